	.target	sm_80

	.elftype	@"ET_EXEC"


//--------------------- .note.nv.tkinfo           --------------------------
	.section	.note.nv.tkinfo,"",@"SHT_NOTE"
	.sectionflags	@"SHF_NOTE_NV_TKINFO"
	.tkinfo
        /*0018*/ 	.word	0x00000002
        /*0030*/ 	.string	""
        /*0030*/ 	.string	"ptxas"
        /*0030*/ 	.string	"Cuda compilation tools, release 13.0, V13.0.88"
        /*0030*/ 	.string	"Build cuda_13.0.r13.0/compiler.36424714_0"
        /*0030*/ 	.string	"-arch sm_80 -m 64 "



//--------------------- .note.nv.cuinfo           --------------------------
	.section	.note.nv.cuinfo,"",@"SHT_NOTE"
	.sectionflags	@"SHF_NOTE_NV_CUINFO"
        /*0018*/ 	.short	0x0002
        /*001a*/ 	.short	0x0050
        /*001c*/ 	.short	0x0082
	.zero		2


//--------------------- .nv.info                  --------------------------
	.section	.nv.info,"",@"SHT_CUDA_INFO"
	.align	4


	//----- nvinfo : EIATTR_REGCOUNT
	.align		4
        /*0000*/ 	.byte	0x04, 0x2f
        /*0002*/ 	.short	(.L_57 - .L_56)
	.align		4
.L_56:
        /*0004*/ 	.word	index@(_ZN2at6native29vectorized_elementwise_kernelILi8EZNS0_23bitwise_not_kernel_cudaERNS_18TensorIteratorBaseEEUlbE_St5arrayIPcLm2EEEEviT0_T1_)
        /*0008*/ 	.word	0x00000004


	//----- nvinfo : EIATTR_FRAME_SIZE
	.align		4
.L_57:
        /*000c*/ 	.byte	0x04, 0x11
        /*000e*/ 	.short	(.L_59 - .L_58)
	.align		4
.L_58:
        /*0010*/ 	.word	index@(_ZN2at6native29vectorized_elementwise_kernelILi8EZNS0_23bitwise_not_kernel_cudaERNS_18TensorIteratorBaseEEUlbE_St5arrayIPcLm2EEEEviT0_T1_)
        /*0014*/ 	.word	0x00000000


	//----- nvinfo : EIATTR_REGCOUNT
	.align		4
.L_59:
        /*0018*/ 	.byte	0x04, 0x2f
        /*001a*/ 	.short	(.L_61 - .L_60)
	.align		4
.L_60:
        /*001c*/ 	.word	index@(_ZN2at6native29vectorized_elementwise_kernelILi4EZNS0_23bitwise_not_kernel_cudaERNS_18TensorIteratorBaseEEUlbE_St5arrayIPcLm2EEEEviT0_T1_)
        /*0020*/ 	.word	0x00000016


	//----- nvinfo : EIATTR_FRAME_SIZE
	.align		4
.L_61:
        /*0024*/ 	.byte	0x04, 0x11
        /*0026*/ 	.short	(.L_63 - .L_62)
	.align		4
.L_62:
        /*0028*/ 	.word	index@(_ZN2at6native29vectorized_elementwise_kernelILi4EZNS0_23bitwise_not_kernel_cudaERNS_18TensorIteratorBaseEEUlbE_St5arrayIPcLm2EEEEviT0_T1_)
        /*002c*/ 	.word	0x00000000


	//----- nvinfo : EIATTR_REGCOUNT
	.align		4
.L_63:
        /*0030*/ 	.byte	0x04, 0x2f
        /*0032*/ 	.short	(.L_65 - .L_64)
	.align		4
.L_64:
        /*0034*/ 	.word	index@(_ZN2at6native29vectorized_elementwise_kernelILi2EZNS0_23bitwise_not_kernel_cudaERNS_18TensorIteratorBaseEEUlbE_St5arrayIPcLm2EEEEviT0_T1_)
        /*0038*/ 	.word	0x00000016


	//----- nvinfo : EIATTR_FRAME_SIZE
	.align		4
.L_65:
        /*003c*/ 	.byte	0x04, 0x11
        /*003e*/ 	.short	(.L_67 - .L_66)
	.align		4
.L_66:
        /*0040*/ 	.word	index@(_ZN2at6native29vectorized_elementwise_kernelILi2EZNS0_23bitwise_not_kernel_cudaERNS_18TensorIteratorBaseEEUlbE_St5arrayIPcLm2EEEEviT0_T1_)
        /*0044*/ 	.word	0x00000000


	//----- nvinfo : EIATTR_REGCOUNT
	.align		4
.L_67:
        /*0048*/ 	.byte	0x04, 0x2f
        /*004a*/ 	.short	(.L_69 - .L_68)
	.align		4
.L_68:
        /*004c*/ 	.word	index@(_ZN2at6native27unrolled_elementwise_kernelIZNS0_23bitwise_not_kernel_cudaERNS_18TensorIteratorBaseEEUlbE_St5arrayIPcLm2EELi4E23TrivialOffsetCalculatorILi1EjES9_NS0_6memory15LoadWithoutCastENSA_16StoreWithoutCastEEEviT_T0_T2_T3_T4_T5_)
        /*0050*/ 	.word	0x0000000e


	//----- nvinfo : EIATTR_FRAME_SIZE
	.align		4
.L_69:
        /*0054*/ 	.byte	0x04, 0x11
        /*0056*/ 	.short	(.L_71 - .L_70)
	.align		4
.L_70:
        /*0058*/ 	.word	index@(_ZN2at6native27unrolled_elementwise_kernelIZNS0_23bitwise_not_kernel_cudaERNS_18TensorIteratorBaseEEUlbE_St5arrayIPcLm2EELi4E23TrivialOffsetCalculatorILi1EjES9_NS0_6memory15LoadWithoutCastENSA_16StoreWithoutCastEEEviT_T0_T2_T3_T4_T5_)
        /*005c*/ 	.word	0x00000000


	//----- nvinfo : EIATTR_REGCOUNT
	.align		4
.L_71:
        /*0060*/ 	.byte	0x04, 0x2f
        /*0062*/ 	.short	(.L_73 - .L_72)
	.align		4
.L_72:
        /*0064*/ 	.word	index@(_ZN2at6native18elementwise_kernelILi128ELi4EZNS0_22gpu_kernel_impl_nocastIZNS0_23bitwise_not_kernel_cudaERNS_18TensorIteratorBaseEEUlbE_EEvS4_RKT_EUliE_EEviT1_)
        /*0068*/ 	.word	0x0000000c


	//----- nvinfo : EIATTR_FRAME_SIZE
	.align		4
.L_73:
        /*006c*/ 	.byte	0x04, 0x11
        /*006e*/ 	.short	(.L_75 - .L_74)
	.align		4
.L_74:
        /*0070*/ 	.word	index@(_ZN2at6native18elementwise_kernelILi128ELi4EZNS0_22gpu_kernel_impl_nocastIZNS0_23bitwise_not_kernel_cudaERNS_18TensorIteratorBaseEEUlbE_EEvS4_RKT_EUliE_EEviT1_)
        /*0074*/ 	.word	0x00000000


	//----- nvinfo : EIATTR_REGCOUNT
	.align		4
.L_75:
        /*0078*/ 	.byte	0x04, 0x2f
        /*007a*/ 	.short	(.L_77 - .L_76)
	.align		4
.L_76:
        /*007c*/ 	.word	index@(_ZN2at6native27unrolled_elementwise_kernelIZNS0_23bitwise_not_kernel_cudaERNS_18TensorIteratorBaseEEUlbE_St5arrayIPcLm2EELi4E23TrivialOffsetCalculatorILi1EjES9_NS0_6memory12LoadWithCastILi1EEENSA_13StoreWithCastILi1EEEEEviT_T0_T2_T3_T4_T5_)
        /*0080*/ 	.word	0x0000001e


	//----- nvinfo : EIATTR_FRAME_SIZE
	.align		4
.L_77:
        /*0084*/ 	.byte	0x04, 0x11
        /*0086*/ 	.short	(.L_79 - .L_78)
	.align		4
.L_78:
        /*0088*/ 	.word	index@(_ZN2at6native27unrolled_elementwise_kernelIZNS0_23bitwise_not_kernel_cudaERNS_18TensorIteratorBaseEEUlbE_St5arrayIPcLm2EELi4E23TrivialOffsetCalculatorILi1EjES9_NS0_6memory12LoadWithCastILi1EEENSA_13StoreWithCastILi1EEEEEviT_T0_T2_T3_T4_T5_)
        /*008c*/ 	.word	0x00000000


	//----- nvinfo : EIATTR_REGCOUNT
	.align		4
.L_79:
        /*0090*/ 	.byte	0x04, 0x2f
        /*0092*/ 	.short	(.L_81 - .L_80)
	.align		4
.L_80:
        /*0094*/ 	.word	index@(_ZN2at6native18elementwise_kernelILi128ELi4EZNS0_15gpu_kernel_implIZNS0_23bitwise_not_kernel_cudaERNS_18TensorIteratorBaseEEUlbE_EEvS4_RKT_EUliE_EEviT1_)
        /*0098*/ 	.word	0x0000001a


	//----- nvinfo : EIATTR_FRAME_SIZE
	.align		4
.L_81:
        /*009c*/ 	.byte	0x04, 0x11
        /*009e*/ 	.short	(.L_83 - .L_82)
	.align		4
.L_82:
        /*00a0*/ 	.word	index@(_ZN2at6native18elementwise_kernelILi128ELi4EZNS0_15gpu_kernel_implIZNS0_23bitwise_not_kernel_cudaERNS_18TensorIteratorBaseEEUlbE_EEvS4_RKT_EUliE_EEviT1_)
        /*00a4*/ 	.word	0x00000000


	//----- nvinfo : EIATTR_REGCOUNT
	.align		4
.L_83:
        /*00a8*/ 	.byte	0x04, 0x2f
        /*00aa*/ 	.short	(.L_85 - .L_84)
	.align		4
.L_84:
        /*00ac*/ 	.word	index@(_ZN2at6native29vectorized_elementwise_kernelILi8EZZZNS0_23bitwise_not_kernel_cudaERNS_18TensorIteratorBaseEENKUlvE_clEvENKUlvE_clEvEUlhE_St5arrayIPcLm2EEEEviT0_T1_)
        /*00b0*/ 	.word	0x00000004


	//----- nvinfo : EIATTR_FRAME_SIZE
	.align		4
.L_85:
        /*00b4*/ 	.byte	0x04, 0x11
        /*00b6*/ 	.short	(.L_87 - .L_86)
	.align		4
.L_86:
        /*00b8*/ 	.word	index@(_ZN2at6native29vectorized_elementwise_kernelILi8EZZZNS0_23bitwise_not_kernel_cudaERNS_18TensorIteratorBaseEENKUlvE_clEvENKUlvE_clEvEUlhE_St5arrayIPcLm2EEEEviT0_T1_)
        /*00bc*/ 	.word	0x00000000


	//----- nvinfo : EIATTR_REGCOUNT
	.align		4
.L_87:
        /*00c0*/ 	.byte	0x04, 0x2f
        /*00c2*/ 	.short	(.L_89 - .L_88)
	.align		4
.L_88:
        /*00c4*/ 	.word	index@(_ZN2at6native29vectorized_elementwise_kernelILi4EZZZNS0_23bitwise_not_kernel_cudaERNS_18TensorIteratorBaseEENKUlvE_clEvENKUlvE_clEvEUlhE_St5arrayIPcLm2EEEEviT0_T1_)
        /*00c8*/ 	.word	0x0000001b


	//----- nvinfo : EIATTR_FRAME_SIZE
	.align		4
.L_89:
        /*00cc*/ 	.byte	0x04, 0x11
        /*00ce*/ 	.short	(.L_91 - .L_90)
	.align		4
.L_90:
        /*00d0*/ 	.word	index@(_ZN2at6native29vectorized_elementwise_kernelILi4EZZZNS0_23bitwise_not_kernel_cudaERNS_18TensorIteratorBaseEENKUlvE_clEvENKUlvE_clEvEUlhE_St5arrayIPcLm2EEEEviT0_T1_)
        /*00d4*/ 	.word	0x00000000


	//----- nvinfo : EIATTR_REGCOUNT
	.align		4
.L_91:
        /*00d8*/ 	.byte	0x04, 0x2f
        /*00da*/ 	.short	(.L_93 - .L_92)
	.align		4
.L_92:
        /*00dc*/ 	.word	index@(_ZN2at6native29vectorized_elementwise_kernelILi2EZZZNS0_23bitwise_not_kernel_cudaERNS_18TensorIteratorBaseEENKUlvE_clEvENKUlvE_clEvEUlhE_St5arrayIPcLm2EEEEviT0_T1_)
        /*00e0*/ 	.word	0x0000001b


	//----- nvinfo : EIATTR_FRAME_SIZE
	.align		4
.L_93:
        /*00e4*/ 	.byte	0x04, 0x11
        /*00e6*/ 	.short	(.L_95 - .L_94)
	.align		4
.L_94:
        /*00e8*/ 	.word	index@(_ZN2at6native29vectorized_elementwise_kernelILi2EZZZNS0_23bitwise_not_kernel_cudaERNS_18TensorIteratorBaseEENKUlvE_clEvENKUlvE_clEvEUlhE_St5arrayIPcLm2EEEEviT0_T1_)
        /*00ec*/ 	.word	0x00000000


	//----- nvinfo : EIATTR_REGCOUNT
	.align		4
.L_95:
        /*00f0*/ 	.byte	0x04, 0x2f
        /*00f2*/ 	.short	(.L_97 - .L_96)
	.align		4
.L_96:
        /*00f4*/ 	.word	index@(_ZN2at6native27unrolled_elementwise_kernelIZZZNS0_23bitwise_not_kernel_cudaERNS_18TensorIteratorBaseEENKUlvE_clEvENKUlvE_clEvEUlhE_St5arrayIPcLm2EELi4E23TrivialOffsetCalculatorILi1EjESB_NS0_6memory15LoadWithoutCastENSC_16StoreWithoutCastEEEviT_T0_T2_T3_T4_T5_)
        /*00f8*/ 	.word	0x00000010


	//----- nvinfo : EIATTR_FRAME_SIZE
	.align		4
.L_97:
        /*00fc*/ 	.byte	0x04, 0x11
        /*00fe*/ 	.short	(.L_99 - .L_98)
	.align		4
.L_98:
        /*0100*/ 	.word	index@(_ZN2at6native27unrolled_elementwise_kernelIZZZNS0_23bitwise_not_kernel_cudaERNS_18TensorIteratorBaseEENKUlvE_clEvENKUlvE_clEvEUlhE_St5arrayIPcLm2EELi4E23TrivialOffsetCalculatorILi1EjESB_NS0_6memory15LoadWithoutCastENSC_16StoreWithoutCastEEEviT_T0_T2_T3_T4_T5_)
        /*0104*/ 	.word	0x00000000


	//----- nvinfo : EIATTR_REGCOUNT
	.align		4
.L_99:
        /*0108*/ 	.byte	0x04, 0x2f
        /*010a*/ 	.short	(.L_101 - .L_100)
	.align		4
.L_100:
        /*010c*/ 	.word	index@(_ZN2at6native18elementwise_kernelILi128ELi4EZNS0_22gpu_kernel_impl_nocastIZZZNS0_23bitwise_not_kernel_cudaERNS_18TensorIteratorBaseEENKUlvE_clEvENKUlvE_clEvEUlhE_EEvS4_RKT_EUliE_EEviT1_)
        /*0110*/ 	.word	0x0000000c


	//----- nvinfo : EIATTR_FRAME_SIZE
	.align		4
.L_101:
        /*0114*/ 	.byte	0x04, 0x11
        /*0116*/ 	.short	(.L_103 - .L_102)
	.align		4
.L_102:
        /*0118*/ 	.word	index@(_ZN2at6native18elementwise_kernelILi128ELi4EZNS0_22gpu_kernel_impl_nocastIZZZNS0_23bitwise_not_kernel_cudaERNS_18TensorIteratorBaseEENKUlvE_clEvENKUlvE_clEvEUlhE_EEvS4_RKT_EUliE_EEviT1_)
        /*011c*/ 	.word	0x00000000


	//----- nvinfo : EIATTR_REGCOUNT
	.align		4
.L_103:
        /*0120*/ 	.byte	0x04, 0x2f
        /*0122*/ 	.short	(.L_105 - .L_104)
	.align		4
.L_104:
        /*0124*/ 	.word	index@(_ZN2at6native27unrolled_elementwise_kernelIZZZNS0_23bitwise_not_kernel_cudaERNS_18TensorIteratorBaseEENKUlvE_clEvENKUlvE_clEvEUlhE_St5arrayIPcLm2EELi4E23TrivialOffsetCalculatorILi1EjESB_NS0_6memory12LoadWithCastILi1EEENSC_13StoreWithCastILi1EEEEEviT_T0_T2_T3_T4_T5_)
        /*0128*/ 	.word	0x0000001e


	//----- nvinfo : EIATTR_FRAME_SIZE
	.align		4
.L_105:
        /*012c*/ 	.byte	0x04, 0x11
        /*012e*/ 	.short	(.L_107 - .L_106)
	.align		4
.L_106:
        /*0130*/ 	.word	index@(_ZN2at6native27unrolled_elementwise_kernelIZZZNS0_23bitwise_not_kernel_cudaERNS_18TensorIteratorBaseEENKUlvE_clEvENKUlvE_clEvEUlhE_St5arrayIPcLm2EELi4E23TrivialOffsetCalculatorILi1EjESB_NS0_6memory12LoadWithCastILi1EEENSC_13StoreWithCastILi1EEEEEviT_T0_T2_T3_T4_T5_)
        /*0134*/ 	.word	0x00000000


	//----- nvinfo : EIATTR_REGCOUNT
	.align		4
.L_107:
        /*0138*/ 	.byte	0x04, 0x2f
        /*013a*/ 	.short	(.L_109 - .L_108)
	.align		4
.L_108:
        /*013c*/ 	.word	index@(_ZN2at6native18elementwise_kernelILi128ELi4EZNS0_15gpu_kernel_implIZZZNS0_23bitwise_not_kernel_cudaERNS_18TensorIteratorBaseEENKUlvE_clEvENKUlvE_clEvEUlhE_EEvS4_RKT_EUliE_EEviT1_)
        /*0140*/ 	.word	0x0000001a


	//----- nvinfo : EIATTR_FRAME_SIZE
	.align		4
.L_109:
        /*0144*/ 	.byte	0x04, 0x11
        /*0146*/ 	.short	(.L_111 - .L_110)
	.align		4
.L_110:
        /*0148*/ 	.word	index@(_ZN2at6native18elementwise_kernelILi128ELi4EZNS0_15gpu_kernel_implIZZZNS0_23bitwise_not_kernel_cudaERNS_18TensorIteratorBaseEENKUlvE_clEvENKUlvE_clEvEUlhE_EEvS4_RKT_EUliE_EEviT1_)
        /*014c*/ 	.word	0x00000000


	//----- nvinfo : EIATTR_REGCOUNT
	.align		4
.L_111:
        /*0150*/ 	.byte	0x04, 0x2f
        /*0152*/ 	.short	(.L_113 - .L_112)
	.align		4
.L_112:
        /*0154*/ 	.word	index@(_ZN2at6native29vectorized_elementwise_kernelILi8EZZZNS0_23bitwise_not_kernel_cudaERNS_18TensorIteratorBaseEENKUlvE_clEvENKUlvE0_clEvEUlaE_St5arrayIPcLm2EEEEviT0_T1_)
        /*0158*/ 	.word	0x00000004


	//----- nvinfo : EIATTR_FRAME_SIZE
	.align		4
.L_113:
        /*015c*/ 	.byte	0x04, 0x11
        /*015e*/ 	.short	(.L_115 - .L_114)
	.align		4
.L_114:
        /*0160*/ 	.word	index@(_ZN2at6native29vectorized_elementwise_kernelILi8EZZZNS0_23bitwise_not_kernel_cudaERNS_18TensorIteratorBaseEENKUlvE_clEvENKUlvE0_clEvEUlaE_St5arrayIPcLm2EEEEviT0_T1_)
        /*0164*/ 	.word	0x00000000


	//----- nvinfo : EIATTR_REGCOUNT
	.align		4
.L_115:
        /*0168*/ 	.byte	0x04, 0x2f
        /*016a*/ 	.short	(.L_117 - .L_116)
	.align		4
.L_116:
        /*016c*/ 	.word	index@(_ZN2at6native29vectorized_elementwise_kernelILi4EZZZNS0_23bitwise_not_kernel_cudaERNS_18TensorIteratorBaseEENKUlvE_clEvENKUlvE0_clEvEUlaE_St5arrayIPcLm2EEEEviT0_T1_)
        /*0170*/ 	.word	0x0000001b


	//----- nvinfo : EIATTR_FRAME_SIZE
	.align		4
.L_117:
        /*0174*/ 	.byte	0x04, 0x11
        /*0176*/ 	.short	(.L_119 - .L_118)
	.align		4
.L_118:
        /*0178*/ 	.word	index@(_ZN2at6native29vectorized_elementwise_kernelILi4EZZZNS0_23bitwise_not_kernel_cudaERNS_18TensorIteratorBaseEENKUlvE_clEvENKUlvE0_clEvEUlaE_St5arrayIPcLm2EEEEviT0_T1_)
        /*017c*/ 	.word	0x00000000


	//----- nvinfo : EIATTR_REGCOUNT
	.align		4
.L_119:
        /*0180*/ 	.byte	0x04, 0x2f
        /*0182*/ 	.short	(.L_121 - .L_120)
	.align		4
.L_120:
        /*0184*/ 	.word	index@(_ZN2at6native29vectorized_elementwise_kernelILi2EZZZNS0_23bitwise_not_kernel_cudaERNS_18TensorIteratorBaseEENKUlvE_clEvENKUlvE0_clEvEUlaE_St5arrayIPcLm2EEEEviT0_T1_)
        /*0188*/ 	.word	0x0000001b


	//----- nvinfo : EIATTR_FRAME_SIZE
	.align		4
.L_121:
        /*018c*/ 	.byte	0x04, 0x11
        /*018e*/ 	.short	(.L_123 - .L_122)
	.align		4
.L_122:
        /*0190*/ 	.word	index@(_ZN2at6native29vectorized_elementwise_kernelILi2EZZZNS0_23bitwise_not_kernel_cudaERNS_18TensorIteratorBaseEENKUlvE_clEvENKUlvE0_clEvEUlaE_St5arrayIPcLm2EEEEviT0_T1_)
        /*0194*/ 	.word	0x00000000


	//----- nvinfo : EIATTR_REGCOUNT
	.align		4
.L_123:
        /*0198*/ 	.byte	0x04, 0x2f
        /*019a*/ 	.short	(.L_125 - .L_124)
	.align		4
.L_124:
        /*019c*/ 	.word	index@(_ZN2at6native27unrolled_elementwise_kernelIZZZNS0_23bitwise_not_kernel_cudaERNS_18TensorIteratorBaseEENKUlvE_clEvENKUlvE0_clEvEUlaE_St5arrayIPcLm2EELi4E23TrivialOffsetCalculatorILi1EjESB_NS0_6memory15LoadWithoutCastENSC_16StoreWithoutCastEEEviT_T0_T2_T3_T4_T5_)
        /*01a0*/ 	.word	0x00000010


	//----- nvinfo : EIATTR_FRAME_SIZE
	.align		4
.L_125:
        /*01a4*/ 	.byte	0x04, 0x11
        /*01a6*/ 	.short	(.L_127 - .L_126)
	.align		4
.L_126:
        /*01a8*/ 	.word	index@(_ZN2at6native27unrolled_elementwise_kernelIZZZNS0_23bitwise_not_kernel_cudaERNS_18TensorIteratorBaseEENKUlvE_clEvENKUlvE0_clEvEUlaE_St5arrayIPcLm2EELi4E23TrivialOffsetCalculatorILi1EjESB_NS0_6memory15LoadWithoutCastENSC_16StoreWithoutCastEEEviT_T0_T2_T3_T4_T5_)
        /*01ac*/ 	.word	0x00000000


	//----- nvinfo : EIATTR_REGCOUNT
	.align		4
.L_127:
        /*01b0*/ 	.byte	0x04, 0x2f
        /*01b2*/ 	.short	(.L_129 - .L_128)
	.align		4
.L_128:
        /*01b4*/ 	.word	index@(_ZN2at6native18elementwise_kernelILi128ELi4EZNS0_22gpu_kernel_impl_nocastIZZZNS0_23bitwise_not_kernel_cudaERNS_18TensorIteratorBaseEENKUlvE_clEvENKUlvE0_clEvEUlaE_EEvS4_RKT_EUliE_EEviT1_)
        /*01b8*/ 	.word	0x0000000c


	//----- nvinfo : EIATTR_FRAME_SIZE
	.align		4
.L_129:
        /*01bc*/ 	.byte	0x04, 0x11
        /*01be*/ 	.short	(.L_131 - .L_130)
	.align		4
.L_130:
        /*01c0*/ 	.word	index@(_ZN2at6native18elementwise_kernelILi128ELi4EZNS0_22gpu_kernel_impl_nocastIZZZNS0_23bitwise_not_kernel_cudaERNS_18TensorIteratorBaseEENKUlvE_clEvENKUlvE0_clEvEUlaE_EEvS4_RKT_EUliE_EEviT1_)
        /*01c4*/ 	.word	0x00000000


	//----- nvinfo : EIATTR_REGCOUNT
	.align		4
.L_131:
        /*01c8*/ 	.byte	0x04, 0x2f
        /*01ca*/ 	.short	(.L_133 - .L_132)
	.align		4
.L_132:
        /*01cc*/ 	.word	index@(_ZN2at6native27unrolled_elementwise_kernelIZZZNS0_23bitwise_not_kernel_cudaERNS_18TensorIteratorBaseEENKUlvE_clEvENKUlvE0_clEvEUlaE_St5arrayIPcLm2EELi4E23TrivialOffsetCalculatorILi1EjESB_NS0_6memory12LoadWithCastILi1EEENSC_13StoreWithCastILi1EEEEEviT_T0_T2_T3_T4_T5_)
        /*01d0*/ 	.word	0x0000001e


	//----- nvinfo : EIATTR_FRAME_SIZE
	.align		4
.L_133:
        /*01d4*/ 	.byte	0x04, 0x11
        /*01d6*/ 	.short	(.L_135 - .L_134)
	.align		4
.L_134:
        /*01d8*/ 	.word	index@(_ZN2at6native27unrolled_elementwise_kernelIZZZNS0_23bitwise_not_kernel_cudaERNS_18TensorIteratorBaseEENKUlvE_clEvENKUlvE0_clEvEUlaE_St5arrayIPcLm2EELi4E23TrivialOffsetCalculatorILi1EjESB_NS0_6memory12LoadWithCastILi1EEENSC_13StoreWithCastILi1EEEEEviT_T0_T2_T3_T4_T5_)
        /*01dc*/ 	.word	0x00000000


	//----- nvinfo : EIATTR_REGCOUNT
	.align		4
.L_135:
        /*01e0*/ 	.byte	0x04, 0x2f
        /*01e2*/ 	.short	(.L_137 - .L_136)
	.align		4
.L_136:
        /*01e4*/ 	.word	index@(_ZN2at6native18elementwise_kernelILi128ELi4EZNS0_15gpu_kernel_implIZZZNS0_23bitwise_not_kernel_cudaERNS_18TensorIteratorBaseEENKUlvE_clEvENKUlvE0_clEvEUlaE_EEvS4_RKT_EUliE_EEviT1_)
        /*01e8*/ 	.word	0x0000001a


	//----- nvinfo : EIATTR_FRAME_SIZE
	.align		4
.L_137:
        /*01ec*/ 	.byte	0x04, 0x11
        /*01ee*/ 	.short	(.L_139 - .L_138)
	.align		4
.L_138:
        /*01f0*/ 	.word	index@(_ZN2at6native18elementwise_kernelILi128ELi4EZNS0_15gpu_kernel_implIZZZNS0_23bitwise_not_kernel_cudaERNS_18TensorIteratorBaseEENKUlvE_clEvENKUlvE0_clEvEUlaE_EEvS4_RKT_EUliE_EEviT1_)
        /*01f4*/ 	.word	0x00000000


	//----- nvinfo : EIATTR_REGCOUNT
	.align		4
.L_139:
        /*01f8*/ 	.byte	0x04, 0x2f
        /*01fa*/ 	.short	(.L_141 - .L_140)
	.align		4
.L_140:
        /*01fc*/ 	.word	index@(_ZN2at6native29vectorized_elementwise_kernelILi8EZZZNS0_23bitwise_not_kernel_cudaERNS_18TensorIteratorBaseEENKUlvE_clEvENKUlvE1_clEvEUliE_St5arrayIPcLm2EEEEviT0_T1_)
        /*0200*/ 	.word	0x00000004


	//----- nvinfo : EIATTR_FRAME_SIZE
	.align		4
.L_141:
        /*0204*/ 	.byte	0x04, 0x11
        /*0206*/ 	.short	(.L_143 - .L_142)
	.align		4
.L_142:
        /*0208*/ 	.word	index@(_ZN2at6native29vectorized_elementwise_kernelILi8EZZZNS0_23bitwise_not_kernel_cudaERNS_18TensorIteratorBaseEENKUlvE_clEvENKUlvE1_clEvEUliE_St5arrayIPcLm2EEEEviT0_T1_)
        /*020c*/ 	.word	0x00000000


	//----- nvinfo : EIATTR_REGCOUNT
	.align		4
.L_143:
        /*0210*/ 	.byte	0x04, 0x2f
        /*0212*/ 	.short	(.L_145 - .L_144)
	.align		4
.L_144:
        /*0214*/ 	.word	index@(_ZN2at6native29vectorized_elementwise_kernelILi4EZZZNS0_23bitwise_not_kernel_cudaERNS_18TensorIteratorBaseEENKUlvE_clEvENKUlvE1_clEvEUliE_St5arrayIPcLm2EEEEviT0_T1_)
        /*0218*/ 	.word	0x00000018


	//----- nvinfo : EIATTR_FRAME_SIZE
	.align		4
.L_145:
        /*021c*/ 	.byte	0x04, 0x11
        /*021e*/ 	.short	(.L_147 - .L_146)
	.align		4
.L_146:
        /*0220*/ 	.word	index@(_ZN2at6native29vectorized_elementwise_kernelILi4EZZZNS0_23bitwise_not_kernel_cudaERNS_18TensorIteratorBaseEENKUlvE_clEvENKUlvE1_clEvEUliE_St5arrayIPcLm2EEEEviT0_T1_)
        /*0224*/ 	.word	0x00000000


	//----- nvinfo : EIATTR_REGCOUNT
	.align		4
.L_147:
        /*0228*/ 	.byte	0x04, 0x2f
        /*022a*/ 	.short	(.L_149 - .L_148)
	.align		4
.L_148:
        /*022c*/ 	.word	index@(_ZN2at6native29vectorized_elementwise_kernelILi2EZZZNS0_23bitwise_not_kernel_cudaERNS_18TensorIteratorBaseEENKUlvE_clEvENKUlvE1_clEvEUliE_St5arrayIPcLm2EEEEviT0_T1_)
        /*0230*/ 	.word	0x00000018


	//----- nvinfo : EIATTR_FRAME_SIZE
	.align		4
.L_149:
        /*0234*/ 	.byte	0x04, 0x11
        /*0236*/ 	.short	(.L_151 - .L_150)
	.align		4
.L_150:
        /*0238*/ 	.word	index@(_ZN2at6native29vectorized_elementwise_kernelILi2EZZZNS0_23bitwise_not_kernel_cudaERNS_18TensorIteratorBaseEENKUlvE_clEvENKUlvE1_clEvEUliE_St5arrayIPcLm2EEEEviT0_T1_)
        /*023c*/ 	.word	0x00000000


	//----- nvinfo : EIATTR_REGCOUNT
	.align		4
.L_151:
        /*0240*/ 	.byte	0x04, 0x2f
        /*0242*/ 	.short	(.L_153 - .L_152)
	.align		4
.L_152:
        /*0244*/ 	.word	index@(_ZN2at6native27unrolled_elementwise_kernelIZZZNS0_23bitwise_not_kernel_cudaERNS_18TensorIteratorBaseEENKUlvE_clEvENKUlvE1_clEvEUliE_St5arrayIPcLm2EELi4E23TrivialOffsetCalculatorILi1EjESB_NS0_6memory15LoadWithoutCastENSC_16StoreWithoutCastEEEviT_T0_T2_T3_T4_T5_)
        /*0248*/ 	.word	0x00000012


	//----- nvinfo : EIATTR_FRAME_SIZE
	.align		4
.L_153:
        /*024c*/ 	.byte	0x04, 0x11
        /*024e*/ 	.short	(.L_155 - .L_154)
	.align		4
.L_154:
        /*0250*/ 	.word	index@(_ZN2at6native27unrolled_elementwise_kernelIZZZNS0_23bitwise_not_kernel_cudaERNS_18TensorIteratorBaseEENKUlvE_clEvENKUlvE1_clEvEUliE_St5arrayIPcLm2EELi4E23TrivialOffsetCalculatorILi1EjESB_NS0_6memory15LoadWithoutCastENSC_16StoreWithoutCastEEEviT_T0_T2_T3_T4_T5_)
        /*0254*/ 	.word	0x00000000


	//----- nvinfo : EIATTR_REGCOUNT
	.align		4
.L_155:
        /*0258*/ 	.byte	0x04, 0x2f
        /*025a*/ 	.short	(.L_157 - .L_156)
	.align		4
.L_156:
        /*025c*/ 	.word	index@(_ZN2at6native18elementwise_kernelILi128ELi2EZNS0_22gpu_kernel_impl_nocastIZZZNS0_23bitwise_not_kernel_cudaERNS_18TensorIteratorBaseEENKUlvE_clEvENKUlvE1_clEvEUliE_EEvS4_RKT_EUliE_EEviT1_)
        /*0260*/ 	.word	0x0000000c


	//----- nvinfo : EIATTR_FRAME_SIZE
	.align		4
.L_157:
        /*0264*/ 	.byte	0x04, 0x11
        /*0266*/ 	.short	(.L_159 - .L_158)
	.align		4
.L_158:
        /*0268*/ 	.word	index@(_ZN2at6native18elementwise_kernelILi128ELi2EZNS0_22gpu_kernel_impl_nocastIZZZNS0_23bitwise_not_kernel_cudaERNS_18TensorIteratorBaseEENKUlvE_clEvENKUlvE1_clEvEUliE_EEvS4_RKT_EUliE_EEviT1_)
        /*026c*/ 	.word	0x00000000


	//----- nvinfo : EIATTR_REGCOUNT
	.align		4
.L_159:
        /*0270*/ 	.byte	0x04, 0x2f
        /*0272*/ 	.short	(.L_161 - .L_160)
	.align		4
.L_160:
        /*0274*/ 	.word	index@(_ZN2at6native27unrolled_elementwise_kernelIZZZNS0_23bitwise_not_kernel_cudaERNS_18TensorIteratorBaseEENKUlvE_clEvENKUlvE1_clEvEUliE_St5arrayIPcLm2EELi4E23TrivialOffsetCalculatorILi1EjESB_NS0_6memory12LoadWithCastILi1EEENSC_13StoreWithCastILi1EEEEEviT_T0_T2_T3_T4_T5_)
        /*0278*/ 	.word	0x0000001c


	//----- nvinfo : EIATTR_FRAME_SIZE
	.align		4
.L_161:
        /*027c*/ 	.byte	0x04, 0x11
        /*027e*/ 	.short	(.L_163 - .L_162)
	.align		4
.L_162:
        /*0280*/ 	.word	index@(_ZN2at6native27unrolled_elementwise_kernelIZZZNS0_23bitwise_not_kernel_cudaERNS_18TensorIteratorBaseEENKUlvE_clEvENKUlvE1_clEvEUliE_St5arrayIPcLm2EELi4E23TrivialOffsetCalculatorILi1EjESB_NS0_6memory12LoadWithCastILi1EEENSC_13StoreWithCastILi1EEEEEviT_T0_T2_T3_T4_T5_)
        /*0284*/ 	.word	0x00000000


	//----- nvinfo : EIATTR_REGCOUNT
	.align		4
.L_163:
        /*0288*/ 	.byte	0x04, 0x2f
        /*028a*/ 	.short	(.L_165 - .L_164)
	.align		4
.L_164:
        /*028c*/ 	.word	index@(_ZN2at6native18elementwise_kernelILi128ELi4EZNS0_15gpu_kernel_implIZZZNS0_23bitwise_not_kernel_cudaERNS_18TensorIteratorBaseEENKUlvE_clEvENKUlvE1_clEvEUliE_EEvS4_RKT_EUliE_EEviT1_)
        /*0290*/ 	.word	0x0000001a


	//----- nvinfo : EIATTR_FRAME_SIZE
	.align		4
.L_165:
        /*0294*/ 	.byte	0x04, 0x11
        /*0296*/ 	.short	(.L_167 - .L_166)
	.align		4
.L_166:
        /*0298*/ 	.word	index@(_ZN2at6native18elementwise_kernelILi128ELi4EZNS0_15gpu_kernel_implIZZZNS0_23bitwise_not_kernel_cudaERNS_18TensorIteratorBaseEENKUlvE_clEvENKUlvE1_clEvEUliE_EEvS4_RKT_EUliE_EEviT1_)
        /*029c*/ 	.word	0x00000000


	//----- nvinfo : EIATTR_REGCOUNT
	.align		4
.L_167:
        /*02a0*/ 	.byte	0x04, 0x2f
        /*02a2*/ 	.short	(.L_169 - .L_168)
	.align		4
.L_168:
        /*02a4*/ 	.word	index@(_ZN2at6native29vectorized_elementwise_kernelILi8EZZZNS0_23bitwise_not_kernel_cudaERNS_18TensorIteratorBaseEENKUlvE_clEvENKUlvE2_clEvEUllE_St5arrayIPcLm2EEEEviT0_T1_)
        /*02a8*/ 	.word	0x00000004


	//----- nvinfo : EIATTR_FRAME_SIZE
	.align		4
.L_169:
        /*02ac*/ 	.byte	0x04, 0x11
        /*02ae*/ 	.short	(.L_171 - .L_170)
	.align		4
.L_170:
        /*02b0*/ 	.word	index@(_ZN2at6native29vectorized_elementwise_kernelILi8EZZZNS0_23bitwise_not_kernel_cudaERNS_18TensorIteratorBaseEENKUlvE_clEvENKUlvE2_clEvEUllE_St5arrayIPcLm2EEEEviT0_T1_)
        /*02b4*/ 	.word	0x00000000


	//----- nvinfo : EIATTR_REGCOUNT
	.align		4
.L_171:
        /*02b8*/ 	.byte	0x04, 0x2f
        /*02ba*/ 	.short	(.L_173 - .L_172)
	.align		4
.L_172:
        /*02bc*/ 	.word	index@(_ZN2at6native29vectorized_elementwise_kernelILi4EZZZNS0_23bitwise_not_kernel_cudaERNS_18TensorIteratorBaseEENKUlvE_clEvENKUlvE2_clEvEUllE_St5arrayIPcLm2EEEEviT0_T1_)
        /*02c0*/ 	.word	0x0000001c


	//----- nvinfo : EIATTR_FRAME_SIZE
	.align		4
.L_173:
        /*02c4*/ 	.byte	0x04, 0x11
        /*02c6*/ 	.short	(.L_175 - .L_174)
	.align		4
.L_174:
        /*02c8*/ 	.word	index@(_ZN2at6native29vectorized_elementwise_kernelILi4EZZZNS0_23bitwise_not_kernel_cudaERNS_18TensorIteratorBaseEENKUlvE_clEvENKUlvE2_clEvEUllE_St5arrayIPcLm2EEEEviT0_T1_)
        /*02cc*/ 	.word	0x00000000


	//----- nvinfo : EIATTR_REGCOUNT
	.align		4
.L_175:
        /*02d0*/ 	.byte	0x04, 0x2f
        /*02d2*/ 	.short	(.L_177 - .L_176)
	.align		4
.L_176:
        /*02d4*/ 	.word	index@(_ZN2at6native29vectorized_elementwise_kernelILi2EZZZNS0_23bitwise_not_kernel_cudaERNS_18TensorIteratorBaseEENKUlvE_clEvENKUlvE2_clEvEUllE_St5arrayIPcLm2EEEEviT0_T1_)
        /*02d8*/ 	.word	0x0000001c


	//----- nvinfo : EIATTR_FRAME_SIZE
	.align		4
.L_177:
        /*02dc*/ 	.byte	0x04, 0x11
        /*02de*/ 	.short	(.L_179 - .L_178)
	.align		4
.L_178:
        /*02e0*/ 	.word	index@(_ZN2at6native29vectorized_elementwise_kernelILi2EZZZNS0_23bitwise_not_kernel_cudaERNS_18TensorIteratorBaseEENKUlvE_clEvENKUlvE2_clEvEUllE_St5arrayIPcLm2EEEEviT0_T1_)
        /*02e4*/ 	.word	0x00000000


	//----- nvinfo : EIATTR_REGCOUNT
	.align		4
.L_179:
        /*02e8*/ 	.byte	0x04, 0x2f
        /*02ea*/ 	.short	(.L_181 - .L_180)
	.align		4
.L_180:
        /*02ec*/ 	.word	index@(_ZN2at6native27unrolled_elementwise_kernelIZZZNS0_23bitwise_not_kernel_cudaERNS_18TensorIteratorBaseEENKUlvE_clEvENKUlvE2_clEvEUllE_St5arrayIPcLm2EELi4E23TrivialOffsetCalculatorILi1EjESB_NS0_6memory15LoadWithoutCastENSC_16StoreWithoutCastEEEviT_T0_T2_T3_T4_T5_)
        /*02f0*/ 	.word	0x00000012


	//----- nvinfo : EIATTR_FRAME_SIZE
	.align		4
.L_181:
        /*02f4*/ 	.byte	0x04, 0x11
        /*02f6*/ 	.short	(.L_183 - .L_182)
	.align		4
.L_182:
        /*02f8*/ 	.word	index@(_ZN2at6native27unrolled_elementwise_kernelIZZZNS0_23bitwise_not_kernel_cudaERNS_18TensorIteratorBaseEENKUlvE_clEvENKUlvE2_clEvEUllE_St5arrayIPcLm2EELi4E23TrivialOffsetCalculatorILi1EjESB_NS0_6memory15LoadWithoutCastENSC_16StoreWithoutCastEEEviT_T0_T2_T3_T4_T5_)
        /*02fc*/ 	.word	0x00000000


	//----- nvinfo : EIATTR_REGCOUNT
	.align		4
.L_183:
        /*0300*/ 	.byte	0x04, 0x2f
        /*0302*/ 	.short	(.L_185 - .L_184)
	.align		4
.L_184:
        /*0304*/ 	.word	index@(_ZN2at6native18elementwise_kernelILi128ELi2EZNS0_22gpu_kernel_impl_nocastIZZZNS0_23bitwise_not_kernel_cudaERNS_18TensorIteratorBaseEENKUlvE_clEvENKUlvE2_clEvEUllE_EEvS4_RKT_EUliE_EEviT1_)
        /*0308*/ 	.word	0x0000000c


	//----- nvinfo : EIATTR_FRAME_SIZE
	.align		4
.L_185:
        /*030c*/ 	.byte	0x04, 0x11
        /*030e*/ 	.short	(.L_187 - .L_186)
	.align		4
.L_186:
        /*0310*/ 	.word	index@(_ZN2at6native18elementwise_kernelILi128ELi2EZNS0_22gpu_kernel_impl_nocastIZZZNS0_23bitwise_not_kernel_cudaERNS_18TensorIteratorBaseEENKUlvE_clEvENKUlvE2_clEvEUllE_EEvS4_RKT_EUliE_EEviT1_)
        /*0314*/ 	.word	0x00000000


	//----- nvinfo : EIATTR_REGCOUNT
	.align		4
.L_187:
        /*0318*/ 	.byte	0x04, 0x2f
        /*031a*/ 	.short	(.L_189 - .L_188)
	.align		4
.L_188:
        /*031c*/ 	.word	index@(_ZN2at6native27unrolled_elementwise_kernelIZZZNS0_23bitwise_not_kernel_cudaERNS_18TensorIteratorBaseEENKUlvE_clEvENKUlvE2_clEvEUllE_St5arrayIPcLm2EELi4E23TrivialOffsetCalculatorILi1EjESB_NS0_6memory12LoadWithCastILi1EEENSC_13StoreWithCastILi1EEEEEviT_T0_T2_T3_T4_T5_)
        /*0320*/ 	.word	0x00000020


	//----- nvinfo : EIATTR_FRAME_SIZE
	.align		4
.L_189:
        /*0324*/ 	.byte	0x04, 0x11
        /*0326*/ 	.short	(.L_191 - .L_190)
	.align		4
.L_190:
        /*0328*/ 	.word	index@(_ZN2at6native27unrolled_elementwise_kernelIZZZNS0_23bitwise_not_kernel_cudaERNS_18TensorIteratorBaseEENKUlvE_clEvENKUlvE2_clEvEUllE_St5arrayIPcLm2EELi4E23TrivialOffsetCalculatorILi1EjESB_NS0_6memory12LoadWithCastILi1EEENSC_13StoreWithCastILi1EEEEEviT_T0_T2_T3_T4_T5_)
        /*032c*/ 	.word	0x00000000


	//----- nvinfo : EIATTR_REGCOUNT
	.align		4
.L_191:
        /*0330*/ 	.byte	0x04, 0x2f
        /*0332*/ 	.short	(.L_193 - .L_192)
	.align		4
.L_192:
        /*0334*/ 	.word	index@(_ZN2at6native18elementwise_kernelILi128ELi4EZNS0_15gpu_kernel_implIZZZNS0_23bitwise_not_kernel_cudaERNS_18TensorIteratorBaseEENKUlvE_clEvENKUlvE2_clEvEUllE_EEvS4_RKT_EUliE_EEviT1_)
        /*0338*/ 	.word	0x0000001a


	//----- nvinfo : EIATTR_FRAME_SIZE
	.align		4
.L_193:
        /*033c*/ 	.byte	0x04, 0x11
        /*033e*/ 	.short	(.L_195 - .L_194)
	.align		4
.L_194:
        /*0340*/ 	.word	index@(_ZN2at6native18elementwise_kernelILi128ELi4EZNS0_15gpu_kernel_implIZZZNS0_23bitwise_not_kernel_cudaERNS_18TensorIteratorBaseEENKUlvE_clEvENKUlvE2_clEvEUllE_EEvS4_RKT_EUliE_EEviT1_)
        /*0344*/ 	.word	0x00000000


	//----- nvinfo : EIATTR_REGCOUNT
	.align		4
.L_195:
        /*0348*/ 	.byte	0x04, 0x2f
        /*034a*/ 	.short	(.L_197 - .L_196)
	.align		4
.L_196:
        /*034c*/ 	.word	index@(_ZN2at6native29vectorized_elementwise_kernelILi8EZZZNS0_23bitwise_not_kernel_cudaERNS_18TensorIteratorBaseEENKUlvE_clEvENKUlvE3_clEvEUlsE_St5arrayIPcLm2EEEEviT0_T1_)
        /*0350*/ 	.word	0x00000004


	//----- nvinfo : EIATTR_FRAME_SIZE
	.align		4
.L_197:
        /*0354*/ 	.byte	0x04, 0x11
        /*0356*/ 	.short	(.L_199 - .L_198)
	.align		4
.L_198:
        /*0358*/ 	.word	index@(_ZN2at6native29vectorized_elementwise_kernelILi8EZZZNS0_23bitwise_not_kernel_cudaERNS_18TensorIteratorBaseEENKUlvE_clEvENKUlvE3_clEvEUlsE_St5arrayIPcLm2EEEEviT0_T1_)
        /*035c*/ 	.word	0x00000000


	//----- nvinfo : EIATTR_REGCOUNT
	.align		4
.L_199:
        /*0360*/ 	.byte	0x04, 0x2f
        /*0362*/ 	.short	(.L_201 - .L_200)
	.align		4
.L_200:
        /*0364*/ 	.word	index@(_ZN2at6native29vectorized_elementwise_kernelILi4EZZZNS0_23bitwise_not_kernel_cudaERNS_18TensorIteratorBaseEENKUlvE_clEvENKUlvE3_clEvEUlsE_St5arrayIPcLm2EEEEviT0_T1_)
        /*0368*/ 	.word	0x0000001a


	//----- nvinfo : EIATTR_FRAME_SIZE
	.align		4
.L_201:
        /*036c*/ 	.byte	0x04, 0x11
        /*036e*/ 	.short	(.L_203 - .L_202)
	.align		4
.L_202:
        /*0370*/ 	.word	index@(_ZN2at6native29vectorized_elementwise_kernelILi4EZZZNS0_23bitwise_not_kernel_cudaERNS_18TensorIteratorBaseEENKUlvE_clEvENKUlvE3_clEvEUlsE_St5arrayIPcLm2EEEEviT0_T1_)
        /*0374*/ 	.word	0x00000000


	//----- nvinfo : EIATTR_REGCOUNT
	.align		4
.L_203:
        /*0378*/ 	.byte	0x04, 0x2f
        /*037a*/ 	.short	(.L_205 - .L_204)
	.align		4
.L_204:
        /*037c*/ 	.word	index@(_ZN2at6native29vectorized_elementwise_kernelILi2EZZZNS0_23bitwise_not_kernel_cudaERNS_18TensorIteratorBaseEENKUlvE_clEvENKUlvE3_clEvEUlsE_St5arrayIPcLm2EEEEviT0_T1_)
        /*0380*/ 	.word	0x0000001a


	//----- nvinfo : EIATTR_FRAME_SIZE
	.align		4
.L_205:
        /*0384*/ 	.byte	0x04, 0x11
        /*0386*/ 	.short	(.L_207 - .L_206)
	.align		4
.L_206:
        /*0388*/ 	.word	index@(_ZN2at6native29vectorized_elementwise_kernelILi2EZZZNS0_23bitwise_not_kernel_cudaERNS_18TensorIteratorBaseEENKUlvE_clEvENKUlvE3_clEvEUlsE_St5arrayIPcLm2EEEEviT0_T1_)
        /*038c*/ 	.word	0x00000000


	//----- nvinfo : EIATTR_REGCOUNT
	.align		4
.L_207:
        /*0390*/ 	.byte	0x04, 0x2f
        /*0392*/ 	.short	(.L_209 - .L_208)
	.align		4
.L_208:
        /*0394*/ 	.word	index@(_ZN2at6native27unrolled_elementwise_kernelIZZZNS0_23bitwise_not_kernel_cudaERNS_18TensorIteratorBaseEENKUlvE_clEvENKUlvE3_clEvEUlsE_St5arrayIPcLm2EELi4E23TrivialOffsetCalculatorILi1EjESB_NS0_6memory15LoadWithoutCastENSC_16StoreWithoutCastEEEviT_T0_T2_T3_T4_T5_)
        /*0398*/ 	.word	0x00000012


	//----- nvinfo : EIATTR_FRAME_SIZE
	.align		4
.L_209:
        /*039c*/ 	.byte	0x04, 0x11
        /*039e*/ 	.short	(.L_211 - .L_210)
	.align		4
.L_210:
        /*03a0*/ 	.word	index@(_ZN2at6native27unrolled_elementwise_kernelIZZZNS0_23bitwise_not_kernel_cudaERNS_18TensorIteratorBaseEENKUlvE_clEvENKUlvE3_clEvEUlsE_St5arrayIPcLm2EELi4E23TrivialOffsetCalculatorILi1EjESB_NS0_6memory15LoadWithoutCastENSC_16StoreWithoutCastEEEviT_T0_T2_T3_T4_T5_)
        /*03a4*/ 	.word	0x00000000


	//----- nvinfo : EIATTR_REGCOUNT
	.align		4
.L_211:
        /*03a8*/ 	.byte	0x04, 0x2f
        /*03aa*/ 	.short	(.L_213 - .L_212)
	.align		4
.L_212:
        /*03ac*/ 	.word	index@(_ZN2at6native18elementwise_kernelILi128ELi4EZNS0_22gpu_kernel_impl_nocastIZZZNS0_23bitwise_not_kernel_cudaERNS_18TensorIteratorBaseEENKUlvE_clEvENKUlvE3_clEvEUlsE_EEvS4_RKT_EUliE_EEviT1_)
        /*03b0*/ 	.word	0x0000000c


	//----- nvinfo : EIATTR_FRAME_SIZE
	.align		4
.L_213:
        /*03b4*/ 	.byte	0x04, 0x11
        /*03b6*/ 	.short	(.L_215 - .L_214)
	.align		4
.L_214:
        /*03b8*/ 	.word	index@(_ZN2at6native18elementwise_kernelILi128ELi4EZNS0_22gpu_kernel_impl_nocastIZZZNS0_23bitwise_not_kernel_cudaERNS_18TensorIteratorBaseEENKUlvE_clEvENKUlvE3_clEvEUlsE_EEvS4_RKT_EUliE_EEviT1_)
        /*03bc*/ 	.word	0x00000000


	//----- nvinfo : EIATTR_REGCOUNT
	.align		4
.L_215:
        /*03c0*/ 	.byte	0x04, 0x2f
        /*03c2*/ 	.short	(.L_217 - .L_216)
	.align		4
.L_216:
        /*03c4*/ 	.word	index@(_ZN2at6native27unrolled_elementwise_kernelIZZZNS0_23bitwise_not_kernel_cudaERNS_18TensorIteratorBaseEENKUlvE_clEvENKUlvE3_clEvEUlsE_St5arrayIPcLm2EELi4E23TrivialOffsetCalculatorILi1EjESB_NS0_6memory12LoadWithCastILi1EEENSC_13StoreWithCastILi1EEEEEviT_T0_T2_T3_T4_T5_)
        /*03c8*/ 	.word	0x0000001d


	//----- nvinfo : EIATTR_FRAME_SIZE
	.align		4
.L_217:
        /*03cc*/ 	.byte	0x04, 0x11
        /*03ce*/ 	.short	(.L_219 - .L_218)
	.align		4
.L_218:
        /*03d0*/ 	.word	index@(_ZN2at6native27unrolled_elementwise_kernelIZZZNS0_23bitwise_not_kernel_cudaERNS_18TensorIteratorBaseEENKUlvE_clEvENKUlvE3_clEvEUlsE_St5arrayIPcLm2EELi4E23TrivialOffsetCalculatorILi1EjESB_NS0_6memory12LoadWithCastILi1EEENSC_13StoreWithCastILi1EEEEEviT_T0_T2_T3_T4_T5_)
        /*03d4*/ 	.word	0x00000000


	//----- nvinfo : EIATTR_REGCOUNT
	.align		4
.L_219:
        /*03d8*/ 	.byte	0x04, 0x2f
        /*03da*/ 	.short	(.L_221 - .L_220)
	.align		4
.L_220:
        /*03dc*/ 	.word	index@(_ZN2at6native18elementwise_kernelILi128ELi4EZNS0_15gpu_kernel_implIZZZNS0_23bitwise_not_kernel_cudaERNS_18TensorIteratorBaseEENKUlvE_clEvENKUlvE3_clEvEUlsE_EEvS4_RKT_EUliE_EEviT1_)
        /*03e0*/ 	.word	0x0000001a


	//----- nvinfo : EIATTR_FRAME_SIZE
	.align		4
.L_221:
        /*03e4*/ 	.byte	0x04, 0x11
        /*03e6*/ 	.short	(.L_223 - .L_222)
	.align		4
.L_222:
        /*03e8*/ 	.word	index@(_ZN2at6native18elementwise_kernelILi128ELi4EZNS0_15gpu_kernel_implIZZZNS0_23bitwise_not_kernel_cudaERNS_18TensorIteratorBaseEENKUlvE_clEvENKUlvE3_clEvEUlsE_EEvS4_RKT_EUliE_EEviT1_)
        /*03ec*/ 	.word	0x00000000


	//----- nvinfo : EIATTR_REGCOUNT
	.align		4
.L_223:
        /*03f0*/ 	.byte	0x04, 0x2f
        /*03f2*/ 	.short	(.L_225 - .L_224)
	.align		4
.L_224:
        /*03f4*/ 	.word	index@(_ZN2at6native29vectorized_elementwise_kernelILi8EZZZNS0_15exp_kernel_cudaERNS_18TensorIteratorBaseEENKUlvE0_clEvENKUlvE_clEvEUldE_St5arrayIPcLm2EEEEviT0_T1_)
        /*03f8*/ 	.word	0x00000004


	//----- nvinfo : EIATTR_FRAME_SIZE
	.align		4
.L_225:
        /*03fc*/ 	.byte	0x04, 0x11
        /*03fe*/ 	.short	(.L_227 - .L_226)
	.align		4
.L_226:
        /*0400*/ 	.word	index@(_ZN2at6native29vectorized_elementwise_kernelILi8EZZZNS0_15exp_kernel_cudaERNS_18TensorIteratorBaseEENKUlvE0_clEvENKUlvE_clEvEUldE_St5arrayIPcLm2EEEEviT0_T1_)
        /*0404*/ 	.word	0x00000000


	//----- nvinfo : EIATTR_REGCOUNT
	.align		4
.L_227:
        /*0408*/ 	.byte	0x04, 0x2f
        /*040a*/ 	.short	(.L_229 - .L_228)
	.align		4
.L_228:
        /*040c*/ 	.word	index@(_ZN2at6native29vectorized_elementwise_kernelILi4EZZZNS0_15exp_kernel_cudaERNS_18TensorIteratorBaseEENKUlvE0_clEvENKUlvE_clEvEUldE_St5arrayIPcLm2EEEEviT0_T1_)
        /*0410*/ 	.word	0x00000020


	//----- nvinfo : EIATTR_FRAME_SIZE
	.align		4
.L_229:
        /*0414*/ 	.byte	0x04, 0x11
        /*0416*/ 	.short	(.L_231 - .L_230)
	.align		4
.L_230:
        /*0418*/ 	.word	index@(_ZN2at6native29vectorized_elementwise_kernelILi4EZZZNS0_15exp_kernel_cudaERNS_18TensorIteratorBaseEENKUlvE0_clEvENKUlvE_clEvEUldE_St5arrayIPcLm2EEEEviT0_T1_)
        /*041c*/ 	.word	0x00000000


	//----- nvinfo : EIATTR_REGCOUNT
	.align		4
.L_231:
        /*0420*/ 	.byte	0x04, 0x2f
        /*0422*/ 	.short	(.L_233 - .L_232)
	.align		4
.L_232:
        /*0424*/ 	.word	index@(_ZN2at6native29vectorized_elementwise_kernelILi2EZZZNS0_15exp_kernel_cudaERNS_18TensorIteratorBaseEENKUlvE0_clEvENKUlvE_clEvEUldE_St5arrayIPcLm2EEEEviT0_T1_)
        /*0428*/ 	.word	0x00000020


	//----- nvinfo : EIATTR_FRAME_SIZE
	.align		4
.L_233:
        /*042c*/ 	.byte	0x04, 0x11
        /*042e*/ 	.short	(.L_235 - .L_234)
	.align		4
.L_234:
        /*0430*/ 	.word	index@(_ZN2at6native29vectorized_elementwise_kernelILi2EZZZNS0_15exp_kernel_cudaERNS_18TensorIteratorBaseEENKUlvE0_clEvENKUlvE_clEvEUldE_St5arrayIPcLm2EEEEviT0_T1_)
        /*0434*/ 	.word	0x00000000


	//----- nvinfo : EIATTR_REGCOUNT
	.align		4
.L_235:
        /*0438*/ 	.byte	0x04, 0x2f
        /*043a*/ 	.short	(.L_237 - .L_236)
	.align		4
.L_236:
        /*043c*/ 	.word	index@(_ZN2at6native27unrolled_elementwise_kernelIZZZNS0_15exp_kernel_cudaERNS_18TensorIteratorBaseEENKUlvE0_clEvENKUlvE_clEvEUldE_St5arrayIPcLm2EELi4E23TrivialOffsetCalculatorILi1EjESB_NS0_6memory15LoadWithoutCastENSC_16StoreWithoutCastEEEviT_T0_T2_T3_T4_T5_)
        /*0440*/ 	.word	0x0000001c


	//----- nvinfo : EIATTR_FRAME_SIZE
	.align		4
.L_237:
        /*0444*/ 	.byte	0x04, 0x11
        /*0446*/ 	.short	(.L_239 - .L_238)
	.align		4
.L_238:
        /*0448*/ 	.word	index@(_ZN2at6native27unrolled_elementwise_kernelIZZZNS0_15exp_kernel_cudaERNS_18TensorIteratorBaseEENKUlvE0_clEvENKUlvE_clEvEUldE_St5arrayIPcLm2EELi4E23TrivialOffsetCalculatorILi1EjESB_NS0_6memory15LoadWithoutCastENSC_16StoreWithoutCastEEEviT_T0_T2_T3_T4_T5_)
        /*044c*/ 	.word	0x00000000


	//----- nvinfo : EIATTR_REGCOUNT
	.align		4
.L_239:
        /*0450*/ 	.byte	0x04, 0x2f
        /*0452*/ 	.short	(.L_241 - .L_240)
	.align		4
.L_240:
        /*0454*/ 	.word	index@(_ZN2at6native18elementwise_kernelILi128ELi2EZNS0_22gpu_kernel_impl_nocastIZZZNS0_15exp_kernel_cudaERNS_18TensorIteratorBaseEENKUlvE0_clEvENKUlvE_clEvEUldE_EEvS4_RKT_EUliE_EEviT1_)
        /*0458*/ 	.word	0x00000010


	//----- nvinfo : EIATTR_FRAME_SIZE
	.align		4
.L_241:
        /*045c*/ 	.byte	0x04, 0x11
        /*045e*/ 	.short	(.L_243 - .L_242)
	.align		4
.L_242:
        /*0460*/ 	.word	index@(_ZN2at6native18elementwise_kernelILi128ELi2EZNS0_22gpu_kernel_impl_nocastIZZZNS0_15exp_kernel_cudaERNS_18TensorIteratorBaseEENKUlvE0_clEvENKUlvE_clEvEUldE_EEvS4_RKT_EUliE_EEviT1_)
        /*0464*/ 	.word	0x00000000


	//----- nvinfo : EIATTR_REGCOUNT
	.align		4
.L_243:
        /*0468*/ 	.byte	0x04, 0x2f
        /*046a*/ 	.short	(.L_245 - .L_244)
	.align		4
.L_244:
        /*046c*/ 	.word	index@(_ZN2at6native27unrolled_elementwise_kernelIZZZNS0_15exp_kernel_cudaERNS_18TensorIteratorBaseEENKUlvE0_clEvENKUlvE_clEvEUldE_St5arrayIPcLm2EELi4E23TrivialOffsetCalculatorILi1EjESB_NS0_6memory12LoadWithCastILi1EEENSC_13StoreWithCastILi1EEEEEviT_T0_T2_T3_T4_T5_)
        /*0470*/ 	.word	0x00000022


	//----- nvinfo : EIATTR_FRAME_SIZE
	.align		4
.L_245:
        /*0474*/ 	.byte	0x04, 0x11
        /*0476*/ 	.short	(.L_247 - .L_246)
	.align		4
.L_246:
        /*0478*/ 	.word	index@(_ZN2at6native27unrolled_elementwise_kernelIZZZNS0_15exp_kernel_cudaERNS_18TensorIteratorBaseEENKUlvE0_clEvENKUlvE_clEvEUldE_St5arrayIPcLm2EELi4E23TrivialOffsetCalculatorILi1EjESB_NS0_6memory12LoadWithCastILi1EEENSC_13StoreWithCastILi1EEEEEviT_T0_T2_T3_T4_T5_)
        /*047c*/ 	.word	0x00000000


	//----- nvinfo : EIATTR_REGCOUNT
	.align		4
.L_247:
        /*0480*/ 	.byte	0x04, 0x2f
        /*0482*/ 	.short	(.L_249 - .L_248)
	.align		4
.L_248:
        /*0484*/ 	.word	index@(_ZN2at6native18elementwise_kernelILi128ELi4EZNS0_15gpu_kernel_implIZZZNS0_15exp_kernel_cudaERNS_18TensorIteratorBaseEENKUlvE0_clEvENKUlvE_clEvEUldE_EEvS4_RKT_EUliE_EEviT1_)
        /*0488*/ 	.word	0x0000001a


	//----- nvinfo : EIATTR_FRAME_SIZE
	.align		4
.L_249:
        /*048c*/ 	.byte	0x04, 0x11
        /*048e*/ 	.short	(.L_251 - .L_250)
	.align		4
.L_250:
        /*0490*/ 	.word	index@(_ZN2at6native18elementwise_kernelILi128ELi4EZNS0_15gpu_kernel_implIZZZNS0_15exp_kernel_cudaERNS_18TensorIteratorBaseEENKUlvE0_clEvENKUlvE_clEvEUldE_EEvS4_RKT_EUliE_EEviT1_)
        /*0494*/ 	.word	0x00000000


	//----- nvinfo : EIATTR_REGCOUNT
	.align		4
.L_251:
        /*0498*/ 	.byte	0x04, 0x2f
        /*049a*/ 	.short	(.L_253 - .L_252)
	.align		4
.L_252:
        /*049c*/ 	.word	index@(_ZN2at6native29vectorized_elementwise_kernelILi8EZZZNS0_15exp_kernel_cudaERNS_18TensorIteratorBaseEENKUlvE0_clEvENKUlvE0_clEvEUlfE_St5arrayIPcLm2EEEEviT0_T1_)
        /*04a0*/ 	.word	0x00000004


	//----- nvinfo : EIATTR_FRAME_SIZE
	.align		4
.L_253:
        /*04a4*/ 	.byte	0x04, 0x11
        /*04a6*/ 	.short	(.L_255 - .L_254)
	.align		4
.L_254:
        /*04a8*/ 	.word	index@(_ZN2at6native29vectorized_elementwise_kernelILi8EZZZNS0_15exp_kernel_cudaERNS_18TensorIteratorBaseEENKUlvE0_clEvENKUlvE0_clEvEUlfE_St5arrayIPcLm2EEEEviT0_T1_)
        /*04ac*/ 	.word	0x00000000


	//----- nvinfo : EIATTR_REGCOUNT
	.align		4
.L_255:
        /*04b0*/ 	.byte	0x04, 0x2f
        /*04b2*/ 	.short	(.L_257 - .L_256)
	.align		4
.L_256:
        /*04b4*/ 	.word	index@(_ZN2at6native29vectorized_elementwise_kernelILi4EZZZNS0_15exp_kernel_cudaERNS_18TensorIteratorBaseEENKUlvE0_clEvENKUlvE0_clEvEUlfE_St5arrayIPcLm2EEEEviT0_T1_)
        /*04b8*/ 	.word	0x00000018


	//----- nvinfo : EIATTR_FRAME_SIZE
	.align		4
.L_257:
        /*04bc*/ 	.byte	0x04, 0x11
        /*04be*/ 	.short	(.L_259 - .L_258)
	.align		4
.L_258:
        /*04c0*/ 	.word	index@(_ZN2at6native29vectorized_elementwise_kernelILi4EZZZNS0_15exp_kernel_cudaERNS_18TensorIteratorBaseEENKUlvE0_clEvENKUlvE0_clEvEUlfE_St5arrayIPcLm2EEEEviT0_T1_)
        /*04c4*/ 	.word	0x00000000


	//----- nvinfo : EIATTR_REGCOUNT
	.align		4
.L_259:
        /*04c8*/ 	.byte	0x04, 0x2f
        /*04ca*/ 	.short	(.L_261 - .L_260)
	.align		4
.L_260:
        /*04cc*/ 	.word	index@(_ZN2at6native29vectorized_elementwise_kernelILi2EZZZNS0_15exp_kernel_cudaERNS_18TensorIteratorBaseEENKUlvE0_clEvENKUlvE0_clEvEUlfE_St5arrayIPcLm2EEEEviT0_T1_)
        /*04d0*/ 	.word	0x00000018


	//----- nvinfo : EIATTR_FRAME_SIZE
	.align		4
.L_261:
        /*04d4*/ 	.byte	0x04, 0x11
        /*04d6*/ 	.short	(.L_263 - .L_262)
	.align		4
.L_262:
        /*04d8*/ 	.word	index@(_ZN2at6native29vectorized_elementwise_kernelILi2EZZZNS0_15exp_kernel_cudaERNS_18TensorIteratorBaseEENKUlvE0_clEvENKUlvE0_clEvEUlfE_St5arrayIPcLm2EEEEviT0_T1_)
        /*04dc*/ 	.word	0x00000000


	//----- nvinfo : EIATTR_REGCOUNT
	.align		4
.L_263:
        /*04e0*/ 	.byte	0x04, 0x2f
        /*04e2*/ 	.short	(.L_265 - .L_264)
	.align		4
.L_264:
        /*04e4*/ 	.word	index@(_ZN2at6native27unrolled_elementwise_kernelIZZZNS0_15exp_kernel_cudaERNS_18TensorIteratorBaseEENKUlvE0_clEvENKUlvE0_clEvEUlfE_St5arrayIPcLm2EELi4E23TrivialOffsetCalculatorILi1EjESB_NS0_6memory15LoadWithoutCastENSC_16StoreWithoutCastEEEviT_T0_T2_T3_T4_T5_)
        /*04e8*/ 	.word	0x00000014


	//----- nvinfo : EIATTR_FRAME_SIZE
	.align		4
.L_265:
        /*04ec*/ 	.byte	0x04, 0x11
        /*04ee*/ 	.short	(.L_267 - .L_266)
	.align		4
.L_266:
        /*04f0*/ 	.word	index@(_ZN2at6native27unrolled_elementwise_kernelIZZZNS0_15exp_kernel_cudaERNS_18TensorIteratorBaseEENKUlvE0_clEvENKUlvE0_clEvEUlfE_St5arrayIPcLm2EELi4E23TrivialOffsetCalculatorILi1EjESB_NS0_6memory15LoadWithoutCastENSC_16StoreWithoutCastEEEviT_T0_T2_T3_T4_T5_)
        /*04f4*/ 	.word	0x00000000


	//----- nvinfo : EIATTR_REGCOUNT
	.align		4
.L_267:
        /*04f8*/ 	.byte	0x04, 0x2f
        /*04fa*/ 	.short	(.L_269 - .L_268)
	.align		4
.L_268:
        /*04fc*/ 	.word	index@(_ZN2at6native18elementwise_kernelILi128ELi2EZNS0_22gpu_kernel_impl_nocastIZZZNS0_15exp_kernel_cudaERNS_18TensorIteratorBaseEENKUlvE0_clEvENKUlvE0_clEvEUlfE_EEvS4_RKT_EUliE_EEviT1_)
        /*0500*/ 	.word	0x0000000c


	//----- nvinfo : EIATTR_FRAME_SIZE
	.align		4
.L_269:
        /*0504*/ 	.byte	0x04, 0x11
        /*0506*/ 	.short	(.L_271 - .L_270)
	.align		4
.L_270:
        /*0508*/ 	.word	index@(_ZN2at6native18elementwise_kernelILi128ELi2EZNS0_22gpu_kernel_impl_nocastIZZZNS0_15exp_kernel_cudaERNS_18TensorIteratorBaseEENKUlvE0_clEvENKUlvE0_clEvEUlfE_EEvS4_RKT_EUliE_EEviT1_)
        /*050c*/ 	.word	0x00000000


	//----- nvinfo : EIATTR_REGCOUNT
	.align		4
.L_271:
        /*0510*/ 	.byte	0x04, 0x2f
        /*0512*/ 	.short	(.L_273 - .L_272)
	.align		4
.L_272:
        /*0514*/ 	.word	index@(_ZN2at6native27unrolled_elementwise_kernelIZZZNS0_15exp_kernel_cudaERNS_18TensorIteratorBaseEENKUlvE0_clEvENKUlvE0_clEvEUlfE_St5arrayIPcLm2EELi4E23TrivialOffsetCalculatorILi1EjESB_NS0_6memory12LoadWithCastILi1EEENSC_13StoreWithCastILi1EEEEEviT_T0_T2_T3_T4_T5_)
        /*0518*/ 	.word	0x0000001c


	//----- nvinfo : EIATTR_FRAME_SIZE
	.align		4
.L_273:
        /*051c*/ 	.byte	0x04, 0x11
        /*051e*/ 	.short	(.L_275 - .L_274)
	.align		4
.L_274:
        /*0520*/ 	.word	index@(_ZN2at6native27unrolled_elementwise_kernelIZZZNS0_15exp_kernel_cudaERNS_18TensorIteratorBaseEENKUlvE0_clEvENKUlvE0_clEvEUlfE_St5arrayIPcLm2EELi4E23TrivialOffsetCalculatorILi1EjESB_NS0_6memory12LoadWithCastILi1EEENSC_13StoreWithCastILi1EEEEEviT_T0_T2_T3_T4_T5_)
        /*0524*/ 	.word	0x00000000


	//----- nvinfo : EIATTR_REGCOUNT
	.align		4
.L_275:
        /*0528*/ 	.byte	0x04, 0x2f
        /*052a*/ 	.short	(.L_277 - .L_276)
	.align		4
.L_276:
        /*052c*/ 	.word	index@(_ZN2at6native18elementwise_kernelILi128ELi4EZNS0_15gpu_kernel_implIZZZNS0_15exp_kernel_cudaERNS_18TensorIteratorBaseEENKUlvE0_clEvENKUlvE0_clEvEUlfE_EEvS4_RKT_EUliE_EEviT1_)
        /*0530*/ 	.word	0x0000001a


	//----- nvinfo : EIATTR_FRAME_SIZE
	.align		4
.L_277:
        /*0534*/ 	.byte	0x04, 0x11
        /*0536*/ 	.short	(.L_279 - .L_278)
	.align		4
.L_278:
        /*0538*/ 	.word	index@(_ZN2at6native18elementwise_kernelILi128ELi4EZNS0_15gpu_kernel_implIZZZNS0_15exp_kernel_cudaERNS_18TensorIteratorBaseEENKUlvE0_clEvENKUlvE0_clEvEUlfE_EEvS4_RKT_EUliE_EEviT1_)
        /*053c*/ 	.word	0x00000000


	//----- nvinfo : EIATTR_REGCOUNT
	.align		4
.L_279:
        /*0540*/ 	.byte	0x04, 0x2f
        /*0542*/ 	.short	(.L_281 - .L_280)
	.align		4
.L_280:
        /*0544*/ 	.word	index@(_ZN2at6native29vectorized_elementwise_kernelILi8EZZZNS0_15exp_kernel_cudaERNS_18TensorIteratorBaseEENKUlvE0_clEvENKUlvE1_clEvEUlN3c104HalfEE_St5arrayIPcLm2EEEEviT0_T1_)
        /*0548*/ 	.word	0x00000004


	//----- nvinfo : EIATTR_FRAME_SIZE
	.align		4
.L_281:
        /*054c*/ 	.byte	0x04, 0x11
        /*054e*/ 	.short	(.L_283 - .L_282)
	.align		4
.L_282:
        /*0550*/ 	.word	index@(_ZN2at6native29vectorized_elementwise_kernelILi8EZZZNS0_15exp_kernel_cudaERNS_18TensorIteratorBaseEENKUlvE0_clEvENKUlvE1_clEvEUlN3c104HalfEE_St5arrayIPcLm2EEEEviT0_T1_)
        /*0554*/ 	.word	0x00000000


	//----- nvinfo : EIATTR_REGCOUNT
	.align		4
.L_283:
        /*0558*/ 	.byte	0x04, 0x2f
        /*055a*/ 	.short	(.L_285 - .L_284)
	.align		4
.L_284:
        /*055c*/ 	.word	index@(_ZN2at6native29vectorized_elementwise_kernelILi4EZZZNS0_15exp_kernel_cudaERNS_18TensorIteratorBaseEENKUlvE0_clEvENKUlvE1_clEvEUlN3c104HalfEE_St5arrayIPcLm2EEEEviT0_T1_)
        /*0560*/ 	.word	0x00000017


	//----- nvinfo : EIATTR_FRAME_SIZE
	.align		4
.L_285:
        /*0564*/ 	.byte	0x04, 0x11
        /*0566*/ 	.short	(.L_287 - .L_286)
	.align		4
.L_286:
        /*0568*/ 	.word	index@(_ZN2at6native29vectorized_elementwise_kernelILi4EZZZNS0_15exp_kernel_cudaERNS_18TensorIteratorBaseEENKUlvE0_clEvENKUlvE1_clEvEUlN3c104HalfEE_St5arrayIPcLm2EEEEviT0_T1_)
        /*056c*/ 	.word	0x00000000


	//----- nvinfo : EIATTR_REGCOUNT
	.align		4
.L_287:
        /*0570*/ 	.byte	0x04, 0x2f
        /*0572*/ 	.short	(.L_289 - .L_288)
	.align		4
.L_288:
        /*0574*/ 	.word	index@(_ZN2at6native29vectorized_elementwise_kernelILi2EZZZNS0_15exp_kernel_cudaERNS_18TensorIteratorBaseEENKUlvE0_clEvENKUlvE1_clEvEUlN3c104HalfEE_St5arrayIPcLm2EEEEviT0_T1_)
        /*0578*/ 	.word	0x00000017


	//----- nvinfo : EIATTR_FRAME_SIZE
	.align		4
.L_289:
        /*057c*/ 	.byte	0x04, 0x11
        /*057e*/ 	.short	(.L_291 - .L_290)
	.align		4
.L_290:
        /*0580*/ 	.word	index@(_ZN2at6native29vectorized_elementwise_kernelILi2EZZZNS0_15exp_kernel_cudaERNS_18TensorIteratorBaseEENKUlvE0_clEvENKUlvE1_clEvEUlN3c104HalfEE_St5arrayIPcLm2EEEEviT0_T1_)
        /*0584*/ 	.word	0x00000000


	//----- nvinfo : EIATTR_REGCOUNT
	.align		4
.L_291:
        /*0588*/ 	.byte	0x04, 0x2f
        /*058a*/ 	.short	(.L_293 - .L_292)
	.align		4
.L_292:
        /*058c*/ 	.word	index@(_ZN2at6native27unrolled_elementwise_kernelIZZZNS0_15exp_kernel_cudaERNS_18TensorIteratorBaseEENKUlvE0_clEvENKUlvE1_clEvEUlN3c104HalfEE_St5arrayIPcLm2EELi4E23TrivialOffsetCalculatorILi1EjESD_NS0_6memory15LoadWithoutCastENSE_16StoreWithoutCastEEEviT_T0_T2_T3_T4_T5_)
        /*0590*/ 	.word	0x00000012


	//----- nvinfo : EIATTR_FRAME_SIZE
	.align		4
.L_293:
        /*0594*/ 	.byte	0x04, 0x11
        /*0596*/ 	.short	(.L_295 - .L_294)
	.align		4
.L_294:
        /*0598*/ 	.word	index@(_ZN2at6native27unrolled_elementwise_kernelIZZZNS0_15exp_kernel_cudaERNS_18TensorIteratorBaseEENKUlvE0_clEvENKUlvE1_clEvEUlN3c104HalfEE_St5arrayIPcLm2EELi4E23TrivialOffsetCalculatorILi1EjESD_NS0_6memory15LoadWithoutCastENSE_16StoreWithoutCastEEEviT_T0_T2_T3_T4_T5_)
        /*059c*/ 	.word	0x00000000


	//----- nvinfo : EIATTR_REGCOUNT
	.align		4
.L_295:
        /*05a0*/ 	.byte	0x04, 0x2f
        /*05a2*/ 	.short	(.L_297 - .L_296)
	.align		4
.L_296:
        /*05a4*/ 	.word	index@(_ZN2at6native18elementwise_kernelILi128ELi4EZNS0_22gpu_kernel_impl_nocastIZZZNS0_15exp_kernel_cudaERNS_18TensorIteratorBaseEENKUlvE0_clEvENKUlvE1_clEvEUlN3c104HalfEE_EEvS4_RKT_EUliE_EEviT1_)
        /*05a8*/ 	.word	0x0000000c


	//----- nvinfo : EIATTR_FRAME_SIZE
	.align		4
.L_297:
        /*05ac*/ 	.byte	0x04, 0x11
        /*05ae*/ 	.short	(.L_299 - .L_298)
	.align		4
.L_298:
        /*05b0*/ 	.word	index@(_ZN2at6native18elementwise_kernelILi128ELi4EZNS0_22gpu_kernel_impl_nocastIZZZNS0_15exp_kernel_cudaERNS_18TensorIteratorBaseEENKUlvE0_clEvENKUlvE1_clEvEUlN3c104HalfEE_EEvS4_RKT_EUliE_EEviT1_)
        /*05b4*/ 	.word	0x00000000


	//----- nvinfo : EIATTR_REGCOUNT
	.align		4
.L_299:
        /*05b8*/ 	.byte	0x04, 0x2f
        /*05ba*/ 	.short	(.L_301 - .L_300)
	.align		4
.L_300:
        /*05bc*/ 	.word	index@(_ZN2at6native27unrolled_elementwise_kernelIZZZNS0_15exp_kernel_cudaERNS_18TensorIteratorBaseEENKUlvE0_clEvENKUlvE1_clEvEUlN3c104HalfEE_St5arrayIPcLm2EELi4E23TrivialOffsetCalculatorILi1EjESD_NS0_6memory12LoadWithCastILi1EEENSE_13StoreWithCastILi1EEEEEviT_T0_T2_T3_T4_T5_)
        /*05c0*/ 	.word	0x0000001c


	//----- nvinfo : EIATTR_FRAME_SIZE
	.align		4
.L_301:
        /*05c4*/ 	.byte	0x04, 0x11
        /*05c6*/ 	.short	(.L_303 - .L_302)
	.align		4
.L_302:
        /*05c8*/ 	.word	index@(_ZN2at6native27unrolled_elementwise_kernelIZZZNS0_15exp_kernel_cudaERNS_18TensorIteratorBaseEENKUlvE0_clEvENKUlvE1_clEvEUlN3c104HalfEE_St5arrayIPcLm2EELi4E23TrivialOffsetCalculatorILi1EjESD_NS0_6memory12LoadWithCastILi1EEENSE_13StoreWithCastILi1EEEEEviT_T0_T2_T3_T4_T5_)
        /*05cc*/ 	.word	0x00000000


	//----- nvinfo : EIATTR_REGCOUNT
	.align		4
.L_303:
        /*05d0*/ 	.byte	0x04, 0x2f
        /*05d2*/ 	.short	(.L_305 - .L_304)
	.align		4
.L_304:
        /*05d4*/ 	.word	index@(_ZN2at6native18elementwise_kernelILi128ELi4EZNS0_15gpu_kernel_implIZZZNS0_15exp_kernel_cudaERNS_18TensorIteratorBaseEENKUlvE0_clEvENKUlvE1_clEvEUlN3c104HalfEE_EEvS4_RKT_EUliE_EEviT1_)
        /*05d8*/ 	.word	0x0000001a


	//----- nvinfo : EIATTR_FRAME_SIZE
	.align		4
.L_305:
        /*05dc*/ 	.byte	0x04, 0x11
        /*05de*/ 	.short	(.L_307 - .L_306)
	.align		4
.L_306:
        /*05e0*/ 	.word	index@(_ZN2at6native18elementwise_kernelILi128ELi4EZNS0_15gpu_kernel_implIZZZNS0_15exp_kernel_cudaERNS_18TensorIteratorBaseEENKUlvE0_clEvENKUlvE1_clEvEUlN3c104HalfEE_EEvS4_RKT_EUliE_EEviT1_)
        /*05e4*/ 	.word	0x00000000


	//----- nvinfo : EIATTR_REGCOUNT
	.align		4
.L_307:
        /*05e8*/ 	.byte	0x04, 0x2f
        /*05ea*/ 	.short	(.L_309 - .L_308)
	.align		4
.L_308:
        /*05ec*/ 	.word	index@(_ZN2at6native29vectorized_elementwise_kernelILi8EZZZNS0_15exp_kernel_cudaERNS_18TensorIteratorBaseEENKUlvE0_clEvENKUlvE2_clEvEUlN3c108BFloat16EE_St5arrayIPcLm2EEEEviT0_T1_)
        /*05f0*/ 	.word	0x00000004


	//----- nvinfo : EIATTR_FRAME_SIZE
	.align		4
.L_309:
        /*05f4*/ 	.byte	0x04, 0x11
        /*05f6*/ 	.short	(.L_311 - .L_310)
	.align		4
.L_310:
        /*05f8*/ 	.word	index@(_ZN2at6native29vectorized_elementwise_kernelILi8EZZZNS0_15exp_kernel_cudaERNS_18TensorIteratorBaseEENKUlvE0_clEvENKUlvE2_clEvEUlN3c108BFloat16EE_St5arrayIPcLm2EEEEviT0_T1_)
        /*05fc*/ 	.word	0x00000000


	//----- nvinfo : EIATTR_REGCOUNT
	.align		4
.L_311:
        /*0600*/ 	.byte	0x04, 0x2f
        /*0602*/ 	.short	(.L_313 - .L_312)
	.align		4
.L_312:
        /*0604*/ 	.word	index@(_ZN2at6native29vectorized_elementwise_kernelILi4EZZZNS0_15exp_kernel_cudaERNS_18TensorIteratorBaseEENKUlvE0_clEvENKUlvE2_clEvEUlN3c108BFloat16EE_St5arrayIPcLm2EEEEviT0_T1_)
        /*0608*/ 	.word	0x00000017


	//----- nvinfo : EIATTR_FRAME_SIZE
	.align		4
.L_313:
        /*060c*/ 	.byte	0x04, 0x11
        /*060e*/ 	.short	(.L_315 - .L_314)
	.align		4
.L_314:
        /*0610*/ 	.word	index@(_ZN2at6native29vectorized_elementwise_kernelILi4EZZZNS0_15exp_kernel_cudaERNS_18TensorIteratorBaseEENKUlvE0_clEvENKUlvE2_clEvEUlN3c108BFloat16EE_St5arrayIPcLm2EEEEviT0_T1_)
        /*0614*/ 	.word	0x00000000


	//----- nvinfo : EIATTR_REGCOUNT
	.align		4
.L_315:
        /*0618*/ 	.byte	0x04, 0x2f
        /*061a*/ 	.short	(.L_317 - .L_316)
	.align		4
.L_316:
        /*061c*/ 	.word	index@(_ZN2at6native29vectorized_elementwise_kernelILi2EZZZNS0_15exp_kernel_cudaERNS_18TensorIteratorBaseEENKUlvE0_clEvENKUlvE2_clEvEUlN3c108BFloat16EE_St5arrayIPcLm2EEEEviT0_T1_)
        /*0620*/ 	.word	0x00000017


	//----- nvinfo : EIATTR_FRAME_SIZE
	.align		4
.L_317:
        /*0624*/ 	.byte	0x04, 0x11
        /*0626*/ 	.short	(.L_319 - .L_318)
	.align		4
.L_318:
        /*0628*/ 	.word	index@(_ZN2at6native29vectorized_elementwise_kernelILi2EZZZNS0_15exp_kernel_cudaERNS_18TensorIteratorBaseEENKUlvE0_clEvENKUlvE2_clEvEUlN3c108BFloat16EE_St5arrayIPcLm2EEEEviT0_T1_)
        /*062c*/ 	.word	0x00000000


	//----- nvinfo : EIATTR_REGCOUNT
	.align		4
.L_319:
        /*0630*/ 	.byte	0x04, 0x2f
        /*0632*/ 	.short	(.L_321 - .L_320)
	.align		4
.L_320:
        /*0634*/ 	.word	index@(_ZN2at6native27unrolled_elementwise_kernelIZZZNS0_15exp_kernel_cudaERNS_18TensorIteratorBaseEENKUlvE0_clEvENKUlvE2_clEvEUlN3c108BFloat16EE_St5arrayIPcLm2EELi4E23TrivialOffsetCalculatorILi1EjESD_NS0_6memory15LoadWithoutCastENSE_16StoreWithoutCastEEEviT_T0_T2_T3_T4_T5_)
        /*0638*/ 	.word	0x00000012


	//----- nvinfo : EIATTR_FRAME_SIZE
	.align		4
.L_321:
        /*063c*/ 	.byte	0x04, 0x11
        /*063e*/ 	.short	(.L_323 - .L_322)
	.align		4
.L_322:
        /*0640*/ 	.word	index@(_ZN2at6native27unrolled_elementwise_kernelIZZZNS0_15exp_kernel_cudaERNS_18TensorIteratorBaseEENKUlvE0_clEvENKUlvE2_clEvEUlN3c108BFloat16EE_St5arrayIPcLm2EELi4E23TrivialOffsetCalculatorILi1EjESD_NS0_6memory15LoadWithoutCastENSE_16StoreWithoutCastEEEviT_T0_T2_T3_T4_T5_)
        /*0644*/ 	.word	0x00000000


	//----- nvinfo : EIATTR_REGCOUNT
	.align		4
.L_323:
        /*0648*/ 	.byte	0x04, 0x2f
        /*064a*/ 	.short	(.L_325 - .L_324)
	.align		4
.L_324:
        /*064c*/ 	.word	index@(_ZN2at6native18elementwise_kernelILi128ELi4EZNS0_22gpu_kernel_impl_nocastIZZZNS0_15exp_kernel_cudaERNS_18TensorIteratorBaseEENKUlvE0_clEvENKUlvE2_clEvEUlN3c108BFloat16EE_EEvS4_RKT_EUliE_EEviT1_)
        /*0650*/ 	.word	0x0000000c


	//----- nvinfo : EIATTR_FRAME_SIZE
	.align		4
.L_325:
        /*0654*/ 	.byte	0x04, 0x11
        /*0656*/ 	.short	(.L_327 - .L_326)
	.align		4
.L_326:
        /*0658*/ 	.word	index@(_ZN2at6native18elementwise_kernelILi128ELi4EZNS0_22gpu_kernel_impl_nocastIZZZNS0_15exp_kernel_cudaERNS_18TensorIteratorBaseEENKUlvE0_clEvENKUlvE2_clEvEUlN3c108BFloat16EE_EEvS4_RKT_EUliE_EEviT1_)
        /*065c*/ 	.word	0x00000000


	//----- nvinfo : EIATTR_REGCOUNT
	.align		4
.L_327:
        /*0660*/ 	.byte	0x04, 0x2f
        /*0662*/ 	.short	(.L_329 - .L_328)
	.align		4
.L_328:
        /*0664*/ 	.word	index@(_ZN2at6native27unrolled_elementwise_kernelIZZZNS0_15exp_kernel_cudaERNS_18TensorIteratorBaseEENKUlvE0_clEvENKUlvE2_clEvEUlN3c108BFloat16EE_St5arrayIPcLm2EELi4E23TrivialOffsetCalculatorILi1EjESD_NS0_6memory12LoadWithCastILi1EEENSE_13StoreWithCastILi1EEEEEviT_T0_T2_T3_T4_T5_)
        /*0668*/ 	.word	0x0000001c


	//----- nvinfo : EIATTR_FRAME_SIZE
	.align		4
.L_329:
        /*066c*/ 	.byte	0x04, 0x11
        /*066e*/ 	.short	(.L_331 - .L_330)
	.align		4
.L_330:
        /*0670*/ 	.word	index@(_ZN2at6native27unrolled_elementwise_kernelIZZZNS0_15exp_kernel_cudaERNS_18TensorIteratorBaseEENKUlvE0_clEvENKUlvE2_clEvEUlN3c108BFloat16EE_St5arrayIPcLm2EELi4E23TrivialOffsetCalculatorILi1EjESD_NS0_6memory12LoadWithCastILi1EEENSE_13StoreWithCastILi1EEEEEviT_T0_T2_T3_T4_T5_)
        /*0674*/ 	.word	0x00000000


	//----- nvinfo : EIATTR_REGCOUNT
	.align		4
.L_331:
        /*0678*/ 	.byte	0x04, 0x2f
        /*067a*/ 	.short	(.L_333 - .L_332)
	.align		4
.L_332:
        /*067c*/ 	.word	index@(_ZN2at6native18elementwise_kernelILi128ELi4EZNS0_15gpu_kernel_implIZZZNS0_15exp_kernel_cudaERNS_18TensorIteratorBaseEENKUlvE0_clEvENKUlvE2_clEvEUlN3c108BFloat16EE_EEvS4_RKT_EUliE_EEviT1_)
        /*0680*/ 	.word	0x0000001a


	//----- nvinfo : EIATTR_FRAME_SIZE
	.align		4
.L_333:
        /*0684*/ 	.byte	0x04, 0x11
        /*0686*/ 	.short	(.L_335 - .L_334)
	.align		4
.L_334:
        /*0688*/ 	.word	index@(_ZN2at6native18elementwise_kernelILi128ELi4EZNS0_15gpu_kernel_implIZZZNS0_15exp_kernel_cudaERNS_18TensorIteratorBaseEENKUlvE0_clEvENKUlvE2_clEvEUlN3c108BFloat16EE_EEvS4_RKT_EUliE_EEviT1_)
        /*068c*/ 	.word	0x00000000


	//----- nvinfo : EIATTR_REGCOUNT
	.align		4
.L_335:
        /*0690*/ 	.byte	0x04, 0x2f
        /*0692*/ 	.short	(.L_337 - .L_336)
	.align		4
.L_336:
        /*0694*/ 	.word	index@(_ZN2at6native29vectorized_elementwise_kernelILi8EZZZNS0_17expm1_kernel_cudaERNS_18TensorIteratorBaseEENKUlvE_clEvENKUlvE_clEvEUldE_St5arrayIPcLm2EEEEviT0_T1_)
        /*0698*/ 	.word	0x00000004


	//----- nvinfo : EIATTR_FRAME_SIZE
	.align		4
.L_337:
        /*069c*/ 	.byte	0x04, 0x11
        /*069e*/ 	.short	(.L_339 - .L_338)
	.align		4
.L_338:
        /*06a0*/ 	.word	index@(_ZN2at6native29vectorized_elementwise_kernelILi8EZZZNS0_17expm1_kernel_cudaERNS_18TensorIteratorBaseEENKUlvE_clEvENKUlvE_clEvEUldE_St5arrayIPcLm2EEEEviT0_T1_)
        /*06a4*/ 	.word	0x00000000


	//----- nvinfo : EIATTR_REGCOUNT
	.align		4
.L_339:
        /*06a8*/ 	.byte	0x04, 0x2f
        /*06aa*/ 	.short	(.L_341 - .L_340)
	.align		4
.L_340:
        /*06ac*/ 	.word	index@(_ZN2at6native29vectorized_elementwise_kernelILi4EZZZNS0_17expm1_kernel_cudaERNS_18TensorIteratorBaseEENKUlvE_clEvENKUlvE_clEvEUldE_St5arrayIPcLm2EEEEviT0_T1_)
        /*06b0*/ 	.word	0x00000020


	//----- nvinfo : EIATTR_FRAME_SIZE
	.align		4
.L_341:
        /*06b4*/ 	.byte	0x04, 0x11
        /*06b6*/ 	.short	(.L_343 - .L_342)
	.align		4
.L_342:
        /*06b8*/ 	.word	index@(_ZN2at6native29vectorized_elementwise_kernelILi4EZZZNS0_17expm1_kernel_cudaERNS_18TensorIteratorBaseEENKUlvE_clEvENKUlvE_clEvEUldE_St5arrayIPcLm2EEEEviT0_T1_)
        /*06bc*/ 	.word	0x00000000


	//----- nvinfo : EIATTR_REGCOUNT
	.align		4
.L_343:
        /*06c0*/ 	.byte	0x04, 0x2f
        /*06c2*/ 	.short	(.L_345 - .L_344)
	.align		4
.L_344:
        /*06c4*/ 	.word	index@(_ZN2at6native29vectorized_elementwise_kernelILi2EZZZNS0_17expm1_kernel_cudaERNS_18TensorIteratorBaseEENKUlvE_clEvENKUlvE_clEvEUldE_St5arrayIPcLm2EEEEviT0_T1_)
        /*06c8*/ 	.word	0x00000020


	//----- nvinfo : EIATTR_FRAME_SIZE
	.align		4
.L_345:
        /*06cc*/ 	.byte	0x04, 0x11
        /*06ce*/ 	.short	(.L_347 - .L_346)
	.align		4
.L_346:
        /*06d0*/ 	.word	index@(_ZN2at6native29vectorized_elementwise_kernelILi2EZZZNS0_17expm1_kernel_cudaERNS_18TensorIteratorBaseEENKUlvE_clEvENKUlvE_clEvEUldE_St5arrayIPcLm2EEEEviT0_T1_)
        /*06d4*/ 	.word	0x00000000


	//----- nvinfo : EIATTR_REGCOUNT
	.align		4
.L_347:
        /*06d8*/ 	.byte	0x04, 0x2f
        /*06da*/ 	.short	(.L_349 - .L_348)
	.align		4
.L_348:
        /*06dc*/ 	.word	index@(_ZN2at6native27unrolled_elementwise_kernelIZZZNS0_17expm1_kernel_cudaERNS_18TensorIteratorBaseEENKUlvE_clEvENKUlvE_clEvEUldE_St5arrayIPcLm2EELi4E23TrivialOffsetCalculatorILi1EjESB_NS0_6memory15LoadWithoutCastENSC_16StoreWithoutCastEEEviT_T0_T2_T3_T4_T5_)
        /*06e0*/ 	.word	0x00000018


	//----- nvinfo : EIATTR_FRAME_SIZE
	.align		4
.L_349:
        /*06e4*/ 	.byte	0x04, 0x11
        /*06e6*/ 	.short	(.L_351 - .L_350)
	.align		4
.L_350:
        /*06e8*/ 	.word	index@(_ZN2at6native27unrolled_elementwise_kernelIZZZNS0_17expm1_kernel_cudaERNS_18TensorIteratorBaseEENKUlvE_clEvENKUlvE_clEvEUldE_St5arrayIPcLm2EELi4E23TrivialOffsetCalculatorILi1EjESB_NS0_6memory15LoadWithoutCastENSC_16StoreWithoutCastEEEviT_T0_T2_T3_T4_T5_)
        /*06ec*/ 	.word	0x00000000


	//----- nvinfo : EIATTR_REGCOUNT
	.align		4
.L_351:
        /*06f0*/ 	.byte	0x04, 0x2f
        /*06f2*/ 	.short	(.L_353 - .L_352)
	.align		4
.L_352:
        /*06f4*/ 	.word	index@(_ZN2at6native18elementwise_kernelILi128ELi2EZNS0_22gpu_kernel_impl_nocastIZZZNS0_17expm1_kernel_cudaERNS_18TensorIteratorBaseEENKUlvE_clEvENKUlvE_clEvEUldE_EEvS4_RKT_EUliE_EEviT1_)
        /*06f8*/ 	.word	0x00000012


	//----- nvinfo : EIATTR_FRAME_SIZE
	.align		4
.L_353:
        /*06fc*/ 	.byte	0x04, 0x11
        /*06fe*/ 	.short	(.L_355 - .L_354)
	.align		4
.L_354:
        /*0700*/ 	.word	index@(_ZN2at6native18elementwise_kernelILi128ELi2EZNS0_22gpu_kernel_impl_nocastIZZZNS0_17expm1_kernel_cudaERNS_18TensorIteratorBaseEENKUlvE_clEvENKUlvE_clEvEUldE_EEvS4_RKT_EUliE_EEviT1_)
        /*0704*/ 	.word	0x00000000


	//----- nvinfo : EIATTR_REGCOUNT
	.align		4
.L_355:
        /*0708*/ 	.byte	0x04, 0x2f
        /*070a*/ 	.short	(.L_357 - .L_356)
	.align		4
.L_356:
        /*070c*/ 	.word	index@(_ZN2at6native27unrolled_elementwise_kernelIZZZNS0_17expm1_kernel_cudaERNS_18TensorIteratorBaseEENKUlvE_clEvENKUlvE_clEvEUldE_St5arrayIPcLm2EELi4E23TrivialOffsetCalculatorILi1EjESB_NS0_6memory12LoadWithCastILi1EEENSC_13StoreWithCastILi1EEEEEviT_T0_T2_T3_T4_T5_)
        /*0710*/ 	.word	0x00000022


	//----- nvinfo : EIATTR_FRAME_SIZE
	.align		4
.L_357:
        /*0714*/ 	.byte	0x04, 0x11
        /*0716*/ 	.short	(.L_359 - .L_358)
	.align		4
.L_358:
        /*0718*/ 	.word	index@(_ZN2at6native27unrolled_elementwise_kernelIZZZNS0_17expm1_kernel_cudaERNS_18TensorIteratorBaseEENKUlvE_clEvENKUlvE_clEvEUldE_St5arrayIPcLm2EELi4E23TrivialOffsetCalculatorILi1EjESB_NS0_6memory12LoadWithCastILi1EEENSC_13StoreWithCastILi1EEEEEviT_T0_T2_T3_T4_T5_)
        /*071c*/ 	.word	0x00000000


	//----- nvinfo : EIATTR_REGCOUNT
	.align		4
.L_359:
        /*0720*/ 	.byte	0x04, 0x2f
        /*0722*/ 	.short	(.L_361 - .L_360)
	.align		4
.L_360:
        /*0724*/ 	.word	index@(_ZN2at6native18elementwise_kernelILi128ELi4EZNS0_15gpu_kernel_implIZZZNS0_17expm1_kernel_cudaERNS_18TensorIteratorBaseEENKUlvE_clEvENKUlvE_clEvEUldE_EEvS4_RKT_EUliE_EEviT1_)
        /*0728*/ 	.word	0x0000001a


	//----- nvinfo : EIATTR_FRAME_SIZE
	.align		4
.L_361:
        /*072c*/ 	.byte	0x04, 0x11
        /*072e*/ 	.short	(.L_363 - .L_362)
	.align		4
.L_362:
        /*0730*/ 	.word	index@(_ZN2at6native18elementwise_kernelILi128ELi4EZNS0_15gpu_kernel_implIZZZNS0_17expm1_kernel_cudaERNS_18TensorIteratorBaseEENKUlvE_clEvENKUlvE_clEvEUldE_EEvS4_RKT_EUliE_EEviT1_)
        /*0734*/ 	.word	0x00000000


	//----- nvinfo : EIATTR_REGCOUNT
	.align		4
.L_363:
        /*0738*/ 	.byte	0x04, 0x2f
        /*073a*/ 	.short	(.L_365 - .L_364)
	.align		4
.L_364:
        /*073c*/ 	.word	index@(_ZN2at6native29vectorized_elementwise_kernelILi8EZZZNS0_17expm1_kernel_cudaERNS_18TensorIteratorBaseEENKUlvE_clEvENKUlvE0_clEvEUlfE_St5arrayIPcLm2EEEEviT0_T1_)
        /*0740*/ 	.word	0x00000004


	//----- nvinfo : EIATTR_FRAME_SIZE
	.align		4
.L_365:
        /*0744*/ 	.byte	0x04, 0x11
        /*0746*/ 	.short	(.L_367 - .L_366)
	.align		4
.L_366:
        /*0748*/ 	.word	index@(_ZN2at6native29vectorized_elementwise_kernelILi8EZZZNS0_17expm1_kernel_cudaERNS_18TensorIteratorBaseEENKUlvE_clEvENKUlvE0_clEvEUlfE_St5arrayIPcLm2EEEEviT0_T1_)
        /*074c*/ 	.word	0x00000000


	//----- nvinfo : EIATTR_REGCOUNT
	.align		4
.L_367:
        /*0750*/ 	.byte	0x04, 0x2f
        /*0752*/ 	.short	(.L_369 - .L_368)
	.align		4
.L_368:
        /*0754*/ 	.word	index@(_ZN2at6native29vectorized_elementwise_kernelILi4EZZZNS0_17expm1_kernel_cudaERNS_18TensorIteratorBaseEENKUlvE_clEvENKUlvE0_clEvEUlfE_St5arrayIPcLm2EEEEviT0_T1_)
        /*0758*/ 	.word	0x0000001c


	//----- nvinfo : EIATTR_FRAME_SIZE
	.align		4
.L_369:
        /*075c*/ 	.byte	0x04, 0x11
        /*075e*/ 	.short	(.L_371 - .L_370)
	.align		4
.L_370:
        /*0760*/ 	.word	index@(_ZN2at6native29vectorized_elementwise_kernelILi4EZZZNS0_17expm1_kernel_cudaERNS_18TensorIteratorBaseEENKUlvE_clEvENKUlvE0_clEvEUlfE_St5arrayIPcLm2EEEEviT0_T1_)
        /*0764*/ 	.word	0x00000000


	//----- nvinfo : EIATTR_REGCOUNT
	.align		4
.L_371:
        /*0768*/ 	.byte	0x04, 0x2f
        /*076a*/ 	.short	(.L_373 - .L_372)
	.align		4
.L_372:
        /*076c*/ 	.word	index@(_ZN2at6native29vectorized_elementwise_kernelILi2EZZZNS0_17expm1_kernel_cudaERNS_18TensorIteratorBaseEENKUlvE_clEvENKUlvE0_clEvEUlfE_St5arrayIPcLm2EEEEviT0_T1_)
        /*0770*/ 	.word	0x0000001e


	//----- nvinfo : EIATTR_FRAME_SIZE
	.align		4
.L_373:
        /*0774*/ 	.byte	0x04, 0x11
        /*0776*/ 	.short	(.L_375 - .L_374)
	.align		4
.L_374:
        /*0778*/ 	.word	index@(_ZN2at6native29vectorized_elementwise_kernelILi2EZZZNS0_17expm1_kernel_cudaERNS_18TensorIteratorBaseEENKUlvE_clEvENKUlvE0_clEvEUlfE_St5arrayIPcLm2EEEEviT0_T1_)
        /*077c*/ 	.word	0x00000000


	//----- nvinfo : EIATTR_REGCOUNT
	.align		4
.L_375:
        /*0780*/ 	.byte	0x04, 0x2f
        /*0782*/ 	.short	(.L_377 - .L_376)
	.align		4
.L_376:
        /*0784*/ 	.word	index@(_ZN2at6native27unrolled_elementwise_kernelIZZZNS0_17expm1_kernel_cudaERNS_18TensorIteratorBaseEENKUlvE_clEvENKUlvE0_clEvEUlfE_St5arrayIPcLm2EELi4E23TrivialOffsetCalculatorILi1EjESB_NS0_6memory15LoadWithoutCastENSC_16StoreWithoutCastEEEviT_T0_T2_T3_T4_T5_)
        /*0788*/ 	.word	0x00000016


	//----- nvinfo : EIATTR_FRAME_SIZE
	.align		4
.L_377:
        /*078c*/ 	.byte	0x04, 0x11
        /*078e*/ 	.short	(.L_379 - .L_378)
	.align		4
.L_378:
        /*0790*/ 	.word	index@(_ZN2at6native27unrolled_elementwise_kernelIZZZNS0_17expm1_kernel_cudaERNS_18TensorIteratorBaseEENKUlvE_clEvENKUlvE0_clEvEUlfE_St5arrayIPcLm2EELi4E23TrivialOffsetCalculatorILi1EjESB_NS0_6memory15LoadWithoutCastENSC_16StoreWithoutCastEEEviT_T0_T2_T3_T4_T5_)
        /*0794*/ 	.word	0x00000000


	//----- nvinfo : EIATTR_REGCOUNT
	.align		4
.L_379:
        /*0798*/ 	.byte	0x04, 0x2f
        /*079a*/ 	.short	(.L_381 - .L_380)
	.align		4
.L_380:
        /*079c*/ 	.word	index@(_ZN2at6native18elementwise_kernelILi128ELi2EZNS0_22gpu_kernel_impl_nocastIZZZNS0_17expm1_kernel_cudaERNS_18TensorIteratorBaseEENKUlvE_clEvENKUlvE0_clEvEUlfE_EEvS4_RKT_EUliE_EEviT1_)
        /*07a0*/ 	.word	0x0000000c


	//----- nvinfo : EIATTR_FRAME_SIZE
	.align		4
.L_381:
        /*07a4*/ 	.byte	0x04, 0x11
        /*07a6*/ 	.short	(.L_383 - .L_382)
	.align		4
.L_382:
        /*07a8*/ 	.word	index@(_ZN2at6native18elementwise_kernelILi128ELi2EZNS0_22gpu_kernel_impl_nocastIZZZNS0_17expm1_kernel_cudaERNS_18TensorIteratorBaseEENKUlvE_clEvENKUlvE0_clEvEUlfE_EEvS4_RKT_EUliE_EEviT1_)
        /*07ac*/ 	.word	0x00000000


	//----- nvinfo : EIATTR_REGCOUNT
	.align		4
.L_383:
        /*07b0*/ 	.byte	0x04, 0x2f
        /*07b2*/ 	.short	(.L_385 - .L_384)
	.align		4
.L_384:
        /*07b4*/ 	.word	index@(_ZN2at6native27unrolled_elementwise_kernelIZZZNS0_17expm1_kernel_cudaERNS_18TensorIteratorBaseEENKUlvE_clEvENKUlvE0_clEvEUlfE_St5arrayIPcLm2EELi4E23TrivialOffsetCalculatorILi1EjESB_NS0_6memory12LoadWithCastILi1EEENSC_13StoreWithCastILi1EEEEEviT_T0_T2_T3_T4_T5_)
        /*07b8*/ 	.word	0x0000001c


	//----- nvinfo : EIATTR_FRAME_SIZE
	.align		4
.L_385:
        /*07bc*/ 	.byte	0x04, 0x11
        /*07be*/ 	.short	(.L_387 - .L_386)
	.align		4
.L_386:
        /*07c0*/ 	.word	index@(_ZN2at6native27unrolled_elementwise_kernelIZZZNS0_17expm1_kernel_cudaERNS_18TensorIteratorBaseEENKUlvE_clEvENKUlvE0_clEvEUlfE_St5arrayIPcLm2EELi4E23TrivialOffsetCalculatorILi1EjESB_NS0_6memory12LoadWithCastILi1EEENSC_13StoreWithCastILi1EEEEEviT_T0_T2_T3_T4_T5_)
        /*07c4*/ 	.word	0x00000000


	//----- nvinfo : EIATTR_REGCOUNT
	.align		4
.L_387:
        /*07c8*/ 	.byte	0x04, 0x2f
        /*07ca*/ 	.short	(.L_389 - .L_388)
	.align		4
.L_388:
        /*07cc*/ 	.word	index@(_ZN2at6native18elementwise_kernelILi128ELi4EZNS0_15gpu_kernel_implIZZZNS0_17expm1_kernel_cudaERNS_18TensorIteratorBaseEENKUlvE_clEvENKUlvE0_clEvEUlfE_EEvS4_RKT_EUliE_EEviT1_)
        /*07d0*/ 	.word	0x0000001a


	//----- nvinfo : EIATTR_FRAME_SIZE
	.align		4
.L_389:
        /*07d4*/ 	.byte	0x04, 0x11
        /*07d6*/ 	.short	(.L_391 - .L_390)
	.align		4
.L_390:
        /*07d8*/ 	.word	index@(_ZN2at6native18elementwise_kernelILi128ELi4EZNS0_15gpu_kernel_implIZZZNS0_17expm1_kernel_cudaERNS_18TensorIteratorBaseEENKUlvE_clEvENKUlvE0_clEvEUlfE_EEvS4_RKT_EUliE_EEviT1_)
        /*07dc*/ 	.word	0x00000000


	//----- nvinfo : EIATTR_REGCOUNT
	.align		4
.L_391:
        /*07e0*/ 	.byte	0x04, 0x2f
        /*07e2*/ 	.short	(.L_393 - .L_392)
	.align		4
.L_392:
        /*07e4*/ 	.word	index@(_ZN2at6native29vectorized_elementwise_kernelILi8EZZZNS0_17expm1_kernel_cudaERNS_18TensorIteratorBaseEENKUlvE_clEvENKUlvE1_clEvEUlN3c107complexIdEEE_St5arrayIPcLm2EEEEviT0_T1_)
        /*07e8*/ 	.word	0x00000004


	//----- nvinfo : EIATTR_FRAME_SIZE
	.align		4
.L_393:
        /*07ec*/ 	.byte	0x04, 0x11
        /*07ee*/ 	.short	(.L_395 - .L_394)
	.align		4
.L_394:
        /*07f0*/ 	.word	index@(_ZN2at6native29vectorized_elementwise_kernelILi8EZZZNS0_17expm1_kernel_cudaERNS_18TensorIteratorBaseEENKUlvE_clEvENKUlvE1_clEvEUlN3c107complexIdEEE_St5arrayIPcLm2EEEEviT0_T1_)
        /*07f4*/ 	.word	0x00000000


	//----- nvinfo : EIATTR_REGCOUNT
	.align		4
.L_395:
        /*07f8*/ 	.byte	0x04, 0x2f
        /*07fa*/ 	.short	(.L_397 - .L_396)
	.align		4
.L_396:
        /*07fc*/ 	.word	index@(_ZN2at6native29vectorized_elementwise_kernelILi4EZZZNS0_17expm1_kernel_cudaERNS_18TensorIteratorBaseEENKUlvE_clEvENKUlvE1_clEvEUlN3c107complexIdEEE_St5arrayIPcLm2EEEEviT0_T1_)
        /*0800*/ 	.word	0x00000042


	//----- nvinfo : EIATTR_FRAME_SIZE
	.align		4
.L_397:
        /*0804*/ 	.byte	0x04, 0x11
        /*0806*/ 	.short	(.L_399 - .L_398)
	.align		4
.L_398:
        /*0808*/ 	.word	index@($_ZN2at6native29vectorized_elementwise_kernelILi4EZZZNS0_17expm1_kernel_cudaERNS_18TensorIteratorBaseEENKUlvE_clEvENKUlvE1_clEvEUlN3c107complexIdEEE_St5arrayIPcLm2EEEEviT0_T1_$__internal_trig_reduction_slowpathd)
        /*080c*/ 	.word	0x00000000


	//----- nvinfo : EIATTR_FRAME_SIZE
	.align		4
.L_399:
        /*0810*/ 	.byte	0x04, 0x11
        /*0812*/ 	.short	(.L_401 - .L_400)
	.align		4
.L_400:
        /*0814*/ 	.word	index@(_ZN2at6native29vectorized_elementwise_kernelILi4EZZZNS0_17expm1_kernel_cudaERNS_18TensorIteratorBaseEENKUlvE_clEvENKUlvE1_clEvEUlN3c107complexIdEEE_St5arrayIPcLm2EEEEviT0_T1_)
        /*0818*/ 	.word	0x00000028


	//----- nvinfo : EIATTR_REGCOUNT
	.align		4
.L_401:
        /*081c*/ 	.byte	0x04, 0x2f
        /*081e*/ 	.short	(.L_403 - .L_402)
	.align		4
.L_402:
        /*0820*/ 	.word	index@(_ZN2at6native29vectorized_elementwise_kernelILi2EZZZNS0_17expm1_kernel_cudaERNS_18TensorIteratorBaseEENKUlvE_clEvENKUlvE1_clEvEUlN3c107complexIdEEE_St5arrayIPcLm2EEEEviT0_T1_)
        /*0824*/ 	.word	0x00000042


	//----- nvinfo : EIATTR_FRAME_SIZE
	.align		4
.L_403:
        /*0828*/ 	.byte	0x04, 0x11
        /*082a*/ 	.short	(.L_405 - .L_404)
	.align		4
.L_404:
        /*082c*/ 	.word	index@($_ZN2at6native29vectorized_elementwise_kernelILi2EZZZNS0_17expm1_kernel_cudaERNS_18TensorIteratorBaseEENKUlvE_clEvENKUlvE1_clEvEUlN3c107complexIdEEE_St5arrayIPcLm2EEEEviT0_T1_$__internal_trig_reduction_slowpathd)
        /*0830*/ 	.word	0x00000000


	//----- nvinfo : EIATTR_FRAME_SIZE
	.align		4
.L_405:
        /*0834*/ 	.byte	0x04, 0x11
        /*0836*/ 	.short	(.L_407 - .L_406)
	.align		4
.L_406:
        /*0838*/ 	.word	index@(_ZN2at6native29vectorized_elementwise_kernelILi2EZZZNS0_17expm1_kernel_cudaERNS_18TensorIteratorBaseEENKUlvE_clEvENKUlvE1_clEvEUlN3c107complexIdEEE_St5arrayIPcLm2EEEEviT0_T1_)
        /*083c*/ 	.word	0x00000028


	//----- nvinfo : EIATTR_REGCOUNT
	.align		4
.L_407:
        /*0840*/ 	.byte	0x04, 0x2f
        /*0842*/ 	.short	(.L_409 - .L_408)
	.align		4
.L_408:
        /*0844*/ 	.word	index@(_ZN2at6native27unrolled_elementwise_kernelIZZZNS0_17expm1_kernel_cudaERNS_18TensorIteratorBaseEENKUlvE_clEvENKUlvE1_clEvEUlN3c107complexIdEEE_St5arrayIPcLm2EELi4E23TrivialOffsetCalculatorILi1EjESE_NS0_6memory15LoadWithoutCastENSF_16StoreWithoutCastEEEviT_T0_T2_T3_T4_T5_)
        /*0848*/ 	.word	0x0000002e


	//----- nvinfo : EIATTR_FRAME_SIZE
	.align		4
.L_409:
        /*084c*/ 	.byte	0x04, 0x11
        /*084e*/ 	.short	(.L_411 - .L_410)
	.align		4
.L_410:
        /*0850*/ 	.word	index@($_ZN2at6native27unrolled_elementwise_kernelIZZZNS0_17expm1_kernel_cudaERNS_18TensorIteratorBaseEENKUlvE_clEvENKUlvE1_clEvEUlN3c107complexIdEEE_St5arrayIPcLm2EELi4E23TrivialOffsetCalculatorILi1EjESE_NS0_6memory15LoadWithoutCastENSF_16StoreWithoutCastEEEviT_T0_T2_T3_T4_T5_$__internal_trig_reduction_slowpathd)
        /*0854*/ 	.word	0x00000000


	//----- nvinfo : EIATTR_FRAME_SIZE
	.align		4
.L_411:
        /*0858*/ 	.byte	0x04, 0x11
        /*085a*/ 	.short	(.L_413 - .L_412)
	.align		4
.L_412:
        /*085c*/ 	.word	index@(_ZN2at6native27unrolled_elementwise_kernelIZZZNS0_17expm1_kernel_cudaERNS_18TensorIteratorBaseEENKUlvE_clEvENKUlvE1_clEvEUlN3c107complexIdEEE_St5arrayIPcLm2EELi4E23TrivialOffsetCalculatorILi1EjESE_NS0_6memory15LoadWithoutCastENSF_16StoreWithoutCastEEEviT_T0_T2_T3_T4_T5_)
        /*0860*/ 	.word	0x00000028


	//----- nvinfo : EIATTR_REGCOUNT
	.align		4
.L_413:
        /*0864*/ 	.byte	0x04, 0x2f
        /*0866*/ 	.short	(.L_415 - .L_414)
	.align		4
.L_414:
        /*0868*/ 	.word	index@(_ZN2at6native18elementwise_kernelILi128ELi2EZNS0_22gpu_kernel_impl_nocastIZZZNS0_17expm1_kernel_cudaERNS_18TensorIteratorBaseEENKUlvE_clEvENKUlvE1_clEvEUlN3c107complexIdEEE_EEvS4_RKT_EUliE_EEviT1_)
        /*086c*/ 	.word	0x00000026


	//----- nvinfo : EIATTR_FRAME_SIZE
	.align		4
.L_415:
        /*0870*/ 	.byte	0x04, 0x11
        /*0872*/ 	.short	(.L_417 - .L_416)
	.align		4
.L_416:
        /*0874*/ 	.word	index@($_ZN2at6native18elementwise_kernelILi128ELi2EZNS0_22gpu_kernel_impl_nocastIZZZNS0_17expm1_kernel_cudaERNS_18TensorIteratorBaseEENKUlvE_clEvENKUlvE1_clEvEUlN3c107complexIdEEE_EEvS4_RKT_EUliE_EEviT1_$__internal_trig_reduction_slowpathd)
        /*0878*/ 	.word	0x00000000


	//----- nvinfo : EIATTR_FRAME_SIZE
	.align		4
.L_417:
        /*087c*/ 	.byte	0x04, 0x11
        /*087e*/ 	.short	(.L_419 - .L_418)
	.align		4
.L_418:
        /*0880*/ 	.word	index@(_ZN2at6native18elementwise_kernelILi128ELi2EZNS0_22gpu_kernel_impl_nocastIZZZNS0_17expm1_kernel_cudaERNS_18TensorIteratorBaseEENKUlvE_clEvENKUlvE1_clEvEUlN3c107complexIdEEE_EEvS4_RKT_EUliE_EEviT1_)
        /*0884*/ 	.word	0x00000028


	//----- nvinfo : EIATTR_REGCOUNT
	.align		4
.L_419:
        /*0888*/ 	.byte	0x04, 0x2f
        /*088a*/ 	.short	(.L_421 - .L_420)
	.align		4
.L_420:
        /*088c*/ 	.word	index@(_ZN2at6native27unrolled_elementwise_kernelIZZZNS0_17expm1_kernel_cudaERNS_18TensorIteratorBaseEENKUlvE_clEvENKUlvE1_clEvEUlN3c107complexIdEEE_St5arrayIPcLm2EELi4E23TrivialOffsetCalculatorILi1EjESE_NS0_6memory12LoadWithCastILi1EEENSF_13StoreWithCastILi1EEEEEviT_T0_T2_T3_T4_T5_)
        /*0890*/ 	.word	0x00000030


	//----- nvinfo : EIATTR_FRAME_SIZE
	.align		4
.L_421:
        /*0894*/ 	.byte	0x04, 0x11
        /*0896*/ 	.short	(.L_423 - .L_422)
	.align		4
.L_422:
        /*0898*/ 	.word	index@($_ZN2at6native27unrolled_elementwise_kernelIZZZNS0_17expm1_kernel_cudaERNS_18TensorIteratorBaseEENKUlvE_clEvENKUlvE1_clEvEUlN3c107complexIdEEE_St5arrayIPcLm2EELi4E23TrivialOffsetCalculatorILi1EjESE_NS0_6memory12LoadWithCastILi1EEENSF_13StoreWithCastILi1EEEEEviT_T0_T2_T3_T4_T5_$__internal_trig_reduction_slowpathd)
        /*089c*/ 	.word	0x00000000


	//----- nvinfo : EIATTR_FRAME_SIZE
	.align		4
.L_423:
        /*08a0*/ 	.byte	0x04, 0x11
        /*08a2*/ 	.short	(.L_425 - .L_424)
	.align		4
.L_424:
        /*08a4*/ 	.word	index@(_ZN2at6native27unrolled_elementwise_kernelIZZZNS0_17expm1_kernel_cudaERNS_18TensorIteratorBaseEENKUlvE_clEvENKUlvE1_clEvEUlN3c107complexIdEEE_St5arrayIPcLm2EELi4E23TrivialOffsetCalculatorILi1EjESE_NS0_6memory12LoadWithCastILi1EEENSF_13StoreWithCastILi1EEEEEviT_T0_T2_T3_T4_T5_)
        /*08a8*/ 	.word	0x00000028


	//----- nvinfo : EIATTR_REGCOUNT
	.align		4
.L_425:
        /*08ac*/ 	.byte	0x04, 0x2f
        /*08ae*/ 	.short	(.L_427 - .L_426)
	.align		4
.L_426:
        /*08b0*/ 	.word	index@(_ZN2at6native18elementwise_kernelILi128ELi4EZNS0_15gpu_kernel_implIZZZNS0_17expm1_kernel_cudaERNS_18TensorIteratorBaseEENKUlvE_clEvENKUlvE1_clEvEUlN3c107complexIdEEE_EEvS4_RKT_EUliE_EEviT1_)
        /*08b4*/ 	.word	0x00000028


	//----- nvinfo : EIATTR_FRAME_SIZE
	.align		4
.L_427:
        /*08b8*/ 	.byte	0x04, 0x11
        /*08ba*/ 	.short	(.L_429 - .L_428)
	.align		4
.L_428:
        /*08bc*/ 	.word	index@($_ZN2at6native18elementwise_kernelILi128ELi4EZNS0_15gpu_kernel_implIZZZNS0_17expm1_kernel_cudaERNS_18TensorIteratorBaseEENKUlvE_clEvENKUlvE1_clEvEUlN3c107complexIdEEE_EEvS4_RKT_EUliE_EEviT1_$__internal_trig_reduction_slowpathd)
        /*08c0*/ 	.word	0x00000000


	//----- nvinfo : EIATTR_FRAME_SIZE
	.align		4
.L_429:
        /*08c4*/ 	.byte	0x04, 0x11
        /*08c6*/ 	.short	(.L_431 - .L_430)
	.align		4
.L_430:
        /*08c8*/ 	.word	index@(_ZN2at6native18elementwise_kernelILi128ELi4EZNS0_15gpu_kernel_implIZZZNS0_17expm1_kernel_cudaERNS_18TensorIteratorBaseEENKUlvE_clEvENKUlvE1_clEvEUlN3c107complexIdEEE_EEvS4_RKT_EUliE_EEviT1_)
        /*08cc*/ 	.word	0x00000028


	//----- nvinfo : EIATTR_REGCOUNT
	.align		4
.L_431:
        /*08d0*/ 	.byte	0x04, 0x2f
        /*08d2*/ 	.short	(.L_433 - .L_432)
	.align		4
.L_432:
        /*08d4*/ 	.word	index@(_ZN2at6native29vectorized_elementwise_kernelILi8EZZZNS0_17expm1_kernel_cudaERNS_18TensorIteratorBaseEENKUlvE_clEvENKUlvE2_clEvEUlN3c107complexIfEEE_St5arrayIPcLm2EEEEviT0_T1_)
        /*08d8*/ 	.word	0x00000004


	//----- nvinfo : EIATTR_FRAME_SIZE
	.align		4
.L_433:
        /*08dc*/ 	.byte	0x04, 0x11
        /*08de*/ 	.short	(.L_435 - .L_434)
	.align		4
.L_434:
        /*08e0*/ 	.word	index@(_ZN2at6native29vectorized_elementwise_kernelILi8EZZZNS0_17expm1_kernel_cudaERNS_18TensorIteratorBaseEENKUlvE_clEvENKUlvE2_clEvEUlN3c107complexIfEEE_St5arrayIPcLm2EEEEviT0_T1_)
        /*08e4*/ 	.word	0x00000000


	//----- nvinfo : EIATTR_REGCOUNT
	.align		4
.L_435:
        /*08e8*/ 	.byte	0x04, 0x2f
        /*08ea*/ 	.short	(.L_437 - .L_436)
	.align		4
.L_436:
        /*08ec*/ 	.word	index@(_ZN2at6native29vectorized_elementwise_kernelILi4EZZZNS0_17expm1_kernel_cudaERNS_18TensorIteratorBaseEENKUlvE_clEvENKUlvE2_clEvEUlN3c107complexIfEEE_St5arrayIPcLm2EEEEviT0_T1_)
        /*08f0*/ 	.word	0x00000020


	//----- nvinfo : EIATTR_FRAME_SIZE
	.align		4
.L_437:
        /*08f4*/ 	.byte	0x04, 0x11
        /*08f6*/ 	.short	(.L_439 - .L_438)
	.align		4
.L_438:
        /*08f8*/ 	.word	index@(_ZN2at6native29vectorized_elementwise_kernelILi4EZZZNS0_17expm1_kernel_cudaERNS_18TensorIteratorBaseEENKUlvE_clEvENKUlvE2_clEvEUlN3c107complexIfEEE_St5arrayIPcLm2EEEEviT0_T1_)
        /*08fc*/ 	.word	0x00000000


	//----- nvinfo : EIATTR_REGCOUNT
	.align		4
.L_439:
        /*0900*/ 	.byte	0x04, 0x2f
        /*0902*/ 	.short	(.L_441 - .L_440)
	.align		4
.L_440:
        /*0904*/ 	.word	index@(_ZN2at6native29vectorized_elementwise_kernelILi2EZZZNS0_17expm1_kernel_cudaERNS_18TensorIteratorBaseEENKUlvE_clEvENKUlvE2_clEvEUlN3c107complexIfEEE_St5arrayIPcLm2EEEEviT0_T1_)
        /*0908*/ 	.word	0x00000020


	//----- nvinfo : EIATTR_FRAME_SIZE
	.align		4
.L_441:
        /*090c*/ 	.byte	0x04, 0x11
        /*090e*/ 	.short	(.L_443 - .L_442)
	.align		4
.L_442:
        /*0910*/ 	.word	index@(_ZN2at6native29vectorized_elementwise_kernelILi2EZZZNS0_17expm1_kernel_cudaERNS_18TensorIteratorBaseEENKUlvE_clEvENKUlvE2_clEvEUlN3c107complexIfEEE_St5arrayIPcLm2EEEEviT0_T1_)
        /*0914*/ 	.word	0x00000000


	//----- nvinfo : EIATTR_REGCOUNT
	.align		4
.L_443:
        /*0918*/ 	.byte	0x04, 0x2f
        /*091a*/ 	.short	(.L_445 - .L_444)
	.align		4
.L_444:
        /*091c*/ 	.word	index@(_ZN2at6native27unrolled_elementwise_kernelIZZZNS0_17expm1_kernel_cudaERNS_18TensorIteratorBaseEENKUlvE_clEvENKUlvE2_clEvEUlN3c107complexIfEEE_St5arrayIPcLm2EELi4E23TrivialOffsetCalculatorILi1EjESE_NS0_6memory15LoadWithoutCastENSF_16StoreWithoutCastEEEviT_T0_T2_T3_T4_T5_)
        /*0920*/ 	.word	0x0000001a


	//----- nvinfo : EIATTR_FRAME_SIZE
	.align		4
.L_445:
        /*0924*/ 	.byte	0x04, 0x11
        /*0926*/ 	.short	(.L_447 - .L_446)
	.align		4
.L_446:
        /*0928*/ 	.word	index@(_ZN2at6native27unrolled_elementwise_kernelIZZZNS0_17expm1_kernel_cudaERNS_18TensorIteratorBaseEENKUlvE_clEvENKUlvE2_clEvEUlN3c107complexIfEEE_St5arrayIPcLm2EELi4E23TrivialOffsetCalculatorILi1EjESE_NS0_6memory15LoadWithoutCastENSF_16StoreWithoutCastEEEviT_T0_T2_T3_T4_T5_)
        /*092c*/ 	.word	0x00000000


	//----- nvinfo : EIATTR_REGCOUNT
	.align		4
.L_447:
        /*0930*/ 	.byte	0x04, 0x2f
        /*0932*/ 	.short	(.L_449 - .L_448)
	.align		4
.L_448:
        /*0934*/ 	.word	index@(_ZN2at6native18elementwise_kernelILi128ELi2EZNS0_22gpu_kernel_impl_nocastIZZZNS0_17expm1_kernel_cudaERNS_18TensorIteratorBaseEENKUlvE_clEvENKUlvE2_clEvEUlN3c107complexIfEEE_EEvS4_RKT_EUliE_EEviT1_)
        /*0938*/ 	.word	0x00000010


	//----- nvinfo : EIATTR_FRAME_SIZE
	.align		4
.L_449:
        /*093c*/ 	.byte	0x04, 0x11
        /*093e*/ 	.short	(.L_451 - .L_450)
	.align		4
.L_450:
        /*0940*/ 	.word	index@(_ZN2at6native18elementwise_kernelILi128ELi2EZNS0_22gpu_kernel_impl_nocastIZZZNS0_17expm1_kernel_cudaERNS_18TensorIteratorBaseEENKUlvE_clEvENKUlvE2_clEvEUlN3c107complexIfEEE_EEvS4_RKT_EUliE_EEviT1_)
        /*0944*/ 	.word	0x00000000


	//----- nvinfo : EIATTR_REGCOUNT
	.align		4
.L_451:
        /*0948*/ 	.byte	0x04, 0x2f
        /*094a*/ 	.short	(.L_453 - .L_452)
	.align		4
.L_452:
        /*094c*/ 	.word	index@(_ZN2at6native27unrolled_elementwise_kernelIZZZNS0_17expm1_kernel_cudaERNS_18TensorIteratorBaseEENKUlvE_clEvENKUlvE2_clEvEUlN3c107complexIfEEE_St5arrayIPcLm2EELi4E23TrivialOffsetCalculatorILi1EjESE_NS0_6memory12LoadWithCastILi1EEENSF_13StoreWithCastILi1EEEEEviT_T0_T2_T3_T4_T5_)
        /*0950*/ 	.word	0x00000020


	//----- nvinfo : EIATTR_FRAME_SIZE
	.align		4
.L_453:
        /*0954*/ 	.byte	0x04, 0x11
        /*0956*/ 	.short	(.L_455 - .L_454)
	.align		4
.L_454:
        /*0958*/ 	.word	index@(_ZN2at6native27unrolled_elementwise_kernelIZZZNS0_17expm1_kernel_cudaERNS_18TensorIteratorBaseEENKUlvE_clEvENKUlvE2_clEvEUlN3c107complexIfEEE_St5arrayIPcLm2EELi4E23TrivialOffsetCalculatorILi1EjESE_NS0_6memory12LoadWithCastILi1EEENSF_13StoreWithCastILi1EEEEEviT_T0_T2_T3_T4_T5_)
        /*095c*/ 	.word	0x00000000


	//----- nvinfo : EIATTR_REGCOUNT
	.align		4
.L_455:
        /*0960*/ 	.byte	0x04, 0x2f
        /*0962*/ 	.short	(.L_457 - .L_456)
	.align		4
.L_456:
        /*0964*/ 	.word	index@(_ZN2at6native18elementwise_kernelILi128ELi4EZNS0_15gpu_kernel_implIZZZNS0_17expm1_kernel_cudaERNS_18TensorIteratorBaseEENKUlvE_clEvENKUlvE2_clEvEUlN3c107complexIfEEE_EEvS4_RKT_EUliE_EEviT1_)
        /*0968*/ 	.word	0x0000001a


	//----- nvinfo : EIATTR_FRAME_SIZE
	.align		4
.L_457:
        /*096c*/ 	.byte	0x04, 0x11
        /*096e*/ 	.short	(.L_459 - .L_458)
	.align		4
.L_458:
        /*0970*/ 	.word	index@(_ZN2at6native18elementwise_kernelILi128ELi4EZNS0_15gpu_kernel_implIZZZNS0_17expm1_kernel_cudaERNS_18TensorIteratorBaseEENKUlvE_clEvENKUlvE2_clEvEUlN3c107complexIfEEE_EEvS4_RKT_EUliE_EEviT1_)
        /*0974*/ 	.word	0x00000000


	//----- nvinfo : EIATTR_REGCOUNT
	.align		4
.L_459:
        /*0978*/ 	.byte	0x04, 0x2f
        /*097a*/ 	.short	(.L_461 - .L_460)
	.align		4
.L_460:
        /*097c*/ 	.word	index@(_ZN2at6native29vectorized_elementwise_kernelILi8EZZZNS0_17expm1_kernel_cudaERNS_18TensorIteratorBaseEENKUlvE_clEvENKUlvE3_clEvEUlN3c108BFloat16EE_St5arrayIPcLm2EEEEviT0_T1_)
        /*0980*/ 	.word	0x00000004


	//----- nvinfo : EIATTR_FRAME_SIZE
	.align		4
.L_461:
        /*0984*/ 	.byte	0x04, 0x11
        /*0986*/ 	.short	(.L_463 - .L_462)
	.align		4
.L_462:
        /*0988*/ 	.word	index@(_ZN2at6native29vectorized_elementwise_kernelILi8EZZZNS0_17expm1_kernel_cudaERNS_18TensorIteratorBaseEENKUlvE_clEvENKUlvE3_clEvEUlN3c108BFloat16EE_St5arrayIPcLm2EEEEviT0_T1_)
        /*098c*/ 	.word	0x00000000


	//----- nvinfo : EIATTR_REGCOUNT
	.align		4
.L_463:
        /*0990*/ 	.byte	0x04, 0x2f
        /*0992*/ 	.short	(.L_465 - .L_464)
	.align		4
.L_464:
        /*0994*/ 	.word	index@(_ZN2at6native29vectorized_elementwise_kernelILi4EZZZNS0_17expm1_kernel_cudaERNS_18TensorIteratorBaseEENKUlvE_clEvENKUlvE3_clEvEUlN3c108BFloat16EE_St5arrayIPcLm2EEEEviT0_T1_)
        /*0998*/ 	.word	0x0000001d


	//----- nvinfo : EIATTR_FRAME_SIZE
	.align		4
.L_465:
        /*099c*/ 	.byte	0x04, 0x11
        /*099e*/ 	.short	(.L_467 - .L_466)
	.align		4
.L_466:
        /*09a0*/ 	.word	index@(_ZN2at6native29vectorized_elementwise_kernelILi4EZZZNS0_17expm1_kernel_cudaERNS_18TensorIteratorBaseEENKUlvE_clEvENKUlvE3_clEvEUlN3c108BFloat16EE_St5arrayIPcLm2EEEEviT0_T1_)
        /*09a4*/ 	.word	0x00000000


	//----- nvinfo : EIATTR_REGCOUNT
	.align		4
.L_467:
        /*09a8*/ 	.byte	0x04, 0x2f
        /*09aa*/ 	.short	(.L_469 - .L_468)
	.align		4
.L_468:
        /*09ac*/ 	.word	index@(_ZN2at6native29vectorized_elementwise_kernelILi2EZZZNS0_17expm1_kernel_cudaERNS_18TensorIteratorBaseEENKUlvE_clEvENKUlvE3_clEvEUlN3c108BFloat16EE_St5arrayIPcLm2EEEEviT0_T1_)
        /*09b0*/ 	.word	0x0000001e


	//----- nvinfo : EIATTR_FRAME_SIZE
	.align		4
.L_469:
        /*09b4*/ 	.byte	0x04, 0x11
        /*09b6*/ 	.short	(.L_471 - .L_470)
	.align		4
.L_470:
        /*09b8*/ 	.word	index@(_ZN2at6native29vectorized_elementwise_kernelILi2EZZZNS0_17expm1_kernel_cudaERNS_18TensorIteratorBaseEENKUlvE_clEvENKUlvE3_clEvEUlN3c108BFloat16EE_St5arrayIPcLm2EEEEviT0_T1_)
        /*09bc*/ 	.word	0x00000000


	//----- nvinfo : EIATTR_REGCOUNT
	.align		4
.L_471:
        /*09c0*/ 	.byte	0x04, 0x2f
        /*09c2*/ 	.short	(.L_473 - .L_472)
	.align		4
.L_472:
        /*09c4*/ 	.word	index@(_ZN2at6native27unrolled_elementwise_kernelIZZZNS0_17expm1_kernel_cudaERNS_18TensorIteratorBaseEENKUlvE_clEvENKUlvE3_clEvEUlN3c108BFloat16EE_St5arrayIPcLm2EELi4E23TrivialOffsetCalculatorILi1EjESD_NS0_6memory15LoadWithoutCastENSE_16StoreWithoutCastEEEviT_T0_T2_T3_T4_T5_)
        /*09c8*/ 	.word	0x00000016


	//----- nvinfo : EIATTR_FRAME_SIZE
	.align		4
.L_473:
        /*09cc*/ 	.byte	0x04, 0x11
        /*09ce*/ 	.short	(.L_475 - .L_474)
	.align		4
.L_474:
        /*09d0*/ 	.word	index@(_ZN2at6native27unrolled_elementwise_kernelIZZZNS0_17expm1_kernel_cudaERNS_18TensorIteratorBaseEENKUlvE_clEvENKUlvE3_clEvEUlN3c108BFloat16EE_St5arrayIPcLm2EELi4E23TrivialOffsetCalculatorILi1EjESD_NS0_6memory15LoadWithoutCastENSE_16StoreWithoutCastEEEviT_T0_T2_T3_T4_T5_)
        /*09d4*/ 	.word	0x00000000


	//----- nvinfo : EIATTR_REGCOUNT
	.align		4
.L_475:
        /*09d8*/ 	.byte	0x04, 0x2f
        /*09da*/ 	.short	(.L_477 - .L_476)
	.align		4
.L_476:
        /*09dc*/ 	.word	index@(_ZN2at6native18elementwise_kernelILi128ELi4EZNS0_22gpu_kernel_impl_nocastIZZZNS0_17expm1_kernel_cudaERNS_18TensorIteratorBaseEENKUlvE_clEvENKUlvE3_clEvEUlN3c108BFloat16EE_EEvS4_RKT_EUliE_EEviT1_)
        /*09e0*/ 	.word	0x0000000c


	//----- nvinfo : EIATTR_FRAME_SIZE
	.align		4
.L_477:
        /*09e4*/ 	.byte	0x04, 0x11
        /*09e6*/ 	.short	(.L_479 - .L_478)
	.align		4
.L_478:
        /*09e8*/ 	.word	index@(_ZN2at6native18elementwise_kernelILi128ELi4EZNS0_22gpu_kernel_impl_nocastIZZZNS0_17expm1_kernel_cudaERNS_18TensorIteratorBaseEENKUlvE_clEvENKUlvE3_clEvEUlN3c108BFloat16EE_EEvS4_RKT_EUliE_EEviT1_)
        /*09ec*/ 	.word	0x00000000


	//----- nvinfo : EIATTR_REGCOUNT
	.align		4
.L_479:
        /*09f0*/ 	.byte	0x04, 0x2f
        /*09f2*/ 	.short	(.L_481 - .L_480)
	.align		4
.L_480:
        /*09f4*/ 	.word	index@(_ZN2at6native27unrolled_elementwise_kernelIZZZNS0_17expm1_kernel_cudaERNS_18TensorIteratorBaseEENKUlvE_clEvENKUlvE3_clEvEUlN3c108BFloat16EE_St5arrayIPcLm2EELi4E23TrivialOffsetCalculatorILi1EjESD_NS0_6memory12LoadWithCastILi1EEENSE_13StoreWithCastILi1EEEEEviT_T0_T2_T3_T4_T5_)
        /*09f8*/ 	.word	0x0000001d


	//----- nvinfo : EIATTR_FRAME_SIZE
	.align		4
.L_481:
        /*09fc*/ 	.byte	0x04, 0x11
        /*09fe*/ 	.short	(.L_483 - .L_482)
	.align		4
.L_482:
        /*0a00*/ 	.word	index@(_ZN2at6native27unrolled_elementwise_kernelIZZZNS0_17expm1_kernel_cudaERNS_18TensorIteratorBaseEENKUlvE_clEvENKUlvE3_clEvEUlN3c108BFloat16EE_St5arrayIPcLm2EELi4E23TrivialOffsetCalculatorILi1EjESD_NS0_6memory12LoadWithCastILi1EEENSE_13StoreWithCastILi1EEEEEviT_T0_T2_T3_T4_T5_)
        /*0a04*/ 	.word	0x00000000


	//----- nvinfo : EIATTR_REGCOUNT
	.align		4
.L_483:
        /*0a08*/ 	.byte	0x04, 0x2f
        /*0a0a*/ 	.short	(.L_485 - .L_484)
	.align		4
.L_484:
        /*0a0c*/ 	.word	index@(_ZN2at6native18elementwise_kernelILi128ELi4EZNS0_15gpu_kernel_implIZZZNS0_17expm1_kernel_cudaERNS_18TensorIteratorBaseEENKUlvE_clEvENKUlvE3_clEvEUlN3c108BFloat16EE_EEvS4_RKT_EUliE_EEviT1_)
        /*0a10*/ 	.word	0x0000001a


	//----- nvinfo : EIATTR_FRAME_SIZE
	.align		4
.L_485:
        /*0a14*/ 	.byte	0x04, 0x11
        /*0a16*/ 	.short	(.L_487 - .L_486)
	.align		4
.L_486:
        /*0a18*/ 	.word	index@(_ZN2at6native18elementwise_kernelILi128ELi4EZNS0_15gpu_kernel_implIZZZNS0_17expm1_kernel_cudaERNS_18TensorIteratorBaseEENKUlvE_clEvENKUlvE3_clEvEUlN3c108BFloat16EE_EEvS4_RKT_EUliE_EEviT1_)
        /*0a1c*/ 	.word	0x00000000


	//----- nvinfo : EIATTR_REGCOUNT
	.align		4
.L_487:
        /*0a20*/ 	.byte	0x04, 0x2f
        /*0a22*/ 	.short	(.L_489 - .L_488)
	.align		4
.L_488:
        /*0a24*/ 	.word	index@(_ZN2at6native29vectorized_elementwise_kernelILi8EZZZNS0_17expm1_kernel_cudaERNS_18TensorIteratorBaseEENKUlvE_clEvENKUlvE4_clEvEUlN3c104HalfEE_St5arrayIPcLm2EEEEviT0_T1_)
        /*0a28*/ 	.word	0x00000004


	//----- nvinfo : EIATTR_FRAME_SIZE
	.align		4
.L_489:
        /*0a2c*/ 	.byte	0x04, 0x11
        /*0a2e*/ 	.short	(.L_491 - .L_490)
	.align		4
.L_490:
        /*0a30*/ 	.word	index@(_ZN2at6native29vectorized_elementwise_kernelILi8EZZZNS0_17expm1_kernel_cudaERNS_18TensorIteratorBaseEENKUlvE_clEvENKUlvE4_clEvEUlN3c104HalfEE_St5arrayIPcLm2EEEEviT0_T1_)
        /*0a34*/ 	.word	0x00000000


	//----- nvinfo : EIATTR_REGCOUNT
	.align		4
.L_491:
        /*0a38*/ 	.byte	0x04, 0x2f
        /*0a3a*/ 	.short	(.L_493 - .L_492)
	.align		4
.L_492:
        /*0a3c*/ 	.word	index@(_ZN2at6native29vectorized_elementwise_kernelILi4EZZZNS0_17expm1_kernel_cudaERNS_18TensorIteratorBaseEENKUlvE_clEvENKUlvE4_clEvEUlN3c104HalfEE_St5arrayIPcLm2EEEEviT0_T1_)
        /*0a40*/ 	.word	0x0000001d


	//----- nvinfo : EIATTR_FRAME_SIZE
	.align		4
.L_493:
        /*0a44*/ 	.byte	0x04, 0x11
        /*0a46*/ 	.short	(.L_495 - .L_494)
	.align		4
.L_494:
        /*0a48*/ 	.word	index@(_ZN2at6native29vectorized_elementwise_kernelILi4EZZZNS0_17expm1_kernel_cudaERNS_18TensorIteratorBaseEENKUlvE_clEvENKUlvE4_clEvEUlN3c104HalfEE_St5arrayIPcLm2EEEEviT0_T1_)
        /*0a4c*/ 	.word	0x00000000


	//----- nvinfo : EIATTR_REGCOUNT
	.align		4
.L_495:
        /*0a50*/ 	.byte	0x04, 0x2f
        /*0a52*/ 	.short	(.L_497 - .L_496)
	.align		4
.L_496:
        /*0a54*/ 	.word	index@(_ZN2at6native29vectorized_elementwise_kernelILi2EZZZNS0_17expm1_kernel_cudaERNS_18TensorIteratorBaseEENKUlvE_clEvENKUlvE4_clEvEUlN3c104HalfEE_St5arrayIPcLm2EEEEviT0_T1_)
        /*0a58*/ 	.word	0x0000001e


	//----- nvinfo : EIATTR_FRAME_SIZE
	.align		4
.L_497:
        /*0a5c*/ 	.byte	0x04, 0x11
        /*0a5e*/ 	.short	(.L_499 - .L_498)
	.align		4
.L_498:
        /*0a60*/ 	.word	index@(_ZN2at6native29vectorized_elementwise_kernelILi2EZZZNS0_17expm1_kernel_cudaERNS_18TensorIteratorBaseEENKUlvE_clEvENKUlvE4_clEvEUlN3c104HalfEE_St5arrayIPcLm2EEEEviT0_T1_)
        /*0a64*/ 	.word	0x00000000


	//----- nvinfo : EIATTR_REGCOUNT
	.align		4
.L_499:
        /*0a68*/ 	.byte	0x04, 0x2f
        /*0a6a*/ 	.short	(.L_501 - .L_500)
	.align		4
.L_500:
        /*0a6c*/ 	.word	index@(_ZN2at6native27unrolled_elementwise_kernelIZZZNS0_17expm1_kernel_cudaERNS_18TensorIteratorBaseEENKUlvE_clEvENKUlvE4_clEvEUlN3c104HalfEE_St5arrayIPcLm2EELi4E23TrivialOffsetCalculatorILi1EjESD_NS0_6memory15LoadWithoutCastENSE_16StoreWithoutCastEEEviT_T0_T2_T3_T4_T5_)
        /*0a70*/ 	.word	0x00000016


	//----- nvinfo : EIATTR_FRAME_SIZE
	.align		4
.L_501:
        /*0a74*/ 	.byte	0x04, 0x11
        /*0a76*/ 	.short	(.L_503 - .L_502)
	.align		4
.L_502:
        /*0a78*/ 	.word	index@(_ZN2at6native27unrolled_elementwise_kernelIZZZNS0_17expm1_kernel_cudaERNS_18TensorIteratorBaseEENKUlvE_clEvENKUlvE4_clEvEUlN3c104HalfEE_St5arrayIPcLm2EELi4E23TrivialOffsetCalculatorILi1EjESD_NS0_6memory15LoadWithoutCastENSE_16StoreWithoutCastEEEviT_T0_T2_T3_T4_T5_)
        /*0a7c*/ 	.word	0x00000000


	//----- nvinfo : EIATTR_REGCOUNT
	.align		4
.L_503:
        /*0a80*/ 	.byte	0x04, 0x2f
        /*0a82*/ 	.short	(.L_505 - .L_504)
	.align		4
.L_504:
        /*0a84*/ 	.word	index@(_ZN2at6native18elementwise_kernelILi128ELi4EZNS0_22gpu_kernel_impl_nocastIZZZNS0_17expm1_kernel_cudaERNS_18TensorIteratorBaseEENKUlvE_clEvENKUlvE4_clEvEUlN3c104HalfEE_EEvS4_RKT_EUliE_EEviT1_)
        /*0a88*/ 	.word	0x0000000d


	//----- nvinfo : EIATTR_FRAME_SIZE
	.align		4
.L_505:
        /*0a8c*/ 	.byte	0x04, 0x11
        /*0a8e*/ 	.short	(.L_507 - .L_506)
	.align		4
.L_506:
        /*0a90*/ 	.word	index@(_ZN2at6native18elementwise_kernelILi128ELi4EZNS0_22gpu_kernel_impl_nocastIZZZNS0_17expm1_kernel_cudaERNS_18TensorIteratorBaseEENKUlvE_clEvENKUlvE4_clEvEUlN3c104HalfEE_EEvS4_RKT_EUliE_EEviT1_)
        /*0a94*/ 	.word	0x00000000


	//----- nvinfo : EIATTR_REGCOUNT
	.align		4
.L_507:
        /*0a98*/ 	.byte	0x04, 0x2f
        /*0a9a*/ 	.short	(.L_509 - .L_508)
	.align		4
.L_508:
        /*0a9c*/ 	.word	index@(_ZN2at6native27unrolled_elementwise_kernelIZZZNS0_17expm1_kernel_cudaERNS_18TensorIteratorBaseEENKUlvE_clEvENKUlvE4_clEvEUlN3c104HalfEE_St5arrayIPcLm2EELi4E23TrivialOffsetCalculatorILi1EjESD_NS0_6memory12LoadWithCastILi1EEENSE_13StoreWithCastILi1EEEEEviT_T0_T2_T3_T4_T5_)
        /*0aa0*/ 	.word	0x0000001d


	//----- nvinfo : EIATTR_FRAME_SIZE
	.align		4
.L_509:
        /*0aa4*/ 	.byte	0x04, 0x11
        /*0aa6*/ 	.short	(.L_511 - .L_510)
	.align		4
.L_510:
        /*0aa8*/ 	.word	index@(_ZN2at6native27unrolled_elementwise_kernelIZZZNS0_17expm1_kernel_cudaERNS_18TensorIteratorBaseEENKUlvE_clEvENKUlvE4_clEvEUlN3c104HalfEE_St5arrayIPcLm2EELi4E23TrivialOffsetCalculatorILi1EjESD_NS0_6memory12LoadWithCastILi1EEENSE_13StoreWithCastILi1EEEEEviT_T0_T2_T3_T4_T5_)
        /*0aac*/ 	.word	0x00000000


	//----- nvinfo : EIATTR_REGCOUNT
	.align		4
.L_511:
        /*0ab0*/ 	.byte	0x04, 0x2f
        /*0ab2*/ 	.short	(.L_513 - .L_512)
	.align		4
.L_512:
        /*0ab4*/ 	.word	index@(_ZN2at6native18elementwise_kernelILi128ELi4EZNS0_15gpu_kernel_implIZZZNS0_17expm1_kernel_cudaERNS_18TensorIteratorBaseEENKUlvE_clEvENKUlvE4_clEvEUlN3c104HalfEE_EEvS4_RKT_EUliE_EEviT1_)
        /*0ab8*/ 	.word	0x0000001a


	//----- nvinfo : EIATTR_FRAME_SIZE
	.align		4
.L_513:
        /*0abc*/ 	.byte	0x04, 0x11
        /*0abe*/ 	.short	(.L_515 - .L_514)
	.align		4
.L_514:
        /*0ac0*/ 	.word	index@(_ZN2at6native18elementwise_kernelILi128ELi4EZNS0_15gpu_kernel_implIZZZNS0_17expm1_kernel_cudaERNS_18TensorIteratorBaseEENKUlvE_clEvENKUlvE4_clEvEUlN3c104HalfEE_EEvS4_RKT_EUliE_EEviT1_)
        /*0ac4*/ 	.word	0x00000000


	//----- nvinfo : EIATTR_REGCOUNT
	.align		4
.L_515:
        /*0ac8*/ 	.byte	0x04, 0x2f
        /*0aca*/ 	.short	(.L_517 - .L_516)
	.align		4
.L_516:
        /*0acc*/ 	.word	index@(_ZN2at6native29vectorized_elementwise_kernelILi8EZZZNS0_17rsqrt_kernel_cudaERNS_18TensorIteratorBaseEENKUlvE0_clEvENKUlvE_clEvEUldE_St5arrayIPcLm2EEEEviT0_T1_)
        /*0ad0*/ 	.word	0x00000004


	//----- nvinfo : EIATTR_FRAME_SIZE
	.align		4
.L_517:
        /*0ad4*/ 	.byte	0x04, 0x11
        /*0ad6*/ 	.short	(.L_519 - .L_518)
	.align		4
.L_518:
        /*0ad8*/ 	.word	index@(_ZN2at6native29vectorized_elementwise_kernelILi8EZZZNS0_17rsqrt_kernel_cudaERNS_18TensorIteratorBaseEENKUlvE0_clEvENKUlvE_clEvEUldE_St5arrayIPcLm2EEEEviT0_T1_)
        /*0adc*/ 	.word	0x00000000


	//----- nvinfo : EIATTR_REGCOUNT
	.align		4
.L_519:
        /*0ae0*/ 	.byte	0x04, 0x2f
        /*0ae2*/ 	.short	(.L_521 - .L_520)
	.align		4
.L_520:
        /*0ae4*/ 	.word	index@(_ZN2at6native29vectorized_elementwise_kernelILi4EZZZNS0_17rsqrt_kernel_cudaERNS_18TensorIteratorBaseEENKUlvE0_clEvENKUlvE_clEvEUldE_St5arrayIPcLm2EEEEviT0_T1_)
        /*0ae8*/ 	.word	0x00000026


	//----- nvinfo : EIATTR_FRAME_SIZE
	.align		4
.L_521:
        /*0aec*/ 	.byte	0x04, 0x11
        /*0aee*/ 	.short	(.L_523 - .L_522)
	.align		4
.L_522:
        /*0af0*/ 	.word	index@($__internal_11_$__cuda_sm20_drsqrt_f64_slowpath_v2)
        /*0af4*/ 	.word	0x00000000


	//----- nvinfo : EIATTR_FRAME_SIZE
	.align		4
.L_523:
        /*0af8*/ 	.byte	0x04, 0x11
        /*0afa*/ 	.short	(.L_525 - .L_524)
	.align		4
.L_524:
        /*0afc*/ 	.word	index@(_ZN2at6native29vectorized_elementwise_kernelILi4EZZZNS0_17rsqrt_kernel_cudaERNS_18TensorIteratorBaseEENKUlvE0_clEvENKUlvE_clEvEUldE_St5arrayIPcLm2EEEEviT0_T1_)
        /*0b00*/ 	.word	0x00000000


	//----- nvinfo : EIATTR_REGCOUNT
	.align		4
.L_525:
        /*0b04*/ 	.byte	0x04, 0x2f
        /*0b06*/ 	.short	(.L_527 - .L_526)
	.align		4
.L_526:
        /*0b08*/ 	.word	index@(_ZN2at6native29vectorized_elementwise_kernelILi2EZZZNS0_17rsqrt_kernel_cudaERNS_18TensorIteratorBaseEENKUlvE0_clEvENKUlvE_clEvEUldE_St5arrayIPcLm2EEEEviT0_T1_)
        /*0b0c*/ 	.word	0x00000026


	//----- nvinfo : EIATTR_FRAME_SIZE
	.align		4
.L_527:
        /*0b10*/ 	.byte	0x04, 0x11
        /*0b12*/ 	.short	(.L_529 - .L_528)
	.align		4
.L_528:
        /*0b14*/ 	.word	index@($__internal_10_$__cuda_sm20_drsqrt_f64_slowpath_v2)
        /*0b18*/ 	.word	0x00000000


	//----- nvinfo : EIATTR_FRAME_SIZE
	.align		4
.L_529:
        /*0b1c*/ 	.byte	0x04, 0x11
        /*0b1e*/ 	.short	(.L_531 - .L_530)
	.align		4
.L_530:
        /*0b20*/ 	.word	index@(_ZN2at6native29vectorized_elementwise_kernelILi2EZZZNS0_17rsqrt_kernel_cudaERNS_18TensorIteratorBaseEENKUlvE0_clEvENKUlvE_clEvEUldE_St5arrayIPcLm2EEEEviT0_T1_)
        /*0b24*/ 	.word	0x00000000


	//----- nvinfo : EIATTR_REGCOUNT
	.align		4
.L_531:
        /*0b28*/ 	.byte	0x04, 0x2f
        /*0b2a*/ 	.short	(.L_533 - .L_532)
	.align		4
.L_532:
        /*0b2c*/ 	.word	index@(_ZN2at6native27unrolled_elementwise_kernelIZZZNS0_17rsqrt_kernel_cudaERNS_18TensorIteratorBaseEENKUlvE0_clEvENKUlvE_clEvEUldE_St5arrayIPcLm2EELi4E23TrivialOffsetCalculatorILi1EjESB_NS0_6memory15LoadWithoutCastENSC_16StoreWithoutCastEEEviT_T0_T2_T3_T4_T5_)
        /*0b30*/ 	.word	0x0000001a


	//----- nvinfo : EIATTR_FRAME_SIZE
	.align		4
.L_533:
        /*0b34*/ 	.byte	0x04, 0x11
        /*0b36*/ 	.short	(.L_535 - .L_534)
	.align		4
.L_534:
        /*0b38*/ 	.word	index@($__internal_9_$__cuda_sm20_drsqrt_f64_slowpath_v2)
        /*0b3c*/ 	.word	0x00000000


	//----- nvinfo : EIATTR_FRAME_SIZE
	.align		4
.L_535:
        /*0b40*/ 	.byte	0x04, 0x11
        /*0b42*/ 	.short	(.L_537 - .L_536)
	.align		4
.L_536:
        /*0b44*/ 	.word	index@(_ZN2at6native27unrolled_elementwise_kernelIZZZNS0_17rsqrt_kernel_cudaERNS_18TensorIteratorBaseEENKUlvE0_clEvENKUlvE_clEvEUldE_St5arrayIPcLm2EELi4E23TrivialOffsetCalculatorILi1EjESB_NS0_6memory15LoadWithoutCastENSC_16StoreWithoutCastEEEviT_T0_T2_T3_T4_T5_)
        /*0b48*/ 	.word	0x00000000


	//----- nvinfo : EIATTR_REGCOUNT
	.align		4
.L_537:
        /*0b4c*/ 	.byte	0x04, 0x2f
        /*0b4e*/ 	.short	(.L_539 - .L_538)
	.align		4
.L_538:
        /*0b50*/ 	.word	index@(_ZN2at6native18elementwise_kernelILi128ELi2EZNS0_22gpu_kernel_impl_nocastIZZZNS0_17rsqrt_kernel_cudaERNS_18TensorIteratorBaseEENKUlvE0_clEvENKUlvE_clEvEUldE_EEvS4_RKT_EUliE_EEviT1_)
        /*0b54*/ 	.word	0x00000012


	//----- nvinfo : EIATTR_FRAME_SIZE
	.align		4
.L_539:
        /*0b58*/ 	.byte	0x04, 0x11
        /*0b5a*/ 	.short	(.L_541 - .L_540)
	.align		4
.L_540:
        /*0b5c*/ 	.word	index@($__internal_8_$__cuda_sm20_drsqrt_f64_slowpath_v2)
        /*0b60*/ 	.word	0x00000000


	//----- nvinfo : EIATTR_FRAME_SIZE
	.align		4
.L_541:
        /*0b64*/ 	.byte	0x04, 0x11
        /*0b66*/ 	.short	(.L_543 - .L_542)
	.align		4
.L_542:
        /*0b68*/ 	.word	index@(_ZN2at6native18elementwise_kernelILi128ELi2EZNS0_22gpu_kernel_impl_nocastIZZZNS0_17rsqrt_kernel_cudaERNS_18TensorIteratorBaseEENKUlvE0_clEvENKUlvE_clEvEUldE_EEvS4_RKT_EUliE_EEviT1_)
        /*0b6c*/ 	.word	0x00000000


	//----- nvinfo : EIATTR_REGCOUNT
	.align		4
.L_543:
        /*0b70*/ 	.byte	0x04, 0x2f
        /*0b72*/ 	.short	(.L_545 - .L_544)
	.align		4
.L_544:
        /*0b74*/ 	.word	index@(_ZN2at6native27unrolled_elementwise_kernelIZZZNS0_17rsqrt_kernel_cudaERNS_18TensorIteratorBaseEENKUlvE0_clEvENKUlvE_clEvEUldE_St5arrayIPcLm2EELi4E23TrivialOffsetCalculatorILi1EjESB_NS0_6memory12LoadWithCastILi1EEENSC_13StoreWithCastILi1EEEEEviT_T0_T2_T3_T4_T5_)
        /*0b78*/ 	.word	0x00000022


	//----- nvinfo : EIATTR_FRAME_SIZE
	.align		4
.L_545:
        /*0b7c*/ 	.byte	0x04, 0x11
        /*0b7e*/ 	.short	(.L_547 - .L_546)
	.align		4
.L_546:
        /*0b80*/ 	.word	index@($__internal_7_$__cuda_sm20_drsqrt_f64_slowpath_v2)
        /*0b84*/ 	.word	0x00000000


	//----- nvinfo : EIATTR_FRAME_SIZE
	.align		4
.L_547:
        /*0b88*/ 	.byte	0x04, 0x11
        /*0b8a*/ 	.short	(.L_549 - .L_548)
	.align		4
.L_548:
        /*0b8c*/ 	.word	index@(_ZN2at6native27unrolled_elementwise_kernelIZZZNS0_17rsqrt_kernel_cudaERNS_18TensorIteratorBaseEENKUlvE0_clEvENKUlvE_clEvEUldE_St5arrayIPcLm2EELi4E23TrivialOffsetCalculatorILi1EjESB_NS0_6memory12LoadWithCastILi1EEENSC_13StoreWithCastILi1EEEEEviT_T0_T2_T3_T4_T5_)
        /*0b90*/ 	.word	0x00000000


	//----- nvinfo : EIATTR_REGCOUNT
	.align		4
.L_549:
        /*0b94*/ 	.byte	0x04, 0x2f
        /*0b96*/ 	.short	(.L_551 - .L_550)
	.align		4
.L_550:
        /*0b98*/ 	.word	index@(_ZN2at6native18elementwise_kernelILi128ELi4EZNS0_15gpu_kernel_implIZZZNS0_17rsqrt_kernel_cudaERNS_18TensorIteratorBaseEENKUlvE0_clEvENKUlvE_clEvEUldE_EEvS4_RKT_EUliE_EEviT1_)
        /*0b9c*/ 	.word	0x0000001a


	//----- nvinfo : EIATTR_FRAME_SIZE
	.align		4
.L_551:
        /*0ba0*/ 	.byte	0x04, 0x11
        /*0ba2*/ 	.short	(.L_553 - .L_552)
	.align		4
.L_552:
        /*0ba4*/ 	.word	index@($__internal_6_$__cuda_sm20_drsqrt_f64_slowpath_v2)
        /*0ba8*/ 	.word	0x00000000


	//----- nvinfo : EIATTR_FRAME_SIZE
	.align		4
.L_553:
        /*0bac*/ 	.byte	0x04, 0x11
        /*0bae*/ 	.short	(.L_555 - .L_554)
	.align		4
.L_554:
        /*0bb0*/ 	.word	index@(_ZN2at6native18elementwise_kernelILi128ELi4EZNS0_15gpu_kernel_implIZZZNS0_17rsqrt_kernel_cudaERNS_18TensorIteratorBaseEENKUlvE0_clEvENKUlvE_clEvEUldE_EEvS4_RKT_EUliE_EEviT1_)
        /*0bb4*/ 	.word	0x00000000


	//----- nvinfo : EIATTR_REGCOUNT
	.align		4
.L_555:
        /*0bb8*/ 	.byte	0x04, 0x2f
        /*0bba*/ 	.short	(.L_557 - .L_556)
	.align		4
.L_556:
        /*0bbc*/ 	.word	index@(_ZN2at6native29vectorized_elementwise_kernelILi8EZZZNS0_17rsqrt_kernel_cudaERNS_18TensorIteratorBaseEENKUlvE0_clEvENKUlvE0_clEvEUlfE_St5arrayIPcLm2EEEEviT0_T1_)
        /*0bc0*/ 	.word	0x00000004


	//----- nvinfo : EIATTR_FRAME_SIZE
	.align		4
.L_557:
        /*0bc4*/ 	.byte	0x04, 0x11
        /*0bc6*/ 	.short	(.L_559 - .L_558)
	.align		4
.L_558:
        /*0bc8*/ 	.word	index@(_ZN2at6native29vectorized_elementwise_kernelILi8EZZZNS0_17rsqrt_kernel_cudaERNS_18TensorIteratorBaseEENKUlvE0_clEvENKUlvE0_clEvEUlfE_St5arrayIPcLm2EEEEviT0_T1_)
        /*0bcc*/ 	.word	0x00000000


	//----- nvinfo : EIATTR_REGCOUNT
	.align		4
.L_559:
        /*0bd0*/ 	.byte	0x04, 0x2f
        /*0bd2*/ 	.short	(.L_561 - .L_560)
	.align		4
.L_560:
        /*0bd4*/ 	.word	index@(_ZN2at6native29vectorized_elementwise_kernelILi4EZZZNS0_17rsqrt_kernel_cudaERNS_18TensorIteratorBaseEENKUlvE0_clEvENKUlvE0_clEvEUlfE_St5arrayIPcLm2EEEEviT0_T1_)
        /*0bd8*/ 	.word	0x0000001a


	//----- nvinfo : EIATTR_FRAME_SIZE
	.align		4
.L_561:
        /*0bdc*/ 	.byte	0x04, 0x11
        /*0bde*/ 	.short	(.L_563 - .L_562)
	.align		4
.L_562:
        /*0be0*/ 	.word	index@(_ZN2at6native29vectorized_elementwise_kernelILi4EZZZNS0_17rsqrt_kernel_cudaERNS_18TensorIteratorBaseEENKUlvE0_clEvENKUlvE0_clEvEUlfE_St5arrayIPcLm2EEEEviT0_T1_)
        /*0be4*/ 	.word	0x00000000


	//----- nvinfo : EIATTR_REGCOUNT
	.align		4
.L_563:
        /*0be8*/ 	.byte	0x04, 0x2f
        /*0bea*/ 	.short	(.L_565 - .L_564)
	.align		4
.L_564:
        /*0bec*/ 	.word	index@(_ZN2at6native29vectorized_elementwise_kernelILi2EZZZNS0_17rsqrt_kernel_cudaERNS_18TensorIteratorBaseEENKUlvE0_clEvENKUlvE0_clEvEUlfE_St5arrayIPcLm2EEEEviT0_T1_)
        /*0bf0*/ 	.word	0x0000001a


	//----- nvinfo : EIATTR_FRAME_SIZE
	.align		4
.L_565:
        /*0bf4*/ 	.byte	0x04, 0x11
        /*0bf6*/ 	.short	(.L_567 - .L_566)
	.align		4
.L_566:
        /*0bf8*/ 	.word	index@(_ZN2at6native29vectorized_elementwise_kernelILi2EZZZNS0_17rsqrt_kernel_cudaERNS_18TensorIteratorBaseEENKUlvE0_clEvENKUlvE0_clEvEUlfE_St5arrayIPcLm2EEEEviT0_T1_)
        /*0bfc*/ 	.word	0x00000000


	//----- nvinfo : EIATTR_REGCOUNT
	.align		4
.L_567:
        /*0c00*/ 	.byte	0x04, 0x2f
        /*0c02*/ 	.short	(.L_569 - .L_568)
	.align		4
.L_568:
        /*0c04*/ 	.word	index@(_ZN2at6native27unrolled_elementwise_kernelIZZZNS0_17rsqrt_kernel_cudaERNS_18TensorIteratorBaseEENKUlvE0_clEvENKUlvE0_clEvEUlfE_St5arrayIPcLm2EELi4E23TrivialOffsetCalculatorILi1EjESB_NS0_6memory15LoadWithoutCastENSC_16StoreWithoutCastEEEviT_T0_T2_T3_T4_T5_)
        /*0c08*/ 	.word	0x00000016


	//----- nvinfo : EIATTR_FRAME_SIZE
	.align		4
.L_569:
        /*0c0c*/ 	.byte	0x04, 0x11
        /*0c0e*/ 	.short	(.L_571 - .L_570)
	.align		4
.L_570:
        /*0c10*/ 	.word	index@(_ZN2at6native27unrolled_elementwise_kernelIZZZNS0_17rsqrt_kernel_cudaERNS_18TensorIteratorBaseEENKUlvE0_clEvENKUlvE0_clEvEUlfE_St5arrayIPcLm2EELi4E23TrivialOffsetCalculatorILi1EjESB_NS0_6memory15LoadWithoutCastENSC_16StoreWithoutCastEEEviT_T0_T2_T3_T4_T5_)
        /*0c14*/ 	.word	0x00000000


	//----- nvinfo : EIATTR_REGCOUNT
	.align		4
.L_571:
        /*0c18*/ 	.byte	0x04, 0x2f
        /*0c1a*/ 	.short	(.L_573 - .L_572)
	.align		4
.L_572:
        /*0c1c*/ 	.word	index@(_ZN2at6native18elementwise_kernelILi128ELi2EZNS0_22gpu_kernel_impl_nocastIZZZNS0_17rsqrt_kernel_cudaERNS_18TensorIteratorBaseEENKUlvE0_clEvENKUlvE0_clEvEUlfE_EEvS4_RKT_EUliE_EEviT1_)
        /*0c20*/ 	.word	0x0000000c


	//----- nvinfo : EIATTR_FRAME_SIZE
	.align		4
.L_573:
        /*0c24*/ 	.byte	0x04, 0x11
        /*0c26*/ 	.short	(.L_575 - .L_574)
	.align		4
.L_574:
        /*0c28*/ 	.word	index@(_ZN2at6native18elementwise_kernelILi128ELi2EZNS0_22gpu_kernel_impl_nocastIZZZNS0_17rsqrt_kernel_cudaERNS_18TensorIteratorBaseEENKUlvE0_clEvENKUlvE0_clEvEUlfE_EEvS4_RKT_EUliE_EEviT1_)
        /*0c2c*/ 	.word	0x00000000


	//----- nvinfo : EIATTR_REGCOUNT
	.align		4
.L_575:
        /*0c30*/ 	.byte	0x04, 0x2f
        /*0c32*/ 	.short	(.L_577 - .L_576)
	.align		4
.L_576:
        /*0c34*/ 	.word	index@(_ZN2at6native27unrolled_elementwise_kernelIZZZNS0_17rsqrt_kernel_cudaERNS_18TensorIteratorBaseEENKUlvE0_clEvENKUlvE0_clEvEUlfE_St5arrayIPcLm2EELi4E23TrivialOffsetCalculatorILi1EjESB_NS0_6memory12LoadWithCastILi1EEENSC_13StoreWithCastILi1EEEEEviT_T0_T2_T3_T4_T5_)
        /*0c38*/ 	.word	0x0000001e


	//----- nvinfo : EIATTR_FRAME_SIZE
	.align		4
.L_577:
        /*0c3c*/ 	.byte	0x04, 0x11
        /*0c3e*/ 	.short	(.L_579 - .L_578)
	.align		4
.L_578:
        /*0c40*/ 	.word	index@(_ZN2at6native27unrolled_elementwise_kernelIZZZNS0_17rsqrt_kernel_cudaERNS_18TensorIteratorBaseEENKUlvE0_clEvENKUlvE0_clEvEUlfE_St5arrayIPcLm2EELi4E23TrivialOffsetCalculatorILi1EjESB_NS0_6memory12LoadWithCastILi1EEENSC_13StoreWithCastILi1EEEEEviT_T0_T2_T3_T4_T5_)
        /*0c44*/ 	.word	0x00000000


	//----- nvinfo : EIATTR_REGCOUNT
	.align		4
.L_579:
        /*0c48*/ 	.byte	0x04, 0x2f
        /*0c4a*/ 	.short	(.L_581 - .L_580)
	.align		4
.L_580:
        /*0c4c*/ 	.word	index@(_ZN2at6native18elementwise_kernelILi128ELi4EZNS0_15gpu_kernel_implIZZZNS0_17rsqrt_kernel_cudaERNS_18TensorIteratorBaseEENKUlvE0_clEvENKUlvE0_clEvEUlfE_EEvS4_RKT_EUliE_EEviT1_)
        /*0c50*/ 	.word	0x0000001a


	//----- nvinfo : EIATTR_FRAME_SIZE
	.align		4
.L_581:
        /*0c54*/ 	.byte	0x04, 0x11
        /*0c56*/ 	.short	(.L_583 - .L_582)
	.align		4
.L_582:
        /*0c58*/ 	.word	index@(_ZN2at6native18elementwise_kernelILi128ELi4EZNS0_15gpu_kernel_implIZZZNS0_17rsqrt_kernel_cudaERNS_18TensorIteratorBaseEENKUlvE0_clEvENKUlvE0_clEvEUlfE_EEvS4_RKT_EUliE_EEviT1_)
        /*0c5c*/ 	.word	0x00000000


	//----- nvinfo : EIATTR_REGCOUNT
	.align		4
.L_583:
        /*0c60*/ 	.byte	0x04, 0x2f
        /*0c62*/ 	.short	(.L_585 - .L_584)
	.align		4
.L_584:
        /*0c64*/ 	.word	index@(_ZN2at6native29vectorized_elementwise_kernelILi8EZZZNS0_17rsqrt_kernel_cudaERNS_18TensorIteratorBaseEENKUlvE0_clEvENKUlvE1_clEvEUlN3c108BFloat16EE_St5arrayIPcLm2EEEEviT0_T1_)
        /*0c68*/ 	.word	0x00000004


	//----- nvinfo : EIATTR_FRAME_SIZE
	.align		4
.L_585:
        /*0c6c*/ 	.byte	0x04, 0x11
        /*0c6e*/ 	.short	(.L_587 - .L_586)
	.align		4
.L_586:
        /*0c70*/ 	.word	index@(_ZN2at6native29vectorized_elementwise_kernelILi8EZZZNS0_17rsqrt_kernel_cudaERNS_18TensorIteratorBaseEENKUlvE0_clEvENKUlvE1_clEvEUlN3c108BFloat16EE_St5arrayIPcLm2EEEEviT0_T1_)
        /*0c74*/ 	.word	0x00000000


	//----- nvinfo : EIATTR_REGCOUNT
	.align		4
.L_587:
        /*0c78*/ 	.byte	0x04, 0x2f
        /*0c7a*/ 	.short	(.L_589 - .L_588)
	.align		4
.L_588:
        /*0c7c*/ 	.word	index@(_ZN2at6native29vectorized_elementwise_kernelILi4EZZZNS0_17rsqrt_kernel_cudaERNS_18TensorIteratorBaseEENKUlvE0_clEvENKUlvE1_clEvEUlN3c108BFloat16EE_St5arrayIPcLm2EEEEviT0_T1_)
        /*0c80*/ 	.word	0x00000017


	//----- nvinfo : EIATTR_FRAME_SIZE
	.align		4
.L_589:
        /*0c84*/ 	.byte	0x04, 0x11
        /*0c86*/ 	.short	(.L_591 - .L_590)
	.align		4
.L_590:
        /*0c88*/ 	.word	index@(_ZN2at6native29vectorized_elementwise_kernelILi4EZZZNS0_17rsqrt_kernel_cudaERNS_18TensorIteratorBaseEENKUlvE0_clEvENKUlvE1_clEvEUlN3c108BFloat16EE_St5arrayIPcLm2EEEEviT0_T1_)
        /*0c8c*/ 	.word	0x00000000


	//----- nvinfo : EIATTR_REGCOUNT
	.align		4
.L_591:
        /*0c90*/ 	.byte	0x04, 0x2f
        /*0c92*/ 	.short	(.L_593 - .L_592)
	.align		4
.L_592:
        /*0c94*/ 	.word	index@(_ZN2at6native29vectorized_elementwise_kernelILi2EZZZNS0_17rsqrt_kernel_cudaERNS_18TensorIteratorBaseEENKUlvE0_clEvENKUlvE1_clEvEUlN3c108BFloat16EE_St5arrayIPcLm2EEEEviT0_T1_)
        /*0c98*/ 	.word	0x00000017


	//----- nvinfo : EIATTR_FRAME_SIZE
	.align		4
.L_593:
        /*0c9c*/ 	.byte	0x04, 0x11
        /*0c9e*/ 	.short	(.L_595 - .L_594)
	.align		4
.L_594:
        /*0ca0*/ 	.word	index@(_ZN2at6native29vectorized_elementwise_kernelILi2EZZZNS0_17rsqrt_kernel_cudaERNS_18TensorIteratorBaseEENKUlvE0_clEvENKUlvE1_clEvEUlN3c108BFloat16EE_St5arrayIPcLm2EEEEviT0_T1_)
        /*0ca4*/ 	.word	0x00000000


	//----- nvinfo : EIATTR_REGCOUNT
	.align		4
.L_595:
        /*0ca8*/ 	.byte	0x04, 0x2f
        /*0caa*/ 	.short	(.L_597 - .L_596)
	.align		4
.L_596:
        /*0cac*/ 	.word	index@(_ZN2at6native27unrolled_elementwise_kernelIZZZNS0_17rsqrt_kernel_cudaERNS_18TensorIteratorBaseEENKUlvE0_clEvENKUlvE1_clEvEUlN3c108BFloat16EE_St5arrayIPcLm2EELi4E23TrivialOffsetCalculatorILi1EjESD_NS0_6memory15LoadWithoutCastENSE_16StoreWithoutCastEEEviT_T0_T2_T3_T4_T5_)
        /*0cb0*/ 	.word	0x00000014


	//----- nvinfo : EIATTR_FRAME_SIZE
	.align		4
.L_597:
        /*0cb4*/ 	.byte	0x04, 0x11
        /*0cb6*/ 	.short	(.L_599 - .L_598)
	.align		4
.L_598:
        /*0cb8*/ 	.word	index@(_ZN2at6native27unrolled_elementwise_kernelIZZZNS0_17rsqrt_kernel_cudaERNS_18TensorIteratorBaseEENKUlvE0_clEvENKUlvE1_clEvEUlN3c108BFloat16EE_St5arrayIPcLm2EELi4E23TrivialOffsetCalculatorILi1EjESD_NS0_6memory15LoadWithoutCastENSE_16StoreWithoutCastEEEviT_T0_T2_T3_T4_T5_)
        /*0cbc*/ 	.word	0x00000000


	//----- nvinfo : EIATTR_REGCOUNT
	.align		4
.L_599:
        /*0cc0*/ 	.byte	0x04, 0x2f
        /*0cc2*/ 	.short	(.L_601 - .L_600)
	.align		4
.L_600:
        /*0cc4*/ 	.word	index@(_ZN2at6native18elementwise_kernelILi128ELi4EZNS0_22gpu_kernel_impl_nocastIZZZNS0_17rsqrt_kernel_cudaERNS_18TensorIteratorBaseEENKUlvE0_clEvENKUlvE1_clEvEUlN3c108BFloat16EE_EEvS4_RKT_EUliE_EEviT1_)
        /*0cc8*/ 	.word	0x0000000c


	//----- nvinfo : EIATTR_FRAME_SIZE
	.align		4
.L_601:
        /*0ccc*/ 	.byte	0x04, 0x11
        /*0cce*/ 	.short	(.L_603 - .L_602)
	.align		4
.L_602:
        /*0cd0*/ 	.word	index@(_ZN2at6native18elementwise_kernelILi128ELi4EZNS0_22gpu_kernel_impl_nocastIZZZNS0_17rsqrt_kernel_cudaERNS_18TensorIteratorBaseEENKUlvE0_clEvENKUlvE1_clEvEUlN3c108BFloat16EE_EEvS4_RKT_EUliE_EEviT1_)
        /*0cd4*/ 	.word	0x00000000


	//----- nvinfo : EIATTR_REGCOUNT
	.align		4
.L_603:
        /*0cd8*/ 	.byte	0x04, 0x2f
        /*0cda*/ 	.short	(.L_605 - .L_604)
	.align		4
.L_604:
        /*0cdc*/ 	.word	index@(_ZN2at6native27unrolled_elementwise_kernelIZZZNS0_17rsqrt_kernel_cudaERNS_18TensorIteratorBaseEENKUlvE0_clEvENKUlvE1_clEvEUlN3c108BFloat16EE_St5arrayIPcLm2EELi4E23TrivialOffsetCalculatorILi1EjESD_NS0_6memory12LoadWithCastILi1EEENSE_13StoreWithCastILi1EEEEEviT_T0_T2_T3_T4_T5_)
        /*0ce0*/ 	.word	0x0000001c


	//----- nvinfo : EIATTR_FRAME_SIZE
	.align		4
.L_605:
        /*0ce4*/ 	.byte	0x04, 0x11
        /*0ce6*/ 	.short	(.L_607 - .L_606)
	.align		4
.L_606:
        /*0ce8*/ 	.word	index@(_ZN2at6native27unrolled_elementwise_kernelIZZZNS0_17rsqrt_kernel_cudaERNS_18TensorIteratorBaseEENKUlvE0_clEvENKUlvE1_clEvEUlN3c108BFloat16EE_St5arrayIPcLm2EELi4E23TrivialOffsetCalculatorILi1EjESD_NS0_6memory12LoadWithCastILi1EEENSE_13StoreWithCastILi1EEEEEviT_T0_T2_T3_T4_T5_)
        /*0cec*/ 	.word	0x00000000


	//----- nvinfo : EIATTR_REGCOUNT
	.align		4
.L_607:
        /*0cf0*/ 	.byte	0x04, 0x2f
        /*0cf2*/ 	.short	(.L_609 - .L_608)
	.align		4
.L_608:
        /*0cf4*/ 	.word	index@(_ZN2at6native18elementwise_kernelILi128ELi4EZNS0_15gpu_kernel_implIZZZNS0_17rsqrt_kernel_cudaERNS_18TensorIteratorBaseEENKUlvE0_clEvENKUlvE1_clEvEUlN3c108BFloat16EE_EEvS4_RKT_EUliE_EEviT1_)
        /*0cf8*/ 	.word	0x0000001a


	//----- nvinfo : EIATTR_FRAME_SIZE
	.align		4
.L_609:
        /*0cfc*/ 	.byte	0x04, 0x11
        /*0cfe*/ 	.short	(.L_611 - .L_610)
	.align		4
.L_610:
        /*0d00*/ 	.word	index@(_ZN2at6native18elementwise_kernelILi128ELi4EZNS0_15gpu_kernel_implIZZZNS0_17rsqrt_kernel_cudaERNS_18TensorIteratorBaseEENKUlvE0_clEvENKUlvE1_clEvEUlN3c108BFloat16EE_EEvS4_RKT_EUliE_EEviT1_)
        /*0d04*/ 	.word	0x00000000


	//----- nvinfo : EIATTR_REGCOUNT
	.align		4
.L_611:
        /*0d08*/ 	.byte	0x04, 0x2f
        /*0d0a*/ 	.short	(.L_613 - .L_612)
	.align		4
.L_612:
        /*0d0c*/ 	.word	index@(_ZN2at6native29vectorized_elementwise_kernelILi8EZZZNS0_17rsqrt_kernel_cudaERNS_18TensorIteratorBaseEENKUlvE0_clEvENKUlvE2_clEvEUlN3c104HalfEE_St5arrayIPcLm2EEEEviT0_T1_)
        /*0d10*/ 	.word	0x00000004


	//----- nvinfo : EIATTR_FRAME_SIZE
	.align		4
.L_613:
        /*0d14*/ 	.byte	0x04, 0x11
        /*0d16*/ 	.short	(.L_615 - .L_614)
	.align		4
.L_614:
        /*0d18*/ 	.word	index@(_ZN2at6native29vectorized_elementwise_kernelILi8EZZZNS0_17rsqrt_kernel_cudaERNS_18TensorIteratorBaseEENKUlvE0_clEvENKUlvE2_clEvEUlN3c104HalfEE_St5arrayIPcLm2EEEEviT0_T1_)
        /*0d1c*/ 	.word	0x00000000


	//----- nvinfo : EIATTR_REGCOUNT
	.align		4
.L_615:
        /*0d20*/ 	.byte	0x04, 0x2f
        /*0d22*/ 	.short	(.L_617 - .L_616)
	.align		4
.L_616:
        /*0d24*/ 	.word	index@(_ZN2at6native29vectorized_elementwise_kernelILi4EZZZNS0_17rsqrt_kernel_cudaERNS_18TensorIteratorBaseEENKUlvE0_clEvENKUlvE2_clEvEUlN3c104HalfEE_St5arrayIPcLm2EEEEviT0_T1_)
        /*0d28*/ 	.word	0x00000017


	//----- nvinfo : EIATTR_FRAME_SIZE
	.align		4
.L_617:
        /*0d2c*/ 	.byte	0x04, 0x11
        /*0d2e*/ 	.short	(.L_619 - .L_618)
	.align		4
.L_618:
        /*0d30*/ 	.word	index@(_ZN2at6native29vectorized_elementwise_kernelILi4EZZZNS0_17rsqrt_kernel_cudaERNS_18TensorIteratorBaseEENKUlvE0_clEvENKUlvE2_clEvEUlN3c104HalfEE_St5arrayIPcLm2EEEEviT0_T1_)
        /*0d34*/ 	.word	0x00000000


	//----- nvinfo : EIATTR_REGCOUNT
	.align		4
.L_619:
        /*0d38*/ 	.byte	0x04, 0x2f
        /*0d3a*/ 	.short	(.L_621 - .L_620)
	.align		4
.L_620:
        /*0d3c*/ 	.word	index@(_ZN2at6native29vectorized_elementwise_kernelILi2EZZZNS0_17rsqrt_kernel_cudaERNS_18TensorIteratorBaseEENKUlvE0_clEvENKUlvE2_clEvEUlN3c104HalfEE_St5arrayIPcLm2EEEEviT0_T1_)
        /*0d40*/ 	.word	0x00000017


	//----- nvinfo : EIATTR_FRAME_SIZE
	.align		4
.L_621:
        /*0d44*/ 	.byte	0x04, 0x11
        /*0d46*/ 	.short	(.L_623 - .L_622)
	.align		4
.L_622:
        /*0d48*/ 	.word	index@(_ZN2at6native29vectorized_elementwise_kernelILi2EZZZNS0_17rsqrt_kernel_cudaERNS_18TensorIteratorBaseEENKUlvE0_clEvENKUlvE2_clEvEUlN3c104HalfEE_St5arrayIPcLm2EEEEviT0_T1_)
        /*0d4c*/ 	.word	0x00000000


	//----- nvinfo : EIATTR_REGCOUNT
	.align		4
.L_623:
        /*0d50*/ 	.byte	0x04, 0x2f
        /*0d52*/ 	.short	(.L_625 - .L_624)
	.align		4
.L_624:
        /*0d54*/ 	.word	index@(_ZN2at6native27unrolled_elementwise_kernelIZZZNS0_17rsqrt_kernel_cudaERNS_18TensorIteratorBaseEENKUlvE0_clEvENKUlvE2_clEvEUlN3c104HalfEE_St5arrayIPcLm2EELi4E23TrivialOffsetCalculatorILi1EjESD_NS0_6memory15LoadWithoutCastENSE_16StoreWithoutCastEEEviT_T0_T2_T3_T4_T5_)
        /*0d58*/ 	.word	0x00000014


	//----- nvinfo : EIATTR_FRAME_SIZE
	.align		4
.L_625:
        /*0d5c*/ 	.byte	0x04, 0x11
        /*0d5e*/ 	.short	(.L_627 - .L_626)
	.align		4
.L_626:
        /*0d60*/ 	.word	index@(_ZN2at6native27unrolled_elementwise_kernelIZZZNS0_17rsqrt_kernel_cudaERNS_18TensorIteratorBaseEENKUlvE0_clEvENKUlvE2_clEvEUlN3c104HalfEE_St5arrayIPcLm2EELi4E23TrivialOffsetCalculatorILi1EjESD_NS0_6memory15LoadWithoutCastENSE_16StoreWithoutCastEEEviT_T0_T2_T3_T4_T5_)
        /*0d64*/ 	.word	0x00000000


	//----- nvinfo : EIATTR_REGCOUNT
	.align		4
.L_627:
        /*0d68*/ 	.byte	0x04, 0x2f
        /*0d6a*/ 	.short	(.L_629 - .L_628)
	.align		4
.L_628:
        /*0d6c*/ 	.word	index@(_ZN2at6native18elementwise_kernelILi128ELi4EZNS0_22gpu_kernel_impl_nocastIZZZNS0_17rsqrt_kernel_cudaERNS_18TensorIteratorBaseEENKUlvE0_clEvENKUlvE2_clEvEUlN3c104HalfEE_EEvS4_RKT_EUliE_EEviT1_)
        /*0d70*/ 	.word	0x0000000c


	//----- nvinfo : EIATTR_FRAME_SIZE
	.align		4
.L_629:
        /*0d74*/ 	.byte	0x04, 0x11
        /*0d76*/ 	.short	(.L_631 - .L_630)
	.align		4
.L_630:
        /*0d78*/ 	.word	index@(_ZN2at6native18elementwise_kernelILi128ELi4EZNS0_22gpu_kernel_impl_nocastIZZZNS0_17rsqrt_kernel_cudaERNS_18TensorIteratorBaseEENKUlvE0_clEvENKUlvE2_clEvEUlN3c104HalfEE_EEvS4_RKT_EUliE_EEviT1_)
        /*0d7c*/ 	.word	0x00000000


	//----- nvinfo : EIATTR_REGCOUNT
	.align		4
.L_631:
        /*0d80*/ 	.byte	0x04, 0x2f
        /*0d82*/ 	.short	(.L_633 - .L_632)
	.align		4
.L_632:
        /*0d84*/ 	.word	index@(_ZN2at6native27unrolled_elementwise_kernelIZZZNS0_17rsqrt_kernel_cudaERNS_18TensorIteratorBaseEENKUlvE0_clEvENKUlvE2_clEvEUlN3c104HalfEE_St5arrayIPcLm2EELi4E23TrivialOffsetCalculatorILi1EjESD_NS0_6memory12LoadWithCastILi1EEENSE_13StoreWithCastILi1EEEEEviT_T0_T2_T3_T4_T5_)
        /*0d88*/ 	.word	0x0000001c


	//----- nvinfo : EIATTR_FRAME_SIZE
	.align		4
.L_633:
        /*0d8c*/ 	.byte	0x04, 0x11
        /*0d8e*/ 	.short	(.L_635 - .L_634)
	.align		4
.L_634:
        /*0d90*/ 	.word	index@(_ZN2at6native27unrolled_elementwise_kernelIZZZNS0_17rsqrt_kernel_cudaERNS_18TensorIteratorBaseEENKUlvE0_clEvENKUlvE2_clEvEUlN3c104HalfEE_St5arrayIPcLm2EELi4E23TrivialOffsetCalculatorILi1EjESD_NS0_6memory12LoadWithCastILi1EEENSE_13StoreWithCastILi1EEEEEviT_T0_T2_T3_T4_T5_)
        /*0d94*/ 	.word	0x00000000


	//----- nvinfo : EIATTR_REGCOUNT
	.align		4
.L_635:
        /*0d98*/ 	.byte	0x04, 0x2f
        /*0d9a*/ 	.short	(.L_637 - .L_636)
	.align		4
.L_636:
        /*0d9c*/ 	.word	index@(_ZN2at6native18elementwise_kernelILi128ELi4EZNS0_15gpu_kernel_implIZZZNS0_17rsqrt_kernel_cudaERNS_18TensorIteratorBaseEENKUlvE0_clEvENKUlvE2_clEvEUlN3c104HalfEE_EEvS4_RKT_EUliE_EEviT1_)
        /*0da0*/ 	.word	0x0000001a


	//----- nvinfo : EIATTR_FRAME_SIZE
	.align		4
.L_637:
        /*0da4*/ 	.byte	0x04, 0x11
        /*0da6*/ 	.short	(.L_639 - .L_638)
	.align		4
.L_638:
        /*0da8*/ 	.word	index@(_ZN2at6native18elementwise_kernelILi128ELi4EZNS0_15gpu_kernel_implIZZZNS0_17rsqrt_kernel_cudaERNS_18TensorIteratorBaseEENKUlvE0_clEvENKUlvE2_clEvEUlN3c104HalfEE_EEvS4_RKT_EUliE_EEviT1_)
        /*0dac*/ 	.word	0x00000000


	//----- nvinfo : EIATTR_REGCOUNT
	.align		4
.L_639:
        /*0db0*/ 	.byte	0x04, 0x2f
        /*0db2*/ 	.short	(.L_641 - .L_640)
	.align		4
.L_640:
        /*0db4*/ 	.word	index@(_ZN2at6native29vectorized_elementwise_kernelILi8EZZZNS0_16sqrt_kernel_cudaERNS_18TensorIteratorBaseEENKUlvE0_clEvENKUlvE_clEvEUldE_St5arrayIPcLm2EEEEviT0_T1_)
        /*0db8*/ 	.word	0x00000004


	//----- nvinfo : EIATTR_FRAME_SIZE
	.align		4
.L_641:
        /*0dbc*/ 	.byte	0x04, 0x11
        /*0dbe*/ 	.short	(.L_643 - .L_642)
	.align		4
.L_642:
        /*0dc0*/ 	.word	index@(_ZN2at6native29vectorized_elementwise_kernelILi8EZZZNS0_16sqrt_kernel_cudaERNS_18TensorIteratorBaseEENKUlvE0_clEvENKUlvE_clEvEUldE_St5arrayIPcLm2EEEEviT0_T1_)
        /*0dc4*/ 	.word	0x00000000


	//----- nvinfo : EIATTR_REGCOUNT
	.align		4
.L_643:
        /*0dc8*/ 	.byte	0x04, 0x2f
        /*0dca*/ 	.short	(.L_645 - .L_644)
	.align		4
.L_644:
        /*0dcc*/ 	.word	index@(_ZN2at6native29vectorized_elementwise_kernelILi4EZZZNS0_16sqrt_kernel_cudaERNS_18TensorIteratorBaseEENKUlvE0_clEvENKUlvE_clEvEUldE_St5arrayIPcLm2EEEEviT0_T1_)
        /*0dd0*/ 	.word	0x00000026


	//----- nvinfo : EIATTR_FRAME_SIZE
	.align		4
.L_645:
        /*0dd4*/ 	.byte	0x04, 0x11
        /*0dd6*/ 	.short	(.L_647 - .L_646)
	.align		4
.L_646:
        /*0dd8*/ 	.word	index@($__internal_5_$__cuda_sm20_dsqrt_rn_f64_mediumpath_v1)
        /*0ddc*/ 	.word	0x00000000


	//----- nvinfo : EIATTR_FRAME_SIZE
	.align		4
.L_647:
        /*0de0*/ 	.byte	0x04, 0x11
        /*0de2*/ 	.short	(.L_649 - .L_648)
	.align		4
.L_648:
        /*0de4*/ 	.word	index@(_ZN2at6native29vectorized_elementwise_kernelILi4EZZZNS0_16sqrt_kernel_cudaERNS_18TensorIteratorBaseEENKUlvE0_clEvENKUlvE_clEvEUldE_St5arrayIPcLm2EEEEviT0_T1_)
        /*0de8*/ 	.word	0x00000000


	//----- nvinfo : EIATTR_REGCOUNT
	.align		4
.L_649:
        /*0dec*/ 	.byte	0x04, 0x2f
        /*0dee*/ 	.short	(.L_651 - .L_650)
	.align		4
.L_650:
        /*0df0*/ 	.word	index@(_ZN2at6native29vectorized_elementwise_kernelILi2EZZZNS0_16sqrt_kernel_cudaERNS_18TensorIteratorBaseEENKUlvE0_clEvENKUlvE_clEvEUldE_St5arrayIPcLm2EEEEviT0_T1_)
        /*0df4*/ 	.word	0x00000026


	//----- nvinfo : EIATTR_FRAME_SIZE
	.align		4
.L_651:
        /*0df8*/ 	.byte	0x04, 0x11
        /*0dfa*/ 	.short	(.L_653 - .L_652)
	.align		4
.L_652:
        /*0dfc*/ 	.word	index@($__internal_4_$__cuda_sm20_dsqrt_rn_f64_mediumpath_v1)
        /*0e00*/ 	.word	0x00000000


	//----- nvinfo : EIATTR_FRAME_SIZE
	.align		4
.L_653:
        /*0e04*/ 	.byte	0x04, 0x11
        /*0e06*/ 	.short	(.L_655 - .L_654)
	.align		4
.L_654:
        /*0e08*/ 	.word	index@(_ZN2at6native29vectorized_elementwise_kernelILi2EZZZNS0_16sqrt_kernel_cudaERNS_18TensorIteratorBaseEENKUlvE0_clEvENKUlvE_clEvEUldE_St5arrayIPcLm2EEEEviT0_T1_)
        /*0e0c*/ 	.word	0x00000000


	//----- nvinfo : EIATTR_REGCOUNT
	.align		4
.L_655:
        /*0e10*/ 	.byte	0x04, 0x2f
        /*0e12*/ 	.short	(.L_657 - .L_656)
	.align		4
.L_656:
        /*0e14*/ 	.word	index@(_ZN2at6native27unrolled_elementwise_kernelIZZZNS0_16sqrt_kernel_cudaERNS_18TensorIteratorBaseEENKUlvE0_clEvENKUlvE_clEvEUldE_St5arrayIPcLm2EELi4E23TrivialOffsetCalculatorILi1EjESB_NS0_6memory15LoadWithoutCastENSC_16StoreWithoutCastEEEviT_T0_T2_T3_T4_T5_)
        /*0e18*/ 	.word	0x0000001c


	//----- nvinfo : EIATTR_FRAME_SIZE
	.align		4
.L_657:
        /*0e1c*/ 	.byte	0x04, 0x11
        /*0e1e*/ 	.short	(.L_659 - .L_658)
	.align		4
.L_658:
        /*0e20*/ 	.word	index@($__internal_3_$__cuda_sm20_dsqrt_rn_f64_mediumpath_v1)
        /*0e24*/ 	.word	0x00000000


	//----- nvinfo : EIATTR_FRAME_SIZE
	.align		4
.L_659:
        /*0e28*/ 	.byte	0x04, 0x11
        /*0e2a*/ 	.short	(.L_661 - .L_660)
	.align		4
.L_660:
        /*0e2c*/ 	.word	index@(_ZN2at6native27unrolled_elementwise_kernelIZZZNS0_16sqrt_kernel_cudaERNS_18TensorIteratorBaseEENKUlvE0_clEvENKUlvE_clEvEUldE_St5arrayIPcLm2EELi4E23TrivialOffsetCalculatorILi1EjESB_NS0_6memory15LoadWithoutCastENSC_16StoreWithoutCastEEEviT_T0_T2_T3_T4_T5_)
        /*0e30*/ 	.word	0x00000000


	//----- nvinfo : EIATTR_REGCOUNT
	.align		4
.L_661:
        /*0e34*/ 	.byte	0x04, 0x2f
        /*0e36*/ 	.short	(.L_663 - .L_662)
	.align		4
.L_662:
        /*0e38*/ 	.word	index@(_ZN2at6native18elementwise_kernelILi128ELi2EZNS0_22gpu_kernel_impl_nocastIZZZNS0_16sqrt_kernel_cudaERNS_18TensorIteratorBaseEENKUlvE0_clEvENKUlvE_clEvEUldE_EEvS4_RKT_EUliE_EEviT1_)
        /*0e3c*/ 	.word	0x00000018


	//----- nvinfo : EIATTR_FRAME_SIZE
	.align		4
.L_663:
        /*0e40*/ 	.byte	0x04, 0x11
        /*0e42*/ 	.short	(.L_665 - .L_664)
	.align		4
.L_664:
        /*0e44*/ 	.word	index@($__internal_2_$__cuda_sm20_dsqrt_rn_f64_mediumpath_v1)
        /*0e48*/ 	.word	0x00000000


	//----- nvinfo : EIATTR_FRAME_SIZE
	.align		4
.L_665:
        /*0e4c*/ 	.byte	0x04, 0x11
        /*0e4e*/ 	.short	(.L_667 - .L_666)
	.align		4
.L_666:
        /*0e50*/ 	.word	index@(_ZN2at6native18elementwise_kernelILi128ELi2EZNS0_22gpu_kernel_impl_nocastIZZZNS0_16sqrt_kernel_cudaERNS_18TensorIteratorBaseEENKUlvE0_clEvENKUlvE_clEvEUldE_EEvS4_RKT_EUliE_EEviT1_)
        /*0e54*/ 	.word	0x00000000


	//----- nvinfo : EIATTR_REGCOUNT
	.align		4
.L_667:
        /*0e58*/ 	.byte	0x04, 0x2f
        /*0e5a*/ 	.short	(.L_669 - .L_668)
	.align		4
.L_668:
        /*0e5c*/ 	.word	index@(_ZN2at6native27unrolled_elementwise_kernelIZZZNS0_16sqrt_kernel_cudaERNS_18TensorIteratorBaseEENKUlvE0_clEvENKUlvE_clEvEUldE_St5arrayIPcLm2EELi4E23TrivialOffsetCalculatorILi1EjESB_NS0_6memory12LoadWithCastILi1EEENSC_13StoreWithCastILi1EEEEEviT_T0_T2_T3_T4_T5_)
        /*0e60*/ 	.word	0x00000022


	//----- nvinfo : EIATTR_FRAME_SIZE
	.align		4
.L_669:
        /*0e64*/ 	.byte	0x04, 0x11
        /*0e66*/ 	.short	(.L_671 - .L_670)
	.align		4
.L_670:
        /*0e68*/ 	.word	index@($__internal_1_$__cuda_sm20_dsqrt_rn_f64_mediumpath_v1)
        /*0e6c*/ 	.word	0x00000000


	//----- nvinfo : EIATTR_FRAME_SIZE
	.align		4
.L_671:
        /*0e70*/ 	.byte	0x04, 0x11
        /*0e72*/ 	.short	(.L_673 - .L_672)
	.align		4
.L_672:
        /*0e74*/ 	.word	index@(_ZN2at6native27unrolled_elementwise_kernelIZZZNS0_16sqrt_kernel_cudaERNS_18TensorIteratorBaseEENKUlvE0_clEvENKUlvE_clEvEUldE_St5arrayIPcLm2EELi4E23TrivialOffsetCalculatorILi1EjESB_NS0_6memory12LoadWithCastILi1EEENSC_13StoreWithCastILi1EEEEEviT_T0_T2_T3_T4_T5_)
        /*0e78*/ 	.word	0x00000000


	//----- nvinfo : EIATTR_REGCOUNT
	.align		4
.L_673:
        /*0e7c*/ 	.byte	0x04, 0x2f
        /*0e7e*/ 	.short	(.L_675 - .L_674)
	.align		4
.L_674:
        /*0e80*/ 	.word	index@(_ZN2at6native18elementwise_kernelILi128ELi4EZNS0_15gpu_kernel_implIZZZNS0_16sqrt_kernel_cudaERNS_18TensorIteratorBaseEENKUlvE0_clEvENKUlvE_clEvEUldE_EEvS4_RKT_EUliE_EEviT1_)
        /*0e84*/ 	.word	0x0000001a


	//----- nvinfo : EIATTR_FRAME_SIZE
	.align		4
.L_675:
        /*0e88*/ 	.byte	0x04, 0x11
        /*0e8a*/ 	.short	(.L_677 - .L_676)
	.align		4
.L_676:
        /*0e8c*/ 	.word	index@($__internal_0_$__cuda_sm20_dsqrt_rn_f64_mediumpath_v1)
        /*0e90*/ 	.word	0x00000000


	//----- nvinfo : EIATTR_FRAME_SIZE
	.align		4
.L_677:
        /*0e94*/ 	.byte	0x04, 0x11
        /*0e96*/ 	.short	(.L_679 - .L_678)
	.align		4
.L_678:
        /*0e98*/ 	.word	index@(_ZN2at6native18elementwise_kernelILi128ELi4EZNS0_15gpu_kernel_implIZZZNS0_16sqrt_kernel_cudaERNS_18TensorIteratorBaseEENKUlvE0_clEvENKUlvE_clEvEUldE_EEvS4_RKT_EUliE_EEviT1_)
        /*0e9c*/ 	.word	0x00000000


	//----- nvinfo : EIATTR_REGCOUNT
	.align		4
.L_679:
        /*0ea0*/ 	.byte	0x04, 0x2f
        /*0ea2*/ 	.short	(.L_681 - .L_680)
	.align		4
.L_680:
        /*0ea4*/ 	.word	index@(_ZN2at6native29vectorized_elementwise_kernelILi8EZZZNS0_16sqrt_kernel_cudaERNS_18TensorIteratorBaseEENKUlvE0_clEvENKUlvE0_clEvEUlfE_St5arrayIPcLm2EEEEviT0_T1_)
        /*0ea8*/ 	.word	0x00000004


	//----- nvinfo : EIATTR_FRAME_SIZE
	.align		4
.L_681:
        /*0eac*/ 	.byte	0x04, 0x11
        /*0eae*/ 	.short	(.L_683 - .L_682)
	.align		4
.L_682:
        /*0eb0*/ 	.word	index@(_ZN2at6native29vectorized_elementwise_kernelILi8EZZZNS0_16sqrt_kernel_cudaERNS_18TensorIteratorBaseEENKUlvE0_clEvENKUlvE0_clEvEUlfE_St5arrayIPcLm2EEEEviT0_T1_)
        /*0eb4*/ 	.word	0x00000000


	//----- nvinfo : EIATTR_REGCOUNT
	.align		4
.L_683:
        /*0eb8*/ 	.byte	0x04, 0x2f
        /*0eba*/ 	.short	(.L_685 - .L_684)
	.align		4
.L_684:
        /*0ebc*/ 	.word	index@(_ZN2at6native29vectorized_elementwise_kernelILi4EZZZNS0_16sqrt_kernel_cudaERNS_18TensorIteratorBaseEENKUlvE0_clEvENKUlvE0_clEvEUlfE_St5arrayIPcLm2EEEEviT0_T1_)
        /*0ec0*/ 	.word	0x0000001a


	//----- nvinfo : EIATTR_FRAME_SIZE
	.align		4
.L_685:
        /*0ec4*/ 	.byte	0x04, 0x11
        /*0ec6*/ 	.short	(.L_687 - .L_686)
	.align		4
.L_686:
        /*0ec8*/ 	.word	index@(_ZN2at6native29vectorized_elementwise_kernelILi4EZZZNS0_16sqrt_kernel_cudaERNS_18TensorIteratorBaseEENKUlvE0_clEvENKUlvE0_clEvEUlfE_St5arrayIPcLm2EEEEviT0_T1_)
        /*0ecc*/ 	.word	0x00000000


	//----- nvinfo : EIATTR_REGCOUNT
	.align		4
.L_687:
        /*0ed0*/ 	.byte	0x04, 0x2f
        /*0ed2*/ 	.short	(.L_689 - .L_688)
	.align		4
.L_688:
        /*0ed4*/ 	.word	index@(_ZN2at6native29vectorized_elementwise_kernelILi2EZZZNS0_16sqrt_kernel_cudaERNS_18TensorIteratorBaseEENKUlvE0_clEvENKUlvE0_clEvEUlfE_St5arrayIPcLm2EEEEviT0_T1_)
        /*0ed8*/ 	.word	0x0000001a


	//----- nvinfo : EIATTR_FRAME_SIZE
	.align		4
.L_689:
        /*0edc*/ 	.byte	0x04, 0x11
        /*0ede*/ 	.short	(.L_691 - .L_690)
	.align		4
.L_690:
        /*0ee0*/ 	.word	index@(_ZN2at6native29vectorized_elementwise_kernelILi2EZZZNS0_16sqrt_kernel_cudaERNS_18TensorIteratorBaseEENKUlvE0_clEvENKUlvE0_clEvEUlfE_St5arrayIPcLm2EEEEviT0_T1_)
        /*0ee4*/ 	.word	0x00000000


	//----- nvinfo : EIATTR_REGCOUNT
	.align		4
.L_691:
        /*0ee8*/ 	.byte	0x04, 0x2f
        /*0eea*/ 	.short	(.L_693 - .L_692)
	.align		4
.L_692:
        /*0eec*/ 	.word	index@(_ZN2at6native27unrolled_elementwise_kernelIZZZNS0_16sqrt_kernel_cudaERNS_18TensorIteratorBaseEENKUlvE0_clEvENKUlvE0_clEvEUlfE_St5arrayIPcLm2EELi4E23TrivialOffsetCalculatorILi1EjESB_NS0_6memory15LoadWithoutCastENSC_16StoreWithoutCastEEEviT_T0_T2_T3_T4_T5_)
        /*0ef0*/ 	.word	0x00000016


	//----- nvinfo : EIATTR_FRAME_SIZE
	.align		4
.L_693:
        /*0ef4*/ 	.byte	0x04, 0x11
        /*0ef6*/ 	.short	(.L_695 - .L_694)
	.align		4
.L_694:
        /*0ef8*/ 	.word	index@(_ZN2at6native27unrolled_elementwise_kernelIZZZNS0_16sqrt_kernel_cudaERNS_18TensorIteratorBaseEENKUlvE0_clEvENKUlvE0_clEvEUlfE_St5arrayIPcLm2EELi4E23TrivialOffsetCalculatorILi1EjESB_NS0_6memory15LoadWithoutCastENSC_16StoreWithoutCastEEEviT_T0_T2_T3_T4_T5_)
        /*0efc*/ 	.word	0x00000000


	//----- nvinfo : EIATTR_REGCOUNT
	.align		4
.L_695:
        /*0f00*/ 	.byte	0x04, 0x2f
        /*0f02*/ 	.short	(.L_697 - .L_696)
	.align		4
.L_696:
        /*0f04*/ 	.word	index@(_ZN2at6native18elementwise_kernelILi128ELi2EZNS0_22gpu_kernel_impl_nocastIZZZNS0_16sqrt_kernel_cudaERNS_18TensorIteratorBaseEENKUlvE0_clEvENKUlvE0_clEvEUlfE_EEvS4_RKT_EUliE_EEviT1_)
        /*0f08*/ 	.word	0x0000000c


	//----- nvinfo : EIATTR_FRAME_SIZE
	.align		4
.L_697:
        /*0f0c*/ 	.byte	0x04, 0x11
        /*0f0e*/ 	.short	(.L_699 - .L_698)
	.align		4
.L_698:
        /*0f10*/ 	.word	index@(_ZN2at6native18elementwise_kernelILi128ELi2EZNS0_22gpu_kernel_impl_nocastIZZZNS0_16sqrt_kernel_cudaERNS_18TensorIteratorBaseEENKUlvE0_clEvENKUlvE0_clEvEUlfE_EEvS4_RKT_EUliE_EEviT1_)
        /*0f14*/ 	.word	0x00000000


	//----- nvinfo : EIATTR_REGCOUNT
	.align		4
.L_699:
        /*0f18*/ 	.byte	0x04, 0x2f
        /*0f1a*/ 	.short	(.L_701 - .L_700)
	.align		4
.L_700:
        /*0f1c*/ 	.word	index@(_ZN2at6native27unrolled_elementwise_kernelIZZZNS0_16sqrt_kernel_cudaERNS_18TensorIteratorBaseEENKUlvE0_clEvENKUlvE0_clEvEUlfE_St5arrayIPcLm2EELi4E23TrivialOffsetCalculatorILi1EjESB_NS0_6memory12LoadWithCastILi1EEENSC_13StoreWithCastILi1EEEEEviT_T0_T2_T3_T4_T5_)
        /*0f20*/ 	.word	0x0000001e


	//----- nvinfo : EIATTR_FRAME_SIZE
	.align		4
.L_701:
        /*0f24*/ 	.byte	0x04, 0x11
        /*0f26*/ 	.short	(.L_703 - .L_702)
	.align		4
.L_702:
        /*0f28*/ 	.word	index@(_ZN2at6native27unrolled_elementwise_kernelIZZZNS0_16sqrt_kernel_cudaERNS_18TensorIteratorBaseEENKUlvE0_clEvENKUlvE0_clEvEUlfE_St5arrayIPcLm2EELi4E23TrivialOffsetCalculatorILi1EjESB_NS0_6memory12LoadWithCastILi1EEENSC_13StoreWithCastILi1EEEEEviT_T0_T2_T3_T4_T5_)
        /*0f2c*/ 	.word	0x00000000


	//----- nvinfo : EIATTR_REGCOUNT
	.align		4
.L_703:
        /*0f30*/ 	.byte	0x04, 0x2f
        /*0f32*/ 	.short	(.L_705 - .L_704)
	.align		4
.L_704:
        /*0f34*/ 	.word	index@(_ZN2at6native18elementwise_kernelILi128ELi4EZNS0_15gpu_kernel_implIZZZNS0_16sqrt_kernel_cudaERNS_18TensorIteratorBaseEENKUlvE0_clEvENKUlvE0_clEvEUlfE_EEvS4_RKT_EUliE_EEviT1_)
        /*0f38*/ 	.word	0x0000001a


	//----- nvinfo : EIATTR_FRAME_SIZE
	.align		4
.L_705:
        /*0f3c*/ 	.byte	0x04, 0x11
        /*0f3e*/ 	.short	(.L_707 - .L_706)
	.align		4
.L_706:
        /*0f40*/ 	.word	index@(_ZN2at6native18elementwise_kernelILi128ELi4EZNS0_15gpu_kernel_implIZZZNS0_16sqrt_kernel_cudaERNS_18TensorIteratorBaseEENKUlvE0_clEvENKUlvE0_clEvEUlfE_EEvS4_RKT_EUliE_EEviT1_)
        /*0f44*/ 	.word	0x00000000


	//----- nvinfo : EIATTR_REGCOUNT
	.align		4
.L_707:
        /*0f48*/ 	.byte	0x04, 0x2f
        /*0f4a*/ 	.short	(.L_709 - .L_708)
	.align		4
.L_708:
        /*0f4c*/ 	.word	index@(_ZN2at6native29vectorized_elementwise_kernelILi8EZZZNS0_16sqrt_kernel_cudaERNS_18TensorIteratorBaseEENKUlvE0_clEvENKUlvE1_clEvEUlN3c104HalfEE_St5arrayIPcLm2EEEEviT0_T1_)
        /*0f50*/ 	.word	0x00000004


	//----- nvinfo : EIATTR_FRAME_SIZE
	.align		4
.L_709:
        /*0f54*/ 	.byte	0x04, 0x11
        /*0f56*/ 	.short	(.L_711 - .L_710)
	.align		4
.L_710:
        /*0f58*/ 	.word	index@(_ZN2at6native29vectorized_elementwise_kernelILi8EZZZNS0_16sqrt_kernel_cudaERNS_18TensorIteratorBaseEENKUlvE0_clEvENKUlvE1_clEvEUlN3c104HalfEE_St5arrayIPcLm2EEEEviT0_T1_)
        /*0f5c*/ 	.word	0x00000000


	//----- nvinfo : EIATTR_REGCOUNT
	.align		4
.L_711:
        /*0f60*/ 	.byte	0x04, 0x2f
        /*0f62*/ 	.short	(.L_713 - .L_712)
	.align		4
.L_712:
        /*0f64*/ 	.word	index@(_ZN2at6native29vectorized_elementwise_kernelILi4EZZZNS0_16sqrt_kernel_cudaERNS_18TensorIteratorBaseEENKUlvE0_clEvENKUlvE1_clEvEUlN3c104HalfEE_St5arrayIPcLm2EEEEviT0_T1_)
        /*0f68*/ 	.word	0x00000017


	//----- nvinfo : EIATTR_FRAME_SIZE
	.align		4
.L_713:
        /*0f6c*/ 	.byte	0x04, 0x11
        /*0f6e*/ 	.short	(.L_715 - .L_714)
	.align		4
.L_714:
        /*0f70*/ 	.word	index@(_ZN2at6native29vectorized_elementwise_kernelILi4EZZZNS0_16sqrt_kernel_cudaERNS_18TensorIteratorBaseEENKUlvE0_clEvENKUlvE1_clEvEUlN3c104HalfEE_St5arrayIPcLm2EEEEviT0_T1_)
        /*0f74*/ 	.word	0x00000000


	//----- nvinfo : EIATTR_REGCOUNT
	.align		4
.L_715:
        /*0f78*/ 	.byte	0x04, 0x2f
        /*0f7a*/ 	.short	(.L_717 - .L_716)
	.align		4
.L_716:
        /*0f7c*/ 	.word	index@(_ZN2at6native29vectorized_elementwise_kernelILi2EZZZNS0_16sqrt_kernel_cudaERNS_18TensorIteratorBaseEENKUlvE0_clEvENKUlvE1_clEvEUlN3c104HalfEE_St5arrayIPcLm2EEEEviT0_T1_)
        /*0f80*/ 	.word	0x00000017


	//----- nvinfo : EIATTR_FRAME_SIZE
	.align		4
.L_717:
        /*0f84*/ 	.byte	0x04, 0x11
        /*0f86*/ 	.short	(.L_719 - .L_718)
	.align		4
.L_718:
        /*0f88*/ 	.word	index@(_ZN2at6native29vectorized_elementwise_kernelILi2EZZZNS0_16sqrt_kernel_cudaERNS_18TensorIteratorBaseEENKUlvE0_clEvENKUlvE1_clEvEUlN3c104HalfEE_St5arrayIPcLm2EEEEviT0_T1_)
        /*0f8c*/ 	.word	0x00000000


	//----- nvinfo : EIATTR_REGCOUNT
	.align		4
.L_719:
        /*0f90*/ 	.byte	0x04, 0x2f
        /*0f92*/ 	.short	(.L_721 - .L_720)
	.align		4
.L_720:
        /*0f94*/ 	.word	index@(_ZN2at6native27unrolled_elementwise_kernelIZZZNS0_16sqrt_kernel_cudaERNS_18TensorIteratorBaseEENKUlvE0_clEvENKUlvE1_clEvEUlN3c104HalfEE_St5arrayIPcLm2EELi4E23TrivialOffsetCalculatorILi1EjESD_NS0_6memory15LoadWithoutCastENSE_16StoreWithoutCastEEEviT_T0_T2_T3_T4_T5_)
        /*0f98*/ 	.word	0x00000014


	//----- nvinfo : EIATTR_FRAME_SIZE
	.align		4
.L_721:
        /*0f9c*/ 	.byte	0x04, 0x11
        /*0f9e*/ 	.short	(.L_723 - .L_722)
	.align		4
.L_722:
        /*0fa0*/ 	.word	index@(_ZN2at6native27unrolled_elementwise_kernelIZZZNS0_16sqrt_kernel_cudaERNS_18TensorIteratorBaseEENKUlvE0_clEvENKUlvE1_clEvEUlN3c104HalfEE_St5arrayIPcLm2EELi4E23TrivialOffsetCalculatorILi1EjESD_NS0_6memory15LoadWithoutCastENSE_16StoreWithoutCastEEEviT_T0_T2_T3_T4_T5_)
        /*0fa4*/ 	.word	0x00000000


	//----- nvinfo : EIATTR_REGCOUNT
	.align		4
.L_723:
        /*0fa8*/ 	.byte	0x04, 0x2f
        /*0faa*/ 	.short	(.L_725 - .L_724)
	.align		4
.L_724:
        /*0fac*/ 	.word	index@(_ZN2at6native18elementwise_kernelILi128ELi4EZNS0_22gpu_kernel_impl_nocastIZZZNS0_16sqrt_kernel_cudaERNS_18TensorIteratorBaseEENKUlvE0_clEvENKUlvE1_clEvEUlN3c104HalfEE_EEvS4_RKT_EUliE_EEviT1_)
        /*0fb0*/ 	.word	0x0000000c


	//----- nvinfo : EIATTR_FRAME_SIZE
	.align		4
.L_725:
        /*0fb4*/ 	.byte	0x04, 0x11
        /*0fb6*/ 	.short	(.L_727 - .L_726)
	.align		4
.L_726:
        /*0fb8*/ 	.word	index@(_ZN2at6native18elementwise_kernelILi128ELi4EZNS0_22gpu_kernel_impl_nocastIZZZNS0_16sqrt_kernel_cudaERNS_18TensorIteratorBaseEENKUlvE0_clEvENKUlvE1_clEvEUlN3c104HalfEE_EEvS4_RKT_EUliE_EEviT1_)
        /*0fbc*/ 	.word	0x00000000


	//----- nvinfo : EIATTR_REGCOUNT
	.align		4
.L_727:
        /*0fc0*/ 	.byte	0x04, 0x2f
        /*0fc2*/ 	.short	(.L_729 - .L_728)
	.align		4
.L_728:
        /*0fc4*/ 	.word	index@(_ZN2at6native27unrolled_elementwise_kernelIZZZNS0_16sqrt_kernel_cudaERNS_18TensorIteratorBaseEENKUlvE0_clEvENKUlvE1_clEvEUlN3c104HalfEE_St5arrayIPcLm2EELi4E23TrivialOffsetCalculatorILi1EjESD_NS0_6memory12LoadWithCastILi1EEENSE_13StoreWithCastILi1EEEEEviT_T0_T2_T3_T4_T5_)
        /*0fc8*/ 	.word	0x0000001c


	//----- nvinfo : EIATTR_FRAME_SIZE
	.align		4
.L_729:
        /*0fcc*/ 	.byte	0x04, 0x11
        /*0fce*/ 	.short	(.L_731 - .L_730)
	.align		4
.L_730:
        /*0fd0*/ 	.word	index@(_ZN2at6native27unrolled_elementwise_kernelIZZZNS0_16sqrt_kernel_cudaERNS_18TensorIteratorBaseEENKUlvE0_clEvENKUlvE1_clEvEUlN3c104HalfEE_St5arrayIPcLm2EELi4E23TrivialOffsetCalculatorILi1EjESD_NS0_6memory12LoadWithCastILi1EEENSE_13StoreWithCastILi1EEEEEviT_T0_T2_T3_T4_T5_)
        /*0fd4*/ 	.word	0x00000000


	//----- nvinfo : EIATTR_REGCOUNT
	.align		4
.L_731:
        /*0fd8*/ 	.byte	0x04, 0x2f
        /*0fda*/ 	.short	(.L_733 - .L_732)
	.align		4
.L_732:
        /*0fdc*/ 	.word	index@(_ZN2at6native18elementwise_kernelILi128ELi4EZNS0_15gpu_kernel_implIZZZNS0_16sqrt_kernel_cudaERNS_18TensorIteratorBaseEENKUlvE0_clEvENKUlvE1_clEvEUlN3c104HalfEE_EEvS4_RKT_EUliE_EEviT1_)
        /*0fe0*/ 	.word	0x0000001a


	//----- nvinfo : EIATTR_FRAME_SIZE
	.align		4
.L_733:
        /*0fe4*/ 	.byte	0x04, 0x11
        /*0fe6*/ 	.short	(.L_735 - .L_734)
	.align		4
.L_734:
        /*0fe8*/ 	.word	index@(_ZN2at6native18elementwise_kernelILi128ELi4EZNS0_15gpu_kernel_implIZZZNS0_16sqrt_kernel_cudaERNS_18TensorIteratorBaseEENKUlvE0_clEvENKUlvE1_clEvEUlN3c104HalfEE_EEvS4_RKT_EUliE_EEviT1_)
        /*0fec*/ 	.word	0x00000000


	//----- nvinfo : EIATTR_REGCOUNT
	.align		4
.L_735:
        /*0ff0*/ 	.byte	0x04, 0x2f
        /*0ff2*/ 	.short	(.L_737 - .L_736)
	.align		4
.L_736:
        /*0ff4*/ 	.word	index@(_ZN2at6native29vectorized_elementwise_kernelILi8EZZZNS0_16sqrt_kernel_cudaERNS_18TensorIteratorBaseEENKUlvE0_clEvENKUlvE2_clEvEUlN3c108BFloat16EE_St5arrayIPcLm2EEEEviT0_T1_)
        /*0ff8*/ 	.word	0x00000004


	//----- nvinfo : EIATTR_FRAME_SIZE
	.align		4
.L_737:
        /*0ffc*/ 	.byte	0x04, 0x11
        /*0ffe*/ 	.short	(.L_739 - .L_738)
	.align		4
.L_738:
        /*1000*/ 	.word	index@(_ZN2at6native29vectorized_elementwise_kernelILi8EZZZNS0_16sqrt_kernel_cudaERNS_18TensorIteratorBaseEENKUlvE0_clEvENKUlvE2_clEvEUlN3c108BFloat16EE_St5arrayIPcLm2EEEEviT0_T1_)
        /*1004*/ 	.word	0x00000000


	//----- nvinfo : EIATTR_REGCOUNT
	.align		4
.L_739:
        /*1008*/ 	.byte	0x04, 0x2f
        /*100a*/ 	.short	(.L_741 - .L_740)
	.align		4
.L_740:
        /*100c*/ 	.word	index@(_ZN2at6native29vectorized_elementwise_kernelILi4EZZZNS0_16sqrt_kernel_cudaERNS_18TensorIteratorBaseEENKUlvE0_clEvENKUlvE2_clEvEUlN3c108BFloat16EE_St5arrayIPcLm2EEEEviT0_T1_)
        /*1010*/ 	.word	0x00000017


	//----- nvinfo : EIATTR_FRAME_SIZE
	.align		4
.L_741:
        /*1014*/ 	.byte	0x04, 0x11
        /*1016*/ 	.short	(.L_743 - .L_742)
	.align		4
.L_742:
        /*1018*/ 	.word	index@(_ZN2at6native29vectorized_elementwise_kernelILi4EZZZNS0_16sqrt_kernel_cudaERNS_18TensorIteratorBaseEENKUlvE0_clEvENKUlvE2_clEvEUlN3c108BFloat16EE_St5arrayIPcLm2EEEEviT0_T1_)
        /*101c*/ 	.word	0x00000000


	//----- nvinfo : EIATTR_REGCOUNT
	.align		4
.L_743:
        /*1020*/ 	.byte	0x04, 0x2f
        /*1022*/ 	.short	(.L_745 - .L_744)
	.align		4
.L_744:
        /*1024*/ 	.word	index@(_ZN2at6native29vectorized_elementwise_kernelILi2EZZZNS0_16sqrt_kernel_cudaERNS_18TensorIteratorBaseEENKUlvE0_clEvENKUlvE2_clEvEUlN3c108BFloat16EE_St5arrayIPcLm2EEEEviT0_T1_)
        /*1028*/ 	.word	0x00000017


	//----- nvinfo : EIATTR_FRAME_SIZE
	.align		4
.L_745:
        /*102c*/ 	.byte	0x04, 0x11
        /*102e*/ 	.short	(.L_747 - .L_746)
	.align		4
.L_746:
        /*1030*/ 	.word	index@(_ZN2at6native29vectorized_elementwise_kernelILi2EZZZNS0_16sqrt_kernel_cudaERNS_18TensorIteratorBaseEENKUlvE0_clEvENKUlvE2_clEvEUlN3c108BFloat16EE_St5arrayIPcLm2EEEEviT0_T1_)
        /*1034*/ 	.word	0x00000000


	//----- nvinfo : EIATTR_REGCOUNT
	.align		4
.L_747:
        /*1038*/ 	.byte	0x04, 0x2f
        /*103a*/ 	.short	(.L_749 - .L_748)
	.align		4
.L_748:
        /*103c*/ 	.word	index@(_ZN2at6native27unrolled_elementwise_kernelIZZZNS0_16sqrt_kernel_cudaERNS_18TensorIteratorBaseEENKUlvE0_clEvENKUlvE2_clEvEUlN3c108BFloat16EE_St5arrayIPcLm2EELi4E23TrivialOffsetCalculatorILi1EjESD_NS0_6memory15LoadWithoutCastENSE_16StoreWithoutCastEEEviT_T0_T2_T3_T4_T5_)
        /*1040*/ 	.word	0x00000014


	//----- nvinfo : EIATTR_FRAME_SIZE
	.align		4
.L_749:
        /*1044*/ 	.byte	0x04, 0x11
        /*1046*/ 	.short	(.L_751 - .L_750)
	.align		4
.L_750:
        /*1048*/ 	.word	index@(_ZN2at6native27unrolled_elementwise_kernelIZZZNS0_16sqrt_kernel_cudaERNS_18TensorIteratorBaseEENKUlvE0_clEvENKUlvE2_clEvEUlN3c108BFloat16EE_St5arrayIPcLm2EELi4E23TrivialOffsetCalculatorILi1EjESD_NS0_6memory15LoadWithoutCastENSE_16StoreWithoutCastEEEviT_T0_T2_T3_T4_T5_)
        /*104c*/ 	.word	0x00000000


	//----- nvinfo : EIATTR_REGCOUNT
	.align		4
.L_751:
        /*1050*/ 	.byte	0x04, 0x2f
        /*1052*/ 	.short	(.L_753 - .L_752)
	.align		4
.L_752:
        /*1054*/ 	.word	index@(_ZN2at6native18elementwise_kernelILi128ELi4EZNS0_22gpu_kernel_impl_nocastIZZZNS0_16sqrt_kernel_cudaERNS_18TensorIteratorBaseEENKUlvE0_clEvENKUlvE2_clEvEUlN3c108BFloat16EE_EEvS4_RKT_EUliE_EEviT1_)
        /*1058*/ 	.word	0x0000000c


	//----- nvinfo : EIATTR_FRAME_SIZE
	.align		4
.L_753:
        /*105c*/ 	.byte	0x04, 0x11
        /*105e*/ 	.short	(.L_755 - .L_754)
	.align		4
.L_754:
        /*1060*/ 	.word	index@(_ZN2at6native18elementwise_kernelILi128ELi4EZNS0_22gpu_kernel_impl_nocastIZZZNS0_16sqrt_kernel_cudaERNS_18TensorIteratorBaseEENKUlvE0_clEvENKUlvE2_clEvEUlN3c108BFloat16EE_EEvS4_RKT_EUliE_EEviT1_)
        /*1064*/ 	.word	0x00000000


	//----- nvinfo : EIATTR_REGCOUNT
	.align		4
.L_755:
        /*1068*/ 	.byte	0x04, 0x2f
        /*106a*/ 	.short	(.L_757 - .L_756)
	.align		4
.L_756:
        /*106c*/ 	.word	index@(_ZN2at6native27unrolled_elementwise_kernelIZZZNS0_16sqrt_kernel_cudaERNS_18TensorIteratorBaseEENKUlvE0_clEvENKUlvE2_clEvEUlN3c108BFloat16EE_St5arrayIPcLm2EELi4E23TrivialOffsetCalculatorILi1EjESD_NS0_6memory12LoadWithCastILi1EEENSE_13StoreWithCastILi1EEEEEviT_T0_T2_T3_T4_T5_)
        /*1070*/ 	.word	0x0000001c


	//----- nvinfo : EIATTR_FRAME_SIZE
	.align		4
.L_757:
        /*1074*/ 	.byte	0x04, 0x11
        /*1076*/ 	.short	(.L_759 - .L_758)
	.align		4
.L_758:
        /*1078*/ 	.word	index@(_ZN2at6native27unrolled_elementwise_kernelIZZZNS0_16sqrt_kernel_cudaERNS_18TensorIteratorBaseEENKUlvE0_clEvENKUlvE2_clEvEUlN3c108BFloat16EE_St5arrayIPcLm2EELi4E23TrivialOffsetCalculatorILi1EjESD_NS0_6memory12LoadWithCastILi1EEENSE_13StoreWithCastILi1EEEEEviT_T0_T2_T3_T4_T5_)
        /*107c*/ 	.word	0x00000000


	//----- nvinfo : EIATTR_REGCOUNT
	.align		4
.L_759:
        /*1080*/ 	.byte	0x04, 0x2f
        /*1082*/ 	.short	(.L_761 - .L_760)
	.align		4
.L_760:
        /*1084*/ 	.word	index@(_ZN2at6native18elementwise_kernelILi128ELi4EZNS0_15gpu_kernel_implIZZZNS0_16sqrt_kernel_cudaERNS_18TensorIteratorBaseEENKUlvE0_clEvENKUlvE2_clEvEUlN3c108BFloat16EE_EEvS4_RKT_EUliE_EEviT1_)
        /*1088*/ 	.word	0x0000001a


	//----- nvinfo : EIATTR_FRAME_SIZE
	.align		4
.L_761:
        /*108c*/ 	.byte	0x04, 0x11
        /*108e*/ 	.short	(.L_763 - .L_762)
	.align		4
.L_762:
        /*1090*/ 	.word	index@(_ZN2at6native18elementwise_kernelILi128ELi4EZNS0_15gpu_kernel_implIZZZNS0_16sqrt_kernel_cudaERNS_18TensorIteratorBaseEENKUlvE0_clEvENKUlvE2_clEvEUlN3c108BFloat16EE_EEvS4_RKT_EUliE_EEviT1_)
        /*1094*/ 	.word	0x00000000


	//----- nvinfo : EIATTR_REGCOUNT
	.align		4
.L_763:
        /*1098*/ 	.byte	0x04, 0x2f
        /*109a*/ 	.short	(.L_765 - .L_764)
	.align		4
.L_764:
        /*109c*/ 	.word	index@(_ZN2at6native29vectorized_elementwise_kernelILi8EZZZNS0_17clamp_kernel_cudaERNS_18TensorIteratorBaseERKN3c106ScalarES7_ENKUlvE_clEvENKUlvE_clEvEUlhE_St5arrayIPcLm2EEEEviT0_T1_)
        /*10a0*/ 	.word	0x00000004


	//----- nvinfo : EIATTR_FRAME_SIZE
	.align		4
.L_765:
        /*10a4*/ 	.byte	0x04, 0x11
        /*10a6*/ 	.short	(.L_767 - .L_766)
	.align		4
.L_766:
        /*10a8*/ 	.word	index@(_ZN2at6native29vectorized_elementwise_kernelILi8EZZZNS0_17clamp_kernel_cudaERNS_18TensorIteratorBaseERKN3c106ScalarES7_ENKUlvE_clEvENKUlvE_clEvEUlhE_St5arrayIPcLm2EEEEviT0_T1_)
        /*10ac*/ 	.word	0x00000000


	//----- nvinfo : EIATTR_REGCOUNT
	.align		4
.L_767:
        /*10b0*/ 	.byte	0x04, 0x2f
        /*10b2*/ 	.short	(.L_769 - .L_768)
	.align		4
.L_768:
        /*10b4*/ 	.word	index@(_ZN2at6native29vectorized_elementwise_kernelILi4EZZZNS0_17clamp_kernel_cudaERNS_18TensorIteratorBaseERKN3c106ScalarES7_ENKUlvE_clEvENKUlvE_clEvEUlhE_St5arrayIPcLm2EEEEviT0_T1_)
        /*10b8*/ 	.word	0x00000018


	//----- nvinfo : EIATTR_FRAME_SIZE
	.align		4
.L_769:
        /*10bc*/ 	.byte	0x04, 0x11
        /*10be*/ 	.short	(.L_771 - .L_770)
	.align		4
.L_770:
        /*10c0*/ 	.word	index@(_ZN2at6native29vectorized_elementwise_kernelILi4EZZZNS0_17clamp_kernel_cudaERNS_18TensorIteratorBaseERKN3c106ScalarES7_ENKUlvE_clEvENKUlvE_clEvEUlhE_St5arrayIPcLm2EEEEviT0_T1_)
        /*10c4*/ 	.word	0x00000000


	//----- nvinfo : EIATTR_REGCOUNT
	.align		4
.L_771:
        /*10c8*/ 	.byte	0x04, 0x2f
        /*10ca*/ 	.short	(.L_773 - .L_772)
	.align		4
.L_772:
        /*10cc*/ 	.word	index@(_ZN2at6native29vectorized_elementwise_kernelILi2EZZZNS0_17clamp_kernel_cudaERNS_18TensorIteratorBaseERKN3c106ScalarES7_ENKUlvE_clEvENKUlvE_clEvEUlhE_St5arrayIPcLm2EEEEviT0_T1_)
        /*10d0*/ 	.word	0x00000018


	//----- nvinfo : EIATTR_FRAME_SIZE
	.align		4
.L_773:
        /*10d4*/ 	.byte	0x04, 0x11
        /*10d6*/ 	.short	(.L_775 - .L_774)
	.align		4
.L_774:
        /*10d8*/ 	.word	index@(_ZN2at6native29vectorized_elementwise_kernelILi2EZZZNS0_17clamp_kernel_cudaERNS_18TensorIteratorBaseERKN3c106ScalarES7_ENKUlvE_clEvENKUlvE_clEvEUlhE_St5arrayIPcLm2EEEEviT0_T1_)
        /*10dc*/ 	.word	0x00000000


	//----- nvinfo : EIATTR_REGCOUNT
	.align		4
.L_775:
        /*10e0*/ 	.byte	0x04, 0x2f
        /*10e2*/ 	.short	(.L_777 - .L_776)
	.align		4
.L_776:
        /*10e4*/ 	.word	index@(_ZN2at6native27unrolled_elementwise_kernelIZZZNS0_17clamp_kernel_cudaERNS_18TensorIteratorBaseERKN3c106ScalarES7_ENKUlvE_clEvENKUlvE_clEvEUlhE_St5arrayIPcLm2EELi4E23TrivialOffsetCalculatorILi1EjESF_NS0_6memory15LoadWithoutCastENSG_16StoreWithoutCastEEEviT_T0_T2_T3_T4_T5_)
        /*10e8*/ 	.word	0x00000013


	//----- nvinfo : EIATTR_FRAME_SIZE
	.align		4
.L_777:
        /*10ec*/ 	.byte	0x04, 0x11
        /*10ee*/ 	.short	(.L_779 - .L_778)
	.align		4
.L_778:
        /*10f0*/ 	.word	index@(_ZN2at6native27unrolled_elementwise_kernelIZZZNS0_17clamp_kernel_cudaERNS_18TensorIteratorBaseERKN3c106ScalarES7_ENKUlvE_clEvENKUlvE_clEvEUlhE_St5arrayIPcLm2EELi4E23TrivialOffsetCalculatorILi1EjESF_NS0_6memory15LoadWithoutCastENSG_16StoreWithoutCastEEEviT_T0_T2_T3_T4_T5_)
        /*10f4*/ 	.word	0x00000000


	//----- nvinfo : EIATTR_REGCOUNT
	.align		4
.L_779:
        /*10f8*/ 	.byte	0x04, 0x2f
        /*10fa*/ 	.short	(.L_781 - .L_780)
	.align		4
.L_780:
        /*10fc*/ 	.word	index@(_ZN2at6native18elementwise_kernelILi128ELi4EZNS0_22gpu_kernel_impl_nocastIZZZNS0_17clamp_kernel_cudaERNS_18TensorIteratorBaseERKN3c106ScalarES8_ENKUlvE_clEvENKUlvE_clEvEUlhE_EEvS4_RKT_EUliE_EEviT1_)
        /*1100*/ 	.word	0x0000000c


	//----- nvinfo : EIATTR_FRAME_SIZE
	.align		4
.L_781:
        /*1104*/ 	.byte	0x04, 0x11
        /*1106*/ 	.short	(.L_783 - .L_782)
	.align		4
.L_782:
        /*1108*/ 	.word	index@(_ZN2at6native18elementwise_kernelILi128ELi4EZNS0_22gpu_kernel_impl_nocastIZZZNS0_17clamp_kernel_cudaERNS_18TensorIteratorBaseERKN3c106ScalarES8_ENKUlvE_clEvENKUlvE_clEvEUlhE_EEvS4_RKT_EUliE_EEviT1_)
        /*110c*/ 	.word	0x00000000


	//----- nvinfo : EIATTR_REGCOUNT
	.align		4
.L_783:
        /*1110*/ 	.byte	0x04, 0x2f
        /*1112*/ 	.short	(.L_785 - .L_784)
	.align		4
.L_784:
        /*1114*/ 	.word	index@(_ZN2at6native27unrolled_elementwise_kernelIZZZNS0_17clamp_kernel_cudaERNS_18TensorIteratorBaseERKN3c106ScalarES7_ENKUlvE_clEvENKUlvE_clEvEUlhE_St5arrayIPcLm2EELi4E23TrivialOffsetCalculatorILi1EjESF_NS0_6memory12LoadWithCastILi1EEENSG_13StoreWithCastILi1EEEEEviT_T0_T2_T3_T4_T5_)
        /*1118*/ 	.word	0x0000001f


	//----- nvinfo : EIATTR_FRAME_SIZE
	.align		4
.L_785:
        /*111c*/ 	.byte	0x04, 0x11
        /*111e*/ 	.short	(.L_787 - .L_786)
	.align		4
.L_786:
        /*1120*/ 	.word	index@(_ZN2at6native27unrolled_elementwise_kernelIZZZNS0_17clamp_kernel_cudaERNS_18TensorIteratorBaseERKN3c106ScalarES7_ENKUlvE_clEvENKUlvE_clEvEUlhE_St5arrayIPcLm2EELi4E23TrivialOffsetCalculatorILi1EjESF_NS0_6memory12LoadWithCastILi1EEENSG_13StoreWithCastILi1EEEEEviT_T0_T2_T3_T4_T5_)
        /*1124*/ 	.word	0x00000000


	//----- nvinfo : EIATTR_REGCOUNT
	.align		4
.L_787:
        /*1128*/ 	.byte	0x04, 0x2f
        /*112a*/ 	.short	(.L_789 - .L_788)
	.align		4
.L_788:
        /*112c*/ 	.word	index@(_ZN2at6native18elementwise_kernelILi128ELi4EZNS0_15gpu_kernel_implIZZZNS0_17clamp_kernel_cudaERNS_18TensorIteratorBaseERKN3c106ScalarES8_ENKUlvE_clEvENKUlvE_clEvEUlhE_EEvS4_RKT_EUliE_EEviT1_)
        /*1130*/ 	.word	0x0000001a


	//----- nvinfo : EIATTR_FRAME_SIZE
	.align		4
.L_789:
        /*1134*/ 	.byte	0x04, 0x11
        /*1136*/ 	.short	(.L_791 - .L_790)
	.align		4
.L_790:
        /*1138*/ 	.word	index@(_ZN2at6native18elementwise_kernelILi128ELi4EZNS0_15gpu_kernel_implIZZZNS0_17clamp_kernel_cudaERNS_18TensorIteratorBaseERKN3c106ScalarES8_ENKUlvE_clEvENKUlvE_clEvEUlhE_EEvS4_RKT_EUliE_EEviT1_)
        /*113c*/ 	.word	0x00000000


	//----- nvinfo : EIATTR_REGCOUNT
	.align		4
.L_791:
        /*1140*/ 	.byte	0x04, 0x2f
        /*1142*/ 	.short	(.L_793 - .L_792)
	.align		4
.L_792:
        /*1144*/ 	.word	index@(_ZN2at6native29vectorized_elementwise_kernelILi8EZZZNS0_17clamp_kernel_cudaERNS_18TensorIteratorBaseERKN3c106ScalarES7_ENKUlvE_clEvENKUlvE0_clEvEUlaE_St5arrayIPcLm2EEEEviT0_T1_)
        /*1148*/ 	.word	0x00000004


	//----- nvinfo : EIATTR_FRAME_SIZE
	.align		4
.L_793:
        /*114c*/ 	.byte	0x04, 0x11
        /*114e*/ 	.short	(.L_795 - .L_794)
	.align		4
.L_794:
        /*1150*/ 	.word	index@(_ZN2at6native29vectorized_elementwise_kernelILi8EZZZNS0_17clamp_kernel_cudaERNS_18TensorIteratorBaseERKN3c106ScalarES7_ENKUlvE_clEvENKUlvE0_clEvEUlaE_St5arrayIPcLm2EEEEviT0_T1_)
        /*1154*/ 	.word	0x00000000


	//----- nvinfo : EIATTR_REGCOUNT
	.align		4
.L_795:
        /*1158*/ 	.byte	0x04, 0x2f
        /*115a*/ 	.short	(.L_797 - .L_796)
	.align		4
.L_796:
        /*115c*/ 	.word	index@(_ZN2at6native29vectorized_elementwise_kernelILi4EZZZNS0_17clamp_kernel_cudaERNS_18TensorIteratorBaseERKN3c106ScalarES7_ENKUlvE_clEvENKUlvE0_clEvEUlaE_St5arrayIPcLm2EEEEviT0_T1_)
        /*1160*/ 	.word	0x00000018


	//----- nvinfo : EIATTR_FRAME_SIZE
	.align		4
.L_797:
        /*1164*/ 	.byte	0x04, 0x11
        /*1166*/ 	.short	(.L_799 - .L_798)
	.align		4
.L_798:
        /*1168*/ 	.word	index@(_ZN2at6native29vectorized_elementwise_kernelILi4EZZZNS0_17clamp_kernel_cudaERNS_18TensorIteratorBaseERKN3c106ScalarES7_ENKUlvE_clEvENKUlvE0_clEvEUlaE_St5arrayIPcLm2EEEEviT0_T1_)
        /*116c*/ 	.word	0x00000000


	//----- nvinfo : EIATTR_REGCOUNT
	.align		4
.L_799:
        /*1170*/ 	.byte	0x04, 0x2f
        /*1172*/ 	.short	(.L_801 - .L_800)
	.align		4
.L_800:
        /*1174*/ 	.word	index@(_ZN2at6native29vectorized_elementwise_kernelILi2EZZZNS0_17clamp_kernel_cudaERNS_18TensorIteratorBaseERKN3c106ScalarES7_ENKUlvE_clEvENKUlvE0_clEvEUlaE_St5arrayIPcLm2EEEEviT0_T1_)
        /*1178*/ 	.word	0x00000018


	//----- nvinfo : EIATTR_FRAME_SIZE
	.align		4
.L_801:
        /*117c*/ 	.byte	0x04, 0x11
        /*117e*/ 	.short	(.L_803 - .L_802)
	.align		4
.L_802:
        /*1180*/ 	.word	index@(_ZN2at6native29vectorized_elementwise_kernelILi2EZZZNS0_17clamp_kernel_cudaERNS_18TensorIteratorBaseERKN3c106ScalarES7_ENKUlvE_clEvENKUlvE0_clEvEUlaE_St5arrayIPcLm2EEEEviT0_T1_)
        /*1184*/ 	.word	0x00000000


	//----- nvinfo : EIATTR_REGCOUNT
	.align		4
.L_803:
        /*1188*/ 	.byte	0x04, 0x2f
        /*118a*/ 	.short	(.L_805 - .L_804)
	.align		4
.L_804:
        /*118c*/ 	.word	index@(_ZN2at6native27unrolled_elementwise_kernelIZZZNS0_17clamp_kernel_cudaERNS_18TensorIteratorBaseERKN3c106ScalarES7_ENKUlvE_clEvENKUlvE0_clEvEUlaE_St5arrayIPcLm2EELi4E23TrivialOffsetCalculatorILi1EjESF_NS0_6memory15LoadWithoutCastENSG_16StoreWithoutCastEEEviT_T0_T2_T3_T4_T5_)
        /*1190*/ 	.word	0x00000013


	//----- nvinfo : EIATTR_FRAME_SIZE
	.align		4
.L_805:
        /*1194*/ 	.byte	0x04, 0x11
        /*1196*/ 	.short	(.L_807 - .L_806)
	.align		4
.L_806:
        /*1198*/ 	.word	index@(_ZN2at6native27unrolled_elementwise_kernelIZZZNS0_17clamp_kernel_cudaERNS_18TensorIteratorBaseERKN3c106ScalarES7_ENKUlvE_clEvENKUlvE0_clEvEUlaE_St5arrayIPcLm2EELi4E23TrivialOffsetCalculatorILi1EjESF_NS0_6memory15LoadWithoutCastENSG_16StoreWithoutCastEEEviT_T0_T2_T3_T4_T5_)
        /*119c*/ 	.word	0x00000000


	//----- nvinfo : EIATTR_REGCOUNT
	.align		4
.L_807:
        /*11a0*/ 	.byte	0x04, 0x2f
        /*11a2*/ 	.short	(.L_809 - .L_808)
	.align		4
.L_808:
        /*11a4*/ 	.word	index@(_ZN2at6native18elementwise_kernelILi128ELi4EZNS0_22gpu_kernel_impl_nocastIZZZNS0_17clamp_kernel_cudaERNS_18TensorIteratorBaseERKN3c106ScalarES8_ENKUlvE_clEvENKUlvE0_clEvEUlaE_EEvS4_RKT_EUliE_EEviT1_)
        /*11a8*/ 	.word	0x0000000c


	//----- nvinfo : EIATTR_FRAME_SIZE
	.align		4
.L_809:
        /*11ac*/ 	.byte	0x04, 0x11
        /*11ae*/ 	.short	(.L_811 - .L_810)
	.align		4
.L_810:
        /*11b0*/ 	.word	index@(_ZN2at6native18elementwise_kernelILi128ELi4EZNS0_22gpu_kernel_impl_nocastIZZZNS0_17clamp_kernel_cudaERNS_18TensorIteratorBaseERKN3c106ScalarES8_ENKUlvE_clEvENKUlvE0_clEvEUlaE_EEvS4_RKT_EUliE_EEviT1_)
        /*11b4*/ 	.word	0x00000000


	//----- nvinfo : EIATTR_REGCOUNT
	.align		4
.L_811:
        /*11b8*/ 	.byte	0x04, 0x2f
        /*11ba*/ 	.short	(.L_813 - .L_812)
	.align		4
.L_812:
        /*11bc*/ 	.word	index@(_ZN2at6native27unrolled_elementwise_kernelIZZZNS0_17clamp_kernel_cudaERNS_18TensorIteratorBaseERKN3c106ScalarES7_ENKUlvE_clEvENKUlvE0_clEvEUlaE_St5arrayIPcLm2EELi4E23TrivialOffsetCalculatorILi1EjESF_NS0_6memory12LoadWithCastILi1EEENSG_13StoreWithCastILi1EEEEEviT_T0_T2_T3_T4_T5_)
        /*11c0*/ 	.word	0x0000001e


	//----- nvinfo : EIATTR_FRAME_SIZE
	.align		4
.L_813:
        /*11c4*/ 	.byte	0x04, 0x11
        /*11c6*/ 	.short	(.L_815 - .L_814)
	.align		4
.L_814:
        /*11c8*/ 	.word	index@(_ZN2at6native27unrolled_elementwise_kernelIZZZNS0_17clamp_kernel_cudaERNS_18TensorIteratorBaseERKN3c106ScalarES7_ENKUlvE_clEvENKUlvE0_clEvEUlaE_St5arrayIPcLm2EELi4E23TrivialOffsetCalculatorILi1EjESF_NS0_6memory12LoadWithCastILi1EEENSG_13StoreWithCastILi1EEEEEviT_T0_T2_T3_T4_T5_)
        /*11cc*/ 	.word	0x00000000


	//----- nvinfo : EIATTR_REGCOUNT
	.align		4
.L_815:
        /*11d0*/ 	.byte	0x04, 0x2f
        /*11d2*/ 	.short	(.L_817 - .L_816)
	.align		4
.L_816:
        /*11d4*/ 	.word	index@(_ZN2at6native18elementwise_kernelILi128ELi4EZNS0_15gpu_kernel_implIZZZNS0_17clamp_kernel_cudaERNS_18TensorIteratorBaseERKN3c106ScalarES8_ENKUlvE_clEvENKUlvE0_clEvEUlaE_EEvS4_RKT_EUliE_EEviT1_)
        /*11d8*/ 	.word	0x0000001a


	//----- nvinfo : EIATTR_FRAME_SIZE
	.align		4
.L_817:
        /*11dc*/ 	.byte	0x04, 0x11
        /*11de*/ 	.short	(.L_819 - .L_818)
	.align		4
.L_818:
        /*11e0*/ 	.word	index@(_ZN2at6native18elementwise_kernelILi128ELi4EZNS0_15gpu_kernel_implIZZZNS0_17clamp_kernel_cudaERNS_18TensorIteratorBaseERKN3c106ScalarES8_ENKUlvE_clEvENKUlvE0_clEvEUlaE_EEvS4_RKT_EUliE_EEviT1_)
        /*11e4*/ 	.word	0x00000000


	//----- nvinfo : EIATTR_REGCOUNT
	.align		4
.L_819:
        /*11e8*/ 	.byte	0x04, 0x2f
        /*11ea*/ 	.short	(.L_821 - .L_820)
	.align		4
.L_820:
        /*11ec*/ 	.word	index@(_ZN2at6native29vectorized_elementwise_kernelILi8EZZZNS0_17clamp_kernel_cudaERNS_18TensorIteratorBaseERKN3c106ScalarES7_ENKUlvE_clEvENKUlvE1_clEvEUliE_St5arrayIPcLm2EEEEviT0_T1_)
        /*11f0*/ 	.word	0x00000004


	//----- nvinfo : EIATTR_FRAME_SIZE
	.align		4
.L_821:
        /*11f4*/ 	.byte	0x04, 0x11
        /*11f6*/ 	.short	(.L_823 - .L_822)
	.align		4
.L_822:
        /*11f8*/ 	.word	index@(_ZN2at6native29vectorized_elementwise_kernelILi8EZZZNS0_17clamp_kernel_cudaERNS_18TensorIteratorBaseERKN3c106ScalarES7_ENKUlvE_clEvENKUlvE1_clEvEUliE_St5arrayIPcLm2EEEEviT0_T1_)
        /*11fc*/ 	.word	0x00000000


	//----- nvinfo : EIATTR_REGCOUNT
	.align		4
.L_823:
        /*1200*/ 	.byte	0x04, 0x2f
        /*1202*/ 	.short	(.L_825 - .L_824)
	.align		4
.L_824:
        /*1204*/ 	.word	index@(_ZN2at6native29vectorized_elementwise_kernelILi4EZZZNS0_17clamp_kernel_cudaERNS_18TensorIteratorBaseERKN3c106ScalarES7_ENKUlvE_clEvENKUlvE1_clEvEUliE_St5arrayIPcLm2EEEEviT0_T1_)
        /*1208*/ 	.word	0x0000001c


	//----- nvinfo : EIATTR_FRAME_SIZE
	.align		4
.L_825:
        /*120c*/ 	.byte	0x04, 0x11
        /*120e*/ 	.short	(.L_827 - .L_826)
	.align		4
.L_826:
        /*1210*/ 	.word	index@(_ZN2at6native29vectorized_elementwise_kernelILi4EZZZNS0_17clamp_kernel_cudaERNS_18TensorIteratorBaseERKN3c106ScalarES7_ENKUlvE_clEvENKUlvE1_clEvEUliE_St5arrayIPcLm2EEEEviT0_T1_)
        /*1214*/ 	.word	0x00000000


	//----- nvinfo : EIATTR_REGCOUNT
	.align		4
.L_827:
        /*1218*/ 	.byte	0x04, 0x2f
        /*121a*/ 	.short	(.L_829 - .L_828)
	.align		4
.L_828:
        /*121c*/ 	.word	index@(_ZN2at6native29vectorized_elementwise_kernelILi2EZZZNS0_17clamp_kernel_cudaERNS_18TensorIteratorBaseERKN3c106ScalarES7_ENKUlvE_clEvENKUlvE1_clEvEUliE_St5arrayIPcLm2EEEEviT0_T1_)
        /*1220*/ 	.word	0x0000001c


	//----- nvinfo : EIATTR_FRAME_SIZE
	.align		4
.L_829:
        /*1224*/ 	.byte	0x04, 0x11
        /*1226*/ 	.short	(.L_831 - .L_830)
	.align		4
.L_830:
        /*1228*/ 	.word	index@(_ZN2at6native29vectorized_elementwise_kernelILi2EZZZNS0_17clamp_kernel_cudaERNS_18TensorIteratorBaseERKN3c106ScalarES7_ENKUlvE_clEvENKUlvE1_clEvEUliE_St5arrayIPcLm2EEEEviT0_T1_)
        /*122c*/ 	.word	0x00000000


	//----- nvinfo : EIATTR_REGCOUNT
	.align		4
.L_831:
        /*1230*/ 	.byte	0x04, 0x2f
        /*1232*/ 	.short	(.L_833 - .L_832)
	.align		4
.L_832:
        /*1234*/ 	.word	index@(_ZN2at6native27unrolled_elementwise_kernelIZZZNS0_17clamp_kernel_cudaERNS_18TensorIteratorBaseERKN3c106ScalarES7_ENKUlvE_clEvENKUlvE1_clEvEUliE_St5arrayIPcLm2EELi4E23TrivialOffsetCalculatorILi1EjESF_NS0_6memory15LoadWithoutCastENSG_16StoreWithoutCastEEEviT_T0_T2_T3_T4_T5_)
        /*1238*/ 	.word	0x00000014


	//----- nvinfo : EIATTR_FRAME_SIZE
	.align		4
.L_833:
        /*123c*/ 	.byte	0x04, 0x11
        /*123e*/ 	.short	(.L_835 - .L_834)
	.align		4
.L_834:
        /*1240*/ 	.word	index@(_ZN2at6native27unrolled_elementwise_kernelIZZZNS0_17clamp_kernel_cudaERNS_18TensorIteratorBaseERKN3c106ScalarES7_ENKUlvE_clEvENKUlvE1_clEvEUliE_St5arrayIPcLm2EELi4E23TrivialOffsetCalculatorILi1EjESF_NS0_6memory15LoadWithoutCastENSG_16StoreWithoutCastEEEviT_T0_T2_T3_T4_T5_)
        /*1244*/ 	.word	0x00000000


	//----- nvinfo : EIATTR_REGCOUNT
	.align		4
.L_835:
        /*1248*/ 	.byte	0x04, 0x2f
        /*124a*/ 	.short	(.L_837 - .L_836)
	.align		4
.L_836:
        /*124c*/ 	.word	index@(_ZN2at6native18elementwise_kernelILi128ELi2EZNS0_22gpu_kernel_impl_nocastIZZZNS0_17clamp_kernel_cudaERNS_18TensorIteratorBaseERKN3c106ScalarES8_ENKUlvE_clEvENKUlvE1_clEvEUliE_EEvS4_RKT_EUliE_EEviT1_)
        /*1250*/ 	.word	0x0000000c


	//----- nvinfo : EIATTR_FRAME_SIZE
	.align		4
.L_837:
        /*1254*/ 	.byte	0x04, 0x11
        /*1256*/ 	.short	(.L_839 - .L_838)
	.align		4
.L_838:
        /*1258*/ 	.word	index@(_ZN2at6native18elementwise_kernelILi128ELi2EZNS0_22gpu_kernel_impl_nocastIZZZNS0_17clamp_kernel_cudaERNS_18TensorIteratorBaseERKN3c106ScalarES8_ENKUlvE_clEvENKUlvE1_clEvEUliE_EEvS4_RKT_EUliE_EEviT1_)
        /*125c*/ 	.word	0x00000000


	//----- nvinfo : EIATTR_REGCOUNT
	.align		4
.L_839:
        /*1260*/ 	.byte	0x04, 0x2f
        /*1262*/ 	.short	(.L_841 - .L_840)
	.align		4
.L_840:
        /*1264*/ 	.word	index@(_ZN2at6native27unrolled_elementwise_kernelIZZZNS0_17clamp_kernel_cudaERNS_18TensorIteratorBaseERKN3c106ScalarES7_ENKUlvE_clEvENKUlvE1_clEvEUliE_St5arrayIPcLm2EELi4E23TrivialOffsetCalculatorILi1EjESF_NS0_6memory12LoadWithCastILi1EEENSG_13StoreWithCastILi1EEEEEviT_T0_T2_T3_T4_T5_)
        /*1268*/ 	.word	0x0000001e


	//----- nvinfo : EIATTR_FRAME_SIZE
	.align		4
.L_841:
        /*126c*/ 	.byte	0x04, 0x11
        /*126e*/ 	.short	(.L_843 - .L_842)
	.align		4
.L_842:
        /*1270*/ 	.word	index@(_ZN2at6native27unrolled_elementwise_kernelIZZZNS0_17clamp_kernel_cudaERNS_18TensorIteratorBaseERKN3c106ScalarES7_ENKUlvE_clEvENKUlvE1_clEvEUliE_St5arrayIPcLm2EELi4E23TrivialOffsetCalculatorILi1EjESF_NS0_6memory12LoadWithCastILi1EEENSG_13StoreWithCastILi1EEEEEviT_T0_T2_T3_T4_T5_)
        /*1274*/ 	.word	0x00000000


	//----- nvinfo : EIATTR_REGCOUNT
	.align		4
.L_843:
        /*1278*/ 	.byte	0x04, 0x2f
        /*127a*/ 	.short	(.L_845 - .L_844)
	.align		4
.L_844:
        /*127c*/ 	.word	index@(_ZN2at6native18elementwise_kernelILi128ELi4EZNS0_15gpu_kernel_implIZZZNS0_17clamp_kernel_cudaERNS_18TensorIteratorBaseERKN3c106ScalarES8_ENKUlvE_clEvENKUlvE1_clEvEUliE_EEvS4_RKT_EUliE_EEviT1_)
        /*1280*/ 	.word	0x0000001a


	//----- nvinfo : EIATTR_FRAME_SIZE
	.align		4
.L_845:
        /*1284*/ 	.byte	0x04, 0x11
        /*1286*/ 	.short	(.L_847 - .L_846)
	.align		4
.L_846:
        /*1288*/ 	.word	index@(_ZN2at6native18elementwise_kernelILi128ELi4EZNS0_15gpu_kernel_implIZZZNS0_17clamp_kernel_cudaERNS_18TensorIteratorBaseERKN3c106ScalarES8_ENKUlvE_clEvENKUlvE1_clEvEUliE_EEvS4_RKT_EUliE_EEviT1_)
        /*128c*/ 	.word	0x00000000


	//----- nvinfo : EIATTR_REGCOUNT
	.align		4
.L_847:
        /*1290*/ 	.byte	0x04, 0x2f
        /*1292*/ 	.short	(.L_849 - .L_848)
	.align		4
.L_848:
        /*1294*/ 	.word	index@(_ZN2at6native29vectorized_elementwise_kernelILi8EZZZNS0_17clamp_kernel_cudaERNS_18TensorIteratorBaseERKN3c106ScalarES7_ENKUlvE_clEvENKUlvE2_clEvEUllE_St5arrayIPcLm2EEEEviT0_T1_)
        /*1298*/ 	.word	0x00000004


	//----- nvinfo : EIATTR_FRAME_SIZE
	.align		4
.L_849:
        /*129c*/ 	.byte	0x04, 0x11
        /*129e*/ 	.short	(.L_851 - .L_850)
	.align		4
.L_850:
        /*12a0*/ 	.word	index@(_ZN2at6native29vectorized_elementwise_kernelILi8EZZZNS0_17clamp_kernel_cudaERNS_18TensorIteratorBaseERKN3c106ScalarES7_ENKUlvE_clEvENKUlvE2_clEvEUllE_St5arrayIPcLm2EEEEviT0_T1_)
        /*12a4*/ 	.word	0x00000000


	//----- nvinfo : EIATTR_REGCOUNT
	.align		4
.L_851:
        /*12a8*/ 	.byte	0x04, 0x2f
        /*12aa*/ 	.short	(.L_853 - .L_852)
	.align		4
.L_852:
        /*12ac*/ 	.word	index@(_ZN2at6native29vectorized_elementwise_kernelILi4EZZZNS0_17clamp_kernel_cudaERNS_18TensorIteratorBaseERKN3c106ScalarES7_ENKUlvE_clEvENKUlvE2_clEvEUllE_St5arrayIPcLm2EEEEviT0_T1_)
        /*12b0*/ 	.word	0x00000020


	//----- nvinfo : EIATTR_FRAME_SIZE
	.align		4
.L_853:
        /*12b4*/ 	.byte	0x04, 0x11
        /*12b6*/ 	.short	(.L_855 - .L_854)
	.align		4
.L_854:
        /*12b8*/ 	.word	index@(_ZN2at6native29vectorized_elementwise_kernelILi4EZZZNS0_17clamp_kernel_cudaERNS_18TensorIteratorBaseERKN3c106ScalarES7_ENKUlvE_clEvENKUlvE2_clEvEUllE_St5arrayIPcLm2EEEEviT0_T1_)
        /*12bc*/ 	.word	0x00000000


	//----- nvinfo : EIATTR_REGCOUNT
	.align		4
.L_855:
        /*12c0*/ 	.byte	0x04, 0x2f
        /*12c2*/ 	.short	(.L_857 - .L_856)
	.align		4
.L_856:
        /*12c4*/ 	.word	index@(_ZN2at6native29vectorized_elementwise_kernelILi2EZZZNS0_17clamp_kernel_cudaERNS_18TensorIteratorBaseERKN3c106ScalarES7_ENKUlvE_clEvENKUlvE2_clEvEUllE_St5arrayIPcLm2EEEEviT0_T1_)
        /*12c8*/ 	.word	0x00000020


	//----- nvinfo : EIATTR_FRAME_SIZE
	.align		4
.L_857:
        /*12cc*/ 	.byte	0x04, 0x11
        /*12ce*/ 	.short	(.L_859 - .L_858)
	.align		4
.L_858:
        /*12d0*/ 	.word	index@(_ZN2at6native29vectorized_elementwise_kernelILi2EZZZNS0_17clamp_kernel_cudaERNS_18TensorIteratorBaseERKN3c106ScalarES7_ENKUlvE_clEvENKUlvE2_clEvEUllE_St5arrayIPcLm2EEEEviT0_T1_)
        /*12d4*/ 	.word	0x00000000


	//----- nvinfo : EIATTR_REGCOUNT
	.align		4
.L_859:
        /*12d8*/ 	.byte	0x04, 0x2f
        /*12da*/ 	.short	(.L_861 - .L_860)
	.align		4
.L_860:
        /*12dc*/ 	.word	index@(_ZN2at6native27unrolled_elementwise_kernelIZZZNS0_17clamp_kernel_cudaERNS_18TensorIteratorBaseERKN3c106ScalarES7_ENKUlvE_clEvENKUlvE2_clEvEUllE_St5arrayIPcLm2EELi4E23TrivialOffsetCalculatorILi1EjESF_NS0_6memory15LoadWithoutCastENSG_16StoreWithoutCastEEEviT_T0_T2_T3_T4_T5_)
        /*12e0*/ 	.word	0x00000016


	//----- nvinfo : EIATTR_FRAME_SIZE
	.align		4
.L_861:
        /*12e4*/ 	.byte	0x04, 0x11
        /*12e6*/ 	.short	(.L_863 - .L_862)
	.align		4
.L_862:
        /*12e8*/ 	.word	index@(_ZN2at6native27unrolled_elementwise_kernelIZZZNS0_17clamp_kernel_cudaERNS_18TensorIteratorBaseERKN3c106ScalarES7_ENKUlvE_clEvENKUlvE2_clEvEUllE_St5arrayIPcLm2EELi4E23TrivialOffsetCalculatorILi1EjESF_NS0_6memory15LoadWithoutCastENSG_16StoreWithoutCastEEEviT_T0_T2_T3_T4_T5_)
        /*12ec*/ 	.word	0x00000000


	//----- nvinfo : EIATTR_REGCOUNT
	.align		4
.L_863:
        /*12f0*/ 	.byte	0x04, 0x2f
        /*12f2*/ 	.short	(.L_865 - .L_864)
	.align		4
.L_864:
        /*12f4*/ 	.word	index@(_ZN2at6native18elementwise_kernelILi128ELi2EZNS0_22gpu_kernel_impl_nocastIZZZNS0_17clamp_kernel_cudaERNS_18TensorIteratorBaseERKN3c106ScalarES8_ENKUlvE_clEvENKUlvE2_clEvEUllE_EEvS4_RKT_EUliE_EEviT1_)
        /*12f8*/ 	.word	0x0000000c


	//----- nvinfo : EIATTR_FRAME_SIZE
	.align		4
.L_865:
        /*12fc*/ 	.byte	0x04, 0x11
        /*12fe*/ 	.short	(.L_867 - .L_866)
	.align		4
.L_866:
        /*1300*/ 	.word	index@(_ZN2at6native18elementwise_kernelILi128ELi2EZNS0_22gpu_kernel_impl_nocastIZZZNS0_17clamp_kernel_cudaERNS_18TensorIteratorBaseERKN3c106ScalarES8_ENKUlvE_clEvENKUlvE2_clEvEUllE_EEvS4_RKT_EUliE_EEviT1_)
        /*1304*/ 	.word	0x00000000


	//----- nvinfo : EIATTR_REGCOUNT
	.align		4
.L_867:
        /*1308*/ 	.byte	0x04, 0x2f
        /*130a*/ 	.short	(.L_869 - .L_868)
	.align		4
.L_868:
        /*130c*/ 	.word	index@(_ZN2at6native27unrolled_elementwise_kernelIZZZNS0_17clamp_kernel_cudaERNS_18TensorIteratorBaseERKN3c106ScalarES7_ENKUlvE_clEvENKUlvE2_clEvEUllE_St5arrayIPcLm2EELi4E23TrivialOffsetCalculatorILi1EjESF_NS0_6memory12LoadWithCastILi1EEENSG_13StoreWithCastILi1EEEEEviT_T0_T2_T3_T4_T5_)
        /*1310*/ 	.word	0x00000020


	//----- nvinfo : EIATTR_FRAME_SIZE
	.align		4
.L_869:
        /*1314*/ 	.byte	0x04, 0x11
        /*1316*/ 	.short	(.L_871 - .L_870)
	.align		4
.L_870:
        /*1318*/ 	.word	index@(_ZN2at6native27unrolled_elementwise_kernelIZZZNS0_17clamp_kernel_cudaERNS_18TensorIteratorBaseERKN3c106ScalarES7_ENKUlvE_clEvENKUlvE2_clEvEUllE_St5arrayIPcLm2EELi4E23TrivialOffsetCalculatorILi1EjESF_NS0_6memory12LoadWithCastILi1EEENSG_13StoreWithCastILi1EEEEEviT_T0_T2_T3_T4_T5_)
        /*131c*/ 	.word	0x00000000


	//----- nvinfo : EIATTR_REGCOUNT
	.align		4
.L_871:
        /*1320*/ 	.byte	0x04, 0x2f
        /*1322*/ 	.short	(.L_873 - .L_872)
	.align		4
.L_872:
        /*1324*/ 	.word	index@(_ZN2at6native18elementwise_kernelILi128ELi4EZNS0_15gpu_kernel_implIZZZNS0_17clamp_kernel_cudaERNS_18TensorIteratorBaseERKN3c106ScalarES8_ENKUlvE_clEvENKUlvE2_clEvEUllE_EEvS4_RKT_EUliE_EEviT1_)
        /*1328*/ 	.word	0x0000001a


	//----- nvinfo : EIATTR_FRAME_SIZE
	.align		4
.L_873:
        /*132c*/ 	.byte	0x04, 0x11
        /*132e*/ 	.short	(.L_875 - .L_874)
	.align		4
.L_874:
        /*1330*/ 	.word	index@(_ZN2at6native18elementwise_kernelILi128ELi4EZNS0_15gpu_kernel_implIZZZNS0_17clamp_kernel_cudaERNS_18TensorIteratorBaseERKN3c106ScalarES8_ENKUlvE_clEvENKUlvE2_clEvEUllE_EEvS4_RKT_EUliE_EEviT1_)
        /*1334*/ 	.word	0x00000000


	//----- nvinfo : EIATTR_REGCOUNT
	.align		4
.L_875:
        /*1338*/ 	.byte	0x04, 0x2f
        /*133a*/ 	.short	(.L_877 - .L_876)
	.align		4
.L_876:
        /*133c*/ 	.word	index@(_ZN2at6native29vectorized_elementwise_kernelILi8EZZZNS0_17clamp_kernel_cudaERNS_18TensorIteratorBaseERKN3c106ScalarES7_ENKUlvE_clEvENKUlvE3_clEvEUlsE_St5arrayIPcLm2EEEEviT0_T1_)
        /*1340*/ 	.word	0x00000004


	//----- nvinfo : EIATTR_FRAME_SIZE
	.align		4
.L_877:
        /*1344*/ 	.byte	0x04, 0x11
        /*1346*/ 	.short	(.L_879 - .L_878)
	.align		4
.L_878:
        /*1348*/ 	.word	index@(_ZN2at6native29vectorized_elementwise_kernelILi8EZZZNS0_17clamp_kernel_cudaERNS_18TensorIteratorBaseERKN3c106ScalarES7_ENKUlvE_clEvENKUlvE3_clEvEUlsE_St5arrayIPcLm2EEEEviT0_T1_)
        /*134c*/ 	.word	0x00000000


	//----- nvinfo : EIATTR_REGCOUNT
	.align		4
.L_879:
        /*1350*/ 	.byte	0x04, 0x2f
        /*1352*/ 	.short	(.L_881 - .L_880)
	.align		4
.L_880:
        /*1354*/ 	.word	index@(_ZN2at6native29vectorized_elementwise_kernelILi4EZZZNS0_17clamp_kernel_cudaERNS_18TensorIteratorBaseERKN3c106ScalarES7_ENKUlvE_clEvENKUlvE3_clEvEUlsE_St5arrayIPcLm2EEEEviT0_T1_)
        /*1358*/ 	.word	0x0000001e


	//----- nvinfo : EIATTR_FRAME_SIZE
	.align		4
.L_881:
        /*135c*/ 	.byte	0x04, 0x11
        /*135e*/ 	.short	(.L_883 - .L_882)
	.align		4
.L_882:
        /*1360*/ 	.word	index@(_ZN2at6native29vectorized_elementwise_kernelILi4EZZZNS0_17clamp_kernel_cudaERNS_18TensorIteratorBaseERKN3c106ScalarES7_ENKUlvE_clEvENKUlvE3_clEvEUlsE_St5arrayIPcLm2EEEEviT0_T1_)
        /*1364*/ 	.word	0x00000000


	//----- nvinfo : EIATTR_REGCOUNT
	.align		4
.L_883:
        /*1368*/ 	.byte	0x04, 0x2f
        /*136a*/ 	.short	(.L_885 - .L_884)
	.align		4
.L_884:
        /*136c*/ 	.word	index@(_ZN2at6native29vectorized_elementwise_kernelILi2EZZZNS0_17clamp_kernel_cudaERNS_18TensorIteratorBaseERKN3c106ScalarES7_ENKUlvE_clEvENKUlvE3_clEvEUlsE_St5arrayIPcLm2EEEEviT0_T1_)
        /*1370*/ 	.word	0x0000001e


	//----- nvinfo : EIATTR_FRAME_SIZE
	.align		4
.L_885:
        /*1374*/ 	.byte	0x04, 0x11
        /*1376*/ 	.short	(.L_887 - .L_886)
	.align		4
.L_886:
        /*1378*/ 	.word	index@(_ZN2at6native29vectorized_elementwise_kernelILi2EZZZNS0_17clamp_kernel_cudaERNS_18TensorIteratorBaseERKN3c106ScalarES7_ENKUlvE_clEvENKUlvE3_clEvEUlsE_St5arrayIPcLm2EEEEviT0_T1_)
        /*137c*/ 	.word	0x00000000


	//----- nvinfo : EIATTR_REGCOUNT
	.align		4
.L_887:
        /*1380*/ 	.byte	0x04, 0x2f
        /*1382*/ 	.short	(.L_889 - .L_888)
	.align		4
.L_888:
        /*1384*/ 	.word	index@(_ZN2at6native27unrolled_elementwise_kernelIZZZNS0_17clamp_kernel_cudaERNS_18TensorIteratorBaseERKN3c106ScalarES7_ENKUlvE_clEvENKUlvE3_clEvEUlsE_St5arrayIPcLm2EELi4E23TrivialOffsetCalculatorILi1EjESF_NS0_6memory15LoadWithoutCastENSG_16StoreWithoutCastEEEviT_T0_T2_T3_T4_T5_)
        /*1388*/ 	.word	0x00000014


	//----- nvinfo : EIATTR_FRAME_SIZE
	.align		4
.L_889:
        /*138c*/ 	.byte	0x04, 0x11
        /*138e*/ 	.short	(.L_891 - .L_890)
	.align		4
.L_890:
        /*1390*/ 	.word	index@(_ZN2at6native27unrolled_elementwise_kernelIZZZNS0_17clamp_kernel_cudaERNS_18TensorIteratorBaseERKN3c106ScalarES7_ENKUlvE_clEvENKUlvE3_clEvEUlsE_St5arrayIPcLm2EELi4E23TrivialOffsetCalculatorILi1EjESF_NS0_6memory15LoadWithoutCastENSG_16StoreWithoutCastEEEviT_T0_T2_T3_T4_T5_)
        /*1394*/ 	.word	0x00000000


	//----- nvinfo : EIATTR_REGCOUNT
	.align		4
.L_891:
        /*1398*/ 	.byte	0x04, 0x2f
        /*139a*/ 	.short	(.L_893 - .L_892)
	.align		4
.L_892:
        /*139c*/ 	.word	index@(_ZN2at6native18elementwise_kernelILi128ELi4EZNS0_22gpu_kernel_impl_nocastIZZZNS0_17clamp_kernel_cudaERNS_18TensorIteratorBaseERKN3c106ScalarES8_ENKUlvE_clEvENKUlvE3_clEvEUlsE_EEvS4_RKT_EUliE_EEviT1_)
        /*13a0*/ 	.word	0x0000000c


	//----- nvinfo : EIATTR_FRAME_SIZE
	.align		4
.L_893:
        /*13a4*/ 	.byte	0x04, 0x11
        /*13a6*/ 	.short	(.L_895 - .L_894)
	.align		4
.L_894:
        /*13a8*/ 	.word	index@(_ZN2at6native18elementwise_kernelILi128ELi4EZNS0_22gpu_kernel_impl_nocastIZZZNS0_17clamp_kernel_cudaERNS_18TensorIteratorBaseERKN3c106ScalarES8_ENKUlvE_clEvENKUlvE3_clEvEUlsE_EEvS4_RKT_EUliE_EEviT1_)
        /*13ac*/ 	.word	0x00000000


	//----- nvinfo : EIATTR_REGCOUNT
	.align		4
.L_895:
        /*13b0*/ 	.byte	0x04, 0x2f
        /*13b2*/ 	.short	(.L_897 - .L_896)
	.align		4
.L_896:
        /*13b4*/ 	.word	index@(_ZN2at6native27unrolled_elementwise_kernelIZZZNS0_17clamp_kernel_cudaERNS_18TensorIteratorBaseERKN3c106ScalarES7_ENKUlvE_clEvENKUlvE3_clEvEUlsE_St5arrayIPcLm2EELi4E23TrivialOffsetCalculatorILi1EjESF_NS0_6memory12LoadWithCastILi1EEENSG_13StoreWithCastILi1EEEEEviT_T0_T2_T3_T4_T5_)
        /*13b8*/ 	.word	0x0000001e


	//----- nvinfo : EIATTR_FRAME_SIZE
	.align		4
.L_897:
        /*13bc*/ 	.byte	0x04, 0x11
        /*13be*/ 	.short	(.L_899 - .L_898)
	.align		4
.L_898:
        /*13c0*/ 	.word	index@(_ZN2at6native27unrolled_elementwise_kernelIZZZNS0_17clamp_kernel_cudaERNS_18TensorIteratorBaseERKN3c106ScalarES7_ENKUlvE_clEvENKUlvE3_clEvEUlsE_St5arrayIPcLm2EELi4E23TrivialOffsetCalculatorILi1EjESF_NS0_6memory12LoadWithCastILi1EEENSG_13StoreWithCastILi1EEEEEviT_T0_T2_T3_T4_T5_)
        /*13c4*/ 	.word	0x00000000


	//----- nvinfo : EIATTR_REGCOUNT
	.align		4
.L_899:
        /*13c8*/ 	.byte	0x04, 0x2f
        /*13ca*/ 	.short	(.L_901 - .L_900)
	.align		4
.L_900:
        /*13cc*/ 	.word	index@(_ZN2at6native18elementwise_kernelILi128ELi4EZNS0_15gpu_kernel_implIZZZNS0_17clamp_kernel_cudaERNS_18TensorIteratorBaseERKN3c106ScalarES8_ENKUlvE_clEvENKUlvE3_clEvEUlsE_EEvS4_RKT_EUliE_EEviT1_)
        /*13d0*/ 	.word	0x0000001a


	//----- nvinfo : EIATTR_FRAME_SIZE
	.align		4
.L_901:
        /*13d4*/ 	.byte	0x04, 0x11
        /*13d6*/ 	.short	(.L_903 - .L_902)
	.align		4
.L_902:
        /*13d8*/ 	.word	index@(_ZN2at6native18elementwise_kernelILi128ELi4EZNS0_15gpu_kernel_implIZZZNS0_17clamp_kernel_cudaERNS_18TensorIteratorBaseERKN3c106ScalarES8_ENKUlvE_clEvENKUlvE3_clEvEUlsE_EEvS4_RKT_EUliE_EEviT1_)
        /*13dc*/ 	.word	0x00000000


	//----- nvinfo : EIATTR_REGCOUNT
	.align		4
.L_903:
        /*13e0*/ 	.byte	0x04, 0x2f
        /*13e2*/ 	.short	(.L_905 - .L_904)
	.align		4
.L_904:
        /*13e4*/ 	.word	index@(_ZN2at6native29vectorized_elementwise_kernelILi8EZZZNS0_17clamp_kernel_cudaERNS_18TensorIteratorBaseERKN3c106ScalarES7_ENKUlvE_clEvENKUlvE4_clEvEUldE_St5arrayIPcLm2EEEEviT0_T1_)
        /*13e8*/ 	.word	0x00000004


	//----- nvinfo : EIATTR_FRAME_SIZE
	.align		4
.L_905:
        /*13ec*/ 	.byte	0x04, 0x11
        /*13ee*/ 	.short	(.L_907 - .L_906)
	.align		4
.L_906:
        /*13f0*/ 	.word	index@(_ZN2at6native29vectorized_elementwise_kernelILi8EZZZNS0_17clamp_kernel_cudaERNS_18TensorIteratorBaseERKN3c106ScalarES7_ENKUlvE_clEvENKUlvE4_clEvEUldE_St5arrayIPcLm2EEEEviT0_T1_)
        /*13f4*/ 	.word	0x00000000


	//----- nvinfo : EIATTR_REGCOUNT
	.align		4
.L_907:
        /*13f8*/ 	.byte	0x04, 0x2f
        /*13fa*/ 	.short	(.L_909 - .L_908)
	.align		4
.L_908:
        /*13fc*/ 	.word	index@(_ZN2at6native29vectorized_elementwise_kernelILi4EZZZNS0_17clamp_kernel_cudaERNS_18TensorIteratorBaseERKN3c106ScalarES7_ENKUlvE_clEvENKUlvE4_clEvEUldE_St5arrayIPcLm2EEEEviT0_T1_)
        /*1400*/ 	.word	0x00000024


	//----- nvinfo : EIATTR_FRAME_SIZE
	.align		4
.L_909:
        /*1404*/ 	.byte	0x04, 0x11
        /*1406*/ 	.short	(.L_911 - .L_910)
	.align		4
.L_910:
        /*1408*/ 	.word	index@(_ZN2at6native29vectorized_elementwise_kernelILi4EZZZNS0_17clamp_kernel_cudaERNS_18TensorIteratorBaseERKN3c106ScalarES7_ENKUlvE_clEvENKUlvE4_clEvEUldE_St5arrayIPcLm2EEEEviT0_T1_)
        /*140c*/ 	.word	0x00000000


	//----- nvinfo : EIATTR_REGCOUNT
	.align		4
.L_911:
        /*1410*/ 	.byte	0x04, 0x2f
        /*1412*/ 	.short	(.L_913 - .L_912)
	.align		4
.L_912:
        /*1414*/ 	.word	index@(_ZN2at6native29vectorized_elementwise_kernelILi2EZZZNS0_17clamp_kernel_cudaERNS_18TensorIteratorBaseERKN3c106ScalarES7_ENKUlvE_clEvENKUlvE4_clEvEUldE_St5arrayIPcLm2EEEEviT0_T1_)
        /*1418*/ 	.word	0x00000024


	//----- nvinfo : EIATTR_FRAME_SIZE
	.align		4
.L_913:
        /*141c*/ 	.byte	0x04, 0x11
        /*141e*/ 	.short	(.L_915 - .L_914)
	.align		4
.L_914:
        /*1420*/ 	.word	index@(_ZN2at6native29vectorized_elementwise_kernelILi2EZZZNS0_17clamp_kernel_cudaERNS_18TensorIteratorBaseERKN3c106ScalarES7_ENKUlvE_clEvENKUlvE4_clEvEUldE_St5arrayIPcLm2EEEEviT0_T1_)
        /*1424*/ 	.word	0x00000000


	//----- nvinfo : EIATTR_REGCOUNT
	.align		4
.L_915:
        /*1428*/ 	.byte	0x04, 0x2f
        /*142a*/ 	.short	(.L_917 - .L_916)
	.align		4
.L_916:
        /*142c*/ 	.word	index@(_ZN2at6native27unrolled_elementwise_kernelIZZZNS0_17clamp_kernel_cudaERNS_18TensorIteratorBaseERKN3c106ScalarES7_ENKUlvE_clEvENKUlvE4_clEvEUldE_St5arrayIPcLm2EELi4E23TrivialOffsetCalculatorILi1EjESF_NS0_6memory15LoadWithoutCastENSG_16StoreWithoutCastEEEviT_T0_T2_T3_T4_T5_)
        /*1430*/ 	.word	0x00000018


	//----- nvinfo : EIATTR_FRAME_SIZE
	.align		4
.L_917:
        /*1434*/ 	.byte	0x04, 0x11
        /*1436*/ 	.short	(.L_919 - .L_918)
	.align		4
.L_918:
        /*1438*/ 	.word	index@(_ZN2at6native27unrolled_elementwise_kernelIZZZNS0_17clamp_kernel_cudaERNS_18TensorIteratorBaseERKN3c106ScalarES7_ENKUlvE_clEvENKUlvE4_clEvEUldE_St5arrayIPcLm2EELi4E23TrivialOffsetCalculatorILi1EjESF_NS0_6memory15LoadWithoutCastENSG_16StoreWithoutCastEEEviT_T0_T2_T3_T4_T5_)
        /*143c*/ 	.word	0x00000000


	//----- nvinfo : EIATTR_REGCOUNT
	.align		4
.L_919:
        /*1440*/ 	.byte	0x04, 0x2f
        /*1442*/ 	.short	(.L_921 - .L_920)
	.align		4
.L_920:
        /*1444*/ 	.word	index@(_ZN2at6native18elementwise_kernelILi128ELi2EZNS0_22gpu_kernel_impl_nocastIZZZNS0_17clamp_kernel_cudaERNS_18TensorIteratorBaseERKN3c106ScalarES8_ENKUlvE_clEvENKUlvE4_clEvEUldE_EEvS4_RKT_EUliE_EEviT1_)
        /*1448*/ 	.word	0x0000000c


	//----- nvinfo : EIATTR_FRAME_SIZE
	.align		4
.L_921:
        /*144c*/ 	.byte	0x04, 0x11
        /*144e*/ 	.short	(.L_923 - .L_922)
	.align		4
.L_922:
        /*1450*/ 	.word	index@(_ZN2at6native18elementwise_kernelILi128ELi2EZNS0_22gpu_kernel_impl_nocastIZZZNS0_17clamp_kernel_cudaERNS_18TensorIteratorBaseERKN3c106ScalarES8_ENKUlvE_clEvENKUlvE4_clEvEUldE_EEvS4_RKT_EUliE_EEviT1_)
        /*1454*/ 	.word	0x00000000


	//----- nvinfo : EIATTR_REGCOUNT
	.align		4
.L_923:
        /*1458*/ 	.byte	0x04, 0x2f
        /*145a*/ 	.short	(.L_925 - .L_924)
	.align		4
.L_924:
        /*145c*/ 	.word	index@(_ZN2at6native27unrolled_elementwise_kernelIZZZNS0_17clamp_kernel_cudaERNS_18TensorIteratorBaseERKN3c106ScalarES7_ENKUlvE_clEvENKUlvE4_clEvEUldE_St5arrayIPcLm2EELi4E23TrivialOffsetCalculatorILi1EjESF_NS0_6memory12LoadWithCastILi1EEENSG_13StoreWithCastILi1EEEEEviT_T0_T2_T3_T4_T5_)
        /*1460*/ 	.word	0x00000026


	//----- nvinfo : EIATTR_FRAME_SIZE
	.align		4
.L_925:
        /*1464*/ 	.byte	0x04, 0x11
        /*1466*/ 	.short	(.L_927 - .L_926)
	.align		4
.L_926:
        /*1468*/ 	.word	index@(_ZN2at6native27unrolled_elementwise_kernelIZZZNS0_17clamp_kernel_cudaERNS_18TensorIteratorBaseERKN3c106ScalarES7_ENKUlvE_clEvENKUlvE4_clEvEUldE_St5arrayIPcLm2EELi4E23TrivialOffsetCalculatorILi1EjESF_NS0_6memory12LoadWithCastILi1EEENSG_13StoreWithCastILi1EEEEEviT_T0_T2_T3_T4_T5_)
        /*146c*/ 	.word	0x00000000


	//----- nvinfo : EIATTR_REGCOUNT
	.align		4
.L_927:
        /*1470*/ 	.byte	0x04, 0x2f
        /*1472*/ 	.short	(.L_929 - .L_928)
	.align		4
.L_928:
        /*1474*/ 	.word	index@(_ZN2at6native18elementwise_kernelILi128ELi4EZNS0_15gpu_kernel_implIZZZNS0_17clamp_kernel_cudaERNS_18TensorIteratorBaseERKN3c106ScalarES8_ENKUlvE_clEvENKUlvE4_clEvEUldE_EEvS4_RKT_EUliE_EEviT1_)
        /*1478*/ 	.word	0x0000001a


	//----- nvinfo : EIATTR_FRAME_SIZE
	.align		4
.L_929:
        /*147c*/ 	.byte	0x04, 0x11
        /*147e*/ 	.short	(.L_931 - .L_930)
	.align		4
.L_930:
        /*1480*/ 	.word	index@(_ZN2at6native18elementwise_kernelILi128ELi4EZNS0_15gpu_kernel_implIZZZNS0_17clamp_kernel_cudaERNS_18TensorIteratorBaseERKN3c106ScalarES8_ENKUlvE_clEvENKUlvE4_clEvEUldE_EEvS4_RKT_EUliE_EEviT1_)
        /*1484*/ 	.word	0x00000000


	//----- nvinfo : EIATTR_REGCOUNT
	.align		4
.L_931:
        /*1488*/ 	.byte	0x04, 0x2f
        /*148a*/ 	.short	(.L_933 - .L_932)
	.align		4
.L_932:
        /*148c*/ 	.word	index@(_ZN2at6native29vectorized_elementwise_kernelILi8EZZZNS0_17clamp_kernel_cudaERNS_18TensorIteratorBaseERKN3c106ScalarES7_ENKUlvE_clEvENKUlvE5_clEvEUlfE_St5arrayIPcLm2EEEEviT0_T1_)
        /*1490*/ 	.word	0x00000004


	//----- nvinfo : EIATTR_FRAME_SIZE
	.align		4
.L_933:
        /*1494*/ 	.byte	0x04, 0x11
        /*1496*/ 	.short	(.L_935 - .L_934)
	.align		4
.L_934:
        /*1498*/ 	.word	index@(_ZN2at6native29vectorized_elementwise_kernelILi8EZZZNS0_17clamp_kernel_cudaERNS_18TensorIteratorBaseERKN3c106ScalarES7_ENKUlvE_clEvENKUlvE5_clEvEUlfE_St5arrayIPcLm2EEEEviT0_T1_)
        /*149c*/ 	.word	0x00000000


	//----- nvinfo : EIATTR_REGCOUNT
	.align		4
.L_935:
        /*14a0*/ 	.byte	0x04, 0x2f
        /*14a2*/ 	.short	(.L_937 - .L_936)
	.align		4
.L_936:
        /*14a4*/ 	.word	index@(_ZN2at6native29vectorized_elementwise_kernelILi4EZZZNS0_17clamp_kernel_cudaERNS_18TensorIteratorBaseERKN3c106ScalarES7_ENKUlvE_clEvENKUlvE5_clEvEUlfE_St5arrayIPcLm2EEEEviT0_T1_)
        /*14a8*/ 	.word	0x00000018


	//----- nvinfo : EIATTR_FRAME_SIZE
	.align		4
.L_937:
        /*14ac*/ 	.byte	0x04, 0x11
        /*14ae*/ 	.short	(.L_939 - .L_938)
	.align		4
.L_938:
        /*14b0*/ 	.word	index@(_ZN2at6native29vectorized_elementwise_kernelILi4EZZZNS0_17clamp_kernel_cudaERNS_18TensorIteratorBaseERKN3c106ScalarES7_ENKUlvE_clEvENKUlvE5_clEvEUlfE_St5arrayIPcLm2EEEEviT0_T1_)
        /*14b4*/ 	.word	0x00000000


	//----- nvinfo : EIATTR_REGCOUNT
	.align		4
.L_939:
        /*14b8*/ 	.byte	0x04, 0x2f
        /*14ba*/ 	.short	(.L_941 - .L_940)
	.align		4
.L_940:
        /*14bc*/ 	.word	index@(_ZN2at6native29vectorized_elementwise_kernelILi2EZZZNS0_17clamp_kernel_cudaERNS_18TensorIteratorBaseERKN3c106ScalarES7_ENKUlvE_clEvENKUlvE5_clEvEUlfE_St5arrayIPcLm2EEEEviT0_T1_)
        /*14c0*/ 	.word	0x00000018


	//----- nvinfo : EIATTR_FRAME_SIZE
	.align		4
.L_941:
        /*14c4*/ 	.byte	0x04, 0x11
        /*14c6*/ 	.short	(.L_943 - .L_942)
	.align		4
.L_942:
        /*14c8*/ 	.word	index@(_ZN2at6native29vectorized_elementwise_kernelILi2EZZZNS0_17clamp_kernel_cudaERNS_18TensorIteratorBaseERKN3c106ScalarES7_ENKUlvE_clEvENKUlvE5_clEvEUlfE_St5arrayIPcLm2EEEEviT0_T1_)
        /*14cc*/ 	.word	0x00000000


	//----- nvinfo : EIATTR_REGCOUNT
	.align		4
.L_943:
        /*14d0*/ 	.byte	0x04, 0x2f
        /*14d2*/ 	.short	(.L_945 - .L_944)
	.align		4
.L_944:
        /*14d4*/ 	.word	index@(_ZN2at6native27unrolled_elementwise_kernelIZZZNS0_17clamp_kernel_cudaERNS_18TensorIteratorBaseERKN3c106ScalarES7_ENKUlvE_clEvENKUlvE5_clEvEUlfE_St5arrayIPcLm2EELi4E23TrivialOffsetCalculatorILi1EjESF_NS0_6memory15LoadWithoutCastENSG_16StoreWithoutCastEEEviT_T0_T2_T3_T4_T5_)
        /*14d8*/ 	.word	0x00000014


	//----- nvinfo : EIATTR_FRAME_SIZE
	.align		4
.L_945:
        /*14dc*/ 	.byte	0x04, 0x11
        /*14de*/ 	.short	(.L_947 - .L_946)
	.align		4
.L_946:
        /*14e0*/ 	.word	index@(_ZN2at6native27unrolled_elementwise_kernelIZZZNS0_17clamp_kernel_cudaERNS_18TensorIteratorBaseERKN3c106ScalarES7_ENKUlvE_clEvENKUlvE5_clEvEUlfE_St5arrayIPcLm2EELi4E23TrivialOffsetCalculatorILi1EjESF_NS0_6memory15LoadWithoutCastENSG_16StoreWithoutCastEEEviT_T0_T2_T3_T4_T5_)
        /*14e4*/ 	.word	0x00000000


	//----- nvinfo : EIATTR_REGCOUNT
	.align		4
.L_947:
        /*14e8*/ 	.byte	0x04, 0x2f
        /*14ea*/ 	.short	(.L_949 - .L_948)
	.align		4
.L_948:
        /*14ec*/ 	.word	index@(_ZN2at6native18elementwise_kernelILi128ELi2EZNS0_22gpu_kernel_impl_nocastIZZZNS0_17clamp_kernel_cudaERNS_18TensorIteratorBaseERKN3c106ScalarES8_ENKUlvE_clEvENKUlvE5_clEvEUlfE_EEvS4_RKT_EUliE_EEviT1_)
        /*14f0*/ 	.word	0x0000000c


	//----- nvinfo : EIATTR_FRAME_SIZE
	.align		4
.L_949:
        /*14f4*/ 	.byte	0x04, 0x11
        /*14f6*/ 	.short	(.L_951 - .L_950)
	.align		4
.L_950:
        /*14f8*/ 	.word	index@(_ZN2at6native18elementwise_kernelILi128ELi2EZNS0_22gpu_kernel_impl_nocastIZZZNS0_17clamp_kernel_cudaERNS_18TensorIteratorBaseERKN3c106ScalarES8_ENKUlvE_clEvENKUlvE5_clEvEUlfE_EEvS4_RKT_EUliE_EEviT1_)
        /*14fc*/ 	.word	0x00000000


	//----- nvinfo : EIATTR_REGCOUNT
	.align		4
.L_951:
        /*1500*/ 	.byte	0x04, 0x2f
        /*1502*/ 	.short	(.L_953 - .L_952)
	.align		4
.L_952:
        /*1504*/ 	.word	index@(_ZN2at6native27unrolled_elementwise_kernelIZZZNS0_17clamp_kernel_cudaERNS_18TensorIteratorBaseERKN3c106ScalarES7_ENKUlvE_clEvENKUlvE5_clEvEUlfE_St5arrayIPcLm2EELi4E23TrivialOffsetCalculatorILi1EjESF_NS0_6memory12LoadWithCastILi1EEENSG_13StoreWithCastILi1EEEEEviT_T0_T2_T3_T4_T5_)
        /*1508*/ 	.word	0x0000001e


	//----- nvinfo : EIATTR_FRAME_SIZE
	.align		4
.L_953:
        /*150c*/ 	.byte	0x04, 0x11
        /*150e*/ 	.short	(.L_955 - .L_954)
	.align		4
.L_954:
        /*1510*/ 	.word	index@(_ZN2at6native27unrolled_elementwise_kernelIZZZNS0_17clamp_kernel_cudaERNS_18TensorIteratorBaseERKN3c106ScalarES7_ENKUlvE_clEvENKUlvE5_clEvEUlfE_St5arrayIPcLm2EELi4E23TrivialOffsetCalculatorILi1EjESF_NS0_6memory12LoadWithCastILi1EEENSG_13StoreWithCastILi1EEEEEviT_T0_T2_T3_T4_T5_)
        /*1514*/ 	.word	0x00000000


	//----- nvinfo : EIATTR_REGCOUNT
	.align		4
.L_955:
        /*1518*/ 	.byte	0x04, 0x2f
        /*151a*/ 	.short	(.L_957 - .L_956)
	.align		4
.L_956:
        /*151c*/ 	.word	index@(_ZN2at6native18elementwise_kernelILi128ELi4EZNS0_15gpu_kernel_implIZZZNS0_17clamp_kernel_cudaERNS_18TensorIteratorBaseERKN3c106ScalarES8_ENKUlvE_clEvENKUlvE5_clEvEUlfE_EEvS4_RKT_EUliE_EEviT1_)
        /*1520*/ 	.word	0x0000001a


	//----- nvinfo : EIATTR_FRAME_SIZE
	.align		4
.L_957:
        /*1524*/ 	.byte	0x04, 0x11
        /*1526*/ 	.short	(.L_959 - .L_958)
	.align		4
.L_958:
        /*1528*/ 	.word	index@(_ZN2at6native18elementwise_kernelILi128ELi4EZNS0_15gpu_kernel_implIZZZNS0_17clamp_kernel_cudaERNS_18TensorIteratorBaseERKN3c106ScalarES8_ENKUlvE_clEvENKUlvE5_clEvEUlfE_EEvS4_RKT_EUliE_EEviT1_)
        /*152c*/ 	.word	0x00000000


	//----- nvinfo : EIATTR_REGCOUNT
	.align		4
.L_959:
        /*1530*/ 	.byte	0x04, 0x2f
        /*1532*/ 	.short	(.L_961 - .L_960)
	.align		4
.L_960:
        /*1534*/ 	.word	index@(_ZN2at6native29vectorized_elementwise_kernelILi8EZZZNS0_17clamp_kernel_cudaERNS_18TensorIteratorBaseERKN3c106ScalarES7_ENKUlvE_clEvENKUlvE6_clEvEUlNS4_4HalfEE_St5arrayIPcLm2EEEEviT0_T1_)
        /*1538*/ 	.word	0x00000004


	//----- nvinfo : EIATTR_FRAME_SIZE
	.align		4
.L_961:
        /*153c*/ 	.byte	0x04, 0x11
        /*153e*/ 	.short	(.L_963 - .L_962)
	.align		4
.L_962:
        /*1540*/ 	.word	index@(_ZN2at6native29vectorized_elementwise_kernelILi8EZZZNS0_17clamp_kernel_cudaERNS_18TensorIteratorBaseERKN3c106ScalarES7_ENKUlvE_clEvENKUlvE6_clEvEUlNS4_4HalfEE_St5arrayIPcLm2EEEEviT0_T1_)
        /*1544*/ 	.word	0x00000000


	//----- nvinfo : EIATTR_REGCOUNT
	.align		4
.L_963:
        /*1548*/ 	.byte	0x04, 0x2f
        /*154a*/ 	.short	(.L_965 - .L_964)
	.align		4
.L_964:
        /*154c*/ 	.word	index@(_ZN2at6native29vectorized_elementwise_kernelILi4EZZZNS0_17clamp_kernel_cudaERNS_18TensorIteratorBaseERKN3c106ScalarES7_ENKUlvE_clEvENKUlvE6_clEvEUlNS4_4HalfEE_St5arrayIPcLm2EEEEviT0_T1_)
        /*1550*/ 	.word	0x00000020


	//----- nvinfo : EIATTR_FRAME_SIZE
	.align		4
.L_965:
        /*1554*/ 	.byte	0x04, 0x11
        /*1556*/ 	.short	(.L_967 - .L_966)
	.align		4
.L_966:
        /*1558*/ 	.word	index@(_ZN2at6native29vectorized_elementwise_kernelILi4EZZZNS0_17clamp_kernel_cudaERNS_18TensorIteratorBaseERKN3c106ScalarES7_ENKUlvE_clEvENKUlvE6_clEvEUlNS4_4HalfEE_St5arrayIPcLm2EEEEviT0_T1_)
        /*155c*/ 	.word	0x00000000


	//----- nvinfo : EIATTR_REGCOUNT
	.align		4
.L_967:
        /*1560*/ 	.byte	0x04, 0x2f
        /*1562*/ 	.short	(.L_969 - .L_968)
	.align		4
.L_968:
        /*1564*/ 	.word	index@(_ZN2at6native29vectorized_elementwise_kernelILi2EZZZNS0_17clamp_kernel_cudaERNS_18TensorIteratorBaseERKN3c106ScalarES7_ENKUlvE_clEvENKUlvE6_clEvEUlNS4_4HalfEE_St5arrayIPcLm2EEEEviT0_T1_)
        /*1568*/ 	.word	0x0000001e


	//----- nvinfo : EIATTR_FRAME_SIZE
	.align		4
.L_969:
        /*156c*/ 	.byte	0x04, 0x11
        /*156e*/ 	.short	(.L_971 - .L_970)
	.align		4
.L_970:
        /*1570*/ 	.word	index@(_ZN2at6native29vectorized_elementwise_kernelILi2EZZZNS0_17clamp_kernel_cudaERNS_18TensorIteratorBaseERKN3c106ScalarES7_ENKUlvE_clEvENKUlvE6_clEvEUlNS4_4HalfEE_St5arrayIPcLm2EEEEviT0_T1_)
        /*1574*/ 	.word	0x00000000


	//----- nvinfo : EIATTR_REGCOUNT
	.align		4
.L_971:
        /*1578*/ 	.byte	0x04, 0x2f
        /*157a*/ 	.short	(.L_973 - .L_972)
	.align		4
.L_972:
        /*157c*/ 	.word	index@(_ZN2at6native27unrolled_elementwise_kernelIZZZNS0_17clamp_kernel_cudaERNS_18TensorIteratorBaseERKN3c106ScalarES7_ENKUlvE_clEvENKUlvE6_clEvEUlNS4_4HalfEE_St5arrayIPcLm2EELi4E23TrivialOffsetCalculatorILi1EjESG_NS0_6memory15LoadWithoutCastENSH_16StoreWithoutCastEEEviT_T0_T2_T3_T4_T5_)
        /*1580*/ 	.word	0x00000016


	//----- nvinfo : EIATTR_FRAME_SIZE
	.align		4
.L_973:
        /*1584*/ 	.byte	0x04, 0x11
        /*1586*/ 	.short	(.L_975 - .L_974)
	.align		4
.L_974:
        /*1588*/ 	.word	index@(_ZN2at6native27unrolled_elementwise_kernelIZZZNS0_17clamp_kernel_cudaERNS_18TensorIteratorBaseERKN3c106ScalarES7_ENKUlvE_clEvENKUlvE6_clEvEUlNS4_4HalfEE_St5arrayIPcLm2EELi4E23TrivialOffsetCalculatorILi1EjESG_NS0_6memory15LoadWithoutCastENSH_16StoreWithoutCastEEEviT_T0_T2_T3_T4_T5_)
        /*158c*/ 	.word	0x00000000


	//----- nvinfo : EIATTR_REGCOUNT
	.align		4
.L_975:
        /*1590*/ 	.byte	0x04, 0x2f
        /*1592*/ 	.short	(.L_977 - .L_976)
	.align		4
.L_976:
        /*1594*/ 	.word	index@(_ZN2at6native18elementwise_kernelILi128ELi4EZNS0_22gpu_kernel_impl_nocastIZZZNS0_17clamp_kernel_cudaERNS_18TensorIteratorBaseERKN3c106ScalarES8_ENKUlvE_clEvENKUlvE6_clEvEUlNS5_4HalfEE_EEvS4_RKT_EUliE_EEviT1_)
        /*1598*/ 	.word	0x0000000c


	//----- nvinfo : EIATTR_FRAME_SIZE
	.align		4
.L_977:
        /*159c*/ 	.byte	0x04, 0x11
        /*159e*/ 	.short	(.L_979 - .L_978)
	.align		4
.L_978:
        /*15a0*/ 	.word	index@(_ZN2at6native18elementwise_kernelILi128ELi4EZNS0_22gpu_kernel_impl_nocastIZZZNS0_17clamp_kernel_cudaERNS_18TensorIteratorBaseERKN3c106ScalarES8_ENKUlvE_clEvENKUlvE6_clEvEUlNS5_4HalfEE_EEvS4_RKT_EUliE_EEviT1_)
        /*15a4*/ 	.word	0x00000000


	//----- nvinfo : EIATTR_REGCOUNT
	.align		4
.L_979:
        /*15a8*/ 	.byte	0x04, 0x2f
        /*15aa*/ 	.short	(.L_981 - .L_980)
	.align		4
.L_980:
        /*15ac*/ 	.word	index@(_ZN2at6native27unrolled_elementwise_kernelIZZZNS0_17clamp_kernel_cudaERNS_18TensorIteratorBaseERKN3c106ScalarES7_ENKUlvE_clEvENKUlvE6_clEvEUlNS4_4HalfEE_St5arrayIPcLm2EELi4E23TrivialOffsetCalculatorILi1EjESG_NS0_6memory12LoadWithCastILi1EEENSH_13StoreWithCastILi1EEEEEviT_T0_T2_T3_T4_T5_)
        /*15b0*/ 	.word	0x0000001c


	//----- nvinfo : EIATTR_FRAME_SIZE
	.align		4
.L_981:
        /*15b4*/ 	.byte	0x04, 0x11
        /*15b6*/ 	.short	(.L_983 - .L_982)
	.align		4
.L_982:
        /*15b8*/ 	.word	index@(_ZN2at6native27unrolled_elementwise_kernelIZZZNS0_17clamp_kernel_cudaERNS_18TensorIteratorBaseERKN3c106ScalarES7_ENKUlvE_clEvENKUlvE6_clEvEUlNS4_4HalfEE_St5arrayIPcLm2EELi4E23TrivialOffsetCalculatorILi1EjESG_NS0_6memory12LoadWithCastILi1EEENSH_13StoreWithCastILi1EEEEEviT_T0_T2_T3_T4_T5_)
        /*15bc*/ 	.word	0x00000000


	//----- nvinfo : EIATTR_REGCOUNT
	.align		4
.L_983:
        /*15c0*/ 	.byte	0x04, 0x2f
        /*15c2*/ 	.short	(.L_985 - .L_984)
	.align		4
.L_984:
        /*15c4*/ 	.word	index@(_ZN2at6native18elementwise_kernelILi128ELi4EZNS0_15gpu_kernel_implIZZZNS0_17clamp_kernel_cudaERNS_18TensorIteratorBaseERKN3c106ScalarES8_ENKUlvE_clEvENKUlvE6_clEvEUlNS5_4HalfEE_EEvS4_RKT_EUliE_EEviT1_)
        /*15c8*/ 	.word	0x0000001a


	//----- nvinfo : EIATTR_FRAME_SIZE
	.align		4
.L_985:
        /*15cc*/ 	.byte	0x04, 0x11
        /*15ce*/ 	.short	(.L_987 - .L_986)
	.align		4
.L_986:
        /*15d0*/ 	.word	index@(_ZN2at6native18elementwise_kernelILi128ELi4EZNS0_15gpu_kernel_implIZZZNS0_17clamp_kernel_cudaERNS_18TensorIteratorBaseERKN3c106ScalarES8_ENKUlvE_clEvENKUlvE6_clEvEUlNS5_4HalfEE_EEvS4_RKT_EUliE_EEviT1_)
        /*15d4*/ 	.word	0x00000000


	//----- nvinfo : EIATTR_REGCOUNT
	.align		4
.L_987:
        /*15d8*/ 	.byte	0x04, 0x2f
        /*15da*/ 	.short	(.L_989 - .L_988)
	.align		4
.L_988:
        /*15dc*/ 	.word	index@(_ZN2at6native29vectorized_elementwise_kernelILi8EZZZNS0_17clamp_kernel_cudaERNS_18TensorIteratorBaseERKN3c106ScalarES7_ENKUlvE_clEvENKUlvE7_clEvEUlNS4_8BFloat16EE_St5arrayIPcLm2EEEEviT0_T1_)
        /*15e0*/ 	.word	0x00000004


	//----- nvinfo : EIATTR_FRAME_SIZE
	.align		4
.L_989:
        /*15e4*/ 	.byte	0x04, 0x11
        /*15e6*/ 	.short	(.L_991 - .L_990)
	.align		4
.L_990:
        /*15e8*/ 	.word	index@(_ZN2at6native29vectorized_elementwise_kernelILi8EZZZNS0_17clamp_kernel_cudaERNS_18TensorIteratorBaseERKN3c106ScalarES7_ENKUlvE_clEvENKUlvE7_clEvEUlNS4_8BFloat16EE_St5arrayIPcLm2EEEEviT0_T1_)
        /*15ec*/ 	.word	0x00000000


	//----- nvinfo : EIATTR_REGCOUNT
	.align		4
.L_991:
        /*15f0*/ 	.byte	0x04, 0x2f
        /*15f2*/ 	.short	(.L_993 - .L_992)
	.align		4
.L_992:
        /*15f4*/ 	.word	index@(_ZN2at6native29vectorized_elementwise_kernelILi4EZZZNS0_17clamp_kernel_cudaERNS_18TensorIteratorBaseERKN3c106ScalarES7_ENKUlvE_clEvENKUlvE7_clEvEUlNS4_8BFloat16EE_St5arrayIPcLm2EEEEviT0_T1_)
        /*15f8*/ 	.word	0x00000020


	//----- nvinfo : EIATTR_FRAME_SIZE
	.align		4
.L_993:
        /*15fc*/ 	.byte	0x04, 0x11
        /*15fe*/ 	.short	(.L_995 - .L_994)
	.align		4
.L_994:
        /*1600*/ 	.word	index@(_ZN2at6native29vectorized_elementwise_kernelILi4EZZZNS0_17clamp_kernel_cudaERNS_18TensorIteratorBaseERKN3c106ScalarES7_ENKUlvE_clEvENKUlvE7_clEvEUlNS4_8BFloat16EE_St5arrayIPcLm2EEEEviT0_T1_)
        /*1604*/ 	.word	0x00000000


	//----- nvinfo : EIATTR_REGCOUNT
	.align		4
.L_995:
        /*1608*/ 	.byte	0x04, 0x2f
        /*160a*/ 	.short	(.L_997 - .L_996)
	.align		4
.L_996:
        /*160c*/ 	.word	index@(_ZN2at6native29vectorized_elementwise_kernelILi2EZZZNS0_17clamp_kernel_cudaERNS_18TensorIteratorBaseERKN3c106ScalarES7_ENKUlvE_clEvENKUlvE7_clEvEUlNS4_8BFloat16EE_St5arrayIPcLm2EEEEviT0_T1_)
        /*1610*/ 	.word	0x0000001e


	//----- nvinfo : EIATTR_FRAME_SIZE
	.align		4
.L_997:
        /*1614*/ 	.byte	0x04, 0x11
        /*1616*/ 	.short	(.L_999 - .L_998)
	.align		4
.L_998:
        /*1618*/ 	.word	index@(_ZN2at6native29vectorized_elementwise_kernelILi2EZZZNS0_17clamp_kernel_cudaERNS_18TensorIteratorBaseERKN3c106ScalarES7_ENKUlvE_clEvENKUlvE7_clEvEUlNS4_8BFloat16EE_St5arrayIPcLm2EEEEviT0_T1_)
        /*161c*/ 	.word	0x00000000


	//----- nvinfo : EIATTR_REGCOUNT
	.align		4
.L_999:
        /*1620*/ 	.byte	0x04, 0x2f
        /*1622*/ 	.short	(.L_1001 - .L_1000)
	.align		4
.L_1000:
        /*1624*/ 	.word	index@(_ZN2at6native27unrolled_elementwise_kernelIZZZNS0_17clamp_kernel_cudaERNS_18TensorIteratorBaseERKN3c106ScalarES7_ENKUlvE_clEvENKUlvE7_clEvEUlNS4_8BFloat16EE_St5arrayIPcLm2EELi4E23TrivialOffsetCalculatorILi1EjESG_NS0_6memory15LoadWithoutCastENSH_16StoreWithoutCastEEEviT_T0_T2_T3_T4_T5_)
        /*1628*/ 	.word	0x00000016


	//----- nvinfo : EIATTR_FRAME_SIZE
	.align		4
.L_1001:
        /*162c*/ 	.byte	0x04, 0x11
        /*162e*/ 	.short	(.L_1003 - .L_1002)
	.align		4
.L_1002:
        /*1630*/ 	.word	index@(_ZN2at6native27unrolled_elementwise_kernelIZZZNS0_17clamp_kernel_cudaERNS_18TensorIteratorBaseERKN3c106ScalarES7_ENKUlvE_clEvENKUlvE7_clEvEUlNS4_8BFloat16EE_St5arrayIPcLm2EELi4E23TrivialOffsetCalculatorILi1EjESG_NS0_6memory15LoadWithoutCastENSH_16StoreWithoutCastEEEviT_T0_T2_T3_T4_T5_)
        /*1634*/ 	.word	0x00000000


	//----- nvinfo : EIATTR_REGCOUNT
	.align		4
.L_1003:
        /*1638*/ 	.byte	0x04, 0x2f
        /*163a*/ 	.short	(.L_1005 - .L_1004)
	.align		4
.L_1004:
        /*163c*/ 	.word	index@(_ZN2at6native18elementwise_kernelILi128ELi4EZNS0_22gpu_kernel_impl_nocastIZZZNS0_17clamp_kernel_cudaERNS_18TensorIteratorBaseERKN3c106ScalarES8_ENKUlvE_clEvENKUlvE7_clEvEUlNS5_8BFloat16EE_EEvS4_RKT_EUliE_EEviT1_)
        /*1640*/ 	.word	0x0000000c


	//----- nvinfo : EIATTR_FRAME_SIZE
	.align		4
.L_1005:
        /*1644*/ 	.byte	0x04, 0x11
        /*1646*/ 	.short	(.L_1007 - .L_1006)
	.align		4
.L_1006:
        /*1648*/ 	.word	index@(_ZN2at6native18elementwise_kernelILi128ELi4EZNS0_22gpu_kernel_impl_nocastIZZZNS0_17clamp_kernel_cudaERNS_18TensorIteratorBaseERKN3c106ScalarES8_ENKUlvE_clEvENKUlvE7_clEvEUlNS5_8BFloat16EE_EEvS4_RKT_EUliE_EEviT1_)
        /*164c*/ 	.word	0x00000000


	//----- nvinfo : EIATTR_REGCOUNT
	.align		4
.L_1007:
        /*1650*/ 	.byte	0x04, 0x2f
        /*1652*/ 	.short	(.L_1009 - .L_1008)
	.align		4
.L_1008:
        /*1654*/ 	.word	index@(_ZN2at6native27unrolled_elementwise_kernelIZZZNS0_17clamp_kernel_cudaERNS_18TensorIteratorBaseERKN3c106ScalarES7_ENKUlvE_clEvENKUlvE7_clEvEUlNS4_8BFloat16EE_St5arrayIPcLm2EELi4E23TrivialOffsetCalculatorILi1EjESG_NS0_6memory12LoadWithCastILi1EEENSH_13StoreWithCastILi1EEEEEviT_T0_T2_T3_T4_T5_)
        /*1658*/ 	.word	0x0000001c


	//----- nvinfo : EIATTR_FRAME_SIZE
	.align		4
.L_1009:
        /*165c*/ 	.byte	0x04, 0x11
        /*165e*/ 	.short	(.L_1011 - .L_1010)
	.align		4
.L_1010:
        /*1660*/ 	.word	index@(_ZN2at6native27unrolled_elementwise_kernelIZZZNS0_17clamp_kernel_cudaERNS_18TensorIteratorBaseERKN3c106ScalarES7_ENKUlvE_clEvENKUlvE7_clEvEUlNS4_8BFloat16EE_St5arrayIPcLm2EELi4E23TrivialOffsetCalculatorILi1EjESG_NS0_6memory12LoadWithCastILi1EEENSH_13StoreWithCastILi1EEEEEviT_T0_T2_T3_T4_T5_)
        /*1664*/ 	.word	0x00000000


	//----- nvinfo : EIATTR_REGCOUNT
	.align		4
.L_1011:
        /*1668*/ 	.byte	0x04, 0x2f
        /*166a*/ 	.short	(.L_1013 - .L_1012)
	.align		4
.L_1012:
        /*166c*/ 	.word	index@(_ZN2at6native18elementwise_kernelILi128ELi4EZNS0_15gpu_kernel_implIZZZNS0_17clamp_kernel_cudaERNS_18TensorIteratorBaseERKN3c106ScalarES8_ENKUlvE_clEvENKUlvE7_clEvEUlNS5_8BFloat16EE_EEvS4_RKT_EUliE_EEviT1_)
        /*1670*/ 	.word	0x0000001a


	//----- nvinfo : EIATTR_FRAME_SIZE
	.align		4
.L_1013:
        /*1674*/ 	.byte	0x04, 0x11
        /*1676*/ 	.short	(.L_1015 - .L_1014)
	.align		4
.L_1014:
        /*1678*/ 	.word	index@(_ZN2at6native18elementwise_kernelILi128ELi4EZNS0_15gpu_kernel_implIZZZNS0_17clamp_kernel_cudaERNS_18TensorIteratorBaseERKN3c106ScalarES8_ENKUlvE_clEvENKUlvE7_clEvEUlNS5_8BFloat16EE_EEvS4_RKT_EUliE_EEviT1_)
        /*167c*/ 	.word	0x00000000


	//----- nvinfo : EIATTR_REGCOUNT
	.align		4
.L_1015:
        /*1680*/ 	.byte	0x04, 0x2f
        /*1682*/ 	.short	(.L_1017 - .L_1016)
	.align		4
.L_1016:
        /*1684*/ 	.word	index@(_ZN2at6native29vectorized_elementwise_kernelILi8EZZZNS0_21clamp_min_kernel_cudaERNS_18TensorIteratorBaseERKN3c106ScalarEENKUlvE_clEvENKUlvE_clEvEUlhE_St5arrayIPcLm2EEEEviT0_T1_)
        /*1688*/ 	.word	0x00000004


	//----- nvinfo : EIATTR_FRAME_SIZE
	.align		4
.L_1017:
        /*168c*/ 	.byte	0x04, 0x11
        /*168e*/ 	.short	(.L_1019 - .L_1018)
	.align		4
.L_1018:
        /*1690*/ 	.word	index@(_ZN2at6native29vectorized_elementwise_kernelILi8EZZZNS0_21clamp_min_kernel_cudaERNS_18TensorIteratorBaseERKN3c106ScalarEENKUlvE_clEvENKUlvE_clEvEUlhE_St5arrayIPcLm2EEEEviT0_T1_)
        /*1694*/ 	.word	0x00000000


	//----- nvinfo : EIATTR_REGCOUNT
	.align		4
.L_1019:
        /*1698*/ 	.byte	0x04, 0x2f
        /*169a*/ 	.short	(.L_1021 - .L_1020)
	.align		4
.L_1020:
        /*169c*/ 	.word	index@(_ZN2at6native29vectorized_elementwise_kernelILi4EZZZNS0_21clamp_min_kernel_cudaERNS_18TensorIteratorBaseERKN3c106ScalarEENKUlvE_clEvENKUlvE_clEvEUlhE_St5arrayIPcLm2EEEEviT0_T1_)
        /*16a0*/ 	.word	0x0000001c


	//----- nvinfo : EIATTR_FRAME_SIZE
	.align		4
.L_1021:
        /*16a4*/ 	.byte	0x04, 0x11
        /*16a6*/ 	.short	(.L_1023 - .L_1022)
	.align		4
.L_1022:
        /*16a8*/ 	.word	index@(_ZN2at6native29vectorized_elementwise_kernelILi4EZZZNS0_21clamp_min_kernel_cudaERNS_18TensorIteratorBaseERKN3c106ScalarEENKUlvE_clEvENKUlvE_clEvEUlhE_St5arrayIPcLm2EEEEviT0_T1_)
        /*16ac*/ 	.word	0x00000000


	//----- nvinfo : EIATTR_REGCOUNT
	.align		4
.L_1023:
        /*16b0*/ 	.byte	0x04, 0x2f
        /*16b2*/ 	.short	(.L_1025 - .L_1024)
	.align		4
.L_1024:
        /*16b4*/ 	.word	index@(_ZN2at6native29vectorized_elementwise_kernelILi2EZZZNS0_21clamp_min_kernel_cudaERNS_18TensorIteratorBaseERKN3c106ScalarEENKUlvE_clEvENKUlvE_clEvEUlhE_St5arrayIPcLm2EEEEviT0_T1_)
        /*16b8*/ 	.word	0x0000001c


	//----- nvinfo : EIATTR_FRAME_SIZE
	.align		4
.L_1025:
        /*16bc*/ 	.byte	0x04, 0x11
        /*16be*/ 	.short	(.L_1027 - .L_1026)
	.align		4
.L_1026:
        /*16c0*/ 	.word	index@(_ZN2at6native29vectorized_elementwise_kernelILi2EZZZNS0_21clamp_min_kernel_cudaERNS_18TensorIteratorBaseERKN3c106ScalarEENKUlvE_clEvENKUlvE_clEvEUlhE_St5arrayIPcLm2EEEEviT0_T1_)
        /*16c4*/ 	.word	0x00000000


	//----- nvinfo : EIATTR_REGCOUNT
	.align		4
.L_1027:
        /*16c8*/ 	.byte	0x04, 0x2f
        /*16ca*/ 	.short	(.L_1029 - .L_1028)
	.align		4
.L_1028:
        /*16cc*/ 	.word	index@(_ZN2at6native27unrolled_elementwise_kernelIZZZNS0_21clamp_min_kernel_cudaERNS_18TensorIteratorBaseERKN3c106ScalarEENKUlvE_clEvENKUlvE_clEvEUlhE_St5arrayIPcLm2EELi4E23TrivialOffsetCalculatorILi1EjESF_NS0_6memory15LoadWithoutCastENSG_16StoreWithoutCastEEEviT_T0_T2_T3_T4_T5_)
        /*16d0*/ 	.word	0x00000012


	//----- nvinfo : EIATTR_FRAME_SIZE
	.align		4
.L_1029:
        /*16d4*/ 	.byte	0x04, 0x11
        /*16d6*/ 	.short	(.L_1031 - .L_1030)
	.align		4
.L_1030:
        /*16d8*/ 	.word	index@(_ZN2at6native27unrolled_elementwise_kernelIZZZNS0_21clamp_min_kernel_cudaERNS_18TensorIteratorBaseERKN3c106ScalarEENKUlvE_clEvENKUlvE_clEvEUlhE_St5arrayIPcLm2EELi4E23TrivialOffsetCalculatorILi1EjESF_NS0_6memory15LoadWithoutCastENSG_16StoreWithoutCastEEEviT_T0_T2_T3_T4_T5_)
        /*16dc*/ 	.word	0x00000000


	//----- nvinfo : EIATTR_REGCOUNT
	.align		4
.L_1031:
        /*16e0*/ 	.byte	0x04, 0x2f
        /*16e2*/ 	.short	(.L_1033 - .L_1032)
	.align		4
.L_1032:
        /*16e4*/ 	.word	index@(_ZN2at6native18elementwise_kernelILi128ELi4EZNS0_22gpu_kernel_impl_nocastIZZZNS0_21clamp_min_kernel_cudaERNS_18TensorIteratorBaseERKN3c106ScalarEENKUlvE_clEvENKUlvE_clEvEUlhE_EEvS4_RKT_EUliE_EEviT1_)
        /*16e8*/ 	.word	0x0000000c


	//----- nvinfo : EIATTR_FRAME_SIZE
	.align		4
.L_1033:
        /*16ec*/ 	.byte	0x04, 0x11
        /*16ee*/ 	.short	(.L_1035 - .L_1034)
	.align		4
.L_1034:
        /*16f0*/ 	.word	index@(_ZN2at6native18elementwise_kernelILi128ELi4EZNS0_22gpu_kernel_impl_nocastIZZZNS0_21clamp_min_kernel_cudaERNS_18TensorIteratorBaseERKN3c106ScalarEENKUlvE_clEvENKUlvE_clEvEUlhE_EEvS4_RKT_EUliE_EEviT1_)
        /*16f4*/ 	.word	0x00000000


	//----- nvinfo : EIATTR_REGCOUNT
	.align		4
.L_1035:
        /*16f8*/ 	.byte	0x04, 0x2f
        /*16fa*/ 	.short	(.L_1037 - .L_1036)
	.align		4
.L_1036:
        /*16fc*/ 	.word	index@(_ZN2at6native27unrolled_elementwise_kernelIZZZNS0_21clamp_min_kernel_cudaERNS_18TensorIteratorBaseERKN3c106ScalarEENKUlvE_clEvENKUlvE_clEvEUlhE_St5arrayIPcLm2EELi4E23TrivialOffsetCalculatorILi1EjESF_NS0_6memory12LoadWithCastILi1EEENSG_13StoreWithCastILi1EEEEEviT_T0_T2_T3_T4_T5_)
        /*1700*/ 	.word	0x0000001d


	//----- nvinfo : EIATTR_FRAME_SIZE
	.align		4
.L_1037:
        /*1704*/ 	.byte	0x04, 0x11
        /*1706*/ 	.short	(.L_1039 - .L_1038)
	.align		4
.L_1038:
        /*1708*/ 	.word	index@(_ZN2at6native27unrolled_elementwise_kernelIZZZNS0_21clamp_min_kernel_cudaERNS_18TensorIteratorBaseERKN3c106ScalarEENKUlvE_clEvENKUlvE_clEvEUlhE_St5arrayIPcLm2EELi4E23TrivialOffsetCalculatorILi1EjESF_NS0_6memory12LoadWithCastILi1EEENSG_13StoreWithCastILi1EEEEEviT_T0_T2_T3_T4_T5_)
        /*170c*/ 	.word	0x00000000


	//----- nvinfo : EIATTR_REGCOUNT
	.align		4
.L_1039:
        /*1710*/ 	.byte	0x04, 0x2f
        /*1712*/ 	.short	(.L_1041 - .L_1040)
	.align		4
.L_1040:
        /*1714*/ 	.word	index@(_ZN2at6native18elementwise_kernelILi128ELi4EZNS0_15gpu_kernel_implIZZZNS0_21clamp_min_kernel_cudaERNS_18TensorIteratorBaseERKN3c106ScalarEENKUlvE_clEvENKUlvE_clEvEUlhE_EEvS4_RKT_EUliE_EEviT1_)
        /*1718*/ 	.word	0x0000001a


	//----- nvinfo : EIATTR_FRAME_SIZE
	.align		4
.L_1041:
        /*171c*/ 	.byte	0x04, 0x11
        /*171e*/ 	.short	(.L_1043 - .L_1042)
	.align		4
.L_1042:
        /*1720*/ 	.word	index@(_ZN2at6native18elementwise_kernelILi128ELi4EZNS0_15gpu_kernel_implIZZZNS0_21clamp_min_kernel_cudaERNS_18TensorIteratorBaseERKN3c106ScalarEENKUlvE_clEvENKUlvE_clEvEUlhE_EEvS4_RKT_EUliE_EEviT1_)
        /*1724*/ 	.word	0x00000000


	//----- nvinfo : EIATTR_REGCOUNT
	.align		4
.L_1043:
        /*1728*/ 	.byte	0x04, 0x2f
        /*172a*/ 	.short	(.L_1045 - .L_1044)
	.align		4
.L_1044:
        /*172c*/ 	.word	index@(_ZN2at6native29vectorized_elementwise_kernelILi8EZZZNS0_21clamp_min_kernel_cudaERNS_18TensorIteratorBaseERKN3c106ScalarEENKUlvE_clEvENKUlvE0_clEvEUlaE_St5arrayIPcLm2EEEEviT0_T1_)
        /*1730*/ 	.word	0x00000004


	//----- nvinfo : EIATTR_FRAME_SIZE
	.align		4
.L_1045:
        /*1734*/ 	.byte	0x04, 0x11
        /*1736*/ 	.short	(.L_1047 - .L_1046)
	.align		4
.L_1046:
        /*1738*/ 	.word	index@(_ZN2at6native29vectorized_elementwise_kernelILi8EZZZNS0_21clamp_min_kernel_cudaERNS_18TensorIteratorBaseERKN3c106ScalarEENKUlvE_clEvENKUlvE0_clEvEUlaE_St5arrayIPcLm2EEEEviT0_T1_)
        /*173c*/ 	.word	0x00000000


	//----- nvinfo : EIATTR_REGCOUNT
	.align		4
.L_1047:
        /*1740*/ 	.byte	0x04, 0x2f
        /*1742*/ 	.short	(.L_1049 - .L_1048)
	.align		4
.L_1048:
        /*1744*/ 	.word	index@(_ZN2at6native29vectorized_elementwise_kernelILi4EZZZNS0_21clamp_min_kernel_cudaERNS_18TensorIteratorBaseERKN3c106ScalarEENKUlvE_clEvENKUlvE0_clEvEUlaE_St5arrayIPcLm2EEEEviT0_T1_)
        /*1748*/ 	.word	0x0000001c


	//----- nvinfo : EIATTR_FRAME_SIZE
	.align		4
.L_1049:
        /*174c*/ 	.byte	0x04, 0x11
        /*174e*/ 	.short	(.L_1051 - .L_1050)
	.align		4
.L_1050:
        /*1750*/ 	.word	index@(_ZN2at6native29vectorized_elementwise_kernelILi4EZZZNS0_21clamp_min_kernel_cudaERNS_18TensorIteratorBaseERKN3c106ScalarEENKUlvE_clEvENKUlvE0_clEvEUlaE_St5arrayIPcLm2EEEEviT0_T1_)
        /*1754*/ 	.word	0x00000000


	//----- nvinfo : EIATTR_REGCOUNT
	.align		4
.L_1051:
        /*1758*/ 	.byte	0x04, 0x2f
        /*175a*/ 	.short	(.L_1053 - .L_1052)
	.align		4
.L_1052:
        /*175c*/ 	.word	index@(_ZN2at6native29vectorized_elementwise_kernelILi2EZZZNS0_21clamp_min_kernel_cudaERNS_18TensorIteratorBaseERKN3c106ScalarEENKUlvE_clEvENKUlvE0_clEvEUlaE_St5arrayIPcLm2EEEEviT0_T1_)
        /*1760*/ 	.word	0x0000001c


	//----- nvinfo : EIATTR_FRAME_SIZE
	.align		4
.L_1053:
        /*1764*/ 	.byte	0x04, 0x11
        /*1766*/ 	.short	(.L_1055 - .L_1054)
	.align		4
.L_1054:
        /*1768*/ 	.word	index@(_ZN2at6native29vectorized_elementwise_kernelILi2EZZZNS0_21clamp_min_kernel_cudaERNS_18TensorIteratorBaseERKN3c106ScalarEENKUlvE_clEvENKUlvE0_clEvEUlaE_St5arrayIPcLm2EEEEviT0_T1_)
        /*176c*/ 	.word	0x00000000


	//----- nvinfo : EIATTR_REGCOUNT
	.align		4
.L_1055:
        /*1770*/ 	.byte	0x04, 0x2f
        /*1772*/ 	.short	(.L_1057 - .L_1056)
	.align		4
.L_1056:
        /*1774*/ 	.word	index@(_ZN2at6native27unrolled_elementwise_kernelIZZZNS0_21clamp_min_kernel_cudaERNS_18TensorIteratorBaseERKN3c106ScalarEENKUlvE_clEvENKUlvE0_clEvEUlaE_St5arrayIPcLm2EELi4E23TrivialOffsetCalculatorILi1EjESF_NS0_6memory15LoadWithoutCastENSG_16StoreWithoutCastEEEviT_T0_T2_T3_T4_T5_)
        /*1778*/ 	.word	0x00000012


	//----- nvinfo : EIATTR_FRAME_SIZE
	.align		4
.L_1057:
        /*177c*/ 	.byte	0x04, 0x11
        /*177e*/ 	.short	(.L_1059 - .L_1058)
	.align		4
.L_1058:
        /*1780*/ 	.word	index@(_ZN2at6native27unrolled_elementwise_kernelIZZZNS0_21clamp_min_kernel_cudaERNS_18TensorIteratorBaseERKN3c106ScalarEENKUlvE_clEvENKUlvE0_clEvEUlaE_St5arrayIPcLm2EELi4E23TrivialOffsetCalculatorILi1EjESF_NS0_6memory15LoadWithoutCastENSG_16StoreWithoutCastEEEviT_T0_T2_T3_T4_T5_)
        /*1784*/ 	.word	0x00000000


	//----- nvinfo : EIATTR_REGCOUNT
	.align		4
.L_1059:
        /*1788*/ 	.byte	0x04, 0x2f
        /*178a*/ 	.short	(.L_1061 - .L_1060)
	.align		4
.L_1060:
        /*178c*/ 	.word	index@(_ZN2at6native18elementwise_kernelILi128ELi4EZNS0_22gpu_kernel_impl_nocastIZZZNS0_21clamp_min_kernel_cudaERNS_18TensorIteratorBaseERKN3c106ScalarEENKUlvE_clEvENKUlvE0_clEvEUlaE_EEvS4_RKT_EUliE_EEviT1_)
        /*1790*/ 	.word	0x0000000c


	//----- nvinfo : EIATTR_FRAME_SIZE
	.align		4
.L_1061:
        /*1794*/ 	.byte	0x04, 0x11
        /*1796*/ 	.short	(.L_1063 - .L_1062)
	.align		4
.L_1062:
        /*1798*/ 	.word	index@(_ZN2at6native18elementwise_kernelILi128ELi4EZNS0_22gpu_kernel_impl_nocastIZZZNS0_21clamp_min_kernel_cudaERNS_18TensorIteratorBaseERKN3c106ScalarEENKUlvE_clEvENKUlvE0_clEvEUlaE_EEvS4_RKT_EUliE_EEviT1_)
        /*179c*/ 	.word	0x00000000


	//----- nvinfo : EIATTR_REGCOUNT
	.align		4
.L_1063:
        /*17a0*/ 	.byte	0x04, 0x2f
        /*17a2*/ 	.short	(.L_1065 - .L_1064)
	.align		4
.L_1064:
        /*17a4*/ 	.word	index@(_ZN2at6native27unrolled_elementwise_kernelIZZZNS0_21clamp_min_kernel_cudaERNS_18TensorIteratorBaseERKN3c106ScalarEENKUlvE_clEvENKUlvE0_clEvEUlaE_St5arrayIPcLm2EELi4E23TrivialOffsetCalculatorILi1EjESF_NS0_6memory12LoadWithCastILi1EEENSG_13StoreWithCastILi1EEEEEviT_T0_T2_T3_T4_T5_)
        /*17a8*/ 	.word	0x0000001d


	//----- nvinfo : EIATTR_FRAME_SIZE
	.align		4
.L_1065:
        /*17ac*/ 	.byte	0x04, 0x11
        /*17ae*/ 	.short	(.L_1067 - .L_1066)
	.align		4
.L_1066:
        /*17b0*/ 	.word	index@(_ZN2at6native27unrolled_elementwise_kernelIZZZNS0_21clamp_min_kernel_cudaERNS_18TensorIteratorBaseERKN3c106ScalarEENKUlvE_clEvENKUlvE0_clEvEUlaE_St5arrayIPcLm2EELi4E23TrivialOffsetCalculatorILi1EjESF_NS0_6memory12LoadWithCastILi1EEENSG_13StoreWithCastILi1EEEEEviT_T0_T2_T3_T4_T5_)
        /*17b4*/ 	.word	0x00000000


	//----- nvinfo : EIATTR_REGCOUNT
	.align		4
.L_1067:
        /*17b8*/ 	.byte	0x04, 0x2f
        /*17ba*/ 	.short	(.L_1069 - .L_1068)
	.align		4
.L_1068:
        /*17bc*/ 	.word	index@(_ZN2at6native18elementwise_kernelILi128ELi4EZNS0_15gpu_kernel_implIZZZNS0_21clamp_min_kernel_cudaERNS_18TensorIteratorBaseERKN3c106ScalarEENKUlvE_clEvENKUlvE0_clEvEUlaE_EEvS4_RKT_EUliE_EEviT1_)
        /*17c0*/ 	.word	0x0000001a


	//----- nvinfo : EIATTR_FRAME_SIZE
	.align		4
.L_1069:
        /*17c4*/ 	.byte	0x04, 0x11
        /*17c6*/ 	.short	(.L_1071 - .L_1070)
	.align		4
.L_1070:
        /*17c8*/ 	.word	index@(_ZN2at6native18elementwise_kernelILi128ELi4EZNS0_15gpu_kernel_implIZZZNS0_21clamp_min_kernel_cudaERNS_18TensorIteratorBaseERKN3c106ScalarEENKUlvE_clEvENKUlvE0_clEvEUlaE_EEvS4_RKT_EUliE_EEviT1_)
        /*17cc*/ 	.word	0x00000000


	//----- nvinfo : EIATTR_REGCOUNT
	.align		4
.L_1071:
        /*17d0*/ 	.byte	0x04, 0x2f
        /*17d2*/ 	.short	(.L_1073 - .L_1072)
	.align		4
.L_1072:
        /*17d4*/ 	.word	index@(_ZN2at6native29vectorized_elementwise_kernelILi8EZZZNS0_21clamp_min_kernel_cudaERNS_18TensorIteratorBaseERKN3c106ScalarEENKUlvE_clEvENKUlvE1_clEvEUliE_St5arrayIPcLm2EEEEviT0_T1_)
        /*17d8*/ 	.word	0x00000004


	//----- nvinfo : EIATTR_FRAME_SIZE
	.align		4
.L_1073:
        /*17dc*/ 	.byte	0x04, 0x11
        /*17de*/ 	.short	(.L_1075 - .L_1074)
	.align		4
.L_1074:
        /*17e0*/ 	.word	index@(_ZN2at6native29vectorized_elementwise_kernelILi8EZZZNS0_21clamp_min_kernel_cudaERNS_18TensorIteratorBaseERKN3c106ScalarEENKUlvE_clEvENKUlvE1_clEvEUliE_St5arrayIPcLm2EEEEviT0_T1_)
        /*17e4*/ 	.word	0x00000000


	//----- nvinfo : EIATTR_REGCOUNT
	.align		4
.L_1075:
        /*17e8*/ 	.byte	0x04, 0x2f
        /*17ea*/ 	.short	(.L_1077 - .L_1076)
	.align		4
.L_1076:
        /*17ec*/ 	.word	index@(_ZN2at6native29vectorized_elementwise_kernelILi4EZZZNS0_21clamp_min_kernel_cudaERNS_18TensorIteratorBaseERKN3c106ScalarEENKUlvE_clEvENKUlvE1_clEvEUliE_St5arrayIPcLm2EEEEviT0_T1_)
        /*17f0*/ 	.word	0x0000001c


	//----- nvinfo : EIATTR_FRAME_SIZE
	.align		4
.L_1077:
        /*17f4*/ 	.byte	0x04, 0x11
        /*17f6*/ 	.short	(.L_1079 - .L_1078)
	.align		4
.L_1078:
        /*17f8*/ 	.word	index@(_ZN2at6native29vectorized_elementwise_kernelILi4EZZZNS0_21clamp_min_kernel_cudaERNS_18TensorIteratorBaseERKN3c106ScalarEENKUlvE_clEvENKUlvE1_clEvEUliE_St5arrayIPcLm2EEEEviT0_T1_)
        /*17fc*/ 	.word	0x00000000


	//----- nvinfo : EIATTR_REGCOUNT
	.align		4
.L_1079:
        /*1800*/ 	.byte	0x04, 0x2f
        /*1802*/ 	.short	(.L_1081 - .L_1080)
	.align		4
.L_1080:
        /*1804*/ 	.word	index@(_ZN2at6native29vectorized_elementwise_kernelILi2EZZZNS0_21clamp_min_kernel_cudaERNS_18TensorIteratorBaseERKN3c106ScalarEENKUlvE_clEvENKUlvE1_clEvEUliE_St5arrayIPcLm2EEEEviT0_T1_)
        /*1808*/ 	.word	0x0000001c


	//----- nvinfo : EIATTR_FRAME_SIZE
	.align		4
.L_1081:
        /*180c*/ 	.byte	0x04, 0x11
        /*180e*/ 	.short	(.L_1083 - .L_1082)
	.align		4
.L_1082:
        /*1810*/ 	.word	index@(_ZN2at6native29vectorized_elementwise_kernelILi2EZZZNS0_21clamp_min_kernel_cudaERNS_18TensorIteratorBaseERKN3c106ScalarEENKUlvE_clEvENKUlvE1_clEvEUliE_St5arrayIPcLm2EEEEviT0_T1_)
        /*1814*/ 	.word	0x00000000


	//----- nvinfo : EIATTR_REGCOUNT
	.align		4
.L_1083:
        /*1818*/ 	.byte	0x04, 0x2f
        /*181a*/ 	.short	(.L_1085 - .L_1084)
	.align		4
.L_1084:
        /*181c*/ 	.word	index@(_ZN2at6native27unrolled_elementwise_kernelIZZZNS0_21clamp_min_kernel_cudaERNS_18TensorIteratorBaseERKN3c106ScalarEENKUlvE_clEvENKUlvE1_clEvEUliE_St5arrayIPcLm2EELi4E23TrivialOffsetCalculatorILi1EjESF_NS0_6memory15LoadWithoutCastENSG_16StoreWithoutCastEEEviT_T0_T2_T3_T4_T5_)
        /*1820*/ 	.word	0x00000014


	//----- nvinfo : EIATTR_FRAME_SIZE
	.align		4
.L_1085:
        /*1824*/ 	.byte	0x04, 0x11
        /*1826*/ 	.short	(.L_1087 - .L_1086)
	.align		4
.L_1086:
        /*1828*/ 	.word	index@(_ZN2at6native27unrolled_elementwise_kernelIZZZNS0_21clamp_min_kernel_cudaERNS_18TensorIteratorBaseERKN3c106ScalarEENKUlvE_clEvENKUlvE1_clEvEUliE_St5arrayIPcLm2EELi4E23TrivialOffsetCalculatorILi1EjESF_NS0_6memory15LoadWithoutCastENSG_16StoreWithoutCastEEEviT_T0_T2_T3_T4_T5_)
        /*182c*/ 	.word	0x00000000


	//----- nvinfo : EIATTR_REGCOUNT
	.align		4
.L_1087:
        /*1830*/ 	.byte	0x04, 0x2f
        /*1832*/ 	.short	(.L_1089 - .L_1088)
	.align		4
.L_1088:
        /*1834*/ 	.word	index@(_ZN2at6native18elementwise_kernelILi128ELi2EZNS0_22gpu_kernel_impl_nocastIZZZNS0_21clamp_min_kernel_cudaERNS_18TensorIteratorBaseERKN3c106ScalarEENKUlvE_clEvENKUlvE1_clEvEUliE_EEvS4_RKT_EUliE_EEviT1_)
        /*1838*/ 	.word	0x0000000c


	//----- nvinfo : EIATTR_FRAME_SIZE
	.align		4
.L_1089:
        /*183c*/ 	.byte	0x04, 0x11
        /*183e*/ 	.short	(.L_1091 - .L_1090)
	.align		4
.L_1090:
        /*1840*/ 	.word	index@(_ZN2at6native18elementwise_kernelILi128ELi2EZNS0_22gpu_kernel_impl_nocastIZZZNS0_21clamp_min_kernel_cudaERNS_18TensorIteratorBaseERKN3c106ScalarEENKUlvE_clEvENKUlvE1_clEvEUliE_EEvS4_RKT_EUliE_EEviT1_)
        /*1844*/ 	.word	0x00000000


	//----- nvinfo : EIATTR_REGCOUNT
	.align		4
.L_1091:
        /*1848*/ 	.byte	0x04, 0x2f
        /*184a*/ 	.short	(.L_1093 - .L_1092)
	.align		4
.L_1092:
        /*184c*/ 	.word	index@(_ZN2at6native27unrolled_elementwise_kernelIZZZNS0_21clamp_min_kernel_cudaERNS_18TensorIteratorBaseERKN3c106ScalarEENKUlvE_clEvENKUlvE1_clEvEUliE_St5arrayIPcLm2EELi4E23TrivialOffsetCalculatorILi1EjESF_NS0_6memory12LoadWithCastILi1EEENSG_13StoreWithCastILi1EEEEEviT_T0_T2_T3_T4_T5_)
        /*1850*/ 	.word	0x0000001c


	//----- nvinfo : EIATTR_FRAME_SIZE
	.align		4
.L_1093:
        /*1854*/ 	.byte	0x04, 0x11
        /*1856*/ 	.short	(.L_1095 - .L_1094)
	.align		4
.L_1094:
        /*1858*/ 	.word	index@(_ZN2at6native27unrolled_elementwise_kernelIZZZNS0_21clamp_min_kernel_cudaERNS_18TensorIteratorBaseERKN3c106ScalarEENKUlvE_clEvENKUlvE1_clEvEUliE_St5arrayIPcLm2EELi4E23TrivialOffsetCalculatorILi1EjESF_NS0_6memory12LoadWithCastILi1EEENSG_13StoreWithCastILi1EEEEEviT_T0_T2_T3_T4_T5_)
        /*185c*/ 	.word	0x00000000


	//----- nvinfo : EIATTR_REGCOUNT
	.align		4
.L_1095:
        /*1860*/ 	.byte	0x04, 0x2f
        /*1862*/ 	.short	(.L_1097 - .L_1096)
	.align		4
.L_1096:
        /*1864*/ 	.word	index@(_ZN2at6native18elementwise_kernelILi128ELi4EZNS0_15gpu_kernel_implIZZZNS0_21clamp_min_kernel_cudaERNS_18TensorIteratorBaseERKN3c106ScalarEENKUlvE_clEvENKUlvE1_clEvEUliE_EEvS4_RKT_EUliE_EEviT1_)
        /*1868*/ 	.word	0x0000001a


	//----- nvinfo : EIATTR_FRAME_SIZE
	.align		4
.L_1097:
        /*186c*/ 	.byte	0x04, 0x11
        /*186e*/ 	.short	(.L_1099 - .L_1098)
	.align		4
.L_1098:
        /*1870*/ 	.word	index@(_ZN2at6native18elementwise_kernelILi128ELi4EZNS0_15gpu_kernel_implIZZZNS0_21clamp_min_kernel_cudaERNS_18TensorIteratorBaseERKN3c106ScalarEENKUlvE_clEvENKUlvE1_clEvEUliE_EEvS4_RKT_EUliE_EEviT1_)
        /*1874*/ 	.word	0x00000000


	//----- nvinfo : EIATTR_REGCOUNT
	.align		4
.L_1099:
        /*1878*/ 	.byte	0x04, 0x2f
        /*187a*/ 	.short	(.L_1101 - .L_1100)
	.align		4
.L_1100:
        /*187c*/ 	.word	index@(_ZN2at6native29vectorized_elementwise_kernelILi8EZZZNS0_21clamp_min_kernel_cudaERNS_18TensorIteratorBaseERKN3c106ScalarEENKUlvE_clEvENKUlvE2_clEvEUllE_St5arrayIPcLm2EEEEviT0_T1_)
        /*1880*/ 	.word	0x00000004


	//----- nvinfo : EIATTR_FRAME_SIZE
	.align		4
.L_1101:
        /*1884*/ 	.byte	0x04, 0x11
        /*1886*/ 	.short	(.L_1103 - .L_1102)
	.align		4
.L_1102:
        /*1888*/ 	.word	index@(_ZN2at6native29vectorized_elementwise_kernelILi8EZZZNS0_21clamp_min_kernel_cudaERNS_18TensorIteratorBaseERKN3c106ScalarEENKUlvE_clEvENKUlvE2_clEvEUllE_St5arrayIPcLm2EEEEviT0_T1_)
        /*188c*/ 	.word	0x00000000


	//----- nvinfo : EIATTR_REGCOUNT
	.align		4
.L_1103:
        /*1890*/ 	.byte	0x04, 0x2f
        /*1892*/ 	.short	(.L_1105 - .L_1104)
	.align		4
.L_1104:
        /*1894*/ 	.word	index@(_ZN2at6native29vectorized_elementwise_kernelILi4EZZZNS0_21clamp_min_kernel_cudaERNS_18TensorIteratorBaseERKN3c106ScalarEENKUlvE_clEvENKUlvE2_clEvEUllE_St5arrayIPcLm2EEEEviT0_T1_)
        /*1898*/ 	.word	0x00000020


	//----- nvinfo : EIATTR_FRAME_SIZE
	.align		4
.L_1105:
        /*189c*/ 	.byte	0x04, 0x11
        /*189e*/ 	.short	(.L_1107 - .L_1106)
	.align		4
.L_1106:
        /*18a0*/ 	.word	index@(_ZN2at6native29vectorized_elementwise_kernelILi4EZZZNS0_21clamp_min_kernel_cudaERNS_18TensorIteratorBaseERKN3c106ScalarEENKUlvE_clEvENKUlvE2_clEvEUllE_St5arrayIPcLm2EEEEviT0_T1_)
        /*18a4*/ 	.word	0x00000000


	//----- nvinfo : EIATTR_REGCOUNT
	.align		4
.L_1107:
        /*18a8*/ 	.byte	0x04, 0x2f
        /*18aa*/ 	.short	(.L_1109 - .L_1108)
	.align		4
.L_1108:
        /*18ac*/ 	.word	index@(_ZN2at6native29vectorized_elementwise_kernelILi2EZZZNS0_21clamp_min_kernel_cudaERNS_18TensorIteratorBaseERKN3c106ScalarEENKUlvE_clEvENKUlvE2_clEvEUllE_St5arrayIPcLm2EEEEviT0_T1_)
        /*18b0*/ 	.word	0x00000020


	//----- nvinfo : EIATTR_FRAME_SIZE
	.align		4
.L_1109:
        /*18b4*/ 	.byte	0x04, 0x11
        /*18b6*/ 	.short	(.L_1111 - .L_1110)
	.align		4
.L_1110:
        /*18b8*/ 	.word	index@(_ZN2at6native29vectorized_elementwise_kernelILi2EZZZNS0_21clamp_min_kernel_cudaERNS_18TensorIteratorBaseERKN3c106ScalarEENKUlvE_clEvENKUlvE2_clEvEUllE_St5arrayIPcLm2EEEEviT0_T1_)
        /*18bc*/ 	.word	0x00000000


	//----- nvinfo : EIATTR_REGCOUNT
	.align		4
.L_1111:
        /*18c0*/ 	.byte	0x04, 0x2f
        /*18c2*/ 	.short	(.L_1113 - .L_1112)
	.align		4
.L_1112:
        /*18c4*/ 	.word	index@(_ZN2at6native27unrolled_elementwise_kernelIZZZNS0_21clamp_min_kernel_cudaERNS_18TensorIteratorBaseERKN3c106ScalarEENKUlvE_clEvENKUlvE2_clEvEUllE_St5arrayIPcLm2EELi4E23TrivialOffsetCalculatorILi1EjESF_NS0_6memory15LoadWithoutCastENSG_16StoreWithoutCastEEEviT_T0_T2_T3_T4_T5_)
        /*18c8*/ 	.word	0x00000016


	//----- nvinfo : EIATTR_FRAME_SIZE
	.align		4
.L_1113:
        /*18cc*/ 	.byte	0x04, 0x11
        /*18ce*/ 	.short	(.L_1115 - .L_1114)
	.align		4
.L_1114:
        /*18d0*/ 	.word	index@(_ZN2at6native27unrolled_elementwise_kernelIZZZNS0_21clamp_min_kernel_cudaERNS_18TensorIteratorBaseERKN3c106ScalarEENKUlvE_clEvENKUlvE2_clEvEUllE_St5arrayIPcLm2EELi4E23TrivialOffsetCalculatorILi1EjESF_NS0_6memory15LoadWithoutCastENSG_16StoreWithoutCastEEEviT_T0_T2_T3_T4_T5_)
        /*18d4*/ 	.word	0x00000000


	//----- nvinfo : EIATTR_REGCOUNT
	.align		4
.L_1115:
        /*18d8*/ 	.byte	0x04, 0x2f
        /*18da*/ 	.short	(.L_1117 - .L_1116)
	.align		4
.L_1116:
        /*18dc*/ 	.word	index@(_ZN2at6native18elementwise_kernelILi128ELi2EZNS0_22gpu_kernel_impl_nocastIZZZNS0_21clamp_min_kernel_cudaERNS_18TensorIteratorBaseERKN3c106ScalarEENKUlvE_clEvENKUlvE2_clEvEUllE_EEvS4_RKT_EUliE_EEviT1_)
        /*18e0*/ 	.word	0x0000000c


	//----- nvinfo : EIATTR_FRAME_SIZE
	.align		4
.L_1117:
        /*18e4*/ 	.byte	0x04, 0x11
        /*18e6*/ 	.short	(.L_1119 - .L_1118)
	.align		4
.L_1118:
        /*18e8*/ 	.word	index@(_ZN2at6native18elementwise_kernelILi128ELi2EZNS0_22gpu_kernel_impl_nocastIZZZNS0_21clamp_min_kernel_cudaERNS_18TensorIteratorBaseERKN3c106ScalarEENKUlvE_clEvENKUlvE2_clEvEUllE_EEvS4_RKT_EUliE_EEviT1_)
        /*18ec*/ 	.word	0x00000000


	//----- nvinfo : EIATTR_REGCOUNT
	.align		4
.L_1119:
        /*18f0*/ 	.byte	0x04, 0x2f
        /*18f2*/ 	.short	(.L_1121 - .L_1120)
	.align		4
.L_1120:
        /*18f4*/ 	.word	index@(_ZN2at6native27unrolled_elementwise_kernelIZZZNS0_21clamp_min_kernel_cudaERNS_18TensorIteratorBaseERKN3c106ScalarEENKUlvE_clEvENKUlvE2_clEvEUllE_St5arrayIPcLm2EELi4E23TrivialOffsetCalculatorILi1EjESF_NS0_6memory12LoadWithCastILi1EEENSG_13StoreWithCastILi1EEEEEviT_T0_T2_T3_T4_T5_)
        /*18f8*/ 	.word	0x00000020


	//----- nvinfo : EIATTR_FRAME_SIZE
	.align		4
.L_1121:
        /*18fc*/ 	.byte	0x04, 0x11
        /*18fe*/ 	.short	(.L_1123 - .L_1122)
	.align		4
.L_1122:
        /*1900*/ 	.word	index@(_ZN2at6native27unrolled_elementwise_kernelIZZZNS0_21clamp_min_kernel_cudaERNS_18TensorIteratorBaseERKN3c106ScalarEENKUlvE_clEvENKUlvE2_clEvEUllE_St5arrayIPcLm2EELi4E23TrivialOffsetCalculatorILi1EjESF_NS0_6memory12LoadWithCastILi1EEENSG_13StoreWithCastILi1EEEEEviT_T0_T2_T3_T4_T5_)
        /*1904*/ 	.word	0x00000000


	//----- nvinfo : EIATTR_REGCOUNT
	.align		4
.L_1123:
        /*1908*/ 	.byte	0x04, 0x2f
        /*190a*/ 	.short	(.L_1125 - .L_1124)
	.align		4
.L_1124:
        /*190c*/ 	.word	index@(_ZN2at6native18elementwise_kernelILi128ELi4EZNS0_15gpu_kernel_implIZZZNS0_21clamp_min_kernel_cudaERNS_18TensorIteratorBaseERKN3c106ScalarEENKUlvE_clEvENKUlvE2_clEvEUllE_EEvS4_RKT_EUliE_EEviT1_)
        /*1910*/ 	.word	0x0000001a


	//----- nvinfo : EIATTR_FRAME_SIZE
	.align		4
.L_1125:
        /*1914*/ 	.byte	0x04, 0x11
        /*1916*/ 	.short	(.L_1127 - .L_1126)
	.align		4
.L_1126:
        /*1918*/ 	.word	index@(_ZN2at6native18elementwise_kernelILi128ELi4EZNS0_15gpu_kernel_implIZZZNS0_21clamp_min_kernel_cudaERNS_18TensorIteratorBaseERKN3c106ScalarEENKUlvE_clEvENKUlvE2_clEvEUllE_EEvS4_RKT_EUliE_EEviT1_)
        /*191c*/ 	.word	0x00000000


	//----- nvinfo : EIATTR_REGCOUNT
	.align		4
.L_1127:
        /*1920*/ 	.byte	0x04, 0x2f
        /*1922*/ 	.short	(.L_1129 - .L_1128)
	.align		4
.L_1128:
        /*1924*/ 	.word	index@(_ZN2at6native29vectorized_elementwise_kernelILi8EZZZNS0_21clamp_min_kernel_cudaERNS_18TensorIteratorBaseERKN3c106ScalarEENKUlvE_clEvENKUlvE3_clEvEUlsE_St5arrayIPcLm2EEEEviT0_T1_)
        /*1928*/ 	.word	0x00000004


	//----- nvinfo : EIATTR_FRAME_SIZE
	.align		4
.L_1129:
        /*192c*/ 	.byte	0x04, 0x11
        /*192e*/ 	.short	(.L_1131 - .L_1130)
	.align		4
.L_1130:
        /*1930*/ 	.word	index@(_ZN2at6native29vectorized_elementwise_kernelILi8EZZZNS0_21clamp_min_kernel_cudaERNS_18TensorIteratorBaseERKN3c106ScalarEENKUlvE_clEvENKUlvE3_clEvEUlsE_St5arrayIPcLm2EEEEviT0_T1_)
        /*1934*/ 	.word	0x00000000


	//----- nvinfo : EIATTR_REGCOUNT
	.align		4
.L_1131:
        /*1938*/ 	.byte	0x04, 0x2f
        /*193a*/ 	.short	(.L_1133 - .L_1132)
	.align		4
.L_1132:
        /*193c*/ 	.word	index@(_ZN2at6native29vectorized_elementwise_kernelILi4EZZZNS0_21clamp_min_kernel_cudaERNS_18TensorIteratorBaseERKN3c106ScalarEENKUlvE_clEvENKUlvE3_clEvEUlsE_St5arrayIPcLm2EEEEviT0_T1_)
        /*1940*/ 	.word	0x0000001f


	//----- nvinfo : EIATTR_FRAME_SIZE
	.align		4
.L_1133:
        /*1944*/ 	.byte	0x04, 0x11
        /*1946*/ 	.short	(.L_1135 - .L_1134)
	.align		4
.L_1134:
        /*1948*/ 	.word	index@(_ZN2at6native29vectorized_elementwise_kernelILi4EZZZNS0_21clamp_min_kernel_cudaERNS_18TensorIteratorBaseERKN3c106ScalarEENKUlvE_clEvENKUlvE3_clEvEUlsE_St5arrayIPcLm2EEEEviT0_T1_)
        /*194c*/ 	.word	0x00000000


	//----- nvinfo : EIATTR_REGCOUNT
	.align		4
.L_1135:
        /*1950*/ 	.byte	0x04, 0x2f
        /*1952*/ 	.short	(.L_1137 - .L_1136)
	.align		4
.L_1136:
        /*1954*/ 	.word	index@(_ZN2at6native29vectorized_elementwise_kernelILi2EZZZNS0_21clamp_min_kernel_cudaERNS_18TensorIteratorBaseERKN3c106ScalarEENKUlvE_clEvENKUlvE3_clEvEUlsE_St5arrayIPcLm2EEEEviT0_T1_)
        /*1958*/ 	.word	0x0000001f


	//----- nvinfo : EIATTR_FRAME_SIZE
	.align		4
.L_1137:
        /*195c*/ 	.byte	0x04, 0x11
        /*195e*/ 	.short	(.L_1139 - .L_1138)
	.align		4
.L_1138:
        /*1960*/ 	.word	index@(_ZN2at6native29vectorized_elementwise_kernelILi2EZZZNS0_21clamp_min_kernel_cudaERNS_18TensorIteratorBaseERKN3c106ScalarEENKUlvE_clEvENKUlvE3_clEvEUlsE_St5arrayIPcLm2EEEEviT0_T1_)
        /*1964*/ 	.word	0x00000000


	//----- nvinfo : EIATTR_REGCOUNT
	.align		4
.L_1139:
        /*1968*/ 	.byte	0x04, 0x2f
        /*196a*/ 	.short	(.L_1141 - .L_1140)
	.align		4
.L_1140:
        /*196c*/ 	.word	index@(_ZN2at6native27unrolled_elementwise_kernelIZZZNS0_21clamp_min_kernel_cudaERNS_18TensorIteratorBaseERKN3c106ScalarEENKUlvE_clEvENKUlvE3_clEvEUlsE_St5arrayIPcLm2EELi4E23TrivialOffsetCalculatorILi1EjESF_NS0_6memory15LoadWithoutCastENSG_16StoreWithoutCastEEEviT_T0_T2_T3_T4_T5_)
        /*1970*/ 	.word	0x00000013


	//----- nvinfo : EIATTR_FRAME_SIZE
	.align		4
.L_1141:
        /*1974*/ 	.byte	0x04, 0x11
        /*1976*/ 	.short	(.L_1143 - .L_1142)
	.align		4
.L_1142:
        /*1978*/ 	.word	index@(_ZN2at6native27unrolled_elementwise_kernelIZZZNS0_21clamp_min_kernel_cudaERNS_18TensorIteratorBaseERKN3c106ScalarEENKUlvE_clEvENKUlvE3_clEvEUlsE_St5arrayIPcLm2EELi4E23TrivialOffsetCalculatorILi1EjESF_NS0_6memory15LoadWithoutCastENSG_16StoreWithoutCastEEEviT_T0_T2_T3_T4_T5_)
        /*197c*/ 	.word	0x00000000


	//----- nvinfo : EIATTR_REGCOUNT
	.align		4
.L_1143:
        /*1980*/ 	.byte	0x04, 0x2f
        /*1982*/ 	.short	(.L_1145 - .L_1144)
	.align		4
.L_1144:
        /*1984*/ 	.word	index@(_ZN2at6native18elementwise_kernelILi128ELi4EZNS0_22gpu_kernel_impl_nocastIZZZNS0_21clamp_min_kernel_cudaERNS_18TensorIteratorBaseERKN3c106ScalarEENKUlvE_clEvENKUlvE3_clEvEUlsE_EEvS4_RKT_EUliE_EEviT1_)
        /*1988*/ 	.word	0x0000000c


	//----- nvinfo : EIATTR_FRAME_SIZE
	.align		4
.L_1145:
        /*198c*/ 	.byte	0x04, 0x11
        /*198e*/ 	.short	(.L_1147 - .L_1146)
	.align		4
.L_1146:
        /*1990*/ 	.word	index@(_ZN2at6native18elementwise_kernelILi128ELi4EZNS0_22gpu_kernel_impl_nocastIZZZNS0_21clamp_min_kernel_cudaERNS_18TensorIteratorBaseERKN3c106ScalarEENKUlvE_clEvENKUlvE3_clEvEUlsE_EEvS4_RKT_EUliE_EEviT1_)
        /*1994*/ 	.word	0x00000000


	//----- nvinfo : EIATTR_REGCOUNT
	.align		4
.L_1147:
        /*1998*/ 	.byte	0x04, 0x2f
        /*199a*/ 	.short	(.L_1149 - .L_1148)
	.align		4
.L_1148:
        /*199c*/ 	.word	index@(_ZN2at6native27unrolled_elementwise_kernelIZZZNS0_21clamp_min_kernel_cudaERNS_18TensorIteratorBaseERKN3c106ScalarEENKUlvE_clEvENKUlvE3_clEvEUlsE_St5arrayIPcLm2EELi4E23TrivialOffsetCalculatorILi1EjESF_NS0_6memory12LoadWithCastILi1EEENSG_13StoreWithCastILi1EEEEEviT_T0_T2_T3_T4_T5_)
        /*19a0*/ 	.word	0x0000001c


	//----- nvinfo : EIATTR_FRAME_SIZE
	.align		4
.L_1149:
        /*19a4*/ 	.byte	0x04, 0x11
        /*19a6*/ 	.short	(.L_1151 - .L_1150)
	.align		4
.L_1150:
        /*19a8*/ 	.word	index@(_ZN2at6native27unrolled_elementwise_kernelIZZZNS0_21clamp_min_kernel_cudaERNS_18TensorIteratorBaseERKN3c106ScalarEENKUlvE_clEvENKUlvE3_clEvEUlsE_St5arrayIPcLm2EELi4E23TrivialOffsetCalculatorILi1EjESF_NS0_6memory12LoadWithCastILi1EEENSG_13StoreWithCastILi1EEEEEviT_T0_T2_T3_T4_T5_)
        /*19ac*/ 	.word	0x00000000


	//----- nvinfo : EIATTR_REGCOUNT
	.align		4
.L_1151:
        /*19b0*/ 	.byte	0x04, 0x2f
        /*19b2*/ 	.short	(.L_1153 - .L_1152)
	.align		4
.L_1152:
        /*19b4*/ 	.word	index@(_ZN2at6native18elementwise_kernelILi128ELi4EZNS0_15gpu_kernel_implIZZZNS0_21clamp_min_kernel_cudaERNS_18TensorIteratorBaseERKN3c106ScalarEENKUlvE_clEvENKUlvE3_clEvEUlsE_EEvS4_RKT_EUliE_EEviT1_)
        /*19b8*/ 	.word	0x0000001a


	//----- nvinfo : EIATTR_FRAME_SIZE
	.align		4
.L_1153:
        /*19bc*/ 	.byte	0x04, 0x11
        /*19be*/ 	.short	(.L_1155 - .L_1154)
	.align		4
.L_1154:
        /*19c0*/ 	.word	index@(_ZN2at6native18elementwise_kernelILi128ELi4EZNS0_15gpu_kernel_implIZZZNS0_21clamp_min_kernel_cudaERNS_18TensorIteratorBaseERKN3c106ScalarEENKUlvE_clEvENKUlvE3_clEvEUlsE_EEvS4_RKT_EUliE_EEviT1_)
        /*19c4*/ 	.word	0x00000000


	//----- nvinfo : EIATTR_REGCOUNT
	.align		4
.L_1155:
        /*19c8*/ 	.byte	0x04, 0x2f
        /*19ca*/ 	.short	(.L_1157 - .L_1156)
	.align		4
.L_1156:
        /*19cc*/ 	.word	index@(_ZN2at6native29vectorized_elementwise_kernelILi8EZZZNS0_21clamp_min_kernel_cudaERNS_18TensorIteratorBaseERKN3c106ScalarEENKUlvE_clEvENKUlvE4_clEvEUldE_St5arrayIPcLm2EEEEviT0_T1_)
        /*19d0*/ 	.word	0x00000004


	//----- nvinfo : EIATTR_FRAME_SIZE
	.align		4
.L_1157:
        /*19d4*/ 	.byte	0x04, 0x11
        /*19d6*/ 	.short	(.L_1159 - .L_1158)
	.align		4
.L_1158:
        /*19d8*/ 	.word	index@(_ZN2at6native29vectorized_elementwise_kernelILi8EZZZNS0_21clamp_min_kernel_cudaERNS_18TensorIteratorBaseERKN3c106ScalarEENKUlvE_clEvENKUlvE4_clEvEUldE_St5arrayIPcLm2EEEEviT0_T1_)
        /*19dc*/ 	.word	0x00000000


	//----- nvinfo : EIATTR_REGCOUNT
	.align		4
.L_1159:
        /*19e0*/ 	.byte	0x04, 0x2f
        /*19e2*/ 	.short	(.L_1161 - .L_1160)
	.align		4
.L_1160:
        /*19e4*/ 	.word	index@(_ZN2at6native29vectorized_elementwise_kernelILi4EZZZNS0_21clamp_min_kernel_cudaERNS_18TensorIteratorBaseERKN3c106ScalarEENKUlvE_clEvENKUlvE4_clEvEUldE_St5arrayIPcLm2EEEEviT0_T1_)
        /*19e8*/ 	.word	0x0000001e


	//----- nvinfo : EIATTR_FRAME_SIZE
	.align		4
.L_1161:
        /*19ec*/ 	.byte	0x04, 0x11
        /*19ee*/ 	.short	(.L_1163 - .L_1162)
	.align		4
.L_1162:
        /*19f0*/ 	.word	index@(_ZN2at6native29vectorized_elementwise_kernelILi4EZZZNS0_21clamp_min_kernel_cudaERNS_18TensorIteratorBaseERKN3c106ScalarEENKUlvE_clEvENKUlvE4_clEvEUldE_St5arrayIPcLm2EEEEviT0_T1_)
        /*19f4*/ 	.word	0x00000000


	//----- nvinfo : EIATTR_REGCOUNT
	.align		4
.L_1163:
        /*19f8*/ 	.byte	0x04, 0x2f
        /*19fa*/ 	.short	(.L_1165 - .L_1164)
	.align		4
.L_1164:
        /*19fc*/ 	.word	index@(_ZN2at6native29vectorized_elementwise_kernelILi2EZZZNS0_21clamp_min_kernel_cudaERNS_18TensorIteratorBaseERKN3c106ScalarEENKUlvE_clEvENKUlvE4_clEvEUldE_St5arrayIPcLm2EEEEviT0_T1_)
        /*1a00*/ 	.word	0x0000001e


	//----- nvinfo : EIATTR_FRAME_SIZE
	.align		4
.L_1165:
        /*1a04*/ 	.byte	0x04, 0x11
        /*1a06*/ 	.short	(.L_1167 - .L_1166)
	.align		4
.L_1166:
        /*1a08*/ 	.word	index@(_ZN2at6native29vectorized_elementwise_kernelILi2EZZZNS0_21clamp_min_kernel_cudaERNS_18TensorIteratorBaseERKN3c106ScalarEENKUlvE_clEvENKUlvE4_clEvEUldE_St5arrayIPcLm2EEEEviT0_T1_)
        /*1a0c*/ 	.word	0x00000000


	//----- nvinfo : EIATTR_REGCOUNT
	.align		4
.L_1167:
        /*1a10*/ 	.byte	0x04, 0x2f
        /*1a12*/ 	.short	(.L_1169 - .L_1168)
	.align		4
.L_1168:
        /*1a14*/ 	.word	index@(_ZN2at6native27unrolled_elementwise_kernelIZZZNS0_21clamp_min_kernel_cudaERNS_18TensorIteratorBaseERKN3c106ScalarEENKUlvE_clEvENKUlvE4_clEvEUldE_St5arrayIPcLm2EELi4E23TrivialOffsetCalculatorILi1EjESF_NS0_6memory15LoadWithoutCastENSG_16StoreWithoutCastEEEviT_T0_T2_T3_T4_T5_)
        /*1a18*/ 	.word	0x00000018


	//----- nvinfo : EIATTR_FRAME_SIZE
	.align		4
.L_1169:
        /*1a1c*/ 	.byte	0x04, 0x11
        /*1a1e*/ 	.short	(.L_1171 - .L_1170)
	.align		4
.L_1170:
        /*1a20*/ 	.word	index@(_ZN2at6native27unrolled_elementwise_kernelIZZZNS0_21clamp_min_kernel_cudaERNS_18TensorIteratorBaseERKN3c106ScalarEENKUlvE_clEvENKUlvE4_clEvEUldE_St5arrayIPcLm2EELi4E23TrivialOffsetCalculatorILi1EjESF_NS0_6memory15LoadWithoutCastENSG_16StoreWithoutCastEEEviT_T0_T2_T3_T4_T5_)
        /*1a24*/ 	.word	0x00000000


	//----- nvinfo : EIATTR_REGCOUNT
	.align		4
.L_1171:
        /*1a28*/ 	.byte	0x04, 0x2f
        /*1a2a*/ 	.short	(.L_1173 - .L_1172)
	.align		4
.L_1172:
        /*1a2c*/ 	.word	index@(_ZN2at6native18elementwise_kernelILi128ELi2EZNS0_22gpu_kernel_impl_nocastIZZZNS0_21clamp_min_kernel_cudaERNS_18TensorIteratorBaseERKN3c106ScalarEENKUlvE_clEvENKUlvE4_clEvEUldE_EEvS4_RKT_EUliE_EEviT1_)
        /*1a30*/ 	.word	0x0000000d


	//----- nvinfo : EIATTR_FRAME_SIZE
	.align		4
.L_1173:
        /*1a34*/ 	.byte	0x04, 0x11
        /*1a36*/ 	.short	(.L_1175 - .L_1174)
	.align		4
.L_1174:
        /*1a38*/ 	.word	index@(_ZN2at6native18elementwise_kernelILi128ELi2EZNS0_22gpu_kernel_impl_nocastIZZZNS0_21clamp_min_kernel_cudaERNS_18TensorIteratorBaseERKN3c106ScalarEENKUlvE_clEvENKUlvE4_clEvEUldE_EEvS4_RKT_EUliE_EEviT1_)
        /*1a3c*/ 	.word	0x00000000


	//----- nvinfo : EIATTR_REGCOUNT
	.align		4
.L_1175:
        /*1a40*/ 	.byte	0x04, 0x2f
        /*1a42*/ 	.short	(.L_1177 - .L_1176)
	.align		4
.L_1176:
        /*1a44*/ 	.word	index@(_ZN2at6native27unrolled_elementwise_kernelIZZZNS0_21clamp_min_kernel_cudaERNS_18TensorIteratorBaseERKN3c106ScalarEENKUlvE_clEvENKUlvE4_clEvEUldE_St5arrayIPcLm2EELi4E23TrivialOffsetCalculatorILi1EjESF_NS0_6memory12LoadWithCastILi1EEENSG_13StoreWithCastILi1EEEEEviT_T0_T2_T3_T4_T5_)
        /*1a48*/ 	.word	0x00000026


	//----- nvinfo : EIATTR_FRAME_SIZE
	.align		4
.L_1177:
        /*1a4c*/ 	.byte	0x04, 0x11
        /*1a4e*/ 	.short	(.L_1179 - .L_1178)
	.align		4
.L_1178:
        /*1a50*/ 	.word	index@(_ZN2at6native27unrolled_elementwise_kernelIZZZNS0_21clamp_min_kernel_cudaERNS_18TensorIteratorBaseERKN3c106ScalarEENKUlvE_clEvENKUlvE4_clEvEUldE_St5arrayIPcLm2EELi4E23TrivialOffsetCalculatorILi1EjESF_NS0_6memory12LoadWithCastILi1EEENSG_13StoreWithCastILi1EEEEEviT_T0_T2_T3_T4_T5_)
        /*1a54*/ 	.word	0x00000000


	//----- nvinfo : EIATTR_REGCOUNT
	.align		4
.L_1179:
        /*1a58*/ 	.byte	0x04, 0x2f
        /*1a5a*/ 	.short	(.L_1181 - .L_1180)
	.align		4
.L_1180:
        /*1a5c*/ 	.word	index@(_ZN2at6native18elementwise_kernelILi128ELi4EZNS0_15gpu_kernel_implIZZZNS0_21clamp_min_kernel_cudaERNS_18TensorIteratorBaseERKN3c106ScalarEENKUlvE_clEvENKUlvE4_clEvEUldE_EEvS4_RKT_EUliE_EEviT1_)
        /*1a60*/ 	.word	0x0000001a


	//----- nvinfo : EIATTR_FRAME_SIZE
	.align		4
.L_1181:
        /*1a64*/ 	.byte	0x04, 0x11
        /*1a66*/ 	.short	(.L_1183 - .L_1182)
	.align		4
.L_1182:
        /*1a68*/ 	.word	index@(_ZN2at6native18elementwise_kernelILi128ELi4EZNS0_15gpu_kernel_implIZZZNS0_21clamp_min_kernel_cudaERNS_18TensorIteratorBaseERKN3c106ScalarEENKUlvE_clEvENKUlvE4_clEvEUldE_EEvS4_RKT_EUliE_EEviT1_)
        /*1a6c*/ 	.word	0x00000000


	//----- nvinfo : EIATTR_REGCOUNT
	.align		4
.L_1183:
        /*1a70*/ 	.byte	0x04, 0x2f
        /*1a72*/ 	.short	(.L_1185 - .L_1184)
	.align		4
.L_1184:
        /*1a74*/ 	.word	index@(_ZN2at6native29vectorized_elementwise_kernelILi8EZZZNS0_21clamp_min_kernel_cudaERNS_18TensorIteratorBaseERKN3c106ScalarEENKUlvE_clEvENKUlvE5_clEvEUlfE_St5arrayIPcLm2EEEEviT0_T1_)
        /*1a78*/ 	.word	0x00000004


	//----- nvinfo : EIATTR_FRAME_SIZE
	.align		4
.L_1185:
        /*1a7c*/ 	.byte	0x04, 0x11
        /*1a7e*/ 	.short	(.L_1187 - .L_1186)
	.align		4
.L_1186:
        /*1a80*/ 	.word	index@(_ZN2at6native29vectorized_elementwise_kernelILi8EZZZNS0_21clamp_min_kernel_cudaERNS_18TensorIteratorBaseERKN3c106ScalarEENKUlvE_clEvENKUlvE5_clEvEUlfE_St5arrayIPcLm2EEEEviT0_T1_)
        /*1a84*/ 	.word	0x00000000


	//----- nvinfo : EIATTR_REGCOUNT
	.align		4
.L_1187:
        /*1a88*/ 	.byte	0x04, 0x2f
        /*1a8a*/ 	.short	(.L_1189 - .L_1188)
	.align		4
.L_1188:
        /*1a8c*/ 	.word	index@(_ZN2at6native29vectorized_elementwise_kernelILi4EZZZNS0_21clamp_min_kernel_cudaERNS_18TensorIteratorBaseERKN3c106ScalarEENKUlvE_clEvENKUlvE5_clEvEUlfE_St5arrayIPcLm2EEEEviT0_T1_)
        /*1a90*/ 	.word	0x00000018


	//----- nvinfo : EIATTR_FRAME_SIZE
	.align		4
.L_1189:
        /*1a94*/ 	.byte	0x04, 0x11
        /*1a96*/ 	.short	(.L_1191 - .L_1190)
	.align		4
.L_1190:
        /*1a98*/ 	.word	index@(_ZN2at6native29vectorized_elementwise_kernelILi4EZZZNS0_21clamp_min_kernel_cudaERNS_18TensorIteratorBaseERKN3c106ScalarEENKUlvE_clEvENKUlvE5_clEvEUlfE_St5arrayIPcLm2EEEEviT0_T1_)
        /*1a9c*/ 	.word	0x00000000


	//----- nvinfo : EIATTR_REGCOUNT
	.align		4
.L_1191:
        /*1aa0*/ 	.byte	0x04, 0x2f
        /*1aa2*/ 	.short	(.L_1193 - .L_1192)
	.align		4
.L_1192:
        /*1aa4*/ 	.word	index@(_ZN2at6native29vectorized_elementwise_kernelILi2EZZZNS0_21clamp_min_kernel_cudaERNS_18TensorIteratorBaseERKN3c106ScalarEENKUlvE_clEvENKUlvE5_clEvEUlfE_St5arrayIPcLm2EEEEviT0_T1_)
        /*1aa8*/ 	.word	0x00000018


	//----- nvinfo : EIATTR_FRAME_SIZE
	.align		4
.L_1193:
        /*1aac*/ 	.byte	0x04, 0x11
        /*1aae*/ 	.short	(.L_1195 - .L_1194)
	.align		4
.L_1194:
        /*1ab0*/ 	.word	index@(_ZN2at6native29vectorized_elementwise_kernelILi2EZZZNS0_21clamp_min_kernel_cudaERNS_18TensorIteratorBaseERKN3c106ScalarEENKUlvE_clEvENKUlvE5_clEvEUlfE_St5arrayIPcLm2EEEEviT0_T1_)
        /*1ab4*/ 	.word	0x00000000


	//----- nvinfo : EIATTR_REGCOUNT
	.align		4
.L_1195:
        /*1ab8*/ 	.byte	0x04, 0x2f
        /*1aba*/ 	.short	(.L_1197 - .L_1196)
	.align		4
.L_1196:
        /*1abc*/ 	.word	index@(_ZN2at6native27unrolled_elementwise_kernelIZZZNS0_21clamp_min_kernel_cudaERNS_18TensorIteratorBaseERKN3c106ScalarEENKUlvE_clEvENKUlvE5_clEvEUlfE_St5arrayIPcLm2EELi4E23TrivialOffsetCalculatorILi1EjESF_NS0_6memory15LoadWithoutCastENSG_16StoreWithoutCastEEEviT_T0_T2_T3_T4_T5_)
        /*1ac0*/ 	.word	0x00000012


	//----- nvinfo : EIATTR_FRAME_SIZE
	.align		4
.L_1197:
        /*1ac4*/ 	.byte	0x04, 0x11
        /*1ac6*/ 	.short	(.L_1199 - .L_1198)
	.align		4
.L_1198:
        /*1ac8*/ 	.word	index@(_ZN2at6native27unrolled_elementwise_kernelIZZZNS0_21clamp_min_kernel_cudaERNS_18TensorIteratorBaseERKN3c106ScalarEENKUlvE_clEvENKUlvE5_clEvEUlfE_St5arrayIPcLm2EELi4E23TrivialOffsetCalculatorILi1EjESF_NS0_6memory15LoadWithoutCastENSG_16StoreWithoutCastEEEviT_T0_T2_T3_T4_T5_)
        /*1acc*/ 	.word	0x00000000


	//----- nvinfo : EIATTR_REGCOUNT
	.align		4
.L_1199:
        /*1ad0*/ 	.byte	0x04, 0x2f
        /*1ad2*/ 	.short	(.L_1201 - .L_1200)
	.align		4
.L_1200:
        /*1ad4*/ 	.word	index@(_ZN2at6native18elementwise_kernelILi128ELi2EZNS0_22gpu_kernel_impl_nocastIZZZNS0_21clamp_min_kernel_cudaERNS_18TensorIteratorBaseERKN3c106ScalarEENKUlvE_clEvENKUlvE5_clEvEUlfE_EEvS4_RKT_EUliE_EEviT1_)
        /*1ad8*/ 	.word	0x0000000c


	//----- nvinfo : EIATTR_FRAME_SIZE
	.align		4
.L_1201:
        /*1adc*/ 	.byte	0x04, 0x11
        /*1ade*/ 	.short	(.L_1203 - .L_1202)
	.align		4
.L_1202:
        /*1ae0*/ 	.word	index@(_ZN2at6native18elementwise_kernelILi128ELi2EZNS0_22gpu_kernel_impl_nocastIZZZNS0_21clamp_min_kernel_cudaERNS_18TensorIteratorBaseERKN3c106ScalarEENKUlvE_clEvENKUlvE5_clEvEUlfE_EEvS4_RKT_EUliE_EEviT1_)
        /*1ae4*/ 	.word	0x00000000


	//----- nvinfo : EIATTR_REGCOUNT
	.align		4
.L_1203:
        /*1ae8*/ 	.byte	0x04, 0x2f
        /*1aea*/ 	.short	(.L_1205 - .L_1204)
	.align		4
.L_1204:
        /*1aec*/ 	.word	index@(_ZN2at6native27unrolled_elementwise_kernelIZZZNS0_21clamp_min_kernel_cudaERNS_18TensorIteratorBaseERKN3c106ScalarEENKUlvE_clEvENKUlvE5_clEvEUlfE_St5arrayIPcLm2EELi4E23TrivialOffsetCalculatorILi1EjESF_NS0_6memory12LoadWithCastILi1EEENSG_13StoreWithCastILi1EEEEEviT_T0_T2_T3_T4_T5_)
        /*1af0*/ 	.word	0x0000001e


	//----- nvinfo : EIATTR_FRAME_SIZE
	.align		4
.L_1205:
        /*1af4*/ 	.byte	0x04, 0x11
        /*1af6*/ 	.short	(.L_1207 - .L_1206)
	.align		4
.L_1206:
        /*1af8*/ 	.word	index@(_ZN2at6native27unrolled_elementwise_kernelIZZZNS0_21clamp_min_kernel_cudaERNS_18TensorIteratorBaseERKN3c106ScalarEENKUlvE_clEvENKUlvE5_clEvEUlfE_St5arrayIPcLm2EELi4E23TrivialOffsetCalculatorILi1EjESF_NS0_6memory12LoadWithCastILi1EEENSG_13StoreWithCastILi1EEEEEviT_T0_T2_T3_T4_T5_)
        /*1afc*/ 	.word	0x00000000


	//----- nvinfo : EIATTR_REGCOUNT
	.align		4
.L_1207:
        /*1b00*/ 	.byte	0x04, 0x2f
        /*1b02*/ 	.short	(.L_1209 - .L_1208)
	.align		4
.L_1208:
        /*1b04*/ 	.word	index@(_ZN2at6native18elementwise_kernelILi128ELi4EZNS0_15gpu_kernel_implIZZZNS0_21clamp_min_kernel_cudaERNS_18TensorIteratorBaseERKN3c106ScalarEENKUlvE_clEvENKUlvE5_clEvEUlfE_EEvS4_RKT_EUliE_EEviT1_)
        /*1b08*/ 	.word	0x0000001a


	//----- nvinfo : EIATTR_FRAME_SIZE
	.align		4
.L_1209:
        /*1b0c*/ 	.byte	0x04, 0x11
        /*1b0e*/ 	.short	(.L_1211 - .L_1210)
	.align		4
.L_1210:
        /*1b10*/ 	.word	index@(_ZN2at6native18elementwise_kernelILi128ELi4EZNS0_15gpu_kernel_implIZZZNS0_21clamp_min_kernel_cudaERNS_18TensorIteratorBaseERKN3c106ScalarEENKUlvE_clEvENKUlvE5_clEvEUlfE_EEvS4_RKT_EUliE_EEviT1_)
        /*1b14*/ 	.word	0x00000000


	//----- nvinfo : EIATTR_REGCOUNT
	.align		4
.L_1211:
        /*1b18*/ 	.byte	0x04, 0x2f
        /*1b1a*/ 	.short	(.L_1213 - .L_1212)
	.align		4
.L_1212:
        /*1b1c*/ 	.word	index@(_ZN2at6native29vectorized_elementwise_kernelILi8EZZZNS0_21clamp_min_kernel_cudaERNS_18TensorIteratorBaseERKN3c106ScalarEENKUlvE_clEvENKUlvE6_clEvEUlNS4_4HalfEE_St5arrayIPcLm2EEEEviT0_T1_)
        /*1b20*/ 	.word	0x00000004


	//----- nvinfo : EIATTR_FRAME_SIZE
	.align		4
.L_1213:
        /*1b24*/ 	.byte	0x04, 0x11
        /*1b26*/ 	.short	(.L_1215 - .L_1214)
	.align		4
.L_1214:
        /*1b28*/ 	.word	index@(_ZN2at6native29vectorized_elementwise_kernelILi8EZZZNS0_21clamp_min_kernel_cudaERNS_18TensorIteratorBaseERKN3c106ScalarEENKUlvE_clEvENKUlvE6_clEvEUlNS4_4HalfEE_St5arrayIPcLm2EEEEviT0_T1_)
        /*1b2c*/ 	.word	0x00000000


	//----- nvinfo : EIATTR_REGCOUNT
	.align		4
.L_1215:
        /*1b30*/ 	.byte	0x04, 0x2f
        /*1b32*/ 	.short	(.L_1217 - .L_1216)
	.align		4
.L_1216:
        /*1b34*/ 	.word	index@(_ZN2at6native29vectorized_elementwise_kernelILi4EZZZNS0_21clamp_min_kernel_cudaERNS_18TensorIteratorBaseERKN3c106ScalarEENKUlvE_clEvENKUlvE6_clEvEUlNS4_4HalfEE_St5arrayIPcLm2EEEEviT0_T1_)
        /*1b38*/ 	.word	0x0000001c


	//----- nvinfo : EIATTR_FRAME_SIZE
	.align		4
.L_1217:
        /*1b3c*/ 	.byte	0x04, 0x11
        /*1b3e*/ 	.short	(.L_1219 - .L_1218)
	.align		4
.L_1218:
        /*1b40*/ 	.word	index@(_ZN2at6native29vectorized_elementwise_kernelILi4EZZZNS0_21clamp_min_kernel_cudaERNS_18TensorIteratorBaseERKN3c106ScalarEENKUlvE_clEvENKUlvE6_clEvEUlNS4_4HalfEE_St5arrayIPcLm2EEEEviT0_T1_)
        /*1b44*/ 	.word	0x00000000


	//----- nvinfo : EIATTR_REGCOUNT
	.align		4
.L_1219:
        /*1b48*/ 	.byte	0x04, 0x2f
        /*1b4a*/ 	.short	(.L_1221 - .L_1220)
	.align		4
.L_1220:
        /*1b4c*/ 	.word	index@(_ZN2at6native29vectorized_elementwise_kernelILi2EZZZNS0_21clamp_min_kernel_cudaERNS_18TensorIteratorBaseERKN3c106ScalarEENKUlvE_clEvENKUlvE6_clEvEUlNS4_4HalfEE_St5arrayIPcLm2EEEEviT0_T1_)
        /*1b50*/ 	.word	0x0000001a


	//----- nvinfo : EIATTR_FRAME_SIZE
	.align		4
.L_1221:
        /*1b54*/ 	.byte	0x04, 0x11
        /*1b56*/ 	.short	(.L_1223 - .L_1222)
	.align		4
.L_1222:
        /*1b58*/ 	.word	index@(_ZN2at6native29vectorized_elementwise_kernelILi2EZZZNS0_21clamp_min_kernel_cudaERNS_18TensorIteratorBaseERKN3c106ScalarEENKUlvE_clEvENKUlvE6_clEvEUlNS4_4HalfEE_St5arrayIPcLm2EEEEviT0_T1_)
        /*1b5c*/ 	.word	0x00000000


	//----- nvinfo : EIATTR_REGCOUNT
	.align		4
.L_1223:
        /*1b60*/ 	.byte	0x04, 0x2f
        /*1b62*/ 	.short	(.L_1225 - .L_1224)
	.align		4
.L_1224:
        /*1b64*/ 	.word	index@(_ZN2at6native27unrolled_elementwise_kernelIZZZNS0_21clamp_min_kernel_cudaERNS_18TensorIteratorBaseERKN3c106ScalarEENKUlvE_clEvENKUlvE6_clEvEUlNS4_4HalfEE_St5arrayIPcLm2EELi4E23TrivialOffsetCalculatorILi1EjESG_NS0_6memory15LoadWithoutCastENSH_16StoreWithoutCastEEEviT_T0_T2_T3_T4_T5_)
        /*1b68*/ 	.word	0x00000016


	//----- nvinfo : EIATTR_FRAME_SIZE
	.align		4
.L_1225:
        /*1b6c*/ 	.byte	0x04, 0x11
        /*1b6e*/ 	.short	(.L_1227 - .L_1226)
	.align		4
.L_1226:
        /*1b70*/ 	.word	index@(_ZN2at6native27unrolled_elementwise_kernelIZZZNS0_21clamp_min_kernel_cudaERNS_18TensorIteratorBaseERKN3c106ScalarEENKUlvE_clEvENKUlvE6_clEvEUlNS4_4HalfEE_St5arrayIPcLm2EELi4E23TrivialOffsetCalculatorILi1EjESG_NS0_6memory15LoadWithoutCastENSH_16StoreWithoutCastEEEviT_T0_T2_T3_T4_T5_)
        /*1b74*/ 	.word	0x00000000


	//----- nvinfo : EIATTR_REGCOUNT
	.align		4
.L_1227:
        /*1b78*/ 	.byte	0x04, 0x2f
        /*1b7a*/ 	.short	(.L_1229 - .L_1228)
	.align		4
.L_1228:
        /*1b7c*/ 	.word	index@(_ZN2at6native18elementwise_kernelILi128ELi4EZNS0_22gpu_kernel_impl_nocastIZZZNS0_21clamp_min_kernel_cudaERNS_18TensorIteratorBaseERKN3c106ScalarEENKUlvE_clEvENKUlvE6_clEvEUlNS5_4HalfEE_EEvS4_RKT_EUliE_EEviT1_)
        /*1b80*/ 	.word	0x0000000c


	//----- nvinfo : EIATTR_FRAME_SIZE
	.align		4
.L_1229:
        /*1b84*/ 	.byte	0x04, 0x11
        /*1b86*/ 	.short	(.L_1231 - .L_1230)
	.align		4
.L_1230:
        /*1b88*/ 	.word	index@(_ZN2at6native18elementwise_kernelILi128ELi4EZNS0_22gpu_kernel_impl_nocastIZZZNS0_21clamp_min_kernel_cudaERNS_18TensorIteratorBaseERKN3c106ScalarEENKUlvE_clEvENKUlvE6_clEvEUlNS5_4HalfEE_EEvS4_RKT_EUliE_EEviT1_)
        /*1b8c*/ 	.word	0x00000000


	//----- nvinfo : EIATTR_REGCOUNT
	.align		4
.L_1231:
        /*1b90*/ 	.byte	0x04, 0x2f
        /*1b92*/ 	.short	(.L_1233 - .L_1232)
	.align		4
.L_1232:
        /*1b94*/ 	.word	index@(_ZN2at6native27unrolled_elementwise_kernelIZZZNS0_21clamp_min_kernel_cudaERNS_18TensorIteratorBaseERKN3c106ScalarEENKUlvE_clEvENKUlvE6_clEvEUlNS4_4HalfEE_St5arrayIPcLm2EELi4E23TrivialOffsetCalculatorILi1EjESG_NS0_6memory12LoadWithCastILi1EEENSH_13StoreWithCastILi1EEEEEviT_T0_T2_T3_T4_T5_)
        /*1b98*/ 	.word	0x0000001c


	//----- nvinfo : EIATTR_FRAME_SIZE
	.align		4
.L_1233:
        /*1b9c*/ 	.byte	0x04, 0x11
        /*1b9e*/ 	.short	(.L_1235 - .L_1234)
	.align		4
.L_1234:
        /*1ba0*/ 	.word	index@(_ZN2at6native27unrolled_elementwise_kernelIZZZNS0_21clamp_min_kernel_cudaERNS_18TensorIteratorBaseERKN3c106ScalarEENKUlvE_clEvENKUlvE6_clEvEUlNS4_4HalfEE_St5arrayIPcLm2EELi4E23TrivialOffsetCalculatorILi1EjESG_NS0_6memory12LoadWithCastILi1EEENSH_13StoreWithCastILi1EEEEEviT_T0_T2_T3_T4_T5_)
        /*1ba4*/ 	.word	0x00000000


	//----- nvinfo : EIATTR_REGCOUNT
	.align		4
.L_1235:
        /*1ba8*/ 	.byte	0x04, 0x2f
        /*1baa*/ 	.short	(.L_1237 - .L_1236)
	.align		4
.L_1236:
        /*1bac*/ 	.word	index@(_ZN2at6native18elementwise_kernelILi128ELi4EZNS0_15gpu_kernel_implIZZZNS0_21clamp_min_kernel_cudaERNS_18TensorIteratorBaseERKN3c106ScalarEENKUlvE_clEvENKUlvE6_clEvEUlNS5_4HalfEE_EEvS4_RKT_EUliE_EEviT1_)
        /*1bb0*/ 	.word	0x0000001a


	//----- nvinfo : EIATTR_FRAME_SIZE
	.align		4
.L_1237:
        /*1bb4*/ 	.byte	0x04, 0x11
        /*1bb6*/ 	.short	(.L_1239 - .L_1238)
	.align		4
.L_1238:
        /*1bb8*/ 	.word	index@(_ZN2at6native18elementwise_kernelILi128ELi4EZNS0_15gpu_kernel_implIZZZNS0_21clamp_min_kernel_cudaERNS_18TensorIteratorBaseERKN3c106ScalarEENKUlvE_clEvENKUlvE6_clEvEUlNS5_4HalfEE_EEvS4_RKT_EUliE_EEviT1_)
        /*1bbc*/ 	.word	0x00000000


	//----- nvinfo : EIATTR_REGCOUNT
	.align		4
.L_1239:
        /*1bc0*/ 	.byte	0x04, 0x2f
        /*1bc2*/ 	.short	(.L_1241 - .L_1240)
	.align		4
.L_1240:
        /*1bc4*/ 	.word	index@(_ZN2at6native29vectorized_elementwise_kernelILi8EZZZNS0_21clamp_min_kernel_cudaERNS_18TensorIteratorBaseERKN3c106ScalarEENKUlvE_clEvENKUlvE7_clEvEUlNS4_8BFloat16EE_St5arrayIPcLm2EEEEviT0_T1_)
        /*1bc8*/ 	.word	0x00000004


	//----- nvinfo : EIATTR_FRAME_SIZE
	.align		4
.L_1241:
        /*1bcc*/ 	.byte	0x04, 0x11
        /*1bce*/ 	.short	(.L_1243 - .L_1242)
	.align		4
.L_1242:
        /*1bd0*/ 	.word	index@(_ZN2at6native29vectorized_elementwise_kernelILi8EZZZNS0_21clamp_min_kernel_cudaERNS_18TensorIteratorBaseERKN3c106ScalarEENKUlvE_clEvENKUlvE7_clEvEUlNS4_8BFloat16EE_St5arrayIPcLm2EEEEviT0_T1_)
        /*1bd4*/ 	.word	0x00000000


	//----- nvinfo : EIATTR_REGCOUNT
	.align		4
.L_1243:
        /*1bd8*/ 	.byte	0x04, 0x2f
        /*1bda*/ 	.short	(.L_1245 - .L_1244)
	.align		4
.L_1244:
        /*1bdc*/ 	.word	index@(_ZN2at6native29vectorized_elementwise_kernelILi4EZZZNS0_21clamp_min_kernel_cudaERNS_18TensorIteratorBaseERKN3c106ScalarEENKUlvE_clEvENKUlvE7_clEvEUlNS4_8BFloat16EE_St5arrayIPcLm2EEEEviT0_T1_)
        /*1be0*/ 	.word	0x0000001c


	//----- nvinfo : EIATTR_FRAME_SIZE
	.align		4
.L_1245:
        /*1be4*/ 	.byte	0x04, 0x11
        /*1be6*/ 	.short	(.L_1247 - .L_1246)
	.align		4
.L_1246:
        /*1be8*/ 	.word	index@(_ZN2at6native29vectorized_elementwise_kernelILi4EZZZNS0_21clamp_min_kernel_cudaERNS_18TensorIteratorBaseERKN3c106ScalarEENKUlvE_clEvENKUlvE7_clEvEUlNS4_8BFloat16EE_St5arrayIPcLm2EEEEviT0_T1_)
        /*1bec*/ 	.word	0x00000000


	//----- nvinfo : EIATTR_REGCOUNT
	.align		4
.L_1247:
        /*1bf0*/ 	.byte	0x04, 0x2f
        /*1bf2*/ 	.short	(.L_1249 - .L_1248)
	.align		4
.L_1248:
        /*1bf4*/ 	.word	index@(_ZN2at6native29vectorized_elementwise_kernelILi2EZZZNS0_21clamp_min_kernel_cudaERNS_18TensorIteratorBaseERKN3c106ScalarEENKUlvE_clEvENKUlvE7_clEvEUlNS4_8BFloat16EE_St5arrayIPcLm2EEEEviT0_T1_)
        /*1bf8*/ 	.word	0x0000001d


	//----- nvinfo : EIATTR_FRAME_SIZE
	.align		4
.L_1249:
        /*1bfc*/ 	.byte	0x04, 0x11
        /*1bfe*/ 	.short	(.L_1251 - .L_1250)
	.align		4
.L_1250:
        /*1c00*/ 	.word	index@(_ZN2at6native29vectorized_elementwise_kernelILi2EZZZNS0_21clamp_min_kernel_cudaERNS_18TensorIteratorBaseERKN3c106ScalarEENKUlvE_clEvENKUlvE7_clEvEUlNS4_8BFloat16EE_St5arrayIPcLm2EEEEviT0_T1_)
        /*1c04*/ 	.word	0x00000000


	//----- nvinfo : EIATTR_REGCOUNT
	.align		4
.L_1251:
        /*1c08*/ 	.byte	0x04, 0x2f
        /*1c0a*/ 	.short	(.L_1253 - .L_1252)
	.align		4
.L_1252:
        /*1c0c*/ 	.word	index@(_ZN2at6native27unrolled_elementwise_kernelIZZZNS0_21clamp_min_kernel_cudaERNS_18TensorIteratorBaseERKN3c106ScalarEENKUlvE_clEvENKUlvE7_clEvEUlNS4_8BFloat16EE_St5arrayIPcLm2EELi4E23TrivialOffsetCalculatorILi1EjESG_NS0_6memory15LoadWithoutCastENSH_16StoreWithoutCastEEEviT_T0_T2_T3_T4_T5_)
        /*1c10*/ 	.word	0x00000014


	//----- nvinfo : EIATTR_FRAME_SIZE
	.align		4
.L_1253:
        /*1c14*/ 	.byte	0x04, 0x11
        /*1c16*/ 	.short	(.L_1255 - .L_1254)
	.align		4
.L_1254:
        /*1c18*/ 	.word	index@(_ZN2at6native27unrolled_elementwise_kernelIZZZNS0_21clamp_min_kernel_cudaERNS_18TensorIteratorBaseERKN3c106ScalarEENKUlvE_clEvENKUlvE7_clEvEUlNS4_8BFloat16EE_St5arrayIPcLm2EELi4E23TrivialOffsetCalculatorILi1EjESG_NS0_6memory15LoadWithoutCastENSH_16StoreWithoutCastEEEviT_T0_T2_T3_T4_T5_)
        /*1c1c*/ 	.word	0x00000000


	//----- nvinfo : EIATTR_REGCOUNT
	.align		4
.L_1255:
        /*1c20*/ 	.byte	0x04, 0x2f
        /*1c22*/ 	.short	(.L_1257 - .L_1256)
	.align		4
.L_1256:
        /*1c24*/ 	.word	index@(_ZN2at6native18elementwise_kernelILi128ELi4EZNS0_22gpu_kernel_impl_nocastIZZZNS0_21clamp_min_kernel_cudaERNS_18TensorIteratorBaseERKN3c106ScalarEENKUlvE_clEvENKUlvE7_clEvEUlNS5_8BFloat16EE_EEvS4_RKT_EUliE_EEviT1_)
        /*1c28*/ 	.word	0x0000000c


	//----- nvinfo : EIATTR_FRAME_SIZE
	.align		4
.L_1257:
        /*1c2c*/ 	.byte	0x04, 0x11
        /*1c2e*/ 	.short	(.L_1259 - .L_1258)
	.align		4
.L_1258:
        /*1c30*/ 	.word	index@(_ZN2at6native18elementwise_kernelILi128ELi4EZNS0_22gpu_kernel_impl_nocastIZZZNS0_21clamp_min_kernel_cudaERNS_18TensorIteratorBaseERKN3c106ScalarEENKUlvE_clEvENKUlvE7_clEvEUlNS5_8BFloat16EE_EEvS4_RKT_EUliE_EEviT1_)
        /*1c34*/ 	.word	0x00000000


	//----- nvinfo : EIATTR_REGCOUNT
	.align		4
.L_1259:
        /*1c38*/ 	.byte	0x04, 0x2f
        /*1c3a*/ 	.short	(.L_1261 - .L_1260)
	.align		4
.L_1260:
        /*1c3c*/ 	.word	index@(_ZN2at6native27unrolled_elementwise_kernelIZZZNS0_21clamp_min_kernel_cudaERNS_18TensorIteratorBaseERKN3c106ScalarEENKUlvE_clEvENKUlvE7_clEvEUlNS4_8BFloat16EE_St5arrayIPcLm2EELi4E23TrivialOffsetCalculatorILi1EjESG_NS0_6memory12LoadWithCastILi1EEENSH_13StoreWithCastILi1EEEEEviT_T0_T2_T3_T4_T5_)
        /*1c40*/ 	.word	0x0000001c


	//----- nvinfo : EIATTR_FRAME_SIZE
	.align		4
.L_1261:
        /*1c44*/ 	.byte	0x04, 0x11
        /*1c46*/ 	.short	(.L_1263 - .L_1262)
	.align		4
.L_1262:
        /*1c48*/ 	.word	index@(_ZN2at6native27unrolled_elementwise_kernelIZZZNS0_21clamp_min_kernel_cudaERNS_18TensorIteratorBaseERKN3c106ScalarEENKUlvE_clEvENKUlvE7_clEvEUlNS4_8BFloat16EE_St5arrayIPcLm2EELi4E23TrivialOffsetCalculatorILi1EjESG_NS0_6memory12LoadWithCastILi1EEENSH_13StoreWithCastILi1EEEEEviT_T0_T2_T3_T4_T5_)
        /*1c4c*/ 	.word	0x00000000


	//----- nvinfo : EIATTR_REGCOUNT
	.align		4
.L_1263:
        /*1c50*/ 	.byte	0x04, 0x2f
        /*1c52*/ 	.short	(.L_1265 - .L_1264)
	.align		4
.L_1264:
        /*1c54*/ 	.word	index@(_ZN2at6native18elementwise_kernelILi128ELi4EZNS0_15gpu_kernel_implIZZZNS0_21clamp_min_kernel_cudaERNS_18TensorIteratorBaseERKN3c106ScalarEENKUlvE_clEvENKUlvE7_clEvEUlNS5_8BFloat16EE_EEvS4_RKT_EUliE_EEviT1_)
        /*1c58*/ 	.word	0x0000001a


	//----- nvinfo : EIATTR_FRAME_SIZE
	.align		4
.L_1265:
        /*1c5c*/ 	.byte	0x04, 0x11
        /*1c5e*/ 	.short	(.L_1267 - .L_1266)
	.align		4
.L_1266:
        /*1c60*/ 	.word	index@(_ZN2at6native18elementwise_kernelILi128ELi4EZNS0_15gpu_kernel_implIZZZNS0_21clamp_min_kernel_cudaERNS_18TensorIteratorBaseERKN3c106ScalarEENKUlvE_clEvENKUlvE7_clEvEUlNS5_8BFloat16EE_EEvS4_RKT_EUliE_EEviT1_)
        /*1c64*/ 	.word	0x00000000


	//----- nvinfo : EIATTR_REGCOUNT
	.align		4
.L_1267:
        /*1c68*/ 	.byte	0x04, 0x2f
        /*1c6a*/ 	.short	(.L_1269 - .L_1268)
	.align		4
.L_1268:
        /*1c6c*/ 	.word	index@(_ZN2at6native29vectorized_elementwise_kernelILi8EZZZNS0_21clamp_max_kernel_cudaERNS_18TensorIteratorBaseERKN3c106ScalarEENKUlvE_clEvENKUlvE_clEvEUlhE_St5arrayIPcLm2EEEEviT0_T1_)
        /*1c70*/ 	.word	0x00000004


	//----- nvinfo : EIATTR_FRAME_SIZE
	.align		4
.L_1269:
        /*1c74*/ 	.byte	0x04, 0x11
        /*1c76*/ 	.short	(.L_1271 - .L_1270)
	.align		4
.L_1270:
        /*1c78*/ 	.word	index@(_ZN2at6native29vectorized_elementwise_kernelILi8EZZZNS0_21clamp_max_kernel_cudaERNS_18TensorIteratorBaseERKN3c106ScalarEENKUlvE_clEvENKUlvE_clEvEUlhE_St5arrayIPcLm2EEEEviT0_T1_)
        /*1c7c*/ 	.word	0x00000000


	//----- nvinfo : EIATTR_REGCOUNT
	.align		4
.L_1271:
        /*1c80*/ 	.byte	0x04, 0x2f
        /*1c82*/ 	.short	(.L_1273 - .L_1272)
	.align		4
.L_1272:
        /*1c84*/ 	.word	index@(_ZN2at6native29vectorized_elementwise_kernelILi4EZZZNS0_21clamp_max_kernel_cudaERNS_18TensorIteratorBaseERKN3c106ScalarEENKUlvE_clEvENKUlvE_clEvEUlhE_St5arrayIPcLm2EEEEviT0_T1_)
        /*1c88*/ 	.word	0x0000001c


	//----- nvinfo : EIATTR_FRAME_SIZE
	.align		4
.L_1273:
        /*1c8c*/ 	.byte	0x04, 0x11
        /*1c8e*/ 	.short	(.L_1275 - .L_1274)
	.align		4
.L_1274:
        /*1c90*/ 	.word	index@(_ZN2at6native29vectorized_elementwise_kernelILi4EZZZNS0_21clamp_max_kernel_cudaERNS_18TensorIteratorBaseERKN3c106ScalarEENKUlvE_clEvENKUlvE_clEvEUlhE_St5arrayIPcLm2EEEEviT0_T1_)
        /*1c94*/ 	.word	0x00000000


	//----- nvinfo : EIATTR_REGCOUNT
	.align		4
.L_1275:
        /*1c98*/ 	.byte	0x04, 0x2f
        /*1c9a*/ 	.short	(.L_1277 - .L_1276)
	.align		4
.L_1276:
        /*1c9c*/ 	.word	index@(_ZN2at6native29vectorized_elementwise_kernelILi2EZZZNS0_21clamp_max_kernel_cudaERNS_18TensorIteratorBaseERKN3c106ScalarEENKUlvE_clEvENKUlvE_clEvEUlhE_St5arrayIPcLm2EEEEviT0_T1_)
        /*1ca0*/ 	.word	0x0000001c


	//----- nvinfo : EIATTR_FRAME_SIZE
	.align		4
.L_1277:
        /*1ca4*/ 	.byte	0x04, 0x11
        /*1ca6*/ 	.short	(.L_1279 - .L_1278)
	.align		4
.L_1278:
        /*1ca8*/ 	.word	index@(_ZN2at6native29vectorized_elementwise_kernelILi2EZZZNS0_21clamp_max_kernel_cudaERNS_18TensorIteratorBaseERKN3c106ScalarEENKUlvE_clEvENKUlvE_clEvEUlhE_St5arrayIPcLm2EEEEviT0_T1_)
        /*1cac*/ 	.word	0x00000000


	//----- nvinfo : EIATTR_REGCOUNT
	.align		4
.L_1279:
        /*1cb0*/ 	.byte	0x04, 0x2f
        /*1cb2*/ 	.short	(.L_1281 - .L_1280)
	.align		4
.L_1280:
        /*1cb4*/ 	.word	index@(_ZN2at6native27unrolled_elementwise_kernelIZZZNS0_21clamp_max_kernel_cudaERNS_18TensorIteratorBaseERKN3c106ScalarEENKUlvE_clEvENKUlvE_clEvEUlhE_St5arrayIPcLm2EELi4E23TrivialOffsetCalculatorILi1EjESF_NS0_6memory15LoadWithoutCastENSG_16StoreWithoutCastEEEviT_T0_T2_T3_T4_T5_)
        /*1cb8*/ 	.word	0x00000012


	//----- nvinfo : EIATTR_FRAME_SIZE
	.align		4
.L_1281:
        /*1cbc*/ 	.byte	0x04, 0x11
        /*1cbe*/ 	.short	(.L_1283 - .L_1282)
	.align		4
.L_1282:
        /*1cc0*/ 	.word	index@(_ZN2at6native27unrolled_elementwise_kernelIZZZNS0_21clamp_max_kernel_cudaERNS_18TensorIteratorBaseERKN3c106ScalarEENKUlvE_clEvENKUlvE_clEvEUlhE_St5arrayIPcLm2EELi4E23TrivialOffsetCalculatorILi1EjESF_NS0_6memory15LoadWithoutCastENSG_16StoreWithoutCastEEEviT_T0_T2_T3_T4_T5_)
        /*1cc4*/ 	.word	0x00000000


	//----- nvinfo : EIATTR_REGCOUNT
	.align		4
.L_1283:
        /*1cc8*/ 	.byte	0x04, 0x2f
        /*1cca*/ 	.short	(.L_1285 - .L_1284)
	.align		4
.L_1284:
        /*1ccc*/ 	.word	index@(_ZN2at6native18elementwise_kernelILi128ELi4EZNS0_22gpu_kernel_impl_nocastIZZZNS0_21clamp_max_kernel_cudaERNS_18TensorIteratorBaseERKN3c106ScalarEENKUlvE_clEvENKUlvE_clEvEUlhE_EEvS4_RKT_EUliE_EEviT1_)
        /*1cd0*/ 	.word	0x0000000c


	//----- nvinfo : EIATTR_FRAME_SIZE
	.align		4
.L_1285:
        /*1cd4*/ 	.byte	0x04, 0x11
        /*1cd6*/ 	.short	(.L_1287 - .L_1286)
	.align		4
.L_1286:
        /*1cd8*/ 	.word	index@(_ZN2at6native18elementwise_kernelILi128ELi4EZNS0_22gpu_kernel_impl_nocastIZZZNS0_21clamp_max_kernel_cudaERNS_18TensorIteratorBaseERKN3c106ScalarEENKUlvE_clEvENKUlvE_clEvEUlhE_EEvS4_RKT_EUliE_EEviT1_)
        /*1cdc*/ 	.word	0x00000000


	//----- nvinfo : EIATTR_REGCOUNT
	.align		4
.L_1287:
        /*1ce0*/ 	.byte	0x04, 0x2f
        /*1ce2*/ 	.short	(.L_1289 - .L_1288)
	.align		4
.L_1288:
        /*1ce4*/ 	.word	index@(_ZN2at6native27unrolled_elementwise_kernelIZZZNS0_21clamp_max_kernel_cudaERNS_18TensorIteratorBaseERKN3c106ScalarEENKUlvE_clEvENKUlvE_clEvEUlhE_St5arrayIPcLm2EELi4E23TrivialOffsetCalculatorILi1EjESF_NS0_6memory12LoadWithCastILi1EEENSG_13StoreWithCastILi1EEEEEviT_T0_T2_T3_T4_T5_)
        /*1ce8*/ 	.word	0x0000001d


	//----- nvinfo : EIATTR_FRAME_SIZE
	.align		4
.L_1289:
        /*1cec*/ 	.byte	0x04, 0x11
        /*1cee*/ 	.short	(.L_1291 - .L_1290)
	.align		4
.L_1290:
        /*1cf0*/ 	.word	index@(_ZN2at6native27unrolled_elementwise_kernelIZZZNS0_21clamp_max_kernel_cudaERNS_18TensorIteratorBaseERKN3c106ScalarEENKUlvE_clEvENKUlvE_clEvEUlhE_St5arrayIPcLm2EELi4E23TrivialOffsetCalculatorILi1EjESF_NS0_6memory12LoadWithCastILi1EEENSG_13StoreWithCastILi1EEEEEviT_T0_T2_T3_T4_T5_)
        /*1cf4*/ 	.word	0x00000000


	//----- nvinfo : EIATTR_REGCOUNT
	.align		4
.L_1291:
        /*1cf8*/ 	.byte	0x04, 0x2f
        /*1cfa*/ 	.short	(.L_1293 - .L_1292)
	.align		4
.L_1292:
        /*1cfc*/ 	.word	index@(_ZN2at6native18elementwise_kernelILi128ELi4EZNS0_15gpu_kernel_implIZZZNS0_21clamp_max_kernel_cudaERNS_18TensorIteratorBaseERKN3c106ScalarEENKUlvE_clEvENKUlvE_clEvEUlhE_EEvS4_RKT_EUliE_EEviT1_)
        /*1d00*/ 	.word	0x0000001a


	//----- nvinfo : EIATTR_FRAME_SIZE
	.align		4
.L_1293:
        /*1d04*/ 	.byte	0x04, 0x11
        /*1d06*/ 	.short	(.L_1295 - .L_1294)
	.align		4
.L_1294:
        /*1d08*/ 	.word	index@(_ZN2at6native18elementwise_kernelILi128ELi4EZNS0_15gpu_kernel_implIZZZNS0_21clamp_max_kernel_cudaERNS_18TensorIteratorBaseERKN3c106ScalarEENKUlvE_clEvENKUlvE_clEvEUlhE_EEvS4_RKT_EUliE_EEviT1_)
        /*1d0c*/ 	.word	0x00000000


	//----- nvinfo : EIATTR_REGCOUNT
	.align		4
.L_1295:
        /*1d10*/ 	.byte	0x04, 0x2f
        /*1d12*/ 	.short	(.L_1297 - .L_1296)
	.align		4
.L_1296:
        /*1d14*/ 	.word	index@(_ZN2at6native29vectorized_elementwise_kernelILi8EZZZNS0_21clamp_max_kernel_cudaERNS_18TensorIteratorBaseERKN3c106ScalarEENKUlvE_clEvENKUlvE0_clEvEUlaE_St5arrayIPcLm2EEEEviT0_T1_)
        /*1d18*/ 	.word	0x00000004


	//----- nvinfo : EIATTR_FRAME_SIZE
	.align		4
.L_1297:
        /*1d1c*/ 	.byte	0x04, 0x11
        /*1d1e*/ 	.short	(.L_1299 - .L_1298)
	.align		4
.L_1298:
        /*1d20*/ 	.word	index@(_ZN2at6native29vectorized_elementwise_kernelILi8EZZZNS0_21clamp_max_kernel_cudaERNS_18TensorIteratorBaseERKN3c106ScalarEENKUlvE_clEvENKUlvE0_clEvEUlaE_St5arrayIPcLm2EEEEviT0_T1_)
        /*1d24*/ 	.word	0x00000000


	//----- nvinfo : EIATTR_REGCOUNT
	.align		4
.L_1299:
        /*1d28*/ 	.byte	0x04, 0x2f
        /*1d2a*/ 	.short	(.L_1301 - .L_1300)
	.align		4
.L_1300:
        /*1d2c*/ 	.word	index@(_ZN2at6native29vectorized_elementwise_kernelILi4EZZZNS0_21clamp_max_kernel_cudaERNS_18TensorIteratorBaseERKN3c106ScalarEENKUlvE_clEvENKUlvE0_clEvEUlaE_St5arrayIPcLm2EEEEviT0_T1_)
        /*1d30*/ 	.word	0x0000001c


	//----- nvinfo : EIATTR_FRAME_SIZE
	.align		4
.L_1301:
        /*1d34*/ 	.byte	0x04, 0x11
        /*1d36*/ 	.short	(.L_1303 - .L_1302)
	.align		4
.L_1302:
        /*1d38*/ 	.word	index@(_ZN2at6native29vectorized_elementwise_kernelILi4EZZZNS0_21clamp_max_kernel_cudaERNS_18TensorIteratorBaseERKN3c106ScalarEENKUlvE_clEvENKUlvE0_clEvEUlaE_St5arrayIPcLm2EEEEviT0_T1_)
        /*1d3c*/ 	.word	0x00000000


	//----- nvinfo : EIATTR_REGCOUNT
	.align		4
.L_1303:
        /*1d40*/ 	.byte	0x04, 0x2f
        /*1d42*/ 	.short	(.L_1305 - .L_1304)
	.align		4
.L_1304:
        /*1d44*/ 	.word	index@(_ZN2at6native29vectorized_elementwise_kernelILi2EZZZNS0_21clamp_max_kernel_cudaERNS_18TensorIteratorBaseERKN3c106ScalarEENKUlvE_clEvENKUlvE0_clEvEUlaE_St5arrayIPcLm2EEEEviT0_T1_)
        /*1d48*/ 	.word	0x0000001c


	//----- nvinfo : EIATTR_FRAME_SIZE
	.align		4
.L_1305:
        /*1d4c*/ 	.byte	0x04, 0x11
        /*1d4e*/ 	.short	(.L_1307 - .L_1306)
	.align		4
.L_1306:
        /*1d50*/ 	.word	index@(_ZN2at6native29vectorized_elementwise_kernelILi2EZZZNS0_21clamp_max_kernel_cudaERNS_18TensorIteratorBaseERKN3c106ScalarEENKUlvE_clEvENKUlvE0_clEvEUlaE_St5arrayIPcLm2EEEEviT0_T1_)
        /*1d54*/ 	.word	0x00000000


	//----- nvinfo : EIATTR_REGCOUNT
	.align		4
.L_1307:
        /*1d58*/ 	.byte	0x04, 0x2f
        /*1d5a*/ 	.short	(.L_1309 - .L_1308)
	.align		4
.L_1308:
        /*1d5c*/ 	.word	index@(_ZN2at6native27unrolled_elementwise_kernelIZZZNS0_21clamp_max_kernel_cudaERNS_18TensorIteratorBaseERKN3c106ScalarEENKUlvE_clEvENKUlvE0_clEvEUlaE_St5arrayIPcLm2EELi4E23TrivialOffsetCalculatorILi1EjESF_NS0_6memory15LoadWithoutCastENSG_16StoreWithoutCastEEEviT_T0_T2_T3_T4_T5_)
        /*1d60*/ 	.word	0x00000012


	//----- nvinfo : EIATTR_FRAME_SIZE
	.align		4
.L_1309:
        /*1d64*/ 	.byte	0x04, 0x11
        /*1d66*/ 	.short	(.L_1311 - .L_1310)
	.align		4
.L_1310:
        /*1d68*/ 	.word	index@(_ZN2at6native27unrolled_elementwise_kernelIZZZNS0_21clamp_max_kernel_cudaERNS_18TensorIteratorBaseERKN3c106ScalarEENKUlvE_clEvENKUlvE0_clEvEUlaE_St5arrayIPcLm2EELi4E23TrivialOffsetCalculatorILi1EjESF_NS0_6memory15LoadWithoutCastENSG_16StoreWithoutCastEEEviT_T0_T2_T3_T4_T5_)
        /*1d6c*/ 	.word	0x00000000


	//----- nvinfo : EIATTR_REGCOUNT
	.align		4
.L_1311:
        /*1d70*/ 	.byte	0x04, 0x2f
        /*1d72*/ 	.short	(.L_1313 - .L_1312)
	.align		4
.L_1312:
        /*1d74*/ 	.word	index@(_ZN2at6native18elementwise_kernelILi128ELi4EZNS0_22gpu_kernel_impl_nocastIZZZNS0_21clamp_max_kernel_cudaERNS_18TensorIteratorBaseERKN3c106ScalarEENKUlvE_clEvENKUlvE0_clEvEUlaE_EEvS4_RKT_EUliE_EEviT1_)
        /*1d78*/ 	.word	0x0000000c


	//----- nvinfo : EIATTR_FRAME_SIZE
	.align		4
.L_1313:
        /*1d7c*/ 	.byte	0x04, 0x11
        /*1d7e*/ 	.short	(.L_1315 - .L_1314)
	.align		4
.L_1314:
        /*1d80*/ 	.word	index@(_ZN2at6native18elementwise_kernelILi128ELi4EZNS0_22gpu_kernel_impl_nocastIZZZNS0_21clamp_max_kernel_cudaERNS_18TensorIteratorBaseERKN3c106ScalarEENKUlvE_clEvENKUlvE0_clEvEUlaE_EEvS4_RKT_EUliE_EEviT1_)
        /*1d84*/ 	.word	0x00000000


	//----- nvinfo : EIATTR_REGCOUNT
	.align		4
.L_1315:
        /*1d88*/ 	.byte	0x04, 0x2f
        /*1d8a*/ 	.short	(.L_1317 - .L_1316)
	.align		4
.L_1316:
        /*1d8c*/ 	.word	index@(_ZN2at6native27unrolled_elementwise_kernelIZZZNS0_21clamp_max_kernel_cudaERNS_18TensorIteratorBaseERKN3c106ScalarEENKUlvE_clEvENKUlvE0_clEvEUlaE_St5arrayIPcLm2EELi4E23TrivialOffsetCalculatorILi1EjESF_NS0_6memory12LoadWithCastILi1EEENSG_13StoreWithCastILi1EEEEEviT_T0_T2_T3_T4_T5_)
        /*1d90*/ 	.word	0x0000001d


	//----- nvinfo : EIATTR_FRAME_SIZE
	.align		4
.L_1317:
        /*1d94*/ 	.byte	0x04, 0x11
        /*1d96*/ 	.short	(.L_1319 - .L_1318)
	.align		4
.L_1318:
        /*1d98*/ 	.word	index@(_ZN2at6native27unrolled_elementwise_kernelIZZZNS0_21clamp_max_kernel_cudaERNS_18TensorIteratorBaseERKN3c106ScalarEENKUlvE_clEvENKUlvE0_clEvEUlaE_St5arrayIPcLm2EELi4E23TrivialOffsetCalculatorILi1EjESF_NS0_6memory12LoadWithCastILi1EEENSG_13StoreWithCastILi1EEEEEviT_T0_T2_T3_T4_T5_)
        /*1d9c*/ 	.word	0x00000000


	//----- nvinfo : EIATTR_REGCOUNT
	.align		4
.L_1319:
        /*1da0*/ 	.byte	0x04, 0x2f
        /*1da2*/ 	.short	(.L_1321 - .L_1320)
	.align		4
.L_1320:
        /*1da4*/ 	.word	index@(_ZN2at6native18elementwise_kernelILi128ELi4EZNS0_15gpu_kernel_implIZZZNS0_21clamp_max_kernel_cudaERNS_18TensorIteratorBaseERKN3c106ScalarEENKUlvE_clEvENKUlvE0_clEvEUlaE_EEvS4_RKT_EUliE_EEviT1_)
        /*1da8*/ 	.word	0x0000001a


	//----- nvinfo : EIATTR_FRAME_SIZE
	.align		4
.L_1321:
        /*1dac*/ 	.byte	0x04, 0x11
        /*1dae*/ 	.short	(.L_1323 - .L_1322)
	.align		4
.L_1322:
        /*1db0*/ 	.word	index@(_ZN2at6native18elementwise_kernelILi128ELi4EZNS0_15gpu_kernel_implIZZZNS0_21clamp_max_kernel_cudaERNS_18TensorIteratorBaseERKN3c106ScalarEENKUlvE_clEvENKUlvE0_clEvEUlaE_EEvS4_RKT_EUliE_EEviT1_)
        /*1db4*/ 	.word	0x00000000


	//----- nvinfo : EIATTR_REGCOUNT
	.align		4
.L_1323:
        /*1db8*/ 	.byte	0x04, 0x2f
        /*1dba*/ 	.short	(.L_1325 - .L_1324)
	.align		4
.L_1324:
        /*1dbc*/ 	.word	index@(_ZN2at6native29vectorized_elementwise_kernelILi8EZZZNS0_21clamp_max_kernel_cudaERNS_18TensorIteratorBaseERKN3c106ScalarEENKUlvE_clEvENKUlvE1_clEvEUliE_St5arrayIPcLm2EEEEviT0_T1_)
        /*1dc0*/ 	.word	0x00000004


	//----- nvinfo : EIATTR_FRAME_SIZE
	.align		4
.L_1325:
        /*1dc4*/ 	.byte	0x04, 0x11
        /*1dc6*/ 	.short	(.L_1327 - .L_1326)
	.align		4
.L_1326:
        /*1dc8*/ 	.word	index@(_ZN2at6native29vectorized_elementwise_kernelILi8EZZZNS0_21clamp_max_kernel_cudaERNS_18TensorIteratorBaseERKN3c106ScalarEENKUlvE_clEvENKUlvE1_clEvEUliE_St5arrayIPcLm2EEEEviT0_T1_)
        /*1dcc*/ 	.word	0x00000000


	//----- nvinfo : EIATTR_REGCOUNT
	.align		4
.L_1327:
        /*1dd0*/ 	.byte	0x04, 0x2f
        /*1dd2*/ 	.short	(.L_1329 - .L_1328)
	.align		4
.L_1328:
        /*1dd4*/ 	.word	index@(_ZN2at6native29vectorized_elementwise_kernelILi4EZZZNS0_21clamp_max_kernel_cudaERNS_18TensorIteratorBaseERKN3c106ScalarEENKUlvE_clEvENKUlvE1_clEvEUliE_St5arrayIPcLm2EEEEviT0_T1_)
        /*1dd8*/ 	.word	0x0000001c


	//----- nvinfo : EIATTR_FRAME_SIZE
	.align		4
.L_1329:
        /*1ddc*/ 	.byte	0x04, 0x11
        /*1dde*/ 	.short	(.L_1331 - .L_1330)
	.align		4
.L_1330:
        /*1de0*/ 	.word	index@(_ZN2at6native29vectorized_elementwise_kernelILi4EZZZNS0_21clamp_max_kernel_cudaERNS_18TensorIteratorBaseERKN3c106ScalarEENKUlvE_clEvENKUlvE1_clEvEUliE_St5arrayIPcLm2EEEEviT0_T1_)
        /*1de4*/ 	.word	0x00000000


	//----- nvinfo : EIATTR_REGCOUNT
	.align		4
.L_1331:
        /*1de8*/ 	.byte	0x04, 0x2f
        /*1dea*/ 	.short	(.L_1333 - .L_1332)
	.align		4
.L_1332:
        /*1dec*/ 	.word	index@(_ZN2at6native29vectorized_elementwise_kernelILi2EZZZNS0_21clamp_max_kernel_cudaERNS_18TensorIteratorBaseERKN3c106ScalarEENKUlvE_clEvENKUlvE1_clEvEUliE_St5arrayIPcLm2EEEEviT0_T1_)
        /*1df0*/ 	.word	0x0000001c


	//----- nvinfo : EIATTR_FRAME_SIZE
	.align		4
.L_1333:
        /*1df4*/ 	.byte	0x04, 0x11
        /*1df6*/ 	.short	(.L_1335 - .L_1334)
	.align		4
.L_1334:
        /*1df8*/ 	.word	index@(_ZN2at6native29vectorized_elementwise_kernelILi2EZZZNS0_21clamp_max_kernel_cudaERNS_18TensorIteratorBaseERKN3c106ScalarEENKUlvE_clEvENKUlvE1_clEvEUliE_St5arrayIPcLm2EEEEviT0_T1_)
        /*1dfc*/ 	.word	0x00000000


	//----- nvinfo : EIATTR_REGCOUNT
	.align		4
.L_1335:
        /*1e00*/ 	.byte	0x04, 0x2f
        /*1e02*/ 	.short	(.L_1337 - .L_1336)
	.align		4
.L_1336:
        /*1e04*/ 	.word	index@(_ZN2at6native27unrolled_elementwise_kernelIZZZNS0_21clamp_max_kernel_cudaERNS_18TensorIteratorBaseERKN3c106ScalarEENKUlvE_clEvENKUlvE1_clEvEUliE_St5arrayIPcLm2EELi4E23TrivialOffsetCalculatorILi1EjESF_NS0_6memory15LoadWithoutCastENSG_16StoreWithoutCastEEEviT_T0_T2_T3_T4_T5_)
        /*1e08*/ 	.word	0x00000014


	//----- nvinfo : EIATTR_FRAME_SIZE
	.align		4
.L_1337:
        /*1e0c*/ 	.byte	0x04, 0x11
        /*1e0e*/ 	.short	(.L_1339 - .L_1338)
	.align		4
.L_1338:
        /*1e10*/ 	.word	index@(_ZN2at6native27unrolled_elementwise_kernelIZZZNS0_21clamp_max_kernel_cudaERNS_18TensorIteratorBaseERKN3c106ScalarEENKUlvE_clEvENKUlvE1_clEvEUliE_St5arrayIPcLm2EELi4E23TrivialOffsetCalculatorILi1EjESF_NS0_6memory15LoadWithoutCastENSG_16StoreWithoutCastEEEviT_T0_T2_T3_T4_T5_)
        /*1e14*/ 	.word	0x00000000


	//----- nvinfo : EIATTR_REGCOUNT
	.align		4
.L_1339:
        /*1e18*/ 	.byte	0x04, 0x2f
        /*1e1a*/ 	.short	(.L_1341 - .L_1340)
	.align		4
.L_1340:
        /*1e1c*/ 	.word	index@(_ZN2at6native18elementwise_kernelILi128ELi2EZNS0_22gpu_kernel_impl_nocastIZZZNS0_21clamp_max_kernel_cudaERNS_18TensorIteratorBaseERKN3c106ScalarEENKUlvE_clEvENKUlvE1_clEvEUliE_EEvS4_RKT_EUliE_EEviT1_)
        /*1e20*/ 	.word	0x0000000c


	//----- nvinfo : EIATTR_FRAME_SIZE
	.align		4
.L_1341:
        /*1e24*/ 	.byte	0x04, 0x11
        /*1e26*/ 	.short	(.L_1343 - .L_1342)
	.align		4
.L_1342:
        /*1e28*/ 	.word	index@(_ZN2at6native18elementwise_kernelILi128ELi2EZNS0_22gpu_kernel_impl_nocastIZZZNS0_21clamp_max_kernel_cudaERNS_18TensorIteratorBaseERKN3c106ScalarEENKUlvE_clEvENKUlvE1_clEvEUliE_EEvS4_RKT_EUliE_EEviT1_)
        /*1e2c*/ 	.word	0x00000000


	//----- nvinfo : EIATTR_REGCOUNT
	.align		4
.L_1343:
        /*1e30*/ 	.byte	0x04, 0x2f
        /*1e32*/ 	.short	(.L_1345 - .L_1344)
	.align		4
.L_1344:
        /*1e34*/ 	.word	index@(_ZN2at6native27unrolled_elementwise_kernelIZZZNS0_21clamp_max_kernel_cudaERNS_18TensorIteratorBaseERKN3c106ScalarEENKUlvE_clEvENKUlvE1_clEvEUliE_St5arrayIPcLm2EELi4E23TrivialOffsetCalculatorILi1EjESF_NS0_6memory12LoadWithCastILi1EEENSG_13StoreWithCastILi1EEEEEviT_T0_T2_T3_T4_T5_)
        /*1e38*/ 	.word	0x0000001c


	//----- nvinfo : EIATTR_FRAME_SIZE
	.align		4
.L_1345:
        /*1e3c*/ 	.byte	0x04, 0x11
        /*1e3e*/ 	.short	(.L_1347 - .L_1346)
	.align		4
.L_1346:
        /*1e40*/ 	.word	index@(_ZN2at6native27unrolled_elementwise_kernelIZZZNS0_21clamp_max_kernel_cudaERNS_18TensorIteratorBaseERKN3c106ScalarEENKUlvE_clEvENKUlvE1_clEvEUliE_St5arrayIPcLm2EELi4E23TrivialOffsetCalculatorILi1EjESF_NS0_6memory12LoadWithCastILi1EEENSG_13StoreWithCastILi1EEEEEviT_T0_T2_T3_T4_T5_)
        /*1e44*/ 	.word	0x00000000


	//----- nvinfo : EIATTR_REGCOUNT
	.align		4
.L_1347:
        /*1e48*/ 	.byte	0x04, 0x2f
        /*1e4a*/ 	.short	(.L_1349 - .L_1348)
	.align		4
.L_1348:
        /*1e4c*/ 	.word	index@(_ZN2at6native18elementwise_kernelILi128ELi4EZNS0_15gpu_kernel_implIZZZNS0_21clamp_max_kernel_cudaERNS_18TensorIteratorBaseERKN3c106ScalarEENKUlvE_clEvENKUlvE1_clEvEUliE_EEvS4_RKT_EUliE_EEviT1_)
        /*1e50*/ 	.word	0x0000001a


	//----- nvinfo : EIATTR_FRAME_SIZE
	.align		4
.L_1349:
        /*1e54*/ 	.byte	0x04, 0x11
        /*1e56*/ 	.short	(.L_1351 - .L_1350)
	.align		4
.L_1350:
        /*1e58*/ 	.word	index@(_ZN2at6native18elementwise_kernelILi128ELi4EZNS0_15gpu_kernel_implIZZZNS0_21clamp_max_kernel_cudaERNS_18TensorIteratorBaseERKN3c106ScalarEENKUlvE_clEvENKUlvE1_clEvEUliE_EEvS4_RKT_EUliE_EEviT1_)
        /*1e5c*/ 	.word	0x00000000


	//----- nvinfo : EIATTR_REGCOUNT
	.align		4
.L_1351:
        /*1e60*/ 	.byte	0x04, 0x2f
        /*1e62*/ 	.short	(.L_1353 - .L_1352)
	.align		4
.L_1352:
        /*1e64*/ 	.word	index@(_ZN2at6native29vectorized_elementwise_kernelILi8EZZZNS0_21clamp_max_kernel_cudaERNS_18TensorIteratorBaseERKN3c106ScalarEENKUlvE_clEvENKUlvE2_clEvEUllE_St5arrayIPcLm2EEEEviT0_T1_)
        /*1e68*/ 	.word	0x00000004


	//----- nvinfo : EIATTR_FRAME_SIZE
	.align		4
.L_1353:
        /*1e6c*/ 	.byte	0x04, 0x11
        /*1e6e*/ 	.short	(.L_1355 - .L_1354)
	.align		4
.L_1354:
        /*1e70*/ 	.word	index@(_ZN2at6native29vectorized_elementwise_kernelILi8EZZZNS0_21clamp_max_kernel_cudaERNS_18TensorIteratorBaseERKN3c106ScalarEENKUlvE_clEvENKUlvE2_clEvEUllE_St5arrayIPcLm2EEEEviT0_T1_)
        /*1e74*/ 	.word	0x00000000


	//----- nvinfo : EIATTR_REGCOUNT
	.align		4
.L_1355:
        /*1e78*/ 	.byte	0x04, 0x2f
        /*1e7a*/ 	.short	(.L_1357 - .L_1356)
	.align		4
.L_1356:
        /*1e7c*/ 	.word	index@(_ZN2at6native29vectorized_elementwise_kernelILi4EZZZNS0_21clamp_max_kernel_cudaERNS_18TensorIteratorBaseERKN3c106ScalarEENKUlvE_clEvENKUlvE2_clEvEUllE_St5arrayIPcLm2EEEEviT0_T1_)
        /*1e80*/ 	.word	0x00000020


	//----- nvinfo : EIATTR_FRAME_SIZE
	.align		4
.L_1357:
        /*1e84*/ 	.byte	0x04, 0x11
        /*1e86*/ 	.short	(.L_1359 - .L_1358)
	.align		4
.L_1358:
        /*1e88*/ 	.word	index@(_ZN2at6native29vectorized_elementwise_kernelILi4EZZZNS0_21clamp_max_kernel_cudaERNS_18TensorIteratorBaseERKN3c106ScalarEENKUlvE_clEvENKUlvE2_clEvEUllE_St5arrayIPcLm2EEEEviT0_T1_)
        /*1e8c*/ 	.word	0x00000000


	//----- nvinfo : EIATTR_REGCOUNT
	.align		4
.L_1359:
        /*1e90*/ 	.byte	0x04, 0x2f
        /*1e92*/ 	.short	(.L_1361 - .L_1360)
	.align		4
.L_1360:
        /*1e94*/ 	.word	index@(_ZN2at6native29vectorized_elementwise_kernelILi2EZZZNS0_21clamp_max_kernel_cudaERNS_18TensorIteratorBaseERKN3c106ScalarEENKUlvE_clEvENKUlvE2_clEvEUllE_St5arrayIPcLm2EEEEviT0_T1_)
        /*1e98*/ 	.word	0x00000020


	//----- nvinfo : EIATTR_FRAME_SIZE
	.align		4
.L_1361:
        /*1e9c*/ 	.byte	0x04, 0x11
        /*1e9e*/ 	.short	(.L_1363 - .L_1362)
	.align		4
.L_1362:
        /*1ea0*/ 	.word	index@(_ZN2at6native29vectorized_elementwise_kernelILi2EZZZNS0_21clamp_max_kernel_cudaERNS_18TensorIteratorBaseERKN3c106ScalarEENKUlvE_clEvENKUlvE2_clEvEUllE_St5arrayIPcLm2EEEEviT0_T1_)
        /*1ea4*/ 	.word	0x00000000


	//----- nvinfo : EIATTR_REGCOUNT
	.align		4
.L_1363:
        /*1ea8*/ 	.byte	0x04, 0x2f
        /*1eaa*/ 	.short	(.L_1365 - .L_1364)
	.align		4
.L_1364:
        /*1eac*/ 	.word	index@(_ZN2at6native27unrolled_elementwise_kernelIZZZNS0_21clamp_max_kernel_cudaERNS_18TensorIteratorBaseERKN3c106ScalarEENKUlvE_clEvENKUlvE2_clEvEUllE_St5arrayIPcLm2EELi4E23TrivialOffsetCalculatorILi1EjESF_NS0_6memory15LoadWithoutCastENSG_16StoreWithoutCastEEEviT_T0_T2_T3_T4_T5_)
        /*1eb0*/ 	.word	0x00000016


	//----- nvinfo : EIATTR_FRAME_SIZE
	.align		4
.L_1365:
        /*1eb4*/ 	.byte	0x04, 0x11
        /*1eb6*/ 	.short	(.L_1367 - .L_1366)
	.align		4
.L_1366:
        /*1eb8*/ 	.word	index@(_ZN2at6native27unrolled_elementwise_kernelIZZZNS0_21clamp_max_kernel_cudaERNS_18TensorIteratorBaseERKN3c106ScalarEENKUlvE_clEvENKUlvE2_clEvEUllE_St5arrayIPcLm2EELi4E23TrivialOffsetCalculatorILi1EjESF_NS0_6memory15LoadWithoutCastENSG_16StoreWithoutCastEEEviT_T0_T2_T3_T4_T5_)
        /*1ebc*/ 	.word	0x00000000


	//----- nvinfo : EIATTR_REGCOUNT
	.align		4
.L_1367:
        /*1ec0*/ 	.byte	0x04, 0x2f
        /*1ec2*/ 	.short	(.L_1369 - .L_1368)
	.align		4
.L_1368:
        /*1ec4*/ 	.word	index@(_ZN2at6native18elementwise_kernelILi128ELi2EZNS0_22gpu_kernel_impl_nocastIZZZNS0_21clamp_max_kernel_cudaERNS_18TensorIteratorBaseERKN3c106ScalarEENKUlvE_clEvENKUlvE2_clEvEUllE_EEvS4_RKT_EUliE_EEviT1_)
        /*1ec8*/ 	.word	0x0000000c


	//----- nvinfo : EIATTR_FRAME_SIZE
	.align		4
.L_1369:
        /*1ecc*/ 	.byte	0x04, 0x11
        /*1ece*/ 	.short	(.L_1371 - .L_1370)
	.align		4
.L_1370:
        /*1ed0*/ 	.word	index@(_ZN2at6native18elementwise_kernelILi128ELi2EZNS0_22gpu_kernel_impl_nocastIZZZNS0_21clamp_max_kernel_cudaERNS_18TensorIteratorBaseERKN3c106ScalarEENKUlvE_clEvENKUlvE2_clEvEUllE_EEvS4_RKT_EUliE_EEviT1_)
        /*1ed4*/ 	.word	0x00000000


	//----- nvinfo : EIATTR_REGCOUNT
	.align		4
.L_1371:
        /*1ed8*/ 	.byte	0x04, 0x2f
        /*1eda*/ 	.short	(.L_1373 - .L_1372)
	.align		4
.L_1372:
        /*1edc*/ 	.word	index@(_ZN2at6native27unrolled_elementwise_kernelIZZZNS0_21clamp_max_kernel_cudaERNS_18TensorIteratorBaseERKN3c106ScalarEENKUlvE_clEvENKUlvE2_clEvEUllE_St5arrayIPcLm2EELi4E23TrivialOffsetCalculatorILi1EjESF_NS0_6memory12LoadWithCastILi1EEENSG_13StoreWithCastILi1EEEEEviT_T0_T2_T3_T4_T5_)
        /*1ee0*/ 	.word	0x00000020


	//----- nvinfo : EIATTR_FRAME_SIZE
	.align		4
.L_1373:
        /*1ee4*/ 	.byte	0x04, 0x11
        /*1ee6*/ 	.short	(.L_1375 - .L_1374)
	.align		4
.L_1374:
        /*1ee8*/ 	.word	index@(_ZN2at6native27unrolled_elementwise_kernelIZZZNS0_21clamp_max_kernel_cudaERNS_18TensorIteratorBaseERKN3c106ScalarEENKUlvE_clEvENKUlvE2_clEvEUllE_St5arrayIPcLm2EELi4E23TrivialOffsetCalculatorILi1EjESF_NS0_6memory12LoadWithCastILi1EEENSG_13StoreWithCastILi1EEEEEviT_T0_T2_T3_T4_T5_)
        /*1eec*/ 	.word	0x00000000


	//----- nvinfo : EIATTR_REGCOUNT
	.align		4
.L_1375:
        /*1ef0*/ 	.byte	0x04, 0x2f
        /*1ef2*/ 	.short	(.L_1377 - .L_1376)
	.align		4
.L_1376:
        /*1ef4*/ 	.word	index@(_ZN2at6native18elementwise_kernelILi128ELi4EZNS0_15gpu_kernel_implIZZZNS0_21clamp_max_kernel_cudaERNS_18TensorIteratorBaseERKN3c106ScalarEENKUlvE_clEvENKUlvE2_clEvEUllE_EEvS4_RKT_EUliE_EEviT1_)
        /*1ef8*/ 	.word	0x0000001a


	//----- nvinfo : EIATTR_FRAME_SIZE
	.align		4
.L_1377:
        /*1efc*/ 	.byte	0x04, 0x11
        /*1efe*/ 	.short	(.L_1379 - .L_1378)
	.align		4
.L_1378:
        /*1f00*/ 	.word	index@(_ZN2at6native18elementwise_kernelILi128ELi4EZNS0_15gpu_kernel_implIZZZNS0_21clamp_max_kernel_cudaERNS_18TensorIteratorBaseERKN3c106ScalarEENKUlvE_clEvENKUlvE2_clEvEUllE_EEvS4_RKT_EUliE_EEviT1_)
        /*1f04*/ 	.word	0x00000000


	//----- nvinfo : EIATTR_REGCOUNT
	.align		4
.L_1379:
        /*1f08*/ 	.byte	0x04, 0x2f
        /*1f0a*/ 	.short	(.L_1381 - .L_1380)
	.align		4
.L_1380:
        /*1f0c*/ 	.word	index@(_ZN2at6native29vectorized_elementwise_kernelILi8EZZZNS0_21clamp_max_kernel_cudaERNS_18TensorIteratorBaseERKN3c106ScalarEENKUlvE_clEvENKUlvE3_clEvEUlsE_St5arrayIPcLm2EEEEviT0_T1_)
        /*1f10*/ 	.word	0x00000004


	//----- nvinfo : EIATTR_FRAME_SIZE
	.align		4
.L_1381:
        /*1f14*/ 	.byte	0x04, 0x11
        /*1f16*/ 	.short	(.L_1383 - .L_1382)
	.align		4
.L_1382:
        /*1f18*/ 	.word	index@(_ZN2at6native29vectorized_elementwise_kernelILi8EZZZNS0_21clamp_max_kernel_cudaERNS_18TensorIteratorBaseERKN3c106ScalarEENKUlvE_clEvENKUlvE3_clEvEUlsE_St5arrayIPcLm2EEEEviT0_T1_)
        /*1f1c*/ 	.word	0x00000000


	//----- nvinfo : EIATTR_REGCOUNT
	.align		4
.L_1383:
        /*1f20*/ 	.byte	0x04, 0x2f
        /*1f22*/ 	.short	(.L_1385 - .L_1384)
	.align		4
.L_1384:
        /*1f24*/ 	.word	index@(_ZN2at6native29vectorized_elementwise_kernelILi4EZZZNS0_21clamp_max_kernel_cudaERNS_18TensorIteratorBaseERKN3c106ScalarEENKUlvE_clEvENKUlvE3_clEvEUlsE_St5arrayIPcLm2EEEEviT0_T1_)
        /*1f28*/ 	.word	0x0000001f


	//----- nvinfo : EIATTR_FRAME_SIZE
	.align		4
.L_1385:
        /*1f2c*/ 	.byte	0x04, 0x11
        /*1f2e*/ 	.short	(.L_1387 - .L_1386)
	.align		4
.L_1386:
        /*1f30*/ 	.word	index@(_ZN2at6native29vectorized_elementwise_kernelILi4EZZZNS0_21clamp_max_kernel_cudaERNS_18TensorIteratorBaseERKN3c106ScalarEENKUlvE_clEvENKUlvE3_clEvEUlsE_St5arrayIPcLm2EEEEviT0_T1_)
        /*1f34*/ 	.word	0x00000000


	//----- nvinfo : EIATTR_REGCOUNT
	.align		4
.L_1387:
        /*1f38*/ 	.byte	0x04, 0x2f
        /*1f3a*/ 	.short	(.L_1389 - .L_1388)
	.align		4
.L_1388:
        /*1f3c*/ 	.word	index@(_ZN2at6native29vectorized_elementwise_kernelILi2EZZZNS0_21clamp_max_kernel_cudaERNS_18TensorIteratorBaseERKN3c106ScalarEENKUlvE_clEvENKUlvE3_clEvEUlsE_St5arrayIPcLm2EEEEviT0_T1_)
        /*1f40*/ 	.word	0x0000001f


	//----- nvinfo : EIATTR_FRAME_SIZE
	.align		4
.L_1389:
        /*1f44*/ 	.byte	0x04, 0x11
        /*1f46*/ 	.short	(.L_1391 - .L_1390)
	.align		4
.L_1390:
        /*1f48*/ 	.word	index@(_ZN2at6native29vectorized_elementwise_kernelILi2EZZZNS0_21clamp_max_kernel_cudaERNS_18TensorIteratorBaseERKN3c106ScalarEENKUlvE_clEvENKUlvE3_clEvEUlsE_St5arrayIPcLm2EEEEviT0_T1_)
        /*1f4c*/ 	.word	0x00000000


	//----- nvinfo : EIATTR_REGCOUNT
	.align		4
.L_1391:
        /*1f50*/ 	.byte	0x04, 0x2f
        /*1f52*/ 	.short	(.L_1393 - .L_1392)
	.align		4
.L_1392:
        /*1f54*/ 	.word	index@(_ZN2at6native27unrolled_elementwise_kernelIZZZNS0_21clamp_max_kernel_cudaERNS_18TensorIteratorBaseERKN3c106ScalarEENKUlvE_clEvENKUlvE3_clEvEUlsE_St5arrayIPcLm2EELi4E23TrivialOffsetCalculatorILi1EjESF_NS0_6memory15LoadWithoutCastENSG_16StoreWithoutCastEEEviT_T0_T2_T3_T4_T5_)
        /*1f58*/ 	.word	0x00000013


	//----- nvinfo : EIATTR_FRAME_SIZE
	.align		4
.L_1393:
        /*1f5c*/ 	.byte	0x04, 0x11
        /*1f5e*/ 	.short	(.L_1395 - .L_1394)
	.align		4
.L_1394:
        /*1f60*/ 	.word	index@(_ZN2at6native27unrolled_elementwise_kernelIZZZNS0_21clamp_max_kernel_cudaERNS_18TensorIteratorBaseERKN3c106ScalarEENKUlvE_clEvENKUlvE3_clEvEUlsE_St5arrayIPcLm2EELi4E23TrivialOffsetCalculatorILi1EjESF_NS0_6memory15LoadWithoutCastENSG_16StoreWithoutCastEEEviT_T0_T2_T3_T4_T5_)
        /*1f64*/ 	.word	0x00000000


	//----- nvinfo : EIATTR_REGCOUNT
	.align		4
.L_1395:
        /*1f68*/ 	.byte	0x04, 0x2f
        /*1f6a*/ 	.short	(.L_1397 - .L_1396)
	.align		4
.L_1396:
        /*1f6c*/ 	.word	index@(_ZN2at6native18elementwise_kernelILi128ELi4EZNS0_22gpu_kernel_impl_nocastIZZZNS0_21clamp_max_kernel_cudaERNS_18TensorIteratorBaseERKN3c106ScalarEENKUlvE_clEvENKUlvE3_clEvEUlsE_EEvS4_RKT_EUliE_EEviT1_)
        /*1f70*/ 	.word	0x0000000c


	//----- nvinfo : EIATTR_FRAME_SIZE
	.align		4
.L_1397:
        /*1f74*/ 	.byte	0x04, 0x11
        /*1f76*/ 	.short	(.L_1399 - .L_1398)
	.align		4
.L_1398:
        /*1f78*/ 	.word	index@(_ZN2at6native18elementwise_kernelILi128ELi4EZNS0_22gpu_kernel_impl_nocastIZZZNS0_21clamp_max_kernel_cudaERNS_18TensorIteratorBaseERKN3c106ScalarEENKUlvE_clEvENKUlvE3_clEvEUlsE_EEvS4_RKT_EUliE_EEviT1_)
        /*1f7c*/ 	.word	0x00000000


	//----- nvinfo : EIATTR_REGCOUNT
	.align		4
.L_1399:
        /*1f80*/ 	.byte	0x04, 0x2f
        /*1f82*/ 	.short	(.L_1401 - .L_1400)
	.align		4
.L_1400:
        /*1f84*/ 	.word	index@(_ZN2at6native27unrolled_elementwise_kernelIZZZNS0_21clamp_max_kernel_cudaERNS_18TensorIteratorBaseERKN3c106ScalarEENKUlvE_clEvENKUlvE3_clEvEUlsE_St5arrayIPcLm2EELi4E23TrivialOffsetCalculatorILi1EjESF_NS0_6memory12LoadWithCastILi1EEENSG_13StoreWithCastILi1EEEEEviT_T0_T2_T3_T4_T5_)
        /*1f88*/ 	.word	0x0000001c


	//----- nvinfo : EIATTR_FRAME_SIZE
	.align		4
.L_1401:
        /*1f8c*/ 	.byte	0x04, 0x11
        /*1f8e*/ 	.short	(.L_1403 - .L_1402)
	.align		4
.L_1402:
        /*1f90*/ 	.word	index@(_ZN2at6native27unrolled_elementwise_kernelIZZZNS0_21clamp_max_kernel_cudaERNS_18TensorIteratorBaseERKN3c106ScalarEENKUlvE_clEvENKUlvE3_clEvEUlsE_St5arrayIPcLm2EELi4E23TrivialOffsetCalculatorILi1EjESF_NS0_6memory12LoadWithCastILi1EEENSG_13StoreWithCastILi1EEEEEviT_T0_T2_T3_T4_T5_)
        /*1f94*/ 	.word	0x00000000


	//----- nvinfo : EIATTR_REGCOUNT
	.align		4
.L_1403:
        /*1f98*/ 	.byte	0x04, 0x2f
        /*1f9a*/ 	.short	(.L_1405 - .L_1404)
	.align		4
.L_1404:
        /*1f9c*/ 	.word	index@(_ZN2at6native18elementwise_kernelILi128ELi4EZNS0_15gpu_kernel_implIZZZNS0_21clamp_max_kernel_cudaERNS_18TensorIteratorBaseERKN3c106ScalarEENKUlvE_clEvENKUlvE3_clEvEUlsE_EEvS4_RKT_EUliE_EEviT1_)
        /*1fa0*/ 	.word	0x0000001a


	//----- nvinfo : EIATTR_FRAME_SIZE
	.align		4
.L_1405:
        /*1fa4*/ 	.byte	0x04, 0x11
        /*1fa6*/ 	.short	(.L_1407 - .L_1406)
	.align		4
.L_1406:
        /*1fa8*/ 	.word	index@(_ZN2at6native18elementwise_kernelILi128ELi4EZNS0_15gpu_kernel_implIZZZNS0_21clamp_max_kernel_cudaERNS_18TensorIteratorBaseERKN3c106ScalarEENKUlvE_clEvENKUlvE3_clEvEUlsE_EEvS4_RKT_EUliE_EEviT1_)
        /*1fac*/ 	.word	0x00000000


	//----- nvinfo : EIATTR_REGCOUNT
	.align		4
.L_1407:
        /*1fb0*/ 	.byte	0x04, 0x2f
        /*1fb2*/ 	.short	(.L_1409 - .L_1408)
	.align		4
.L_1408:
        /*1fb4*/ 	.word	index@(_ZN2at6native29vectorized_elementwise_kernelILi8EZZZNS0_21clamp_max_kernel_cudaERNS_18TensorIteratorBaseERKN3c106ScalarEENKUlvE_clEvENKUlvE4_clEvEUldE_St5arrayIPcLm2EEEEviT0_T1_)
        /*1fb8*/ 	.word	0x00000004


	//----- nvinfo : EIATTR_FRAME_SIZE
	.align		4
.L_1409:
        /*1fbc*/ 	.byte	0x04, 0x11
        /*1fbe*/ 	.short	(.L_1411 - .L_1410)
	.align		4
.L_1410:
        /*1fc0*/ 	.word	index@(_ZN2at6native29vectorized_elementwise_kernelILi8EZZZNS0_21clamp_max_kernel_cudaERNS_18TensorIteratorBaseERKN3c106ScalarEENKUlvE_clEvENKUlvE4_clEvEUldE_St5arrayIPcLm2EEEEviT0_T1_)
        /*1fc4*/ 	.word	0x00000000


	//----- nvinfo : EIATTR_REGCOUNT
	.align		4
.L_1411:
        /*1fc8*/ 	.byte	0x04, 0x2f
        /*1fca*/ 	.short	(.L_1413 - .L_1412)
	.align		4
.L_1412:
        /*1fcc*/ 	.word	index@(_ZN2at6native29vectorized_elementwise_kernelILi4EZZZNS0_21clamp_max_kernel_cudaERNS_18TensorIteratorBaseERKN3c106ScalarEENKUlvE_clEvENKUlvE4_clEvEUldE_St5arrayIPcLm2EEEEviT0_T1_)
        /*1fd0*/ 	.word	0x0000001e


	//----- nvinfo : EIATTR_FRAME_SIZE
	.align		4
.L_1413:
        /*1fd4*/ 	.byte	0x04, 0x11
        /*1fd6*/ 	.short	(.L_1415 - .L_1414)
	.align		4
.L_1414:
        /*1fd8*/ 	.word	index@(_ZN2at6native29vectorized_elementwise_kernelILi4EZZZNS0_21clamp_max_kernel_cudaERNS_18TensorIteratorBaseERKN3c106ScalarEENKUlvE_clEvENKUlvE4_clEvEUldE_St5arrayIPcLm2EEEEviT0_T1_)
        /*1fdc*/ 	.word	0x00000000


	//----- nvinfo : EIATTR_REGCOUNT
	.align		4
.L_1415:
        /*1fe0*/ 	.byte	0x04, 0x2f
        /*1fe2*/ 	.short	(.L_1417 - .L_1416)
	.align		4
.L_1416:
        /*1fe4*/ 	.word	index@(_ZN2at6native29vectorized_elementwise_kernelILi2EZZZNS0_21clamp_max_kernel_cudaERNS_18TensorIteratorBaseERKN3c106ScalarEENKUlvE_clEvENKUlvE4_clEvEUldE_St5arrayIPcLm2EEEEviT0_T1_)
        /*1fe8*/ 	.word	0x0000001e


	//----- nvinfo : EIATTR_FRAME_SIZE
	.align		4
.L_1417:
        /*1fec*/ 	.byte	0x04, 0x11
        /*1fee*/ 	.short	(.L_1419 - .L_1418)
	.align		4
.L_1418:
        /*1ff0*/ 	.word	index@(_ZN2at6native29vectorized_elementwise_kernelILi2EZZZNS0_21clamp_max_kernel_cudaERNS_18TensorIteratorBaseERKN3c106ScalarEENKUlvE_clEvENKUlvE4_clEvEUldE_St5arrayIPcLm2EEEEviT0_T1_)
        /*1ff4*/ 	.word	0x00000000


	//----- nvinfo : EIATTR_REGCOUNT
	.align		4
.L_1419:
        /*1ff8*/ 	.byte	0x04, 0x2f
        /*1ffa*/ 	.short	(.L_1421 - .L_1420)
	.align		4
.L_1420:
        /*1ffc*/ 	.word	index@(_ZN2at6native27unrolled_elementwise_kernelIZZZNS0_21clamp_max_kernel_cudaERNS_18TensorIteratorBaseERKN3c106ScalarEENKUlvE_clEvENKUlvE4_clEvEUldE_St5arrayIPcLm2EELi4E23TrivialOffsetCalculatorILi1EjESF_NS0_6memory15LoadWithoutCastENSG_16StoreWithoutCastEEEviT_T0_T2_T3_T4_T5_)
        /*2000*/ 	.word	0x00000018


	//----- nvinfo : EIATTR_FRAME_SIZE
	.align		4
.L_1421:
        /*2004*/ 	.byte	0x04, 0x11
        /*2006*/ 	.short	(.L_1423 - .L_1422)
	.align		4
.L_1422:
        /*2008*/ 	.word	index@(_ZN2at6native27unrolled_elementwise_kernelIZZZNS0_21clamp_max_kernel_cudaERNS_18TensorIteratorBaseERKN3c106ScalarEENKUlvE_clEvENKUlvE4_clEvEUldE_St5arrayIPcLm2EELi4E23TrivialOffsetCalculatorILi1EjESF_NS0_6memory15LoadWithoutCastENSG_16StoreWithoutCastEEEviT_T0_T2_T3_T4_T5_)
        /*200c*/ 	.word	0x00000000


	//----- nvinfo : EIATTR_REGCOUNT
	.align		4
.L_1423:
        /*2010*/ 	.byte	0x04, 0x2f
        /*2012*/ 	.short	(.L_1425 - .L_1424)
	.align		4
.L_1424:
        /*2014*/ 	.word	index@(_ZN2at6native18elementwise_kernelILi128ELi2EZNS0_22gpu_kernel_impl_nocastIZZZNS0_21clamp_max_kernel_cudaERNS_18TensorIteratorBaseERKN3c106ScalarEENKUlvE_clEvENKUlvE4_clEvEUldE_EEvS4_RKT_EUliE_EEviT1_)
        /*2018*/ 	.word	0x0000000d


	//----- nvinfo : EIATTR_FRAME_SIZE
	.align		4
.L_1425:
        /*201c*/ 	.byte	0x04, 0x11
        /*201e*/ 	.short	(.L_1427 - .L_1426)
	.align		4
.L_1426:
        /*2020*/ 	.word	index@(_ZN2at6native18elementwise_kernelILi128ELi2EZNS0_22gpu_kernel_impl_nocastIZZZNS0_21clamp_max_kernel_cudaERNS_18TensorIteratorBaseERKN3c106ScalarEENKUlvE_clEvENKUlvE4_clEvEUldE_EEvS4_RKT_EUliE_EEviT1_)
        /*2024*/ 	.word	0x00000000


	//----- nvinfo : EIATTR_REGCOUNT
	.align		4
.L_1427:
        /*2028*/ 	.byte	0x04, 0x2f
        /*202a*/ 	.short	(.L_1429 - .L_1428)
	.align		4
.L_1428:
        /*202c*/ 	.word	index@(_ZN2at6native27unrolled_elementwise_kernelIZZZNS0_21clamp_max_kernel_cudaERNS_18TensorIteratorBaseERKN3c106ScalarEENKUlvE_clEvENKUlvE4_clEvEUldE_St5arrayIPcLm2EELi4E23TrivialOffsetCalculatorILi1EjESF_NS0_6memory12LoadWithCastILi1EEENSG_13StoreWithCastILi1EEEEEviT_T0_T2_T3_T4_T5_)
        /*2030*/ 	.word	0x00000026


	//----- nvinfo : EIATTR_FRAME_SIZE
	.align		4
.L_1429:
        /*2034*/ 	.byte	0x04, 0x11
        /*2036*/ 	.short	(.L_1431 - .L_1430)
	.align		4
.L_1430:
        /*2038*/ 	.word	index@(_ZN2at6native27unrolled_elementwise_kernelIZZZNS0_21clamp_max_kernel_cudaERNS_18TensorIteratorBaseERKN3c106ScalarEENKUlvE_clEvENKUlvE4_clEvEUldE_St5arrayIPcLm2EELi4E23TrivialOffsetCalculatorILi1EjESF_NS0_6memory12LoadWithCastILi1EEENSG_13StoreWithCastILi1EEEEEviT_T0_T2_T3_T4_T5_)
        /*203c*/ 	.word	0x00000000


	//----- nvinfo : EIATTR_REGCOUNT
	.align		4
.L_1431:
        /*2040*/ 	.byte	0x04, 0x2f
        /*2042*/ 	.short	(.L_1433 - .L_1432)
	.align		4
.L_1432:
        /*2044*/ 	.word	index@(_ZN2at6native18elementwise_kernelILi128ELi4EZNS0_15gpu_kernel_implIZZZNS0_21clamp_max_kernel_cudaERNS_18TensorIteratorBaseERKN3c106ScalarEENKUlvE_clEvENKUlvE4_clEvEUldE_EEvS4_RKT_EUliE_EEviT1_)
        /*2048*/ 	.word	0x0000001a


	//----- nvinfo : EIATTR_FRAME_SIZE
	.align		4
.L_1433:
        /*204c*/ 	.byte	0x04, 0x11
        /*204e*/ 	.short	(.L_1435 - .L_1434)
	.align		4
.L_1434:
        /*2050*/ 	.word	index@(_ZN2at6native18elementwise_kernelILi128ELi4EZNS0_15gpu_kernel_implIZZZNS0_21clamp_max_kernel_cudaERNS_18TensorIteratorBaseERKN3c106ScalarEENKUlvE_clEvENKUlvE4_clEvEUldE_EEvS4_RKT_EUliE_EEviT1_)
        /*2054*/ 	.word	0x00000000


	//----- nvinfo : EIATTR_REGCOUNT
	.align		4
.L_1435:
        /*2058*/ 	.byte	0x04, 0x2f
        /*205a*/ 	.short	(.L_1437 - .L_1436)
	.align		4
.L_1436:
        /*205c*/ 	.word	index@(_ZN2at6native29vectorized_elementwise_kernelILi8EZZZNS0_21clamp_max_kernel_cudaERNS_18TensorIteratorBaseERKN3c106ScalarEENKUlvE_clEvENKUlvE5_clEvEUlfE_St5arrayIPcLm2EEEEviT0_T1_)
        /*2060*/ 	.word	0x00000004


	//----- nvinfo : EIATTR_FRAME_SIZE
	.align		4
.L_1437:
        /*2064*/ 	.byte	0x04, 0x11
        /*2066*/ 	.short	(.L_1439 - .L_1438)
	.align		4
.L_1438:
        /*2068*/ 	.word	index@(_ZN2at6native29vectorized_elementwise_kernelILi8EZZZNS0_21clamp_max_kernel_cudaERNS_18TensorIteratorBaseERKN3c106ScalarEENKUlvE_clEvENKUlvE5_clEvEUlfE_St5arrayIPcLm2EEEEviT0_T1_)
        /*206c*/ 	.word	0x00000000


	//----- nvinfo : EIATTR_REGCOUNT
	.align		4
.L_1439:
        /*2070*/ 	.byte	0x04, 0x2f
        /*2072*/ 	.short	(.L_1441 - .L_1440)
	.align		4
.L_1440:
        /*2074*/ 	.word	index@(_ZN2at6native29vectorized_elementwise_kernelILi4EZZZNS0_21clamp_max_kernel_cudaERNS_18TensorIteratorBaseERKN3c106ScalarEENKUlvE_clEvENKUlvE5_clEvEUlfE_St5arrayIPcLm2EEEEviT0_T1_)
        /*2078*/ 	.word	0x00000018


	//----- nvinfo : EIATTR_FRAME_SIZE
	.align		4
.L_1441:
        /*207c*/ 	.byte	0x04, 0x11
        /*207e*/ 	.short	(.L_1443 - .L_1442)
	.align		4
.L_1442:
        /*2080*/ 	.word	index@(_ZN2at6native29vectorized_elementwise_kernelILi4EZZZNS0_21clamp_max_kernel_cudaERNS_18TensorIteratorBaseERKN3c106ScalarEENKUlvE_clEvENKUlvE5_clEvEUlfE_St5arrayIPcLm2EEEEviT0_T1_)
        /*2084*/ 	.word	0x00000000


	//----- nvinfo : EIATTR_REGCOUNT
	.align		4
.L_1443:
        /*2088*/ 	.byte	0x04, 0x2f
        /*208a*/ 	.short	(.L_1445 - .L_1444)
	.align		4
.L_1444:
        /*208c*/ 	.word	index@(_ZN2at6native29vectorized_elementwise_kernelILi2EZZZNS0_21clamp_max_kernel_cudaERNS_18TensorIteratorBaseERKN3c106ScalarEENKUlvE_clEvENKUlvE5_clEvEUlfE_St5arrayIPcLm2EEEEviT0_T1_)
        /*2090*/ 	.word	0x00000018


	//----- nvinfo : EIATTR_FRAME_SIZE
	.align		4
.L_1445:
        /*2094*/ 	.byte	0x04, 0x11
        /*2096*/ 	.short	(.L_1447 - .L_1446)
	.align		4
.L_1446:
        /*2098*/ 	.word	index@(_ZN2at6native29vectorized_elementwise_kernelILi2EZZZNS0_21clamp_max_kernel_cudaERNS_18TensorIteratorBaseERKN3c106ScalarEENKUlvE_clEvENKUlvE5_clEvEUlfE_St5arrayIPcLm2EEEEviT0_T1_)
        /*209c*/ 	.word	0x00000000


	//----- nvinfo : EIATTR_REGCOUNT
	.align		4
.L_1447:
        /*20a0*/ 	.byte	0x04, 0x2f
        /*20a2*/ 	.short	(.L_1449 - .L_1448)
	.align		4
.L_1448:
        /*20a4*/ 	.word	index@(_ZN2at6native27unrolled_elementwise_kernelIZZZNS0_21clamp_max_kernel_cudaERNS_18TensorIteratorBaseERKN3c106ScalarEENKUlvE_clEvENKUlvE5_clEvEUlfE_St5arrayIPcLm2EELi4E23TrivialOffsetCalculatorILi1EjESF_NS0_6memory15LoadWithoutCastENSG_16StoreWithoutCastEEEviT_T0_T2_T3_T4_T5_)
        /*20a8*/ 	.word	0x00000012


	//----- nvinfo : EIATTR_FRAME_SIZE
	.align		4
.L_1449:
        /*20ac*/ 	.byte	0x04, 0x11
        /*20ae*/ 	.short	(.L_1451 - .L_1450)
	.align		4
.L_1450:
        /*20b0*/ 	.word	index@(_ZN2at6native27unrolled_elementwise_kernelIZZZNS0_21clamp_max_kernel_cudaERNS_18TensorIteratorBaseERKN3c106ScalarEENKUlvE_clEvENKUlvE5_clEvEUlfE_St5arrayIPcLm2EELi4E23TrivialOffsetCalculatorILi1EjESF_NS0_6memory15LoadWithoutCastENSG_16StoreWithoutCastEEEviT_T0_T2_T3_T4_T5_)
        /*20b4*/ 	.word	0x00000000


	//----- nvinfo : EIATTR_REGCOUNT
	.align		4
.L_1451:
        /*20b8*/ 	.byte	0x04, 0x2f
        /*20ba*/ 	.short	(.L_1453 - .L_1452)
	.align		4
.L_1452:
        /*20bc*/ 	.word	index@(_ZN2at6native18elementwise_kernelILi128ELi2EZNS0_22gpu_kernel_impl_nocastIZZZNS0_21clamp_max_kernel_cudaERNS_18TensorIteratorBaseERKN3c106ScalarEENKUlvE_clEvENKUlvE5_clEvEUlfE_EEvS4_RKT_EUliE_EEviT1_)
        /*20c0*/ 	.word	0x0000000c


	//----- nvinfo : EIATTR_FRAME_SIZE
	.align		4
.L_1453:
        /*20c4*/ 	.byte	0x04, 0x11
        /*20c6*/ 	.short	(.L_1455 - .L_1454)
	.align		4
.L_1454:
        /*20c8*/ 	.word	index@(_ZN2at6native18elementwise_kernelILi128ELi2EZNS0_22gpu_kernel_impl_nocastIZZZNS0_21clamp_max_kernel_cudaERNS_18TensorIteratorBaseERKN3c106ScalarEENKUlvE_clEvENKUlvE5_clEvEUlfE_EEvS4_RKT_EUliE_EEviT1_)
        /*20cc*/ 	.word	0x00000000


	//----- nvinfo : EIATTR_REGCOUNT
	.align		4
.L_1455:
        /*20d0*/ 	.byte	0x04, 0x2f
        /*20d2*/ 	.short	(.L_1457 - .L_1456)
	.align		4
.L_1456:
        /*20d4*/ 	.word	index@(_ZN2at6native27unrolled_elementwise_kernelIZZZNS0_21clamp_max_kernel_cudaERNS_18TensorIteratorBaseERKN3c106ScalarEENKUlvE_clEvENKUlvE5_clEvEUlfE_St5arrayIPcLm2EELi4E23TrivialOffsetCalculatorILi1EjESF_NS0_6memory12LoadWithCastILi1EEENSG_13StoreWithCastILi1EEEEEviT_T0_T2_T3_T4_T5_)
        /*20d8*/ 	.word	0x0000001e


	//----- nvinfo : EIATTR_FRAME_SIZE
	.align		4
.L_1457:
        /*20dc*/ 	.byte	0x04, 0x11
        /*20de*/ 	.short	(.L_1459 - .L_1458)
	.align		4
.L_1458:
        /*20e0*/ 	.word	index@(_ZN2at6native27unrolled_elementwise_kernelIZZZNS0_21clamp_max_kernel_cudaERNS_18TensorIteratorBaseERKN3c106ScalarEENKUlvE_clEvENKUlvE5_clEvEUlfE_St5arrayIPcLm2EELi4E23TrivialOffsetCalculatorILi1EjESF_NS0_6memory12LoadWithCastILi1EEENSG_13StoreWithCastILi1EEEEEviT_T0_T2_T3_T4_T5_)
        /*20e4*/ 	.word	0x00000000


	//----- nvinfo : EIATTR_REGCOUNT
	.align		4
.L_1459:
        /*20e8*/ 	.byte	0x04, 0x2f
        /*20ea*/ 	.short	(.L_1461 - .L_1460)
	.align		4
.L_1460:
        /*20ec*/ 	.word	index@(_ZN2at6native18elementwise_kernelILi128ELi4EZNS0_15gpu_kernel_implIZZZNS0_21clamp_max_kernel_cudaERNS_18TensorIteratorBaseERKN3c106ScalarEENKUlvE_clEvENKUlvE5_clEvEUlfE_EEvS4_RKT_EUliE_EEviT1_)
        /*20f0*/ 	.word	0x0000001a


	//----- nvinfo : EIATTR_FRAME_SIZE
	.align		4
.L_1461:
        /*20f4*/ 	.byte	0x04, 0x11
        /*20f6*/ 	.short	(.L_1463 - .L_1462)
	.align		4
.L_1462:
        /*20f8*/ 	.word	index@(_ZN2at6native18elementwise_kernelILi128ELi4EZNS0_15gpu_kernel_implIZZZNS0_21clamp_max_kernel_cudaERNS_18TensorIteratorBaseERKN3c106ScalarEENKUlvE_clEvENKUlvE5_clEvEUlfE_EEvS4_RKT_EUliE_EEviT1_)
        /*20fc*/ 	.word	0x00000000


	//----- nvinfo : EIATTR_REGCOUNT
	.align		4
.L_1463:
        /*2100*/ 	.byte	0x04, 0x2f
        /*2102*/ 	.short	(.L_1465 - .L_1464)
	.align		4
.L_1464:
        /*2104*/ 	.word	index@(_ZN2at6native29vectorized_elementwise_kernelILi8EZZZNS0_21clamp_max_kernel_cudaERNS_18TensorIteratorBaseERKN3c106ScalarEENKUlvE_clEvENKUlvE6_clEvEUlNS4_4HalfEE_St5arrayIPcLm2EEEEviT0_T1_)
        /*2108*/ 	.word	0x00000004


	//----- nvinfo : EIATTR_FRAME_SIZE
	.align		4
.L_1465:
        /*210c*/ 	.byte	0x04, 0x11
        /*210e*/ 	.short	(.L_1467 - .L_1466)
	.align		4
.L_1466:
        /*2110*/ 	.word	index@(_ZN2at6native29vectorized_elementwise_kernelILi8EZZZNS0_21clamp_max_kernel_cudaERNS_18TensorIteratorBaseERKN3c106ScalarEENKUlvE_clEvENKUlvE6_clEvEUlNS4_4HalfEE_St5arrayIPcLm2EEEEviT0_T1_)
        /*2114*/ 	.word	0x00000000


	//----- nvinfo : EIATTR_REGCOUNT
	.align		4
.L_1467:
        /*2118*/ 	.byte	0x04, 0x2f
        /*211a*/ 	.short	(.L_1469 - .L_1468)
	.align		4
.L_1468:
        /*211c*/ 	.word	index@(_ZN2at6native29vectorized_elementwise_kernelILi4EZZZNS0_21clamp_max_kernel_cudaERNS_18TensorIteratorBaseERKN3c106ScalarEENKUlvE_clEvENKUlvE6_clEvEUlNS4_4HalfEE_St5arrayIPcLm2EEEEviT0_T1_)
        /*2120*/ 	.word	0x0000001c


	//----- nvinfo : EIATTR_FRAME_SIZE
	.align		4
.L_1469:
        /*2124*/ 	.byte	0x04, 0x11
        /*2126*/ 	.short	(.L_1471 - .L_1470)
	.align		4
.L_1470:
        /*2128*/ 	.word	index@(_ZN2at6native29vectorized_elementwise_kernelILi4EZZZNS0_21clamp_max_kernel_cudaERNS_18TensorIteratorBaseERKN3c106ScalarEENKUlvE_clEvENKUlvE6_clEvEUlNS4_4HalfEE_St5arrayIPcLm2EEEEviT0_T1_)
        /*212c*/ 	.word	0x00000000


	//----- nvinfo : EIATTR_REGCOUNT
	.align		4
.L_1471:
        /*2130*/ 	.byte	0x04, 0x2f
        /*2132*/ 	.short	(.L_1473 - .L_1472)
	.align		4
.L_1472:
        /*2134*/ 	.word	index@(_ZN2at6native29vectorized_elementwise_kernelILi2EZZZNS0_21clamp_max_kernel_cudaERNS_18TensorIteratorBaseERKN3c106ScalarEENKUlvE_clEvENKUlvE6_clEvEUlNS4_4HalfEE_St5arrayIPcLm2EEEEviT0_T1_)
        /*2138*/ 	.word	0x0000001a


	//----- nvinfo : EIATTR_FRAME_SIZE
	.align		4
.L_1473:
        /*213c*/ 	.byte	0x04, 0x11
        /*213e*/ 	.short	(.L_1475 - .L_1474)
	.align		4
.L_1474:
        /*2140*/ 	.word	index@(_ZN2at6native29vectorized_elementwise_kernelILi2EZZZNS0_21clamp_max_kernel_cudaERNS_18TensorIteratorBaseERKN3c106ScalarEENKUlvE_clEvENKUlvE6_clEvEUlNS4_4HalfEE_St5arrayIPcLm2EEEEviT0_T1_)
        /*2144*/ 	.word	0x00000000


	//----- nvinfo : EIATTR_REGCOUNT
	.align		4
.L_1475:
        /*2148*/ 	.byte	0x04, 0x2f
        /*214a*/ 	.short	(.L_1477 - .L_1476)
	.align		4
.L_1476:
        /*214c*/ 	.word	index@(_ZN2at6native27unrolled_elementwise_kernelIZZZNS0_21clamp_max_kernel_cudaERNS_18TensorIteratorBaseERKN3c106ScalarEENKUlvE_clEvENKUlvE6_clEvEUlNS4_4HalfEE_St5arrayIPcLm2EELi4E23TrivialOffsetCalculatorILi1EjESG_NS0_6memory15LoadWithoutCastENSH_16StoreWithoutCastEEEviT_T0_T2_T3_T4_T5_)
        /*2150*/ 	.word	0x00000016


	//----- nvinfo : EIATTR_FRAME_SIZE
	.align		4
.L_1477:
        /*2154*/ 	.byte	0x04, 0x11
        /*2156*/ 	.short	(.L_1479 - .L_1478)
	.align		4
.L_1478:
        /*2158*/ 	.word	index@(_ZN2at6native27unrolled_elementwise_kernelIZZZNS0_21clamp_max_kernel_cudaERNS_18TensorIteratorBaseERKN3c106ScalarEENKUlvE_clEvENKUlvE6_clEvEUlNS4_4HalfEE_St5arrayIPcLm2EELi4E23TrivialOffsetCalculatorILi1EjESG_NS0_6memory15LoadWithoutCastENSH_16StoreWithoutCastEEEviT_T0_T2_T3_T4_T5_)
        /*215c*/ 	.word	0x00000000


	//----- nvinfo : EIATTR_REGCOUNT
	.align		4
.L_1479:
        /*2160*/ 	.byte	0x04, 0x2f
        /*2162*/ 	.short	(.L_1481 - .L_1480)
	.align		4
.L_1480:
        /*2164*/ 	.word	index@(_ZN2at6native18elementwise_kernelILi128ELi4EZNS0_22gpu_kernel_impl_nocastIZZZNS0_21clamp_max_kernel_cudaERNS_18TensorIteratorBaseERKN3c106ScalarEENKUlvE_clEvENKUlvE6_clEvEUlNS5_4HalfEE_EEvS4_RKT_EUliE_EEviT1_)
        /*2168*/ 	.word	0x0000000c


	//----- nvinfo : EIATTR_FRAME_SIZE
	.align		4
.L_1481:
        /*216c*/ 	.byte	0x04, 0x11
        /*216e*/ 	.short	(.L_1483 - .L_1482)
	.align		4
.L_1482:
        /*2170*/ 	.word	index@(_ZN2at6native18elementwise_kernelILi128ELi4EZNS0_22gpu_kernel_impl_nocastIZZZNS0_21clamp_max_kernel_cudaERNS_18TensorIteratorBaseERKN3c106ScalarEENKUlvE_clEvENKUlvE6_clEvEUlNS5_4HalfEE_EEvS4_RKT_EUliE_EEviT1_)
        /*2174*/ 	.word	0x00000000


	//----- nvinfo : EIATTR_REGCOUNT
	.align		4
.L_1483:
        /*2178*/ 	.byte	0x04, 0x2f
        /*217a*/ 	.short	(.L_1485 - .L_1484)
	.align		4
.L_1484:
        /*217c*/ 	.word	index@(_ZN2at6native27unrolled_elementwise_kernelIZZZNS0_21clamp_max_kernel_cudaERNS_18TensorIteratorBaseERKN3c106ScalarEENKUlvE_clEvENKUlvE6_clEvEUlNS4_4HalfEE_St5arrayIPcLm2EELi4E23TrivialOffsetCalculatorILi1EjESG_NS0_6memory12LoadWithCastILi1EEENSH_13StoreWithCastILi1EEEEEviT_T0_T2_T3_T4_T5_)
        /*2180*/ 	.word	0x0000001c


	//----- nvinfo : EIATTR_FRAME_SIZE
	.align		4
.L_1485:
        /*2184*/ 	.byte	0x04, 0x11
        /*2186*/ 	.short	(.L_1487 - .L_1486)
	.align		4
.L_1486:
        /*2188*/ 	.word	index@(_ZN2at6native27unrolled_elementwise_kernelIZZZNS0_21clamp_max_kernel_cudaERNS_18TensorIteratorBaseERKN3c106ScalarEENKUlvE_clEvENKUlvE6_clEvEUlNS4_4HalfEE_St5arrayIPcLm2EELi4E23TrivialOffsetCalculatorILi1EjESG_NS0_6memory12LoadWithCastILi1EEENSH_13StoreWithCastILi1EEEEEviT_T0_T2_T3_T4_T5_)
        /*218c*/ 	.word	0x00000000


	//----- nvinfo : EIATTR_REGCOUNT
	.align		4
.L_1487:
        /*2190*/ 	.byte	0x04, 0x2f
        /*2192*/ 	.short	(.L_1489 - .L_1488)
	.align		4
.L_1488:
        /*2194*/ 	.word	index@(_ZN2at6native18elementwise_kernelILi128ELi4EZNS0_15gpu_kernel_implIZZZNS0_21clamp_max_kernel_cudaERNS_18TensorIteratorBaseERKN3c106ScalarEENKUlvE_clEvENKUlvE6_clEvEUlNS5_4HalfEE_EEvS4_RKT_EUliE_EEviT1_)
        /*2198*/ 	.word	0x0000001a


	//----- nvinfo : EIATTR_FRAME_SIZE
	.align		4
.L_1489:
        /*219c*/ 	.byte	0x04, 0x11
        /*219e*/ 	.short	(.L_1491 - .L_1490)
	.align		4
.L_1490:
        /*21a0*/ 	.word	index@(_ZN2at6native18elementwise_kernelILi128ELi4EZNS0_15gpu_kernel_implIZZZNS0_21clamp_max_kernel_cudaERNS_18TensorIteratorBaseERKN3c106ScalarEENKUlvE_clEvENKUlvE6_clEvEUlNS5_4HalfEE_EEvS4_RKT_EUliE_EEviT1_)
        /*21a4*/ 	.word	0x00000000


	//----- nvinfo : EIATTR_REGCOUNT
	.align		4
.L_1491:
        /*21a8*/ 	.byte	0x04, 0x2f
        /*21aa*/ 	.short	(.L_1493 - .L_1492)
	.align		4
.L_1492:
        /*21ac*/ 	.word	index@(_ZN2at6native29vectorized_elementwise_kernelILi8EZZZNS0_21clamp_max_kernel_cudaERNS_18TensorIteratorBaseERKN3c106ScalarEENKUlvE_clEvENKUlvE7_clEvEUlNS4_8BFloat16EE_St5arrayIPcLm2EEEEviT0_T1_)
        /*21b0*/ 	.word	0x00000004


	//----- nvinfo : EIATTR_FRAME_SIZE
	.align		4
.L_1493:
        /*21b4*/ 	.byte	0x04, 0x11
        /*21b6*/ 	.short	(.L_1495 - .L_1494)
	.align		4
.L_1494:
        /*21b8*/ 	.word	index@(_ZN2at6native29vectorized_elementwise_kernelILi8EZZZNS0_21clamp_max_kernel_cudaERNS_18TensorIteratorBaseERKN3c106ScalarEENKUlvE_clEvENKUlvE7_clEvEUlNS4_8BFloat16EE_St5arrayIPcLm2EEEEviT0_T1_)
        /*21bc*/ 	.word	0x00000000


	//----- nvinfo : EIATTR_REGCOUNT
	.align		4
.L_1495:
        /*21c0*/ 	.byte	0x04, 0x2f
        /*21c2*/ 	.short	(.L_1497 - .L_1496)
	.align		4
.L_1496:
        /*21c4*/ 	.word	index@(_ZN2at6native29vectorized_elementwise_kernelILi4EZZZNS0_21clamp_max_kernel_cudaERNS_18TensorIteratorBaseERKN3c106ScalarEENKUlvE_clEvENKUlvE7_clEvEUlNS4_8BFloat16EE_St5arrayIPcLm2EEEEviT0_T1_)
        /*21c8*/ 	.word	0x0000001c


	//----- nvinfo : EIATTR_FRAME_SIZE
	.align		4
.L_1497:
        /*21cc*/ 	.byte	0x04, 0x11
        /*21ce*/ 	.short	(.L_1499 - .L_1498)
	.align		4
.L_1498:
        /*21d0*/ 	.word	index@(_ZN2at6native29vectorized_elementwise_kernelILi4EZZZNS0_21clamp_max_kernel_cudaERNS_18TensorIteratorBaseERKN3c106ScalarEENKUlvE_clEvENKUlvE7_clEvEUlNS4_8BFloat16EE_St5arrayIPcLm2EEEEviT0_T1_)
        /*21d4*/ 	.word	0x00000000


	//----- nvinfo : EIATTR_REGCOUNT
	.align		4
.L_1499:
        /*21d8*/ 	.byte	0x04, 0x2f
        /*21da*/ 	.short	(.L_1501 - .L_1500)
	.align		4
.L_1500:
        /*21dc*/ 	.word	index@(_ZN2at6native29vectorized_elementwise_kernelILi2EZZZNS0_21clamp_max_kernel_cudaERNS_18TensorIteratorBaseERKN3c106ScalarEENKUlvE_clEvENKUlvE7_clEvEUlNS4_8BFloat16EE_St5arrayIPcLm2EEEEviT0_T1_)
        /*21e0*/ 	.word	0x0000001d


	//----- nvinfo : EIATTR_FRAME_SIZE
	.align		4
.L_1501:
        /*21e4*/ 	.byte	0x04, 0x11
        /*21e6*/ 	.short	(.L_1503 - .L_1502)
	.align		4
.L_1502:
        /*21e8*/ 	.word	index@(_ZN2at6native29vectorized_elementwise_kernelILi2EZZZNS0_21clamp_max_kernel_cudaERNS_18TensorIteratorBaseERKN3c106ScalarEENKUlvE_clEvENKUlvE7_clEvEUlNS4_8BFloat16EE_St5arrayIPcLm2EEEEviT0_T1_)
        /*21ec*/ 	.word	0x00000000


	//----- nvinfo : EIATTR_REGCOUNT
	.align		4
.L_1503:
        /*21f0*/ 	.byte	0x04, 0x2f
        /*21f2*/ 	.short	(.L_1505 - .L_1504)
	.align		4
.L_1504:
        /*21f4*/ 	.word	index@(_ZN2at6native27unrolled_elementwise_kernelIZZZNS0_21clamp_max_kernel_cudaERNS_18TensorIteratorBaseERKN3c106ScalarEENKUlvE_clEvENKUlvE7_clEvEUlNS4_8BFloat16EE_St5arrayIPcLm2EELi4E23TrivialOffsetCalculatorILi1EjESG_NS0_6memory15LoadWithoutCastENSH_16StoreWithoutCastEEEviT_T0_T2_T3_T4_T5_)
        /*21f8*/ 	.word	0x00000014


	//----- nvinfo : EIATTR_FRAME_SIZE
	.align		4
.L_1505:
        /*21fc*/ 	.byte	0x04, 0x11
        /*21fe*/ 	.short	(.L_1507 - .L_1506)
	.align		4
.L_1506:
        /*2200*/ 	.word	index@(_ZN2at6native27unrolled_elementwise_kernelIZZZNS0_21clamp_max_kernel_cudaERNS_18TensorIteratorBaseERKN3c106ScalarEENKUlvE_clEvENKUlvE7_clEvEUlNS4_8BFloat16EE_St5arrayIPcLm2EELi4E23TrivialOffsetCalculatorILi1EjESG_NS0_6memory15LoadWithoutCastENSH_16StoreWithoutCastEEEviT_T0_T2_T3_T4_T5_)
        /*2204*/ 	.word	0x00000000


	//----- nvinfo : EIATTR_REGCOUNT
	.align		4
.L_1507:
        /*2208*/ 	.byte	0x04, 0x2f
        /*220a*/ 	.short	(.L_1509 - .L_1508)
	.align		4
.L_1508:
        /*220c*/ 	.word	index@(_ZN2at6native18elementwise_kernelILi128ELi4EZNS0_22gpu_kernel_impl_nocastIZZZNS0_21clamp_max_kernel_cudaERNS_18TensorIteratorBaseERKN3c106ScalarEENKUlvE_clEvENKUlvE7_clEvEUlNS5_8BFloat16EE_EEvS4_RKT_EUliE_EEviT1_)
        /*2210*/ 	.word	0x0000000c


	//----- nvinfo : EIATTR_FRAME_SIZE
	.align		4
.L_1509:
        /*2214*/ 	.byte	0x04, 0x11
        /*2216*/ 	.short	(.L_1511 - .L_1510)
	.align		4
.L_1510:
        /*2218*/ 	.word	index@(_ZN2at6native18elementwise_kernelILi128ELi4EZNS0_22gpu_kernel_impl_nocastIZZZNS0_21clamp_max_kernel_cudaERNS_18TensorIteratorBaseERKN3c106ScalarEENKUlvE_clEvENKUlvE7_clEvEUlNS5_8BFloat16EE_EEvS4_RKT_EUliE_EEviT1_)
        /*221c*/ 	.word	0x00000000


	//----- nvinfo : EIATTR_REGCOUNT
	.align		4
.L_1511:
        /*2220*/ 	.byte	0x04, 0x2f
        /*2222*/ 	.short	(.L_1513 - .L_1512)
	.align		4
.L_1512:
        /*2224*/ 	.word	index@(_ZN2at6native27unrolled_elementwise_kernelIZZZNS0_21clamp_max_kernel_cudaERNS_18TensorIteratorBaseERKN3c106ScalarEENKUlvE_clEvENKUlvE7_clEvEUlNS4_8BFloat16EE_St5arrayIPcLm2EELi4E23TrivialOffsetCalculatorILi1EjESG_NS0_6memory12LoadWithCastILi1EEENSH_13StoreWithCastILi1EEEEEviT_T0_T2_T3_T4_T5_)
        /*2228*/ 	.word	0x0000001c


	//----- nvinfo : EIATTR_FRAME_SIZE
	.align		4
.L_1513:
        /*222c*/ 	.byte	0x04, 0x11
        /*222e*/ 	.short	(.L_1515 - .L_1514)
	.align		4
.L_1514:
        /*2230*/ 	.word	index@(_ZN2at6native27unrolled_elementwise_kernelIZZZNS0_21clamp_max_kernel_cudaERNS_18TensorIteratorBaseERKN3c106ScalarEENKUlvE_clEvENKUlvE7_clEvEUlNS4_8BFloat16EE_St5arrayIPcLm2EELi4E23TrivialOffsetCalculatorILi1EjESG_NS0_6memory12LoadWithCastILi1EEENSH_13StoreWithCastILi1EEEEEviT_T0_T2_T3_T4_T5_)
        /*2234*/ 	.word	0x00000000


	//----- nvinfo : EIATTR_REGCOUNT
	.align		4
.L_1515:
        /*2238*/ 	.byte	0x04, 0x2f
        /*223a*/ 	.short	(.L_1517 - .L_1516)
	.align		4
.L_1516:
        /*223c*/ 	.word	index@(_ZN2at6native18elementwise_kernelILi128ELi4EZNS0_15gpu_kernel_implIZZZNS0_21clamp_max_kernel_cudaERNS_18TensorIteratorBaseERKN3c106ScalarEENKUlvE_clEvENKUlvE7_clEvEUlNS5_8BFloat16EE_EEvS4_RKT_EUliE_EEviT1_)
        /*2240*/ 	.word	0x0000001a


	//----- nvinfo : EIATTR_FRAME_SIZE
	.align		4
.L_1517:
        /*2244*/ 	.byte	0x04, 0x11
        /*2246*/ 	.short	(.L_1519 - .L_1518)
	.align		4
.L_1518:
        /*2248*/ 	.word	index@(_ZN2at6native18elementwise_kernelILi128ELi4EZNS0_15gpu_kernel_implIZZZNS0_21clamp_max_kernel_cudaERNS_18TensorIteratorBaseERKN3c106ScalarEENKUlvE_clEvENKUlvE7_clEvEUlNS5_8BFloat16EE_EEvS4_RKT_EUliE_EEviT1_)
        /*224c*/ 	.word	0x00000000


	//----- nvinfo : EIATTR_REGCOUNT
	.align		4
.L_1519:
        /*2250*/ 	.byte	0x04, 0x2f
        /*2252*/ 	.short	(.L_1521 - .L_1520)
	.align		4
.L_1520:
        /*2254*/ 	.word	index@(_ZN2at6native29vectorized_elementwise_kernelILi8EZZZNS0_22nan_to_num_kernel_cudaERNS_18TensorIteratorBaseESt8optionalIdES5_S5_ENKUlvE_clEvENKUlvE_clEvEUlN3c107complexIdEEE_St5arrayIPcLm2EEEEviT0_T1_)
        /*2258*/ 	.word	0x00000004


	//----- nvinfo : EIATTR_FRAME_SIZE
	.align		4
.L_1521:
        /*225c*/ 	.byte	0x04, 0x11
        /*225e*/ 	.short	(.L_1523 - .L_1522)
	.align		4
.L_1522:
        /*2260*/ 	.word	index@(_ZN2at6native29vectorized_elementwise_kernelILi8EZZZNS0_22nan_to_num_kernel_cudaERNS_18TensorIteratorBaseESt8optionalIdES5_S5_ENKUlvE_clEvENKUlvE_clEvEUlN3c107complexIdEEE_St5arrayIPcLm2EEEEviT0_T1_)
        /*2264*/ 	.word	0x00000000


	//----- nvinfo : EIATTR_REGCOUNT
	.align		4
.L_1523:
        /*2268*/ 	.byte	0x04, 0x2f
        /*226a*/ 	.short	(.L_1525 - .L_1524)
	.align		4
.L_1524:
        /*226c*/ 	.word	index@(_ZN2at6native29vectorized_elementwise_kernelILi4EZZZNS0_22nan_to_num_kernel_cudaERNS_18TensorIteratorBaseESt8optionalIdES5_S5_ENKUlvE_clEvENKUlvE_clEvEUlN3c107complexIdEEE_St5arrayIPcLm2EEEEviT0_T1_)
        /*2270*/ 	.word	0x00000030


	//----- nvinfo : EIATTR_FRAME_SIZE
	.align		4
.L_1525:
        /*2274*/ 	.byte	0x04, 0x11
        /*2276*/ 	.short	(.L_1527 - .L_1526)
	.align		4
.L_1526:
        /*2278*/ 	.word	index@(_ZN2at6native29vectorized_elementwise_kernelILi4EZZZNS0_22nan_to_num_kernel_cudaERNS_18TensorIteratorBaseESt8optionalIdES5_S5_ENKUlvE_clEvENKUlvE_clEvEUlN3c107complexIdEEE_St5arrayIPcLm2EEEEviT0_T1_)
        /*227c*/ 	.word	0x00000000


	//----- nvinfo : EIATTR_REGCOUNT
	.align		4
.L_1527:
        /*2280*/ 	.byte	0x04, 0x2f
        /*2282*/ 	.short	(.L_1529 - .L_1528)
	.align		4
.L_1528:
        /*2284*/ 	.word	index@(_ZN2at6native29vectorized_elementwise_kernelILi2EZZZNS0_22nan_to_num_kernel_cudaERNS_18TensorIteratorBaseESt8optionalIdES5_S5_ENKUlvE_clEvENKUlvE_clEvEUlN3c107complexIdEEE_St5arrayIPcLm2EEEEviT0_T1_)
        /*2288*/ 	.word	0x00000030


	//----- nvinfo : EIATTR_FRAME_SIZE
	.align		4
.L_1529:
        /*228c*/ 	.byte	0x04, 0x11
        /*228e*/ 	.short	(.L_1531 - .L_1530)
	.align		4
.L_1530:
        /*2290*/ 	.word	index@(_ZN2at6native29vectorized_elementwise_kernelILi2EZZZNS0_22nan_to_num_kernel_cudaERNS_18TensorIteratorBaseESt8optionalIdES5_S5_ENKUlvE_clEvENKUlvE_clEvEUlN3c107complexIdEEE_St5arrayIPcLm2EEEEviT0_T1_)
        /*2294*/ 	.word	0x00000000


	//----- nvinfo : EIATTR_REGCOUNT
	.align		4
.L_1531:
        /*2298*/ 	.byte	0x04, 0x2f
        /*229a*/ 	.short	(.L_1533 - .L_1532)
	.align		4
.L_1532:
        /*229c*/ 	.word	index@(_ZN2at6native27unrolled_elementwise_kernelIZZZNS0_22nan_to_num_kernel_cudaERNS_18TensorIteratorBaseESt8optionalIdES5_S5_ENKUlvE_clEvENKUlvE_clEvEUlN3c107complexIdEEE_St5arrayIPcLm2EELi4E23TrivialOffsetCalculatorILi1EjESG_NS0_6memory15LoadWithoutCastENSH_16StoreWithoutCastEEEviT_T0_T2_T3_T4_T5_)
        /*22a0*/ 	.word	0x00000020


	//----- nvinfo : EIATTR_FRAME_SIZE
	.align		4
.L_1533:
        /*22a4*/ 	.byte	0x04, 0x11
        /*22a6*/ 	.short	(.L_1535 - .L_1534)
	.align		4
.L_1534:
        /*22a8*/ 	.word	index@(_ZN2at6native27unrolled_elementwise_kernelIZZZNS0_22nan_to_num_kernel_cudaERNS_18TensorIteratorBaseESt8optionalIdES5_S5_ENKUlvE_clEvENKUlvE_clEvEUlN3c107complexIdEEE_St5arrayIPcLm2EELi4E23TrivialOffsetCalculatorILi1EjESG_NS0_6memory15LoadWithoutCastENSH_16StoreWithoutCastEEEviT_T0_T2_T3_T4_T5_)
        /*22ac*/ 	.word	0x00000000


	//----- nvinfo : EIATTR_REGCOUNT
	.align		4
.L_1535:
        /*22b0*/ 	.byte	0x04, 0x2f
        /*22b2*/ 	.short	(.L_1537 - .L_1536)
	.align		4
.L_1536:
        /*22b4*/ 	.word	index@(_ZN2at6native18elementwise_kernelILi128ELi2EZNS0_22gpu_kernel_impl_nocastIZZZNS0_22nan_to_num_kernel_cudaERNS_18TensorIteratorBaseESt8optionalIdES6_S6_ENKUlvE_clEvENKUlvE_clEvEUlN3c107complexIdEEE_EEvS4_RKT_EUliE_EEviT1_)
        /*22b8*/ 	.word	0x0000000d


	//----- nvinfo : EIATTR_FRAME_SIZE
	.align		4
.L_1537:
        /*22bc*/ 	.byte	0x04, 0x11
        /*22be*/ 	.short	(.L_1539 - .L_1538)
	.align		4
.L_1538:
        /*22c0*/ 	.word	index@(_ZN2at6native18elementwise_kernelILi128ELi2EZNS0_22gpu_kernel_impl_nocastIZZZNS0_22nan_to_num_kernel_cudaERNS_18TensorIteratorBaseESt8optionalIdES6_S6_ENKUlvE_clEvENKUlvE_clEvEUlN3c107complexIdEEE_EEvS4_RKT_EUliE_EEviT1_)
        /*22c4*/ 	.word	0x00000000


	//----- nvinfo : EIATTR_REGCOUNT
	.align		4
.L_1539:
        /*22c8*/ 	.byte	0x04, 0x2f
        /*22ca*/ 	.short	(.L_1541 - .L_1540)
	.align		4
.L_1540:
        /*22cc*/ 	.word	index@(_ZN2at6native27unrolled_elementwise_kernelIZZZNS0_22nan_to_num_kernel_cudaERNS_18TensorIteratorBaseESt8optionalIdES5_S5_ENKUlvE_clEvENKUlvE_clEvEUlN3c107complexIdEEE_St5arrayIPcLm2EELi4E23TrivialOffsetCalculatorILi1EjESG_NS0_6memory12LoadWithCastILi1EEENSH_13StoreWithCastILi1EEEEEviT_T0_T2_T3_T4_T5_)
        /*22d0*/ 	.word	0x00000029


	//----- nvinfo : EIATTR_FRAME_SIZE
	.align		4
.L_1541:
        /*22d4*/ 	.byte	0x04, 0x11
        /*22d6*/ 	.short	(.L_1543 - .L_1542)
	.align		4
.L_1542:
        /*22d8*/ 	.word	index@(_ZN2at6native27unrolled_elementwise_kernelIZZZNS0_22nan_to_num_kernel_cudaERNS_18TensorIteratorBaseESt8optionalIdES5_S5_ENKUlvE_clEvENKUlvE_clEvEUlN3c107complexIdEEE_St5arrayIPcLm2EELi4E23TrivialOffsetCalculatorILi1EjESG_NS0_6memory12LoadWithCastILi1EEENSH_13StoreWithCastILi1EEEEEviT_T0_T2_T3_T4_T5_)
        /*22dc*/ 	.word	0x00000000


	//----- nvinfo : EIATTR_REGCOUNT
	.align		4
.L_1543:
        /*22e0*/ 	.byte	0x04, 0x2f
        /*22e2*/ 	.short	(.L_1545 - .L_1544)
	.align		4
.L_1544:
        /*22e4*/ 	.word	index@(_ZN2at6native18elementwise_kernelILi128ELi4EZNS0_15gpu_kernel_implIZZZNS0_22nan_to_num_kernel_cudaERNS_18TensorIteratorBaseESt8optionalIdES6_S6_ENKUlvE_clEvENKUlvE_clEvEUlN3c107complexIdEEE_EEvS4_RKT_EUliE_EEviT1_)
        /*22e8*/ 	.word	0x0000001a


	//----- nvinfo : EIATTR_FRAME_SIZE
	.align		4
.L_1545:
        /*22ec*/ 	.byte	0x04, 0x11
        /*22ee*/ 	.short	(.L_1547 - .L_1546)
	.align		4
.L_1546:
        /*22f0*/ 	.word	index@(_ZN2at6native18elementwise_kernelILi128ELi4EZNS0_15gpu_kernel_implIZZZNS0_22nan_to_num_kernel_cudaERNS_18TensorIteratorBaseESt8optionalIdES6_S6_ENKUlvE_clEvENKUlvE_clEvEUlN3c107complexIdEEE_EEvS4_RKT_EUliE_EEviT1_)
        /*22f4*/ 	.word	0x00000000


	//----- nvinfo : EIATTR_REGCOUNT
	.align		4
.L_1547:
        /*22f8*/ 	.byte	0x04, 0x2f
        /*22fa*/ 	.short	(.L_1549 - .L_1548)
	.align		4
.L_1548:
        /*22fc*/ 	.word	index@(_ZN2at6native29vectorized_elementwise_kernelILi8EZZZNS0_22nan_to_num_kernel_cudaERNS_18TensorIteratorBaseESt8optionalIdES5_S5_ENKUlvE_clEvENKUlvE0_clEvEUlN3c107complexIfEEE_St5arrayIPcLm2EEEEviT0_T1_)
        /*2300*/ 	.word	0x00000004


	//----- nvinfo : EIATTR_FRAME_SIZE
	.align		4
.L_1549:
        /*2304*/ 	.byte	0x04, 0x11
        /*2306*/ 	.short	(.L_1551 - .L_1550)
	.align		4
.L_1550:
        /*2308*/ 	.word	index@(_ZN2at6native29vectorized_elementwise_kernelILi8EZZZNS0_22nan_to_num_kernel_cudaERNS_18TensorIteratorBaseESt8optionalIdES5_S5_ENKUlvE_clEvENKUlvE0_clEvEUlN3c107complexIfEEE_St5arrayIPcLm2EEEEviT0_T1_)
        /*230c*/ 	.word	0x00000000


	//----- nvinfo : EIATTR_REGCOUNT
	.align		4
.L_1551:
        /*2310*/ 	.byte	0x04, 0x2f
        /*2312*/ 	.short	(.L_1553 - .L_1552)
	.align		4
.L_1552:
        /*2314*/ 	.word	index@(_ZN2at6native29vectorized_elementwise_kernelILi4EZZZNS0_22nan_to_num_kernel_cudaERNS_18TensorIteratorBaseESt8optionalIdES5_S5_ENKUlvE_clEvENKUlvE0_clEvEUlN3c107complexIfEEE_St5arrayIPcLm2EEEEviT0_T1_)
        /*2318*/ 	.word	0x00000020


	//----- nvinfo : EIATTR_FRAME_SIZE
	.align		4
.L_1553:
        /*231c*/ 	.byte	0x04, 0x11
        /*231e*/ 	.short	(.L_1555 - .L_1554)
	.align		4
.L_1554:
        /*2320*/ 	.word	index@(_ZN2at6native29vectorized_elementwise_kernelILi4EZZZNS0_22nan_to_num_kernel_cudaERNS_18TensorIteratorBaseESt8optionalIdES5_S5_ENKUlvE_clEvENKUlvE0_clEvEUlN3c107complexIfEEE_St5arrayIPcLm2EEEEviT0_T1_)
        /*2324*/ 	.word	0x00000000


	//----- nvinfo : EIATTR_REGCOUNT
	.align		4
.L_1555:
        /*2328*/ 	.byte	0x04, 0x2f
        /*232a*/ 	.short	(.L_1557 - .L_1556)
	.align		4
.L_1556:
        /*232c*/ 	.word	index@(_ZN2at6native29vectorized_elementwise_kernelILi2EZZZNS0_22nan_to_num_kernel_cudaERNS_18TensorIteratorBaseESt8optionalIdES5_S5_ENKUlvE_clEvENKUlvE0_clEvEUlN3c107complexIfEEE_St5arrayIPcLm2EEEEviT0_T1_)
        /*2330*/ 	.word	0x00000020


	//----- nvinfo : EIATTR_FRAME_SIZE
	.align		4
.L_1557:
        /*2334*/ 	.byte	0x04, 0x11
        /*2336*/ 	.short	(.L_1559 - .L_1558)
	.align		4
.L_1558:
        /*2338*/ 	.word	index@(_ZN2at6native29vectorized_elementwise_kernelILi2EZZZNS0_22nan_to_num_kernel_cudaERNS_18TensorIteratorBaseESt8optionalIdES5_S5_ENKUlvE_clEvENKUlvE0_clEvEUlN3c107complexIfEEE_St5arrayIPcLm2EEEEviT0_T1_)
        /*233c*/ 	.word	0x00000000


	//----- nvinfo : EIATTR_REGCOUNT
	.align		4
.L_1559:
        /*2340*/ 	.byte	0x04, 0x2f
        /*2342*/ 	.short	(.L_1561 - .L_1560)
	.align		4
.L_1560:
        /*2344*/ 	.word	index@(_ZN2at6native27unrolled_elementwise_kernelIZZZNS0_22nan_to_num_kernel_cudaERNS_18TensorIteratorBaseESt8optionalIdES5_S5_ENKUlvE_clEvENKUlvE0_clEvEUlN3c107complexIfEEE_St5arrayIPcLm2EELi4E23TrivialOffsetCalculatorILi1EjESG_NS0_6memory15LoadWithoutCastENSH_16StoreWithoutCastEEEviT_T0_T2_T3_T4_T5_)
        /*2348*/ 	.word	0x0000001a


	//----- nvinfo : EIATTR_FRAME_SIZE
	.align		4
.L_1561:
        /*234c*/ 	.byte	0x04, 0x11
        /*234e*/ 	.short	(.L_1563 - .L_1562)
	.align		4
.L_1562:
        /*2350*/ 	.word	index@(_ZN2at6native27unrolled_elementwise_kernelIZZZNS0_22nan_to_num_kernel_cudaERNS_18TensorIteratorBaseESt8optionalIdES5_S5_ENKUlvE_clEvENKUlvE0_clEvEUlN3c107complexIfEEE_St5arrayIPcLm2EELi4E23TrivialOffsetCalculatorILi1EjESG_NS0_6memory15LoadWithoutCastENSH_16StoreWithoutCastEEEviT_T0_T2_T3_T4_T5_)
        /*2354*/ 	.word	0x00000000


	//----- nvinfo : EIATTR_REGCOUNT
	.align		4
.L_1563:
        /*2358*/ 	.byte	0x04, 0x2f
        /*235a*/ 	.short	(.L_1565 - .L_1564)
	.align		4
.L_1564:
        /*235c*/ 	.word	index@(_ZN2at6native18elementwise_kernelILi128ELi2EZNS0_22gpu_kernel_impl_nocastIZZZNS0_22nan_to_num_kernel_cudaERNS_18TensorIteratorBaseESt8optionalIdES6_S6_ENKUlvE_clEvENKUlvE0_clEvEUlN3c107complexIfEEE_EEvS4_RKT_EUliE_EEviT1_)
        /*2360*/ 	.word	0x0000000c


	//----- nvinfo : EIATTR_FRAME_SIZE
	.align		4
.L_1565:
        /*2364*/ 	.byte	0x04, 0x11
        /*2366*/ 	.short	(.L_1567 - .L_1566)
	.align		4
.L_1566:
        /*2368*/ 	.word	index@(_ZN2at6native18elementwise_kernelILi128ELi2EZNS0_22gpu_kernel_impl_nocastIZZZNS0_22nan_to_num_kernel_cudaERNS_18TensorIteratorBaseESt8optionalIdES6_S6_ENKUlvE_clEvENKUlvE0_clEvEUlN3c107complexIfEEE_EEvS4_RKT_EUliE_EEviT1_)
        /*236c*/ 	.word	0x00000000


	//----- nvinfo : EIATTR_REGCOUNT
	.align		4
.L_1567:
        /*2370*/ 	.byte	0x04, 0x2f
        /*2372*/ 	.short	(.L_1569 - .L_1568)
	.align		4
.L_1568:
        /*2374*/ 	.word	index@(_ZN2at6native27unrolled_elementwise_kernelIZZZNS0_22nan_to_num_kernel_cudaERNS_18TensorIteratorBaseESt8optionalIdES5_S5_ENKUlvE_clEvENKUlvE0_clEvEUlN3c107complexIfEEE_St5arrayIPcLm2EELi4E23TrivialOffsetCalculatorILi1EjESG_NS0_6memory12LoadWithCastILi1EEENSH_13StoreWithCastILi1EEEEEviT_T0_T2_T3_T4_T5_)
        /*2378*/ 	.word	0x00000020


	//----- nvinfo : EIATTR_FRAME_SIZE
	.align		4
.L_1569:
        /*237c*/ 	.byte	0x04, 0x11
        /*237e*/ 	.short	(.L_1571 - .L_1570)
	.align		4
.L_1570:
        /*2380*/ 	.word	index@(_ZN2at6native27unrolled_elementwise_kernelIZZZNS0_22nan_to_num_kernel_cudaERNS_18TensorIteratorBaseESt8optionalIdES5_S5_ENKUlvE_clEvENKUlvE0_clEvEUlN3c107complexIfEEE_St5arrayIPcLm2EELi4E23TrivialOffsetCalculatorILi1EjESG_NS0_6memory12LoadWithCastILi1EEENSH_13StoreWithCastILi1EEEEEviT_T0_T2_T3_T4_T5_)
        /*2384*/ 	.word	0x00000000


	//----- nvinfo : EIATTR_REGCOUNT
	.align		4
.L_1571:
        /*2388*/ 	.byte	0x04, 0x2f
        /*238a*/ 	.short	(.L_1573 - .L_1572)
	.align		4
.L_1572:
        /*238c*/ 	.word	index@(_ZN2at6native18elementwise_kernelILi128ELi4EZNS0_15gpu_kernel_implIZZZNS0_22nan_to_num_kernel_cudaERNS_18TensorIteratorBaseESt8optionalIdES6_S6_ENKUlvE_clEvENKUlvE0_clEvEUlN3c107complexIfEEE_EEvS4_RKT_EUliE_EEviT1_)
        /*2390*/ 	.word	0x0000001a


	//----- nvinfo : EIATTR_FRAME_SIZE
	.align		4
.L_1573:
        /*2394*/ 	.byte	0x04, 0x11
        /*2396*/ 	.short	(.L_1575 - .L_1574)
	.align		4
.L_1574:
        /*2398*/ 	.word	index@(_ZN2at6native18elementwise_kernelILi128ELi4EZNS0_15gpu_kernel_implIZZZNS0_22nan_to_num_kernel_cudaERNS_18TensorIteratorBaseESt8optionalIdES6_S6_ENKUlvE_clEvENKUlvE0_clEvEUlN3c107complexIfEEE_EEvS4_RKT_EUliE_EEviT1_)
        /*239c*/ 	.word	0x00000000


	//----- nvinfo : EIATTR_REGCOUNT
	.align		4
.L_1575:
        /*23a0*/ 	.byte	0x04, 0x2f
        /*23a2*/ 	.short	(.L_1577 - .L_1576)
	.align		4
.L_1576:
        /*23a4*/ 	.word	index@(_ZN2at6native29vectorized_elementwise_kernelILi8EZZZNS0_22nan_to_num_kernel_cudaERNS_18TensorIteratorBaseESt8optionalIdES5_S5_ENKUlvE0_clEvENKUlvE_clEvEUldE_St5arrayIPcLm2EEEEviT0_T1_)
        /*23a8*/ 	.word	0x00000004


	//----- nvinfo : EIATTR_FRAME_SIZE
	.align		4
.L_1577:
        /*23ac*/ 	.byte	0x04, 0x11
        /*23ae*/ 	.short	(.L_1579 - .L_1578)
	.align		4
.L_1578:
        /*23b0*/ 	.word	index@(_ZN2at6native29vectorized_elementwise_kernelILi8EZZZNS0_22nan_to_num_kernel_cudaERNS_18TensorIteratorBaseESt8optionalIdES5_S5_ENKUlvE0_clEvENKUlvE_clEvEUldE_St5arrayIPcLm2EEEEviT0_T1_)
        /*23b4*/ 	.word	0x00000000


	//----- nvinfo : EIATTR_REGCOUNT
	.align		4
.L_1579:
        /*23b8*/ 	.byte	0x04, 0x2f
        /*23ba*/ 	.short	(.L_1581 - .L_1580)
	.align		4
.L_1580:
        /*23bc*/ 	.word	index@(_ZN2at6native29vectorized_elementwise_kernelILi4EZZZNS0_22nan_to_num_kernel_cudaERNS_18TensorIteratorBaseESt8optionalIdES5_S5_ENKUlvE0_clEvENKUlvE_clEvEUldE_St5arrayIPcLm2EEEEviT0_T1_)
        /*23c0*/ 	.word	0x0000001e


	//----- nvinfo : EIATTR_FRAME_SIZE
	.align		4
.L_1581:
        /*23c4*/ 	.byte	0x04, 0x11
        /*23c6*/ 	.short	(.L_1583 - .L_1582)
	.align		4
.L_1582:
        /*23c8*/ 	.word	index@(_ZN2at6native29vectorized_elementwise_kernelILi4EZZZNS0_22nan_to_num_kernel_cudaERNS_18TensorIteratorBaseESt8optionalIdES5_S5_ENKUlvE0_clEvENKUlvE_clEvEUldE_St5arrayIPcLm2EEEEviT0_T1_)
        /*23cc*/ 	.word	0x00000000


	//----- nvinfo : EIATTR_REGCOUNT
	.align		4
.L_1583:
        /*23d0*/ 	.byte	0x04, 0x2f
        /*23d2*/ 	.short	(.L_1585 - .L_1584)
	.align		4
.L_1584:
        /*23d4*/ 	.word	index@(_ZN2at6native29vectorized_elementwise_kernelILi2EZZZNS0_22nan_to_num_kernel_cudaERNS_18TensorIteratorBaseESt8optionalIdES5_S5_ENKUlvE0_clEvENKUlvE_clEvEUldE_St5arrayIPcLm2EEEEviT0_T1_)
        /*23d8*/ 	.word	0x0000001e


	//----- nvinfo : EIATTR_FRAME_SIZE
	.align		4
.L_1585:
        /*23dc*/ 	.byte	0x04, 0x11
        /*23de*/ 	.short	(.L_1587 - .L_1586)
	.align		4
.L_1586:
        /*23e0*/ 	.word	index@(_ZN2at6native29vectorized_elementwise_kernelILi2EZZZNS0_22nan_to_num_kernel_cudaERNS_18TensorIteratorBaseESt8optionalIdES5_S5_ENKUlvE0_clEvENKUlvE_clEvEUldE_St5arrayIPcLm2EEEEviT0_T1_)
        /*23e4*/ 	.word	0x00000000


	//----- nvinfo : EIATTR_REGCOUNT
	.align		4
.L_1587:
        /*23e8*/ 	.byte	0x04, 0x2f
        /*23ea*/ 	.short	(.L_1589 - .L_1588)
	.align		4
.L_1588:
        /*23ec*/ 	.word	index@(_ZN2at6native27unrolled_elementwise_kernelIZZZNS0_22nan_to_num_kernel_cudaERNS_18TensorIteratorBaseESt8optionalIdES5_S5_ENKUlvE0_clEvENKUlvE_clEvEUldE_St5arrayIPcLm2EELi4E23TrivialOffsetCalculatorILi1EjESD_NS0_6memory15LoadWithoutCastENSE_16StoreWithoutCastEEEviT_T0_T2_T3_T4_T5_)
        /*23f0*/ 	.word	0x0000001c


	//----- nvinfo : EIATTR_FRAME_SIZE
	.align		4
.L_1589:
        /*23f4*/ 	.byte	0x04, 0x11
        /*23f6*/ 	.short	(.L_1591 - .L_1590)
	.align		4
.L_1590:
        /*23f8*/ 	.word	index@(_ZN2at6native27unrolled_elementwise_kernelIZZZNS0_22nan_to_num_kernel_cudaERNS_18TensorIteratorBaseESt8optionalIdES5_S5_ENKUlvE0_clEvENKUlvE_clEvEUldE_St5arrayIPcLm2EELi4E23TrivialOffsetCalculatorILi1EjESD_NS0_6memory15LoadWithoutCastENSE_16StoreWithoutCastEEEviT_T0_T2_T3_T4_T5_)
        /*23fc*/ 	.word	0x00000000


	//----- nvinfo : EIATTR_REGCOUNT
	.align		4
.L_1591:
        /*2400*/ 	.byte	0x04, 0x2f
        /*2402*/ 	.short	(.L_1593 - .L_1592)
	.align		4
.L_1592:
        /*2404*/ 	.word	index@(_ZN2at6native18elementwise_kernelILi128ELi2EZNS0_22gpu_kernel_impl_nocastIZZZNS0_22nan_to_num_kernel_cudaERNS_18TensorIteratorBaseESt8optionalIdES6_S6_ENKUlvE0_clEvENKUlvE_clEvEUldE_EEvS4_RKT_EUliE_EEviT1_)
        /*2408*/ 	.word	0x0000000c


	//----- nvinfo : EIATTR_FRAME_SIZE
	.align		4
.L_1593:
        /*240c*/ 	.byte	0x04, 0x11
        /*240e*/ 	.short	(.L_1595 - .L_1594)
	.align		4
.L_1594:
        /*2410*/ 	.word	index@(_ZN2at6native18elementwise_kernelILi128ELi2EZNS0_22gpu_kernel_impl_nocastIZZZNS0_22nan_to_num_kernel_cudaERNS_18TensorIteratorBaseESt8optionalIdES6_S6_ENKUlvE0_clEvENKUlvE_clEvEUldE_EEvS4_RKT_EUliE_EEviT1_)
        /*2414*/ 	.word	0x00000000


	//----- nvinfo : EIATTR_REGCOUNT
	.align		4
.L_1595:
        /*2418*/ 	.byte	0x04, 0x2f
        /*241a*/ 	.short	(.L_1597 - .L_1596)
	.align		4
.L_1596:
        /*241c*/ 	.word	index@(_ZN2at6native27unrolled_elementwise_kernelIZZZNS0_22nan_to_num_kernel_cudaERNS_18TensorIteratorBaseESt8optionalIdES5_S5_ENKUlvE0_clEvENKUlvE_clEvEUldE_St5arrayIPcLm2EELi4E23TrivialOffsetCalculatorILi1EjESD_NS0_6memory12LoadWithCastILi1EEENSE_13StoreWithCastILi1EEEEEviT_T0_T2_T3_T4_T5_)
        /*2420*/ 	.word	0x00000022


	//----- nvinfo : EIATTR_FRAME_SIZE
	.align		4
.L_1597:
        /*2424*/ 	.byte	0x04, 0x11
        /*2426*/ 	.short	(.L_1599 - .L_1598)
	.align		4
.L_1598:
        /*2428*/ 	.word	index@(_ZN2at6native27unrolled_elementwise_kernelIZZZNS0_22nan_to_num_kernel_cudaERNS_18TensorIteratorBaseESt8optionalIdES5_S5_ENKUlvE0_clEvENKUlvE_clEvEUldE_St5arrayIPcLm2EELi4E23TrivialOffsetCalculatorILi1EjESD_NS0_6memory12LoadWithCastILi1EEENSE_13StoreWithCastILi1EEEEEviT_T0_T2_T3_T4_T5_)
        /*242c*/ 	.word	0x00000000


	//----- nvinfo : EIATTR_REGCOUNT
	.align		4
.L_1599:
        /*2430*/ 	.byte	0x04, 0x2f
        /*2432*/ 	.short	(.L_1601 - .L_1600)
	.align		4
.L_1600:
        /*2434*/ 	.word	index@(_ZN2at6native18elementwise_kernelILi128ELi4EZNS0_15gpu_kernel_implIZZZNS0_22nan_to_num_kernel_cudaERNS_18TensorIteratorBaseESt8optionalIdES6_S6_ENKUlvE0_clEvENKUlvE_clEvEUldE_EEvS4_RKT_EUliE_EEviT1_)
        /*2438*/ 	.word	0x0000001a


	//----- nvinfo : EIATTR_FRAME_SIZE
	.align		4
.L_1601:
        /*243c*/ 	.byte	0x04, 0x11
        /*243e*/ 	.short	(.L_1603 - .L_1602)
	.align		4
.L_1602:
        /*2440*/ 	.word	index@(_ZN2at6native18elementwise_kernelILi128ELi4EZNS0_15gpu_kernel_implIZZZNS0_22nan_to_num_kernel_cudaERNS_18TensorIteratorBaseESt8optionalIdES6_S6_ENKUlvE0_clEvENKUlvE_clEvEUldE_EEvS4_RKT_EUliE_EEviT1_)
        /*2444*/ 	.word	0x00000000


	//----- nvinfo : EIATTR_REGCOUNT
	.align		4
.L_1603:
        /*2448*/ 	.byte	0x04, 0x2f
        /*244a*/ 	.short	(.L_1605 - .L_1604)
	.align		4
.L_1604:
        /*244c*/ 	.word	index@(_ZN2at6native29vectorized_elementwise_kernelILi8EZZZNS0_22nan_to_num_kernel_cudaERNS_18TensorIteratorBaseESt8optionalIdES5_S5_ENKUlvE0_clEvENKUlvE0_clEvEUlfE_St5arrayIPcLm2EEEEviT0_T1_)
        /*2450*/ 	.word	0x00000004


	//----- nvinfo : EIATTR_FRAME_SIZE
	.align		4
.L_1605:
        /*2454*/ 	.byte	0x04, 0x11
        /*2456*/ 	.short	(.L_1607 - .L_1606)
	.align		4
.L_1606:
        /*2458*/ 	.word	index@(_ZN2at6native29vectorized_elementwise_kernelILi8EZZZNS0_22nan_to_num_kernel_cudaERNS_18TensorIteratorBaseESt8optionalIdES5_S5_ENKUlvE0_clEvENKUlvE0_clEvEUlfE_St5arrayIPcLm2EEEEviT0_T1_)
        /*245c*/ 	.word	0x00000000


	//----- nvinfo : EIATTR_REGCOUNT
	.align		4
.L_1607:
        /*2460*/ 	.byte	0x04, 0x2f
        /*2462*/ 	.short	(.L_1609 - .L_1608)
	.align		4
.L_1608:
        /*2464*/ 	.word	index@(_ZN2at6native29vectorized_elementwise_kernelILi4EZZZNS0_22nan_to_num_kernel_cudaERNS_18TensorIteratorBaseESt8optionalIdES5_S5_ENKUlvE0_clEvENKUlvE0_clEvEUlfE_St5arrayIPcLm2EEEEviT0_T1_)
        /*2468*/ 	.word	0x00000017


	//----- nvinfo : EIATTR_FRAME_SIZE
	.align		4
.L_1609:
        /*246c*/ 	.byte	0x04, 0x11
        /*246e*/ 	.short	(.L_1611 - .L_1610)
	.align		4
.L_1610:
        /*2470*/ 	.word	index@(_ZN2at6native29vectorized_elementwise_kernelILi4EZZZNS0_22nan_to_num_kernel_cudaERNS_18TensorIteratorBaseESt8optionalIdES5_S5_ENKUlvE0_clEvENKUlvE0_clEvEUlfE_St5arrayIPcLm2EEEEviT0_T1_)
        /*2474*/ 	.word	0x00000000


	//----- nvinfo : EIATTR_REGCOUNT
	.align		4
.L_1611:
        /*2478*/ 	.byte	0x04, 0x2f
        /*247a*/ 	.short	(.L_1613 - .L_1612)
	.align		4
.L_1612:
        /*247c*/ 	.word	index@(_ZN2at6native29vectorized_elementwise_kernelILi2EZZZNS0_22nan_to_num_kernel_cudaERNS_18TensorIteratorBaseESt8optionalIdES5_S5_ENKUlvE0_clEvENKUlvE0_clEvEUlfE_St5arrayIPcLm2EEEEviT0_T1_)
        /*2480*/ 	.word	0x00000017


	//----- nvinfo : EIATTR_FRAME_SIZE
	.align		4
.L_1613:
        /*2484*/ 	.byte	0x04, 0x11
        /*2486*/ 	.short	(.L_1615 - .L_1614)
	.align		4
.L_1614:
        /*2488*/ 	.word	index@(_ZN2at6native29vectorized_elementwise_kernelILi2EZZZNS0_22nan_to_num_kernel_cudaERNS_18TensorIteratorBaseESt8optionalIdES5_S5_ENKUlvE0_clEvENKUlvE0_clEvEUlfE_St5arrayIPcLm2EEEEviT0_T1_)
        /*248c*/ 	.word	0x00000000


	//----- nvinfo : EIATTR_REGCOUNT
	.align		4
.L_1615:
        /*2490*/ 	.byte	0x04, 0x2f
        /*2492*/ 	.short	(.L_1617 - .L_1616)
	.align		4
.L_1616:
        /*2494*/ 	.word	index@(_ZN2at6native27unrolled_elementwise_kernelIZZZNS0_22nan_to_num_kernel_cudaERNS_18TensorIteratorBaseESt8optionalIdES5_S5_ENKUlvE0_clEvENKUlvE0_clEvEUlfE_St5arrayIPcLm2EELi4E23TrivialOffsetCalculatorILi1EjESD_NS0_6memory15LoadWithoutCastENSE_16StoreWithoutCastEEEviT_T0_T2_T3_T4_T5_)
        /*2498*/ 	.word	0x00000013


	//----- nvinfo : EIATTR_FRAME_SIZE
	.align		4
.L_1617:
        /*249c*/ 	.byte	0x04, 0x11
        /*249e*/ 	.short	(.L_1619 - .L_1618)
	.align		4
.L_1618:
        /*24a0*/ 	.word	index@(_ZN2at6native27unrolled_elementwise_kernelIZZZNS0_22nan_to_num_kernel_cudaERNS_18TensorIteratorBaseESt8optionalIdES5_S5_ENKUlvE0_clEvENKUlvE0_clEvEUlfE_St5arrayIPcLm2EELi4E23TrivialOffsetCalculatorILi1EjESD_NS0_6memory15LoadWithoutCastENSE_16StoreWithoutCastEEEviT_T0_T2_T3_T4_T5_)
        /*24a4*/ 	.word	0x00000000


	//----- nvinfo : EIATTR_REGCOUNT
	.align		4
.L_1619:
        /*24a8*/ 	.byte	0x04, 0x2f
        /*24aa*/ 	.short	(.L_1621 - .L_1620)
	.align		4
.L_1620:
        /*24ac*/ 	.word	index@(_ZN2at6native18elementwise_kernelILi128ELi2EZNS0_22gpu_kernel_impl_nocastIZZZNS0_22nan_to_num_kernel_cudaERNS_18TensorIteratorBaseESt8optionalIdES6_S6_ENKUlvE0_clEvENKUlvE0_clEvEUlfE_EEvS4_RKT_EUliE_EEviT1_)
        /*24b0*/ 	.word	0x0000000c


	//----- nvinfo : EIATTR_FRAME_SIZE
	.align		4
.L_1621:
        /*24b4*/ 	.byte	0x04, 0x11
        /*24b6*/ 	.short	(.L_1623 - .L_1622)
	.align		4
.L_1622:
        /*24b8*/ 	.word	index@(_ZN2at6native18elementwise_kernelILi128ELi2EZNS0_22gpu_kernel_impl_nocastIZZZNS0_22nan_to_num_kernel_cudaERNS_18TensorIteratorBaseESt8optionalIdES6_S6_ENKUlvE0_clEvENKUlvE0_clEvEUlfE_EEvS4_RKT_EUliE_EEviT1_)
        /*24bc*/ 	.word	0x00000000


	//----- nvinfo : EIATTR_REGCOUNT
	.align		4
.L_1623:
        /*24c0*/ 	.byte	0x04, 0x2f
        /*24c2*/ 	.short	(.L_1625 - .L_1624)
	.align		4
.L_1624:
        /*24c4*/ 	.word	index@(_ZN2at6native27unrolled_elementwise_kernelIZZZNS0_22nan_to_num_kernel_cudaERNS_18TensorIteratorBaseESt8optionalIdES5_S5_ENKUlvE0_clEvENKUlvE0_clEvEUlfE_St5arrayIPcLm2EELi4E23TrivialOffsetCalculatorILi1EjESD_NS0_6memory12LoadWithCastILi1EEENSE_13StoreWithCastILi1EEEEEviT_T0_T2_T3_T4_T5_)
        /*24c8*/ 	.word	0x0000001c


	//----- nvinfo : EIATTR_FRAME_SIZE
	.align		4
.L_1625:
        /*24cc*/ 	.byte	0x04, 0x11
        /*24ce*/ 	.short	(.L_1627 - .L_1626)
	.align		4
.L_1626:
        /*24d0*/ 	.word	index@(_ZN2at6native27unrolled_elementwise_kernelIZZZNS0_22nan_to_num_kernel_cudaERNS_18TensorIteratorBaseESt8optionalIdES5_S5_ENKUlvE0_clEvENKUlvE0_clEvEUlfE_St5arrayIPcLm2EELi4E23TrivialOffsetCalculatorILi1EjESD_NS0_6memory12LoadWithCastILi1EEENSE_13StoreWithCastILi1EEEEEviT_T0_T2_T3_T4_T5_)
        /*24d4*/ 	.word	0x00000000


	//----- nvinfo : EIATTR_REGCOUNT
	.align		4
.L_1627:
        /*24d8*/ 	.byte	0x04, 0x2f
        /*24da*/ 	.short	(.L_1629 - .L_1628)
	.align		4
.L_1628:
        /*24dc*/ 	.word	index@(_ZN2at6native18elementwise_kernelILi128ELi4EZNS0_15gpu_kernel_implIZZZNS0_22nan_to_num_kernel_cudaERNS_18TensorIteratorBaseESt8optionalIdES6_S6_ENKUlvE0_clEvENKUlvE0_clEvEUlfE_EEvS4_RKT_EUliE_EEviT1_)
        /*24e0*/ 	.word	0x0000001a


	//----- nvinfo : EIATTR_FRAME_SIZE
	.align		4
.L_1629:
        /*24e4*/ 	.byte	0x04, 0x11
        /*24e6*/ 	.short	(.L_1631 - .L_1630)
	.align		4
.L_1630:
        /*24e8*/ 	.word	index@(_ZN2at6native18elementwise_kernelILi128ELi4EZNS0_15gpu_kernel_implIZZZNS0_22nan_to_num_kernel_cudaERNS_18TensorIteratorBaseESt8optionalIdES6_S6_ENKUlvE0_clEvENKUlvE0_clEvEUlfE_EEvS4_RKT_EUliE_EEviT1_)
        /*24ec*/ 	.word	0x00000000


	//----- nvinfo : EIATTR_REGCOUNT
	.align		4
.L_1631:
        /*24f0*/ 	.byte	0x04, 0x2f
        /*24f2*/ 	.short	(.L_1633 - .L_1632)
	.align		4
.L_1632:
        /*24f4*/ 	.word	index@(_ZN2at6native29vectorized_elementwise_kernelILi8EZZZNS0_22nan_to_num_kernel_cudaERNS_18TensorIteratorBaseESt8optionalIdES5_S5_ENKUlvE0_clEvENKUlvE1_clEvEUlN3c104HalfEE_St5arrayIPcLm2EEEEviT0_T1_)
        /*24f8*/ 	.word	0x00000004


	//----- nvinfo : EIATTR_FRAME_SIZE
	.align		4
.L_1633:
        /*24fc*/ 	.byte	0x04, 0x11
        /*24fe*/ 	.short	(.L_1635 - .L_1634)
	.align		4
.L_1634:
        /*2500*/ 	.word	index@(_ZN2at6native29vectorized_elementwise_kernelILi8EZZZNS0_22nan_to_num_kernel_cudaERNS_18TensorIteratorBaseESt8optionalIdES5_S5_ENKUlvE0_clEvENKUlvE1_clEvEUlN3c104HalfEE_St5arrayIPcLm2EEEEviT0_T1_)
        /*2504*/ 	.word	0x00000000


	//----- nvinfo : EIATTR_REGCOUNT
	.align		4
.L_1635:
        /*2508*/ 	.byte	0x04, 0x2f
        /*250a*/ 	.short	(.L_1637 - .L_1636)
	.align		4
.L_1636:
        /*250c*/ 	.word	index@(_ZN2at6native29vectorized_elementwise_kernelILi4EZZZNS0_22nan_to_num_kernel_cudaERNS_18TensorIteratorBaseESt8optionalIdES5_S5_ENKUlvE0_clEvENKUlvE1_clEvEUlN3c104HalfEE_St5arrayIPcLm2EEEEviT0_T1_)
        /*2510*/ 	.word	0x0000001d


	//----- nvinfo : EIATTR_FRAME_SIZE
	.align		4
.L_1637:
        /*2514*/ 	.byte	0x04, 0x11
        /*2516*/ 	.short	(.L_1639 - .L_1638)
	.align		4
.L_1638:
        /*2518*/ 	.word	index@(_ZN2at6native29vectorized_elementwise_kernelILi4EZZZNS0_22nan_to_num_kernel_cudaERNS_18TensorIteratorBaseESt8optionalIdES5_S5_ENKUlvE0_clEvENKUlvE1_clEvEUlN3c104HalfEE_St5arrayIPcLm2EEEEviT0_T1_)
        /*251c*/ 	.word	0x00000000


	//----- nvinfo : EIATTR_REGCOUNT
	.align		4
.L_1639:
        /*2520*/ 	.byte	0x04, 0x2f
        /*2522*/ 	.short	(.L_1641 - .L_1640)
	.align		4
.L_1640:
        /*2524*/ 	.word	index@(_ZN2at6native29vectorized_elementwise_kernelILi2EZZZNS0_22nan_to_num_kernel_cudaERNS_18TensorIteratorBaseESt8optionalIdES5_S5_ENKUlvE0_clEvENKUlvE1_clEvEUlN3c104HalfEE_St5arrayIPcLm2EEEEviT0_T1_)
        /*2528*/ 	.word	0x0000001d


	//----- nvinfo : EIATTR_FRAME_SIZE
	.align		4
.L_1641:
        /*252c*/ 	.byte	0x04, 0x11
        /*252e*/ 	.short	(.L_1643 - .L_1642)
	.align		4
.L_1642:
        /*2530*/ 	.word	index@(_ZN2at6native29vectorized_elementwise_kernelILi2EZZZNS0_22nan_to_num_kernel_cudaERNS_18TensorIteratorBaseESt8optionalIdES5_S5_ENKUlvE0_clEvENKUlvE1_clEvEUlN3c104HalfEE_St5arrayIPcLm2EEEEviT0_T1_)
        /*2534*/ 	.word	0x00000000


	//----- nvinfo : EIATTR_REGCOUNT
	.align		4
.L_1643:
        /*2538*/ 	.byte	0x04, 0x2f
        /*253a*/ 	.short	(.L_1645 - .L_1644)
	.align		4
.L_1644:
        /*253c*/ 	.word	index@(_ZN2at6native27unrolled_elementwise_kernelIZZZNS0_22nan_to_num_kernel_cudaERNS_18TensorIteratorBaseESt8optionalIdES5_S5_ENKUlvE0_clEvENKUlvE1_clEvEUlN3c104HalfEE_St5arrayIPcLm2EELi4E23TrivialOffsetCalculatorILi1EjESF_NS0_6memory15LoadWithoutCastENSG_16StoreWithoutCastEEEviT_T0_T2_T3_T4_T5_)
        /*2540*/ 	.word	0x00000014


	//----- nvinfo : EIATTR_FRAME_SIZE
	.align		4
.L_1645:
        /*2544*/ 	.byte	0x04, 0x11
        /*2546*/ 	.short	(.L_1647 - .L_1646)
	.align		4
.L_1646:
        /*2548*/ 	.word	index@(_ZN2at6native27unrolled_elementwise_kernelIZZZNS0_22nan_to_num_kernel_cudaERNS_18TensorIteratorBaseESt8optionalIdES5_S5_ENKUlvE0_clEvENKUlvE1_clEvEUlN3c104HalfEE_St5arrayIPcLm2EELi4E23TrivialOffsetCalculatorILi1EjESF_NS0_6memory15LoadWithoutCastENSG_16StoreWithoutCastEEEviT_T0_T2_T3_T4_T5_)
        /*254c*/ 	.word	0x00000000


	//----- nvinfo : EIATTR_REGCOUNT
	.align		4
.L_1647:
        /*2550*/ 	.byte	0x04, 0x2f
        /*2552*/ 	.short	(.L_1649 - .L_1648)
	.align		4
.L_1648:
        /*2554*/ 	.word	index@(_ZN2at6native18elementwise_kernelILi128ELi4EZNS0_22gpu_kernel_impl_nocastIZZZNS0_22nan_to_num_kernel_cudaERNS_18TensorIteratorBaseESt8optionalIdES6_S6_ENKUlvE0_clEvENKUlvE1_clEvEUlN3c104HalfEE_EEvS4_RKT_EUliE_EEviT1_)
        /*2558*/ 	.word	0x0000000e


	//----- nvinfo : EIATTR_FRAME_SIZE
	.align		4
.L_1649:
        /*255c*/ 	.byte	0x04, 0x11
        /*255e*/ 	.short	(.L_1651 - .L_1650)
	.align		4
.L_1650:
        /*2560*/ 	.word	index@(_ZN2at6native18elementwise_kernelILi128ELi4EZNS0_22gpu_kernel_impl_nocastIZZZNS0_22nan_to_num_kernel_cudaERNS_18TensorIteratorBaseESt8optionalIdES6_S6_ENKUlvE0_clEvENKUlvE1_clEvEUlN3c104HalfEE_EEvS4_RKT_EUliE_EEviT1_)
        /*2564*/ 	.word	0x00000000


	//----- nvinfo : EIATTR_REGCOUNT
	.align		4
.L_1651:
        /*2568*/ 	.byte	0x04, 0x2f
        /*256a*/ 	.short	(.L_1653 - .L_1652)
	.align		4
.L_1652:
        /*256c*/ 	.word	index@(_ZN2at6native27unrolled_elementwise_kernelIZZZNS0_22nan_to_num_kernel_cudaERNS_18TensorIteratorBaseESt8optionalIdES5_S5_ENKUlvE0_clEvENKUlvE1_clEvEUlN3c104HalfEE_St5arrayIPcLm2EELi4E23TrivialOffsetCalculatorILi1EjESF_NS0_6memory12LoadWithCastILi1EEENSG_13StoreWithCastILi1EEEEEviT_T0_T2_T3_T4_T5_)
        /*2570*/ 	.word	0x0000001d


	//----- nvinfo : EIATTR_FRAME_SIZE
	.align		4
.L_1653:
        /*2574*/ 	.byte	0x04, 0x11
        /*2576*/ 	.short	(.L_1655 - .L_1654)
	.align		4
.L_1654:
        /*2578*/ 	.word	index@(_ZN2at6native27unrolled_elementwise_kernelIZZZNS0_22nan_to_num_kernel_cudaERNS_18TensorIteratorBaseESt8optionalIdES5_S5_ENKUlvE0_clEvENKUlvE1_clEvEUlN3c104HalfEE_St5arrayIPcLm2EELi4E23TrivialOffsetCalculatorILi1EjESF_NS0_6memory12LoadWithCastILi1EEENSG_13StoreWithCastILi1EEEEEviT_T0_T2_T3_T4_T5_)
        /*257c*/ 	.word	0x00000000


	//----- nvinfo : EIATTR_REGCOUNT
	.align		4
.L_1655:
        /*2580*/ 	.byte	0x04, 0x2f
        /*2582*/ 	.short	(.L_1657 - .L_1656)
	.align		4
.L_1656:
        /*2584*/ 	.word	index@(_ZN2at6native18elementwise_kernelILi128ELi4EZNS0_15gpu_kernel_implIZZZNS0_22nan_to_num_kernel_cudaERNS_18TensorIteratorBaseESt8optionalIdES6_S6_ENKUlvE0_clEvENKUlvE1_clEvEUlN3c104HalfEE_EEvS4_RKT_EUliE_EEviT1_)
        /*2588*/ 	.word	0x0000001a


	//----- nvinfo : EIATTR_FRAME_SIZE
	.align		4
.L_1657:
        /*258c*/ 	.byte	0x04, 0x11
        /*258e*/ 	.short	(.L_1659 - .L_1658)
	.align		4
.L_1658:
        /*2590*/ 	.word	index@(_ZN2at6native18elementwise_kernelILi128ELi4EZNS0_15gpu_kernel_implIZZZNS0_22nan_to_num_kernel_cudaERNS_18TensorIteratorBaseESt8optionalIdES6_S6_ENKUlvE0_clEvENKUlvE1_clEvEUlN3c104HalfEE_EEvS4_RKT_EUliE_EEviT1_)
        /*2594*/ 	.word	0x00000000


	//----- nvinfo : EIATTR_REGCOUNT
	.align		4
.L_1659:
        /*2598*/ 	.byte	0x04, 0x2f
        /*259a*/ 	.short	(.L_1661 - .L_1660)
	.align		4
.L_1660:
        /*259c*/ 	.word	index@(_ZN2at6native29vectorized_elementwise_kernelILi8EZZZNS0_22nan_to_num_kernel_cudaERNS_18TensorIteratorBaseESt8optionalIdES5_S5_ENKUlvE0_clEvENKUlvE2_clEvEUlN3c108BFloat16EE_St5arrayIPcLm2EEEEviT0_T1_)
        /*25a0*/ 	.word	0x00000004


	//----- nvinfo : EIATTR_FRAME_SIZE
	.align		4
.L_1661:
        /*25a4*/ 	.byte	0x04, 0x11
        /*25a6*/ 	.short	(.L_1663 - .L_1662)
	.align		4
.L_1662:
        /*25a8*/ 	.word	index@(_ZN2at6native29vectorized_elementwise_kernelILi8EZZZNS0_22nan_to_num_kernel_cudaERNS_18TensorIteratorBaseESt8optionalIdES5_S5_ENKUlvE0_clEvENKUlvE2_clEvEUlN3c108BFloat16EE_St5arrayIPcLm2EEEEviT0_T1_)
        /*25ac*/ 	.word	0x00000000


	//----- nvinfo : EIATTR_REGCOUNT
	.align		4
.L_1663:
        /*25b0*/ 	.byte	0x04, 0x2f
        /*25b2*/ 	.short	(.L_1665 - .L_1664)
	.align		4
.L_1664:
        /*25b4*/ 	.word	index@(_ZN2at6native29vectorized_elementwise_kernelILi4EZZZNS0_22nan_to_num_kernel_cudaERNS_18TensorIteratorBaseESt8optionalIdES5_S5_ENKUlvE0_clEvENKUlvE2_clEvEUlN3c108BFloat16EE_St5arrayIPcLm2EEEEviT0_T1_)
        /*25b8*/ 	.word	0x0000001f


	//----- nvinfo : EIATTR_FRAME_SIZE
	.align		4
.L_1665:
        /*25bc*/ 	.byte	0x04, 0x11
        /*25be*/ 	.short	(.L_1667 - .L_1666)
	.align		4
.L_1666:
        /*25c0*/ 	.word	index@(_ZN2at6native29vectorized_elementwise_kernelILi4EZZZNS0_22nan_to_num_kernel_cudaERNS_18TensorIteratorBaseESt8optionalIdES5_S5_ENKUlvE0_clEvENKUlvE2_clEvEUlN3c108BFloat16EE_St5arrayIPcLm2EEEEviT0_T1_)
        /*25c4*/ 	.word	0x00000000


	//----- nvinfo : EIATTR_REGCOUNT
	.align		4
.L_1667:
        /*25c8*/ 	.byte	0x04, 0x2f
        /*25ca*/ 	.short	(.L_1669 - .L_1668)
	.align		4
.L_1668:
        /*25cc*/ 	.word	index@(_ZN2at6native29vectorized_elementwise_kernelILi2EZZZNS0_22nan_to_num_kernel_cudaERNS_18TensorIteratorBaseESt8optionalIdES5_S5_ENKUlvE0_clEvENKUlvE2_clEvEUlN3c108BFloat16EE_St5arrayIPcLm2EEEEviT0_T1_)
        /*25d0*/ 	.word	0x0000001e


	//----- nvinfo : EIATTR_FRAME_SIZE
	.align		4
.L_1669:
        /*25d4*/ 	.byte	0x04, 0x11
        /*25d6*/ 	.short	(.L_1671 - .L_1670)
	.align		4
.L_1670:
        /*25d8*/ 	.word	index@(_ZN2at6native29vectorized_elementwise_kernelILi2EZZZNS0_22nan_to_num_kernel_cudaERNS_18TensorIteratorBaseESt8optionalIdES5_S5_ENKUlvE0_clEvENKUlvE2_clEvEUlN3c108BFloat16EE_St5arrayIPcLm2EEEEviT0_T1_)
        /*25dc*/ 	.word	0x00000000


	//----- nvinfo : EIATTR_REGCOUNT
	.align		4
.L_1671:
        /*25e0*/ 	.byte	0x04, 0x2f
        /*25e2*/ 	.short	(.L_1673 - .L_1672)
	.align		4
.L_1672:
        /*25e4*/ 	.word	index@(_ZN2at6native27unrolled_elementwise_kernelIZZZNS0_22nan_to_num_kernel_cudaERNS_18TensorIteratorBaseESt8optionalIdES5_S5_ENKUlvE0_clEvENKUlvE2_clEvEUlN3c108BFloat16EE_St5arrayIPcLm2EELi4E23TrivialOffsetCalculatorILi1EjESF_NS0_6memory15LoadWithoutCastENSG_16StoreWithoutCastEEEviT_T0_T2_T3_T4_T5_)
        /*25e8*/ 	.word	0x00000015


	//----- nvinfo : EIATTR_FRAME_SIZE
	.align		4
.L_1673:
        /*25ec*/ 	.byte	0x04, 0x11
        /*25ee*/ 	.short	(.L_1675 - .L_1674)
	.align		4
.L_1674:
        /*25f0*/ 	.word	index@(_ZN2at6native27unrolled_elementwise_kernelIZZZNS0_22nan_to_num_kernel_cudaERNS_18TensorIteratorBaseESt8optionalIdES5_S5_ENKUlvE0_clEvENKUlvE2_clEvEUlN3c108BFloat16EE_St5arrayIPcLm2EELi4E23TrivialOffsetCalculatorILi1EjESF_NS0_6memory15LoadWithoutCastENSG_16StoreWithoutCastEEEviT_T0_T2_T3_T4_T5_)
        /*25f4*/ 	.word	0x00000000


	//----- nvinfo : EIATTR_REGCOUNT
	.align		4
.L_1675:
        /*25f8*/ 	.byte	0x04, 0x2f
        /*25fa*/ 	.short	(.L_1677 - .L_1676)
	.align		4
.L_1676:
        /*25fc*/ 	.word	index@(_ZN2at6native18elementwise_kernelILi128ELi4EZNS0_22gpu_kernel_impl_nocastIZZZNS0_22nan_to_num_kernel_cudaERNS_18TensorIteratorBaseESt8optionalIdES6_S6_ENKUlvE0_clEvENKUlvE2_clEvEUlN3c108BFloat16EE_EEvS4_RKT_EUliE_EEviT1_)
        /*2600*/ 	.word	0x0000000e


	//----- nvinfo : EIATTR_FRAME_SIZE
	.align		4
.L_1677:
        /*2604*/ 	.byte	0x04, 0x11
        /*2606*/ 	.short	(.L_1679 - .L_1678)
	.align		4
.L_1678:
        /*2608*/ 	.word	index@(_ZN2at6native18elementwise_kernelILi128ELi4EZNS0_22gpu_kernel_impl_nocastIZZZNS0_22nan_to_num_kernel_cudaERNS_18TensorIteratorBaseESt8optionalIdES6_S6_ENKUlvE0_clEvENKUlvE2_clEvEUlN3c108BFloat16EE_EEvS4_RKT_EUliE_EEviT1_)
        /*260c*/ 	.word	0x00000000


	//----- nvinfo : EIATTR_REGCOUNT
	.align		4
.L_1679:
        /*2610*/ 	.byte	0x04, 0x2f
        /*2612*/ 	.short	(.L_1681 - .L_1680)
	.align		4
.L_1680:
        /*2614*/ 	.word	index@(_ZN2at6native27unrolled_elementwise_kernelIZZZNS0_22nan_to_num_kernel_cudaERNS_18TensorIteratorBaseESt8optionalIdES5_S5_ENKUlvE0_clEvENKUlvE2_clEvEUlN3c108BFloat16EE_St5arrayIPcLm2EELi4E23TrivialOffsetCalculatorILi1EjESF_NS0_6memory12LoadWithCastILi1EEENSG_13StoreWithCastILi1EEEEEviT_T0_T2_T3_T4_T5_)
        /*2618*/ 	.word	0x0000001d


	//----- nvinfo : EIATTR_FRAME_SIZE
	.align		4
.L_1681:
        /*261c*/ 	.byte	0x04, 0x11
        /*261e*/ 	.short	(.L_1683 - .L_1682)
	.align		4
.L_1682:
        /*2620*/ 	.word	index@(_ZN2at6native27unrolled_elementwise_kernelIZZZNS0_22nan_to_num_kernel_cudaERNS_18TensorIteratorBaseESt8optionalIdES5_S5_ENKUlvE0_clEvENKUlvE2_clEvEUlN3c108BFloat16EE_St5arrayIPcLm2EELi4E23TrivialOffsetCalculatorILi1EjESF_NS0_6memory12LoadWithCastILi1EEENSG_13StoreWithCastILi1EEEEEviT_T0_T2_T3_T4_T5_)
        /*2624*/ 	.word	0x00000000


	//----- nvinfo : EIATTR_REGCOUNT
	.align		4
.L_1683:
        /*2628*/ 	.byte	0x04, 0x2f
        /*262a*/ 	.short	(.L_1685 - .L_1684)
	.align		4
.L_1684:
        /*262c*/ 	.word	index@(_ZN2at6native18elementwise_kernelILi128ELi4EZNS0_15gpu_kernel_implIZZZNS0_22nan_to_num_kernel_cudaERNS_18TensorIteratorBaseESt8optionalIdES6_S6_ENKUlvE0_clEvENKUlvE2_clEvEUlN3c108BFloat16EE_EEvS4_RKT_EUliE_EEviT1_)
        /*2630*/ 	.word	0x0000001a


	//----- nvinfo : EIATTR_FRAME_SIZE
	.align		4
.L_1685:
        /*2634*/ 	.byte	0x04, 0x11
        /*2636*/ 	.short	(.L_1687 - .L_1686)
	.align		4
.L_1686:
        /*2638*/ 	.word	index@(_ZN2at6native18elementwise_kernelILi128ELi4EZNS0_15gpu_kernel_implIZZZNS0_22nan_to_num_kernel_cudaERNS_18TensorIteratorBaseESt8optionalIdES6_S6_ENKUlvE0_clEvENKUlvE2_clEvEUlN3c108BFloat16EE_EEvS4_RKT_EUliE_EEviT1_)
        /*263c*/ 	.word	0x00000000


	//----- nvinfo : EIATTR_REGCOUNT
	.align		4
.L_1687:
        /*2640*/ 	.byte	0x04, 0x2f
        /*2642*/ 	.short	(.L_1689 - .L_1688)
	.align		4
.L_1688:
        /*2644*/ 	.word	index@(_ZN2at6native50_GLOBAL__N__650009b6_17_UnaryOpsKernel_cu_bd823bfe45unrolled_elementwise_kernel_for_multi_outputsILi2EZZZNS0_17frexp_kernel_cudaERNS_18TensorIteratorBaseEENKUlvE_clEvENKUlvE_clEvEUldE_St5arrayIPcLm3EE23TrivialOffsetCalculatorILi1EjESB_ILi2EjEEEviT0_T1_T2_T3_)
        /*2648*/ 	.word	0x00000024


	//----- nvinfo : EIATTR_FRAME_SIZE
	.align		4
.L_1689:
        /*264c*/ 	.byte	0x04, 0x11
        /*264e*/ 	.short	(.L_1691 - .L_1690)
	.align		4
.L_1690:
        /*2650*/ 	.word	index@(_ZN2at6native50_GLOBAL__N__650009b6_17_UnaryOpsKernel_cu_bd823bfe45unrolled_elementwise_kernel_for_multi_outputsILi2EZZZNS0_17frexp_kernel_cudaERNS_18TensorIteratorBaseEENKUlvE_clEvENKUlvE_clEvEUldE_St5arrayIPcLm3EE23TrivialOffsetCalculatorILi1EjESB_ILi2EjEEEviT0_T1_T2_T3_)
        /*2654*/ 	.word	0x00000000


	//----- nvinfo : EIATTR_REGCOUNT
	.align		4
.L_1691:
        /*2658*/ 	.byte	0x04, 0x2f
        /*265a*/ 	.short	(.L_1693 - .L_1692)
	.align		4
.L_1692:
        /*265c*/ 	.word	index@(_ZN2at6native50_GLOBAL__N__650009b6_17_UnaryOpsKernel_cu_bd823bfe45unrolled_elementwise_kernel_for_multi_outputsILi2EZZZNS0_17frexp_kernel_cudaERNS_18TensorIteratorBaseEENKUlvE_clEvENKUlvE_clEvEUldE_St5arrayIPcLm3EE16OffsetCalculatorILi1EjLb0EESB_ILi2EjLb0EEEEviT0_T1_T2_T3_)
        /*2660*/ 	.word	0x00000026


	//----- nvinfo : EIATTR_FRAME_SIZE
	.align		4
.L_1693:
        /*2664*/ 	.byte	0x04, 0x11
        /*2666*/ 	.short	(.L_1695 - .L_1694)
	.align		4
.L_1694:
        /*2668*/ 	.word	index@(_ZN2at6native50_GLOBAL__N__650009b6_17_UnaryOpsKernel_cu_bd823bfe45unrolled_elementwise_kernel_for_multi_outputsILi2EZZZNS0_17frexp_kernel_cudaERNS_18TensorIteratorBaseEENKUlvE_clEvENKUlvE_clEvEUldE_St5arrayIPcLm3EE16OffsetCalculatorILi1EjLb0EESB_ILi2EjLb0EEEEviT0_T1_T2_T3_)
        /*266c*/ 	.word	0x00000000


	//----- nvinfo : EIATTR_REGCOUNT
	.align		4
.L_1695:
        /*2670*/ 	.byte	0x04, 0x2f
        /*2672*/ 	.short	(.L_1697 - .L_1696)
	.align		4
.L_1696:
        /*2674*/ 	.word	index@(_ZN2at6native50_GLOBAL__N__650009b6_17_UnaryOpsKernel_cu_bd823bfe45unrolled_elementwise_kernel_for_multi_outputsILi2EZZZNS0_17frexp_kernel_cudaERNS_18TensorIteratorBaseEENKUlvE_clEvENKUlvE0_clEvEUlfE_St5arrayIPcLm3EE23TrivialOffsetCalculatorILi1EjESB_ILi2EjEEEviT0_T1_T2_T3_)
        /*2678*/ 	.word	0x0000001e


	//----- nvinfo : EIATTR_FRAME_SIZE
	.align		4
.L_1697:
        /*267c*/ 	.byte	0x04, 0x11
        /*267e*/ 	.short	(.L_1699 - .L_1698)
	.align		4
.L_1698:
        /*2680*/ 	.word	index@(_ZN2at6native50_GLOBAL__N__650009b6_17_UnaryOpsKernel_cu_bd823bfe45unrolled_elementwise_kernel_for_multi_outputsILi2EZZZNS0_17frexp_kernel_cudaERNS_18TensorIteratorBaseEENKUlvE_clEvENKUlvE0_clEvEUlfE_St5arrayIPcLm3EE23TrivialOffsetCalculatorILi1EjESB_ILi2EjEEEviT0_T1_T2_T3_)
        /*2684*/ 	.word	0x00000000


	//----- nvinfo : EIATTR_REGCOUNT
	.align		4
.L_1699:
        /*2688*/ 	.byte	0x04, 0x2f
        /*268a*/ 	.short	(.L_1701 - .L_1700)
	.align		4
.L_1700:
        /*268c*/ 	.word	index@(_ZN2at6native50_GLOBAL__N__650009b6_17_UnaryOpsKernel_cu_bd823bfe45unrolled_elementwise_kernel_for_multi_outputsILi2EZZZNS0_17frexp_kernel_cudaERNS_18TensorIteratorBaseEENKUlvE_clEvENKUlvE0_clEvEUlfE_St5arrayIPcLm3EE16OffsetCalculatorILi1EjLb0EESB_ILi2EjLb0EEEEviT0_T1_T2_T3_)
        /*2690*/ 	.word	0x0000001e


	//----- nvinfo : EIATTR_FRAME_SIZE
	.align		4
.L_1701:
        /*2694*/ 	.byte	0x04, 0x11
        /*2696*/ 	.short	(.L_1703 - .L_1702)
	.align		4
.L_1702:
        /*2698*/ 	.word	index@(_ZN2at6native50_GLOBAL__N__650009b6_17_UnaryOpsKernel_cu_bd823bfe45unrolled_elementwise_kernel_for_multi_outputsILi2EZZZNS0_17frexp_kernel_cudaERNS_18TensorIteratorBaseEENKUlvE_clEvENKUlvE0_clEvEUlfE_St5arrayIPcLm3EE16OffsetCalculatorILi1EjLb0EESB_ILi2EjLb0EEEEviT0_T1_T2_T3_)
        /*269c*/ 	.word	0x00000000


	//----- nvinfo : EIATTR_REGCOUNT
	.align		4
.L_1703:
        /*26a0*/ 	.byte	0x04, 0x2f
        /*26a2*/ 	.short	(.L_1705 - .L_1704)
	.align		4
.L_1704:
        /*26a4*/ 	.word	index@(_ZN2at6native50_GLOBAL__N__650009b6_17_UnaryOpsKernel_cu_bd823bfe45unrolled_elementwise_kernel_for_multi_outputsILi2EZZZNS0_17frexp_kernel_cudaERNS_18TensorIteratorBaseEENKUlvE_clEvENKUlvE1_clEvEUlN3c104HalfEE_St5arrayIPcLm3EE23TrivialOffsetCalculatorILi1EjESD_ILi2EjEEEviT0_T1_T2_T3_)
        /*26a8*/ 	.word	0x0000001d


	//----- nvinfo : EIATTR_FRAME_SIZE
	.align		4
.L_1705:
        /*26ac*/ 	.byte	0x04, 0x11
        /*26ae*/ 	.short	(.L_1707 - .L_1706)
	.align		4
.L_1706:
        /*26b0*/ 	.word	index@(_ZN2at6native50_GLOBAL__N__650009b6_17_UnaryOpsKernel_cu_bd823bfe45unrolled_elementwise_kernel_for_multi_outputsILi2EZZZNS0_17frexp_kernel_cudaERNS_18TensorIteratorBaseEENKUlvE_clEvENKUlvE1_clEvEUlN3c104HalfEE_St5arrayIPcLm3EE23TrivialOffsetCalculatorILi1EjESD_ILi2EjEEEviT0_T1_T2_T3_)
        /*26b4*/ 	.word	0x00000000


	//----- nvinfo : EIATTR_REGCOUNT
	.align		4
.L_1707:
        /*26b8*/ 	.byte	0x04, 0x2f
        /*26ba*/ 	.short	(.L_1709 - .L_1708)
	.align		4
.L_1708:
        /*26bc*/ 	.word	index@(_ZN2at6native50_GLOBAL__N__650009b6_17_UnaryOpsKernel_cu_bd823bfe45unrolled_elementwise_kernel_for_multi_outputsILi2EZZZNS0_17frexp_kernel_cudaERNS_18TensorIteratorBaseEENKUlvE_clEvENKUlvE1_clEvEUlN3c104HalfEE_St5arrayIPcLm3EE16OffsetCalculatorILi1EjLb0EESD_ILi2EjLb0EEEEviT0_T1_T2_T3_)
        /*26c0*/ 	.word	0x00000022


	//----- nvinfo : EIATTR_FRAME_SIZE
	.align		4
.L_1709:
        /*26c4*/ 	.byte	0x04, 0x11
        /*26c6*/ 	.short	(.L_1711 - .L_1710)
	.align		4
.L_1710:
        /*26c8*/ 	.word	index@(_ZN2at6native50_GLOBAL__N__650009b6_17_UnaryOpsKernel_cu_bd823bfe45unrolled_elementwise_kernel_for_multi_outputsILi2EZZZNS0_17frexp_kernel_cudaERNS_18TensorIteratorBaseEENKUlvE_clEvENKUlvE1_clEvEUlN3c104HalfEE_St5arrayIPcLm3EE16OffsetCalculatorILi1EjLb0EESD_ILi2EjLb0EEEEviT0_T1_T2_T3_)
        /*26cc*/ 	.word	0x00000000


	//----- nvinfo : EIATTR_REGCOUNT
	.align		4
.L_1711:
        /*26d0*/ 	.byte	0x04, 0x2f
        /*26d2*/ 	.short	(.L_1713 - .L_1712)
	.align		4
.L_1712:
        /*26d4*/ 	.word	index@(_ZN2at6native50_GLOBAL__N__650009b6_17_UnaryOpsKernel_cu_bd823bfe45unrolled_elementwise_kernel_for_multi_outputsILi2EZZZNS0_17frexp_kernel_cudaERNS_18TensorIteratorBaseEENKUlvE_clEvENKUlvE2_clEvEUlN3c108BFloat16EE_St5arrayIPcLm3EE23TrivialOffsetCalculatorILi1EjESD_ILi2EjEEEviT0_T1_T2_T3_)
        /*26d8*/ 	.word	0x0000001d


	//----- nvinfo : EIATTR_FRAME_SIZE
	.align		4
.L_1713:
        /*26dc*/ 	.byte	0x04, 0x11
        /*26de*/ 	.short	(.L_1715 - .L_1714)
	.align		4
.L_1714:
        /*26e0*/ 	.word	index@(_ZN2at6native50_GLOBAL__N__650009b6_17_UnaryOpsKernel_cu_bd823bfe45unrolled_elementwise_kernel_for_multi_outputsILi2EZZZNS0_17frexp_kernel_cudaERNS_18TensorIteratorBaseEENKUlvE_clEvENKUlvE2_clEvEUlN3c108BFloat16EE_St5arrayIPcLm3EE23TrivialOffsetCalculatorILi1EjESD_ILi2EjEEEviT0_T1_T2_T3_)
        /*26e4*/ 	.word	0x00000000


	//----- nvinfo : EIATTR_REGCOUNT
	.align		4
.L_1715:
        /*26e8*/ 	.byte	0x04, 0x2f
        /*26ea*/ 	.short	(.L_1717 - .L_1716)
	.align		4
.L_1716:
        /*26ec*/ 	.word	index@(_ZN2at6native50_GLOBAL__N__650009b6_17_UnaryOpsKernel_cu_bd823bfe45unrolled_elementwise_kernel_for_multi_outputsILi2EZZZNS0_17frexp_kernel_cudaERNS_18TensorIteratorBaseEENKUlvE_clEvENKUlvE2_clEvEUlN3c108BFloat16EE_St5arrayIPcLm3EE16OffsetCalculatorILi1EjLb0EESD_ILi2EjLb0EEEEviT0_T1_T2_T3_)
        /*26f0*/ 	.word	0x00000022


	//----- nvinfo : EIATTR_FRAME_SIZE
	.align		4
.L_1717:
        /*26f4*/ 	.byte	0x04, 0x11
        /*26f6*/ 	.short	(.L_1719 - .L_1718)
	.align		4
.L_1718:
        /*26f8*/ 	.word	index@(_ZN2at6native50_GLOBAL__N__650009b6_17_UnaryOpsKernel_cu_bd823bfe45unrolled_elementwise_kernel_for_multi_outputsILi2EZZZNS0_17frexp_kernel_cudaERNS_18TensorIteratorBaseEENKUlvE_clEvENKUlvE2_clEvEUlN3c108BFloat16EE_St5arrayIPcLm3EE16OffsetCalculatorILi1EjLb0EESD_ILi2EjLb0EEEEviT0_T1_T2_T3_)
        /*26fc*/ 	.word	0x00000000


	//----- nvinfo : EIATTR_MIN_STACK_SIZE
	.align		4
.L_1719:
        /*2700*/ 	.byte	0x04, 0x12
        /*2702*/ 	.short	(.L_1721 - .L_1720)
	.align		4
.L_1720:
        /*2704*/ 	.word	index@(_ZN2at6native50_GLOBAL__N__650009b6_17_UnaryOpsKernel_cu_bd823bfe45unrolled_elementwise_kernel_for_multi_outputsILi2EZZZNS0_17frexp_kernel_cudaERNS_18TensorIteratorBaseEENKUlvE_clEvENKUlvE2_clEvEUlN3c108BFloat16EE_St5arrayIPcLm3EE16OffsetCalculatorILi1EjLb0EESD_ILi2EjLb0EEEEviT0_T1_T2_T3_)
        /*2708*/ 	.word	0x00000000


	//----- nvinfo : EIATTR_MIN_STACK_SIZE
	.align		4
.L_1721:
        /*270c*/ 	.byte	0x04, 0x12
        /*270e*/ 	.short	(.L_1723 - .L_1722)
	.align		4
.L_1722:
        /*2710*/ 	.word	index@(_ZN2at6native50_GLOBAL__N__650009b6_17_UnaryOpsKernel_cu_bd823bfe45unrolled_elementwise_kernel_for_multi_outputsILi2EZZZNS0_17frexp_kernel_cudaERNS_18TensorIteratorBaseEENKUlvE_clEvENKUlvE2_clEvEUlN3c108BFloat16EE_St5arrayIPcLm3EE23TrivialOffsetCalculatorILi1EjESD_ILi2EjEEEviT0_T1_T2_T3_)
        /*2714*/ 	.word	0x00000000


	//----- nvinfo : EIATTR_MIN_STACK_SIZE
	.align		4
.L_1723:
        /*2718*/ 	.byte	0x04, 0x12
        /*271a*/ 	.short	(.L_1725 - .L_1724)
	.align		4
.L_1724:
        /*271c*/ 	.word	index@(_ZN2at6native50_GLOBAL__N__650009b6_17_UnaryOpsKernel_cu_bd823bfe45unrolled_elementwise_kernel_for_multi_outputsILi2EZZZNS0_17frexp_kernel_cudaERNS_18TensorIteratorBaseEENKUlvE_clEvENKUlvE1_clEvEUlN3c104HalfEE_St5arrayIPcLm3EE16OffsetCalculatorILi1EjLb0EESD_ILi2EjLb0EEEEviT0_T1_T2_T3_)
        /*2720*/ 	.word	0x00000000


	//----- nvinfo : EIATTR_MIN_STACK_SIZE
	.align		4
.L_1725:
        /*2724*/ 	.byte	0x04, 0x12
        /*2726*/ 	.short	(.L_1727 - .L_1726)
	.align		4
.L_1726:
        /*2728*/ 	.word	index@(_ZN2at6native50_GLOBAL__N__650009b6_17_UnaryOpsKernel_cu_bd823bfe45unrolled_elementwise_kernel_for_multi_outputsILi2EZZZNS0_17frexp_kernel_cudaERNS_18TensorIteratorBaseEENKUlvE_clEvENKUlvE1_clEvEUlN3c104HalfEE_St5arrayIPcLm3EE23TrivialOffsetCalculatorILi1EjESD_ILi2EjEEEviT0_T1_T2_T3_)
        /*272c*/ 	.word	0x00000000


	//----- nvinfo : EIATTR_MIN_STACK_SIZE
	.align		4
.L_1727:
        /*2730*/ 	.byte	0x04, 0x12
        /*2732*/ 	.short	(.L_1729 - .L_1728)
	.align		4
.L_1728:
        /*2734*/ 	.word	index@(_ZN2at6native50_GLOBAL__N__650009b6_17_UnaryOpsKernel_cu_bd823bfe45unrolled_elementwise_kernel_for_multi_outputsILi2EZZZNS0_17frexp_kernel_cudaERNS_18TensorIteratorBaseEENKUlvE_clEvENKUlvE0_clEvEUlfE_St5arrayIPcLm3EE16OffsetCalculatorILi1EjLb0EESB_ILi2EjLb0EEEEviT0_T1_T2_T3_)
        /*2738*/ 	.word	0x00000000


	//----- nvinfo : EIATTR_MIN_STACK_SIZE
	.align		4
.L_1729:
        /*273c*/ 	.byte	0x04, 0x12
        /*273e*/ 	.short	(.L_1731 - .L_1730)
	.align		4
.L_1730:
        /*2740*/ 	.word	index@(_ZN2at6native50_GLOBAL__N__650009b6_17_UnaryOpsKernel_cu_bd823bfe45unrolled_elementwise_kernel_for_multi_outputsILi2EZZZNS0_17frexp_kernel_cudaERNS_18TensorIteratorBaseEENKUlvE_clEvENKUlvE0_clEvEUlfE_St5arrayIPcLm3EE23TrivialOffsetCalculatorILi1EjESB_ILi2EjEEEviT0_T1_T2_T3_)
        /*2744*/ 	.word	0x00000000


	//----- nvinfo : EIATTR_MIN_STACK_SIZE
	.align		4
.L_1731:
        /*2748*/ 	.byte	0x04, 0x12
        /*274a*/ 	.short	(.L_1733 - .L_1732)
	.align		4
.L_1732:
        /*274c*/ 	.word	index@(_ZN2at6native50_GLOBAL__N__650009b6_17_UnaryOpsKernel_cu_bd823bfe45unrolled_elementwise_kernel_for_multi_outputsILi2EZZZNS0_17frexp_kernel_cudaERNS_18TensorIteratorBaseEENKUlvE_clEvENKUlvE_clEvEUldE_St5arrayIPcLm3EE16OffsetCalculatorILi1EjLb0EESB_ILi2EjLb0EEEEviT0_T1_T2_T3_)
        /*2750*/ 	.word	0x00000000


	//----- nvinfo : EIATTR_MIN_STACK_SIZE
	.align		4
.L_1733:
        /*2754*/ 	.byte	0x04, 0x12
        /*2756*/ 	.short	(.L_1735 - .L_1734)
	.align		4
.L_1734:
        /*2758*/ 	.word	index@(_ZN2at6native50_GLOBAL__N__650009b6_17_UnaryOpsKernel_cu_bd823bfe45unrolled_elementwise_kernel_for_multi_outputsILi2EZZZNS0_17frexp_kernel_cudaERNS_18TensorIteratorBaseEENKUlvE_clEvENKUlvE_clEvEUldE_St5arrayIPcLm3EE23TrivialOffsetCalculatorILi1EjESB_ILi2EjEEEviT0_T1_T2_T3_)
        /*275c*/ 	.word	0x00000000


	//----- nvinfo : EIATTR_MIN_STACK_SIZE
	.align		4
.L_1735:
        /*2760*/ 	.byte	0x04, 0x12
        /*2762*/ 	.short	(.L_1737 - .L_1736)
	.align		4
.L_1736:
        /*2764*/ 	.word	index@(_ZN2at6native18elementwise_kernelILi128ELi4EZNS0_15gpu_kernel_implIZZZNS0_22nan_to_num_kernel_cudaERNS_18TensorIteratorBaseESt8optionalIdES6_S6_ENKUlvE0_clEvENKUlvE2_clEvEUlN3c108BFloat16EE_EEvS4_RKT_EUliE_EEviT1_)
        /*2768*/ 	.word	0x00000000


	//----- nvinfo : EIATTR_MIN_STACK_SIZE
	.align		4
.L_1737:
        /*276c*/ 	.byte	0x04, 0x12
        /*276e*/ 	.short	(.L_1739 - .L_1738)
	.align		4
.L_1738:
        /*2770*/ 	.word	index@(_ZN2at6native27unrolled_elementwise_kernelIZZZNS0_22nan_to_num_kernel_cudaERNS_18TensorIteratorBaseESt8optionalIdES5_S5_ENKUlvE0_clEvENKUlvE2_clEvEUlN3c108BFloat16EE_St5arrayIPcLm2EELi4E23TrivialOffsetCalculatorILi1EjESF_NS0_6memory12LoadWithCastILi1EEENSG_13StoreWithCastILi1EEEEEviT_T0_T2_T3_T4_T5_)
        /*2774*/ 	.word	0x00000000


	//----- nvinfo : EIATTR_MIN_STACK_SIZE
	.align		4
.L_1739:
        /*2778*/ 	.byte	0x04, 0x12
        /*277a*/ 	.short	(.L_1741 - .L_1740)
	.align		4
.L_1740:
        /*277c*/ 	.word	index@(_ZN2at6native18elementwise_kernelILi128ELi4EZNS0_22gpu_kernel_impl_nocastIZZZNS0_22nan_to_num_kernel_cudaERNS_18TensorIteratorBaseESt8optionalIdES6_S6_ENKUlvE0_clEvENKUlvE2_clEvEUlN3c108BFloat16EE_EEvS4_RKT_EUliE_EEviT1_)
        /*2780*/ 	.word	0x00000000


	//----- nvinfo : EIATTR_MIN_STACK_SIZE
	.align		4
.L_1741:
        /*2784*/ 	.byte	0x04, 0x12
        /*2786*/ 	.short	(.L_1743 - .L_1742)
	.align		4
.L_1742:
        /*2788*/ 	.word	index@(_ZN2at6native27unrolled_elementwise_kernelIZZZNS0_22nan_to_num_kernel_cudaERNS_18TensorIteratorBaseESt8optionalIdES5_S5_ENKUlvE0_clEvENKUlvE2_clEvEUlN3c108BFloat16EE_St5arrayIPcLm2EELi4E23TrivialOffsetCalculatorILi1EjESF_NS0_6memory15LoadWithoutCastENSG_16StoreWithoutCastEEEviT_T0_T2_T3_T4_T5_)
        /*278c*/ 	.word	0x00000000


	//----- nvinfo : EIATTR_MIN_STACK_SIZE
	.align		4
.L_1743:
        /*2790*/ 	.byte	0x04, 0x12
        /*2792*/ 	.short	(.L_1745 - .L_1744)
	.align		4
.L_1744:
        /*2794*/ 	.word	index@(_ZN2at6native29vectorized_elementwise_kernelILi2EZZZNS0_22nan_to_num_kernel_cudaERNS_18TensorIteratorBaseESt8optionalIdES5_S5_ENKUlvE0_clEvENKUlvE2_clEvEUlN3c108BFloat16EE_St5arrayIPcLm2EEEEviT0_T1_)
        /*2798*/ 	.word	0x00000000


	//----- nvinfo : EIATTR_MIN_STACK_SIZE
	.align		4
.L_1745:
        /*279c*/ 	.byte	0x04, 0x12
        /*279e*/ 	.short	(.L_1747 - .L_1746)
	.align		4
.L_1746:
        /*27a0*/ 	.word	index@(_ZN2at6native29vectorized_elementwise_kernelILi4EZZZNS0_22nan_to_num_kernel_cudaERNS_18TensorIteratorBaseESt8optionalIdES5_S5_ENKUlvE0_clEvENKUlvE2_clEvEUlN3c108BFloat16EE_St5arrayIPcLm2EEEEviT0_T1_)
        /*27a4*/ 	.word	0x00000000


	//----- nvinfo : EIATTR_MIN_STACK_SIZE
	.align		4
.L_1747:
        /*27a8*/ 	.byte	0x04, 0x12
        /*27aa*/ 	.short	(.L_1749 - .L_1748)
	.align		4
.L_1748:
        /*27ac*/ 	.word	index@(_ZN2at6native29vectorized_elementwise_kernelILi8EZZZNS0_22nan_to_num_kernel_cudaERNS_18TensorIteratorBaseESt8optionalIdES5_S5_ENKUlvE0_clEvENKUlvE2_clEvEUlN3c108BFloat16EE_St5arrayIPcLm2EEEEviT0_T1_)
        /*27b0*/ 	.word	0x00000000


	//----- nvinfo : EIATTR_MIN_STACK_SIZE
	.align		4
.L_1749:
        /*27b4*/ 	.byte	0x04, 0x12
        /*27b6*/ 	.short	(.L_1751 - .L_1750)
	.align		4
.L_1750:
        /*27b8*/ 	.word	index@(_ZN2at6native18elementwise_kernelILi128ELi4EZNS0_15gpu_kernel_implIZZZNS0_22nan_to_num_kernel_cudaERNS_18TensorIteratorBaseESt8optionalIdES6_S6_ENKUlvE0_clEvENKUlvE1_clEvEUlN3c104HalfEE_EEvS4_RKT_EUliE_EEviT1_)
        /*27bc*/ 	.word	0x00000000


	//----- nvinfo : EIATTR_MIN_STACK_SIZE
	.align		4
.L_1751:
        /*27c0*/ 	.byte	0x04, 0x12
        /*27c2*/ 	.short	(.L_1753 - .L_1752)
	.align		4
.L_1752:
        /*27c4*/ 	.word	index@(_ZN2at6native27unrolled_elementwise_kernelIZZZNS0_22nan_to_num_kernel_cudaERNS_18TensorIteratorBaseESt8optionalIdES5_S5_ENKUlvE0_clEvENKUlvE1_clEvEUlN3c104HalfEE_St5arrayIPcLm2EELi4E23TrivialOffsetCalculatorILi1EjESF_NS0_6memory12LoadWithCastILi1EEENSG_13StoreWithCastILi1EEEEEviT_T0_T2_T3_T4_T5_)
        /*27c8*/ 	.word	0x00000000


	//----- nvinfo : EIATTR_MIN_STACK_SIZE
	.align		4
.L_1753:
        /*27cc*/ 	.byte	0x04, 0x12
        /*27ce*/ 	.short	(.L_1755 - .L_1754)
	.align		4
.L_1754:
        /*27d0*/ 	.word	index@(_ZN2at6native18elementwise_kernelILi128ELi4EZNS0_22gpu_kernel_impl_nocastIZZZNS0_22nan_to_num_kernel_cudaERNS_18TensorIteratorBaseESt8optionalIdES6_S6_ENKUlvE0_clEvENKUlvE1_clEvEUlN3c104HalfEE_EEvS4_RKT_EUliE_EEviT1_)
        /*27d4*/ 	.word	0x00000000


	//----- nvinfo : EIATTR_MIN_STACK_SIZE
	.align		4
.L_1755:
        /*27d8*/ 	.byte	0x04, 0x12
        /*27da*/ 	.short	(.L_1757 - .L_1756)
	.align		4
.L_1756:
        /*27dc*/ 	.word	index@(_ZN2at6native27unrolled_elementwise_kernelIZZZNS0_22nan_to_num_kernel_cudaERNS_18TensorIteratorBaseESt8optionalIdES5_S5_ENKUlvE0_clEvENKUlvE1_clEvEUlN3c104HalfEE_St5arrayIPcLm2EELi4E23TrivialOffsetCalculatorILi1EjESF_NS0_6memory15LoadWithoutCastENSG_16StoreWithoutCastEEEviT_T0_T2_T3_T4_T5_)
        /*27e0*/ 	.word	0x00000000


	//----- nvinfo : EIATTR_MIN_STACK_SIZE
	.align		4
.L_1757:
        /*27e4*/ 	.byte	0x04, 0x12
        /*27e6*/ 	.short	(.L_1759 - .L_1758)
	.align		4
.L_1758:
        /*27e8*/ 	.word	index@(_ZN2at6native29vectorized_elementwise_kernelILi2EZZZNS0_22nan_to_num_kernel_cudaERNS_18TensorIteratorBaseESt8optionalIdES5_S5_ENKUlvE0_clEvENKUlvE1_clEvEUlN3c104HalfEE_St5arrayIPcLm2EEEEviT0_T1_)
        /*27ec*/ 	.word	0x00000000


	//----- nvinfo : EIATTR_MIN_STACK_SIZE
	.align		4
.L_1759:
        /*27f0*/ 	.byte	0x04, 0x12
        /*27f2*/ 	.short	(.L_1761 - .L_1760)
	.align		4
.L_1760:
        /*27f4*/ 	.word	index@(_ZN2at6native29vectorized_elementwise_kernelILi4EZZZNS0_22nan_to_num_kernel_cudaERNS_18TensorIteratorBaseESt8optionalIdES5_S5_ENKUlvE0_clEvENKUlvE1_clEvEUlN3c104HalfEE_St5arrayIPcLm2EEEEviT0_T1_)
        /*27f8*/ 	.word	0x00000000


	//----- nvinfo : EIATTR_MIN_STACK_SIZE
	.align		4
.L_1761:
        /*27fc*/ 	.byte	0x04, 0x12
        /*27fe*/ 	.short	(.L_1763 - .L_1762)
	.align		4
.L_1762:
        /*2800*/ 	.word	index@(_ZN2at6native29vectorized_elementwise_kernelILi8EZZZNS0_22nan_to_num_kernel_cudaERNS_18TensorIteratorBaseESt8optionalIdES5_S5_ENKUlvE0_clEvENKUlvE1_clEvEUlN3c104HalfEE_St5arrayIPcLm2EEEEviT0_T1_)
        /*2804*/ 	.word	0x00000000


	//----- nvinfo : EIATTR_MIN_STACK_SIZE
	.align		4
.L_1763:
        /*2808*/ 	.byte	0x04, 0x12
        /*280a*/ 	.short	(.L_1765 - .L_1764)
	.align		4
.L_1764:
        /*280c*/ 	.word	index@(_ZN2at6native18elementwise_kernelILi128ELi4EZNS0_15gpu_kernel_implIZZZNS0_22nan_to_num_kernel_cudaERNS_18TensorIteratorBaseESt8optionalIdES6_S6_ENKUlvE0_clEvENKUlvE0_clEvEUlfE_EEvS4_RKT_EUliE_EEviT1_)
        /*2810*/ 	.word	0x00000000


	//----- nvinfo : EIATTR_MIN_STACK_SIZE
	.align		4
.L_1765:
        /*2814*/ 	.byte	0x04, 0x12
        /*2816*/ 	.short	(.L_1767 - .L_1766)
	.align		4
.L_1766:
        /*2818*/ 	.word	index@(_ZN2at6native27unrolled_elementwise_kernelIZZZNS0_22nan_to_num_kernel_cudaERNS_18TensorIteratorBaseESt8optionalIdES5_S5_ENKUlvE0_clEvENKUlvE0_clEvEUlfE_St5arrayIPcLm2EELi4E23TrivialOffsetCalculatorILi1EjESD_NS0_6memory12LoadWithCastILi1EEENSE_13StoreWithCastILi1EEEEEviT_T0_T2_T3_T4_T5_)
        /*281c*/ 	.word	0x00000000


	//----- nvinfo : EIATTR_MIN_STACK_SIZE
	.align		4
.L_1767:
        /*2820*/ 	.byte	0x04, 0x12
        /*2822*/ 	.short	(.L_1769 - .L_1768)
	.align		4
.L_1768:
        /*2824*/ 	.word	index@(_ZN2at6native18elementwise_kernelILi128ELi2EZNS0_22gpu_kernel_impl_nocastIZZZNS0_22nan_to_num_kernel_cudaERNS_18TensorIteratorBaseESt8optionalIdES6_S6_ENKUlvE0_clEvENKUlvE0_clEvEUlfE_EEvS4_RKT_EUliE_EEviT1_)
        /*2828*/ 	.word	0x00000000


	//----- nvinfo : EIATTR_MIN_STACK_SIZE
	.align		4
.L_1769:
        /*282c*/ 	.byte	0x04, 0x12
        /*282e*/ 	.short	(.L_1771 - .L_1770)
	.align		4
.L_1770:
        /*2830*/ 	.word	index@(_ZN2at6native27unrolled_elementwise_kernelIZZZNS0_22nan_to_num_kernel_cudaERNS_18TensorIteratorBaseESt8optionalIdES5_S5_ENKUlvE0_clEvENKUlvE0_clEvEUlfE_St5arrayIPcLm2EELi4E23TrivialOffsetCalculatorILi1EjESD_NS0_6memory15LoadWithoutCastENSE_16StoreWithoutCastEEEviT_T0_T2_T3_T4_T5_)
        /*2834*/ 	.word	0x00000000


	//----- nvinfo : EIATTR_MIN_STACK_SIZE
	.align		4
.L_1771:
        /*2838*/ 	.byte	0x04, 0x12
        /*283a*/ 	.short	(.L_1773 - .L_1772)
	.align		4
.L_1772:
        /*283c*/ 	.word	index@(_ZN2at6native29vectorized_elementwise_kernelILi2EZZZNS0_22nan_to_num_kernel_cudaERNS_18TensorIteratorBaseESt8optionalIdES5_S5_ENKUlvE0_clEvENKUlvE0_clEvEUlfE_St5arrayIPcLm2EEEEviT0_T1_)
        /*2840*/ 	.word	0x00000000


	//----- nvinfo : EIATTR_MIN_STACK_SIZE
	.align		4
.L_1773:
        /*2844*/ 	.byte	0x04, 0x12
        /*2846*/ 	.short	(.L_1775 - .L_1774)
	.align		4
.L_1774:
        /*2848*/ 	.word	index@(_ZN2at6native29vectorized_elementwise_kernelILi4EZZZNS0_22nan_to_num_kernel_cudaERNS_18TensorIteratorBaseESt8optionalIdES5_S5_ENKUlvE0_clEvENKUlvE0_clEvEUlfE_St5arrayIPcLm2EEEEviT0_T1_)
        /*284c*/ 	.word	0x00000000


	//----- nvinfo : EIATTR_MIN_STACK_SIZE
	.align		4
.L_1775:
        /*2850*/ 	.byte	0x04, 0x12
        /*2852*/ 	.short	(.L_1777 - .L_1776)
	.align		4
.L_1776:
        /*2854*/ 	.word	index@(_ZN2at6native29vectorized_elementwise_kernelILi8EZZZNS0_22nan_to_num_kernel_cudaERNS_18TensorIteratorBaseESt8optionalIdES5_S5_ENKUlvE0_clEvENKUlvE0_clEvEUlfE_St5arrayIPcLm2EEEEviT0_T1_)
        /*2858*/ 	.word	0x00000000


	//----- nvinfo : EIATTR_MIN_STACK_SIZE
	.align		4
.L_1777:
        /*285c*/ 	.byte	0x04, 0x12
        /*285e*/ 	.short	(.L_1779 - .L_1778)
	.align		4
.L_1778:
        /*2860*/ 	.word	index@(_ZN2at6native18elementwise_kernelILi128ELi4EZNS0_15gpu_kernel_implIZZZNS0_22nan_to_num_kernel_cudaERNS_18TensorIteratorBaseESt8optionalIdES6_S6_ENKUlvE0_clEvENKUlvE_clEvEUldE_EEvS4_RKT_EUliE_EEviT1_)
        /*2864*/ 	.word	0x00000000


	//----- nvinfo : EIATTR_MIN_STACK_SIZE
	.align		4
.L_1779:
        /*2868*/ 	.byte	0x04, 0x12
        /*286a*/ 	.short	(.L_1781 - .L_1780)
	.align		4
.L_1780:
        /*286c*/ 	.word	index@(_ZN2at6native27unrolled_elementwise_kernelIZZZNS0_22nan_to_num_kernel_cudaERNS_18TensorIteratorBaseESt8optionalIdES5_S5_ENKUlvE0_clEvENKUlvE_clEvEUldE_St5arrayIPcLm2EELi4E23TrivialOffsetCalculatorILi1EjESD_NS0_6memory12LoadWithCastILi1EEENSE_13StoreWithCastILi1EEEEEviT_T0_T2_T3_T4_T5_)
        /*2870*/ 	.word	0x00000000


	//----- nvinfo : EIATTR_MIN_STACK_SIZE
	.align		4
.L_1781:
        /*2874*/ 	.byte	0x04, 0x12
        /*2876*/ 	.short	(.L_1783 - .L_1782)
	.align		4
.L_1782:
        /*2878*/ 	.word	index@(_ZN2at6native18elementwise_kernelILi128ELi2EZNS0_22gpu_kernel_impl_nocastIZZZNS0_22nan_to_num_kernel_cudaERNS_18TensorIteratorBaseESt8optionalIdES6_S6_ENKUlvE0_clEvENKUlvE_clEvEUldE_EEvS4_RKT_EUliE_EEviT1_)
        /*287c*/ 	.word	0x00000000


	//----- nvinfo : EIATTR_MIN_STACK_SIZE
	.align		4
.L_1783:
        /*2880*/ 	.byte	0x04, 0x12
        /*2882*/ 	.short	(.L_1785 - .L_1784)
	.align		4
.L_1784:
        /*2884*/ 	.word	index@(_ZN2at6native27unrolled_elementwise_kernelIZZZNS0_22nan_to_num_kernel_cudaERNS_18TensorIteratorBaseESt8optionalIdES5_S5_ENKUlvE0_clEvENKUlvE_clEvEUldE_St5arrayIPcLm2EELi4E23TrivialOffsetCalculatorILi1EjESD_NS0_6memory15LoadWithoutCastENSE_16StoreWithoutCastEEEviT_T0_T2_T3_T4_T5_)
        /*2888*/ 	.word	0x00000000


	//----- nvinfo : EIATTR_MIN_STACK_SIZE
	.align		4
.L_1785:
        /*288c*/ 	.byte	0x04, 0x12
        /*288e*/ 	.short	(.L_1787 - .L_1786)
	.align		4
.L_1786:
        /*2890*/ 	.word	index@(_ZN2at6native29vectorized_elementwise_kernelILi2EZZZNS0_22nan_to_num_kernel_cudaERNS_18TensorIteratorBaseESt8optionalIdES5_S5_ENKUlvE0_clEvENKUlvE_clEvEUldE_St5arrayIPcLm2EEEEviT0_T1_)
        /*2894*/ 	.word	0x00000000


	//----- nvinfo : EIATTR_MIN_STACK_SIZE
	.align		4
.L_1787:
        /*2898*/ 	.byte	0x04, 0x12
        /*289a*/ 	.short	(.L_1789 - .L_1788)
	.align		4
.L_1788:
        /*289c*/ 	.word	index@(_ZN2at6native29vectorized_elementwise_kernelILi4EZZZNS0_22nan_to_num_kernel_cudaERNS_18TensorIteratorBaseESt8optionalIdES5_S5_ENKUlvE0_clEvENKUlvE_clEvEUldE_St5arrayIPcLm2EEEEviT0_T1_)
        /*28a0*/ 	.word	0x00000000


	//----- nvinfo : EIATTR_MIN_STACK_SIZE
	.align		4
.L_1789:
        /*28a4*/ 	.byte	0x04, 0x12
        /*28a6*/ 	.short	(.L_1791 - .L_1790)
	.align		4
.L_1790:
        /*28a8*/ 	.word	index@(_ZN2at6native29vectorized_elementwise_kernelILi8EZZZNS0_22nan_to_num_kernel_cudaERNS_18TensorIteratorBaseESt8optionalIdES5_S5_ENKUlvE0_clEvENKUlvE_clEvEUldE_St5arrayIPcLm2EEEEviT0_T1_)
        /*28ac*/ 	.word	0x00000000


	//----- nvinfo : EIATTR_MIN_STACK_SIZE
	.align		4
.L_1791:
        /*28b0*/ 	.byte	0x04, 0x12
        /*28b2*/ 	.short	(.L_1793 - .L_1792)
	.align		4
.L_1792:
        /*28b4*/ 	.word	index@(_ZN2at6native18elementwise_kernelILi128ELi4EZNS0_15gpu_kernel_implIZZZNS0_22nan_to_num_kernel_cudaERNS_18TensorIteratorBaseESt8optionalIdES6_S6_ENKUlvE_clEvENKUlvE0_clEvEUlN3c107complexIfEEE_EEvS4_RKT_EUliE_EEviT1_)
        /*28b8*/ 	.word	0x00000000


	//----- nvinfo : EIATTR_MIN_STACK_SIZE
	.align		4
.L_1793:
        /*28bc*/ 	.byte	0x04, 0x12
        /*28be*/ 	.short	(.L_1795 - .L_1794)
	.align		4
.L_1794:
        /*28c0*/ 	.word	index@(_ZN2at6native27unrolled_elementwise_kernelIZZZNS0_22nan_to_num_kernel_cudaERNS_18TensorIteratorBaseESt8optionalIdES5_S5_ENKUlvE_clEvENKUlvE0_clEvEUlN3c107complexIfEEE_St5arrayIPcLm2EELi4E23TrivialOffsetCalculatorILi1EjESG_NS0_6memory12LoadWithCastILi1EEENSH_13StoreWithCastILi1EEEEEviT_T0_T2_T3_T4_T5_)
        /*28c4*/ 	.word	0x00000000


	//----- nvinfo : EIATTR_MIN_STACK_SIZE
	.align		4
.L_1795:
        /*28c8*/ 	.byte	0x04, 0x12
        /*28ca*/ 	.short	(.L_1797 - .L_1796)
	.align		4
.L_1796:
        /*28cc*/ 	.word	index@(_ZN2at6native18elementwise_kernelILi128ELi2EZNS0_22gpu_kernel_impl_nocastIZZZNS0_22nan_to_num_kernel_cudaERNS_18TensorIteratorBaseESt8optionalIdES6_S6_ENKUlvE_clEvENKUlvE0_clEvEUlN3c107complexIfEEE_EEvS4_RKT_EUliE_EEviT1_)
        /*28d0*/ 	.word	0x00000000


	//----- nvinfo : EIATTR_MIN_STACK_SIZE
	.align		4
.L_1797:
        /*28d4*/ 	.byte	0x04, 0x12
        /*28d6*/ 	.short	(.L_1799 - .L_1798)
	.align		4
.L_1798:
        /*28d8*/ 	.word	index@(_ZN2at6native27unrolled_elementwise_kernelIZZZNS0_22nan_to_num_kernel_cudaERNS_18TensorIteratorBaseESt8optionalIdES5_S5_ENKUlvE_clEvENKUlvE0_clEvEUlN3c107complexIfEEE_St5arrayIPcLm2EELi4E23TrivialOffsetCalculatorILi1EjESG_NS0_6memory15LoadWithoutCastENSH_16StoreWithoutCastEEEviT_T0_T2_T3_T4_T5_)
        /*28dc*/ 	.word	0x00000000


	//----- nvinfo : EIATTR_MIN_STACK_SIZE
	.align		4
.L_1799:
        /*28e0*/ 	.byte	0x04, 0x12
        /*28e2*/ 	.short	(.L_1801 - .L_1800)
	.align		4
.L_1800:
        /*28e4*/ 	.word	index@(_ZN2at6native29vectorized_elementwise_kernelILi2EZZZNS0_22nan_to_num_kernel_cudaERNS_18TensorIteratorBaseESt8optionalIdES5_S5_ENKUlvE_clEvENKUlvE0_clEvEUlN3c107complexIfEEE_St5arrayIPcLm2EEEEviT0_T1_)
        /*28e8*/ 	.word	0x00000000


	//----- nvinfo : EIATTR_MIN_STACK_SIZE
	.align		4
.L_1801:
        /*28ec*/ 	.byte	0x04, 0x12
        /*28ee*/ 	.short	(.L_1803 - .L_1802)
	.align		4
.L_1802:
        /*28f0*/ 	.word	index@(_ZN2at6native29vectorized_elementwise_kernelILi4EZZZNS0_22nan_to_num_kernel_cudaERNS_18TensorIteratorBaseESt8optionalIdES5_S5_ENKUlvE_clEvENKUlvE0_clEvEUlN3c107complexIfEEE_St5arrayIPcLm2EEEEviT0_T1_)
        /*28f4*/ 	.word	0x00000000


	//----- nvinfo : EIATTR_MIN_STACK_SIZE
	.align		4
.L_1803:
        /*28f8*/ 	.byte	0x04, 0x12
        /*28fa*/ 	.short	(.L_1805 - .L_1804)
	.align		4
.L_1804:
        /*28fc*/ 	.word	index@(_ZN2at6native29vectorized_elementwise_kernelILi8EZZZNS0_22nan_to_num_kernel_cudaERNS_18TensorIteratorBaseESt8optionalIdES5_S5_ENKUlvE_clEvENKUlvE0_clEvEUlN3c107complexIfEEE_St5arrayIPcLm2EEEEviT0_T1_)
        /*2900*/ 	.word	0x00000000


	//----- nvinfo : EIATTR_MIN_STACK_SIZE
	.align		4
.L_1805:
        /*2904*/ 	.byte	0x04, 0x12
        /*2906*/ 	.short	(.L_1807 - .L_1806)
	.align		4
.L_1806:
        /*2908*/ 	.word	index@(_ZN2at6native18elementwise_kernelILi128ELi4EZNS0_15gpu_kernel_implIZZZNS0_22nan_to_num_kernel_cudaERNS_18TensorIteratorBaseESt8optionalIdES6_S6_ENKUlvE_clEvENKUlvE_clEvEUlN3c107complexIdEEE_EEvS4_RKT_EUliE_EEviT1_)
        /*290c*/ 	.word	0x00000000


	//----- nvinfo : EIATTR_MIN_STACK_SIZE
	.align		4
.L_1807:
        /*2910*/ 	.byte	0x04, 0x12
        /*2912*/ 	.short	(.L_1809 - .L_1808)
	.align		4
.L_1808:
        /*2914*/ 	.word	index@(_ZN2at6native27unrolled_elementwise_kernelIZZZNS0_22nan_to_num_kernel_cudaERNS_18TensorIteratorBaseESt8optionalIdES5_S5_ENKUlvE_clEvENKUlvE_clEvEUlN3c107complexIdEEE_St5arrayIPcLm2EELi4E23TrivialOffsetCalculatorILi1EjESG_NS0_6memory12LoadWithCastILi1EEENSH_13StoreWithCastILi1EEEEEviT_T0_T2_T3_T4_T5_)
        /*2918*/ 	.word	0x00000000


	//----- nvinfo : EIATTR_MIN_STACK_SIZE
	.align		4
.L_1809:
        /*291c*/ 	.byte	0x04, 0x12
        /*291e*/ 	.short	(.L_1811 - .L_1810)
	.align		4
.L_1810:
        /*2920*/ 	.word	index@(_ZN2at6native18elementwise_kernelILi128ELi2EZNS0_22gpu_kernel_impl_nocastIZZZNS0_22nan_to_num_kernel_cudaERNS_18TensorIteratorBaseESt8optionalIdES6_S6_ENKUlvE_clEvENKUlvE_clEvEUlN3c107complexIdEEE_EEvS4_RKT_EUliE_EEviT1_)
        /*2924*/ 	.word	0x00000000


	//----- nvinfo : EIATTR_MIN_STACK_SIZE
	.align		4
.L_1811:
        /*2928*/ 	.byte	0x04, 0x12
        /*292a*/ 	.short	(.L_1813 - .L_1812)
	.align		4
.L_1812:
        /*292c*/ 	.word	index@(_ZN2at6native27unrolled_elementwise_kernelIZZZNS0_22nan_to_num_kernel_cudaERNS_18TensorIteratorBaseESt8optionalIdES5_S5_ENKUlvE_clEvENKUlvE_clEvEUlN3c107complexIdEEE_St5arrayIPcLm2EELi4E23TrivialOffsetCalculatorILi1EjESG_NS0_6memory15LoadWithoutCastENSH_16StoreWithoutCastEEEviT_T0_T2_T3_T4_T5_)
        /*2930*/ 	.word	0x00000000


	//----- nvinfo : EIATTR_MIN_STACK_SIZE
	.align		4
.L_1813:
        /*2934*/ 	.byte	0x04, 0x12
        /*2936*/ 	.short	(.L_1815 - .L_1814)
	.align		4
.L_1814:
        /*2938*/ 	.word	index@(_ZN2at6native29vectorized_elementwise_kernelILi2EZZZNS0_22nan_to_num_kernel_cudaERNS_18TensorIteratorBaseESt8optionalIdES5_S5_ENKUlvE_clEvENKUlvE_clEvEUlN3c107complexIdEEE_St5arrayIPcLm2EEEEviT0_T1_)
        /*293c*/ 	.word	0x00000000


	//----- nvinfo : EIATTR_MIN_STACK_SIZE
	.align		4
.L_1815:
        /*2940*/ 	.byte	0x04, 0x12
        /*2942*/ 	.short	(.L_1817 - .L_1816)
	.align		4
.L_1816:
        /*2944*/ 	.word	index@(_ZN2at6native29vectorized_elementwise_kernelILi4EZZZNS0_22nan_to_num_kernel_cudaERNS_18TensorIteratorBaseESt8optionalIdES5_S5_ENKUlvE_clEvENKUlvE_clEvEUlN3c107complexIdEEE_St5arrayIPcLm2EEEEviT0_T1_)
        /*2948*/ 	.word	0x00000000


	//----- nvinfo : EIATTR_MIN_STACK_SIZE
	.align		4
.L_1817:
        /*294c*/ 	.byte	0x04, 0x12
        /*294e*/ 	.short	(.L_1819 - .L_1818)
	.align		4
.L_1818:
        /*2950*/ 	.word	index@(_ZN2at6native29vectorized_elementwise_kernelILi8EZZZNS0_22nan_to_num_kernel_cudaERNS_18TensorIteratorBaseESt8optionalIdES5_S5_ENKUlvE_clEvENKUlvE_clEvEUlN3c107complexIdEEE_St5arrayIPcLm2EEEEviT0_T1_)
        /*2954*/ 	.word	0x00000000


	//----- nvinfo : EIATTR_MIN_STACK_SIZE
	.align		4
.L_1819:
        /*2958*/ 	.byte	0x04, 0x12
        /*295a*/ 	.short	(.L_1821 - .L_1820)
	.align		4
.L_1820:
        /*295c*/ 	.word	index@(_ZN2at6native18elementwise_kernelILi128ELi4EZNS0_15gpu_kernel_implIZZZNS0_21clamp_max_kernel_cudaERNS_18TensorIteratorBaseERKN3c106ScalarEENKUlvE_clEvENKUlvE7_clEvEUlNS5_8BFloat16EE_EEvS4_RKT_EUliE_EEviT1_)
        /*2960*/ 	.word	0x00000000


	//----- nvinfo : EIATTR_MIN_STACK_SIZE
	.align		4
.L_1821:
        /*2964*/ 	.byte	0x04, 0x12
        /*2966*/ 	.short	(.L_1823 - .L_1822)
	.align		4
.L_1822:
        /*2968*/ 	.word	index@(_ZN2at6native27unrolled_elementwise_kernelIZZZNS0_21clamp_max_kernel_cudaERNS_18TensorIteratorBaseERKN3c106ScalarEENKUlvE_clEvENKUlvE7_clEvEUlNS4_8BFloat16EE_St5arrayIPcLm2EELi4E23TrivialOffsetCalculatorILi1EjESG_NS0_6memory12LoadWithCastILi1EEENSH_13StoreWithCastILi1EEEEEviT_T0_T2_T3_T4_T5_)
        /*296c*/ 	.word	0x00000000


	//----- nvinfo : EIATTR_MIN_STACK_SIZE
	.align		4
.L_1823:
        /*2970*/ 	.byte	0x04, 0x12
        /*2972*/ 	.short	(.L_1825 - .L_1824)
	.align		4
.L_1824:
        /*2974*/ 	.word	index@(_ZN2at6native18elementwise_kernelILi128ELi4EZNS0_22gpu_kernel_impl_nocastIZZZNS0_21clamp_max_kernel_cudaERNS_18TensorIteratorBaseERKN3c106ScalarEENKUlvE_clEvENKUlvE7_clEvEUlNS5_8BFloat16EE_EEvS4_RKT_EUliE_EEviT1_)
        /*2978*/ 	.word	0x00000000


	//----- nvinfo : EIATTR_MIN_STACK_SIZE
	.align		4
.L_1825:
        /*297c*/ 	.byte	0x04, 0x12
        /*297e*/ 	.short	(.L_1827 - .L_1826)
	.align		4
.L_1826:
        /*2980*/ 	.word	index@(_ZN2at6native27unrolled_elementwise_kernelIZZZNS0_21clamp_max_kernel_cudaERNS_18TensorIteratorBaseERKN3c106ScalarEENKUlvE_clEvENKUlvE7_clEvEUlNS4_8BFloat16EE_St5arrayIPcLm2EELi4E23TrivialOffsetCalculatorILi1EjESG_NS0_6memory15LoadWithoutCastENSH_16StoreWithoutCastEEEviT_T0_T2_T3_T4_T5_)
        /*2984*/ 	.word	0x00000000


	//----- nvinfo : EIATTR_MIN_STACK_SIZE
	.align		4
.L_1827:
        /*2988*/ 	.byte	0x04, 0x12
        /*298a*/ 	.short	(.L_1829 - .L_1828)
	.align		4
.L_1828:
        /*298c*/ 	.word	index@(_ZN2at6native29vectorized_elementwise_kernelILi2EZZZNS0_21clamp_max_kernel_cudaERNS_18TensorIteratorBaseERKN3c106ScalarEENKUlvE_clEvENKUlvE7_clEvEUlNS4_8BFloat16EE_St5arrayIPcLm2EEEEviT0_T1_)
        /*2990*/ 	.word	0x00000000


	//----- nvinfo : EIATTR_MIN_STACK_SIZE
	.align		4
.L_1829:
        /*2994*/ 	.byte	0x04, 0x12
        /*2996*/ 	.short	(.L_1831 - .L_1830)
	.align		4
.L_1830:
        /*2998*/ 	.word	index@(_ZN2at6native29vectorized_elementwise_kernelILi4EZZZNS0_21clamp_max_kernel_cudaERNS_18TensorIteratorBaseERKN3c106ScalarEENKUlvE_clEvENKUlvE7_clEvEUlNS4_8BFloat16EE_St5arrayIPcLm2EEEEviT0_T1_)
        /*299c*/ 	.word	0x00000000


	//----- nvinfo : EIATTR_MIN_STACK_SIZE
	.align		4
.L_1831:
        /*29a0*/ 	.byte	0x04, 0x12
        /*29a2*/ 	.short	(.L_1833 - .L_1832)
	.align		4
.L_1832:
        /*29a4*/ 	.word	index@(_ZN2at6native29vectorized_elementwise_kernelILi8EZZZNS0_21clamp_max_kernel_cudaERNS_18TensorIteratorBaseERKN3c106ScalarEENKUlvE_clEvENKUlvE7_clEvEUlNS4_8BFloat16EE_St5arrayIPcLm2EEEEviT0_T1_)
        /*29a8*/ 	.word	0x00000000


	//----- nvinfo : EIATTR_MIN_STACK_SIZE
	.align		4
.L_1833:
        /*29ac*/ 	.byte	0x04, 0x12
        /*29ae*/ 	.short	(.L_1835 - .L_1834)
	.align		4
.L_1834:
        /*29b0*/ 	.word	index@(_ZN2at6native18elementwise_kernelILi128ELi4EZNS0_15gpu_kernel_implIZZZNS0_21clamp_max_kernel_cudaERNS_18TensorIteratorBaseERKN3c106ScalarEENKUlvE_clEvENKUlvE6_clEvEUlNS5_4HalfEE_EEvS4_RKT_EUliE_EEviT1_)
        /*29b4*/ 	.word	0x00000000


	//----- nvinfo : EIATTR_MIN_STACK_SIZE
	.align		4
.L_1835:
        /*29b8*/ 	.byte	0x04, 0x12
        /*29ba*/ 	.short	(.L_1837 - .L_1836)
	.align		4
.L_1836:
        /*29bc*/ 	.word	index@(_ZN2at6native27unrolled_elementwise_kernelIZZZNS0_21clamp_max_kernel_cudaERNS_18TensorIteratorBaseERKN3c106ScalarEENKUlvE_clEvENKUlvE6_clEvEUlNS4_4HalfEE_St5arrayIPcLm2EELi4E23TrivialOffsetCalculatorILi1EjESG_NS0_6memory12LoadWithCastILi1EEENSH_13StoreWithCastILi1EEEEEviT_T0_T2_T3_T4_T5_)
        /*29c0*/ 	.word	0x00000000


	//----- nvinfo : EIATTR_MIN_STACK_SIZE
	.align		4
.L_1837:
        /*29c4*/ 	.byte	0x04, 0x12
        /*29c6*/ 	.short	(.L_1839 - .L_1838)
	.align		4
.L_1838:
        /*29c8*/ 	.word	index@(_ZN2at6native18elementwise_kernelILi128ELi4EZNS0_22gpu_kernel_impl_nocastIZZZNS0_21clamp_max_kernel_cudaERNS_18TensorIteratorBaseERKN3c106ScalarEENKUlvE_clEvENKUlvE6_clEvEUlNS5_4HalfEE_EEvS4_RKT_EUliE_EEviT1_)
        /*29cc*/ 	.word	0x00000000


	//----- nvinfo : EIATTR_MIN_STACK_SIZE
	.align		4
.L_1839:
        /*29d0*/ 	.byte	0x04, 0x12
        /*29d2*/ 	.short	(.L_1841 - .L_1840)
	.align		4
.L_1840:
        /*29d4*/ 	.word	index@(_ZN2at6native27unrolled_elementwise_kernelIZZZNS0_21clamp_max_kernel_cudaERNS_18TensorIteratorBaseERKN3c106ScalarEENKUlvE_clEvENKUlvE6_clEvEUlNS4_4HalfEE_St5arrayIPcLm2EELi4E23TrivialOffsetCalculatorILi1EjESG_NS0_6memory15LoadWithoutCastENSH_16StoreWithoutCastEEEviT_T0_T2_T3_T4_T5_)
        /*29d8*/ 	.word	0x00000000


	//----- nvinfo : EIATTR_MIN_STACK_SIZE
	.align		4
.L_1841:
        /*29dc*/ 	.byte	0x04, 0x12
        /*29de*/ 	.short	(.L_1843 - .L_1842)
	.align		4
.L_1842:
        /*29e0*/ 	.word	index@(_ZN2at6native29vectorized_elementwise_kernelILi2EZZZNS0_21clamp_max_kernel_cudaERNS_18TensorIteratorBaseERKN3c106ScalarEENKUlvE_clEvENKUlvE6_clEvEUlNS4_4HalfEE_St5arrayIPcLm2EEEEviT0_T1_)
        /*29e4*/ 	.word	0x00000000


	//----- nvinfo : EIATTR_MIN_STACK_SIZE
	.align		4
.L_1843:
        /*29e8*/ 	.byte	0x04, 0x12
        /*29ea*/ 	.short	(.L_1845 - .L_1844)
	.align		4
.L_1844:
        /*29ec*/ 	.word	index@(_ZN2at6native29vectorized_elementwise_kernelILi4EZZZNS0_21clamp_max_kernel_cudaERNS_18TensorIteratorBaseERKN3c106ScalarEENKUlvE_clEvENKUlvE6_clEvEUlNS4_4HalfEE_St5arrayIPcLm2EEEEviT0_T1_)
        /*29f0*/ 	.word	0x00000000


	//----- nvinfo : EIATTR_MIN_STACK_SIZE
	.align		4
.L_1845:
        /*29f4*/ 	.byte	0x04, 0x12
        /*29f6*/ 	.short	(.L_1847 - .L_1846)
	.align		4
.L_1846:
        /*29f8*/ 	.word	index@(_ZN2at6native29vectorized_elementwise_kernelILi8EZZZNS0_21clamp_max_kernel_cudaERNS_18TensorIteratorBaseERKN3c106ScalarEENKUlvE_clEvENKUlvE6_clEvEUlNS4_4HalfEE_St5arrayIPcLm2EEEEviT0_T1_)
        /*29fc*/ 	.word	0x00000000


	//----- nvinfo : EIATTR_MIN_STACK_SIZE
	.align		4
.L_1847:
        /*2a00*/ 	.byte	0x04, 0x12
        /*2a02*/ 	.short	(.L_1849 - .L_1848)
	.align		4
.L_1848:
        /*2a04*/ 	.word	index@(_ZN2at6native18elementwise_kernelILi128ELi4EZNS0_15gpu_kernel_implIZZZNS0_21clamp_max_kernel_cudaERNS_18TensorIteratorBaseERKN3c106ScalarEENKUlvE_clEvENKUlvE5_clEvEUlfE_EEvS4_RKT_EUliE_EEviT1_)
        /*2a08*/ 	.word	0x00000000


	//----- nvinfo : EIATTR_MIN_STACK_SIZE
	.align		4
.L_1849:
        /*2a0c*/ 	.byte	0x04, 0x12
        /*2a0e*/ 	.short	(.L_1851 - .L_1850)
	.align		4
.L_1850:
        /*2a10*/ 	.word	index@(_ZN2at6native27unrolled_elementwise_kernelIZZZNS0_21clamp_max_kernel_cudaERNS_18TensorIteratorBaseERKN3c106ScalarEENKUlvE_clEvENKUlvE5_clEvEUlfE_St5arrayIPcLm2EELi4E23TrivialOffsetCalculatorILi1EjESF_NS0_6memory12LoadWithCastILi1EEENSG_13StoreWithCastILi1EEEEEviT_T0_T2_T3_T4_T5_)
        /*2a14*/ 	.word	0x00000000


	//----- nvinfo : EIATTR_MIN_STACK_SIZE
	.align		4
.L_1851:
        /*2a18*/ 	.byte	0x04, 0x12
        /*2a1a*/ 	.short	(.L_1853 - .L_1852)
	.align		4
.L_1852:
        /*2a1c*/ 	.word	index@(_ZN2at6native18elementwise_kernelILi128ELi2EZNS0_22gpu_kernel_impl_nocastIZZZNS0_21clamp_max_kernel_cudaERNS_18TensorIteratorBaseERKN3c106ScalarEENKUlvE_clEvENKUlvE5_clEvEUlfE_EEvS4_RKT_EUliE_EEviT1_)
        /*2a20*/ 	.word	0x00000000


	//----- nvinfo : EIATTR_MIN_STACK_SIZE
	.align		4
.L_1853:
        /*2a24*/ 	.byte	0x04, 0x12
        /*2a26*/ 	.short	(.L_1855 - .L_1854)
	.align		4
.L_1854:
        /*2a28*/ 	.word	index@(_ZN2at6native27unrolled_elementwise_kernelIZZZNS0_21clamp_max_kernel_cudaERNS_18TensorIteratorBaseERKN3c106ScalarEENKUlvE_clEvENKUlvE5_clEvEUlfE_St5arrayIPcLm2EELi4E23TrivialOffsetCalculatorILi1EjESF_NS0_6memory15LoadWithoutCastENSG_16StoreWithoutCastEEEviT_T0_T2_T3_T4_T5_)
        /*2a2c*/ 	.word	0x00000000


	//----- nvinfo : EIATTR_MIN_STACK_SIZE
	.align		4
.L_1855:
        /*2a30*/ 	.byte	0x04, 0x12
        /*2a32*/ 	.short	(.L_1857 - .L_1856)
	.align		4
.L_1856:
        /*2a34*/ 	.word	index@(_ZN2at6native29vectorized_elementwise_kernelILi2EZZZNS0_21clamp_max_kernel_cudaERNS_18TensorIteratorBaseERKN3c106ScalarEENKUlvE_clEvENKUlvE5_clEvEUlfE_St5arrayIPcLm2EEEEviT0_T1_)
        /*2a38*/ 	.word	0x00000000


	//----- nvinfo : EIATTR_MIN_STACK_SIZE
	.align		4
.L_1857:
        /*2a3c*/ 	.byte	0x04, 0x12
        /*2a3e*/ 	.short	(.L_1859 - .L_1858)
	.align		4
.L_1858:
        /*2a40*/ 	.word	index@(_ZN2at6native29vectorized_elementwise_kernelILi4EZZZNS0_21clamp_max_kernel_cudaERNS_18TensorIteratorBaseERKN3c106ScalarEENKUlvE_clEvENKUlvE5_clEvEUlfE_St5arrayIPcLm2EEEEviT0_T1_)
        /*2a44*/ 	.word	0x00000000


	//----- nvinfo : EIATTR_MIN_STACK_SIZE
	.align		4
.L_1859:
        /*2a48*/ 	.byte	0x04, 0x12
        /*2a4a*/ 	.short	(.L_1861 - .L_1860)
	.align		4
.L_1860:
        /*2a4c*/ 	.word	index@(_ZN2at6native29vectorized_elementwise_kernelILi8EZZZNS0_21clamp_max_kernel_cudaERNS_18TensorIteratorBaseERKN3c106ScalarEENKUlvE_clEvENKUlvE5_clEvEUlfE_St5arrayIPcLm2EEEEviT0_T1_)
        /*2a50*/ 	.word	0x00000000


	//----- nvinfo : EIATTR_MIN_STACK_SIZE
	.align		4
.L_1861:
        /*2a54*/ 	.byte	0x04, 0x12
        /*2a56*/ 	.short	(.L_1863 - .L_1862)
	.align		4
.L_1862:
        /*2a58*/ 	.word	index@(_ZN2at6native18elementwise_kernelILi128ELi4EZNS0_15gpu_kernel_implIZZZNS0_21clamp_max_kernel_cudaERNS_18TensorIteratorBaseERKN3c106ScalarEENKUlvE_clEvENKUlvE4_clEvEUldE_EEvS4_RKT_EUliE_EEviT1_)
        /*2a5c*/ 	.word	0x00000000


	//----- nvinfo : EIATTR_MIN_STACK_SIZE
	.align		4
.L_1863:
        /*2a60*/ 	.byte	0x04, 0x12
        /*2a62*/ 	.short	(.L_1865 - .L_1864)
	.align		4
.L_1864:
        /*2a64*/ 	.word	index@(_ZN2at6native27unrolled_elementwise_kernelIZZZNS0_21clamp_max_kernel_cudaERNS_18TensorIteratorBaseERKN3c106ScalarEENKUlvE_clEvENKUlvE4_clEvEUldE_St5arrayIPcLm2EELi4E23TrivialOffsetCalculatorILi1EjESF_NS0_6memory12LoadWithCastILi1EEENSG_13StoreWithCastILi1EEEEEviT_T0_T2_T3_T4_T5_)
        /*2a68*/ 	.word	0x00000000


	//----- nvinfo : EIATTR_MIN_STACK_SIZE
	.align		4
.L_1865:
        /*2a6c*/ 	.byte	0x04, 0x12
        /*2a6e*/ 	.short	(.L_1867 - .L_1866)
	.align		4
.L_1866:
        /*2a70*/ 	.word	index@(_ZN2at6native18elementwise_kernelILi128ELi2EZNS0_22gpu_kernel_impl_nocastIZZZNS0_21clamp_max_kernel_cudaERNS_18TensorIteratorBaseERKN3c106ScalarEENKUlvE_clEvENKUlvE4_clEvEUldE_EEvS4_RKT_EUliE_EEviT1_)
        /*2a74*/ 	.word	0x00000000


	//----- nvinfo : EIATTR_MIN_STACK_SIZE
	.align		4
.L_1867:
        /*2a78*/ 	.byte	0x04, 0x12
        /*2a7a*/ 	.short	(.L_1869 - .L_1868)
	.align		4
.L_1868:
        /*2a7c*/ 	.word	index@(_ZN2at6native27unrolled_elementwise_kernelIZZZNS0_21clamp_max_kernel_cudaERNS_18TensorIteratorBaseERKN3c106ScalarEENKUlvE_clEvENKUlvE4_clEvEUldE_St5arrayIPcLm2EELi4E23TrivialOffsetCalculatorILi1EjESF_NS0_6memory15LoadWithoutCastENSG_16StoreWithoutCastEEEviT_T0_T2_T3_T4_T5_)
        /*2a80*/ 	.word	0x00000000


	//----- nvinfo : EIATTR_MIN_STACK_SIZE
	.align		4
.L_1869:
        /*2a84*/ 	.byte	0x04, 0x12
        /*2a86*/ 	.short	(.L_1871 - .L_1870)
	.align		4
.L_1870:
        /*2a88*/ 	.word	index@(_ZN2at6native29vectorized_elementwise_kernelILi2EZZZNS0_21clamp_max_kernel_cudaERNS_18TensorIteratorBaseERKN3c106ScalarEENKUlvE_clEvENKUlvE4_clEvEUldE_St5arrayIPcLm2EEEEviT0_T1_)
        /*2a8c*/ 	.word	0x00000000


	//----- nvinfo : EIATTR_MIN_STACK_SIZE
	.align		4
.L_1871:
        /*2a90*/ 	.byte	0x04, 0x12
        /*2a92*/ 	.short	(.L_1873 - .L_1872)
	.align		4
.L_1872:
        /*2a94*/ 	.word	index@(_ZN2at6native29vectorized_elementwise_kernelILi4EZZZNS0_21clamp_max_kernel_cudaERNS_18TensorIteratorBaseERKN3c106ScalarEENKUlvE_clEvENKUlvE4_clEvEUldE_St5arrayIPcLm2EEEEviT0_T1_)
        /*2a98*/ 	.word	0x00000000


	//----- nvinfo : EIATTR_MIN_STACK_SIZE
	.align		4
.L_1873:
        /*2a9c*/ 	.byte	0x04, 0x12
        /*2a9e*/ 	.short	(.L_1875 - .L_1874)
	.align		4
.L_1874:
        /*2aa0*/ 	.word	index@(_ZN2at6native29vectorized_elementwise_kernelILi8EZZZNS0_21clamp_max_kernel_cudaERNS_18TensorIteratorBaseERKN3c106ScalarEENKUlvE_clEvENKUlvE4_clEvEUldE_St5arrayIPcLm2EEEEviT0_T1_)
        /*2aa4*/ 	.word	0x00000000


	//----- nvinfo : EIATTR_MIN_STACK_SIZE
	.align		4
.L_1875:
        /*2aa8*/ 	.byte	0x04, 0x12
        /*2aaa*/ 	.short	(.L_1877 - .L_1876)
	.align		4
.L_1876:
        /*2aac*/ 	.word	index@(_ZN2at6native18elementwise_kernelILi128ELi4EZNS0_15gpu_kernel_implIZZZNS0_21clamp_max_kernel_cudaERNS_18TensorIteratorBaseERKN3c106ScalarEENKUlvE_clEvENKUlvE3_clEvEUlsE_EEvS4_RKT_EUliE_EEviT1_)
        /*2ab0*/ 	.word	0x00000000


	//----- nvinfo : EIATTR_MIN_STACK_SIZE
	.align		4
.L_1877:
        /*2ab4*/ 	.byte	0x04, 0x12
        /*2ab6*/ 	.short	(.L_1879 - .L_1878)
	.align		4
.L_1878:
        /*2ab8*/ 	.word	index@(_ZN2at6native27unrolled_elementwise_kernelIZZZNS0_21clamp_max_kernel_cudaERNS_18TensorIteratorBaseERKN3c106ScalarEENKUlvE_clEvENKUlvE3_clEvEUlsE_St5arrayIPcLm2EELi4E23TrivialOffsetCalculatorILi1EjESF_NS0_6memory12LoadWithCastILi1EEENSG_13StoreWithCastILi1EEEEEviT_T0_T2_T3_T4_T5_)
        /*2abc*/ 	.word	0x00000000


	//----- nvinfo : EIATTR_MIN_STACK_SIZE
	.align		4
.L_1879:
        /*2ac0*/ 	.byte	0x04, 0x12
        /*2ac2*/ 	.short	(.L_1881 - .L_1880)
	.align		4
.L_1880:
        /*2ac4*/ 	.word	index@(_ZN2at6native18elementwise_kernelILi128ELi4EZNS0_22gpu_kernel_impl_nocastIZZZNS0_21clamp_max_kernel_cudaERNS_18TensorIteratorBaseERKN3c106ScalarEENKUlvE_clEvENKUlvE3_clEvEUlsE_EEvS4_RKT_EUliE_EEviT1_)
        /*2ac8*/ 	.word	0x00000000


	//----- nvinfo : EIATTR_MIN_STACK_SIZE
	.align		4
.L_1881:
        /*2acc*/ 	.byte	0x04, 0x12
        /*2ace*/ 	.short	(.L_1883 - .L_1882)
	.align		4
.L_1882:
        /*2ad0*/ 	.word	index@(_ZN2at6native27unrolled_elementwise_kernelIZZZNS0_21clamp_max_kernel_cudaERNS_18TensorIteratorBaseERKN3c106ScalarEENKUlvE_clEvENKUlvE3_clEvEUlsE_St5arrayIPcLm2EELi4E23TrivialOffsetCalculatorILi1EjESF_NS0_6memory15LoadWithoutCastENSG_16StoreWithoutCastEEEviT_T0_T2_T3_T4_T5_)
        /*2ad4*/ 	.word	0x00000000


	//----- nvinfo : EIATTR_MIN_STACK_SIZE
	.align		4
.L_1883:
        /*2ad8*/ 	.byte	0x04, 0x12
        /*2ada*/ 	.short	(.L_1885 - .L_1884)
	.align		4
.L_1884:
        /*2adc*/ 	.word	index@(_ZN2at6native29vectorized_elementwise_kernelILi2EZZZNS0_21clamp_max_kernel_cudaERNS_18TensorIteratorBaseERKN3c106ScalarEENKUlvE_clEvENKUlvE3_clEvEUlsE_St5arrayIPcLm2EEEEviT0_T1_)
        /*2ae0*/ 	.word	0x00000000


	//----- nvinfo : EIATTR_MIN_STACK_SIZE
	.align		4
.L_1885:
        /*2ae4*/ 	.byte	0x04, 0x12
        /*2ae6*/ 	.short	(.L_1887 - .L_1886)
	.align		4
.L_1886:
        /*2ae8*/ 	.word	index@(_ZN2at6native29vectorized_elementwise_kernelILi4EZZZNS0_21clamp_max_kernel_cudaERNS_18TensorIteratorBaseERKN3c106ScalarEENKUlvE_clEvENKUlvE3_clEvEUlsE_St5arrayIPcLm2EEEEviT0_T1_)
        /*2aec*/ 	.word	0x00000000


	//----- nvinfo : EIATTR_MIN_STACK_SIZE
	.align		4
.L_1887:
        /*2af0*/ 	.byte	0x04, 0x12
        /*2af2*/ 	.short	(.L_1889 - .L_1888)
	.align		4
.L_1888:
        /*2af4*/ 	.word	index@(_ZN2at6native29vectorized_elementwise_kernelILi8EZZZNS0_21clamp_max_kernel_cudaERNS_18TensorIteratorBaseERKN3c106ScalarEENKUlvE_clEvENKUlvE3_clEvEUlsE_St5arrayIPcLm2EEEEviT0_T1_)
        /*2af8*/ 	.word	0x00000000


	//----- nvinfo : EIATTR_MIN_STACK_SIZE
	.align		4
.L_1889:
        /*2afc*/ 	.byte	0x04, 0x12
        /*2afe*/ 	.short	(.L_1891 - .L_1890)
	.align		4
.L_1890:
        /*2b00*/ 	.word	index@(_ZN2at6native18elementwise_kernelILi128ELi4EZNS0_15gpu_kernel_implIZZZNS0_21clamp_max_kernel_cudaERNS_18TensorIteratorBaseERKN3c106ScalarEENKUlvE_clEvENKUlvE2_clEvEUllE_EEvS4_RKT_EUliE_EEviT1_)
        /*2b04*/ 	.word	0x00000000


	//----- nvinfo : EIATTR_MIN_STACK_SIZE
	.align		4
.L_1891:
        /*2b08*/ 	.byte	0x04, 0x12
        /*2b0a*/ 	.short	(.L_1893 - .L_1892)
	.align		4
.L_1892:
        /*2b0c*/ 	.word	index@(_ZN2at6native27unrolled_elementwise_kernelIZZZNS0_21clamp_max_kernel_cudaERNS_18TensorIteratorBaseERKN3c106ScalarEENKUlvE_clEvENKUlvE2_clEvEUllE_St5arrayIPcLm2EELi4E23TrivialOffsetCalculatorILi1EjESF_NS0_6memory12LoadWithCastILi1EEENSG_13StoreWithCastILi1EEEEEviT_T0_T2_T3_T4_T5_)
        /*2b10*/ 	.word	0x00000000


	//----- nvinfo : EIATTR_MIN_STACK_SIZE
	.align		4
.L_1893:
        /*2b14*/ 	.byte	0x04, 0x12
        /*2b16*/ 	.short	(.L_1895 - .L_1894)
	.align		4
.L_1894:
        /*2b18*/ 	.word	index@(_ZN2at6native18elementwise_kernelILi128ELi2EZNS0_22gpu_kernel_impl_nocastIZZZNS0_21clamp_max_kernel_cudaERNS_18TensorIteratorBaseERKN3c106ScalarEENKUlvE_clEvENKUlvE2_clEvEUllE_EEvS4_RKT_EUliE_EEviT1_)
        /*2b1c*/ 	.word	0x00000000


	//----- nvinfo : EIATTR_MIN_STACK_SIZE
	.align		4
.L_1895:
        /*2b20*/ 	.byte	0x04, 0x12
        /*2b22*/ 	.short	(.L_1897 - .L_1896)
	.align		4
.L_1896:
        /*2b24*/ 	.word	index@(_ZN2at6native27unrolled_elementwise_kernelIZZZNS0_21clamp_max_kernel_cudaERNS_18TensorIteratorBaseERKN3c106ScalarEENKUlvE_clEvENKUlvE2_clEvEUllE_St5arrayIPcLm2EELi4E23TrivialOffsetCalculatorILi1EjESF_NS0_6memory15LoadWithoutCastENSG_16StoreWithoutCastEEEviT_T0_T2_T3_T4_T5_)
        /*2b28*/ 	.word	0x00000000


	//----- nvinfo : EIATTR_MIN_STACK_SIZE
	.align		4
.L_1897:
        /*2b2c*/ 	.byte	0x04, 0x12
        /*2b2e*/ 	.short	(.L_1899 - .L_1898)
	.align		4
.L_1898:
        /*2b30*/ 	.word	index@(_ZN2at6native29vectorized_elementwise_kernelILi2EZZZNS0_21clamp_max_kernel_cudaERNS_18TensorIteratorBaseERKN3c106ScalarEENKUlvE_clEvENKUlvE2_clEvEUllE_St5arrayIPcLm2EEEEviT0_T1_)
        /*2b34*/ 	.word	0x00000000


	//----- nvinfo : EIATTR_MIN_STACK_SIZE
	.align		4
.L_1899:
        /*2b38*/ 	.byte	0x04, 0x12
        /*2b3a*/ 	.short	(.L_1901 - .L_1900)
	.align		4
.L_1900:
        /*2b3c*/ 	.word	index@(_ZN2at6native29vectorized_elementwise_kernelILi4EZZZNS0_21clamp_max_kernel_cudaERNS_18TensorIteratorBaseERKN3c106ScalarEENKUlvE_clEvENKUlvE2_clEvEUllE_St5arrayIPcLm2EEEEviT0_T1_)
        /*2b40*/ 	.word	0x00000000


	//----- nvinfo : EIATTR_MIN_STACK_SIZE
	.align		4
.L_1901:
        /*2b44*/ 	.byte	0x04, 0x12
        /*2b46*/ 	.short	(.L_1903 - .L_1902)
	.align		4
.L_1902:
        /*2b48*/ 	.word	index@(_ZN2at6native29vectorized_elementwise_kernelILi8EZZZNS0_21clamp_max_kernel_cudaERNS_18TensorIteratorBaseERKN3c106ScalarEENKUlvE_clEvENKUlvE2_clEvEUllE_St5arrayIPcLm2EEEEviT0_T1_)
        /*2b4c*/ 	.word	0x00000000


	//----- nvinfo : EIATTR_MIN_STACK_SIZE
	.align		4
.L_1903:
        /*2b50*/ 	.byte	0x04, 0x12
        /*2b52*/ 	.short	(.L_1905 - .L_1904)
	.align		4
.L_1904:
        /*2b54*/ 	.word	index@(_ZN2at6native18elementwise_kernelILi128ELi4EZNS0_15gpu_kernel_implIZZZNS0_21clamp_max_kernel_cudaERNS_18TensorIteratorBaseERKN3c106ScalarEENKUlvE_clEvENKUlvE1_clEvEUliE_EEvS4_RKT_EUliE_EEviT1_)
        /*2b58*/ 	.word	0x00000000


	//----- nvinfo : EIATTR_MIN_STACK_SIZE
	.align		4
.L_1905:
        /*2b5c*/ 	.byte	0x04, 0x12
        /*2b5e*/ 	.short	(.L_1907 - .L_1906)
	.align		4
.L_1906:
        /*2b60*/ 	.word	index@(_ZN2at6native27unrolled_elementwise_kernelIZZZNS0_21clamp_max_kernel_cudaERNS_18TensorIteratorBaseERKN3c106ScalarEENKUlvE_clEvENKUlvE1_clEvEUliE_St5arrayIPcLm2EELi4E23TrivialOffsetCalculatorILi1EjESF_NS0_6memory12LoadWithCastILi1EEENSG_13StoreWithCastILi1EEEEEviT_T0_T2_T3_T4_T5_)
        /*2b64*/ 	.word	0x00000000


	//----- nvinfo : EIATTR_MIN_STACK_SIZE
	.align		4
.L_1907:
        /*2b68*/ 	.byte	0x04, 0x12
        /*2b6a*/ 	.short	(.L_1909 - .L_1908)
	.align		4
.L_1908:
        /*2b6c*/ 	.word	index@(_ZN2at6native18elementwise_kernelILi128ELi2EZNS0_22gpu_kernel_impl_nocastIZZZNS0_21clamp_max_kernel_cudaERNS_18TensorIteratorBaseERKN3c106ScalarEENKUlvE_clEvENKUlvE1_clEvEUliE_EEvS4_RKT_EUliE_EEviT1_)
        /*2b70*/ 	.word	0x00000000


	//----- nvinfo : EIATTR_MIN_STACK_SIZE
	.align		4
.L_1909:
        /*2b74*/ 	.byte	0x04, 0x12
        /*2b76*/ 	.short	(.L_1911 - .L_1910)
	.align		4
.L_1910:
        /*2b78*/ 	.word	index@(_ZN2at6native27unrolled_elementwise_kernelIZZZNS0_21clamp_max_kernel_cudaERNS_18TensorIteratorBaseERKN3c106ScalarEENKUlvE_clEvENKUlvE1_clEvEUliE_St5arrayIPcLm2EELi4E23TrivialOffsetCalculatorILi1EjESF_NS0_6memory15LoadWithoutCastENSG_16StoreWithoutCastEEEviT_T0_T2_T3_T4_T5_)
        /*2b7c*/ 	.word	0x00000000


	//----- nvinfo : EIATTR_MIN_STACK_SIZE
	.align		4
.L_1911:
        /*2b80*/ 	.byte	0x04, 0x12
        /*2b82*/ 	.short	(.L_1913 - .L_1912)
	.align		4
.L_1912:
        /*2b84*/ 	.word	index@(_ZN2at6native29vectorized_elementwise_kernelILi2EZZZNS0_21clamp_max_kernel_cudaERNS_18TensorIteratorBaseERKN3c106ScalarEENKUlvE_clEvENKUlvE1_clEvEUliE_St5arrayIPcLm2EEEEviT0_T1_)
        /*2b88*/ 	.word	0x00000000


	//----- nvinfo : EIATTR_MIN_STACK_SIZE
	.align		4
.L_1913:
        /*2b8c*/ 	.byte	0x04, 0x12
        /*2b8e*/ 	.short	(.L_1915 - .L_1914)
	.align		4
.L_1914:
        /*2b90*/ 	.word	index@(_ZN2at6native29vectorized_elementwise_kernelILi4EZZZNS0_21clamp_max_kernel_cudaERNS_18TensorIteratorBaseERKN3c106ScalarEENKUlvE_clEvENKUlvE1_clEvEUliE_St5arrayIPcLm2EEEEviT0_T1_)
        /*2b94*/ 	.word	0x00000000


	//----- nvinfo : EIATTR_MIN_STACK_SIZE
	.align		4
.L_1915:
        /*2b98*/ 	.byte	0x04, 0x12
        /*2b9a*/ 	.short	(.L_1917 - .L_1916)
	.align		4
.L_1916:
        /*2b9c*/ 	.word	index@(_ZN2at6native29vectorized_elementwise_kernelILi8EZZZNS0_21clamp_max_kernel_cudaERNS_18TensorIteratorBaseERKN3c106ScalarEENKUlvE_clEvENKUlvE1_clEvEUliE_St5arrayIPcLm2EEEEviT0_T1_)
        /*2ba0*/ 	.word	0x00000000


	//----- nvinfo : EIATTR_MIN_STACK_SIZE
	.align		4
.L_1917:
        /*2ba4*/ 	.byte	0x04, 0x12
        /*2ba6*/ 	.short	(.L_1919 - .L_1918)
	.align		4
.L_1918:
        /*2ba8*/ 	.word	index@(_ZN2at6native18elementwise_kernelILi128ELi4EZNS0_15gpu_kernel_implIZZZNS0_21clamp_max_kernel_cudaERNS_18TensorIteratorBaseERKN3c106ScalarEENKUlvE_clEvENKUlvE0_clEvEUlaE_EEvS4_RKT_EUliE_EEviT1_)
        /*2bac*/ 	.word	0x00000000


	//----- nvinfo : EIATTR_MIN_STACK_SIZE
	.align		4
.L_1919:
        /*2bb0*/ 	.byte	0x04, 0x12
        /*2bb2*/ 	.short	(.L_1921 - .L_1920)
	.align		4
.L_1920:
        /*2bb4*/ 	.word	index@(_ZN2at6native27unrolled_elementwise_kernelIZZZNS0_21clamp_max_kernel_cudaERNS_18TensorIteratorBaseERKN3c106ScalarEENKUlvE_clEvENKUlvE0_clEvEUlaE_St5arrayIPcLm2EELi4E23TrivialOffsetCalculatorILi1EjESF_NS0_6memory12LoadWithCastILi1EEENSG_13StoreWithCastILi1EEEEEviT_T0_T2_T3_T4_T5_)
        /*2bb8*/ 	.word	0x00000000


	//----- nvinfo : EIATTR_MIN_STACK_SIZE
	.align		4
.L_1921:
        /*2bbc*/ 	.byte	0x04, 0x12
        /*2bbe*/ 	.short	(.L_1923 - .L_1922)
	.align		4
.L_1922:
        /*2bc0*/ 	.word	index@(_ZN2at6native18elementwise_kernelILi128ELi4EZNS0_22gpu_kernel_impl_nocastIZZZNS0_21clamp_max_kernel_cudaERNS_18TensorIteratorBaseERKN3c106ScalarEENKUlvE_clEvENKUlvE0_clEvEUlaE_EEvS4_RKT_EUliE_EEviT1_)
        /*2bc4*/ 	.word	0x00000000


	//----- nvinfo : EIATTR_MIN_STACK_SIZE
	.align		4
.L_1923:
        /*2bc8*/ 	.byte	0x04, 0x12
        /*2bca*/ 	.short	(.L_1925 - .L_1924)
	.align		4
.L_1924:
        /*2bcc*/ 	.word	index@(_ZN2at6native27unrolled_elementwise_kernelIZZZNS0_21clamp_max_kernel_cudaERNS_18TensorIteratorBaseERKN3c106ScalarEENKUlvE_clEvENKUlvE0_clEvEUlaE_St5arrayIPcLm2EELi4E23TrivialOffsetCalculatorILi1EjESF_NS0_6memory15LoadWithoutCastENSG_16StoreWithoutCastEEEviT_T0_T2_T3_T4_T5_)
        /*2bd0*/ 	.word	0x00000000


	//----- nvinfo : EIATTR_MIN_STACK_SIZE
	.align		4
.L_1925:
        /*2bd4*/ 	.byte	0x04, 0x12
        /*2bd6*/ 	.short	(.L_1927 - .L_1926)
	.align		4
.L_1926:
        /*2bd8*/ 	.word	index@(_ZN2at6native29vectorized_elementwise_kernelILi2EZZZNS0_21clamp_max_kernel_cudaERNS_18TensorIteratorBaseERKN3c106ScalarEENKUlvE_clEvENKUlvE0_clEvEUlaE_St5arrayIPcLm2EEEEviT0_T1_)
        /*2bdc*/ 	.word	0x00000000


	//----- nvinfo : EIATTR_MIN_STACK_SIZE
	.align		4
.L_1927:
        /*2be0*/ 	.byte	0x04, 0x12
        /*2be2*/ 	.short	(.L_1929 - .L_1928)
	.align		4
.L_1928:
        /*2be4*/ 	.word	index@(_ZN2at6native29vectorized_elementwise_kernelILi4EZZZNS0_21clamp_max_kernel_cudaERNS_18TensorIteratorBaseERKN3c106ScalarEENKUlvE_clEvENKUlvE0_clEvEUlaE_St5arrayIPcLm2EEEEviT0_T1_)
        /*2be8*/ 	.word	0x00000000


	//----- nvinfo : EIATTR_MIN_STACK_SIZE
	.align		4
.L_1929:
        /*2bec*/ 	.byte	0x04, 0x12
        /*2bee*/ 	.short	(.L_1931 - .L_1930)
	.align		4
.L_1930:
        /*2bf0*/ 	.word	index@(_ZN2at6native29vectorized_elementwise_kernelILi8EZZZNS0_21clamp_max_kernel_cudaERNS_18TensorIteratorBaseERKN3c106ScalarEENKUlvE_clEvENKUlvE0_clEvEUlaE_St5arrayIPcLm2EEEEviT0_T1_)
        /*2bf4*/ 	.word	0x00000000


	//----- nvinfo : EIATTR_MIN_STACK_SIZE
	.align		4
.L_1931:
        /*2bf8*/ 	.byte	0x04, 0x12
        /*2bfa*/ 	.short	(.L_1933 - .L_1932)
	.align		4
.L_1932:
        /*2bfc*/ 	.word	index@(_ZN2at6native18elementwise_kernelILi128ELi4EZNS0_15gpu_kernel_implIZZZNS0_21clamp_max_kernel_cudaERNS_18TensorIteratorBaseERKN3c106ScalarEENKUlvE_clEvENKUlvE_clEvEUlhE_EEvS4_RKT_EUliE_EEviT1_)
        /*2c00*/ 	.word	0x00000000


	//----- nvinfo : EIATTR_MIN_STACK_SIZE
	.align		4
.L_1933:
        /*2c04*/ 	.byte	0x04, 0x12
        /*2c06*/ 	.short	(.L_1935 - .L_1934)
	.align		4
.L_1934:
        /*2c08*/ 	.word	index@(_ZN2at6native27unrolled_elementwise_kernelIZZZNS0_21clamp_max_kernel_cudaERNS_18TensorIteratorBaseERKN3c106ScalarEENKUlvE_clEvENKUlvE_clEvEUlhE_St5arrayIPcLm2EELi4E23TrivialOffsetCalculatorILi1EjESF_NS0_6memory12LoadWithCastILi1EEENSG_13StoreWithCastILi1EEEEEviT_T0_T2_T3_T4_T5_)
        /*2c0c*/ 	.word	0x00000000


	//----- nvinfo : EIATTR_MIN_STACK_SIZE
	.align		4
.L_1935:
        /*2c10*/ 	.byte	0x04, 0x12
        /*2c12*/ 	.short	(.L_1937 - .L_1936)
	.align		4
.L_1936:
        /*2c14*/ 	.word	index@(_ZN2at6native18elementwise_kernelILi128ELi4EZNS0_22gpu_kernel_impl_nocastIZZZNS0_21clamp_max_kernel_cudaERNS_18TensorIteratorBaseERKN3c106ScalarEENKUlvE_clEvENKUlvE_clEvEUlhE_EEvS4_RKT_EUliE_EEviT1_)
        /*2c18*/ 	.word	0x00000000


	//----- nvinfo : EIATTR_MIN_STACK_SIZE
	.align		4
.L_1937:
        /*2c1c*/ 	.byte	0x04, 0x12
        /*2c1e*/ 	.short	(.L_1939 - .L_1938)
	.align		4
.L_1938:
        /*2c20*/ 	.word	index@(_ZN2at6native27unrolled_elementwise_kernelIZZZNS0_21clamp_max_kernel_cudaERNS_18TensorIteratorBaseERKN3c106ScalarEENKUlvE_clEvENKUlvE_clEvEUlhE_St5arrayIPcLm2EELi4E23TrivialOffsetCalculatorILi1EjESF_NS0_6memory15LoadWithoutCastENSG_16StoreWithoutCastEEEviT_T0_T2_T3_T4_T5_)
        /*2c24*/ 	.word	0x00000000


	//----- nvinfo : EIATTR_MIN_STACK_SIZE
	.align		4
.L_1939:
        /*2c28*/ 	.byte	0x04, 0x12
        /*2c2a*/ 	.short	(.L_1941 - .L_1940)
	.align		4
.L_1940:
        /*2c2c*/ 	.word	index@(_ZN2at6native29vectorized_elementwise_kernelILi2EZZZNS0_21clamp_max_kernel_cudaERNS_18TensorIteratorBaseERKN3c106ScalarEENKUlvE_clEvENKUlvE_clEvEUlhE_St5arrayIPcLm2EEEEviT0_T1_)
        /*2c30*/ 	.word	0x00000000


	//----- nvinfo : EIATTR_MIN_STACK_SIZE
	.align		4
.L_1941:
        /*2c34*/ 	.byte	0x04, 0x12
        /*2c36*/ 	.short	(.L_1943 - .L_1942)
	.align		4
.L_1942:
        /*2c38*/ 	.word	index@(_ZN2at6native29vectorized_elementwise_kernelILi4EZZZNS0_21clamp_max_kernel_cudaERNS_18TensorIteratorBaseERKN3c106ScalarEENKUlvE_clEvENKUlvE_clEvEUlhE_St5arrayIPcLm2EEEEviT0_T1_)
        /*2c3c*/ 	.word	0x00000000


	//----- nvinfo : EIATTR_MIN_STACK_SIZE
	.align		4
.L_1943:
        /*2c40*/ 	.byte	0x04, 0x12
        /*2c42*/ 	.short	(.L_1945 - .L_1944)
	.align		4
.L_1944:
        /*2c44*/ 	.word	index@(_ZN2at6native29vectorized_elementwise_kernelILi8EZZZNS0_21clamp_max_kernel_cudaERNS_18TensorIteratorBaseERKN3c106ScalarEENKUlvE_clEvENKUlvE_clEvEUlhE_St5arrayIPcLm2EEEEviT0_T1_)
        /*2c48*/ 	.word	0x00000000


	//----- nvinfo : EIATTR_MIN_STACK_SIZE
	.align		4
.L_1945:
        /*2c4c*/ 	.byte	0x04, 0x12
        /*2c4e*/ 	.short	(.L_1947 - .L_1946)
	.align		4
.L_1946:
        /*2c50*/ 	.word	index@(_ZN2at6native18elementwise_kernelILi128ELi4EZNS0_15gpu_kernel_implIZZZNS0_21clamp_min_kernel_cudaERNS_18TensorIteratorBaseERKN3c106ScalarEENKUlvE_clEvENKUlvE7_clEvEUlNS5_8BFloat16EE_EEvS4_RKT_EUliE_EEviT1_)
        /*2c54*/ 	.word	0x00000000


	//----- nvinfo : EIATTR_MIN_STACK_SIZE
	.align		4
.L_1947:
        /*2c58*/ 	.byte	0x04, 0x12
        /*2c5a*/ 	.short	(.L_1949 - .L_1948)
	.align		4
.L_1948:
        /*2c5c*/ 	.word	index@(_ZN2at6native27unrolled_elementwise_kernelIZZZNS0_21clamp_min_kernel_cudaERNS_18TensorIteratorBaseERKN3c106ScalarEENKUlvE_clEvENKUlvE7_clEvEUlNS4_8BFloat16EE_St5arrayIPcLm2EELi4E23TrivialOffsetCalculatorILi1EjESG_NS0_6memory12LoadWithCastILi1EEENSH_13StoreWithCastILi1EEEEEviT_T0_T2_T3_T4_T5_)
        /*2c60*/ 	.word	0x00000000


	//----- nvinfo : EIATTR_MIN_STACK_SIZE
	.align		4
.L_1949:
        /*2c64*/ 	.byte	0x04, 0x12
        /*2c66*/ 	.short	(.L_1951 - .L_1950)
	.align		4
.L_1950:
        /*2c68*/ 	.word	index@(_ZN2at6native18elementwise_kernelILi128ELi4EZNS0_22gpu_kernel_impl_nocastIZZZNS0_21clamp_min_kernel_cudaERNS_18TensorIteratorBaseERKN3c106ScalarEENKUlvE_clEvENKUlvE7_clEvEUlNS5_8BFloat16EE_EEvS4_RKT_EUliE_EEviT1_)
        /*2c6c*/ 	.word	0x00000000


	//----- nvinfo : EIATTR_MIN_STACK_SIZE
	.align		4
.L_1951:
        /*2c70*/ 	.byte	0x04, 0x12
        /*2c72*/ 	.short	(.L_1953 - .L_1952)
	.align		4
.L_1952:
        /*2c74*/ 	.word	index@(_ZN2at6native27unrolled_elementwise_kernelIZZZNS0_21clamp_min_kernel_cudaERNS_18TensorIteratorBaseERKN3c106ScalarEENKUlvE_clEvENKUlvE7_clEvEUlNS4_8BFloat16EE_St5arrayIPcLm2EELi4E23TrivialOffsetCalculatorILi1EjESG_NS0_6memory15LoadWithoutCastENSH_16StoreWithoutCastEEEviT_T0_T2_T3_T4_T5_)
        /*2c78*/ 	.word	0x00000000


	//----- nvinfo : EIATTR_MIN_STACK_SIZE
	.align		4
.L_1953:
        /*2c7c*/ 	.byte	0x04, 0x12
        /*2c7e*/ 	.short	(.L_1955 - .L_1954)
	.align		4
.L_1954:
        /*2c80*/ 	.word	index@(_ZN2at6native29vectorized_elementwise_kernelILi2EZZZNS0_21clamp_min_kernel_cudaERNS_18TensorIteratorBaseERKN3c106ScalarEENKUlvE_clEvENKUlvE7_clEvEUlNS4_8BFloat16EE_St5arrayIPcLm2EEEEviT0_T1_)
        /*2c84*/ 	.word	0x00000000


	//----- nvinfo : EIATTR_MIN_STACK_SIZE
	.align		4
.L_1955:
        /*2c88*/ 	.byte	0x04, 0x12
        /*2c8a*/ 	.short	(.L_1957 - .L_1956)
	.align		4
.L_1956:
        /*2c8c*/ 	.word	index@(_ZN2at6native29vectorized_elementwise_kernelILi4EZZZNS0_21clamp_min_kernel_cudaERNS_18TensorIteratorBaseERKN3c106ScalarEENKUlvE_clEvENKUlvE7_clEvEUlNS4_8BFloat16EE_St5arrayIPcLm2EEEEviT0_T1_)
        /*2c90*/ 	.word	0x00000000


	//----- nvinfo : EIATTR_MIN_STACK_SIZE
	.align		4
.L_1957:
        /*2c94*/ 	.byte	0x04, 0x12
        /*2c96*/ 	.short	(.L_1959 - .L_1958)
	.align		4
.L_1958:
        /*2c98*/ 	.word	index@(_ZN2at6native29vectorized_elementwise_kernelILi8EZZZNS0_21clamp_min_kernel_cudaERNS_18TensorIteratorBaseERKN3c106ScalarEENKUlvE_clEvENKUlvE7_clEvEUlNS4_8BFloat16EE_St5arrayIPcLm2EEEEviT0_T1_)
        /*2c9c*/ 	.word	0x00000000


	//----- nvinfo : EIATTR_MIN_STACK_SIZE
	.align		4
.L_1959:
        /*2ca0*/ 	.byte	0x04, 0x12
        /*2ca2*/ 	.short	(.L_1961 - .L_1960)
	.align		4
.L_1960:
        /*2ca4*/ 	.word	index@(_ZN2at6native18elementwise_kernelILi128ELi4EZNS0_15gpu_kernel_implIZZZNS0_21clamp_min_kernel_cudaERNS_18TensorIteratorBaseERKN3c106ScalarEENKUlvE_clEvENKUlvE6_clEvEUlNS5_4HalfEE_EEvS4_RKT_EUliE_EEviT1_)
        /*2ca8*/ 	.word	0x00000000


	//----- nvinfo : EIATTR_MIN_STACK_SIZE
	.align		4
.L_1961:
        /*2cac*/ 	.byte	0x04, 0x12
        /*2cae*/ 	.short	(.L_1963 - .L_1962)
	.align		4
.L_1962:
        /*2cb0*/ 	.word	index@(_ZN2at6native27unrolled_elementwise_kernelIZZZNS0_21clamp_min_kernel_cudaERNS_18TensorIteratorBaseERKN3c106ScalarEENKUlvE_clEvENKUlvE6_clEvEUlNS4_4HalfEE_St5arrayIPcLm2EELi4E23TrivialOffsetCalculatorILi1EjESG_NS0_6memory12LoadWithCastILi1EEENSH_13StoreWithCastILi1EEEEEviT_T0_T2_T3_T4_T5_)
        /*2cb4*/ 	.word	0x00000000


	//----- nvinfo : EIATTR_MIN_STACK_SIZE
	.align		4
.L_1963:
        /*2cb8*/ 	.byte	0x04, 0x12
        /*2cba*/ 	.short	(.L_1965 - .L_1964)
	.align		4
.L_1964:
        /*2cbc*/ 	.word	index@(_ZN2at6native18elementwise_kernelILi128ELi4EZNS0_22gpu_kernel_impl_nocastIZZZNS0_21clamp_min_kernel_cudaERNS_18TensorIteratorBaseERKN3c106ScalarEENKUlvE_clEvENKUlvE6_clEvEUlNS5_4HalfEE_EEvS4_RKT_EUliE_EEviT1_)
        /*2cc0*/ 	.word	0x00000000


	//----- nvinfo : EIATTR_MIN_STACK_SIZE
	.align		4
.L_1965:
        /*2cc4*/ 	.byte	0x04, 0x12
        /*2cc6*/ 	.short	(.L_1967 - .L_1966)
	.align		4
.L_1966:
        /*2cc8*/ 	.word	index@(_ZN2at6native27unrolled_elementwise_kernelIZZZNS0_21clamp_min_kernel_cudaERNS_18TensorIteratorBaseERKN3c106ScalarEENKUlvE_clEvENKUlvE6_clEvEUlNS4_4HalfEE_St5arrayIPcLm2EELi4E23TrivialOffsetCalculatorILi1EjESG_NS0_6memory15LoadWithoutCastENSH_16StoreWithoutCastEEEviT_T0_T2_T3_T4_T5_)
        /*2ccc*/ 	.word	0x00000000


	//----- nvinfo : EIATTR_MIN_STACK_SIZE
	.align		4
.L_1967:
        /*2cd0*/ 	.byte	0x04, 0x12
        /*2cd2*/ 	.short	(.L_1969 - .L_1968)
	.align		4
.L_1968:
        /*2cd4*/ 	.word	index@(_ZN2at6native29vectorized_elementwise_kernelILi2EZZZNS0_21clamp_min_kernel_cudaERNS_18TensorIteratorBaseERKN3c106ScalarEENKUlvE_clEvENKUlvE6_clEvEUlNS4_4HalfEE_St5arrayIPcLm2EEEEviT0_T1_)
        /*2cd8*/ 	.word	0x00000000


	//----- nvinfo : EIATTR_MIN_STACK_SIZE
	.align		4
.L_1969:
        /*2cdc*/ 	.byte	0x04, 0x12
        /*2cde*/ 	.short	(.L_1971 - .L_1970)
	.align		4
.L_1970:
        /*2ce0*/ 	.word	index@(_ZN2at6native29vectorized_elementwise_kernelILi4EZZZNS0_21clamp_min_kernel_cudaERNS_18TensorIteratorBaseERKN3c106ScalarEENKUlvE_clEvENKUlvE6_clEvEUlNS4_4HalfEE_St5arrayIPcLm2EEEEviT0_T1_)
        /*2ce4*/ 	.word	0x00000000


	//----- nvinfo : EIATTR_MIN_STACK_SIZE
	.align		4
.L_1971:
        /*2ce8*/ 	.byte	0x04, 0x12
        /*2cea*/ 	.short	(.L_1973 - .L_1972)
	.align		4
.L_1972:
        /*2cec*/ 	.word	index@(_ZN2at6native29vectorized_elementwise_kernelILi8EZZZNS0_21clamp_min_kernel_cudaERNS_18TensorIteratorBaseERKN3c106ScalarEENKUlvE_clEvENKUlvE6_clEvEUlNS4_4HalfEE_St5arrayIPcLm2EEEEviT0_T1_)
        /*2cf0*/ 	.word	0x00000000


	//----- nvinfo : EIATTR_MIN_STACK_SIZE
	.align		4
.L_1973:
        /*2cf4*/ 	.byte	0x04, 0x12
        /*2cf6*/ 	.short	(.L_1975 - .L_1974)
	.align		4
.L_1974:
        /*2cf8*/ 	.word	index@(_ZN2at6native18elementwise_kernelILi128ELi4EZNS0_15gpu_kernel_implIZZZNS0_21clamp_min_kernel_cudaERNS_18TensorIteratorBaseERKN3c106ScalarEENKUlvE_clEvENKUlvE5_clEvEUlfE_EEvS4_RKT_EUliE_EEviT1_)
        /*2cfc*/ 	.word	0x00000000


	//----- nvinfo : EIATTR_MIN_STACK_SIZE
	.align		4
.L_1975:
        /*2d00*/ 	.byte	0x04, 0x12
        /*2d02*/ 	.short	(.L_1977 - .L_1976)
	.align		4
.L_1976:
        /*2d04*/ 	.word	index@(_ZN2at6native27unrolled_elementwise_kernelIZZZNS0_21clamp_min_kernel_cudaERNS_18TensorIteratorBaseERKN3c106ScalarEENKUlvE_clEvENKUlvE5_clEvEUlfE_St5arrayIPcLm2EELi4E23TrivialOffsetCalculatorILi1EjESF_NS0_6memory12LoadWithCastILi1EEENSG_13StoreWithCastILi1EEEEEviT_T0_T2_T3_T4_T5_)
        /*2d08*/ 	.word	0x00000000


	//----- nvinfo : EIATTR_MIN_STACK_SIZE
	.align		4
.L_1977:
        /*2d0c*/ 	.byte	0x04, 0x12
        /*2d0e*/ 	.short	(.L_1979 - .L_1978)
	.align		4
.L_1978:
        /*2d10*/ 	.word	index@(_ZN2at6native18elementwise_kernelILi128ELi2EZNS0_22gpu_kernel_impl_nocastIZZZNS0_21clamp_min_kernel_cudaERNS_18TensorIteratorBaseERKN3c106ScalarEENKUlvE_clEvENKUlvE5_clEvEUlfE_EEvS4_RKT_EUliE_EEviT1_)
        /*2d14*/ 	.word	0x00000000


	//----- nvinfo : EIATTR_MIN_STACK_SIZE
	.align		4
.L_1979:
        /*2d18*/ 	.byte	0x04, 0x12
        /*2d1a*/ 	.short	(.L_1981 - .L_1980)
	.align		4
.L_1980:
        /*2d1c*/ 	.word	index@(_ZN2at6native27unrolled_elementwise_kernelIZZZNS0_21clamp_min_kernel_cudaERNS_18TensorIteratorBaseERKN3c106ScalarEENKUlvE_clEvENKUlvE5_clEvEUlfE_St5arrayIPcLm2EELi4E23TrivialOffsetCalculatorILi1EjESF_NS0_6memory15LoadWithoutCastENSG_16StoreWithoutCastEEEviT_T0_T2_T3_T4_T5_)
        /*2d20*/ 	.word	0x00000000


	//----- nvinfo : EIATTR_MIN_STACK_SIZE
	.align		4
.L_1981:
        /*2d24*/ 	.byte	0x04, 0x12
        /*2d26*/ 	.short	(.L_1983 - .L_1982)
	.align		4
.L_1982:
        /*2d28*/ 	.word	index@(_ZN2at6native29vectorized_elementwise_kernelILi2EZZZNS0_21clamp_min_kernel_cudaERNS_18TensorIteratorBaseERKN3c106ScalarEENKUlvE_clEvENKUlvE5_clEvEUlfE_St5arrayIPcLm2EEEEviT0_T1_)
        /*2d2c*/ 	.word	0x00000000


	//----- nvinfo : EIATTR_MIN_STACK_SIZE
	.align		4
.L_1983:
        /*2d30*/ 	.byte	0x04, 0x12
        /*2d32*/ 	.short	(.L_1985 - .L_1984)
	.align		4
.L_1984:
        /*2d34*/ 	.word	index@(_ZN2at6native29vectorized_elementwise_kernelILi4EZZZNS0_21clamp_min_kernel_cudaERNS_18TensorIteratorBaseERKN3c106ScalarEENKUlvE_clEvENKUlvE5_clEvEUlfE_St5arrayIPcLm2EEEEviT0_T1_)
        /*2d38*/ 	.word	0x00000000


	//----- nvinfo : EIATTR_MIN_STACK_SIZE
	.align		4
.L_1985:
        /*2d3c*/ 	.byte	0x04, 0x12
        /*2d3e*/ 	.short	(.L_1987 - .L_1986)
	.align		4
.L_1986:
        /*2d40*/ 	.word	index@(_ZN2at6native29vectorized_elementwise_kernelILi8EZZZNS0_21clamp_min_kernel_cudaERNS_18TensorIteratorBaseERKN3c106ScalarEENKUlvE_clEvENKUlvE5_clEvEUlfE_St5arrayIPcLm2EEEEviT0_T1_)
        /*2d44*/ 	.word	0x00000000


	//----- nvinfo : EIATTR_MIN_STACK_SIZE
	.align		4
.L_1987:
        /*2d48*/ 	.byte	0x04, 0x12
        /*2d4a*/ 	.short	(.L_1989 - .L_1988)
	.align		4
.L_1988:
        /*2d4c*/ 	.word	index@(_ZN2at6native18elementwise_kernelILi128ELi4EZNS0_15gpu_kernel_implIZZZNS0_21clamp_min_kernel_cudaERNS_18TensorIteratorBaseERKN3c106ScalarEENKUlvE_clEvENKUlvE4_clEvEUldE_EEvS4_RKT_EUliE_EEviT1_)
        /*2d50*/ 	.word	0x00000000


	//----- nvinfo : EIATTR_MIN_STACK_SIZE
	.align		4
.L_1989:
        /*2d54*/ 	.byte	0x04, 0x12
        /*2d56*/ 	.short	(.L_1991 - .L_1990)
	.align		4
.L_1990:
        /*2d58*/ 	.word	index@(_ZN2at6native27unrolled_elementwise_kernelIZZZNS0_21clamp_min_kernel_cudaERNS_18TensorIteratorBaseERKN3c106ScalarEENKUlvE_clEvENKUlvE4_clEvEUldE_St5arrayIPcLm2EELi4E23TrivialOffsetCalculatorILi1EjESF_NS0_6memory12LoadWithCastILi1EEENSG_13StoreWithCastILi1EEEEEviT_T0_T2_T3_T4_T5_)
        /*2d5c*/ 	.word	0x00000000


	//----- nvinfo : EIATTR_MIN_STACK_SIZE
	.align		4
.L_1991:
        /*2d60*/ 	.byte	0x04, 0x12
        /*2d62*/ 	.short	(.L_1993 - .L_1992)
	.align		4
.L_1992:
        /*2d64*/ 	.word	index@(_ZN2at6native18elementwise_kernelILi128ELi2EZNS0_22gpu_kernel_impl_nocastIZZZNS0_21clamp_min_kernel_cudaERNS_18TensorIteratorBaseERKN3c106ScalarEENKUlvE_clEvENKUlvE4_clEvEUldE_EEvS4_RKT_EUliE_EEviT1_)
        /*2d68*/ 	.word	0x00000000


	//----- nvinfo : EIATTR_MIN_STACK_SIZE
	.align		4
.L_1993:
        /*2d6c*/ 	.byte	0x04, 0x12
        /*2d6e*/ 	.short	(.L_1995 - .L_1994)
	.align		4
.L_1994:
        /*2d70*/ 	.word	index@(_ZN2at6native27unrolled_elementwise_kernelIZZZNS0_21clamp_min_kernel_cudaERNS_18TensorIteratorBaseERKN3c106ScalarEENKUlvE_clEvENKUlvE4_clEvEUldE_St5arrayIPcLm2EELi4E23TrivialOffsetCalculatorILi1EjESF_NS0_6memory15LoadWithoutCastENSG_16StoreWithoutCastEEEviT_T0_T2_T3_T4_T5_)
        /*2d74*/ 	.word	0x00000000


	//----- nvinfo : EIATTR_MIN_STACK_SIZE
	.align		4
.L_1995:
        /*2d78*/ 	.byte	0x04, 0x12
        /*2d7a*/ 	.short	(.L_1997 - .L_1996)
	.align		4
.L_1996:
        /*2d7c*/ 	.word	index@(_ZN2at6native29vectorized_elementwise_kernelILi2EZZZNS0_21clamp_min_kernel_cudaERNS_18TensorIteratorBaseERKN3c106ScalarEENKUlvE_clEvENKUlvE4_clEvEUldE_St5arrayIPcLm2EEEEviT0_T1_)
        /*2d80*/ 	.word	0x00000000


	//----- nvinfo : EIATTR_MIN_STACK_SIZE
	.align		4
.L_1997:
        /*2d84*/ 	.byte	0x04, 0x12
        /*2d86*/ 	.short	(.L_1999 - .L_1998)
	.align		4
.L_1998:
        /*2d88*/ 	.word	index@(_ZN2at6native29vectorized_elementwise_kernelILi4EZZZNS0_21clamp_min_kernel_cudaERNS_18TensorIteratorBaseERKN3c106ScalarEENKUlvE_clEvENKUlvE4_clEvEUldE_St5arrayIPcLm2EEEEviT0_T1_)
        /*2d8c*/ 	.word	0x00000000


	//----- nvinfo : EIATTR_MIN_STACK_SIZE
	.align		4
.L_1999:
        /*2d90*/ 	.byte	0x04, 0x12
        /*2d92*/ 	.short	(.L_2001 - .L_2000)
	.align		4
.L_2000:
        /*2d94*/ 	.word	index@(_ZN2at6native29vectorized_elementwise_kernelILi8EZZZNS0_21clamp_min_kernel_cudaERNS_18TensorIteratorBaseERKN3c106ScalarEENKUlvE_clEvENKUlvE4_clEvEUldE_St5arrayIPcLm2EEEEviT0_T1_)
        /*2d98*/ 	.word	0x00000000


	//----- nvinfo : EIATTR_MIN_STACK_SIZE
	.align		4
.L_2001:
        /*2d9c*/ 	.byte	0x04, 0x12
        /*2d9e*/ 	.short	(.L_2003 - .L_2002)
	.align		4
.L_2002:
        /*2da0*/ 	.word	index@(_ZN2at6native18elementwise_kernelILi128ELi4EZNS0_15gpu_kernel_implIZZZNS0_21clamp_min_kernel_cudaERNS_18TensorIteratorBaseERKN3c106ScalarEENKUlvE_clEvENKUlvE3_clEvEUlsE_EEvS4_RKT_EUliE_EEviT1_)
        /*2da4*/ 	.word	0x00000000


	//----- nvinfo : EIATTR_MIN_STACK_SIZE
	.align		4
.L_2003:
        /*2da8*/ 	.byte	0x04, 0x12
        /*2daa*/ 	.short	(.L_2005 - .L_2004)
	.align		4
.L_2004:
        /*2dac*/ 	.word	index@(_ZN2at6native27unrolled_elementwise_kernelIZZZNS0_21clamp_min_kernel_cudaERNS_18TensorIteratorBaseERKN3c106ScalarEENKUlvE_clEvENKUlvE3_clEvEUlsE_St5arrayIPcLm2EELi4E23TrivialOffsetCalculatorILi1EjESF_NS0_6memory12LoadWithCastILi1EEENSG_13StoreWithCastILi1EEEEEviT_T0_T2_T3_T4_T5_)
        /*2db0*/ 	.word	0x00000000


	//----- nvinfo : EIATTR_MIN_STACK_SIZE
	.align		4
.L_2005:
        /*2db4*/ 	.byte	0x04, 0x12
        /*2db6*/ 	.short	(.L_2007 - .L_2006)
	.align		4
.L_2006:
        /*2db8*/ 	.word	index@(_ZN2at6native18elementwise_kernelILi128ELi4EZNS0_22gpu_kernel_impl_nocastIZZZNS0_21clamp_min_kernel_cudaERNS_18TensorIteratorBaseERKN3c106ScalarEENKUlvE_clEvENKUlvE3_clEvEUlsE_EEvS4_RKT_EUliE_EEviT1_)
        /*2dbc*/ 	.word	0x00000000


	//----- nvinfo : EIATTR_MIN_STACK_SIZE
	.align		4
.L_2007:
        /*2dc0*/ 	.byte	0x04, 0x12
        /*2dc2*/ 	.short	(.L_2009 - .L_2008)
	.align		4
.L_2008:
        /*2dc4*/ 	.word	index@(_ZN2at6native27unrolled_elementwise_kernelIZZZNS0_21clamp_min_kernel_cudaERNS_18TensorIteratorBaseERKN3c106ScalarEENKUlvE_clEvENKUlvE3_clEvEUlsE_St5arrayIPcLm2EELi4E23TrivialOffsetCalculatorILi1EjESF_NS0_6memory15LoadWithoutCastENSG_16StoreWithoutCastEEEviT_T0_T2_T3_T4_T5_)
        /*2dc8*/ 	.word	0x00000000


	//----- nvinfo : EIATTR_MIN_STACK_SIZE
	.align		4
.L_2009:
        /*2dcc*/ 	.byte	0x04, 0x12
        /*2dce*/ 	.short	(.L_2011 - .L_2010)
	.align		4
.L_2010:
        /*2dd0*/ 	.word	index@(_ZN2at6native29vectorized_elementwise_kernelILi2EZZZNS0_21clamp_min_kernel_cudaERNS_18TensorIteratorBaseERKN3c106ScalarEENKUlvE_clEvENKUlvE3_clEvEUlsE_St5arrayIPcLm2EEEEviT0_T1_)
        /*2dd4*/ 	.word	0x00000000


	//----- nvinfo : EIATTR_MIN_STACK_SIZE
	.align		4
.L_2011:
        /*2dd8*/ 	.byte	0x04, 0x12
        /*2dda*/ 	.short	(.L_2013 - .L_2012)
	.align		4
.L_2012:
        /*2ddc*/ 	.word	index@(_ZN2at6native29vectorized_elementwise_kernelILi4EZZZNS0_21clamp_min_kernel_cudaERNS_18TensorIteratorBaseERKN3c106ScalarEENKUlvE_clEvENKUlvE3_clEvEUlsE_St5arrayIPcLm2EEEEviT0_T1_)
        /*2de0*/ 	.word	0x00000000


	//----- nvinfo : EIATTR_MIN_STACK_SIZE
	.align		4
.L_2013:
        /*2de4*/ 	.byte	0x04, 0x12
        /*2de6*/ 	.short	(.L_2015 - .L_2014)
	.align		4
.L_2014:
        /*2de8*/ 	.word	index@(_ZN2at6native29vectorized_elementwise_kernelILi8EZZZNS0_21clamp_min_kernel_cudaERNS_18TensorIteratorBaseERKN3c106ScalarEENKUlvE_clEvENKUlvE3_clEvEUlsE_St5arrayIPcLm2EEEEviT0_T1_)
        /*2dec*/ 	.word	0x00000000


	//----- nvinfo : EIATTR_MIN_STACK_SIZE
	.align		4
.L_2015:
        /*2df0*/ 	.byte	0x04, 0x12
        /*2df2*/ 	.short	(.L_2017 - .L_2016)
	.align		4
.L_2016:
        /*2df4*/ 	.word	index@(_ZN2at6native18elementwise_kernelILi128ELi4EZNS0_15gpu_kernel_implIZZZNS0_21clamp_min_kernel_cudaERNS_18TensorIteratorBaseERKN3c106ScalarEENKUlvE_clEvENKUlvE2_clEvEUllE_EEvS4_RKT_EUliE_EEviT1_)
        /*2df8*/ 	.word	0x00000000


	//----- nvinfo : EIATTR_MIN_STACK_SIZE
	.align		4
.L_2017:
        /*2dfc*/ 	.byte	0x04, 0x12
        /*2dfe*/ 	.short	(.L_2019 - .L_2018)
	.align		4
.L_2018:
        /*2e00*/ 	.word	index@(_ZN2at6native27unrolled_elementwise_kernelIZZZNS0_21clamp_min_kernel_cudaERNS_18TensorIteratorBaseERKN3c106ScalarEENKUlvE_clEvENKUlvE2_clEvEUllE_St5arrayIPcLm2EELi4E23TrivialOffsetCalculatorILi1EjESF_NS0_6memory12LoadWithCastILi1EEENSG_13StoreWithCastILi1EEEEEviT_T0_T2_T3_T4_T5_)
        /*2e04*/ 	.word	0x00000000


	//----- nvinfo : EIATTR_MIN_STACK_SIZE
	.align		4
.L_2019:
        /*2e08*/ 	.byte	0x04, 0x12
        /*2e0a*/ 	.short	(.L_2021 - .L_2020)
	.align		4
.L_2020:
        /*2e0c*/ 	.word	index@(_ZN2at6native18elementwise_kernelILi128ELi2EZNS0_22gpu_kernel_impl_nocastIZZZNS0_21clamp_min_kernel_cudaERNS_18TensorIteratorBaseERKN3c106ScalarEENKUlvE_clEvENKUlvE2_clEvEUllE_EEvS4_RKT_EUliE_EEviT1_)
        /*2e10*/ 	.word	0x00000000


	//----- nvinfo : EIATTR_MIN_STACK_SIZE
	.align		4
.L_2021:
        /*2e14*/ 	.byte	0x04, 0x12
        /*2e16*/ 	.short	(.L_2023 - .L_2022)
	.align		4
.L_2022:
        /*2e18*/ 	.word	index@(_ZN2at6native27unrolled_elementwise_kernelIZZZNS0_21clamp_min_kernel_cudaERNS_18TensorIteratorBaseERKN3c106ScalarEENKUlvE_clEvENKUlvE2_clEvEUllE_St5arrayIPcLm2EELi4E23TrivialOffsetCalculatorILi1EjESF_NS0_6memory15LoadWithoutCastENSG_16StoreWithoutCastEEEviT_T0_T2_T3_T4_T5_)
        /*2e1c*/ 	.word	0x00000000


	//----- nvinfo : EIATTR_MIN_STACK_SIZE
	.align		4
.L_2023:
        /*2e20*/ 	.byte	0x04, 0x12
        /*2e22*/ 	.short	(.L_2025 - .L_2024)
	.align		4
.L_2024:
        /*2e24*/ 	.word	index@(_ZN2at6native29vectorized_elementwise_kernelILi2EZZZNS0_21clamp_min_kernel_cudaERNS_18TensorIteratorBaseERKN3c106ScalarEENKUlvE_clEvENKUlvE2_clEvEUllE_St5arrayIPcLm2EEEEviT0_T1_)
        /*2e28*/ 	.word	0x00000000


	//----- nvinfo : EIATTR_MIN_STACK_SIZE
	.align		4
.L_2025:
        /*2e2c*/ 	.byte	0x04, 0x12
        /*2e2e*/ 	.short	(.L_2027 - .L_2026)
	.align		4
.L_2026:
        /*2e30*/ 	.word	index@(_ZN2at6native29vectorized_elementwise_kernelILi4EZZZNS0_21clamp_min_kernel_cudaERNS_18TensorIteratorBaseERKN3c106ScalarEENKUlvE_clEvENKUlvE2_clEvEUllE_St5arrayIPcLm2EEEEviT0_T1_)
        /*2e34*/ 	.word	0x00000000


	//----- nvinfo : EIATTR_MIN_STACK_SIZE
	.align		4
.L_2027:
        /*2e38*/ 	.byte	0x04, 0x12
        /*2e3a*/ 	.short	(.L_2029 - .L_2028)
	.align		4
.L_2028:
        /*2e3c*/ 	.word	index@(_ZN2at6native29vectorized_elementwise_kernelILi8EZZZNS0_21clamp_min_kernel_cudaERNS_18TensorIteratorBaseERKN3c106ScalarEENKUlvE_clEvENKUlvE2_clEvEUllE_St5arrayIPcLm2EEEEviT0_T1_)
        /*2e40*/ 	.word	0x00000000


	//----- nvinfo : EIATTR_MIN_STACK_SIZE
	.align		4
.L_2029:
        /*2e44*/ 	.byte	0x04, 0x12
        /*2e46*/ 	.short	(.L_2031 - .L_2030)
	.align		4
.L_2030:
        /*2e48*/ 	.word	index@(_ZN2at6native18elementwise_kernelILi128ELi4EZNS0_15gpu_kernel_implIZZZNS0_21clamp_min_kernel_cudaERNS_18TensorIteratorBaseERKN3c106ScalarEENKUlvE_clEvENKUlvE1_clEvEUliE_EEvS4_RKT_EUliE_EEviT1_)
        /*2e4c*/ 	.word	0x00000000


	//----- nvinfo : EIATTR_MIN_STACK_SIZE
	.align		4
.L_2031:
        /*2e50*/ 	.byte	0x04, 0x12
        /*2e52*/ 	.short	(.L_2033 - .L_2032)
	.align		4
.L_2032:
        /*2e54*/ 	.word	index@(_ZN2at6native27unrolled_elementwise_kernelIZZZNS0_21clamp_min_kernel_cudaERNS_18TensorIteratorBaseERKN3c106ScalarEENKUlvE_clEvENKUlvE1_clEvEUliE_St5arrayIPcLm2EELi4E23TrivialOffsetCalculatorILi1EjESF_NS0_6memory12LoadWithCastILi1EEENSG_13StoreWithCastILi1EEEEEviT_T0_T2_T3_T4_T5_)
        /*2e58*/ 	.word	0x00000000


	//----- nvinfo : EIATTR_MIN_STACK_SIZE
	.align		4
.L_2033:
        /*2e5c*/ 	.byte	0x04, 0x12
        /*2e5e*/ 	.short	(.L_2035 - .L_2034)
	.align		4
.L_2034:
        /*2e60*/ 	.word	index@(_ZN2at6native18elementwise_kernelILi128ELi2EZNS0_22gpu_kernel_impl_nocastIZZZNS0_21clamp_min_kernel_cudaERNS_18TensorIteratorBaseERKN3c106ScalarEENKUlvE_clEvENKUlvE1_clEvEUliE_EEvS4_RKT_EUliE_EEviT1_)
        /*2e64*/ 	.word	0x00000000


	//----- nvinfo : EIATTR_MIN_STACK_SIZE
	.align		4
.L_2035:
        /*2e68*/ 	.byte	0x04, 0x12
        /*2e6a*/ 	.short	(.L_2037 - .L_2036)
	.align		4
.L_2036:
        /*2e6c*/ 	.word	index@(_ZN2at6native27unrolled_elementwise_kernelIZZZNS0_21clamp_min_kernel_cudaERNS_18TensorIteratorBaseERKN3c106ScalarEENKUlvE_clEvENKUlvE1_clEvEUliE_St5arrayIPcLm2EELi4E23TrivialOffsetCalculatorILi1EjESF_NS0_6memory15LoadWithoutCastENSG_16StoreWithoutCastEEEviT_T0_T2_T3_T4_T5_)
        /*2e70*/ 	.word	0x00000000


	//----- nvinfo : EIATTR_MIN_STACK_SIZE
	.align		4
.L_2037:
        /*2e74*/ 	.byte	0x04, 0x12
        /*2e76*/ 	.short	(.L_2039 - .L_2038)
	.align		4
.L_2038:
        /*2e78*/ 	.word	index@(_ZN2at6native29vectorized_elementwise_kernelILi2EZZZNS0_21clamp_min_kernel_cudaERNS_18TensorIteratorBaseERKN3c106ScalarEENKUlvE_clEvENKUlvE1_clEvEUliE_St5arrayIPcLm2EEEEviT0_T1_)
        /*2e7c*/ 	.word	0x00000000


	//----- nvinfo : EIATTR_MIN_STACK_SIZE
	.align		4
.L_2039:
        /*2e80*/ 	.byte	0x04, 0x12
        /*2e82*/ 	.short	(.L_2041 - .L_2040)
	.align		4
.L_2040:
        /*2e84*/ 	.word	index@(_ZN2at6native29vectorized_elementwise_kernelILi4EZZZNS0_21clamp_min_kernel_cudaERNS_18TensorIteratorBaseERKN3c106ScalarEENKUlvE_clEvENKUlvE1_clEvEUliE_St5arrayIPcLm2EEEEviT0_T1_)
        /*2e88*/ 	.word	0x00000000


	//----- nvinfo : EIATTR_MIN_STACK_SIZE
	.align		4
.L_2041:
        /*2e8c*/ 	.byte	0x04, 0x12
        /*2e8e*/ 	.short	(.L_2043 - .L_2042)
	.align		4
.L_2042:
        /*2e90*/ 	.word	index@(_ZN2at6native29vectorized_elementwise_kernelILi8EZZZNS0_21clamp_min_kernel_cudaERNS_18TensorIteratorBaseERKN3c106ScalarEENKUlvE_clEvENKUlvE1_clEvEUliE_St5arrayIPcLm2EEEEviT0_T1_)
        /*2e94*/ 	.word	0x00000000


	//----- nvinfo : EIATTR_MIN_STACK_SIZE
	.align		4
.L_2043:
        /*2e98*/ 	.byte	0x04, 0x12
        /*2e9a*/ 	.short	(.L_2045 - .L_2044)
	.align		4
.L_2044:
        /*2e9c*/ 	.word	index@(_ZN2at6native18elementwise_kernelILi128ELi4EZNS0_15gpu_kernel_implIZZZNS0_21clamp_min_kernel_cudaERNS_18TensorIteratorBaseERKN3c106ScalarEENKUlvE_clEvENKUlvE0_clEvEUlaE_EEvS4_RKT_EUliE_EEviT1_)
        /*2ea0*/ 	.word	0x00000000


	//----- nvinfo : EIATTR_MIN_STACK_SIZE
	.align		4
.L_2045:
        /*2ea4*/ 	.byte	0x04, 0x12
        /*2ea6*/ 	.short	(.L_2047 - .L_2046)
	.align		4
.L_2046:
        /*2ea8*/ 	.word	index@(_ZN2at6native27unrolled_elementwise_kernelIZZZNS0_21clamp_min_kernel_cudaERNS_18TensorIteratorBaseERKN3c106ScalarEENKUlvE_clEvENKUlvE0_clEvEUlaE_St5arrayIPcLm2EELi4E23TrivialOffsetCalculatorILi1EjESF_NS0_6memory12LoadWithCastILi1EEENSG_13StoreWithCastILi1EEEEEviT_T0_T2_T3_T4_T5_)
        /*2eac*/ 	.word	0x00000000


	//----- nvinfo : EIATTR_MIN_STACK_SIZE
	.align		4
.L_2047:
        /*2eb0*/ 	.byte	0x04, 0x12
        /*2eb2*/ 	.short	(.L_2049 - .L_2048)
	.align		4
.L_2048:
        /*2eb4*/ 	.word	index@(_ZN2at6native18elementwise_kernelILi128ELi4EZNS0_22gpu_kernel_impl_nocastIZZZNS0_21clamp_min_kernel_cudaERNS_18TensorIteratorBaseERKN3c106ScalarEENKUlvE_clEvENKUlvE0_clEvEUlaE_EEvS4_RKT_EUliE_EEviT1_)
        /*2eb8*/ 	.word	0x00000000


	//----- nvinfo : EIATTR_MIN_STACK_SIZE
	.align		4
.L_2049:
        /*2ebc*/ 	.byte	0x04, 0x12
        /*2ebe*/ 	.short	(.L_2051 - .L_2050)
	.align		4
.L_2050:
        /*2ec0*/ 	.word	index@(_ZN2at6native27unrolled_elementwise_kernelIZZZNS0_21clamp_min_kernel_cudaERNS_18TensorIteratorBaseERKN3c106ScalarEENKUlvE_clEvENKUlvE0_clEvEUlaE_St5arrayIPcLm2EELi4E23TrivialOffsetCalculatorILi1EjESF_NS0_6memory15LoadWithoutCastENSG_16StoreWithoutCastEEEviT_T0_T2_T3_T4_T5_)
        /*2ec4*/ 	.word	0x00000000


	//----- nvinfo : EIATTR_MIN_STACK_SIZE
	.align		4
.L_2051:
        /*2ec8*/ 	.byte	0x04, 0x12
        /*2eca*/ 	.short	(.L_2053 - .L_2052)
	.align		4
.L_2052:
        /*2ecc*/ 	.word	index@(_ZN2at6native29vectorized_elementwise_kernelILi2EZZZNS0_21clamp_min_kernel_cudaERNS_18TensorIteratorBaseERKN3c106ScalarEENKUlvE_clEvENKUlvE0_clEvEUlaE_St5arrayIPcLm2EEEEviT0_T1_)
        /*2ed0*/ 	.word	0x00000000


	//----- nvinfo : EIATTR_MIN_STACK_SIZE
	.align		4
.L_2053:
        /*2ed4*/ 	.byte	0x04, 0x12
        /*2ed6*/ 	.short	(.L_2055 - .L_2054)
	.align		4
.L_2054:
        /*2ed8*/ 	.word	index@(_ZN2at6native29vectorized_elementwise_kernelILi4EZZZNS0_21clamp_min_kernel_cudaERNS_18TensorIteratorBaseERKN3c106ScalarEENKUlvE_clEvENKUlvE0_clEvEUlaE_St5arrayIPcLm2EEEEviT0_T1_)
        /*2edc*/ 	.word	0x00000000


	//----- nvinfo : EIATTR_MIN_STACK_SIZE
	.align		4
.L_2055:
        /*2ee0*/ 	.byte	0x04, 0x12
        /*2ee2*/ 	.short	(.L_2057 - .L_2056)
	.align		4
.L_2056:
        /*2ee4*/ 	.word	index@(_ZN2at6native29vectorized_elementwise_kernelILi8EZZZNS0_21clamp_min_kernel_cudaERNS_18TensorIteratorBaseERKN3c106ScalarEENKUlvE_clEvENKUlvE0_clEvEUlaE_St5arrayIPcLm2EEEEviT0_T1_)
        /*2ee8*/ 	.word	0x00000000


	//----- nvinfo : EIATTR_MIN_STACK_SIZE
	.align		4
.L_2057:
        /*2eec*/ 	.byte	0x04, 0x12
        /*2eee*/ 	.short	(.L_2059 - .L_2058)
	.align		4
.L_2058:
        /*2ef0*/ 	.word	index@(_ZN2at6native18elementwise_kernelILi128ELi4EZNS0_15gpu_kernel_implIZZZNS0_21clamp_min_kernel_cudaERNS_18TensorIteratorBaseERKN3c106ScalarEENKUlvE_clEvENKUlvE_clEvEUlhE_EEvS4_RKT_EUliE_EEviT1_)
        /*2ef4*/ 	.word	0x00000000


	//----- nvinfo : EIATTR_MIN_STACK_SIZE
	.align		4
.L_2059:
        /*2ef8*/ 	.byte	0x04, 0x12
        /*2efa*/ 	.short	(.L_2061 - .L_2060)
	.align		4
.L_2060:
        /*2efc*/ 	.word	index@(_ZN2at6native27unrolled_elementwise_kernelIZZZNS0_21clamp_min_kernel_cudaERNS_18TensorIteratorBaseERKN3c106ScalarEENKUlvE_clEvENKUlvE_clEvEUlhE_St5arrayIPcLm2EELi4E23TrivialOffsetCalculatorILi1EjESF_NS0_6memory12LoadWithCastILi1EEENSG_13StoreWithCastILi1EEEEEviT_T0_T2_T3_T4_T5_)
        /*2f00*/ 	.word	0x00000000


	//----- nvinfo : EIATTR_MIN_STACK_SIZE
	.align		4
.L_2061:
        /*2f04*/ 	.byte	0x04, 0x12
        /*2f06*/ 	.short	(.L_2063 - .L_2062)
	.align		4
.L_2062:
        /*2f08*/ 	.word	index@(_ZN2at6native18elementwise_kernelILi128ELi4EZNS0_22gpu_kernel_impl_nocastIZZZNS0_21clamp_min_kernel_cudaERNS_18TensorIteratorBaseERKN3c106ScalarEENKUlvE_clEvENKUlvE_clEvEUlhE_EEvS4_RKT_EUliE_EEviT1_)
        /*2f0c*/ 	.word	0x00000000


	//----- nvinfo : EIATTR_MIN_STACK_SIZE
	.align		4
.L_2063:
        /*2f10*/ 	.byte	0x04, 0x12
        /*2f12*/ 	.short	(.L_2065 - .L_2064)
	.align		4
.L_2064:
        /*2f14*/ 	.word	index@(_ZN2at6native27unrolled_elementwise_kernelIZZZNS0_21clamp_min_kernel_cudaERNS_18TensorIteratorBaseERKN3c106ScalarEENKUlvE_clEvENKUlvE_clEvEUlhE_St5arrayIPcLm2EELi4E23TrivialOffsetCalculatorILi1EjESF_NS0_6memory15LoadWithoutCastENSG_16StoreWithoutCastEEEviT_T0_T2_T3_T4_T5_)
        /*2f18*/ 	.word	0x00000000


	//----- nvinfo : EIATTR_MIN_STACK_SIZE
	.align		4
.L_2065:
        /*2f1c*/ 	.byte	0x04, 0x12
        /*2f1e*/ 	.short	(.L_2067 - .L_2066)
	.align		4
.L_2066:
        /*2f20*/ 	.word	index@(_ZN2at6native29vectorized_elementwise_kernelILi2EZZZNS0_21clamp_min_kernel_cudaERNS_18TensorIteratorBaseERKN3c106ScalarEENKUlvE_clEvENKUlvE_clEvEUlhE_St5arrayIPcLm2EEEEviT0_T1_)
        /*2f24*/ 	.word	0x00000000


	//----- nvinfo : EIATTR_MIN_STACK_SIZE
	.align		4
.L_2067:
        /*2f28*/ 	.byte	0x04, 0x12
        /*2f2a*/ 	.short	(.L_2069 - .L_2068)
	.align		4
.L_2068:
        /*2f2c*/ 	.word	index@(_ZN2at6native29vectorized_elementwise_kernelILi4EZZZNS0_21clamp_min_kernel_cudaERNS_18TensorIteratorBaseERKN3c106ScalarEENKUlvE_clEvENKUlvE_clEvEUlhE_St5arrayIPcLm2EEEEviT0_T1_)
        /*2f30*/ 	.word	0x00000000


	//----- nvinfo : EIATTR_MIN_STACK_SIZE
	.align		4
.L_2069:
        /*2f34*/ 	.byte	0x04, 0x12
        /*2f36*/ 	.short	(.L_2071 - .L_2070)
	.align		4
.L_2070:
        /*2f38*/ 	.word	index@(_ZN2at6native29vectorized_elementwise_kernelILi8EZZZNS0_21clamp_min_kernel_cudaERNS_18TensorIteratorBaseERKN3c106ScalarEENKUlvE_clEvENKUlvE_clEvEUlhE_St5arrayIPcLm2EEEEviT0_T1_)
        /*2f3c*/ 	.word	0x00000000


	//----- nvinfo : EIATTR_MIN_STACK_SIZE
	.align		4
.L_2071:
        /*2f40*/ 	.byte	0x04, 0x12
        /*2f42*/ 	.short	(.L_2073 - .L_2072)
	.align		4
.L_2072:
        /*2f44*/ 	.word	index@(_ZN2at6native18elementwise_kernelILi128ELi4EZNS0_15gpu_kernel_implIZZZNS0_17clamp_kernel_cudaERNS_18TensorIteratorBaseERKN3c106ScalarES8_ENKUlvE_clEvENKUlvE7_clEvEUlNS5_8BFloat16EE_EEvS4_RKT_EUliE_EEviT1_)
        /*2f48*/ 	.word	0x00000000


	//----- nvinfo : EIATTR_MIN_STACK_SIZE
	.align		4
.L_2073:
        /*2f4c*/ 	.byte	0x04, 0x12
        /*2f4e*/ 	.short	(.L_2075 - .L_2074)
	.align		4
.L_2074:
        /*2f50*/ 	.word	index@(_ZN2at6native27unrolled_elementwise_kernelIZZZNS0_17clamp_kernel_cudaERNS_18TensorIteratorBaseERKN3c106ScalarES7_ENKUlvE_clEvENKUlvE7_clEvEUlNS4_8BFloat16EE_St5arrayIPcLm2EELi4E23TrivialOffsetCalculatorILi1EjESG_NS0_6memory12LoadWithCastILi1EEENSH_13StoreWithCastILi1EEEEEviT_T0_T2_T3_T4_T5_)
        /*2f54*/ 	.word	0x00000000


	//----- nvinfo : EIATTR_MIN_STACK_SIZE
	.align		4
.L_2075:
        /*2f58*/ 	.byte	0x04, 0x12
        /*2f5a*/ 	.short	(.L_2077 - .L_2076)
	.align		4
.L_2076:
        /*2f5c*/ 	.word	index@(_ZN2at6native18elementwise_kernelILi128ELi4EZNS0_22gpu_kernel_impl_nocastIZZZNS0_17clamp_kernel_cudaERNS_18TensorIteratorBaseERKN3c106ScalarES8_ENKUlvE_clEvENKUlvE7_clEvEUlNS5_8BFloat16EE_EEvS4_RKT_EUliE_EEviT1_)
        /*2f60*/ 	.word	0x00000000


	//----- nvinfo : EIATTR_MIN_STACK_SIZE
	.align		4
.L_2077:
        /*2f64*/ 	.byte	0x04, 0x12
        /*2f66*/ 	.short	(.L_2079 - .L_2078)
	.align		4
.L_2078:
        /*2f68*/ 	.word	index@(_ZN2at6native27unrolled_elementwise_kernelIZZZNS0_17clamp_kernel_cudaERNS_18TensorIteratorBaseERKN3c106ScalarES7_ENKUlvE_clEvENKUlvE7_clEvEUlNS4_8BFloat16EE_St5arrayIPcLm2EELi4E23TrivialOffsetCalculatorILi1EjESG_NS0_6memory15LoadWithoutCastENSH_16StoreWithoutCastEEEviT_T0_T2_T3_T4_T5_)
        /*2f6c*/ 	.word	0x00000000


	//----- nvinfo : EIATTR_MIN_STACK_SIZE
	.align		4
.L_2079:
        /*2f70*/ 	.byte	0x04, 0x12
        /*2f72*/ 	.short	(.L_2081 - .L_2080)
	.align		4
.L_2080:
        /*2f74*/ 	.word	index@(_ZN2at6native29vectorized_elementwise_kernelILi2EZZZNS0_17clamp_kernel_cudaERNS_18TensorIteratorBaseERKN3c106ScalarES7_ENKUlvE_clEvENKUlvE7_clEvEUlNS4_8BFloat16EE_St5arrayIPcLm2EEEEviT0_T1_)
        /*2f78*/ 	.word	0x00000000


	//----- nvinfo : EIATTR_MIN_STACK_SIZE
	.align		4
.L_2081:
        /*2f7c*/ 	.byte	0x04, 0x12
        /*2f7e*/ 	.short	(.L_2083 - .L_2082)
	.align		4
.L_2082:
        /*2f80*/ 	.word	index@(_ZN2at6native29vectorized_elementwise_kernelILi4EZZZNS0_17clamp_kernel_cudaERNS_18TensorIteratorBaseERKN3c106ScalarES7_ENKUlvE_clEvENKUlvE7_clEvEUlNS4_8BFloat16EE_St5arrayIPcLm2EEEEviT0_T1_)
        /*2f84*/ 	.word	0x00000000


	//----- nvinfo : EIATTR_MIN_STACK_SIZE
	.align		4
.L_2083:
        /*2f88*/ 	.byte	0x04, 0x12
        /*2f8a*/ 	.short	(.L_2085 - .L_2084)
	.align		4
.L_2084:
        /*2f8c*/ 	.word	index@(_ZN2at6native29vectorized_elementwise_kernelILi8EZZZNS0_17clamp_kernel_cudaERNS_18TensorIteratorBaseERKN3c106ScalarES7_ENKUlvE_clEvENKUlvE7_clEvEUlNS4_8BFloat16EE_St5arrayIPcLm2EEEEviT0_T1_)
        /*2f90*/ 	.word	0x00000000


	//----- nvinfo : EIATTR_MIN_STACK_SIZE
	.align		4
.L_2085:
        /*2f94*/ 	.byte	0x04, 0x12
        /*2f96*/ 	.short	(.L_2087 - .L_2086)
	.align		4
.L_2086:
        /*2f98*/ 	.word	index@(_ZN2at6native18elementwise_kernelILi128ELi4EZNS0_15gpu_kernel_implIZZZNS0_17clamp_kernel_cudaERNS_18TensorIteratorBaseERKN3c106ScalarES8_ENKUlvE_clEvENKUlvE6_clEvEUlNS5_4HalfEE_EEvS4_RKT_EUliE_EEviT1_)
        /*2f9c*/ 	.word	0x00000000


	//----- nvinfo : EIATTR_MIN_STACK_SIZE
	.align		4
.L_2087:
        /*2fa0*/ 	.byte	0x04, 0x12
        /*2fa2*/ 	.short	(.L_2089 - .L_2088)
	.align		4
.L_2088:
        /*2fa4*/ 	.word	index@(_ZN2at6native27unrolled_elementwise_kernelIZZZNS0_17clamp_kernel_cudaERNS_18TensorIteratorBaseERKN3c106ScalarES7_ENKUlvE_clEvENKUlvE6_clEvEUlNS4_4HalfEE_St5arrayIPcLm2EELi4E23TrivialOffsetCalculatorILi1EjESG_NS0_6memory12LoadWithCastILi1EEENSH_13StoreWithCastILi1EEEEEviT_T0_T2_T3_T4_T5_)
        /*2fa8*/ 	.word	0x00000000


	//----- nvinfo : EIATTR_MIN_STACK_SIZE
	.align		4
.L_2089:
        /*2fac*/ 	.byte	0x04, 0x12
        /*2fae*/ 	.short	(.L_2091 - .L_2090)
	.align		4
.L_2090:
        /*2fb0*/ 	.word	index@(_ZN2at6native18elementwise_kernelILi128ELi4EZNS0_22gpu_kernel_impl_nocastIZZZNS0_17clamp_kernel_cudaERNS_18TensorIteratorBaseERKN3c106ScalarES8_ENKUlvE_clEvENKUlvE6_clEvEUlNS5_4HalfEE_EEvS4_RKT_EUliE_EEviT1_)
        /*2fb4*/ 	.word	0x00000000


	//----- nvinfo : EIATTR_MIN_STACK_SIZE
	.align		4
.L_2091:
        /*2fb8*/ 	.byte	0x04, 0x12
        /*2fba*/ 	.short	(.L_2093 - .L_2092)
	.align		4
.L_2092:
        /*2fbc*/ 	.word	index@(_ZN2at6native27unrolled_elementwise_kernelIZZZNS0_17clamp_kernel_cudaERNS_18TensorIteratorBaseERKN3c106ScalarES7_ENKUlvE_clEvENKUlvE6_clEvEUlNS4_4HalfEE_St5arrayIPcLm2EELi4E23TrivialOffsetCalculatorILi1EjESG_NS0_6memory15LoadWithoutCastENSH_16StoreWithoutCastEEEviT_T0_T2_T3_T4_T5_)
        /*2fc0*/ 	.word	0x00000000


	//----- nvinfo : EIATTR_MIN_STACK_SIZE
	.align		4
.L_2093:
        /*2fc4*/ 	.byte	0x04, 0x12
        /*2fc6*/ 	.short	(.L_2095 - .L_2094)
	.align		4
.L_2094:
        /*2fc8*/ 	.word	index@(_ZN2at6native29vectorized_elementwise_kernelILi2EZZZNS0_17clamp_kernel_cudaERNS_18TensorIteratorBaseERKN3c106ScalarES7_ENKUlvE_clEvENKUlvE6_clEvEUlNS4_4HalfEE_St5arrayIPcLm2EEEEviT0_T1_)
        /*2fcc*/ 	.word	0x00000000


	//----- nvinfo : EIATTR_MIN_STACK_SIZE
	.align		4
.L_2095:
        /*2fd0*/ 	.byte	0x04, 0x12
        /*2fd2*/ 	.short	(.L_2097 - .L_2096)
	.align		4
.L_2096:
        /*2fd4*/ 	.word	index@(_ZN2at6native29vectorized_elementwise_kernelILi4EZZZNS0_17clamp_kernel_cudaERNS_18TensorIteratorBaseERKN3c106ScalarES7_ENKUlvE_clEvENKUlvE6_clEvEUlNS4_4HalfEE_St5arrayIPcLm2EEEEviT0_T1_)
        /*2fd8*/ 	.word	0x00000000


	//----- nvinfo : EIATTR_MIN_STACK_SIZE
	.align		4
.L_2097:
        /*2fdc*/ 	.byte	0x04, 0x12
        /*2fde*/ 	.short	(.L_2099 - .L_2098)
	.align		4
.L_2098:
        /*2fe0*/ 	.word	index@(_ZN2at6native29vectorized_elementwise_kernelILi8EZZZNS0_17clamp_kernel_cudaERNS_18TensorIteratorBaseERKN3c106ScalarES7_ENKUlvE_clEvENKUlvE6_clEvEUlNS4_4HalfEE_St5arrayIPcLm2EEEEviT0_T1_)
        /*2fe4*/ 	.word	0x00000000


	//----- nvinfo : EIATTR_MIN_STACK_SIZE
	.align		4
.L_2099:
        /*2fe8*/ 	.byte	0x04, 0x12
        /*2fea*/ 	.short	(.L_2101 - .L_2100)
	.align		4
.L_2100:
        /*2fec*/ 	.word	index@(_ZN2at6native18elementwise_kernelILi128ELi4EZNS0_15gpu_kernel_implIZZZNS0_17clamp_kernel_cudaERNS_18TensorIteratorBaseERKN3c106ScalarES8_ENKUlvE_clEvENKUlvE5_clEvEUlfE_EEvS4_RKT_EUliE_EEviT1_)
        /*2ff0*/ 	.word	0x00000000


	//----- nvinfo : EIATTR_MIN_STACK_SIZE
	.align		4
.L_2101:
        /*2ff4*/ 	.byte	0x04, 0x12
        /*2ff6*/ 	.short	(.L_2103 - .L_2102)
	.align		4
.L_2102:
        /*2ff8*/ 	.word	index@(_ZN2at6native27unrolled_elementwise_kernelIZZZNS0_17clamp_kernel_cudaERNS_18TensorIteratorBaseERKN3c106ScalarES7_ENKUlvE_clEvENKUlvE5_clEvEUlfE_St5arrayIPcLm2EELi4E23TrivialOffsetCalculatorILi1EjESF_NS0_6memory12LoadWithCastILi1EEENSG_13StoreWithCastILi1EEEEEviT_T0_T2_T3_T4_T5_)
        /*2ffc*/ 	.word	0x00000000


	//----- nvinfo : EIATTR_MIN_STACK_SIZE
	.align		4
.L_2103:
        /*3000*/ 	.byte	0x04, 0x12
        /*3002*/ 	.short	(.L_2105 - .L_2104)
	.align		4
.L_2104:
        /*3004*/ 	.word	index@(_ZN2at6native18elementwise_kernelILi128ELi2EZNS0_22gpu_kernel_impl_nocastIZZZNS0_17clamp_kernel_cudaERNS_18TensorIteratorBaseERKN3c106ScalarES8_ENKUlvE_clEvENKUlvE5_clEvEUlfE_EEvS4_RKT_EUliE_EEviT1_)
        /*3008*/ 	.word	0x00000000


	//----- nvinfo : EIATTR_MIN_STACK_SIZE
	.align		4
.L_2105:
        /*300c*/ 	.byte	0x04, 0x12
        /*300e*/ 	.short	(.L_2107 - .L_2106)
	.align		4
.L_2106:
        /*3010*/ 	.word	index@(_ZN2at6native27unrolled_elementwise_kernelIZZZNS0_17clamp_kernel_cudaERNS_18TensorIteratorBaseERKN3c106ScalarES7_ENKUlvE_clEvENKUlvE5_clEvEUlfE_St5arrayIPcLm2EELi4E23TrivialOffsetCalculatorILi1EjESF_NS0_6memory15LoadWithoutCastENSG_16StoreWithoutCastEEEviT_T0_T2_T3_T4_T5_)
        /*3014*/ 	.word	0x00000000


	//----- nvinfo : EIATTR_MIN_STACK_SIZE
	.align		4
.L_2107:
        /*3018*/ 	.byte	0x04, 0x12
        /*301a*/ 	.short	(.L_2109 - .L_2108)
	.align		4
.L_2108:
        /*301c*/ 	.word	index@(_ZN2at6native29vectorized_elementwise_kernelILi2EZZZNS0_17clamp_kernel_cudaERNS_18TensorIteratorBaseERKN3c106ScalarES7_ENKUlvE_clEvENKUlvE5_clEvEUlfE_St5arrayIPcLm2EEEEviT0_T1_)
        /*3020*/ 	.word	0x00000000


	//----- nvinfo : EIATTR_MIN_STACK_SIZE
	.align		4
.L_2109:
        /*3024*/ 	.byte	0x04, 0x12
        /*3026*/ 	.short	(.L_2111 - .L_2110)
	.align		4
.L_2110:
        /*3028*/ 	.word	index@(_ZN2at6native29vectorized_elementwise_kernelILi4EZZZNS0_17clamp_kernel_cudaERNS_18TensorIteratorBaseERKN3c106ScalarES7_ENKUlvE_clEvENKUlvE5_clEvEUlfE_St5arrayIPcLm2EEEEviT0_T1_)
        /*302c*/ 	.word	0x00000000


	//----- nvinfo : EIATTR_MIN_STACK_SIZE
	.align		4
.L_2111:
        /*3030*/ 	.byte	0x04, 0x12
        /*3032*/ 	.short	(.L_2113 - .L_2112)
	.align		4
.L_2112:
        /*3034*/ 	.word	index@(_ZN2at6native29vectorized_elementwise_kernelILi8EZZZNS0_17clamp_kernel_cudaERNS_18TensorIteratorBaseERKN3c106ScalarES7_ENKUlvE_clEvENKUlvE5_clEvEUlfE_St5arrayIPcLm2EEEEviT0_T1_)
        /*3038*/ 	.word	0x00000000


	//----- nvinfo : EIATTR_MIN_STACK_SIZE
	.align		4
.L_2113:
        /*303c*/ 	.byte	0x04, 0x12
        /*303e*/ 	.short	(.L_2115 - .L_2114)
	.align		4
.L_2114:
        /*3040*/ 	.word	index@(_ZN2at6native18elementwise_kernelILi128ELi4EZNS0_15gpu_kernel_implIZZZNS0_17clamp_kernel_cudaERNS_18TensorIteratorBaseERKN3c106ScalarES8_ENKUlvE_clEvENKUlvE4_clEvEUldE_EEvS4_RKT_EUliE_EEviT1_)
        /*3044*/ 	.word	0x00000000


	//----- nvinfo : EIATTR_MIN_STACK_SIZE
	.align		4
.L_2115:
        /*3048*/ 	.byte	0x04, 0x12
        /*304a*/ 	.short	(.L_2117 - .L_2116)
	.align		4
.L_2116:
        /*304c*/ 	.word	index@(_ZN2at6native27unrolled_elementwise_kernelIZZZNS0_17clamp_kernel_cudaERNS_18TensorIteratorBaseERKN3c106ScalarES7_ENKUlvE_clEvENKUlvE4_clEvEUldE_St5arrayIPcLm2EELi4E23TrivialOffsetCalculatorILi1EjESF_NS0_6memory12LoadWithCastILi1EEENSG_13StoreWithCastILi1EEEEEviT_T0_T2_T3_T4_T5_)
        /*3050*/ 	.word	0x00000000


	//----- nvinfo : EIATTR_MIN_STACK_SIZE
	.align		4
.L_2117:
        /*3054*/ 	.byte	0x04, 0x12
        /*3056*/ 	.short	(.L_2119 - .L_2118)
	.align		4
.L_2118:
        /*3058*/ 	.word	index@(_ZN2at6native18elementwise_kernelILi128ELi2EZNS0_22gpu_kernel_impl_nocastIZZZNS0_17clamp_kernel_cudaERNS_18TensorIteratorBaseERKN3c106ScalarES8_ENKUlvE_clEvENKUlvE4_clEvEUldE_EEvS4_RKT_EUliE_EEviT1_)
        /*305c*/ 	.word	0x00000000


	//----- nvinfo : EIATTR_MIN_STACK_SIZE
	.align		4
.L_2119:
        /*3060*/ 	.byte	0x04, 0x12
        /*3062*/ 	.short	(.L_2121 - .L_2120)
	.align		4
.L_2120:
        /*3064*/ 	.word	index@(_ZN2at6native27unrolled_elementwise_kernelIZZZNS0_17clamp_kernel_cudaERNS_18TensorIteratorBaseERKN3c106ScalarES7_ENKUlvE_clEvENKUlvE4_clEvEUldE_St5arrayIPcLm2EELi4E23TrivialOffsetCalculatorILi1EjESF_NS0_6memory15LoadWithoutCastENSG_16StoreWithoutCastEEEviT_T0_T2_T3_T4_T5_)
        /*3068*/ 	.word	0x00000000


	//----- nvinfo : EIATTR_MIN_STACK_SIZE
	.align		4
.L_2121:
        /*306c*/ 	.byte	0x04, 0x12
        /*306e*/ 	.short	(.L_2123 - .L_2122)
	.align		4
.L_2122:
        /*3070*/ 	.word	index@(_ZN2at6native29vectorized_elementwise_kernelILi2EZZZNS0_17clamp_kernel_cudaERNS_18TensorIteratorBaseERKN3c106ScalarES7_ENKUlvE_clEvENKUlvE4_clEvEUldE_St5arrayIPcLm2EEEEviT0_T1_)
        /*3074*/ 	.word	0x00000000


	//----- nvinfo : EIATTR_MIN_STACK_SIZE
	.align		4
.L_2123:
        /*3078*/ 	.byte	0x04, 0x12
        /*307a*/ 	.short	(.L_2125 - .L_2124)
	.align		4
.L_2124:
        /*307c*/ 	.word	index@(_ZN2at6native29vectorized_elementwise_kernelILi4EZZZNS0_17clamp_kernel_cudaERNS_18TensorIteratorBaseERKN3c106ScalarES7_ENKUlvE_clEvENKUlvE4_clEvEUldE_St5arrayIPcLm2EEEEviT0_T1_)
        /*3080*/ 	.word	0x00000000


	//----- nvinfo : EIATTR_MIN_STACK_SIZE
	.align		4
.L_2125:
        /*3084*/ 	.byte	0x04, 0x12
        /*3086*/ 	.short	(.L_2127 - .L_2126)
	.align		4
.L_2126:
        /*3088*/ 	.word	index@(_ZN2at6native29vectorized_elementwise_kernelILi8EZZZNS0_17clamp_kernel_cudaERNS_18TensorIteratorBaseERKN3c106ScalarES7_ENKUlvE_clEvENKUlvE4_clEvEUldE_St5arrayIPcLm2EEEEviT0_T1_)
        /*308c*/ 	.word	0x00000000


	//----- nvinfo : EIATTR_MIN_STACK_SIZE
	.align		4
.L_2127:
        /*3090*/ 	.byte	0x04, 0x12
        /*3092*/ 	.short	(.L_2129 - .L_2128)
	.align		4
.L_2128:
        /*3094*/ 	.word	index@(_ZN2at6native18elementwise_kernelILi128ELi4EZNS0_15gpu_kernel_implIZZZNS0_17clamp_kernel_cudaERNS_18TensorIteratorBaseERKN3c106ScalarES8_ENKUlvE_clEvENKUlvE3_clEvEUlsE_EEvS4_RKT_EUliE_EEviT1_)
        /*3098*/ 	.word	0x00000000


	//----- nvinfo : EIATTR_MIN_STACK_SIZE
	.align		4
.L_2129:
        /*309c*/ 	.byte	0x04, 0x12
        /*309e*/ 	.short	(.L_2131 - .L_2130)
	.align		4
.L_2130:
        /*30a0*/ 	.word	index@(_ZN2at6native27unrolled_elementwise_kernelIZZZNS0_17clamp_kernel_cudaERNS_18TensorIteratorBaseERKN3c106ScalarES7_ENKUlvE_clEvENKUlvE3_clEvEUlsE_St5arrayIPcLm2EELi4E23TrivialOffsetCalculatorILi1EjESF_NS0_6memory12LoadWithCastILi1EEENSG_13StoreWithCastILi1EEEEEviT_T0_T2_T3_T4_T5_)
        /*30a4*/ 	.word	0x00000000


	//----- nvinfo : EIATTR_MIN_STACK_SIZE
	.align		4
.L_2131:
        /*30a8*/ 	.byte	0x04, 0x12
        /*30aa*/ 	.short	(.L_2133 - .L_2132)
	.align		4
.L_2132:
        /*30ac*/ 	.word	index@(_ZN2at6native18elementwise_kernelILi128ELi4EZNS0_22gpu_kernel_impl_nocastIZZZNS0_17clamp_kernel_cudaERNS_18TensorIteratorBaseERKN3c106ScalarES8_ENKUlvE_clEvENKUlvE3_clEvEUlsE_EEvS4_RKT_EUliE_EEviT1_)
        /*30b0*/ 	.word	0x00000000


	//----- nvinfo : EIATTR_MIN_STACK_SIZE
	.align		4
.L_2133:
        /*30b4*/ 	.byte	0x04, 0x12
        /*30b6*/ 	.short	(.L_2135 - .L_2134)
	.align		4
.L_2134:
        /*30b8*/ 	.word	index@(_ZN2at6native27unrolled_elementwise_kernelIZZZNS0_17clamp_kernel_cudaERNS_18TensorIteratorBaseERKN3c106ScalarES7_ENKUlvE_clEvENKUlvE3_clEvEUlsE_St5arrayIPcLm2EELi4E23TrivialOffsetCalculatorILi1EjESF_NS0_6memory15LoadWithoutCastENSG_16StoreWithoutCastEEEviT_T0_T2_T3_T4_T5_)
        /*30bc*/ 	.word	0x00000000


	//----- nvinfo : EIATTR_MIN_STACK_SIZE
	.align		4
.L_2135:
        /*30c0*/ 	.byte	0x04, 0x12
        /*30c2*/ 	.short	(.L_2137 - .L_2136)
	.align		4
.L_2136:
        /*30c4*/ 	.word	index@(_ZN2at6native29vectorized_elementwise_kernelILi2EZZZNS0_17clamp_kernel_cudaERNS_18TensorIteratorBaseERKN3c106ScalarES7_ENKUlvE_clEvENKUlvE3_clEvEUlsE_St5arrayIPcLm2EEEEviT0_T1_)
        /*30c8*/ 	.word	0x00000000


	//----- nvinfo : EIATTR_MIN_STACK_SIZE
	.align		4
.L_2137:
        /*30cc*/ 	.byte	0x04, 0x12
        /*30ce*/ 	.short	(.L_2139 - .L_2138)
	.align		4
.L_2138:
        /*30d0*/ 	.word	index@(_ZN2at6native29vectorized_elementwise_kernelILi4EZZZNS0_17clamp_kernel_cudaERNS_18TensorIteratorBaseERKN3c106ScalarES7_ENKUlvE_clEvENKUlvE3_clEvEUlsE_St5arrayIPcLm2EEEEviT0_T1_)
        /*30d4*/ 	.word	0x00000000


	//----- nvinfo : EIATTR_MIN_STACK_SIZE
	.align		4
.L_2139:
        /*30d8*/ 	.byte	0x04, 0x12
        /*30da*/ 	.short	(.L_2141 - .L_2140)
	.align		4
.L_2140:
        /*30dc*/ 	.word	index@(_ZN2at6native29vectorized_elementwise_kernelILi8EZZZNS0_17clamp_kernel_cudaERNS_18TensorIteratorBaseERKN3c106ScalarES7_ENKUlvE_clEvENKUlvE3_clEvEUlsE_St5arrayIPcLm2EEEEviT0_T1_)
        /*30e0*/ 	.word	0x00000000


	//----- nvinfo : EIATTR_MIN_STACK_SIZE
	.align		4
.L_2141:
        /*30e4*/ 	.byte	0x04, 0x12
        /*30e6*/ 	.short	(.L_2143 - .L_2142)
	.align		4
.L_2142:
        /*30e8*/ 	.word	index@(_ZN2at6native18elementwise_kernelILi128ELi4EZNS0_15gpu_kernel_implIZZZNS0_17clamp_kernel_cudaERNS_18TensorIteratorBaseERKN3c106ScalarES8_ENKUlvE_clEvENKUlvE2_clEvEUllE_EEvS4_RKT_EUliE_EEviT1_)
        /*30ec*/ 	.word	0x00000000


	//----- nvinfo : EIATTR_MIN_STACK_SIZE
	.align		4
.L_2143:
        /*30f0*/ 	.byte	0x04, 0x12
        /*30f2*/ 	.short	(.L_2145 - .L_2144)
	.align		4
.L_2144:
        /*30f4*/ 	.word	index@(_ZN2at6native27unrolled_elementwise_kernelIZZZNS0_17clamp_kernel_cudaERNS_18TensorIteratorBaseERKN3c106ScalarES7_ENKUlvE_clEvENKUlvE2_clEvEUllE_St5arrayIPcLm2EELi4E23TrivialOffsetCalculatorILi1EjESF_NS0_6memory12LoadWithCastILi1EEENSG_13StoreWithCastILi1EEEEEviT_T0_T2_T3_T4_T5_)
        /*30f8*/ 	.word	0x00000000


	//----- nvinfo : EIATTR_MIN_STACK_SIZE
	.align		4
.L_2145:
        /*30fc*/ 	.byte	0x04, 0x12
        /*30fe*/ 	.short	(.L_2147 - .L_2146)
	.align		4
.L_2146:
        /*3100*/ 	.word	index@(_ZN2at6native18elementwise_kernelILi128ELi2EZNS0_22gpu_kernel_impl_nocastIZZZNS0_17clamp_kernel_cudaERNS_18TensorIteratorBaseERKN3c106ScalarES8_ENKUlvE_clEvENKUlvE2_clEvEUllE_EEvS4_RKT_EUliE_EEviT1_)
        /*3104*/ 	.word	0x00000000


	//----- nvinfo : EIATTR_MIN_STACK_SIZE
	.align		4
.L_2147:
        /*3108*/ 	.byte	0x04, 0x12
        /*310a*/ 	.short	(.L_2149 - .L_2148)
	.align		4
.L_2148:
        /*310c*/ 	.word	index@(_ZN2at6native27unrolled_elementwise_kernelIZZZNS0_17clamp_kernel_cudaERNS_18TensorIteratorBaseERKN3c106ScalarES7_ENKUlvE_clEvENKUlvE2_clEvEUllE_St5arrayIPcLm2EELi4E23TrivialOffsetCalculatorILi1EjESF_NS0_6memory15LoadWithoutCastENSG_16StoreWithoutCastEEEviT_T0_T2_T3_T4_T5_)
        /*3110*/ 	.word	0x00000000


	//----- nvinfo : EIATTR_MIN_STACK_SIZE
	.align		4
.L_2149:
        /*3114*/ 	.byte	0x04, 0x12
        /*3116*/ 	.short	(.L_2151 - .L_2150)
	.align		4
.L_2150:
        /*3118*/ 	.word	index@(_ZN2at6native29vectorized_elementwise_kernelILi2EZZZNS0_17clamp_kernel_cudaERNS_18TensorIteratorBaseERKN3c106ScalarES7_ENKUlvE_clEvENKUlvE2_clEvEUllE_St5arrayIPcLm2EEEEviT0_T1_)
        /*311c*/ 	.word	0x00000000


	//----- nvinfo : EIATTR_MIN_STACK_SIZE
	.align		4
.L_2151:
        /*3120*/ 	.byte	0x04, 0x12
        /*3122*/ 	.short	(.L_2153 - .L_2152)
	.align		4
.L_2152:
        /*3124*/ 	.word	index@(_ZN2at6native29vectorized_elementwise_kernelILi4EZZZNS0_17clamp_kernel_cudaERNS_18TensorIteratorBaseERKN3c106ScalarES7_ENKUlvE_clEvENKUlvE2_clEvEUllE_St5arrayIPcLm2EEEEviT0_T1_)
        /*3128*/ 	.word	0x00000000


	//----- nvinfo : EIATTR_MIN_STACK_SIZE
	.align		4
.L_2153:
        /*312c*/ 	.byte	0x04, 0x12
        /*312e*/ 	.short	(.L_2155 - .L_2154)
	.align		4
.L_2154:
        /*3130*/ 	.word	index@(_ZN2at6native29vectorized_elementwise_kernelILi8EZZZNS0_17clamp_kernel_cudaERNS_18TensorIteratorBaseERKN3c106ScalarES7_ENKUlvE_clEvENKUlvE2_clEvEUllE_St5arrayIPcLm2EEEEviT0_T1_)
        /*3134*/ 	.word	0x00000000


	//----- nvinfo : EIATTR_MIN_STACK_SIZE
	.align		4
.L_2155:
        /*3138*/ 	.byte	0x04, 0x12
        /*313a*/ 	.short	(.L_2157 - .L_2156)
	.align		4
.L_2156:
        /*313c*/ 	.word	index@(_ZN2at6native18elementwise_kernelILi128ELi4EZNS0_15gpu_kernel_implIZZZNS0_17clamp_kernel_cudaERNS_18TensorIteratorBaseERKN3c106ScalarES8_ENKUlvE_clEvENKUlvE1_clEvEUliE_EEvS4_RKT_EUliE_EEviT1_)
        /*3140*/ 	.word	0x00000000


	//----- nvinfo : EIATTR_MIN_STACK_SIZE
	.align		4
.L_2157:
        /*3144*/ 	.byte	0x04, 0x12
        /*3146*/ 	.short	(.L_2159 - .L_2158)
	.align		4
.L_2158:
        /*3148*/ 	.word	index@(_ZN2at6native27unrolled_elementwise_kernelIZZZNS0_17clamp_kernel_cudaERNS_18TensorIteratorBaseERKN3c106ScalarES7_ENKUlvE_clEvENKUlvE1_clEvEUliE_St5arrayIPcLm2EELi4E23TrivialOffsetCalculatorILi1EjESF_NS0_6memory12LoadWithCastILi1EEENSG_13StoreWithCastILi1EEEEEviT_T0_T2_T3_T4_T5_)
        /*314c*/ 	.word	0x00000000


	//----- nvinfo : EIATTR_MIN_STACK_SIZE
	.align		4
.L_2159:
        /*3150*/ 	.byte	0x04, 0x12
        /*3152*/ 	.short	(.L_2161 - .L_2160)
	.align		4
.L_2160:
        /*3154*/ 	.word	index@(_ZN2at6native18elementwise_kernelILi128ELi2EZNS0_22gpu_kernel_impl_nocastIZZZNS0_17clamp_kernel_cudaERNS_18TensorIteratorBaseERKN3c106ScalarES8_ENKUlvE_clEvENKUlvE1_clEvEUliE_EEvS4_RKT_EUliE_EEviT1_)
        /*3158*/ 	.word	0x00000000


	//----- nvinfo : EIATTR_MIN_STACK_SIZE
	.align		4
.L_2161:
        /*315c*/ 	.byte	0x04, 0x12
        /*315e*/ 	.short	(.L_2163 - .L_2162)
	.align		4
.L_2162:
        /*3160*/ 	.word	index@(_ZN2at6native27unrolled_elementwise_kernelIZZZNS0_17clamp_kernel_cudaERNS_18TensorIteratorBaseERKN3c106ScalarES7_ENKUlvE_clEvENKUlvE1_clEvEUliE_St5arrayIPcLm2EELi4E23TrivialOffsetCalculatorILi1EjESF_NS0_6memory15LoadWithoutCastENSG_16StoreWithoutCastEEEviT_T0_T2_T3_T4_T5_)
        /*3164*/ 	.word	0x00000000


	//----- nvinfo : EIATTR_MIN_STACK_SIZE
	.align		4
.L_2163:
        /*3168*/ 	.byte	0x04, 0x12
        /*316a*/ 	.short	(.L_2165 - .L_2164)
	.align		4
.L_2164:
        /*316c*/ 	.word	index@(_ZN2at6native29vectorized_elementwise_kernelILi2EZZZNS0_17clamp_kernel_cudaERNS_18TensorIteratorBaseERKN3c106ScalarES7_ENKUlvE_clEvENKUlvE1_clEvEUliE_St5arrayIPcLm2EEEEviT0_T1_)
        /*3170*/ 	.word	0x00000000


	//----- nvinfo : EIATTR_MIN_STACK_SIZE
	.align		4
.L_2165:
        /*3174*/ 	.byte	0x04, 0x12
        /*3176*/ 	.short	(.L_2167 - .L_2166)
	.align		4
.L_2166:
        /*3178*/ 	.word	index@(_ZN2at6native29vectorized_elementwise_kernelILi4EZZZNS0_17clamp_kernel_cudaERNS_18TensorIteratorBaseERKN3c106ScalarES7_ENKUlvE_clEvENKUlvE1_clEvEUliE_St5arrayIPcLm2EEEEviT0_T1_)
        /*317c*/ 	.word	0x00000000


	//----- nvinfo : EIATTR_MIN_STACK_SIZE
	.align		4
.L_2167:
        /*3180*/ 	.byte	0x04, 0x12
        /*3182*/ 	.short	(.L_2169 - .L_2168)
	.align		4
.L_2168:
        /*3184*/ 	.word	index@(_ZN2at6native29vectorized_elementwise_kernelILi8EZZZNS0_17clamp_kernel_cudaERNS_18TensorIteratorBaseERKN3c106ScalarES7_ENKUlvE_clEvENKUlvE1_clEvEUliE_St5arrayIPcLm2EEEEviT0_T1_)
        /*3188*/ 	.word	0x00000000


	//----- nvinfo : EIATTR_MIN_STACK_SIZE
	.align		4
.L_2169:
        /*318c*/ 	.byte	0x04, 0x12
        /*318e*/ 	.short	(.L_2171 - .L_2170)
	.align		4
.L_2170:
        /*3190*/ 	.word	index@(_ZN2at6native18elementwise_kernelILi128ELi4EZNS0_15gpu_kernel_implIZZZNS0_17clamp_kernel_cudaERNS_18TensorIteratorBaseERKN3c106ScalarES8_ENKUlvE_clEvENKUlvE0_clEvEUlaE_EEvS4_RKT_EUliE_EEviT1_)
        /*3194*/ 	.word	0x00000000


	//----- nvinfo : EIATTR_MIN_STACK_SIZE
	.align		4
.L_2171:
        /*3198*/ 	.byte	0x04, 0x12
        /*319a*/ 	.short	(.L_2173 - .L_2172)
	.align		4
.L_2172:
        /*319c*/ 	.word	index@(_ZN2at6native27unrolled_elementwise_kernelIZZZNS0_17clamp_kernel_cudaERNS_18TensorIteratorBaseERKN3c106ScalarES7_ENKUlvE_clEvENKUlvE0_clEvEUlaE_St5arrayIPcLm2EELi4E23TrivialOffsetCalculatorILi1EjESF_NS0_6memory12LoadWithCastILi1EEENSG_13StoreWithCastILi1EEEEEviT_T0_T2_T3_T4_T5_)
        /*31a0*/ 	.word	0x00000000


	//----- nvinfo : EIATTR_MIN_STACK_SIZE
	.align		4
.L_2173:
        /*31a4*/ 	.byte	0x04, 0x12
        /*31a6*/ 	.short	(.L_2175 - .L_2174)
	.align		4
.L_2174:
        /*31a8*/ 	.word	index@(_ZN2at6native18elementwise_kernelILi128ELi4EZNS0_22gpu_kernel_impl_nocastIZZZNS0_17clamp_kernel_cudaERNS_18TensorIteratorBaseERKN3c106ScalarES8_ENKUlvE_clEvENKUlvE0_clEvEUlaE_EEvS4_RKT_EUliE_EEviT1_)
        /*31ac*/ 	.word	0x00000000


	//----- nvinfo : EIATTR_MIN_STACK_SIZE
	.align		4
.L_2175:
        /*31b0*/ 	.byte	0x04, 0x12
        /*31b2*/ 	.short	(.L_2177 - .L_2176)
	.align		4
.L_2176:
        /*31b4*/ 	.word	index@(_ZN2at6native27unrolled_elementwise_kernelIZZZNS0_17clamp_kernel_cudaERNS_18TensorIteratorBaseERKN3c106ScalarES7_ENKUlvE_clEvENKUlvE0_clEvEUlaE_St5arrayIPcLm2EELi4E23TrivialOffsetCalculatorILi1EjESF_NS0_6memory15LoadWithoutCastENSG_16StoreWithoutCastEEEviT_T0_T2_T3_T4_T5_)
        /*31b8*/ 	.word	0x00000000


	//----- nvinfo : EIATTR_MIN_STACK_SIZE
	.align		4
.L_2177:
        /*31bc*/ 	.byte	0x04, 0x12
        /*31be*/ 	.short	(.L_2179 - .L_2178)
	.align		4
.L_2178:
        /*31c0*/ 	.word	index@(_ZN2at6native29vectorized_elementwise_kernelILi2EZZZNS0_17clamp_kernel_cudaERNS_18TensorIteratorBaseERKN3c106ScalarES7_ENKUlvE_clEvENKUlvE0_clEvEUlaE_St5arrayIPcLm2EEEEviT0_T1_)
        /*31c4*/ 	.word	0x00000000


	//----- nvinfo : EIATTR_MIN_STACK_SIZE
	.align		4
.L_2179:
        /*31c8*/ 	.byte	0x04, 0x12
        /*31ca*/ 	.short	(.L_2181 - .L_2180)
	.align		4
.L_2180:
        /*31cc*/ 	.word	index@(_ZN2at6native29vectorized_elementwise_kernelILi4EZZZNS0_17clamp_kernel_cudaERNS_18TensorIteratorBaseERKN3c106ScalarES7_ENKUlvE_clEvENKUlvE0_clEvEUlaE_St5arrayIPcLm2EEEEviT0_T1_)
        /*31d0*/ 	.word	0x00000000


	//----- nvinfo : EIATTR_MIN_STACK_SIZE
	.align		4
.L_2181:
        /*31d4*/ 	.byte	0x04, 0x12
        /*31d6*/ 	.short	(.L_2183 - .L_2182)
	.align		4
.L_2182:
        /*31d8*/ 	.word	index@(_ZN2at6native29vectorized_elementwise_kernelILi8EZZZNS0_17clamp_kernel_cudaERNS_18TensorIteratorBaseERKN3c106ScalarES7_ENKUlvE_clEvENKUlvE0_clEvEUlaE_St5arrayIPcLm2EEEEviT0_T1_)
        /*31dc*/ 	.word	0x00000000


	//----- nvinfo : EIATTR_MIN_STACK_SIZE
	.align		4
.L_2183:
        /*31e0*/ 	.byte	0x04, 0x12
        /*31e2*/ 	.short	(.L_2185 - .L_2184)
	.align		4
.L_2184:
        /*31e4*/ 	.word	index@(_ZN2at6native18elementwise_kernelILi128ELi4EZNS0_15gpu_kernel_implIZZZNS0_17clamp_kernel_cudaERNS_18TensorIteratorBaseERKN3c106ScalarES8_ENKUlvE_clEvENKUlvE_clEvEUlhE_EEvS4_RKT_EUliE_EEviT1_)
        /*31e8*/ 	.word	0x00000000


	//----- nvinfo : EIATTR_MIN_STACK_SIZE
	.align		4
.L_2185:
        /*31ec*/ 	.byte	0x04, 0x12
        /*31ee*/ 	.short	(.L_2187 - .L_2186)
	.align		4
.L_2186:
        /*31f0*/ 	.word	index@(_ZN2at6native27unrolled_elementwise_kernelIZZZNS0_17clamp_kernel_cudaERNS_18TensorIteratorBaseERKN3c106ScalarES7_ENKUlvE_clEvENKUlvE_clEvEUlhE_St5arrayIPcLm2EELi4E23TrivialOffsetCalculatorILi1EjESF_NS0_6memory12LoadWithCastILi1EEENSG_13StoreWithCastILi1EEEEEviT_T0_T2_T3_T4_T5_)
        /*31f4*/ 	.word	0x00000000


	//----- nvinfo : EIATTR_MIN_STACK_SIZE
	.align		4
.L_2187:
        /*31f8*/ 	.byte	0x04, 0x12
        /*31fa*/ 	.short	(.L_2189 - .L_2188)
	.align		4
.L_2188:
        /*31fc*/ 	.word	index@(_ZN2at6native18elementwise_kernelILi128ELi4EZNS0_22gpu_kernel_impl_nocastIZZZNS0_17clamp_kernel_cudaERNS_18TensorIteratorBaseERKN3c106ScalarES8_ENKUlvE_clEvENKUlvE_clEvEUlhE_EEvS4_RKT_EUliE_EEviT1_)
        /*3200*/ 	.word	0x00000000


	//----- nvinfo : EIATTR_MIN_STACK_SIZE
	.align		4
.L_2189:
        /*3204*/ 	.byte	0x04, 0x12
        /*3206*/ 	.short	(.L_2191 - .L_2190)
	.align		4
.L_2190:
        /*3208*/ 	.word	index@(_ZN2at6native27unrolled_elementwise_kernelIZZZNS0_17clamp_kernel_cudaERNS_18TensorIteratorBaseERKN3c106ScalarES7_ENKUlvE_clEvENKUlvE_clEvEUlhE_St5arrayIPcLm2EELi4E23TrivialOffsetCalculatorILi1EjESF_NS0_6memory15LoadWithoutCastENSG_16StoreWithoutCastEEEviT_T0_T2_T3_T4_T5_)
        /*320c*/ 	.word	0x00000000


	//----- nvinfo : EIATTR_MIN_STACK_SIZE
	.align		4
.L_2191:
        /*3210*/ 	.byte	0x04, 0x12
        /*3212*/ 	.short	(.L_2193 - .L_2192)
	.align		4
.L_2192:
        /*3214*/ 	.word	index@(_ZN2at6native29vectorized_elementwise_kernelILi2EZZZNS0_17clamp_kernel_cudaERNS_18TensorIteratorBaseERKN3c106ScalarES7_ENKUlvE_clEvENKUlvE_clEvEUlhE_St5arrayIPcLm2EEEEviT0_T1_)
        /*3218*/ 	.word	0x00000000


	//----- nvinfo : EIATTR_MIN_STACK_SIZE
	.align		4
.L_2193:
        /*321c*/ 	.byte	0x04, 0x12
        /*321e*/ 	.short	(.L_2195 - .L_2194)
	.align		4
.L_2194:
        /*3220*/ 	.word	index@(_ZN2at6native29vectorized_elementwise_kernelILi4EZZZNS0_17clamp_kernel_cudaERNS_18TensorIteratorBaseERKN3c106ScalarES7_ENKUlvE_clEvENKUlvE_clEvEUlhE_St5arrayIPcLm2EEEEviT0_T1_)
        /*3224*/ 	.word	0x00000000


	//----- nvinfo : EIATTR_MIN_STACK_SIZE
	.align		4
.L_2195:
        /*3228*/ 	.byte	0x04, 0x12
        /*322a*/ 	.short	(.L_2197 - .L_2196)
	.align		4
.L_2196:
        /*322c*/ 	.word	index@(_ZN2at6native29vectorized_elementwise_kernelILi8EZZZNS0_17clamp_kernel_cudaERNS_18TensorIteratorBaseERKN3c106ScalarES7_ENKUlvE_clEvENKUlvE_clEvEUlhE_St5arrayIPcLm2EEEEviT0_T1_)
        /*3230*/ 	.word	0x00000000


	//----- nvinfo : EIATTR_MIN_STACK_SIZE
	.align		4
.L_2197:
        /*3234*/ 	.byte	0x04, 0x12
        /*3236*/ 	.short	(.L_2199 - .L_2198)
	.align		4
.L_2198:
        /*3238*/ 	.word	index@(_ZN2at6native18elementwise_kernelILi128ELi4EZNS0_15gpu_kernel_implIZZZNS0_16sqrt_kernel_cudaERNS_18TensorIteratorBaseEENKUlvE0_clEvENKUlvE2_clEvEUlN3c108BFloat16EE_EEvS4_RKT_EUliE_EEviT1_)
        /*323c*/ 	.word	0x00000000


	//----- nvinfo : EIATTR_MIN_STACK_SIZE
	.align		4
.L_2199:
        /*3240*/ 	.byte	0x04, 0x12
        /*3242*/ 	.short	(.L_2201 - .L_2200)
	.align		4
.L_2200:
        /*3244*/ 	.word	index@(_ZN2at6native27unrolled_elementwise_kernelIZZZNS0_16sqrt_kernel_cudaERNS_18TensorIteratorBaseEENKUlvE0_clEvENKUlvE2_clEvEUlN3c108BFloat16EE_St5arrayIPcLm2EELi4E23TrivialOffsetCalculatorILi1EjESD_NS0_6memory12LoadWithCastILi1EEENSE_13StoreWithCastILi1EEEEEviT_T0_T2_T3_T4_T5_)
        /*3248*/ 	.word	0x00000000


	//----- nvinfo : EIATTR_MIN_STACK_SIZE
	.align		4
.L_2201:
        /*324c*/ 	.byte	0x04, 0x12
        /*324e*/ 	.short	(.L_2203 - .L_2202)
	.align		4
.L_2202:
        /*3250*/ 	.word	index@(_ZN2at6native18elementwise_kernelILi128ELi4EZNS0_22gpu_kernel_impl_nocastIZZZNS0_16sqrt_kernel_cudaERNS_18TensorIteratorBaseEENKUlvE0_clEvENKUlvE2_clEvEUlN3c108BFloat16EE_EEvS4_RKT_EUliE_EEviT1_)
        /*3254*/ 	.word	0x00000000


	//----- nvinfo : EIATTR_MIN_STACK_SIZE
	.align		4
.L_2203:
        /*3258*/ 	.byte	0x04, 0x12
        /*325a*/ 	.short	(.L_2205 - .L_2204)
	.align		4
.L_2204:
        /*325c*/ 	.word	index@(_ZN2at6native27unrolled_elementwise_kernelIZZZNS0_16sqrt_kernel_cudaERNS_18TensorIteratorBaseEENKUlvE0_clEvENKUlvE2_clEvEUlN3c108BFloat16EE_St5arrayIPcLm2EELi4E23TrivialOffsetCalculatorILi1EjESD_NS0_6memory15LoadWithoutCastENSE_16StoreWithoutCastEEEviT_T0_T2_T3_T4_T5_)
        /*3260*/ 	.word	0x00000000


	//----- nvinfo : EIATTR_MIN_STACK_SIZE
	.align		4
.L_2205:
        /*3264*/ 	.byte	0x04, 0x12
        /*3266*/ 	.short	(.L_2207 - .L_2206)
	.align		4
.L_2206:
        /*3268*/ 	.word	index@(_ZN2at6native29vectorized_elementwise_kernelILi2EZZZNS0_16sqrt_kernel_cudaERNS_18TensorIteratorBaseEENKUlvE0_clEvENKUlvE2_clEvEUlN3c108BFloat16EE_St5arrayIPcLm2EEEEviT0_T1_)
        /*326c*/ 	.word	0x00000000


	//----- nvinfo : EIATTR_MIN_STACK_SIZE
	.align		4
.L_2207:
        /*3270*/ 	.byte	0x04, 0x12
        /*3272*/ 	.short	(.L_2209 - .L_2208)
	.align		4
.L_2208:
        /*3274*/ 	.word	index@(_ZN2at6native29vectorized_elementwise_kernelILi4EZZZNS0_16sqrt_kernel_cudaERNS_18TensorIteratorBaseEENKUlvE0_clEvENKUlvE2_clEvEUlN3c108BFloat16EE_St5arrayIPcLm2EEEEviT0_T1_)
        /*3278*/ 	.word	0x00000000


	//----- nvinfo : EIATTR_MIN_STACK_SIZE
	.align		4
.L_2209:
        /*327c*/ 	.byte	0x04, 0x12
        /*327e*/ 	.short	(.L_2211 - .L_2210)
	.align		4
.L_2210:
        /*3280*/ 	.word	index@(_ZN2at6native29vectorized_elementwise_kernelILi8EZZZNS0_16sqrt_kernel_cudaERNS_18TensorIteratorBaseEENKUlvE0_clEvENKUlvE2_clEvEUlN3c108BFloat16EE_St5arrayIPcLm2EEEEviT0_T1_)
        /*3284*/ 	.word	0x00000000


	//----- nvinfo : EIATTR_MIN_STACK_SIZE
	.align		4
.L_2211:
        /*3288*/ 	.byte	0x04, 0x12
        /*328a*/ 	.short	(.L_2213 - .L_2212)
	.align		4
.L_2212:
        /*328c*/ 	.word	index@(_ZN2at6native18elementwise_kernelILi128ELi4EZNS0_15gpu_kernel_implIZZZNS0_16sqrt_kernel_cudaERNS_18TensorIteratorBaseEENKUlvE0_clEvENKUlvE1_clEvEUlN3c104HalfEE_EEvS4_RKT_EUliE_EEviT1_)
        /*3290*/ 	.word	0x00000000


	//----- nvinfo : EIATTR_MIN_STACK_SIZE
	.align		4
.L_2213:
        /*3294*/ 	.byte	0x04, 0x12
        /*3296*/ 	.short	(.L_2215 - .L_2214)
	.align		4
.L_2214:
        /*3298*/ 	.word	index@(_ZN2at6native27unrolled_elementwise_kernelIZZZNS0_16sqrt_kernel_cudaERNS_18TensorIteratorBaseEENKUlvE0_clEvENKUlvE1_clEvEUlN3c104HalfEE_St5arrayIPcLm2EELi4E23TrivialOffsetCalculatorILi1EjESD_NS0_6memory12LoadWithCastILi1EEENSE_13StoreWithCastILi1EEEEEviT_T0_T2_T3_T4_T5_)
        /*329c*/ 	.word	0x00000000


	//----- nvinfo : EIATTR_MIN_STACK_SIZE
	.align		4
.L_2215:
        /*32a0*/ 	.byte	0x04, 0x12
        /*32a2*/ 	.short	(.L_2217 - .L_2216)
	.align		4
.L_2216:
        /*32a4*/ 	.word	index@(_ZN2at6native18elementwise_kernelILi128ELi4EZNS0_22gpu_kernel_impl_nocastIZZZNS0_16sqrt_kernel_cudaERNS_18TensorIteratorBaseEENKUlvE0_clEvENKUlvE1_clEvEUlN3c104HalfEE_EEvS4_RKT_EUliE_EEviT1_)
        /*32a8*/ 	.word	0x00000000


	//----- nvinfo : EIATTR_MIN_STACK_SIZE
	.align		4
.L_2217:
        /*32ac*/ 	.byte	0x04, 0x12
        /*32ae*/ 	.short	(.L_2219 - .L_2218)
	.align		4
.L_2218:
        /*32b0*/ 	.word	index@(_ZN2at6native27unrolled_elementwise_kernelIZZZNS0_16sqrt_kernel_cudaERNS_18TensorIteratorBaseEENKUlvE0_clEvENKUlvE1_clEvEUlN3c104HalfEE_St5arrayIPcLm2EELi4E23TrivialOffsetCalculatorILi1EjESD_NS0_6memory15LoadWithoutCastENSE_16StoreWithoutCastEEEviT_T0_T2_T3_T4_T5_)
        /*32b4*/ 	.word	0x00000000


	//----- nvinfo : EIATTR_MIN_STACK_SIZE
	.align		4
.L_2219:
        /*32b8*/ 	.byte	0x04, 0x12
        /*32ba*/ 	.short	(.L_2221 - .L_2220)
	.align		4
.L_2220:
        /*32bc*/ 	.word	index@(_ZN2at6native29vectorized_elementwise_kernelILi2EZZZNS0_16sqrt_kernel_cudaERNS_18TensorIteratorBaseEENKUlvE0_clEvENKUlvE1_clEvEUlN3c104HalfEE_St5arrayIPcLm2EEEEviT0_T1_)
        /*32c0*/ 	.word	0x00000000


	//----- nvinfo : EIATTR_MIN_STACK_SIZE
	.align		4
.L_2221:
        /*32c4*/ 	.byte	0x04, 0x12
        /*32c6*/ 	.short	(.L_2223 - .L_2222)
	.align		4
.L_2222:
        /*32c8*/ 	.word	index@(_ZN2at6native29vectorized_elementwise_kernelILi4EZZZNS0_16sqrt_kernel_cudaERNS_18TensorIteratorBaseEENKUlvE0_clEvENKUlvE1_clEvEUlN3c104HalfEE_St5arrayIPcLm2EEEEviT0_T1_)
        /*32cc*/ 	.word	0x00000000


	//----- nvinfo : EIATTR_MIN_STACK_SIZE
	.align		4
.L_2223:
        /*32d0*/ 	.byte	0x04, 0x12
        /*32d2*/ 	.short	(.L_2225 - .L_2224)
	.align		4
.L_2224:
        /*32d4*/ 	.word	index@(_ZN2at6native29vectorized_elementwise_kernelILi8EZZZNS0_16sqrt_kernel_cudaERNS_18TensorIteratorBaseEENKUlvE0_clEvENKUlvE1_clEvEUlN3c104HalfEE_St5arrayIPcLm2EEEEviT0_T1_)
        /*32d8*/ 	.word	0x00000000


	//----- nvinfo : EIATTR_MIN_STACK_SIZE
	.align		4
.L_2225:
        /*32dc*/ 	.byte	0x04, 0x12
        /*32de*/ 	.short	(.L_2227 - .L_2226)
	.align		4
.L_2226:
        /*32e0*/ 	.word	index@(_ZN2at6native18elementwise_kernelILi128ELi4EZNS0_15gpu_kernel_implIZZZNS0_16sqrt_kernel_cudaERNS_18TensorIteratorBaseEENKUlvE0_clEvENKUlvE0_clEvEUlfE_EEvS4_RKT_EUliE_EEviT1_)
        /*32e4*/ 	.word	0x00000000


	//----- nvinfo : EIATTR_MIN_STACK_SIZE
	.align		4
.L_2227:
        /*32e8*/ 	.byte	0x04, 0x12
        /*32ea*/ 	.short	(.L_2229 - .L_2228)
	.align		4
.L_2228:
        /*32ec*/ 	.word	index@(_ZN2at6native27unrolled_elementwise_kernelIZZZNS0_16sqrt_kernel_cudaERNS_18TensorIteratorBaseEENKUlvE0_clEvENKUlvE0_clEvEUlfE_St5arrayIPcLm2EELi4E23TrivialOffsetCalculatorILi1EjESB_NS0_6memory12LoadWithCastILi1EEENSC_13StoreWithCastILi1EEEEEviT_T0_T2_T3_T4_T5_)
        /*32f0*/ 	.word	0x00000000


	//----- nvinfo : EIATTR_MIN_STACK_SIZE
	.align		4
.L_2229:
        /*32f4*/ 	.byte	0x04, 0x12
        /*32f6*/ 	.short	(.L_2231 - .L_2230)
	.align		4
.L_2230:
        /*32f8*/ 	.word	index@(_ZN2at6native18elementwise_kernelILi128ELi2EZNS0_22gpu_kernel_impl_nocastIZZZNS0_16sqrt_kernel_cudaERNS_18TensorIteratorBaseEENKUlvE0_clEvENKUlvE0_clEvEUlfE_EEvS4_RKT_EUliE_EEviT1_)
        /*32fc*/ 	.word	0x00000000


	//----- nvinfo : EIATTR_MIN_STACK_SIZE
	.align		4
.L_2231:
        /*3300*/ 	.byte	0x04, 0x12
        /*3302*/ 	.short	(.L_2233 - .L_2232)
	.align		4
.L_2232:
        /*3304*/ 	.word	index@(_ZN2at6native27unrolled_elementwise_kernelIZZZNS0_16sqrt_kernel_cudaERNS_18TensorIteratorBaseEENKUlvE0_clEvENKUlvE0_clEvEUlfE_St5arrayIPcLm2EELi4E23TrivialOffsetCalculatorILi1EjESB_NS0_6memory15LoadWithoutCastENSC_16StoreWithoutCastEEEviT_T0_T2_T3_T4_T5_)
        /*3308*/ 	.word	0x00000000


	//----- nvinfo : EIATTR_MIN_STACK_SIZE
	.align		4
.L_2233:
        /*330c*/ 	.byte	0x04, 0x12
        /*330e*/ 	.short	(.L_2235 - .L_2234)
	.align		4
.L_2234:
        /*3310*/ 	.word	index@(_ZN2at6native29vectorized_elementwise_kernelILi2EZZZNS0_16sqrt_kernel_cudaERNS_18TensorIteratorBaseEENKUlvE0_clEvENKUlvE0_clEvEUlfE_St5arrayIPcLm2EEEEviT0_T1_)
        /*3314*/ 	.word	0x00000000


	//----- nvinfo : EIATTR_MIN_STACK_SIZE
	.align		4
.L_2235:
        /*3318*/ 	.byte	0x04, 0x12
        /*331a*/ 	.short	(.L_2237 - .L_2236)
	.align		4
.L_2236:
        /*331c*/ 	.word	index@(_ZN2at6native29vectorized_elementwise_kernelILi4EZZZNS0_16sqrt_kernel_cudaERNS_18TensorIteratorBaseEENKUlvE0_clEvENKUlvE0_clEvEUlfE_St5arrayIPcLm2EEEEviT0_T1_)
        /*3320*/ 	.word	0x00000000


	//----- nvinfo : EIATTR_MIN_STACK_SIZE
	.align		4
.L_2237:
        /*3324*/ 	.byte	0x04, 0x12
        /*3326*/ 	.short	(.L_2239 - .L_2238)
	.align		4
.L_2238:
        /*3328*/ 	.word	index@(_ZN2at6native29vectorized_elementwise_kernelILi8EZZZNS0_16sqrt_kernel_cudaERNS_18TensorIteratorBaseEENKUlvE0_clEvENKUlvE0_clEvEUlfE_St5arrayIPcLm2EEEEviT0_T1_)
        /*332c*/ 	.word	0x00000000


	//----- nvinfo : EIATTR_MIN_STACK_SIZE
	.align		4
.L_2239:
        /*3330*/ 	.byte	0x04, 0x12
        /*3332*/ 	.short	(.L_2241 - .L_2240)
	.align		4
.L_2240:
        /*3334*/ 	.word	index@(_ZN2at6native18elementwise_kernelILi128ELi4EZNS0_15gpu_kernel_implIZZZNS0_16sqrt_kernel_cudaERNS_18TensorIteratorBaseEENKUlvE0_clEvENKUlvE_clEvEUldE_EEvS4_RKT_EUliE_EEviT1_)
        /*3338*/ 	.word	0x00000000


	//----- nvinfo : EIATTR_MIN_STACK_SIZE
	.align		4
.L_2241:
        /*333c*/ 	.byte	0x04, 0x12
        /*333e*/ 	.short	(.L_2243 - .L_2242)
	.align		4
.L_2242:
        /*3340*/ 	.word	index@(_ZN2at6native27unrolled_elementwise_kernelIZZZNS0_16sqrt_kernel_cudaERNS_18TensorIteratorBaseEENKUlvE0_clEvENKUlvE_clEvEUldE_St5arrayIPcLm2EELi4E23TrivialOffsetCalculatorILi1EjESB_NS0_6memory12LoadWithCastILi1EEENSC_13StoreWithCastILi1EEEEEviT_T0_T2_T3_T4_T5_)
        /*3344*/ 	.word	0x00000000


	//----- nvinfo : EIATTR_MIN_STACK_SIZE
	.align		4
.L_2243:
        /*3348*/ 	.byte	0x04, 0x12
        /*334a*/ 	.short	(.L_2245 - .L_2244)
	.align		4
.L_2244:
        /*334c*/ 	.word	index@(_ZN2at6native18elementwise_kernelILi128ELi2EZNS0_22gpu_kernel_impl_nocastIZZZNS0_16sqrt_kernel_cudaERNS_18TensorIteratorBaseEENKUlvE0_clEvENKUlvE_clEvEUldE_EEvS4_RKT_EUliE_EEviT1_)
        /*3350*/ 	.word	0x00000000


	//----- nvinfo : EIATTR_MIN_STACK_SIZE
	.align		4
.L_2245:
        /*3354*/ 	.byte	0x04, 0x12
        /*3356*/ 	.short	(.L_2247 - .L_2246)
	.align		4
.L_2246:
        /*3358*/ 	.word	index@(_ZN2at6native27unrolled_elementwise_kernelIZZZNS0_16sqrt_kernel_cudaERNS_18TensorIteratorBaseEENKUlvE0_clEvENKUlvE_clEvEUldE_St5arrayIPcLm2EELi4E23TrivialOffsetCalculatorILi1EjESB_NS0_6memory15LoadWithoutCastENSC_16StoreWithoutCastEEEviT_T0_T2_T3_T4_T5_)
        /*335c*/ 	.word	0x00000000


	//----- nvinfo : EIATTR_MIN_STACK_SIZE
	.align		4
.L_2247:
        /*3360*/ 	.byte	0x04, 0x12
        /*3362*/ 	.short	(.L_2249 - .L_2248)
	.align		4
.L_2248:
        /*3364*/ 	.word	index@(_ZN2at6native29vectorized_elementwise_kernelILi2EZZZNS0_16sqrt_kernel_cudaERNS_18TensorIteratorBaseEENKUlvE0_clEvENKUlvE_clEvEUldE_St5arrayIPcLm2EEEEviT0_T1_)
        /*3368*/ 	.word	0x00000000


	//----- nvinfo : EIATTR_MIN_STACK_SIZE
	.align		4
.L_2249:
        /*336c*/ 	.byte	0x04, 0x12
        /*336e*/ 	.short	(.L_2251 - .L_2250)
	.align		4
.L_2250:
        /*3370*/ 	.word	index@(_ZN2at6native29vectorized_elementwise_kernelILi4EZZZNS0_16sqrt_kernel_cudaERNS_18TensorIteratorBaseEENKUlvE0_clEvENKUlvE_clEvEUldE_St5arrayIPcLm2EEEEviT0_T1_)
        /*3374*/ 	.word	0x00000000


	//----- nvinfo : EIATTR_MIN_STACK_SIZE
	.align		4
.L_2251:
        /*3378*/ 	.byte	0x04, 0x12
        /*337a*/ 	.short	(.L_2253 - .L_2252)
	.align		4
.L_2252:
        /*337c*/ 	.word	index@(_ZN2at6native29vectorized_elementwise_kernelILi8EZZZNS0_16sqrt_kernel_cudaERNS_18TensorIteratorBaseEENKUlvE0_clEvENKUlvE_clEvEUldE_St5arrayIPcLm2EEEEviT0_T1_)
        /*3380*/ 	.word	0x00000000


	//----- nvinfo : EIATTR_MIN_STACK_SIZE
	.align		4
.L_2253:
        /*3384*/ 	.byte	0x04, 0x12
        /*3386*/ 	.short	(.L_2255 - .L_2254)
	.align		4
.L_2254:
        /*3388*/ 	.word	index@(_ZN2at6native18elementwise_kernelILi128ELi4EZNS0_15gpu_kernel_implIZZZNS0_17rsqrt_kernel_cudaERNS_18TensorIteratorBaseEENKUlvE0_clEvENKUlvE2_clEvEUlN3c104HalfEE_EEvS4_RKT_EUliE_EEviT1_)
        /*338c*/ 	.word	0x00000000


	//----- nvinfo : EIATTR_MIN_STACK_SIZE
	.align		4
.L_2255:
        /*3390*/ 	.byte	0x04, 0x12
        /*3392*/ 	.short	(.L_2257 - .L_2256)
	.align		4
.L_2256:
        /*3394*/ 	.word	index@(_ZN2at6native27unrolled_elementwise_kernelIZZZNS0_17rsqrt_kernel_cudaERNS_18TensorIteratorBaseEENKUlvE0_clEvENKUlvE2_clEvEUlN3c104HalfEE_St5arrayIPcLm2EELi4E23TrivialOffsetCalculatorILi1EjESD_NS0_6memory12LoadWithCastILi1EEENSE_13StoreWithCastILi1EEEEEviT_T0_T2_T3_T4_T5_)
        /*3398*/ 	.word	0x00000000


	//----- nvinfo : EIATTR_MIN_STACK_SIZE
	.align		4
.L_2257:
        /*339c*/ 	.byte	0x04, 0x12
        /*339e*/ 	.short	(.L_2259 - .L_2258)
	.align		4
.L_2258:
        /*33a0*/ 	.word	index@(_ZN2at6native18elementwise_kernelILi128ELi4EZNS0_22gpu_kernel_impl_nocastIZZZNS0_17rsqrt_kernel_cudaERNS_18TensorIteratorBaseEENKUlvE0_clEvENKUlvE2_clEvEUlN3c104HalfEE_EEvS4_RKT_EUliE_EEviT1_)
        /*33a4*/ 	.word	0x00000000


	//----- nvinfo : EIATTR_MIN_STACK_SIZE
	.align		4
.L_2259:
        /*33a8*/ 	.byte	0x04, 0x12
        /*33aa*/ 	.short	(.L_2261 - .L_2260)
	.align		4
.L_2260:
        /*33ac*/ 	.word	index@(_ZN2at6native27unrolled_elementwise_kernelIZZZNS0_17rsqrt_kernel_cudaERNS_18TensorIteratorBaseEENKUlvE0_clEvENKUlvE2_clEvEUlN3c104HalfEE_St5arrayIPcLm2EELi4E23TrivialOffsetCalculatorILi1EjESD_NS0_6memory15LoadWithoutCastENSE_16StoreWithoutCastEEEviT_T0_T2_T3_T4_T5_)
        /*33b0*/ 	.word	0x00000000


	//----- nvinfo : EIATTR_MIN_STACK_SIZE
	.align		4
.L_2261:
        /*33b4*/ 	.byte	0x04, 0x12
        /*33b6*/ 	.short	(.L_2263 - .L_2262)
	.align		4
.L_2262:
        /*33b8*/ 	.word	index@(_ZN2at6native29vectorized_elementwise_kernelILi2EZZZNS0_17rsqrt_kernel_cudaERNS_18TensorIteratorBaseEENKUlvE0_clEvENKUlvE2_clEvEUlN3c104HalfEE_St5arrayIPcLm2EEEEviT0_T1_)
        /*33bc*/ 	.word	0x00000000


	//----- nvinfo : EIATTR_MIN_STACK_SIZE
	.align		4
.L_2263:
        /*33c0*/ 	.byte	0x04, 0x12
        /*33c2*/ 	.short	(.L_2265 - .L_2264)
	.align		4
.L_2264:
        /*33c4*/ 	.word	index@(_ZN2at6native29vectorized_elementwise_kernelILi4EZZZNS0_17rsqrt_kernel_cudaERNS_18TensorIteratorBaseEENKUlvE0_clEvENKUlvE2_clEvEUlN3c104HalfEE_St5arrayIPcLm2EEEEviT0_T1_)
        /*33c8*/ 	.word	0x00000000


	//----- nvinfo : EIATTR_MIN_STACK_SIZE
	.align		4
.L_2265:
        /*33cc*/ 	.byte	0x04, 0x12
        /*33ce*/ 	.short	(.L_2267 - .L_2266)
	.align		4
.L_2266:
        /*33d0*/ 	.word	index@(_ZN2at6native29vectorized_elementwise_kernelILi8EZZZNS0_17rsqrt_kernel_cudaERNS_18TensorIteratorBaseEENKUlvE0_clEvENKUlvE2_clEvEUlN3c104HalfEE_St5arrayIPcLm2EEEEviT0_T1_)
        /*33d4*/ 	.word	0x00000000


	//----- nvinfo : EIATTR_MIN_STACK_SIZE
	.align		4
.L_2267:
        /*33d8*/ 	.byte	0x04, 0x12
        /*33da*/ 	.short	(.L_2269 - .L_2268)
	.align		4
.L_2268:
        /*33dc*/ 	.word	index@(_ZN2at6native18elementwise_kernelILi128ELi4EZNS0_15gpu_kernel_implIZZZNS0_17rsqrt_kernel_cudaERNS_18TensorIteratorBaseEENKUlvE0_clEvENKUlvE1_clEvEUlN3c108BFloat16EE_EEvS4_RKT_EUliE_EEviT1_)
        /*33e0*/ 	.word	0x00000000


	//----- nvinfo : EIATTR_MIN_STACK_SIZE
	.align		4
.L_2269:
        /*33e4*/ 	.byte	0x04, 0x12
        /*33e6*/ 	.short	(.L_2271 - .L_2270)
	.align		4
.L_2270:
        /*33e8*/ 	.word	index@(_ZN2at6native27unrolled_elementwise_kernelIZZZNS0_17rsqrt_kernel_cudaERNS_18TensorIteratorBaseEENKUlvE0_clEvENKUlvE1_clEvEUlN3c108BFloat16EE_St5arrayIPcLm2EELi4E23TrivialOffsetCalculatorILi1EjESD_NS0_6memory12LoadWithCastILi1EEENSE_13StoreWithCastILi1EEEEEviT_T0_T2_T3_T4_T5_)
        /*33ec*/ 	.word	0x00000000


	//----- nvinfo : EIATTR_MIN_STACK_SIZE
	.align		4
.L_2271:
        /*33f0*/ 	.byte	0x04, 0x12
        /*33f2*/ 	.short	(.L_2273 - .L_2272)
	.align		4
.L_2272:
        /*33f4*/ 	.word	index@(_ZN2at6native18elementwise_kernelILi128ELi4EZNS0_22gpu_kernel_impl_nocastIZZZNS0_17rsqrt_kernel_cudaERNS_18TensorIteratorBaseEENKUlvE0_clEvENKUlvE1_clEvEUlN3c108BFloat16EE_EEvS4_RKT_EUliE_EEviT1_)
        /*33f8*/ 	.word	0x00000000


	//----- nvinfo : EIATTR_MIN_STACK_SIZE
	.align		4
.L_2273:
        /*33fc*/ 	.byte	0x04, 0x12
        /*33fe*/ 	.short	(.L_2275 - .L_2274)
	.align		4
.L_2274:
        /*3400*/ 	.word	index@(_ZN2at6native27unrolled_elementwise_kernelIZZZNS0_17rsqrt_kernel_cudaERNS_18TensorIteratorBaseEENKUlvE0_clEvENKUlvE1_clEvEUlN3c108BFloat16EE_St5arrayIPcLm2EELi4E23TrivialOffsetCalculatorILi1EjESD_NS0_6memory15LoadWithoutCastENSE_16StoreWithoutCastEEEviT_T0_T2_T3_T4_T5_)
        /*3404*/ 	.word	0x00000000


	//----- nvinfo : EIATTR_MIN_STACK_SIZE
	.align		4
.L_2275:
        /*3408*/ 	.byte	0x04, 0x12
        /*340a*/ 	.short	(.L_2277 - .L_2276)
	.align		4
.L_2276:
        /*340c*/ 	.word	index@(_ZN2at6native29vectorized_elementwise_kernelILi2EZZZNS0_17rsqrt_kernel_cudaERNS_18TensorIteratorBaseEENKUlvE0_clEvENKUlvE1_clEvEUlN3c108BFloat16EE_St5arrayIPcLm2EEEEviT0_T1_)
        /*3410*/ 	.word	0x00000000


	//----- nvinfo : EIATTR_MIN_STACK_SIZE
	.align		4
.L_2277:
        /*3414*/ 	.byte	0x04, 0x12
        /*3416*/ 	.short	(.L_2279 - .L_2278)
	.align		4
.L_2278:
        /*3418*/ 	.word	index@(_ZN2at6native29vectorized_elementwise_kernelILi4EZZZNS0_17rsqrt_kernel_cudaERNS_18TensorIteratorBaseEENKUlvE0_clEvENKUlvE1_clEvEUlN3c108BFloat16EE_St5arrayIPcLm2EEEEviT0_T1_)
        /*341c*/ 	.word	0x00000000


	//----- nvinfo : EIATTR_MIN_STACK_SIZE
	.align		4
.L_2279:
        /*3420*/ 	.byte	0x04, 0x12
        /*3422*/ 	.short	(.L_2281 - .L_2280)
	.align		4
.L_2280:
        /*3424*/ 	.word	index@(_ZN2at6native29vectorized_elementwise_kernelILi8EZZZNS0_17rsqrt_kernel_cudaERNS_18TensorIteratorBaseEENKUlvE0_clEvENKUlvE1_clEvEUlN3c108BFloat16EE_St5arrayIPcLm2EEEEviT0_T1_)
        /*3428*/ 	.word	0x00000000


	//----- nvinfo : EIATTR_MIN_STACK_SIZE
	.align		4
.L_2281:
        /*342c*/ 	.byte	0x04, 0x12
        /*342e*/ 	.short	(.L_2283 - .L_2282)
	.align		4
.L_2282:
        /*3430*/ 	.word	index@(_ZN2at6native18elementwise_kernelILi128ELi4EZNS0_15gpu_kernel_implIZZZNS0_17rsqrt_kernel_cudaERNS_18TensorIteratorBaseEENKUlvE0_clEvENKUlvE0_clEvEUlfE_EEvS4_RKT_EUliE_EEviT1_)
        /*3434*/ 	.word	0x00000000


	//----- nvinfo : EIATTR_MIN_STACK_SIZE
	.align		4
.L_2283:
        /*3438*/ 	.byte	0x04, 0x12
        /*343a*/ 	.short	(.L_2285 - .L_2284)
	.align		4
.L_2284:
        /*343c*/ 	.word	index@(_ZN2at6native27unrolled_elementwise_kernelIZZZNS0_17rsqrt_kernel_cudaERNS_18TensorIteratorBaseEENKUlvE0_clEvENKUlvE0_clEvEUlfE_St5arrayIPcLm2EELi4E23TrivialOffsetCalculatorILi1EjESB_NS0_6memory12LoadWithCastILi1EEENSC_13StoreWithCastILi1EEEEEviT_T0_T2_T3_T4_T5_)
        /*3440*/ 	.word	0x00000000


	//----- nvinfo : EIATTR_MIN_STACK_SIZE
	.align		4
.L_2285:
        /*3444*/ 	.byte	0x04, 0x12
        /*3446*/ 	.short	(.L_2287 - .L_2286)
	.align		4
.L_2286:
        /*3448*/ 	.word	index@(_ZN2at6native18elementwise_kernelILi128ELi2EZNS0_22gpu_kernel_impl_nocastIZZZNS0_17rsqrt_kernel_cudaERNS_18TensorIteratorBaseEENKUlvE0_clEvENKUlvE0_clEvEUlfE_EEvS4_RKT_EUliE_EEviT1_)
        /*344c*/ 	.word	0x00000000


	//----- nvinfo : EIATTR_MIN_STACK_SIZE
	.align		4
.L_2287:
        /*3450*/ 	.byte	0x04, 0x12
        /*3452*/ 	.short	(.L_2289 - .L_2288)
	.align		4
.L_2288:
        /*3454*/ 	.word	index@(_ZN2at6native27unrolled_elementwise_kernelIZZZNS0_17rsqrt_kernel_cudaERNS_18TensorIteratorBaseEENKUlvE0_clEvENKUlvE0_clEvEUlfE_St5arrayIPcLm2EELi4E23TrivialOffsetCalculatorILi1EjESB_NS0_6memory15LoadWithoutCastENSC_16StoreWithoutCastEEEviT_T0_T2_T3_T4_T5_)
        /*3458*/ 	.word	0x00000000


	//----- nvinfo : EIATTR_MIN_STACK_SIZE
	.align		4
.L_2289:
        /*345c*/ 	.byte	0x04, 0x12
        /*345e*/ 	.short	(.L_2291 - .L_2290)
	.align		4
.L_2290:
        /*3460*/ 	.word	index@(_ZN2at6native29vectorized_elementwise_kernelILi2EZZZNS0_17rsqrt_kernel_cudaERNS_18TensorIteratorBaseEENKUlvE0_clEvENKUlvE0_clEvEUlfE_St5arrayIPcLm2EEEEviT0_T1_)
        /*3464*/ 	.word	0x00000000


	//----- nvinfo : EIATTR_MIN_STACK_SIZE
	.align		4
.L_2291:
        /*3468*/ 	.byte	0x04, 0x12
        /*346a*/ 	.short	(.L_2293 - .L_2292)
	.align		4
.L_2292:
        /*346c*/ 	.word	index@(_ZN2at6native29vectorized_elementwise_kernelILi4EZZZNS0_17rsqrt_kernel_cudaERNS_18TensorIteratorBaseEENKUlvE0_clEvENKUlvE0_clEvEUlfE_St5arrayIPcLm2EEEEviT0_T1_)
        /*3470*/ 	.word	0x00000000


	//----- nvinfo : EIATTR_MIN_STACK_SIZE
	.align		4
.L_2293:
        /*3474*/ 	.byte	0x04, 0x12
        /*3476*/ 	.short	(.L_2295 - .L_2294)
	.align		4
.L_2294:
        /*3478*/ 	.word	index@(_ZN2at6native29vectorized_elementwise_kernelILi8EZZZNS0_17rsqrt_kernel_cudaERNS_18TensorIteratorBaseEENKUlvE0_clEvENKUlvE0_clEvEUlfE_St5arrayIPcLm2EEEEviT0_T1_)
        /*347c*/ 	.word	0x00000000


	//----- nvinfo : EIATTR_MIN_STACK_SIZE
	.align		4
.L_2295:
        /*3480*/ 	.byte	0x04, 0x12
        /*3482*/ 	.short	(.L_2297 - .L_2296)
	.align		4
.L_2296:
        /*3484*/ 	.word	index@(_ZN2at6native18elementwise_kernelILi128ELi4EZNS0_15gpu_kernel_implIZZZNS0_17rsqrt_kernel_cudaERNS_18TensorIteratorBaseEENKUlvE0_clEvENKUlvE_clEvEUldE_EEvS4_RKT_EUliE_EEviT1_)
        /*3488*/ 	.word	0x00000000


	//----- nvinfo : EIATTR_MIN_STACK_SIZE
	.align		4
.L_2297:
        /*348c*/ 	.byte	0x04, 0x12
        /*348e*/ 	.short	(.L_2299 - .L_2298)
	.align		4
.L_2298:
        /*3490*/ 	.word	index@(_ZN2at6native27unrolled_elementwise_kernelIZZZNS0_17rsqrt_kernel_cudaERNS_18TensorIteratorBaseEENKUlvE0_clEvENKUlvE_clEvEUldE_St5arrayIPcLm2EELi4E23TrivialOffsetCalculatorILi1EjESB_NS0_6memory12LoadWithCastILi1EEENSC_13StoreWithCastILi1EEEEEviT_T0_T2_T3_T4_T5_)
        /*3494*/ 	.word	0x00000000


	//----- nvinfo : EIATTR_MIN_STACK_SIZE
	.align		4
.L_2299:
        /*3498*/ 	.byte	0x04, 0x12
        /*349a*/ 	.short	(.L_2301 - .L_2300)
	.align		4
.L_2300:
        /*349c*/ 	.word	index@(_ZN2at6native18elementwise_kernelILi128ELi2EZNS0_22gpu_kernel_impl_nocastIZZZNS0_17rsqrt_kernel_cudaERNS_18TensorIteratorBaseEENKUlvE0_clEvENKUlvE_clEvEUldE_EEvS4_RKT_EUliE_EEviT1_)
        /*34a0*/ 	.word	0x00000000


	//----- nvinfo : EIATTR_MIN_STACK_SIZE
	.align		4
.L_2301:
        /*34a4*/ 	.byte	0x04, 0x12
        /*34a6*/ 	.short	(.L_2303 - .L_2302)
	.align		4
.L_2302:
        /*34a8*/ 	.word	index@(_ZN2at6native27unrolled_elementwise_kernelIZZZNS0_17rsqrt_kernel_cudaERNS_18TensorIteratorBaseEENKUlvE0_clEvENKUlvE_clEvEUldE_St5arrayIPcLm2EELi4E23TrivialOffsetCalculatorILi1EjESB_NS0_6memory15LoadWithoutCastENSC_16StoreWithoutCastEEEviT_T0_T2_T3_T4_T5_)
        /*34ac*/ 	.word	0x00000000


	//----- nvinfo : EIATTR_MIN_STACK_SIZE
	.align		4
.L_2303:
        /*34b0*/ 	.byte	0x04, 0x12
        /*34b2*/ 	.short	(.L_2305 - .L_2304)
	.align		4
.L_2304:
        /*34b4*/ 	.word	index@(_ZN2at6native29vectorized_elementwise_kernelILi2EZZZNS0_17rsqrt_kernel_cudaERNS_18TensorIteratorBaseEENKUlvE0_clEvENKUlvE_clEvEUldE_St5arrayIPcLm2EEEEviT0_T1_)
        /*34b8*/ 	.word	0x00000000


	//----- nvinfo : EIATTR_MIN_STACK_SIZE
	.align		4
.L_2305:
        /*34bc*/ 	.byte	0x04, 0x12
        /*34be*/ 	.short	(.L_2307 - .L_2306)
	.align		4
.L_2306:
        /*34c0*/ 	.word	index@(_ZN2at6native29vectorized_elementwise_kernelILi4EZZZNS0_17rsqrt_kernel_cudaERNS_18TensorIteratorBaseEENKUlvE0_clEvENKUlvE_clEvEUldE_St5arrayIPcLm2EEEEviT0_T1_)
        /*34c4*/ 	.word	0x00000000


	//----- nvinfo : EIATTR_MIN_STACK_SIZE
	.align		4
.L_2307:
        /*34c8*/ 	.byte	0x04, 0x12
        /*34ca*/ 	.short	(.L_2309 - .L_2308)
	.align		4
.L_2308:
        /*34cc*/ 	.word	index@(_ZN2at6native29vectorized_elementwise_kernelILi8EZZZNS0_17rsqrt_kernel_cudaERNS_18TensorIteratorBaseEENKUlvE0_clEvENKUlvE_clEvEUldE_St5arrayIPcLm2EEEEviT0_T1_)
        /*34d0*/ 	.word	0x00000000


	//----- nvinfo : EIATTR_MIN_STACK_SIZE
	.align		4
.L_2309:
        /*34d4*/ 	.byte	0x04, 0x12
        /*34d6*/ 	.short	(.L_2311 - .L_2310)
	.align		4
.L_2310:
        /*34d8*/ 	.word	index@(_ZN2at6native18elementwise_kernelILi128ELi4EZNS0_15gpu_kernel_implIZZZNS0_17expm1_kernel_cudaERNS_18TensorIteratorBaseEENKUlvE_clEvENKUlvE4_clEvEUlN3c104HalfEE_EEvS4_RKT_EUliE_EEviT1_)
        /*34dc*/ 	.word	0x00000000


	//----- nvinfo : EIATTR_MIN_STACK_SIZE
	.align		4
.L_2311:
        /*34e0*/ 	.byte	0x04, 0x12
        /*34e2*/ 	.short	(.L_2313 - .L_2312)
	.align		4
.L_2312:
        /*34e4*/ 	.word	index@(_ZN2at6native27unrolled_elementwise_kernelIZZZNS0_17expm1_kernel_cudaERNS_18TensorIteratorBaseEENKUlvE_clEvENKUlvE4_clEvEUlN3c104HalfEE_St5arrayIPcLm2EELi4E23TrivialOffsetCalculatorILi1EjESD_NS0_6memory12LoadWithCastILi1EEENSE_13StoreWithCastILi1EEEEEviT_T0_T2_T3_T4_T5_)
        /*34e8*/ 	.word	0x00000000


	//----- nvinfo : EIATTR_MIN_STACK_SIZE
	.align		4
.L_2313:
        /*34ec*/ 	.byte	0x04, 0x12
        /*34ee*/ 	.short	(.L_2315 - .L_2314)
	.align		4
.L_2314:
        /*34f0*/ 	.word	index@(_ZN2at6native18elementwise_kernelILi128ELi4EZNS0_22gpu_kernel_impl_nocastIZZZNS0_17expm1_kernel_cudaERNS_18TensorIteratorBaseEENKUlvE_clEvENKUlvE4_clEvEUlN3c104HalfEE_EEvS4_RKT_EUliE_EEviT1_)
        /*34f4*/ 	.word	0x00000000


	//----- nvinfo : EIATTR_MIN_STACK_SIZE
	.align		4
.L_2315:
        /*34f8*/ 	.byte	0x04, 0x12
        /*34fa*/ 	.short	(.L_2317 - .L_2316)
	.align		4
.L_2316:
        /*34fc*/ 	.word	index@(_ZN2at6native27unrolled_elementwise_kernelIZZZNS0_17expm1_kernel_cudaERNS_18TensorIteratorBaseEENKUlvE_clEvENKUlvE4_clEvEUlN3c104HalfEE_St5arrayIPcLm2EELi4E23TrivialOffsetCalculatorILi1EjESD_NS0_6memory15LoadWithoutCastENSE_16StoreWithoutCastEEEviT_T0_T2_T3_T4_T5_)
        /*3500*/ 	.word	0x00000000


	//----- nvinfo : EIATTR_MIN_STACK_SIZE
	.align		4
.L_2317:
        /*3504*/ 	.byte	0x04, 0x12
        /*3506*/ 	.short	(.L_2319 - .L_2318)
	.align		4
.L_2318:
        /*3508*/ 	.word	index@(_ZN2at6native29vectorized_elementwise_kernelILi2EZZZNS0_17expm1_kernel_cudaERNS_18TensorIteratorBaseEENKUlvE_clEvENKUlvE4_clEvEUlN3c104HalfEE_St5arrayIPcLm2EEEEviT0_T1_)
        /*350c*/ 	.word	0x00000000


	//----- nvinfo : EIATTR_MIN_STACK_SIZE
	.align		4
.L_2319:
        /*3510*/ 	.byte	0x04, 0x12
        /*3512*/ 	.short	(.L_2321 - .L_2320)
	.align		4
.L_2320:
        /*3514*/ 	.word	index@(_ZN2at6native29vectorized_elementwise_kernelILi4EZZZNS0_17expm1_kernel_cudaERNS_18TensorIteratorBaseEENKUlvE_clEvENKUlvE4_clEvEUlN3c104HalfEE_St5arrayIPcLm2EEEEviT0_T1_)
        /*3518*/ 	.word	0x00000000


	//----- nvinfo : EIATTR_MIN_STACK_SIZE
	.align		4
.L_2321:
        /*351c*/ 	.byte	0x04, 0x12
        /*351e*/ 	.short	(.L_2323 - .L_2322)
	.align		4
.L_2322:
        /*3520*/ 	.word	index@(_ZN2at6native29vectorized_elementwise_kernelILi8EZZZNS0_17expm1_kernel_cudaERNS_18TensorIteratorBaseEENKUlvE_clEvENKUlvE4_clEvEUlN3c104HalfEE_St5arrayIPcLm2EEEEviT0_T1_)
        /*3524*/ 	.word	0x00000000


	//----- nvinfo : EIATTR_MIN_STACK_SIZE
	.align		4
.L_2323:
        /*3528*/ 	.byte	0x04, 0x12
        /*352a*/ 	.short	(.L_2325 - .L_2324)
	.align		4
.L_2324:
        /*352c*/ 	.word	index@(_ZN2at6native18elementwise_kernelILi128ELi4EZNS0_15gpu_kernel_implIZZZNS0_17expm1_kernel_cudaERNS_18TensorIteratorBaseEENKUlvE_clEvENKUlvE3_clEvEUlN3c108BFloat16EE_EEvS4_RKT_EUliE_EEviT1_)
        /*3530*/ 	.word	0x00000000


	//----- nvinfo : EIATTR_MIN_STACK_SIZE
	.align		4
.L_2325:
        /*3534*/ 	.byte	0x04, 0x12
        /*3536*/ 	.short	(.L_2327 - .L_2326)
	.align		4
.L_2326:
        /*3538*/ 	.word	index@(_ZN2at6native27unrolled_elementwise_kernelIZZZNS0_17expm1_kernel_cudaERNS_18TensorIteratorBaseEENKUlvE_clEvENKUlvE3_clEvEUlN3c108BFloat16EE_St5arrayIPcLm2EELi4E23TrivialOffsetCalculatorILi1EjESD_NS0_6memory12LoadWithCastILi1EEENSE_13StoreWithCastILi1EEEEEviT_T0_T2_T3_T4_T5_)
        /*353c*/ 	.word	0x00000000


	//----- nvinfo : EIATTR_MIN_STACK_SIZE
	.align		4
.L_2327:
        /*3540*/ 	.byte	0x04, 0x12
        /*3542*/ 	.short	(.L_2329 - .L_2328)
	.align		4
.L_2328:
        /*3544*/ 	.word	index@(_ZN2at6native18elementwise_kernelILi128ELi4EZNS0_22gpu_kernel_impl_nocastIZZZNS0_17expm1_kernel_cudaERNS_18TensorIteratorBaseEENKUlvE_clEvENKUlvE3_clEvEUlN3c108BFloat16EE_EEvS4_RKT_EUliE_EEviT1_)
        /*3548*/ 	.word	0x00000000


	//----- nvinfo : EIATTR_MIN_STACK_SIZE
	.align		4
.L_2329:
        /*354c*/ 	.byte	0x04, 0x12
        /*354e*/ 	.short	(.L_2331 - .L_2330)
	.align		4
.L_2330:
        /*3550*/ 	.word	index@(_ZN2at6native27unrolled_elementwise_kernelIZZZNS0_17expm1_kernel_cudaERNS_18TensorIteratorBaseEENKUlvE_clEvENKUlvE3_clEvEUlN3c108BFloat16EE_St5arrayIPcLm2EELi4E23TrivialOffsetCalculatorILi1EjESD_NS0_6memory15LoadWithoutCastENSE_16StoreWithoutCastEEEviT_T0_T2_T3_T4_T5_)
        /*3554*/ 	.word	0x00000000


	//----- nvinfo : EIATTR_MIN_STACK_SIZE
	.align		4
.L_2331:
        /*3558*/ 	.byte	0x04, 0x12
        /*355a*/ 	.short	(.L_2333 - .L_2332)
	.align		4
.L_2332:
        /*355c*/ 	.word	index@(_ZN2at6native29vectorized_elementwise_kernelILi2EZZZNS0_17expm1_kernel_cudaERNS_18TensorIteratorBaseEENKUlvE_clEvENKUlvE3_clEvEUlN3c108BFloat16EE_St5arrayIPcLm2EEEEviT0_T1_)
        /*3560*/ 	.word	0x00000000


	//----- nvinfo : EIATTR_MIN_STACK_SIZE
	.align		4
.L_2333:
        /*3564*/ 	.byte	0x04, 0x12
        /*3566*/ 	.short	(.L_2335 - .L_2334)
	.align		4
.L_2334:
        /*3568*/ 	.word	index@(_ZN2at6native29vectorized_elementwise_kernelILi4EZZZNS0_17expm1_kernel_cudaERNS_18TensorIteratorBaseEENKUlvE_clEvENKUlvE3_clEvEUlN3c108BFloat16EE_St5arrayIPcLm2EEEEviT0_T1_)
        /*356c*/ 	.word	0x00000000


	//----- nvinfo : EIATTR_MIN_STACK_SIZE
	.align		4
.L_2335:
        /*3570*/ 	.byte	0x04, 0x12
        /*3572*/ 	.short	(.L_2337 - .L_2336)
	.align		4
.L_2336:
        /*3574*/ 	.word	index@(_ZN2at6native29vectorized_elementwise_kernelILi8EZZZNS0_17expm1_kernel_cudaERNS_18TensorIteratorBaseEENKUlvE_clEvENKUlvE3_clEvEUlN3c108BFloat16EE_St5arrayIPcLm2EEEEviT0_T1_)
        /*3578*/ 	.word	0x00000000


	//----- nvinfo : EIATTR_MIN_STACK_SIZE
	.align		4
.L_2337:
        /*357c*/ 	.byte	0x04, 0x12
        /*357e*/ 	.short	(.L_2339 - .L_2338)
	.align		4
.L_2338:
        /*3580*/ 	.word	index@(_ZN2at6native18elementwise_kernelILi128ELi4EZNS0_15gpu_kernel_implIZZZNS0_17expm1_kernel_cudaERNS_18TensorIteratorBaseEENKUlvE_clEvENKUlvE2_clEvEUlN3c107complexIfEEE_EEvS4_RKT_EUliE_EEviT1_)
        /*3584*/ 	.word	0x00000000


	//----- nvinfo : EIATTR_MIN_STACK_SIZE
	.align		4
.L_2339:
        /*3588*/ 	.byte	0x04, 0x12
        /*358a*/ 	.short	(.L_2341 - .L_2340)
	.align		4
.L_2340:
        /*358c*/ 	.word	index@(_ZN2at6native27unrolled_elementwise_kernelIZZZNS0_17expm1_kernel_cudaERNS_18TensorIteratorBaseEENKUlvE_clEvENKUlvE2_clEvEUlN3c107complexIfEEE_St5arrayIPcLm2EELi4E23TrivialOffsetCalculatorILi1EjESE_NS0_6memory12LoadWithCastILi1EEENSF_13StoreWithCastILi1EEEEEviT_T0_T2_T3_T4_T5_)
        /*3590*/ 	.word	0x00000000


	//----- nvinfo : EIATTR_MIN_STACK_SIZE
	.align		4
.L_2341:
        /*3594*/ 	.byte	0x04, 0x12
        /*3596*/ 	.short	(.L_2343 - .L_2342)
	.align		4
.L_2342:
        /*3598*/ 	.word	index@(_ZN2at6native18elementwise_kernelILi128ELi2EZNS0_22gpu_kernel_impl_nocastIZZZNS0_17expm1_kernel_cudaERNS_18TensorIteratorBaseEENKUlvE_clEvENKUlvE2_clEvEUlN3c107complexIfEEE_EEvS4_RKT_EUliE_EEviT1_)
        /*359c*/ 	.word	0x00000000


	//----- nvinfo : EIATTR_MIN_STACK_SIZE
	.align		4
.L_2343:
        /*35a0*/ 	.byte	0x04, 0x12
        /*35a2*/ 	.short	(.L_2345 - .L_2344)
	.align		4
.L_2344:
        /*35a4*/ 	.word	index@(_ZN2at6native27unrolled_elementwise_kernelIZZZNS0_17expm1_kernel_cudaERNS_18TensorIteratorBaseEENKUlvE_clEvENKUlvE2_clEvEUlN3c107complexIfEEE_St5arrayIPcLm2EELi4E23TrivialOffsetCalculatorILi1EjESE_NS0_6memory15LoadWithoutCastENSF_16StoreWithoutCastEEEviT_T0_T2_T3_T4_T5_)
        /*35a8*/ 	.word	0x00000000


	//----- nvinfo : EIATTR_MIN_STACK_SIZE
	.align		4
.L_2345:
        /*35ac*/ 	.byte	0x04, 0x12
        /*35ae*/ 	.short	(.L_2347 - .L_2346)
	.align		4
.L_2346:
        /*35b0*/ 	.word	index@(_ZN2at6native29vectorized_elementwise_kernelILi2EZZZNS0_17expm1_kernel_cudaERNS_18TensorIteratorBaseEENKUlvE_clEvENKUlvE2_clEvEUlN3c107complexIfEEE_St5arrayIPcLm2EEEEviT0_T1_)
        /*35b4*/ 	.word	0x00000000


	//----- nvinfo : EIATTR_MIN_STACK_SIZE
	.align		4
.L_2347:
        /*35b8*/ 	.byte	0x04, 0x12
        /*35ba*/ 	.short	(.L_2349 - .L_2348)
	.align		4
.L_2348:
        /*35bc*/ 	.word	index@(_ZN2at6native29vectorized_elementwise_kernelILi4EZZZNS0_17expm1_kernel_cudaERNS_18TensorIteratorBaseEENKUlvE_clEvENKUlvE2_clEvEUlN3c107complexIfEEE_St5arrayIPcLm2EEEEviT0_T1_)
        /*35c0*/ 	.word	0x00000000


	//----- nvinfo : EIATTR_MIN_STACK_SIZE
	.align		4
.L_2349:
        /*35c4*/ 	.byte	0x04, 0x12
        /*35c6*/ 	.short	(.L_2351 - .L_2350)
	.align		4
.L_2350:
        /*35c8*/ 	.word	index@(_ZN2at6native29vectorized_elementwise_kernelILi8EZZZNS0_17expm1_kernel_cudaERNS_18TensorIteratorBaseEENKUlvE_clEvENKUlvE2_clEvEUlN3c107complexIfEEE_St5arrayIPcLm2EEEEviT0_T1_)
        /*35cc*/ 	.word	0x00000000


	//----- nvinfo : EIATTR_MIN_STACK_SIZE
	.align		4
.L_2351:
        /*35d0*/ 	.byte	0x04, 0x12
        /*35d2*/ 	.short	(.L_2353 - .L_2352)
	.align		4
.L_2352:
        /*35d4*/ 	.word	index@(_ZN2at6native18elementwise_kernelILi128ELi4EZNS0_15gpu_kernel_implIZZZNS0_17expm1_kernel_cudaERNS_18TensorIteratorBaseEENKUlvE_clEvENKUlvE1_clEvEUlN3c107complexIdEEE_EEvS4_RKT_EUliE_EEviT1_)
        /*35d8*/ 	.word	0x00000028


	//----- nvinfo : EIATTR_MIN_STACK_SIZE
	.align		4
.L_2353:
        /*35dc*/ 	.byte	0x04, 0x12
        /*35de*/ 	.short	(.L_2355 - .L_2354)
	.align		4
.L_2354:
        /*35e0*/ 	.word	index@(_ZN2at6native27unrolled_elementwise_kernelIZZZNS0_17expm1_kernel_cudaERNS_18TensorIteratorBaseEENKUlvE_clEvENKUlvE1_clEvEUlN3c107complexIdEEE_St5arrayIPcLm2EELi4E23TrivialOffsetCalculatorILi1EjESE_NS0_6memory12LoadWithCastILi1EEENSF_13StoreWithCastILi1EEEEEviT_T0_T2_T3_T4_T5_)
        /*35e4*/ 	.word	0x00000028


	//----- nvinfo : EIATTR_MIN_STACK_SIZE
	.align		4
.L_2355:
        /*35e8*/ 	.byte	0x04, 0x12
        /*35ea*/ 	.short	(.L_2357 - .L_2356)
	.align		4
.L_2356:
        /*35ec*/ 	.word	index@(_ZN2at6native18elementwise_kernelILi128ELi2EZNS0_22gpu_kernel_impl_nocastIZZZNS0_17expm1_kernel_cudaERNS_18TensorIteratorBaseEENKUlvE_clEvENKUlvE1_clEvEUlN3c107complexIdEEE_EEvS4_RKT_EUliE_EEviT1_)
        /*35f0*/ 	.word	0x00000028


	//----- nvinfo : EIATTR_MIN_STACK_SIZE
	.align		4
.L_2357:
        /*35f4*/ 	.byte	0x04, 0x12
        /*35f6*/ 	.short	(.L_2359 - .L_2358)
	.align		4
.L_2358:
        /*35f8*/ 	.word	index@(_ZN2at6native27unrolled_elementwise_kernelIZZZNS0_17expm1_kernel_cudaERNS_18TensorIteratorBaseEENKUlvE_clEvENKUlvE1_clEvEUlN3c107complexIdEEE_St5arrayIPcLm2EELi4E23TrivialOffsetCalculatorILi1EjESE_NS0_6memory15LoadWithoutCastENSF_16StoreWithoutCastEEEviT_T0_T2_T3_T4_T5_)
        /*35fc*/ 	.word	0x00000028


	//----- nvinfo : EIATTR_MIN_STACK_SIZE
	.align		4
.L_2359:
        /*3600*/ 	.byte	0x04, 0x12
        /*3602*/ 	.short	(.L_2361 - .L_2360)
	.align		4
.L_2360:
        /*3604*/ 	.word	index@(_ZN2at6native29vectorized_elementwise_kernelILi2EZZZNS0_17expm1_kernel_cudaERNS_18TensorIteratorBaseEENKUlvE_clEvENKUlvE1_clEvEUlN3c107complexIdEEE_St5arrayIPcLm2EEEEviT0_T1_)
        /*3608*/ 	.word	0x00000028


	//----- nvinfo : EIATTR_MIN_STACK_SIZE
	.align		4
.L_2361:
        /*360c*/ 	.byte	0x04, 0x12
        /*360e*/ 	.short	(.L_2363 - .L_2362)
	.align		4
.L_2362:
        /*3610*/ 	.word	index@(_ZN2at6native29vectorized_elementwise_kernelILi4EZZZNS0_17expm1_kernel_cudaERNS_18TensorIteratorBaseEENKUlvE_clEvENKUlvE1_clEvEUlN3c107complexIdEEE_St5arrayIPcLm2EEEEviT0_T1_)
        /*3614*/ 	.word	0x00000028


	//----- nvinfo : EIATTR_MIN_STACK_SIZE
	.align		4
.L_2363:
        /*3618*/ 	.byte	0x04, 0x12
        /*361a*/ 	.short	(.L_2365 - .L_2364)
	.align		4
.L_2364:
        /*361c*/ 	.word	index@(_ZN2at6native29vectorized_elementwise_kernelILi8EZZZNS0_17expm1_kernel_cudaERNS_18TensorIteratorBaseEENKUlvE_clEvENKUlvE1_clEvEUlN3c107complexIdEEE_St5arrayIPcLm2EEEEviT0_T1_)
        /*3620*/ 	.word	0x00000000


	//----- nvinfo : EIATTR_MIN_STACK_SIZE
	.align		4
.L_2365:
        /*3624*/ 	.byte	0x04, 0x12
        /*3626*/ 	.short	(.L_2367 - .L_2366)
	.align		4
.L_2366:
        /*3628*/ 	.word	index@(_ZN2at6native18elementwise_kernelILi128ELi4EZNS0_15gpu_kernel_implIZZZNS0_17expm1_kernel_cudaERNS_18TensorIteratorBaseEENKUlvE_clEvENKUlvE0_clEvEUlfE_EEvS4_RKT_EUliE_EEviT1_)
        /*362c*/ 	.word	0x00000000


	//----- nvinfo : EIATTR_MIN_STACK_SIZE
	.align		4
.L_2367:
        /*3630*/ 	.byte	0x04, 0x12
        /*3632*/ 	.short	(.L_2369 - .L_2368)
	.align		4
.L_2368:
        /*3634*/ 	.word	index@(_ZN2at6native27unrolled_elementwise_kernelIZZZNS0_17expm1_kernel_cudaERNS_18TensorIteratorBaseEENKUlvE_clEvENKUlvE0_clEvEUlfE_St5arrayIPcLm2EELi4E23TrivialOffsetCalculatorILi1EjESB_NS0_6memory12LoadWithCastILi1EEENSC_13StoreWithCastILi1EEEEEviT_T0_T2_T3_T4_T5_)
        /*3638*/ 	.word	0x00000000


	//----- nvinfo : EIATTR_MIN_STACK_SIZE
	.align		4
.L_2369:
        /*363c*/ 	.byte	0x04, 0x12
        /*363e*/ 	.short	(.L_2371 - .L_2370)
	.align		4
.L_2370:
        /*3640*/ 	.word	index@(_ZN2at6native18elementwise_kernelILi128ELi2EZNS0_22gpu_kernel_impl_nocastIZZZNS0_17expm1_kernel_cudaERNS_18TensorIteratorBaseEENKUlvE_clEvENKUlvE0_clEvEUlfE_EEvS4_RKT_EUliE_EEviT1_)
        /*3644*/ 	.word	0x00000000


	//----- nvinfo : EIATTR_MIN_STACK_SIZE
	.align		4
.L_2371:
        /*3648*/ 	.byte	0x04, 0x12
        /*364a*/ 	.short	(.L_2373 - .L_2372)
	.align		4
.L_2372:
        /*364c*/ 	.word	index@(_ZN2at6native27unrolled_elementwise_kernelIZZZNS0_17expm1_kernel_cudaERNS_18TensorIteratorBaseEENKUlvE_clEvENKUlvE0_clEvEUlfE_St5arrayIPcLm2EELi4E23TrivialOffsetCalculatorILi1EjESB_NS0_6memory15LoadWithoutCastENSC_16StoreWithoutCastEEEviT_T0_T2_T3_T4_T5_)
        /*3650*/ 	.word	0x00000000


	//----- nvinfo : EIATTR_MIN_STACK_SIZE
	.align		4
.L_2373:
        /*3654*/ 	.byte	0x04, 0x12
        /*3656*/ 	.short	(.L_2375 - .L_2374)
	.align		4
.L_2374:
        /*3658*/ 	.word	index@(_ZN2at6native29vectorized_elementwise_kernelILi2EZZZNS0_17expm1_kernel_cudaERNS_18TensorIteratorBaseEENKUlvE_clEvENKUlvE0_clEvEUlfE_St5arrayIPcLm2EEEEviT0_T1_)
        /*365c*/ 	.word	0x00000000


	//----- nvinfo : EIATTR_MIN_STACK_SIZE
	.align		4
.L_2375:
        /*3660*/ 	.byte	0x04, 0x12
        /*3662*/ 	.short	(.L_2377 - .L_2376)
	.align		4
.L_2376:
        /*3664*/ 	.word	index@(_ZN2at6native29vectorized_elementwise_kernelILi4EZZZNS0_17expm1_kernel_cudaERNS_18TensorIteratorBaseEENKUlvE_clEvENKUlvE0_clEvEUlfE_St5arrayIPcLm2EEEEviT0_T1_)
        /*3668*/ 	.word	0x00000000


	//----- nvinfo : EIATTR_MIN_STACK_SIZE
	.align		4
.L_2377:
        /*366c*/ 	.byte	0x04, 0x12
        /*366e*/ 	.short	(.L_2379 - .L_2378)
	.align		4
.L_2378:
        /*3670*/ 	.word	index@(_ZN2at6native29vectorized_elementwise_kernelILi8EZZZNS0_17expm1_kernel_cudaERNS_18TensorIteratorBaseEENKUlvE_clEvENKUlvE0_clEvEUlfE_St5arrayIPcLm2EEEEviT0_T1_)
        /*3674*/ 	.word	0x00000000


	//----- nvinfo : EIATTR_MIN_STACK_SIZE
	.align		4
.L_2379:
        /*3678*/ 	.byte	0x04, 0x12
        /*367a*/ 	.short	(.L_2381 - .L_2380)
	.align		4
.L_2380:
        /*367c*/ 	.word	index@(_ZN2at6native18elementwise_kernelILi128ELi4EZNS0_15gpu_kernel_implIZZZNS0_17expm1_kernel_cudaERNS_18TensorIteratorBaseEENKUlvE_clEvENKUlvE_clEvEUldE_EEvS4_RKT_EUliE_EEviT1_)
        /*3680*/ 	.word	0x00000000


	//----- nvinfo : EIATTR_MIN_STACK_SIZE
	.align		4
.L_2381:
        /*3684*/ 	.byte	0x04, 0x12
        /*3686*/ 	.short	(.L_2383 - .L_2382)
	.align		4
.L_2382:
        /*3688*/ 	.word	index@(_ZN2at6native27unrolled_elementwise_kernelIZZZNS0_17expm1_kernel_cudaERNS_18TensorIteratorBaseEENKUlvE_clEvENKUlvE_clEvEUldE_St5arrayIPcLm2EELi4E23TrivialOffsetCalculatorILi1EjESB_NS0_6memory12LoadWithCastILi1EEENSC_13StoreWithCastILi1EEEEEviT_T0_T2_T3_T4_T5_)
        /*368c*/ 	.word	0x00000000


	//----- nvinfo : EIATTR_MIN_STACK_SIZE
	.align		4
.L_2383:
        /*3690*/ 	.byte	0x04, 0x12
        /*3692*/ 	.short	(.L_2385 - .L_2384)
	.align		4
.L_2384:
        /*3694*/ 	.word	index@(_ZN2at6native18elementwise_kernelILi128ELi2EZNS0_22gpu_kernel_impl_nocastIZZZNS0_17expm1_kernel_cudaERNS_18TensorIteratorBaseEENKUlvE_clEvENKUlvE_clEvEUldE_EEvS4_RKT_EUliE_EEviT1_)
        /*3698*/ 	.word	0x00000000


	//----- nvinfo : EIATTR_MIN_STACK_SIZE
	.align		4
.L_2385:
        /*369c*/ 	.byte	0x04, 0x12
        /*369e*/ 	.short	(.L_2387 - .L_2386)
	.align		4
.L_2386:
        /*36a0*/ 	.word	index@(_ZN2at6native27unrolled_elementwise_kernelIZZZNS0_17expm1_kernel_cudaERNS_18TensorIteratorBaseEENKUlvE_clEvENKUlvE_clEvEUldE_St5arrayIPcLm2EELi4E23TrivialOffsetCalculatorILi1EjESB_NS0_6memory15LoadWithoutCastENSC_16StoreWithoutCastEEEviT_T0_T2_T3_T4_T5_)
        /*36a4*/ 	.word	0x00000000


	//----- nvinfo : EIATTR_MIN_STACK_SIZE
	.align		4
.L_2387:
        /*36a8*/ 	.byte	0x04, 0x12
        /*36aa*/ 	.short	(.L_2389 - .L_2388)
	.align		4
.L_2388:
        /*36ac*/ 	.word	index@(_ZN2at6native29vectorized_elementwise_kernelILi2EZZZNS0_17expm1_kernel_cudaERNS_18TensorIteratorBaseEENKUlvE_clEvENKUlvE_clEvEUldE_St5arrayIPcLm2EEEEviT0_T1_)
        /*36b0*/ 	.word	0x00000000


	//----- nvinfo : EIATTR_MIN_STACK_SIZE
	.align		4
.L_2389:
        /*36b4*/ 	.byte	0x04, 0x12
        /*36b6*/ 	.short	(.L_2391 - .L_2390)
	.align		4
.L_2390:
        /*36b8*/ 	.word	index@(_ZN2at6native29vectorized_elementwise_kernelILi4EZZZNS0_17expm1_kernel_cudaERNS_18TensorIteratorBaseEENKUlvE_clEvENKUlvE_clEvEUldE_St5arrayIPcLm2EEEEviT0_T1_)
        /*36bc*/ 	.word	0x00000000


	//----- nvinfo : EIATTR_MIN_STACK_SIZE
	.align		4
.L_2391:
        /*36c0*/ 	.byte	0x04, 0x12
        /*36c2*/ 	.short	(.L_2393 - .L_2392)
	.align		4
.L_2392:
        /*36c4*/ 	.word	index@(_ZN2at6native29vectorized_elementwise_kernelILi8EZZZNS0_17expm1_kernel_cudaERNS_18TensorIteratorBaseEENKUlvE_clEvENKUlvE_clEvEUldE_St5arrayIPcLm2EEEEviT0_T1_)
        /*36c8*/ 	.word	0x00000000


	//----- nvinfo : EIATTR_MIN_STACK_SIZE
	.align		4
.L_2393:
        /*36cc*/ 	.byte	0x04, 0x12
        /*36ce*/ 	.short	(.L_2395 - .L_2394)
	.align		4
.L_2394:
        /*36d0*/ 	.word	index@(_ZN2at6native18elementwise_kernelILi128ELi4EZNS0_15gpu_kernel_implIZZZNS0_15exp_kernel_cudaERNS_18TensorIteratorBaseEENKUlvE0_clEvENKUlvE2_clEvEUlN3c108BFloat16EE_EEvS4_RKT_EUliE_EEviT1_)
        /*36d4*/ 	.word	0x00000000


	//----- nvinfo : EIATTR_MIN_STACK_SIZE
	.align		4
.L_2395:
        /*36d8*/ 	.byte	0x04, 0x12
        /*36da*/ 	.short	(.L_2397 - .L_2396)
	.align		4
.L_2396:
        /*36dc*/ 	.word	index@(_ZN2at6native27unrolled_elementwise_kernelIZZZNS0_15exp_kernel_cudaERNS_18TensorIteratorBaseEENKUlvE0_clEvENKUlvE2_clEvEUlN3c108BFloat16EE_St5arrayIPcLm2EELi4E23TrivialOffsetCalculatorILi1EjESD_NS0_6memory12LoadWithCastILi1EEENSE_13StoreWithCastILi1EEEEEviT_T0_T2_T3_T4_T5_)
        /*36e0*/ 	.word	0x00000000


	//----- nvinfo : EIATTR_MIN_STACK_SIZE
	.align		4
.L_2397:
        /*36e4*/ 	.byte	0x04, 0x12
        /*36e6*/ 	.short	(.L_2399 - .L_2398)
	.align		4
.L_2398:
        /*36e8*/ 	.word	index@(_ZN2at6native18elementwise_kernelILi128ELi4EZNS0_22gpu_kernel_impl_nocastIZZZNS0_15exp_kernel_cudaERNS_18TensorIteratorBaseEENKUlvE0_clEvENKUlvE2_clEvEUlN3c108BFloat16EE_EEvS4_RKT_EUliE_EEviT1_)
        /*36ec*/ 	.word	0x00000000


	//----- nvinfo : EIATTR_MIN_STACK_SIZE
	.align		4
.L_2399:
        /*36f0*/ 	.byte	0x04, 0x12
        /*36f2*/ 	.short	(.L_2401 - .L_2400)
	.align		4
.L_2400:
        /*36f4*/ 	.word	index@(_ZN2at6native27unrolled_elementwise_kernelIZZZNS0_15exp_kernel_cudaERNS_18TensorIteratorBaseEENKUlvE0_clEvENKUlvE2_clEvEUlN3c108BFloat16EE_St5arrayIPcLm2EELi4E23TrivialOffsetCalculatorILi1EjESD_NS0_6memory15LoadWithoutCastENSE_16StoreWithoutCastEEEviT_T0_T2_T3_T4_T5_)
        /*36f8*/ 	.word	0x00000000


	//----- nvinfo : EIATTR_MIN_STACK_SIZE
	.align		4
.L_2401:
        /*36fc*/ 	.byte	0x04, 0x12
        /*36fe*/ 	.short	(.L_2403 - .L_2402)
	.align		4
.L_2402:
        /*3700*/ 	.word	index@(_ZN2at6native29vectorized_elementwise_kernelILi2EZZZNS0_15exp_kernel_cudaERNS_18TensorIteratorBaseEENKUlvE0_clEvENKUlvE2_clEvEUlN3c108BFloat16EE_St5arrayIPcLm2EEEEviT0_T1_)
        /*3704*/ 	.word	0x00000000


	//----- nvinfo : EIATTR_MIN_STACK_SIZE
	.align		4
.L_2403:
        /*3708*/ 	.byte	0x04, 0x12
        /*370a*/ 	.short	(.L_2405 - .L_2404)
	.align		4
.L_2404:
        /*370c*/ 	.word	index@(_ZN2at6native29vectorized_elementwise_kernelILi4EZZZNS0_15exp_kernel_cudaERNS_18TensorIteratorBaseEENKUlvE0_clEvENKUlvE2_clEvEUlN3c108BFloat16EE_St5arrayIPcLm2EEEEviT0_T1_)
        /*3710*/ 	.word	0x00000000


	//----- nvinfo : EIATTR_MIN_STACK_SIZE
	.align		4
.L_2405:
        /*3714*/ 	.byte	0x04, 0x12
        /*3716*/ 	.short	(.L_2407 - .L_2406)
	.align		4
.L_2406:
        /*3718*/ 	.word	index@(_ZN2at6native29vectorized_elementwise_kernelILi8EZZZNS0_15exp_kernel_cudaERNS_18TensorIteratorBaseEENKUlvE0_clEvENKUlvE2_clEvEUlN3c108BFloat16EE_St5arrayIPcLm2EEEEviT0_T1_)
        /*371c*/ 	.word	0x00000000


	//----- nvinfo : EIATTR_MIN_STACK_SIZE
	.align		4
.L_2407:
        /*3720*/ 	.byte	0x04, 0x12
        /*3722*/ 	.short	(.L_2409 - .L_2408)
	.align		4
.L_2408:
        /*3724*/ 	.word	index@(_ZN2at6native18elementwise_kernelILi128ELi4EZNS0_15gpu_kernel_implIZZZNS0_15exp_kernel_cudaERNS_18TensorIteratorBaseEENKUlvE0_clEvENKUlvE1_clEvEUlN3c104HalfEE_EEvS4_RKT_EUliE_EEviT1_)
        /*3728*/ 	.word	0x00000000


	//----- nvinfo : EIATTR_MIN_STACK_SIZE
	.align		4
.L_2409:
        /*372c*/ 	.byte	0x04, 0x12
        /*372e*/ 	.short	(.L_2411 - .L_2410)
	.align		4
.L_2410:
        /*3730*/ 	.word	index@(_ZN2at6native27unrolled_elementwise_kernelIZZZNS0_15exp_kernel_cudaERNS_18TensorIteratorBaseEENKUlvE0_clEvENKUlvE1_clEvEUlN3c104HalfEE_St5arrayIPcLm2EELi4E23TrivialOffsetCalculatorILi1EjESD_NS0_6memory12LoadWithCastILi1EEENSE_13StoreWithCastILi1EEEEEviT_T0_T2_T3_T4_T5_)
        /*3734*/ 	.word	0x00000000


	//----- nvinfo : EIATTR_MIN_STACK_SIZE
	.align		4
.L_2411:
        /*3738*/ 	.byte	0x04, 0x12
        /*373a*/ 	.short	(.L_2413 - .L_2412)
	.align		4
.L_2412:
        /*373c*/ 	.word	index@(_ZN2at6native18elementwise_kernelILi128ELi4EZNS0_22gpu_kernel_impl_nocastIZZZNS0_15exp_kernel_cudaERNS_18TensorIteratorBaseEENKUlvE0_clEvENKUlvE1_clEvEUlN3c104HalfEE_EEvS4_RKT_EUliE_EEviT1_)
        /*3740*/ 	.word	0x00000000


	//----- nvinfo : EIATTR_MIN_STACK_SIZE
	.align		4
.L_2413:
        /*3744*/ 	.byte	0x04, 0x12
        /*3746*/ 	.short	(.L_2415 - .L_2414)
	.align		4
.L_2414:
        /*3748*/ 	.word	index@(_ZN2at6native27unrolled_elementwise_kernelIZZZNS0_15exp_kernel_cudaERNS_18TensorIteratorBaseEENKUlvE0_clEvENKUlvE1_clEvEUlN3c104HalfEE_St5arrayIPcLm2EELi4E23TrivialOffsetCalculatorILi1EjESD_NS0_6memory15LoadWithoutCastENSE_16StoreWithoutCastEEEviT_T0_T2_T3_T4_T5_)
        /*374c*/ 	.word	0x00000000


	//----- nvinfo : EIATTR_MIN_STACK_SIZE
	.align		4
.L_2415:
        /*3750*/ 	.byte	0x04, 0x12
        /*3752*/ 	.short	(.L_2417 - .L_2416)
	.align		4
.L_2416:
        /*3754*/ 	.word	index@(_ZN2at6native29vectorized_elementwise_kernelILi2EZZZNS0_15exp_kernel_cudaERNS_18TensorIteratorBaseEENKUlvE0_clEvENKUlvE1_clEvEUlN3c104HalfEE_St5arrayIPcLm2EEEEviT0_T1_)
        /*3758*/ 	.word	0x00000000


	//----- nvinfo : EIATTR_MIN_STACK_SIZE
	.align		4
.L_2417:
        /*375c*/ 	.byte	0x04, 0x12
        /*375e*/ 	.short	(.L_2419 - .L_2418)
	.align		4
.L_2418:
        /*3760*/ 	.word	index@(_ZN2at6native29vectorized_elementwise_kernelILi4EZZZNS0_15exp_kernel_cudaERNS_18TensorIteratorBaseEENKUlvE0_clEvENKUlvE1_clEvEUlN3c104HalfEE_St5arrayIPcLm2EEEEviT0_T1_)
        /*3764*/ 	.word	0x00000000


	//----- nvinfo : EIATTR_MIN_STACK_SIZE
	.align		4
.L_2419:
        /*3768*/ 	.byte	0x04, 0x12
        /*376a*/ 	.short	(.L_2421 - .L_2420)
	.align		4
.L_2420:
        /*376c*/ 	.word	index@(_ZN2at6native29vectorized_elementwise_kernelILi8EZZZNS0_15exp_kernel_cudaERNS_18TensorIteratorBaseEENKUlvE0_clEvENKUlvE1_clEvEUlN3c104HalfEE_St5arrayIPcLm2EEEEviT0_T1_)
        /*3770*/ 	.word	0x00000000


	//----- nvinfo : EIATTR_MIN_STACK_SIZE
	.align		4
.L_2421:
        /*3774*/ 	.byte	0x04, 0x12
        /*3776*/ 	.short	(.L_2423 - .L_2422)
	.align		4
.L_2422:
        /*3778*/ 	.word	index@(_ZN2at6native18elementwise_kernelILi128ELi4EZNS0_15gpu_kernel_implIZZZNS0_15exp_kernel_cudaERNS_18TensorIteratorBaseEENKUlvE0_clEvENKUlvE0_clEvEUlfE_EEvS4_RKT_EUliE_EEviT1_)
        /*377c*/ 	.word	0x00000000


	//----- nvinfo : EIATTR_MIN_STACK_SIZE
	.align		4
.L_2423:
        /*3780*/ 	.byte	0x04, 0x12
        /*3782*/ 	.short	(.L_2425 - .L_2424)
	.align		4
.L_2424:
        /*3784*/ 	.word	index@(_ZN2at6native27unrolled_elementwise_kernelIZZZNS0_15exp_kernel_cudaERNS_18TensorIteratorBaseEENKUlvE0_clEvENKUlvE0_clEvEUlfE_St5arrayIPcLm2EELi4E23TrivialOffsetCalculatorILi1EjESB_NS0_6memory12LoadWithCastILi1EEENSC_13StoreWithCastILi1EEEEEviT_T0_T2_T3_T4_T5_)
        /*3788*/ 	.word	0x00000000


	//----- nvinfo : EIATTR_MIN_STACK_SIZE
	.align		4
.L_2425:
        /*378c*/ 	.byte	0x04, 0x12
        /*378e*/ 	.short	(.L_2427 - .L_2426)
	.align		4
.L_2426:
        /*3790*/ 	.word	index@(_ZN2at6native18elementwise_kernelILi128ELi2EZNS0_22gpu_kernel_impl_nocastIZZZNS0_15exp_kernel_cudaERNS_18TensorIteratorBaseEENKUlvE0_clEvENKUlvE0_clEvEUlfE_EEvS4_RKT_EUliE_EEviT1_)
        /*3794*/ 	.word	0x00000000


	//----- nvinfo : EIATTR_MIN_STACK_SIZE
	.align		4
.L_2427:
        /*3798*/ 	.byte	0x04, 0x12
        /*379a*/ 	.short	(.L_2429 - .L_2428)
	.align		4
.L_2428:
        /*379c*/ 	.word	index@(_ZN2at6native27unrolled_elementwise_kernelIZZZNS0_15exp_kernel_cudaERNS_18TensorIteratorBaseEENKUlvE0_clEvENKUlvE0_clEvEUlfE_St5arrayIPcLm2EELi4E23TrivialOffsetCalculatorILi1EjESB_NS0_6memory15LoadWithoutCastENSC_16StoreWithoutCastEEEviT_T0_T2_T3_T4_T5_)
        /*37a0*/ 	.word	0x00000000


	//----- nvinfo : EIATTR_MIN_STACK_SIZE
	.align		4
.L_2429:
        /*37a4*/ 	.byte	0x04, 0x12
        /*37a6*/ 	.short	(.L_2431 - .L_2430)
	.align		4
.L_2430:
        /*37a8*/ 	.word	index@(_ZN2at6native29vectorized_elementwise_kernelILi2EZZZNS0_15exp_kernel_cudaERNS_18TensorIteratorBaseEENKUlvE0_clEvENKUlvE0_clEvEUlfE_St5arrayIPcLm2EEEEviT0_T1_)
        /*37ac*/ 	.word	0x00000000


	//----- nvinfo : EIATTR_MIN_STACK_SIZE
	.align		4
.L_2431:
        /*37b0*/ 	.byte	0x04, 0x12
        /*37b2*/ 	.short	(.L_2433 - .L_2432)
	.align		4
.L_2432:
        /*37b4*/ 	.word	index@(_ZN2at6native29vectorized_elementwise_kernelILi4EZZZNS0_15exp_kernel_cudaERNS_18TensorIteratorBaseEENKUlvE0_clEvENKUlvE0_clEvEUlfE_St5arrayIPcLm2EEEEviT0_T1_)
        /*37b8*/ 	.word	0x00000000


	//----- nvinfo : EIATTR_MIN_STACK_SIZE
	.align		4
.L_2433:
        /*37bc*/ 	.byte	0x04, 0x12
        /*37be*/ 	.short	(.L_2435 - .L_2434)
	.align		4
.L_2434:
        /*37c0*/ 	.word	index@(_ZN2at6native29vectorized_elementwise_kernelILi8EZZZNS0_15exp_kernel_cudaERNS_18TensorIteratorBaseEENKUlvE0_clEvENKUlvE0_clEvEUlfE_St5arrayIPcLm2EEEEviT0_T1_)
        /*37c4*/ 	.word	0x00000000


	//----- nvinfo : EIATTR_MIN_STACK_SIZE
	.align		4
.L_2435:
        /*37c8*/ 	.byte	0x04, 0x12
        /*37ca*/ 	.short	(.L_2437 - .L_2436)
	.align		4
.L_2436:
        /*37cc*/ 	.word	index@(_ZN2at6native18elementwise_kernelILi128ELi4EZNS0_15gpu_kernel_implIZZZNS0_15exp_kernel_cudaERNS_18TensorIteratorBaseEENKUlvE0_clEvENKUlvE_clEvEUldE_EEvS4_RKT_EUliE_EEviT1_)
        /*37d0*/ 	.word	0x00000000


	//----- nvinfo : EIATTR_MIN_STACK_SIZE
	.align		4
.L_2437:
        /*37d4*/ 	.byte	0x04, 0x12
        /*37d6*/ 	.short	(.L_2439 - .L_2438)
	.align		4
.L_2438:
        /*37d8*/ 	.word	index@(_ZN2at6native27unrolled_elementwise_kernelIZZZNS0_15exp_kernel_cudaERNS_18TensorIteratorBaseEENKUlvE0_clEvENKUlvE_clEvEUldE_St5arrayIPcLm2EELi4E23TrivialOffsetCalculatorILi1EjESB_NS0_6memory12LoadWithCastILi1EEENSC_13StoreWithCastILi1EEEEEviT_T0_T2_T3_T4_T5_)
        /*37dc*/ 	.word	0x00000000


	//----- nvinfo : EIATTR_MIN_STACK_SIZE
	.align		4
.L_2439:
        /*37e0*/ 	.byte	0x04, 0x12
        /*37e2*/ 	.short	(.L_2441 - .L_2440)
	.align		4
.L_2440:
        /*37e4*/ 	.word	index@(_ZN2at6native18elementwise_kernelILi128ELi2EZNS0_22gpu_kernel_impl_nocastIZZZNS0_15exp_kernel_cudaERNS_18TensorIteratorBaseEENKUlvE0_clEvENKUlvE_clEvEUldE_EEvS4_RKT_EUliE_EEviT1_)
        /*37e8*/ 	.word	0x00000000


	//----- nvinfo : EIATTR_MIN_STACK_SIZE
	.align		4
.L_2441:
        /*37ec*/ 	.byte	0x04, 0x12
        /*37ee*/ 	.short	(.L_2443 - .L_2442)
	.align		4
.L_2442:
        /*37f0*/ 	.word	index@(_ZN2at6native27unrolled_elementwise_kernelIZZZNS0_15exp_kernel_cudaERNS_18TensorIteratorBaseEENKUlvE0_clEvENKUlvE_clEvEUldE_St5arrayIPcLm2EELi4E23TrivialOffsetCalculatorILi1EjESB_NS0_6memory15LoadWithoutCastENSC_16StoreWithoutCastEEEviT_T0_T2_T3_T4_T5_)
        /*37f4*/ 	.word	0x00000000


	//----- nvinfo : EIATTR_MIN_STACK_SIZE
	.align		4
.L_2443:
        /*37f8*/ 	.byte	0x04, 0x12
        /*37fa*/ 	.short	(.L_2445 - .L_2444)
	.align		4
.L_2444:
        /*37fc*/ 	.word	index@(_ZN2at6native29vectorized_elementwise_kernelILi2EZZZNS0_15exp_kernel_cudaERNS_18TensorIteratorBaseEENKUlvE0_clEvENKUlvE_clEvEUldE_St5arrayIPcLm2EEEEviT0_T1_)
        /*3800*/ 	.word	0x00000000


	//----- nvinfo : EIATTR_MIN_STACK_SIZE
	.align		4
.L_2445:
        /*3804*/ 	.byte	0x04, 0x12
        /*3806*/ 	.short	(.L_2447 - .L_2446)
	.align		4
.L_2446:
        /*3808*/ 	.word	index@(_ZN2at6native29vectorized_elementwise_kernelILi4EZZZNS0_15exp_kernel_cudaERNS_18TensorIteratorBaseEENKUlvE0_clEvENKUlvE_clEvEUldE_St5arrayIPcLm2EEEEviT0_T1_)
        /*380c*/ 	.word	0x00000000


	//----- nvinfo : EIATTR_MIN_STACK_SIZE
	.align		4
.L_2447:
        /*3810*/ 	.byte	0x04, 0x12
        /*3812*/ 	.short	(.L_2449 - .L_2448)
	.align		4
.L_2448:
        /*3814*/ 	.word	index@(_ZN2at6native29vectorized_elementwise_kernelILi8EZZZNS0_15exp_kernel_cudaERNS_18TensorIteratorBaseEENKUlvE0_clEvENKUlvE_clEvEUldE_St5arrayIPcLm2EEEEviT0_T1_)
        /*3818*/ 	.word	0x00000000


	//----- nvinfo : EIATTR_MIN_STACK_SIZE
	.align		4
.L_2449:
        /*381c*/ 	.byte	0x04, 0x12
        /*381e*/ 	.short	(.L_2451 - .L_2450)
	.align		4
.L_2450:
        /*3820*/ 	.word	index@(_ZN2at6native18elementwise_kernelILi128ELi4EZNS0_15gpu_kernel_implIZZZNS0_23bitwise_not_kernel_cudaERNS_18TensorIteratorBaseEENKUlvE_clEvENKUlvE3_clEvEUlsE_EEvS4_RKT_EUliE_EEviT1_)
        /*3824*/ 	.word	0x00000000


	//----- nvinfo : EIATTR_MIN_STACK_SIZE
	.align		4
.L_2451:
        /*3828*/ 	.byte	0x04, 0x12
        /*382a*/ 	.short	(.L_2453 - .L_2452)
	.align		4
.L_2452:
        /*382c*/ 	.word	index@(_ZN2at6native27unrolled_elementwise_kernelIZZZNS0_23bitwise_not_kernel_cudaERNS_18TensorIteratorBaseEENKUlvE_clEvENKUlvE3_clEvEUlsE_St5arrayIPcLm2EELi4E23TrivialOffsetCalculatorILi1EjESB_NS0_6memory12LoadWithCastILi1EEENSC_13StoreWithCastILi1EEEEEviT_T0_T2_T3_T4_T5_)
        /*3830*/ 	.word	0x00000000


	//----- nvinfo : EIATTR_MIN_STACK_SIZE
	.align		4
.L_2453:
        /*3834*/ 	.byte	0x04, 0x12
        /*3836*/ 	.short	(.L_2455 - .L_2454)
	.align		4
.L_2454:
        /*3838*/ 	.word	index@(_ZN2at6native18elementwise_kernelILi128ELi4EZNS0_22gpu_kernel_impl_nocastIZZZNS0_23bitwise_not_kernel_cudaERNS_18TensorIteratorBaseEENKUlvE_clEvENKUlvE3_clEvEUlsE_EEvS4_RKT_EUliE_EEviT1_)
        /*383c*/ 	.word	0x00000000


	//----- nvinfo : EIATTR_MIN_STACK_SIZE
	.align		4
.L_2455:
        /*3840*/ 	.byte	0x04, 0x12
        /*3842*/ 	.short	(.L_2457 - .L_2456)
	.align		4
.L_2456:
        /*3844*/ 	.word	index@(_ZN2at6native27unrolled_elementwise_kernelIZZZNS0_23bitwise_not_kernel_cudaERNS_18TensorIteratorBaseEENKUlvE_clEvENKUlvE3_clEvEUlsE_St5arrayIPcLm2EELi4E23TrivialOffsetCalculatorILi1EjESB_NS0_6memory15LoadWithoutCastENSC_16StoreWithoutCastEEEviT_T0_T2_T3_T4_T5_)
        /*3848*/ 	.word	0x00000000


	//----- nvinfo : EIATTR_MIN_STACK_SIZE
	.align		4
.L_2457:
        /*384c*/ 	.byte	0x04, 0x12
        /*384e*/ 	.short	(.L_2459 - .L_2458)
	.align		4
.L_2458:
        /*3850*/ 	.word	index@(_ZN2at6native29vectorized_elementwise_kernelILi2EZZZNS0_23bitwise_not_kernel_cudaERNS_18TensorIteratorBaseEENKUlvE_clEvENKUlvE3_clEvEUlsE_St5arrayIPcLm2EEEEviT0_T1_)
        /*3854*/ 	.word	0x00000000


	//----- nvinfo : EIATTR_MIN_STACK_SIZE
	.align		4
.L_2459:
        /*3858*/ 	.byte	0x04, 0x12
        /*385a*/ 	.short	(.L_2461 - .L_2460)
	.align		4
.L_2460:
        /*385c*/ 	.word	index@(_ZN2at6native29vectorized_elementwise_kernelILi4EZZZNS0_23bitwise_not_kernel_cudaERNS_18TensorIteratorBaseEENKUlvE_clEvENKUlvE3_clEvEUlsE_St5arrayIPcLm2EEEEviT0_T1_)
        /*3860*/ 	.word	0x00000000


	//----- nvinfo : EIATTR_MIN_STACK_SIZE
	.align		4
.L_2461:
        /*3864*/ 	.byte	0x04, 0x12
        /*3866*/ 	.short	(.L_2463 - .L_2462)
	.align		4
.L_2462:
        /*3868*/ 	.word	index@(_ZN2at6native29vectorized_elementwise_kernelILi8EZZZNS0_23bitwise_not_kernel_cudaERNS_18TensorIteratorBaseEENKUlvE_clEvENKUlvE3_clEvEUlsE_St5arrayIPcLm2EEEEviT0_T1_)
        /*386c*/ 	.word	0x00000000


	//----- nvinfo : EIATTR_MIN_STACK_SIZE
	.align		4
.L_2463:
        /*3870*/ 	.byte	0x04, 0x12
        /*3872*/ 	.short	(.L_2465 - .L_2464)
	.align		4
.L_2464:
        /*3874*/ 	.word	index@(_ZN2at6native18elementwise_kernelILi128ELi4EZNS0_15gpu_kernel_implIZZZNS0_23bitwise_not_kernel_cudaERNS_18TensorIteratorBaseEENKUlvE_clEvENKUlvE2_clEvEUllE_EEvS4_RKT_EUliE_EEviT1_)
        /*3878*/ 	.word	0x00000000


	//----- nvinfo : EIATTR_MIN_STACK_SIZE
	.align		4
.L_2465:
        /*387c*/ 	.byte	0x04, 0x12
        /*387e*/ 	.short	(.L_2467 - .L_2466)
	.align		4
.L_2466:
        /*3880*/ 	.word	index@(_ZN2at6native27unrolled_elementwise_kernelIZZZNS0_23bitwise_not_kernel_cudaERNS_18TensorIteratorBaseEENKUlvE_clEvENKUlvE2_clEvEUllE_St5arrayIPcLm2EELi4E23TrivialOffsetCalculatorILi1EjESB_NS0_6memory12LoadWithCastILi1EEENSC_13StoreWithCastILi1EEEEEviT_T0_T2_T3_T4_T5_)
        /*3884*/ 	.word	0x00000000


	//----- nvinfo : EIATTR_MIN_STACK_SIZE
	.align		4
.L_2467:
        /*3888*/ 	.byte	0x04, 0x12
        /*388a*/ 	.short	(.L_2469 - .L_2468)
	.align		4
.L_2468:
        /*388c*/ 	.word	index@(_ZN2at6native18elementwise_kernelILi128ELi2EZNS0_22gpu_kernel_impl_nocastIZZZNS0_23bitwise_not_kernel_cudaERNS_18TensorIteratorBaseEENKUlvE_clEvENKUlvE2_clEvEUllE_EEvS4_RKT_EUliE_EEviT1_)
        /*3890*/ 	.word	0x00000000


	//----- nvinfo : EIATTR_MIN_STACK_SIZE
	.align		4
.L_2469:
        /*3894*/ 	.byte	0x04, 0x12
        /*3896*/ 	.short	(.L_2471 - .L_2470)
	.align		4
.L_2470:
        /*3898*/ 	.word	index@(_ZN2at6native27unrolled_elementwise_kernelIZZZNS0_23bitwise_not_kernel_cudaERNS_18TensorIteratorBaseEENKUlvE_clEvENKUlvE2_clEvEUllE_St5arrayIPcLm2EELi4E23TrivialOffsetCalculatorILi1EjESB_NS0_6memory15LoadWithoutCastENSC_16StoreWithoutCastEEEviT_T0_T2_T3_T4_T5_)
        /*389c*/ 	.word	0x00000000


	//----- nvinfo : EIATTR_MIN_STACK_SIZE
	.align		4
.L_2471:
        /*38a0*/ 	.byte	0x04, 0x12
        /*38a2*/ 	.short	(.L_2473 - .L_2472)
	.align		4
.L_2472:
        /*38a4*/ 	.word	index@(_ZN2at6native29vectorized_elementwise_kernelILi2EZZZNS0_23bitwise_not_kernel_cudaERNS_18TensorIteratorBaseEENKUlvE_clEvENKUlvE2_clEvEUllE_St5arrayIPcLm2EEEEviT0_T1_)
        /*38a8*/ 	.word	0x00000000


	//----- nvinfo : EIATTR_MIN_STACK_SIZE
	.align		4
.L_2473:
        /*38ac*/ 	.byte	0x04, 0x12
        /*38ae*/ 	.short	(.L_2475 - .L_2474)
	.align		4
.L_2474:
        /*38b0*/ 	.word	index@(_ZN2at6native29vectorized_elementwise_kernelILi4EZZZNS0_23bitwise_not_kernel_cudaERNS_18TensorIteratorBaseEENKUlvE_clEvENKUlvE2_clEvEUllE_St5arrayIPcLm2EEEEviT0_T1_)
        /*38b4*/ 	.word	0x00000000


	//----- nvinfo : EIATTR_MIN_STACK_SIZE
	.align		4
.L_2475:
        /*38b8*/ 	.byte	0x04, 0x12
        /*38ba*/ 	.short	(.L_2477 - .L_2476)
	.align		4
.L_2476:
        /*38bc*/ 	.word	index@(_ZN2at6native29vectorized_elementwise_kernelILi8EZZZNS0_23bitwise_not_kernel_cudaERNS_18TensorIteratorBaseEENKUlvE_clEvENKUlvE2_clEvEUllE_St5arrayIPcLm2EEEEviT0_T1_)
        /*38c0*/ 	.word	0x00000000


	//----- nvinfo : EIATTR_MIN_STACK_SIZE
	.align		4
.L_2477:
        /*38c4*/ 	.byte	0x04, 0x12
        /*38c6*/ 	.short	(.L_2479 - .L_2478)
	.align		4
.L_2478:
        /*38c8*/ 	.word	index@(_ZN2at6native18elementwise_kernelILi128ELi4EZNS0_15gpu_kernel_implIZZZNS0_23bitwise_not_kernel_cudaERNS_18TensorIteratorBaseEENKUlvE_clEvENKUlvE1_clEvEUliE_EEvS4_RKT_EUliE_EEviT1_)
        /*38cc*/ 	.word	0x00000000


	//----- nvinfo : EIATTR_MIN_STACK_SIZE
	.align		4
.L_2479:
        /*38d0*/ 	.byte	0x04, 0x12
        /*38d2*/ 	.short	(.L_2481 - .L_2480)
	.align		4
.L_2480:
        /*38d4*/ 	.word	index@(_ZN2at6native27unrolled_elementwise_kernelIZZZNS0_23bitwise_not_kernel_cudaERNS_18TensorIteratorBaseEENKUlvE_clEvENKUlvE1_clEvEUliE_St5arrayIPcLm2EELi4E23TrivialOffsetCalculatorILi1EjESB_NS0_6memory12LoadWithCastILi1EEENSC_13StoreWithCastILi1EEEEEviT_T0_T2_T3_T4_T5_)
        /*38d8*/ 	.word	0x00000000


	//----- nvinfo : EIATTR_MIN_STACK_SIZE
	.align		4
.L_2481:
        /*38dc*/ 	.byte	0x04, 0x12
        /*38de*/ 	.short	(.L_2483 - .L_2482)
	.align		4
.L_2482:
        /*38e0*/ 	.word	index@(_ZN2at6native18elementwise_kernelILi128ELi2EZNS0_22gpu_kernel_impl_nocastIZZZNS0_23bitwise_not_kernel_cudaERNS_18TensorIteratorBaseEENKUlvE_clEvENKUlvE1_clEvEUliE_EEvS4_RKT_EUliE_EEviT1_)
        /*38e4*/ 	.word	0x00000000


	//----- nvinfo : EIATTR_MIN_STACK_SIZE
	.align		4
.L_2483:
        /*38e8*/ 	.byte	0x04, 0x12
        /*38ea*/ 	.short	(.L_2485 - .L_2484)
	.align		4
.L_2484:
        /*38ec*/ 	.word	index@(_ZN2at6native27unrolled_elementwise_kernelIZZZNS0_23bitwise_not_kernel_cudaERNS_18TensorIteratorBaseEENKUlvE_clEvENKUlvE1_clEvEUliE_St5arrayIPcLm2EELi4E23TrivialOffsetCalculatorILi1EjESB_NS0_6memory15LoadWithoutCastENSC_16StoreWithoutCastEEEviT_T0_T2_T3_T4_T5_)
        /*38f0*/ 	.word	0x00000000


	//----- nvinfo : EIATTR_MIN_STACK_SIZE
	.align		4
.L_2485:
        /*38f4*/ 	.byte	0x04, 0x12
        /*38f6*/ 	.short	(.L_2487 - .L_2486)
	.align		4
.L_2486:
        /*38f8*/ 	.word	index@(_ZN2at6native29vectorized_elementwise_kernelILi2EZZZNS0_23bitwise_not_kernel_cudaERNS_18TensorIteratorBaseEENKUlvE_clEvENKUlvE1_clEvEUliE_St5arrayIPcLm2EEEEviT0_T1_)
        /*38fc*/ 	.word	0x00000000


	//----- nvinfo : EIATTR_MIN_STACK_SIZE
	.align		4
.L_2487:
        /*3900*/ 	.byte	0x04, 0x12
        /*3902*/ 	.short	(.L_2489 - .L_2488)
	.align		4
.L_2488:
        /*3904*/ 	.word	index@(_ZN2at6native29vectorized_elementwise_kernelILi4EZZZNS0_23bitwise_not_kernel_cudaERNS_18TensorIteratorBaseEENKUlvE_clEvENKUlvE1_clEvEUliE_St5arrayIPcLm2EEEEviT0_T1_)
        /*3908*/ 	.word	0x00000000


	//----- nvinfo : EIATTR_MIN_STACK_SIZE
	.align		4
.L_2489:
        /*390c*/ 	.byte	0x04, 0x12
        /*390e*/ 	.short	(.L_2491 - .L_2490)
	.align		4
.L_2490:
        /*3910*/ 	.word	index@(_ZN2at6native29vectorized_elementwise_kernelILi8EZZZNS0_23bitwise_not_kernel_cudaERNS_18TensorIteratorBaseEENKUlvE_clEvENKUlvE1_clEvEUliE_St5arrayIPcLm2EEEEviT0_T1_)
        /*3914*/ 	.word	0x00000000


	//----- nvinfo : EIATTR_MIN_STACK_SIZE
	.align		4
.L_2491:
        /*3918*/ 	.byte	0x04, 0x12
        /*391a*/ 	.short	(.L_2493 - .L_2492)
	.align		4
.L_2492:
        /*391c*/ 	.word	index@(_ZN2at6native18elementwise_kernelILi128ELi4EZNS0_15gpu_kernel_implIZZZNS0_23bitwise_not_kernel_cudaERNS_18TensorIteratorBaseEENKUlvE_clEvENKUlvE0_clEvEUlaE_EEvS4_RKT_EUliE_EEviT1_)
        /*3920*/ 	.word	0x00000000


	//----- nvinfo : EIATTR_MIN_STACK_SIZE
	.align		4
.L_2493:
        /*3924*/ 	.byte	0x04, 0x12
        /*3926*/ 	.short	(.L_2495 - .L_2494)
	.align		4
.L_2494:
        /*3928*/ 	.word	index@(_ZN2at6native27unrolled_elementwise_kernelIZZZNS0_23bitwise_not_kernel_cudaERNS_18TensorIteratorBaseEENKUlvE_clEvENKUlvE0_clEvEUlaE_St5arrayIPcLm2EELi4E23TrivialOffsetCalculatorILi1EjESB_NS0_6memory12LoadWithCastILi1EEENSC_13StoreWithCastILi1EEEEEviT_T0_T2_T3_T4_T5_)
        /*392c*/ 	.word	0x00000000


	//----- nvinfo : EIATTR_MIN_STACK_SIZE
	.align		4
.L_2495:
        /*3930*/ 	.byte	0x04, 0x12
        /*3932*/ 	.short	(.L_2497 - .L_2496)
	.align		4
.L_2496:
        /*3934*/ 	.word	index@(_ZN2at6native18elementwise_kernelILi128ELi4EZNS0_22gpu_kernel_impl_nocastIZZZNS0_23bitwise_not_kernel_cudaERNS_18TensorIteratorBaseEENKUlvE_clEvENKUlvE0_clEvEUlaE_EEvS4_RKT_EUliE_EEviT1_)
        /*3938*/ 	.word	0x00000000


	//----- nvinfo : EIATTR_MIN_STACK_SIZE
	.align		4
.L_2497:
        /*393c*/ 	.byte	0x04, 0x12
        /*393e*/ 	.short	(.L_2499 - .L_2498)
	.align		4
.L_2498:
        /*3940*/ 	.word	index@(_ZN2at6native27unrolled_elementwise_kernelIZZZNS0_23bitwise_not_kernel_cudaERNS_18TensorIteratorBaseEENKUlvE_clEvENKUlvE0_clEvEUlaE_St5arrayIPcLm2EELi4E23TrivialOffsetCalculatorILi1EjESB_NS0_6memory15LoadWithoutCastENSC_16StoreWithoutCastEEEviT_T0_T2_T3_T4_T5_)
        /*3944*/ 	.word	0x00000000


	//----- nvinfo : EIATTR_MIN_STACK_SIZE
	.align		4
.L_2499:
        /*3948*/ 	.byte	0x04, 0x12
        /*394a*/ 	.short	(.L_2501 - .L_2500)
	.align		4
.L_2500:
        /*394c*/ 	.word	index@(_ZN2at6native29vectorized_elementwise_kernelILi2EZZZNS0_23bitwise_not_kernel_cudaERNS_18TensorIteratorBaseEENKUlvE_clEvENKUlvE0_clEvEUlaE_St5arrayIPcLm2EEEEviT0_T1_)
        /*3950*/ 	.word	0x00000000


	//----- nvinfo : EIATTR_MIN_STACK_SIZE
	.align		4
.L_2501:
        /*3954*/ 	.byte	0x04, 0x12
        /*3956*/ 	.short	(.L_2503 - .L_2502)
	.align		4
.L_2502:
        /*3958*/ 	.word	index@(_ZN2at6native29vectorized_elementwise_kernelILi4EZZZNS0_23bitwise_not_kernel_cudaERNS_18TensorIteratorBaseEENKUlvE_clEvENKUlvE0_clEvEUlaE_St5arrayIPcLm2EEEEviT0_T1_)
        /*395c*/ 	.word	0x00000000


	//----- nvinfo : EIATTR_MIN_STACK_SIZE
	.align		4
.L_2503:
        /*3960*/ 	.byte	0x04, 0x12
        /*3962*/ 	.short	(.L_2505 - .L_2504)
	.align		4
.L_2504:
        /*3964*/ 	.word	index@(_ZN2at6native29vectorized_elementwise_kernelILi8EZZZNS0_23bitwise_not_kernel_cudaERNS_18TensorIteratorBaseEENKUlvE_clEvENKUlvE0_clEvEUlaE_St5arrayIPcLm2EEEEviT0_T1_)
        /*3968*/ 	.word	0x00000000


	//----- nvinfo : EIATTR_MIN_STACK_SIZE
	.align		4
.L_2505:
        /*396c*/ 	.byte	0x04, 0x12
        /*396e*/ 	.short	(.L_2507 - .L_2506)
	.align		4
.L_2506:
        /*3970*/ 	.word	index@(_ZN2at6native18elementwise_kernelILi128ELi4EZNS0_15gpu_kernel_implIZZZNS0_23bitwise_not_kernel_cudaERNS_18TensorIteratorBaseEENKUlvE_clEvENKUlvE_clEvEUlhE_EEvS4_RKT_EUliE_EEviT1_)
        /*3974*/ 	.word	0x00000000


	//----- nvinfo : EIATTR_MIN_STACK_SIZE
	.align		4
.L_2507:
        /*3978*/ 	.byte	0x04, 0x12
        /*397a*/ 	.short	(.L_2509 - .L_2508)
	.align		4
.L_2508:
        /*397c*/ 	.word	index@(_ZN2at6native27unrolled_elementwise_kernelIZZZNS0_23bitwise_not_kernel_cudaERNS_18TensorIteratorBaseEENKUlvE_clEvENKUlvE_clEvEUlhE_St5arrayIPcLm2EELi4E23TrivialOffsetCalculatorILi1EjESB_NS0_6memory12LoadWithCastILi1EEENSC_13StoreWithCastILi1EEEEEviT_T0_T2_T3_T4_T5_)
        /*3980*/ 	.word	0x00000000


	//----- nvinfo : EIATTR_MIN_STACK_SIZE
	.align		4
.L_2509:
        /*3984*/ 	.byte	0x04, 0x12
        /*3986*/ 	.short	(.L_2511 - .L_2510)
	.align		4
.L_2510:
        /*3988*/ 	.word	index@(_ZN2at6native18elementwise_kernelILi128ELi4EZNS0_22gpu_kernel_impl_nocastIZZZNS0_23bitwise_not_kernel_cudaERNS_18TensorIteratorBaseEENKUlvE_clEvENKUlvE_clEvEUlhE_EEvS4_RKT_EUliE_EEviT1_)
        /*398c*/ 	.word	0x00000000


	//----- nvinfo : EIATTR_MIN_STACK_SIZE
	.align		4
.L_2511:
        /*3990*/ 	.byte	0x04, 0x12
        /*3992*/ 	.short	(.L_2513 - .L_2512)
	.align		4
.L_2512:
        /*3994*/ 	.word	index@(_ZN2at6native27unrolled_elementwise_kernelIZZZNS0_23bitwise_not_kernel_cudaERNS_18TensorIteratorBaseEENKUlvE_clEvENKUlvE_clEvEUlhE_St5arrayIPcLm2EELi4E23TrivialOffsetCalculatorILi1EjESB_NS0_6memory15LoadWithoutCastENSC_16StoreWithoutCastEEEviT_T0_T2_T3_T4_T5_)
        /*3998*/ 	.word	0x00000000


	//----- nvinfo : EIATTR_MIN_STACK_SIZE
	.align		4
.L_2513:
        /*399c*/ 	.byte	0x04, 0x12
        /*399e*/ 	.short	(.L_2515 - .L_2514)
	.align		4
.L_2514:
        /*39a0*/ 	.word	index@(_ZN2at6native29vectorized_elementwise_kernelILi2EZZZNS0_23bitwise_not_kernel_cudaERNS_18TensorIteratorBaseEENKUlvE_clEvENKUlvE_clEvEUlhE_St5arrayIPcLm2EEEEviT0_T1_)
        /*39a4*/ 	.word	0x00000000


	//----- nvinfo : EIATTR_MIN_STACK_SIZE
	.align		4
.L_2515:
        /*39a8*/ 	.byte	0x04, 0x12
        /*39aa*/ 	.short	(.L_2517 - .L_2516)
	.align		4
.L_2516:
        /*39ac*/ 	.word	index@(_ZN2at6native29vectorized_elementwise_kernelILi4EZZZNS0_23bitwise_not_kernel_cudaERNS_18TensorIteratorBaseEENKUlvE_clEvENKUlvE_clEvEUlhE_St5arrayIPcLm2EEEEviT0_T1_)
        /*39b0*/ 	.word	0x00000000


	//----- nvinfo : EIATTR_MIN_STACK_SIZE
	.align		4
.L_2517:
        /*39b4*/ 	.byte	0x04, 0x12
        /*39b6*/ 	.short	(.L_2519 - .L_2518)
	.align		4
.L_2518:
        /*39b8*/ 	.word	index@(_ZN2at6native29vectorized_elementwise_kernelILi8EZZZNS0_23bitwise_not_kernel_cudaERNS_18TensorIteratorBaseEENKUlvE_clEvENKUlvE_clEvEUlhE_St5arrayIPcLm2EEEEviT0_T1_)
        /*39bc*/ 	.word	0x00000000


	//----- nvinfo : EIATTR_MIN_STACK_SIZE
	.align		4
.L_2519:
        /*39c0*/ 	.byte	0x04, 0x12
        /*39c2*/ 	.short	(.L_2521 - .L_2520)
	.align		4
.L_2520:
        /*39c4*/ 	.word	index@(_ZN2at6native18elementwise_kernelILi128ELi4EZNS0_15gpu_kernel_implIZNS0_23bitwise_not_kernel_cudaERNS_18TensorIteratorBaseEEUlbE_EEvS4_RKT_EUliE_EEviT1_)
        /*39c8*/ 	.word	0x00000000


	//----- nvinfo : EIATTR_MIN_STACK_SIZE
	.align		4
.L_2521:
        /*39cc*/ 	.byte	0x04, 0x12
        /*39ce*/ 	.short	(.L_2523 - .L_2522)
	.align		4
.L_2522:
        /*39d0*/ 	.word	index@(_ZN2at6native27unrolled_elementwise_kernelIZNS0_23bitwise_not_kernel_cudaERNS_18TensorIteratorBaseEEUlbE_St5arrayIPcLm2EELi4E23TrivialOffsetCalculatorILi1EjES9_NS0_6memory12LoadWithCastILi1EEENSA_13StoreWithCastILi1EEEEEviT_T0_T2_T3_T4_T5_)
        /*39d4*/ 	.word	0x00000000


	//----- nvinfo : EIATTR_MIN_STACK_SIZE
	.align		4
.L_2523:
        /*39d8*/ 	.byte	0x04, 0x12
        /*39da*/ 	.short	(.L_2525 - .L_2524)
	.align		4
.L_2524:
        /*39dc*/ 	.word	index@(_ZN2at6native18elementwise_kernelILi128ELi4EZNS0_22gpu_kernel_impl_nocastIZNS0_23bitwise_not_kernel_cudaERNS_18TensorIteratorBaseEEUlbE_EEvS4_RKT_EUliE_EEviT1_)
        /*39e0*/ 	.word	0x00000000


	//----- nvinfo : EIATTR_MIN_STACK_SIZE
	.align		4
.L_2525:
        /*39e4*/ 	.byte	0x04, 0x12
        /*39e6*/ 	.short	(.L_2527 - .L_2526)
	.align		4
.L_2526:
        /*39e8*/ 	.word	index@(_ZN2at6native27unrolled_elementwise_kernelIZNS0_23bitwise_not_kernel_cudaERNS_18TensorIteratorBaseEEUlbE_St5arrayIPcLm2EELi4E23TrivialOffsetCalculatorILi1EjES9_NS0_6memory15LoadWithoutCastENSA_16StoreWithoutCastEEEviT_T0_T2_T3_T4_T5_)
        /*39ec*/ 	.word	0x00000000


	//----- nvinfo : EIATTR_MIN_STACK_SIZE
	.align		4
.L_2527:
        /*39f0*/ 	.byte	0x04, 0x12
        /*39f2*/ 	.short	(.L_2529 - .L_2528)
	.align		4
.L_2528:
        /*39f4*/ 	.word	index@(_ZN2at6native29vectorized_elementwise_kernelILi2EZNS0_23bitwise_not_kernel_cudaERNS_18TensorIteratorBaseEEUlbE_St5arrayIPcLm2EEEEviT0_T1_)
        /*39f8*/ 	.word	0x00000000


	//----- nvinfo : EIATTR_MIN_STACK_SIZE
	.align		4
.L_2529:
        /*39fc*/ 	.byte	0x04, 0x12
        /*39fe*/ 	.short	(.L_2531 - .L_2530)
	.align		4
.L_2530:
        /*3a00*/ 	.word	index@(_ZN2at6native29vectorized_elementwise_kernelILi4EZNS0_23bitwise_not_kernel_cudaERNS_18TensorIteratorBaseEEUlbE_St5arrayIPcLm2EEEEviT0_T1_)
        /*3a04*/ 	.word	0x00000000


	//----- nvinfo : EIATTR_MIN_STACK_SIZE
	.align		4
.L_2531:
        /*3a08*/ 	.byte	0x04, 0x12
        /*3a0a*/ 	.short	(.L_2533 - .L_2532)
	.align		4
.L_2532:
        /*3a0c*/ 	.word	index@(_ZN2at6native29vectorized_elementwise_kernelILi8EZNS0_23bitwise_not_kernel_cudaERNS_18TensorIteratorBaseEEUlbE_St5arrayIPcLm2EEEEviT0_T1_)
        /*3a10*/ 	.word	0x00000000
.L_2533:


//--------------------- .nv.info._ZN2at6native50_GLOBAL__N__650009b6_17_UnaryOpsKernel_cu_bd823bfe45unrolled_elementwise_kernel_for_multi_outputsILi2EZZZNS0_17frexp_kernel_cudaERNS_18TensorIteratorBaseEENKUlvE_clEvENKUlvE2_clEvEUlN3c108BFloat16EE_St5arrayIPcLm3EE16OffsetCalculatorILi1EjLb0EESD_ILi2EjLb0EEEEviT0_T1_T2_T3_ --------------------------
	.section	.nv.info._ZN2at6native50_GLOBAL__N__650009b6_17_UnaryOpsKernel_cu_bd823bfe45unrolled_elementwise_kernel_for_multi_outputsILi2EZZZNS0_17frexp_kernel_cudaERNS_18TensorIteratorBaseEENKUlvE_clEvENKUlvE2_clEvEUlN3c108BFloat16EE_St5arrayIPcLm3EE16OffsetCalculatorILi1EjLb0EESD_ILi2EjLb0EEEEviT0_T1_T2_T3_,"",@"SHT_CUDA_INFO"
	.sectionflags	@""
	.align	4


	//----- nvinfo : EIATTR_CUDA_API_VERSION
	.align		4
        /*0000*/ 	.byte	0x04, 0x37
        /*0002*/ 	.short	(.L_2535 - .L_2534)
.L_2534:
        /*0004*/ 	.word	0x00000082


	//----- nvinfo : EIATTR_SW2861232_WAR
	.align		4
.L_2535:
        /*0008*/ 	.byte	0x01, 0x35
	.zero		2


	//----- nvinfo : EIATTR_PARAM_CBANK
	.align		4
        /*000c*/ 	.byte	0x04, 0x0a
        /*000e*/ 	.short	(.L_2537 - .L_2536)
	.align		4
.L_2536:
        /*0010*/ 	.word	index@(.nv.constant0._ZN2at6native50_GLOBAL__N__650009b6_17_UnaryOpsKernel_cu_bd823bfe45unrolled_elementwise_kernel_for_multi_outputsILi2EZZZNS0_17frexp_kernel_cudaERNS_18TensorIteratorBaseEENKUlvE_clEvENKUlvE2_clEvEUlN3c108BFloat16EE_St5arrayIPcLm3EE16OffsetCalculatorILi1EjLb0EESD_ILi2EjLb0EEEEviT0_T1_T2_T3_)
        /*0014*/ 	.short	0x0160
        /*0016*/ 	.short	0x03b4


	//----- nvinfo : EIATTR_CBANK_PARAM_SIZE
	.align		4
.L_2537:
        /*0018*/ 	.byte	0x03, 0x19
        /*001a*/ 	.short	0x03b4


	//----- nvinfo : EIATTR_KPARAM_INFO
	.align		4
        /*001c*/ 	.byte	0x04, 0x17
        /*001e*/ 	.short	(.L_2539 - .L_2538)
.L_2538:
        /*0020*/ 	.word	0x00000000
        /*0024*/ 	.short	0x0004
        /*0026*/ 	.short	0x01bc
        /*0028*/ 	.byte	0x00, 0xf0, 0xe1, 0x07


	//----- nvinfo : EIATTR_KPARAM_INFO
	.align		4
.L_2539:
        /*002c*/ 	.byte	0x04, 0x17
        /*002e*/ 	.short	(.L_2541 - .L_2540)
.L_2540:
        /*0030*/ 	.word	0x00000000
        /*0034*/ 	.short	0x0003
        /*0036*/ 	.short	0x0028
        /*0038*/ 	.byte	0x00, 0xf0, 0x51, 0x06


	//----- nvinfo : EIATTR_KPARAM_INFO
	.align		4
.L_2541:
        /*003c*/ 	.byte	0x04, 0x17
        /*003e*/ 	.short	(.L_2543 - .L_2542)
.L_2542:
        /*0040*/ 	.word	0x00000000
        /*0044*/ 	.short	0x0002
        /*0046*/ 	.short	0x0010
        /*0048*/ 	.byte	0x00, 0xf0, 0x61, 0x00


	//----- nvinfo : EIATTR_KPARAM_INFO
	.align		4
.L_2543:
        /*004c*/ 	.byte	0x04, 0x17
        /*004e*/ 	.short	(.L_2545 - .L_2544)
.L_2544:
        /*0050*/ 	.word	0x00000000
        /*0054*/ 	.short	0x0001
        /*0056*/ 	.short	0x0008
        /*0058*/ 	.byte	0x00, 0xf0, 0x21, 0x00


	//----- nvinfo : EIATTR_KPARAM_INFO
	.align		4
.L_2545:
        /*005c*/ 	.byte	0x04, 0x17
        /*005e*/ 	.short	(.L_2547 - .L_2546)
.L_2546:
        /*0060*/ 	.word	0x00000000
        /*0064*/ 	.short	0x0000
        /*0066*/ 	.short	0x0000
        /*0068*/ 	.byte	0x00, 0xf0, 0x11, 0x00


	//----- nvinfo : EIATTR_MAXREG_COUNT
	.align		4
.L_2547:
        /*006c*/ 	.byte	0x03, 0x1b
        /*006e*/ 	.short	0x00ff


	//----- nvinfo : EIATTR_MERCURY_ISA_VERSION
	.align		4
        /*0070*/ 	.byte	0x03, 0x5f
        /*0072*/ 	.short	0x0000


	//----- nvinfo : EIATTR_EXIT_INSTR_OFFSETS
	.align		4
        /*0074*/ 	.byte	0x04, 0x1c
        /*0076*/ 	.short	(.L_2549 - .L_2548)


	//   ....[0]....
.L_2548:
        /*0078*/ 	.word	0x000073b0


	//   ....[1]....
        /*007c*/ 	.word	0x00008260


	//   ....[2]....
        /*0080*/ 	.word	0x00009100


	//   ....[3]....
        /*0084*/ 	.word	0x00009fa0


	//   ....[4]....
        /*0088*/ 	.word	0x0000ae30


	//   ....[5]....
        /*008c*/ 	.word	0x0000bcb0


	//   ....[6]....
        /*0090*/ 	.word	0x0000cb40


	//   ....[7]....
        /*0094*/ 	.word	0x0000d9c0


	//   ....[8]....
        /*0098*/ 	.word	0x0000e840


	//----- nvinfo : EIATTR_MAX_THREADS
	.align		4
.L_2549:
        /*009c*/ 	.byte	0x04, 0x05
        /*009e*/ 	.short	(.L_2551 - .L_2550)
.L_2550:
        /*00a0*/ 	.word	0x00000080
        /*00a4*/ 	.word	0x00000001
        /*00a8*/ 	.word	0x00000001


	//----- nvinfo : EIATTR_CRS_STACK_SIZE
	.align		4
.L_2551:
        /*00ac*/ 	.byte	0x04, 0x1e
        /*00ae*/ 	.short	(.L_2553 - .L_2552)
.L_2552:
        /*00b0*/ 	.word	0x00000000
.L_2553:


//--------------------- .nv.info._ZN2at6native50_GLOBAL__N__650009b6_17_UnaryOpsKernel_cu_bd823bfe45unrolled_elementwise_kernel_for_multi_outputsILi2EZZZNS0_17frexp_kernel_cudaERNS_18TensorIteratorBaseEENKUlvE_clEvENKUlvE2_clEvEUlN3c108BFloat16EE_St5arrayIPcLm3EE23TrivialOffsetCalculatorILi1EjESD_ILi2EjEEEviT0_T1_T2_T3_ --------------------------
	.section	.nv.info._ZN2at6native50_GLOBAL__N__650009b6_17_UnaryOpsKernel_cu_bd823bfe45unrolled_elementwise_kernel_for_multi_outputsILi2EZZZNS0_17frexp_kernel_cudaERNS_18TensorIteratorBaseEENKUlvE_clEvENKUlvE2_clEvEUlN3c108BFloat16EE_St5arrayIPcLm3EE23TrivialOffsetCalculatorILi1EjESD_ILi2EjEEEviT0_T1_T2_T3_,"",@"SHT_CUDA_INFO"
	.sectionflags	@""
	.align	4


	//----- nvinfo : EIATTR_CUDA_API_VERSION
	.align		4
        /*0000*/ 	.byte	0x04, 0x37
        /*0002*/ 	.short	(.L_2555 - .L_2554)
.L_2554:
        /*0004*/ 	.word	0x00000082


	//----- nvinfo : EIATTR_SW2861232_WAR
	.align		4
.L_2555:
        /*0008*/ 	.byte	0x01, 0x35
	.zero		2


	//----- nvinfo : EIATTR_PARAM_CBANK
	.align		4
        /*000c*/ 	.byte	0x04, 0x0a
        /*000e*/ 	.short	(.L_2557 - .L_2556)
	.align		4
.L_2556:
        /*0010*/ 	.word	index@(.nv.constant0._ZN2at6native50_GLOBAL__N__650009b6_17_UnaryOpsKernel_cu_bd823bfe45unrolled_elementwise_kernel_for_multi_outputsILi2EZZZNS0_17frexp_kernel_cudaERNS_18TensorIteratorBaseEENKUlvE_clEvENKUlvE2_clEvEUlN3c108BFloat16EE_St5arrayIPcLm3EE23TrivialOffsetCalculatorILi1EjESD_ILi2EjEEEviT0_T1_T2_T3_)
        /*0014*/ 	.short	0x0160
        /*0016*/ 	.short	0x002a


	//----- nvinfo : EIATTR_CBANK_PARAM_SIZE
	.align		4
.L_2557:
        /*0018*/ 	.byte	0x03, 0x19
        /*001a*/ 	.short	0x002a


	//----- nvinfo : EIATTR_KPARAM_INFO
	.align		4
        /*001c*/ 	.byte	0x04, 0x17
        /*001e*/ 	.short	(.L_2559 - .L_2558)
.L_2558:
        /*0020*/ 	.word	0x00000000
        /*0024*/ 	.short	0x0004
        /*0026*/ 	.short	0x0029
        /*0028*/ 	.byte	0x00, 0xf0, 0x05, 0x00


	//----- nvinfo : EIATTR_KPARAM_INFO
	.align		4
.L_2559:
        /*002c*/ 	.byte	0x04, 0x17
        /*002e*/ 	.short	(.L_2561 - .L_2560)
.L_2560:
        /*0030*/ 	.word	0x00000000
        /*0034*/ 	.short	0x0003
        /*0036*/ 	.short	0x0028
        /*0038*/ 	.byte	0x00, 0xf0, 0x05, 0x00


	//----- nvinfo : EIATTR_KPARAM_INFO
	.align		4
.L_2561:
        /*003c*/ 	.byte	0x04, 0x17
        /*003e*/ 	.short	(.L_2563 - .L_2562)
.L_2562:
        /*0040*/ 	.word	0x00000000
        /*0044*/ 	.short	0x0002
        /*0046*/ 	.short	0x0010
        /*0048*/ 	.byte	0x00, 0xf0, 0x61, 0x00


	//----- nvinfo : EIATTR_KPARAM_INFO
	.align		4
.L_2563:
        /*004c*/ 	.byte	0x04, 0x17
        /*004e*/ 	.short	(.L_2565 - .L_2564)
.L_2564:
        /*0050*/ 	.word	0x00000000
        /*0054*/ 	.short	0x0001
        /*0056*/ 	.short	0x0008
        /*0058*/ 	.byte	0x00, 0xf0, 0x21, 0x00


	//----- nvinfo : EIATTR_KPARAM_INFO
	.align		4
.L_2565:
        /*005c*/ 	.byte	0x04, 0x17
        /*005e*/ 	.short	(.L_2567 - .L_2566)
.L_2566:
        /*0060*/ 	.word	0x00000000
        /*0064*/ 	.short	0x0000
        /*0066*/ 	.short	0x0000
        /*0068*/ 	.byte	0x00, 0xf0, 0x11, 0x00


	//----- nvinfo : EIATTR_MAXREG_COUNT
	.align		4
.L_2567:
        /*006c*/ 	.byte	0x03, 0x1b
        /*006e*/ 	.short	0x00ff


	//----- nvinfo : EIATTR_MERCURY_ISA_VERSION
	.align		4
        /*0070*/ 	.byte	0x03, 0x5f
        /*0072*/ 	.short	0x0000


	//----- nvinfo : EIATTR_EXIT_INSTR_OFFSETS
	.align		4
        /*0074*/ 	.byte	0x04, 0x1c
        /*0076*/ 	.short	(.L_2569 - .L_2568)


	//   ....[0]....
.L_2568:
        /*0078*/ 	.word	0x00000f90


	//   ....[1]....
        /*007c*/ 	.word	0x00001030


	//   ....[2]....
        /*0080*/ 	.word	0x000010a0


	//   ....[3]....
        /*0084*/ 	.word	0x00001100


	//   ....[4]....
        /*0088*/ 	.word	0x00001160


	//   ....[5]....
        /*008c*/ 	.word	0x000011c0


	//   ....[6]....
        /*0090*/ 	.word	0x00001220


	//   ....[7]....
        /*0094*/ 	.word	0x00001280


	//   ....[8]....
        /*0098*/ 	.word	0x000012e0


	//----- nvinfo : EIATTR_MAX_THREADS
	.align		4
.L_2569:
        /*009c*/ 	.byte	0x04, 0x05
        /*009e*/ 	.short	(.L_2571 - .L_2570)
.L_2570:
        /*00a0*/ 	.word	0x00000080
        /*00a4*/ 	.word	0x00000001
        /*00a8*/ 	.word	0x00000001


	//----- nvinfo : EIATTR_CRS_STACK_SIZE
	.align		4
.L_2571:
        /*00ac*/ 	.byte	0x04, 0x1e
        /*00ae*/ 	.short	(.L_2573 - .L_2572)
.L_2572:
        /*00b0*/ 	.word	0x00000000
.L_2573:


//--------------------- .nv.info._ZN2at6native50_GLOBAL__N__650009b6_17_UnaryOpsKernel_cu_bd823bfe45unrolled_elementwise_kernel_for_multi_outputsILi2EZZZNS0_17frexp_kernel_cudaERNS_18TensorIteratorBaseEENKUlvE_clEvENKUlvE1_clEvEUlN3c104HalfEE_St5arrayIPcLm3EE16OffsetCalculatorILi1EjLb0EESD_ILi2EjLb0EEEEviT0_T1_T2_T3_ --------------------------
	.section	.nv.info._ZN2at6native50_GLOBAL__N__650009b6_17_UnaryOpsKernel_cu_bd823bfe45unrolled_elementwise_kernel_for_multi_outputsILi2EZZZNS0_17frexp_kernel_cudaERNS_18TensorIteratorBaseEENKUlvE_clEvENKUlvE1_clEvEUlN3c104HalfEE_St5arrayIPcLm3EE16OffsetCalculatorILi1EjLb0EESD_ILi2EjLb0EEEEviT0_T1_T2_T3_,"",@"SHT_CUDA_INFO"
	.sectionflags	@""
	.align	4


	//----- nvinfo : EIATTR_CUDA_API_VERSION
	.align		4
        /*0000*/ 	.byte	0x04, 0x37
        /*0002*/ 	.short	(.L_2575 - .L_2574)
.L_2574:
        /*0004*/ 	.word	0x00000082


	//----- nvinfo : EIATTR_SW2861232_WAR
	.align		4
.L_2575:
        /*0008*/ 	.byte	0x01, 0x35
	.zero		2


	//----- nvinfo : EIATTR_PARAM_CBANK
	.align		4
        /*000c*/ 	.byte	0x04, 0x0a
        /*000e*/ 	.short	(.L_2577 - .L_2576)
	.align		4
.L_2576:
        /*0010*/ 	.word	index@(.nv.constant0._ZN2at6native50_GLOBAL__N__650009b6_17_UnaryOpsKernel_cu_bd823bfe45unrolled_elementwise_kernel_for_multi_outputsILi2EZZZNS0_17frexp_kernel_cudaERNS_18TensorIteratorBaseEENKUlvE_clEvENKUlvE1_clEvEUlN3c104HalfEE_St5arrayIPcLm3EE16OffsetCalculatorILi1EjLb0EESD_ILi2EjLb0EEEEviT0_T1_T2_T3_)
        /*0014*/ 	.short	0x0160
        /*0016*/ 	.short	0x03b4


	//----- nvinfo : EIATTR_CBANK_PARAM_SIZE
	.align		4
.L_2577:
        /*0018*/ 	.byte	0x03, 0x19
        /*001a*/ 	.short	0x03b4


	//----- nvinfo : EIATTR_KPARAM_INFO
	.align		4
        /*001c*/ 	.byte	0x04, 0x17
        /*001e*/ 	.short	(.L_2579 - .L_2578)
.L_2578:
        /*0020*/ 	.word	0x00000000
        /*0024*/ 	.short	0x0004
        /*0026*/ 	.short	0x01bc
        /*0028*/ 	.byte	0x00, 0xf0, 0xe1, 0x07


	//----- nvinfo : EIATTR_KPARAM_INFO
	.align		4
.L_2579:
        /*002c*/ 	.byte	0x04, 0x17
        /*002e*/ 	.short	(.L_2581 - .L_2580)
.L_2580:
        /*0030*/ 	.word	0x00000000
        /*0034*/ 	.short	0x0003
        /*0036*/ 	.short	0x0028
        /*0038*/ 	.byte	0x00, 0xf0, 0x51, 0x06


	//----- nvinfo : EIATTR_KPARAM_INFO
	.align		4
.L_2581:
        /*003c*/ 	.byte	0x04, 0x17
        /*003e*/ 	.short	(.L_2583 - .L_2582)
.L_2582:
        /*0040*/ 	.word	0x00000000
        /*0044*/ 	.short	0x0002
        /*0046*/ 	.short	0x0010
        /*0048*/ 	.byte	0x00, 0xf0, 0x61, 0x00


	//----- nvinfo : EIATTR_KPARAM_INFO
	.align		4
.L_2583:
        /*004c*/ 	.byte	0x04, 0x17
        /*004e*/ 	.short	(.L_2585 - .L_2584)
.L_2584:
        /*0050*/ 	.word	0x00000000
        /*0054*/ 	.short	0x0001
        /*0056*/ 	.short	0x0008
        /*0058*/ 	.byte	0x00, 0xf0, 0x21, 0x00


	//----- nvinfo : EIATTR_KPARAM_INFO
	.align		4
.L_2585:
        /*005c*/ 	.byte	0x04, 0x17
        /*005e*/ 	.short	(.L_2587 - .L_2586)
.L_2586:
        /*0060*/ 	.word	0x00000000
        /*0064*/ 	.short	0x0000
        /*0066*/ 	.short	0x0000
        /*0068*/ 	.byte	0x00, 0xf0, 0x11, 0x00


	//----- nvinfo : EIATTR_MAXREG_COUNT
	.align		4
.L_2587:
        /*006c*/ 	.byte	0x03, 0x1b
        /*006e*/ 	.short	0x00ff


	//----- nvinfo : EIATTR_MERCURY_ISA_VERSION
	.align		4
        /*0070*/ 	.byte	0x03, 0x5f
        /*0072*/ 	.short	0x0000


	//----- nvinfo : EIATTR_EXIT_INSTR_OFFSETS
	.align		4
        /*0074*/ 	.byte	0x04, 0x1c
        /*0076*/ 	.short	(.L_2589 - .L_2588)


	//   ....[0]....
.L_2588:
        /*0078*/ 	.word	0x000073b0


	//   ....[1]....
        /*007c*/ 	.word	0x00008260


	//   ....[2]....
        /*0080*/ 	.word	0x00009100


	//   ....[3]....
        /*0084*/ 	.word	0x00009fa0


	//   ....[4]....
        /*0088*/ 	.word	0x0000ae30


	//   ....[5]....
        /*008c*/ 	.word	0x0000bcb0


	//   ....[6]....
        /*0090*/ 	.word	0x0000cb40


	//   ....[7]....
        /*0094*/ 	.word	0x0000d9c0


	//   ....[8]....
        /*0098*/ 	.word	0x0000e840


	//----- nvinfo : EIATTR_MAX_THREADS
	.align		4
.L_2589:
        /*009c*/ 	.byte	0x04, 0x05
        /*009e*/ 	.short	(.L_2591 - .L_2590)
.L_2590:
        /*00a0*/ 	.word	0x00000080
        /*00a4*/ 	.word	0x00000001
        /*00a8*/ 	.word	0x00000001


	//----- nvinfo : EIATTR_CRS_STACK_SIZE
	.align		4
.L_2591:
        /*00ac*/ 	.byte	0x04, 0x1e
        /*00ae*/ 	.short	(.L_2593 - .L_2592)
.L_2592:
        /*00b0*/ 	.word	0x00000000
.L_2593:


//--------------------- .nv.info._ZN2at6native50_GLOBAL__N__650009b6_17_UnaryOpsKernel_cu_bd823bfe45unrolled_elementwise_kernel_for_multi_outputsILi2EZZZNS0_17frexp_kernel_cudaERNS_18TensorIteratorBaseEENKUlvE_clEvENKUlvE1_clEvEUlN3c104HalfEE_St5arrayIPcLm3EE23TrivialOffsetCalculatorILi1EjESD_ILi2EjEEEviT0_T1_T2_T3_ --------------------------
	.section	.nv.info._ZN2at6native50_GLOBAL__N__650009b6_17_UnaryOpsKernel_cu_bd823bfe45unrolled_elementwise_kernel_for_multi_outputsILi2EZZZNS0_17frexp_kernel_cudaERNS_18TensorIteratorBaseEENKUlvE_clEvENKUlvE1_clEvEUlN3c104HalfEE_St5arrayIPcLm3EE23TrivialOffsetCalculatorILi1EjESD_ILi2EjEEEviT0_T1_T2_T3_,"",@"SHT_CUDA_INFO"
	.sectionflags	@""
	.align	4


	//----- nvinfo : EIATTR_CUDA_API_VERSION
	.align		4
        /*0000*/ 	.byte	0x04, 0x37
        /*0002*/ 	.short	(.L_2595 - .L_2594)
.L_2594:
        /*0004*/ 	.word	0x00000082


	//----- nvinfo : EIATTR_SW2861232_WAR
	.align		4
.L_2595:
        /*0008*/ 	.byte	0x01, 0x35
	.zero		2


	//----- nvinfo : EIATTR_PARAM_CBANK
	.align		4
        /*000c*/ 	.byte	0x04, 0x0a
        /*000e*/ 	.short	(.L_2597 - .L_2596)
	.align		4
.L_2596:
        /*0010*/ 	.word	index@(.nv.constant0._ZN2at6native50_GLOBAL__N__650009b6_17_UnaryOpsKernel_cu_bd823bfe45unrolled_elementwise_kernel_for_multi_outputsILi2EZZZNS0_17frexp_kernel_cudaERNS_18TensorIteratorBaseEENKUlvE_clEvENKUlvE1_clEvEUlN3c104HalfEE_St5arrayIPcLm3EE23TrivialOffsetCalculatorILi1EjESD_ILi2EjEEEviT0_T1_T2_T3_)
        /*0014*/ 	.short	0x0160
        /*0016*/ 	.short	0x002a


	//----- nvinfo : EIATTR_CBANK_PARAM_SIZE
	.align		4
.L_2597:
        /*0018*/ 	.byte	0x03, 0x19
        /*001a*/ 	.short	0x002a


	//----- nvinfo : EIATTR_KPARAM_INFO
	.align		4
        /*001c*/ 	.byte	0x04, 0x17
        /*001e*/ 	.short	(.L_2599 - .L_2598)
.L_2598:
        /*0020*/ 	.word	0x00000000
        /*0024*/ 	.short	0x0004
        /*0026*/ 	.short	0x0029
        /*0028*/ 	.byte	0x00, 0xf0, 0x05, 0x00


	//----- nvinfo : EIATTR_KPARAM_INFO
	.align		4
.L_2599:
        /*002c*/ 	.byte	0x04, 0x17
        /*002e*/ 	.short	(.L_2601 - .L_2600)
.L_2600:
        /*0030*/ 	.word	0x00000000
        /*0034*/ 	.short	0x0003
        /*0036*/ 	.short	0x0028
        /*0038*/ 	.byte	0x00, 0xf0, 0x05, 0x00


	//----- nvinfo : EIATTR_KPARAM_INFO
	.align		4
.L_2601:
        /*003c*/ 	.byte	0x04, 0x17
        /*003e*/ 	.short	(.L_2603 - .L_2602)
.L_2602:
        /*0040*/ 	.word	0x00000000
        /*0044*/ 	.short	0x0002
        /*0046*/ 	.short	0x0010
        /*0048*/ 	.byte	0x00, 0xf0, 0x61, 0x00


	//----- nvinfo : EIATTR_KPARAM_INFO
	.align		4
.L_2603:
        /*004c*/ 	.byte	0x04, 0x17
        /*004e*/ 	.short	(.L_2605 - .L_2604)
.L_2604:
        /*0050*/ 	.word	0x00000000
        /*0054*/ 	.short	0x0001
        /*0056*/ 	.short	0x0008
        /*0058*/ 	.byte	0x00, 0xf0, 0x21, 0x00


	//----- nvinfo : EIATTR_KPARAM_INFO
	.align		4
.L_2605:
        /*005c*/ 	.byte	0x04, 0x17
        /*005e*/ 	.short	(.L_2607 - .L_2606)
.L_2606:
        /*0060*/ 	.word	0x00000000
        /*0064*/ 	.short	0x0000
        /*0066*/ 	.short	0x0000
        /*0068*/ 	.byte	0x00, 0xf0, 0x11, 0x00


	//----- nvinfo : EIATTR_MAXREG_COUNT
	.align		4
.L_2607:
        /*006c*/ 	.byte	0x03, 0x1b
        /*006e*/ 	.short	0x00ff


	//----- nvinfo : EIATTR_MERCURY_ISA_VERSION
	.align		4
        /*0070*/ 	.byte	0x03, 0x5f
        /*0072*/ 	.short	0x0000


	//----- nvinfo : EIATTR_EXIT_INSTR_OFFSETS
	.align		4
        /*0074*/ 	.byte	0x04, 0x1c
        /*0076*/ 	.short	(.L_2609 - .L_2608)


	//   ....[0]....
.L_2608:
        /*0078*/ 	.word	0x00000f90


	//   ....[1]....
        /*007c*/ 	.word	0x00001030


	//   ....[2]....
        /*0080*/ 	.word	0x000010a0


	//   ....[3]....
        /*0084*/ 	.word	0x00001100


	//   ....[4]....
        /*0088*/ 	.word	0x00001160


	//   ....[5]....
        /*008c*/ 	.word	0x000011c0


	//   ....[6]....
        /*0090*/ 	.word	0x00001220


	//   ....[7]....
        /*0094*/ 	.word	0x00001280


	//   ....[8]....
        /*0098*/ 	.word	0x000012e0


	//----- nvinfo : EIATTR_MAX_THREADS
	.align		4
.L_2609:
        /*009c*/ 	.byte	0x04, 0x05
        /*009e*/ 	.short	(.L_2611 - .L_2610)
.L_2610:
        /*00a0*/ 	.word	0x00000080
        /*00a4*/ 	.word	0x00000001
        /*00a8*/ 	.word	0x00000001


	//----- nvinfo : EIATTR_CRS_STACK_SIZE
	.align		4
.L_2611:
        /*00ac*/ 	.byte	0x04, 0x1e
        /*00ae*/ 	.short	(.L_2613 - .L_2612)
.L_2612:
        /*00b0*/ 	.word	0x00000000
.L_2613:


//--------------------- .nv.info._ZN2at6native50_GLOBAL__N__650009b6_17_UnaryOpsKernel_cu_bd823bfe45unrolled_elementwise_kernel_for_multi_outputsILi2EZZZNS0_17frexp_kernel_cudaERNS_18TensorIteratorBaseEENKUlvE_clEvENKUlvE0_clEvEUlfE_St5arrayIPcLm3EE16OffsetCalculatorILi1EjLb0EESB_ILi2EjLb0EEEEviT0_T1_T2_T3_ --------------------------
	.section	.nv.info._ZN2at6native50_GLOBAL__N__650009b6_17_UnaryOpsKernel_cu_bd823bfe45unrolled_elementwise_kernel_for_multi_outputsILi2EZZZNS0_17frexp_kernel_cudaERNS_18TensorIteratorBaseEENKUlvE_clEvENKUlvE0_clEvEUlfE_St5arrayIPcLm3EE16OffsetCalculatorILi1EjLb0EESB_ILi2EjLb0EEEEviT0_T1_T2_T3_,"",@"SHT_CUDA_INFO"
	.sectionflags	@""
	.align	4


	//----- nvinfo : EIATTR_CUDA_API_VERSION
	.align		4
        /*0000*/ 	.byte	0x04, 0x37
        /*0002*/ 	.short	(.L_2615 - .L_2614)
.L_2614:
        /*0004*/ 	.word	0x00000082


	//----- nvinfo : EIATTR_SW2861232_WAR
	.align		4
.L_2615:
        /*0008*/ 	.byte	0x01, 0x35
	.zero		2


	//----- nvinfo : EIATTR_PARAM_CBANK
	.align		4
        /*000c*/ 	.byte	0x04, 0x0a
        /*000e*/ 	.short	(.L_2617 - .L_2616)
	.align		4
.L_2616:
        /*0010*/ 	.word	index@(.nv.constant0._ZN2at6native50_GLOBAL__N__650009b6_17_UnaryOpsKernel_cu_bd823bfe45unrolled_elementwise_kernel_for_multi_outputsILi2EZZZNS0_17frexp_kernel_cudaERNS_18TensorIteratorBaseEENKUlvE_clEvENKUlvE0_clEvEUlfE_St5arrayIPcLm3EE16OffsetCalculatorILi1EjLb0EESB_ILi2EjLb0EEEEviT0_T1_T2_T3_)
        /*0014*/ 	.short	0x0160
        /*0016*/ 	.short	0x03b4


	//----- nvinfo : EIATTR_CBANK_PARAM_SIZE
	.align		4
.L_2617:
        /*0018*/ 	.byte	0x03, 0x19
        /*001a*/ 	.short	0x03b4


	//----- nvinfo : EIATTR_KPARAM_INFO
	.align		4
        /*001c*/ 	.byte	0x04, 0x17
        /*001e*/ 	.short	(.L_2619 - .L_2618)
.L_2618:
        /*0020*/ 	.word	0x00000000
        /*0024*/ 	.short	0x0004
        /*0026*/ 	.short	0x01bc
        /*0028*/ 	.byte	0x00, 0xf0, 0xe1, 0x07


	//----- nvinfo : EIATTR_KPARAM_INFO
	.align		4
.L_2619:
        /*002c*/ 	.byte	0x04, 0x17
        /*002e*/ 	.short	(.L_2621 - .L_2620)
.L_2620:
        /*0030*/ 	.word	0x00000000
        /*0034*/ 	.short	0x0003
        /*0036*/ 	.short	0x0028
        /*0038*/ 	.byte	0x00, 0xf0, 0x51, 0x06


	//----- nvinfo : EIATTR_KPARAM_INFO
	.align		4
.L_2621:
        /*003c*/ 	.byte	0x04, 0x17
        /*003e*/ 	.short	(.L_2623 - .L_2622)
.L_2622:
        /*0040*/ 	.word	0x00000000
        /*0044*/ 	.short	0x0002
        /*0046*/ 	.short	0x0010
        /*0048*/ 	.byte	0x00, 0xf0, 0x61, 0x00


	//----- nvinfo : EIATTR_KPARAM_INFO
	.align		4
.L_2623:
        /*004c*/ 	.byte	0x04, 0x17
        /*004e*/ 	.short	(.L_2625 - .L_2624)
.L_2624:
        /*0050*/ 	.word	0x00000000
        /*0054*/ 	.short	0x0001
        /*0056*/ 	.short	0x0008
        /*0058*/ 	.byte	0x00, 0xf0, 0x21, 0x00


	//----- nvinfo : EIATTR_KPARAM_INFO
	.align		4
.L_2625:
        /*005c*/ 	.byte	0x04, 0x17
        /*005e*/ 	.short	(.L_2627 - .L_2626)
.L_2626:
        /*0060*/ 	.word	0x00000000
        /*0064*/ 	.short	0x0000
        /*0066*/ 	.short	0x0000
        /*0068*/ 	.byte	0x00, 0xf0, 0x11, 0x00


	//----- nvinfo : EIATTR_MAXREG_COUNT
	.align		4
.L_2627:
        /*006c*/ 	.byte	0x03, 0x1b
        /*006e*/ 	.short	0x00ff


	//----- nvinfo : EIATTR_MERCURY_ISA_VERSION
	.align		4
        /*0070*/ 	.byte	0x03, 0x5f
        /*0072*/ 	.short	0x0000


	//----- nvinfo : EIATTR_EXIT_INSTR_OFFSETS
	.align		4
        /*0074*/ 	.byte	0x04, 0x1c
        /*0076*/ 	.short	(.L_2629 - .L_2628)


	//   ....[0]....
.L_2628:
        /*0078*/ 	.word	0x00007260


	//   ....[1]....
        /*007c*/ 	.word	0x00008100


	//   ....[2]....
        /*0080*/ 	.word	0x00008fa0


	//   ....[3]....
        /*0084*/ 	.word	0x00009e30


	//   ....[4]....
        /*0088*/ 	.word	0x0000acc0


	//   ....[5]....
        /*008c*/ 	.word	0x0000bb50


	//   ....[6]....
        /*0090*/ 	.word	0x0000c9e0


	//   ....[7]....
        /*0094*/ 	.word	0x0000d870


	//   ....[8]....
        /*0098*/ 	.word	0x0000e700


	//----- nvinfo : EIATTR_MAX_THREADS
	.align		4
.L_2629:
        /*009c*/ 	.byte	0x04, 0x05
        /*009e*/ 	.short	(.L_2631 - .L_2630)
.L_2630:
        /*00a0*/ 	.word	0x00000080
        /*00a4*/ 	.word	0x00000001
        /*00a8*/ 	.word	0x00000001


	//----- nvinfo : EIATTR_CRS_STACK_SIZE
	.align		4
.L_2631:
        /*00ac*/ 	.byte	0x04, 0x1e
        /*00ae*/ 	.short	(.L_2633 - .L_2632)
.L_2632:
        /*00b0*/ 	.word	0x00000000
.L_2633:


//--------------------- .nv.info._ZN2at6native50_GLOBAL__N__650009b6_17_UnaryOpsKernel_cu_bd823bfe45unrolled_elementwise_kernel_for_multi_outputsILi2EZZZNS0_17frexp_kernel_cudaERNS_18TensorIteratorBaseEENKUlvE_clEvENKUlvE0_clEvEUlfE_St5arrayIPcLm3EE23TrivialOffsetCalculatorILi1EjESB_ILi2EjEEEviT0_T1_T2_T3_ --------------------------
	.section	.nv.info._ZN2at6native50_GLOBAL__N__650009b6_17_UnaryOpsKernel_cu_bd823bfe45unrolled_elementwise_kernel_for_multi_outputsILi2EZZZNS0_17frexp_kernel_cudaERNS_18TensorIteratorBaseEENKUlvE_clEvENKUlvE0_clEvEUlfE_St5arrayIPcLm3EE23TrivialOffsetCalculatorILi1EjESB_ILi2EjEEEviT0_T1_T2_T3_,"",@"SHT_CUDA_INFO"
	.sectionflags	@""
	.align	4


	//----- nvinfo : EIATTR_CUDA_API_VERSION
	.align		4
        /*0000*/ 	.byte	0x04, 0x37
        /*0002*/ 	.short	(.L_2635 - .L_2634)
.L_2634:
        /*0004*/ 	.word	0x00000082


	//----- nvinfo : EIATTR_SW2861232_WAR
	.align		4
.L_2635:
        /*0008*/ 	.byte	0x01, 0x35
	.zero		2


	//----- nvinfo : EIATTR_PARAM_CBANK
	.align		4
        /*000c*/ 	.byte	0x04, 0x0a
        /*000e*/ 	.short	(.L_2637 - .L_2636)
	.align		4
.L_2636:
        /*0010*/ 	.word	index@(.nv.constant0._ZN2at6native50_GLOBAL__N__650009b6_17_UnaryOpsKernel_cu_bd823bfe45unrolled_elementwise_kernel_for_multi_outputsILi2EZZZNS0_17frexp_kernel_cudaERNS_18TensorIteratorBaseEENKUlvE_clEvENKUlvE0_clEvEUlfE_St5arrayIPcLm3EE23TrivialOffsetCalculatorILi1EjESB_ILi2EjEEEviT0_T1_T2_T3_)
        /*0014*/ 	.short	0x0160
        /*0016*/ 	.short	0x002a


	//----- nvinfo : EIATTR_CBANK_PARAM_SIZE
	.align		4
.L_2637:
        /*0018*/ 	.byte	0x03, 0x19
        /*001a*/ 	.short	0x002a


	//----- nvinfo : EIATTR_KPARAM_INFO
	.align		4
        /*001c*/ 	.byte	0x04, 0x17
        /*001e*/ 	.short	(.L_2639 - .L_2638)
.L_2638:
        /*0020*/ 	.word	0x00000000
        /*0024*/ 	.short	0x0004
        /*0026*/ 	.short	0x0029
        /*0028*/ 	.byte	0x00, 0xf0, 0x05, 0x00


	//----- nvinfo : EIATTR_KPARAM_INFO
	.align		4
.L_2639:
        /*002c*/ 	.byte	0x04, 0x17
        /*002e*/ 	.short	(.L_2641 - .L_2640)
.L_2640:
        /*0030*/ 	.word	0x00000000
        /*0034*/ 	.short	0x0003
        /*0036*/ 	.short	0x0028
        /*0038*/ 	.byte	0x00, 0xf0, 0x05, 0x00


	//----- nvinfo : EIATTR_KPARAM_INFO
	.align		4
.L_2641:
        /*003c*/ 	.byte	0x04, 0x17
        /*003e*/ 	.short	(.L_2643 - .L_2642)
.L_2642:
        /*0040*/ 	.word	0x00000000
        /*0044*/ 	.short	0x0002
        /*0046*/ 	.short	0x0010
        /*0048*/ 	.byte	0x00, 0xf0, 0x61, 0x00


	//----- nvinfo : EIATTR_KPARAM_INFO
	.align		4
.L_2643:
        /*004c*/ 	.byte	0x04, 0x17
        /*004e*/ 	.short	(.L_2645 - .L_2644)
.L_2644:
        /*0050*/ 	.word	0x00000000
        /*0054*/ 	.short	0x0001
        /*0056*/ 	.short	0x0008
        /*0058*/ 	.byte	0x00, 0xf0, 0x21, 0x00


	//----- nvinfo : EIATTR_KPARAM_INFO
	.align		4
.L_2645:
        /*005c*/ 	.byte	0x04, 0x17
        /*005e*/ 	.short	(.L_2647 - .L_2646)
.L_2646:
        /*0060*/ 	.word	0x00000000
        /*0064*/ 	.short	0x0000
        /*0066*/ 	.short	0x0000
        /*0068*/ 	.byte	0x00, 0xf0, 0x11, 0x00


	//----- nvinfo : EIATTR_MAXREG_COUNT
	.align		4
.L_2647:
        /*006c*/ 	.byte	0x03, 0x1b
        /*006e*/ 	.short	0x00ff


	//----- nvinfo : EIATTR_MERCURY_ISA_VERSION
	.align		4
        /*0070*/ 	.byte	0x03, 0x5f
        /*0072*/ 	.short	0x0000


	//----- nvinfo : EIATTR_EXIT_INSTR_OFFSETS
	.align		4
        /*0074*/ 	.byte	0x04, 0x1c
        /*0076*/ 	.short	(.L_2649 - .L_2648)


	//   ....[0]....
.L_2648:
        /*0078*/ 	.word	0x00000e50


	//   ....[1]....
        /*007c*/ 	.word	0x00000ed0


	//   ....[2]....
        /*0080*/ 	.word	0x00000f40


	//   ....[3]....
        /*0084*/ 	.word	0x00000fa0


	//   ....[4]....
        /*0088*/ 	.word	0x00001000


	//   ....[5]....
        /*008c*/ 	.word	0x00001060


	//   ....[6]....
        /*0090*/ 	.word	0x000010c0


	//   ....[7]....
        /*0094*/ 	.word	0x00001120


	//   ....[8]....
        /*0098*/ 	.word	0x00001180


	//----- nvinfo : EIATTR_MAX_THREADS
	.align		4
.L_2649:
        /*009c*/ 	.byte	0x04, 0x05
        /*009e*/ 	.short	(.L_2651 - .L_2650)
.L_2650:
        /*00a0*/ 	.word	0x00000080
        /*00a4*/ 	.word	0x00000001
        /*00a8*/ 	.word	0x00000001


	//----- nvinfo : EIATTR_CRS_STACK_SIZE
	.align		4
.L_2651:
        /*00ac*/ 	.byte	0x04, 0x1e
        /*00ae*/ 	.short	(.L_2653 - .L_2652)
.L_2652:
        /*00b0*/ 	.word	0x00000000
.L_2653:


//--------------------- .nv.info._ZN2at6native50_GLOBAL__N__650009b6_17_UnaryOpsKernel_cu_bd823bfe45unrolled_elementwise_kernel_for_multi_outputsILi2EZZZNS0_17frexp_kernel_cudaERNS_18TensorIteratorBaseEENKUlvE_clEvENKUlvE_clEvEUldE_St5arrayIPcLm3EE16OffsetCalculatorILi1EjLb0EESB_ILi2EjLb0EEEEviT0_T1_T2_T3_ --------------------------
	.section	.nv.info._ZN2at6native50_GLOBAL__N__650009b6_17_UnaryOpsKernel_cu_bd823bfe45unrolled_elementwise_kernel_for_multi_outputsILi2EZZZNS0_17frexp_kernel_cudaERNS_18TensorIteratorBaseEENKUlvE_clEvENKUlvE_clEvEUldE_St5arrayIPcLm3EE16OffsetCalculatorILi1EjLb0EESB_ILi2EjLb0EEEEviT0_T1_T2_T3_,"",@"SHT_CUDA_INFO"
	.sectionflags	@""
	.align	4


	//----- nvinfo : EIATTR_CUDA_API_VERSION
	.align		4
        /*0000*/ 	.byte	0x04, 0x37
        /*0002*/ 	.short	(.L_2655 - .L_2654)
.L_2654:
        /*0004*/ 	.word	0x00000082


	//----- nvinfo : EIATTR_SW2861232_WAR
	.align		4
.L_2655:
        /*0008*/ 	.byte	0x01, 0x35
	.zero		2


	//----- nvinfo : EIATTR_PARAM_CBANK
	.align		4
        /*000c*/ 	.byte	0x04, 0x0a
        /*000e*/ 	.short	(.L_2657 - .L_2656)
	.align		4
.L_2656:
        /*0010*/ 	.word	index@(.nv.constant0._ZN2at6native50_GLOBAL__N__650009b6_17_UnaryOpsKernel_cu_bd823bfe45unrolled_elementwise_kernel_for_multi_outputsILi2EZZZNS0_17frexp_kernel_cudaERNS_18TensorIteratorBaseEENKUlvE_clEvENKUlvE_clEvEUldE_St5arrayIPcLm3EE16OffsetCalculatorILi1EjLb0EESB_ILi2EjLb0EEEEviT0_T1_T2_T3_)
        /*0014*/ 	.short	0x0160
        /*0016*/ 	.short	0x03b4


	//----- nvinfo : EIATTR_CBANK_PARAM_SIZE
	.align		4
.L_2657:
        /*0018*/ 	.byte	0x03, 0x19
        /*001a*/ 	.short	0x03b4


	//----- nvinfo : EIATTR_KPARAM_INFO
	.align		4
        /*001c*/ 	.byte	0x04, 0x17
        /*001e*/ 	.short	(.L_2659 - .L_2658)
.L_2658:
        /*0020*/ 	.word	0x00000000
        /*0024*/ 	.short	0x0004
        /*0026*/ 	.short	0x01bc
        /*0028*/ 	.byte	0x00, 0xf0, 0xe1, 0x07


	//----- nvinfo : EIATTR_KPARAM_INFO
	.align		4
.L_2659:
        /*002c*/ 	.byte	0x04, 0x17
        /*002e*/ 	.short	(.L_2661 - .L_2660)
.L_2660:
        /*0030*/ 	.word	0x00000000
        /*0034*/ 	.short	0x0003
        /*0036*/ 	.short	0x0028
        /*0038*/ 	.byte	0x00, 0xf0, 0x51, 0x06


	//----- nvinfo : EIATTR_KPARAM_INFO
	.align		4
.L_2661:
        /*003c*/ 	.byte	0x04, 0x17
        /*003e*/ 	.short	(.L_2663 - .L_2662)
.L_2662:
        /*0040*/ 	.word	0x00000000
        /*0044*/ 	.short	0x0002
        /*0046*/ 	.short	0x0010
        /*0048*/ 	.byte	0x00, 0xf0, 0x61, 0x00


	//----- nvinfo : EIATTR_KPARAM_INFO
	.align		4
.L_2663:
        /*004c*/ 	.byte	0x04, 0x17
        /*004e*/ 	.short	(.L_2665 - .L_2664)
.L_2664:
        /*0050*/ 	.word	0x00000000
        /*0054*/ 	.short	0x0001
        /*0056*/ 	.short	0x0008
        /*0058*/ 	.byte	0x00, 0xf0, 0x21, 0x00


	//----- nvinfo : EIATTR_KPARAM_INFO
	.align		4
.L_2665:
        /*005c*/ 	.byte	0x04, 0x17
        /*005e*/ 	.short	(.L_2667 - .L_2666)
.L_2666:
        /*0060*/ 	.word	0x00000000
        /*0064*/ 	.short	0x0000
        /*0066*/ 	.short	0x0000
        /*0068*/ 	.byte	0x00, 0xf0, 0x11, 0x00


	//----- nvinfo : EIATTR_MAXREG_COUNT
	.align		4
.L_2667:
        /*006c*/ 	.byte	0x03, 0x1b
        /*006e*/ 	.short	0x00ff


	//----- nvinfo : EIATTR_MERCURY_ISA_VERSION
	.align		4
        /*0070*/ 	.byte	0x03, 0x5f
        /*0072*/ 	.short	0x0000


	//----- nvinfo : EIATTR_EXIT_INSTR_OFFSETS
	.align		4
        /*0074*/ 	.byte	0x04, 0x1c
        /*0076*/ 	.short	(.L_2669 - .L_2668)


	//   ....[0]....
.L_2668:
        /*0078*/ 	.word	0x000071a0


	//   ....[1]....
        /*007c*/ 	.word	0x00008050


	//   ....[2]....
        /*0080*/ 	.word	0x00008ee0


	//   ....[3]....
        /*0084*/ 	.word	0x00009d70


	//   ....[4]....
        /*0088*/ 	.word	0x0000ac00


	//   ....[5]....
        /*008c*/ 	.word	0x0000ba80


	//   ....[6]....
        /*0090*/ 	.word	0x0000c900


	//   ....[7]....
        /*0094*/ 	.word	0x0000d780


	//   ....[8]....
        /*0098*/ 	.word	0x0000e600


	//----- nvinfo : EIATTR_MAX_THREADS
	.align		4
.L_2669:
        /*009c*/ 	.byte	0x04, 0x05
        /*009e*/ 	.short	(.L_2671 - .L_2670)
.L_2670:
        /*00a0*/ 	.word	0x00000080
        /*00a4*/ 	.word	0x00000001
        /*00a8*/ 	.word	0x00000001


	//----- nvinfo : EIATTR_CRS_STACK_SIZE
	.align		4
.L_2671:
        /*00ac*/ 	.byte	0x04, 0x1e
        /*00ae*/ 	.short	(.L_2673 - .L_2672)
.L_2672:
        /*00b0*/ 	.word	0x00000000
.L_2673:


//--------------------- .nv.info._ZN2at6native50_GLOBAL__N__650009b6_17_UnaryOpsKernel_cu_bd823bfe45unrolled_elementwise_kernel_for_multi_outputsILi2EZZZNS0_17frexp_kernel_cudaERNS_18TensorIteratorBaseEENKUlvE_clEvENKUlvE_clEvEUldE_St5arrayIPcLm3EE23TrivialOffsetCalculatorILi1EjESB_ILi2EjEEEviT0_T1_T2_T3_ --------------------------
	.section	.nv.info._ZN2at6native50_GLOBAL__N__650009b6_17_UnaryOpsKernel_cu_bd823bfe45unrolled_elementwise_kernel_for_multi_outputsILi2EZZZNS0_17frexp_kernel_cudaERNS_18TensorIteratorBaseEENKUlvE_clEvENKUlvE_clEvEUldE_St5arrayIPcLm3EE23TrivialOffsetCalculatorILi1EjESB_ILi2EjEEEviT0_T1_T2_T3_,"",@"SHT_CUDA_INFO"
	.sectionflags	@""
	.align	4


	//----- nvinfo : EIATTR_CUDA_API_VERSION
	.align		4
        /*0000*/ 	.byte	0x04, 0x37
        /*0002*/ 	.short	(.L_2675 - .L_2674)
.L_2674:
        /*0004*/ 	.word	0x00000082


	//----- nvinfo : EIATTR_SW2861232_WAR
	.align		4
.L_2675:
        /*0008*/ 	.byte	0x01, 0x35
	.zero		2


	//----- nvinfo : EIATTR_PARAM_CBANK
	.align		4
        /*000c*/ 	.byte	0x04, 0x0a
        /*000e*/ 	.short	(.L_2677 - .L_2676)
	.align		4
.L_2676:
        /*0010*/ 	.word	index@(.nv.constant0._ZN2at6native50_GLOBAL__N__650009b6_17_UnaryOpsKernel_cu_bd823bfe45unrolled_elementwise_kernel_for_multi_outputsILi2EZZZNS0_17frexp_kernel_cudaERNS_18TensorIteratorBaseEENKUlvE_clEvENKUlvE_clEvEUldE_St5arrayIPcLm3EE23TrivialOffsetCalculatorILi1EjESB_ILi2EjEEEviT0_T1_T2_T3_)
        /*0014*/ 	.short	0x0160
        /*0016*/ 	.short	0x002a


	//----- nvinfo : EIATTR_CBANK_PARAM_SIZE
	.align		4
.L_2677:
        /*0018*/ 	.byte	0x03, 0x19
        /*001a*/ 	.short	0x002a


	//----- nvinfo : EIATTR_KPARAM_INFO
	.align		4
        /*001c*/ 	.byte	0x04, 0x17
        /*001e*/ 	.short	(.L_2679 - .L_2678)
.L_2678:
        /*0020*/ 	.word	0x00000000
        /*0024*/ 	.short	0x0004
        /*0026*/ 	.short	0x0029
        /*0028*/ 	.byte	0x00, 0xf0, 0x05, 0x00


	//----- nvinfo : EIATTR_KPARAM_INFO
	.align		4
.L_2679:
        /*002c*/ 	.byte	0x04, 0x17
        /*002e*/ 	.short	(.L_2681 - .L_2680)
.L_2680:
        /*0030*/ 	.word	0x00000000
        /*0034*/ 	.short	0x0003
        /*0036*/ 	.short	0x0028
        /*0038*/ 	.byte	0x00, 0xf0, 0x05, 0x00


	//----- nvinfo : EIATTR_KPARAM_INFO
	.align		4
.L_2681:
        /*003c*/ 	.byte	0x04, 0x17
        /*003e*/ 	.short	(.L_2683 - .L_2682)
.L_2682:
        /*0040*/ 	.word	0x00000000
        /*0044*/ 	.short	0x0002
        /*0046*/ 	.short	0x0010
        /*0048*/ 	.byte	0x00, 0xf0, 0x61, 0x00


	//----- nvinfo : EIATTR_KPARAM_INFO
	.align		4
.L_2683:
        /*004c*/ 	.byte	0x04, 0x17
        /*004e*/ 	.short	(.L_2685 - .L_2684)
.L_2684:
        /*0050*/ 	.word	0x00000000
        /*0054*/ 	.short	0x0001
        /*0056*/ 	.short	0x0008
        /*0058*/ 	.byte	0x00, 0xf0, 0x21, 0x00


	//----- nvinfo : EIATTR_KPARAM_INFO
	.align		4
.L_2685:
        /*005c*/ 	.byte	0x04, 0x17
        /*005e*/ 	.short	(.L_2687 - .L_2686)
.L_2686:
        /*0060*/ 	.word	0x00000000
        /*0064*/ 	.short	0x0000
        /*0066*/ 	.short	0x0000
        /*0068*/ 	.byte	0x00, 0xf0, 0x11, 0x00


	//----- nvinfo : EIATTR_MAXREG_COUNT
	.align		4
.L_2687:
        /*006c*/ 	.byte	0x03, 0x1b
        /*006e*/ 	.short	0x00ff


	//----- nvinfo : EIATTR_MERCURY_ISA_VERSION
	.align		4
        /*0070*/ 	.byte	0x03, 0x5f
        /*0072*/ 	.short	0x0000


	//----- nvinfo : EIATTR_EXIT_INSTR_OFFSETS
	.align		4
        /*0074*/ 	.byte	0x04, 0x1c
        /*0076*/ 	.short	(.L_2689 - .L_2688)


	//   ....[0]....
.L_2688:
        /*0078*/ 	.word	0x00000d90


	//   ....[1]....
        /*007c*/ 	.word	0x00000e20


	//   ....[2]....
        /*0080*/ 	.word	0x00000e90


	//   ....[3]....
        /*0084*/ 	.word	0x00000ef0


	//   ....[4]....
        /*0088*/ 	.word	0x00000f50


	//   ....[5]....
        /*008c*/ 	.word	0x00000fb0


	//   ....[6]....
        /*0090*/ 	.word	0x00001010


	//   ....[7]....
        /*0094*/ 	.word	0x00001070


	//   ....[8]....
        /*0098*/ 	.word	0x000010d0


	//----- nvinfo : EIATTR_MAX_THREADS
	.align		4
.L_2689:
        /*009c*/ 	.byte	0x04, 0x05
        /*009e*/ 	.short	(.L_2691 - .L_2690)
.L_2690:
        /*00a0*/ 	.word	0x00000080
        /*00a4*/ 	.word	0x00000001
        /*00a8*/ 	.word	0x00000001


	//----- nvinfo : EIATTR_CRS_STACK_SIZE
	.align		4
.L_2691:
        /*00ac*/ 	.byte	0x04, 0x1e
        /*00ae*/ 	.short	(.L_2693 - .L_2692)
.L_2692:
        /*00b0*/ 	.word	0x00000000
.L_2693:


//--------------------- .nv.info._ZN2at6native18elementwise_kernelILi128ELi4EZNS0_15gpu_kernel_implIZZZNS0_22nan_to_num_kernel_cudaERNS_18TensorIteratorBaseESt8optionalIdES6_S6_ENKUlvE0_clEvENKUlvE2_clEvEUlN3c108BFloat16EE_EEvS4_RKT_EUliE_EEviT1_ --------------------------
	.section	.nv.info._ZN2at6native18elementwise_kernelILi128ELi4EZNS0_15gpu_kernel_implIZZZNS0_22nan_to_num_kernel_cudaERNS_18TensorIteratorBaseESt8optionalIdES6_S6_ENKUlvE0_clEvENKUlvE2_clEvEUlN3c108BFloat16EE_EEvS4_RKT_EUliE_EEviT1_,"",@"SHT_CUDA_INFO"
	.sectionflags	@""
	.align	4


	//----- nvinfo : EIATTR_CUDA_API_VERSION
	.align		4
        /*0000*/ 	.byte	0x04, 0x37
        /*0002*/ 	.short	(.L_2695 - .L_2694)
.L_2694:
        /*0004*/ 	.word	0x00000082


	//----- nvinfo : EIATTR_SW2861232_WAR
	.align		4
.L_2695:
        /*0008*/ 	.byte	0x01, 0x35
	.zero		2


	//----- nvinfo : EIATTR_PARAM_CBANK
	.align		4
        /*000c*/ 	.byte	0x04, 0x0a
        /*000e*/ 	.short	(.L_2697 - .L_2696)
	.align		4
.L_2696:
        /*0010*/ 	.word	index@(.nv.constant0._ZN2at6native18elementwise_kernelILi128ELi4EZNS0_15gpu_kernel_implIZZZNS0_22nan_to_num_kernel_cudaERNS_18TensorIteratorBaseESt8optionalIdES6_S6_ENKUlvE0_clEvENKUlvE2_clEvEUlN3c108BFloat16EE_EEvS4_RKT_EUliE_EEviT1_)
        /*0014*/ 	.short	0x0160
        /*0016*/ 	.short	0x0230


	//----- nvinfo : EIATTR_CBANK_PARAM_SIZE
	.align		4
.L_2697:
        /*0018*/ 	.byte	0x03, 0x19
        /*001a*/ 	.short	0x0230


	//----- nvinfo : EIATTR_KPARAM_INFO
	.align		4
        /*001c*/ 	.byte	0x04, 0x17
        /*001e*/ 	.short	(.L_2699 - .L_2698)
.L_2698:
        /*0020*/ 	.word	0x00000000
        /*0024*/ 	.short	0x0001
        /*0026*/ 	.short	0x0008
        /*0028*/ 	.byte	0x00, 0xf0, 0xa1, 0x08


	//----- nvinfo : EIATTR_KPARAM_INFO
	.align		4
.L_2699:
        /*002c*/ 	.byte	0x04, 0x17
        /*002e*/ 	.short	(.L_2701 - .L_2700)
.L_2700:
        /*0030*/ 	.word	0x00000000
        /*0034*/ 	.short	0x0000
        /*0036*/ 	.short	0x0000
        /*0038*/ 	.byte	0x00, 0xf0, 0x11, 0x00


	//----- nvinfo : EIATTR_MAXREG_COUNT
	.align		4
.L_2701:
        /*003c*/ 	.byte	0x03, 0x1b
        /*003e*/ 	.short	0x0080


	//----- nvinfo : EIATTR_EXTERNS
	.align		4
        /*0040*/ 	.byte	0x04, 0x0f
        /*0042*/ 	.short	(.L_2703 - .L_2702)


	//   ....[0]....
	.align		4
.L_2702:
        /*0044*/ 	.word	index@(__assertfail)


	//----- nvinfo : EIATTR_MERCURY_ISA_VERSION
	.align		4
.L_2703:
        /*0048*/ 	.byte	0x03, 0x5f
        /*004a*/ 	.short	0x0000


	//----- nvinfo : EIATTR_SYSCALL_OFFSETS
	.align		4
        /*004c*/ 	.byte	0x04, 0x46
        /*004e*/ 	.short	(.L_2705 - .L_2704)


	//   ....[0]....
.L_2704:
        /*0050*/ 	.word	0x00001dd0


	//   ....[1]....
        /*0054*/ 	.word	0x00002e70


	//   ....[2]....
        /*0058*/ 	.word	0x00004cb0


	//   ....[3]....
        /*005c*/ 	.word	0x00005d50


	//   ....[4]....
        /*0060*/ 	.word	0x00007b60


	//   ....[5]....
        /*0064*/ 	.word	0x00008c00


	//   ....[6]....
        /*0068*/ 	.word	0x0000aa20


	//   ....[7]....
        /*006c*/ 	.word	0x0000bac0


	//----- nvinfo : EIATTR_EXIT_INSTR_OFFSETS
	.align		4
.L_2705:
        /*0070*/ 	.byte	0x04, 0x1c
        /*0072*/ 	.short	(.L_2707 - .L_2706)


	//   ....[0]....
.L_2706:
        /*0074*/ 	.word	0x00008cc0


	//   ....[1]....
        /*0078*/ 	.word	0x0000acc0


	//   ....[2]....
        /*007c*/ 	.word	0x0000ad00


	//   ....[3]....
        /*0080*/ 	.word	0x0000ada0


	//   ....[4]....
        /*0084*/ 	.word	0x0000ade0


	//   ....[5]....
        /*0088*/ 	.word	0x0000ae20


	//   ....[6]....
        /*008c*/ 	.word	0x0000aeb0


	//   ....[7]....
        /*0090*/ 	.word	0x0000aef0


	//   ....[8]....
        /*0094*/ 	.word	0x0000af90


	//   ....[9]....
        /*0098*/ 	.word	0x0000afe0


	//   ....[10]....
        /*009c*/ 	.word	0x0000b030


	//   ....[11]....
        /*00a0*/ 	.word	0x0000b100


	//   ....[12]....
        /*00a4*/ 	.word	0x0000b160


	//   ....[13]....
        /*00a8*/ 	.word	0x0000b2f0


	//   ....[14]....
        /*00ac*/ 	.word	0x0000b450


	//   ....[15]....
        /*00b0*/ 	.word	0x0000b470


	//   ....[16]....
        /*00b4*/ 	.word	0x0000b530


	//   ....[17]....
        /*00b8*/ 	.word	0x0000b6b0


	//   ....[18]....
        /*00bc*/ 	.word	0x0000b830


	//   ....[19]....
        /*00c0*/ 	.word	0x0000b990


	//   ....[20]....
        /*00c4*/ 	.word	0x0000bad0


	//   ....[21]....
        /*00c8*/ 	.word	0x0000bb10


	//   ....[22]....
        /*00cc*/ 	.word	0x0000bb50


	//----- nvinfo : EIATTR_MAX_THREADS
	.align		4
.L_2707:
        /*00d0*/ 	.byte	0x04, 0x05
        /*00d2*/ 	.short	(.L_2709 - .L_2708)
.L_2708:
        /*00d4*/ 	.word	0x00000080
        /*00d8*/ 	.word	0x00000001
        /*00dc*/ 	.word	0x00000001


	//----- nvinfo : EIATTR_CRS_STACK_SIZE
	.align		4
.L_2709:
        /*00e0*/ 	.byte	0x04, 0x1e
        /*00e2*/ 	.short	(.L_2711 - .L_2710)
.L_2710:
        /*00e4*/ 	.word	0x00000000
.L_2711:


//--------------------- .nv.info._ZN2at6native27unrolled_elementwise_kernelIZZZNS0_22nan_to_num_kernel_cudaERNS_18TensorIteratorBaseESt8optionalIdES5_S5_ENKUlvE0_clEvENKUlvE2_clEvEUlN3c108BFloat16EE_St5arrayIPcLm2EELi4E23TrivialOffsetCalculatorILi1EjESF_NS0_6memory12LoadWithCastILi1EEENSG_13StoreWithCastILi1EEEEEviT_T0_T2_T3_T4_T5_ --------------------------
	.section	.nv.info._ZN2at6native27unrolled_elementwise_kernelIZZZNS0_22nan_to_num_kernel_cudaERNS_18TensorIteratorBaseESt8optionalIdES5_S5_ENKUlvE0_clEvENKUlvE2_clEvEUlN3c108BFloat16EE_St5arrayIPcLm2EELi4E23TrivialOffsetCalculatorILi1EjESF_NS0_6memory12LoadWithCastILi1EEENSG_13StoreWithCastILi1EEEEEviT_T0_T2_T3_T4_T5_,"",@"SHT_CUDA_INFO"
	.sectionflags	@""
	.align	4


	//----- nvinfo : EIATTR_CUDA_API_VERSION
	.align		4
        /*0000*/ 	.byte	0x04, 0x37
        /*0002*/ 	.short	(.L_2713 - .L_2712)
.L_2712:
        /*0004*/ 	.word	0x00000082


	//----- nvinfo : EIATTR_SW2861232_WAR
	.align		4
.L_2713:
        /*0008*/ 	.byte	0x01, 0x35
	.zero		2


	//----- nvinfo : EIATTR_PARAM_CBANK
	.align		4
        /*000c*/ 	.byte	0x04, 0x0a
        /*000e*/ 	.short	(.L_2715 - .L_2714)
	.align		4
.L_2714:
        /*0010*/ 	.word	index@(.nv.constant0._ZN2at6native27unrolled_elementwise_kernelIZZZNS0_22nan_to_num_kernel_cudaERNS_18TensorIteratorBaseESt8optionalIdES5_S5_ENKUlvE0_clEvENKUlvE2_clEvEUlN3c108BFloat16EE_St5arrayIPcLm2EELi4E23TrivialOffsetCalculatorILi1EjESF_NS0_6memory12LoadWithCastILi1EEENSG_13StoreWithCastILi1EEEEEviT_T0_T2_T3_T4_T5_)
        /*0014*/ 	.short	0x0160
        /*0016*/ 	.short	0x003c


	//----- nvinfo : EIATTR_CBANK_PARAM_SIZE
	.align		4
.L_2715:
        /*0018*/ 	.byte	0x03, 0x19
        /*001a*/ 	.short	0x003c


	//----- nvinfo : EIATTR_KPARAM_INFO
	.align		4
        /*001c*/ 	.byte	0x04, 0x17
        /*001e*/ 	.short	(.L_2717 - .L_2716)
.L_2716:
        /*0020*/ 	.word	0x00000000
        /*0024*/ 	.short	0x0006
        /*0026*/ 	.short	0x0034
        /*0028*/ 	.byte	0x00, 0xf0, 0x21, 0x00


	//----- nvinfo : EIATTR_KPARAM_INFO
	.align		4
.L_2717:
        /*002c*/ 	.byte	0x04, 0x17
        /*002e*/ 	.short	(.L_2719 - .L_2718)
.L_2718:
        /*0030*/ 	.word	0x00000000
        /*0034*/ 	.short	0x0005
        /*0036*/ 	.short	0x002c
        /*0038*/ 	.byte	0x00, 0xf0, 0x21, 0x00


	//----- nvinfo : EIATTR_KPARAM_INFO
	.align		4
.L_2719:
        /*003c*/ 	.byte	0x04, 0x17
        /*003e*/ 	.short	(.L_2721 - .L_2720)
.L_2720:
        /*0040*/ 	.word	0x00000000
        /*0044*/ 	.short	0x0004
        /*0046*/ 	.short	0x0029
        /*0048*/ 	.byte	0x00, 0xf0, 0x05, 0x00


	//----- nvinfo : EIATTR_KPARAM_INFO
	.align		4
.L_2721:
        /*004c*/ 	.byte	0x04, 0x17
        /*004e*/ 	.short	(.L_2723 - .L_2722)
.L_2722:
        /*0050*/ 	.word	0x00000000
        /*0054*/ 	.short	0x0003
        /*0056*/ 	.short	0x0028
        /*0058*/ 	.byte	0x00, 0xf0, 0x05, 0x00


	//----- nvinfo : EIATTR_KPARAM_INFO
	.align		4
.L_2723:
        /*005c*/ 	.byte	0x04, 0x17
        /*005e*/ 	.short	(.L_2725 - .L_2724)
.L_2724:
        /*0060*/ 	.word	0x00000000
        /*0064*/ 	.short	0x0002
        /*0066*/ 	.short	0x0018
        /*0068*/ 	.byte	0x00, 0xf0, 0x41, 0x00


	//----- nvinfo : EIATTR_KPARAM_INFO
	.align		4
.L_2725:
        /*006c*/ 	.byte	0x04, 0x17
        /*006e*/ 	.short	(.L_2727 - .L_2726)
.L_2726:
        /*0070*/ 	.word	0x00000000
        /*0074*/ 	.short	0x0001
        /*0076*/ 	.short	0x0008
        /*0078*/ 	.byte	0x00, 0xf0, 0x41, 0x00


	//----- nvinfo : EIATTR_KPARAM_INFO
	.align		4
.L_2727:
        /*007c*/ 	.byte	0x04, 0x17
        /*007e*/ 	.short	(.L_2729 - .L_2728)
.L_2728:
        /*0080*/ 	.word	0x00000000
        /*0084*/ 	.short	0x0000
        /*0086*/ 	.short	0x0000
        /*0088*/ 	.byte	0x00, 0xf0, 0x11, 0x00


	//----- nvinfo : EIATTR_MAXREG_COUNT
	.align		4
.L_2729:
        /*008c*/ 	.byte	0x03, 0x1b
        /*008e*/ 	.short	0x00ff


	//----- nvinfo : EIATTR_EXTERNS
	.align		4
        /*0090*/ 	.byte	0x04, 0x0f
        /*0092*/ 	.short	(.L_2731 - .L_2730)


	//   ....[0]....
	.align		4
.L_2730:
        /*0094*/ 	.word	index@(__assertfail)


	//----- nvinfo : EIATTR_MERCURY_ISA_VERSION
	.align		4
.L_2731:
        /*0098*/ 	.byte	0x03, 0x5f
        /*009a*/ 	.short	0x0000


	//----- nvinfo : EIATTR_SYSCALL_OFFSETS
	.align		4
        /*009c*/ 	.byte	0x04, 0x46
        /*009e*/ 	.short	(.L_2733 - .L_2732)


	//   ....[0]....
.L_2732:
        /*00a0*/ 	.word	0x000010c0


	//   ....[1]....
        /*00a4*/ 	.word	0x000021c0


	//   ....[2]....
        /*00a8*/ 	.word	0x000032d0


	//   ....[3]....
        /*00ac*/ 	.word	0x000043b0


	//   ....[4]....
        /*00b0*/ 	.word	0x000059a0


	//   ....[5]....
        /*00b4*/ 	.word	0x000069d0


	//   ....[6]....
        /*00b8*/ 	.word	0x000079c0


	//   ....[7]....
        /*00bc*/ 	.word	0x000089b0


	//----- nvinfo : EIATTR_EXIT_INSTR_OFFSETS
	.align		4
.L_2733:
        /*00c0*/ 	.byte	0x04, 0x1c
        /*00c2*/ 	.short	(.L_2735 - .L_2734)


	//   ....[0]....
.L_2734:
        /*00c4*/ 	.word	0x00007a80


	//   ....[1]....
        /*00c8*/ 	.word	0x00007bb0


	//   ....[2]....
        /*00cc*/ 	.word	0x00007bf0


	//   ....[3]....
        /*00d0*/ 	.word	0x00007c90


	//   ....[4]....
        /*00d4*/ 	.word	0x00007cd0


	//   ....[5]....
        /*00d8*/ 	.word	0x00007d10


	//   ....[6]....
        /*00dc*/ 	.word	0x00007da0


	//   ....[7]....
        /*00e0*/ 	.word	0x00007de0


	//   ....[8]....
        /*00e4*/ 	.word	0x00007e80


	//   ....[9]....
        /*00e8*/ 	.word	0x00007ed0


	//   ....[10]....
        /*00ec*/ 	.word	0x00007f20


	//   ....[11]....
        /*00f0*/ 	.word	0x00007ff0


	//   ....[12]....
        /*00f4*/ 	.word	0x00008050


	//   ....[13]....
        /*00f8*/ 	.word	0x000081e0


	//   ....[14]....
        /*00fc*/ 	.word	0x00008340


	//   ....[15]....
        /*0100*/ 	.word	0x00008360


	//   ....[16]....
        /*0104*/ 	.word	0x00008420


	//   ....[17]....
        /*0108*/ 	.word	0x000085a0


	//   ....[18]....
        /*010c*/ 	.word	0x00008720


	//   ....[19]....
        /*0110*/ 	.word	0x00008880


	//   ....[20]....
        /*0114*/ 	.word	0x000089c0


	//   ....[21]....
        /*0118*/ 	.word	0x00008a00


	//   ....[22]....
        /*011c*/ 	.word	0x00008a40


	//----- nvinfo : EIATTR_MAX_THREADS
	.align		4
.L_2735:
        /*0120*/ 	.byte	0x04, 0x05
        /*0122*/ 	.short	(.L_2737 - .L_2736)
.L_2736:
        /*0124*/ 	.word	0x00000080
        /*0128*/ 	.word	0x00000001
        /*012c*/ 	.word	0x00000001


	//----- nvinfo : EIATTR_CRS_STACK_SIZE
	.align		4
.L_2737:
        /*0130*/ 	.byte	0x04, 0x1e
        /*0132*/ 	.short	(.L_2739 - .L_2738)
.L_2738:
        /*0134*/ 	.word	0x00000000
.L_2739:


//--------------------- .nv.info._ZN2at6native18elementwise_kernelILi128ELi4EZNS0_22gpu_kernel_impl_nocastIZZZNS0_22nan_to_num_kernel_cudaERNS_18TensorIteratorBaseESt8optionalIdES6_S6_ENKUlvE0_clEvENKUlvE2_clEvEUlN3c108BFloat16EE_EEvS4_RKT_EUliE_EEviT1_ --------------------------
	.section	.nv.info._ZN2at6native18elementwise_kernelILi128ELi4EZNS0_22gpu_kernel_impl_nocastIZZZNS0_22nan_to_num_kernel_cudaERNS_18TensorIteratorBaseESt8optionalIdES6_S6_ENKUlvE0_clEvENKUlvE2_clEvEUlN3c108BFloat16EE_EEvS4_RKT_EUliE_EEviT1_,"",@"SHT_CUDA_INFO"
	.sectionflags	@""
	.align	4


	//----- nvinfo : EIATTR_CUDA_API_VERSION
	.align		4
        /*0000*/ 	.byte	0x04, 0x37
        /*0002*/ 	.short	(.L_2741 - .L_2740)
.L_2740:
        /*0004*/ 	.word	0x00000082


	//----- nvinfo : EIATTR_SW2861232_WAR
	.align		4
.L_2741:
        /*0008*/ 	.byte	0x01, 0x35
	.zero		2


	//----- nvinfo : EIATTR_PARAM_CBANK
	.align		4
        /*000c*/ 	.byte	0x04, 0x0a
        /*000e*/ 	.short	(.L_2743 - .L_2742)
	.align		4
.L_2742:
        /*0010*/ 	.word	index@(.nv.constant0._ZN2at6native18elementwise_kernelILi128ELi4EZNS0_22gpu_kernel_impl_nocastIZZZNS0_22nan_to_num_kernel_cudaERNS_18TensorIteratorBaseESt8optionalIdES6_S6_ENKUlvE0_clEvENKUlvE2_clEvEUlN3c108BFloat16EE_EEvS4_RKT_EUliE_EEviT1_)
        /*0014*/ 	.short	0x0160
        /*0016*/ 	.short	0x0228


	//----- nvinfo : EIATTR_CBANK_PARAM_SIZE
	.align		4
.L_2743:
        /*0018*/ 	.byte	0x03, 0x19
        /*001a*/ 	.short	0x0228


	//----- nvinfo : EIATTR_KPARAM_INFO
	.align		4
        /*001c*/ 	.byte	0x04, 0x17
        /*001e*/ 	.short	(.L_2745 - .L_2744)
.L_2744:
        /*0020*/ 	.word	0x00000000
        /*0024*/ 	.short	0x0001
        /*0026*/ 	.short	0x0008
        /*0028*/ 	.byte	0x00, 0xf0, 0x81, 0x08


	//----- nvinfo : EIATTR_KPARAM_INFO
	.align		4
.L_2745:
        /*002c*/ 	.byte	0x04, 0x17
        /*002e*/ 	.short	(.L_2747 - .L_2746)
.L_2746:
        /*0030*/ 	.word	0x00000000
        /*0034*/ 	.short	0x0000
        /*0036*/ 	.short	0x0000
        /*0038*/ 	.byte	0x00, 0xf0, 0x11, 0x00


	//----- nvinfo : EIATTR_MAXREG_COUNT
	.align		4
.L_2747:
        /*003c*/ 	.byte	0x03, 0x1b
        /*003e*/ 	.short	0x0080


	//----- nvinfo : EIATTR_MERCURY_ISA_VERSION
	.align		4
        /*0040*/ 	.byte	0x03, 0x5f
        /*0042*/ 	.short	0x0000


	//----- nvinfo : EIATTR_EXIT_INSTR_OFFSETS
	.align		4
        /*0044*/ 	.byte	0x04, 0x1c
        /*0046*/ 	.short	(.L_2749 - .L_2748)


	//   ....[0]....
.L_2748:
        /*0048*/ 	.word	0x00002fe0


	//   ....[1]....
        /*004c*/ 	.word	0x00003f60


	//----- nvinfo : EIATTR_MAX_THREADS
	.align		4
.L_2749:
        /*0050*/ 	.byte	0x04, 0x05
        /*0052*/ 	.short	(.L_2751 - .L_2750)
.L_2750:
        /*0054*/ 	.word	0x00000080
        /*0058*/ 	.word	0x00000001
        /*005c*/ 	.word	0x00000001


	//----- nvinfo : EIATTR_CRS_STACK_SIZE
	.align		4
.L_2751:
        /*0060*/ 	.byte	0x04, 0x1e
        /*0062*/ 	.short	(.L_2753 - .L_2752)
.L_2752:
        /*0064*/ 	.word	0x00000000
.L_2753:


//--------------------- .nv.info._ZN2at6native27unrolled_elementwise_kernelIZZZNS0_22nan_to_num_kernel_cudaERNS_18TensorIteratorBaseESt8optionalIdES5_S5_ENKUlvE0_clEvENKUlvE2_clEvEUlN3c108BFloat16EE_St5arrayIPcLm2EELi4E23TrivialOffsetCalculatorILi1EjESF_NS0_6memory15LoadWithoutCastENSG_16StoreWithoutCastEEEviT_T0_T2_T3_T4_T5_ --------------------------
	.section	.nv.info._ZN2at6native27unrolled_elementwise_kernelIZZZNS0_22nan_to_num_kernel_cudaERNS_18TensorIteratorBaseESt8optionalIdES5_S5_ENKUlvE0_clEvENKUlvE2_clEvEUlN3c108BFloat16EE_St5arrayIPcLm2EELi4E23TrivialOffsetCalculatorILi1EjESF_NS0_6memory15LoadWithoutCastENSG_16StoreWithoutCastEEEviT_T0_T2_T3_T4_T5_,"",@"SHT_CUDA_INFO"
	.sectionflags	@""
	.align	4


	//----- nvinfo : EIATTR_CUDA_API_VERSION
	.align		4
        /*0000*/ 	.byte	0x04, 0x37
        /*0002*/ 	.short	(.L_2755 - .L_2754)
.L_2754:
        /*0004*/ 	.word	0x00000082


	//----- nvinfo : EIATTR_SW2861232_WAR
	.align		4
.L_2755:
        /*0008*/ 	.byte	0x01, 0x35
	.zero		2


	//----- nvinfo : EIATTR_PARAM_CBANK
	.align		4
        /*000c*/ 	.byte	0x04, 0x0a
        /*000e*/ 	.short	(.L_2757 - .L_2756)
	.align		4
.L_2756:
        /*0010*/ 	.word	index@(.nv.constant0._ZN2at6native27unrolled_elementwise_kernelIZZZNS0_22nan_to_num_kernel_cudaERNS_18TensorIteratorBaseESt8optionalIdES5_S5_ENKUlvE0_clEvENKUlvE2_clEvEUlN3c108BFloat16EE_St5arrayIPcLm2EELi4E23TrivialOffsetCalculatorILi1EjESF_NS0_6memory15LoadWithoutCastENSG_16StoreWithoutCastEEEviT_T0_T2_T3_T4_T5_)
        /*0014*/ 	.short	0x0160
        /*0016*/ 	.short	0x002c


	//----- nvinfo : EIATTR_CBANK_PARAM_SIZE
	.align		4
.L_2757:
        /*0018*/ 	.byte	0x03, 0x19
        /*001a*/ 	.short	0x002c


	//----- nvinfo : EIATTR_KPARAM_INFO
	.align		4
        /*001c*/ 	.byte	0x04, 0x17
        /*001e*/ 	.short	(.L_2759 - .L_2758)
.L_2758:
        /*0020*/ 	.word	0x00000000
        /*0024*/ 	.short	0x0006
        /*0026*/ 	.short	0x002b
        /*0028*/ 	.byte	0x00, 0xf0, 0x05, 0x00


	//----- nvinfo : EIATTR_KPARAM_INFO
	.align		4
.L_2759:
        /*002c*/ 	.byte	0x04, 0x17
        /*002e*/ 	.short	(.L_2761 - .L_2760)
.L_2760:
        /*0030*/ 	.word	0x00000000
        /*0034*/ 	.short	0x0005
        /*0036*/ 	.short	0x002a
        /*0038*/ 	.byte	0x00, 0xf0, 0x05, 0x00


	//----- nvinfo : EIATTR_KPARAM_INFO
	.align		4
.L_2761:
        /*003c*/ 	.byte	0x04, 0x17
        /*003e*/ 	.short	(.L_2763 - .L_2762)
.L_2762:
        /*0040*/ 	.word	0x00000000
        /*0044*/ 	.short	0x0004
        /*0046*/ 	.short	0x0029
        /*0048*/ 	.byte	0x00, 0xf0, 0x05, 0x00


	//----- nvinfo : EIATTR_KPARAM_INFO
	.align		4
.L_2763:
        /*004c*/ 	.byte	0x04, 0x17
        /*004e*/ 	.short	(.L_2765 - .L_2764)
.L_2764:
        /*0050*/ 	.word	0x00000000
        /*0054*/ 	.short	0x0003
        /*0056*/ 	.short	0x0028
        /*0058*/ 	.byte	0x00, 0xf0, 0x05, 0x00


	//----- nvinfo : EIATTR_KPARAM_INFO
	.align		4
.L_2765:
        /*005c*/ 	.byte	0x04, 0x17
        /*005e*/ 	.short	(.L_2767 - .L_2766)
.L_2766:
        /*0060*/ 	.word	0x00000000
        /*0064*/ 	.short	0x0002
        /*0066*/ 	.short	0x0018
        /*0068*/ 	.byte	0x00, 0xf0, 0x41, 0x00


	//----- nvinfo : EIATTR_KPARAM_INFO
	.align		4
.L_2767:
        /*006c*/ 	.byte	0x04, 0x17
        /*006e*/ 	.short	(.L_2769 - .L_2768)
.L_2768:
        /*0070*/ 	.word	0x00000000
        /*0074*/ 	.short	0x0001
        /*0076*/ 	.short	0x0008
        /*0078*/ 	.byte	0x00, 0xf0, 0x41, 0x00


	//----- nvinfo : EIATTR_KPARAM_INFO
	.align		4
.L_2769:
        /*007c*/ 	.byte	0x04, 0x17
        /*007e*/ 	.short	(.L_2771 - .L_2770)
.L_2770:
        /*0080*/ 	.word	0x00000000
        /*0084*/ 	.short	0x0000
        /*0086*/ 	.short	0x0000
        /*0088*/ 	.byte	0x00, 0xf0, 0x11, 0x00


	//----- nvinfo : EIATTR_MAXREG_COUNT
	.align		4
.L_2771:
        /*008c*/ 	.byte	0x03, 0x1b
        /*008e*/ 	.short	0x00ff


	//----- nvinfo : EIATTR_MERCURY_ISA_VERSION
	.align		4
        /*0090*/ 	.byte	0x03, 0x5f
        /*0092*/ 	.short	0x0000


	//----- nvinfo : EIATTR_EXIT_INSTR_OFFSETS
	.align		4
        /*0094*/ 	.byte	0x04, 0x1c
        /*0096*/ 	.short	(.L_2773 - .L_2772)


	//   ....[0]....
.L_2772:
        /*0098*/ 	.word	0x00000840


	//   ....[1]....
        /*009c*/ 	.word	0x00000890


	//----- nvinfo : EIATTR_MAX_THREADS
	.align		4
.L_2773:
        /*00a0*/ 	.byte	0x04, 0x05
        /*00a2*/ 	.short	(.L_2775 - .L_2774)
.L_2774:
        /*00a4*/ 	.word	0x00000080
        /*00a8*/ 	.word	0x00000001
        /*00ac*/ 	.word	0x00000001


	//----- nvinfo : EIATTR_CRS_STACK_SIZE
	.align		4
.L_2775:
        /*00b0*/ 	.byte	0x04, 0x1e
        /*00b2*/ 	.short	(.L_2777 - .L_2776)
.L_2776:
        /*00b4*/ 	.word	0x00000000
.L_2777:


//--------------------- .nv.info._ZN2at6native29vectorized_elementwise_kernelILi2EZZZNS0_22nan_to_num_kernel_cudaERNS_18TensorIteratorBaseESt8optionalIdES5_S5_ENKUlvE0_clEvENKUlvE2_clEvEUlN3c108BFloat16EE_St5arrayIPcLm2EEEEviT0_T1_ --------------------------
	.section	.nv.info._ZN2at6native29vectorized_elementwise_kernelILi2EZZZNS0_22nan_to_num_kernel_cudaERNS_18TensorIteratorBaseESt8optionalIdES5_S5_ENKUlvE0_clEvENKUlvE2_clEvEUlN3c108BFloat16EE_St5arrayIPcLm2EEEEviT0_T1_,"",@"SHT_CUDA_INFO"
	.sectionflags	@""
	.align	4


	//----- nvinfo : EIATTR_CUDA_API_VERSION
	.align		4
        /*0000*/ 	.byte	0x04, 0x37
        /*0002*/ 	.short	(.L_2779 - .L_2778)
.L_2778:
        /*0004*/ 	.word	0x00000082


	//----- nvinfo : EIATTR_SW2861232_WAR
	.align		4
.L_2779:
        /*0008*/ 	.byte	0x01, 0x35
	.zero		2


	//----- nvinfo : EIATTR_PARAM_CBANK
	.align		4
        /*000c*/ 	.byte	0x04, 0x0a
        /*000e*/ 	.short	(.L_2781 - .L_2780)
	.align		4
.L_2780:
        /*0010*/ 	.word	index@(.nv.constant0._ZN2at6native29vectorized_elementwise_kernelILi2EZZZNS0_22nan_to_num_kernel_cudaERNS_18TensorIteratorBaseESt8optionalIdES5_S5_ENKUlvE0_clEvENKUlvE2_clEvEUlN3c108BFloat16EE_St5arrayIPcLm2EEEEviT0_T1_)
        /*0014*/ 	.short	0x0160
        /*0016*/ 	.short	0x0028


	//----- nvinfo : EIATTR_CBANK_PARAM_SIZE
	.align		4
.L_2781:
        /*0018*/ 	.byte	0x03, 0x19
        /*001a*/ 	.short	0x0028


	//----- nvinfo : EIATTR_KPARAM_INFO
	.align		4
        /*001c*/ 	.byte	0x04, 0x17
        /*001e*/ 	.short	(.L_2783 - .L_2782)
.L_2782:
        /*0020*/ 	.word	0x00000000
        /*0024*/ 	.short	0x0002
        /*0026*/ 	.short	0x0018
        /*0028*/ 	.byte	0x00, 0xf0, 0x41, 0x00


	//----- nvinfo : EIATTR_KPARAM_INFO
	.align		4
.L_2783:
        /*002c*/ 	.byte	0x04, 0x17
        /*002e*/ 	.short	(.L_2785 - .L_2784)
.L_2784:
        /*0030*/ 	.word	0x00000000
        /*0034*/ 	.short	0x0001
        /*0036*/ 	.short	0x0008
        /*0038*/ 	.byte	0x00, 0xf0, 0x41, 0x00


	//----- nvinfo : EIATTR_KPARAM_INFO
	.align		4
.L_2785:
        /*003c*/ 	.byte	0x04, 0x17
        /*003e*/ 	.short	(.L_2787 - .L_2786)
.L_2786:
        /*0040*/ 	.word	0x00000000
        /*0044*/ 	.short	0x0000
        /*0046*/ 	.short	0x0000
        /*0048*/ 	.byte	0x00, 0xf0, 0x11, 0x00


	//----- nvinfo : EIATTR_MAXREG_COUNT
	.align		4
.L_2787:
        /*004c*/ 	.byte	0x03, 0x1b
        /*004e*/ 	.short	0x00ff


	//----- nvinfo : EIATTR_MERCURY_ISA_VERSION
	.align		4
        /*0050*/ 	.byte	0x03, 0x5f
        /*0052*/ 	.short	0x0000


	//----- nvinfo : EIATTR_EXIT_INSTR_OFFSETS
	.align		4
        /*0054*/ 	.byte	0x04, 0x1c
        /*0056*/ 	.short	(.L_2789 - .L_2788)


	//   ....[0]....
.L_2788:
        /*0058*/ 	.word	0x00000970


	//   ....[1]....
        /*005c*/ 	.word	0x00001920


	//   ....[2]....
        /*0060*/ 	.word	0x00001970


	//----- nvinfo : EIATTR_MAX_THREADS
	.align		4
.L_2789:
        /*0064*/ 	.byte	0x04, 0x05
        /*0066*/ 	.short	(.L_2791 - .L_2790)
.L_2790:
        /*0068*/ 	.word	0x00000080
        /*006c*/ 	.word	0x00000001
        /*0070*/ 	.word	0x00000001


	//----- nvinfo : EIATTR_CRS_STACK_SIZE
	.align		4
.L_2791:
        /*0074*/ 	.byte	0x04, 0x1e
        /*0076*/ 	.short	(.L_2793 - .L_2792)
.L_2792:
        /*0078*/ 	.word	0x00000000
.L_2793:


//--------------------- .nv.info._ZN2at6native29vectorized_elementwise_kernelILi4EZZZNS0_22nan_to_num_kernel_cudaERNS_18TensorIteratorBaseESt8optionalIdES5_S5_ENKUlvE0_clEvENKUlvE2_clEvEUlN3c108BFloat16EE_St5arrayIPcLm2EEEEviT0_T1_ --------------------------
	.section	.nv.info._ZN2at6native29vectorized_elementwise_kernelILi4EZZZNS0_22nan_to_num_kernel_cudaERNS_18TensorIteratorBaseESt8optionalIdES5_S5_ENKUlvE0_clEvENKUlvE2_clEvEUlN3c108BFloat16EE_St5arrayIPcLm2EEEEviT0_T1_,"",@"SHT_CUDA_INFO"
	.sectionflags	@""
	.align	4


	//----- nvinfo : EIATTR_CUDA_API_VERSION
	.align		4
        /*0000*/ 	.byte	0x04, 0x37
        /*0002*/ 	.short	(.L_2795 - .L_2794)
.L_2794:
        /*0004*/ 	.word	0x00000082


	//----- nvinfo : EIATTR_SW2861232_WAR
	.align		4
.L_2795:
        /*0008*/ 	.byte	0x01, 0x35
	.zero		2


	//----- nvinfo : EIATTR_PARAM_CBANK
	.align		4
        /*000c*/ 	.byte	0x04, 0x0a
        /*000e*/ 	.short	(.L_2797 - .L_2796)
	.align		4
.L_2796:
        /*0010*/ 	.word	index@(.nv.constant0._ZN2at6native29vectorized_elementwise_kernelILi4EZZZNS0_22nan_to_num_kernel_cudaERNS_18TensorIteratorBaseESt8optionalIdES5_S5_ENKUlvE0_clEvENKUlvE2_clEvEUlN3c108BFloat16EE_St5arrayIPcLm2EEEEviT0_T1_)
        /*0014*/ 	.short	0x0160
        /*0016*/ 	.short	0x0028


	//----- nvinfo : EIATTR_CBANK_PARAM_SIZE
	.align		4
.L_2797:
        /*0018*/ 	.byte	0x03, 0x19
        /*001a*/ 	.short	0x0028


	//----- nvinfo : EIATTR_KPARAM_INFO
	.align		4
        /*001c*/ 	.byte	0x04, 0x17
        /*001e*/ 	.short	(.L_2799 - .L_2798)
.L_2798:
        /*0020*/ 	.word	0x00000000
        /*0024*/ 	.short	0x0002
        /*0026*/ 	.short	0x0018
        /*0028*/ 	.byte	0x00, 0xf0, 0x41, 0x00


	//----- nvinfo : EIATTR_KPARAM_INFO
	.align		4
.L_2799:
        /*002c*/ 	.byte	0x04, 0x17
        /*002e*/ 	.short	(.L_2801 - .L_2800)
.L_2800:
        /*0030*/ 	.word	0x00000000
        /*0034*/ 	.short	0x0001
        /*0036*/ 	.short	0x0008
        /*0038*/ 	.byte	0x00, 0xf0, 0x41, 0x00


	//----- nvinfo : EIATTR_KPARAM_INFO
	.align		4
.L_2801:
        /*003c*/ 	.byte	0x04, 0x17
        /*003e*/ 	.short	(.L_2803 - .L_2802)
.L_2802:
        /*0040*/ 	.word	0x00000000
        /*0044*/ 	.short	0x0000
        /*0046*/ 	.short	0x0000
        /*0048*/ 	.byte	0x00, 0xf0, 0x11, 0x00


	//----- nvinfo : EIATTR_MAXREG_COUNT
	.align		4
.L_2803:
        /*004c*/ 	.byte	0x03, 0x1b
        /*004e*/ 	.short	0x00ff


	//----- nvinfo : EIATTR_MERCURY_ISA_VERSION
	.align		4
        /*0050*/ 	.byte	0x03, 0x5f
        /*0052*/ 	.short	0x0000


	//----- nvinfo : EIATTR_EXIT_INSTR_OFFSETS
	.align		4
        /*0054*/ 	.byte	0x04, 0x1c
        /*0056*/ 	.short	(.L_2805 - .L_2804)


	//   ....[0]....
.L_2804:
        /*0058*/ 	.word	0x00000930


	//   ....[1]....
        /*005c*/ 	.word	0x000018e0


	//   ....[2]....
        /*0060*/ 	.word	0x00001930


	//----- nvinfo : EIATTR_MAX_THREADS
	.align		4
.L_2805:
        /*0064*/ 	.byte	0x04, 0x05
        /*0066*/ 	.short	(.L_2807 - .L_2806)
.L_2806:
        /*0068*/ 	.word	0x00000080
        /*006c*/ 	.word	0x00000001
        /*0070*/ 	.word	0x00000001


	//----- nvinfo : EIATTR_CRS_STACK_SIZE
	.align		4
.L_2807:
        /*0074*/ 	.byte	0x04, 0x1e
        /*0076*/ 	.short	(.L_2809 - .L_2808)
.L_2808:
        /*0078*/ 	.word	0x00000000
.L_2809:


//--------------------- .nv.info._ZN2at6native29vectorized_elementwise_kernelILi8EZZZNS0_22nan_to_num_kernel_cudaERNS_18TensorIteratorBaseESt8optionalIdES5_S5_ENKUlvE0_clEvENKUlvE2_clEvEUlN3c108BFloat16EE_St5arrayIPcLm2EEEEviT0_T1_ --------------------------
	.section	.nv.info._ZN2at6native29vectorized_elementwise_kernelILi8EZZZNS0_22nan_to_num_kernel_cudaERNS_18TensorIteratorBaseESt8optionalIdES5_S5_ENKUlvE0_clEvENKUlvE2_clEvEUlN3c108BFloat16EE_St5arrayIPcLm2EEEEviT0_T1_,"",@"SHT_CUDA_INFO"
	.sectionflags	@""
	.align	4


	//----- nvinfo : EIATTR_CUDA_API_VERSION
	.align		4
        /*0000*/ 	.byte	0x04, 0x37
        /*0002*/ 	.short	(.L_2811 - .L_2810)
.L_2810:
        /*0004*/ 	.word	0x00000082


	//----- nvinfo : EIATTR_SW2861232_WAR
	.align		4
.L_2811:
        /*0008*/ 	.byte	0x01, 0x35
	.zero		2


	//----- nvinfo : EIATTR_PARAM_CBANK
	.align		4
        /*000c*/ 	.byte	0x04, 0x0a
        /*000e*/ 	.short	(.L_2813 - .L_2812)
	.align		4
.L_2812:
        /*0010*/ 	.word	index@(.nv.constant0._ZN2at6native29vectorized_elementwise_kernelILi8EZZZNS0_22nan_to_num_kernel_cudaERNS_18TensorIteratorBaseESt8optionalIdES5_S5_ENKUlvE0_clEvENKUlvE2_clEvEUlN3c108BFloat16EE_St5arrayIPcLm2EEEEviT0_T1_)
        /*0014*/ 	.short	0x0160
        /*0016*/ 	.short	0x0028


	//----- nvinfo : EIATTR_CBANK_PARAM_SIZE
	.align		4
.L_2813:
        /*0018*/ 	.byte	0x03, 0x19
        /*001a*/ 	.short	0x0028


	//----- nvinfo : EIATTR_KPARAM_INFO
	.align		4
        /*001c*/ 	.byte	0x04, 0x17
        /*001e*/ 	.short	(.L_2815 - .L_2814)
.L_2814:
        /*0020*/ 	.word	0x00000000
        /*0024*/ 	.short	0x0002
        /*0026*/ 	.short	0x0018
        /*0028*/ 	.byte	0x00, 0xf0, 0x41, 0x00


	//----- nvinfo : EIATTR_KPARAM_INFO
	.align		4
.L_2815:
        /*002c*/ 	.byte	0x04, 0x17
        /*002e*/ 	.short	(.L_2817 - .L_2816)
.L_2816:
        /*0030*/ 	.word	0x00000000
        /*0034*/ 	.short	0x0001
        /*0036*/ 	.short	0x0008
        /*0038*/ 	.byte	0x00, 0xf0, 0x41, 0x00


	//----- nvinfo : EIATTR_KPARAM_INFO
	.align		4
.L_2817:
        /*003c*/ 	.byte	0x04, 0x17
        /*003e*/ 	.short	(.L_2819 - .L_2818)
.L_2818:
        /*0040*/ 	.word	0x00000000
        /*0044*/ 	.short	0x0000
        /*0046*/ 	.short	0x0000
        /*0048*/ 	.byte	0x00, 0xf0, 0x11, 0x00


	//----- nvinfo : EIATTR_MAXREG_COUNT
	.align		4
.L_2819:
        /*004c*/ 	.byte	0x03, 0x1b
        /*004e*/ 	.short	0x00ff


	//----- nvinfo : EIATTR_MERCURY_ISA_VERSION
	.align		4
        /*0050*/ 	.byte	0x03, 0x5f
        /*0052*/ 	.short	0x0000


	//----- nvinfo : EIATTR_EXIT_INSTR_OFFSETS
	.align		4
        /*0054*/ 	.byte	0x04, 0x1c
        /*0056*/ 	.short	(.L_2821 - .L_2820)


	//   ....[0]....
.L_2820:
        /*0058*/ 	.word	0x00000010


	//----- nvinfo : EIATTR_MAX_THREADS
	.align		4
.L_2821:
        /*005c*/ 	.byte	0x04, 0x05
        /*005e*/ 	.short	(.L_2823 - .L_2822)
.L_2822:
        /*0060*/ 	.word	0x00000080
        /*0064*/ 	.word	0x00000001
        /*0068*/ 	.word	0x00000001
.L_2823:


//--------------------- .nv.info._ZN2at6native18elementwise_kernelILi128ELi4EZNS0_15gpu_kernel_implIZZZNS0_22nan_to_num_kernel_cudaERNS_18TensorIteratorBaseESt8optionalIdES6_S6_ENKUlvE0_clEvENKUlvE1_clEvEUlN3c104HalfEE_EEvS4_RKT_EUliE_EEviT1_ --------------------------
	.section	.nv.info._ZN2at6native18elementwise_kernelILi128ELi4EZNS0_15gpu_kernel_implIZZZNS0_22nan_to_num_kernel_cudaERNS_18TensorIteratorBaseESt8optionalIdES6_S6_ENKUlvE0_clEvENKUlvE1_clEvEUlN3c104HalfEE_EEvS4_RKT_EUliE_EEviT1_,"",@"SHT_CUDA_INFO"
	.sectionflags	@""
	.align	4


	//----- nvinfo : EIATTR_CUDA_API_VERSION
	.align		4
        /*0000*/ 	.byte	0x04, 0x37
        /*0002*/ 	.short	(.L_2825 - .L_2824)
.L_2824:
        /*0004*/ 	.word	0x00000082


	//----- nvinfo : EIATTR_SW2861232_WAR
	.align		4
.L_2825:
        /*0008*/ 	.byte	0x01, 0x35
	.zero		2


	//----- nvinfo : EIATTR_PARAM_CBANK
	.align		4
        /*000c*/ 	.byte	0x04, 0x0a
        /*000e*/ 	.short	(.L_2827 - .L_2826)
	.align		4
.L_2826:
        /*0010*/ 	.word	index@(.nv.constant0._ZN2at6native18elementwise_kernelILi128ELi4EZNS0_15gpu_kernel_implIZZZNS0_22nan_to_num_kernel_cudaERNS_18TensorIteratorBaseESt8optionalIdES6_S6_ENKUlvE0_clEvENKUlvE1_clEvEUlN3c104HalfEE_EEvS4_RKT_EUliE_EEviT1_)
        /*0014*/ 	.short	0x0160
        /*0016*/ 	.short	0x0230


	//----- nvinfo : EIATTR_CBANK_PARAM_SIZE
	.align		4
.L_2827:
        /*0018*/ 	.byte	0x03, 0x19
        /*001a*/ 	.short	0x0230


	//----- nvinfo : EIATTR_KPARAM_INFO
	.align		4
        /*001c*/ 	.byte	0x04, 0x17
        /*001e*/ 	.short	(.L_2829 - .L_2828)
.L_2828:
        /*0020*/ 	.word	0x00000000
        /*0024*/ 	.short	0x0001
        /*0026*/ 	.short	0x0008
        /*0028*/ 	.byte	0x00, 0xf0, 0xa1, 0x08


	//----- nvinfo : EIATTR_KPARAM_INFO
	.align		4
.L_2829:
        /*002c*/ 	.byte	0x04, 0x17
        /*002e*/ 	.short	(.L_2831 - .L_2830)
.L_2830:
        /*0030*/ 	.word	0x00000000
        /*0034*/ 	.short	0x0000
        /*0036*/ 	.short	0x0000
        /*0038*/ 	.byte	0x00, 0xf0, 0x11, 0x00


	//----- nvinfo : EIATTR_MAXREG_COUNT
	.align		4
.L_2831:
        /*003c*/ 	.byte	0x03, 0x1b
        /*003e*/ 	.short	0x0080


	//----- nvinfo : EIATTR_EXTERNS
	.align		4
        /*0040*/ 	.byte	0x04, 0x0f
        /*0042*/ 	.short	(.L_2833 - .L_2832)


	//   ....[0]....
	.align		4
.L_2832:
        /*0044*/ 	.word	index@(__assertfail)


	//----- nvinfo : EIATTR_MERCURY_ISA_VERSION
	.align		4
.L_2833:
        /*0048*/ 	.byte	0x03, 0x5f
        /*004a*/ 	.short	0x0000


	//----- nvinfo : EIATTR_SYSCALL_OFFSETS
	.align		4
        /*004c*/ 	.byte	0x04, 0x46
        /*004e*/ 	.short	(.L_2835 - .L_2834)


	//   ....[0]....
.L_2834:
        /*0050*/ 	.word	0x00001db0


	//   ....[1]....
        /*0054*/ 	.word	0x00002e20


	//   ....[2]....
        /*0058*/ 	.word	0x00004c40


	//   ....[3]....
        /*005c*/ 	.word	0x00005cb0


	//   ....[4]....
        /*0060*/ 	.word	0x00007aa0


	//   ....[5]....
        /*0064*/ 	.word	0x00008b10


	//   ....[6]....
        /*0068*/ 	.word	0x0000a910


	//   ....[7]....
        /*006c*/ 	.word	0x0000b980


	//----- nvinfo : EIATTR_EXIT_INSTR_OFFSETS
	.align		4
.L_2835:
        /*0070*/ 	.byte	0x04, 0x1c
        /*0072*/ 	.short	(.L_2837 - .L_2836)


	//   ....[0]....
.L_2836:
        /*0074*/ 	.word	0x00008bd0


	//   ....[1]....
        /*0078*/ 	.word	0x0000ab80


	//   ....[2]....
        /*007c*/ 	.word	0x0000abc0


	//   ....[3]....
        /*0080*/ 	.word	0x0000ac60


	//   ....[4]....
        /*0084*/ 	.word	0x0000aca0


	//   ....[5]....
        /*0088*/ 	.word	0x0000ace0


	//   ....[6]....
        /*008c*/ 	.word	0x0000ad70


	//   ....[7]....
        /*0090*/ 	.word	0x0000ad90


	//   ....[8]....
        /*0094*/ 	.word	0x0000ae30


	//   ....[9]....
        /*0098*/ 	.word	0x0000ae80


	//   ....[10]....
        /*009c*/ 	.word	0x0000aed0


	//   ....[11]....
        /*00a0*/ 	.word	0x0000afa0


	//   ....[12]....
        /*00a4*/ 	.word	0x0000b000


	//   ....[13]....
        /*00a8*/ 	.word	0x0000b190


	//   ....[14]....
        /*00ac*/ 	.word	0x0000b2f0


	//   ....[15]....
        /*00b0*/ 	.word	0x0000b330


	//   ....[16]....
        /*00b4*/ 	.word	0x0000b3f0


	//   ....[17]....
        /*00b8*/ 	.word	0x0000b570


	//   ....[18]....
        /*00bc*/ 	.word	0x0000b6f0


	//   ....[19]....
        /*00c0*/ 	.word	0x0000b850


	//   ....[20]....
        /*00c4*/ 	.word	0x0000b990


	//   ....[21]....
        /*00c8*/ 	.word	0x0000b9d0


	//   ....[22]....
        /*00cc*/ 	.word	0x0000ba10


	//----- nvinfo : EIATTR_MAX_THREADS
	.align		4
.L_2837:
        /*00d0*/ 	.byte	0x04, 0x05
        /*00d2*/ 	.short	(.L_2839 - .L_2838)
.L_2838:
        /*00d4*/ 	.word	0x00000080
        /*00d8*/ 	.word	0x00000001
        /*00dc*/ 	.word	0x00000001


	//----- nvinfo : EIATTR_CRS_STACK_SIZE
	.align		4
.L_2839:
        /*00e0*/ 	.byte	0x04, 0x1e
        /*00e2*/ 	.short	(.L_2841 - .L_2840)
.L_2840:
        /*00e4*/ 	.word	0x00000000
.L_2841:


//--------------------- .nv.info._ZN2at6native27unrolled_elementwise_kernelIZZZNS0_22nan_to_num_kernel_cudaERNS_18TensorIteratorBaseESt8optionalIdES5_S5_ENKUlvE0_clEvENKUlvE1_clEvEUlN3c104HalfEE_St5arrayIPcLm2EELi4E23TrivialOffsetCalculatorILi1EjESF_NS0_6memory12LoadWithCastILi1EEENSG_13StoreWithCastILi1EEEEEviT_T0_T2_T3_T4_T5_ --------------------------
	.section	.nv.info._ZN2at6native27unrolled_elementwise_kernelIZZZNS0_22nan_to_num_kernel_cudaERNS_18TensorIteratorBaseESt8optionalIdES5_S5_ENKUlvE0_clEvENKUlvE1_clEvEUlN3c104HalfEE_St5arrayIPcLm2EELi4E23TrivialOffsetCalculatorILi1EjESF_NS0_6memory12LoadWithCastILi1EEENSG_13StoreWithCastILi1EEEEEviT_T0_T2_T3_T4_T5_,"",@"SHT_CUDA_INFO"
	.sectionflags	@""
	.align	4


	//----- nvinfo : EIATTR_CUDA_API_VERSION
	.align		4
        /*0000*/ 	.byte	0x04, 0x37
        /*0002*/ 	.short	(.L_2843 - .L_2842)
.L_2842:
        /*0004*/ 	.word	0x00000082


	//----- nvinfo : EIATTR_SW2861232_WAR
	.align		4
.L_2843:
        /*0008*/ 	.byte	0x01, 0x35
	.zero		2


	//----- nvinfo : EIATTR_PARAM_CBANK
	.align		4
        /*000c*/ 	.byte	0x04, 0x0a
        /*000e*/ 	.short	(.L_2845 - .L_2844)
	.align		4
.L_2844:
        /*0010*/ 	.word	index@(.nv.constant0._ZN2at6native27unrolled_elementwise_kernelIZZZNS0_22nan_to_num_kernel_cudaERNS_18TensorIteratorBaseESt8optionalIdES5_S5_ENKUlvE0_clEvENKUlvE1_clEvEUlN3c104HalfEE_St5arrayIPcLm2EELi4E23TrivialOffsetCalculatorILi1EjESF_NS0_6memory12LoadWithCastILi1EEENSG_13StoreWithCastILi1EEEEEviT_T0_T2_T3_T4_T5_)
        /*0014*/ 	.short	0x0160
        /*0016*/ 	.short	0x003c


	//----- nvinfo : EIATTR_CBANK_PARAM_SIZE
	.align		4
.L_2845:
        /*0018*/ 	.byte	0x03, 0x19
        /*001a*/ 	.short	0x003c


	//----- nvinfo : EIATTR_KPARAM_INFO
	.align		4
        /*001c*/ 	.byte	0x04, 0x17
        /*001e*/ 	.short	(.L_2847 - .L_2846)
.L_2846:
        /*0020*/ 	.word	0x00000000
        /*0024*/ 	.short	0x0006
        /*0026*/ 	.short	0x0034
        /*0028*/ 	.byte	0x00, 0xf0, 0x21, 0x00


	//----- nvinfo : EIATTR_KPARAM_INFO
	.align		4
.L_2847:
        /*002c*/ 	.byte	0x04, 0x17
        /*002e*/ 	.short	(.L_2849 - .L_2848)
.L_2848:
        /*0030*/ 	.word	0x00000000
        /*0034*/ 	.short	0x0005
        /*0036*/ 	.short	0x002c
        /*0038*/ 	.byte	0x00, 0xf0, 0x21, 0x00


	//----- nvinfo : EIATTR_KPARAM_INFO
	.align		4
.L_2849:
        /*003c*/ 	.byte	0x04, 0x17
        /*003e*/ 	.short	(.L_2851 - .L_2850)
.L_2850:
        /*0040*/ 	.word	0x00000000
        /*0044*/ 	.short	0x0004
        /*0046*/ 	.short	0x0029
        /*0048*/ 	.byte	0x00, 0xf0, 0x05, 0x00


	//----- nvinfo : EIATTR_KPARAM_INFO
	.align		4
.L_2851:
        /*004c*/ 	.byte	0x04, 0x17
        /*004e*/ 	.short	(.L_2853 - .L_2852)
.L_2852:
        /*0050*/ 	.word	0x00000000
        /*0054*/ 	.short	0x0003
        /*0056*/ 	.short	0x0028
        /*0058*/ 	.byte	0x00, 0xf0, 0x05, 0x00


	//----- nvinfo : EIATTR_KPARAM_INFO
	.align		4
.L_2853:
        /*005c*/ 	.byte	0x04, 0x17
        /*005e*/ 	.short	(.L_2855 - .L_2854)
.L_2854:
        /*0060*/ 	.word	0x00000000
        /*0064*/ 	.short	0x0002
        /*0066*/ 	.short	0x0018
        /*0068*/ 	.byte	0x00, 0xf0, 0x41, 0x00


	//----- nvinfo : EIATTR_KPARAM_INFO
	.align		4
.L_2855:
        /*006c*/ 	.byte	0x04, 0x17
        /*006e*/ 	.short	(.L_2857 - .L_2856)
.L_2856:
        /*0070*/ 	.word	0x00000000
        /*0074*/ 	.short	0x0001
        /*0076*/ 	.short	0x0008
        /*0078*/ 	.byte	0x00, 0xf0, 0x41, 0x00


	//----- nvinfo : EIATTR_KPARAM_INFO
	.align		4
.L_2857:
        /*007c*/ 	.byte	0x04, 0x17
        /*007e*/ 	.short	(.L_2859 - .L_2858)
.L_2858:
        /*0080*/ 	.word	0x00000000
        /*0084*/ 	.short	0x0000
        /*0086*/ 	.short	0x0000
        /*0088*/ 	.byte	0x00, 0xf0, 0x11, 0x00


	//----- nvinfo : EIATTR_MAXREG_COUNT
	.align		4
.L_2859:
        /*008c*/ 	.byte	0x03, 0x1b
        /*008e*/ 	.short	0x00ff


	//----- nvinfo : EIATTR_EXTERNS
	.align		4
        /*0090*/ 	.byte	0x04, 0x0f
        /*0092*/ 	.short	(.L_2861 - .L_2860)


	//   ....[0]....
	.align		4
.L_2860:
        /*0094*/ 	.word	index@(__assertfail)


	//----- nvinfo : EIATTR_MERCURY_ISA_VERSION
	.align		4
.L_2861:
        /*0098*/ 	.byte	0x03, 0x5f
        /*009a*/ 	.short	0x0000


	//----- nvinfo : EIATTR_SYSCALL_OFFSETS
	.align		4
        /*009c*/ 	.byte	0x04, 0x46
        /*009e*/ 	.short	(.L_2863 - .L_2862)


	//   ....[0]....
.L_2862:
        /*00a0*/ 	.word	0x00001090


	//   ....[1]....
        /*00a4*/ 	.word	0x00002160


	//   ....[2]....
        /*00a8*/ 	.word	0x00003240


	//   ....[3]....
        /*00ac*/ 	.word	0x000042f0


	//   ....[4]....
        /*00b0*/ 	.word	0x00005830


	//   ....[5]....
        /*00b4*/ 	.word	0x00006860


	//   ....[6]....
        /*00b8*/ 	.word	0x00007850


	//   ....[7]....
        /*00bc*/ 	.word	0x00008840


	//----- nvinfo : EIATTR_EXIT_INSTR_OFFSETS
	.align		4
.L_2863:
        /*00c0*/ 	.byte	0x04, 0x1c
        /*00c2*/ 	.short	(.L_2865 - .L_2864)


	//   ....[0]....
.L_2864:
        /*00c4*/ 	.word	0x00007910


	//   ....[1]....
        /*00c8*/ 	.word	0x00007a40


	//   ....[2]....
        /*00cc*/ 	.word	0x00007a80


	//   ....[3]....
        /*00d0*/ 	.word	0x00007b20


	//   ....[4]....
        /*00d4*/ 	.word	0x00007b60


	//   ....[5]....
        /*00d8*/ 	.word	0x00007ba0


	//   ....[6]....
        /*00dc*/ 	.word	0x00007c30


	//   ....[7]....
        /*00e0*/ 	.word	0x00007c50


	//   ....[8]....
        /*00e4*/ 	.word	0x00007cf0


	//   ....[9]....
        /*00e8*/ 	.word	0x00007d40


	//   ....[10]....
        /*00ec*/ 	.word	0x00007d90


	//   ....[11]....
        /*00f0*/ 	.word	0x00007e60


	//   ....[12]....
        /*00f4*/ 	.word	0x00007ec0


	//   ....[13]....
        /*00f8*/ 	.word	0x00008050


	//   ....[14]....
        /*00fc*/ 	.word	0x000081b0


	//   ....[15]....
        /*0100*/ 	.word	0x000081f0


	//   ....[16]....
        /*0104*/ 	.word	0x000082b0


	//   ....[17]....
        /*0108*/ 	.word	0x00008430


	//   ....[18]....
        /*010c*/ 	.word	0x000085b0


	//   ....[19]....
        /*0110*/ 	.word	0x00008710


	//   ....[20]....
        /*0114*/ 	.word	0x00008850


	//   ....[21]....
        /*0118*/ 	.word	0x00008890


	//   ....[22]....
        /*011c*/ 	.word	0x000088d0


	//----- nvinfo : EIATTR_MAX_THREADS
	.align		4
.L_2865:
        /*0120*/ 	.byte	0x04, 0x05
        /*0122*/ 	.short	(.L_2867 - .L_2866)
.L_2866:
        /*0124*/ 	.word	0x00000080
        /*0128*/ 	.word	0x00000001
        /*012c*/ 	.word	0x00000001


	//----- nvinfo : EIATTR_CRS_STACK_SIZE
	.align		4
.L_2867:
        /*0130*/ 	.byte	0x04, 0x1e
        /*0132*/ 	.short	(.L_2869 - .L_2868)
.L_2868:
        /*0134*/ 	.word	0x00000000
.L_2869:


//--------------------- .nv.info._ZN2at6native18elementwise_kernelILi128ELi4EZNS0_22gpu_kernel_impl_nocastIZZZNS0_22nan_to_num_kernel_cudaERNS_18TensorIteratorBaseESt8optionalIdES6_S6_ENKUlvE0_clEvENKUlvE1_clEvEUlN3c104HalfEE_EEvS4_RKT_EUliE_EEviT1_ --------------------------
	.section	.nv.info._ZN2at6native18elementwise_kernelILi128ELi4EZNS0_22gpu_kernel_impl_nocastIZZZNS0_22nan_to_num_kernel_cudaERNS_18TensorIteratorBaseESt8optionalIdES6_S6_ENKUlvE0_clEvENKUlvE1_clEvEUlN3c104HalfEE_EEvS4_RKT_EUliE_EEviT1_,"",@"SHT_CUDA_INFO"
	.sectionflags	@""
	.align	4


	//----- nvinfo : EIATTR_CUDA_API_VERSION
	.align		4
        /*0000*/ 	.byte	0x04, 0x37
        /*0002*/ 	.short	(.L_2871 - .L_2870)
.L_2870:
        /*0004*/ 	.word	0x00000082


	//----- nvinfo : EIATTR_SW2861232_WAR
	.align		4
.L_2871:
        /*0008*/ 	.byte	0x01, 0x35
	.zero		2


	//----- nvinfo : EIATTR_PARAM_CBANK
	.align		4
        /*000c*/ 	.byte	0x04, 0x0a
        /*000e*/ 	.short	(.L_2873 - .L_2872)
	.align		4
.L_2872:
        /*0010*/ 	.word	index@(.nv.constant0._ZN2at6native18elementwise_kernelILi128ELi4EZNS0_22gpu_kernel_impl_nocastIZZZNS0_22nan_to_num_kernel_cudaERNS_18TensorIteratorBaseESt8optionalIdES6_S6_ENKUlvE0_clEvENKUlvE1_clEvEUlN3c104HalfEE_EEvS4_RKT_EUliE_EEviT1_)
        /*0014*/ 	.short	0x0160
        /*0016*/ 	.short	0x0228


	//----- nvinfo : EIATTR_CBANK_PARAM_SIZE
	.align		4
.L_2873:
        /*0018*/ 	.byte	0x03, 0x19
        /*001a*/ 	.short	0x0228


	//----- nvinfo : EIATTR_KPARAM_INFO
	.align		4
        /*001c*/ 	.byte	0x04, 0x17
        /*001e*/ 	.short	(.L_2875 - .L_2874)
.L_2874:
        /*0020*/ 	.word	0x00000000
        /*0024*/ 	.short	0x0001
        /*0026*/ 	.short	0x0008
        /*0028*/ 	.byte	0x00, 0xf0, 0x81, 0x08


	//----- nvinfo : EIATTR_KPARAM_INFO
	.align		4
.L_2875:
        /*002c*/ 	.byte	0x04, 0x17
        /*002e*/ 	.short	(.L_2877 - .L_2876)
.L_2876:
        /*0030*/ 	.word	0x00000000
        /*0034*/ 	.short	0x0000
        /*0036*/ 	.short	0x0000
        /*0038*/ 	.byte	0x00, 0xf0, 0x11, 0x00


	//----- nvinfo : EIATTR_MAXREG_COUNT
	.align		4
.L_2877:
        /*003c*/ 	.byte	0x03, 0x1b
        /*003e*/ 	.short	0x0080


	//----- nvinfo : EIATTR_MERCURY_ISA_VERSION
	.align		4
        /*0040*/ 	.byte	0x03, 0x5f
        /*0042*/ 	.short	0x0000


	//----- nvinfo : EIATTR_EXIT_INSTR_OFFSETS
	.align		4
        /*0044*/ 	.byte	0x04, 0x1c
        /*0046*/ 	.short	(.L_2879 - .L_2878)


	//   ....[0]....
.L_2878:
        /*0048*/ 	.word	0x00002f50


	//   ....[1]....
        /*004c*/ 	.word	0x00003ea0


	//----- nvinfo : EIATTR_MAX_THREADS
	.align		4
.L_2879:
        /*0050*/ 	.byte	0x04, 0x05
        /*0052*/ 	.short	(.L_2881 - .L_2880)
.L_2880:
        /*0054*/ 	.word	0x00000080
        /*0058*/ 	.word	0x00000001
        /*005c*/ 	.word	0x00000001


	//----- nvinfo : EIATTR_CRS_STACK_SIZE
	.align		4
.L_2881:
        /*0060*/ 	.byte	0x04, 0x1e
        /*0062*/ 	.short	(.L_2883 - .L_2882)
.L_2882:
        /*0064*/ 	.word	0x00000000
.L_2883:


//--------------------- .nv.info._ZN2at6native27unrolled_elementwise_kernelIZZZNS0_22nan_to_num_kernel_cudaERNS_18TensorIteratorBaseESt8optionalIdES5_S5_ENKUlvE0_clEvENKUlvE1_clEvEUlN3c104HalfEE_St5arrayIPcLm2EELi4E23TrivialOffsetCalculatorILi1EjESF_NS0_6memory15LoadWithoutCastENSG_16StoreWithoutCastEEEviT_T0_T2_T3_T4_T5_ --------------------------
	.section	.nv.info._ZN2at6native27unrolled_elementwise_kernelIZZZNS0_22nan_to_num_kernel_cudaERNS_18TensorIteratorBaseESt8optionalIdES5_S5_ENKUlvE0_clEvENKUlvE1_clEvEUlN3c104HalfEE_St5arrayIPcLm2EELi4E23TrivialOffsetCalculatorILi1EjESF_NS0_6memory15LoadWithoutCastENSG_16StoreWithoutCastEEEviT_T0_T2_T3_T4_T5_,"",@"SHT_CUDA_INFO"
	.sectionflags	@""
	.align	4


	//----- nvinfo : EIATTR_CUDA_API_VERSION
	.align		4
        /*0000*/ 	.byte	0x04, 0x37
        /*0002*/ 	.short	(.L_2885 - .L_2884)
.L_2884:
        /*0004*/ 	.word	0x00000082


	//----- nvinfo : EIATTR_SW2861232_WAR
	.align		4
.L_2885:
        /*0008*/ 	.byte	0x01, 0x35
	.zero		2


	//----- nvinfo : EIATTR_PARAM_CBANK
	.align		4
        /*000c*/ 	.byte	0x04, 0x0a
        /*000e*/ 	.short	(.L_2887 - .L_2886)
	.align		4
.L_2886:
        /*0010*/ 	.word	index@(.nv.constant0._ZN2at6native27unrolled_elementwise_kernelIZZZNS0_22nan_to_num_kernel_cudaERNS_18TensorIteratorBaseESt8optionalIdES5_S5_ENKUlvE0_clEvENKUlvE1_clEvEUlN3c104HalfEE_St5arrayIPcLm2EELi4E23TrivialOffsetCalculatorILi1EjESF_NS0_6memory15LoadWithoutCastENSG_16StoreWithoutCastEEEviT_T0_T2_T3_T4_T5_)
        /*0014*/ 	.short	0x0160
        /*0016*/ 	.short	0x002c


	//----- nvinfo : EIATTR_CBANK_PARAM_SIZE
	.align		4
.L_2887:
        /*0018*/ 	.byte	0x03, 0x19
        /*001a*/ 	.short	0x002c


	//----- nvinfo : EIATTR_KPARAM_INFO
	.align		4
        /*001c*/ 	.byte	0x04, 0x17
        /*001e*/ 	.short	(.L_2889 - .L_2888)
.L_2888:
        /*0020*/ 	.word	0x00000000
        /*0024*/ 	.short	0x0006
        /*0026*/ 	.short	0x002b
        /*0028*/ 	.byte	0x00, 0xf0, 0x05, 0x00


	//----- nvinfo : EIATTR_KPARAM_INFO
	.align		4
.L_2889:
        /*002c*/ 	.byte	0x04, 0x17
        /*002e*/ 	.short	(.L_2891 - .L_2890)
.L_2890:
        /*0030*/ 	.word	0x00000000
        /*0034*/ 	.short	0x0005
        /*0036*/ 	.short	0x002a
        /*0038*/ 	.byte	0x00, 0xf0, 0x05, 0x00


	//----- nvinfo : EIATTR_KPARAM_INFO
	.align		4
.L_2891:
        /*003c*/ 	.byte	0x04, 0x17
        /*003e*/ 	.short	(.L_2893 - .L_2892)
.L_2892:
        /*0040*/ 	.word	0x00000000
        /*0044*/ 	.short	0x0004
        /*0046*/ 	.short	0x0029
        /*0048*/ 	.byte	0x00, 0xf0, 0x05, 0x00


	//----- nvinfo : EIATTR_KPARAM_INFO
	.align		4
.L_2893:
        /*004c*/ 	.byte	0x04, 0x17
        /*004e*/ 	.short	(.L_2895 - .L_2894)
.L_2894:
        /*0050*/ 	.word	0x00000000
        /*0054*/ 	.short	0x0003
        /*0056*/ 	.short	0x0028
        /*0058*/ 	.byte	0x00, 0xf0, 0x05, 0x00


	//----- nvinfo : EIATTR_KPARAM_INFO
	.align		4
.L_2895:
        /*005c*/ 	.byte	0x04, 0x17
        /*005e*/ 	.short	(.L_2897 - .L_2896)
.L_2896:
        /*0060*/ 	.word	0x00000000
        /*0064*/ 	.short	0x0002
        /*0066*/ 	.short	0x0018
        /*0068*/ 	.byte	0x00, 0xf0, 0x41, 0x00


	//----- nvinfo : EIATTR_KPARAM_INFO
	.align		4
.L_2897:
        /*006c*/ 	.byte	0x04, 0x17
        /*006e*/ 	.short	(.L_2899 - .L_2898)
.L_2898:
        /*0070*/ 	.word	0x00000000
        /*0074*/ 	.short	0x0001
        /*0076*/ 	.short	0x0008
        /*0078*/ 	.byte	0x00, 0xf0, 0x41, 0x00


	//----- nvinfo : EIATTR_KPARAM_INFO
	.align		4
.L_2899:
        /*007c*/ 	.byte	0x04, 0x17
        /*007e*/ 	.short	(.L_2901 - .L_2900)
.L_2900:
        /*0080*/ 	.word	0x00000000
        /*0084*/ 	.short	0x0000
        /*0086*/ 	.short	0x0000
        /*0088*/ 	.byte	0x00, 0xf0, 0x11, 0x00


	//----- nvinfo : EIATTR_MAXREG_COUNT
	.align		4
.L_2901:
        /*008c*/ 	.byte	0x03, 0x1b
        /*008e*/ 	.short	0x00ff


	//----- nvinfo : EIATTR_MERCURY_ISA_VERSION
	.align		4
        /*0090*/ 	.byte	0x03, 0x5f
        /*0092*/ 	.short	0x0000


	//----- nvinfo : EIATTR_EXIT_INSTR_OFFSETS
	.align		4
        /*0094*/ 	.byte	0x04, 0x1c
        /*0096*/ 	.short	(.L_2903 - .L_2902)


	//   ....[0]....
.L_2902:
        /*0098*/ 	.word	0x00000780


	//   ....[1]....
        /*009c*/ 	.word	0x000007d0


	//----- nvinfo : EIATTR_MAX_THREADS
	.align		4
.L_2903:
        /*00a0*/ 	.byte	0x04, 0x05
        /*00a2*/ 	.short	(.L_2905 - .L_2904)
.L_2904:
        /*00a4*/ 	.word	0x00000080
        /*00a8*/ 	.word	0x00000001
        /*00ac*/ 	.word	0x00000001


	//----- nvinfo : EIATTR_CRS_STACK_SIZE
	.align		4
.L_2905:
        /*00b0*/ 	.byte	0x04, 0x1e
        /*00b2*/ 	.short	(.L_2907 - .L_2906)
.L_2906:
        /*00b4*/ 	.word	0x00000000
.L_2907:


//--------------------- .nv.info._ZN2at6native29vectorized_elementwise_kernelILi2EZZZNS0_22nan_to_num_kernel_cudaERNS_18TensorIteratorBaseESt8optionalIdES5_S5_ENKUlvE0_clEvENKUlvE1_clEvEUlN3c104HalfEE_St5arrayIPcLm2EEEEviT0_T1_ --------------------------
	.section	.nv.info._ZN2at6native29vectorized_elementwise_kernelILi2EZZZNS0_22nan_to_num_kernel_cudaERNS_18TensorIteratorBaseESt8optionalIdES5_S5_ENKUlvE0_clEvENKUlvE1_clEvEUlN3c104HalfEE_St5arrayIPcLm2EEEEviT0_T1_,"",@"SHT_CUDA_INFO"
	.sectionflags	@""
	.align	4


	//----- nvinfo : EIATTR_CUDA_API_VERSION
	.align		4
        /*0000*/ 	.byte	0x04, 0x37
        /*0002*/ 	.short	(.L_2909 - .L_2908)
.L_2908:
        /*0004*/ 	.word	0x00000082


	//----- nvinfo : EIATTR_SW2861232_WAR
	.align		4
.L_2909:
        /*0008*/ 	.byte	0x01, 0x35
	.zero		2


	//----- nvinfo : EIATTR_PARAM_CBANK
	.align		4
        /*000c*/ 	.byte	0x04, 0x0a
        /*000e*/ 	.short	(.L_2911 - .L_2910)
	.align		4
.L_2910:
        /*0010*/ 	.word	index@(.nv.constant0._ZN2at6native29vectorized_elementwise_kernelILi2EZZZNS0_22nan_to_num_kernel_cudaERNS_18TensorIteratorBaseESt8optionalIdES5_S5_ENKUlvE0_clEvENKUlvE1_clEvEUlN3c104HalfEE_St5arrayIPcLm2EEEEviT0_T1_)
        /*0014*/ 	.short	0x0160
        /*0016*/ 	.short	0x0028


	//----- nvinfo : EIATTR_CBANK_PARAM_SIZE
	.align		4
.L_2911:
        /*0018*/ 	.byte	0x03, 0x19
        /*001a*/ 	.short	0x0028


	//----- nvinfo : EIATTR_KPARAM_INFO
	.align		4
        /*001c*/ 	.byte	0x04, 0x17
        /*001e*/ 	.short	(.L_2913 - .L_2912)
.L_2912:
        /*0020*/ 	.word	0x00000000
        /*0024*/ 	.short	0x0002
        /*0026*/ 	.short	0x0018
        /*0028*/ 	.byte	0x00, 0xf0, 0x41, 0x00


	//----- nvinfo : EIATTR_KPARAM_INFO
	.align		4
.L_2913:
        /*002c*/ 	.byte	0x04, 0x17
        /*002e*/ 	.short	(.L_2915 - .L_2914)
.L_2914:
        /*0030*/ 	.word	0x00000000
        /*0034*/ 	.short	0x0001
        /*0036*/ 	.short	0x0008
        /*0038*/ 	.byte	0x00, 0xf0, 0x41, 0x00


	//----- nvinfo : EIATTR_KPARAM_INFO
	.align		4
.L_2915:
        /*003c*/ 	.byte	0x04, 0x17
        /*003e*/ 	.short	(.L_2917 - .L_2916)
.L_2916:
        /*0040*/ 	.word	0x00000000
        /*0044*/ 	.short	0x0000
        /*0046*/ 	.short	0x0000
        /*0048*/ 	.byte	0x00, 0xf0, 0x11, 0x00


	//----- nvinfo : EIATTR_MAXREG_COUNT
	.align		4
.L_2917:
        /*004c*/ 	.byte	0x03, 0x1b
        /*004e*/ 	.short	0x00ff


	//----- nvinfo : EIATTR_MERCURY_ISA_VERSION
	.align		4
        /*0050*/ 	.byte	0x03, 0x5f
        /*0052*/ 	.short	0x0000


	//----- nvinfo : EIATTR_EXIT_INSTR_OFFSETS
	.align		4
        /*0054*/ 	.byte	0x04, 0x1c
        /*0056*/ 	.short	(.L_2919 - .L_2918)


	//   ....[0]....
.L_2918:
        /*0058*/ 	.word	0x000007f0


	//   ....[1]....
        /*005c*/ 	.word	0x00001620


	//   ....[2]....
        /*0060*/ 	.word	0x00001670


	//----- nvinfo : EIATTR_MAX_THREADS
	.align		4
.L_2919:
        /*0064*/ 	.byte	0x04, 0x05
        /*0066*/ 	.short	(.L_2921 - .L_2920)
.L_2920:
        /*0068*/ 	.word	0x00000080
        /*006c*/ 	.word	0x00000001
        /*0070*/ 	.word	0x00000001


	//----- nvinfo : EIATTR_CRS_STACK_SIZE
	.align		4
.L_2921:
        /*0074*/ 	.byte	0x04, 0x1e
        /*0076*/ 	.short	(.L_2923 - .L_2922)
.L_2922:
        /*0078*/ 	.word	0x00000000
.L_2923:


//--------------------- .nv.info._ZN2at6native29vectorized_elementwise_kernelILi4EZZZNS0_22nan_to_num_kernel_cudaERNS_18TensorIteratorBaseESt8optionalIdES5_S5_ENKUlvE0_clEvENKUlvE1_clEvEUlN3c104HalfEE_St5arrayIPcLm2EEEEviT0_T1_ --------------------------
	.section	.nv.info._ZN2at6native29vectorized_elementwise_kernelILi4EZZZNS0_22nan_to_num_kernel_cudaERNS_18TensorIteratorBaseESt8optionalIdES5_S5_ENKUlvE0_clEvENKUlvE1_clEvEUlN3c104HalfEE_St5arrayIPcLm2EEEEviT0_T1_,"",@"SHT_CUDA_INFO"
	.sectionflags	@""
	.align	4


	//----- nvinfo : EIATTR_CUDA_API_VERSION
	.align		4
        /*0000*/ 	.byte	0x04, 0x37
        /*0002*/ 	.short	(.L_2925 - .L_2924)
.L_2924:
        /*0004*/ 	.word	0x00000082


	//----- nvinfo : EIATTR_SW2861232_WAR
	.align		4
.L_2925:
        /*0008*/ 	.byte	0x01, 0x35
	.zero		2


	//----- nvinfo : EIATTR_PARAM_CBANK
	.align		4
        /*000c*/ 	.byte	0x04, 0x0a
        /*000e*/ 	.short	(.L_2927 - .L_2926)
	.align		4
.L_2926:
        /*0010*/ 	.word	index@(.nv.constant0._ZN2at6native29vectorized_elementwise_kernelILi4EZZZNS0_22nan_to_num_kernel_cudaERNS_18TensorIteratorBaseESt8optionalIdES5_S5_ENKUlvE0_clEvENKUlvE1_clEvEUlN3c104HalfEE_St5arrayIPcLm2EEEEviT0_T1_)
        /*0014*/ 	.short	0x0160
        /*0016*/ 	.short	0x0028


	//----- nvinfo : EIATTR_CBANK_PARAM_SIZE
	.align		4
.L_2927:
        /*0018*/ 	.byte	0x03, 0x19
        /*001a*/ 	.short	0x0028


	//----- nvinfo : EIATTR_KPARAM_INFO
	.align		4
        /*001c*/ 	.byte	0x04, 0x17
        /*001e*/ 	.short	(.L_2929 - .L_2928)
.L_2928:
        /*0020*/ 	.word	0x00000000
        /*0024*/ 	.short	0x0002
        /*0026*/ 	.short	0x0018
        /*0028*/ 	.byte	0x00, 0xf0, 0x41, 0x00


	//----- nvinfo : EIATTR_KPARAM_INFO
	.align		4
.L_2929:
        /*002c*/ 	.byte	0x04, 0x17
        /*002e*/ 	.short	(.L_2931 - .L_2930)
.L_2930:
        /*0030*/ 	.word	0x00000000
        /*0034*/ 	.short	0x0001
        /*0036*/ 	.short	0x0008
        /*0038*/ 	.byte	0x00, 0xf0, 0x41, 0x00


	//----- nvinfo : EIATTR_KPARAM_INFO
	.align		4
.L_2931:
        /*003c*/ 	.byte	0x04, 0x17
        /*003e*/ 	.short	(.L_2933 - .L_2932)
.L_2932:
        /*0040*/ 	.word	0x00000000
        /*0044*/ 	.short	0x0000
        /*0046*/ 	.short	0x0000
        /*0048*/ 	.byte	0x00, 0xf0, 0x11, 0x00


	//----- nvinfo : EIATTR_MAXREG_COUNT
	.align		4
.L_2933:
        /*004c*/ 	.byte	0x03, 0x1b
        /*004e*/ 	.short	0x00ff


	//----- nvinfo : EIATTR_MERCURY_ISA_VERSION
	.align		4
        /*0050*/ 	.byte	0x03, 0x5f
        /*0052*/ 	.short	0x0000


	//----- nvinfo : EIATTR_EXIT_INSTR_OFFSETS
	.align		4
        /*0054*/ 	.byte	0x04, 0x1c
        /*0056*/ 	.short	(.L_2935 - .L_2934)


	//   ....[0]....
.L_2934:
        /*0058*/ 	.word	0x000007b0


	//   ....[1]....
        /*005c*/ 	.word	0x000015e0


	//   ....[2]....
        /*0060*/ 	.word	0x00001630


	//----- nvinfo : EIATTR_MAX_THREADS
	.align		4
.L_2935:
        /*0064*/ 	.byte	0x04, 0x05
        /*0066*/ 	.short	(.L_2937 - .L_2936)
.L_2936:
        /*0068*/ 	.word	0x00000080
        /*006c*/ 	.word	0x00000001
        /*0070*/ 	.word	0x00000001


	//----- nvinfo : EIATTR_CRS_STACK_SIZE
	.align		4
.L_2937:
        /*0074*/ 	.byte	0x04, 0x1e
        /*0076*/ 	.short	(.L_2939 - .L_2938)
.L_2938:
        /*0078*/ 	.word	0x00000000
.L_2939:


//--------------------- .nv.info._ZN2at6native29vectorized_elementwise_kernelILi8EZZZNS0_22nan_to_num_kernel_cudaERNS_18TensorIteratorBaseESt8optionalIdES5_S5_ENKUlvE0_clEvENKUlvE1_clEvEUlN3c104HalfEE_St5arrayIPcLm2EEEEviT0_T1_ --------------------------
	.section	.nv.info._ZN2at6native29vectorized_elementwise_kernelILi8EZZZNS0_22nan_to_num_kernel_cudaERNS_18TensorIteratorBaseESt8optionalIdES5_S5_ENKUlvE0_clEvENKUlvE1_clEvEUlN3c104HalfEE_St5arrayIPcLm2EEEEviT0_T1_,"",@"SHT_CUDA_INFO"
	.sectionflags	@""
	.align	4


	//----- nvinfo : EIATTR_CUDA_API_VERSION
	.align		4
        /*0000*/ 	.byte	0x04, 0x37
        /*0002*/ 	.short	(.L_2941 - .L_2940)
.L_2940:
        /*0004*/ 	.word	0x00000082


	//----- nvinfo : EIATTR_SW2861232_WAR
	.align		4
.L_2941:
        /*0008*/ 	.byte	0x01, 0x35
	.zero		2


	//----- nvinfo : EIATTR_PARAM_CBANK
	.align		4
        /*000c*/ 	.byte	0x04, 0x0a
        /*000e*/ 	.short	(.L_2943 - .L_2942)
	.align		4
.L_2942:
        /*0010*/ 	.word	index@(.nv.constant0._ZN2at6native29vectorized_elementwise_kernelILi8EZZZNS0_22nan_to_num_kernel_cudaERNS_18TensorIteratorBaseESt8optionalIdES5_S5_ENKUlvE0_clEvENKUlvE1_clEvEUlN3c104HalfEE_St5arrayIPcLm2EEEEviT0_T1_)
        /*0014*/ 	.short	0x0160
        /*0016*/ 	.short	0x0028


	//----- nvinfo : EIATTR_CBANK_PARAM_SIZE
	.align		4
.L_2943:
        /*0018*/ 	.byte	0x03, 0x19
        /*001a*/ 	.short	0x0028


	//----- nvinfo : EIATTR_KPARAM_INFO
	.align		4
        /*001c*/ 	.byte	0x04, 0x17
        /*001e*/ 	.short	(.L_2945 - .L_2944)
.L_2944:
        /*0020*/ 	.word	0x00000000
        /*0024*/ 	.short	0x0002
        /*0026*/ 	.short	0x0018
        /*0028*/ 	.byte	0x00, 0xf0, 0x41, 0x00


	//----- nvinfo : EIATTR_KPARAM_INFO
	.align		4
.L_2945:
        /*002c*/ 	.byte	0x04, 0x17
        /*002e*/ 	.short	(.L_2947 - .L_2946)
.L_2946:
        /*0030*/ 	.word	0x00000000
        /*0034*/ 	.short	0x0001
        /*0036*/ 	.short	0x0008
        /*0038*/ 	.byte	0x00, 0xf0, 0x41, 0x00


	//----- nvinfo : EIATTR_KPARAM_INFO
	.align		4
.L_2947:
        /*003c*/ 	.byte	0x04, 0x17
        /*003e*/ 	.short	(.L_2949 - .L_2948)
.L_2948:
        /*0040*/ 	.word	0x00000000
        /*0044*/ 	.short	0x0000
        /*0046*/ 	.short	0x0000
        /*0048*/ 	.byte	0x00, 0xf0, 0x11, 0x00


	//----- nvinfo : EIATTR_MAXREG_COUNT
	.align		4
.L_2949:
        /*004c*/ 	.byte	0x03, 0x1b
        /*004e*/ 	.short	0x00ff


	//----- nvinfo : EIATTR_MERCURY_ISA_VERSION
	.align		4
        /*0050*/ 	.byte	0x03, 0x5f
        /*0052*/ 	.short	0x0000


	//----- nvinfo : EIATTR_EXIT_INSTR_OFFSETS
	.align		4
        /*0054*/ 	.byte	0x04, 0x1c
        /*0056*/ 	.short	(.L_2951 - .L_2950)


	//   ....[0]....
.L_2950:
        /*0058*/ 	.word	0x00000010


	//----- nvinfo : EIATTR_MAX_THREADS
	.align		4
.L_2951:
        /*005c*/ 	.byte	0x04, 0x05
        /*005e*/ 	.short	(.L_2953 - .L_2952)
.L_2952:
        /*0060*/ 	.word	0x00000080
        /*0064*/ 	.word	0x00000001
        /*0068*/ 	.word	0x00000001
.L_2953:


//--------------------- .nv.info._ZN2at6native18elementwise_kernelILi128ELi4EZNS0_15gpu_kernel_implIZZZNS0_22nan_to_num_kernel_cudaERNS_18TensorIteratorBaseESt8optionalIdES6_S6_ENKUlvE0_clEvENKUlvE0_clEvEUlfE_EEvS4_RKT_EUliE_EEviT1_ --------------------------
	.section	.nv.info._ZN2at6native18elementwise_kernelILi128ELi4EZNS0_15gpu_kernel_implIZZZNS0_22nan_to_num_kernel_cudaERNS_18TensorIteratorBaseESt8optionalIdES6_S6_ENKUlvE0_clEvENKUlvE0_clEvEUlfE_EEvS4_RKT_EUliE_EEviT1_,"",@"SHT_CUDA_INFO"
	.sectionflags	@""
	.align	4


	//----- nvinfo : EIATTR_CUDA_API_VERSION
	.align		4
        /*0000*/ 	.byte	0x04, 0x37
        /*0002*/ 	.short	(.L_2955 - .L_2954)
.L_2954:
        /*0004*/ 	.word	0x00000082


	//----- nvinfo : EIATTR_SW2861232_WAR
	.align		4
.L_2955:
        /*0008*/ 	.byte	0x01, 0x35
	.zero		2


	//----- nvinfo : EIATTR_PARAM_CBANK
	.align		4
        /*000c*/ 	.byte	0x04, 0x0a
        /*000e*/ 	.short	(.L_2957 - .L_2956)
	.align		4
.L_2956:
        /*0010*/ 	.word	index@(.nv.constant0._ZN2at6native18elementwise_kernelILi128ELi4EZNS0_15gpu_kernel_implIZZZNS0_22nan_to_num_kernel_cudaERNS_18TensorIteratorBaseESt8optionalIdES6_S6_ENKUlvE0_clEvENKUlvE0_clEvEUlfE_EEvS4_RKT_EUliE_EEviT1_)
        /*0014*/ 	.short	0x0160
        /*0016*/ 	.short	0x0238


	//----- nvinfo : EIATTR_CBANK_PARAM_SIZE
	.align		4
.L_2957:
        /*0018*/ 	.byte	0x03, 0x19
        /*001a*/ 	.short	0x0238


	//----- nvinfo : EIATTR_KPARAM_INFO
	.align		4
        /*001c*/ 	.byte	0x04, 0x17
        /*001e*/ 	.short	(.L_2959 - .L_2958)
.L_2958:
        /*0020*/ 	.word	0x00000000
        /*0024*/ 	.short	0x0001
        /*0026*/ 	.short	0x0008
        /*0028*/ 	.byte	0x00, 0xf0, 0xc1, 0x08


	//----- nvinfo : EIATTR_KPARAM_INFO
	.align		4
.L_2959:
        /*002c*/ 	.byte	0x04, 0x17
        /*002e*/ 	.short	(.L_2961 - .L_2960)
.L_2960:
        /*0030*/ 	.word	0x00000000
        /*0034*/ 	.short	0x0000
        /*0036*/ 	.short	0x0000
        /*0038*/ 	.byte	0x00, 0xf0, 0x11, 0x00


	//----- nvinfo : EIATTR_MAXREG_COUNT
	.align		4
.L_2961:
        /*003c*/ 	.byte	0x03, 0x1b
        /*003e*/ 	.short	0x0080


	//----- nvinfo : EIATTR_EXTERNS
	.align		4
        /*0040*/ 	.byte	0x04, 0x0f
        /*0042*/ 	.short	(.L_2963 - .L_2962)


	//   ....[0]....
	.align		4
.L_2962:
        /*0044*/ 	.word	index@(__assertfail)


	//----- nvinfo : EIATTR_MERCURY_ISA_VERSION
	.align		4
.L_2963:
        /*0048*/ 	.byte	0x03, 0x5f
        /*004a*/ 	.short	0x0000


	//----- nvinfo : EIATTR_SYSCALL_OFFSETS
	.align		4
        /*004c*/ 	.byte	0x04, 0x46
        /*004e*/ 	.short	(.L_2965 - .L_2964)


	//   ....[0]....
.L_2964:
        /*0050*/ 	.word	0x00001c60


	//   ....[1]....
        /*0054*/ 	.word	0x00002b40


	//   ....[2]....
        /*0058*/ 	.word	0x000047e0


	//   ....[3]....
        /*005c*/ 	.word	0x000056c0


	//   ....[4]....
        /*0060*/ 	.word	0x00007330


	//   ....[5]....
        /*0064*/ 	.word	0x00008210


	//   ....[6]....
        /*0068*/ 	.word	0x00009e90


	//   ....[7]....
        /*006c*/ 	.word	0x0000ad70


	//----- nvinfo : EIATTR_EXIT_INSTR_OFFSETS
	.align		4
.L_2965:
        /*0070*/ 	.byte	0x04, 0x1c
        /*0072*/ 	.short	(.L_2967 - .L_2966)


	//   ....[0]....
.L_2966:
        /*0074*/ 	.word	0x000082b0


	//   ....[1]....
        /*0078*/ 	.word	0x0000a060


	//   ....[2]....
        /*007c*/ 	.word	0x0000a0a0


	//   ....[3]....
        /*0080*/ 	.word	0x0000a130


	//   ....[4]....
        /*0084*/ 	.word	0x0000a160


	//   ....[5]....
        /*0088*/ 	.word	0x0000a190


	//   ....[6]....
        /*008c*/ 	.word	0x0000a210


	//   ....[7]....
        /*0090*/ 	.word	0x0000a240


	//   ....[8]....
        /*0094*/ 	.word	0x0000a2d0


	//   ....[9]....
        /*0098*/ 	.word	0x0000a310


	//   ....[10]....
        /*009c*/ 	.word	0x0000a350


	//   ....[11]....
        /*00a0*/ 	.word	0x0000a410


	//   ....[12]....
        /*00a4*/ 	.word	0x0000a460


	//   ....[13]....
        /*00a8*/ 	.word	0x0000a5e0


	//   ....[14]....
        /*00ac*/ 	.word	0x0000a730


	//   ....[15]....
        /*00b0*/ 	.word	0x0000a760


	//   ....[16]....
        /*00b4*/ 	.word	0x0000a810


	//   ....[17]....
        /*00b8*/ 	.word	0x0000a980


	//   ....[18]....
        /*00bc*/ 	.word	0x0000aaf0


	//   ....[19]....
        /*00c0*/ 	.word	0x0000ac40


	//   ....[20]....
        /*00c4*/ 	.word	0x0000ad80


	//   ....[21]....
        /*00c8*/ 	.word	0x0000adb0


	//   ....[22]....
        /*00cc*/ 	.word	0x0000ade0


	//----- nvinfo : EIATTR_MAX_THREADS
	.align		4
.L_2967:
        /*00d0*/ 	.byte	0x04, 0x05
        /*00d2*/ 	.short	(.L_2969 - .L_2968)
.L_2968:
        /*00d4*/ 	.word	0x00000080
        /*00d8*/ 	.word	0x00000001
        /*00dc*/ 	.word	0x00000001


	//----- nvinfo : EIATTR_CRS_STACK_SIZE
	.align		4
.L_2969:
        /*00e0*/ 	.byte	0x04, 0x1e
        /*00e2*/ 	.short	(.L_2971 - .L_2970)
.L_2970:
        /*00e4*/ 	.word	0x00000000
.L_2971:


//--------------------- .nv.info._ZN2at6native27unrolled_elementwise_kernelIZZZNS0_22nan_to_num_kernel_cudaERNS_18TensorIteratorBaseESt8optionalIdES5_S5_ENKUlvE0_clEvENKUlvE0_clEvEUlfE_St5arrayIPcLm2EELi4E23TrivialOffsetCalculatorILi1EjESD_NS0_6memory12LoadWithCastILi1EEENSE_13StoreWithCastILi1EEEEEviT_T0_T2_T3_T4_T5_ --------------------------
	.section	.nv.info._ZN2at6native27unrolled_elementwise_kernelIZZZNS0_22nan_to_num_kernel_cudaERNS_18TensorIteratorBaseESt8optionalIdES5_S5_ENKUlvE0_clEvENKUlvE0_clEvEUlfE_St5arrayIPcLm2EELi4E23TrivialOffsetCalculatorILi1EjESD_NS0_6memory12LoadWithCastILi1EEENSE_13StoreWithCastILi1EEEEEviT_T0_T2_T3_T4_T5_,"",@"SHT_CUDA_INFO"
	.sectionflags	@""
	.align	4


	//----- nvinfo : EIATTR_CUDA_API_VERSION
	.align		4
        /*0000*/ 	.byte	0x04, 0x37
        /*0002*/ 	.short	(.L_2973 - .L_2972)
.L_2972:
        /*0004*/ 	.word	0x00000082


	//----- nvinfo : EIATTR_SW2861232_WAR
	.align		4
.L_2973:
        /*0008*/ 	.byte	0x01, 0x35
	.zero		2


	//----- nvinfo : EIATTR_PARAM_CBANK
	.align		4
        /*000c*/ 	.byte	0x04, 0x0a
        /*000e*/ 	.short	(.L_2975 - .L_2974)
	.align		4
.L_2974:
        /*0010*/ 	.word	index@(.nv.constant0._ZN2at6native27unrolled_elementwise_kernelIZZZNS0_22nan_to_num_kernel_cudaERNS_18TensorIteratorBaseESt8optionalIdES5_S5_ENKUlvE0_clEvENKUlvE0_clEvEUlfE_St5arrayIPcLm2EELi4E23TrivialOffsetCalculatorILi1EjESD_NS0_6memory12LoadWithCastILi1EEENSE_13StoreWithCastILi1EEEEEviT_T0_T2_T3_T4_T5_)
        /*0014*/ 	.short	0x0160
        /*0016*/ 	.short	0x0044


	//----- nvinfo : EIATTR_CBANK_PARAM_SIZE
	.align		4
.L_2975:
        /*0018*/ 	.byte	0x03, 0x19
        /*001a*/ 	.short	0x0044


	//----- nvinfo : EIATTR_KPARAM_INFO
	.align		4
        /*001c*/ 	.byte	0x04, 0x17
        /*001e*/ 	.short	(.L_2977 - .L_2976)
.L_2976:
        /*0020*/ 	.word	0x00000000
        /*0024*/ 	.short	0x0006
        /*0026*/ 	.short	0x003c
        /*0028*/ 	.byte	0x00, 0xf0, 0x21, 0x00


	//----- nvinfo : EIATTR_KPARAM_INFO
	.align		4
.L_2977:
        /*002c*/ 	.byte	0x04, 0x17
        /*002e*/ 	.short	(.L_2979 - .L_2978)
.L_2978:
        /*0030*/ 	.word	0x00000000
        /*0034*/ 	.short	0x0005
        /*0036*/ 	.short	0x0034
        /*0038*/ 	.byte	0x00, 0xf0, 0x21, 0x00


	//----- nvinfo : EIATTR_KPARAM_INFO
	.align		4
.L_2979:
        /*003c*/ 	.byte	0x04, 0x17
        /*003e*/ 	.short	(.L_2981 - .L_2980)
.L_2980:
        /*0040*/ 	.word	0x00000000
        /*0044*/ 	.short	0x0004
        /*0046*/ 	.short	0x0031
        /*0048*/ 	.byte	0x00, 0xf0, 0x05, 0x00


	//----- nvinfo : EIATTR_KPARAM_INFO
	.align		4
.L_2981:
        /*004c*/ 	.byte	0x04, 0x17
        /*004e*/ 	.short	(.L_2983 - .L_2982)
.L_2982:
        /*0050*/ 	.word	0x00000000
        /*0054*/ 	.short	0x0003
        /*0056*/ 	.short	0x0030
        /*0058*/ 	.byte	0x00, 0xf0, 0x05, 0x00


	//----- nvinfo : EIATTR_KPARAM_INFO
	.align		4
.L_2983:
        /*005c*/ 	.byte	0x04, 0x17
        /*005e*/ 	.short	(.L_2985 - .L_2984)
.L_2984:
        /*0060*/ 	.word	0x00000000
        /*0064*/ 	.short	0x0002
        /*0066*/ 	.short	0x0020
        /*0068*/ 	.byte	0x00, 0xf0, 0x41, 0x00


	//----- nvinfo : EIATTR_KPARAM_INFO
	.align		4
.L_2985:
        /*006c*/ 	.byte	0x04, 0x17
        /*006e*/ 	.short	(.L_2987 - .L_2986)
.L_2986:
        /*0070*/ 	.word	0x00000000
        /*0074*/ 	.short	0x0001
        /*0076*/ 	.short	0x0008
        /*0078*/ 	.byte	0x00, 0xf0, 0x61, 0x00


	//----- nvinfo : EIATTR_KPARAM_INFO
	.align		4
.L_2987:
        /*007c*/ 	.byte	0x04, 0x17
        /*007e*/ 	.short	(.L_2989 - .L_2988)
.L_2988:
        /*0080*/ 	.word	0x00000000
        /*0084*/ 	.short	0x0000
        /*0086*/ 	.short	0x0000
        /*0088*/ 	.byte	0x00, 0xf0, 0x11, 0x00


	//----- nvinfo : EIATTR_MAXREG_COUNT
	.align		4
.L_2989:
        /*008c*/ 	.byte	0x03, 0x1b
        /*008e*/ 	.short	0x00ff


	//----- nvinfo : EIATTR_EXTERNS
	.align		4
        /*0090*/ 	.byte	0x04, 0x0f
        /*0092*/ 	.short	(.L_2991 - .L_2990)


	//   ....[0]....
	.align		4
.L_2990:
        /*0094*/ 	.word	index@(__assertfail)


	//----- nvinfo : EIATTR_MERCURY_ISA_VERSION
	.align		4
.L_2991:
        /*0098*/ 	.byte	0x03, 0x5f
        /*009a*/ 	.short	0x0000


	//----- nvinfo : EIATTR_SYSCALL_OFFSETS
	.align		4
        /*009c*/ 	.byte	0x04, 0x46
        /*009e*/ 	.short	(.L_2993 - .L_2992)


	//   ....[0]....
.L_2992:
        /*00a0*/ 	.word	0x00000e40


	//   ....[1]....
        /*00a4*/ 	.word	0x00001cc0


	//   ....[2]....
        /*00a8*/ 	.word	0x00002b50


	//   ....[3]....
        /*00ac*/ 	.word	0x00003980


	//   ....[4]....
        /*00b0*/ 	.word	0x00004b90


	//   ....[5]....
        /*00b4*/ 	.word	0x00005aa0


	//   ....[6]....
        /*00b8*/ 	.word	0x00006970


	//   ....[7]....
        /*00bc*/ 	.word	0x00007840


	//----- nvinfo : EIATTR_EXIT_INSTR_OFFSETS
	.align		4
.L_2993:
        /*00c0*/ 	.byte	0x04, 0x1c
        /*00c2*/ 	.short	(.L_2995 - .L_2994)


	//   ....[0]....
.L_2994:
        /*00c4*/ 	.word	0x00006a10


	//   ....[1]....
        /*00c8*/ 	.word	0x00006b30


	//   ....[2]....
        /*00cc*/ 	.word	0x00006b70


	//   ....[3]....
        /*00d0*/ 	.word	0x00006c00


	//   ....[4]....
        /*00d4*/ 	.word	0x00006c30


	//   ....[5]....
        /*00d8*/ 	.word	0x00006c60


	//   ....[6]....
        /*00dc*/ 	.word	0x00006ce0


	//   ....[7]....
        /*00e0*/ 	.word	0x00006d10


	//   ....[8]....
        /*00e4*/ 	.word	0x00006da0


	//   ....[9]....
        /*00e8*/ 	.word	0x00006de0


	//   ....[10]....
        /*00ec*/ 	.word	0x00006e20


	//   ....[11]....
        /*00f0*/ 	.word	0x00006ee0


	//   ....[12]....
        /*00f4*/ 	.word	0x00006f30


	//   ....[13]....
        /*00f8*/ 	.word	0x000070b0


	//   ....[14]....
        /*00fc*/ 	.word	0x00007200


	//   ....[15]....
        /*0100*/ 	.word	0x00007230


	//   ....[16]....
        /*0104*/ 	.word	0x000072e0


	//   ....[17]....
        /*0108*/ 	.word	0x00007450


	//   ....[18]....
        /*010c*/ 	.word	0x000075c0


	//   ....[19]....
        /*0110*/ 	.word	0x00007710


	//   ....[20]....
        /*0114*/ 	.word	0x00007850


	//   ....[21]....
        /*0118*/ 	.word	0x00007880


	//   ....[22]....
        /*011c*/ 	.word	0x000078b0


	//----- nvinfo : EIATTR_MAX_THREADS
	.align		4
.L_2995:
        /*0120*/ 	.byte	0x04, 0x05
        /*0122*/ 	.short	(.L_2997 - .L_2996)
.L_2996:
        /*0124*/ 	.word	0x00000080
        /*0128*/ 	.word	0x00000001
        /*012c*/ 	.word	0x00000001


	//----- nvinfo : EIATTR_CRS_STACK_SIZE
	.align		4
.L_2997:
        /*0130*/ 	.byte	0x04, 0x1e
        /*0132*/ 	.short	(.L_2999 - .L_2998)
.L_2998:
        /*0134*/ 	.word	0x00000000
.L_2999:


//--------------------- .nv.info._ZN2at6native18elementwise_kernelILi128ELi2EZNS0_22gpu_kernel_impl_nocastIZZZNS0_22nan_to_num_kernel_cudaERNS_18TensorIteratorBaseESt8optionalIdES6_S6_ENKUlvE0_clEvENKUlvE0_clEvEUlfE_EEvS4_RKT_EUliE_EEviT1_ --------------------------
	.section	.nv.info._ZN2at6native18elementwise_kernelILi128ELi2EZNS0_22gpu_kernel_impl_nocastIZZZNS0_22nan_to_num_kernel_cudaERNS_18TensorIteratorBaseESt8optionalIdES6_S6_ENKUlvE0_clEvENKUlvE0_clEvEUlfE_EEvS4_RKT_EUliE_EEviT1_,"",@"SHT_CUDA_INFO"
	.sectionflags	@""
	.align	4


	//----- nvinfo : EIATTR_CUDA_API_VERSION
	.align		4
        /*0000*/ 	.byte	0x04, 0x37
        /*0002*/ 	.short	(.L_3001 - .L_3000)
.L_3000:
        /*0004*/ 	.word	0x00000082


	//----- nvinfo : EIATTR_SW2861232_WAR
	.align		4
.L_3001:
        /*0008*/ 	.byte	0x01, 0x35
	.zero		2


	//----- nvinfo : EIATTR_PARAM_CBANK
	.align		4
        /*000c*/ 	.byte	0x04, 0x0a
        /*000e*/ 	.short	(.L_3003 - .L_3002)
	.align		4
.L_3002:
        /*0010*/ 	.word	index@(.nv.constant0._ZN2at6native18elementwise_kernelILi128ELi2EZNS0_22gpu_kernel_impl_nocastIZZZNS0_22nan_to_num_kernel_cudaERNS_18TensorIteratorBaseESt8optionalIdES6_S6_ENKUlvE0_clEvENKUlvE0_clEvEUlfE_EEvS4_RKT_EUliE_EEviT1_)
        /*0014*/ 	.short	0x0160
        /*0016*/ 	.short	0x0230


	//----- nvinfo : EIATTR_CBANK_PARAM_SIZE
	.align		4
.L_3003:
        /*0018*/ 	.byte	0x03, 0x19
        /*001a*/ 	.short	0x0230


	//----- nvinfo : EIATTR_KPARAM_INFO
	.align		4
        /*001c*/ 	.byte	0x04, 0x17
        /*001e*/ 	.short	(.L_3005 - .L_3004)
.L_3004:
        /*0020*/ 	.word	0x00000000
        /*0024*/ 	.short	0x0001
        /*0026*/ 	.short	0x0008
        /*0028*/ 	.byte	0x00, 0xf0, 0xa1, 0x08


	//----- nvinfo : EIATTR_KPARAM_INFO
	.align		4
.L_3005:
        /*002c*/ 	.byte	0x04, 0x17
        /*002e*/ 	.short	(.L_3007 - .L_3006)
.L_3006:
        /*0030*/ 	.word	0x00000000
        /*0034*/ 	.short	0x0000
        /*0036*/ 	.short	0x0000
        /*0038*/ 	.byte	0x00, 0xf0, 0x11, 0x00


	//----- nvinfo : EIATTR_MAXREG_COUNT
	.align		4
.L_3007:
        /*003c*/ 	.byte	0x03, 0x1b
        /*003e*/ 	.short	0x0080


	//----- nvinfo : EIATTR_MERCURY_ISA_VERSION
	.align		4
        /*0040*/ 	.byte	0x03, 0x5f
        /*0042*/ 	.short	0x0000


	//----- nvinfo : EIATTR_EXIT_INSTR_OFFSETS
	.align		4
        /*0044*/ 	.byte	0x04, 0x1c
        /*0046*/ 	.short	(.L_3009 - .L_3008)


	//   ....[0]....
.L_3008:
        /*0048*/ 	.word	0x00000fa0


	//   ....[1]....
        /*004c*/ 	.word	0x00001ea0


	//----- nvinfo : EIATTR_MAX_THREADS
	.align		4
.L_3009:
        /*0050*/ 	.byte	0x04, 0x05
        /*0052*/ 	.short	(.L_3011 - .L_3010)
.L_3010:
        /*0054*/ 	.word	0x00000080
        /*0058*/ 	.word	0x00000001
        /*005c*/ 	.word	0x00000001


	//----- nvinfo : EIATTR_CRS_STACK_SIZE
	.align		4
.L_3011:
        /*0060*/ 	.byte	0x04, 0x1e
        /*0062*/ 	.short	(.L_3013 - .L_3012)
.L_3012:
        /*0064*/ 	.word	0x00000000
.L_3013:


//--------------------- .nv.info._ZN2at6native27unrolled_elementwise_kernelIZZZNS0_22nan_to_num_kernel_cudaERNS_18TensorIteratorBaseESt8optionalIdES5_S5_ENKUlvE0_clEvENKUlvE0_clEvEUlfE_St5arrayIPcLm2EELi4E23TrivialOffsetCalculatorILi1EjESD_NS0_6memory15LoadWithoutCastENSE_16StoreWithoutCastEEEviT_T0_T2_T3_T4_T5_ --------------------------
	.section	.nv.info._ZN2at6native27unrolled_elementwise_kernelIZZZNS0_22nan_to_num_kernel_cudaERNS_18TensorIteratorBaseESt8optionalIdES5_S5_ENKUlvE0_clEvENKUlvE0_clEvEUlfE_St5arrayIPcLm2EELi4E23TrivialOffsetCalculatorILi1EjESD_NS0_6memory15LoadWithoutCastENSE_16StoreWithoutCastEEEviT_T0_T2_T3_T4_T5_,"",@"SHT_CUDA_INFO"
	.sectionflags	@""
	.align	4


	//----- nvinfo : EIATTR_CUDA_API_VERSION
	.align		4
        /*0000*/ 	.byte	0x04, 0x37
        /*0002*/ 	.short	(.L_3015 - .L_3014)
.L_3014:
        /*0004*/ 	.word	0x00000082


	//----- nvinfo : EIATTR_SW2861232_WAR
	.align		4
.L_3015:
        /*0008*/ 	.byte	0x01, 0x35
	.zero		2


	//----- nvinfo : EIATTR_PARAM_CBANK
	.align		4
        /*000c*/ 	.byte	0x04, 0x0a
        /*000e*/ 	.short	(.L_3017 - .L_3016)
	.align		4
.L_3016:
        /*0010*/ 	.word	index@(.nv.constant0._ZN2at6native27unrolled_elementwise_kernelIZZZNS0_22nan_to_num_kernel_cudaERNS_18TensorIteratorBaseESt8optionalIdES5_S5_ENKUlvE0_clEvENKUlvE0_clEvEUlfE_St5arrayIPcLm2EELi4E23TrivialOffsetCalculatorILi1EjESD_NS0_6memory15LoadWithoutCastENSE_16StoreWithoutCastEEEviT_T0_T2_T3_T4_T5_)
        /*0014*/ 	.short	0x0160
        /*0016*/ 	.short	0x0034


	//----- nvinfo : EIATTR_CBANK_PARAM_SIZE
	.align		4
.L_3017:
        /*0018*/ 	.byte	0x03, 0x19
        /*001a*/ 	.short	0x0034


	//----- nvinfo : EIATTR_KPARAM_INFO
	.align		4
        /*001c*/ 	.byte	0x04, 0x17
        /*001e*/ 	.short	(.L_3019 - .L_3018)
.L_3018:
        /*0020*/ 	.word	0x00000000
        /*0024*/ 	.short	0x0006
        /*0026*/ 	.short	0x0033
        /*0028*/ 	.byte	0x00, 0xf0, 0x05, 0x00


	//----- nvinfo : EIATTR_KPARAM_INFO
	.align		4
.L_3019:
        /*002c*/ 	.byte	0x04, 0x17
        /*002e*/ 	.short	(.L_3021 - .L_3020)
.L_3020:
        /*0030*/ 	.word	0x00000000
        /*0034*/ 	.short	0x0005
        /*0036*/ 	.short	0x0032
        /*0038*/ 	.byte	0x00, 0xf0, 0x05, 0x00


	//----- nvinfo : EIATTR_KPARAM_INFO
	.align		4
.L_3021:
        /*003c*/ 	.byte	0x04, 0x17
        /*003e*/ 	.short	(.L_3023 - .L_3022)
.L_3022:
        /*0040*/ 	.word	0x00000000
        /*0044*/ 	.short	0x0004
        /*0046*/ 	.short	0x0031
        /*0048*/ 	.byte	0x00, 0xf0, 0x05, 0x00


	//----- nvinfo : EIATTR_KPARAM_INFO
	.align		4
.L_3023:
        /*004c*/ 	.byte	0x04, 0x17
        /*004e*/ 	.short	(.L_3025 - .L_3024)
.L_3024:
        /*0050*/ 	.word	0x00000000
        /*0054*/ 	.short	0x0003
        /*0056*/ 	.short	0x0030
        /*0058*/ 	.byte	0x00, 0xf0, 0x05, 0x00


	//----- nvinfo : EIATTR_KPARAM_INFO
	.align		4
.L_3025:
        /*005c*/ 	.byte	0x04, 0x17
        /*005e*/ 	.short	(.L_3027 - .L_3026)
.L_3026:
        /*0060*/ 	.word	0x00000000
        /*0064*/ 	.short	0x0002
        /*0066*/ 	.short	0x0020
        /*0068*/ 	.byte	0x00, 0xf0, 0x41, 0x00


	//----- nvinfo : EIATTR_KPARAM_INFO
	.align		4
.L_3027:
        /*006c*/ 	.byte	0x04, 0x17
        /*006e*/ 	.short	(.L_3029 - .L_3028)
.L_3028:
        /*0070*/ 	.word	0x00000000
        /*0074*/ 	.short	0x0001
        /*0076*/ 	.short	0x0008
        /*0078*/ 	.byte	0x00, 0xf0, 0x61, 0x00


	//----- nvinfo : EIATTR_KPARAM_INFO
	.align		4
.L_3029:
        /*007c*/ 	.byte	0x04, 0x17
        /*007e*/ 	.short	(.L_3031 - .L_3030)
.L_3030:
        /*0080*/ 	.word	0x00000000
        /*0084*/ 	.short	0x0000
        /*0086*/ 	.short	0x0000
        /*0088*/ 	.byte	0x00, 0xf0, 0x11, 0x00


	//----- nvinfo : EIATTR_MAXREG_COUNT
	.align		4
.L_3031:
        /*008c*/ 	.byte	0x03, 0x1b
        /*008e*/ 	.short	0x00ff


	//----- nvinfo : EIATTR_MERCURY_ISA_VERSION
	.align		4
        /*0090*/ 	.byte	0x03, 0x5f
        /*0092*/ 	.short	0x0000


	//----- nvinfo : EIATTR_EXIT_INSTR_OFFSETS
	.align		4
        /*0094*/ 	.byte	0x04, 0x1c
        /*0096*/ 	.short	(.L_3033 - .L_3032)


	//   ....[0]....
.L_3032:
        /*0098*/ 	.word	0x000005b0


	//   ....[1]....
        /*009c*/ 	.word	0x00000600


	//----- nvinfo : EIATTR_MAX_THREADS
	.align		4
.L_3033:
        /*00a0*/ 	.byte	0x04, 0x05
        /*00a2*/ 	.short	(.L_3035 - .L_3034)
.L_3034:
        /*00a4*/ 	.word	0x00000080
        /*00a8*/ 	.word	0x00000001
        /*00ac*/ 	.word	0x00000001


	//----- nvinfo : EIATTR_CRS_STACK_SIZE
	.align		4
.L_3035:
        /*00b0*/ 	.byte	0x04, 0x1e
        /*00b2*/ 	.short	(.L_3037 - .L_3036)
.L_3036:
        /*00b4*/ 	.word	0x00000000
.L_3037:


//--------------------- .nv.info._ZN2at6native29vectorized_elementwise_kernelILi2EZZZNS0_22nan_to_num_kernel_cudaERNS_18TensorIteratorBaseESt8optionalIdES5_S5_ENKUlvE0_clEvENKUlvE0_clEvEUlfE_St5arrayIPcLm2EEEEviT0_T1_ --------------------------
	.section	.nv.info._ZN2at6native29vectorized_elementwise_kernelILi2EZZZNS0_22nan_to_num_kernel_cudaERNS_18TensorIteratorBaseESt8optionalIdES5_S5_ENKUlvE0_clEvENKUlvE0_clEvEUlfE_St5arrayIPcLm2EEEEviT0_T1_,"",@"SHT_CUDA_INFO"
	.sectionflags	@""
	.align	4


	//----- nvinfo : EIATTR_CUDA_API_VERSION
	.align		4
        /*0000*/ 	.byte	0x04, 0x37
        /*0002*/ 	.short	(.L_3039 - .L_3038)
.L_3038:
        /*0004*/ 	.word	0x00000082


	//----- nvinfo : EIATTR_SW2861232_WAR
	.align		4
.L_3039:
        /*0008*/ 	.byte	0x01, 0x35
	.zero		2


	//----- nvinfo : EIATTR_PARAM_CBANK
	.align		4
        /*000c*/ 	.byte	0x04, 0x0a
        /*000e*/ 	.short	(.L_3041 - .L_3040)
	.align		4
.L_3040:
        /*0010*/ 	.word	index@(.nv.constant0._ZN2at6native29vectorized_elementwise_kernelILi2EZZZNS0_22nan_to_num_kernel_cudaERNS_18TensorIteratorBaseESt8optionalIdES5_S5_ENKUlvE0_clEvENKUlvE0_clEvEUlfE_St5arrayIPcLm2EEEEviT0_T1_)
        /*0014*/ 	.short	0x0160
        /*0016*/ 	.short	0x0030


	//----- nvinfo : EIATTR_CBANK_PARAM_SIZE
	.align		4
.L_3041:
        /*0018*/ 	.byte	0x03, 0x19
        /*001a*/ 	.short	0x0030


	//----- nvinfo : EIATTR_KPARAM_INFO
	.align		4
        /*001c*/ 	.byte	0x04, 0x17
        /*001e*/ 	.short	(.L_3043 - .L_3042)
.L_3042:
        /*0020*/ 	.word	0x00000000
        /*0024*/ 	.short	0x0002
        /*0026*/ 	.short	0x0020
        /*0028*/ 	.byte	0x00, 0xf0, 0x41, 0x00


	//----- nvinfo : EIATTR_KPARAM_INFO
	.align		4
.L_3043:
        /*002c*/ 	.byte	0x04, 0x17
        /*002e*/ 	.short	(.L_3045 - .L_3044)
.L_3044:
        /*0030*/ 	.word	0x00000000
        /*0034*/ 	.short	0x0001
        /*0036*/ 	.short	0x0008
        /*0038*/ 	.byte	0x00, 0xf0, 0x61, 0x00


	//----- nvinfo : EIATTR_KPARAM_INFO
	.align		4
.L_3045:
        /*003c*/ 	.byte	0x04, 0x17
        /*003e*/ 	.short	(.L_3047 - .L_3046)
.L_3046:
        /*0040*/ 	.word	0x00000000
        /*0044*/ 	.short	0x0000
        /*0046*/ 	.short	0x0000
        /*0048*/ 	.byte	0x00, 0xf0, 0x11, 0x00


	//----- nvinfo : EIATTR_MAXREG_COUNT
	.align		4
.L_3047:
        /*004c*/ 	.byte	0x03, 0x1b
        /*004e*/ 	.short	0x00ff


	//----- nvinfo : EIATTR_MERCURY_ISA_VERSION
	.align		4
        /*0050*/ 	.byte	0x03, 0x5f
        /*0052*/ 	.short	0x0000


	//----- nvinfo : EIATTR_EXIT_INSTR_OFFSETS
	.align		4
        /*0054*/ 	.byte	0x04, 0x1c
        /*0056*/ 	.short	(.L_3049 - .L_3048)


	//   ....[0]....
.L_3048:
        /*0058*/ 	.word	0x00000450


	//   ....[1]....
        /*005c*/ 	.word	0x00000f00


	//   ....[2]....
        /*0060*/ 	.word	0x00000f50


	//----- nvinfo : EIATTR_MAX_THREADS
	.align		4
.L_3049:
        /*0064*/ 	.byte	0x04, 0x05
        /*0066*/ 	.short	(.L_3051 - .L_3050)
.L_3050:
        /*0068*/ 	.word	0x00000080
        /*006c*/ 	.word	0x00000001
        /*0070*/ 	.word	0x00000001


	//----- nvinfo : EIATTR_CRS_STACK_SIZE
	.align		4
.L_3051:
        /*0074*/ 	.byte	0x04, 0x1e
        /*0076*/ 	.short	(.L_3053 - .L_3052)
.L_3052:
        /*0078*/ 	.word	0x00000000
.L_3053:


//--------------------- .nv.info._ZN2at6native29vectorized_elementwise_kernelILi4EZZZNS0_22nan_to_num_kernel_cudaERNS_18TensorIteratorBaseESt8optionalIdES5_S5_ENKUlvE0_clEvENKUlvE0_clEvEUlfE_St5arrayIPcLm2EEEEviT0_T1_ --------------------------
	.section	.nv.info._ZN2at6native29vectorized_elementwise_kernelILi4EZZZNS0_22nan_to_num_kernel_cudaERNS_18TensorIteratorBaseESt8optionalIdES5_S5_ENKUlvE0_clEvENKUlvE0_clEvEUlfE_St5arrayIPcLm2EEEEviT0_T1_,"",@"SHT_CUDA_INFO"
	.sectionflags	@""
	.align	4


	//----- nvinfo : EIATTR_CUDA_API_VERSION
	.align		4
        /*0000*/ 	.byte	0x04, 0x37
        /*0002*/ 	.short	(.L_3055 - .L_3054)
.L_3054:
        /*0004*/ 	.word	0x00000082


	//----- nvinfo : EIATTR_SW2861232_WAR
	.align		4
.L_3055:
        /*0008*/ 	.byte	0x01, 0x35
	.zero		2


	//----- nvinfo : EIATTR_PARAM_CBANK
	.align		4
        /*000c*/ 	.byte	0x04, 0x0a
        /*000e*/ 	.short	(.L_3057 - .L_3056)
	.align		4
.L_3056:
        /*0010*/ 	.word	index@(.nv.constant0._ZN2at6native29vectorized_elementwise_kernelILi4EZZZNS0_22nan_to_num_kernel_cudaERNS_18TensorIteratorBaseESt8optionalIdES5_S5_ENKUlvE0_clEvENKUlvE0_clEvEUlfE_St5arrayIPcLm2EEEEviT0_T1_)
        /*0014*/ 	.short	0x0160
        /*0016*/ 	.short	0x0030


	//----- nvinfo : EIATTR_CBANK_PARAM_SIZE
	.align		4
.L_3057:
        /*0018*/ 	.byte	0x03, 0x19
        /*001a*/ 	.short	0x0030


	//----- nvinfo : EIATTR_KPARAM_INFO
	.align		4
        /*001c*/ 	.byte	0x04, 0x17
        /*001e*/ 	.short	(.L_3059 - .L_3058)
.L_3058:
        /*0020*/ 	.word	0x00000000
        /*0024*/ 	.short	0x0002
        /*0026*/ 	.short	0x0020
        /*0028*/ 	.byte	0x00, 0xf0, 0x41, 0x00


	//----- nvinfo : EIATTR_KPARAM_INFO
	.align		4
.L_3059:
        /*002c*/ 	.byte	0x04, 0x17
        /*002e*/ 	.short	(.L_3061 - .L_3060)
.L_3060:
        /*0030*/ 	.word	0x00000000
        /*0034*/ 	.short	0x0001
        /*0036*/ 	.short	0x0008
        /*0038*/ 	.byte	0x00, 0xf0, 0x61, 0x00


	//----- nvinfo : EIATTR_KPARAM_INFO
	.align		4
.L_3061:
        /*003c*/ 	.byte	0x04, 0x17
        /*003e*/ 	.short	(.L_3063 - .L_3062)
.L_3062:
        /*0040*/ 	.word	0x00000000
        /*0044*/ 	.short	0x0000
        /*0046*/ 	.short	0x0000
        /*0048*/ 	.byte	0x00, 0xf0, 0x11, 0x00


	//----- nvinfo : EIATTR_MAXREG_COUNT
	.align		4
.L_3063:
        /*004c*/ 	.byte	0x03, 0x1b
        /*004e*/ 	.short	0x00ff


	//----- nvinfo : EIATTR_MERCURY_ISA_VERSION
	.align		4
        /*0050*/ 	.byte	0x03, 0x5f
        /*0052*/ 	.short	0x0000


	//----- nvinfo : EIATTR_EXIT_INSTR_OFFSETS
	.align		4
        /*0054*/ 	.byte	0x04, 0x1c
        /*0056*/ 	.short	(.L_3065 - .L_3064)


	//   ....[0]....
.L_3064:
        /*0058*/ 	.word	0x00000410


	//   ....[1]....
        /*005c*/ 	.word	0x00000ec0


	//   ....[2]....
        /*0060*/ 	.word	0x00000f10


	//----- nvinfo : EIATTR_MAX_THREADS
	.align		4
.L_3065:
        /*0064*/ 	.byte	0x04, 0x05
        /*0066*/ 	.short	(.L_3067 - .L_3066)
.L_3066:
        /*0068*/ 	.word	0x00000080
        /*006c*/ 	.word	0x00000001
        /*0070*/ 	.word	0x00000001


	//----- nvinfo : EIATTR_CRS_STACK_SIZE
	.align		4
.L_3067:
        /*0074*/ 	.byte	0x04, 0x1e
        /*0076*/ 	.short	(.L_3069 - .L_3068)
.L_3068:
        /*0078*/ 	.word	0x00000000
.L_3069:


//--------------------- .nv.info._ZN2at6native29vectorized_elementwise_kernelILi8EZZZNS0_22nan_to_num_kernel_cudaERNS_18TensorIteratorBaseESt8optionalIdES5_S5_ENKUlvE0_clEvENKUlvE0_clEvEUlfE_St5arrayIPcLm2EEEEviT0_T1_ --------------------------
	.section	.nv.info._ZN2at6native29vectorized_elementwise_kernelILi8EZZZNS0_22nan_to_num_kernel_cudaERNS_18TensorIteratorBaseESt8optionalIdES5_S5_ENKUlvE0_clEvENKUlvE0_clEvEUlfE_St5arrayIPcLm2EEEEviT0_T1_,"",@"SHT_CUDA_INFO"
	.sectionflags	@""
	.align	4


	//----- nvinfo : EIATTR_CUDA_API_VERSION
	.align		4
        /*0000*/ 	.byte	0x04, 0x37
        /*0002*/ 	.short	(.L_3071 - .L_3070)
.L_3070:
        /*0004*/ 	.word	0x00000082


	//----- nvinfo : EIATTR_SW2861232_WAR
	.align		4
.L_3071:
        /*0008*/ 	.byte	0x01, 0x35
	.zero		2


	//----- nvinfo : EIATTR_PARAM_CBANK
	.align		4
        /*000c*/ 	.byte	0x04, 0x0a
        /*000e*/ 	.short	(.L_3073 - .L_3072)
	.align		4
.L_3072:
        /*0010*/ 	.word	index@(.nv.constant0._ZN2at6native29vectorized_elementwise_kernelILi8EZZZNS0_22nan_to_num_kernel_cudaERNS_18TensorIteratorBaseESt8optionalIdES5_S5_ENKUlvE0_clEvENKUlvE0_clEvEUlfE_St5arrayIPcLm2EEEEviT0_T1_)
        /*0014*/ 	.short	0x0160
        /*0016*/ 	.short	0x0030


	//----- nvinfo : EIATTR_CBANK_PARAM_SIZE
	.align		4
.L_3073:
        /*0018*/ 	.byte	0x03, 0x19
        /*001a*/ 	.short	0x0030


	//----- nvinfo : EIATTR_KPARAM_INFO
	.align		4
        /*001c*/ 	.byte	0x04, 0x17
        /*001e*/ 	.short	(.L_3075 - .L_3074)
.L_3074:
        /*0020*/ 	.word	0x00000000
        /*0024*/ 	.short	0x0002
        /*0026*/ 	.short	0x0020
        /*0028*/ 	.byte	0x00, 0xf0, 0x41, 0x00


	//----- nvinfo : EIATTR_KPARAM_INFO
	.align		4
.L_3075:
        /*002c*/ 	.byte	0x04, 0x17
        /*002e*/ 	.short	(.L_3077 - .L_3076)
.L_3076:
        /*0030*/ 	.word	0x00000000
        /*0034*/ 	.short	0x0001
        /*0036*/ 	.short	0x0008
        /*0038*/ 	.byte	0x00, 0xf0, 0x61, 0x00


	//----- nvinfo : EIATTR_KPARAM_INFO
	.align		4
.L_3077:
        /*003c*/ 	.byte	0x04, 0x17
        /*003e*/ 	.short	(.L_3079 - .L_3078)
.L_3078:
        /*0040*/ 	.word	0x00000000
        /*0044*/ 	.short	0x0000
        /*0046*/ 	.short	0x0000
        /*0048*/ 	.byte	0x00, 0xf0, 0x11, 0x00


	//----- nvinfo : EIATTR_MAXREG_COUNT
	.align		4
.L_3079:
        /*004c*/ 	.byte	0x03, 0x1b
        /*004e*/ 	.short	0x00ff


	//----- nvinfo : EIATTR_MERCURY_ISA_VERSION
	.align		4
        /*0050*/ 	.byte	0x03, 0x5f
        /*0052*/ 	.short	0x0000


	//----- nvinfo : EIATTR_EXIT_INSTR_OFFSETS
	.align		4
        /*0054*/ 	.byte	0x04, 0x1c
        /*0056*/ 	.short	(.L_3081 - .L_3080)


	//   ....[0]....
.L_3080:
        /*0058*/ 	.word	0x00000010


	//----- nvinfo : EIATTR_MAX_THREADS
	.align		4
.L_3081:
        /*005c*/ 	.byte	0x04, 0x05
        /*005e*/ 	.short	(.L_3083 - .L_3082)
.L_3082:
        /*0060*/ 	.word	0x00000080
        /*0064*/ 	.word	0x00000001
        /*0068*/ 	.word	0x00000001
.L_3083:


//--------------------- .nv.info._ZN2at6native18elementwise_kernelILi128ELi4EZNS0_15gpu_kernel_implIZZZNS0_22nan_to_num_kernel_cudaERNS_18TensorIteratorBaseESt8optionalIdES6_S6_ENKUlvE0_clEvENKUlvE_clEvEUldE_EEvS4_RKT_EUliE_EEviT1_ --------------------------
	.section	.nv.info._ZN2at6native18elementwise_kernelILi128ELi4EZNS0_15gpu_kernel_implIZZZNS0_22nan_to_num_kernel_cudaERNS_18TensorIteratorBaseESt8optionalIdES6_S6_ENKUlvE0_clEvENKUlvE_clEvEUldE_EEvS4_RKT_EUliE_EEviT1_,"",@"SHT_CUDA_INFO"
	.sectionflags	@""
	.align	4


	//----- nvinfo : EIATTR_CUDA_API_VERSION
	.align		4
        /*0000*/ 	.byte	0x04, 0x37
        /*0002*/ 	.short	(.L_3085 - .L_3084)
.L_3084:
        /*0004*/ 	.word	0x00000082


	//----- nvinfo : EIATTR_SW2861232_WAR
	.align		4
.L_3085:
        /*0008*/ 	.byte	0x01, 0x35
	.zero		2


	//----- nvinfo : EIATTR_PARAM_CBANK
	.align		4
        /*000c*/ 	.byte	0x04, 0x0a
        /*000e*/ 	.short	(.L_3087 - .L_3086)
	.align		4
.L_3086:
        /*0010*/ 	.word	index@(.nv.constant0._ZN2at6native18elementwise_kernelILi128ELi4EZNS0_15gpu_kernel_implIZZZNS0_22nan_to_num_kernel_cudaERNS_18TensorIteratorBaseESt8optionalIdES6_S6_ENKUlvE0_clEvENKUlvE_clEvEUldE_EEvS4_RKT_EUliE_EEviT1_)
        /*0014*/ 	.short	0x0160
        /*0016*/ 	.short	0x0240


	//----- nvinfo : EIATTR_CBANK_PARAM_SIZE
	.align		4
.L_3087:
        /*0018*/ 	.byte	0x03, 0x19
        /*001a*/ 	.short	0x0240


	//----- nvinfo : EIATTR_KPARAM_INFO
	.align		4
        /*001c*/ 	.byte	0x04, 0x17
        /*001e*/ 	.short	(.L_3089 - .L_3088)
.L_3088:
        /*0020*/ 	.word	0x00000000
        /*0024*/ 	.short	0x0001
        /*0026*/ 	.short	0x0008
        /*0028*/ 	.byte	0x00, 0xf0, 0xe1, 0x08


	//----- nvinfo : EIATTR_KPARAM_INFO
	.align		4
.L_3089:
        /*002c*/ 	.byte	0x04, 0x17
        /*002e*/ 	.short	(.L_3091 - .L_3090)
.L_3090:
        /*0030*/ 	.word	0x00000000
        /*0034*/ 	.short	0x0000
        /*0036*/ 	.short	0x0000
        /*0038*/ 	.byte	0x00, 0xf0, 0x11, 0x00


	//----- nvinfo : EIATTR_MAXREG_COUNT
	.align		4
.L_3091:
        /*003c*/ 	.byte	0x03, 0x1b
        /*003e*/ 	.short	0x0080


	//----- nvinfo : EIATTR_EXTERNS
	.align		4
        /*0040*/ 	.byte	0x04, 0x0f
        /*0042*/ 	.short	(.L_3093 - .L_3092)


	//   ....[0]....
	.align		4
.L_3092:
        /*0044*/ 	.word	index@(__assertfail)


	//----- nvinfo : EIATTR_MERCURY_ISA_VERSION
	.align		4
.L_3093:
        /*0048*/ 	.byte	0x03, 0x5f
        /*004a*/ 	.short	0x0000


	//----- nvinfo : EIATTR_SYSCALL_OFFSETS
	.align		4
        /*004c*/ 	.byte	0x04, 0x46
        /*004e*/ 	.short	(.L_3095 - .L_3094)


	//   ....[0]....
.L_3094:
        /*0050*/ 	.word	0x00001da0


	//   ....[1]....
        /*0054*/ 	.word	0x00002e40


	//   ....[2]....
        /*0058*/ 	.word	0x00004c20


	//   ....[3]....
        /*005c*/ 	.word	0x00005cd0


	//   ....[4]....
        /*0060*/ 	.word	0x00007a80


	//   ....[5]....
        /*0064*/ 	.word	0x00008b30


	//   ....[6]....
        /*0068*/ 	.word	0x0000a8f0


	//   ....[7]....
        /*006c*/ 	.word	0x0000b9a0


	//----- nvinfo : EIATTR_EXIT_INSTR_OFFSETS
	.align		4
.L_3095:
        /*0070*/ 	.byte	0x04, 0x1c
        /*0072*/ 	.short	(.L_3097 - .L_3096)


	//   ....[0]....
.L_3096:
        /*0074*/ 	.word	0x00008bd0


	//   ....[1]....
        /*0078*/ 	.word	0x0000aaf0


	//   ....[2]....
        /*007c*/ 	.word	0x0000ab30


	//   ....[3]....
        /*0080*/ 	.word	0x0000abc0


	//   ....[4]....
        /*0084*/ 	.word	0x0000abf0


	//   ....[5]....
        /*0088*/ 	.word	0x0000ac20


	//   ....[6]....
        /*008c*/ 	.word	0x0000acd0


	//   ....[7]....
        /*0090*/ 	.word	0x0000ad30


	//   ....[8]....
        /*0094*/ 	.word	0x0000adf0


	//   ....[9]....
        /*0098*/ 	.word	0x0000ae60


	//   ....[10]....
        /*009c*/ 	.word	0x0000ae80


	//   ....[11]....
        /*00a0*/ 	.word	0x0000af40


	//   ....[12]....
        /*00a4*/ 	.word	0x0000af70


	//   ....[13]....
        /*00a8*/ 	.word	0x0000b120


	//   ....[14]....
        /*00ac*/ 	.word	0x0000b2a0


	//   ....[15]....
        /*00b0*/ 	.word	0x0000b300


	//   ....[16]....
        /*00b4*/ 	.word	0x0000b3b0


	//   ....[17]....
        /*00b8*/ 	.word	0x0000b550


	//   ....[18]....
        /*00bc*/ 	.word	0x0000b6f0


	//   ....[19]....
        /*00c0*/ 	.word	0x0000b870


	//   ....[20]....
        /*00c4*/ 	.word	0x0000b9b0


	//   ....[21]....
        /*00c8*/ 	.word	0x0000b9e0


	//   ....[22]....
        /*00cc*/ 	.word	0x0000ba10


	//----- nvinfo : EIATTR_MAX_THREADS
	.align		4
.L_3097:
        /*00d0*/ 	.byte	0x04, 0x05
        /*00d2*/ 	.short	(.L_3099 - .L_3098)
.L_3098:
        /*00d4*/ 	.word	0x00000080
        /*00d8*/ 	.word	0x00000001
        /*00dc*/ 	.word	0x00000001


	//----- nvinfo : EIATTR_CRS_STACK_SIZE
	.align		4
.L_3099:
        /*00e0*/ 	.byte	0x04, 0x1e
        /*00e2*/ 	.short	(.L_3101 - .L_3100)
.L_3100:
        /*00e4*/ 	.word	0x00000000
.L_3101:


//--------------------- .nv.info._ZN2at6native27unrolled_elementwise_kernelIZZZNS0_22nan_to_num_kernel_cudaERNS_18TensorIteratorBaseESt8optionalIdES5_S5_ENKUlvE0_clEvENKUlvE_clEvEUldE_St5arrayIPcLm2EELi4E23TrivialOffsetCalculatorILi1EjESD_NS0_6memory12LoadWithCastILi1EEENSE_13StoreWithCastILi1EEEEEviT_T0_T2_T3_T4_T5_ --------------------------
	.section	.nv.info._ZN2at6native27unrolled_elementwise_kernelIZZZNS0_22nan_to_num_kernel_cudaERNS_18TensorIteratorBaseESt8optionalIdES5_S5_ENKUlvE0_clEvENKUlvE_clEvEUldE_St5arrayIPcLm2EELi4E23TrivialOffsetCalculatorILi1EjESD_NS0_6memory12LoadWithCastILi1EEENSE_13StoreWithCastILi1EEEEEviT_T0_T2_T3_T4_T5_,"",@"SHT_CUDA_INFO"
	.sectionflags	@""
	.align	4


	//----- nvinfo : EIATTR_CUDA_API_VERSION
	.align		4
        /*0000*/ 	.byte	0x04, 0x37
        /*0002*/ 	.short	(.L_3103 - .L_3102)
.L_3102:
        /*0004*/ 	.word	0x00000082


	//----- nvinfo : EIATTR_SW2861232_WAR
	.align		4
.L_3103:
        /*0008*/ 	.byte	0x01, 0x35
	.zero		2


	//----- nvinfo : EIATTR_PARAM_CBANK
	.align		4
        /*000c*/ 	.byte	0x04, 0x0a
        /*000e*/ 	.short	(.L_3105 - .L_3104)
	.align		4
.L_3104:
        /*0010*/ 	.word	index@(.nv.constant0._ZN2at6native27unrolled_elementwise_kernelIZZZNS0_22nan_to_num_kernel_cudaERNS_18TensorIteratorBaseESt8optionalIdES5_S5_ENKUlvE0_clEvENKUlvE_clEvEUldE_St5arrayIPcLm2EELi4E23TrivialOffsetCalculatorILi1EjESD_NS0_6memory12LoadWithCastILi1EEENSE_13StoreWithCastILi1EEEEEviT_T0_T2_T3_T4_T5_)
        /*0014*/ 	.short	0x0160
        /*0016*/ 	.short	0x004c


	//----- nvinfo : EIATTR_CBANK_PARAM_SIZE
	.align		4
.L_3105:
        /*0018*/ 	.byte	0x03, 0x19
        /*001a*/ 	.short	0x004c


	//----- nvinfo : EIATTR_KPARAM_INFO
	.align		4
        /*001c*/ 	.byte	0x04, 0x17
        /*001e*/ 	.short	(.L_3107 - .L_3106)
.L_3106:
        /*0020*/ 	.word	0x00000000
        /*0024*/ 	.short	0x0006
        /*0026*/ 	.short	0x0044
        /*0028*/ 	.byte	0x00, 0xf0, 0x21, 0x00


	//----- nvinfo : EIATTR_KPARAM_INFO
	.align		4
.L_3107:
        /*002c*/ 	.byte	0x04, 0x17
        /*002e*/ 	.short	(.L_3109 - .L_3108)
.L_3108:
        /*0030*/ 	.word	0x00000000
        /*0034*/ 	.short	0x0005
        /*0036*/ 	.short	0x003c
        /*0038*/ 	.byte	0x00, 0xf0, 0x21, 0x00


	//----- nvinfo : EIATTR_KPARAM_INFO
	.align		4
.L_3109:
        /*003c*/ 	.byte	0x04, 0x17
        /*003e*/ 	.short	(.L_3111 - .L_3110)
.L_3110:
        /*0040*/ 	.word	0x00000000
        /*0044*/ 	.short	0x0004
        /*0046*/ 	.short	0x0039
        /*0048*/ 	.byte	0x00, 0xf0, 0x05, 0x00


	//----- nvinfo : EIATTR_KPARAM_INFO
	.align		4
.L_3111:
        /*004c*/ 	.byte	0x04, 0x17
        /*004e*/ 	.short	(.L_3113 - .L_3112)
.L_3112:
        /*0050*/ 	.word	0x00000000
        /*0054*/ 	.short	0x0003
        /*0056*/ 	.short	0x0038
        /*0058*/ 	.byte	0x00, 0xf0, 0x05, 0x00


	//----- nvinfo : EIATTR_KPARAM_INFO
	.align		4
.L_3113:
        /*005c*/ 	.byte	0x04, 0x17
        /*005e*/ 	.short	(.L_3115 - .L_3114)
.L_3114:
        /*0060*/ 	.word	0x00000000
        /*0064*/ 	.short	0x0002
        /*0066*/ 	.short	0x0028
        /*0068*/ 	.byte	0x00, 0xf0, 0x41, 0x00


	//----- nvinfo : EIATTR_KPARAM_INFO
	.align		4
.L_3115:
        /*006c*/ 	.byte	0x04, 0x17
        /*006e*/ 	.short	(.L_3117 - .L_3116)
.L_3116:
        /*0070*/ 	.word	0x00000000
        /*0074*/ 	.short	0x0001
        /*0076*/ 	.short	0x0008
        /*0078*/ 	.byte	0x00, 0xf0, 0x81, 0x00


	//----- nvinfo : EIATTR_KPARAM_INFO
	.align		4
.L_3117:
        /*007c*/ 	.byte	0x04, 0x17
        /*007e*/ 	.short	(.L_3119 - .L_3118)
.L_3118:
        /*0080*/ 	.word	0x00000000
        /*0084*/ 	.short	0x0000
        /*0086*/ 	.short	0x0000
        /*0088*/ 	.byte	0x00, 0xf0, 0x11, 0x00


	//----- nvinfo : EIATTR_MAXREG_COUNT
	.align		4
.L_3119:
        /*008c*/ 	.byte	0x03, 0x1b
        /*008e*/ 	.short	0x00ff


	//----- nvinfo : EIATTR_EXTERNS
	.align		4
        /*0090*/ 	.byte	0x04, 0x0f
        /*0092*/ 	.short	(.L_3121 - .L_3120)


	//   ....[0]....
	.align		4
.L_3120:
        /*0094*/ 	.word	index@(__assertfail)


	//----- nvinfo : EIATTR_MERCURY_ISA_VERSION
	.align		4
.L_3121:
        /*0098*/ 	.byte	0x03, 0x5f
        /*009a*/ 	.short	0x0000


	//----- nvinfo : EIATTR_SYSCALL_OFFSETS
	.align		4
        /*009c*/ 	.byte	0x04, 0x46
        /*009e*/ 	.short	(.L_3123 - .L_3122)


	//   ....[0]....
.L_3122:
        /*00a0*/ 	.word	0x00000f90


	//   ....[1]....
        /*00a4*/ 	.word	0x00001f40


	//   ....[2]....
        /*00a8*/ 	.word	0x00002f00


	//   ....[3]....
        /*00ac*/ 	.word	0x00003e90


	//   ....[4]....
        /*00b0*/ 	.word	0x00005390


	//   ....[5]....
        /*00b4*/ 	.word	0x00006420


	//   ....[6]....
        /*00b8*/ 	.word	0x00007470


	//   ....[7]....
        /*00bc*/ 	.word	0x000084e0


	//----- nvinfo : EIATTR_EXIT_INSTR_OFFSETS
	.align		4
.L_3123:
        /*00c0*/ 	.byte	0x04, 0x1c
        /*00c2*/ 	.short	(.L_3125 - .L_3124)


	//   ....[0]....
.L_3124:
        /*00c4*/ 	.word	0x00007510


	//   ....[1]....
        /*00c8*/ 	.word	0x00007630


	//   ....[2]....
        /*00cc*/ 	.word	0x00007670


	//   ....[3]....
        /*00d0*/ 	.word	0x00007700


	//   ....[4]....
        /*00d4*/ 	.word	0x00007730


	//   ....[5]....
        /*00d8*/ 	.word	0x00007760


	//   ....[6]....
        /*00dc*/ 	.word	0x00007810


	//   ....[7]....
        /*00e0*/ 	.word	0x00007870


	//   ....[8]....
        /*00e4*/ 	.word	0x00007930


	//   ....[9]....
        /*00e8*/ 	.word	0x000079a0


	//   ....[10]....
        /*00ec*/ 	.word	0x000079c0


	//   ....[11]....
        /*00f0*/ 	.word	0x00007a80


	//   ....[12]....
        /*00f4*/ 	.word	0x00007ab0


	//   ....[13]....
        /*00f8*/ 	.word	0x00007c60


	//   ....[14]....
        /*00fc*/ 	.word	0x00007de0


	//   ....[15]....
        /*0100*/ 	.word	0x00007e40


	//   ....[16]....
        /*0104*/ 	.word	0x00007ef0


	//   ....[17]....
        /*0108*/ 	.word	0x00008090


	//   ....[18]....
        /*010c*/ 	.word	0x00008230


	//   ....[19]....
        /*0110*/ 	.word	0x000083b0


	//   ....[20]....
        /*0114*/ 	.word	0x000084f0


	//   ....[21]....
        /*0118*/ 	.word	0x00008520


	//   ....[22]....
        /*011c*/ 	.word	0x00008550


	//----- nvinfo : EIATTR_MAX_THREADS
	.align		4
.L_3125:
        /*0120*/ 	.byte	0x04, 0x05
        /*0122*/ 	.short	(.L_3127 - .L_3126)
.L_3126:
        /*0124*/ 	.word	0x00000080
        /*0128*/ 	.word	0x00000001
        /*012c*/ 	.word	0x00000001


	//----- nvinfo : EIATTR_CRS_STACK_SIZE
	.align		4
.L_3127:
        /*0130*/ 	.byte	0x04, 0x1e
        /*0132*/ 	.short	(.L_3129 - .L_3128)
.L_3128:
        /*0134*/ 	.word	0x00000000
.L_3129:


//--------------------- .nv.info._ZN2at6native18elementwise_kernelILi128ELi2EZNS0_22gpu_kernel_impl_nocastIZZZNS0_22nan_to_num_kernel_cudaERNS_18TensorIteratorBaseESt8optionalIdES6_S6_ENKUlvE0_clEvENKUlvE_clEvEUldE_EEvS4_RKT_EUliE_EEviT1_ --------------------------
	.section	.nv.info._ZN2at6native18elementwise_kernelILi128ELi2EZNS0_22gpu_kernel_impl_nocastIZZZNS0_22nan_to_num_kernel_cudaERNS_18TensorIteratorBaseESt8optionalIdES6_S6_ENKUlvE0_clEvENKUlvE_clEvEUldE_EEvS4_RKT_EUliE_EEviT1_,"",@"SHT_CUDA_INFO"
	.sectionflags	@""
	.align	4


	//----- nvinfo : EIATTR_CUDA_API_VERSION
	.align		4
        /*0000*/ 	.byte	0x04, 0x37
        /*0002*/ 	.short	(.L_3131 - .L_3130)
.L_3130:
        /*0004*/ 	.word	0x00000082


	//----- nvinfo : EIATTR_SW2861232_WAR
	.align		4
.L_3131:
        /*0008*/ 	.byte	0x01, 0x35
	.zero		2


	//----- nvinfo : EIATTR_PARAM_CBANK
	.align		4
        /*000c*/ 	.byte	0x04, 0x0a
        /*000e*/ 	.short	(.L_3133 - .L_3132)
	.align		4
.L_3132:
        /*0010*/ 	.word	index@(.nv.constant0._ZN2at6native18elementwise_kernelILi128ELi2EZNS0_22gpu_kernel_impl_nocastIZZZNS0_22nan_to_num_kernel_cudaERNS_18TensorIteratorBaseESt8optionalIdES6_S6_ENKUlvE0_clEvENKUlvE_clEvEUldE_EEvS4_RKT_EUliE_EEviT1_)
        /*0014*/ 	.short	0x0160
        /*0016*/ 	.short	0x0238


	//----- nvinfo : EIATTR_CBANK_PARAM_SIZE
	.align		4
.L_3133:
        /*0018*/ 	.byte	0x03, 0x19
        /*001a*/ 	.short	0x0238


	//----- nvinfo : EIATTR_KPARAM_INFO
	.align		4
        /*001c*/ 	.byte	0x04, 0x17
        /*001e*/ 	.short	(.L_3135 - .L_3134)
.L_3134:
        /*0020*/ 	.word	0x00000000
        /*0024*/ 	.short	0x0001
        /*0026*/ 	.short	0x0008
        /*0028*/ 	.byte	0x00, 0xf0, 0xc1, 0x08


	//----- nvinfo : EIATTR_KPARAM_INFO
	.align		4
.L_3135:
        /*002c*/ 	.byte	0x04, 0x17
        /*002e*/ 	.short	(.L_3137 - .L_3136)
.L_3136:
        /*0030*/ 	.word	0x00000000
        /*0034*/ 	.short	0x0000
        /*0036*/ 	.short	0x0000
        /*0038*/ 	.byte	0x00, 0xf0, 0x11, 0x00


	//----- nvinfo : EIATTR_MAXREG_COUNT
	.align		4
.L_3137:
        /*003c*/ 	.byte	0x03, 0x1b
        /*003e*/ 	.short	0x0080


	//----- nvinfo : EIATTR_MERCURY_ISA_VERSION
	.align		4
        /*0040*/ 	.byte	0x03, 0x5f
        /*0042*/ 	.short	0x0000


	//----- nvinfo : EIATTR_EXIT_INSTR_OFFSETS
	.align		4
        /*0044*/ 	.byte	0x04, 0x1c
        /*0046*/ 	.short	(.L_3139 - .L_3138)


	//   ....[0]....
.L_3138:
        /*0048*/ 	.word	0x00000fe0


	//   ....[1]....
        /*004c*/ 	.word	0x00001f20


	//----- nvinfo : EIATTR_MAX_THREADS
	.align		4
.L_3139:
        /*0050*/ 	.byte	0x04, 0x05
        /*0052*/ 	.short	(.L_3141 - .L_3140)
.L_3140:
        /*0054*/ 	.word	0x00000080
        /*0058*/ 	.word	0x00000001
        /*005c*/ 	.word	0x00000001


	//----- nvinfo : EIATTR_CRS_STACK_SIZE
	.align		4
.L_3141:
        /*0060*/ 	.byte	0x04, 0x1e
        /*0062*/ 	.short	(.L_3143 - .L_3142)
.L_3142:
        /*0064*/ 	.word	0x00000000
.L_3143:


//--------------------- .nv.info._ZN2at6native27unrolled_elementwise_kernelIZZZNS0_22nan_to_num_kernel_cudaERNS_18TensorIteratorBaseESt8optionalIdES5_S5_ENKUlvE0_clEvENKUlvE_clEvEUldE_St5arrayIPcLm2EELi4E23TrivialOffsetCalculatorILi1EjESD_NS0_6memory15LoadWithoutCastENSE_16StoreWithoutCastEEEviT_T0_T2_T3_T4_T5_ --------------------------
	.section	.nv.info._ZN2at6native27unrolled_elementwise_kernelIZZZNS0_22nan_to_num_kernel_cudaERNS_18TensorIteratorBaseESt8optionalIdES5_S5_ENKUlvE0_clEvENKUlvE_clEvEUldE_St5arrayIPcLm2EELi4E23TrivialOffsetCalculatorILi1EjESD_NS0_6memory15LoadWithoutCastENSE_16StoreWithoutCastEEEviT_T0_T2_T3_T4_T5_,"",@"SHT_CUDA_INFO"
	.sectionflags	@""
	.align	4


	//----- nvinfo : EIATTR_CUDA_API_VERSION
	.align		4
        /*0000*/ 	.byte	0x04, 0x37
        /*0002*/ 	.short	(.L_3145 - .L_3144)
.L_3144:
        /*0004*/ 	.word	0x00000082


	//----- nvinfo : EIATTR_SW2861232_WAR
	.align		4
.L_3145:
        /*0008*/ 	.byte	0x01, 0x35
	.zero		2


	//----- nvinfo : EIATTR_PARAM_CBANK
	.align		4
        /*000c*/ 	.byte	0x04, 0x0a
        /*000e*/ 	.short	(.L_3147 - .L_3146)
	.align		4
.L_3146:
        /*0010*/ 	.word	index@(.nv.constant0._ZN2at6native27unrolled_elementwise_kernelIZZZNS0_22nan_to_num_kernel_cudaERNS_18TensorIteratorBaseESt8optionalIdES5_S5_ENKUlvE0_clEvENKUlvE_clEvEUldE_St5arrayIPcLm2EELi4E23TrivialOffsetCalculatorILi1EjESD_NS0_6memory15LoadWithoutCastENSE_16StoreWithoutCastEEEviT_T0_T2_T3_T4_T5_)
        /*0014*/ 	.short	0x0160
        /*0016*/ 	.short	0x003c


	//----- nvinfo : EIATTR_CBANK_PARAM_SIZE
	.align		4
.L_3147:
        /*0018*/ 	.byte	0x03, 0x19
        /*001a*/ 	.short	0x003c


	//----- nvinfo : EIATTR_KPARAM_INFO
	.align		4
        /*001c*/ 	.byte	0x04, 0x17
        /*001e*/ 	.short	(.L_3149 - .L_3148)
.L_3148:
        /*0020*/ 	.word	0x00000000
        /*0024*/ 	.short	0x0006
        /*0026*/ 	.short	0x003b
        /*0028*/ 	.byte	0x00, 0xf0, 0x05, 0x00


	//----- nvinfo : EIATTR_KPARAM_INFO
	.align		4
.L_3149:
        /*002c*/ 	.byte	0x04, 0x17
        /*002e*/ 	.short	(.L_3151 - .L_3150)
.L_3150:
        /*0030*/ 	.word	0x00000000
        /*0034*/ 	.short	0x0005
        /*0036*/ 	.short	0x003a
        /*0038*/ 	.byte	0x00, 0xf0, 0x05, 0x00


	//----- nvinfo : EIATTR_KPARAM_INFO
	.align		4
.L_3151:
        /*003c*/ 	.byte	0x04, 0x17
        /*003e*/ 	.short	(.L_3153 - .L_3152)
.L_3152:
        /*0040*/ 	.word	0x00000000
        /*0044*/ 	.short	0x0004
        /*0046*/ 	.short	0x0039
        /*0048*/ 	.byte	0x00, 0xf0, 0x05, 0x00


	//----- nvinfo : EIATTR_KPARAM_INFO
	.align		4
.L_3153:
        /*004c*/ 	.byte	0x04, 0x17
        /*004e*/ 	.short	(.L_3155 - .L_3154)
.L_3154:
        /*0050*/ 	.word	0x00000000
        /*0054*/ 	.short	0x0003
        /*0056*/ 	.short	0x0038
        /*0058*/ 	.byte	0x00, 0xf0, 0x05, 0x00


	//----- nvinfo : EIATTR_KPARAM_INFO
	.align		4
.L_3155:
        /*005c*/ 	.byte	0x04, 0x17
        /*005e*/ 	.short	(.L_3157 - .L_3156)
.L_3156:
        /*0060*/ 	.word	0x00000000
        /*0064*/ 	.short	0x0002
        /*0066*/ 	.short	0x0028
        /*0068*/ 	.byte	0x00, 0xf0, 0x41, 0x00


	//----- nvinfo : EIATTR_KPARAM_INFO
	.align		4
.L_3157:
        /*006c*/ 	.byte	0x04, 0x17
        /*006e*/ 	.short	(.L_3159 - .L_3158)
.L_3158:
        /*0070*/ 	.word	0x00000000
        /*0074*/ 	.short	0x0001
        /*0076*/ 	.short	0x0008
        /*0078*/ 	.byte	0x00, 0xf0, 0x81, 0x00


	//----- nvinfo : EIATTR_KPARAM_INFO
	.align		4
.L_3159:
        /*007c*/ 	.byte	0x04, 0x17
        /*007e*/ 	.short	(.L_3161 - .L_3160)
.L_3160:
        /*0080*/ 	.word	0x00000000
        /*0084*/ 	.short	0x0000
        /*0086*/ 	.short	0x0000
        /*0088*/ 	.byte	0x00, 0xf0, 0x11, 0x00


	//----- nvinfo : EIATTR_MAXREG_COUNT
	.align		4
.L_3161:
        /*008c*/ 	.byte	0x03, 0x1b
        /*008e*/ 	.short	0x00ff


	//----- nvinfo : EIATTR_MERCURY_ISA_VERSION
	.align		4
        /*0090*/ 	.byte	0x03, 0x5f
        /*0092*/ 	.short	0x0000


	//----- nvinfo : EIATTR_EXIT_INSTR_OFFSETS
	.align		4
        /*0094*/ 	.byte	0x04, 0x1c
        /*0096*/ 	.short	(.L_3163 - .L_3162)


	//   ....[0]....
.L_3162:
        /*0098*/ 	.word	0x00000750


	//   ....[1]....
        /*009c*/ 	.word	0x000007a0


	//----- nvinfo : EIATTR_MAX_THREADS
	.align		4
.L_3163:
        /*00a0*/ 	.byte	0x04, 0x05
        /*00a2*/ 	.short	(.L_3165 - .L_3164)
.L_3164:
        /*00a4*/ 	.word	0x00000080
        /*00a8*/ 	.word	0x00000001
        /*00ac*/ 	.word	0x00000001


	//----- nvinfo : EIATTR_CRS_STACK_SIZE
	.align		4
.L_3165:
        /*00b0*/ 	.byte	0x04, 0x1e
        /*00b2*/ 	.short	(.L_3167 - .L_3166)
.L_3166:
        /*00b4*/ 	.word	0x00000000
.L_3167:


//--------------------- .nv.info._ZN2at6native29vectorized_elementwise_kernelILi2EZZZNS0_22nan_to_num_kernel_cudaERNS_18TensorIteratorBaseESt8optionalIdES5_S5_ENKUlvE0_clEvENKUlvE_clEvEUldE_St5arrayIPcLm2EEEEviT0_T1_ --------------------------
	.section	.nv.info._ZN2at6native29vectorized_elementwise_kernelILi2EZZZNS0_22nan_to_num_kernel_cudaERNS_18TensorIteratorBaseESt8optionalIdES5_S5_ENKUlvE0_clEvENKUlvE_clEvEUldE_St5arrayIPcLm2EEEEviT0_T1_,"",@"SHT_CUDA_INFO"
	.sectionflags	@""
	.align	4


	//----- nvinfo : EIATTR_CUDA_API_VERSION
	.align		4
        /*0000*/ 	.byte	0x04, 0x37
        /*0002*/ 	.short	(.L_3169 - .L_3168)
.L_3168:
        /*0004*/ 	.word	0x00000082


	//----- nvinfo : EIATTR_SW2861232_WAR
	.align		4
.L_3169:
        /*0008*/ 	.byte	0x01, 0x35
	.zero		2


	//----- nvinfo : EIATTR_PARAM_CBANK
	.align		4
        /*000c*/ 	.byte	0x04, 0x0a
        /*000e*/ 	.short	(.L_3171 - .L_3170)
	.align		4
.L_3170:
        /*0010*/ 	.word	index@(.nv.constant0._ZN2at6native29vectorized_elementwise_kernelILi2EZZZNS0_22nan_to_num_kernel_cudaERNS_18TensorIteratorBaseESt8optionalIdES5_S5_ENKUlvE0_clEvENKUlvE_clEvEUldE_St5arrayIPcLm2EEEEviT0_T1_)
        /*0014*/ 	.short	0x0160
        /*0016*/ 	.short	0x0038


	//----- nvinfo : EIATTR_CBANK_PARAM_SIZE
	.align		4
.L_3171:
        /*0018*/ 	.byte	0x03, 0x19
        /*001a*/ 	.short	0x0038


	//----- nvinfo : EIATTR_KPARAM_INFO
	.align		4
        /*001c*/ 	.byte	0x04, 0x17
        /*001e*/ 	.short	(.L_3173 - .L_3172)
.L_3172:
        /*0020*/ 	.word	0x00000000
        /*0024*/ 	.short	0x0002
        /*0026*/ 	.short	0x0028
        /*0028*/ 	.byte	0x00, 0xf0, 0x41, 0x00


	//----- nvinfo : EIATTR_KPARAM_INFO
	.align		4
.L_3173:
        /*002c*/ 	.byte	0x04, 0x17
        /*002e*/ 	.short	(.L_3175 - .L_3174)
.L_3174:
        /*0030*/ 	.word	0x00000000
        /*0034*/ 	.short	0x0001
        /*0036*/ 	.short	0x0008
        /*0038*/ 	.byte	0x00, 0xf0, 0x81, 0x00


	//----- nvinfo : EIATTR_KPARAM_INFO
	.align		4
.L_3175:
        /*003c*/ 	.byte	0x04, 0x17
        /*003e*/ 	.short	(.L_3177 - .L_3176)
.L_3176:
        /*0040*/ 	.word	0x00000000
        /*0044*/ 	.short	0x0000
        /*0046*/ 	.short	0x0000
        /*0048*/ 	.byte	0x00, 0xf0, 0x11, 0x00


	//----- nvinfo : EIATTR_MAXREG_COUNT
	.align		4
.L_3177:
        /*004c*/ 	.byte	0x03, 0x1b
        /*004e*/ 	.short	0x00ff


	//----- nvinfo : EIATTR_MERCURY_ISA_VERSION
	.align		4
        /*0050*/ 	.byte	0x03, 0x5f
        /*0052*/ 	.short	0x0000


	//----- nvinfo : EIATTR_EXIT_INSTR_OFFSETS
	.align		4
        /*0054*/ 	.byte	0x04, 0x1c
        /*0056*/ 	.short	(.L_3179 - .L_3178)


	//   ....[0]....
.L_3178:
        /*0058*/ 	.word	0x000006a0


	//   ....[1]....
        /*005c*/ 	.word	0x000014c0


	//   ....[2]....
        /*0060*/ 	.word	0x00001520


	//----- nvinfo : EIATTR_MAX_THREADS
	.align		4
.L_3179:
        /*0064*/ 	.byte	0x04, 0x05
        /*0066*/ 	.short	(.L_3181 - .L_3180)
.L_3180:
        /*0068*/ 	.word	0x00000080
        /*006c*/ 	.word	0x00000001
        /*0070*/ 	.word	0x00000001


	//----- nvinfo : EIATTR_CRS_STACK_SIZE
	.align		4
.L_3181:
        /*0074*/ 	.byte	0x04, 0x1e
        /*0076*/ 	.short	(.L_3183 - .L_3182)
.L_3182:
        /*0078*/ 	.word	0x00000000
.L_3183:


//--------------------- .nv.info._ZN2at6native29vectorized_elementwise_kernelILi4EZZZNS0_22nan_to_num_kernel_cudaERNS_18TensorIteratorBaseESt8optionalIdES5_S5_ENKUlvE0_clEvENKUlvE_clEvEUldE_St5arrayIPcLm2EEEEviT0_T1_ --------------------------
	.section	.nv.info._ZN2at6native29vectorized_elementwise_kernelILi4EZZZNS0_22nan_to_num_kernel_cudaERNS_18TensorIteratorBaseESt8optionalIdES5_S5_ENKUlvE0_clEvENKUlvE_clEvEUldE_St5arrayIPcLm2EEEEviT0_T1_,"",@"SHT_CUDA_INFO"
	.sectionflags	@""
	.align	4


	//----- nvinfo : EIATTR_CUDA_API_VERSION
	.align		4
        /*0000*/ 	.byte	0x04, 0x37
        /*0002*/ 	.short	(.L_3185 - .L_3184)
.L_3184:
        /*0004*/ 	.word	0x00000082


	//----- nvinfo : EIATTR_SW2861232_WAR
	.align		4
.L_3185:
        /*0008*/ 	.byte	0x01, 0x35
	.zero		2


	//----- nvinfo : EIATTR_PARAM_CBANK
	.align		4
        /*000c*/ 	.byte	0x04, 0x0a
        /*000e*/ 	.short	(.L_3187 - .L_3186)
	.align		4
.L_3186:
        /*0010*/ 	.word	index@(.nv.constant0._ZN2at6native29vectorized_elementwise_kernelILi4EZZZNS0_22nan_to_num_kernel_cudaERNS_18TensorIteratorBaseESt8optionalIdES5_S5_ENKUlvE0_clEvENKUlvE_clEvEUldE_St5arrayIPcLm2EEEEviT0_T1_)
        /*0014*/ 	.short	0x0160
        /*0016*/ 	.short	0x0038


	//----- nvinfo : EIATTR_CBANK_PARAM_SIZE
	.align		4
.L_3187:
        /*0018*/ 	.byte	0x03, 0x19
        /*001a*/ 	.short	0x0038


	//----- nvinfo : EIATTR_KPARAM_INFO
	.align		4
        /*001c*/ 	.byte	0x04, 0x17
        /*001e*/ 	.short	(.L_3189 - .L_3188)
.L_3188:
        /*0020*/ 	.word	0x00000000
        /*0024*/ 	.short	0x0002
        /*0026*/ 	.short	0x0028
        /*0028*/ 	.byte	0x00, 0xf0, 0x41, 0x00


	//----- nvinfo : EIATTR_KPARAM_INFO
	.align		4
.L_3189:
        /*002c*/ 	.byte	0x04, 0x17
        /*002e*/ 	.short	(.L_3191 - .L_3190)
.L_3190:
        /*0030*/ 	.word	0x00000000
        /*0034*/ 	.short	0x0001
        /*0036*/ 	.short	0x0008
        /*0038*/ 	.byte	0x00, 0xf0, 0x81, 0x00


	//----- nvinfo : EIATTR_KPARAM_INFO
	.align		4
.L_3191:
        /*003c*/ 	.byte	0x04, 0x17
        /*003e*/ 	.short	(.L_3193 - .L_3192)
.L_3192:
        /*0040*/ 	.word	0x00000000
        /*0044*/ 	.short	0x0000
        /*0046*/ 	.short	0x0000
        /*0048*/ 	.byte	0x00, 0xf0, 0x11, 0x00


	//----- nvinfo : EIATTR_MAXREG_COUNT
	.align		4
.L_3193:
        /*004c*/ 	.byte	0x03, 0x1b
        /*004e*/ 	.short	0x00ff


	//----- nvinfo : EIATTR_MERCURY_ISA_VERSION
	.align		4
        /*0050*/ 	.byte	0x03, 0x5f
        /*0052*/ 	.short	0x0000


	//----- nvinfo : EIATTR_EXIT_INSTR_OFFSETS
	.align		4
        /*0054*/ 	.byte	0x04, 0x1c
        /*0056*/ 	.short	(.L_3195 - .L_3194)


	//   ....[0]....
.L_3194:
        /*0058*/ 	.word	0x000006a0


	//   ....[1]....
        /*005c*/ 	.word	0x000014c0


	//   ....[2]....
        /*0060*/ 	.word	0x00001520


	//----- nvinfo : EIATTR_MAX_THREADS
	.align		4
.L_3195:
        /*0064*/ 	.byte	0x04, 0x05
        /*0066*/ 	.short	(.L_3197 - .L_3196)
.L_3196:
        /*0068*/ 	.word	0x00000080
        /*006c*/ 	.word	0x00000001
        /*0070*/ 	.word	0x00000001


	//----- nvinfo : EIATTR_CRS_STACK_SIZE
	.align		4
.L_3197:
        /*0074*/ 	.byte	0x04, 0x1e
        /*0076*/ 	.short	(.L_3199 - .L_3198)
.L_3198:
        /*0078*/ 	.word	0x00000000
.L_3199:


//--------------------- .nv.info._ZN2at6native29vectorized_elementwise_kernelILi8EZZZNS0_22nan_to_num_kernel_cudaERNS_18TensorIteratorBaseESt8optionalIdES5_S5_ENKUlvE0_clEvENKUlvE_clEvEUldE_St5arrayIPcLm2EEEEviT0_T1_ --------------------------
	.section	.nv.info._ZN2at6native29vectorized_elementwise_kernelILi8EZZZNS0_22nan_to_num_kernel_cudaERNS_18TensorIteratorBaseESt8optionalIdES5_S5_ENKUlvE0_clEvENKUlvE_clEvEUldE_St5arrayIPcLm2EEEEviT0_T1_,"",@"SHT_CUDA_INFO"
	.sectionflags	@""
	.align	4


	//----- nvinfo : EIATTR_CUDA_API_VERSION
	.align		4
        /*0000*/ 	.byte	0x04, 0x37
        /*0002*/ 	.short	(.L_3201 - .L_3200)
.L_3200:
        /*0004*/ 	.word	0x00000082


	//----- nvinfo : EIATTR_SW2861232_WAR
	.align		4
.L_3201:
        /*0008*/ 	.byte	0x01, 0x35
	.zero		2


	//----- nvinfo : EIATTR_PARAM_CBANK
	.align		4
        /*000c*/ 	.byte	0x04, 0x0a
        /*000e*/ 	.short	(.L_3203 - .L_3202)
	.align		4
.L_3202:
        /*0010*/ 	.word	index@(.nv.constant0._ZN2at6native29vectorized_elementwise_kernelILi8EZZZNS0_22nan_to_num_kernel_cudaERNS_18TensorIteratorBaseESt8optionalIdES5_S5_ENKUlvE0_clEvENKUlvE_clEvEUldE_St5arrayIPcLm2EEEEviT0_T1_)
        /*0014*/ 	.short	0x0160
        /*0016*/ 	.short	0x0038


	//----- nvinfo : EIATTR_CBANK_PARAM_SIZE
	.align		4
.L_3203:
        /*0018*/ 	.byte	0x03, 0x19
        /*001a*/ 	.short	0x0038


	//----- nvinfo : EIATTR_KPARAM_INFO
	.align		4
        /*001c*/ 	.byte	0x04, 0x17
        /*001e*/ 	.short	(.L_3205 - .L_3204)
.L_3204:
        /*0020*/ 	.word	0x00000000
        /*0024*/ 	.short	0x0002
        /*0026*/ 	.short	0x0028
        /*0028*/ 	.byte	0x00, 0xf0, 0x41, 0x00


	//----- nvinfo : EIATTR_KPARAM_INFO
	.align		4
.L_3205:
        /*002c*/ 	.byte	0x04, 0x17
        /*002e*/ 	.short	(.L_3207 - .L_3206)
.L_3206:
        /*0030*/ 	.word	0x00000000
        /*0034*/ 	.short	0x0001
        /*0036*/ 	.short	0x0008
        /*0038*/ 	.byte	0x00, 0xf0, 0x81, 0x00


	//----- nvinfo : EIATTR_KPARAM_INFO
	.align		4
.L_3207:
        /*003c*/ 	.byte	0x04, 0x17
        /*003e*/ 	.short	(.L_3209 - .L_3208)
.L_3208:
        /*0040*/ 	.word	0x00000000
        /*0044*/ 	.short	0x0000
        /*0046*/ 	.short	0x0000
        /*0048*/ 	.byte	0x00, 0xf0, 0x11, 0x00


	//----- nvinfo : EIATTR_MAXREG_COUNT
	.align		4
.L_3209:
        /*004c*/ 	.byte	0x03, 0x1b
        /*004e*/ 	.short	0x00ff


	//----- nvinfo : EIATTR_MERCURY_ISA_VERSION
	.align		4
        /*0050*/ 	.byte	0x03, 0x5f
        /*0052*/ 	.short	0x0000


	//----- nvinfo : EIATTR_EXIT_INSTR_OFFSETS
	.align		4
        /*0054*/ 	.byte	0x04, 0x1c
        /*0056*/ 	.short	(.L_3211 - .L_3210)


	//   ....[0]....
.L_3210:
        /*0058*/ 	.word	0x00000010


	//----- nvinfo : EIATTR_MAX_THREADS
	.align		4
.L_3211:
        /*005c*/ 	.byte	0x04, 0x05
        /*005e*/ 	.short	(.L_3213 - .L_3212)
.L_3212:
        /*0060*/ 	.word	0x00000080
        /*0064*/ 	.word	0x00000001
        /*0068*/ 	.word	0x00000001
.L_3213:


//--------------------- .nv.info._ZN2at6native18elementwise_kernelILi128ELi4EZNS0_15gpu_kernel_implIZZZNS0_22nan_to_num_kernel_cudaERNS_18TensorIteratorBaseESt8optionalIdES6_S6_ENKUlvE_clEvENKUlvE0_clEvEUlN3c107complexIfEEE_EEvS4_RKT_EUliE_EEviT1_ --------------------------
	.section	.nv.info._ZN2at6native18elementwise_kernelILi128ELi4EZNS0_15gpu_kernel_implIZZZNS0_22nan_to_num_kernel_cudaERNS_18TensorIteratorBaseESt8optionalIdES6_S6_ENKUlvE_clEvENKUlvE0_clEvEUlN3c107complexIfEEE_EEvS4_RKT_EUliE_EEviT1_,"",@"SHT_CUDA_INFO"
	.sectionflags	@""
	.align	4


	//----- nvinfo : EIATTR_CUDA_API_VERSION
	.align		4
        /*0000*/ 	.byte	0x04, 0x37
        /*0002*/ 	.short	(.L_3215 - .L_3214)
.L_3214:
        /*0004*/ 	.word	0x00000082


	//----- nvinfo : EIATTR_SW2861232_WAR
	.align		4
.L_3215:
        /*0008*/ 	.byte	0x01, 0x35
	.zero		2


	//----- nvinfo : EIATTR_PARAM_CBANK
	.align		4
        /*000c*/ 	.byte	0x04, 0x0a
        /*000e*/ 	.short	(.L_3217 - .L_3216)
	.align		4
.L_3216:
        /*0010*/ 	.word	index@(.nv.constant0._ZN2at6native18elementwise_kernelILi128ELi4EZNS0_15gpu_kernel_implIZZZNS0_22nan_to_num_kernel_cudaERNS_18TensorIteratorBaseESt8optionalIdES6_S6_ENKUlvE_clEvENKUlvE0_clEvEUlN3c107complexIfEEE_EEvS4_RKT_EUliE_EEviT1_)
        /*0014*/ 	.short	0x0160
        /*0016*/ 	.short	0x0238


	//----- nvinfo : EIATTR_CBANK_PARAM_SIZE
	.align		4
.L_3217:
        /*0018*/ 	.byte	0x03, 0x19
        /*001a*/ 	.short	0x0238


	//----- nvinfo : EIATTR_KPARAM_INFO
	.align		4
        /*001c*/ 	.byte	0x04, 0x17
        /*001e*/ 	.short	(.L_3219 - .L_3218)
.L_3218:
        /*0020*/ 	.word	0x00000000
        /*0024*/ 	.short	0x0001
        /*0026*/ 	.short	0x0008
        /*0028*/ 	.byte	0x00, 0xf0, 0xc1, 0x08


	//----- nvinfo : EIATTR_KPARAM_INFO
	.align		4
.L_3219:
        /*002c*/ 	.byte	0x04, 0x17
        /*002e*/ 	.short	(.L_3221 - .L_3220)
.L_3220:
        /*0030*/ 	.word	0x00000000
        /*0034*/ 	.short	0x0000
        /*0036*/ 	.short	0x0000
        /*0038*/ 	.byte	0x00, 0xf0, 0x11, 0x00


	//----- nvinfo : EIATTR_MAXREG_COUNT
	.align		4
.L_3221:
        /*003c*/ 	.byte	0x03, 0x1b
        /*003e*/ 	.short	0x0080


	//----- nvinfo : EIATTR_EXTERNS
	.align		4
        /*0040*/ 	.byte	0x04, 0x0f
        /*0042*/ 	.short	(.L_3223 - .L_3222)


	//   ....[0]....
	.align		4
.L_3222:
        /*0044*/ 	.word	index@(__assertfail)


	//----- nvinfo : EIATTR_MERCURY_ISA_VERSION
	.align		4
.L_3223:
        /*0048*/ 	.byte	0x03, 0x5f
        /*004a*/ 	.short	0x0000


	//----- nvinfo : EIATTR_SYSCALL_OFFSETS
	.align		4
        /*004c*/ 	.byte	0x04, 0x46
        /*004e*/ 	.short	(.L_3225 - .L_3224)


	//   ....[0]....
.L_3224:
        /*0050*/ 	.word	0x00001da0


	//   ....[1]....
        /*0054*/ 	.word	0x00002d10


	//   ....[2]....
        /*0058*/ 	.word	0x00004af0


	//   ....[3]....
        /*005c*/ 	.word	0x00005a60


	//   ....[4]....
        /*0060*/ 	.word	0x00007810


	//   ....[5]....
        /*0064*/ 	.word	0x00008780


	//   ....[6]....
        /*0068*/ 	.word	0x0000a540


	//   ....[7]....
        /*006c*/ 	.word	0x0000b4b0


	//----- nvinfo : EIATTR_EXIT_INSTR_OFFSETS
	.align		4
.L_3225:
        /*0070*/ 	.byte	0x04, 0x1c
        /*0072*/ 	.short	(.L_3227 - .L_3226)


	//   ....[0]....
.L_3226:
        /*0074*/ 	.word	0x00008820


	//   ....[1]....
        /*0078*/ 	.word	0x0000a790


	//   ....[2]....
        /*007c*/ 	.word	0x0000a7d0


	//   ....[3]....
        /*0080*/ 	.word	0x0000a860


	//   ....[4]....
        /*0084*/ 	.word	0x0000a890


	//   ....[5]....
        /*0088*/ 	.word	0x0000a8c0


	//   ....[6]....
        /*008c*/ 	.word	0x0000a940


	//   ....[7]....
        /*0090*/ 	.word	0x0000a970


	//   ....[8]....
        /*0094*/ 	.word	0x0000a9f0


	//   ....[9]....
        /*0098*/ 	.word	0x0000aa20


	//   ....[10]....
        /*009c*/ 	.word	0x0000aa60


	//   ....[11]....
        /*00a0*/ 	.word	0x0000ab40


	//   ....[12]....
        /*00a4*/ 	.word	0x0000aba0


	//   ....[13]....
        /*00a8*/ 	.word	0x0000ad20


	//   ....[14]....
        /*00ac*/ 	.word	0x0000ae70


	//   ....[15]....
        /*00b0*/ 	.word	0x0000aea0


	//   ....[16]....
        /*00b4*/ 	.word	0x0000af50


	//   ....[17]....
        /*00b8*/ 	.word	0x0000b0c0


	//   ....[18]....
        /*00bc*/ 	.word	0x0000b230


	//   ....[19]....
        /*00c0*/ 	.word	0x0000b380


	//   ....[20]....
        /*00c4*/ 	.word	0x0000b4c0


	//   ....[21]....
        /*00c8*/ 	.word	0x0000b4f0


	//   ....[22]....
        /*00cc*/ 	.word	0x0000b520


	//----- nvinfo : EIATTR_MAX_THREADS
	.align		4
.L_3227:
        /*00d0*/ 	.byte	0x04, 0x05
        /*00d2*/ 	.short	(.L_3229 - .L_3228)
.L_3228:
        /*00d4*/ 	.word	0x00000080
        /*00d8*/ 	.word	0x00000001
        /*00dc*/ 	.word	0x00000001


	//----- nvinfo : EIATTR_CRS_STACK_SIZE
	.align		4
.L_3229:
        /*00e0*/ 	.byte	0x04, 0x1e
        /*00e2*/ 	.short	(.L_3231 - .L_3230)
.L_3230:
        /*00e4*/ 	.word	0x00000000
.L_3231:


//--------------------- .nv.info._ZN2at6native27unrolled_elementwise_kernelIZZZNS0_22nan_to_num_kernel_cudaERNS_18TensorIteratorBaseESt8optionalIdES5_S5_ENKUlvE_clEvENKUlvE0_clEvEUlN3c107complexIfEEE_St5arrayIPcLm2EELi4E23TrivialOffsetCalculatorILi1EjESG_NS0_6memory12LoadWithCastILi1EEENSH_13StoreWithCastILi1EEEEEviT_T0_T2_T3_T4_T5_ --------------------------
	.section	.nv.info._ZN2at6native27unrolled_elementwise_kernelIZZZNS0_22nan_to_num_kernel_cudaERNS_18TensorIteratorBaseESt8optionalIdES5_S5_ENKUlvE_clEvENKUlvE0_clEvEUlN3c107complexIfEEE_St5arrayIPcLm2EELi4E23TrivialOffsetCalculatorILi1EjESG_NS0_6memory12LoadWithCastILi1EEENSH_13StoreWithCastILi1EEEEEviT_T0_T2_T3_T4_T5_,"",@"SHT_CUDA_INFO"
	.sectionflags	@""
	.align	4


	//----- nvinfo : EIATTR_CUDA_API_VERSION
	.align		4
        /*0000*/ 	.byte	0x04, 0x37
        /*0002*/ 	.short	(.L_3233 - .L_3232)
.L_3232:
        /*0004*/ 	.word	0x00000082


	//----- nvinfo : EIATTR_SW2861232_WAR
	.align		4
.L_3233:
        /*0008*/ 	.byte	0x01, 0x35
	.zero		2


	//----- nvinfo : EIATTR_PARAM_CBANK
	.align		4
        /*000c*/ 	.byte	0x04, 0x0a
        /*000e*/ 	.short	(.L_3235 - .L_3234)
	.align		4
.L_3234:
        /*0010*/ 	.word	index@(.nv.constant0._ZN2at6native27unrolled_elementwise_kernelIZZZNS0_22nan_to_num_kernel_cudaERNS_18TensorIteratorBaseESt8optionalIdES5_S5_ENKUlvE_clEvENKUlvE0_clEvEUlN3c107complexIfEEE_St5arrayIPcLm2EELi4E23TrivialOffsetCalculatorILi1EjESG_NS0_6memory12LoadWithCastILi1EEENSH_13StoreWithCastILi1EEEEEviT_T0_T2_T3_T4_T5_)
        /*0014*/ 	.short	0x0160
        /*0016*/ 	.short	0x0044


	//----- nvinfo : EIATTR_CBANK_PARAM_SIZE
	.align		4
.L_3235:
        /*0018*/ 	.byte	0x03, 0x19
        /*001a*/ 	.short	0x0044


	//----- nvinfo : EIATTR_KPARAM_INFO
	.align		4
        /*001c*/ 	.byte	0x04, 0x17
        /*001e*/ 	.short	(.L_3237 - .L_3236)
.L_3236:
        /*0020*/ 	.word	0x00000000
        /*0024*/ 	.short	0x0006
        /*0026*/ 	.short	0x003c
        /*0028*/ 	.byte	0x00, 0xf0, 0x21, 0x00


	//----- nvinfo : EIATTR_KPARAM_INFO
	.align		4
.L_3237:
        /*002c*/ 	.byte	0x04, 0x17
        /*002e*/ 	.short	(.L_3239 - .L_3238)
.L_3238:
        /*0030*/ 	.word	0x00000000
        /*0034*/ 	.short	0x0005
        /*0036*/ 	.short	0x0034
        /*0038*/ 	.byte	0x00, 0xf0, 0x21, 0x00


	//----- nvinfo : EIATTR_KPARAM_INFO
	.align		4
.L_3239:
        /*003c*/ 	.byte	0x04, 0x17
        /*003e*/ 	.short	(.L_3241 - .L_3240)
.L_3240:
        /*0040*/ 	.word	0x00000000
        /*0044*/ 	.short	0x0004
        /*0046*/ 	.short	0x0031
        /*0048*/ 	.byte	0x00, 0xf0, 0x05, 0x00


	//----- nvinfo : EIATTR_KPARAM_INFO
	.align		4
.L_3241:
        /*004c*/ 	.byte	0x04, 0x17
        /*004e*/ 	.short	(.L_3243 - .L_3242)
.L_3242:
        /*0050*/ 	.word	0x00000000
        /*0054*/ 	.short	0x0003
        /*0056*/ 	.short	0x0030
        /*0058*/ 	.byte	0x00, 0xf0, 0x05, 0x00


	//----- nvinfo : EIATTR_KPARAM_INFO
	.align		4
.L_3243:
        /*005c*/ 	.byte	0x04, 0x17
        /*005e*/ 	.short	(.L_3245 - .L_3244)
.L_3244:
        /*0060*/ 	.word	0x00000000
        /*0064*/ 	.short	0x0002
        /*0066*/ 	.short	0x0020
        /*0068*/ 	.byte	0x00, 0xf0, 0x41, 0x00


	//----- nvinfo : EIATTR_KPARAM_INFO
	.align		4
.L_3245:
        /*006c*/ 	.byte	0x04, 0x17
        /*006e*/ 	.short	(.L_3247 - .L_3246)
.L_3246:
        /*0070*/ 	.word	0x00000000
        /*0074*/ 	.short	0x0001
        /*0076*/ 	.short	0x0008
        /*0078*/ 	.byte	0x00, 0xf0, 0x61, 0x00


	//----- nvinfo : EIATTR_KPARAM_INFO
	.align		4
.L_3247:
        /*007c*/ 	.byte	0x04, 0x17
        /*007e*/ 	.short	(.L_3249 - .L_3248)
.L_3248:
        /*0080*/ 	.word	0x00000000
        /*0084*/ 	.short	0x0000
        /*0086*/ 	.short	0x0000
        /*0088*/ 	.byte	0x00, 0xf0, 0x11, 0x00


	//----- nvinfo : EIATTR_MAXREG_COUNT
	.align		4
.L_3249:
        /*008c*/ 	.byte	0x03, 0x1b
        /*008e*/ 	.short	0x00ff


	//----- nvinfo : EIATTR_EXTERNS
	.align		4
        /*0090*/ 	.byte	0x04, 0x0f
        /*0092*/ 	.short	(.L_3251 - .L_3250)


	//   ....[0]....
	.align		4
.L_3250:
        /*0094*/ 	.word	index@(__assertfail)


	//----- nvinfo : EIATTR_MERCURY_ISA_VERSION
	.align		4
.L_3251:
        /*0098*/ 	.byte	0x03, 0x5f
        /*009a*/ 	.short	0x0000


	//----- nvinfo : EIATTR_SYSCALL_OFFSETS
	.align		4
        /*009c*/ 	.byte	0x04, 0x46
        /*009e*/ 	.short	(.L_3253 - .L_3252)


	//   ....[0]....
.L_3252:
        /*00a0*/ 	.word	0x00000f90


	//   ....[1]....
        /*00a4*/ 	.word	0x00001f80


	//   ....[2]....
        /*00a8*/ 	.word	0x00002f70


	//   ....[3]....
        /*00ac*/ 	.word	0x00003f30


	//   ....[4]....
        /*00b0*/ 	.word	0x00005440


	//   ....[5]....
        /*00b4*/ 	.word	0x00006390


	//   ....[6]....
        /*00b8*/ 	.word	0x00007270


	//   ....[7]....
        /*00bc*/ 	.word	0x00008170


	//----- nvinfo : EIATTR_EXIT_INSTR_OFFSETS
	.align		4
.L_3253:
        /*00c0*/ 	.byte	0x04, 0x1c
        /*00c2*/ 	.short	(.L_3255 - .L_3254)


	//   ....[0]....
.L_3254:
        /*00c4*/ 	.word	0x00007310


	//   ....[1]....
        /*00c8*/ 	.word	0x00007450


	//   ....[2]....
        /*00cc*/ 	.word	0x00007490


	//   ....[3]....
        /*00d0*/ 	.word	0x00007520


	//   ....[4]....
        /*00d4*/ 	.word	0x00007550


	//   ....[5]....
        /*00d8*/ 	.word	0x00007580


	//   ....[6]....
        /*00dc*/ 	.word	0x00007600


	//   ....[7]....
        /*00e0*/ 	.word	0x00007630


	//   ....[8]....
        /*00e4*/ 	.word	0x000076b0


	//   ....[9]....
        /*00e8*/ 	.word	0x000076e0


	//   ....[10]....
        /*00ec*/ 	.word	0x00007720


	//   ....[11]....
        /*00f0*/ 	.word	0x00007800


	//   ....[12]....
        /*00f4*/ 	.word	0x00007860


	//   ....[13]....
        /*00f8*/ 	.word	0x000079e0


	//   ....[14]....
        /*00fc*/ 	.word	0x00007b30


	//   ....[15]....
        /*0100*/ 	.word	0x00007b60


	//   ....[16]....
        /*0104*/ 	.word	0x00007c10


	//   ....[17]....
        /*0108*/ 	.word	0x00007d80


	//   ....[18]....
        /*010c*/ 	.word	0x00007ef0


	//   ....[19]....
        /*0110*/ 	.word	0x00008040


	//   ....[20]....
        /*0114*/ 	.word	0x00008180


	//   ....[21]....
        /*0118*/ 	.word	0x000081b0


	//   ....[22]....
        /*011c*/ 	.word	0x000081e0


	//----- nvinfo : EIATTR_MAX_THREADS
	.align		4
.L_3255:
        /*0120*/ 	.byte	0x04, 0x05
        /*0122*/ 	.short	(.L_3257 - .L_3256)
.L_3256:
        /*0124*/ 	.word	0x00000080
        /*0128*/ 	.word	0x00000001
        /*012c*/ 	.word	0x00000001


	//----- nvinfo : EIATTR_CRS_STACK_SIZE
	.align		4
.L_3257:
        /*0130*/ 	.byte	0x04, 0x1e
        /*0132*/ 	.short	(.L_3259 - .L_3258)
.L_3258:
        /*0134*/ 	.word	0x00000000
.L_3259:


//--------------------- .nv.info._ZN2at6native18elementwise_kernelILi128ELi2EZNS0_22gpu_kernel_impl_nocastIZZZNS0_22nan_to_num_kernel_cudaERNS_18TensorIteratorBaseESt8optionalIdES6_S6_ENKUlvE_clEvENKUlvE0_clEvEUlN3c107complexIfEEE_EEvS4_RKT_EUliE_EEviT1_ --------------------------
	.section	.nv.info._ZN2at6native18elementwise_kernelILi128ELi2EZNS0_22gpu_kernel_impl_nocastIZZZNS0_22nan_to_num_kernel_cudaERNS_18TensorIteratorBaseESt8optionalIdES6_S6_ENKUlvE_clEvENKUlvE0_clEvEUlN3c107complexIfEEE_EEvS4_RKT_EUliE_EEviT1_,"",@"SHT_CUDA_INFO"
	.sectionflags	@""
	.align	4


	//----- nvinfo : EIATTR_CUDA_API_VERSION
	.align		4
        /*0000*/ 	.byte	0x04, 0x37
        /*0002*/ 	.short	(.L_3261 - .L_3260)
.L_3260:
        /*0004*/ 	.word	0x00000082


	//----- nvinfo : EIATTR_SW2861232_WAR
	.align		4
.L_3261:
        /*0008*/ 	.byte	0x01, 0x35
	.zero		2


	//----- nvinfo : EIATTR_PARAM_CBANK
	.align		4
        /*000c*/ 	.byte	0x04, 0x0a
        /*000e*/ 	.short	(.L_3263 - .L_3262)
	.align		4
.L_3262:
        /*0010*/ 	.word	index@(.nv.constant0._ZN2at6native18elementwise_kernelILi128ELi2EZNS0_22gpu_kernel_impl_nocastIZZZNS0_22nan_to_num_kernel_cudaERNS_18TensorIteratorBaseESt8optionalIdES6_S6_ENKUlvE_clEvENKUlvE0_clEvEUlN3c107complexIfEEE_EEvS4_RKT_EUliE_EEviT1_)
        /*0014*/ 	.short	0x0160
        /*0016*/ 	.short	0x0230


	//----- nvinfo : EIATTR_CBANK_PARAM_SIZE
	.align		4
.L_3263:
        /*0018*/ 	.byte	0x03, 0x19
        /*001a*/ 	.short	0x0230


	//----- nvinfo : EIATTR_KPARAM_INFO
	.align		4
        /*001c*/ 	.byte	0x04, 0x17
        /*001e*/ 	.short	(.L_3265 - .L_3264)
.L_3264:
        /*0020*/ 	.word	0x00000000
        /*0024*/ 	.short	0x0001
        /*0026*/ 	.short	0x0008
        /*0028*/ 	.byte	0x00, 0xf0, 0xa1, 0x08


	//----- nvinfo : EIATTR_KPARAM_INFO
	.align		4
.L_3265:
        /*002c*/ 	.byte	0x04, 0x17
        /*002e*/ 	.short	(.L_3267 - .L_3266)
.L_3266:
        /*0030*/ 	.word	0x00000000
        /*0034*/ 	.short	0x0000
        /*0036*/ 	.short	0x0000
        /*0038*/ 	.byte	0x00, 0xf0, 0x11, 0x00


	//----- nvinfo : EIATTR_MAXREG_COUNT
	.align		4
.L_3267:
        /*003c*/ 	.byte	0x03, 0x1b
        /*003e*/ 	.short	0x0080


	//----- nvinfo : EIATTR_MERCURY_ISA_VERSION
	.align		4
        /*0040*/ 	.byte	0x03, 0x5f
        /*0042*/ 	.short	0x0000


	//----- nvinfo : EIATTR_EXIT_INSTR_OFFSETS
	.align		4
        /*0044*/ 	.byte	0x04, 0x1c
        /*0046*/ 	.short	(.L_3269 - .L_3268)


	//   ....[0]....
.L_3268:
        /*0048*/ 	.word	0x00001000


	//   ....[1]....
        /*004c*/ 	.word	0x00001f60


	//----- nvinfo : EIATTR_MAX_THREADS
	.align		4
.L_3269:
        /*0050*/ 	.byte	0x04, 0x05
        /*0052*/ 	.short	(.L_3271 - .L_3270)
.L_3270:
        /*0054*/ 	.word	0x00000080
        /*0058*/ 	.word	0x00000001
        /*005c*/ 	.word	0x00000001


	//----- nvinfo : EIATTR_CRS_STACK_SIZE
	.align		4
.L_3271:
        /*0060*/ 	.byte	0x04, 0x1e
        /*0062*/ 	.short	(.L_3273 - .L_3272)
.L_3272:
        /*0064*/ 	.word	0x00000000
.L_3273:


//--------------------- .nv.info._ZN2at6native27unrolled_elementwise_kernelIZZZNS0_22nan_to_num_kernel_cudaERNS_18TensorIteratorBaseESt8optionalIdES5_S5_ENKUlvE_clEvENKUlvE0_clEvEUlN3c107complexIfEEE_St5arrayIPcLm2EELi4E23TrivialOffsetCalculatorILi1EjESG_NS0_6memory15LoadWithoutCastENSH_16StoreWithoutCastEEEviT_T0_T2_T3_T4_T5_ --------------------------
	.section	.nv.info._ZN2at6native27unrolled_elementwise_kernelIZZZNS0_22nan_to_num_kernel_cudaERNS_18TensorIteratorBaseESt8optionalIdES5_S5_ENKUlvE_clEvENKUlvE0_clEvEUlN3c107complexIfEEE_St5arrayIPcLm2EELi4E23TrivialOffsetCalculatorILi1EjESG_NS0_6memory15LoadWithoutCastENSH_16StoreWithoutCastEEEviT_T0_T2_T3_T4_T5_,"",@"SHT_CUDA_INFO"
	.sectionflags	@""
	.align	4


	//----- nvinfo : EIATTR_CUDA_API_VERSION
	.align		4
        /*0000*/ 	.byte	0x04, 0x37
        /*0002*/ 	.short	(.L_3275 - .L_3274)
.L_3274:
        /*0004*/ 	.word	0x00000082


	//----- nvinfo : EIATTR_SW2861232_WAR
	.align		4
.L_3275:
        /*0008*/ 	.byte	0x01, 0x35
	.zero		2


	//----- nvinfo : EIATTR_PARAM_CBANK
	.align		4
        /*000c*/ 	.byte	0x04, 0x0a
        /*000e*/ 	.short	(.L_3277 - .L_3276)
	.align		4
.L_3276:
        /*0010*/ 	.word	index@(.nv.constant0._ZN2at6native27unrolled_elementwise_kernelIZZZNS0_22nan_to_num_kernel_cudaERNS_18TensorIteratorBaseESt8optionalIdES5_S5_ENKUlvE_clEvENKUlvE0_clEvEUlN3c107complexIfEEE_St5arrayIPcLm2EELi4E23TrivialOffsetCalculatorILi1EjESG_NS0_6memory15LoadWithoutCastENSH_16StoreWithoutCastEEEviT_T0_T2_T3_T4_T5_)
        /*0014*/ 	.short	0x0160
        /*0016*/ 	.short	0x0034


	//----- nvinfo : EIATTR_CBANK_PARAM_SIZE
	.align		4
.L_3277:
        /*0018*/ 	.byte	0x03, 0x19
        /*001a*/ 	.short	0x0034


	//----- nvinfo : EIATTR_KPARAM_INFO
	.align		4
        /*001c*/ 	.byte	0x04, 0x17
        /*001e*/ 	.short	(.L_3279 - .L_3278)
.L_3278:
        /*0020*/ 	.word	0x00000000
        /*0024*/ 	.short	0x0006
        /*0026*/ 	.short	0x0033
        /*0028*/ 	.byte	0x00, 0xf0, 0x05, 0x00


	//----- nvinfo : EIATTR_KPARAM_INFO
	.align		4
.L_3279:
        /*002c*/ 	.byte	0x04, 0x17
        /*002e*/ 	.short	(.L_3281 - .L_3280)
.L_3280:
        /*0030*/ 	.word	0x00000000
        /*0034*/ 	.short	0x0005
        /*0036*/ 	.short	0x0032
        /*0038*/ 	.byte	0x00, 0xf0, 0x05, 0x00


	//----- nvinfo : EIATTR_KPARAM_INFO
	.align		4
.L_3281:
        /*003c*/ 	.byte	0x04, 0x17
        /*003e*/ 	.short	(.L_3283 - .L_3282)
.L_3282:
        /*0040*/ 	.word	0x00000000
        /*0044*/ 	.short	0x0004
        /*0046*/ 	.short	0x0031
        /*0048*/ 	.byte	0x00, 0xf0, 0x05, 0x00


	//----- nvinfo : EIATTR_KPARAM_INFO
	.align		4
.L_3283:
        /*004c*/ 	.byte	0x04, 0x17
        /*004e*/ 	.short	(.L_3285 - .L_3284)
.L_3284:
        /*0050*/ 	.word	0x00000000
        /*0054*/ 	.short	0x0003
        /*0056*/ 	.short	0x0030
        /*0058*/ 	.byte	0x00, 0xf0, 0x05, 0x00


	//----- nvinfo : EIATTR_KPARAM_INFO
	.align		4
.L_3285:
        /*005c*/ 	.byte	0x04, 0x17
        /*005e*/ 	.short	(.L_3287 - .L_3286)
.L_3286:
        /*0060*/ 	.word	0x00000000
        /*0064*/ 	.short	0x0002
        /*0066*/ 	.short	0x0020
        /*0068*/ 	.byte	0x00, 0xf0, 0x41, 0x00


	//----- nvinfo : EIATTR_KPARAM_INFO
	.align		4
.L_3287:
        /*006c*/ 	.byte	0x04, 0x17
        /*006e*/ 	.short	(.L_3289 - .L_3288)
.L_3288:
        /*0070*/ 	.word	0x00000000
        /*0074*/ 	.short	0x0001
        /*0076*/ 	.short	0x0008
        /*0078*/ 	.byte	0x00, 0xf0, 0x61, 0x00


	//----- nvinfo : EIATTR_KPARAM_INFO
	.align		4
.L_3289:
        /*007c*/ 	.byte	0x04, 0x17
        /*007e*/ 	.short	(.L_3291 - .L_3290)
.L_3290:
        /*0080*/ 	.word	0x00000000
        /*0084*/ 	.short	0x0000
        /*0086*/ 	.short	0x0000
        /*0088*/ 	.byte	0x00, 0xf0, 0x11, 0x00


	//----- nvinfo : EIATTR_MAXREG_COUNT
	.align		4
.L_3291:
        /*008c*/ 	.byte	0x03, 0x1b
        /*008e*/ 	.short	0x00ff


	//----- nvinfo : EIATTR_MERCURY_ISA_VERSION
	.align		4
        /*0090*/ 	.byte	0x03, 0x5f
        /*0092*/ 	.short	0x0000


	//----- nvinfo : EIATTR_EXIT_INSTR_OFFSETS
	.align		4
        /*0094*/ 	.byte	0x04, 0x1c
        /*0096*/ 	.short	(.L_3293 - .L_3292)


	//   ....[0]....
.L_3292:
        /*0098*/ 	.word	0x00000810


	//   ....[1]....
        /*009c*/ 	.word	0x00000860


	//----- nvinfo : EIATTR_MAX_THREADS
	.align		4
.L_3293:
        /*00a0*/ 	.byte	0x04, 0x05
        /*00a2*/ 	.short	(.L_3295 - .L_3294)
.L_3294:
        /*00a4*/ 	.word	0x00000080
        /*00a8*/ 	.word	0x00000001
        /*00ac*/ 	.word	0x00000001


	//----- nvinfo : EIATTR_CRS_STACK_SIZE
	.align		4
.L_3295:
        /*00b0*/ 	.byte	0x04, 0x1e
        /*00b2*/ 	.short	(.L_3297 - .L_3296)
.L_3296:
        /*00b4*/ 	.word	0x00000000
.L_3297:


//--------------------- .nv.info._ZN2at6native29vectorized_elementwise_kernelILi2EZZZNS0_22nan_to_num_kernel_cudaERNS_18TensorIteratorBaseESt8optionalIdES5_S5_ENKUlvE_clEvENKUlvE0_clEvEUlN3c107complexIfEEE_St5arrayIPcLm2EEEEviT0_T1_ --------------------------
	.section	.nv.info._ZN2at6native29vectorized_elementwise_kernelILi2EZZZNS0_22nan_to_num_kernel_cudaERNS_18TensorIteratorBaseESt8optionalIdES5_S5_ENKUlvE_clEvENKUlvE0_clEvEUlN3c107complexIfEEE_St5arrayIPcLm2EEEEviT0_T1_,"",@"SHT_CUDA_INFO"
	.sectionflags	@""
	.align	4


	//----- nvinfo : EIATTR_CUDA_API_VERSION
	.align		4
        /*0000*/ 	.byte	0x04, 0x37
        /*0002*/ 	.short	(.L_3299 - .L_3298)
.L_3298:
        /*0004*/ 	.word	0x00000082


	//----- nvinfo : EIATTR_SW2861232_WAR
	.align		4
.L_3299:
        /*0008*/ 	.byte	0x01, 0x35
	.zero		2


	//----- nvinfo : EIATTR_PARAM_CBANK
	.align		4
        /*000c*/ 	.byte	0x04, 0x0a
        /*000e*/ 	.short	(.L_3301 - .L_3300)
	.align		4
.L_3300:
        /*0010*/ 	.word	index@(.nv.constant0._ZN2at6native29vectorized_elementwise_kernelILi2EZZZNS0_22nan_to_num_kernel_cudaERNS_18TensorIteratorBaseESt8optionalIdES5_S5_ENKUlvE_clEvENKUlvE0_clEvEUlN3c107complexIfEEE_St5arrayIPcLm2EEEEviT0_T1_)
        /*0014*/ 	.short	0x0160
        /*0016*/ 	.short	0x0030


	//----- nvinfo : EIATTR_CBANK_PARAM_SIZE
	.align		4
.L_3301:
        /*0018*/ 	.byte	0x03, 0x19
        /*001a*/ 	.short	0x0030


	//----- nvinfo : EIATTR_KPARAM_INFO
	.align		4
        /*001c*/ 	.byte	0x04, 0x17
        /*001e*/ 	.short	(.L_3303 - .L_3302)
.L_3302:
        /*0020*/ 	.word	0x00000000
        /*0024*/ 	.short	0x0002
        /*0026*/ 	.short	0x0020
        /*0028*/ 	.byte	0x00, 0xf0, 0x41, 0x00


	//----- nvinfo : EIATTR_KPARAM_INFO
	.align		4
.L_3303:
        /*002c*/ 	.byte	0x04, 0x17
        /*002e*/ 	.short	(.L_3305 - .L_3304)
.L_3304:
        /*0030*/ 	.word	0x00000000
        /*0034*/ 	.short	0x0001
        /*0036*/ 	.short	0x0008
        /*0038*/ 	.byte	0x00, 0xf0, 0x61, 0x00


	//----- nvinfo : EIATTR_KPARAM_INFO
	.align		4
.L_3305:
        /*003c*/ 	.byte	0x04, 0x17
        /*003e*/ 	.short	(.L_3307 - .L_3306)
.L_3306:
        /*0040*/ 	.word	0x00000000
        /*0044*/ 	.short	0x0000
        /*0046*/ 	.short	0x0000
        /*0048*/ 	.byte	0x00, 0xf0, 0x11, 0x00


	//----- nvinfo : EIATTR_MAXREG_COUNT
	.align		4
.L_3307:
        /*004c*/ 	.byte	0x03, 0x1b
        /*004e*/ 	.short	0x00ff


	//----- nvinfo : EIATTR_MERCURY_ISA_VERSION
	.align		4
        /*0050*/ 	.byte	0x03, 0x5f
        /*0052*/ 	.short	0x0000


	//----- nvinfo : EIATTR_EXIT_INSTR_OFFSETS
	.align		4
        /*0054*/ 	.byte	0x04, 0x1c
        /*0056*/ 	.short	(.L_3309 - .L_3308)


	//   ....[0]....
.L_3308:
        /*0058*/ 	.word	0x00000750


	//   ....[1]....
        /*005c*/ 	.word	0x00001740


	//   ....[2]....
        /*0060*/ 	.word	0x00001790


	//----- nvinfo : EIATTR_MAX_THREADS
	.align		4
.L_3309:
        /*0064*/ 	.byte	0x04, 0x05
        /*0066*/ 	.short	(.L_3311 - .L_3310)
.L_3310:
        /*0068*/ 	.word	0x00000080
        /*006c*/ 	.word	0x00000001
        /*0070*/ 	.word	0x00000001


	//----- nvinfo : EIATTR_CRS_STACK_SIZE
	.align		4
.L_3311:
        /*0074*/ 	.byte	0x04, 0x1e
        /*0076*/ 	.short	(.L_3313 - .L_3312)
.L_3312:
        /*0078*/ 	.word	0x00000000
.L_3313:


//--------------------- .nv.info._ZN2at6native29vectorized_elementwise_kernelILi4EZZZNS0_22nan_to_num_kernel_cudaERNS_18TensorIteratorBaseESt8optionalIdES5_S5_ENKUlvE_clEvENKUlvE0_clEvEUlN3c107complexIfEEE_St5arrayIPcLm2EEEEviT0_T1_ --------------------------
	.section	.nv.info._ZN2at6native29vectorized_elementwise_kernelILi4EZZZNS0_22nan_to_num_kernel_cudaERNS_18TensorIteratorBaseESt8optionalIdES5_S5_ENKUlvE_clEvENKUlvE0_clEvEUlN3c107complexIfEEE_St5arrayIPcLm2EEEEviT0_T1_,"",@"SHT_CUDA_INFO"
	.sectionflags	@""
	.align	4


	//----- nvinfo : EIATTR_CUDA_API_VERSION
	.align		4
        /*0000*/ 	.byte	0x04, 0x37
        /*0002*/ 	.short	(.L_3315 - .L_3314)
.L_3314:
        /*0004*/ 	.word	0x00000082


	//----- nvinfo : EIATTR_SW2861232_WAR
	.align		4
.L_3315:
        /*0008*/ 	.byte	0x01, 0x35
	.zero		2


	//----- nvinfo : EIATTR_PARAM_CBANK
	.align		4
        /*000c*/ 	.byte	0x04, 0x0a
        /*000e*/ 	.short	(.L_3317 - .L_3316)
	.align		4
.L_3316:
        /*0010*/ 	.word	index@(.nv.constant0._ZN2at6native29vectorized_elementwise_kernelILi4EZZZNS0_22nan_to_num_kernel_cudaERNS_18TensorIteratorBaseESt8optionalIdES5_S5_ENKUlvE_clEvENKUlvE0_clEvEUlN3c107complexIfEEE_St5arrayIPcLm2EEEEviT0_T1_)
        /*0014*/ 	.short	0x0160
        /*0016*/ 	.short	0x0030


	//----- nvinfo : EIATTR_CBANK_PARAM_SIZE
	.align		4
.L_3317:
        /*0018*/ 	.byte	0x03, 0x19
        /*001a*/ 	.short	0x0030


	//----- nvinfo : EIATTR_KPARAM_INFO
	.align		4
        /*001c*/ 	.byte	0x04, 0x17
        /*001e*/ 	.short	(.L_3319 - .L_3318)
.L_3318:
        /*0020*/ 	.word	0x00000000
        /*0024*/ 	.short	0x0002
        /*0026*/ 	.short	0x0020
        /*0028*/ 	.byte	0x00, 0xf0, 0x41, 0x00


	//----- nvinfo : EIATTR_KPARAM_INFO
	.align		4
.L_3319:
        /*002c*/ 	.byte	0x04, 0x17
        /*002e*/ 	.short	(.L_3321 - .L_3320)
.L_3320:
        /*0030*/ 	.word	0x00000000
        /*0034*/ 	.short	0x0001
        /*0036*/ 	.short	0x0008
        /*0038*/ 	.byte	0x00, 0xf0, 0x61, 0x00


	//----- nvinfo : EIATTR_KPARAM_INFO
	.align		4
.L_3321:
        /*003c*/ 	.byte	0x04, 0x17
        /*003e*/ 	.short	(.L_3323 - .L_3322)
.L_3322:
        /*0040*/ 	.word	0x00000000
        /*0044*/ 	.short	0x0000
        /*0046*/ 	.short	0x0000
        /*0048*/ 	.byte	0x00, 0xf0, 0x11, 0x00


	//----- nvinfo : EIATTR_MAXREG_COUNT
	.align		4
.L_3323:
        /*004c*/ 	.byte	0x03, 0x1b
        /*004e*/ 	.short	0x00ff


	//----- nvinfo : EIATTR_MERCURY_ISA_VERSION
	.align		4
        /*0050*/ 	.byte	0x03, 0x5f
        /*0052*/ 	.short	0x0000


	//----- nvinfo : EIATTR_EXIT_INSTR_OFFSETS
	.align		4
        /*0054*/ 	.byte	0x04, 0x1c
        /*0056*/ 	.short	(.L_3325 - .L_3324)


	//   ....[0]....
.L_3324:
        /*0058*/ 	.word	0x00000750


	//   ....[1]....
        /*005c*/ 	.word	0x00001740


	//   ....[2]....
        /*0060*/ 	.word	0x00001790


	//----- nvinfo : EIATTR_MAX_THREADS
	.align		4
.L_3325:
        /*0064*/ 	.byte	0x04, 0x05
        /*0066*/ 	.short	(.L_3327 - .L_3326)
.L_3326:
        /*0068*/ 	.word	0x00000080
        /*006c*/ 	.word	0x00000001
        /*0070*/ 	.word	0x00000001


	//----- nvinfo : EIATTR_CRS_STACK_SIZE
	.align		4
.L_3327:
        /*0074*/ 	.byte	0x04, 0x1e
        /*0076*/ 	.short	(.L_3329 - .L_3328)
.L_3328:
        /*0078*/ 	.word	0x00000000
.L_3329:


//--------------------- .nv.info._ZN2at6native29vectorized_elementwise_kernelILi8EZZZNS0_22nan_to_num_kernel_cudaERNS_18TensorIteratorBaseESt8optionalIdES5_S5_ENKUlvE_clEvENKUlvE0_clEvEUlN3c107complexIfEEE_St5arrayIPcLm2EEEEviT0_T1_ --------------------------
	.section	.nv.info._ZN2at6native29vectorized_elementwise_kernelILi8EZZZNS0_22nan_to_num_kernel_cudaERNS_18TensorIteratorBaseESt8optionalIdES5_S5_ENKUlvE_clEvENKUlvE0_clEvEUlN3c107complexIfEEE_St5arrayIPcLm2EEEEviT0_T1_,"",@"SHT_CUDA_INFO"
	.sectionflags	@""
	.align	4


	//----- nvinfo : EIATTR_CUDA_API_VERSION
	.align		4
        /*0000*/ 	.byte	0x04, 0x37
        /*0002*/ 	.short	(.L_3331 - .L_3330)
.L_3330:
        /*0004*/ 	.word	0x00000082


	//----- nvinfo : EIATTR_SW2861232_WAR
	.align		4
.L_3331:
        /*0008*/ 	.byte	0x01, 0x35
	.zero		2


	//----- nvinfo : EIATTR_PARAM_CBANK
	.align		4
        /*000c*/ 	.byte	0x04, 0x0a
        /*000e*/ 	.short	(.L_3333 - .L_3332)
	.align		4
.L_3332:
        /*0010*/ 	.word	index@(.nv.constant0._ZN2at6native29vectorized_elementwise_kernelILi8EZZZNS0_22nan_to_num_kernel_cudaERNS_18TensorIteratorBaseESt8optionalIdES5_S5_ENKUlvE_clEvENKUlvE0_clEvEUlN3c107complexIfEEE_St5arrayIPcLm2EEEEviT0_T1_)
        /*0014*/ 	.short	0x0160
        /*0016*/ 	.short	0x0030


	//----- nvinfo : EIATTR_CBANK_PARAM_SIZE
	.align		4
.L_3333:
        /*0018*/ 	.byte	0x03, 0x19
        /*001a*/ 	.short	0x0030


	//----- nvinfo : EIATTR_KPARAM_INFO
	.align		4
        /*001c*/ 	.byte	0x04, 0x17
        /*001e*/ 	.short	(.L_3335 - .L_3334)
.L_3334:
        /*0020*/ 	.word	0x00000000
        /*0024*/ 	.short	0x0002
        /*0026*/ 	.short	0x0020
        /*0028*/ 	.byte	0x00, 0xf0, 0x41, 0x00


	//----- nvinfo : EIATTR_KPARAM_INFO
	.align		4
.L_3335:
        /*002c*/ 	.byte	0x04, 0x17
        /*002e*/ 	.short	(.L_3337 - .L_3336)
.L_3336:
        /*0030*/ 	.word	0x00000000
        /*0034*/ 	.short	0x0001
        /*0036*/ 	.short	0x0008
        /*0038*/ 	.byte	0x00, 0xf0, 0x61, 0x00


	//----- nvinfo : EIATTR_KPARAM_INFO
	.align		4
.L_3337:
        /*003c*/ 	.byte	0x04, 0x17
        /*003e*/ 	.short	(.L_3339 - .L_3338)
.L_3338:
        /*0040*/ 	.word	0x00000000
        /*0044*/ 	.short	0x0000
        /*0046*/ 	.short	0x0000
        /*0048*/ 	.byte	0x00, 0xf0, 0x11, 0x00


	//----- nvinfo : EIATTR_MAXREG_COUNT
	.align		4
.L_3339:
        /*004c*/ 	.byte	0x03, 0x1b
        /*004e*/ 	.short	0x00ff


	//----- nvinfo : EIATTR_MERCURY_ISA_VERSION
	.align		4
        /*0050*/ 	.byte	0x03, 0x5f
        /*0052*/ 	.short	0x0000


	//----- nvinfo : EIATTR_EXIT_INSTR_OFFSETS
	.align		4
        /*0054*/ 	.byte	0x04, 0x1c
        /*0056*/ 	.short	(.L_3341 - .L_3340)


	//   ....[0]....
.L_3340:
        /*0058*/ 	.word	0x00000010


	//----- nvinfo : EIATTR_MAX_THREADS
	.align		4
.L_3341:
        /*005c*/ 	.byte	0x04, 0x05
        /*005e*/ 	.short	(.L_3343 - .L_3342)
.L_3342:
        /*0060*/ 	.word	0x00000080
        /*0064*/ 	.word	0x00000001
        /*0068*/ 	.word	0x00000001
.L_3343:


//--------------------- .nv.info._ZN2at6native18elementwise_kernelILi128ELi4EZNS0_15gpu_kernel_implIZZZNS0_22nan_to_num_kernel_cudaERNS_18TensorIteratorBaseESt8optionalIdES6_S6_ENKUlvE_clEvENKUlvE_clEvEUlN3c107complexIdEEE_EEvS4_RKT_EUliE_EEviT1_ --------------------------
	.section	.nv.info._ZN2at6native18elementwise_kernelILi128ELi4EZNS0_15gpu_kernel_implIZZZNS0_22nan_to_num_kernel_cudaERNS_18TensorIteratorBaseESt8optionalIdES6_S6_ENKUlvE_clEvENKUlvE_clEvEUlN3c107complexIdEEE_EEvS4_RKT_EUliE_EEviT1_,"",@"SHT_CUDA_INFO"
	.sectionflags	@""
	.align	4


	//----- nvinfo : EIATTR_CUDA_API_VERSION
	.align		4
        /*0000*/ 	.byte	0x04, 0x37
        /*0002*/ 	.short	(.L_3345 - .L_3344)
.L_3344:
        /*0004*/ 	.word	0x00000082


	//----- nvinfo : EIATTR_SW2861232_WAR
	.align		4
.L_3345:
        /*0008*/ 	.byte	0x01, 0x35
	.zero		2


	//----- nvinfo : EIATTR_PARAM_CBANK
	.align		4
        /*000c*/ 	.byte	0x04, 0x0a
        /*000e*/ 	.short	(.L_3347 - .L_3346)
	.align		4
.L_3346:
        /*0010*/ 	.word	index@(.nv.constant0._ZN2at6native18elementwise_kernelILi128ELi4EZNS0_15gpu_kernel_implIZZZNS0_22nan_to_num_kernel_cudaERNS_18TensorIteratorBaseESt8optionalIdES6_S6_ENKUlvE_clEvENKUlvE_clEvEUlN3c107complexIdEEE_EEvS4_RKT_EUliE_EEviT1_)
        /*0014*/ 	.short	0x0160
        /*0016*/ 	.short	0x0240


	//----- nvinfo : EIATTR_CBANK_PARAM_SIZE
	.align		4
.L_3347:
        /*0018*/ 	.byte	0x03, 0x19
        /*001a*/ 	.short	0x0240


	//----- nvinfo : EIATTR_KPARAM_INFO
	.align		4
        /*001c*/ 	.byte	0x04, 0x17
        /*001e*/ 	.short	(.L_3349 - .L_3348)
.L_3348:
        /*0020*/ 	.word	0x00000000
        /*0024*/ 	.short	0x0001
        /*0026*/ 	.short	0x0008
        /*0028*/ 	.byte	0x00, 0xf0, 0xe1, 0x08


	//----- nvinfo : EIATTR_KPARAM_INFO
	.align		4
.L_3349:
        /*002c*/ 	.byte	0x04, 0x17
        /*002e*/ 	.short	(.L_3351 - .L_3350)
.L_3350:
        /*0030*/ 	.word	0x00000000
        /*0034*/ 	.short	0x0000
        /*0036*/ 	.short	0x0000
        /*0038*/ 	.byte	0x00, 0xf0, 0x11, 0x00


	//----- nvinfo : EIATTR_MAXREG_COUNT
	.align		4
.L_3351:
        /*003c*/ 	.byte	0x03, 0x1b
        /*003e*/ 	.short	0x0080


	//----- nvinfo : EIATTR_EXTERNS
	.align		4
        /*0040*/ 	.byte	0x04, 0x0f
        /*0042*/ 	.short	(.L_3353 - .L_3352)


	//   ....[0]....
	.align		4
.L_3352:
        /*0044*/ 	.word	index@(__assertfail)


	//----- nvinfo : EIATTR_MERCURY_ISA_VERSION
	.align		4
.L_3353:
        /*0048*/ 	.byte	0x03, 0x5f
        /*004a*/ 	.short	0x0000


	//----- nvinfo : EIATTR_SYSCALL_OFFSETS
	.align		4
        /*004c*/ 	.byte	0x04, 0x46
        /*004e*/ 	.short	(.L_3355 - .L_3354)


	//   ....[0]....
.L_3354:
        /*0050*/ 	.word	0x00001ef0


	//   ....[1]....
        /*0054*/ 	.word	0x00003090


	//   ....[2]....
        /*0058*/ 	.word	0x00004fc0


	//   ....[3]....
        /*005c*/ 	.word	0x00006170


	//   ....[4]....
        /*0060*/ 	.word	0x00008070


	//   ....[5]....
        /*0064*/ 	.word	0x00009220


	//   ....[6]....
        /*0068*/ 	.word	0x0000b130


	//   ....[7]....
        /*006c*/ 	.word	0x0000c2e0


	//----- nvinfo : EIATTR_EXIT_INSTR_OFFSETS
	.align		4
.L_3355:
        /*0070*/ 	.byte	0x04, 0x1c
        /*0072*/ 	.short	(.L_3357 - .L_3356)


	//   ....[0]....
.L_3356:
        /*0074*/ 	.word	0x000092c0


	//   ....[1]....
        /*0078*/ 	.word	0x0000b3f0


	//   ....[2]....
        /*007c*/ 	.word	0x0000b430


	//   ....[3]....
        /*0080*/ 	.word	0x0000b4c0


	//   ....[4]....
        /*0084*/ 	.word	0x0000b4f0


	//   ....[5]....
        /*0088*/ 	.word	0x0000b520


	//   ....[6]....
        /*008c*/ 	.word	0x0000b5d0


	//   ....[7]....
        /*0090*/ 	.word	0x0000b630


	//   ....[8]....
        /*0094*/ 	.word	0x0000b710


	//   ....[9]....
        /*0098*/ 	.word	0x0000b7a0


	//   ....[10]....
        /*009c*/ 	.word	0x0000b7c0


	//   ....[11]....
        /*00a0*/ 	.word	0x0000b890


	//   ....[12]....
        /*00a4*/ 	.word	0x0000b8b0


	//   ....[13]....
        /*00a8*/ 	.word	0x0000ba60


	//   ....[14]....
        /*00ac*/ 	.word	0x0000bbe0


	//   ....[15]....
        /*00b0*/ 	.word	0x0000bc40


	//   ....[16]....
        /*00b4*/ 	.word	0x0000bcf0


	//   ....[17]....
        /*00b8*/ 	.word	0x0000be90


	//   ....[18]....
        /*00bc*/ 	.word	0x0000c030


	//   ....[19]....
        /*00c0*/ 	.word	0x0000c1b0


	//   ....[20]....
        /*00c4*/ 	.word	0x0000c2f0


	//   ....[21]....
        /*00c8*/ 	.word	0x0000c320


	//   ....[22]....
        /*00cc*/ 	.word	0x0000c350


	//----- nvinfo : EIATTR_MAX_THREADS
	.align		4
.L_3357:
        /*00d0*/ 	.byte	0x04, 0x05
        /*00d2*/ 	.short	(.L_3359 - .L_3358)
.L_3358:
        /*00d4*/ 	.word	0x00000080
        /*00d8*/ 	.word	0x00000001
        /*00dc*/ 	.word	0x00000001


	//----- nvinfo : EIATTR_CRS_STACK_SIZE
	.align		4
.L_3359:
        /*00e0*/ 	.byte	0x04, 0x1e
        /*00e2*/ 	.short	(.L_3361 - .L_3360)
.L_3360:
        /*00e4*/ 	.word	0x00000000
.L_3361:


//--------------------- .nv.info._ZN2at6native27unrolled_elementwise_kernelIZZZNS0_22nan_to_num_kernel_cudaERNS_18TensorIteratorBaseESt8optionalIdES5_S5_ENKUlvE_clEvENKUlvE_clEvEUlN3c107complexIdEEE_St5arrayIPcLm2EELi4E23TrivialOffsetCalculatorILi1EjESG_NS0_6memory12LoadWithCastILi1EEENSH_13StoreWithCastILi1EEEEEviT_T0_T2_T3_T4_T5_ --------------------------
	.section	.nv.info._ZN2at6native27unrolled_elementwise_kernelIZZZNS0_22nan_to_num_kernel_cudaERNS_18TensorIteratorBaseESt8optionalIdES5_S5_ENKUlvE_clEvENKUlvE_clEvEUlN3c107complexIdEEE_St5arrayIPcLm2EELi4E23TrivialOffsetCalculatorILi1EjESG_NS0_6memory12LoadWithCastILi1EEENSH_13StoreWithCastILi1EEEEEviT_T0_T2_T3_T4_T5_,"",@"SHT_CUDA_INFO"
	.sectionflags	@""
	.align	4


	//----- nvinfo : EIATTR_CUDA_API_VERSION
	.align		4
        /*0000*/ 	.byte	0x04, 0x37
        /*0002*/ 	.short	(.L_3363 - .L_3362)
.L_3362:
        /*0004*/ 	.word	0x00000082


	//----- nvinfo : EIATTR_SW2861232_WAR
	.align		4
.L_3363:
        /*0008*/ 	.byte	0x01, 0x35
	.zero		2


	//----- nvinfo : EIATTR_PARAM_CBANK
	.align		4
        /*000c*/ 	.byte	0x04, 0x0a
        /*000e*/ 	.short	(.L_3365 - .L_3364)
	.align		4
.L_3364:
        /*0010*/ 	.word	index@(.nv.constant0._ZN2at6native27unrolled_elementwise_kernelIZZZNS0_22nan_to_num_kernel_cudaERNS_18TensorIteratorBaseESt8optionalIdES5_S5_ENKUlvE_clEvENKUlvE_clEvEUlN3c107complexIdEEE_St5arrayIPcLm2EELi4E23TrivialOffsetCalculatorILi1EjESG_NS0_6memory12LoadWithCastILi1EEENSH_13StoreWithCastILi1EEEEEviT_T0_T2_T3_T4_T5_)
        /*0014*/ 	.short	0x0160
        /*0016*/ 	.short	0x004c


	//----- nvinfo : EIATTR_CBANK_PARAM_SIZE
	.align		4
.L_3365:
        /*0018*/ 	.byte	0x03, 0x19
        /*001a*/ 	.short	0x004c


	//----- nvinfo : EIATTR_KPARAM_INFO
	.align		4
        /*001c*/ 	.byte	0x04, 0x17
        /*001e*/ 	.short	(.L_3367 - .L_3366)
.L_3366:
        /*0020*/ 	.word	0x00000000
        /*0024*/ 	.short	0x0006
        /*0026*/ 	.short	0x0044
        /*0028*/ 	.byte	0x00, 0xf0, 0x21, 0x00


	//----- nvinfo : EIATTR_KPARAM_INFO
	.align		4
.L_3367:
        /*002c*/ 	.byte	0x04, 0x17
        /*002e*/ 	.short	(.L_3369 - .L_3368)
.L_3368:
        /*0030*/ 	.word	0x00000000
        /*0034*/ 	.short	0x0005
        /*0036*/ 	.short	0x003c
        /*0038*/ 	.byte	0x00, 0xf0, 0x21, 0x00


	//----- nvinfo : EIATTR_KPARAM_INFO
	.align		4
.L_3369:
        /*003c*/ 	.byte	0x04, 0x17
        /*003e*/ 	.short	(.L_3371 - .L_3370)
.L_3370:
        /*0040*/ 	.word	0x00000000
        /*0044*/ 	.short	0x0004
        /*0046*/ 	.short	0x0039
        /*0048*/ 	.byte	0x00, 0xf0, 0x05, 0x00


	//----- nvinfo : EIATTR_KPARAM_INFO
	.align		4
.L_3371:
        /*004c*/ 	.byte	0x04, 0x17
        /*004e*/ 	.short	(.L_3373 - .L_3372)
.L_3372:
        /*0050*/ 	.word	0x00000000
        /*0054*/ 	.short	0x0003
        /*0056*/ 	.short	0x0038
        /*0058*/ 	.byte	0x00, 0xf0, 0x05, 0x00


	//----- nvinfo : EIATTR_KPARAM_INFO
	.align		4
.L_3373:
        /*005c*/ 	.byte	0x04, 0x17
        /*005e*/ 	.short	(.L_3375 - .L_3374)
.L_3374:
        /*0060*/ 	.word	0x00000000
        /*0064*/ 	.short	0x0002
        /*0066*/ 	.short	0x0028
        /*0068*/ 	.byte	0x00, 0xf0, 0x41, 0x00


	//----- nvinfo : EIATTR_KPARAM_INFO
	.align		4
.L_3375:
        /*006c*/ 	.byte	0x04, 0x17
        /*006e*/ 	.short	(.L_3377 - .L_3376)
.L_3376:
        /*0070*/ 	.word	0x00000000
        /*0074*/ 	.short	0x0001
        /*0076*/ 	.short	0x0008
        /*0078*/ 	.byte	0x00, 0xf0, 0x81, 0x00


	//----- nvinfo : EIATTR_KPARAM_INFO
	.align		4
.L_3377:
        /*007c*/ 	.byte	0x04, 0x17
        /*007e*/ 	.short	(.L_3379 - .L_3378)
.L_3378:
        /*0080*/ 	.word	0x00000000
        /*0084*/ 	.short	0x0000
        /*0086*/ 	.short	0x0000
        /*0088*/ 	.byte	0x00, 0xf0, 0x11, 0x00


	//----- nvinfo : EIATTR_MAXREG_COUNT
	.align		4
.L_3379:
        /*008c*/ 	.byte	0x03, 0x1b
        /*008e*/ 	.short	0x00ff


	//----- nvinfo : EIATTR_EXTERNS
	.align		4
        /*0090*/ 	.byte	0x04, 0x0f
        /*0092*/ 	.short	(.L_3381 - .L_3380)


	//   ....[0]....
	.align		4
.L_3380:
        /*0094*/ 	.word	index@(__assertfail)


	//----- nvinfo : EIATTR_MERCURY_ISA_VERSION
	.align		4
.L_3381:
        /*0098*/ 	.byte	0x03, 0x5f
        /*009a*/ 	.short	0x0000


	//----- nvinfo : EIATTR_SYSCALL_OFFSETS
	.align		4
        /*009c*/ 	.byte	0x04, 0x46
        /*009e*/ 	.short	(.L_3383 - .L_3382)


	//   ....[0]....
.L_3382:
        /*00a0*/ 	.word	0x000010f0


	//   ....[1]....
        /*00a4*/ 	.word	0x00002230


	//   ....[2]....
        /*00a8*/ 	.word	0x00003380


	//   ....[3]....
        /*00ac*/ 	.word	0x000044a0


	//   ....[4]....
        /*00b0*/ 	.word	0x00005ce0


	//   ....[5]....
        /*00b4*/ 	.word	0x00006db0


	//   ....[6]....
        /*00b8*/ 	.word	0x00007e40


	//   ....[7]....
        /*00bc*/ 	.word	0x00008ef0


	//----- nvinfo : EIATTR_EXIT_INSTR_OFFSETS
	.align		4
.L_3383:
        /*00c0*/ 	.byte	0x04, 0x1c
        /*00c2*/ 	.short	(.L_3385 - .L_3384)


	//   ....[0]....
.L_3384:
        /*00c4*/ 	.word	0x00007ee0


	//   ....[1]....
        /*00c8*/ 	.word	0x00008000


	//   ....[2]....
        /*00cc*/ 	.word	0x00008040


	//   ....[3]....
        /*00d0*/ 	.word	0x000080d0


	//   ....[4]....
        /*00d4*/ 	.word	0x00008100


	//   ....[5]....
        /*00d8*/ 	.word	0x00008130


	//   ....[6]....
        /*00dc*/ 	.word	0x000081e0


	//   ....[7]....
        /*00e0*/ 	.word	0x00008240


	//   ....[8]....
        /*00e4*/ 	.word	0x00008320


	//   ....[9]....
        /*00e8*/ 	.word	0x000083b0


	//   ....[10]....
        /*00ec*/ 	.word	0x000083d0


	//   ....[11]....
        /*00f0*/ 	.word	0x000084a0


	//   ....[12]....
        /*00f4*/ 	.word	0x000084c0


	//   ....[13]....
        /*00f8*/ 	.word	0x00008670


	//   ....[14]....
        /*00fc*/ 	.word	0x000087f0


	//   ....[15]....
        /*0100*/ 	.word	0x00008850


	//   ....[16]....
        /*0104*/ 	.word	0x00008900


	//   ....[17]....
        /*0108*/ 	.word	0x00008aa0


	//   ....[18]....
        /*010c*/ 	.word	0x00008c40


	//   ....[19]....
        /*0110*/ 	.word	0x00008dc0


	//   ....[20]....
        /*0114*/ 	.word	0x00008f00


	//   ....[21]....
        /*0118*/ 	.word	0x00008f30


	//   ....[22]....
        /*011c*/ 	.word	0x00008f60


	//----- nvinfo : EIATTR_MAX_THREADS
	.align		4
.L_3385:
        /*0120*/ 	.byte	0x04, 0x05
        /*0122*/ 	.short	(.L_3387 - .L_3386)
.L_3386:
        /*0124*/ 	.word	0x00000080
        /*0128*/ 	.word	0x00000001
        /*012c*/ 	.word	0x00000001


	//----- nvinfo : EIATTR_CRS_STACK_SIZE
	.align		4
.L_3387:
        /*0130*/ 	.byte	0x04, 0x1e
        /*0132*/ 	.short	(.L_3389 - .L_3388)
.L_3388:
        /*0134*/ 	.word	0x00000000
.L_3389:


//--------------------- .nv.info._ZN2at6native18elementwise_kernelILi128ELi2EZNS0_22gpu_kernel_impl_nocastIZZZNS0_22nan_to_num_kernel_cudaERNS_18TensorIteratorBaseESt8optionalIdES6_S6_ENKUlvE_clEvENKUlvE_clEvEUlN3c107complexIdEEE_EEvS4_RKT_EUliE_EEviT1_ --------------------------
	.section	.nv.info._ZN2at6native18elementwise_kernelILi128ELi2EZNS0_22gpu_kernel_impl_nocastIZZZNS0_22nan_to_num_kernel_cudaERNS_18TensorIteratorBaseESt8optionalIdES6_S6_ENKUlvE_clEvENKUlvE_clEvEUlN3c107complexIdEEE_EEvS4_RKT_EUliE_EEviT1_,"",@"SHT_CUDA_INFO"
	.sectionflags	@""
	.align	4


	//----- nvinfo : EIATTR_CUDA_API_VERSION
	.align		4
        /*0000*/ 	.byte	0x04, 0x37
        /*0002*/ 	.short	(.L_3391 - .L_3390)
.L_3390:
        /*0004*/ 	.word	0x00000082


	//----- nvinfo : EIATTR_SW2861232_WAR
	.align		4
.L_3391:
        /*0008*/ 	.byte	0x01, 0x35
	.zero		2


	//----- nvinfo : EIATTR_PARAM_CBANK
	.align		4
        /*000c*/ 	.byte	0x04, 0x0a
        /*000e*/ 	.short	(.L_3393 - .L_3392)
	.align		4
.L_3392:
        /*0010*/ 	.word	index@(.nv.constant0._ZN2at6native18elementwise_kernelILi128ELi2EZNS0_22gpu_kernel_impl_nocastIZZZNS0_22nan_to_num_kernel_cudaERNS_18TensorIteratorBaseESt8optionalIdES6_S6_ENKUlvE_clEvENKUlvE_clEvEUlN3c107complexIdEEE_EEvS4_RKT_EUliE_EEviT1_)
        /*0014*/ 	.short	0x0160
        /*0016*/ 	.short	0x0238


	//----- nvinfo : EIATTR_CBANK_PARAM_SIZE
	.align		4
.L_3393:
        /*0018*/ 	.byte	0x03, 0x19
        /*001a*/ 	.short	0x0238


	//----- nvinfo : EIATTR_KPARAM_INFO
	.align		4
        /*001c*/ 	.byte	0x04, 0x17
        /*001e*/ 	.short	(.L_3395 - .L_3394)
.L_3394:
        /*0020*/ 	.word	0x00000000
        /*0024*/ 	.short	0x0001
        /*0026*/ 	.short	0x0008
        /*0028*/ 	.byte	0x00, 0xf0, 0xc1, 0x08


	//----- nvinfo : EIATTR_KPARAM_INFO
	.align		4
.L_3395:
        /*002c*/ 	.byte	0x04, 0x17
        /*002e*/ 	.short	(.L_3397 - .L_3396)
.L_3396:
        /*0030*/ 	.word	0x00000000
        /*0034*/ 	.short	0x0000
        /*0036*/ 	.short	0x0000
        /*0038*/ 	.byte	0x00, 0xf0, 0x11, 0x00


	//----- nvinfo : EIATTR_MAXREG_COUNT
	.align		4
.L_3397:
        /*003c*/ 	.byte	0x03, 0x1b
        /*003e*/ 	.short	0x0080


	//----- nvinfo : EIATTR_MERCURY_ISA_VERSION
	.align		4
        /*0040*/ 	.byte	0x03, 0x5f
        /*0042*/ 	.short	0x0000


	//----- nvinfo : EIATTR_EXIT_INSTR_OFFSETS
	.align		4
        /*0044*/ 	.byte	0x04, 0x1c
        /*0046*/ 	.short	(.L_3399 - .L_3398)


	//   ....[0]....
.L_3398:
        /*0048*/ 	.word	0x00001070


	//   ....[1]....
        /*004c*/ 	.word	0x00002040


	//----- nvinfo : EIATTR_MAX_THREADS
	.align		4
.L_3399:
        /*0050*/ 	.byte	0x04, 0x05
        /*0052*/ 	.short	(.L_3401 - .L_3400)
.L_3400:
        /*0054*/ 	.word	0x00000080
        /*0058*/ 	.word	0x00000001
        /*005c*/ 	.word	0x00000001


	//----- nvinfo : EIATTR_CRS_STACK_SIZE
	.align		4
.L_3401:
        /*0060*/ 	.byte	0x04, 0x1e
        /*0062*/ 	.short	(.L_3403 - .L_3402)
.L_3402:
        /*0064*/ 	.word	0x00000000
.L_3403:


//--------------------- .nv.info._ZN2at6native27unrolled_elementwise_kernelIZZZNS0_22nan_to_num_kernel_cudaERNS_18TensorIteratorBaseESt8optionalIdES5_S5_ENKUlvE_clEvENKUlvE_clEvEUlN3c107complexIdEEE_St5arrayIPcLm2EELi4E23TrivialOffsetCalculatorILi1EjESG_NS0_6memory15LoadWithoutCastENSH_16StoreWithoutCastEEEviT_T0_T2_T3_T4_T5_ --------------------------
	.section	.nv.info._ZN2at6native27unrolled_elementwise_kernelIZZZNS0_22nan_to_num_kernel_cudaERNS_18TensorIteratorBaseESt8optionalIdES5_S5_ENKUlvE_clEvENKUlvE_clEvEUlN3c107complexIdEEE_St5arrayIPcLm2EELi4E23TrivialOffsetCalculatorILi1EjESG_NS0_6memory15LoadWithoutCastENSH_16StoreWithoutCastEEEviT_T0_T2_T3_T4_T5_,"",@"SHT_CUDA_INFO"
	.sectionflags	@""
	.align	4


	//----- nvinfo : EIATTR_CUDA_API_VERSION
	.align		4
        /*0000*/ 	.byte	0x04, 0x37
        /*0002*/ 	.short	(.L_3405 - .L_3404)
.L_3404:
        /*0004*/ 	.word	0x00000082


	//----- nvinfo : EIATTR_SW2861232_WAR
	.align		4
.L_3405:
        /*0008*/ 	.byte	0x01, 0x35
	.zero		2


	//----- nvinfo : EIATTR_PARAM_CBANK
	.align		4
        /*000c*/ 	.byte	0x04, 0x0a
        /*000e*/ 	.short	(.L_3407 - .L_3406)
	.align		4
.L_3406:
        /*0010*/ 	.word	index@(.nv.constant0._ZN2at6native27unrolled_elementwise_kernelIZZZNS0_22nan_to_num_kernel_cudaERNS_18TensorIteratorBaseESt8optionalIdES5_S5_ENKUlvE_clEvENKUlvE_clEvEUlN3c107complexIdEEE_St5arrayIPcLm2EELi4E23TrivialOffsetCalculatorILi1EjESG_NS0_6memory15LoadWithoutCastENSH_16StoreWithoutCastEEEviT_T0_T2_T3_T4_T5_)
        /*0014*/ 	.short	0x0160
        /*0016*/ 	.short	0x003c


	//----- nvinfo : EIATTR_CBANK_PARAM_SIZE
	.align		4
.L_3407:
        /*0018*/ 	.byte	0x03, 0x19
        /*001a*/ 	.short	0x003c


	//----- nvinfo : EIATTR_KPARAM_INFO
	.align		4
        /*001c*/ 	.byte	0x04, 0x17
        /*001e*/ 	.short	(.L_3409 - .L_3408)
.L_3408:
        /*0020*/ 	.word	0x00000000
        /*0024*/ 	.short	0x0006
        /*0026*/ 	.short	0x003b
        /*0028*/ 	.byte	0x00, 0xf0, 0x05, 0x00


	//----- nvinfo : EIATTR_KPARAM_INFO
	.align		4
.L_3409:
        /*002c*/ 	.byte	0x04, 0x17
        /*002e*/ 	.short	(.L_3411 - .L_3410)
.L_3410:
        /*0030*/ 	.word	0x00000000
        /*0034*/ 	.short	0x0005
        /*0036*/ 	.short	0x003a
        /*0038*/ 	.byte	0x00, 0xf0, 0x05, 0x00


	//----- nvinfo : EIATTR_KPARAM_INFO
	.align		4
.L_3411:
        /*003c*/ 	.byte	0x04, 0x17
        /*003e*/ 	.short	(.L_3413 - .L_3412)
.L_3412:
        /*0040*/ 	.word	0x00000000
        /*0044*/ 	.short	0x0004
        /*0046*/ 	.short	0x0039
        /*0048*/ 	.byte	0x00, 0xf0, 0x05, 0x00


	//----- nvinfo : EIATTR_KPARAM_INFO
	.align		4
.L_3413:
        /*004c*/ 	.byte	0x04, 0x17
        /*004e*/ 	.short	(.L_3415 - .L_3414)
.L_3414:
        /*0050*/ 	.word	0x00000000
        /*0054*/ 	.short	0x0003
        /*0056*/ 	.short	0x0038
        /*0058*/ 	.byte	0x00, 0xf0, 0x05, 0x00


	//----- nvinfo : EIATTR_KPARAM_INFO
	.align		4
.L_3415:
        /*005c*/ 	.byte	0x04, 0x17
        /*005e*/ 	.short	(.L_3417 - .L_3416)
.L_3416:
        /*0060*/ 	.word	0x00000000
        /*0064*/ 	.short	0x0002
        /*0066*/ 	.short	0x0028
        /*0068*/ 	.byte	0x00, 0xf0, 0x41, 0x00


	//----- nvinfo : EIATTR_KPARAM_INFO
	.align		4
.L_3417:
        /*006c*/ 	.byte	0x04, 0x17
        /*006e*/ 	.short	(.L_3419 - .L_3418)
.L_3418:
        /*0070*/ 	.word	0x00000000
        /*0074*/ 	.short	0x0001
        /*0076*/ 	.short	0x0008
        /*0078*/ 	.byte	0x00, 0xf0, 0x81, 0x00


	//----- nvinfo : EIATTR_KPARAM_INFO
	.align		4
.L_3419:
        /*007c*/ 	.byte	0x04, 0x17
        /*007e*/ 	.short	(.L_3421 - .L_3420)
.L_3420:
        /*0080*/ 	.word	0x00000000
        /*0084*/ 	.short	0x0000
        /*0086*/ 	.short	0x0000
        /*0088*/ 	.byte	0x00, 0xf0, 0x11, 0x00


	//----- nvinfo : EIATTR_MAXREG_COUNT
	.align		4
.L_3421:
        /*008c*/ 	.byte	0x03, 0x1b
        /*008e*/ 	.short	0x00ff


	//----- nvinfo : EIATTR_MERCURY_ISA_VERSION
	.align		4
        /*0090*/ 	.byte	0x03, 0x5f
        /*0092*/ 	.short	0x0000


	//----- nvinfo : EIATTR_EXIT_INSTR_OFFSETS
	.align		4
        /*0094*/ 	.byte	0x04, 0x1c
        /*0096*/ 	.short	(.L_3423 - .L_3422)


	//   ....[0]....
.L_3422:
        /*0098*/ 	.word	0x00000a40


	//   ....[1]....
        /*009c*/ 	.word	0x00000a90


	//----- nvinfo : EIATTR_MAX_THREADS
	.align		4
.L_3423:
        /*00a0*/ 	.byte	0x04, 0x05
        /*00a2*/ 	.short	(.L_3425 - .L_3424)
.L_3424:
        /*00a4*/ 	.word	0x00000080
        /*00a8*/ 	.word	0x00000001
        /*00ac*/ 	.word	0x00000001


	//----- nvinfo : EIATTR_CRS_STACK_SIZE
	.align		4
.L_3425:
        /*00b0*/ 	.byte	0x04, 0x1e
        /*00b2*/ 	.short	(.L_3427 - .L_3426)
.L_3426:
        /*00b4*/ 	.word	0x00000000
.L_3427:


//--------------------- .nv.info._ZN2at6native29vectorized_elementwise_kernelILi2EZZZNS0_22nan_to_num_kernel_cudaERNS_18TensorIteratorBaseESt8optionalIdES5_S5_ENKUlvE_clEvENKUlvE_clEvEUlN3c107complexIdEEE_St5arrayIPcLm2EEEEviT0_T1_ --------------------------
	.section	.nv.info._ZN2at6native29vectorized_elementwise_kernelILi2EZZZNS0_22nan_to_num_kernel_cudaERNS_18TensorIteratorBaseESt8optionalIdES5_S5_ENKUlvE_clEvENKUlvE_clEvEUlN3c107complexIdEEE_St5arrayIPcLm2EEEEviT0_T1_,"",@"SHT_CUDA_INFO"
	.sectionflags	@""
	.align	4


	//----- nvinfo : EIATTR_CUDA_API_VERSION
	.align		4
        /*0000*/ 	.byte	0x04, 0x37
        /*0002*/ 	.short	(.L_3429 - .L_3428)
.L_3428:
        /*0004*/ 	.word	0x00000082


	//----- nvinfo : EIATTR_SW2861232_WAR
	.align		4
.L_3429:
        /*0008*/ 	.byte	0x01, 0x35
	.zero		2


	//----- nvinfo : EIATTR_PARAM_CBANK
	.align		4
        /*000c*/ 	.byte	0x04, 0x0a
        /*000e*/ 	.short	(.L_3431 - .L_3430)
	.align		4
.L_3430:
        /*0010*/ 	.word	index@(.nv.constant0._ZN2at6native29vectorized_elementwise_kernelILi2EZZZNS0_22nan_to_num_kernel_cudaERNS_18TensorIteratorBaseESt8optionalIdES5_S5_ENKUlvE_clEvENKUlvE_clEvEUlN3c107complexIdEEE_St5arrayIPcLm2EEEEviT0_T1_)
        /*0014*/ 	.short	0x0160
        /*0016*/ 	.short	0x0038


	//----- nvinfo : EIATTR_CBANK_PARAM_SIZE
	.align		4
.L_3431:
        /*0018*/ 	.byte	0x03, 0x19
        /*001a*/ 	.short	0x0038


	//----- nvinfo : EIATTR_KPARAM_INFO
	.align		4
        /*001c*/ 	.byte	0x04, 0x17
        /*001e*/ 	.short	(.L_3433 - .L_3432)
.L_3432:
        /*0020*/ 	.word	0x00000000
        /*0024*/ 	.short	0x0002
        /*0026*/ 	.short	0x0028
        /*0028*/ 	.byte	0x00, 0xf0, 0x41, 0x00


	//----- nvinfo : EIATTR_KPARAM_INFO
	.align		4
.L_3433:
        /*002c*/ 	.byte	0x04, 0x17
        /*002e*/ 	.short	(.L_3435 - .L_3434)
.L_3434:
        /*0030*/ 	.word	0x00000000
        /*0034*/ 	.short	0x0001
        /*0036*/ 	.short	0x0008
        /*0038*/ 	.byte	0x00, 0xf0, 0x81, 0x00


	//----- nvinfo : EIATTR_KPARAM_INFO
	.align		4
.L_3435:
        /*003c*/ 	.byte	0x04, 0x17
        /*003e*/ 	.short	(.L_3437 - .L_3436)
.L_3436:
        /*0040*/ 	.word	0x00000000
        /*0044*/ 	.short	0x0000
        /*0046*/ 	.short	0x0000
        /*0048*/ 	.byte	0x00, 0xf0, 0x11, 0x00


	//----- nvinfo : EIATTR_MAXREG_COUNT
	.align		4
.L_3437:
        /*004c*/ 	.byte	0x03, 0x1b
        /*004e*/ 	.short	0x00ff


	//----- nvinfo : EIATTR_MERCURY_ISA_VERSION
	.align		4
        /*0050*/ 	.byte	0x03, 0x5f
        /*0052*/ 	.short	0x0000


	//----- nvinfo : EIATTR_EXIT_INSTR_OFFSETS
	.align		4
        /*0054*/ 	.byte	0x04, 0x1c
        /*0056*/ 	.short	(.L_3439 - .L_3438)


	//   ....[0]....
.L_3438:
        /*0058*/ 	.word	0x00000bd0


	//   ....[1]....
        /*005c*/ 	.word	0x00001fd0


	//   ....[2]....
        /*0060*/ 	.word	0x00002020


	//----- nvinfo : EIATTR_MAX_THREADS
	.align		4
.L_3439:
        /*0064*/ 	.byte	0x04, 0x05
        /*0066*/ 	.short	(.L_3441 - .L_3440)
.L_3440:
        /*0068*/ 	.word	0x00000080
        /*006c*/ 	.word	0x00000001
        /*0070*/ 	.word	0x00000001


	//----- nvinfo : EIATTR_CRS_STACK_SIZE
	.align		4
.L_3441:
        /*0074*/ 	.byte	0x04, 0x1e
        /*0076*/ 	.short	(.L_3443 - .L_3442)
.L_3442:
        /*0078*/ 	.word	0x00000000
.L_3443:


//--------------------- .nv.info._ZN2at6native29vectorized_elementwise_kernelILi4EZZZNS0_22nan_to_num_kernel_cudaERNS_18TensorIteratorBaseESt8optionalIdES5_S5_ENKUlvE_clEvENKUlvE_clEvEUlN3c107complexIdEEE_St5arrayIPcLm2EEEEviT0_T1_ --------------------------
	.section	.nv.info._ZN2at6native29vectorized_elementwise_kernelILi4EZZZNS0_22nan_to_num_kernel_cudaERNS_18TensorIteratorBaseESt8optionalIdES5_S5_ENKUlvE_clEvENKUlvE_clEvEUlN3c107complexIdEEE_St5arrayIPcLm2EEEEviT0_T1_,"",@"SHT_CUDA_INFO"
	.sectionflags	@""
	.align	4


	//----- nvinfo : EIATTR_CUDA_API_VERSION
	.align		4
        /*0000*/ 	.byte	0x04, 0x37
        /*0002*/ 	.short	(.L_3445 - .L_3444)
.L_3444:
        /*0004*/ 	.word	0x00000082


	//----- nvinfo : EIATTR_SW2861232_WAR
	.align		4
.L_3445:
        /*0008*/ 	.byte	0x01, 0x35
	.zero		2


	//----- nvinfo : EIATTR_PARAM_CBANK
	.align		4
        /*000c*/ 	.byte	0x04, 0x0a
        /*000e*/ 	.short	(.L_3447 - .L_3446)
	.align		4
.L_3446:
        /*0010*/ 	.word	index@(.nv.constant0._ZN2at6native29vectorized_elementwise_kernelILi4EZZZNS0_22nan_to_num_kernel_cudaERNS_18TensorIteratorBaseESt8optionalIdES5_S5_ENKUlvE_clEvENKUlvE_clEvEUlN3c107complexIdEEE_St5arrayIPcLm2EEEEviT0_T1_)
        /*0014*/ 	.short	0x0160
        /*0016*/ 	.short	0x0038


	//----- nvinfo : EIATTR_CBANK_PARAM_SIZE
	.align		4
.L_3447:
        /*0018*/ 	.byte	0x03, 0x19
        /*001a*/ 	.short	0x0038


	//----- nvinfo : EIATTR_KPARAM_INFO
	.align		4
        /*001c*/ 	.byte	0x04, 0x17
        /*001e*/ 	.short	(.L_3449 - .L_3448)
.L_3448:
        /*0020*/ 	.word	0x00000000
        /*0024*/ 	.short	0x0002
        /*0026*/ 	.short	0x0028
        /*0028*/ 	.byte	0x00, 0xf0, 0x41, 0x00


	//----- nvinfo : EIATTR_KPARAM_INFO
	.align		4
.L_3449:
        /*002c*/ 	.byte	0x04, 0x17
        /*002e*/ 	.short	(.L_3451 - .L_3450)
.L_3450:
        /*0030*/ 	.word	0x00000000
        /*0034*/ 	.short	0x0001
        /*0036*/ 	.short	0x0008
        /*0038*/ 	.byte	0x00, 0xf0, 0x81, 0x00


	//----- nvinfo : EIATTR_KPARAM_INFO
	.align		4
.L_3451:
        /*003c*/ 	.byte	0x04, 0x17
        /*003e*/ 	.short	(.L_3453 - .L_3452)
.L_3452:
        /*0040*/ 	.word	0x00000000
        /*0044*/ 	.short	0x0000
        /*0046*/ 	.short	0x0000
        /*0048*/ 	.byte	0x00, 0xf0, 0x11, 0x00


	//----- nvinfo : EIATTR_MAXREG_COUNT
	.align		4
.L_3453:
        /*004c*/ 	.byte	0x03, 0x1b
        /*004e*/ 	.short	0x00ff


	//----- nvinfo : EIATTR_MERCURY_ISA_VERSION
	.align		4
        /*0050*/ 	.byte	0x03, 0x5f
        /*0052*/ 	.short	0x0000


	//----- nvinfo : EIATTR_EXIT_INSTR_OFFSETS
	.align		4
        /*0054*/ 	.byte	0x04, 0x1c
        /*0056*/ 	.short	(.L_3455 - .L_3454)


	//   ....[0]....
.L_3454:
        /*0058*/ 	.word	0x00000bd0


	//   ....[1]....
        /*005c*/ 	.word	0x00001fd0


	//   ....[2]....
        /*0060*/ 	.word	0x00002020


	//----- nvinfo : EIATTR_MAX_THREADS
	.align		4
.L_3455:
        /*0064*/ 	.byte	0x04, 0x05
        /*0066*/ 	.short	(.L_3457 - .L_3456)
.L_3456:
        /*0068*/ 	.word	0x00000080
        /*006c*/ 	.word	0x00000001
        /*0070*/ 	.word	0x00000001


	//----- nvinfo : EIATTR_CRS_STACK_SIZE
	.align		4
.L_3457:
        /*0074*/ 	.byte	0x04, 0x1e
        /*0076*/ 	.short	(.L_3459 - .L_3458)
.L_3458:
        /*0078*/ 	.word	0x00000000
.L_3459:


//--------------------- .nv.info._ZN2at6native29vectorized_elementwise_kernelILi8EZZZNS0_22nan_to_num_kernel_cudaERNS_18TensorIteratorBaseESt8optionalIdES5_S5_ENKUlvE_clEvENKUlvE_clEvEUlN3c107complexIdEEE_St5arrayIPcLm2EEEEviT0_T1_ --------------------------
	.section	.nv.info._ZN2at6native29vectorized_elementwise_kernelILi8EZZZNS0_22nan_to_num_kernel_cudaERNS_18TensorIteratorBaseESt8optionalIdES5_S5_ENKUlvE_clEvENKUlvE_clEvEUlN3c107complexIdEEE_St5arrayIPcLm2EEEEviT0_T1_,"",@"SHT_CUDA_INFO"
	.sectionflags	@""
	.align	4


	//----- nvinfo : EIATTR_CUDA_API_VERSION
	.align		4
        /*0000*/ 	.byte	0x04, 0x37
        /*0002*/ 	.short	(.L_3461 - .L_3460)
.L_3460:
        /*0004*/ 	.word	0x00000082


	//----- nvinfo : EIATTR_SW2861232_WAR
	.align		4
.L_3461:
        /*0008*/ 	.byte	0x01, 0x35
	.zero		2


	//----- nvinfo : EIATTR_PARAM_CBANK
	.align		4
        /*000c*/ 	.byte	0x04, 0x0a
        /*000e*/ 	.short	(.L_3463 - .L_3462)
	.align		4
.L_3462:
        /*0010*/ 	.word	index@(.nv.constant0._ZN2at6native29vectorized_elementwise_kernelILi8EZZZNS0_22nan_to_num_kernel_cudaERNS_18TensorIteratorBaseESt8optionalIdES5_S5_ENKUlvE_clEvENKUlvE_clEvEUlN3c107complexIdEEE_St5arrayIPcLm2EEEEviT0_T1_)
        /*0014*/ 	.short	0x0160
        /*0016*/ 	.short	0x0038


	//----- nvinfo : EIATTR_CBANK_PARAM_SIZE
	.align		4
.L_3463:
        /*0018*/ 	.byte	0x03, 0x19
        /*001a*/ 	.short	0x0038


	//----- nvinfo : EIATTR_KPARAM_INFO
	.align		4
        /*001c*/ 	.byte	0x04, 0x17
        /*001e*/ 	.short	(.L_3465 - .L_3464)
.L_3464:
        /*0020*/ 	.word	0x00000000
        /*0024*/ 	.short	0x0002
        /*0026*/ 	.short	0x0028
        /*0028*/ 	.byte	0x00, 0xf0, 0x41, 0x00


	//----- nvinfo : EIATTR_KPARAM_INFO
	.align		4
.L_3465:
        /*002c*/ 	.byte	0x04, 0x17
        /*002e*/ 	.short	(.L_3467 - .L_3466)
.L_3466:
        /*0030*/ 	.word	0x00000000
        /*0034*/ 	.short	0x0001
        /*0036*/ 	.short	0x0008
        /*0038*/ 	.byte	0x00, 0xf0, 0x81, 0x00


	//----- nvinfo : EIATTR_KPARAM_INFO
	.align		4
.L_3467:
        /*003c*/ 	.byte	0x04, 0x17
        /*003e*/ 	.short	(.L_3469 - .L_3468)
.L_3468:
        /*0040*/ 	.word	0x00000000
        /*0044*/ 	.short	0x0000
        /*0046*/ 	.short	0x0000
        /*0048*/ 	.byte	0x00, 0xf0, 0x11, 0x00


	//----- nvinfo : EIATTR_MAXREG_COUNT
	.align		4
.L_3469:
        /*004c*/ 	.byte	0x03, 0x1b
        /*004e*/ 	.short	0x00ff


	//----- nvinfo : EIATTR_MERCURY_ISA_VERSION
	.align		4
        /*0050*/ 	.byte	0x03, 0x5f
        /*0052*/ 	.short	0x0000


	//----- nvinfo : EIATTR_EXIT_INSTR_OFFSETS
	.align		4
        /*0054*/ 	.byte	0x04, 0x1c
        /*0056*/ 	.short	(.L_3471 - .L_3470)


	//   ....[0]....
.L_3470:
        /*0058*/ 	.word	0x00000010


	//----- nvinfo : EIATTR_MAX_THREADS
	.align		4
.L_3471:
        /*005c*/ 	.byte	0x04, 0x05
        /*005e*/ 	.short	(.L_3473 - .L_3472)
.L_3472:
        /*0060*/ 	.word	0x00000080
        /*0064*/ 	.word	0x00000001
        /*0068*/ 	.word	0x00000001
.L_3473:


//--------------------- .nv.info._ZN2at6native18elementwise_kernelILi128ELi4EZNS0_15gpu_kernel_implIZZZNS0_21clamp_max_kernel_cudaERNS_18TensorIteratorBaseERKN3c106ScalarEENKUlvE_clEvENKUlvE7_clEvEUlNS5_8BFloat16EE_EEvS4_RKT_EUliE_EEviT1_ --------------------------
	.section	.nv.info._ZN2at6native18elementwise_kernelILi128ELi4EZNS0_15gpu_kernel_implIZZZNS0_21clamp_max_kernel_cudaERNS_18TensorIteratorBaseERKN3c106ScalarEENKUlvE_clEvENKUlvE7_clEvEUlNS5_8BFloat16EE_EEvS4_RKT_EUliE_EEviT1_,"",@"SHT_CUDA_INFO"
	.sectionflags	@""
	.align	4


	//----- nvinfo : EIATTR_CUDA_API_VERSION
	.align		4
        /*0000*/ 	.byte	0x04, 0x37
        /*0002*/ 	.short	(.L_3475 - .L_3474)
.L_3474:
        /*0004*/ 	.word	0x00000082


	//----- nvinfo : EIATTR_SW2861232_WAR
	.align		4
.L_3475:
        /*0008*/ 	.byte	0x01, 0x35
	.zero		2


	//----- nvinfo : EIATTR_PARAM_CBANK
	.align		4
        /*000c*/ 	.byte	0x04, 0x0a
        /*000e*/ 	.short	(.L_3477 - .L_3476)
	.align		4
.L_3476:
        /*0010*/ 	.word	index@(.nv.constant0._ZN2at6native18elementwise_kernelILi128ELi4EZNS0_15gpu_kernel_implIZZZNS0_21clamp_max_kernel_cudaERNS_18TensorIteratorBaseERKN3c106ScalarEENKUlvE_clEvENKUlvE7_clEvEUlNS5_8BFloat16EE_EEvS4_RKT_EUliE_EEviT1_)
        /*0014*/ 	.short	0x0160
        /*0016*/ 	.short	0x0230


	//----- nvinfo : EIATTR_CBANK_PARAM_SIZE
	.align		4
.L_3477:
        /*0018*/ 	.byte	0x03, 0x19
        /*001a*/ 	.short	0x0230


	//----- nvinfo : EIATTR_KPARAM_INFO
	.align		4
        /*001c*/ 	.byte	0x04, 0x17
        /*001e*/ 	.short	(.L_3479 - .L_3478)
.L_3478:
        /*0020*/ 	.word	0x00000000
        /*0024*/ 	.short	0x0001
        /*0026*/ 	.short	0x0008
        /*0028*/ 	.byte	0x00, 0xf0, 0xa1, 0x08


	//----- nvinfo : EIATTR_KPARAM_INFO
	.align		4
.L_3479:
        /*002c*/ 	.byte	0x04, 0x17
        /*002e*/ 	.short	(.L_3481 - .L_3480)
.L_3480:
        /*0030*/ 	.word	0x00000000
        /*0034*/ 	.short	0x0000
        /*0036*/ 	.short	0x0000
        /*0038*/ 	.byte	0x00, 0xf0, 0x11, 0x00


	//----- nvinfo : EIATTR_MAXREG_COUNT
	.align		4
.L_3481:
        /*003c*/ 	.byte	0x03, 0x1b
        /*003e*/ 	.short	0x0080


	//----- nvinfo : EIATTR_EXTERNS
	.align		4
        /*0040*/ 	.byte	0x04, 0x0f
        /*0042*/ 	.short	(.L_3483 - .L_3482)


	//   ....[0]....
	.align		4
.L_3482:
        /*0044*/ 	.word	index@(__assertfail)


	//----- nvinfo : EIATTR_MERCURY_ISA_VERSION
	.align		4
.L_3483:
        /*0048*/ 	.byte	0x03, 0x5f
        /*004a*/ 	.short	0x0000


	//----- nvinfo : EIATTR_SYSCALL_OFFSETS
	.align		4
        /*004c*/ 	.byte	0x04, 0x46
        /*004e*/ 	.short	(.L_3485 - .L_3484)


	//   ....[0]....
.L_3484:
        /*0050*/ 	.word	0x00001e90


	//   ....[1]....
        /*0054*/ 	.word	0x00002eb0


	//   ....[2]....
        /*0058*/ 	.word	0x00004db0


	//   ....[3]....
        /*005c*/ 	.word	0x00005dd0


	//   ....[4]....
        /*0060*/ 	.word	0x00007ca0


	//   ....[5]....
        /*0064*/ 	.word	0x00008cc0


	//   ....[6]....
        /*0068*/ 	.word	0x0000aba0


	//   ....[7]....
        /*006c*/ 	.word	0x0000bbc0


	//----- nvinfo : EIATTR_EXIT_INSTR_OFFSETS
	.align		4
.L_3485:
        /*0070*/ 	.byte	0x04, 0x1c
        /*0072*/ 	.short	(.L_3487 - .L_3486)


	//   ....[0]....
.L_3486:
        /*0074*/ 	.word	0x00008d80


	//   ....[1]....
        /*0078*/ 	.word	0x0000adc0


	//   ....[2]....
        /*007c*/ 	.word	0x0000ae00


	//   ....[3]....
        /*0080*/ 	.word	0x0000aea0


	//   ....[4]....
        /*0084*/ 	.word	0x0000aee0


	//   ....[5]....
        /*0088*/ 	.word	0x0000af20


	//   ....[6]....
        /*008c*/ 	.word	0x0000afb0


	//   ....[7]....
        /*0090*/ 	.word	0x0000aff0


	//   ....[8]....
        /*0094*/ 	.word	0x0000b090


	//   ....[9]....
        /*0098*/ 	.word	0x0000b0e0


	//   ....[10]....
        /*009c*/ 	.word	0x0000b130


	//   ....[11]....
        /*00a0*/ 	.word	0x0000b200


	//   ....[12]....
        /*00a4*/ 	.word	0x0000b260


	//   ....[13]....
        /*00a8*/ 	.word	0x0000b3f0


	//   ....[14]....
        /*00ac*/ 	.word	0x0000b550


	//   ....[15]....
        /*00b0*/ 	.word	0x0000b570


	//   ....[16]....
        /*00b4*/ 	.word	0x0000b630


	//   ....[17]....
        /*00b8*/ 	.word	0x0000b7b0


	//   ....[18]....
        /*00bc*/ 	.word	0x0000b930


	//   ....[19]....
        /*00c0*/ 	.word	0x0000ba90


	//   ....[20]....
        /*00c4*/ 	.word	0x0000bbd0


	//   ....[21]....
        /*00c8*/ 	.word	0x0000bc10


	//   ....[22]....
        /*00cc*/ 	.word	0x0000bc50


	//----- nvinfo : EIATTR_MAX_THREADS
	.align		4
.L_3487:
        /*00d0*/ 	.byte	0x04, 0x05
        /*00d2*/ 	.short	(.L_3489 - .L_3488)
.L_3488:
        /*00d4*/ 	.word	0x00000080
        /*00d8*/ 	.word	0x00000001
        /*00dc*/ 	.word	0x00000001


	//----- nvinfo : EIATTR_CRS_STACK_SIZE
	.align		4
.L_3489:
        /*00e0*/ 	.byte	0x04, 0x1e
        /*00e2*/ 	.short	(.L_3491 - .L_3490)
.L_3490:
        /*00e4*/ 	.word	0x00000000
.L_3491:


//--------------------- .nv.info._ZN2at6native27unrolled_elementwise_kernelIZZZNS0_21clamp_max_kernel_cudaERNS_18TensorIteratorBaseERKN3c106ScalarEENKUlvE_clEvENKUlvE7_clEvEUlNS4_8BFloat16EE_St5arrayIPcLm2EELi4E23TrivialOffsetCalculatorILi1EjESG_NS0_6memory12LoadWithCastILi1EEENSH_13StoreWithCastILi1EEEEEviT_T0_T2_T3_T4_T5_ --------------------------
	.section	.nv.info._ZN2at6native27unrolled_elementwise_kernelIZZZNS0_21clamp_max_kernel_cudaERNS_18TensorIteratorBaseERKN3c106ScalarEENKUlvE_clEvENKUlvE7_clEvEUlNS4_8BFloat16EE_St5arrayIPcLm2EELi4E23TrivialOffsetCalculatorILi1EjESG_NS0_6memory12LoadWithCastILi1EEENSH_13StoreWithCastILi1EEEEEviT_T0_T2_T3_T4_T5_,"",@"SHT_CUDA_INFO"
	.sectionflags	@""
	.align	4


	//----- nvinfo : EIATTR_CUDA_API_VERSION
	.align		4
        /*0000*/ 	.byte	0x04, 0x37
        /*0002*/ 	.short	(.L_3493 - .L_3492)
.L_3492:
        /*0004*/ 	.word	0x00000082


	//----- nvinfo : EIATTR_SW2861232_WAR
	.align		4
.L_3493:
        /*0008*/ 	.byte	0x01, 0x35
	.zero		2


	//----- nvinfo : EIATTR_PARAM_CBANK
	.align		4
        /*000c*/ 	.byte	0x04, 0x0a
        /*000e*/ 	.short	(.L_3495 - .L_3494)
	.align		4
.L_3494:
        /*0010*/ 	.word	index@(.nv.constant0._ZN2at6native27unrolled_elementwise_kernelIZZZNS0_21clamp_max_kernel_cudaERNS_18TensorIteratorBaseERKN3c106ScalarEENKUlvE_clEvENKUlvE7_clEvEUlNS4_8BFloat16EE_St5arrayIPcLm2EELi4E23TrivialOffsetCalculatorILi1EjESG_NS0_6memory12LoadWithCastILi1EEENSH_13StoreWithCastILi1EEEEEviT_T0_T2_T3_T4_T5_)
        /*0014*/ 	.short	0x0160
        /*0016*/ 	.short	0x003c


	//----- nvinfo : EIATTR_CBANK_PARAM_SIZE
	.align		4
.L_3495:
        /*0018*/ 	.byte	0x03, 0x19
        /*001a*/ 	.short	0x003c


	//----- nvinfo : EIATTR_KPARAM_INFO
	.align		4
        /*001c*/ 	.byte	0x04, 0x17
        /*001e*/ 	.short	(.L_3497 - .L_3496)
.L_3496:
        /*0020*/ 	.word	0x00000000
        /*0024*/ 	.short	0x0006
        /*0026*/ 	.short	0x0034
        /*0028*/ 	.byte	0x00, 0xf0, 0x21, 0x00


	//----- nvinfo : EIATTR_KPARAM_INFO
	.align		4
.L_3497:
        /*002c*/ 	.byte	0x04, 0x17
        /*002e*/ 	.short	(.L_3499 - .L_3498)
.L_3498:
        /*0030*/ 	.word	0x00000000
        /*0034*/ 	.short	0x0005
        /*0036*/ 	.short	0x002c
        /*0038*/ 	.byte	0x00, 0xf0, 0x21, 0x00


	//----- nvinfo : EIATTR_KPARAM_INFO
	.align		4
.L_3499:
        /*003c*/ 	.byte	0x04, 0x17
        /*003e*/ 	.short	(.L_3501 - .L_3500)
.L_3500:
        /*0040*/ 	.word	0x00000000
        /*0044*/ 	.short	0x0004
        /*0046*/ 	.short	0x0029
        /*0048*/ 	.byte	0x00, 0xf0, 0x05, 0x00


	//----- nvinfo : EIATTR_KPARAM_INFO
	.align		4
.L_3501:
        /*004c*/ 	.byte	0x04, 0x17
        /*004e*/ 	.short	(.L_3503 - .L_3502)
.L_3502:
        /*0050*/ 	.word	0x00000000
        /*0054*/ 	.short	0x0003
        /*0056*/ 	.short	0x0028
        /*0058*/ 	.byte	0x00, 0xf0, 0x05, 0x00


	//----- nvinfo : EIATTR_KPARAM_INFO
	.align		4
.L_3503:
        /*005c*/ 	.byte	0x04, 0x17
        /*005e*/ 	.short	(.L_3505 - .L_3504)
.L_3504:
        /*0060*/ 	.word	0x00000000
        /*0064*/ 	.short	0x0002
        /*0066*/ 	.short	0x0018
        /*0068*/ 	.byte	0x00, 0xf0, 0x41, 0x00


	//----- nvinfo : EIATTR_KPARAM_INFO
	.align		4
.L_3505:
        /*006c*/ 	.byte	0x04, 0x17
        /*006e*/ 	.short	(.L_3507 - .L_3506)
.L_3506:
        /*0070*/ 	.word	0x00000000
        /*0074*/ 	.short	0x0001
        /*0076*/ 	.short	0x0008
        /*0078*/ 	.byte	0x00, 0xf0, 0x41, 0x00


	//----- nvinfo : EIATTR_KPARAM_INFO
	.align		4
.L_3507:
        /*007c*/ 	.byte	0x04, 0x17
        /*007e*/ 	.short	(.L_3509 - .L_3508)
.L_3508:
        /*0080*/ 	.word	0x00000000
        /*0084*/ 	.short	0x0000
        /*0086*/ 	.short	0x0000
        /*0088*/ 	.byte	0x00, 0xf0, 0x11, 0x00


	//----- nvinfo : EIATTR_MAXREG_COUNT
	.align		4
.L_3509:
        /*008c*/ 	.byte	0x03, 0x1b
        /*008e*/ 	.short	0x00ff


	//----- nvinfo : EIATTR_EXTERNS
	.align		4
        /*0090*/ 	.byte	0x04, 0x0f
        /*0092*/ 	.short	(.L_3511 - .L_3510)


	//   ....[0]....
	.align		4
.L_3510:
        /*0094*/ 	.word	index@(__assertfail)


	//----- nvinfo : EIATTR_MERCURY_ISA_VERSION
	.align		4
.L_3511:
        /*0098*/ 	.byte	0x03, 0x5f
        /*009a*/ 	.short	0x0000


	//----- nvinfo : EIATTR_SYSCALL_OFFSETS
	.align		4
        /*009c*/ 	.byte	0x04, 0x46
        /*009e*/ 	.short	(.L_3513 - .L_3512)


	//   ....[0]....
.L_3512:
        /*00a0*/ 	.word	0x000010a0


	//   ....[1]....
        /*00a4*/ 	.word	0x000021a0


	//   ....[2]....
        /*00a8*/ 	.word	0x000032b0


	//   ....[3]....
        /*00ac*/ 	.word	0x00004390


	//   ....[4]....
        /*00b0*/ 	.word	0x00005740


	//   ....[5]....
        /*00b4*/ 	.word	0x00006770


	//   ....[6]....
        /*00b8*/ 	.word	0x00007760


	//   ....[7]....
        /*00bc*/ 	.word	0x00008750


	//----- nvinfo : EIATTR_EXIT_INSTR_OFFSETS
	.align		4
.L_3513:
        /*00c0*/ 	.byte	0x04, 0x1c
        /*00c2*/ 	.short	(.L_3515 - .L_3514)


	//   ....[0]....
.L_3514:
        /*00c4*/ 	.word	0x00007820


	//   ....[1]....
        /*00c8*/ 	.word	0x00007950


	//   ....[2]....
        /*00cc*/ 	.word	0x00007990


	//   ....[3]....
        /*00d0*/ 	.word	0x00007a30


	//   ....[4]....
        /*00d4*/ 	.word	0x00007a70


	//   ....[5]....
        /*00d8*/ 	.word	0x00007ab0


	//   ....[6]....
        /*00dc*/ 	.word	0x00007b40


	//   ....[7]....
        /*00e0*/ 	.word	0x00007b80


	//   ....[8]....
        /*00e4*/ 	.word	0x00007c20


	//   ....[9]....
        /*00e8*/ 	.word	0x00007c70


	//   ....[10]....
        /*00ec*/ 	.word	0x00007cc0


	//   ....[11]....
        /*00f0*/ 	.word	0x00007d90


	//   ....[12]....
        /*00f4*/ 	.word	0x00007df0


	//   ....[13]....
        /*00f8*/ 	.word	0x00007f80


	//   ....[14]....
        /*00fc*/ 	.word	0x000080e0


	//   ....[15]....
        /*0100*/ 	.word	0x00008100


	//   ....[16]....
        /*0104*/ 	.word	0x000081c0


	//   ....[17]....
        /*0108*/ 	.word	0x00008340


	//   ....[18]....
        /*010c*/ 	.word	0x000084c0


	//   ....[19]....
        /*0110*/ 	.word	0x00008620


	//   ....[20]....
        /*0114*/ 	.word	0x00008760


	//   ....[21]....
        /*0118*/ 	.word	0x000087a0


	//   ....[22]....
        /*011c*/ 	.word	0x000087e0


	//----- nvinfo : EIATTR_MAX_THREADS
	.align		4
.L_3515:
        /*0120*/ 	.byte	0x04, 0x05
        /*0122*/ 	.short	(.L_3517 - .L_3516)
.L_3516:
        /*0124*/ 	.word	0x00000080
        /*0128*/ 	.word	0x00000001
        /*012c*/ 	.word	0x00000001


	//----- nvinfo : EIATTR_CRS_STACK_SIZE
	.align		4
.L_3517:
        /*0130*/ 	.byte	0x04, 0x1e
        /*0132*/ 	.short	(.L_3519 - .L_3518)
.L_3518:
        /*0134*/ 	.word	0x00000000
.L_3519:


//--------------------- .nv.info._ZN2at6native18elementwise_kernelILi128ELi4EZNS0_22gpu_kernel_impl_nocastIZZZNS0_21clamp_max_kernel_cudaERNS_18TensorIteratorBaseERKN3c106ScalarEENKUlvE_clEvENKUlvE7_clEvEUlNS5_8BFloat16EE_EEvS4_RKT_EUliE_EEviT1_ --------------------------
	.section	.nv.info._ZN2at6native18elementwise_kernelILi128ELi4EZNS0_22gpu_kernel_impl_nocastIZZZNS0_21clamp_max_kernel_cudaERNS_18TensorIteratorBaseERKN3c106ScalarEENKUlvE_clEvENKUlvE7_clEvEUlNS5_8BFloat16EE_EEvS4_RKT_EUliE_EEviT1_,"",@"SHT_CUDA_INFO"
	.sectionflags	@""
	.align	4


	//----- nvinfo : EIATTR_CUDA_API_VERSION
	.align		4
        /*0000*/ 	.byte	0x04, 0x37
        /*0002*/ 	.short	(.L_3521 - .L_3520)
.L_3520:
        /*0004*/ 	.word	0x00000082


	//----- nvinfo : EIATTR_SW2861232_WAR
	.align		4
.L_3521:
        /*0008*/ 	.byte	0x01, 0x35
	.zero		2


	//----- nvinfo : EIATTR_PARAM_CBANK
	.align		4
        /*000c*/ 	.byte	0x04, 0x0a
        /*000e*/ 	.short	(.L_3523 - .L_3522)
	.align		4
.L_3522:
        /*0010*/ 	.word	index@(.nv.constant0._ZN2at6native18elementwise_kernelILi128ELi4EZNS0_22gpu_kernel_impl_nocastIZZZNS0_21clamp_max_kernel_cudaERNS_18TensorIteratorBaseERKN3c106ScalarEENKUlvE_clEvENKUlvE7_clEvEUlNS5_8BFloat16EE_EEvS4_RKT_EUliE_EEviT1_)
        /*0014*/ 	.short	0x0160
        /*0016*/ 	.short	0x0228


	//----- nvinfo : EIATTR_CBANK_PARAM_SIZE
	.align		4
.L_3523:
        /*0018*/ 	.byte	0x03, 0x19
        /*001a*/ 	.short	0x0228


	//----- nvinfo : EIATTR_KPARAM_INFO
	.align		4
        /*001c*/ 	.byte	0x04, 0x17
        /*001e*/ 	.short	(.L_3525 - .L_3524)
.L_3524:
        /*0020*/ 	.word	0x00000000
        /*0024*/ 	.short	0x0001
        /*0026*/ 	.short	0x0008
        /*0028*/ 	.byte	0x00, 0xf0, 0x81, 0x08


	//----- nvinfo : EIATTR_KPARAM_INFO
	.align		4
.L_3525:
        /*002c*/ 	.byte	0x04, 0x17
        /*002e*/ 	.short	(.L_3527 - .L_3526)
.L_3526:
        /*0030*/ 	.word	0x00000000
        /*0034*/ 	.short	0x0000
        /*0036*/ 	.short	0x0000
        /*0038*/ 	.byte	0x00, 0xf0, 0x11, 0x00


	//----- nvinfo : EIATTR_MAXREG_COUNT
	.align		4
.L_3527:
        /*003c*/ 	.byte	0x03, 0x1b
        /*003e*/ 	.short	0x0080


	//----- nvinfo : EIATTR_MERCURY_ISA_VERSION
	.align		4
        /*0040*/ 	.byte	0x03, 0x5f
        /*0042*/ 	.short	0x0000


	//----- nvinfo : EIATTR_EXIT_INSTR_OFFSETS
	.align		4
        /*0044*/ 	.byte	0x04, 0x1c
        /*0046*/ 	.short	(.L_3529 - .L_3528)


	//   ....[0]....
.L_3528:
        /*0048*/ 	.word	0x00002e60


	//   ....[1]....
        /*004c*/ 	.word	0x00003d80


	//----- nvinfo : EIATTR_MAX_THREADS
	.align		4
.L_3529:
        /*0050*/ 	.byte	0x04, 0x05
        /*0052*/ 	.short	(.L_3531 - .L_3530)
.L_3530:
        /*0054*/ 	.word	0x00000080
        /*0058*/ 	.word	0x00000001
        /*005c*/ 	.word	0x00000001


	//----- nvinfo : EIATTR_CRS_STACK_SIZE
	.align		4
.L_3531:
        /*0060*/ 	.byte	0x04, 0x1e
        /*0062*/ 	.short	(.L_3533 - .L_3532)
.L_3532:
        /*0064*/ 	.word	0x00000000
.L_3533:


//--------------------- .nv.info._ZN2at6native27unrolled_elementwise_kernelIZZZNS0_21clamp_max_kernel_cudaERNS_18TensorIteratorBaseERKN3c106ScalarEENKUlvE_clEvENKUlvE7_clEvEUlNS4_8BFloat16EE_St5arrayIPcLm2EELi4E23TrivialOffsetCalculatorILi1EjESG_NS0_6memory15LoadWithoutCastENSH_16StoreWithoutCastEEEviT_T0_T2_T3_T4_T5_ --------------------------
	.section	.nv.info._ZN2at6native27unrolled_elementwise_kernelIZZZNS0_21clamp_max_kernel_cudaERNS_18TensorIteratorBaseERKN3c106ScalarEENKUlvE_clEvENKUlvE7_clEvEUlNS4_8BFloat16EE_St5arrayIPcLm2EELi4E23TrivialOffsetCalculatorILi1EjESG_NS0_6memory15LoadWithoutCastENSH_16StoreWithoutCastEEEviT_T0_T2_T3_T4_T5_,"",@"SHT_CUDA_INFO"
	.sectionflags	@""
	.align	4


	//----- nvinfo : EIATTR_CUDA_API_VERSION
	.align		4
        /*0000*/ 	.byte	0x04, 0x37
        /*0002*/ 	.short	(.L_3535 - .L_3534)
.L_3534:
        /*0004*/ 	.word	0x00000082


	//----- nvinfo : EIATTR_SW2861232_WAR
	.align		4
.L_3535:
        /*0008*/ 	.byte	0x01, 0x35
	.zero		2


	//----- nvinfo : EIATTR_PARAM_CBANK
	.align		4
        /*000c*/ 	.byte	0x04, 0x0a
        /*000e*/ 	.short	(.L_3537 - .L_3536)
	.align		4
.L_3536:
        /*0010*/ 	.word	index@(.nv.constant0._ZN2at6native27unrolled_elementwise_kernelIZZZNS0_21clamp_max_kernel_cudaERNS_18TensorIteratorBaseERKN3c106ScalarEENKUlvE_clEvENKUlvE7_clEvEUlNS4_8BFloat16EE_St5arrayIPcLm2EELi4E23TrivialOffsetCalculatorILi1EjESG_NS0_6memory15LoadWithoutCastENSH_16StoreWithoutCastEEEviT_T0_T2_T3_T4_T5_)
        /*0014*/ 	.short	0x0160
        /*0016*/ 	.short	0x002c


	//----- nvinfo : EIATTR_CBANK_PARAM_SIZE
	.align		4
.L_3537:
        /*0018*/ 	.byte	0x03, 0x19
        /*001a*/ 	.short	0x002c


	//----- nvinfo : EIATTR_KPARAM_INFO
	.align		4
        /*001c*/ 	.byte	0x04, 0x17
        /*001e*/ 	.short	(.L_3539 - .L_3538)
.L_3538:
        /*0020*/ 	.word	0x00000000
        /*0024*/ 	.short	0x0006
        /*0026*/ 	.short	0x002b
        /*0028*/ 	.byte	0x00, 0xf0, 0x05, 0x00


	//----- nvinfo : EIATTR_KPARAM_INFO
	.align		4
.L_3539:
        /*002c*/ 	.byte	0x04, 0x17
        /*002e*/ 	.short	(.L_3541 - .L_3540)
.L_3540:
        /*0030*/ 	.word	0x00000000
        /*0034*/ 	.short	0x0005
        /*0036*/ 	.short	0x002a
        /*0038*/ 	.byte	0x00, 0xf0, 0x05, 0x00


	//----- nvinfo : EIATTR_KPARAM_INFO
	.align		4
.L_3541:
        /*003c*/ 	.byte	0x04, 0x17
        /*003e*/ 	.short	(.L_3543 - .L_3542)
.L_3542:
        /*0040*/ 	.word	0x00000000
        /*0044*/ 	.short	0x0004
        /*0046*/ 	.short	0x0029
        /*0048*/ 	.byte	0x00, 0xf0, 0x05, 0x00


	//----- nvinfo : EIATTR_KPARAM_INFO
	.align		4
.L_3543:
        /*004c*/ 	.byte	0x04, 0x17
        /*004e*/ 	.short	(.L_3545 - .L_3544)
.L_3544:
        /*0050*/ 	.word	0x00000000
        /*0054*/ 	.short	0x0003
        /*0056*/ 	.short	0x0028
        /*0058*/ 	.byte	0x00, 0xf0, 0x05, 0x00


	//----- nvinfo : EIATTR_KPARAM_INFO
	.align		4
.L_3545:
        /*005c*/ 	.byte	0x04, 0x17
        /*005e*/ 	.short	(.L_3547 - .L_3546)
.L_3546:
        /*0060*/ 	.word	0x00000000
        /*0064*/ 	.short	0x0002
        /*0066*/ 	.short	0x0018
        /*0068*/ 	.byte	0x00, 0xf0, 0x41, 0x00


	//----- nvinfo : EIATTR_KPARAM_INFO
	.align		4
.L_3547:
        /*006c*/ 	.byte	0x04, 0x17
        /*006e*/ 	.short	(.L_3549 - .L_3548)
.L_3548:
        /*0070*/ 	.word	0x00000000
        /*0074*/ 	.short	0x0001
        /*0076*/ 	.short	0x0008
        /*0078*/ 	.byte	0x00, 0xf0, 0x41, 0x00


	//----- nvinfo : EIATTR_KPARAM_INFO
	.align		4
.L_3549:
        /*007c*/ 	.byte	0x04, 0x17
        /*007e*/ 	.short	(.L_3551 - .L_3550)
.L_3550:
        /*0080*/ 	.word	0x00000000
        /*0084*/ 	.short	0x0000
        /*0086*/ 	.short	0x0000
        /*0088*/ 	.byte	0x00, 0xf0, 0x11, 0x00


	//----- nvinfo : EIATTR_MAXREG_COUNT
	.align		4
.L_3551:
        /*008c*/ 	.byte	0x03, 0x1b
        /*008e*/ 	.short	0x00ff


	//----- nvinfo : EIATTR_MERCURY_ISA_VERSION
	.align		4
        /*0090*/ 	.byte	0x03, 0x5f
        /*0092*/ 	.short	0x0000


	//----- nvinfo : EIATTR_EXIT_INSTR_OFFSETS
	.align		4
        /*0094*/ 	.byte	0x04, 0x1c
        /*0096*/ 	.short	(.L_3553 - .L_3552)


	//   ....[0]....
.L_3552:
        /*0098*/ 	.word	0x00000590


	//   ....[1]....
        /*009c*/ 	.word	0x000005f0


	//----- nvinfo : EIATTR_MAX_THREADS
	.align		4
.L_3553:
        /*00a0*/ 	.byte	0x04, 0x05
        /*00a2*/ 	.short	(.L_3555 - .L_3554)
.L_3554:
        /*00a4*/ 	.word	0x00000080
        /*00a8*/ 	.word	0x00000001
        /*00ac*/ 	.word	0x00000001


	//----- nvinfo : EIATTR_CRS_STACK_SIZE
	.align		4
.L_3555:
        /*00b0*/ 	.byte	0x04, 0x1e
        /*00b2*/ 	.short	(.L_3557 - .L_3556)
.L_3556:
        /*00b4*/ 	.word	0x00000000
.L_3557:


//--------------------- .nv.info._ZN2at6native29vectorized_elementwise_kernelILi2EZZZNS0_21clamp_max_kernel_cudaERNS_18TensorIteratorBaseERKN3c106ScalarEENKUlvE_clEvENKUlvE7_clEvEUlNS4_8BFloat16EE_St5arrayIPcLm2EEEEviT0_T1_ --------------------------
	.section	.nv.info._ZN2at6native29vectorized_elementwise_kernelILi2EZZZNS0_21clamp_max_kernel_cudaERNS_18TensorIteratorBaseERKN3c106ScalarEENKUlvE_clEvENKUlvE7_clEvEUlNS4_8BFloat16EE_St5arrayIPcLm2EEEEviT0_T1_,"",@"SHT_CUDA_INFO"
	.sectionflags	@""
	.align	4


	//----- nvinfo : EIATTR_CUDA_API_VERSION
	.align		4
        /*0000*/ 	.byte	0x04, 0x37
        /*0002*/ 	.short	(.L_3559 - .L_3558)
.L_3558:
        /*0004*/ 	.word	0x00000082


	//----- nvinfo : EIATTR_SW2861232_WAR
	.align		4
.L_3559:
        /*0008*/ 	.byte	0x01, 0x35
	.zero		2


	//----- nvinfo : EIATTR_PARAM_CBANK
	.align		4
        /*000c*/ 	.byte	0x04, 0x0a
        /*000e*/ 	.short	(.L_3561 - .L_3560)
	.align		4
.L_3560:
        /*0010*/ 	.word	index@(.nv.constant0._ZN2at6native29vectorized_elementwise_kernelILi2EZZZNS0_21clamp_max_kernel_cudaERNS_18TensorIteratorBaseERKN3c106ScalarEENKUlvE_clEvENKUlvE7_clEvEUlNS4_8BFloat16EE_St5arrayIPcLm2EEEEviT0_T1_)
        /*0014*/ 	.short	0x0160
        /*0016*/ 	.short	0x0028


	//----- nvinfo : EIATTR_CBANK_PARAM_SIZE
	.align		4
.L_3561:
        /*0018*/ 	.byte	0x03, 0x19
        /*001a*/ 	.short	0x0028


	//----- nvinfo : EIATTR_KPARAM_INFO
	.align		4
        /*001c*/ 	.byte	0x04, 0x17
        /*001e*/ 	.short	(.L_3563 - .L_3562)
.L_3562:
        /*0020*/ 	.word	0x00000000
        /*0024*/ 	.short	0x0002
        /*0026*/ 	.short	0x0018
        /*0028*/ 	.byte	0x00, 0xf0, 0x41, 0x00


	//----- nvinfo : EIATTR_KPARAM_INFO
	.align		4
.L_3563:
        /*002c*/ 	.byte	0x04, 0x17
        /*002e*/ 	.short	(.L_3565 - .L_3564)
.L_3564:
        /*0030*/ 	.word	0x00000000
        /*0034*/ 	.short	0x0001
        /*0036*/ 	.short	0x0008
        /*0038*/ 	.byte	0x00, 0xf0, 0x41, 0x00


	//----- nvinfo : EIATTR_KPARAM_INFO
	.align		4
.L_3565:
        /*003c*/ 	.byte	0x04, 0x17
        /*003e*/ 	.short	(.L_3567 - .L_3566)
.L_3566:
        /*0040*/ 	.word	0x00000000
        /*0044*/ 	.short	0x0000
        /*0046*/ 	.short	0x0000
        /*0048*/ 	.byte	0x00, 0xf0, 0x11, 0x00


	//----- nvinfo : EIATTR_MAXREG_COUNT
	.align		4
.L_3567:
        /*004c*/ 	.byte	0x03, 0x1b
        /*004e*/ 	.short	0x00ff


	//----- nvinfo : EIATTR_MERCURY_ISA_VERSION
	.align		4
        /*0050*/ 	.byte	0x03, 0x5f
        /*0052*/ 	.short	0x0000


	//----- nvinfo : EIATTR_EXIT_INSTR_OFFSETS
	.align		4
        /*0054*/ 	.byte	0x04, 0x1c
        /*0056*/ 	.short	(.L_3569 - .L_3568)


	//   ....[0]....
.L_3568:
        /*0058*/ 	.word	0x00000520


	//   ....[1]....
        /*005c*/ 	.word	0x000010c0


	//   ....[2]....
        /*0060*/ 	.word	0x00001110


	//----- nvinfo : EIATTR_MAX_THREADS
	.align		4
.L_3569:
        /*0064*/ 	.byte	0x04, 0x05
        /*0066*/ 	.short	(.L_3571 - .L_3570)
.L_3570:
        /*0068*/ 	.word	0x00000080
        /*006c*/ 	.word	0x00000001
        /*0070*/ 	.word	0x00000001


	//----- nvinfo : EIATTR_CRS_STACK_SIZE
	.align		4
.L_3571:
        /*0074*/ 	.byte	0x04, 0x1e
        /*0076*/ 	.short	(.L_3573 - .L_3572)
.L_3572:
        /*0078*/ 	.word	0x00000000
.L_3573:


//--------------------- .nv.info._ZN2at6native29vectorized_elementwise_kernelILi4EZZZNS0_21clamp_max_kernel_cudaERNS_18TensorIteratorBaseERKN3c106ScalarEENKUlvE_clEvENKUlvE7_clEvEUlNS4_8BFloat16EE_St5arrayIPcLm2EEEEviT0_T1_ --------------------------
	.section	.nv.info._ZN2at6native29vectorized_elementwise_kernelILi4EZZZNS0_21clamp_max_kernel_cudaERNS_18TensorIteratorBaseERKN3c106ScalarEENKUlvE_clEvENKUlvE7_clEvEUlNS4_8BFloat16EE_St5arrayIPcLm2EEEEviT0_T1_,"",@"SHT_CUDA_INFO"
	.sectionflags	@""
	.align	4


	//----- nvinfo : EIATTR_CUDA_API_VERSION
	.align		4
        /*0000*/ 	.byte	0x04, 0x37
        /*0002*/ 	.short	(.L_3575 - .L_3574)
.L_3574:
        /*0004*/ 	.word	0x00000082


	//----- nvinfo : EIATTR_SW2861232_WAR
	.align		4
.L_3575:
        /*0008*/ 	.byte	0x01, 0x35
	.zero		2


	//----- nvinfo : EIATTR_PARAM_CBANK
	.align		4
        /*000c*/ 	.byte	0x04, 0x0a
        /*000e*/ 	.short	(.L_3577 - .L_3576)
	.align		4
.L_3576:
        /*0010*/ 	.word	index@(.nv.constant0._ZN2at6native29vectorized_elementwise_kernelILi4EZZZNS0_21clamp_max_kernel_cudaERNS_18TensorIteratorBaseERKN3c106ScalarEENKUlvE_clEvENKUlvE7_clEvEUlNS4_8BFloat16EE_St5arrayIPcLm2EEEEviT0_T1_)
        /*0014*/ 	.short	0x0160
        /*0016*/ 	.short	0x0028


	//----- nvinfo : EIATTR_CBANK_PARAM_SIZE
	.align		4
.L_3577:
        /*0018*/ 	.byte	0x03, 0x19
        /*001a*/ 	.short	0x0028


	//----- nvinfo : EIATTR_KPARAM_INFO
	.align		4
        /*001c*/ 	.byte	0x04, 0x17
        /*001e*/ 	.short	(.L_3579 - .L_3578)
.L_3578:
        /*0020*/ 	.word	0x00000000
        /*0024*/ 	.short	0x0002
        /*0026*/ 	.short	0x0018
        /*0028*/ 	.byte	0x00, 0xf0, 0x41, 0x00


	//----- nvinfo : EIATTR_KPARAM_INFO
	.align		4
.L_3579:
        /*002c*/ 	.byte	0x04, 0x17
        /*002e*/ 	.short	(.L_3581 - .L_3580)
.L_3580:
        /*0030*/ 	.word	0x00000000
        /*0034*/ 	.short	0x0001
        /*0036*/ 	.short	0x0008
        /*0038*/ 	.byte	0x00, 0xf0, 0x41, 0x00


	//----- nvinfo : EIATTR_KPARAM_INFO
	.align		4
.L_3581:
        /*003c*/ 	.byte	0x04, 0x17
        /*003e*/ 	.short	(.L_3583 - .L_3582)
.L_3582:
        /*0040*/ 	.word	0x00000000
        /*0044*/ 	.short	0x0000
        /*0046*/ 	.short	0x0000
        /*0048*/ 	.byte	0x00, 0xf0, 0x11, 0x00


	//----- nvinfo : EIATTR_MAXREG_COUNT
	.align		4
.L_3583:
        /*004c*/ 	.byte	0x03, 0x1b
        /*004e*/ 	.short	0x00ff


	//----- nvinfo : EIATTR_MERCURY_ISA_VERSION
	.align		4
        /*0050*/ 	.byte	0x03, 0x5f
        /*0052*/ 	.short	0x0000


	//----- nvinfo : EIATTR_EXIT_INSTR_OFFSETS
	.align		4
        /*0054*/ 	.byte	0x04, 0x1c
        /*0056*/ 	.short	(.L_3585 - .L_3584)


	//   ....[0]....
.L_3584:
        /*0058*/ 	.word	0x000004b0


	//   ....[1]....
        /*005c*/ 	.word	0x00001050


	//   ....[2]....
        /*0060*/ 	.word	0x000010a0


	//----- nvinfo : EIATTR_MAX_THREADS
	.align		4
.L_3585:
        /*0064*/ 	.byte	0x04, 0x05
        /*0066*/ 	.short	(.L_3587 - .L_3586)
.L_3586:
        /*0068*/ 	.word	0x00000080
        /*006c*/ 	.word	0x00000001
        /*0070*/ 	.word	0x00000001


	//----- nvinfo : EIATTR_CRS_STACK_SIZE
	.align		4
.L_3587:
        /*0074*/ 	.byte	0x04, 0x1e
        /*0076*/ 	.short	(.L_3589 - .L_3588)
.L_3588:
        /*0078*/ 	.word	0x00000000
.L_3589:


//--------------------- .nv.info._ZN2at6native29vectorized_elementwise_kernelILi8EZZZNS0_21clamp_max_kernel_cudaERNS_18TensorIteratorBaseERKN3c106ScalarEENKUlvE_clEvENKUlvE7_clEvEUlNS4_8BFloat16EE_St5arrayIPcLm2EEEEviT0_T1_ --------------------------
	.section	.nv.info._ZN2at6native29vectorized_elementwise_kernelILi8EZZZNS0_21clamp_max_kernel_cudaERNS_18TensorIteratorBaseERKN3c106ScalarEENKUlvE_clEvENKUlvE7_clEvEUlNS4_8BFloat16EE_St5arrayIPcLm2EEEEviT0_T1_,"",@"SHT_CUDA_INFO"
	.sectionflags	@""
	.align	4


	//----- nvinfo : EIATTR_CUDA_API_VERSION
	.align		4
        /*0000*/ 	.byte	0x04, 0x37
        /*0002*/ 	.short	(.L_3591 - .L_3590)
.L_3590:
        /*0004*/ 	.word	0x00000082


	//----- nvinfo : EIATTR_SW2861232_WAR
	.align		4
.L_3591:
        /*0008*/ 	.byte	0x01, 0x35
	.zero		2


	//----- nvinfo : EIATTR_PARAM_CBANK
	.align		4
        /*000c*/ 	.byte	0x04, 0x0a
        /*000e*/ 	.short	(.L_3593 - .L_3592)
	.align		4
.L_3592:
        /*0010*/ 	.word	index@(.nv.constant0._ZN2at6native29vectorized_elementwise_kernelILi8EZZZNS0_21clamp_max_kernel_cudaERNS_18TensorIteratorBaseERKN3c106ScalarEENKUlvE_clEvENKUlvE7_clEvEUlNS4_8BFloat16EE_St5arrayIPcLm2EEEEviT0_T1_)
        /*0014*/ 	.short	0x0160
        /*0016*/ 	.short	0x0028


	//----- nvinfo : EIATTR_CBANK_PARAM_SIZE
	.align		4
.L_3593:
        /*0018*/ 	.byte	0x03, 0x19
        /*001a*/ 	.short	0x0028


	//----- nvinfo : EIATTR_KPARAM_INFO
	.align		4
        /*001c*/ 	.byte	0x04, 0x17
        /*001e*/ 	.short	(.L_3595 - .L_3594)
.L_3594:
        /*0020*/ 	.word	0x00000000
        /*0024*/ 	.short	0x0002
        /*0026*/ 	.short	0x0018
        /*0028*/ 	.byte	0x00, 0xf0, 0x41, 0x00


	//----- nvinfo : EIATTR_KPARAM_INFO
	.align		4
.L_3595:
        /*002c*/ 	.byte	0x04, 0x17
        /*002e*/ 	.short	(.L_3597 - .L_3596)
.L_3596:
        /*0030*/ 	.word	0x00000000
        /*0034*/ 	.short	0x0001
        /*0036*/ 	.short	0x0008
        /*0038*/ 	.byte	0x00, 0xf0, 0x41, 0x00


	//----- nvinfo : EIATTR_KPARAM_INFO
	.align		4
.L_3597:
        /*003c*/ 	.byte	0x04, 0x17
        /*003e*/ 	.short	(.L_3599 - .L_3598)
.L_3598:
        /*0040*/ 	.word	0x00000000
        /*0044*/ 	.short	0x0000
        /*0046*/ 	.short	0x0000
        /*0048*/ 	.byte	0x00, 0xf0, 0x11, 0x00


	//----- nvinfo : EIATTR_MAXREG_COUNT
	.align		4
.L_3599:
        /*004c*/ 	.byte	0x03, 0x1b
        /*004e*/ 	.short	0x00ff


	//----- nvinfo : EIATTR_MERCURY_ISA_VERSION
	.align		4
        /*0050*/ 	.byte	0x03, 0x5f
        /*0052*/ 	.short	0x0000


	//----- nvinfo : EIATTR_EXIT_INSTR_OFFSETS
	.align		4
        /*0054*/ 	.byte	0x04, 0x1c
        /*0056*/ 	.short	(.L_3601 - .L_3600)


	//   ....[0]....
.L_3600:
        /*0058*/ 	.word	0x00000010


	//----- nvinfo : EIATTR_MAX_THREADS
	.align		4
.L_3601:
        /*005c*/ 	.byte	0x04, 0x05
        /*005e*/ 	.short	(.L_3603 - .L_3602)
.L_3602:
        /*0060*/ 	.word	0x00000080
        /*0064*/ 	.word	0x00000001
        /*0068*/ 	.word	0x00000001
.L_3603:


//--------------------- .nv.info._ZN2at6native18elementwise_kernelILi128ELi4EZNS0_15gpu_kernel_implIZZZNS0_21clamp_max_kernel_cudaERNS_18TensorIteratorBaseERKN3c106ScalarEENKUlvE_clEvENKUlvE6_clEvEUlNS5_4HalfEE_EEvS4_RKT_EUliE_EEviT1_ --------------------------
	.section	.nv.info._ZN2at6native18elementwise_kernelILi128ELi4EZNS0_15gpu_kernel_implIZZZNS0_21clamp_max_kernel_cudaERNS_18TensorIteratorBaseERKN3c106ScalarEENKUlvE_clEvENKUlvE6_clEvEUlNS5_4HalfEE_EEvS4_RKT_EUliE_EEviT1_,"",@"SHT_CUDA_INFO"
	.sectionflags	@""
	.align	4


	//----- nvinfo : EIATTR_CUDA_API_VERSION
	.align		4
        /*0000*/ 	.byte	0x04, 0x37
        /*0002*/ 	.short	(.L_3605 - .L_3604)
.L_3604:
        /*0004*/ 	.word	0x00000082


	//----- nvinfo : EIATTR_SW2861232_WAR
	.align		4
.L_3605:
        /*0008*/ 	.byte	0x01, 0x35
	.zero		2


	//----- nvinfo : EIATTR_PARAM_CBANK
	.align		4
        /*000c*/ 	.byte	0x04, 0x0a
        /*000e*/ 	.short	(.L_3607 - .L_3606)
	.align		4
.L_3606:
        /*0010*/ 	.word	index@(.nv.constant0._ZN2at6native18elementwise_kernelILi128ELi4EZNS0_15gpu_kernel_implIZZZNS0_21clamp_max_kernel_cudaERNS_18TensorIteratorBaseERKN3c106ScalarEENKUlvE_clEvENKUlvE6_clEvEUlNS5_4HalfEE_EEvS4_RKT_EUliE_EEviT1_)
        /*0014*/ 	.short	0x0160
        /*0016*/ 	.short	0x0230


	//----- nvinfo : EIATTR_CBANK_PARAM_SIZE
	.align		4
.L_3607:
        /*0018*/ 	.byte	0x03, 0x19
        /*001a*/ 	.short	0x0230


	//----- nvinfo : EIATTR_KPARAM_INFO
	.align		4
        /*001c*/ 	.byte	0x04, 0x17
        /*001e*/ 	.short	(.L_3609 - .L_3608)
.L_3608:
        /*0020*/ 	.word	0x00000000
        /*0024*/ 	.short	0x0001
        /*0026*/ 	.short	0x0008
        /*0028*/ 	.byte	0x00, 0xf0, 0xa1, 0x08


	//----- nvinfo : EIATTR_KPARAM_INFO
	.align		4
.L_3609:
        /*002c*/ 	.byte	0x04, 0x17
        /*002e*/ 	.short	(.L_3611 - .L_3610)
.L_3610:
        /*0030*/ 	.word	0x00000000
        /*0034*/ 	.short	0x0000
        /*0036*/ 	.short	0x0000
        /*0038*/ 	.byte	0x00, 0xf0, 0x11, 0x00


	//----- nvinfo : EIATTR_MAXREG_COUNT
	.align		4
.L_3611:
        /*003c*/ 	.byte	0x03, 0x1b
        /*003e*/ 	.short	0x0080


	//----- nvinfo : EIATTR_EXTERNS
	.align		4
        /*0040*/ 	.byte	0x04, 0x0f
        /*0042*/ 	.short	(.L_3613 - .L_3612)


	//   ....[0]....
	.align		4
.L_3612:
        /*0044*/ 	.word	index@(__assertfail)


	//----- nvinfo : EIATTR_MERCURY_ISA_VERSION
	.align		4
.L_3613:
        /*0048*/ 	.byte	0x03, 0x5f
        /*004a*/ 	.short	0x0000


	//----- nvinfo : EIATTR_SYSCALL_OFFSETS
	.align		4
        /*004c*/ 	.byte	0x04, 0x46
        /*004e*/ 	.short	(.L_3615 - .L_3614)


	//   ....[0]....
.L_3614:
        /*0050*/ 	.word	0x00001e60


	//   ....[1]....
        /*0054*/ 	.word	0x00002e70


	//   ....[2]....
        /*0058*/ 	.word	0x00004d40


	//   ....[3]....
        /*005c*/ 	.word	0x00005d50


	//   ....[4]....
        /*0060*/ 	.word	0x00007bf0


	//   ....[5]....
        /*0064*/ 	.word	0x00008c00


	//   ....[6]....
        /*0068*/ 	.word	0x0000aab0


	//   ....[7]....
        /*006c*/ 	.word	0x0000bac0


	//----- nvinfo : EIATTR_EXIT_INSTR_OFFSETS
	.align		4
.L_3615:
        /*0070*/ 	.byte	0x04, 0x1c
        /*0072*/ 	.short	(.L_3617 - .L_3616)


	//   ....[0]....
.L_3616:
        /*0074*/ 	.word	0x00008cc0


	//   ....[1]....
        /*0078*/ 	.word	0x0000acc0


	//   ....[2]....
        /*007c*/ 	.word	0x0000ad00


	//   ....[3]....
        /*0080*/ 	.word	0x0000ada0


	//   ....[4]....
        /*0084*/ 	.word	0x0000ade0


	//   ....[5]....
        /*0088*/ 	.word	0x0000ae20


	//   ....[6]....
        /*008c*/ 	.word	0x0000aeb0


	//   ....[7]....
        /*0090*/ 	.word	0x0000aed0


	//   ....[8]....
        /*0094*/ 	.word	0x0000af70


	//   ....[9]....
        /*0098*/ 	.word	0x0000afc0


	//   ....[10]....
        /*009c*/ 	.word	0x0000b010


	//   ....[11]....
        /*00a0*/ 	.word	0x0000b0e0


	//   ....[12]....
        /*00a4*/ 	.word	0x0000b140


	//   ....[13]....
        /*00a8*/ 	.word	0x0000b2d0


	//   ....[14]....
        /*00ac*/ 	.word	0x0000b430


	//   ....[15]....
        /*00b0*/ 	.word	0x0000b470


	//   ....[16]....
        /*00b4*/ 	.word	0x0000b530


	//   ....[17]....
        /*00b8*/ 	.word	0x0000b6b0


	//   ....[18]....
        /*00bc*/ 	.word	0x0000b830


	//   ....[19]....
        /*00c0*/ 	.word	0x0000b990


	//   ....[20]....
        /*00c4*/ 	.word	0x0000bad0


	//   ....[21]....
        /*00c8*/ 	.word	0x0000bb10


	//   ....[22]....
        /*00cc*/ 	.word	0x0000bb50


	//----- nvinfo : EIATTR_MAX_THREADS
	.align		4
.L_3617:
        /*00d0*/ 	.byte	0x04, 0x05
        /*00d2*/ 	.short	(.L_3619 - .L_3618)
.L_3618:
        /*00d4*/ 	.word	0x00000080
        /*00d8*/ 	.word	0x00000001
        /*00dc*/ 	.word	0x00000001


	//----- nvinfo : EIATTR_CRS_STACK_SIZE
	.align		4
.L_3619:
        /*00e0*/ 	.byte	0x04, 0x1e
        /*00e2*/ 	.short	(.L_3621 - .L_3620)
.L_3620:
        /*00e4*/ 	.word	0x00000000
.L_3621:


//--------------------- .nv.info._ZN2at6native27unrolled_elementwise_kernelIZZZNS0_21clamp_max_kernel_cudaERNS_18TensorIteratorBaseERKN3c106ScalarEENKUlvE_clEvENKUlvE6_clEvEUlNS4_4HalfEE_St5arrayIPcLm2EELi4E23TrivialOffsetCalculatorILi1EjESG_NS0_6memory12LoadWithCastILi1EEENSH_13StoreWithCastILi1EEEEEviT_T0_T2_T3_T4_T5_ --------------------------
	.section	.nv.info._ZN2at6native27unrolled_elementwise_kernelIZZZNS0_21clamp_max_kernel_cudaERNS_18TensorIteratorBaseERKN3c106ScalarEENKUlvE_clEvENKUlvE6_clEvEUlNS4_4HalfEE_St5arrayIPcLm2EELi4E23TrivialOffsetCalculatorILi1EjESG_NS0_6memory12LoadWithCastILi1EEENSH_13StoreWithCastILi1EEEEEviT_T0_T2_T3_T4_T5_,"",@"SHT_CUDA_INFO"
	.sectionflags	@""
	.align	4


	//----- nvinfo : EIATTR_CUDA_API_VERSION
	.align		4
        /*0000*/ 	.byte	0x04, 0x37
        /*0002*/ 	.short	(.L_3623 - .L_3622)
.L_3622:
        /*0004*/ 	.word	0x00000082


	//----- nvinfo : EIATTR_SW2861232_WAR
	.align		4
.L_3623:
        /*0008*/ 	.byte	0x01, 0x35
	.zero		2


	//----- nvinfo : EIATTR_PARAM_CBANK
	.align		4
        /*000c*/ 	.byte	0x04, 0x0a
        /*000e*/ 	.short	(.L_3625 - .L_3624)
	.align		4
.L_3624:
        /*0010*/ 	.word	index@(.nv.constant0._ZN2at6native27unrolled_elementwise_kernelIZZZNS0_21clamp_max_kernel_cudaERNS_18TensorIteratorBaseERKN3c106ScalarEENKUlvE_clEvENKUlvE6_clEvEUlNS4_4HalfEE_St5arrayIPcLm2EELi4E23TrivialOffsetCalculatorILi1EjESG_NS0_6memory12LoadWithCastILi1EEENSH_13StoreWithCastILi1EEEEEviT_T0_T2_T3_T4_T5_)
        /*0014*/ 	.short	0x0160
        /*0016*/ 	.short	0x003c


	//----- nvinfo : EIATTR_CBANK_PARAM_SIZE
	.align		4
.L_3625:
        /*0018*/ 	.byte	0x03, 0x19
        /*001a*/ 	.short	0x003c


	//----- nvinfo : EIATTR_KPARAM_INFO
	.align		4
        /*001c*/ 	.byte	0x04, 0x17
        /*001e*/ 	.short	(.L_3627 - .L_3626)
.L_3626:
        /*0020*/ 	.word	0x00000000
        /*0024*/ 	.short	0x0006
        /*0026*/ 	.short	0x0034
        /*0028*/ 	.byte	0x00, 0xf0, 0x21, 0x00


	//----- nvinfo : EIATTR_KPARAM_INFO
	.align		4
.L_3627:
        /*002c*/ 	.byte	0x04, 0x17
        /*002e*/ 	.short	(.L_3629 - .L_3628)
.L_3628:
        /*0030*/ 	.word	0x00000000
        /*0034*/ 	.short	0x0005
        /*0036*/ 	.short	0x002c
        /*0038*/ 	.byte	0x00, 0xf0, 0x21, 0x00


	//----- nvinfo : EIATTR_KPARAM_INFO
	.align		4
.L_3629:
        /*003c*/ 	.byte	0x04, 0x17
        /*003e*/ 	.short	(.L_3631 - .L_3630)
.L_3630:
        /*0040*/ 	.word	0x00000000
        /*0044*/ 	.short	0x0004
        /*0046*/ 	.short	0x0029
        /*0048*/ 	.byte	0x00, 0xf0, 0x05, 0x00


	//----- nvinfo : EIATTR_KPARAM_INFO
	.align		4
.L_3631:
        /*004c*/ 	.byte	0x04, 0x17
        /*004e*/ 	.short	(.L_3633 - .L_3632)
.L_3632:
        /*0050*/ 	.word	0x00000000
        /*0054*/ 	.short	0x0003
        /*0056*/ 	.short	0x0028
        /*0058*/ 	.byte	0x00, 0xf0, 0x05, 0x00


	//----- nvinfo : EIATTR_KPARAM_INFO
	.align		4
.L_3633:
        /*005c*/ 	.byte	0x04, 0x17
        /*005e*/ 	.short	(.L_3635 - .L_3634)
.L_3634:
        /*0060*/ 	.word	0x00000000
        /*0064*/ 	.short	0x0002
        /*0066*/ 	.short	0x0018
        /*0068*/ 	.byte	0x00, 0xf0, 0x41, 0x00


	//----- nvinfo : EIATTR_KPARAM_INFO
	.align		4
.L_3635:
        /*006c*/ 	.byte	0x04, 0x17
        /*006e*/ 	.short	(.L_3637 - .L_3636)
.L_3636:
        /*0070*/ 	.word	0x00000000
        /*0074*/ 	.short	0x0001
        /*0076*/ 	.short	0x0008
        /*0078*/ 	.byte	0x00, 0xf0, 0x41, 0x00


	//----- nvinfo : EIATTR_KPARAM_INFO
	.align		4
.L_3637:
        /*007c*/ 	.byte	0x04, 0x17
        /*007e*/ 	.short	(.L_3639 - .L_3638)
.L_3638:
        /*0080*/ 	.word	0x00000000
        /*0084*/ 	.short	0x0000
        /*0086*/ 	.short	0x0000
        /*0088*/ 	.byte	0x00, 0xf0, 0x11, 0x00


	//----- nvinfo : EIATTR_MAXREG_COUNT
	.align		4
.L_3639:
        /*008c*/ 	.byte	0x03, 0x1b
        /*008e*/ 	.short	0x00ff


	//----- nvinfo : EIATTR_EXTERNS
	.align		4
        /*0090*/ 	.byte	0x04, 0x0f
        /*0092*/ 	.short	(.L_3641 - .L_3640)


	//   ....[0]....
	.align		4
.L_3640:
        /*0094*/ 	.word	index@(__assertfail)


	//----- nvinfo : EIATTR_MERCURY_ISA_VERSION
	.align		4
.L_3641:
        /*0098*/ 	.byte	0x03, 0x5f
        /*009a*/ 	.short	0x0000


	//----- nvinfo : EIATTR_SYSCALL_OFFSETS
	.align		4
        /*009c*/ 	.byte	0x04, 0x46
        /*009e*/ 	.short	(.L_3643 - .L_3642)


	//   ....[0]....
.L_3642:
        /*00a0*/ 	.word	0x00001070


	//   ....[1]....
        /*00a4*/ 	.word	0x00002140


	//   ....[2]....
        /*00a8*/ 	.word	0x00003220


	//   ....[3]....
        /*00ac*/ 	.word	0x000042d0


	//   ....[4]....
        /*00b0*/ 	.word	0x00005650


	//   ....[5]....
        /*00b4*/ 	.word	0x00006680


	//   ....[6]....
        /*00b8*/ 	.word	0x00007670


	//   ....[7]....
        /*00bc*/ 	.word	0x00008660


	//----- nvinfo : EIATTR_EXIT_INSTR_OFFSETS
	.align		4
.L_3643:
        /*00c0*/ 	.byte	0x04, 0x1c
        /*00c2*/ 	.short	(.L_3645 - .L_3644)


	//   ....[0]....
.L_3644:
        /*00c4*/ 	.word	0x00007730


	//   ....[1]....
        /*00c8*/ 	.word	0x00007860


	//   ....[2]....
        /*00cc*/ 	.word	0x000078a0


	//   ....[3]....
        /*00d0*/ 	.word	0x00007940


	//   ....[4]....
        /*00d4*/ 	.word	0x00007980


	//   ....[5]....
        /*00d8*/ 	.word	0x000079c0


	//   ....[6]....
        /*00dc*/ 	.word	0x00007a50


	//   ....[7]....
        /*00e0*/ 	.word	0x00007a70


	//   ....[8]....
        /*00e4*/ 	.word	0x00007b10


	//   ....[9]....
        /*00e8*/ 	.word	0x00007b60


	//   ....[10]....
        /*00ec*/ 	.word	0x00007bb0


	//   ....[11]....
        /*00f0*/ 	.word	0x00007c80


	//   ....[12]....
        /*00f4*/ 	.word	0x00007ce0


	//   ....[13]....
        /*00f8*/ 	.word	0x00007e70


	//   ....[14]....
        /*00fc*/ 	.word	0x00007fd0


	//   ....[15]....
        /*0100*/ 	.word	0x00008010


	//   ....[16]....
        /*0104*/ 	.word	0x000080d0


	//   ....[17]....
        /*0108*/ 	.word	0x00008250


	//   ....[18]....
        /*010c*/ 	.word	0x000083d0


	//   ....[19]....
        /*0110*/ 	.word	0x00008530


	//   ....[20]....
        /*0114*/ 	.word	0x00008670


	//   ....[21]....
        /*0118*/ 	.word	0x000086b0


	//   ....[22]....
        /*011c*/ 	.word	0x000086f0


	//----- nvinfo : EIATTR_MAX_THREADS
	.align		4
.L_3645:
        /*0120*/ 	.byte	0x04, 0x05
        /*0122*/ 	.short	(.L_3647 - .L_3646)
.L_3646:
        /*0124*/ 	.word	0x00000080
        /*0128*/ 	.word	0x00000001
        /*012c*/ 	.word	0x00000001


	//----- nvinfo : EIATTR_CRS_STACK_SIZE
	.align		4
.L_3647:
        /*0130*/ 	.byte	0x04, 0x1e
        /*0132*/ 	.short	(.L_3649 - .L_3648)
.L_3648:
        /*0134*/ 	.word	0x00000000
.L_3649:


//--------------------- .nv.info._ZN2at6native18elementwise_kernelILi128ELi4EZNS0_22gpu_kernel_impl_nocastIZZZNS0_21clamp_max_kernel_cudaERNS_18TensorIteratorBaseERKN3c106ScalarEENKUlvE_clEvENKUlvE6_clEvEUlNS5_4HalfEE_EEvS4_RKT_EUliE_EEviT1_ --------------------------
	.section	.nv.info._ZN2at6native18elementwise_kernelILi128ELi4EZNS0_22gpu_kernel_impl_nocastIZZZNS0_21clamp_max_kernel_cudaERNS_18TensorIteratorBaseERKN3c106ScalarEENKUlvE_clEvENKUlvE6_clEvEUlNS5_4HalfEE_EEvS4_RKT_EUliE_EEviT1_,"",@"SHT_CUDA_INFO"
	.sectionflags	@""
	.align	4


	//----- nvinfo : EIATTR_CUDA_API_VERSION
	.align		4
        /*0000*/ 	.byte	0x04, 0x37
        /*0002*/ 	.short	(.L_3651 - .L_3650)
.L_3650:
        /*0004*/ 	.word	0x00000082


	//----- nvinfo : EIATTR_SW2861232_WAR
	.align		4
.L_3651:
        /*0008*/ 	.byte	0x01, 0x35
	.zero		2


	//----- nvinfo : EIATTR_PARAM_CBANK
	.align		4
        /*000c*/ 	.byte	0x04, 0x0a
        /*000e*/ 	.short	(.L_3653 - .L_3652)
	.align		4
.L_3652:
        /*0010*/ 	.word	index@(.nv.constant0._ZN2at6native18elementwise_kernelILi128ELi4EZNS0_22gpu_kernel_impl_nocastIZZZNS0_21clamp_max_kernel_cudaERNS_18TensorIteratorBaseERKN3c106ScalarEENKUlvE_clEvENKUlvE6_clEvEUlNS5_4HalfEE_EEvS4_RKT_EUliE_EEviT1_)
        /*0014*/ 	.short	0x0160
        /*0016*/ 	.short	0x0228


	//----- nvinfo : EIATTR_CBANK_PARAM_SIZE
	.align		4
.L_3653:
        /*0018*/ 	.byte	0x03, 0x19
        /*001a*/ 	.short	0x0228


	//----- nvinfo : EIATTR_KPARAM_INFO
	.align		4
        /*001c*/ 	.byte	0x04, 0x17
        /*001e*/ 	.short	(.L_3655 - .L_3654)
.L_3654:
        /*0020*/ 	.word	0x00000000
        /*0024*/ 	.short	0x0001
        /*0026*/ 	.short	0x0008
        /*0028*/ 	.byte	0x00, 0xf0, 0x81, 0x08


	//----- nvinfo : EIATTR_KPARAM_INFO
	.align		4
.L_3655:
        /*002c*/ 	.byte	0x04, 0x17
        /*002e*/ 	.short	(.L_3657 - .L_3656)
.L_3656:
        /*0030*/ 	.word	0x00000000
        /*0034*/ 	.short	0x0000
        /*0036*/ 	.short	0x0000
        /*0038*/ 	.byte	0x00, 0xf0, 0x11, 0x00


	//----- nvinfo : EIATTR_MAXREG_COUNT
	.align		4
.L_3657:
        /*003c*/ 	.byte	0x03, 0x1b
        /*003e*/ 	.short	0x0080


	//----- nvinfo : EIATTR_MERCURY_ISA_VERSION
	.align		4
        /*0040*/ 	.byte	0x03, 0x5f
        /*0042*/ 	.short	0x0000


	//----- nvinfo : EIATTR_EXIT_INSTR_OFFSETS
	.align		4
        /*0044*/ 	.byte	0x04, 0x1c
        /*0046*/ 	.short	(.L_3659 - .L_3658)


	//   ....[0]....
.L_3658:
        /*0048*/ 	.word	0x00002e30


	//   ....[1]....
        /*004c*/ 	.word	0x00003d40


	//----- nvinfo : EIATTR_MAX_THREADS
	.align		4
.L_3659:
        /*0050*/ 	.byte	0x04, 0x05
        /*0052*/ 	.short	(.L_3661 - .L_3660)
.L_3660:
        /*0054*/ 	.word	0x00000080
        /*0058*/ 	.word	0x00000001
        /*005c*/ 	.word	0x00000001


	//----- nvinfo : EIATTR_CRS_STACK_SIZE
	.align		4
.L_3661:
        /*0060*/ 	.byte	0x04, 0x1e
        /*0062*/ 	.short	(.L_3663 - .L_3662)
.L_3662:
        /*0064*/ 	.word	0x00000000
.L_3663:


//--------------------- .nv.info._ZN2at6native27unrolled_elementwise_kernelIZZZNS0_21clamp_max_kernel_cudaERNS_18TensorIteratorBaseERKN3c106ScalarEENKUlvE_clEvENKUlvE6_clEvEUlNS4_4HalfEE_St5arrayIPcLm2EELi4E23TrivialOffsetCalculatorILi1EjESG_NS0_6memory15LoadWithoutCastENSH_16StoreWithoutCastEEEviT_T0_T2_T3_T4_T5_ --------------------------
	.section	.nv.info._ZN2at6native27unrolled_elementwise_kernelIZZZNS0_21clamp_max_kernel_cudaERNS_18TensorIteratorBaseERKN3c106ScalarEENKUlvE_clEvENKUlvE6_clEvEUlNS4_4HalfEE_St5arrayIPcLm2EELi4E23TrivialOffsetCalculatorILi1EjESG_NS0_6memory15LoadWithoutCastENSH_16StoreWithoutCastEEEviT_T0_T2_T3_T4_T5_,"",@"SHT_CUDA_INFO"
	.sectionflags	@""
	.align	4


	//----- nvinfo : EIATTR_CUDA_API_VERSION
	.align		4
        /*0000*/ 	.byte	0x04, 0x37
        /*0002*/ 	.short	(.L_3665 - .L_3664)
.L_3664:
        /*0004*/ 	.word	0x00000082


	//----- nvinfo : EIATTR_SW2861232_WAR
	.align		4
.L_3665:
        /*0008*/ 	.byte	0x01, 0x35
	.zero		2


	//----- nvinfo : EIATTR_PARAM_CBANK
	.align		4
        /*000c*/ 	.byte	0x04, 0x0a
        /*000e*/ 	.short	(.L_3667 - .L_3666)
	.align		4
.L_3666:
        /*0010*/ 	.word	index@(.nv.constant0._ZN2at6native27unrolled_elementwise_kernelIZZZNS0_21clamp_max_kernel_cudaERNS_18TensorIteratorBaseERKN3c106ScalarEENKUlvE_clEvENKUlvE6_clEvEUlNS4_4HalfEE_St5arrayIPcLm2EELi4E23TrivialOffsetCalculatorILi1EjESG_NS0_6memory15LoadWithoutCastENSH_16StoreWithoutCastEEEviT_T0_T2_T3_T4_T5_)
        /*0014*/ 	.short	0x0160
        /*0016*/ 	.short	0x002c


	//----- nvinfo : EIATTR_CBANK_PARAM_SIZE
	.align		4
.L_3667:
        /*0018*/ 	.byte	0x03, 0x19
        /*001a*/ 	.short	0x002c


	//----- nvinfo : EIATTR_KPARAM_INFO
	.align		4
        /*001c*/ 	.byte	0x04, 0x17
        /*001e*/ 	.short	(.L_3669 - .L_3668)
.L_3668:
        /*0020*/ 	.word	0x00000000
        /*0024*/ 	.short	0x0006
        /*0026*/ 	.short	0x002b
        /*0028*/ 	.byte	0x00, 0xf0, 0x05, 0x00


	//----- nvinfo : EIATTR_KPARAM_INFO
	.align		4
.L_3669:
        /*002c*/ 	.byte	0x04, 0x17
        /*002e*/ 	.short	(.L_3671 - .L_3670)
.L_3670:
        /*0030*/ 	.word	0x00000000
        /*0034*/ 	.short	0x0005
        /*0036*/ 	.short	0x002a
        /*0038*/ 	.byte	0x00, 0xf0, 0x05, 0x00


	//----- nvinfo : EIATTR_KPARAM_INFO
	.align		4
.L_3671:
        /*003c*/ 	.byte	0x04, 0x17
        /*003e*/ 	.short	(.L_3673 - .L_3672)
.L_3672:
        /*0040*/ 	.word	0x00000000
        /*0044*/ 	.short	0x0004
        /*0046*/ 	.short	0x0029
        /*0048*/ 	.byte	0x00, 0xf0, 0x05, 0x00


	//----- nvinfo : EIATTR_KPARAM_INFO
	.align		4
.L_3673:
        /*004c*/ 	.byte	0x04, 0x17
        /*004e*/ 	.short	(.L_3675 - .L_3674)
.L_3674:
        /*0050*/ 	.word	0x00000000
        /*0054*/ 	.short	0x0003
        /*0056*/ 	.short	0x0028
        /*0058*/ 	.byte	0x00, 0xf0, 0x05, 0x00


	//----- nvinfo : EIATTR_KPARAM_INFO
	.align		4
.L_3675:
        /*005c*/ 	.byte	0x04, 0x17
        /*005e*/ 	.short	(.L_3677 - .L_3676)
.L_3676:
        /*0060*/ 	.word	0x00000000
        /*0064*/ 	.short	0x0002
        /*0066*/ 	.short	0x0018
        /*0068*/ 	.byte	0x00, 0xf0, 0x41, 0x00


	//----- nvinfo : EIATTR_KPARAM_INFO
	.align		4
.L_3677:
        /*006c*/ 	.byte	0x04, 0x17
        /*006e*/ 	.short	(.L_3679 - .L_3678)
.L_3678:
        /*0070*/ 	.word	0x00000000
        /*0074*/ 	.short	0x0001
        /*0076*/ 	.short	0x0008
        /*0078*/ 	.byte	0x00, 0xf0, 0x41, 0x00


	//----- nvinfo : EIATTR_KPARAM_INFO
	.align		4
.L_3679:
        /*007c*/ 	.byte	0x04, 0x17
        /*007e*/ 	.short	(.L_3681 - .L_3680)
.L_3680:
        /*0080*/ 	.word	0x00000000
        /*0084*/ 	.short	0x0000
        /*0086*/ 	.short	0x0000
        /*0088*/ 	.byte	0x00, 0xf0, 0x11, 0x00


	//----- nvinfo : EIATTR_MAXREG_COUNT
	.align		4
.L_3681:
        /*008c*/ 	.byte	0x03, 0x1b
        /*008e*/ 	.short	0x00ff


	//----- nvinfo : EIATTR_MERCURY_ISA_VERSION
	.align		4
        /*0090*/ 	.byte	0x03, 0x5f
        /*0092*/ 	.short	0x0000


	//----- nvinfo : EIATTR_EXIT_INSTR_OFFSETS
	.align		4
        /*0094*/ 	.byte	0x04, 0x1c
        /*0096*/ 	.short	(.L_3683 - .L_3682)


	//   ....[0]....
.L_3682:
        /*0098*/ 	.word	0x00000550


	//   ....[1]....
        /*009c*/ 	.word	0x000005b0


	//----- nvinfo : EIATTR_MAX_THREADS
	.align		4
.L_3683:
        /*00a0*/ 	.byte	0x04, 0x05
        /*00a2*/ 	.short	(.L_3685 - .L_3684)
.L_3684:
        /*00a4*/ 	.word	0x00000080
        /*00a8*/ 	.word	0x00000001
        /*00ac*/ 	.word	0x00000001


	//----- nvinfo : EIATTR_CRS_STACK_SIZE
	.align		4
.L_3685:
        /*00b0*/ 	.byte	0x04, 0x1e
        /*00b2*/ 	.short	(.L_3687 - .L_3686)
.L_3686:
        /*00b4*/ 	.word	0x00000000
.L_3687:


//--------------------- .nv.info._ZN2at6native29vectorized_elementwise_kernelILi2EZZZNS0_21clamp_max_kernel_cudaERNS_18TensorIteratorBaseERKN3c106ScalarEENKUlvE_clEvENKUlvE6_clEvEUlNS4_4HalfEE_St5arrayIPcLm2EEEEviT0_T1_ --------------------------
	.section	.nv.info._ZN2at6native29vectorized_elementwise_kernelILi2EZZZNS0_21clamp_max_kernel_cudaERNS_18TensorIteratorBaseERKN3c106ScalarEENKUlvE_clEvENKUlvE6_clEvEUlNS4_4HalfEE_St5arrayIPcLm2EEEEviT0_T1_,"",@"SHT_CUDA_INFO"
	.sectionflags	@""
	.align	4


	//----- nvinfo : EIATTR_CUDA_API_VERSION
	.align		4
        /*0000*/ 	.byte	0x04, 0x37
        /*0002*/ 	.short	(.L_3689 - .L_3688)
.L_3688:
        /*0004*/ 	.word	0x00000082


	//----- nvinfo : EIATTR_SW2861232_WAR
	.align		4
.L_3689:
        /*0008*/ 	.byte	0x01, 0x35
	.zero		2


	//----- nvinfo : EIATTR_PARAM_CBANK
	.align		4
        /*000c*/ 	.byte	0x04, 0x0a
        /*000e*/ 	.short	(.L_3691 - .L_3690)
	.align		4
.L_3690:
        /*0010*/ 	.word	index@(.nv.constant0._ZN2at6native29vectorized_elementwise_kernelILi2EZZZNS0_21clamp_max_kernel_cudaERNS_18TensorIteratorBaseERKN3c106ScalarEENKUlvE_clEvENKUlvE6_clEvEUlNS4_4HalfEE_St5arrayIPcLm2EEEEviT0_T1_)
        /*0014*/ 	.short	0x0160
        /*0016*/ 	.short	0x0028


	//----- nvinfo : EIATTR_CBANK_PARAM_SIZE
	.align		4
.L_3691:
        /*0018*/ 	.byte	0x03, 0x19
        /*001a*/ 	.short	0x0028


	//----- nvinfo : EIATTR_KPARAM_INFO
	.align		4
        /*001c*/ 	.byte	0x04, 0x17
        /*001e*/ 	.short	(.L_3693 - .L_3692)
.L_3692:
        /*0020*/ 	.word	0x00000000
        /*0024*/ 	.short	0x0002
        /*0026*/ 	.short	0x0018
        /*0028*/ 	.byte	0x00, 0xf0, 0x41, 0x00


	//----- nvinfo : EIATTR_KPARAM_INFO
	.align		4
.L_3693:
        /*002c*/ 	.byte	0x04, 0x17
        /*002e*/ 	.short	(.L_3695 - .L_3694)
.L_3694:
        /*0030*/ 	.word	0x00000000
        /*0034*/ 	.short	0x0001
        /*0036*/ 	.short	0x0008
        /*0038*/ 	.byte	0x00, 0xf0, 0x41, 0x00


	//----- nvinfo : EIATTR_KPARAM_INFO
	.align		4
.L_3695:
        /*003c*/ 	.byte	0x04, 0x17
        /*003e*/ 	.short	(.L_3697 - .L_3696)
.L_3696:
        /*0040*/ 	.word	0x00000000
        /*0044*/ 	.short	0x0000
        /*0046*/ 	.short	0x0000
        /*0048*/ 	.byte	0x00, 0xf0, 0x11, 0x00


	//----- nvinfo : EIATTR_MAXREG_COUNT
	.align		4
.L_3697:
        /*004c*/ 	.byte	0x03, 0x1b
        /*004e*/ 	.short	0x00ff


	//----- nvinfo : EIATTR_MERCURY_ISA_VERSION
	.align		4
        /*0050*/ 	.byte	0x03, 0x5f
        /*0052*/ 	.short	0x0000


	//----- nvinfo : EIATTR_EXIT_INSTR_OFFSETS
	.align		4
        /*0054*/ 	.byte	0x04, 0x1c
        /*0056*/ 	.short	(.L_3699 - .L_3698)


	//   ....[0]....
.L_3698:
        /*0058*/ 	.word	0x00000480


	//   ....[1]....
        /*005c*/ 	.word	0x00000fa0


	//   ....[2]....
        /*0060*/ 	.word	0x00000ff0


	//----- nvinfo : EIATTR_MAX_THREADS
	.align		4
.L_3699:
        /*0064*/ 	.byte	0x04, 0x05
        /*0066*/ 	.short	(.L_3701 - .L_3700)
.L_3700:
        /*0068*/ 	.word	0x00000080
        /*006c*/ 	.word	0x00000001
        /*0070*/ 	.word	0x00000001


	//----- nvinfo : EIATTR_CRS_STACK_SIZE
	.align		4
.L_3701:
        /*0074*/ 	.byte	0x04, 0x1e
        /*0076*/ 	.short	(.L_3703 - .L_3702)
.L_3702:
        /*0078*/ 	.word	0x00000000
.L_3703:


//--------------------- .nv.info._ZN2at6native29vectorized_elementwise_kernelILi4EZZZNS0_21clamp_max_kernel_cudaERNS_18TensorIteratorBaseERKN3c106ScalarEENKUlvE_clEvENKUlvE6_clEvEUlNS4_4HalfEE_St5arrayIPcLm2EEEEviT0_T1_ --------------------------
	.section	.nv.info._ZN2at6native29vectorized_elementwise_kernelILi4EZZZNS0_21clamp_max_kernel_cudaERNS_18TensorIteratorBaseERKN3c106ScalarEENKUlvE_clEvENKUlvE6_clEvEUlNS4_4HalfEE_St5arrayIPcLm2EEEEviT0_T1_,"",@"SHT_CUDA_INFO"
	.sectionflags	@""
	.align	4


	//----- nvinfo : EIATTR_CUDA_API_VERSION
	.align		4
        /*0000*/ 	.byte	0x04, 0x37
        /*0002*/ 	.short	(.L_3705 - .L_3704)
.L_3704:
        /*0004*/ 	.word	0x00000082


	//----- nvinfo : EIATTR_SW2861232_WAR
	.align		4
.L_3705:
        /*0008*/ 	.byte	0x01, 0x35
	.zero		2


	//----- nvinfo : EIATTR_PARAM_CBANK
	.align		4
        /*000c*/ 	.byte	0x04, 0x0a
        /*000e*/ 	.short	(.L_3707 - .L_3706)
	.align		4
.L_3706:
        /*0010*/ 	.word	index@(.nv.constant0._ZN2at6native29vectorized_elementwise_kernelILi4EZZZNS0_21clamp_max_kernel_cudaERNS_18TensorIteratorBaseERKN3c106ScalarEENKUlvE_clEvENKUlvE6_clEvEUlNS4_4HalfEE_St5arrayIPcLm2EEEEviT0_T1_)
        /*0014*/ 	.short	0x0160
        /*0016*/ 	.short	0x0028


	//----- nvinfo : EIATTR_CBANK_PARAM_SIZE
	.align		4
.L_3707:
        /*0018*/ 	.byte	0x03, 0x19
        /*001a*/ 	.short	0x0028


	//----- nvinfo : EIATTR_KPARAM_INFO
	.align		4
        /*001c*/ 	.byte	0x04, 0x17
        /*001e*/ 	.short	(.L_3709 - .L_3708)
.L_3708:
        /*0020*/ 	.word	0x00000000
        /*0024*/ 	.short	0x0002
        /*0026*/ 	.short	0x0018
        /*0028*/ 	.byte	0x00, 0xf0, 0x41, 0x00


	//----- nvinfo : EIATTR_KPARAM_INFO
	.align		4
.L_3709:
        /*002c*/ 	.byte	0x04, 0x17
        /*002e*/ 	.short	(.L_3711 - .L_3710)
.L_3710:
        /*0030*/ 	.word	0x00000000
        /*0034*/ 	.short	0x0001
        /*0036*/ 	.short	0x0008
        /*0038*/ 	.byte	0x00, 0xf0, 0x41, 0x00


	//----- nvinfo : EIATTR_KPARAM_INFO
	.align		4
.L_3711:
        /*003c*/ 	.byte	0x04, 0x17
        /*003e*/ 	.short	(.L_3713 - .L_3712)
.L_3712:
        /*0040*/ 	.word	0x00000000
        /*0044*/ 	.short	0x0000
        /*0046*/ 	.short	0x0000
        /*0048*/ 	.byte	0x00, 0xf0, 0x11, 0x00


	//----- nvinfo : EIATTR_MAXREG_COUNT
	.align		4
.L_3713:
        /*004c*/ 	.byte	0x03, 0x1b
        /*004e*/ 	.short	0x00ff


	//----- nvinfo : EIATTR_MERCURY_ISA_VERSION
	.align		4
        /*0050*/ 	.byte	0x03, 0x5f
        /*0052*/ 	.short	0x0000


	//----- nvinfo : EIATTR_EXIT_INSTR_OFFSETS
	.align		4
        /*0054*/ 	.byte	0x04, 0x1c
        /*0056*/ 	.short	(.L_3715 - .L_3714)


	//   ....[0]....
.L_3714:
        /*0058*/ 	.word	0x00000460


	//   ....[1]....
        /*005c*/ 	.word	0x00000f80


	//   ....[2]....
        /*0060*/ 	.word	0x00000fd0


	//----- nvinfo : EIATTR_MAX_THREADS
	.align		4
.L_3715:
        /*0064*/ 	.byte	0x04, 0x05
        /*0066*/ 	.short	(.L_3717 - .L_3716)
.L_3716:
        /*0068*/ 	.word	0x00000080
        /*006c*/ 	.word	0x00000001
        /*0070*/ 	.word	0x00000001


	//----- nvinfo : EIATTR_CRS_STACK_SIZE
	.align		4
.L_3717:
        /*0074*/ 	.byte	0x04, 0x1e
        /*0076*/ 	.short	(.L_3719 - .L_3718)
.L_3718:
        /*0078*/ 	.word	0x00000000
.L_3719:


//--------------------- .nv.info._ZN2at6native29vectorized_elementwise_kernelILi8EZZZNS0_21clamp_max_kernel_cudaERNS_18TensorIteratorBaseERKN3c106ScalarEENKUlvE_clEvENKUlvE6_clEvEUlNS4_4HalfEE_St5arrayIPcLm2EEEEviT0_T1_ --------------------------
	.section	.nv.info._ZN2at6native29vectorized_elementwise_kernelILi8EZZZNS0_21clamp_max_kernel_cudaERNS_18TensorIteratorBaseERKN3c106ScalarEENKUlvE_clEvENKUlvE6_clEvEUlNS4_4HalfEE_St5arrayIPcLm2EEEEviT0_T1_,"",@"SHT_CUDA_INFO"
	.sectionflags	@""
	.align	4


	//----- nvinfo : EIATTR_CUDA_API_VERSION
	.align		4
        /*0000*/ 	.byte	0x04, 0x37
        /*0002*/ 	.short	(.L_3721 - .L_3720)
.L_3720:
        /*0004*/ 	.word	0x00000082


	//----- nvinfo : EIATTR_SW2861232_WAR
	.align		4
.L_3721:
        /*0008*/ 	.byte	0x01, 0x35
	.zero		2


	//----- nvinfo : EIATTR_PARAM_CBANK
	.align		4
        /*000c*/ 	.byte	0x04, 0x0a
        /*000e*/ 	.short	(.L_3723 - .L_3722)
	.align		4
.L_3722:
        /*0010*/ 	.word	index@(.nv.constant0._ZN2at6native29vectorized_elementwise_kernelILi8EZZZNS0_21clamp_max_kernel_cudaERNS_18TensorIteratorBaseERKN3c106ScalarEENKUlvE_clEvENKUlvE6_clEvEUlNS4_4HalfEE_St5arrayIPcLm2EEEEviT0_T1_)
        /*0014*/ 	.short	0x0160
        /*0016*/ 	.short	0x0028


	//----- nvinfo : EIATTR_CBANK_PARAM_SIZE
	.align		4
.L_3723:
        /*0018*/ 	.byte	0x03, 0x19
        /*001a*/ 	.short	0x0028


	//----- nvinfo : EIATTR_KPARAM_INFO
	.align		4
        /*001c*/ 	.byte	0x04, 0x17
        /*001e*/ 	.short	(.L_3725 - .L_3724)
.L_3724:
        /*0020*/ 	.word	0x00000000
        /*0024*/ 	.short	0x0002
        /*0026*/ 	.short	0x0018
        /*0028*/ 	.byte	0x00, 0xf0, 0x41, 0x00


	//----- nvinfo : EIATTR_KPARAM_INFO
	.align		4
.L_3725:
        /*002c*/ 	.byte	0x04, 0x17
        /*002e*/ 	.short	(.L_3727 - .L_3726)
.L_3726:
        /*0030*/ 	.word	0x00000000
        /*0034*/ 	.short	0x0001
        /*0036*/ 	.short	0x0008
        /*0038*/ 	.byte	0x00, 0xf0, 0x41, 0x00


	//----- nvinfo : EIATTR_KPARAM_INFO
	.align		4
.L_3727:
        /*003c*/ 	.byte	0x04, 0x17
        /*003e*/ 	.short	(.L_3729 - .L_3728)
.L_3728:
        /*0040*/ 	.word	0x00000000
        /*0044*/ 	.short	0x0000
        /*0046*/ 	.short	0x0000
        /*0048*/ 	.byte	0x00, 0xf0, 0x11, 0x00


	//----- nvinfo : EIATTR_MAXREG_COUNT
	.align		4
.L_3729:
        /*004c*/ 	.byte	0x03, 0x1b
        /*004e*/ 	.short	0x00ff


	//----- nvinfo : EIATTR_MERCURY_ISA_VERSION
	.align		4
        /*0050*/ 	.byte	0x03, 0x5f
        /*0052*/ 	.short	0x0000


	//----- nvinfo : EIATTR_EXIT_INSTR_OFFSETS
	.align		4
        /*0054*/ 	.byte	0x04, 0x1c
        /*0056*/ 	.short	(.L_3731 - .L_3730)


	//   ....[0]....
.L_3730:
        /*0058*/ 	.word	0x00000010


	//----- nvinfo : EIATTR_MAX_THREADS
	.align		4
.L_3731:
        /*005c*/ 	.byte	0x04, 0x05
        /*005e*/ 	.short	(.L_3733 - .L_3732)
.L_3732:
        /*0060*/ 	.word	0x00000080
        /*0064*/ 	.word	0x00000001
        /*0068*/ 	.word	0x00000001
.L_3733:


//--------------------- .nv.info._ZN2at6native18elementwise_kernelILi128ELi4EZNS0_15gpu_kernel_implIZZZNS0_21clamp_max_kernel_cudaERNS_18TensorIteratorBaseERKN3c106ScalarEENKUlvE_clEvENKUlvE5_clEvEUlfE_EEvS4_RKT_EUliE_EEviT1_ --------------------------
	.section	.nv.info._ZN2at6native18elementwise_kernelILi128ELi4EZNS0_15gpu_kernel_implIZZZNS0_21clamp_max_kernel_cudaERNS_18TensorIteratorBaseERKN3c106ScalarEENKUlvE_clEvENKUlvE5_clEvEUlfE_EEvS4_RKT_EUliE_EEviT1_,"",@"SHT_CUDA_INFO"
	.sectionflags	@""
	.align	4


	//----- nvinfo : EIATTR_CUDA_API_VERSION
	.align		4
        /*0000*/ 	.byte	0x04, 0x37
        /*0002*/ 	.short	(.L_3735 - .L_3734)
.L_3734:
        /*0004*/ 	.word	0x00000082


	//----- nvinfo : EIATTR_SW2861232_WAR
	.align		4
.L_3735:
        /*0008*/ 	.byte	0x01, 0x35
	.zero		2


	//----- nvinfo : EIATTR_PARAM_CBANK
	.align		4
        /*000c*/ 	.byte	0x04, 0x0a
        /*000e*/ 	.short	(.L_3737 - .L_3736)
	.align		4
.L_3736:
        /*0010*/ 	.word	index@(.nv.constant0._ZN2at6native18elementwise_kernelILi128ELi4EZNS0_15gpu_kernel_implIZZZNS0_21clamp_max_kernel_cudaERNS_18TensorIteratorBaseERKN3c106ScalarEENKUlvE_clEvENKUlvE5_clEvEUlfE_EEvS4_RKT_EUliE_EEviT1_)
        /*0014*/ 	.short	0x0160
        /*0016*/ 	.short	0x0230


	//----- nvinfo : EIATTR_CBANK_PARAM_SIZE
	.align		4
.L_3737:
        /*0018*/ 	.byte	0x03, 0x19
        /*001a*/ 	.short	0x0230


	//----- nvinfo : EIATTR_KPARAM_INFO
	.align		4
        /*001c*/ 	.byte	0x04, 0x17
        /*001e*/ 	.short	(.L_3739 - .L_3738)
.L_3738:
        /*0020*/ 	.word	0x00000000
        /*0024*/ 	.short	0x0001
        /*0026*/ 	.short	0x0008
        /*0028*/ 	.byte	0x00, 0xf0, 0xa1, 0x08


	//----- nvinfo : EIATTR_KPARAM_INFO
	.align		4
.L_3739:
        /*002c*/ 	.byte	0x04, 0x17
        /*002e*/ 	.short	(.L_3741 - .L_3740)
.L_3740:
        /*0030*/ 	.word	0x00000000
        /*0034*/ 	.short	0x0000
        /*0036*/ 	.short	0x0000
        /*0038*/ 	.byte	0x00, 0xf0, 0x11, 0x00


	//----- nvinfo : EIATTR_MAXREG_COUNT
	.align		4
.L_3741:
        /*003c*/ 	.byte	0x03, 0x1b
        /*003e*/ 	.short	0x0080


	//----- nvinfo : EIATTR_EXTERNS
	.align		4
        /*0040*/ 	.byte	0x04, 0x0f
        /*0042*/ 	.short	(.L_3743 - .L_3742)


	//   ....[0]....
	.align		4
.L_3742:
        /*0044*/ 	.word	index@(__assertfail)


	//----- nvinfo : EIATTR_MERCURY_ISA_VERSION
	.align		4
.L_3743:
        /*0048*/ 	.byte	0x03, 0x5f
        /*004a*/ 	.short	0x0000


	//----- nvinfo : EIATTR_SYSCALL_OFFSETS
	.align		4
        /*004c*/ 	.byte	0x04, 0x46
        /*004e*/ 	.short	(.L_3745 - .L_3744)


	//   ....[0]....
.L_3744:
        /*0050*/ 	.word	0x00001c50


	//   ....[1]....
        /*0054*/ 	.word	0x00002af0


	//   ....[2]....
        /*0058*/ 	.word	0x00004790


	//   ....[3]....
        /*005c*/ 	.word	0x00005630


	//   ....[4]....
        /*0060*/ 	.word	0x000072a0


	//   ....[5]....
        /*0064*/ 	.word	0x00008140


	//   ....[6]....
        /*0068*/ 	.word	0x00009dc0


	//   ....[7]....
        /*006c*/ 	.word	0x0000ac60


	//----- nvinfo : EIATTR_EXIT_INSTR_OFFSETS
	.align		4
.L_3745:
        /*0070*/ 	.byte	0x04, 0x1c
        /*0072*/ 	.short	(.L_3747 - .L_3746)


	//   ....[0]....
.L_3746:
        /*0074*/ 	.word	0x000081e0


	//   ....[1]....
        /*0078*/ 	.word	0x00009f50


	//   ....[2]....
        /*007c*/ 	.word	0x00009f90


	//   ....[3]....
        /*0080*/ 	.word	0x0000a020


	//   ....[4]....
        /*0084*/ 	.word	0x0000a050


	//   ....[5]....
        /*0088*/ 	.word	0x0000a080


	//   ....[6]....
        /*008c*/ 	.word	0x0000a100


	//   ....[7]....
        /*0090*/ 	.word	0x0000a130


	//   ....[8]....
        /*0094*/ 	.word	0x0000a1c0


	//   ....[9]....
        /*0098*/ 	.word	0x0000a200


	//   ....[10]....
        /*009c*/ 	.word	0x0000a240


	//   ....[11]....
        /*00a0*/ 	.word	0x0000a300


	//   ....[12]....
        /*00a4*/ 	.word	0x0000a350


	//   ....[13]....
        /*00a8*/ 	.word	0x0000a4d0


	//   ....[14]....
        /*00ac*/ 	.word	0x0000a620


	//   ....[15]....
        /*00b0*/ 	.word	0x0000a650


	//   ....[16]....
        /*00b4*/ 	.word	0x0000a700


	//   ....[17]....
        /*00b8*/ 	.word	0x0000a870


	//   ....[18]....
        /*00bc*/ 	.word	0x0000a9e0


	//   ....[19]....
        /*00c0*/ 	.word	0x0000ab30


	//   ....[20]....
        /*00c4*/ 	.word	0x0000ac70


	//   ....[21]....
        /*00c8*/ 	.word	0x0000aca0


	//   ....[22]....
        /*00cc*/ 	.word	0x0000acd0


	//----- nvinfo : EIATTR_MAX_THREADS
	.align		4
.L_3747:
        /*00d0*/ 	.byte	0x04, 0x05
        /*00d2*/ 	.short	(.L_3749 - .L_3748)
.L_3748:
        /*00d4*/ 	.word	0x00000080
        /*00d8*/ 	.word	0x00000001
        /*00dc*/ 	.word	0x00000001


	//----- nvinfo : EIATTR_CRS_STACK_SIZE
	.align		4
.L_3749:
        /*00e0*/ 	.byte	0x04, 0x1e
        /*00e2*/ 	.short	(.L_3751 - .L_3750)
.L_3750:
        /*00e4*/ 	.word	0x00000000
.L_3751:


//--------------------- .nv.info._ZN2at6native27unrolled_elementwise_kernelIZZZNS0_21clamp_max_kernel_cudaERNS_18TensorIteratorBaseERKN3c106ScalarEENKUlvE_clEvENKUlvE5_clEvEUlfE_St5arrayIPcLm2EELi4E23TrivialOffsetCalculatorILi1EjESF_NS0_6memory12LoadWithCastILi1EEENSG_13StoreWithCastILi1EEEEEviT_T0_T2_T3_T4_T5_ --------------------------
	.section	.nv.info._ZN2at6native27unrolled_elementwise_kernelIZZZNS0_21clamp_max_kernel_cudaERNS_18TensorIteratorBaseERKN3c106ScalarEENKUlvE_clEvENKUlvE5_clEvEUlfE_St5arrayIPcLm2EELi4E23TrivialOffsetCalculatorILi1EjESF_NS0_6memory12LoadWithCastILi1EEENSG_13StoreWithCastILi1EEEEEviT_T0_T2_T3_T4_T5_,"",@"SHT_CUDA_INFO"
	.sectionflags	@""
	.align	4


	//----- nvinfo : EIATTR_CUDA_API_VERSION
	.align		4
        /*0000*/ 	.byte	0x04, 0x37
        /*0002*/ 	.short	(.L_3753 - .L_3752)
.L_3752:
        /*0004*/ 	.word	0x00000082


	//----- nvinfo : EIATTR_SW2861232_WAR
	.align		4
.L_3753:
        /*0008*/ 	.byte	0x01, 0x35
	.zero		2


	//----- nvinfo : EIATTR_PARAM_CBANK
	.align		4
        /*000c*/ 	.byte	0x04, 0x0a
        /*000e*/ 	.short	(.L_3755 - .L_3754)
	.align		4
.L_3754:
        /*0010*/ 	.word	index@(.nv.constant0._ZN2at6native27unrolled_elementwise_kernelIZZZNS0_21clamp_max_kernel_cudaERNS_18TensorIteratorBaseERKN3c106ScalarEENKUlvE_clEvENKUlvE5_clEvEUlfE_St5arrayIPcLm2EELi4E23TrivialOffsetCalculatorILi1EjESF_NS0_6memory12LoadWithCastILi1EEENSG_13StoreWithCastILi1EEEEEviT_T0_T2_T3_T4_T5_)
        /*0014*/ 	.short	0x0160
        /*0016*/ 	.short	0x003c


	//----- nvinfo : EIATTR_CBANK_PARAM_SIZE
	.align		4
.L_3755:
        /*0018*/ 	.byte	0x03, 0x19
        /*001a*/ 	.short	0x003c


	//----- nvinfo : EIATTR_KPARAM_INFO
	.align		4
        /*001c*/ 	.byte	0x04, 0x17
        /*001e*/ 	.short	(.L_3757 - .L_3756)
.L_3756:
        /*0020*/ 	.word	0x00000000
        /*0024*/ 	.short	0x0006
        /*0026*/ 	.short	0x0034
        /*0028*/ 	.byte	0x00, 0xf0, 0x21, 0x00


	//----- nvinfo : EIATTR_KPARAM_INFO
	.align		4
.L_3757:
        /*002c*/ 	.byte	0x04, 0x17
        /*002e*/ 	.short	(.L_3759 - .L_3758)
.L_3758:
        /*0030*/ 	.word	0x00000000
        /*0034*/ 	.short	0x0005
        /*0036*/ 	.short	0x002c
        /*0038*/ 	.byte	0x00, 0xf0, 0x21, 0x00


	//----- nvinfo : EIATTR_KPARAM_INFO
	.align		4
.L_3759:
        /*003c*/ 	.byte	0x04, 0x17
        /*003e*/ 	.short	(.L_3761 - .L_3760)
.L_3760:
        /*0040*/ 	.word	0x00000000
        /*0044*/ 	.short	0x0004
        /*0046*/ 	.short	0x0029
        /*0048*/ 	.byte	0x00, 0xf0, 0x05, 0x00


	//----- nvinfo : EIATTR_KPARAM_INFO
	.align		4
.L_3761:
        /*004c*/ 	.byte	0x04, 0x17
        /*004e*/ 	.short	(.L_3763 - .L_3762)
.L_3762:
        /*0050*/ 	.word	0x00000000
        /*0054*/ 	.short	0x0003
        /*0056*/ 	.short	0x0028
        /*0058*/ 	.byte	0x00, 0xf0, 0x05, 0x00


	//----- nvinfo : EIATTR_KPARAM_INFO
	.align		4
.L_3763:
        /*005c*/ 	.byte	0x04, 0x17
        /*005e*/ 	.short	(.L_3765 - .L_3764)
.L_3764:
        /*0060*/ 	.word	0x00000000
        /*0064*/ 	.short	0x0002
        /*0066*/ 	.short	0x0018
        /*0068*/ 	.byte	0x00, 0xf0, 0x41, 0x00


	//----- nvinfo : EIATTR_KPARAM_INFO
	.align		4
.L_3765:
        /*006c*/ 	.byte	0x04, 0x17
        /*006e*/ 	.short	(.L_3767 - .L_3766)
.L_3766:
        /*0070*/ 	.word	0x00000000
        /*0074*/ 	.short	0x0001
        /*0076*/ 	.short	0x0008
        /*0078*/ 	.byte	0x00, 0xf0, 0x41, 0x00


	//----- nvinfo : EIATTR_KPARAM_INFO
	.align		4
.L_3767:
        /*007c*/ 	.byte	0x04, 0x17
        /*007e*/ 	.short	(.L_3769 - .L_3768)
.L_3768:
        /*0080*/ 	.word	0x00000000
        /*0084*/ 	.short	0x0000
        /*0086*/ 	.short	0x0000
        /*0088*/ 	.byte	0x00, 0xf0, 0x11, 0x00


	//----- nvinfo : EIATTR_MAXREG_COUNT
	.align		4
.L_3769:
        /*008c*/ 	.byte	0x03, 0x1b
        /*008e*/ 	.short	0x00ff


	//----- nvinfo : EIATTR_EXTERNS
	.align		4
        /*0090*/ 	.byte	0x04, 0x0f
        /*0092*/ 	.short	(.L_3771 - .L_3770)


	//   ....[0]....
	.align		4
.L_3770:
        /*0094*/ 	.word	index@(__assertfail)


	//----- nvinfo : EIATTR_MERCURY_ISA_VERSION
	.align		4
.L_3771:
        /*0098*/ 	.byte	0x03, 0x5f
        /*009a*/ 	.short	0x0000


	//----- nvinfo : EIATTR_SYSCALL_OFFSETS
	.align		4
        /*009c*/ 	.byte	0x04, 0x46
        /*009e*/ 	.short	(.L_3773 - .L_3772)


	//   ....[0]....
.L_3772:
        /*00a0*/ 	.word	0x00000e50


	//   ....[1]....
        /*00a4*/ 	.word	0x00001cd0


	//   ....[2]....
        /*00a8*/ 	.word	0x00002b60


	//   ....[3]....
        /*00ac*/ 	.word	0x00003990


	//   ....[4]....
        /*00b0*/ 	.word	0x00004ab0


	//   ....[5]....
        /*00b4*/ 	.word	0x000059c0


	//   ....[6]....
        /*00b8*/ 	.word	0x00006890


	//   ....[7]....
        /*00bc*/ 	.word	0x00007760


	//----- nvinfo : EIATTR_EXIT_INSTR_OFFSETS
	.align		4
.L_3773:
        /*00c0*/ 	.byte	0x04, 0x1c
        /*00c2*/ 	.short	(.L_3775 - .L_3774)


	//   ....[0]....
.L_3774:
        /*00c4*/ 	.word	0x00006930


	//   ....[1]....
        /*00c8*/ 	.word	0x00006a50


	//   ....[2]....
        /*00cc*/ 	.word	0x00006a90


	//   ....[3]....
        /*00d0*/ 	.word	0x00006b20


	//   ....[4]....
        /*00d4*/ 	.word	0x00006b50


	//   ....[5]....
        /*00d8*/ 	.word	0x00006b80


	//   ....[6]....
        /*00dc*/ 	.word	0x00006c00


	//   ....[7]....
        /*00e0*/ 	.word	0x00006c30


	//   ....[8]....
        /*00e4*/ 	.word	0x00006cc0


	//   ....[9]....
        /*00e8*/ 	.word	0x00006d00


	//   ....[10]....
        /*00ec*/ 	.word	0x00006d40


	//   ....[11]....
        /*00f0*/ 	.word	0x00006e00


	//   ....[12]....
        /*00f4*/ 	.word	0x00006e50


	//   ....[13]....
        /*00f8*/ 	.word	0x00006fd0


	//   ....[14]....
        /*00fc*/ 	.word	0x00007120


	//   ....[15]....
        /*0100*/ 	.word	0x00007150


	//   ....[16]....
        /*0104*/ 	.word	0x00007200


	//   ....[17]....
        /*0108*/ 	.word	0x00007370


	//   ....[18]....
        /*010c*/ 	.word	0x000074e0


	//   ....[19]....
        /*0110*/ 	.word	0x00007630


	//   ....[20]....
        /*0114*/ 	.word	0x00007770


	//   ....[21]....
        /*0118*/ 	.word	0x000077a0


	//   ....[22]....
        /*011c*/ 	.word	0x000077d0


	//----- nvinfo : EIATTR_MAX_THREADS
	.align		4
.L_3775:
        /*0120*/ 	.byte	0x04, 0x05
        /*0122*/ 	.short	(.L_3777 - .L_3776)
.L_3776:
        /*0124*/ 	.word	0x00000080
        /*0128*/ 	.word	0x00000001
        /*012c*/ 	.word	0x00000001


	//----- nvinfo : EIATTR_CRS_STACK_SIZE
	.align		4
.L_3777:
        /*0130*/ 	.byte	0x04, 0x1e
        /*0132*/ 	.short	(.L_3779 - .L_3778)
.L_3778:
        /*0134*/ 	.word	0x00000000
.L_3779:


//--------------------- .nv.info._ZN2at6native18elementwise_kernelILi128ELi2EZNS0_22gpu_kernel_impl_nocastIZZZNS0_21clamp_max_kernel_cudaERNS_18TensorIteratorBaseERKN3c106ScalarEENKUlvE_clEvENKUlvE5_clEvEUlfE_EEvS4_RKT_EUliE_EEviT1_ --------------------------
	.section	.nv.info._ZN2at6native18elementwise_kernelILi128ELi2EZNS0_22gpu_kernel_impl_nocastIZZZNS0_21clamp_max_kernel_cudaERNS_18TensorIteratorBaseERKN3c106ScalarEENKUlvE_clEvENKUlvE5_clEvEUlfE_EEvS4_RKT_EUliE_EEviT1_,"",@"SHT_CUDA_INFO"
	.sectionflags	@""
	.align	4


	//----- nvinfo : EIATTR_CUDA_API_VERSION
	.align		4
        /*0000*/ 	.byte	0x04, 0x37
        /*0002*/ 	.short	(.L_3781 - .L_3780)
.L_3780:
        /*0004*/ 	.word	0x00000082


	//----- nvinfo : EIATTR_SW2861232_WAR
	.align		4
.L_3781:
        /*0008*/ 	.byte	0x01, 0x35
	.zero		2


	//----- nvinfo : EIATTR_PARAM_CBANK
	.align		4
        /*000c*/ 	.byte	0x04, 0x0a
        /*000e*/ 	.short	(.L_3783 - .L_3782)
	.align		4
.L_3782:
        /*0010*/ 	.word	index@(.nv.constant0._ZN2at6native18elementwise_kernelILi128ELi2EZNS0_22gpu_kernel_impl_nocastIZZZNS0_21clamp_max_kernel_cudaERNS_18TensorIteratorBaseERKN3c106ScalarEENKUlvE_clEvENKUlvE5_clEvEUlfE_EEvS4_RKT_EUliE_EEviT1_)
        /*0014*/ 	.short	0x0160
        /*0016*/ 	.short	0x0228


	//----- nvinfo : EIATTR_CBANK_PARAM_SIZE
	.align		4
.L_3783:
        /*0018*/ 	.byte	0x03, 0x19
        /*001a*/ 	.short	0x0228


	//----- nvinfo : EIATTR_KPARAM_INFO
	.align		4
        /*001c*/ 	.byte	0x04, 0x17
        /*001e*/ 	.short	(.L_3785 - .L_3784)
.L_3784:
        /*0020*/ 	.word	0x00000000
        /*0024*/ 	.short	0x0001
        /*0026*/ 	.short	0x0008
        /*0028*/ 	.byte	0x00, 0xf0, 0x81, 0x08


	//----- nvinfo : EIATTR_KPARAM_INFO
	.align		4
.L_3785:
        /*002c*/ 	.byte	0x04, 0x17
        /*002e*/ 	.short	(.L_3787 - .L_3786)
.L_3786:
        /*0030*/ 	.word	0x00000000
        /*0034*/ 	.short	0x0000
        /*0036*/ 	.short	0x0000
        /*0038*/ 	.byte	0x00, 0xf0, 0x11, 0x00


	//----- nvinfo : EIATTR_MAXREG_COUNT
	.align		4
.L_3787:
        /*003c*/ 	.byte	0x03, 0x1b
        /*003e*/ 	.short	0x0080


	//----- nvinfo : EIATTR_MERCURY_ISA_VERSION
	.align		4
        /*0040*/ 	.byte	0x03, 0x5f
        /*0042*/ 	.short	0x0000


	//----- nvinfo : EIATTR_EXIT_INSTR_OFFSETS
	.align		4
        /*0044*/ 	.byte	0x04, 0x1c
        /*0046*/ 	.short	(.L_3789 - .L_3788)


	//   ....[0]....
.L_3788:
        /*0048*/ 	.word	0x00000f70


	//   ....[1]....
        /*004c*/ 	.word	0x00001e40


	//----- nvinfo : EIATTR_MAX_THREADS
	.align		4
.L_3789:
        /*0050*/ 	.byte	0x04, 0x05
        /*0052*/ 	.short	(.L_3791 - .L_3790)
.L_3790:
        /*0054*/ 	.word	0x00000080
        /*0058*/ 	.word	0x00000001
        /*005c*/ 	.word	0x00000001


	//----- nvinfo : EIATTR_CRS_STACK_SIZE
	.align		4
.L_3791:
        /*0060*/ 	.byte	0x04, 0x1e
        /*0062*/ 	.short	(.L_3793 - .L_3792)
.L_3792:
        /*0064*/ 	.word	0x00000000
.L_3793:


//--------------------- .nv.info._ZN2at6native27unrolled_elementwise_kernelIZZZNS0_21clamp_max_kernel_cudaERNS_18TensorIteratorBaseERKN3c106ScalarEENKUlvE_clEvENKUlvE5_clEvEUlfE_St5arrayIPcLm2EELi4E23TrivialOffsetCalculatorILi1EjESF_NS0_6memory15LoadWithoutCastENSG_16StoreWithoutCastEEEviT_T0_T2_T3_T4_T5_ --------------------------
	.section	.nv.info._ZN2at6native27unrolled_elementwise_kernelIZZZNS0_21clamp_max_kernel_cudaERNS_18TensorIteratorBaseERKN3c106ScalarEENKUlvE_clEvENKUlvE5_clEvEUlfE_St5arrayIPcLm2EELi4E23TrivialOffsetCalculatorILi1EjESF_NS0_6memory15LoadWithoutCastENSG_16StoreWithoutCastEEEviT_T0_T2_T3_T4_T5_,"",@"SHT_CUDA_INFO"
	.sectionflags	@""
	.align	4


	//----- nvinfo : EIATTR_CUDA_API_VERSION
	.align		4
        /*0000*/ 	.byte	0x04, 0x37
        /*0002*/ 	.short	(.L_3795 - .L_3794)
.L_3794:
        /*0004*/ 	.word	0x00000082


	//----- nvinfo : EIATTR_SW2861232_WAR
	.align		4
.L_3795:
        /*0008*/ 	.byte	0x01, 0x35
	.zero		2


	//----- nvinfo : EIATTR_PARAM_CBANK
	.align		4
        /*000c*/ 	.byte	0x04, 0x0a
        /*000e*/ 	.short	(.L_3797 - .L_3796)
	.align		4
.L_3796:
        /*0010*/ 	.word	index@(.nv.constant0._ZN2at6native27unrolled_elementwise_kernelIZZZNS0_21clamp_max_kernel_cudaERNS_18TensorIteratorBaseERKN3c106ScalarEENKUlvE_clEvENKUlvE5_clEvEUlfE_St5arrayIPcLm2EELi4E23TrivialOffsetCalculatorILi1EjESF_NS0_6memory15LoadWithoutCastENSG_16StoreWithoutCastEEEviT_T0_T2_T3_T4_T5_)
        /*0014*/ 	.short	0x0160
        /*0016*/ 	.short	0x002c


	//----- nvinfo : EIATTR_CBANK_PARAM_SIZE
	.align		4
.L_3797:
        /*0018*/ 	.byte	0x03, 0x19
        /*001a*/ 	.short	0x002c


	//----- nvinfo : EIATTR_KPARAM_INFO
	.align		4
        /*001c*/ 	.byte	0x04, 0x17
        /*001e*/ 	.short	(.L_3799 - .L_3798)
.L_3798:
        /*0020*/ 	.word	0x00000000
        /*0024*/ 	.short	0x0006
        /*0026*/ 	.short	0x002b
        /*0028*/ 	.byte	0x00, 0xf0, 0x05, 0x00


	//----- nvinfo : EIATTR_KPARAM_INFO
	.align		4
.L_3799:
        /*002c*/ 	.byte	0x04, 0x17
        /*002e*/ 	.short	(.L_3801 - .L_3800)
.L_3800:
        /*0030*/ 	.word	0x00000000
        /*0034*/ 	.short	0x0005
        /*0036*/ 	.short	0x002a
        /*0038*/ 	.byte	0x00, 0xf0, 0x05, 0x00


	//----- nvinfo : EIATTR_KPARAM_INFO
	.align		4
.L_3801:
        /*003c*/ 	.byte	0x04, 0x17
        /*003e*/ 	.short	(.L_3803 - .L_3802)
.L_3802:
        /*0040*/ 	.word	0x00000000
        /*0044*/ 	.short	0x0004
        /*0046*/ 	.short	0x0029
        /*0048*/ 	.byte	0x00, 0xf0, 0x05, 0x00


	//----- nvinfo : EIATTR_KPARAM_INFO
	.align		4
.L_3803:
        /*004c*/ 	.byte	0x04, 0x17
        /*004e*/ 	.short	(.L_3805 - .L_3804)
.L_3804:
        /*0050*/ 	.word	0x00000000
        /*0054*/ 	.short	0x0003
        /*0056*/ 	.short	0x0028
        /*0058*/ 	.byte	0x00, 0xf0, 0x05, 0x00


	//----- nvinfo : EIATTR_KPARAM_INFO
	.align		4
.L_3805:
        /*005c*/ 	.byte	0x04, 0x17
        /*005e*/ 	.short	(.L_3807 - .L_3806)
.L_3806:
        /*0060*/ 	.word	0x00000000
        /*0064*/ 	.short	0x0002
        /*0066*/ 	.short	0x0018
        /*0068*/ 	.byte	0x00, 0xf0, 0x41, 0x00


	//----- nvinfo : EIATTR_KPARAM_INFO
	.align		4
.L_3807:
        /*006c*/ 	.byte	0x04, 0x17
        /*006e*/ 	.short	(.L_3809 - .L_3808)
.L_3808:
        /*0070*/ 	.word	0x00000000
        /*0074*/ 	.short	0x0001
        /*0076*/ 	.short	0x0008
        /*0078*/ 	.byte	0x00, 0xf0, 0x41, 0x00


	//----- nvinfo : EIATTR_KPARAM_INFO
	.align		4
.L_3809:
        /*007c*/ 	.byte	0x04, 0x17
        /*007e*/ 	.short	(.L_3811 - .L_3810)
.L_3810:
        /*0080*/ 	.word	0x00000000
        /*0084*/ 	.short	0x0000
        /*0086*/ 	.short	0x0000
        /*0088*/ 	.byte	0x00, 0xf0, 0x11, 0x00


	//----- nvinfo : EIATTR_MAXREG_COUNT
	.align		4
.L_3811:
        /*008c*/ 	.byte	0x03, 0x1b
        /*008e*/ 	.short	0x00ff


	//----- nvinfo : EIATTR_MERCURY_ISA_VERSION
	.align		4
        /*0090*/ 	.byte	0x03, 0x5f
        /*0092*/ 	.short	0x0000


	//----- nvinfo : EIATTR_EXIT_INSTR_OFFSETS
	.align		4
        /*0094*/ 	.byte	0x04, 0x1c
        /*0096*/ 	.short	(.L_3813 - .L_3812)


	//   ....[0]....
.L_3812:
        /*0098*/ 	.word	0x00000430


	//   ....[1]....
        /*009c*/ 	.word	0x00000490


	//----- nvinfo : EIATTR_MAX_THREADS
	.align		4
.L_3813:
        /*00a0*/ 	.byte	0x04, 0x05
        /*00a2*/ 	.short	(.L_3815 - .L_3814)
.L_3814:
        /*00a4*/ 	.word	0x00000080
        /*00a8*/ 	.word	0x00000001
        /*00ac*/ 	.word	0x00000001


	//----- nvinfo : EIATTR_CRS_STACK_SIZE
	.align		4
.L_3815:
        /*00b0*/ 	.byte	0x04, 0x1e
        /*00b2*/ 	.short	(.L_3817 - .L_3816)
.L_3816:
        /*00b4*/ 	.word	0x00000000
.L_3817:


//--------------------- .nv.info._ZN2at6native29vectorized_elementwise_kernelILi2EZZZNS0_21clamp_max_kernel_cudaERNS_18TensorIteratorBaseERKN3c106ScalarEENKUlvE_clEvENKUlvE5_clEvEUlfE_St5arrayIPcLm2EEEEviT0_T1_ --------------------------
	.section	.nv.info._ZN2at6native29vectorized_elementwise_kernelILi2EZZZNS0_21clamp_max_kernel_cudaERNS_18TensorIteratorBaseERKN3c106ScalarEENKUlvE_clEvENKUlvE5_clEvEUlfE_St5arrayIPcLm2EEEEviT0_T1_,"",@"SHT_CUDA_INFO"
	.sectionflags	@""
	.align	4


	//----- nvinfo : EIATTR_CUDA_API_VERSION
	.align		4
        /*0000*/ 	.byte	0x04, 0x37
        /*0002*/ 	.short	(.L_3819 - .L_3818)
.L_3818:
        /*0004*/ 	.word	0x00000082


	//----- nvinfo : EIATTR_SW2861232_WAR
	.align		4
.L_3819:
        /*0008*/ 	.byte	0x01, 0x35
	.zero		2


	//----- nvinfo : EIATTR_PARAM_CBANK
	.align		4
        /*000c*/ 	.byte	0x04, 0x0a
        /*000e*/ 	.short	(.L_3821 - .L_3820)
	.align		4
.L_3820:
        /*0010*/ 	.word	index@(.nv.constant0._ZN2at6native29vectorized_elementwise_kernelILi2EZZZNS0_21clamp_max_kernel_cudaERNS_18TensorIteratorBaseERKN3c106ScalarEENKUlvE_clEvENKUlvE5_clEvEUlfE_St5arrayIPcLm2EEEEviT0_T1_)
        /*0014*/ 	.short	0x0160
        /*0016*/ 	.short	0x0028


	//----- nvinfo : EIATTR_CBANK_PARAM_SIZE
	.align		4
.L_3821:
        /*0018*/ 	.byte	0x03, 0x19
        /*001a*/ 	.short	0x0028


	//----- nvinfo : EIATTR_KPARAM_INFO
	.align		4
        /*001c*/ 	.byte	0x04, 0x17
        /*001e*/ 	.short	(.L_3823 - .L_3822)
.L_3822:
        /*0020*/ 	.word	0x00000000
        /*0024*/ 	.short	0x0002
        /*0026*/ 	.short	0x0018
        /*0028*/ 	.byte	0x00, 0xf0, 0x41, 0x00


	//----- nvinfo : EIATTR_KPARAM_INFO
	.align		4
.L_3823:
        /*002c*/ 	.byte	0x04, 0x17
        /*002e*/ 	.short	(.L_3825 - .L_3824)
.L_3824:
        /*0030*/ 	.word	0x00000000
        /*0034*/ 	.short	0x0001
        /*0036*/ 	.short	0x0008
        /*0038*/ 	.byte	0x00, 0xf0, 0x41, 0x00


	//----- nvinfo : EIATTR_KPARAM_INFO
	.align		4
.L_3825:
        /*003c*/ 	.byte	0x04, 0x17
        /*003e*/ 	.short	(.L_3827 - .L_3826)
.L_3826:
        /*0040*/ 	.word	0x00000000
        /*0044*/ 	.short	0x0000
        /*0046*/ 	.short	0x0000
        /*0048*/ 	.byte	0x00, 0xf0, 0x11, 0x00


	//----- nvinfo : EIATTR_MAXREG_COUNT
	.align		4
.L_3827:
        /*004c*/ 	.byte	0x03, 0x1b
        /*004e*/ 	.short	0x00ff


	//----- nvinfo : EIATTR_MERCURY_ISA_VERSION
	.align		4
        /*0050*/ 	.byte	0x03, 0x5f
        /*0052*/ 	.short	0x0000


	//----- nvinfo : EIATTR_EXIT_INSTR_OFFSETS
	.align		4
        /*0054*/ 	.byte	0x04, 0x1c
        /*0056*/ 	.short	(.L_3829 - .L_3828)


	//   ....[0]....
.L_3828:
        /*0058*/ 	.word	0x00000250


	//   ....[1]....
        /*005c*/ 	.word	0x00000b40


	//   ....[2]....
        /*0060*/ 	.word	0x00000b90


	//----- nvinfo : EIATTR_MAX_THREADS
	.align		4
.L_3829:
        /*0064*/ 	.byte	0x04, 0x05
        /*0066*/ 	.short	(.L_3831 - .L_3830)
.L_3830:
        /*0068*/ 	.word	0x00000080
        /*006c*/ 	.word	0x00000001
        /*0070*/ 	.word	0x00000001


	//----- nvinfo : EIATTR_CRS_STACK_SIZE
	.align		4
.L_3831:
        /*0074*/ 	.byte	0x04, 0x1e
        /*0076*/ 	.short	(.L_3833 - .L_3832)
.L_3832:
        /*0078*/ 	.word	0x00000000
.L_3833:


//--------------------- .nv.info._ZN2at6native29vectorized_elementwise_kernelILi4EZZZNS0_21clamp_max_kernel_cudaERNS_18TensorIteratorBaseERKN3c106ScalarEENKUlvE_clEvENKUlvE5_clEvEUlfE_St5arrayIPcLm2EEEEviT0_T1_ --------------------------
	.section	.nv.info._ZN2at6native29vectorized_elementwise_kernelILi4EZZZNS0_21clamp_max_kernel_cudaERNS_18TensorIteratorBaseERKN3c106ScalarEENKUlvE_clEvENKUlvE5_clEvEUlfE_St5arrayIPcLm2EEEEviT0_T1_,"",@"SHT_CUDA_INFO"
	.sectionflags	@""
	.align	4


	//----- nvinfo : EIATTR_CUDA_API_VERSION
	.align		4
        /*0000*/ 	.byte	0x04, 0x37
        /*0002*/ 	.short	(.L_3835 - .L_3834)
.L_3834:
        /*0004*/ 	.word	0x00000082


	//----- nvinfo : EIATTR_SW2861232_WAR
	.align		4
.L_3835:
        /*0008*/ 	.byte	0x01, 0x35
	.zero		2


	//----- nvinfo : EIATTR_PARAM_CBANK
	.align		4
        /*000c*/ 	.byte	0x04, 0x0a
        /*000e*/ 	.short	(.L_3837 - .L_3836)
	.align		4
.L_3836:
        /*0010*/ 	.word	index@(.nv.constant0._ZN2at6native29vectorized_elementwise_kernelILi4EZZZNS0_21clamp_max_kernel_cudaERNS_18TensorIteratorBaseERKN3c106ScalarEENKUlvE_clEvENKUlvE5_clEvEUlfE_St5arrayIPcLm2EEEEviT0_T1_)
        /*0014*/ 	.short	0x0160
        /*0016*/ 	.short	0x0028


	//----- nvinfo : EIATTR_CBANK_PARAM_SIZE
	.align		4
.L_3837:
        /*0018*/ 	.byte	0x03, 0x19
        /*001a*/ 	.short	0x0028


	//----- nvinfo : EIATTR_KPARAM_INFO
	.align		4
        /*001c*/ 	.byte	0x04, 0x17
        /*001e*/ 	.short	(.L_3839 - .L_3838)
.L_3838:
        /*0020*/ 	.word	0x00000000
        /*0024*/ 	.short	0x0002
        /*0026*/ 	.short	0x0018
        /*0028*/ 	.byte	0x00, 0xf0, 0x41, 0x00


	//----- nvinfo : EIATTR_KPARAM_INFO
	.align		4
.L_3839:
        /*002c*/ 	.byte	0x04, 0x17
        /*002e*/ 	.short	(.L_3841 - .L_3840)
.L_3840:
        /*0030*/ 	.word	0x00000000
        /*0034*/ 	.short	0x0001
        /*0036*/ 	.short	0x0008
        /*0038*/ 	.byte	0x00, 0xf0, 0x41, 0x00


	//----- nvinfo : EIATTR_KPARAM_INFO
	.align		4
.L_3841:
        /*003c*/ 	.byte	0x04, 0x17
        /*003e*/ 	.short	(.L_3843 - .L_3842)
.L_3842:
        /*0040*/ 	.word	0x00000000
        /*0044*/ 	.short	0x0000
        /*0046*/ 	.short	0x0000
        /*0048*/ 	.byte	0x00, 0xf0, 0x11, 0x00


	//----- nvinfo : EIATTR_MAXREG_COUNT
	.align		4
.L_3843:
        /*004c*/ 	.byte	0x03, 0x1b
        /*004e*/ 	.short	0x00ff


	//----- nvinfo : EIATTR_MERCURY_ISA_VERSION
	.align		4
        /*0050*/ 	.byte	0x03, 0x5f
        /*0052*/ 	.short	0x0000


	//----- nvinfo : EIATTR_EXIT_INSTR_OFFSETS
	.align		4
        /*0054*/ 	.byte	0x04, 0x1c
        /*0056*/ 	.short	(.L_3845 - .L_3844)


	//   ....[0]....
.L_3844:
        /*0058*/ 	.word	0x00000210


	//   ....[1]....
        /*005c*/ 	.word	0x00000b00


	//   ....[2]....
        /*0060*/ 	.word	0x00000b50


	//----- nvinfo : EIATTR_MAX_THREADS
	.align		4
.L_3845:
        /*0064*/ 	.byte	0x04, 0x05
        /*0066*/ 	.short	(.L_3847 - .L_3846)
.L_3846:
        /*0068*/ 	.word	0x00000080
        /*006c*/ 	.word	0x00000001
        /*0070*/ 	.word	0x00000001


	//----- nvinfo : EIATTR_CRS_STACK_SIZE
	.align		4
.L_3847:
        /*0074*/ 	.byte	0x04, 0x1e
        /*0076*/ 	.short	(.L_3849 - .L_3848)
.L_3848:
        /*0078*/ 	.word	0x00000000
.L_3849:


//--------------------- .nv.info._ZN2at6native29vectorized_elementwise_kernelILi8EZZZNS0_21clamp_max_kernel_cudaERNS_18TensorIteratorBaseERKN3c106ScalarEENKUlvE_clEvENKUlvE5_clEvEUlfE_St5arrayIPcLm2EEEEviT0_T1_ --------------------------
	.section	.nv.info._ZN2at6native29vectorized_elementwise_kernelILi8EZZZNS0_21clamp_max_kernel_cudaERNS_18TensorIteratorBaseERKN3c106ScalarEENKUlvE_clEvENKUlvE5_clEvEUlfE_St5arrayIPcLm2EEEEviT0_T1_,"",@"SHT_CUDA_INFO"
	.sectionflags	@""
	.align	4


	//----- nvinfo : EIATTR_CUDA_API_VERSION
	.align		4
        /*0000*/ 	.byte	0x04, 0x37
        /*0002*/ 	.short	(.L_3851 - .L_3850)
.L_3850:
        /*0004*/ 	.word	0x00000082


	//----- nvinfo : EIATTR_SW2861232_WAR
	.align		4
.L_3851:
        /*0008*/ 	.byte	0x01, 0x35
	.zero		2


	//----- nvinfo : EIATTR_PARAM_CBANK
	.align		4
        /*000c*/ 	.byte	0x04, 0x0a
        /*000e*/ 	.short	(.L_3853 - .L_3852)
	.align		4
.L_3852:
        /*0010*/ 	.word	index@(.nv.constant0._ZN2at6native29vectorized_elementwise_kernelILi8EZZZNS0_21clamp_max_kernel_cudaERNS_18TensorIteratorBaseERKN3c106ScalarEENKUlvE_clEvENKUlvE5_clEvEUlfE_St5arrayIPcLm2EEEEviT0_T1_)
        /*0014*/ 	.short	0x0160
        /*0016*/ 	.short	0x0028


	//----- nvinfo : EIATTR_CBANK_PARAM_SIZE
	.align		4
.L_3853:
        /*0018*/ 	.byte	0x03, 0x19
        /*001a*/ 	.short	0x0028


	//----- nvinfo : EIATTR_KPARAM_INFO
	.align		4
        /*001c*/ 	.byte	0x04, 0x17
        /*001e*/ 	.short	(.L_3855 - .L_3854)
.L_3854:
        /*0020*/ 	.word	0x00000000
        /*0024*/ 	.short	0x0002
        /*0026*/ 	.short	0x0018
        /*0028*/ 	.byte	0x00, 0xf0, 0x41, 0x00


	//----- nvinfo : EIATTR_KPARAM_INFO
	.align		4
.L_3855:
        /*002c*/ 	.byte	0x04, 0x17
        /*002e*/ 	.short	(.L_3857 - .L_3856)
.L_3856:
        /*0030*/ 	.word	0x00000000
        /*0034*/ 	.short	0x0001
        /*0036*/ 	.short	0x0008
        /*0038*/ 	.byte	0x00, 0xf0, 0x41, 0x00


	//----- nvinfo : EIATTR_KPARAM_INFO
	.align		4
.L_3857:
        /*003c*/ 	.byte	0x04, 0x17
        /*003e*/ 	.short	(.L_3859 - .L_3858)
.L_3858:
        /*0040*/ 	.word	0x00000000
        /*0044*/ 	.short	0x0000
        /*0046*/ 	.short	0x0000
        /*0048*/ 	.byte	0x00, 0xf0, 0x11, 0x00


	//----- nvinfo : EIATTR_MAXREG_COUNT
	.align		4
.L_3859:
        /*004c*/ 	.byte	0x03, 0x1b
        /*004e*/ 	.short	0x00ff


	//----- nvinfo : EIATTR_MERCURY_ISA_VERSION
	.align		4
        /*0050*/ 	.byte	0x03, 0x5f
        /*0052*/ 	.short	0x0000


	//----- nvinfo : EIATTR_EXIT_INSTR_OFFSETS
	.align		4
        /*0054*/ 	.byte	0x04, 0x1c
        /*0056*/ 	.short	(.L_3861 - .L_3860)


	//   ....[0]....
.L_3860:
        /*0058*/ 	.word	0x00000010


	//----- nvinfo : EIATTR_MAX_THREADS
	.align		4
.L_3861:
        /*005c*/ 	.byte	0x04, 0x05
        /*005e*/ 	.short	(.L_3863 - .L_3862)
.L_3862:
        /*0060*/ 	.word	0x00000080
        /*0064*/ 	.word	0x00000001
        /*0068*/ 	.word	0x00000001
.L_3863:


//--------------------- .nv.info._ZN2at6native18elementwise_kernelILi128ELi4EZNS0_15gpu_kernel_implIZZZNS0_21clamp_max_kernel_cudaERNS_18TensorIteratorBaseERKN3c106ScalarEENKUlvE_clEvENKUlvE4_clEvEUldE_EEvS4_RKT_EUliE_EEviT1_ --------------------------
	.section	.nv.info._ZN2at6native18elementwise_kernelILi128ELi4EZNS0_15gpu_kernel_implIZZZNS0_21clamp_max_kernel_cudaERNS_18TensorIteratorBaseERKN3c106ScalarEENKUlvE_clEvENKUlvE4_clEvEUldE_EEvS4_RKT_EUliE_EEviT1_,"",@"SHT_CUDA_INFO"
	.sectionflags	@""
	.align	4


	//----- nvinfo : EIATTR_CUDA_API_VERSION
	.align		4
        /*0000*/ 	.byte	0x04, 0x37
        /*0002*/ 	.short	(.L_3865 - .L_3864)
.L_3864:
        /*0004*/ 	.word	0x00000082


	//----- nvinfo : EIATTR_SW2861232_WAR
	.align		4
.L_3865:
        /*0008*/ 	.byte	0x01, 0x35
	.zero		2


	//----- nvinfo : EIATTR_PARAM_CBANK
	.align		4
        /*000c*/ 	.byte	0x04, 0x0a
        /*000e*/ 	.short	(.L_3867 - .L_3866)
	.align		4
.L_3866:
        /*0010*/ 	.word	index@(.nv.constant0._ZN2at6native18elementwise_kernelILi128ELi4EZNS0_15gpu_kernel_implIZZZNS0_21clamp_max_kernel_cudaERNS_18TensorIteratorBaseERKN3c106ScalarEENKUlvE_clEvENKUlvE4_clEvEUldE_EEvS4_RKT_EUliE_EEviT1_)
        /*0014*/ 	.short	0x0160
        /*0016*/ 	.short	0x0230


	//----- nvinfo : EIATTR_CBANK_PARAM_SIZE
	.align		4
.L_3867:
        /*0018*/ 	.byte	0x03, 0x19
        /*001a*/ 	.short	0x0230


	//----- nvinfo : EIATTR_KPARAM_INFO
	.align		4
        /*001c*/ 	.byte	0x04, 0x17
        /*001e*/ 	.short	(.L_3869 - .L_3868)
.L_3868:
        /*0020*/ 	.word	0x00000000
        /*0024*/ 	.short	0x0001
        /*0026*/ 	.short	0x0008
        /*0028*/ 	.byte	0x00, 0xf0, 0xa1, 0x08


	//----- nvinfo : EIATTR_KPARAM_INFO
	.align		4
.L_3869:
        /*002c*/ 	.byte	0x04, 0x17
        /*002e*/ 	.short	(.L_3871 - .L_3870)
.L_3870:
        /*0030*/ 	.word	0x00000000
        /*0034*/ 	.short	0x0000
        /*0036*/ 	.short	0x0000
        /*0038*/ 	.byte	0x00, 0xf0, 0x11, 0x00


	//----- nvinfo : EIATTR_MAXREG_COUNT
	.align		4
.L_3871:
        /*003c*/ 	.byte	0x03, 0x1b
        /*003e*/ 	.short	0x0080


	//----- nvinfo : EIATTR_EXTERNS
	.align		4
        /*0040*/ 	.byte	0x04, 0x0f
        /*0042*/ 	.short	(.L_3873 - .L_3872)


	//   ....[0]....
	.align		4
.L_3872:
        /*0044*/ 	.word	index@(__assertfail)


	//----- nvinfo : EIATTR_MERCURY_ISA_VERSION
	.align		4
.L_3873:
        /*0048*/ 	.byte	0x03, 0x5f
        /*004a*/ 	.short	0x0000


	//----- nvinfo : EIATTR_SYSCALL_OFFSETS
	.align		4
        /*004c*/ 	.byte	0x04, 0x46
        /*004e*/ 	.short	(.L_3875 - .L_3874)


	//   ....[0]....
.L_3874:
        /*0050*/ 	.word	0x00001d90


	//   ....[1]....
        /*0054*/ 	.word	0x00002e50


	//   ....[2]....
        /*0058*/ 	.word	0x00004c30


	//   ....[3]....
        /*005c*/ 	.word	0x00005cf0


	//   ....[4]....
        /*0060*/ 	.word	0x00007aa0


	//   ....[5]....
        /*0064*/ 	.word	0x00008b60


	//   ....[6]....
        /*0068*/ 	.word	0x0000a920


	//   ....[7]....
        /*006c*/ 	.word	0x0000b9e0


	//----- nvinfo : EIATTR_EXIT_INSTR_OFFSETS
	.align		4
.L_3875:
        /*0070*/ 	.byte	0x04, 0x1c
        /*0072*/ 	.short	(.L_3877 - .L_3876)


	//   ....[0]....
.L_3876:
        /*0074*/ 	.word	0x00008c00


	//   ....[1]....
        /*0078*/ 	.word	0x0000ab30


	//   ....[2]....
        /*007c*/ 	.word	0x0000ab70


	//   ....[3]....
        /*0080*/ 	.word	0x0000ac00


	//   ....[4]....
        /*0084*/ 	.word	0x0000ac30


	//   ....[5]....
        /*0088*/ 	.word	0x0000ac60


	//   ....[6]....
        /*008c*/ 	.word	0x0000ad10


	//   ....[7]....
        /*0090*/ 	.word	0x0000ad70


	//   ....[8]....
        /*0094*/ 	.word	0x0000ae30


	//   ....[9]....
        /*0098*/ 	.word	0x0000aea0


	//   ....[10]....
        /*009c*/ 	.word	0x0000aec0


	//   ....[11]....
        /*00a0*/ 	.word	0x0000af80


	//   ....[12]....
        /*00a4*/ 	.word	0x0000afb0


	//   ....[13]....
        /*00a8*/ 	.word	0x0000b160


	//   ....[14]....
        /*00ac*/ 	.word	0x0000b2e0


	//   ....[15]....
        /*00b0*/ 	.word	0x0000b340


	//   ....[16]....
        /*00b4*/ 	.word	0x0000b3f0


	//   ....[17]....
        /*00b8*/ 	.word	0x0000b590


	//   ....[18]....
        /*00bc*/ 	.word	0x0000b730


	//   ....[19]....
        /*00c0*/ 	.word	0x0000b8b0


	//   ....[20]....
        /*00c4*/ 	.word	0x0000b9f0


	//   ....[21]....
        /*00c8*/ 	.word	0x0000ba20


	//   ....[22]....
        /*00cc*/ 	.word	0x0000ba50


	//----- nvinfo : EIATTR_MAX_THREADS
	.align		4
.L_3877:
        /*00d0*/ 	.byte	0x04, 0x05
        /*00d2*/ 	.short	(.L_3879 - .L_3878)
.L_3878:
        /*00d4*/ 	.word	0x00000080
        /*00d8*/ 	.word	0x00000001
        /*00dc*/ 	.word	0x00000001


	//----- nvinfo : EIATTR_CRS_STACK_SIZE
	.align		4
.L_3879:
        /*00e0*/ 	.byte	0x04, 0x1e
        /*00e2*/ 	.short	(.L_3881 - .L_3880)
.L_3880:
        /*00e4*/ 	.word	0x00000000
.L_3881:


//--------------------- .nv.info._ZN2at6native27unrolled_elementwise_kernelIZZZNS0_21clamp_max_kernel_cudaERNS_18TensorIteratorBaseERKN3c106ScalarEENKUlvE_clEvENKUlvE4_clEvEUldE_St5arrayIPcLm2EELi4E23TrivialOffsetCalculatorILi1EjESF_NS0_6memory12LoadWithCastILi1EEENSG_13StoreWithCastILi1EEEEEviT_T0_T2_T3_T4_T5_ --------------------------
	.section	.nv.info._ZN2at6native27unrolled_elementwise_kernelIZZZNS0_21clamp_max_kernel_cudaERNS_18TensorIteratorBaseERKN3c106ScalarEENKUlvE_clEvENKUlvE4_clEvEUldE_St5arrayIPcLm2EELi4E23TrivialOffsetCalculatorILi1EjESF_NS0_6memory12LoadWithCastILi1EEENSG_13StoreWithCastILi1EEEEEviT_T0_T2_T3_T4_T5_,"",@"SHT_CUDA_INFO"
	.sectionflags	@""
	.align	4


	//----- nvinfo : EIATTR_CUDA_API_VERSION
	.align		4
        /*0000*/ 	.byte	0x04, 0x37
        /*0002*/ 	.short	(.L_3883 - .L_3882)
.L_3882:
        /*0004*/ 	.word	0x00000082


	//----- nvinfo : EIATTR_SW2861232_WAR
	.align		4
.L_3883:
        /*0008*/ 	.byte	0x01, 0x35
	.zero		2


	//----- nvinfo : EIATTR_PARAM_CBANK
	.align		4
        /*000c*/ 	.byte	0x04, 0x0a
        /*000e*/ 	.short	(.L_3885 - .L_3884)
	.align		4
.L_3884:
        /*0010*/ 	.word	index@(.nv.constant0._ZN2at6native27unrolled_elementwise_kernelIZZZNS0_21clamp_max_kernel_cudaERNS_18TensorIteratorBaseERKN3c106ScalarEENKUlvE_clEvENKUlvE4_clEvEUldE_St5arrayIPcLm2EELi4E23TrivialOffsetCalculatorILi1EjESF_NS0_6memory12LoadWithCastILi1EEENSG_13StoreWithCastILi1EEEEEviT_T0_T2_T3_T4_T5_)
        /*0014*/ 	.short	0x0160
        /*0016*/ 	.short	0x003c


	//----- nvinfo : EIATTR_CBANK_PARAM_SIZE
	.align		4
.L_3885:
        /*0018*/ 	.byte	0x03, 0x19
        /*001a*/ 	.short	0x003c


	//----- nvinfo : EIATTR_KPARAM_INFO
	.align		4
        /*001c*/ 	.byte	0x04, 0x17
        /*001e*/ 	.short	(.L_3887 - .L_3886)
.L_3886:
        /*0020*/ 	.word	0x00000000
        /*0024*/ 	.short	0x0006
        /*0026*/ 	.short	0x0034
        /*0028*/ 	.byte	0x00, 0xf0, 0x21, 0x00


	//----- nvinfo : EIATTR_KPARAM_INFO
	.align		4
.L_3887:
        /*002c*/ 	.byte	0x04, 0x17
        /*002e*/ 	.short	(.L_3889 - .L_3888)
.L_3888:
        /*0030*/ 	.word	0x00000000
        /*0034*/ 	.short	0x0005
        /*0036*/ 	.short	0x002c
        /*0038*/ 	.byte	0x00, 0xf0, 0x21, 0x00


	//----- nvinfo : EIATTR_KPARAM_INFO
	.align		4
.L_3889:
        /*003c*/ 	.byte	0x04, 0x17
        /*003e*/ 	.short	(.L_3891 - .L_3890)
.L_3890:
        /*0040*/ 	.word	0x00000000
        /*0044*/ 	.short	0x0004
        /*0046*/ 	.short	0x0029
        /*0048*/ 	.byte	0x00, 0xf0, 0x05, 0x00


	//----- nvinfo : EIATTR_KPARAM_INFO
	.align		4
.L_3891:
        /*004c*/ 	.byte	0x04, 0x17
        /*004e*/ 	.short	(.L_3893 - .L_3892)
.L_3892:
        /*0050*/ 	.word	0x00000000
        /*0054*/ 	.short	0x0003
        /*0056*/ 	.short	0x0028
        /*0058*/ 	.byte	0x00, 0xf0, 0x05, 0x00


	//----- nvinfo : EIATTR_KPARAM_INFO
	.align		4
.L_3893:
        /*005c*/ 	.byte	0x04, 0x17
        /*005e*/ 	.short	(.L_3895 - .L_3894)
.L_3894:
        /*0060*/ 	.word	0x00000000
        /*0064*/ 	.short	0x0002
        /*0066*/ 	.short	0x0018
        /*0068*/ 	.byte	0x00, 0xf0, 0x41, 0x00


	//----- nvinfo : EIATTR_KPARAM_INFO
	.align		4
.L_3895:
        /*006c*/ 	.byte	0x04, 0x17
        /*006e*/ 	.short	(.L_3897 - .L_3896)
.L_3896:
        /*0070*/ 	.word	0x00000000
        /*0074*/ 	.short	0x0001
        /*0076*/ 	.short	0x0008
        /*0078*/ 	.byte	0x00, 0xf0, 0x41, 0x00


	//----- nvinfo : EIATTR_KPARAM_INFO
	.align		4
.L_3897:
        /*007c*/ 	.byte	0x04, 0x17
        /*007e*/ 	.short	(.L_3899 - .L_3898)
.L_3898:
        /*0080*/ 	.word	0x00000000
        /*0084*/ 	.short	0x0000
        /*0086*/ 	.short	0x0000
        /*0088*/ 	.byte	0x00, 0xf0, 0x11, 0x00


	//----- nvinfo : EIATTR_MAXREG_COUNT
	.align		4
.L_3899:
        /*008c*/ 	.byte	0x03, 0x1b
        /*008e*/ 	.short	0x00ff


	//----- nvinfo : EIATTR_EXTERNS
	.align		4
        /*0090*/ 	.byte	0x04, 0x0f
        /*0092*/ 	.short	(.L_3901 - .L_3900)


	//   ....[0]....
	.align		4
.L_3900:
        /*0094*/ 	.word	index@(__assertfail)


	//----- nvinfo : EIATTR_MERCURY_ISA_VERSION
	.align		4
.L_3901:
        /*0098*/ 	.byte	0x03, 0x5f
        /*009a*/ 	.short	0x0000


	//----- nvinfo : EIATTR_SYSCALL_OFFSETS
	.align		4
        /*009c*/ 	.byte	0x04, 0x46
        /*009e*/ 	.short	(.L_3903 - .L_3902)


	//   ....[0]....
.L_3902:
        /*00a0*/ 	.word	0x00000f90


	//   ....[1]....
        /*00a4*/ 	.word	0x00001f40


	//   ....[2]....
        /*00a8*/ 	.word	0x00002f00


	//   ....[3]....
        /*00ac*/ 	.word	0x00003e90


	//   ....[4]....
        /*00b0*/ 	.word	0x000053a0


	//   ....[5]....
        /*00b4*/ 	.word	0x00006430


	//   ....[6]....
        /*00b8*/ 	.word	0x00007480


	//   ....[7]....
        /*00bc*/ 	.word	0x000084f0


	//----- nvinfo : EIATTR_EXIT_INSTR_OFFSETS
	.align		4
.L_3903:
        /*00c0*/ 	.byte	0x04, 0x1c
        /*00c2*/ 	.short	(.L_3905 - .L_3904)


	//   ....[0]....
.L_3904:
        /*00c4*/ 	.word	0x00007520


	//   ....[1]....
        /*00c8*/ 	.word	0x00007640


	//   ....[2]....
        /*00cc*/ 	.word	0x00007680


	//   ....[3]....
        /*00d0*/ 	.word	0x00007710


	//   ....[4]....
        /*00d4*/ 	.word	0x00007740


	//   ....[5]....
        /*00d8*/ 	.word	0x00007770


	//   ....[6]....
        /*00dc*/ 	.word	0x00007820


	//   ....[7]....
        /*00e0*/ 	.word	0x00007880


	//   ....[8]....
        /*00e4*/ 	.word	0x00007940


	//   ....[9]....
        /*00e8*/ 	.word	0x000079b0


	//   ....[10]....
        /*00ec*/ 	.word	0x000079d0


	//   ....[11]....
        /*00f0*/ 	.word	0x00007a90


	//   ....[12]....
        /*00f4*/ 	.word	0x00007ac0


	//   ....[13]....
        /*00f8*/ 	.word	0x00007c70


	//   ....[14]....
        /*00fc*/ 	.word	0x00007df0


	//   ....[15]....
        /*0100*/ 	.word	0x00007e50


	//   ....[16]....
        /*0104*/ 	.word	0x00007f00


	//   ....[17]....
        /*0108*/ 	.word	0x000080a0


	//   ....[18]....
        /*010c*/ 	.word	0x00008240


	//   ....[19]....
        /*0110*/ 	.word	0x000083c0


	//   ....[20]....
        /*0114*/ 	.word	0x00008500


	//   ....[21]....
        /*0118*/ 	.word	0x00008530


	//   ....[22]....
        /*011c*/ 	.word	0x00008560


	//----- nvinfo : EIATTR_MAX_THREADS
	.align		4
.L_3905:
        /*0120*/ 	.byte	0x04, 0x05
        /*0122*/ 	.short	(.L_3907 - .L_3906)
.L_3906:
        /*0124*/ 	.word	0x00000080
        /*0128*/ 	.word	0x00000001
        /*012c*/ 	.word	0x00000001


	//----- nvinfo : EIATTR_CRS_STACK_SIZE
	.align		4
.L_3907:
        /*0130*/ 	.byte	0x04, 0x1e
        /*0132*/ 	.short	(.L_3909 - .L_3908)
.L_3908:
        /*0134*/ 	.word	0x00000000
.L_3909:


//--------------------- .nv.info._ZN2at6native18elementwise_kernelILi128ELi2EZNS0_22gpu_kernel_impl_nocastIZZZNS0_21clamp_max_kernel_cudaERNS_18TensorIteratorBaseERKN3c106ScalarEENKUlvE_clEvENKUlvE4_clEvEUldE_EEvS4_RKT_EUliE_EEviT1_ --------------------------
	.section	.nv.info._ZN2at6native18elementwise_kernelILi128ELi2EZNS0_22gpu_kernel_impl_nocastIZZZNS0_21clamp_max_kernel_cudaERNS_18TensorIteratorBaseERKN3c106ScalarEENKUlvE_clEvENKUlvE4_clEvEUldE_EEvS4_RKT_EUliE_EEviT1_,"",@"SHT_CUDA_INFO"
	.sectionflags	@""
	.align	4


	//----- nvinfo : EIATTR_CUDA_API_VERSION
	.align		4
        /*0000*/ 	.byte	0x04, 0x37
        /*0002*/ 	.short	(.L_3911 - .L_3910)
.L_3910:
        /*0004*/ 	.word	0x00000082


	//----- nvinfo : EIATTR_SW2861232_WAR
	.align		4
.L_3911:
        /*0008*/ 	.byte	0x01, 0x35
	.zero		2


	//----- nvinfo : EIATTR_PARAM_CBANK
	.align		4
        /*000c*/ 	.byte	0x04, 0x0a
        /*000e*/ 	.short	(.L_3913 - .L_3912)
	.align		4
.L_3912:
        /*0010*/ 	.word	index@(.nv.constant0._ZN2at6native18elementwise_kernelILi128ELi2EZNS0_22gpu_kernel_impl_nocastIZZZNS0_21clamp_max_kernel_cudaERNS_18TensorIteratorBaseERKN3c106ScalarEENKUlvE_clEvENKUlvE4_clEvEUldE_EEvS4_RKT_EUliE_EEviT1_)
        /*0014*/ 	.short	0x0160
        /*0016*/ 	.short	0x0228


	//----- nvinfo : EIATTR_CBANK_PARAM_SIZE
	.align		4
.L_3913:
        /*0018*/ 	.byte	0x03, 0x19
        /*001a*/ 	.short	0x0228


	//----- nvinfo : EIATTR_KPARAM_INFO
	.align		4
        /*001c*/ 	.byte	0x04, 0x17
        /*001e*/ 	.short	(.L_3915 - .L_3914)
.L_3914:
        /*0020*/ 	.word	0x00000000
        /*0024*/ 	.short	0x0001
        /*0026*/ 	.short	0x0008
        /*0028*/ 	.byte	0x00, 0xf0, 0x81, 0x08


	//----- nvinfo : EIATTR_KPARAM_INFO
	.align		4
.L_3915:
        /*002c*/ 	.byte	0x04, 0x17
        /*002e*/ 	.short	(.L_3917 - .L_3916)
.L_3916:
        /*0030*/ 	.word	0x00000000
        /*0034*/ 	.short	0x0000
        /*0036*/ 	.short	0x0000
        /*0038*/ 	.byte	0x00, 0xf0, 0x11, 0x00


	//----- nvinfo : EIATTR_MAXREG_COUNT
	.align		4
.L_3917:
        /*003c*/ 	.byte	0x03, 0x1b
        /*003e*/ 	.short	0x0080


	//----- nvinfo : EIATTR_MERCURY_ISA_VERSION
	.align		4
        /*0040*/ 	.byte	0x03, 0x5f
        /*0042*/ 	.short	0x0000


	//----- nvinfo : EIATTR_EXIT_INSTR_OFFSETS
	.align		4
        /*0044*/ 	.byte	0x04, 0x1c
        /*0046*/ 	.short	(.L_3919 - .L_3918)


	//   ....[0]....
.L_3918:
        /*0048*/ 	.word	0x00000fe0


	//   ....[1]....
        /*004c*/ 	.word	0x00001f20


	//----- nvinfo : EIATTR_MAX_THREADS
	.align		4
.L_3919:
        /*0050*/ 	.byte	0x04, 0x05
        /*0052*/ 	.short	(.L_3921 - .L_3920)
.L_3920:
        /*0054*/ 	.word	0x00000080
        /*0058*/ 	.word	0x00000001
        /*005c*/ 	.word	0x00000001


	//----- nvinfo : EIATTR_CRS_STACK_SIZE
	.align		4
.L_3921:
        /*0060*/ 	.byte	0x04, 0x1e
        /*0062*/ 	.short	(.L_3923 - .L_3922)
.L_3922:
        /*0064*/ 	.word	0x00000000
.L_3923:


//--------------------- .nv.info._ZN2at6native27unrolled_elementwise_kernelIZZZNS0_21clamp_max_kernel_cudaERNS_18TensorIteratorBaseERKN3c106ScalarEENKUlvE_clEvENKUlvE4_clEvEUldE_St5arrayIPcLm2EELi4E23TrivialOffsetCalculatorILi1EjESF_NS0_6memory15LoadWithoutCastENSG_16StoreWithoutCastEEEviT_T0_T2_T3_T4_T5_ --------------------------
	.section	.nv.info._ZN2at6native27unrolled_elementwise_kernelIZZZNS0_21clamp_max_kernel_cudaERNS_18TensorIteratorBaseERKN3c106ScalarEENKUlvE_clEvENKUlvE4_clEvEUldE_St5arrayIPcLm2EELi4E23TrivialOffsetCalculatorILi1EjESF_NS0_6memory15LoadWithoutCastENSG_16StoreWithoutCastEEEviT_T0_T2_T3_T4_T5_,"",@"SHT_CUDA_INFO"
	.sectionflags	@""
	.align	4


	//----- nvinfo : EIATTR_CUDA_API_VERSION
	.align		4
        /*0000*/ 	.byte	0x04, 0x37
        /*0002*/ 	.short	(.L_3925 - .L_3924)
.L_3924:
        /*0004*/ 	.word	0x00000082


	//----- nvinfo : EIATTR_SW2861232_WAR
	.align		4
.L_3925:
        /*0008*/ 	.byte	0x01, 0x35
	.zero		2


	//----- nvinfo : EIATTR_PARAM_CBANK
	.align		4
        /*000c*/ 	.byte	0x04, 0x0a
        /*000e*/ 	.short	(.L_3927 - .L_3926)
	.align		4
.L_3926:
        /*0010*/ 	.word	index@(.nv.constant0._ZN2at6native27unrolled_elementwise_kernelIZZZNS0_21clamp_max_kernel_cudaERNS_18TensorIteratorBaseERKN3c106ScalarEENKUlvE_clEvENKUlvE4_clEvEUldE_St5arrayIPcLm2EELi4E23TrivialOffsetCalculatorILi1EjESF_NS0_6memory15LoadWithoutCastENSG_16StoreWithoutCastEEEviT_T0_T2_T3_T4_T5_)
        /*0014*/ 	.short	0x0160
        /*0016*/ 	.short	0x002c


	//----- nvinfo : EIATTR_CBANK_PARAM_SIZE
	.align		4
.L_3927:
        /*0018*/ 	.byte	0x03, 0x19
        /*001a*/ 	.short	0x002c


	//----- nvinfo : EIATTR_KPARAM_INFO
	.align		4
        /*001c*/ 	.byte	0x04, 0x17
        /*001e*/ 	.short	(.L_3929 - .L_3928)
.L_3928:
        /*0020*/ 	.word	0x00000000
        /*0024*/ 	.short	0x0006
        /*0026*/ 	.short	0x002b
        /*0028*/ 	.byte	0x00, 0xf0, 0x05, 0x00


	//----- nvinfo : EIATTR_KPARAM_INFO
	.align		4
.L_3929:
        /*002c*/ 	.byte	0x04, 0x17
        /*002e*/ 	.short	(.L_3931 - .L_3930)
.L_3930:
        /*0030*/ 	.word	0x00000000
        /*0034*/ 	.short	0x0005
        /*0036*/ 	.short	0x002a
        /*0038*/ 	.byte	0x00, 0xf0, 0x05, 0x00


	//----- nvinfo : EIATTR_KPARAM_INFO
	.align		4
.L_3931:
        /*003c*/ 	.byte	0x04, 0x17
        /*003e*/ 	.short	(.L_3933 - .L_3932)
.L_3932:
        /*0040*/ 	.word	0x00000000
        /*0044*/ 	.short	0x0004
        /*0046*/ 	.short	0x0029
        /*0048*/ 	.byte	0x00, 0xf0, 0x05, 0x00


	//----- nvinfo : EIATTR_KPARAM_INFO
	.align		4
.L_3933:
        /*004c*/ 	.byte	0x04, 0x17
        /*004e*/ 	.short	(.L_3935 - .L_3934)
.L_3934:
        /*0050*/ 	.word	0x00000000
        /*0054*/ 	.short	0x0003
        /*0056*/ 	.short	0x0028
        /*0058*/ 	.byte	0x00, 0xf0, 0x05, 0x00


	//----- nvinfo : EIATTR_KPARAM_INFO
	.align		4
.L_3935:
        /*005c*/ 	.byte	0x04, 0x17
        /*005e*/ 	.short	(.L_3937 - .L_3936)
.L_3936:
        /*0060*/ 	.word	0x00000000
        /*0064*/ 	.short	0x0002
        /*0066*/ 	.short	0x0018
        /*0068*/ 	.byte	0x00, 0xf0, 0x41, 0x00


	//----- nvinfo : EIATTR_KPARAM_INFO
	.align		4
.L_3937:
        /*006c*/ 	.byte	0x04, 0x17
        /*006e*/ 	.short	(.L_3939 - .L_3938)
.L_3938:
        /*0070*/ 	.word	0x00000000
        /*0074*/ 	.short	0x0001
        /*0076*/ 	.short	0x0008
        /*0078*/ 	.byte	0x00, 0xf0, 0x41, 0x00


	//----- nvinfo : EIATTR_KPARAM_INFO
	.align		4
.L_3939:
        /*007c*/ 	.byte	0x04, 0x17
        /*007e*/ 	.short	(.L_3941 - .L_3940)
.L_3940:
        /*0080*/ 	.word	0x00000000
        /*0084*/ 	.short	0x0000
        /*0086*/ 	.short	0x0000
        /*0088*/ 	.byte	0x00, 0xf0, 0x11, 0x00


	//----- nvinfo : EIATTR_MAXREG_COUNT
	.align		4
.L_3941:
        /*008c*/ 	.byte	0x03, 0x1b
        /*008e*/ 	.short	0x00ff


	//----- nvinfo : EIATTR_MERCURY_ISA_VERSION
	.align		4
        /*0090*/ 	.byte	0x03, 0x5f
        /*0092*/ 	.short	0x0000


	//----- nvinfo : EIATTR_EXIT_INSTR_OFFSETS
	.align		4
        /*0094*/ 	.byte	0x04, 0x1c
        /*0096*/ 	.short	(.L_3943 - .L_3942)


	//   ....[0]....
.L_3942:
        /*0098*/ 	.word	0x00000610


	//   ....[1]....
        /*009c*/ 	.word	0x000006a0


	//----- nvinfo : EIATTR_MAX_THREADS
	.align		4
.L_3943:
        /*00a0*/ 	.byte	0x04, 0x05
        /*00a2*/ 	.short	(.L_3945 - .L_3944)
.L_3944:
        /*00a4*/ 	.word	0x00000080
        /*00a8*/ 	.word	0x00000001
        /*00ac*/ 	.word	0x00000001


	//----- nvinfo : EIATTR_CRS_STACK_SIZE
	.align		4
.L_3945:
        /*00b0*/ 	.byte	0x04, 0x1e
        /*00b2*/ 	.short	(.L_3947 - .L_3946)
.L_3946:
        /*00b4*/ 	.word	0x00000000
.L_3947:


//--------------------- .nv.info._ZN2at6native29vectorized_elementwise_kernelILi2EZZZNS0_21clamp_max_kernel_cudaERNS_18TensorIteratorBaseERKN3c106ScalarEENKUlvE_clEvENKUlvE4_clEvEUldE_St5arrayIPcLm2EEEEviT0_T1_ --------------------------
	.section	.nv.info._ZN2at6native29vectorized_elementwise_kernelILi2EZZZNS0_21clamp_max_kernel_cudaERNS_18TensorIteratorBaseERKN3c106ScalarEENKUlvE_clEvENKUlvE4_clEvEUldE_St5arrayIPcLm2EEEEviT0_T1_,"",@"SHT_CUDA_INFO"
	.sectionflags	@""
	.align	4


	//----- nvinfo : EIATTR_CUDA_API_VERSION
	.align		4
        /*0000*/ 	.byte	0x04, 0x37
        /*0002*/ 	.short	(.L_3949 - .L_3948)
.L_3948:
        /*0004*/ 	.word	0x00000082


	//----- nvinfo : EIATTR_SW2861232_WAR
	.align		4
.L_3949:
        /*0008*/ 	.byte	0x01, 0x35
	.zero		2


	//----- nvinfo : EIATTR_PARAM_CBANK
	.align		4
        /*000c*/ 	.byte	0x04, 0x0a
        /*000e*/ 	.short	(.L_3951 - .L_3950)
	.align		4
.L_3950:
        /*0010*/ 	.word	index@(.nv.constant0._ZN2at6native29vectorized_elementwise_kernelILi2EZZZNS0_21clamp_max_kernel_cudaERNS_18TensorIteratorBaseERKN3c106ScalarEENKUlvE_clEvENKUlvE4_clEvEUldE_St5arrayIPcLm2EEEEviT0_T1_)
        /*0014*/ 	.short	0x0160
        /*0016*/ 	.short	0x0028


	//----- nvinfo : EIATTR_CBANK_PARAM_SIZE
	.align		4
.L_3951:
        /*0018*/ 	.byte	0x03, 0x19
        /*001a*/ 	.short	0x0028


	//----- nvinfo : EIATTR_KPARAM_INFO
	.align		4
        /*001c*/ 	.byte	0x04, 0x17
        /*001e*/ 	.short	(.L_3953 - .L_3952)
.L_3952:
        /*0020*/ 	.word	0x00000000
        /*0024*/ 	.short	0x0002
        /*0026*/ 	.short	0x0018
        /*0028*/ 	.byte	0x00, 0xf0, 0x41, 0x00


	//----- nvinfo : EIATTR_KPARAM_INFO
	.align		4
.L_3953:
        /*002c*/ 	.byte	0x04, 0x17
        /*002e*/ 	.short	(.L_3955 - .L_3954)
.L_3954:
        /*0030*/ 	.word	0x00000000
        /*0034*/ 	.short	0x0001
        /*0036*/ 	.short	0x0008
        /*0038*/ 	.byte	0x00, 0xf0, 0x41, 0x00


	//----- nvinfo : EIATTR_KPARAM_INFO
	.align		4
.L_3955:
        /*003c*/ 	.byte	0x04, 0x17
        /*003e*/ 	.short	(.L_3957 - .L_3956)
.L_3956:
        /*0040*/ 	.word	0x00000000
        /*0044*/ 	.short	0x0000
        /*0046*/ 	.short	0x0000
        /*0048*/ 	.byte	0x00, 0xf0, 0x11, 0x00


	//----- nvinfo : EIATTR_MAXREG_COUNT
	.align		4
.L_3957:
        /*004c*/ 	.byte	0x03, 0x1b
        /*004e*/ 	.short	0x00ff


	//----- nvinfo : EIATTR_MERCURY_ISA_VERSION
	.align		4
        /*0050*/ 	.byte	0x03, 0x5f
        /*0052*/ 	.short	0x0000


	//----- nvinfo : EIATTR_EXIT_INSTR_OFFSETS
	.align		4
        /*0054*/ 	.byte	0x04, 0x1c
        /*0056*/ 	.short	(.L_3959 - .L_3958)


	//   ....[0]....
.L_3958:
        /*0058*/ 	.word	0x000006c0


	//   ....[1]....
        /*005c*/ 	.word	0x000013b0


	//   ....[2]....
        /*0060*/ 	.word	0x00001400


	//----- nvinfo : EIATTR_MAX_THREADS
	.align		4
.L_3959:
        /*0064*/ 	.byte	0x04, 0x05
        /*0066*/ 	.short	(.L_3961 - .L_3960)
.L_3960:
        /*0068*/ 	.word	0x00000080
        /*006c*/ 	.word	0x00000001
        /*0070*/ 	.word	0x00000001


	//----- nvinfo : EIATTR_CRS_STACK_SIZE
	.align		4
.L_3961:
        /*0074*/ 	.byte	0x04, 0x1e
        /*0076*/ 	.short	(.L_3963 - .L_3962)
.L_3962:
        /*0078*/ 	.word	0x00000000
.L_3963:


//--------------------- .nv.info._ZN2at6native29vectorized_elementwise_kernelILi4EZZZNS0_21clamp_max_kernel_cudaERNS_18TensorIteratorBaseERKN3c106ScalarEENKUlvE_clEvENKUlvE4_clEvEUldE_St5arrayIPcLm2EEEEviT0_T1_ --------------------------
	.section	.nv.info._ZN2at6native29vectorized_elementwise_kernelILi4EZZZNS0_21clamp_max_kernel_cudaERNS_18TensorIteratorBaseERKN3c106ScalarEENKUlvE_clEvENKUlvE4_clEvEUldE_St5arrayIPcLm2EEEEviT0_T1_,"",@"SHT_CUDA_INFO"
	.sectionflags	@""
	.align	4


	//----- nvinfo : EIATTR_CUDA_API_VERSION
	.align		4
        /*0000*/ 	.byte	0x04, 0x37
        /*0002*/ 	.short	(.L_3965 - .L_3964)
.L_3964:
        /*0004*/ 	.word	0x00000082


	//----- nvinfo : EIATTR_SW2861232_WAR
	.align		4
.L_3965:
        /*0008*/ 	.byte	0x01, 0x35
	.zero		2


	//----- nvinfo : EIATTR_PARAM_CBANK
	.align		4
        /*000c*/ 	.byte	0x04, 0x0a
        /*000e*/ 	.short	(.L_3967 - .L_3966)
	.align		4
.L_3966:
        /*0010*/ 	.word	index@(.nv.constant0._ZN2at6native29vectorized_elementwise_kernelILi4EZZZNS0_21clamp_max_kernel_cudaERNS_18TensorIteratorBaseERKN3c106ScalarEENKUlvE_clEvENKUlvE4_clEvEUldE_St5arrayIPcLm2EEEEviT0_T1_)
        /*0014*/ 	.short	0x0160
        /*0016*/ 	.short	0x0028


	//----- nvinfo : EIATTR_CBANK_PARAM_SIZE
	.align		4
.L_3967:
        /*0018*/ 	.byte	0x03, 0x19
        /*001a*/ 	.short	0x0028


	//----- nvinfo : EIATTR_KPARAM_INFO
	.align		4
        /*001c*/ 	.byte	0x04, 0x17
        /*001e*/ 	.short	(.L_3969 - .L_3968)
.L_3968:
        /*0020*/ 	.word	0x00000000
        /*0024*/ 	.short	0x0002
        /*0026*/ 	.short	0x0018
        /*0028*/ 	.byte	0x00, 0xf0, 0x41, 0x00


	//----- nvinfo : EIATTR_KPARAM_INFO
	.align		4
.L_3969:
        /*002c*/ 	.byte	0x04, 0x17
        /*002e*/ 	.short	(.L_3971 - .L_3970)
.L_3970:
        /*0030*/ 	.word	0x00000000
        /*0034*/ 	.short	0x0001
        /*0036*/ 	.short	0x0008
        /*0038*/ 	.byte	0x00, 0xf0, 0x41, 0x00


	//----- nvinfo : EIATTR_KPARAM_INFO
	.align		4
.L_3971:
        /*003c*/ 	.byte	0x04, 0x17
        /*003e*/ 	.short	(.L_3973 - .L_3972)
.L_3972:
        /*0040*/ 	.word	0x00000000
        /*0044*/ 	.short	0x0000
        /*0046*/ 	.short	0x0000
        /*0048*/ 	.byte	0x00, 0xf0, 0x11, 0x00


	//----- nvinfo : EIATTR_MAXREG_COUNT
	.align		4
.L_3973:
        /*004c*/ 	.byte	0x03, 0x1b
        /*004e*/ 	.short	0x00ff


	//----- nvinfo : EIATTR_MERCURY_ISA_VERSION
	.align		4
        /*0050*/ 	.byte	0x03, 0x5f
        /*0052*/ 	.short	0x0000


	//----- nvinfo : EIATTR_EXIT_INSTR_OFFSETS
	.align		4
        /*0054*/ 	.byte	0x04, 0x1c
        /*0056*/ 	.short	(.L_3975 - .L_3974)


	//   ....[0]....
.L_3974:
        /*0058*/ 	.word	0x000006c0


	//   ....[1]....
        /*005c*/ 	.word	0x000013b0


	//   ....[2]....
        /*0060*/ 	.word	0x00001400


	//----- nvinfo : EIATTR_MAX_THREADS
	.align		4
.L_3975:
        /*0064*/ 	.byte	0x04, 0x05
        /*0066*/ 	.short	(.L_3977 - .L_3976)
.L_3976:
        /*0068*/ 	.word	0x00000080
        /*006c*/ 	.word	0x00000001
        /*0070*/ 	.word	0x00000001


	//----- nvinfo : EIATTR_CRS_STACK_SIZE
	.align		4
.L_3977:
        /*0074*/ 	.byte	0x04, 0x1e
        /*0076*/ 	.short	(.L_3979 - .L_3978)
.L_3978:
        /*0078*/ 	.word	0x00000000
.L_3979:


//--------------------- .nv.info._ZN2at6native29vectorized_elementwise_kernelILi8EZZZNS0_21clamp_max_kernel_cudaERNS_18TensorIteratorBaseERKN3c106ScalarEENKUlvE_clEvENKUlvE4_clEvEUldE_St5arrayIPcLm2EEEEviT0_T1_ --------------------------
	.section	.nv.info._ZN2at6native29vectorized_elementwise_kernelILi8EZZZNS0_21clamp_max_kernel_cudaERNS_18TensorIteratorBaseERKN3c106ScalarEENKUlvE_clEvENKUlvE4_clEvEUldE_St5arrayIPcLm2EEEEviT0_T1_,"",@"SHT_CUDA_INFO"
	.sectionflags	@""
	.align	4


	//----- nvinfo : EIATTR_CUDA_API_VERSION
	.align		4
        /*0000*/ 	.byte	0x04, 0x37
        /*0002*/ 	.short	(.L_3981 - .L_3980)
.L_3980:
        /*0004*/ 	.word	0x00000082


	//----- nvinfo : EIATTR_SW2861232_WAR
	.align		4
.L_3981:
        /*0008*/ 	.byte	0x01, 0x35
	.zero		2


	//----- nvinfo : EIATTR_PARAM_CBANK
	.align		4
        /*000c*/ 	.byte	0x04, 0x0a
        /*000e*/ 	.short	(.L_3983 - .L_3982)
	.align		4
.L_3982:
        /*0010*/ 	.word	index@(.nv.constant0._ZN2at6native29vectorized_elementwise_kernelILi8EZZZNS0_21clamp_max_kernel_cudaERNS_18TensorIteratorBaseERKN3c106ScalarEENKUlvE_clEvENKUlvE4_clEvEUldE_St5arrayIPcLm2EEEEviT0_T1_)
        /*0014*/ 	.short	0x0160
        /*0016*/ 	.short	0x0028


	//----- nvinfo : EIATTR_CBANK_PARAM_SIZE
	.align		4
.L_3983:
        /*0018*/ 	.byte	0x03, 0x19
        /*001a*/ 	.short	0x0028


	//----- nvinfo : EIATTR_KPARAM_INFO
	.align		4
        /*001c*/ 	.byte	0x04, 0x17
        /*001e*/ 	.short	(.L_3985 - .L_3984)
.L_3984:
        /*0020*/ 	.word	0x00000000
        /*0024*/ 	.short	0x0002
        /*0026*/ 	.short	0x0018
        /*0028*/ 	.byte	0x00, 0xf0, 0x41, 0x00


	//----- nvinfo : EIATTR_KPARAM_INFO
	.align		4
.L_3985:
        /*002c*/ 	.byte	0x04, 0x17
        /*002e*/ 	.short	(.L_3987 - .L_3986)
.L_3986:
        /*0030*/ 	.word	0x00000000
        /*0034*/ 	.short	0x0001
        /*0036*/ 	.short	0x0008
        /*0038*/ 	.byte	0x00, 0xf0, 0x41, 0x00


	//----- nvinfo : EIATTR_KPARAM_INFO
	.align		4
.L_3987:
        /*003c*/ 	.byte	0x04, 0x17
        /*003e*/ 	.short	(.L_3989 - .L_3988)
.L_3988:
        /*0040*/ 	.word	0x00000000
        /*0044*/ 	.short	0x0000
        /*0046*/ 	.short	0x0000
        /*0048*/ 	.byte	0x00, 0xf0, 0x11, 0x00


	//----- nvinfo : EIATTR_MAXREG_COUNT
	.align		4
.L_3989:
        /*004c*/ 	.byte	0x03, 0x1b
        /*004e*/ 	.short	0x00ff


	//----- nvinfo : EIATTR_MERCURY_ISA_VERSION
	.align		4
        /*0050*/ 	.byte	0x03, 0x5f
        /*0052*/ 	.short	0x0000


	//----- nvinfo : EIATTR_EXIT_INSTR_OFFSETS
	.align		4
        /*0054*/ 	.byte	0x04, 0x1c
        /*0056*/ 	.short	(.L_3991 - .L_3990)


	//   ....[0]....
.L_3990:
        /*0058*/ 	.word	0x00000010


	//----- nvinfo : EIATTR_MAX_THREADS
	.align		4
.L_3991:
        /*005c*/ 	.byte	0x04, 0x05
        /*005e*/ 	.short	(.L_3993 - .L_3992)
.L_3992:
        /*0060*/ 	.word	0x00000080
        /*0064*/ 	.word	0x00000001
        /*0068*/ 	.word	0x00000001
.L_3993:


//--------------------- .nv.info._ZN2at6native18elementwise_kernelILi128ELi4EZNS0_15gpu_kernel_implIZZZNS0_21clamp_max_kernel_cudaERNS_18TensorIteratorBaseERKN3c106ScalarEENKUlvE_clEvENKUlvE3_clEvEUlsE_EEvS4_RKT_EUliE_EEviT1_ --------------------------
	.section	.nv.info._ZN2at6native18elementwise_kernelILi128ELi4EZNS0_15gpu_kernel_implIZZZNS0_21clamp_max_kernel_cudaERNS_18TensorIteratorBaseERKN3c106ScalarEENKUlvE_clEvENKUlvE3_clEvEUlsE_EEvS4_RKT_EUliE_EEviT1_,"",@"SHT_CUDA_INFO"
	.sectionflags	@""
	.align	4


	//----- nvinfo : EIATTR_CUDA_API_VERSION
	.align		4
        /*0000*/ 	.byte	0x04, 0x37
        /*0002*/ 	.short	(.L_3995 - .L_3994)
.L_3994:
        /*0004*/ 	.word	0x00000082


	//----- nvinfo : EIATTR_SW2861232_WAR
	.align		4
.L_3995:
        /*0008*/ 	.byte	0x01, 0x35
	.zero		2


	//----- nvinfo : EIATTR_PARAM_CBANK
	.align		4
        /*000c*/ 	.byte	0x04, 0x0a
        /*000e*/ 	.short	(.L_3997 - .L_3996)
	.align		4
.L_3996:
        /*0010*/ 	.word	index@(.nv.constant0._ZN2at6native18elementwise_kernelILi128ELi4EZNS0_15gpu_kernel_implIZZZNS0_21clamp_max_kernel_cudaERNS_18TensorIteratorBaseERKN3c106ScalarEENKUlvE_clEvENKUlvE3_clEvEUlsE_EEvS4_RKT_EUliE_EEviT1_)
        /*0014*/ 	.short	0x0160
        /*0016*/ 	.short	0x0230


	//----- nvinfo : EIATTR_CBANK_PARAM_SIZE
	.align		4
.L_3997:
        /*0018*/ 	.byte	0x03, 0x19
        /*001a*/ 	.short	0x0230


	//----- nvinfo : EIATTR_KPARAM_INFO
	.align		4
        /*001c*/ 	.byte	0x04, 0x17
        /*001e*/ 	.short	(.L_3999 - .L_3998)
.L_3998:
        /*0020*/ 	.word	0x00000000
        /*0024*/ 	.short	0x0001
        /*0026*/ 	.short	0x0008
        /*0028*/ 	.byte	0x00, 0xf0, 0xa1, 0x08


	//----- nvinfo : EIATTR_KPARAM_INFO
	.align		4
.L_3999:
        /*002c*/ 	.byte	0x04, 0x17
        /*002e*/ 	.short	(.L_4001 - .L_4000)
.L_4000:
        /*0030*/ 	.word	0x00000000
        /*0034*/ 	.short	0x0000
        /*0036*/ 	.short	0x0000
        /*0038*/ 	.byte	0x00, 0xf0, 0x11, 0x00


	//----- nvinfo : EIATTR_MAXREG_COUNT
	.align		4
.L_4001:
        /*003c*/ 	.byte	0x03, 0x1b
        /*003e*/ 	.short	0x0080


	//----- nvinfo : EIATTR_EXTERNS
	.align		4
        /*0040*/ 	.byte	0x04, 0x0f
        /*0042*/ 	.short	(.L_4003 - .L_4002)


	//   ....[0]....
	.align		4
.L_4002:
        /*0044*/ 	.word	index@(__assertfail)


	//----- nvinfo : EIATTR_MERCURY_ISA_VERSION
	.align		4
.L_4003:
        /*0048*/ 	.byte	0x03, 0x5f
        /*004a*/ 	.short	0x0000


	//----- nvinfo : EIATTR_SYSCALL_OFFSETS
	.align		4
        /*004c*/ 	.byte	0x04, 0x46
        /*004e*/ 	.short	(.L_4005 - .L_4004)


	//   ....[0]....
.L_4004:
        /*0050*/ 	.word	0x00001d30


	//   ....[1]....
        /*0054*/ 	.word	0x00002c00


	//   ....[2]....
        /*0058*/ 	.word	0x00004960


	//   ....[3]....
        /*005c*/ 	.word	0x00005830


	//   ....[4]....
        /*0060*/ 	.word	0x00007560


	//   ....[5]....
        /*0064*/ 	.word	0x00008430


	//   ....[6]....
        /*0068*/ 	.word	0x0000a170


	//   ....[7]....
        /*006c*/ 	.word	0x0000b040


	//----- nvinfo : EIATTR_EXIT_INSTR_OFFSETS
	.align		4
.L_4005:
        /*0070*/ 	.byte	0x04, 0x1c
        /*0072*/ 	.short	(.L_4007 - .L_4006)


	//   ....[0]....
.L_4006:
        /*0074*/ 	.word	0x000084d0


	//   ....[1]....
        /*0078*/ 	.word	0x0000a2e0


	//   ....[2]....
        /*007c*/ 	.word	0x0000a300


	//   ....[3]....
        /*0080*/ 	.word	0x0000a3a0


	//   ....[4]....
        /*0084*/ 	.word	0x0000a3c0


	//   ....[5]....
        /*0088*/ 	.word	0x0000a3e0


	//   ....[6]....
        /*008c*/ 	.word	0x0000a470


	//   ....[7]....
        /*0090*/ 	.word	0x0000a4b0


	//   ....[8]....
        /*0094*/ 	.word	0x0000a550


	//   ....[9]....
        /*0098*/ 	.word	0x0000a5a0


	//   ....[10]....
        /*009c*/ 	.word	0x0000a5d0


	//   ....[11]....
        /*00a0*/ 	.word	0x0000a6a0


	//   ....[12]....
        /*00a4*/ 	.word	0x0000a6e0


	//   ....[13]....
        /*00a8*/ 	.word	0x0000a870


	//   ....[14]....
        /*00ac*/ 	.word	0x0000a9d0


	//   ....[15]....
        /*00b0*/ 	.word	0x0000aa10


	//   ....[16]....
        /*00b4*/ 	.word	0x0000aab0


	//   ....[17]....
        /*00b8*/ 	.word	0x0000ac30


	//   ....[18]....
        /*00bc*/ 	.word	0x0000adb0


	//   ....[19]....
        /*00c0*/ 	.word	0x0000af10


	//   ....[20]....
        /*00c4*/ 	.word	0x0000b050


	//   ....[21]....
        /*00c8*/ 	.word	0x0000b090


	//   ....[22]....
        /*00cc*/ 	.word	0x0000b0b0


	//----- nvinfo : EIATTR_MAX_THREADS
	.align		4
.L_4007:
        /*00d0*/ 	.byte	0x04, 0x05
        /*00d2*/ 	.short	(.L_4009 - .L_4008)
.L_4008:
        /*00d4*/ 	.word	0x00000080
        /*00d8*/ 	.word	0x00000001
        /*00dc*/ 	.word	0x00000001


	//----- nvinfo : EIATTR_CRS_STACK_SIZE
	.align		4
.L_4009:
        /*00e0*/ 	.byte	0x04, 0x1e
        /*00e2*/ 	.short	(.L_4011 - .L_4010)
.L_4010:
        /*00e4*/ 	.word	0x00000000
.L_4011:


//--------------------- .nv.info._ZN2at6native27unrolled_elementwise_kernelIZZZNS0_21clamp_max_kernel_cudaERNS_18TensorIteratorBaseERKN3c106ScalarEENKUlvE_clEvENKUlvE3_clEvEUlsE_St5arrayIPcLm2EELi4E23TrivialOffsetCalculatorILi1EjESF_NS0_6memory12LoadWithCastILi1EEENSG_13StoreWithCastILi1EEEEEviT_T0_T2_T3_T4_T5_ --------------------------
	.section	.nv.info._ZN2at6native27unrolled_elementwise_kernelIZZZNS0_21clamp_max_kernel_cudaERNS_18TensorIteratorBaseERKN3c106ScalarEENKUlvE_clEvENKUlvE3_clEvEUlsE_St5arrayIPcLm2EELi4E23TrivialOffsetCalculatorILi1EjESF_NS0_6memory12LoadWithCastILi1EEENSG_13StoreWithCastILi1EEEEEviT_T0_T2_T3_T4_T5_,"",@"SHT_CUDA_INFO"
	.sectionflags	@""
	.align	4


	//----- nvinfo : EIATTR_CUDA_API_VERSION
	.align		4
        /*0000*/ 	.byte	0x04, 0x37
        /*0002*/ 	.short	(.L_4013 - .L_4012)
.L_4012:
        /*0004*/ 	.word	0x00000082


	//----- nvinfo : EIATTR_SW2861232_WAR
	.align		4
.L_4013:
        /*0008*/ 	.byte	0x01, 0x35
	.zero		2


	//----- nvinfo : EIATTR_PARAM_CBANK
	.align		4
        /*000c*/ 	.byte	0x04, 0x0a
        /*000e*/ 	.short	(.L_4015 - .L_4014)
	.align		4
.L_4014:
        /*0010*/ 	.word	index@(.nv.constant0._ZN2at6native27unrolled_elementwise_kernelIZZZNS0_21clamp_max_kernel_cudaERNS_18TensorIteratorBaseERKN3c106ScalarEENKUlvE_clEvENKUlvE3_clEvEUlsE_St5arrayIPcLm2EELi4E23TrivialOffsetCalculatorILi1EjESF_NS0_6memory12LoadWithCastILi1EEENSG_13StoreWithCastILi1EEEEEviT_T0_T2_T3_T4_T5_)
        /*0014*/ 	.short	0x0160
        /*0016*/ 	.short	0x003c


	//----- nvinfo : EIATTR_CBANK_PARAM_SIZE
	.align		4
.L_4015:
        /*0018*/ 	.byte	0x03, 0x19
        /*001a*/ 	.short	0x003c


	//----- nvinfo : EIATTR_KPARAM_INFO
	.align		4
        /*001c*/ 	.byte	0x04, 0x17
        /*001e*/ 	.short	(.L_4017 - .L_4016)
.L_4016:
        /*0020*/ 	.word	0x00000000
        /*0024*/ 	.short	0x0006
        /*0026*/ 	.short	0x0034
        /*0028*/ 	.byte	0x00, 0xf0, 0x21, 0x00


	//----- nvinfo : EIATTR_KPARAM_INFO
	.align		4
.L_4017:
        /*002c*/ 	.byte	0x04, 0x17
        /*002e*/ 	.short	(.L_4019 - .L_4018)
.L_4018:
        /*0030*/ 	.word	0x00000000
        /*0034*/ 	.short	0x0005
        /*0036*/ 	.short	0x002c
        /*0038*/ 	.byte	0x00, 0xf0, 0x21, 0x00


	//----- nvinfo : EIATTR_KPARAM_INFO
	.align		4
.L_4019:
        /*003c*/ 	.byte	0x04, 0x17
        /*003e*/ 	.short	(.L_4021 - .L_4020)
.L_4020:
        /*0040*/ 	.word	0x00000000
        /*0044*/ 	.short	0x0004
        /*0046*/ 	.short	0x0029
        /*0048*/ 	.byte	0x00, 0xf0, 0x05, 0x00


	//----- nvinfo : EIATTR_KPARAM_INFO
	.align		4
.L_4021:
        /*004c*/ 	.byte	0x04, 0x17
        /*004e*/ 	.short	(.L_4023 - .L_4022)
.L_4022:
        /*0050*/ 	.word	0x00000000
        /*0054*/ 	.short	0x0003
        /*0056*/ 	.short	0x0028
        /*0058*/ 	.byte	0x00, 0xf0, 0x05, 0x00


	//----- nvinfo : EIATTR_KPARAM_INFO
	.align		4
.L_4023:
        /*005c*/ 	.byte	0x04, 0x17
        /*005e*/ 	.short	(.L_4025 - .L_4024)
.L_4024:
        /*0060*/ 	.word	0x00000000
        /*0064*/ 	.short	0x0002
        /*0066*/ 	.short	0x0018
        /*0068*/ 	.byte	0x00, 0xf0, 0x41, 0x00


	//----- nvinfo : EIATTR_KPARAM_INFO
	.align		4
.L_4025:
        /*006c*/ 	.byte	0x04, 0x17
        /*006e*/ 	.short	(.L_4027 - .L_4026)
.L_4026:
        /*0070*/ 	.word	0x00000000
        /*0074*/ 	.short	0x0001
        /*0076*/ 	.short	0x0008
        /*0078*/ 	.byte	0x00, 0xf0, 0x41, 0x00


	//----- nvinfo : EIATTR_KPARAM_INFO
	.align		4
.L_4027:
        /*007c*/ 	.byte	0x04, 0x17
        /*007e*/ 	.short	(.L_4029 - .L_4028)
.L_4028:
        /*0080*/ 	.word	0x00000000
        /*0084*/ 	.short	0x0000
        /*0086*/ 	.short	0x0000
        /*0088*/ 	.byte	0x00, 0xf0, 0x11, 0x00


	//----- nvinfo : EIATTR_MAXREG_COUNT
	.align		4
.L_4029:
        /*008c*/ 	.byte	0x03, 0x1b
        /*008e*/ 	.short	0x00ff


	//----- nvinfo : EIATTR_EXTERNS
	.align		4
        /*0090*/ 	.byte	0x04, 0x0f
        /*0092*/ 	.short	(.L_4031 - .L_4030)


	//   ....[0]....
	.align		4
.L_4030:
        /*0094*/ 	.word	index@(__assertfail)


	//----- nvinfo : EIATTR_MERCURY_ISA_VERSION
	.align		4
.L_4031:
        /*0098*/ 	.byte	0x03, 0x5f
        /*009a*/ 	.short	0x0000


	//----- nvinfo : EIATTR_SYSCALL_OFFSETS
	.align		4
        /*009c*/ 	.byte	0x04, 0x46
        /*009e*/ 	.short	(.L_4033 - .L_4032)


	//   ....[0]....
.L_4032:
        /*00a0*/ 	.word	0x00000f20


	//   ....[1]....
        /*00a4*/ 	.word	0x00001e40


	//   ....[2]....
        /*00a8*/ 	.word	0x00002d70


	//   ....[3]....
        /*00ac*/ 	.word	0x00003c70


	//   ....[4]....
        /*00b0*/ 	.word	0x00004c50


	//   ....[5]....
        /*00b4*/ 	.word	0x00005b90


	//   ....[6]....
        /*00b8*/ 	.word	0x00006ac0


	//   ....[7]....
        /*00bc*/ 	.word	0x000079f0


	//----- nvinfo : EIATTR_EXIT_INSTR_OFFSETS
	.align		4
.L_4033:
        /*00c0*/ 	.byte	0x04, 0x1c
        /*00c2*/ 	.short	(.L_4035 - .L_4034)


	//   ....[0]....
.L_4034:
        /*00c4*/ 	.word	0x00006b70


	//   ....[1]....
        /*00c8*/ 	.word	0x00006c80


	//   ....[2]....
        /*00cc*/ 	.word	0x00006ca0


	//   ....[3]....
        /*00d0*/ 	.word	0x00006d40


	//   ....[4]....
        /*00d4*/ 	.word	0x00006d70


	//   ....[5]....
        /*00d8*/ 	.word	0x00006d90


	//   ....[6]....
        /*00dc*/ 	.word	0x00006e20


	//   ....[7]....
        /*00e0*/ 	.word	0x00006e60


	//   ....[8]....
        /*00e4*/ 	.word	0x00006f00


	//   ....[9]....
        /*00e8*/ 	.word	0x00006f50


	//   ....[10]....
        /*00ec*/ 	.word	0x00006f80


	//   ....[11]....
        /*00f0*/ 	.word	0x00007050


	//   ....[12]....
        /*00f4*/ 	.word	0x00007090


	//   ....[13]....
        /*00f8*/ 	.word	0x00007220


	//   ....[14]....
        /*00fc*/ 	.word	0x00007380


	//   ....[15]....
        /*0100*/ 	.word	0x000073c0


	//   ....[16]....
        /*0104*/ 	.word	0x00007460


	//   ....[17]....
        /*0108*/ 	.word	0x000075e0


	//   ....[18]....
        /*010c*/ 	.word	0x00007760


	//   ....[19]....
        /*0110*/ 	.word	0x000078c0


	//   ....[20]....
        /*0114*/ 	.word	0x00007a00


	//   ....[21]....
        /*0118*/ 	.word	0x00007a40


	//   ....[22]....
        /*011c*/ 	.word	0x00007a70


	//----- nvinfo : EIATTR_MAX_THREADS
	.align		4
.L_4035:
        /*0120*/ 	.byte	0x04, 0x05
        /*0122*/ 	.short	(.L_4037 - .L_4036)
.L_4036:
        /*0124*/ 	.word	0x00000080
        /*0128*/ 	.word	0x00000001
        /*012c*/ 	.word	0x00000001


	//----- nvinfo : EIATTR_CRS_STACK_SIZE
	.align		4
.L_4037:
        /*0130*/ 	.byte	0x04, 0x1e
        /*0132*/ 	.short	(.L_4039 - .L_4038)
.L_4038:
        /*0134*/ 	.word	0x00000000
.L_4039:


//--------------------- .nv.info._ZN2at6native18elementwise_kernelILi128ELi4EZNS0_22gpu_kernel_impl_nocastIZZZNS0_21clamp_max_kernel_cudaERNS_18TensorIteratorBaseERKN3c106ScalarEENKUlvE_clEvENKUlvE3_clEvEUlsE_EEvS4_RKT_EUliE_EEviT1_ --------------------------
	.section	.nv.info._ZN2at6native18elementwise_kernelILi128ELi4EZNS0_22gpu_kernel_impl_nocastIZZZNS0_21clamp_max_kernel_cudaERNS_18TensorIteratorBaseERKN3c106ScalarEENKUlvE_clEvENKUlvE3_clEvEUlsE_EEvS4_RKT_EUliE_EEviT1_,"",@"SHT_CUDA_INFO"
	.sectionflags	@""
	.align	4


	//----- nvinfo : EIATTR_CUDA_API_VERSION
	.align		4
        /*0000*/ 	.byte	0x04, 0x37
        /*0002*/ 	.short	(.L_4041 - .L_4040)
.L_4040:
        /*0004*/ 	.word	0x00000082


	//----- nvinfo : EIATTR_SW2861232_WAR
	.align		4
.L_4041:
        /*0008*/ 	.byte	0x01, 0x35
	.zero		2


	//----- nvinfo : EIATTR_PARAM_CBANK
	.align		4
        /*000c*/ 	.byte	0x04, 0x0a
        /*000e*/ 	.short	(.L_4043 - .L_4042)
	.align		4
.L_4042:
        /*0010*/ 	.word	index@(.nv.constant0._ZN2at6native18elementwise_kernelILi128ELi4EZNS0_22gpu_kernel_impl_nocastIZZZNS0_21clamp_max_kernel_cudaERNS_18TensorIteratorBaseERKN3c106ScalarEENKUlvE_clEvENKUlvE3_clEvEUlsE_EEvS4_RKT_EUliE_EEviT1_)
        /*0014*/ 	.short	0x0160
        /*0016*/ 	.short	0x0228


	//----- nvinfo : EIATTR_CBANK_PARAM_SIZE
	.align		4
.L_4043:
        /*0018*/ 	.byte	0x03, 0x19
        /*001a*/ 	.short	0x0228


	//----- nvinfo : EIATTR_KPARAM_INFO
	.align		4
        /*001c*/ 	.byte	0x04, 0x17
        /*001e*/ 	.short	(.L_4045 - .L_4044)
.L_4044:
        /*0020*/ 	.word	0x00000000
        /*0024*/ 	.short	0x0001
        /*0026*/ 	.short	0x0008
        /*0028*/ 	.byte	0x00, 0xf0, 0x81, 0x08


	//----- nvinfo : EIATTR_KPARAM_INFO
	.align		4
.L_4045:
        /*002c*/ 	.byte	0x04, 0x17
        /*002e*/ 	.short	(.L_4047 - .L_4046)
.L_4046:
        /*0030*/ 	.word	0x00000000
        /*0034*/ 	.short	0x0000
        /*0036*/ 	.short	0x0000
        /*0038*/ 	.byte	0x00, 0xf0, 0x11, 0x00


	//----- nvinfo : EIATTR_MAXREG_COUNT
	.align		4
.L_4047:
        /*003c*/ 	.byte	0x03, 0x1b
        /*003e*/ 	.short	0x0080


	//----- nvinfo : EIATTR_MERCURY_ISA_VERSION
	.align		4
        /*0040*/ 	.byte	0x03, 0x5f
        /*0042*/ 	.short	0x0000


	//----- nvinfo : EIATTR_EXIT_INSTR_OFFSETS
	.align		4
        /*0044*/ 	.byte	0x04, 0x1c
        /*0046*/ 	.short	(.L_4049 - .L_4048)


	//   ....[0]....
.L_4048:
        /*0048*/ 	.word	0x00002d70


	//   ....[1]....
        /*004c*/ 	.word	0x00003c40


	//----- nvinfo : EIATTR_MAX_THREADS
	.align		4
.L_4049:
        /*0050*/ 	.byte	0x04, 0x05
        /*0052*/ 	.short	(.L_4051 - .L_4050)
.L_4050:
        /*0054*/ 	.word	0x00000080
        /*0058*/ 	.word	0x00000001
        /*005c*/ 	.word	0x00000001


	//----- nvinfo : EIATTR_CRS_STACK_SIZE
	.align		4
.L_4051:
        /*0060*/ 	.byte	0x04, 0x1e
        /*0062*/ 	.short	(.L_4053 - .L_4052)
.L_4052:
        /*0064*/ 	.word	0x00000000
.L_4053:


//--------------------- .nv.info._ZN2at6native27unrolled_elementwise_kernelIZZZNS0_21clamp_max_kernel_cudaERNS_18TensorIteratorBaseERKN3c106ScalarEENKUlvE_clEvENKUlvE3_clEvEUlsE_St5arrayIPcLm2EELi4E23TrivialOffsetCalculatorILi1EjESF_NS0_6memory15LoadWithoutCastENSG_16StoreWithoutCastEEEviT_T0_T2_T3_T4_T5_ --------------------------
	.section	.nv.info._ZN2at6native27unrolled_elementwise_kernelIZZZNS0_21clamp_max_kernel_cudaERNS_18TensorIteratorBaseERKN3c106ScalarEENKUlvE_clEvENKUlvE3_clEvEUlsE_St5arrayIPcLm2EELi4E23TrivialOffsetCalculatorILi1EjESF_NS0_6memory15LoadWithoutCastENSG_16StoreWithoutCastEEEviT_T0_T2_T3_T4_T5_,"",@"SHT_CUDA_INFO"
	.sectionflags	@""
	.align	4


	//----- nvinfo : EIATTR_CUDA_API_VERSION
	.align		4
        /*0000*/ 	.byte	0x04, 0x37
        /*0002*/ 	.short	(.L_4055 - .L_4054)
.L_4054:
        /*0004*/ 	.word	0x00000082


	//----- nvinfo : EIATTR_SW2861232_WAR
	.align		4
.L_4055:
        /*0008*/ 	.byte	0x01, 0x35
	.zero		2


	//----- nvinfo : EIATTR_PARAM_CBANK
	.align		4
        /*000c*/ 	.byte	0x04, 0x0a
        /*000e*/ 	.short	(.L_4057 - .L_4056)
	.align		4
.L_4056:
        /*0010*/ 	.word	index@(.nv.constant0._ZN2at6native27unrolled_elementwise_kernelIZZZNS0_21clamp_max_kernel_cudaERNS_18TensorIteratorBaseERKN3c106ScalarEENKUlvE_clEvENKUlvE3_clEvEUlsE_St5arrayIPcLm2EELi4E23TrivialOffsetCalculatorILi1EjESF_NS0_6memory15LoadWithoutCastENSG_16StoreWithoutCastEEEviT_T0_T2_T3_T4_T5_)
        /*0014*/ 	.short	0x0160
        /*0016*/ 	.short	0x002c


	//----- nvinfo : EIATTR_CBANK_PARAM_SIZE
	.align		4
.L_4057:
        /*0018*/ 	.byte	0x03, 0x19
        /*001a*/ 	.short	0x002c


	//----- nvinfo : EIATTR_KPARAM_INFO
	.align		4
        /*001c*/ 	.byte	0x04, 0x17
        /*001e*/ 	.short	(.L_4059 - .L_4058)
.L_4058:
        /*0020*/ 	.word	0x00000000
        /*0024*/ 	.short	0x0006
        /*0026*/ 	.short	0x002b
        /*0028*/ 	.byte	0x00, 0xf0, 0x05, 0x00


	//----- nvinfo : EIATTR_KPARAM_INFO
	.align		4
.L_4059:
        /*002c*/ 	.byte	0x04, 0x17
        /*002e*/ 	.short	(.L_4061 - .L_4060)
.L_4060:
        /*0030*/ 	.word	0x00000000
        /*0034*/ 	.short	0x0005
        /*0036*/ 	.short	0x002a
        /*0038*/ 	.byte	0x00, 0xf0, 0x05, 0x00


	//----- nvinfo : EIATTR_KPARAM_INFO
	.align		4
.L_4061:
        /*003c*/ 	.byte	0x04, 0x17
        /*003e*/ 	.short	(.L_4063 - .L_4062)
.L_4062:
        /*0040*/ 	.word	0x00000000
        /*0044*/ 	.short	0x0004
        /*0046*/ 	.short	0x0029
        /*0048*/ 	.byte	0x00, 0xf0, 0x05, 0x00


	//----- nvinfo : EIATTR_KPARAM_INFO
	.align		4
.L_4063:
        /*004c*/ 	.byte	0x04, 0x17
        /*004e*/ 	.short	(.L_4065 - .L_4064)
.L_4064:
        /*0050*/ 	.word	0x00000000
        /*0054*/ 	.short	0x0003
        /*0056*/ 	.short	0x0028
        /*0058*/ 	.byte	0x00, 0xf0, 0x05, 0x00


	//----- nvinfo : EIATTR_KPARAM_INFO
	.align		4
.L_4065:
        /*005c*/ 	.byte	0x04, 0x17
        /*005e*/ 	.short	(.L_4067 - .L_4066)
.L_4066:
        /*0060*/ 	.word	0x00000000
        /*0064*/ 	.short	0x0002
        /*0066*/ 	.short	0x0018
        /*0068*/ 	.byte	0x00, 0xf0, 0x41, 0x00


	//----- nvinfo : EIATTR_KPARAM_INFO
	.align		4
.L_4067:
        /*006c*/ 	.byte	0x04, 0x17
        /*006e*/ 	.short	(.L_4069 - .L_4068)
.L_4068:
        /*0070*/ 	.word	0x00000000
        /*0074*/ 	.short	0x0001
        /*0076*/ 	.short	0x0008
        /*0078*/ 	.byte	0x00, 0xf0, 0x41, 0x00


	//----- nvinfo : EIATTR_KPARAM_INFO
	.align		4
.L_4069:
        /*007c*/ 	.byte	0x04, 0x17
        /*007e*/ 	.short	(.L_4071 - .L_4070)
.L_4070:
        /*0080*/ 	.word	0x00000000
        /*0084*/ 	.short	0x0000
        /*0086*/ 	.short	0x0000
        /*0088*/ 	.byte	0x00, 0xf0, 0x11, 0x00


	//----- nvinfo : EIATTR_MAXREG_COUNT
	.align		4
.L_4071:
        /*008c*/ 	.byte	0x03, 0x1b
        /*008e*/ 	.short	0x00ff


	//----- nvinfo : EIATTR_MERCURY_ISA_VERSION
	.align		4
        /*0090*/ 	.byte	0x03, 0x5f
        /*0092*/ 	.short	0x0000


	//----- nvinfo : EIATTR_EXIT_INSTR_OFFSETS
	.align		4
        /*0094*/ 	.byte	0x04, 0x1c
        /*0096*/ 	.short	(.L_4073 - .L_4072)


	//   ....[0]....
.L_4072:
        /*0098*/ 	.word	0x000003c0


	//   ....[1]....
        /*009c*/ 	.word	0x00000410


	//----- nvinfo : EIATTR_MAX_THREADS
	.align		4
.L_4073:
        /*00a0*/ 	.byte	0x04, 0x05
        /*00a2*/ 	.short	(.L_4075 - .L_4074)
.L_4074:
        /*00a4*/ 	.word	0x00000080
        /*00a8*/ 	.word	0x00000001
        /*00ac*/ 	.word	0x00000001


	//----- nvinfo : EIATTR_CRS_STACK_SIZE
	.align		4
.L_4075:
        /*00b0*/ 	.byte	0x04, 0x1e
        /*00b2*/ 	.short	(.L_4077 - .L_4076)
.L_4076:
        /*00b4*/ 	.word	0x00000000
.L_4077:


//--------------------- .nv.info._ZN2at6native29vectorized_elementwise_kernelILi2EZZZNS0_21clamp_max_kernel_cudaERNS_18TensorIteratorBaseERKN3c106ScalarEENKUlvE_clEvENKUlvE3_clEvEUlsE_St5arrayIPcLm2EEEEviT0_T1_ --------------------------
	.section	.nv.info._ZN2at6native29vectorized_elementwise_kernelILi2EZZZNS0_21clamp_max_kernel_cudaERNS_18TensorIteratorBaseERKN3c106ScalarEENKUlvE_clEvENKUlvE3_clEvEUlsE_St5arrayIPcLm2EEEEviT0_T1_,"",@"SHT_CUDA_INFO"
	.sectionflags	@""
	.align	4


	//----- nvinfo : EIATTR_CUDA_API_VERSION
	.align		4
        /*0000*/ 	.byte	0x04, 0x37
        /*0002*/ 	.short	(.L_4079 - .L_4078)
.L_4078:
        /*0004*/ 	.word	0x00000082


	//----- nvinfo : EIATTR_SW2861232_WAR
	.align		4
.L_4079:
        /*0008*/ 	.byte	0x01, 0x35
	.zero		2


	//----- nvinfo : EIATTR_PARAM_CBANK
	.align		4
        /*000c*/ 	.byte	0x04, 0x0a
        /*000e*/ 	.short	(.L_4081 - .L_4080)
	.align		4
.L_4080:
        /*0010*/ 	.word	index@(.nv.constant0._ZN2at6native29vectorized_elementwise_kernelILi2EZZZNS0_21clamp_max_kernel_cudaERNS_18TensorIteratorBaseERKN3c106ScalarEENKUlvE_clEvENKUlvE3_clEvEUlsE_St5arrayIPcLm2EEEEviT0_T1_)
        /*0014*/ 	.short	0x0160
        /*0016*/ 	.short	0x0028


	//----- nvinfo : EIATTR_CBANK_PARAM_SIZE
	.align		4
.L_4081:
        /*0018*/ 	.byte	0x03, 0x19
        /*001a*/ 	.short	0x0028


	//----- nvinfo : EIATTR_KPARAM_INFO
	.align		4
        /*001c*/ 	.byte	0x04, 0x17
        /*001e*/ 	.short	(.L_4083 - .L_4082)
.L_4082:
        /*0020*/ 	.word	0x00000000
        /*0024*/ 	.short	0x0002
        /*0026*/ 	.short	0x0018
        /*0028*/ 	.byte	0x00, 0xf0, 0x41, 0x00


	//----- nvinfo : EIATTR_KPARAM_INFO
	.align		4
.L_4083:
        /*002c*/ 	.byte	0x04, 0x17
        /*002e*/ 	.short	(.L_4085 - .L_4084)
.L_4084:
        /*0030*/ 	.word	0x00000000
        /*0034*/ 	.short	0x0001
        /*0036*/ 	.short	0x0008
        /*0038*/ 	.byte	0x00, 0xf0, 0x41, 0x00


	//----- nvinfo : EIATTR_KPARAM_INFO
	.align		4
.L_4085:
        /*003c*/ 	.byte	0x04, 0x17
        /*003e*/ 	.short	(.L_4087 - .L_4086)
.L_4086:
        /*0040*/ 	.word	0x00000000
        /*0044*/ 	.short	0x0000
        /*0046*/ 	.short	0x0000
        /*0048*/ 	.byte	0x00, 0xf0, 0x11, 0x00


	//----- nvinfo : EIATTR_MAXREG_COUNT
	.align		4
.L_4087:
        /*004c*/ 	.byte	0x03, 0x1b
        /*004e*/ 	.short	0x00ff


	//----- nvinfo : EIATTR_MERCURY_ISA_VERSION
	.align		4
        /*0050*/ 	.byte	0x03, 0x5f
        /*0052*/ 	.short	0x0000


	//----- nvinfo : EIATTR_EXIT_INSTR_OFFSETS
	.align		4
        /*0054*/ 	.byte	0x04, 0x1c
        /*0056*/ 	.short	(.L_4089 - .L_4088)


	//   ....[0]....
.L_4088:
        /*0058*/ 	.word	0x000002f0


	//   ....[1]....
        /*005c*/ 	.word	0x00000a50


	//   ....[2]....
        /*0060*/ 	.word	0x00000aa0


	//----- nvinfo : EIATTR_MAX_THREADS
	.align		4
.L_4089:
        /*0064*/ 	.byte	0x04, 0x05
        /*0066*/ 	.short	(.L_4091 - .L_4090)
.L_4090:
        /*0068*/ 	.word	0x00000080
        /*006c*/ 	.word	0x00000001
        /*0070*/ 	.word	0x00000001


	//----- nvinfo : EIATTR_CRS_STACK_SIZE
	.align		4
.L_4091:
        /*0074*/ 	.byte	0x04, 0x1e
        /*0076*/ 	.short	(.L_4093 - .L_4092)
.L_4092:
        /*0078*/ 	.word	0x00000000
.L_4093:


//--------------------- .nv.info._ZN2at6native29vectorized_elementwise_kernelILi4EZZZNS0_21clamp_max_kernel_cudaERNS_18TensorIteratorBaseERKN3c106ScalarEENKUlvE_clEvENKUlvE3_clEvEUlsE_St5arrayIPcLm2EEEEviT0_T1_ --------------------------
	.section	.nv.info._ZN2at6native29vectorized_elementwise_kernelILi4EZZZNS0_21clamp_max_kernel_cudaERNS_18TensorIteratorBaseERKN3c106ScalarEENKUlvE_clEvENKUlvE3_clEvEUlsE_St5arrayIPcLm2EEEEviT0_T1_,"",@"SHT_CUDA_INFO"
	.sectionflags	@""
	.align	4


	//----- nvinfo : EIATTR_CUDA_API_VERSION
	.align		4
        /*0000*/ 	.byte	0x04, 0x37
        /*0002*/ 	.short	(.L_4095 - .L_4094)
.L_4094:
        /*0004*/ 	.word	0x00000082


	//----- nvinfo : EIATTR_SW2861232_WAR
	.align		4
.L_4095:
        /*0008*/ 	.byte	0x01, 0x35
	.zero		2


	//----- nvinfo : EIATTR_PARAM_CBANK
	.align		4
        /*000c*/ 	.byte	0x04, 0x0a
        /*000e*/ 	.short	(.L_4097 - .L_4096)
	.align		4
.L_4096:
        /*0010*/ 	.word	index@(.nv.constant0._ZN2at6native29vectorized_elementwise_kernelILi4EZZZNS0_21clamp_max_kernel_cudaERNS_18TensorIteratorBaseERKN3c106ScalarEENKUlvE_clEvENKUlvE3_clEvEUlsE_St5arrayIPcLm2EEEEviT0_T1_)
        /*0014*/ 	.short	0x0160
        /*0016*/ 	.short	0x0028


	//----- nvinfo : EIATTR_CBANK_PARAM_SIZE
	.align		4
.L_4097:
        /*0018*/ 	.byte	0x03, 0x19
        /*001a*/ 	.short	0x0028


	//----- nvinfo : EIATTR_KPARAM_INFO
	.align		4
        /*001c*/ 	.byte	0x04, 0x17
        /*001e*/ 	.short	(.L_4099 - .L_4098)
.L_4098:
        /*0020*/ 	.word	0x00000000
        /*0024*/ 	.short	0x0002
        /*0026*/ 	.short	0x0018
        /*0028*/ 	.byte	0x00, 0xf0, 0x41, 0x00


	//----- nvinfo : EIATTR_KPARAM_INFO
	.align		4
.L_4099:
        /*002c*/ 	.byte	0x04, 0x17
        /*002e*/ 	.short	(.L_4101 - .L_4100)
.L_4100:
        /*0030*/ 	.word	0x00000000
        /*0034*/ 	.short	0x0001
        /*0036*/ 	.short	0x0008
        /*0038*/ 	.byte	0x00, 0xf0, 0x41, 0x00


	//----- nvinfo : EIATTR_KPARAM_INFO
	.align		4
.L_4101:
        /*003c*/ 	.byte	0x04, 0x17
        /*003e*/ 	.short	(.L_4103 - .L_4102)
.L_4102:
        /*0040*/ 	.word	0x00000000
        /*0044*/ 	.short	0x0000
        /*0046*/ 	.short	0x0000
        /*0048*/ 	.byte	0x00, 0xf0, 0x11, 0x00


	//----- nvinfo : EIATTR_MAXREG_COUNT
	.align		4
.L_4103:
        /*004c*/ 	.byte	0x03, 0x1b
        /*004e*/ 	.short	0x00ff


	//----- nvinfo : EIATTR_MERCURY_ISA_VERSION
	.align		4
        /*0050*/ 	.byte	0x03, 0x5f
        /*0052*/ 	.short	0x0000


	//----- nvinfo : EIATTR_EXIT_INSTR_OFFSETS
	.align		4
        /*0054*/ 	.byte	0x04, 0x1c
        /*0056*/ 	.short	(.L_4105 - .L_4104)


	//   ....[0]....
.L_4104:
        /*0058*/ 	.word	0x000002f0


	//   ....[1]....
        /*005c*/ 	.word	0x00000a50


	//   ....[2]....
        /*0060*/ 	.word	0x00000aa0


	//----- nvinfo : EIATTR_MAX_THREADS
	.align		4
.L_4105:
        /*0064*/ 	.byte	0x04, 0x05
        /*0066*/ 	.short	(.L_4107 - .L_4106)
.L_4106:
        /*0068*/ 	.word	0x00000080
        /*006c*/ 	.word	0x00000001
        /*0070*/ 	.word	0x00000001


	//----- nvinfo : EIATTR_CRS_STACK_SIZE
	.align		4
.L_4107:
        /*0074*/ 	.byte	0x04, 0x1e
        /*0076*/ 	.short	(.L_4109 - .L_4108)
.L_4108:
        /*0078*/ 	.word	0x00000000
.L_4109:


//--------------------- .nv.info._ZN2at6native29vectorized_elementwise_kernelILi8EZZZNS0_21clamp_max_kernel_cudaERNS_18TensorIteratorBaseERKN3c106ScalarEENKUlvE_clEvENKUlvE3_clEvEUlsE_St5arrayIPcLm2EEEEviT0_T1_ --------------------------
	.section	.nv.info._ZN2at6native29vectorized_elementwise_kernelILi8EZZZNS0_21clamp_max_kernel_cudaERNS_18TensorIteratorBaseERKN3c106ScalarEENKUlvE_clEvENKUlvE3_clEvEUlsE_St5arrayIPcLm2EEEEviT0_T1_,"",@"SHT_CUDA_INFO"
	.sectionflags	@""
	.align	4


	//----- nvinfo : EIATTR_CUDA_API_VERSION
	.align		4
        /*0000*/ 	.byte	0x04, 0x37
        /*0002*/ 	.short	(.L_4111 - .L_4110)
.L_4110:
        /*0004*/ 	.word	0x00000082


	//----- nvinfo : EIATTR_SW2861232_WAR
	.align		4
.L_4111:
        /*0008*/ 	.byte	0x01, 0x35
	.zero		2


	//----- nvinfo : EIATTR_PARAM_CBANK
	.align		4
        /*000c*/ 	.byte	0x04, 0x0a
        /*000e*/ 	.short	(.L_4113 - .L_4112)
	.align		4
.L_4112:
        /*0010*/ 	.word	index@(.nv.constant0._ZN2at6native29vectorized_elementwise_kernelILi8EZZZNS0_21clamp_max_kernel_cudaERNS_18TensorIteratorBaseERKN3c106ScalarEENKUlvE_clEvENKUlvE3_clEvEUlsE_St5arrayIPcLm2EEEEviT0_T1_)
        /*0014*/ 	.short	0x0160
        /*0016*/ 	.short	0x0028


	//----- nvinfo : EIATTR_CBANK_PARAM_SIZE
	.align		4
.L_4113:
        /*0018*/ 	.byte	0x03, 0x19
        /*001a*/ 	.short	0x0028


	//----- nvinfo : EIATTR_KPARAM_INFO
	.align		4
        /*001c*/ 	.byte	0x04, 0x17
        /*001e*/ 	.short	(.L_4115 - .L_4114)
.L_4114:
        /*0020*/ 	.word	0x00000000
        /*0024*/ 	.short	0x0002
        /*0026*/ 	.short	0x0018
        /*0028*/ 	.byte	0x00, 0xf0, 0x41, 0x00


	//----- nvinfo : EIATTR_KPARAM_INFO
	.align		4
.L_4115:
        /*002c*/ 	.byte	0x04, 0x17
        /*002e*/ 	.short	(.L_4117 - .L_4116)
.L_4116:
        /*0030*/ 	.word	0x00000000
        /*0034*/ 	.short	0x0001
        /*0036*/ 	.short	0x0008
        /*0038*/ 	.byte	0x00, 0xf0, 0x41, 0x00


	//----- nvinfo : EIATTR_KPARAM_INFO
	.align		4
.L_4117:
        /*003c*/ 	.byte	0x04, 0x17
        /*003e*/ 	.short	(.L_4119 - .L_4118)
.L_4118:
        /*0040*/ 	.word	0x00000000
        /*0044*/ 	.short	0x0000
        /*0046*/ 	.short	0x0000
        /*0048*/ 	.byte	0x00, 0xf0, 0x11, 0x00


	//----- nvinfo : EIATTR_MAXREG_COUNT
	.align		4
.L_4119:
        /*004c*/ 	.byte	0x03, 0x1b
        /*004e*/ 	.short	0x00ff


	//----- nvinfo : EIATTR_MERCURY_ISA_VERSION
	.align		4
        /*0050*/ 	.byte	0x03, 0x5f
        /*0052*/ 	.short	0x0000


	//----- nvinfo : EIATTR_EXIT_INSTR_OFFSETS
	.align		4
        /*0054*/ 	.byte	0x04, 0x1c
        /*0056*/ 	.short	(.L_4121 - .L_4120)


	//   ....[0]....
.L_4120:
        /*0058*/ 	.word	0x00000010


	//----- nvinfo : EIATTR_MAX_THREADS
	.align		4
.L_4121:
        /*005c*/ 	.byte	0x04, 0x05
        /*005e*/ 	.short	(.L_4123 - .L_4122)
.L_4122:
        /*0060*/ 	.word	0x00000080
        /*0064*/ 	.word	0x00000001
        /*0068*/ 	.word	0x00000001
.L_4123:


//--------------------- .nv.info._ZN2at6native18elementwise_kernelILi128ELi4EZNS0_15gpu_kernel_implIZZZNS0_21clamp_max_kernel_cudaERNS_18TensorIteratorBaseERKN3c106ScalarEENKUlvE_clEvENKUlvE2_clEvEUllE_EEvS4_RKT_EUliE_EEviT1_ --------------------------
	.section	.nv.info._ZN2at6native18elementwise_kernelILi128ELi4EZNS0_15gpu_kernel_implIZZZNS0_21clamp_max_kernel_cudaERNS_18TensorIteratorBaseERKN3c106ScalarEENKUlvE_clEvENKUlvE2_clEvEUllE_EEvS4_RKT_EUliE_EEviT1_,"",@"SHT_CUDA_INFO"
	.sectionflags	@""
	.align	4


	//----- nvinfo : EIATTR_CUDA_API_VERSION
	.align		4
        /*0000*/ 	.byte	0x04, 0x37
        /*0002*/ 	.short	(.L_4125 - .L_4124)
.L_4124:
        /*0004*/ 	.word	0x00000082


	//----- nvinfo : EIATTR_SW2861232_WAR
	.align		4
.L_4125:
        /*0008*/ 	.byte	0x01, 0x35
	.zero		2


	//----- nvinfo : EIATTR_PARAM_CBANK
	.align		4
        /*000c*/ 	.byte	0x04, 0x0a
        /*000e*/ 	.short	(.L_4127 - .L_4126)
	.align		4
.L_4126:
        /*0010*/ 	.word	index@(.nv.constant0._ZN2at6native18elementwise_kernelILi128ELi4EZNS0_15gpu_kernel_implIZZZNS0_21clamp_max_kernel_cudaERNS_18TensorIteratorBaseERKN3c106ScalarEENKUlvE_clEvENKUlvE2_clEvEUllE_EEvS4_RKT_EUliE_EEviT1_)
        /*0014*/ 	.short	0x0160
        /*0016*/ 	.short	0x0230


	//----- nvinfo : EIATTR_CBANK_PARAM_SIZE
	.align		4
.L_4127:
        /*0018*/ 	.byte	0x03, 0x19
        /*001a*/ 	.short	0x0230


	//----- nvinfo : EIATTR_KPARAM_INFO
	.align		4
        /*001c*/ 	.byte	0x04, 0x17
        /*001e*/ 	.short	(.L_4129 - .L_4128)
.L_4128:
        /*0020*/ 	.word	0x00000000
        /*0024*/ 	.short	0x0001
        /*0026*/ 	.short	0x0008
        /*0028*/ 	.byte	0x00, 0xf0, 0xa1, 0x08


	//----- nvinfo : EIATTR_KPARAM_INFO
	.align		4
.L_4129:
        /*002c*/ 	.byte	0x04, 0x17
        /*002e*/ 	.short	(.L_4131 - .L_4130)
.L_4130:
        /*0030*/ 	.word	0x00000000
        /*0034*/ 	.short	0x0000
        /*0036*/ 	.short	0x0000
        /*0038*/ 	.byte	0x00, 0xf0, 0x11, 0x00


	//----- nvinfo : EIATTR_MAXREG_COUNT
	.align		4
.L_4131:
        /*003c*/ 	.byte	0x03, 0x1b
        /*003e*/ 	.short	0x0080


	//----- nvinfo : EIATTR_EXTERNS
	.align		4
        /*0040*/ 	.byte	0x04, 0x0f
        /*0042*/ 	.short	(.L_4133 - .L_4132)


	//   ....[0]....
	.align		4
.L_4132:
        /*0044*/ 	.word	index@(__assertfail)


	//----- nvinfo : EIATTR_MERCURY_ISA_VERSION
	.align		4
.L_4133:
        /*0048*/ 	.byte	0x03, 0x5f
        /*004a*/ 	.short	0x0000


	//----- nvinfo : EIATTR_SYSCALL_OFFSETS
	.align		4
        /*004c*/ 	.byte	0x04, 0x46
        /*004e*/ 	.short	(.L_4135 - .L_4134)


	//   ....[0]....
.L_4134:
        /*0050*/ 	.word	0x00001d10


	//   ....[1]....
        /*0054*/ 	.word	0x00002bf0


	//   ....[2]....
        /*0058*/ 	.word	0x00004920


	//   ....[3]....
        /*005c*/ 	.word	0x00005800


	//   ....[4]....
        /*0060*/ 	.word	0x00007500


	//   ....[5]....
        /*0064*/ 	.word	0x000083e0


	//   ....[6]....
        /*0068*/ 	.word	0x0000a0f0


	//   ....[7]....
        /*006c*/ 	.word	0x0000afd0


	//----- nvinfo : EIATTR_EXIT_INSTR_OFFSETS
	.align		4
.L_4135:
        /*0070*/ 	.byte	0x04, 0x1c
        /*0072*/ 	.short	(.L_4137 - .L_4136)


	//   ....[0]....
.L_4136:
        /*0074*/ 	.word	0x00008460


	//   ....[1]....
        /*0078*/ 	.word	0x0000a280


	//   ....[2]....
        /*007c*/ 	.word	0x0000a2a0


	//   ....[3]....
        /*0080*/ 	.word	0x0000a320


	//   ....[4]....
        /*0084*/ 	.word	0x0000a340


	//   ....[5]....
        /*0088*/ 	.word	0x0000a360


	//   ....[6]....
        /*008c*/ 	.word	0x0000a3f0


	//   ....[7]....
        /*0090*/ 	.word	0x0000a430


	//   ....[8]....
        /*0094*/ 	.word	0x0000a4d0


	//   ....[9]....
        /*0098*/ 	.word	0x0000a520


	//   ....[10]....
        /*009c*/ 	.word	0x0000a550


	//   ....[11]....
        /*00a0*/ 	.word	0x0000a620


	//   ....[12]....
        /*00a4*/ 	.word	0x0000a660


	//   ....[13]....
        /*00a8*/ 	.word	0x0000a7f0


	//   ....[14]....
        /*00ac*/ 	.word	0x0000a950


	//   ....[15]....
        /*00b0*/ 	.word	0x0000a990


	//   ....[16]....
        /*00b4*/ 	.word	0x0000aa30


	//   ....[17]....
        /*00b8*/ 	.word	0x0000abb0


	//   ....[18]....
        /*00bc*/ 	.word	0x0000ad30


	//   ....[19]....
        /*00c0*/ 	.word	0x0000aea0


	//   ....[20]....
        /*00c4*/ 	.word	0x0000afe0


	//   ....[21]....
        /*00c8*/ 	.word	0x0000b000


	//   ....[22]....
        /*00cc*/ 	.word	0x0000b020


	//----- nvinfo : EIATTR_MAX_THREADS
	.align		4
.L_4137:
        /*00d0*/ 	.byte	0x04, 0x05
        /*00d2*/ 	.short	(.L_4139 - .L_4138)
.L_4138:
        /*00d4*/ 	.word	0x00000080
        /*00d8*/ 	.word	0x00000001
        /*00dc*/ 	.word	0x00000001


	//----- nvinfo : EIATTR_CRS_STACK_SIZE
	.align		4
.L_4139:
        /*00e0*/ 	.byte	0x04, 0x1e
        /*00e2*/ 	.short	(.L_4141 - .L_4140)
.L_4140:
        /*00e4*/ 	.word	0x00000000
.L_4141:


//--------------------- .nv.info._ZN2at6native27unrolled_elementwise_kernelIZZZNS0_21clamp_max_kernel_cudaERNS_18TensorIteratorBaseERKN3c106ScalarEENKUlvE_clEvENKUlvE2_clEvEUllE_St5arrayIPcLm2EELi4E23TrivialOffsetCalculatorILi1EjESF_NS0_6memory12LoadWithCastILi1EEENSG_13StoreWithCastILi1EEEEEviT_T0_T2_T3_T4_T5_ --------------------------
	.section	.nv.info._ZN2at6native27unrolled_elementwise_kernelIZZZNS0_21clamp_max_kernel_cudaERNS_18TensorIteratorBaseERKN3c106ScalarEENKUlvE_clEvENKUlvE2_clEvEUllE_St5arrayIPcLm2EELi4E23TrivialOffsetCalculatorILi1EjESF_NS0_6memory12LoadWithCastILi1EEENSG_13StoreWithCastILi1EEEEEviT_T0_T2_T3_T4_T5_,"",@"SHT_CUDA_INFO"
	.sectionflags	@""
	.align	4


	//----- nvinfo : EIATTR_CUDA_API_VERSION
	.align		4
        /*0000*/ 	.byte	0x04, 0x37
        /*0002*/ 	.short	(.L_4143 - .L_4142)
.L_4142:
        /*0004*/ 	.word	0x00000082


	//----- nvinfo : EIATTR_SW2861232_WAR
	.align		4
.L_4143:
        /*0008*/ 	.byte	0x01, 0x35
	.zero		2


	//----- nvinfo : EIATTR_PARAM_CBANK
	.align		4
        /*000c*/ 	.byte	0x04, 0x0a
        /*000e*/ 	.short	(.L_4145 - .L_4144)
	.align		4
.L_4144:
        /*0010*/ 	.word	index@(.nv.constant0._ZN2at6native27unrolled_elementwise_kernelIZZZNS0_21clamp_max_kernel_cudaERNS_18TensorIteratorBaseERKN3c106ScalarEENKUlvE_clEvENKUlvE2_clEvEUllE_St5arrayIPcLm2EELi4E23TrivialOffsetCalculatorILi1EjESF_NS0_6memory12LoadWithCastILi1EEENSG_13StoreWithCastILi1EEEEEviT_T0_T2_T3_T4_T5_)
        /*0014*/ 	.short	0x0160
        /*0016*/ 	.short	0x003c


	//----- nvinfo : EIATTR_CBANK_PARAM_SIZE
	.align		4
.L_4145:
        /*0018*/ 	.byte	0x03, 0x19
        /*001a*/ 	.short	0x003c


	//----- nvinfo : EIATTR_KPARAM_INFO
	.align		4
        /*001c*/ 	.byte	0x04, 0x17
        /*001e*/ 	.short	(.L_4147 - .L_4146)
.L_4146:
        /*0020*/ 	.word	0x00000000
        /*0024*/ 	.short	0x0006
        /*0026*/ 	.short	0x0034
        /*0028*/ 	.byte	0x00, 0xf0, 0x21, 0x00


	//----- nvinfo : EIATTR_KPARAM_INFO
	.align		4
.L_4147:
        /*002c*/ 	.byte	0x04, 0x17
        /*002e*/ 	.short	(.L_4149 - .L_4148)
.L_4148:
        /*0030*/ 	.word	0x00000000
        /*0034*/ 	.short	0x0005
        /*0036*/ 	.short	0x002c
        /*0038*/ 	.byte	0x00, 0xf0, 0x21, 0x00


	//----- nvinfo : EIATTR_KPARAM_INFO
	.align		4
.L_4149:
        /*003c*/ 	.byte	0x04, 0x17
        /*003e*/ 	.short	(.L_4151 - .L_4150)
.L_4150:
        /*0040*/ 	.word	0x00000000
        /*0044*/ 	.short	0x0004
        /*0046*/ 	.short	0x0029
        /*0048*/ 	.byte	0x00, 0xf0, 0x05, 0x00


	//----- nvinfo : EIATTR_KPARAM_INFO
	.align		4
.L_4151:
        /*004c*/ 	.byte	0x04, 0x17
        /*004e*/ 	.short	(.L_4153 - .L_4152)
.L_4152:
        /*0050*/ 	.word	0x00000000
        /*0054*/ 	.short	0x0003
        /*0056*/ 	.short	0x0028
        /*0058*/ 	.byte	0x00, 0xf0, 0x05, 0x00


	//----- nvinfo : EIATTR_KPARAM_INFO
	.align		4
.L_4153:
        /*005c*/ 	.byte	0x04, 0x17
        /*005e*/ 	.short	(.L_4155 - .L_4154)
.L_4154:
        /*0060*/ 	.word	0x00000000
        /*0064*/ 	.short	0x0002
        /*0066*/ 	.short	0x0018
        /*0068*/ 	.byte	0x00, 0xf0, 0x41, 0x00


	//----- nvinfo : EIATTR_KPARAM_INFO
	.align		4
.L_4155:
        /*006c*/ 	.byte	0x04, 0x17
        /*006e*/ 	.short	(.L_4157 - .L_4156)
.L_4156:
        /*0070*/ 	.word	0x00000000
        /*0074*/ 	.short	0x0001
        /*0076*/ 	.short	0x0008
        /*0078*/ 	.byte	0x00, 0xf0, 0x41, 0x00


	//----- nvinfo : EIATTR_KPARAM_INFO
	.align		4
.L_4157:
        /*007c*/ 	.byte	0x04, 0x17
        /*007e*/ 	.short	(.L_4159 - .L_4158)
.L_4158:
        /*0080*/ 	.word	0x00000000
        /*0084*/ 	.short	0x0000
        /*0086*/ 	.short	0x0000
        /*0088*/ 	.byte	0x00, 0xf0, 0x11, 0x00


	//----- nvinfo : EIATTR_MAXREG_COUNT
	.align		4
.L_4159:
        /*008c*/ 	.byte	0x03, 0x1b
        /*008e*/ 	.short	0x00ff


	//----- nvinfo : EIATTR_EXTERNS
	.align		4
        /*0090*/ 	.byte	0x04, 0x0f
        /*0092*/ 	.short	(.L_4161 - .L_4160)


	//   ....[0]....
	.align		4
.L_4160:
        /*0094*/ 	.word	index@(__assertfail)


	//----- nvinfo : EIATTR_MERCURY_ISA_VERSION
	.align		4
.L_4161:
        /*0098*/ 	.byte	0x03, 0x5f
        /*009a*/ 	.short	0x0000


	//----- nvinfo : EIATTR_SYSCALL_OFFSETS
	.align		4
        /*009c*/ 	.byte	0x04, 0x46
        /*009e*/ 	.short	(.L_4163 - .L_4162)


	//   ....[0]....
.L_4162:
        /*00a0*/ 	.word	0x00000f00


	//   ....[1]....
        /*00a4*/ 	.word	0x00001e10


	//   ....[2]....
        /*00a8*/ 	.word	0x00002d30


	//   ....[3]....
        /*00ac*/ 	.word	0x00003c20


	//   ....[4]....
        /*00b0*/ 	.word	0x00004d80


	//   ....[5]....
        /*00b4*/ 	.word	0x00005ca0


	//   ....[6]....
        /*00b8*/ 	.word	0x00006b70


	//   ....[7]....
        /*00bc*/ 	.word	0x00007a50


	//----- nvinfo : EIATTR_EXIT_INSTR_OFFSETS
	.align		4
.L_4163:
        /*00c0*/ 	.byte	0x04, 0x1c
        /*00c2*/ 	.short	(.L_4165 - .L_4164)


	//   ....[0]....
.L_4164:
        /*00c4*/ 	.word	0x00006bf0


	//   ....[1]....
        /*00c8*/ 	.word	0x00006d10


	//   ....[2]....
        /*00cc*/ 	.word	0x00006d30


	//   ....[3]....
        /*00d0*/ 	.word	0x00006db0


	//   ....[4]....
        /*00d4*/ 	.word	0x00006dd0


	//   ....[5]....
        /*00d8*/ 	.word	0x00006df0


	//   ....[6]....
        /*00dc*/ 	.word	0x00006e80


	//   ....[7]....
        /*00e0*/ 	.word	0x00006ec0


	//   ....[8]....
        /*00e4*/ 	.word	0x00006f60


	//   ....[9]....
        /*00e8*/ 	.word	0x00006fb0


	//   ....[10]....
        /*00ec*/ 	.word	0x00006fe0


	//   ....[11]....
        /*00f0*/ 	.word	0x000070b0


	//   ....[12]....
        /*00f4*/ 	.word	0x000070f0


	//   ....[13]....
        /*00f8*/ 	.word	0x00007280


	//   ....[14]....
        /*00fc*/ 	.word	0x000073e0


	//   ....[15]....
        /*0100*/ 	.word	0x00007420


	//   ....[16]....
        /*0104*/ 	.word	0x000074c0


	//   ....[17]....
        /*0108*/ 	.word	0x00007640


	//   ....[18]....
        /*010c*/ 	.word	0x000077c0


	//   ....[19]....
        /*0110*/ 	.word	0x00007920


	//   ....[20]....
        /*0114*/ 	.word	0x00007a60


	//   ....[21]....
        /*0118*/ 	.word	0x00007a80


	//   ....[22]....
        /*011c*/ 	.word	0x00007aa0


	//----- nvinfo : EIATTR_MAX_THREADS
	.align		4
.L_4165:
        /*0120*/ 	.byte	0x04, 0x05
        /*0122*/ 	.short	(.L_4167 - .L_4166)
.L_4166:
        /*0124*/ 	.word	0x00000080
        /*0128*/ 	.word	0x00000001
        /*012c*/ 	.word	0x00000001


	//----- nvinfo : EIATTR_CRS_STACK_SIZE
	.align		4
.L_4167:
        /*0130*/ 	.byte	0x04, 0x1e
        /*0132*/ 	.short	(.L_4169 - .L_4168)
.L_4168:
        /*0134*/ 	.word	0x00000000
.L_4169:


//--------------------- .nv.info._ZN2at6native18elementwise_kernelILi128ELi2EZNS0_22gpu_kernel_impl_nocastIZZZNS0_21clamp_max_kernel_cudaERNS_18TensorIteratorBaseERKN3c106ScalarEENKUlvE_clEvENKUlvE2_clEvEUllE_EEvS4_RKT_EUliE_EEviT1_ --------------------------
	.section	.nv.info._ZN2at6native18elementwise_kernelILi128ELi2EZNS0_22gpu_kernel_impl_nocastIZZZNS0_21clamp_max_kernel_cudaERNS_18TensorIteratorBaseERKN3c106ScalarEENKUlvE_clEvENKUlvE2_clEvEUllE_EEvS4_RKT_EUliE_EEviT1_,"",@"SHT_CUDA_INFO"
	.sectionflags	@""
	.align	4


	//----- nvinfo : EIATTR_CUDA_API_VERSION
	.align		4
        /*0000*/ 	.byte	0x04, 0x37
        /*0002*/ 	.short	(.L_4171 - .L_4170)
.L_4170:
        /*0004*/ 	.word	0x00000082


	//----- nvinfo : EIATTR_SW2861232_WAR
	.align		4
.L_4171:
        /*0008*/ 	.byte	0x01, 0x35
	.zero		2


	//----- nvinfo : EIATTR_PARAM_CBANK
	.align		4
        /*000c*/ 	.byte	0x04, 0x0a
        /*000e*/ 	.short	(.L_4173 - .L_4172)
	.align		4
.L_4172:
        /*0010*/ 	.word	index@(.nv.constant0._ZN2at6native18elementwise_kernelILi128ELi2EZNS0_22gpu_kernel_impl_nocastIZZZNS0_21clamp_max_kernel_cudaERNS_18TensorIteratorBaseERKN3c106ScalarEENKUlvE_clEvENKUlvE2_clEvEUllE_EEvS4_RKT_EUliE_EEviT1_)
        /*0014*/ 	.short	0x0160
        /*0016*/ 	.short	0x0228


	//----- nvinfo : EIATTR_CBANK_PARAM_SIZE
	.align		4
.L_4173:
        /*0018*/ 	.byte	0x03, 0x19
        /*001a*/ 	.short	0x0228


	//----- nvinfo : EIATTR_KPARAM_INFO
	.align		4
        /*001c*/ 	.byte	0x04, 0x17
        /*001e*/ 	.short	(.L_4175 - .L_4174)
.L_4174:
        /*0020*/ 	.word	0x00000000
        /*0024*/ 	.short	0x0001
        /*0026*/ 	.short	0x0008
        /*0028*/ 	.byte	0x00, 0xf0, 0x81, 0x08


	//----- nvinfo : EIATTR_KPARAM_INFO
	.align		4
.L_4175:
        /*002c*/ 	.byte	0x04, 0x17
        /*002e*/ 	.short	(.L_4177 - .L_4176)
.L_4176:
        /*0030*/ 	.word	0x00000000
        /*0034*/ 	.short	0x0000
        /*0036*/ 	.short	0x0000
        /*0038*/ 	.byte	0x00, 0xf0, 0x11, 0x00


	//----- nvinfo : EIATTR_MAXREG_COUNT
	.align		4
.L_4177:
        /*003c*/ 	.byte	0x03, 0x1b
        /*003e*/ 	.short	0x0080


	//----- nvinfo : EIATTR_MERCURY_ISA_VERSION
	.align		4
        /*0040*/ 	.byte	0x03, 0x5f
        /*0042*/ 	.short	0x0000


	//----- nvinfo : EIATTR_EXIT_INSTR_OFFSETS
	.align		4
        /*0044*/ 	.byte	0x04, 0x1c
        /*0046*/ 	.short	(.L_4179 - .L_4178)


	//   ....[0]....
.L_4178:
        /*0048*/ 	.word	0x00000f90


	//   ....[1]....
        /*004c*/ 	.word	0x00001e80


	//----- nvinfo : EIATTR_MAX_THREADS
	.align		4
.L_4179:
        /*0050*/ 	.byte	0x04, 0x05
        /*0052*/ 	.short	(.L_4181 - .L_4180)
.L_4180:
        /*0054*/ 	.word	0x00000080
        /*0058*/ 	.word	0x00000001
        /*005c*/ 	.word	0x00000001


	//----- nvinfo : EIATTR_CRS_STACK_SIZE
	.align		4
.L_4181:
        /*0060*/ 	.byte	0x04, 0x1e
        /*0062*/ 	.short	(.L_4183 - .L_4182)
.L_4182:
        /*0064*/ 	.word	0x00000000
.L_4183:


//--------------------- .nv.info._ZN2at6native27unrolled_elementwise_kernelIZZZNS0_21clamp_max_kernel_cudaERNS_18TensorIteratorBaseERKN3c106ScalarEENKUlvE_clEvENKUlvE2_clEvEUllE_St5arrayIPcLm2EELi4E23TrivialOffsetCalculatorILi1EjESF_NS0_6memory15LoadWithoutCastENSG_16StoreWithoutCastEEEviT_T0_T2_T3_T4_T5_ --------------------------
	.section	.nv.info._ZN2at6native27unrolled_elementwise_kernelIZZZNS0_21clamp_max_kernel_cudaERNS_18TensorIteratorBaseERKN3c106ScalarEENKUlvE_clEvENKUlvE2_clEvEUllE_St5arrayIPcLm2EELi4E23TrivialOffsetCalculatorILi1EjESF_NS0_6memory15LoadWithoutCastENSG_16StoreWithoutCastEEEviT_T0_T2_T3_T4_T5_,"",@"SHT_CUDA_INFO"
	.sectionflags	@""
	.align	4


	//----- nvinfo : EIATTR_CUDA_API_VERSION
	.align		4
        /*0000*/ 	.byte	0x04, 0x37
        /*0002*/ 	.short	(.L_4185 - .L_4184)
.L_4184:
        /*0004*/ 	.word	0x00000082


	//----- nvinfo : EIATTR_SW2861232_WAR
	.align		4
.L_4185:
        /*0008*/ 	.byte	0x01, 0x35
	.zero		2


	//----- nvinfo : EIATTR_PARAM_CBANK
	.align		4
        /*000c*/ 	.byte	0x04, 0x0a
        /*000e*/ 	.short	(.L_4187 - .L_4186)
	.align		4
.L_4186:
        /*0010*/ 	.word	index@(.nv.constant0._ZN2at6native27unrolled_elementwise_kernelIZZZNS0_21clamp_max_kernel_cudaERNS_18TensorIteratorBaseERKN3c106ScalarEENKUlvE_clEvENKUlvE2_clEvEUllE_St5arrayIPcLm2EELi4E23TrivialOffsetCalculatorILi1EjESF_NS0_6memory15LoadWithoutCastENSG_16StoreWithoutCastEEEviT_T0_T2_T3_T4_T5_)
        /*0014*/ 	.short	0x0160
        /*0016*/ 	.short	0x002c


	//----- nvinfo : EIATTR_CBANK_PARAM_SIZE
	.align		4
.L_4187:
        /*0018*/ 	.byte	0x03, 0x19
        /*001a*/ 	.short	0x002c


	//----- nvinfo : EIATTR_KPARAM_INFO
	.align		4
        /*001c*/ 	.byte	0x04, 0x17
        /*001e*/ 	.short	(.L_4189 - .L_4188)
.L_4188:
        /*0020*/ 	.word	0x00000000
        /*0024*/ 	.short	0x0006
        /*0026*/ 	.short	0x002b
        /*0028*/ 	.byte	0x00, 0xf0, 0x05, 0x00


	//----- nvinfo : EIATTR_KPARAM_INFO
	.align		4
.L_4189:
        /*002c*/ 	.byte	0x04, 0x17
        /*002e*/ 	.short	(.L_4191 - .L_4190)
.L_4190:
        /*0030*/ 	.word	0x00000000
        /*0034*/ 	.short	0x0005
        /*0036*/ 	.short	0x002a
        /*0038*/ 	.byte	0x00, 0xf0, 0x05, 0x00


	//----- nvinfo : EIATTR_KPARAM_INFO
	.align		4
.L_4191:
        /*003c*/ 	.byte	0x04, 0x17
        /*003e*/ 	.short	(.L_4193 - .L_4192)
.L_4192:
        /*0040*/ 	.word	0x00000000
        /*0044*/ 	.short	0x0004
        /*0046*/ 	.short	0x0029
        /*0048*/ 	.byte	0x00, 0xf0, 0x05, 0x00


	//----- nvinfo : EIATTR_KPARAM_INFO
	.align		4
.L_4193:
        /*004c*/ 	.byte	0x04, 0x17
        /*004e*/ 	.short	(.L_4195 - .L_4194)
.L_4194:
        /*0050*/ 	.word	0x00000000
        /*0054*/ 	.short	0x0003
        /*0056*/ 	.short	0x0028
        /*0058*/ 	.byte	0x00, 0xf0, 0x05, 0x00


	//----- nvinfo : EIATTR_KPARAM_INFO
	.align		4
.L_4195:
        /*005c*/ 	.byte	0x04, 0x17
        /*005e*/ 	.short	(.L_4197 - .L_4196)
.L_4196:
        /*0060*/ 	.word	0x00000000
        /*0064*/ 	.short	0x0002
        /*0066*/ 	.short	0x0018
        /*0068*/ 	.byte	0x00, 0xf0, 0x41, 0x00


	//----- nvinfo : EIATTR_KPARAM_INFO
	.align		4
.L_4197:
        /*006c*/ 	.byte	0x04, 0x17
        /*006e*/ 	.short	(.L_4199 - .L_4198)
.L_4198:
        /*0070*/ 	.word	0x00000000
        /*0074*/ 	.short	0x0001
        /*0076*/ 	.short	0x0008
        /*0078*/ 	.byte	0x00, 0xf0, 0x41, 0x00


	//----- nvinfo : EIATTR_KPARAM_INFO
	.align		4
.L_4199:
        /*007c*/ 	.byte	0x04, 0x17
        /*007e*/ 	.short	(.L_4201 - .L_4200)
.L_4200:
        /*0080*/ 	.word	0x00000000
        /*0084*/ 	.short	0x0000
        /*0086*/ 	.short	0x0000
        /*0088*/ 	.byte	0x00, 0xf0, 0x11, 0x00


	//----- nvinfo : EIATTR_MAXREG_COUNT
	.align		4
.L_4201:
        /*008c*/ 	.byte	0x03, 0x1b
        /*008e*/ 	.short	0x00ff


	//----- nvinfo : EIATTR_MERCURY_ISA_VERSION
	.align		4
        /*0090*/ 	.byte	0x03, 0x5f
        /*0092*/ 	.short	0x0000


	//----- nvinfo : EIATTR_EXIT_INSTR_OFFSETS
	.align		4
        /*0094*/ 	.byte	0x04, 0x1c
        /*0096*/ 	.short	(.L_4203 - .L_4202)


	//   ....[0]....
.L_4202:
        /*0098*/ 	.word	0x00000460


	//   ....[1]....
        /*009c*/ 	.word	0x000004d0


	//----- nvinfo : EIATTR_MAX_THREADS
	.align		4
.L_4203:
        /*00a0*/ 	.byte	0x04, 0x05
        /*00a2*/ 	.short	(.L_4205 - .L_4204)
.L_4204:
        /*00a4*/ 	.word	0x00000080
        /*00a8*/ 	.word	0x00000001
        /*00ac*/ 	.word	0x00000001


	//----- nvinfo : EIATTR_CRS_STACK_SIZE
	.align		4
.L_4205:
        /*00b0*/ 	.byte	0x04, 0x1e
        /*00b2*/ 	.short	(.L_4207 - .L_4206)
.L_4206:
        /*00b4*/ 	.word	0x00000000
.L_4207:


//--------------------- .nv.info._ZN2at6native29vectorized_elementwise_kernelILi2EZZZNS0_21clamp_max_kernel_cudaERNS_18TensorIteratorBaseERKN3c106ScalarEENKUlvE_clEvENKUlvE2_clEvEUllE_St5arrayIPcLm2EEEEviT0_T1_ --------------------------
	.section	.nv.info._ZN2at6native29vectorized_elementwise_kernelILi2EZZZNS0_21clamp_max_kernel_cudaERNS_18TensorIteratorBaseERKN3c106ScalarEENKUlvE_clEvENKUlvE2_clEvEUllE_St5arrayIPcLm2EEEEviT0_T1_,"",@"SHT_CUDA_INFO"
	.sectionflags	@""
	.align	4


	//----- nvinfo : EIATTR_CUDA_API_VERSION
	.align		4
        /*0000*/ 	.byte	0x04, 0x37
        /*0002*/ 	.short	(.L_4209 - .L_4208)
.L_4208:
        /*0004*/ 	.word	0x00000082


	//----- nvinfo : EIATTR_SW2861232_WAR
	.align		4
.L_4209:
        /*0008*/ 	.byte	0x01, 0x35
	.zero		2


	//----- nvinfo : EIATTR_PARAM_CBANK
	.align		4
        /*000c*/ 	.byte	0x04, 0x0a
        /*000e*/ 	.short	(.L_4211 - .L_4210)
	.align		4
.L_4210:
        /*0010*/ 	.word	index@(.nv.constant0._ZN2at6native29vectorized_elementwise_kernelILi2EZZZNS0_21clamp_max_kernel_cudaERNS_18TensorIteratorBaseERKN3c106ScalarEENKUlvE_clEvENKUlvE2_clEvEUllE_St5arrayIPcLm2EEEEviT0_T1_)
        /*0014*/ 	.short	0x0160
        /*0016*/ 	.short	0x0028


	//----- nvinfo : EIATTR_CBANK_PARAM_SIZE
	.align		4
.L_4211:
        /*0018*/ 	.byte	0x03, 0x19
        /*001a*/ 	.short	0x0028


	//----- nvinfo : EIATTR_KPARAM_INFO
	.align		4
        /*001c*/ 	.byte	0x04, 0x17
        /*001e*/ 	.short	(.L_4213 - .L_4212)
.L_4212:
        /*0020*/ 	.word	0x00000000
        /*0024*/ 	.short	0x0002
        /*0026*/ 	.short	0x0018
        /*0028*/ 	.byte	0x00, 0xf0, 0x41, 0x00


	//----- nvinfo : EIATTR_KPARAM_INFO
	.align		4
.L_4213:
        /*002c*/ 	.byte	0x04, 0x17
        /*002e*/ 	.short	(.L_4215 - .L_4214)
.L_4214:
        /*0030*/ 	.word	0x00000000
        /*0034*/ 	.short	0x0001
        /*0036*/ 	.short	0x0008
        /*0038*/ 	.byte	0x00, 0xf0, 0x41, 0x00


	//----- nvinfo : EIATTR_KPARAM_INFO
	.align		4
.L_4215:
        /*003c*/ 	.byte	0x04, 0x17
        /*003e*/ 	.short	(.L_4217 - .L_4216)
.L_4216:
        /*0040*/ 	.word	0x00000000
        /*0044*/ 	.short	0x0000
        /*0046*/ 	.short	0x0000
        /*0048*/ 	.byte	0x00, 0xf0, 0x11, 0x00


	//----- nvinfo : EIATTR_MAXREG_COUNT
	.align		4
.L_4217:
        /*004c*/ 	.byte	0x03, 0x1b
        /*004e*/ 	.short	0x00ff


	//----- nvinfo : EIATTR_MERCURY_ISA_VERSION
	.align		4
        /*0050*/ 	.byte	0x03, 0x5f
        /*0052*/ 	.short	0x0000


	//----- nvinfo : EIATTR_EXIT_INSTR_OFFSETS
	.align		4
        /*0054*/ 	.byte	0x04, 0x1c
        /*0056*/ 	.short	(.L_4219 - .L_4218)


	//   ....[0]....
.L_4218:
        /*0058*/ 	.word	0x00000400


	//   ....[1]....
        /*005c*/ 	.word	0x00000d10


	//   ....[2]....
        /*0060*/ 	.word	0x00000d60


	//----- nvinfo : EIATTR_MAX_THREADS
	.align		4
.L_4219:
        /*0064*/ 	.byte	0x04, 0x05
        /*0066*/ 	.short	(.L_4221 - .L_4220)
.L_4220:
        /*0068*/ 	.word	0x00000080
        /*006c*/ 	.word	0x00000001
        /*0070*/ 	.word	0x00000001


	//----- nvinfo : EIATTR_CRS_STACK_SIZE
	.align		4
.L_4221:
        /*0074*/ 	.byte	0x04, 0x1e
        /*0076*/ 	.short	(.L_4223 - .L_4222)
.L_4222:
        /*0078*/ 	.word	0x00000000
.L_4223:


//--------------------- .nv.info._ZN2at6native29vectorized_elementwise_kernelILi4EZZZNS0_21clamp_max_kernel_cudaERNS_18TensorIteratorBaseERKN3c106ScalarEENKUlvE_clEvENKUlvE2_clEvEUllE_St5arrayIPcLm2EEEEviT0_T1_ --------------------------
	.section	.nv.info._ZN2at6native29vectorized_elementwise_kernelILi4EZZZNS0_21clamp_max_kernel_cudaERNS_18TensorIteratorBaseERKN3c106ScalarEENKUlvE_clEvENKUlvE2_clEvEUllE_St5arrayIPcLm2EEEEviT0_T1_,"",@"SHT_CUDA_INFO"
	.sectionflags	@""
	.align	4


	//----- nvinfo : EIATTR_CUDA_API_VERSION
	.align		4
        /*0000*/ 	.byte	0x04, 0x37
        /*0002*/ 	.short	(.L_4225 - .L_4224)
.L_4224:
        /*0004*/ 	.word	0x00000082


	//----- nvinfo : EIATTR_SW2861232_WAR
	.align		4
.L_4225:
        /*0008*/ 	.byte	0x01, 0x35
	.zero		2


	//----- nvinfo : EIATTR_PARAM_CBANK
	.align		4
        /*000c*/ 	.byte	0x04, 0x0a
        /*000e*/ 	.short	(.L_4227 - .L_4226)
	.align		4
.L_4226:
        /*0010*/ 	.word	index@(.nv.constant0._ZN2at6native29vectorized_elementwise_kernelILi4EZZZNS0_21clamp_max_kernel_cudaERNS_18TensorIteratorBaseERKN3c106ScalarEENKUlvE_clEvENKUlvE2_clEvEUllE_St5arrayIPcLm2EEEEviT0_T1_)
        /*0014*/ 	.short	0x0160
        /*0016*/ 	.short	0x0028


	//----- nvinfo : EIATTR_CBANK_PARAM_SIZE
	.align		4
.L_4227:
        /*0018*/ 	.byte	0x03, 0x19
        /*001a*/ 	.short	0x0028


	//----- nvinfo : EIATTR_KPARAM_INFO
	.align		4
        /*001c*/ 	.byte	0x04, 0x17
        /*001e*/ 	.short	(.L_4229 - .L_4228)
.L_4228:
        /*0020*/ 	.word	0x00000000
        /*0024*/ 	.short	0x0002
        /*0026*/ 	.short	0x0018
        /*0028*/ 	.byte	0x00, 0xf0, 0x41, 0x00


	//----- nvinfo : EIATTR_KPARAM_INFO
	.align		4
.L_4229:
        /*002c*/ 	.byte	0x04, 0x17
        /*002e*/ 	.short	(.L_4231 - .L_4230)
.L_4230:
        /*0030*/ 	.word	0x00000000
        /*0034*/ 	.short	0x0001
        /*0036*/ 	.short	0x0008
        /*0038*/ 	.byte	0x00, 0xf0, 0x41, 0x00


	//----- nvinfo : EIATTR_KPARAM_INFO
	.align		4
.L_4231:
        /*003c*/ 	.byte	0x04, 0x17
        /*003e*/ 	.short	(.L_4233 - .L_4232)
.L_4232:
        /*0040*/ 	.word	0x00000000
        /*0044*/ 	.short	0x0000
        /*0046*/ 	.short	0x0000
        /*0048*/ 	.byte	0x00, 0xf0, 0x11, 0x00


	//----- nvinfo : EIATTR_MAXREG_COUNT
	.align		4
.L_4233:
        /*004c*/ 	.byte	0x03, 0x1b
        /*004e*/ 	.short	0x00ff


	//----- nvinfo : EIATTR_MERCURY_ISA_VERSION
	.align		4
        /*0050*/ 	.byte	0x03, 0x5f
        /*0052*/ 	.short	0x0000


	//----- nvinfo : EIATTR_EXIT_INSTR_OFFSETS
	.align		4
        /*0054*/ 	.byte	0x04, 0x1c
        /*0056*/ 	.short	(.L_4235 - .L_4234)


	//   ....[0]....
.L_4234:
        /*0058*/ 	.word	0x00000400


	//   ....[1]....
        /*005c*/ 	.word	0x00000d10


	//   ....[2]....
        /*0060*/ 	.word	0x00000d60


	//----- nvinfo : EIATTR_MAX_THREADS
	.align		4
.L_4235:
        /*0064*/ 	.byte	0x04, 0x05
        /*0066*/ 	.short	(.L_4237 - .L_4236)
.L_4236:
        /*0068*/ 	.word	0x00000080
        /*006c*/ 	.word	0x00000001
        /*0070*/ 	.word	0x00000001


	//----- nvinfo : EIATTR_CRS_STACK_SIZE
	.align		4
.L_4237:
        /*0074*/ 	.byte	0x04, 0x1e
        /*0076*/ 	.short	(.L_4239 - .L_4238)
.L_4238:
        /*0078*/ 	.word	0x00000000
.L_4239:


//--------------------- .nv.info._ZN2at6native29vectorized_elementwise_kernelILi8EZZZNS0_21clamp_max_kernel_cudaERNS_18TensorIteratorBaseERKN3c106ScalarEENKUlvE_clEvENKUlvE2_clEvEUllE_St5arrayIPcLm2EEEEviT0_T1_ --------------------------
	.section	.nv.info._ZN2at6native29vectorized_elementwise_kernelILi8EZZZNS0_21clamp_max_kernel_cudaERNS_18TensorIteratorBaseERKN3c106ScalarEENKUlvE_clEvENKUlvE2_clEvEUllE_St5arrayIPcLm2EEEEviT0_T1_,"",@"SHT_CUDA_INFO"
	.sectionflags	@""
	.align	4


	//----- nvinfo : EIATTR_CUDA_API_VERSION
	.align		4
        /*0000*/ 	.byte	0x04, 0x37
        /*0002*/ 	.short	(.L_4241 - .L_4240)
.L_4240:
        /*0004*/ 	.word	0x00000082


	//----- nvinfo : EIATTR_SW2861232_WAR
	.align		4
.L_4241:
        /*0008*/ 	.byte	0x01, 0x35
	.zero		2


	//----- nvinfo : EIATTR_PARAM_CBANK
	.align		4
        /*000c*/ 	.byte	0x04, 0x0a
        /*000e*/ 	.short	(.L_4243 - .L_4242)
	.align		4
.L_4242:
        /*0010*/ 	.word	index@(.nv.constant0._ZN2at6native29vectorized_elementwise_kernelILi8EZZZNS0_21clamp_max_kernel_cudaERNS_18TensorIteratorBaseERKN3c106ScalarEENKUlvE_clEvENKUlvE2_clEvEUllE_St5arrayIPcLm2EEEEviT0_T1_)
        /*0014*/ 	.short	0x0160
        /*0016*/ 	.short	0x0028


	//----- nvinfo : EIATTR_CBANK_PARAM_SIZE
	.align		4
.L_4243:
        /*0018*/ 	.byte	0x03, 0x19
        /*001a*/ 	.short	0x0028


	//----- nvinfo : EIATTR_KPARAM_INFO
	.align		4
        /*001c*/ 	.byte	0x04, 0x17
        /*001e*/ 	.short	(.L_4245 - .L_4244)
.L_4244:
        /*0020*/ 	.word	0x00000000
        /*0024*/ 	.short	0x0002
        /*0026*/ 	.short	0x0018
        /*0028*/ 	.byte	0x00, 0xf0, 0x41, 0x00


	//----- nvinfo : EIATTR_KPARAM_INFO
	.align		4
.L_4245:
        /*002c*/ 	.byte	0x04, 0x17
        /*002e*/ 	.short	(.L_4247 - .L_4246)
.L_4246:
        /*0030*/ 	.word	0x00000000
        /*0034*/ 	.short	0x0001
        /*0036*/ 	.short	0x0008
        /*0038*/ 	.byte	0x00, 0xf0, 0x41, 0x00


	//----- nvinfo : EIATTR_KPARAM_INFO
	.align		4
.L_4247:
        /*003c*/ 	.byte	0x04, 0x17
        /*003e*/ 	.short	(.L_4249 - .L_4248)
.L_4248:
        /*0040*/ 	.word	0x00000000
        /*0044*/ 	.short	0x0000
        /*0046*/ 	.short	0x0000
        /*0048*/ 	.byte	0x00, 0xf0, 0x11, 0x00


	//----- nvinfo : EIATTR_MAXREG_COUNT
	.align		4
.L_4249:
        /*004c*/ 	.byte	0x03, 0x1b
        /*004e*/ 	.short	0x00ff


	//----- nvinfo : EIATTR_MERCURY_ISA_VERSION
	.align		4
        /*0050*/ 	.byte	0x03, 0x5f
        /*0052*/ 	.short	0x0000


	//----- nvinfo : EIATTR_EXIT_INSTR_OFFSETS
	.align		4
        /*0054*/ 	.byte	0x04, 0x1c
        /*0056*/ 	.short	(.L_4251 - .L_4250)


	//   ....[0]....
.L_4250:
        /*0058*/ 	.word	0x00000010


	//----- nvinfo : EIATTR_MAX_THREADS
	.align		4
.L_4251:
        /*005c*/ 	.byte	0x04, 0x05
        /*005e*/ 	.short	(.L_4253 - .L_4252)
.L_4252:
        /*0060*/ 	.word	0x00000080
        /*0064*/ 	.word	0x00000001
        /*0068*/ 	.word	0x00000001
.L_4253:


//--------------------- .nv.info._ZN2at6native18elementwise_kernelILi128ELi4EZNS0_15gpu_kernel_implIZZZNS0_21clamp_max_kernel_cudaERNS_18TensorIteratorBaseERKN3c106ScalarEENKUlvE_clEvENKUlvE1_clEvEUliE_EEvS4_RKT_EUliE_EEviT1_ --------------------------
	.section	.nv.info._ZN2at6native18elementwise_kernelILi128ELi4EZNS0_15gpu_kernel_implIZZZNS0_21clamp_max_kernel_cudaERNS_18TensorIteratorBaseERKN3c106ScalarEENKUlvE_clEvENKUlvE1_clEvEUliE_EEvS4_RKT_EUliE_EEviT1_,"",@"SHT_CUDA_INFO"
	.sectionflags	@""
	.align	4


	//----- nvinfo : EIATTR_CUDA_API_VERSION
	.align		4
        /*0000*/ 	.byte	0x04, 0x37
        /*0002*/ 	.short	(.L_4255 - .L_4254)
.L_4254:
        /*0004*/ 	.word	0x00000082


	//----- nvinfo : EIATTR_SW2861232_WAR
	.align		4
.L_4255:
        /*0008*/ 	.byte	0x01, 0x35
	.zero		2


	//----- nvinfo : EIATTR_PARAM_CBANK
	.align		4
        /*000c*/ 	.byte	0x04, 0x0a
        /*000e*/ 	.short	(.L_4257 - .L_4256)
	.align		4
.L_4256:
        /*0010*/ 	.word	index@(.nv.constant0._ZN2at6native18elementwise_kernelILi128ELi4EZNS0_15gpu_kernel_implIZZZNS0_21clamp_max_kernel_cudaERNS_18TensorIteratorBaseERKN3c106ScalarEENKUlvE_clEvENKUlvE1_clEvEUliE_EEvS4_RKT_EUliE_EEviT1_)
        /*0014*/ 	.short	0x0160
        /*0016*/ 	.short	0x0230


	//----- nvinfo : EIATTR_CBANK_PARAM_SIZE
	.align		4
.L_4257:
        /*0018*/ 	.byte	0x03, 0x19
        /*001a*/ 	.short	0x0230


	//----- nvinfo : EIATTR_KPARAM_INFO
	.align		4
        /*001c*/ 	.byte	0x04, 0x17
        /*001e*/ 	.short	(.L_4259 - .L_4258)
.L_4258:
        /*0020*/ 	.word	0x00000000
        /*0024*/ 	.short	0x0001
        /*0026*/ 	.short	0x0008
        /*0028*/ 	.byte	0x00, 0xf0, 0xa1, 0x08


	//----- nvinfo : EIATTR_KPARAM_INFO
	.align		4
.L_4259:
        /*002c*/ 	.byte	0x04, 0x17
        /*002e*/ 	.short	(.L_4261 - .L_4260)
.L_4260:
        /*0030*/ 	.word	0x00000000
        /*0034*/ 	.short	0x0000
        /*0036*/ 	.short	0x0000
        /*0038*/ 	.byte	0x00, 0xf0, 0x11, 0x00


	//----- nvinfo : EIATTR_MAXREG_COUNT
	.align		4
.L_4261:
        /*003c*/ 	.byte	0x03, 0x1b
        /*003e*/ 	.short	0x0080


	//----- nvinfo : EIATTR_EXTERNS
	.align		4
        /*0040*/ 	.byte	0x04, 0x0f
        /*0042*/ 	.short	(.L_4263 - .L_4262)


	//   ....[0]....
	.align		4
.L_4262:
        /*0044*/ 	.word	index@(__assertfail)


	//----- nvinfo : EIATTR_MERCURY_ISA_VERSION
	.align		4
.L_4263:
        /*0048*/ 	.byte	0x03, 0x5f
        /*004a*/ 	.short	0x0000


	//----- nvinfo : EIATTR_SYSCALL_OFFSETS
	.align		4
        /*004c*/ 	.byte	0x04, 0x46
        /*004e*/ 	.short	(.L_4265 - .L_4264)


	//   ....[0]....
.L_4264:
        /*0050*/ 	.word	0x00001cc0


	//   ....[1]....
        /*0054*/ 	.word	0x00002b30


	//   ....[2]....
        /*0058*/ 	.word	0x00004820


	//   ....[3]....
        /*005c*/ 	.word	0x00005690


	//   ....[4]....
        /*0060*/ 	.word	0x00007350


	//   ....[5]....
        /*0064*/ 	.word	0x000081c0


	//   ....[6]....
        /*0068*/ 	.word	0x00009e90


	//   ....[7]....
        /*006c*/ 	.word	0x0000ad00


	//----- nvinfo : EIATTR_EXIT_INSTR_OFFSETS
	.align		4
.L_4265:
        /*0070*/ 	.byte	0x04, 0x1c
        /*0072*/ 	.short	(.L_4267 - .L_4266)


	//   ....[0]....
.L_4266:
        /*0074*/ 	.word	0x00008250


	//   ....[1]....
        /*0078*/ 	.word	0x00009fc0


	//   ....[2]....
        /*007c*/ 	.word	0x00009fe0


	//   ....[3]....
        /*0080*/ 	.word	0x0000a070


	//   ....[4]....
        /*0084*/ 	.word	0x0000a090


	//   ....[5]....
        /*0088*/ 	.word	0x0000a0b0


	//   ....[6]....
        /*008c*/ 	.word	0x0000a140


	//   ....[7]....
        /*0090*/ 	.word	0x0000a180


	//   ....[8]....
        /*0094*/ 	.word	0x0000a220


	//   ....[9]....
        /*0098*/ 	.word	0x0000a270


	//   ....[10]....
        /*009c*/ 	.word	0x0000a2a0


	//   ....[11]....
        /*00a0*/ 	.word	0x0000a360


	//   ....[12]....
        /*00a4*/ 	.word	0x0000a3a0


	//   ....[13]....
        /*00a8*/ 	.word	0x0000a530


	//   ....[14]....
        /*00ac*/ 	.word	0x0000a690


	//   ....[15]....
        /*00b0*/ 	.word	0x0000a6d0


	//   ....[16]....
        /*00b4*/ 	.word	0x0000a770


	//   ....[17]....
        /*00b8*/ 	.word	0x0000a8f0


	//   ....[18]....
        /*00bc*/ 	.word	0x0000aa70


	//   ....[19]....
        /*00c0*/ 	.word	0x0000abd0


	//   ....[20]....
        /*00c4*/ 	.word	0x0000ad10


	//   ....[21]....
        /*00c8*/ 	.word	0x0000ad40


	//   ....[22]....
        /*00cc*/ 	.word	0x0000ad60


	//----- nvinfo : EIATTR_MAX_THREADS
	.align		4
.L_4267:
        /*00d0*/ 	.byte	0x04, 0x05
        /*00d2*/ 	.short	(.L_4269 - .L_4268)
.L_4268:
        /*00d4*/ 	.word	0x00000080
        /*00d8*/ 	.word	0x00000001
        /*00dc*/ 	.word	0x00000001


	//----- nvinfo : EIATTR_CRS_STACK_SIZE
	.align		4
.L_4269:
        /*00e0*/ 	.byte	0x04, 0x1e
        /*00e2*/ 	.short	(.L_4271 - .L_4270)
.L_4270:
        /*00e4*/ 	.word	0x00000000
.L_4271:


//--------------------- .nv.info._ZN2at6native27unrolled_elementwise_kernelIZZZNS0_21clamp_max_kernel_cudaERNS_18TensorIteratorBaseERKN3c106ScalarEENKUlvE_clEvENKUlvE1_clEvEUliE_St5arrayIPcLm2EELi4E23TrivialOffsetCalculatorILi1EjESF_NS0_6memory12LoadWithCastILi1EEENSG_13StoreWithCastILi1EEEEEviT_T0_T2_T3_T4_T5_ --------------------------
	.section	.nv.info._ZN2at6native27unrolled_elementwise_kernelIZZZNS0_21clamp_max_kernel_cudaERNS_18TensorIteratorBaseERKN3c106ScalarEENKUlvE_clEvENKUlvE1_clEvEUliE_St5arrayIPcLm2EELi4E23TrivialOffsetCalculatorILi1EjESF_NS0_6memory12LoadWithCastILi1EEENSG_13StoreWithCastILi1EEEEEviT_T0_T2_T3_T4_T5_,"",@"SHT_CUDA_INFO"
	.sectionflags	@""
	.align	4


	//----- nvinfo : EIATTR_CUDA_API_VERSION
	.align		4
        /*0000*/ 	.byte	0x04, 0x37
        /*0002*/ 	.short	(.L_4273 - .L_4272)
.L_4272:
        /*0004*/ 	.word	0x00000082


	//----- nvinfo : EIATTR_SW2861232_WAR
	.align		4
.L_4273:
        /*0008*/ 	.byte	0x01, 0x35
	.zero		2


	//----- nvinfo : EIATTR_PARAM_CBANK
	.align		4
        /*000c*/ 	.byte	0x04, 0x0a
        /*000e*/ 	.short	(.L_4275 - .L_4274)
	.align		4
.L_4274:
        /*0010*/ 	.word	index@(.nv.constant0._ZN2at6native27unrolled_elementwise_kernelIZZZNS0_21clamp_max_kernel_cudaERNS_18TensorIteratorBaseERKN3c106ScalarEENKUlvE_clEvENKUlvE1_clEvEUliE_St5arrayIPcLm2EELi4E23TrivialOffsetCalculatorILi1EjESF_NS0_6memory12LoadWithCastILi1EEENSG_13StoreWithCastILi1EEEEEviT_T0_T2_T3_T4_T5_)
        /*0014*/ 	.short	0x0160
        /*0016*/ 	.short	0x003c


	//----- nvinfo : EIATTR_CBANK_PARAM_SIZE
	.align		4
.L_4275:
        /*0018*/ 	.byte	0x03, 0x19
        /*001a*/ 	.short	0x003c


	//----- nvinfo : EIATTR_KPARAM_INFO
	.align		4
        /*001c*/ 	.byte	0x04, 0x17
        /*001e*/ 	.short	(.L_4277 - .L_4276)
.L_4276:
        /*0020*/ 	.word	0x00000000
        /*0024*/ 	.short	0x0006
        /*0026*/ 	.short	0x0034
        /*0028*/ 	.byte	0x00, 0xf0, 0x21, 0x00


	//----- nvinfo : EIATTR_KPARAM_INFO
	.align		4
.L_4277:
        /*002c*/ 	.byte	0x04, 0x17
        /*002e*/ 	.short	(.L_4279 - .L_4278)
.L_4278:
        /*0030*/ 	.word	0x00000000
        /*0034*/ 	.short	0x0005
        /*0036*/ 	.short	0x002c
        /*0038*/ 	.byte	0x00, 0xf0, 0x21, 0x00


	//----- nvinfo : EIATTR_KPARAM_INFO
	.align		4
.L_4279:
        /*003c*/ 	.byte	0x04, 0x17
        /*003e*/ 	.short	(.L_4281 - .L_4280)
.L_4280:
        /*0040*/ 	.word	0x00000000
        /*0044*/ 	.short	0x0004
        /*0046*/ 	.short	0x0029
        /*0048*/ 	.byte	0x00, 0xf0, 0x05, 0x00


	//----- nvinfo : EIATTR_KPARAM_INFO
	.align		4
.L_4281:
        /*004c*/ 	.byte	0x04, 0x17
        /*004e*/ 	.short	(.L_4283 - .L_4282)
.L_4282:
        /*0050*/ 	.word	0x00000000
        /*0054*/ 	.short	0x0003
        /*0056*/ 	.short	0x0028
        /*0058*/ 	.byte	0x00, 0xf0, 0x05, 0x00


	//----- nvinfo : EIATTR_KPARAM_INFO
	.align		4
.L_4283:
        /*005c*/ 	.byte	0x04, 0x17
        /*005e*/ 	.short	(.L_4285 - .L_4284)
.L_4284:
        /*0060*/ 	.word	0x00000000
        /*0064*/ 	.short	0x0002
        /*0066*/ 	.short	0x0018
        /*0068*/ 	.byte	0x00, 0xf0, 0x41, 0x00


	//----- nvinfo : EIATTR_KPARAM_INFO
	.align		4
.L_4285:
        /*006c*/ 	.byte	0x04, 0x17
        /*006e*/ 	.short	(.L_4287 - .L_4286)
.L_4286:
        /*0070*/ 	.word	0x00000000
        /*0074*/ 	.short	0x0001
        /*0076*/ 	.short	0x0008
        /*0078*/ 	.byte	0x00, 0xf0, 0x41, 0x00


	//----- nvinfo : EIATTR_KPARAM_INFO
	.align		4
.L_4287:
        /*007c*/ 	.byte	0x04, 0x17
        /*007e*/ 	.short	(.L_4289 - .L_4288)
.L_4288:
        /*0080*/ 	.word	0x00000000
        /*0084*/ 	.short	0x0000
        /*0086*/ 	.short	0x0000
        /*0088*/ 	.byte	0x00, 0xf0, 0x11, 0x00


	//----- nvinfo : EIATTR_MAXREG_COUNT
	.align		4
.L_4289:
        /*008c*/ 	.byte	0x03, 0x1b
        /*008e*/ 	.short	0x00ff


	//----- nvinfo : EIATTR_EXTERNS
	.align		4
        /*0090*/ 	.byte	0x04, 0x0f
        /*0092*/ 	.short	(.L_4291 - .L_4290)


	//   ....[0]....
	.align		4
.L_4290:
        /*0094*/ 	.word	index@(__assertfail)


	//----- nvinfo : EIATTR_MERCURY_ISA_VERSION
	.align		4
.L_4291:
        /*0098*/ 	.byte	0x03, 0x5f
        /*009a*/ 	.short	0x0000


	//----- nvinfo : EIATTR_SYSCALL_OFFSETS
	.align		4
        /*009c*/ 	.byte	0x04, 0x46
        /*009e*/ 	.short	(.L_4293 - .L_4292)


	//   ....[0]....
.L_4292:
        /*00a0*/ 	.word	0x00000eb0


	//   ....[1]....
        /*00a4*/ 	.word	0x00001d50


	//   ....[2]....
        /*00a8*/ 	.word	0x00002c00


	//   ....[3]....
        /*00ac*/ 	.word	0x00003a70


	//   ....[4]....
        /*00b0*/ 	.word	0x000049e0


	//   ....[5]....
        /*00b4*/ 	.word	0x000058e0


	//   ....[6]....
        /*00b8*/ 	.word	0x000067d0


	//   ....[7]....
        /*00bc*/ 	.word	0x000076c0


	//----- nvinfo : EIATTR_EXIT_INSTR_OFFSETS
	.align		4
.L_4293:
        /*00c0*/ 	.byte	0x04, 0x1c
        /*00c2*/ 	.short	(.L_4295 - .L_4294)


	//   ....[0]....
.L_4294:
        /*00c4*/ 	.word	0x00006870


	//   ....[1]....
        /*00c8*/ 	.word	0x00006980


	//   ....[2]....
        /*00cc*/ 	.word	0x000069a0


	//   ....[3]....
        /*00d0*/ 	.word	0x00006a30


	//   ....[4]....
        /*00d4*/ 	.word	0x00006a50


	//   ....[5]....
        /*00d8*/ 	.word	0x00006a70


	//   ....[6]....
        /*00dc*/ 	.word	0x00006b00


	//   ....[7]....
        /*00e0*/ 	.word	0x00006b40


	//   ....[8]....
        /*00e4*/ 	.word	0x00006be0


	//   ....[9]....
        /*00e8*/ 	.word	0x00006c30


	//   ....[10]....
        /*00ec*/ 	.word	0x00006c60


	//   ....[11]....
        /*00f0*/ 	.word	0x00006d20


	//   ....[12]....
        /*00f4*/ 	.word	0x00006d60


	//   ....[13]....
        /*00f8*/ 	.word	0x00006ef0


	//   ....[14]....
        /*00fc*/ 	.word	0x00007050


	//   ....[15]....
        /*0100*/ 	.word	0x00007090


	//   ....[16]....
        /*0104*/ 	.word	0x00007130


	//   ....[17]....
        /*0108*/ 	.word	0x000072b0


	//   ....[18]....
        /*010c*/ 	.word	0x00007430


	//   ....[19]....
        /*0110*/ 	.word	0x00007590


	//   ....[20]....
        /*0114*/ 	.word	0x000076d0


	//   ....[21]....
        /*0118*/ 	.word	0x00007700


	//   ....[22]....
        /*011c*/ 	.word	0x00007720


	//----- nvinfo : EIATTR_MAX_THREADS
	.align		4
.L_4295:
        /*0120*/ 	.byte	0x04, 0x05
        /*0122*/ 	.short	(.L_4297 - .L_4296)
.L_4296:
        /*0124*/ 	.word	0x00000080
        /*0128*/ 	.word	0x00000001
        /*012c*/ 	.word	0x00000001


	//----- nvinfo : EIATTR_CRS_STACK_SIZE
	.align		4
.L_4297:
        /*0130*/ 	.byte	0x04, 0x1e
        /*0132*/ 	.short	(.L_4299 - .L_4298)
.L_4298:
        /*0134*/ 	.word	0x00000000
.L_4299:


//--------------------- .nv.info._ZN2at6native18elementwise_kernelILi128ELi2EZNS0_22gpu_kernel_impl_nocastIZZZNS0_21clamp_max_kernel_cudaERNS_18TensorIteratorBaseERKN3c106ScalarEENKUlvE_clEvENKUlvE1_clEvEUliE_EEvS4_RKT_EUliE_EEviT1_ --------------------------
	.section	.nv.info._ZN2at6native18elementwise_kernelILi128ELi2EZNS0_22gpu_kernel_impl_nocastIZZZNS0_21clamp_max_kernel_cudaERNS_18TensorIteratorBaseERKN3c106ScalarEENKUlvE_clEvENKUlvE1_clEvEUliE_EEvS4_RKT_EUliE_EEviT1_,"",@"SHT_CUDA_INFO"
	.sectionflags	@""
	.align	4


	//----- nvinfo : EIATTR_CUDA_API_VERSION
	.align		4
        /*0000*/ 	.byte	0x04, 0x37
        /*0002*/ 	.short	(.L_4301 - .L_4300)
.L_4300:
        /*0004*/ 	.word	0x00000082


	//----- nvinfo : EIATTR_SW2861232_WAR
	.align		4
.L_4301:
        /*0008*/ 	.byte	0x01, 0x35
	.zero		2


	//----- nvinfo : EIATTR_PARAM_CBANK
	.align		4
        /*000c*/ 	.byte	0x04, 0x0a
        /*000e*/ 	.short	(.L_4303 - .L_4302)
	.align		4
.L_4302:
        /*0010*/ 	.word	index@(.nv.constant0._ZN2at6native18elementwise_kernelILi128ELi2EZNS0_22gpu_kernel_impl_nocastIZZZNS0_21clamp_max_kernel_cudaERNS_18TensorIteratorBaseERKN3c106ScalarEENKUlvE_clEvENKUlvE1_clEvEUliE_EEvS4_RKT_EUliE_EEviT1_)
        /*0014*/ 	.short	0x0160
        /*0016*/ 	.short	0x0228


	//----- nvinfo : EIATTR_CBANK_PARAM_SIZE
	.align		4
.L_4303:
        /*0018*/ 	.byte	0x03, 0x19
        /*001a*/ 	.short	0x0228


	//----- nvinfo : EIATTR_KPARAM_INFO
	.align		4
        /*001c*/ 	.byte	0x04, 0x17
        /*001e*/ 	.short	(.L_4305 - .L_4304)
.L_4304:
        /*0020*/ 	.word	0x00000000
        /*0024*/ 	.short	0x0001
        /*0026*/ 	.short	0x0008
        /*0028*/ 	.byte	0x00, 0xf0, 0x81, 0x08


	//----- nvinfo : EIATTR_KPARAM_INFO
	.align		4
.L_4305:
        /*002c*/ 	.byte	0x04, 0x17
        /*002e*/ 	.short	(.L_4307 - .L_4306)
.L_4306:
        /*0030*/ 	.word	0x00000000
        /*0034*/ 	.short	0x0000
        /*0036*/ 	.short	0x0000
        /*0038*/ 	.byte	0x00, 0xf0, 0x11, 0x00


	//----- nvinfo : EIATTR_MAXREG_COUNT
	.align		4
.L_4307:
        /*003c*/ 	.byte	0x03, 0x1b
        /*003e*/ 	.short	0x0080


	//----- nvinfo : EIATTR_MERCURY_ISA_VERSION
	.align		4
        /*0040*/ 	.byte	0x03, 0x5f
        /*0042*/ 	.short	0x0000


	//----- nvinfo : EIATTR_EXIT_INSTR_OFFSETS
	.align		4
        /*0044*/ 	.byte	0x04, 0x1c
        /*0046*/ 	.short	(.L_4309 - .L_4308)


	//   ....[0]....
.L_4308:
        /*0048*/ 	.word	0x00000f60


	//   ....[1]....
        /*004c*/ 	.word	0x00001e20


	//----- nvinfo : EIATTR_MAX_THREADS
	.align		4
.L_4309:
        /*0050*/ 	.byte	0x04, 0x05
        /*0052*/ 	.short	(.L_4311 - .L_4310)
.L_4310:
        /*0054*/ 	.word	0x00000080
        /*0058*/ 	.word	0x00000001
        /*005c*/ 	.word	0x00000001


	//----- nvinfo : EIATTR_CRS_STACK_SIZE
	.align		4
.L_4311:
        /*0060*/ 	.byte	0x04, 0x1e
        /*0062*/ 	.short	(.L_4313 - .L_4312)
.L_4312:
        /*0064*/ 	.word	0x00000000
.L_4313:


//--------------------- .nv.info._ZN2at6native27unrolled_elementwise_kernelIZZZNS0_21clamp_max_kernel_cudaERNS_18TensorIteratorBaseERKN3c106ScalarEENKUlvE_clEvENKUlvE1_clEvEUliE_St5arrayIPcLm2EELi4E23TrivialOffsetCalculatorILi1EjESF_NS0_6memory15LoadWithoutCastENSG_16StoreWithoutCastEEEviT_T0_T2_T3_T4_T5_ --------------------------
	.section	.nv.info._ZN2at6native27unrolled_elementwise_kernelIZZZNS0_21clamp_max_kernel_cudaERNS_18TensorIteratorBaseERKN3c106ScalarEENKUlvE_clEvENKUlvE1_clEvEUliE_St5arrayIPcLm2EELi4E23TrivialOffsetCalculatorILi1EjESF_NS0_6memory15LoadWithoutCastENSG_16StoreWithoutCastEEEviT_T0_T2_T3_T4_T5_,"",@"SHT_CUDA_INFO"
	.sectionflags	@""
	.align	4


	//----- nvinfo : EIATTR_CUDA_API_VERSION
	.align		4
        /*0000*/ 	.byte	0x04, 0x37
        /*0002*/ 	.short	(.L_4315 - .L_4314)
.L_4314:
        /*0004*/ 	.word	0x00000082


	//----- nvinfo : EIATTR_SW2861232_WAR
	.align		4
.L_4315:
        /*0008*/ 	.byte	0x01, 0x35
	.zero		2


	//----- nvinfo : EIATTR_PARAM_CBANK
	.align		4
        /*000c*/ 	.byte	0x04, 0x0a
        /*000e*/ 	.short	(.L_4317 - .L_4316)
	.align		4
.L_4316:
        /*0010*/ 	.word	index@(.nv.constant0._ZN2at6native27unrolled_elementwise_kernelIZZZNS0_21clamp_max_kernel_cudaERNS_18TensorIteratorBaseERKN3c106ScalarEENKUlvE_clEvENKUlvE1_clEvEUliE_St5arrayIPcLm2EELi4E23TrivialOffsetCalculatorILi1EjESF_NS0_6memory15LoadWithoutCastENSG_16StoreWithoutCastEEEviT_T0_T2_T3_T4_T5_)
        /*0014*/ 	.short	0x0160
        /*0016*/ 	.short	0x002c


	//----- nvinfo : EIATTR_CBANK_PARAM_SIZE
	.align		4
.L_4317:
        /*0018*/ 	.byte	0x03, 0x19
        /*001a*/ 	.short	0x002c


	//----- nvinfo : EIATTR_KPARAM_INFO
	.align		4
        /*001c*/ 	.byte	0x04, 0x17
        /*001e*/ 	.short	(.L_4319 - .L_4318)
.L_4318:
        /*0020*/ 	.word	0x00000000
        /*0024*/ 	.short	0x0006
        /*0026*/ 	.short	0x002b
        /*0028*/ 	.byte	0x00, 0xf0, 0x05, 0x00


	//----- nvinfo : EIATTR_KPARAM_INFO
	.align		4
.L_4319:
        /*002c*/ 	.byte	0x04, 0x17
        /*002e*/ 	.short	(.L_4321 - .L_4320)
.L_4320:
        /*0030*/ 	.word	0x00000000
        /*0034*/ 	.short	0x0005
        /*0036*/ 	.short	0x002a
        /*0038*/ 	.byte	0x00, 0xf0, 0x05, 0x00


	//----- nvinfo : EIATTR_KPARAM_INFO
	.align		4
.L_4321:
        /*003c*/ 	.byte	0x04, 0x17
        /*003e*/ 	.short	(.L_4323 - .L_4322)
.L_4322:
        /*0040*/ 	.word	0x00000000
        /*0044*/ 	.short	0x0004
        /*0046*/ 	.short	0x0029
        /*0048*/ 	.byte	0x00, 0xf0, 0x05, 0x00


	//----- nvinfo : EIATTR_KPARAM_INFO
	.align		4
.L_4323:
        /*004c*/ 	.byte	0x04, 0x17
        /*004e*/ 	.short	(.L_4325 - .L_4324)
.L_4324:
        /*0050*/ 	.word	0x00000000
        /*0054*/ 	.short	0x0003
        /*0056*/ 	.short	0x0028
        /*0058*/ 	.byte	0x00, 0xf0, 0x05, 0x00


	//----- nvinfo : EIATTR_KPARAM_INFO
	.align		4
.L_4325:
        /*005c*/ 	.byte	0x04, 0x17
        /*005e*/ 	.short	(.L_4327 - .L_4326)
.L_4326:
        /*0060*/ 	.word	0x00000000
        /*0064*/ 	.short	0x0002
        /*0066*/ 	.short	0x0018
        /*0068*/ 	.byte	0x00, 0xf0, 0x41, 0x00


	//----- nvinfo : EIATTR_KPARAM_INFO
	.align		4
.L_4327:
        /*006c*/ 	.byte	0x04, 0x17
        /*006e*/ 	.short	(.L_4329 - .L_4328)
.L_4328:
        /*0070*/ 	.word	0x00000000
        /*0074*/ 	.short	0x0001
        /*0076*/ 	.short	0x0008
        /*0078*/ 	.byte	0x00, 0xf0, 0x41, 0x00


	//----- nvinfo : EIATTR_KPARAM_INFO
	.align		4
.L_4329:
        /*007c*/ 	.byte	0x04, 0x17
        /*007e*/ 	.short	(.L_4331 - .L_4330)
.L_4330:
        /*0080*/ 	.word	0x00000000
        /*0084*/ 	.short	0x0000
        /*0086*/ 	.short	0x0000
        /*0088*/ 	.byte	0x00, 0xf0, 0x11, 0x00


	//----- nvinfo : EIATTR_MAXREG_COUNT
	.align		4
.L_4331:
        /*008c*/ 	.byte	0x03, 0x1b
        /*008e*/ 	.short	0x00ff


	//----- nvinfo : EIATTR_MERCURY_ISA_VERSION
	.align		4
        /*0090*/ 	.byte	0x03, 0x5f
        /*0092*/ 	.short	0x0000


	//----- nvinfo : EIATTR_EXIT_INSTR_OFFSETS
	.align		4
        /*0094*/ 	.byte	0x04, 0x1c
        /*0096*/ 	.short	(.L_4333 - .L_4332)


	//   ....[0]....
.L_4332:
        /*0098*/ 	.word	0x000003a0


	//   ....[1]....
        /*009c*/ 	.word	0x00000400


	//----- nvinfo : EIATTR_MAX_THREADS
	.align		4
.L_4333:
        /*00a0*/ 	.byte	0x04, 0x05
        /*00a2*/ 	.short	(.L_4335 - .L_4334)
.L_4334:
        /*00a4*/ 	.word	0x00000080
        /*00a8*/ 	.word	0x00000001
        /*00ac*/ 	.word	0x00000001


	//----- nvinfo : EIATTR_CRS_STACK_SIZE
	.align		4
.L_4335:
        /*00b0*/ 	.byte	0x04, 0x1e
        /*00b2*/ 	.short	(.L_4337 - .L_4336)
.L_4336:
        /*00b4*/ 	.word	0x00000000
.L_4337:


//--------------------- .nv.info._ZN2at6native29vectorized_elementwise_kernelILi2EZZZNS0_21clamp_max_kernel_cudaERNS_18TensorIteratorBaseERKN3c106ScalarEENKUlvE_clEvENKUlvE1_clEvEUliE_St5arrayIPcLm2EEEEviT0_T1_ --------------------------
	.section	.nv.info._ZN2at6native29vectorized_elementwise_kernelILi2EZZZNS0_21clamp_max_kernel_cudaERNS_18TensorIteratorBaseERKN3c106ScalarEENKUlvE_clEvENKUlvE1_clEvEUliE_St5arrayIPcLm2EEEEviT0_T1_,"",@"SHT_CUDA_INFO"
	.sectionflags	@""
	.align	4


	//----- nvinfo : EIATTR_CUDA_API_VERSION
	.align		4
        /*0000*/ 	.byte	0x04, 0x37
        /*0002*/ 	.short	(.L_4339 - .L_4338)
.L_4338:
        /*0004*/ 	.word	0x00000082


	//----- nvinfo : EIATTR_SW2861232_WAR
	.align		4
.L_4339:
        /*0008*/ 	.byte	0x01, 0x35
	.zero		2


	//----- nvinfo : EIATTR_PARAM_CBANK
	.align		4
        /*000c*/ 	.byte	0x04, 0x0a
        /*000e*/ 	.short	(.L_4341 - .L_4340)
	.align		4
.L_4340:
        /*0010*/ 	.word	index@(.nv.constant0._ZN2at6native29vectorized_elementwise_kernelILi2EZZZNS0_21clamp_max_kernel_cudaERNS_18TensorIteratorBaseERKN3c106ScalarEENKUlvE_clEvENKUlvE1_clEvEUliE_St5arrayIPcLm2EEEEviT0_T1_)
        /*0014*/ 	.short	0x0160
        /*0016*/ 	.short	0x0028


	//----- nvinfo : EIATTR_CBANK_PARAM_SIZE
	.align		4
.L_4341:
        /*0018*/ 	.byte	0x03, 0x19
        /*001a*/ 	.short	0x0028


	//----- nvinfo : EIATTR_KPARAM_INFO
	.align		4
        /*001c*/ 	.byte	0x04, 0x17
        /*001e*/ 	.short	(.L_4343 - .L_4342)
.L_4342:
        /*0020*/ 	.word	0x00000000
        /*0024*/ 	.short	0x0002
        /*0026*/ 	.short	0x0018
        /*0028*/ 	.byte	0x00, 0xf0, 0x41, 0x00


	//----- nvinfo : EIATTR_KPARAM_INFO
	.align		4
.L_4343:
        /*002c*/ 	.byte	0x04, 0x17
        /*002e*/ 	.short	(.L_4345 - .L_4344)
.L_4344:
        /*0030*/ 	.word	0x00000000
        /*0034*/ 	.short	0x0001
        /*0036*/ 	.short	0x0008
        /*0038*/ 	.byte	0x00, 0xf0, 0x41, 0x00


	//----- nvinfo : EIATTR_KPARAM_INFO
	.align		4
.L_4345:
        /*003c*/ 	.byte	0x04, 0x17
        /*003e*/ 	.short	(.L_4347 - .L_4346)
.L_4346:
        /*0040*/ 	.word	0x00000000
        /*0044*/ 	.short	0x0000
        /*0046*/ 	.short	0x0000
        /*0048*/ 	.byte	0x00, 0xf0, 0x11, 0x00


	//----- nvinfo : EIATTR_MAXREG_COUNT
	.align		4
.L_4347:
        /*004c*/ 	.byte	0x03, 0x1b
        /*004e*/ 	.short	0x00ff


	//----- nvinfo : EIATTR_MERCURY_ISA_VERSION
	.align		4
        /*0050*/ 	.byte	0x03, 0x5f
        /*0052*/ 	.short	0x0000


	//----- nvinfo : EIATTR_EXIT_INSTR_OFFSETS
	.align		4
        /*0054*/ 	.byte	0x04, 0x1c
        /*0056*/ 	.short	(.L_4349 - .L_4348)


	//   ....[0]....
.L_4348:
        /*0058*/ 	.word	0x000001d0


	//   ....[1]....
        /*005c*/ 	.word	0x00000940


	//   ....[2]....
        /*0060*/ 	.word	0x00000990


	//----- nvinfo : EIATTR_MAX_THREADS
	.align		4
.L_4349:
        /*0064*/ 	.byte	0x04, 0x05
        /*0066*/ 	.short	(.L_4351 - .L_4350)
.L_4350:
        /*0068*/ 	.word	0x00000080
        /*006c*/ 	.word	0x00000001
        /*0070*/ 	.word	0x00000001


	//----- nvinfo : EIATTR_CRS_STACK_SIZE
	.align		4
.L_4351:
        /*0074*/ 	.byte	0x04, 0x1e
        /*0076*/ 	.short	(.L_4353 - .L_4352)
.L_4352:
        /*0078*/ 	.word	0x00000000
.L_4353:


//--------------------- .nv.info._ZN2at6native29vectorized_elementwise_kernelILi4EZZZNS0_21clamp_max_kernel_cudaERNS_18TensorIteratorBaseERKN3c106ScalarEENKUlvE_clEvENKUlvE1_clEvEUliE_St5arrayIPcLm2EEEEviT0_T1_ --------------------------
	.section	.nv.info._ZN2at6native29vectorized_elementwise_kernelILi4EZZZNS0_21clamp_max_kernel_cudaERNS_18TensorIteratorBaseERKN3c106ScalarEENKUlvE_clEvENKUlvE1_clEvEUliE_St5arrayIPcLm2EEEEviT0_T1_,"",@"SHT_CUDA_INFO"
	.sectionflags	@""
	.align	4


	//----- nvinfo : EIATTR_CUDA_API_VERSION
	.align		4
        /*0000*/ 	.byte	0x04, 0x37
        /*0002*/ 	.short	(.L_4355 - .L_4354)
.L_4354:
        /*0004*/ 	.word	0x00000082


	//----- nvinfo : EIATTR_SW2861232_WAR
	.align		4
.L_4355:
        /*0008*/ 	.byte	0x01, 0x35
	.zero		2


	//----- nvinfo : EIATTR_PARAM_CBANK
	.align		4
        /*000c*/ 	.byte	0x04, 0x0a
        /*000e*/ 	.short	(.L_4357 - .L_4356)
	.align		4
.L_4356:
        /*0010*/ 	.word	index@(.nv.constant0._ZN2at6native29vectorized_elementwise_kernelILi4EZZZNS0_21clamp_max_kernel_cudaERNS_18TensorIteratorBaseERKN3c106ScalarEENKUlvE_clEvENKUlvE1_clEvEUliE_St5arrayIPcLm2EEEEviT0_T1_)
        /*0014*/ 	.short	0x0160
        /*0016*/ 	.short	0x0028


	//----- nvinfo : EIATTR_CBANK_PARAM_SIZE
	.align		4
.L_4357:
        /*0018*/ 	.byte	0x03, 0x19
        /*001a*/ 	.short	0x0028


	//----- nvinfo : EIATTR_KPARAM_INFO
	.align		4
        /*001c*/ 	.byte	0x04, 0x17
        /*001e*/ 	.short	(.L_4359 - .L_4358)
.L_4358:
        /*0020*/ 	.word	0x00000000
        /*0024*/ 	.short	0x0002
        /*0026*/ 	.short	0x0018
        /*0028*/ 	.byte	0x00, 0xf0, 0x41, 0x00


	//----- nvinfo : EIATTR_KPARAM_INFO
	.align		4
.L_4359:
        /*002c*/ 	.byte	0x04, 0x17
        /*002e*/ 	.short	(.L_4361 - .L_4360)
.L_4360:
        /*0030*/ 	.word	0x00000000
        /*0034*/ 	.short	0x0001
        /*0036*/ 	.short	0x0008
        /*0038*/ 	.byte	0x00, 0xf0, 0x41, 0x00


	//----- nvinfo : EIATTR_KPARAM_INFO
	.align		4
.L_4361:
        /*003c*/ 	.byte	0x04, 0x17
        /*003e*/ 	.short	(.L_4363 - .L_4362)
.L_4362:
        /*0040*/ 	.word	0x00000000
        /*0044*/ 	.short	0x0000
        /*0046*/ 	.short	0x0000
        /*0048*/ 	.byte	0x00, 0xf0, 0x11, 0x00


	//----- nvinfo : EIATTR_MAXREG_COUNT
	.align		4
.L_4363:
        /*004c*/ 	.byte	0x03, 0x1b
        /*004e*/ 	.short	0x00ff


	//----- nvinfo : EIATTR_MERCURY_ISA_VERSION
	.align		4
        /*0050*/ 	.byte	0x03, 0x5f
        /*0052*/ 	.short	0x0000


	//----- nvinfo : EIATTR_EXIT_INSTR_OFFSETS
	.align		4
        /*0054*/ 	.byte	0x04, 0x1c
        /*0056*/ 	.short	(.L_4365 - .L_4364)


	//   ....[0]....
.L_4364:
        /*0058*/ 	.word	0x00000190


	//   ....[1]....
        /*005c*/ 	.word	0x00000900


	//   ....[2]....
        /*0060*/ 	.word	0x00000950


	//----- nvinfo : EIATTR_MAX_THREADS
	.align		4
.L_4365:
        /*0064*/ 	.byte	0x04, 0x05
        /*0066*/ 	.short	(.L_4367 - .L_4366)
.L_4366:
        /*0068*/ 	.word	0x00000080
        /*006c*/ 	.word	0x00000001
        /*0070*/ 	.word	0x00000001


	//----- nvinfo : EIATTR_CRS_STACK_SIZE
	.align		4
.L_4367:
        /*0074*/ 	.byte	0x04, 0x1e
        /*0076*/ 	.short	(.L_4369 - .L_4368)
.L_4368:
        /*0078*/ 	.word	0x00000000
.L_4369:


//--------------------- .nv.info._ZN2at6native29vectorized_elementwise_kernelILi8EZZZNS0_21clamp_max_kernel_cudaERNS_18TensorIteratorBaseERKN3c106ScalarEENKUlvE_clEvENKUlvE1_clEvEUliE_St5arrayIPcLm2EEEEviT0_T1_ --------------------------
	.section	.nv.info._ZN2at6native29vectorized_elementwise_kernelILi8EZZZNS0_21clamp_max_kernel_cudaERNS_18TensorIteratorBaseERKN3c106ScalarEENKUlvE_clEvENKUlvE1_clEvEUliE_St5arrayIPcLm2EEEEviT0_T1_,"",@"SHT_CUDA_INFO"
	.sectionflags	@""
	.align	4


	//----- nvinfo : EIATTR_CUDA_API_VERSION
	.align		4
        /*0000*/ 	.byte	0x04, 0x37
        /*0002*/ 	.short	(.L_4371 - .L_4370)
.L_4370:
        /*0004*/ 	.word	0x00000082


	//----- nvinfo : EIATTR_SW2861232_WAR
	.align		4
.L_4371:
        /*0008*/ 	.byte	0x01, 0x35
	.zero		2


	//----- nvinfo : EIATTR_PARAM_CBANK
	.align		4
        /*000c*/ 	.byte	0x04, 0x0a
        /*000e*/ 	.short	(.L_4373 - .L_4372)
	.align		4
.L_4372:
        /*0010*/ 	.word	index@(.nv.constant0._ZN2at6native29vectorized_elementwise_kernelILi8EZZZNS0_21clamp_max_kernel_cudaERNS_18TensorIteratorBaseERKN3c106ScalarEENKUlvE_clEvENKUlvE1_clEvEUliE_St5arrayIPcLm2EEEEviT0_T1_)
        /*0014*/ 	.short	0x0160
        /*0016*/ 	.short	0x0028


	//----- nvinfo : EIATTR_CBANK_PARAM_SIZE
	.align		4
.L_4373:
        /*0018*/ 	.byte	0x03, 0x19
        /*001a*/ 	.short	0x0028


	//----- nvinfo : EIATTR_KPARAM_INFO
	.align		4
        /*001c*/ 	.byte	0x04, 0x17
        /*001e*/ 	.short	(.L_4375 - .L_4374)
.L_4374:
        /*0020*/ 	.word	0x00000000
        /*0024*/ 	.short	0x0002
        /*0026*/ 	.short	0x0018
        /*0028*/ 	.byte	0x00, 0xf0, 0x41, 0x00


	//----- nvinfo : EIATTR_KPARAM_INFO
	.align		4
.L_4375:
        /*002c*/ 	.byte	0x04, 0x17
        /*002e*/ 	.short	(.L_4377 - .L_4376)
.L_4376:
        /*0030*/ 	.word	0x00000000
        /*0034*/ 	.short	0x0001
        /*0036*/ 	.short	0x0008
        /*0038*/ 	.byte	0x00, 0xf0, 0x41, 0x00


	//----- nvinfo : EIATTR_KPARAM_INFO
	.align		4
.L_4377:
        /*003c*/ 	.byte	0x04, 0x17
        /*003e*/ 	.short	(.L_4379 - .L_4378)
.L_4378:
        /*0040*/ 	.word	0x00000000
        /*0044*/ 	.short	0x0000
        /*0046*/ 	.short	0x0000
        /*0048*/ 	.byte	0x00, 0xf0, 0x11, 0x00


	//----- nvinfo : EIATTR_MAXREG_COUNT
	.align		4
.L_4379:
        /*004c*/ 	.byte	0x03, 0x1b
        /*004e*/ 	.short	0x00ff


	//----- nvinfo : EIATTR_MERCURY_ISA_VERSION
	.align		4
        /*0050*/ 	.byte	0x03, 0x5f
        /*0052*/ 	.short	0x0000


	//----- nvinfo : EIATTR_EXIT_INSTR_OFFSETS
	.align		4
        /*0054*/ 	.byte	0x04, 0x1c
        /*0056*/ 	.short	(.L_4381 - .L_4380)


	//   ....[0]....
.L_4380:
        /*0058*/ 	.word	0x00000010


	//----- nvinfo : EIATTR_MAX_THREADS
	.align		4
.L_4381:
        /*005c*/ 	.byte	0x04, 0x05
        /*005e*/ 	.short	(.L_4383 - .L_4382)
.L_4382:
        /*0060*/ 	.word	0x00000080
        /*0064*/ 	.word	0x00000001
        /*0068*/ 	.word	0x00000001
.L_4383:


//--------------------- .nv.info._ZN2at6native18elementwise_kernelILi128ELi4EZNS0_15gpu_kernel_implIZZZNS0_21clamp_max_kernel_cudaERNS_18TensorIteratorBaseERKN3c106ScalarEENKUlvE_clEvENKUlvE0_clEvEUlaE_EEvS4_RKT_EUliE_EEviT1_ --------------------------
	.section	.nv.info._ZN2at6native18elementwise_kernelILi128ELi4EZNS0_15gpu_kernel_implIZZZNS0_21clamp_max_kernel_cudaERNS_18TensorIteratorBaseERKN3c106ScalarEENKUlvE_clEvENKUlvE0_clEvEUlaE_EEvS4_RKT_EUliE_EEviT1_,"",@"SHT_CUDA_INFO"
	.sectionflags	@""
	.align	4


	//----- nvinfo : EIATTR_CUDA_API_VERSION
	.align		4
        /*0000*/ 	.byte	0x04, 0x37
        /*0002*/ 	.short	(.L_4385 - .L_4384)
.L_4384:
        /*0004*/ 	.word	0x00000082


	//----- nvinfo : EIATTR_SW2861232_WAR
	.align		4
.L_4385:
        /*0008*/ 	.byte	0x01, 0x35
	.zero		2


	//----- nvinfo : EIATTR_PARAM_CBANK
	.align		4
        /*000c*/ 	.byte	0x04, 0x0a
        /*000e*/ 	.short	(.L_4387 - .L_4386)
	.align		4
.L_4386:
        /*0010*/ 	.word	index@(.nv.constant0._ZN2at6native18elementwise_kernelILi128ELi4EZNS0_15gpu_kernel_implIZZZNS0_21clamp_max_kernel_cudaERNS_18TensorIteratorBaseERKN3c106ScalarEENKUlvE_clEvENKUlvE0_clEvEUlaE_EEvS4_RKT_EUliE_EEviT1_)
        /*0014*/ 	.short	0x0160
        /*0016*/ 	.short	0x0230


	//----- nvinfo : EIATTR_CBANK_PARAM_SIZE
	.align		4
.L_4387:
        /*0018*/ 	.byte	0x03, 0x19
        /*001a*/ 	.short	0x0230


	//----- nvinfo : EIATTR_KPARAM_INFO
	.align		4
        /*001c*/ 	.byte	0x04, 0x17
        /*001e*/ 	.short	(.L_4389 - .L_4388)
.L_4388:
        /*0020*/ 	.word	0x00000000
        /*0024*/ 	.short	0x0001
        /*0026*/ 	.short	0x0008
        /*0028*/ 	.byte	0x00, 0xf0, 0xa1, 0x08


	//----- nvinfo : EIATTR_KPARAM_INFO
	.align		4
.L_4389:
        /*002c*/ 	.byte	0x04, 0x17
        /*002e*/ 	.short	(.L_4391 - .L_4390)
.L_4390:
        /*0030*/ 	.word	0x00000000
        /*0034*/ 	.short	0x0000
        /*0036*/ 	.short	0x0000
        /*0038*/ 	.byte	0x00, 0xf0, 0x11, 0x00


	//----- nvinfo : EIATTR_MAXREG_COUNT
	.align		4
.L_4391:
        /*003c*/ 	.byte	0x03, 0x1b
        /*003e*/ 	.short	0x0080


	//----- nvinfo : EIATTR_EXTERNS
	.align		4
        /*0040*/ 	.byte	0x04, 0x0f
        /*0042*/ 	.short	(.L_4393 - .L_4392)


	//   ....[0]....
	.align		4
.L_4392:
        /*0044*/ 	.word	index@(__assertfail)


	//----- nvinfo : EIATTR_MERCURY_ISA_VERSION
	.align		4
.L_4393:
        /*0048*/ 	.byte	0x03, 0x5f
        /*004a*/ 	.short	0x0000


	//----- nvinfo : EIATTR_SYSCALL_OFFSETS
	.align		4
        /*004c*/ 	.byte	0x04, 0x46
        /*004e*/ 	.short	(.L_4395 - .L_4394)


	//   ....[0]....
.L_4394:
        /*0050*/ 	.word	0x00001d30


	//   ....[1]....
        /*0054*/ 	.word	0x00002c00


	//   ....[2]....
        /*0058*/ 	.word	0x00004960


	//   ....[3]....
        /*005c*/ 	.word	0x00005830


	//   ....[4]....
        /*0060*/ 	.word	0x00007560


	//   ....[5]....
        /*0064*/ 	.word	0x00008430


	//   ....[6]....
        /*0068*/ 	.word	0x0000a170


	//   ....[7]....
        /*006c*/ 	.word	0x0000b040


	//----- nvinfo : EIATTR_EXIT_INSTR_OFFSETS
	.align		4
.L_4395:
        /*0070*/ 	.byte	0x04, 0x1c
        /*0072*/ 	.short	(.L_4397 - .L_4396)


	//   ....[0]....
.L_4396:
        /*0074*/ 	.word	0x000084d0


	//   ....[1]....
        /*0078*/ 	.word	0x0000a2e0


	//   ....[2]....
        /*007c*/ 	.word	0x0000a300


	//   ....[3]....
        /*0080*/ 	.word	0x0000a3a0


	//   ....[4]....
        /*0084*/ 	.word	0x0000a3c0


	//   ....[5]....
        /*0088*/ 	.word	0x0000a3e0


	//   ....[6]....
        /*008c*/ 	.word	0x0000a470


	//   ....[7]....
        /*0090*/ 	.word	0x0000a4b0


	//   ....[8]....
        /*0094*/ 	.word	0x0000a550


	//   ....[9]....
        /*0098*/ 	.word	0x0000a5a0


	//   ....[10]....
        /*009c*/ 	.word	0x0000a5d0


	//   ....[11]....
        /*00a0*/ 	.word	0x0000a6a0


	//   ....[12]....
        /*00a4*/ 	.word	0x0000a6e0


	//   ....[13]....
        /*00a8*/ 	.word	0x0000a870


	//   ....[14]....
        /*00ac*/ 	.word	0x0000a9d0


	//   ....[15]....
        /*00b0*/ 	.word	0x0000aa10


	//   ....[16]....
        /*00b4*/ 	.word	0x0000aab0


	//   ....[17]....
        /*00b8*/ 	.word	0x0000ac30


	//   ....[18]....
        /*00bc*/ 	.word	0x0000adb0


	//   ....[19]....
        /*00c0*/ 	.word	0x0000af10


	//   ....[20]....
        /*00c4*/ 	.word	0x0000b050


	//   ....[21]....
        /*00c8*/ 	.word	0x0000b090


	//   ....[22]....
        /*00cc*/ 	.word	0x0000b0b0


	//----- nvinfo : EIATTR_MAX_THREADS
	.align		4
.L_4397:
        /*00d0*/ 	.byte	0x04, 0x05
        /*00d2*/ 	.short	(.L_4399 - .L_4398)
.L_4398:
        /*00d4*/ 	.word	0x00000080
        /*00d8*/ 	.word	0x00000001
        /*00dc*/ 	.word	0x00000001


	//----- nvinfo : EIATTR_CRS_STACK_SIZE
	.align		4
.L_4399:
        /*00e0*/ 	.byte	0x04, 0x1e
        /*00e2*/ 	.short	(.L_4401 - .L_4400)
.L_4400:
        /*00e4*/ 	.word	0x00000000
.L_4401:


//--------------------- .nv.info._ZN2at6native27unrolled_elementwise_kernelIZZZNS0_21clamp_max_kernel_cudaERNS_18TensorIteratorBaseERKN3c106ScalarEENKUlvE_clEvENKUlvE0_clEvEUlaE_St5arrayIPcLm2EELi4E23TrivialOffsetCalculatorILi1EjESF_NS0_6memory12LoadWithCastILi1EEENSG_13StoreWithCastILi1EEEEEviT_T0_T2_T3_T4_T5_ --------------------------
	.section	.nv.info._ZN2at6native27unrolled_elementwise_kernelIZZZNS0_21clamp_max_kernel_cudaERNS_18TensorIteratorBaseERKN3c106ScalarEENKUlvE_clEvENKUlvE0_clEvEUlaE_St5arrayIPcLm2EELi4E23TrivialOffsetCalculatorILi1EjESF_NS0_6memory12LoadWithCastILi1EEENSG_13StoreWithCastILi1EEEEEviT_T0_T2_T3_T4_T5_,"",@"SHT_CUDA_INFO"
	.sectionflags	@""
	.align	4


	//----- nvinfo : EIATTR_CUDA_API_VERSION
	.align		4
        /*0000*/ 	.byte	0x04, 0x37
        /*0002*/ 	.short	(.L_4403 - .L_4402)
.L_4402:
        /*0004*/ 	.word	0x00000082


	//----- nvinfo : EIATTR_SW2861232_WAR
	.align		4
.L_4403:
        /*0008*/ 	.byte	0x01, 0x35
	.zero		2


	//----- nvinfo : EIATTR_PARAM_CBANK
	.align		4
        /*000c*/ 	.byte	0x04, 0x0a
        /*000e*/ 	.short	(.L_4405 - .L_4404)
	.align		4
.L_4404:
        /*0010*/ 	.word	index@(.nv.constant0._ZN2at6native27unrolled_elementwise_kernelIZZZNS0_21clamp_max_kernel_cudaERNS_18TensorIteratorBaseERKN3c106ScalarEENKUlvE_clEvENKUlvE0_clEvEUlaE_St5arrayIPcLm2EELi4E23TrivialOffsetCalculatorILi1EjESF_NS0_6memory12LoadWithCastILi1EEENSG_13StoreWithCastILi1EEEEEviT_T0_T2_T3_T4_T5_)
        /*0014*/ 	.short	0x0160
        /*0016*/ 	.short	0x003c


	//----- nvinfo : EIATTR_CBANK_PARAM_SIZE
	.align		4
.L_4405:
        /*0018*/ 	.byte	0x03, 0x19
        /*001a*/ 	.short	0x003c


	//----- nvinfo : EIATTR_KPARAM_INFO
	.align		4
        /*001c*/ 	.byte	0x04, 0x17
        /*001e*/ 	.short	(.L_4407 - .L_4406)
.L_4406:
        /*0020*/ 	.word	0x00000000
        /*0024*/ 	.short	0x0006
        /*0026*/ 	.short	0x0034
        /*0028*/ 	.byte	0x00, 0xf0, 0x21, 0x00


	//----- nvinfo : EIATTR_KPARAM_INFO
	.align		4
.L_4407:
        /*002c*/ 	.byte	0x04, 0x17
        /*002e*/ 	.short	(.L_4409 - .L_4408)
.L_4408:
        /*0030*/ 	.word	0x00000000
        /*0034*/ 	.short	0x0005
        /*0036*/ 	.short	0x002c
        /*0038*/ 	.byte	0x00, 0xf0, 0x21, 0x00


	//----- nvinfo : EIATTR_KPARAM_INFO
	.align		4
.L_4409:
        /*003c*/ 	.byte	0x04, 0x17
        /*003e*/ 	.short	(.L_4411 - .L_4410)
.L_4410:
        /*0040*/ 	.word	0x00000000
        /*0044*/ 	.short	0x0004
        /*0046*/ 	.short	0x0029
        /*0048*/ 	.byte	0x00, 0xf0, 0x05, 0x00


	//----- nvinfo : EIATTR_KPARAM_INFO
	.align		4
.L_4411:
        /*004c*/ 	.byte	0x04, 0x17
        /*004e*/ 	.short	(.L_4413 - .L_4412)
.L_4412:
        /*0050*/ 	.word	0x00000000
        /*0054*/ 	.short	0x0003
        /*0056*/ 	.short	0x0028
        /*0058*/ 	.byte	0x00, 0xf0, 0x05, 0x00


	//----- nvinfo : EIATTR_KPARAM_INFO
	.align		4
.L_4413:
        /*005c*/ 	.byte	0x04, 0x17
        /*005e*/ 	.short	(.L_4415 - .L_4414)
.L_4414:
        /*0060*/ 	.word	0x00000000
        /*0064*/ 	.short	0x0002
        /*0066*/ 	.short	0x0018
        /*0068*/ 	.byte	0x00, 0xf0, 0x41, 0x00


	//----- nvinfo : EIATTR_KPARAM_INFO
	.align		4
.L_4415:
        /*006c*/ 	.byte	0x04, 0x17
        /*006e*/ 	.short	(.L_4417 - .L_4416)
.L_4416:
        /*0070*/ 	.word	0x00000000
        /*0074*/ 	.short	0x0001
        /*0076*/ 	.short	0x0008
        /*0078*/ 	.byte	0x00, 0xf0, 0x41, 0x00


	//----- nvinfo : EIATTR_KPARAM_INFO
	.align		4
.L_4417:
        /*007c*/ 	.byte	0x04, 0x17
        /*007e*/ 	.short	(.L_4419 - .L_4418)
.L_4418:
        /*0080*/ 	.word	0x00000000
        /*0084*/ 	.short	0x0000
        /*0086*/ 	.short	0x0000
        /*0088*/ 	.byte	0x00, 0xf0, 0x11, 0x00


	//----- nvinfo : EIATTR_MAXREG_COUNT
	.align		4
.L_4419:
        /*008c*/ 	.byte	0x03, 0x1b
        /*008e*/ 	.short	0x00ff


	//----- nvinfo : EIATTR_EXTERNS
	.align		4
        /*0090*/ 	.byte	0x04, 0x0f
        /*0092*/ 	.short	(.L_4421 - .L_4420)


	//   ....[0]....
	.align		4
.L_4420:
        /*0094*/ 	.word	index@(__assertfail)


	//----- nvinfo : EIATTR_MERCURY_ISA_VERSION
	.align		4
.L_4421:
        /*0098*/ 	.byte	0x03, 0x5f
        /*009a*/ 	.short	0x0000


	//----- nvinfo : EIATTR_SYSCALL_OFFSETS
	.align		4
        /*009c*/ 	.byte	0x04, 0x46
        /*009e*/ 	.short	(.L_4423 - .L_4422)


	//   ....[0]....
.L_4422:
        /*00a0*/ 	.word	0x00000f20


	//   ....[1]....
        /*00a4*/ 	.word	0x00001e40


	//   ....[2]....
        /*00a8*/ 	.word	0x00002d70


	//   ....[3]....
        /*00ac*/ 	.word	0x00003c80


	//   ....[4]....
        /*00b0*/ 	.word	0x00004c90


	//   ....[5]....
        /*00b4*/ 	.word	0x00005bd0


	//   ....[6]....
        /*00b8*/ 	.word	0x00006b00


	//   ....[7]....
        /*00bc*/ 	.word	0x00007a30


	//----- nvinfo : EIATTR_EXIT_INSTR_OFFSETS
	.align		4
.L_4423:
        /*00c0*/ 	.byte	0x04, 0x1c
        /*00c2*/ 	.short	(.L_4425 - .L_4424)


	//   ....[0]....
.L_4424:
        /*00c4*/ 	.word	0x00006bb0


	//   ....[1]....
        /*00c8*/ 	.word	0x00006cc0


	//   ....[2]....
        /*00cc*/ 	.word	0x00006ce0


	//   ....[3]....
        /*00d0*/ 	.word	0x00006d80


	//   ....[4]....
        /*00d4*/ 	.word	0x00006db0


	//   ....[5]....
        /*00d8*/ 	.word	0x00006dd0


	//   ....[6]....
        /*00dc*/ 	.word	0x00006e60


	//   ....[7]....
        /*00e0*/ 	.word	0x00006ea0


	//   ....[8]....
        /*00e4*/ 	.word	0x00006f40


	//   ....[9]....
        /*00e8*/ 	.word	0x00006f90


	//   ....[10]....
        /*00ec*/ 	.word	0x00006fc0


	//   ....[11]....
        /*00f0*/ 	.word	0x00007090


	//   ....[12]....
        /*00f4*/ 	.word	0x000070d0


	//   ....[13]....
        /*00f8*/ 	.word	0x00007260


	//   ....[14]....
        /*00fc*/ 	.word	0x000073c0


	//   ....[15]....
        /*0100*/ 	.word	0x00007400


	//   ....[16]....
        /*0104*/ 	.word	0x000074a0


	//   ....[17]....
        /*0108*/ 	.word	0x00007620


	//   ....[18]....
        /*010c*/ 	.word	0x000077a0


	//   ....[19]....
        /*0110*/ 	.word	0x00007900


	//   ....[20]....
        /*0114*/ 	.word	0x00007a40


	//   ....[21]....
        /*0118*/ 	.word	0x00007a80


	//   ....[22]....
        /*011c*/ 	.word	0x00007ab0


	//----- nvinfo : EIATTR_MAX_THREADS
	.align		4
.L_4425:
        /*0120*/ 	.byte	0x04, 0x05
        /*0122*/ 	.short	(.L_4427 - .L_4426)
.L_4426:
        /*0124*/ 	.word	0x00000080
        /*0128*/ 	.word	0x00000001
        /*012c*/ 	.word	0x00000001


	//----- nvinfo : EIATTR_CRS_STACK_SIZE
	.align		4
.L_4427:
        /*0130*/ 	.byte	0x04, 0x1e
        /*0132*/ 	.short	(.L_4429 - .L_4428)
.L_4428:
        /*0134*/ 	.word	0x00000000
.L_4429:


//--------------------- .nv.info._ZN2at6native18elementwise_kernelILi128ELi4EZNS0_22gpu_kernel_impl_nocastIZZZNS0_21clamp_max_kernel_cudaERNS_18TensorIteratorBaseERKN3c106ScalarEENKUlvE_clEvENKUlvE0_clEvEUlaE_EEvS4_RKT_EUliE_EEviT1_ --------------------------
	.section	.nv.info._ZN2at6native18elementwise_kernelILi128ELi4EZNS0_22gpu_kernel_impl_nocastIZZZNS0_21clamp_max_kernel_cudaERNS_18TensorIteratorBaseERKN3c106ScalarEENKUlvE_clEvENKUlvE0_clEvEUlaE_EEvS4_RKT_EUliE_EEviT1_,"",@"SHT_CUDA_INFO"
	.sectionflags	@""
	.align	4


	//----- nvinfo : EIATTR_CUDA_API_VERSION
	.align		4
        /*0000*/ 	.byte	0x04, 0x37
        /*0002*/ 	.short	(.L_4431 - .L_4430)
.L_4430:
        /*0004*/ 	.word	0x00000082


	//----- nvinfo : EIATTR_SW2861232_WAR
	.align		4
.L_4431:
        /*0008*/ 	.byte	0x01, 0x35
	.zero		2


	//----- nvinfo : EIATTR_PARAM_CBANK
	.align		4
        /*000c*/ 	.byte	0x04, 0x0a
        /*000e*/ 	.short	(.L_4433 - .L_4432)
	.align		4
.L_4432:
        /*0010*/ 	.word	index@(.nv.constant0._ZN2at6native18elementwise_kernelILi128ELi4EZNS0_22gpu_kernel_impl_nocastIZZZNS0_21clamp_max_kernel_cudaERNS_18TensorIteratorBaseERKN3c106ScalarEENKUlvE_clEvENKUlvE0_clEvEUlaE_EEvS4_RKT_EUliE_EEviT1_)
        /*0014*/ 	.short	0x0160
        /*0016*/ 	.short	0x0228


	//----- nvinfo : EIATTR_CBANK_PARAM_SIZE
	.align		4
.L_4433:
        /*0018*/ 	.byte	0x03, 0x19
        /*001a*/ 	.short	0x0228


	//----- nvinfo : EIATTR_KPARAM_INFO
	.align		4
        /*001c*/ 	.byte	0x04, 0x17
        /*001e*/ 	.short	(.L_4435 - .L_4434)
.L_4434:
        /*0020*/ 	.word	0x00000000
        /*0024*/ 	.short	0x0001
        /*0026*/ 	.short	0x0008
        /*0028*/ 	.byte	0x00, 0xf0, 0x81, 0x08


	//----- nvinfo : EIATTR_KPARAM_INFO
	.align		4
.L_4435:
        /*002c*/ 	.byte	0x04, 0x17
        /*002e*/ 	.short	(.L_4437 - .L_4436)
.L_4436:
        /*0030*/ 	.word	0x00000000
        /*0034*/ 	.short	0x0000
        /*0036*/ 	.short	0x0000
        /*0038*/ 	.byte	0x00, 0xf0, 0x11, 0x00


	//----- nvinfo : EIATTR_MAXREG_COUNT
	.align		4
.L_4437:
        /*003c*/ 	.byte	0x03, 0x1b
        /*003e*/ 	.short	0x0080


	//----- nvinfo : EIATTR_MERCURY_ISA_VERSION
	.align		4
        /*0040*/ 	.byte	0x03, 0x5f
        /*0042*/ 	.short	0x0000


	//----- nvinfo : EIATTR_EXIT_INSTR_OFFSETS
	.align		4
        /*0044*/ 	.byte	0x04, 0x1c
        /*0046*/ 	.short	(.L_4439 - .L_4438)


	//   ....[0]....
.L_4438:
        /*0048*/ 	.word	0x00002d50


	//   ....[1]....
        /*004c*/ 	.word	0x00003c10


	//----- nvinfo : EIATTR_MAX_THREADS
	.align		4
.L_4439:
        /*0050*/ 	.byte	0x04, 0x05
        /*0052*/ 	.short	(.L_4441 - .L_4440)
.L_4440:
        /*0054*/ 	.word	0x00000080
        /*0058*/ 	.word	0x00000001
        /*005c*/ 	.word	0x00000001


	//----- nvinfo : EIATTR_CRS_STACK_SIZE
	.align		4
.L_4441:
        /*0060*/ 	.byte	0x04, 0x1e
        /*0062*/ 	.short	(.L_4443 - .L_4442)
.L_4442:
        /*0064*/ 	.word	0x00000000
.L_4443:


//--------------------- .nv.info._ZN2at6native27unrolled_elementwise_kernelIZZZNS0_21clamp_max_kernel_cudaERNS_18TensorIteratorBaseERKN3c106ScalarEENKUlvE_clEvENKUlvE0_clEvEUlaE_St5arrayIPcLm2EELi4E23TrivialOffsetCalculatorILi1EjESF_NS0_6memory15LoadWithoutCastENSG_16StoreWithoutCastEEEviT_T0_T2_T3_T4_T5_ --------------------------
	.section	.nv.info._ZN2at6native27unrolled_elementwise_kernelIZZZNS0_21clamp_max_kernel_cudaERNS_18TensorIteratorBaseERKN3c106ScalarEENKUlvE_clEvENKUlvE0_clEvEUlaE_St5arrayIPcLm2EELi4E23TrivialOffsetCalculatorILi1EjESF_NS0_6memory15LoadWithoutCastENSG_16StoreWithoutCastEEEviT_T0_T2_T3_T4_T5_,"",@"SHT_CUDA_INFO"
	.sectionflags	@""
	.align	4


	//----- nvinfo : EIATTR_CUDA_API_VERSION
	.align		4
        /*0000*/ 	.byte	0x04, 0x37
        /*0002*/ 	.short	(.L_4445 - .L_4444)
.L_4444:
        /*0004*/ 	.word	0x00000082


	//----- nvinfo : EIATTR_SW2861232_WAR
	.align		4
.L_4445:
        /*0008*/ 	.byte	0x01, 0x35
	.zero		2


	//----- nvinfo : EIATTR_PARAM_CBANK
	.align		4
        /*000c*/ 	.byte	0x04, 0x0a
        /*000e*/ 	.short	(.L_4447 - .L_4446)
	.align		4
.L_4446:
        /*0010*/ 	.word	index@(.nv.constant0._ZN2at6native27unrolled_elementwise_kernelIZZZNS0_21clamp_max_kernel_cudaERNS_18TensorIteratorBaseERKN3c106ScalarEENKUlvE_clEvENKUlvE0_clEvEUlaE_St5arrayIPcLm2EELi4E23TrivialOffsetCalculatorILi1EjESF_NS0_6memory15LoadWithoutCastENSG_16StoreWithoutCastEEEviT_T0_T2_T3_T4_T5_)
        /*0014*/ 	.short	0x0160
        /*0016*/ 	.short	0x002c


	//----- nvinfo : EIATTR_CBANK_PARAM_SIZE
	.align		4
.L_4447:
        /*0018*/ 	.byte	0x03, 0x19
        /*001a*/ 	.short	0x002c


	//----- nvinfo : EIATTR_KPARAM_INFO
	.align		4
        /*001c*/ 	.byte	0x04, 0x17
        /*001e*/ 	.short	(.L_4449 - .L_4448)
.L_4448:
        /*0020*/ 	.word	0x00000000
        /*0024*/ 	.short	0x0006
        /*0026*/ 	.short	0x002b
        /*0028*/ 	.byte	0x00, 0xf0, 0x05, 0x00


	//----- nvinfo : EIATTR_KPARAM_INFO
	.align		4
.L_4449:
        /*002c*/ 	.byte	0x04, 0x17
        /*002e*/ 	.short	(.L_4451 - .L_4450)
.L_4450:
        /*0030*/ 	.word	0x00000000
        /*0034*/ 	.short	0x0005
        /*0036*/ 	.short	0x002a
        /*0038*/ 	.byte	0x00, 0xf0, 0x05, 0x00


	//----- nvinfo : EIATTR_KPARAM_INFO
	.align		4
.L_4451:
        /*003c*/ 	.byte	0x04, 0x17
        /*003e*/ 	.short	(.L_4453 - .L_4452)
.L_4452:
        /*0040*/ 	.word	0x00000000
        /*0044*/ 	.short	0x0004
        /*0046*/ 	.short	0x0029
        /*0048*/ 	.byte	0x00, 0xf0, 0x05, 0x00


	//----- nvinfo : EIATTR_KPARAM_INFO
	.align		4
.L_4453:
        /*004c*/ 	.byte	0x04, 0x17
        /*004e*/ 	.short	(.L_4455 - .L_4454)
.L_4454:
        /*0050*/ 	.word	0x00000000
        /*0054*/ 	.short	0x0003
        /*0056*/ 	.short	0x0028
        /*0058*/ 	.byte	0x00, 0xf0, 0x05, 0x00


	//----- nvinfo : EIATTR_KPARAM_INFO
	.align		4
.L_4455:
        /*005c*/ 	.byte	0x04, 0x17
        /*005e*/ 	.short	(.L_4457 - .L_4456)
.L_4456:
        /*0060*/ 	.word	0x00000000
        /*0064*/ 	.short	0x0002
        /*0066*/ 	.short	0x0018
        /*0068*/ 	.byte	0x00, 0xf0, 0x41, 0x00


	//----- nvinfo : EIATTR_KPARAM_INFO
	.align		4
.L_4457:
        /*006c*/ 	.byte	0x04, 0x17
        /*006e*/ 	.short	(.L_4459 - .L_4458)
.L_4458:
        /*0070*/ 	.word	0x00000000
        /*0074*/ 	.short	0x0001
        /*0076*/ 	.short	0x0008
        /*0078*/ 	.byte	0x00, 0xf0, 0x41, 0x00


	//----- nvinfo : EIATTR_KPARAM_INFO
	.align		4
.L_4459:
        /*007c*/ 	.byte	0x04, 0x17
        /*007e*/ 	.short	(.L_4461 - .L_4460)
.L_4460:
        /*0080*/ 	.word	0x00000000
        /*0084*/ 	.short	0x0000
        /*0086*/ 	.short	0x0000
        /*0088*/ 	.byte	0x00, 0xf0, 0x11, 0x00


	//----- nvinfo : EIATTR_MAXREG_COUNT
	.align		4
.L_4461:
        /*008c*/ 	.byte	0x03, 0x1b
        /*008e*/ 	.short	0x00ff


	//----- nvinfo : EIATTR_MERCURY_ISA_VERSION
	.align		4
        /*0090*/ 	.byte	0x03, 0x5f
        /*0092*/ 	.short	0x0000


	//----- nvinfo : EIATTR_EXIT_INSTR_OFFSETS
	.align		4
        /*0094*/ 	.byte	0x04, 0x1c
        /*0096*/ 	.short	(.L_4463 - .L_4462)


	//   ....[0]....
.L_4462:
        /*0098*/ 	.word	0x000003c0


	//   ....[1]....
        /*009c*/ 	.word	0x00000410


	//----- nvinfo : EIATTR_MAX_THREADS
	.align		4
.L_4463:
        /*00a0*/ 	.byte	0x04, 0x05
        /*00a2*/ 	.short	(.L_4465 - .L_4464)
.L_4464:
        /*00a4*/ 	.word	0x00000080
        /*00a8*/ 	.word	0x00000001
        /*00ac*/ 	.word	0x00000001


	//----- nvinfo : EIATTR_CRS_STACK_SIZE
	.align		4
.L_4465:
        /*00b0*/ 	.byte	0x04, 0x1e
        /*00b2*/ 	.short	(.L_4467 - .L_4466)
.L_4466:
        /*00b4*/ 	.word	0x00000000
.L_4467:


//--------------------- .nv.info._ZN2at6native29vectorized_elementwise_kernelILi2EZZZNS0_21clamp_max_kernel_cudaERNS_18TensorIteratorBaseERKN3c106ScalarEENKUlvE_clEvENKUlvE0_clEvEUlaE_St5arrayIPcLm2EEEEviT0_T1_ --------------------------
	.section	.nv.info._ZN2at6native29vectorized_elementwise_kernelILi2EZZZNS0_21clamp_max_kernel_cudaERNS_18TensorIteratorBaseERKN3c106ScalarEENKUlvE_clEvENKUlvE0_clEvEUlaE_St5arrayIPcLm2EEEEviT0_T1_,"",@"SHT_CUDA_INFO"
	.sectionflags	@""
	.align	4


	//----- nvinfo : EIATTR_CUDA_API_VERSION
	.align		4
        /*0000*/ 	.byte	0x04, 0x37
        /*0002*/ 	.short	(.L_4469 - .L_4468)
.L_4468:
        /*0004*/ 	.word	0x00000082


	//----- nvinfo : EIATTR_SW2861232_WAR
	.align		4
.L_4469:
        /*0008*/ 	.byte	0x01, 0x35
	.zero		2


	//----- nvinfo : EIATTR_PARAM_CBANK
	.align		4
        /*000c*/ 	.byte	0x04, 0x0a
        /*000e*/ 	.short	(.L_4471 - .L_4470)
	.align		4
.L_4470:
        /*0010*/ 	.word	index@(.nv.constant0._ZN2at6native29vectorized_elementwise_kernelILi2EZZZNS0_21clamp_max_kernel_cudaERNS_18TensorIteratorBaseERKN3c106ScalarEENKUlvE_clEvENKUlvE0_clEvEUlaE_St5arrayIPcLm2EEEEviT0_T1_)
        /*0014*/ 	.short	0x0160
        /*0016*/ 	.short	0x0028


	//----- nvinfo : EIATTR_CBANK_PARAM_SIZE
	.align		4
.L_4471:
        /*0018*/ 	.byte	0x03, 0x19
        /*001a*/ 	.short	0x0028


	//----- nvinfo : EIATTR_KPARAM_INFO
	.align		4
        /*001c*/ 	.byte	0x04, 0x17
        /*001e*/ 	.short	(.L_4473 - .L_4472)
.L_4472:
        /*0020*/ 	.word	0x00000000
        /*0024*/ 	.short	0x0002
        /*0026*/ 	.short	0x0018
        /*0028*/ 	.byte	0x00, 0xf0, 0x41, 0x00


	//----- nvinfo : EIATTR_KPARAM_INFO
	.align		4
.L_4473:
        /*002c*/ 	.byte	0x04, 0x17
        /*002e*/ 	.short	(.L_4475 - .L_4474)
.L_4474:
        /*0030*/ 	.word	0x00000000
        /*0034*/ 	.short	0x0001
        /*0036*/ 	.short	0x0008
        /*0038*/ 	.byte	0x00, 0xf0, 0x41, 0x00


	//----- nvinfo : EIATTR_KPARAM_INFO
	.align		4
.L_4475:
        /*003c*/ 	.byte	0x04, 0x17
        /*003e*/ 	.short	(.L_4477 - .L_4476)
.L_4476:
        /*0040*/ 	.word	0x00000000
        /*0044*/ 	.short	0x0000
        /*0046*/ 	.short	0x0000
        /*0048*/ 	.byte	0x00, 0xf0, 0x11, 0x00


	//----- nvinfo : EIATTR_MAXREG_COUNT
	.align		4
.L_4477:
        /*004c*/ 	.byte	0x03, 0x1b
        /*004e*/ 	.short	0x00ff


	//----- nvinfo : EIATTR_MERCURY_ISA_VERSION
	.align		4
        /*0050*/ 	.byte	0x03, 0x5f
        /*0052*/ 	.short	0x0000


	//----- nvinfo : EIATTR_EXIT_INSTR_OFFSETS
	.align		4
        /*0054*/ 	.byte	0x04, 0x1c
        /*0056*/ 	.short	(.L_4479 - .L_4478)


	//   ....[0]....
.L_4478:
        /*0058*/ 	.word	0x00000320


	//   ....[1]....
        /*005c*/ 	.word	0x00000aa0


	//   ....[2]....
        /*0060*/ 	.word	0x00000af0


	//----- nvinfo : EIATTR_MAX_THREADS
	.align		4
.L_4479:
        /*0064*/ 	.byte	0x04, 0x05
        /*0066*/ 	.short	(.L_4481 - .L_4480)
.L_4480:
        /*0068*/ 	.word	0x00000080
        /*006c*/ 	.word	0x00000001
        /*0070*/ 	.word	0x00000001


	//----- nvinfo : EIATTR_CRS_STACK_SIZE
	.align		4
.L_4481:
        /*0074*/ 	.byte	0x04, 0x1e
        /*0076*/ 	.short	(.L_4483 - .L_4482)
.L_4482:
        /*0078*/ 	.word	0x00000000
.L_4483:


//--------------------- .nv.info._ZN2at6native29vectorized_elementwise_kernelILi4EZZZNS0_21clamp_max_kernel_cudaERNS_18TensorIteratorBaseERKN3c106ScalarEENKUlvE_clEvENKUlvE0_clEvEUlaE_St5arrayIPcLm2EEEEviT0_T1_ --------------------------
	.section	.nv.info._ZN2at6native29vectorized_elementwise_kernelILi4EZZZNS0_21clamp_max_kernel_cudaERNS_18TensorIteratorBaseERKN3c106ScalarEENKUlvE_clEvENKUlvE0_clEvEUlaE_St5arrayIPcLm2EEEEviT0_T1_,"",@"SHT_CUDA_INFO"
	.sectionflags	@""
	.align	4


	//----- nvinfo : EIATTR_CUDA_API_VERSION
	.align		4
        /*0000*/ 	.byte	0x04, 0x37
        /*0002*/ 	.short	(.L_4485 - .L_4484)
.L_4484:
        /*0004*/ 	.word	0x00000082


	//----- nvinfo : EIATTR_SW2861232_WAR
	.align		4
.L_4485:
        /*0008*/ 	.byte	0x01, 0x35
	.zero		2


	//----- nvinfo : EIATTR_PARAM_CBANK
	.align		4
        /*000c*/ 	.byte	0x04, 0x0a
        /*000e*/ 	.short	(.L_4487 - .L_4486)
	.align		4
.L_4486:
        /*0010*/ 	.word	index@(.nv.constant0._ZN2at6native29vectorized_elementwise_kernelILi4EZZZNS0_21clamp_max_kernel_cudaERNS_18TensorIteratorBaseERKN3c106ScalarEENKUlvE_clEvENKUlvE0_clEvEUlaE_St5arrayIPcLm2EEEEviT0_T1_)
        /*0014*/ 	.short	0x0160
        /*0016*/ 	.short	0x0028


	//----- nvinfo : EIATTR_CBANK_PARAM_SIZE
	.align		4
.L_4487:
        /*0018*/ 	.byte	0x03, 0x19
        /*001a*/ 	.short	0x0028


	//----- nvinfo : EIATTR_KPARAM_INFO
	.align		4
        /*001c*/ 	.byte	0x04, 0x17
        /*001e*/ 	.short	(.L_4489 - .L_4488)
.L_4488:
        /*0020*/ 	.word	0x00000000
        /*0024*/ 	.short	0x0002
        /*0026*/ 	.short	0x0018
        /*0028*/ 	.byte	0x00, 0xf0, 0x41, 0x00


	//----- nvinfo : EIATTR_KPARAM_INFO
	.align		4
.L_4489:
        /*002c*/ 	.byte	0x04, 0x17
        /*002e*/ 	.short	(.L_4491 - .L_4490)
.L_4490:
        /*0030*/ 	.word	0x00000000
        /*0034*/ 	.short	0x0001
        /*0036*/ 	.short	0x0008
        /*0038*/ 	.byte	0x00, 0xf0, 0x41, 0x00


	//----- nvinfo : EIATTR_KPARAM_INFO
	.align		4
.L_4491:
        /*003c*/ 	.byte	0x04, 0x17
        /*003e*/ 	.short	(.L_4493 - .L_4492)
.L_4492:
        /*0040*/ 	.word	0x00000000
        /*0044*/ 	.short	0x0000
        /*0046*/ 	.short	0x0000
        /*0048*/ 	.byte	0x00, 0xf0, 0x11, 0x00


	//----- nvinfo : EIATTR_MAXREG_COUNT
	.align		4
.L_4493:
        /*004c*/ 	.byte	0x03, 0x1b
        /*004e*/ 	.short	0x00ff


	//----- nvinfo : EIATTR_MERCURY_ISA_VERSION
	.align		4
        /*0050*/ 	.byte	0x03, 0x5f
        /*0052*/ 	.short	0x0000


	//----- nvinfo : EIATTR_EXIT_INSTR_OFFSETS
	.align		4
        /*0054*/ 	.byte	0x04, 0x1c
        /*0056*/ 	.short	(.L_4495 - .L_4494)


	//   ....[0]....
.L_4494:
        /*0058*/ 	.word	0x000002b0


	//   ....[1]....
        /*005c*/ 	.word	0x00000a30


	//   ....[2]....
        /*0060*/ 	.word	0x00000a80


	//----- nvinfo : EIATTR_MAX_THREADS
	.align		4
.L_4495:
        /*0064*/ 	.byte	0x04, 0x05
        /*0066*/ 	.short	(.L_4497 - .L_4496)
.L_4496:
        /*0068*/ 	.word	0x00000080
        /*006c*/ 	.word	0x00000001
        /*0070*/ 	.word	0x00000001


	//----- nvinfo : EIATTR_CRS_STACK_SIZE
	.align		4
.L_4497:
        /*0074*/ 	.byte	0x04, 0x1e
        /*0076*/ 	.short	(.L_4499 - .L_4498)
.L_4498:
        /*0078*/ 	.word	0x00000000
.L_4499:


//--------------------- .nv.info._ZN2at6native29vectorized_elementwise_kernelILi8EZZZNS0_21clamp_max_kernel_cudaERNS_18TensorIteratorBaseERKN3c106ScalarEENKUlvE_clEvENKUlvE0_clEvEUlaE_St5arrayIPcLm2EEEEviT0_T1_ --------------------------
	.section	.nv.info._ZN2at6native29vectorized_elementwise_kernelILi8EZZZNS0_21clamp_max_kernel_cudaERNS_18TensorIteratorBaseERKN3c106ScalarEENKUlvE_clEvENKUlvE0_clEvEUlaE_St5arrayIPcLm2EEEEviT0_T1_,"",@"SHT_CUDA_INFO"
	.sectionflags	@""
	.align	4


	//----- nvinfo : EIATTR_CUDA_API_VERSION
	.align		4
        /*0000*/ 	.byte	0x04, 0x37
        /*0002*/ 	.short	(.L_4501 - .L_4500)
.L_4500:
        /*0004*/ 	.word	0x00000082


	//----- nvinfo : EIATTR_SW2861232_WAR
	.align		4
.L_4501:
        /*0008*/ 	.byte	0x01, 0x35
	.zero		2


	//----- nvinfo : EIATTR_PARAM_CBANK
	.align		4
        /*000c*/ 	.byte	0x04, 0x0a
        /*000e*/ 	.short	(.L_4503 - .L_4502)
	.align		4
.L_4502:
        /*0010*/ 	.word	index@(.nv.constant0._ZN2at6native29vectorized_elementwise_kernelILi8EZZZNS0_21clamp_max_kernel_cudaERNS_18TensorIteratorBaseERKN3c106ScalarEENKUlvE_clEvENKUlvE0_clEvEUlaE_St5arrayIPcLm2EEEEviT0_T1_)
        /*0014*/ 	.short	0x0160
        /*0016*/ 	.short	0x0028


	//----- nvinfo : EIATTR_CBANK_PARAM_SIZE
	.align		4
.L_4503:
        /*0018*/ 	.byte	0x03, 0x19
        /*001a*/ 	.short	0x0028


	//----- nvinfo : EIATTR_KPARAM_INFO
	.align		4
        /*001c*/ 	.byte	0x04, 0x17
        /*001e*/ 	.short	(.L_4505 - .L_4504)
.L_4504:
        /*0020*/ 	.word	0x00000000
        /*0024*/ 	.short	0x0002
        /*0026*/ 	.short	0x0018
        /*0028*/ 	.byte	0x00, 0xf0, 0x41, 0x00


	//----- nvinfo : EIATTR_KPARAM_INFO
	.align		4
.L_4505:
        /*002c*/ 	.byte	0x04, 0x17
        /*002e*/ 	.short	(.L_4507 - .L_4506)
.L_4506:
        /*0030*/ 	.word	0x00000000
        /*0034*/ 	.short	0x0001
        /*0036*/ 	.short	0x0008
        /*0038*/ 	.byte	0x00, 0xf0, 0x41, 0x00


	//----- nvinfo : EIATTR_KPARAM_INFO
	.align		4
.L_4507:
        /*003c*/ 	.byte	0x04, 0x17
        /*003e*/ 	.short	(.L_4509 - .L_4508)
.L_4508:
        /*0040*/ 	.word	0x00000000
        /*0044*/ 	.short	0x0000
        /*0046*/ 	.short	0x0000
        /*0048*/ 	.byte	0x00, 0xf0, 0x11, 0x00


	//----- nvinfo : EIATTR_MAXREG_COUNT
	.align		4
.L_4509:
        /*004c*/ 	.byte	0x03, 0x1b
        /*004e*/ 	.short	0x00ff


	//----- nvinfo : EIATTR_MERCURY_ISA_VERSION
	.align		4
        /*0050*/ 	.byte	0x03, 0x5f
        /*0052*/ 	.short	0x0000


	//----- nvinfo : EIATTR_EXIT_INSTR_OFFSETS
	.align		4
        /*0054*/ 	.byte	0x04, 0x1c
        /*0056*/ 	.short	(.L_4511 - .L_4510)


	//   ....[0]....
.L_4510:
        /*0058*/ 	.word	0x00000010


	//----- nvinfo : EIATTR_MAX_THREADS
	.align		4
.L_4511:
        /*005c*/ 	.byte	0x04, 0x05
        /*005e*/ 	.short	(.L_4513 - .L_4512)
.L_4512:
        /*0060*/ 	.word	0x00000080
        /*0064*/ 	.word	0x00000001
        /*0068*/ 	.word	0x00000001
.L_4513:


//--------------------- .nv.info._ZN2at6native18elementwise_kernelILi128ELi4EZNS0_15gpu_kernel_implIZZZNS0_21clamp_max_kernel_cudaERNS_18TensorIteratorBaseERKN3c106ScalarEENKUlvE_clEvENKUlvE_clEvEUlhE_EEvS4_RKT_EUliE_EEviT1_ --------------------------
	.section	.nv.info._ZN2at6native18elementwise_kernelILi128ELi4EZNS0_15gpu_kernel_implIZZZNS0_21clamp_max_kernel_cudaERNS_18TensorIteratorBaseERKN3c106ScalarEENKUlvE_clEvENKUlvE_clEvEUlhE_EEvS4_RKT_EUliE_EEviT1_,"",@"SHT_CUDA_INFO"
	.sectionflags	@""
	.align	4


	//----- nvinfo : EIATTR_CUDA_API_VERSION
	.align		4
        /*0000*/ 	.byte	0x04, 0x37
        /*0002*/ 	.short	(.L_4515 - .L_4514)
.L_4514:
        /*0004*/ 	.word	0x00000082


	//----- nvinfo : EIATTR_SW2861232_WAR
	.align		4
.L_4515:
        /*0008*/ 	.byte	0x01, 0x35
	.zero		2


	//----- nvinfo : EIATTR_PARAM_CBANK
	.align		4
        /*000c*/ 	.byte	0x04, 0x0a
        /*000e*/ 	.short	(.L_4517 - .L_4516)
	.align		4
.L_4516:
        /*0010*/ 	.word	index@(.nv.constant0._ZN2at6native18elementwise_kernelILi128ELi4EZNS0_15gpu_kernel_implIZZZNS0_21clamp_max_kernel_cudaERNS_18TensorIteratorBaseERKN3c106ScalarEENKUlvE_clEvENKUlvE_clEvEUlhE_EEvS4_RKT_EUliE_EEviT1_)
        /*0014*/ 	.short	0x0160
        /*0016*/ 	.short	0x0230


	//----- nvinfo : EIATTR_CBANK_PARAM_SIZE
	.align		4
.L_4517:
        /*0018*/ 	.byte	0x03, 0x19
        /*001a*/ 	.short	0x0230


	//----- nvinfo : EIATTR_KPARAM_INFO
	.align		4
        /*001c*/ 	.byte	0x04, 0x17
        /*001e*/ 	.short	(.L_4519 - .L_4518)
.L_4518:
        /*0020*/ 	.word	0x00000000
        /*0024*/ 	.short	0x0001
        /*0026*/ 	.short	0x0008
        /*0028*/ 	.byte	0x00, 0xf0, 0xa1, 0x08


	//----- nvinfo : EIATTR_KPARAM_INFO
	.align		4
.L_4519:
        /*002c*/ 	.byte	0x04, 0x17
        /*002e*/ 	.short	(.L_4521 - .L_4520)
.L_4520:
        /*0030*/ 	.word	0x00000000
        /*0034*/ 	.short	0x0000
        /*0036*/ 	.short	0x0000
        /*0038*/ 	.byte	0x00, 0xf0, 0x11, 0x00


	//----- nvinfo : EIATTR_MAXREG_COUNT
	.align		4
.L_4521:
        /*003c*/ 	.byte	0x03, 0x1b
        /*003e*/ 	.short	0x0080


	//----- nvinfo : EIATTR_EXTERNS
	.align		4
        /*0040*/ 	.byte	0x04, 0x0f
        /*0042*/ 	.short	(.L_4523 - .L_4522)


	//   ....[0]....
	.align		4
.L_4522:
        /*0044*/ 	.word	index@(__assertfail)


	//----- nvinfo : EIATTR_MERCURY_ISA_VERSION
	.align		4
.L_4523:
        /*0048*/ 	.byte	0x03, 0x5f
        /*004a*/ 	.short	0x0000


	//----- nvinfo : EIATTR_SYSCALL_OFFSETS
	.align		4
        /*004c*/ 	.byte	0x04, 0x46
        /*004e*/ 	.short	(.L_4525 - .L_4524)


	//   ....[0]....
.L_4524:
        /*0050*/ 	.word	0x00001d80


	//   ....[1]....
        /*0054*/ 	.word	0x00002c60


	//   ....[2]....
        /*0058*/ 	.word	0x00004a10


	//   ....[3]....
        /*005c*/ 	.word	0x000058e0


	//   ....[4]....
        /*0060*/ 	.word	0x00007650


	//   ....[5]....
        /*0064*/ 	.word	0x00008520


	//   ....[6]....
        /*0068*/ 	.word	0x0000a2a0


	//   ....[7]....
        /*006c*/ 	.word	0x0000b170


	//----- nvinfo : EIATTR_EXIT_INSTR_OFFSETS
	.align		4
.L_4525:
        /*0070*/ 	.byte	0x04, 0x1c
        /*0072*/ 	.short	(.L_4527 - .L_4526)


	//   ....[0]....
.L_4526:
        /*0074*/ 	.word	0x000085b0


	//   ....[1]....
        /*0078*/ 	.word	0x0000a420


	//   ....[2]....
        /*007c*/ 	.word	0x0000a440


	//   ....[3]....
        /*0080*/ 	.word	0x0000a4d0


	//   ....[4]....
        /*0084*/ 	.word	0x0000a4f0


	//   ....[5]....
        /*0088*/ 	.word	0x0000a510


	//   ....[6]....
        /*008c*/ 	.word	0x0000a5a0


	//   ....[7]....
        /*0090*/ 	.word	0x0000a5e0


	//   ....[8]....
        /*0094*/ 	.word	0x0000a680


	//   ....[9]....
        /*0098*/ 	.word	0x0000a6d0


	//   ....[10]....
        /*009c*/ 	.word	0x0000a700


	//   ....[11]....
        /*00a0*/ 	.word	0x0000a7d0


	//   ....[12]....
        /*00a4*/ 	.word	0x0000a810


	//   ....[13]....
        /*00a8*/ 	.word	0x0000a9a0


	//   ....[14]....
        /*00ac*/ 	.word	0x0000ab00


	//   ....[15]....
        /*00b0*/ 	.word	0x0000ab40


	//   ....[16]....
        /*00b4*/ 	.word	0x0000abe0


	//   ....[17]....
        /*00b8*/ 	.word	0x0000ad60


	//   ....[18]....
        /*00bc*/ 	.word	0x0000aee0


	//   ....[19]....
        /*00c0*/ 	.word	0x0000b040


	//   ....[20]....
        /*00c4*/ 	.word	0x0000b180


	//   ....[21]....
        /*00c8*/ 	.word	0x0000b1b0


	//   ....[22]....
        /*00cc*/ 	.word	0x0000b1d0


	//----- nvinfo : EIATTR_MAX_THREADS
	.align		4
.L_4527:
        /*00d0*/ 	.byte	0x04, 0x05
        /*00d2*/ 	.short	(.L_4529 - .L_4528)
.L_4528:
        /*00d4*/ 	.word	0x00000080
        /*00d8*/ 	.word	0x00000001
        /*00dc*/ 	.word	0x00000001


	//----- nvinfo : EIATTR_CRS_STACK_SIZE
	.align		4
.L_4529:
        /*00e0*/ 	.byte	0x04, 0x1e
        /*00e2*/ 	.short	(.L_4531 - .L_4530)
.L_4530:
        /*00e4*/ 	.word	0x00000000
.L_4531:


//--------------------- .nv.info._ZN2at6native27unrolled_elementwise_kernelIZZZNS0_21clamp_max_kernel_cudaERNS_18TensorIteratorBaseERKN3c106ScalarEENKUlvE_clEvENKUlvE_clEvEUlhE_St5arrayIPcLm2EELi4E23TrivialOffsetCalculatorILi1EjESF_NS0_6memory12LoadWithCastILi1EEENSG_13StoreWithCastILi1EEEEEviT_T0_T2_T3_T4_T5_ --------------------------
	.section	.nv.info._ZN2at6native27unrolled_elementwise_kernelIZZZNS0_21clamp_max_kernel_cudaERNS_18TensorIteratorBaseERKN3c106ScalarEENKUlvE_clEvENKUlvE_clEvEUlhE_St5arrayIPcLm2EELi4E23TrivialOffsetCalculatorILi1EjESF_NS0_6memory12LoadWithCastILi1EEENSG_13StoreWithCastILi1EEEEEviT_T0_T2_T3_T4_T5_,"",@"SHT_CUDA_INFO"
	.sectionflags	@""
	.align	4


	//----- nvinfo : EIATTR_CUDA_API_VERSION
	.align		4
        /*0000*/ 	.byte	0x04, 0x37
        /*0002*/ 	.short	(.L_4533 - .L_4532)
.L_4532:
        /*0004*/ 	.word	0x00000082


	//----- nvinfo : EIATTR_SW2861232_WAR
	.align		4
.L_4533:
        /*0008*/ 	.byte	0x01, 0x35
	.zero		2


	//----- nvinfo : EIATTR_PARAM_CBANK
	.align		4
        /*000c*/ 	.byte	0x04, 0x0a
        /*000e*/ 	.short	(.L_4535 - .L_4534)
	.align		4
.L_4534:
        /*0010*/ 	.word	index@(.nv.constant0._ZN2at6native27unrolled_elementwise_kernelIZZZNS0_21clamp_max_kernel_cudaERNS_18TensorIteratorBaseERKN3c106ScalarEENKUlvE_clEvENKUlvE_clEvEUlhE_St5arrayIPcLm2EELi4E23TrivialOffsetCalculatorILi1EjESF_NS0_6memory12LoadWithCastILi1EEENSG_13StoreWithCastILi1EEEEEviT_T0_T2_T3_T4_T5_)
        /*0014*/ 	.short	0x0160
        /*0016*/ 	.short	0x003c


	//----- nvinfo : EIATTR_CBANK_PARAM_SIZE
	.align		4
.L_4535:
        /*0018*/ 	.byte	0x03, 0x19
        /*001a*/ 	.short	0x003c


	//----- nvinfo : EIATTR_KPARAM_INFO
	.align		4
        /*001c*/ 	.byte	0x04, 0x17
        /*001e*/ 	.short	(.L_4537 - .L_4536)
.L_4536:
        /*0020*/ 	.word	0x00000000
        /*0024*/ 	.short	0x0006
        /*0026*/ 	.short	0x0034
        /*0028*/ 	.byte	0x00, 0xf0, 0x21, 0x00


	//----- nvinfo : EIATTR_KPARAM_INFO
	.align		4
.L_4537:
        /*002c*/ 	.byte	0x04, 0x17
        /*002e*/ 	.short	(.L_4539 - .L_4538)
.L_4538:
        /*0030*/ 	.word	0x00000000
        /*0034*/ 	.short	0x0005
        /*0036*/ 	.short	0x002c
        /*0038*/ 	.byte	0x00, 0xf0, 0x21, 0x00


	//----- nvinfo : EIATTR_KPARAM_INFO
	.align		4
.L_4539:
        /*003c*/ 	.byte	0x04, 0x17
        /*003e*/ 	.short	(.L_4541 - .L_4540)
.L_4540:
        /*0040*/ 	.word	0x00000000
        /*0044*/ 	.short	0x0004
        /*0046*/ 	.short	0x0029
        /*0048*/ 	.byte	0x00, 0xf0, 0x05, 0x00


	//----- nvinfo : EIATTR_KPARAM_INFO
	.align		4
.L_4541:
        /*004c*/ 	.byte	0x04, 0x17
        /*004e*/ 	.short	(.L_4543 - .L_4542)
.L_4542:
        /*0050*/ 	.word	0x00000000
        /*0054*/ 	.short	0x0003
        /*0056*/ 	.short	0x0028
        /*0058*/ 	.byte	0x00, 0xf0, 0x05, 0x00


	//----- nvinfo : EIATTR_KPARAM_INFO
	.align		4
.L_4543:
        /*005c*/ 	.byte	0x04, 0x17
        /*005e*/ 	.short	(.L_4545 - .L_4544)
.L_4544:
        /*0060*/ 	.word	0x00000000
        /*0064*/ 	.short	0x0002
        /*0066*/ 	.short	0x0018
        /*0068*/ 	.byte	0x00, 0xf0, 0x41, 0x00


	//----- nvinfo : EIATTR_KPARAM_INFO
	.align		4
.L_4545:
        /*006c*/ 	.byte	0x04, 0x17
        /*006e*/ 	.short	(.L_4547 - .L_4546)
.L_4546:
        /*0070*/ 	.word	0x00000000
        /*0074*/ 	.short	0x0001
        /*0076*/ 	.short	0x0008
        /*0078*/ 	.byte	0x00, 0xf0, 0x41, 0x00


	//----- nvinfo : EIATTR_KPARAM_INFO
	.align		4
.L_4547:
        /*007c*/ 	.byte	0x04, 0x17
        /*007e*/ 	.short	(.L_4549 - .L_4548)
.L_4548:
        /*0080*/ 	.word	0x00000000
        /*0084*/ 	.short	0x0000
        /*0086*/ 	.short	0x0000
        /*0088*/ 	.byte	0x00, 0xf0, 0x11, 0x00


	//----- nvinfo : EIATTR_MAXREG_COUNT
	.align		4
.L_4549:
        /*008c*/ 	.byte	0x03, 0x1b
        /*008e*/ 	.short	0x00ff


	//----- nvinfo : EIATTR_EXTERNS
	.align		4
        /*0090*/ 	.byte	0x04, 0x0f
        /*0092*/ 	.short	(.L_4551 - .L_4550)


	//   ....[0]....
	.align		4
.L_4550:
        /*0094*/ 	.word	index@(__assertfail)


	//----- nvinfo : EIATTR_MERCURY_ISA_VERSION
	.align		4
.L_4551:
        /*0098*/ 	.byte	0x03, 0x5f
        /*009a*/ 	.short	0x0000


	//----- nvinfo : EIATTR_SYSCALL_OFFSETS
	.align		4
        /*009c*/ 	.byte	0x04, 0x46
        /*009e*/ 	.short	(.L_4553 - .L_4552)


	//   ....[0]....
.L_4552:
        /*00a0*/ 	.word	0x00000f60


	//   ....[1]....
        /*00a4*/ 	.word	0x00001ec0


	//   ....[2]....
        /*00a8*/ 	.word	0x00002e30


	//   ....[3]....
        /*00ac*/ 	.word	0x00003d80


	//   ....[4]....
        /*00b0*/ 	.word	0x00004d30


	//   ....[5]....
        /*00b4*/ 	.word	0x00005c50


	//   ....[6]....
        /*00b8*/ 	.word	0x00006b60


	//   ....[7]....
        /*00bc*/ 	.word	0x00007a70


	//----- nvinfo : EIATTR_EXIT_INSTR_OFFSETS
	.align		4
.L_4553:
        /*00c0*/ 	.byte	0x04, 0x1c
        /*00c2*/ 	.short	(.L_4555 - .L_4554)


	//   ....[0]....
.L_4554:
        /*00c4*/ 	.word	0x00006c00


	//   ....[1]....
        /*00c8*/ 	.word	0x00006d10


	//   ....[2]....
        /*00cc*/ 	.word	0x00006d30


	//   ....[3]....
        /*00d0*/ 	.word	0x00006dd0


	//   ....[4]....
        /*00d4*/ 	.word	0x00006df0


	//   ....[5]....
        /*00d8*/ 	.word	0x00006e10


	//   ....[6]....
        /*00dc*/ 	.word	0x00006ea0


	//   ....[7]....
        /*00e0*/ 	.word	0x00006ee0


	//   ....[8]....
        /*00e4*/ 	.word	0x00006f80


	//   ....[9]....
        /*00e8*/ 	.word	0x00006fd0


	//   ....[10]....
        /*00ec*/ 	.word	0x00007000


	//   ....[11]....
        /*00f0*/ 	.word	0x000070d0


	//   ....[12]....
        /*00f4*/ 	.word	0x00007110


	//   ....[13]....
        /*00f8*/ 	.word	0x000072a0


	//   ....[14]....
        /*00fc*/ 	.word	0x00007400


	//   ....[15]....
        /*0100*/ 	.word	0x00007440


	//   ....[16]....
        /*0104*/ 	.word	0x000074e0


	//   ....[17]....
        /*0108*/ 	.word	0x00007660


	//   ....[18]....
        /*010c*/ 	.word	0x000077e0


	//   ....[19]....
        /*0110*/ 	.word	0x00007940


	//   ....[20]....
        /*0114*/ 	.word	0x00007a80


	//   ....[21]....
        /*0118*/ 	.word	0x00007ac0


	//   ....[22]....
        /*011c*/ 	.word	0x00007ae0


	//----- nvinfo : EIATTR_MAX_THREADS
	.align		4
.L_4555:
        /*0120*/ 	.byte	0x04, 0x05
        /*0122*/ 	.short	(.L_4557 - .L_4556)
.L_4556:
        /*0124*/ 	.word	0x00000080
        /*0128*/ 	.word	0x00000001
        /*012c*/ 	.word	0x00000001


	//----- nvinfo : EIATTR_CRS_STACK_SIZE
	.align		4
.L_4557:
        /*0130*/ 	.byte	0x04, 0x1e
        /*0132*/ 	.short	(.L_4559 - .L_4558)
.L_4558:
        /*0134*/ 	.word	0x00000000
.L_4559:


//--------------------- .nv.info._ZN2at6native18elementwise_kernelILi128ELi4EZNS0_22gpu_kernel_impl_nocastIZZZNS0_21clamp_max_kernel_cudaERNS_18TensorIteratorBaseERKN3c106ScalarEENKUlvE_clEvENKUlvE_clEvEUlhE_EEvS4_RKT_EUliE_EEviT1_ --------------------------
	.section	.nv.info._ZN2at6native18elementwise_kernelILi128ELi4EZNS0_22gpu_kernel_impl_nocastIZZZNS0_21clamp_max_kernel_cudaERNS_18TensorIteratorBaseERKN3c106ScalarEENKUlvE_clEvENKUlvE_clEvEUlhE_EEvS4_RKT_EUliE_EEviT1_,"",@"SHT_CUDA_INFO"
	.sectionflags	@""
	.align	4


	//----- nvinfo : EIATTR_CUDA_API_VERSION
	.align		4
        /*0000*/ 	.byte	0x04, 0x37
        /*0002*/ 	.short	(.L_4561 - .L_4560)
.L_4560:
        /*0004*/ 	.word	0x00000082


	//----- nvinfo : EIATTR_SW2861232_WAR
	.align		4
.L_4561:
        /*0008*/ 	.byte	0x01, 0x35
	.zero		2


	//----- nvinfo : EIATTR_PARAM_CBANK
	.align		4
        /*000c*/ 	.byte	0x04, 0x0a
        /*000e*/ 	.short	(.L_4563 - .L_4562)
	.align		4
.L_4562:
        /*0010*/ 	.word	index@(.nv.constant0._ZN2at6native18elementwise_kernelILi128ELi4EZNS0_22gpu_kernel_impl_nocastIZZZNS0_21clamp_max_kernel_cudaERNS_18TensorIteratorBaseERKN3c106ScalarEENKUlvE_clEvENKUlvE_clEvEUlhE_EEvS4_RKT_EUliE_EEviT1_)
        /*0014*/ 	.short	0x0160
        /*0016*/ 	.short	0x0228


	//----- nvinfo : EIATTR_CBANK_PARAM_SIZE
	.align		4
.L_4563:
        /*0018*/ 	.byte	0x03, 0x19
        /*001a*/ 	.short	0x0228


	//----- nvinfo : EIATTR_KPARAM_INFO
	.align		4
        /*001c*/ 	.byte	0x04, 0x17
        /*001e*/ 	.short	(.L_4565 - .L_4564)
.L_4564:
        /*0020*/ 	.word	0x00000000
        /*0024*/ 	.short	0x0001
        /*0026*/ 	.short	0x0008
        /*0028*/ 	.byte	0x00, 0xf0, 0x81, 0x08


	//----- nvinfo : EIATTR_KPARAM_INFO
	.align		4
.L_4565:
        /*002c*/ 	.byte	0x04, 0x17
        /*002e*/ 	.short	(.L_4567 - .L_4566)
.L_4566:
        /*0030*/ 	.word	0x00000000
        /*0034*/ 	.short	0x0000
        /*0036*/ 	.short	0x0000
        /*0038*/ 	.byte	0x00, 0xf0, 0x11, 0x00


	//----- nvinfo : EIATTR_MAXREG_COUNT
	.align		4
.L_4567:
        /*003c*/ 	.byte	0x03, 0x1b
        /*003e*/ 	.short	0x0080


	//----- nvinfo : EIATTR_MERCURY_ISA_VERSION
	.align		4
        /*0040*/ 	.byte	0x03, 0x5f
        /*0042*/ 	.short	0x0000


	//----- nvinfo : EIATTR_EXIT_INSTR_OFFSETS
	.align		4
        /*0044*/ 	.byte	0x04, 0x1c
        /*0046*/ 	.short	(.L_4569 - .L_4568)


	//   ....[0]....
.L_4568:
        /*0048*/ 	.word	0x00002d20


	//   ....[1]....
        /*004c*/ 	.word	0x00003bd0


	//----- nvinfo : EIATTR_MAX_THREADS
	.align		4
.L_4569:
        /*0050*/ 	.byte	0x04, 0x05
        /*0052*/ 	.short	(.L_4571 - .L_4570)
.L_4570:
        /*0054*/ 	.word	0x00000080
        /*0058*/ 	.word	0x00000001
        /*005c*/ 	.word	0x00000001


	//----- nvinfo : EIATTR_CRS_STACK_SIZE
	.align		4
.L_4571:
        /*0060*/ 	.byte	0x04, 0x1e
        /*0062*/ 	.short	(.L_4573 - .L_4572)
.L_4572:
        /*0064*/ 	.word	0x00000000
.L_4573:


//--------------------- .nv.info._ZN2at6native27unrolled_elementwise_kernelIZZZNS0_21clamp_max_kernel_cudaERNS_18TensorIteratorBaseERKN3c106ScalarEENKUlvE_clEvENKUlvE_clEvEUlhE_St5arrayIPcLm2EELi4E23TrivialOffsetCalculatorILi1EjESF_NS0_6memory15LoadWithoutCastENSG_16StoreWithoutCastEEEviT_T0_T2_T3_T4_T5_ --------------------------
	.section	.nv.info._ZN2at6native27unrolled_elementwise_kernelIZZZNS0_21clamp_max_kernel_cudaERNS_18TensorIteratorBaseERKN3c106ScalarEENKUlvE_clEvENKUlvE_clEvEUlhE_St5arrayIPcLm2EELi4E23TrivialOffsetCalculatorILi1EjESF_NS0_6memory15LoadWithoutCastENSG_16StoreWithoutCastEEEviT_T0_T2_T3_T4_T5_,"",@"SHT_CUDA_INFO"
	.sectionflags	@""
	.align	4


	//----- nvinfo : EIATTR_CUDA_API_VERSION
	.align		4
        /*0000*/ 	.byte	0x04, 0x37
        /*0002*/ 	.short	(.L_4575 - .L_4574)
.L_4574:
        /*0004*/ 	.word	0x00000082


	//----- nvinfo : EIATTR_SW2861232_WAR
	.align		4
.L_4575:
        /*0008*/ 	.byte	0x01, 0x35
	.zero		2


	//----- nvinfo : EIATTR_PARAM_CBANK
	.align		4
        /*000c*/ 	.byte	0x04, 0x0a
        /*000e*/ 	.short	(.L_4577 - .L_4576)
	.align		4
.L_4576:
        /*0010*/ 	.word	index@(.nv.constant0._ZN2at6native27unrolled_elementwise_kernelIZZZNS0_21clamp_max_kernel_cudaERNS_18TensorIteratorBaseERKN3c106ScalarEENKUlvE_clEvENKUlvE_clEvEUlhE_St5arrayIPcLm2EELi4E23TrivialOffsetCalculatorILi1EjESF_NS0_6memory15LoadWithoutCastENSG_16StoreWithoutCastEEEviT_T0_T2_T3_T4_T5_)
        /*0014*/ 	.short	0x0160
        /*0016*/ 	.short	0x002c


	//----- nvinfo : EIATTR_CBANK_PARAM_SIZE
	.align		4
.L_4577:
        /*0018*/ 	.byte	0x03, 0x19
        /*001a*/ 	.short	0x002c


	//----- nvinfo : EIATTR_KPARAM_INFO
	.align		4
        /*001c*/ 	.byte	0x04, 0x17
        /*001e*/ 	.short	(.L_4579 - .L_4578)
.L_4578:
        /*0020*/ 	.word	0x00000000
        /*0024*/ 	.short	0x0006
        /*0026*/ 	.short	0x002b
        /*0028*/ 	.byte	0x00, 0xf0, 0x05, 0x00


	//----- nvinfo : EIATTR_KPARAM_INFO
	.align		4
.L_4579:
        /*002c*/ 	.byte	0x04, 0x17
        /*002e*/ 	.short	(.L_4581 - .L_4580)
.L_4580:
        /*0030*/ 	.word	0x00000000
        /*0034*/ 	.short	0x0005
        /*0036*/ 	.short	0x002a
        /*0038*/ 	.byte	0x00, 0xf0, 0x05, 0x00


	//----- nvinfo : EIATTR_KPARAM_INFO
	.align		4
.L_4581:
        /*003c*/ 	.byte	0x04, 0x17
        /*003e*/ 	.short	(.L_4583 - .L_4582)
.L_4582:
        /*0040*/ 	.word	0x00000000
        /*0044*/ 	.short	0x0004
        /*0046*/ 	.short	0x0029
        /*0048*/ 	.byte	0x00, 0xf0, 0x05, 0x00


	//----- nvinfo : EIATTR_KPARAM_INFO
	.align		4
.L_4583:
        /*004c*/ 	.byte	0x04, 0x17
        /*004e*/ 	.short	(.L_4585 - .L_4584)
.L_4584:
        /*0050*/ 	.word	0x00000000
        /*0054*/ 	.short	0x0003
        /*0056*/ 	.short	0x0028
        /*0058*/ 	.byte	0x00, 0xf0, 0x05, 0x00


	//----- nvinfo : EIATTR_KPARAM_INFO
	.align		4
.L_4585:
        /*005c*/ 	.byte	0x04, 0x17
        /*005e*/ 	.short	(.L_4587 - .L_4586)
.L_4586:
        /*0060*/ 	.word	0x00000000
        /*0064*/ 	.short	0x0002
        /*0066*/ 	.short	0x0018
        /*0068*/ 	.byte	0x00, 0xf0, 0x41, 0x00


	//----- nvinfo : EIATTR_KPARAM_INFO
	.align		4
.L_4587:
        /*006c*/ 	.byte	0x04, 0x17
        /*006e*/ 	.short	(.L_4589 - .L_4588)
.L_4588:
        /*0070*/ 	.word	0x00000000
        /*0074*/ 	.short	0x0001
        /*0076*/ 	.short	0x0008
        /*0078*/ 	.byte	0x00, 0xf0, 0x41, 0x00


	//----- nvinfo : EIATTR_KPARAM_INFO
	.align		4
.L_4589:
        /*007c*/ 	.byte	0x04, 0x17
        /*007e*/ 	.short	(.L_4591 - .L_4590)
.L_4590:
        /*0080*/ 	.word	0x00000000
        /*0084*/ 	.short	0x0000
        /*0086*/ 	.short	0x0000
        /*0088*/ 	.byte	0x00, 0xf0, 0x11, 0x00


	//----- nvinfo : EIATTR_MAXREG_COUNT
	.align		4
.L_4591:
        /*008c*/ 	.byte	0x03, 0x1b
        /*008e*/ 	.short	0x00ff


	//----- nvinfo : EIATTR_MERCURY_ISA_VERSION
	.align		4
        /*0090*/ 	.byte	0x03, 0x5f
        /*0092*/ 	.short	0x0000


	//----- nvinfo : EIATTR_EXIT_INSTR_OFFSETS
	.align		4
        /*0094*/ 	.byte	0x04, 0x1c
        /*0096*/ 	.short	(.L_4593 - .L_4592)


	//   ....[0]....
.L_4592:
        /*0098*/ 	.word	0x000003c0


	//   ....[1]....
        /*009c*/ 	.word	0x00000410


	//----- nvinfo : EIATTR_MAX_THREADS
	.align		4
.L_4593:
        /*00a0*/ 	.byte	0x04, 0x05
        /*00a2*/ 	.short	(.L_4595 - .L_4594)
.L_4594:
        /*00a4*/ 	.word	0x00000080
        /*00a8*/ 	.word	0x00000001
        /*00ac*/ 	.word	0x00000001


	//----- nvinfo : EIATTR_CRS_STACK_SIZE
	.align		4
.L_4595:
        /*00b0*/ 	.byte	0x04, 0x1e
        /*00b2*/ 	.short	(.L_4597 - .L_4596)
.L_4596:
        /*00b4*/ 	.word	0x00000000
.L_4597:


//--------------------- .nv.info._ZN2at6native29vectorized_elementwise_kernelILi2EZZZNS0_21clamp_max_kernel_cudaERNS_18TensorIteratorBaseERKN3c106ScalarEENKUlvE_clEvENKUlvE_clEvEUlhE_St5arrayIPcLm2EEEEviT0_T1_ --------------------------
	.section	.nv.info._ZN2at6native29vectorized_elementwise_kernelILi2EZZZNS0_21clamp_max_kernel_cudaERNS_18TensorIteratorBaseERKN3c106ScalarEENKUlvE_clEvENKUlvE_clEvEUlhE_St5arrayIPcLm2EEEEviT0_T1_,"",@"SHT_CUDA_INFO"
	.sectionflags	@""
	.align	4


	//----- nvinfo : EIATTR_CUDA_API_VERSION
	.align		4
        /*0000*/ 	.byte	0x04, 0x37
        /*0002*/ 	.short	(.L_4599 - .L_4598)
.L_4598:
        /*0004*/ 	.word	0x00000082


	//----- nvinfo : EIATTR_SW2861232_WAR
	.align		4
.L_4599:
        /*0008*/ 	.byte	0x01, 0x35
	.zero		2


	//----- nvinfo : EIATTR_PARAM_CBANK
	.align		4
        /*000c*/ 	.byte	0x04, 0x0a
        /*000e*/ 	.short	(.L_4601 - .L_4600)
	.align		4
.L_4600:
        /*0010*/ 	.word	index@(.nv.constant0._ZN2at6native29vectorized_elementwise_kernelILi2EZZZNS0_21clamp_max_kernel_cudaERNS_18TensorIteratorBaseERKN3c106ScalarEENKUlvE_clEvENKUlvE_clEvEUlhE_St5arrayIPcLm2EEEEviT0_T1_)
        /*0014*/ 	.short	0x0160
        /*0016*/ 	.short	0x0028


	//----- nvinfo : EIATTR_CBANK_PARAM_SIZE
	.align		4
.L_4601:
        /*0018*/ 	.byte	0x03, 0x19
        /*001a*/ 	.short	0x0028


	//----- nvinfo : EIATTR_KPARAM_INFO
	.align		4
        /*001c*/ 	.byte	0x04, 0x17
        /*001e*/ 	.short	(.L_4603 - .L_4602)
.L_4602:
        /*0020*/ 	.word	0x00000000
        /*0024*/ 	.short	0x0002
        /*0026*/ 	.short	0x0018
        /*0028*/ 	.byte	0x00, 0xf0, 0x41, 0x00


	//----- nvinfo : EIATTR_KPARAM_INFO
	.align		4
.L_4603:
        /*002c*/ 	.byte	0x04, 0x17
        /*002e*/ 	.short	(.L_4605 - .L_4604)
.L_4604:
        /*0030*/ 	.word	0x00000000
        /*0034*/ 	.short	0x0001
        /*0036*/ 	.short	0x0008
        /*0038*/ 	.byte	0x00, 0xf0, 0x41, 0x00


	//----- nvinfo : EIATTR_KPARAM_INFO
	.align		4
.L_4605:
        /*003c*/ 	.byte	0x04, 0x17
        /*003e*/ 	.short	(.L_4607 - .L_4606)
.L_4606:
        /*0040*/ 	.word	0x00000000
        /*0044*/ 	.short	0x0000
        /*0046*/ 	.short	0x0000
        /*0048*/ 	.byte	0x00, 0xf0, 0x11, 0x00


	//----- nvinfo : EIATTR_MAXREG_COUNT
	.align		4
.L_4607:
        /*004c*/ 	.byte	0x03, 0x1b
        /*004e*/ 	.short	0x00ff


	//----- nvinfo : EIATTR_MERCURY_ISA_VERSION
	.align		4
        /*0050*/ 	.byte	0x03, 0x5f
        /*0052*/ 	.short	0x0000


	//----- nvinfo : EIATTR_EXIT_INSTR_OFFSETS
	.align		4
        /*0054*/ 	.byte	0x04, 0x1c
        /*0056*/ 	.short	(.L_4609 - .L_4608)


	//   ....[0]....
.L_4608:
        /*0058*/ 	.word	0x000002b0


	//   ....[1]....
        /*005c*/ 	.word	0x00000a20


	//   ....[2]....
        /*0060*/ 	.word	0x00000a70


	//----- nvinfo : EIATTR_MAX_THREADS
	.align		4
.L_4609:
        /*0064*/ 	.byte	0x04, 0x05
        /*0066*/ 	.short	(.L_4611 - .L_4610)
.L_4610:
        /*0068*/ 	.word	0x00000080
        /*006c*/ 	.word	0x00000001
        /*0070*/ 	.word	0x00000001


	//----- nvinfo : EIATTR_CRS_STACK_SIZE
	.align		4
.L_4611:
        /*0074*/ 	.byte	0x04, 0x1e
        /*0076*/ 	.short	(.L_4613 - .L_4612)
.L_4612:
        /*0078*/ 	.word	0x00000000
.L_4613:


//--------------------- .nv.info._ZN2at6native29vectorized_elementwise_kernelILi4EZZZNS0_21clamp_max_kernel_cudaERNS_18TensorIteratorBaseERKN3c106ScalarEENKUlvE_clEvENKUlvE_clEvEUlhE_St5arrayIPcLm2EEEEviT0_T1_ --------------------------
	.section	.nv.info._ZN2at6native29vectorized_elementwise_kernelILi4EZZZNS0_21clamp_max_kernel_cudaERNS_18TensorIteratorBaseERKN3c106ScalarEENKUlvE_clEvENKUlvE_clEvEUlhE_St5arrayIPcLm2EEEEviT0_T1_,"",@"SHT_CUDA_INFO"
	.sectionflags	@""
	.align	4


	//----- nvinfo : EIATTR_CUDA_API_VERSION
	.align		4
        /*0000*/ 	.byte	0x04, 0x37
        /*0002*/ 	.short	(.L_4615 - .L_4614)
.L_4614:
        /*0004*/ 	.word	0x00000082


	//----- nvinfo : EIATTR_SW2861232_WAR
	.align		4
.L_4615:
        /*0008*/ 	.byte	0x01, 0x35
	.zero		2


	//----- nvinfo : EIATTR_PARAM_CBANK
	.align		4
        /*000c*/ 	.byte	0x04, 0x0a
        /*000e*/ 	.short	(.L_4617 - .L_4616)
	.align		4
.L_4616:
        /*0010*/ 	.word	index@(.nv.constant0._ZN2at6native29vectorized_elementwise_kernelILi4EZZZNS0_21clamp_max_kernel_cudaERNS_18TensorIteratorBaseERKN3c106ScalarEENKUlvE_clEvENKUlvE_clEvEUlhE_St5arrayIPcLm2EEEEviT0_T1_)
        /*0014*/ 	.short	0x0160
        /*0016*/ 	.short	0x0028


	//----- nvinfo : EIATTR_CBANK_PARAM_SIZE
	.align		4
.L_4617:
        /*0018*/ 	.byte	0x03, 0x19
        /*001a*/ 	.short	0x0028


	//----- nvinfo : EIATTR_KPARAM_INFO
	.align		4
        /*001c*/ 	.byte	0x04, 0x17
        /*001e*/ 	.short	(.L_4619 - .L_4618)
.L_4618:
        /*0020*/ 	.word	0x00000000
        /*0024*/ 	.short	0x0002
        /*0026*/ 	.short	0x0018
        /*0028*/ 	.byte	0x00, 0xf0, 0x41, 0x00


	//----- nvinfo : EIATTR_KPARAM_INFO
	.align		4
.L_4619:
        /*002c*/ 	.byte	0x04, 0x17
        /*002e*/ 	.short	(.L_4621 - .L_4620)
.L_4620:
        /*0030*/ 	.word	0x00000000
        /*0034*/ 	.short	0x0001
        /*0036*/ 	.short	0x0008
        /*0038*/ 	.byte	0x00, 0xf0, 0x41, 0x00


	//----- nvinfo : EIATTR_KPARAM_INFO
	.align		4
.L_4621:
        /*003c*/ 	.byte	0x04, 0x17
        /*003e*/ 	.short	(.L_4623 - .L_4622)
.L_4622:
        /*0040*/ 	.word	0x00000000
        /*0044*/ 	.short	0x0000
        /*0046*/ 	.short	0x0000
        /*0048*/ 	.byte	0x00, 0xf0, 0x11, 0x00


	//----- nvinfo : EIATTR_MAXREG_COUNT
	.align		4
.L_4623:
        /*004c*/ 	.byte	0x03, 0x1b
        /*004e*/ 	.short	0x00ff


	//----- nvinfo : EIATTR_MERCURY_ISA_VERSION
	.align		4
        /*0050*/ 	.byte	0x03, 0x5f
        /*0052*/ 	.short	0x0000


	//----- nvinfo : EIATTR_EXIT_INSTR_OFFSETS
	.align		4
        /*0054*/ 	.byte	0x04, 0x1c
        /*0056*/ 	.short	(.L_4625 - .L_4624)


	//   ....[0]....
.L_4624:
        /*0058*/ 	.word	0x00000290


	//   ....[1]....
        /*005c*/ 	.word	0x00000a00


	//   ....[2]....
        /*0060*/ 	.word	0x00000a50


	//----- nvinfo : EIATTR_MAX_THREADS
	.align		4
.L_4625:
        /*0064*/ 	.byte	0x04, 0x05
        /*0066*/ 	.short	(.L_4627 - .L_4626)
.L_4626:
        /*0068*/ 	.word	0x00000080
        /*006c*/ 	.word	0x00000001
        /*0070*/ 	.word	0x00000001


	//----- nvinfo : EIATTR_CRS_STACK_SIZE
	.align		4
.L_4627:
        /*0074*/ 	.byte	0x04, 0x1e
        /*0076*/ 	.short	(.L_4629 - .L_4628)
.L_4628:
        /*0078*/ 	.word	0x00000000
.L_4629:


//--------------------- .nv.info._ZN2at6native29vectorized_elementwise_kernelILi8EZZZNS0_21clamp_max_kernel_cudaERNS_18TensorIteratorBaseERKN3c106ScalarEENKUlvE_clEvENKUlvE_clEvEUlhE_St5arrayIPcLm2EEEEviT0_T1_ --------------------------
	.section	.nv.info._ZN2at6native29vectorized_elementwise_kernelILi8EZZZNS0_21clamp_max_kernel_cudaERNS_18TensorIteratorBaseERKN3c106ScalarEENKUlvE_clEvENKUlvE_clEvEUlhE_St5arrayIPcLm2EEEEviT0_T1_,"",@"SHT_CUDA_INFO"
	.sectionflags	@""
	.align	4


	//----- nvinfo : EIATTR_CUDA_API_VERSION
	.align		4
        /*0000*/ 	.byte	0x04, 0x37
        /*0002*/ 	.short	(.L_4631 - .L_4630)
.L_4630:
        /*0004*/ 	.word	0x00000082


	//----- nvinfo : EIATTR_SW2861232_WAR
	.align		4
.L_4631:
        /*0008*/ 	.byte	0x01, 0x35
	.zero		2


	//----- nvinfo : EIATTR_PARAM_CBANK
	.align		4
        /*000c*/ 	.byte	0x04, 0x0a
        /*000e*/ 	.short	(.L_4633 - .L_4632)
	.align		4
.L_4632:
        /*0010*/ 	.word	index@(.nv.constant0._ZN2at6native29vectorized_elementwise_kernelILi8EZZZNS0_21clamp_max_kernel_cudaERNS_18TensorIteratorBaseERKN3c106ScalarEENKUlvE_clEvENKUlvE_clEvEUlhE_St5arrayIPcLm2EEEEviT0_T1_)
        /*0014*/ 	.short	0x0160
        /*0016*/ 	.short	0x0028


	//----- nvinfo : EIATTR_CBANK_PARAM_SIZE
	.align		4
.L_4633:
        /*0018*/ 	.byte	0x03, 0x19
        /*001a*/ 	.short	0x0028


	//----- nvinfo : EIATTR_KPARAM_INFO
	.align		4
        /*001c*/ 	.byte	0x04, 0x17
        /*001e*/ 	.short	(.L_4635 - .L_4634)
.L_4634:
        /*0020*/ 	.word	0x00000000
        /*0024*/ 	.short	0x0002
        /*0026*/ 	.short	0x0018
        /*0028*/ 	.byte	0x00, 0xf0, 0x41, 0x00


	//----- nvinfo : EIATTR_KPARAM_INFO
	.align		4
.L_4635:
        /*002c*/ 	.byte	0x04, 0x17
        /*002e*/ 	.short	(.L_4637 - .L_4636)
.L_4636:
        /*0030*/ 	.word	0x00000000
        /*0034*/ 	.short	0x0001
        /*0036*/ 	.short	0x0008
        /*0038*/ 	.byte	0x00, 0xf0, 0x41, 0x00


	//----- nvinfo : EIATTR_KPARAM_INFO
	.align		4
.L_4637:
        /*003c*/ 	.byte	0x04, 0x17
        /*003e*/ 	.short	(.L_4639 - .L_4638)
.L_4638:
        /*0040*/ 	.word	0x00000000
        /*0044*/ 	.short	0x0000
        /*0046*/ 	.short	0x0000
        /*0048*/ 	.byte	0x00, 0xf0, 0x11, 0x00


	//----- nvinfo : EIATTR_MAXREG_COUNT
	.align		4
.L_4639:
        /*004c*/ 	.byte	0x03, 0x1b
        /*004e*/ 	.short	0x00ff


	//----- nvinfo : EIATTR_MERCURY_ISA_VERSION
	.align		4
        /*0050*/ 	.byte	0x03, 0x5f
        /*0052*/ 	.short	0x0000


	//----- nvinfo : EIATTR_EXIT_INSTR_OFFSETS
	.align		4
        /*0054*/ 	.byte	0x04, 0x1c
        /*0056*/ 	.short	(.L_4641 - .L_4640)


	//   ....[0]....
.L_4640:
        /*0058*/ 	.word	0x00000010


	//----- nvinfo : EIATTR_MAX_THREADS
	.align		4
.L_4641:
        /*005c*/ 	.byte	0x04, 0x05
        /*005e*/ 	.short	(.L_4643 - .L_4642)
.L_4642:
        /*0060*/ 	.word	0x00000080
        /*0064*/ 	.word	0x00000001
        /*0068*/ 	.word	0x00000001
.L_4643:


//--------------------- .nv.info._ZN2at6native18elementwise_kernelILi128ELi4EZNS0_15gpu_kernel_implIZZZNS0_21clamp_min_kernel_cudaERNS_18TensorIteratorBaseERKN3c106ScalarEENKUlvE_clEvENKUlvE7_clEvEUlNS5_8BFloat16EE_EEvS4_RKT_EUliE_EEviT1_ --------------------------
	.section	.nv.info._ZN2at6native18elementwise_kernelILi128ELi4EZNS0_15gpu_kernel_implIZZZNS0_21clamp_min_kernel_cudaERNS_18TensorIteratorBaseERKN3c106ScalarEENKUlvE_clEvENKUlvE7_clEvEUlNS5_8BFloat16EE_EEvS4_RKT_EUliE_EEviT1_,"",@"SHT_CUDA_INFO"
	.sectionflags	@""
	.align	4


	//----- nvinfo : EIATTR_CUDA_API_VERSION
	.align		4
        /*0000*/ 	.byte	0x04, 0x37
        /*0002*/ 	.short	(.L_4645 - .L_4644)
.L_4644:
        /*0004*/ 	.word	0x00000082


	//----- nvinfo : EIATTR_SW2861232_WAR
	.align		4
.L_4645:
        /*0008*/ 	.byte	0x01, 0x35
	.zero		2


	//----- nvinfo : EIATTR_PARAM_CBANK
	.align		4
        /*000c*/ 	.byte	0x04, 0x0a
        /*000e*/ 	.short	(.L_4647 - .L_4646)
	.align		4
.L_4646:
        /*0010*/ 	.word	index@(.nv.constant0._ZN2at6native18elementwise_kernelILi128ELi4EZNS0_15gpu_kernel_implIZZZNS0_21clamp_min_kernel_cudaERNS_18TensorIteratorBaseERKN3c106ScalarEENKUlvE_clEvENKUlvE7_clEvEUlNS5_8BFloat16EE_EEvS4_RKT_EUliE_EEviT1_)
        /*0014*/ 	.short	0x0160
        /*0016*/ 	.short	0x0230


	//----- nvinfo : EIATTR_CBANK_PARAM_SIZE
	.align		4
.L_4647:
        /*0018*/ 	.byte	0x03, 0x19
        /*001a*/ 	.short	0x0230


	//----- nvinfo : EIATTR_KPARAM_INFO
	.align		4
        /*001c*/ 	.byte	0x04, 0x17
        /*001e*/ 	.short	(.L_4649 - .L_4648)
.L_4648:
        /*0020*/ 	.word	0x00000000
        /*0024*/ 	.short	0x0001
        /*0026*/ 	.short	0x0008
        /*0028*/ 	.byte	0x00, 0xf0, 0xa1, 0x08


	//----- nvinfo : EIATTR_KPARAM_INFO
	.align		4
.L_4649:
        /*002c*/ 	.byte	0x04, 0x17
        /*002e*/ 	.short	(.L_4651 - .L_4650)
.L_4650:
        /*0030*/ 	.word	0x00000000
        /*0034*/ 	.short	0x0000
        /*0036*/ 	.short	0x0000
        /*0038*/ 	.byte	0x00, 0xf0, 0x11, 0x00


	//----- nvinfo : EIATTR_MAXREG_COUNT
	.align		4
.L_4651:
        /*003c*/ 	.byte	0x03, 0x1b
        /*003e*/ 	.short	0x0080


	//----- nvinfo : EIATTR_EXTERNS
	.align		4
        /*0040*/ 	.byte	0x04, 0x0f
        /*0042*/ 	.short	(.L_4653 - .L_4652)


	//   ....[0]....
	.align		4
.L_4652:
        /*0044*/ 	.word	index@(__assertfail)


	//----- nvinfo : EIATTR_MERCURY_ISA_VERSION
	.align		4
.L_4653:
        /*0048*/ 	.byte	0x03, 0x5f
        /*004a*/ 	.short	0x0000


	//----- nvinfo : EIATTR_SYSCALL_OFFSETS
	.align		4
        /*004c*/ 	.byte	0x04, 0x46
        /*004e*/ 	.short	(.L_4655 - .L_4654)


	//   ....[0]....
.L_4654:
        /*0050*/ 	.word	0x00001e90


	//   ....[1]....
        /*0054*/ 	.word	0x00002eb0


	//   ....[2]....
        /*0058*/ 	.word	0x00004db0


	//   ....[3]....
        /*005c*/ 	.word	0x00005dd0


	//   ....[4]....
        /*0060*/ 	.word	0x00007ca0


	//   ....[5]....
        /*0064*/ 	.word	0x00008cc0


	//   ....[6]....
        /*0068*/ 	.word	0x0000aba0


	//   ....[7]....
        /*006c*/ 	.word	0x0000bbc0


	//----- nvinfo : EIATTR_EXIT_INSTR_OFFSETS
	.align		4
.L_4655:
        /*0070*/ 	.byte	0x04, 0x1c
        /*0072*/ 	.short	(.L_4657 - .L_4656)


	//   ....[0]....
.L_4656:
        /*0074*/ 	.word	0x00008d80


	//   ....[1]....
        /*0078*/ 	.word	0x0000adc0


	//   ....[2]....
        /*007c*/ 	.word	0x0000ae00


	//   ....[3]....
        /*0080*/ 	.word	0x0000aea0


	//   ....[4]....
        /*0084*/ 	.word	0x0000aee0


	//   ....[5]....
        /*0088*/ 	.word	0x0000af20


	//   ....[6]....
        /*008c*/ 	.word	0x0000afb0


	//   ....[7]....
        /*0090*/ 	.word	0x0000aff0


	//   ....[8]....
        /*0094*/ 	.word	0x0000b090


	//   ....[9]....
        /*0098*/ 	.word	0x0000b0e0


	//   ....[10]....
        /*009c*/ 	.word	0x0000b130


	//   ....[11]....
        /*00a0*/ 	.word	0x0000b200


	//   ....[12]....
        /*00a4*/ 	.word	0x0000b260


	//   ....[13]....
        /*00a8*/ 	.word	0x0000b3f0


	//   ....[14]....
        /*00ac*/ 	.word	0x0000b550


	//   ....[15]....
        /*00b0*/ 	.word	0x0000b570


	//   ....[16]....
        /*00b4*/ 	.word	0x0000b630


	//   ....[17]....
        /*00b8*/ 	.word	0x0000b7b0


	//   ....[18]....
        /*00bc*/ 	.word	0x0000b930


	//   ....[19]....
        /*00c0*/ 	.word	0x0000ba90


	//   ....[20]....
        /*00c4*/ 	.word	0x0000bbd0


	//   ....[21]....
        /*00c8*/ 	.word	0x0000bc10


	//   ....[22]....
        /*00cc*/ 	.word	0x0000bc50


	//----- nvinfo : EIATTR_MAX_THREADS
	.align		4
.L_4657:
        /*00d0*/ 	.byte	0x04, 0x05
        /*00d2*/ 	.short	(.L_4659 - .L_4658)
.L_4658:
        /*00d4*/ 	.word	0x00000080
        /*00d8*/ 	.word	0x00000001
        /*00dc*/ 	.word	0x00000001


	//----- nvinfo : EIATTR_CRS_STACK_SIZE
	.align		4
.L_4659:
        /*00e0*/ 	.byte	0x04, 0x1e
        /*00e2*/ 	.short	(.L_4661 - .L_4660)
.L_4660:
        /*00e4*/ 	.word	0x00000000
.L_4661:


//--------------------- .nv.info._ZN2at6native27unrolled_elementwise_kernelIZZZNS0_21clamp_min_kernel_cudaERNS_18TensorIteratorBaseERKN3c106ScalarEENKUlvE_clEvENKUlvE7_clEvEUlNS4_8BFloat16EE_St5arrayIPcLm2EELi4E23TrivialOffsetCalculatorILi1EjESG_NS0_6memory12LoadWithCastILi1EEENSH_13StoreWithCastILi1EEEEEviT_T0_T2_T3_T4_T5_ --------------------------
	.section	.nv.info._ZN2at6native27unrolled_elementwise_kernelIZZZNS0_21clamp_min_kernel_cudaERNS_18TensorIteratorBaseERKN3c106ScalarEENKUlvE_clEvENKUlvE7_clEvEUlNS4_8BFloat16EE_St5arrayIPcLm2EELi4E23TrivialOffsetCalculatorILi1EjESG_NS0_6memory12LoadWithCastILi1EEENSH_13StoreWithCastILi1EEEEEviT_T0_T2_T3_T4_T5_,"",@"SHT_CUDA_INFO"
	.sectionflags	@""
	.align	4


	//----- nvinfo : EIATTR_CUDA_API_VERSION
	.align		4
        /*0000*/ 	.byte	0x04, 0x37
        /*0002*/ 	.short	(.L_4663 - .L_4662)
.L_4662:
        /*0004*/ 	.word	0x00000082


	//----- nvinfo : EIATTR_SW2861232_WAR
	.align		4
.L_4663:
        /*0008*/ 	.byte	0x01, 0x35
	.zero		2


	//----- nvinfo : EIATTR_PARAM_CBANK
	.align		4
        /*000c*/ 	.byte	0x04, 0x0a
        /*000e*/ 	.short	(.L_4665 - .L_4664)
	.align		4
.L_4664:
        /*0010*/ 	.word	index@(.nv.constant0._ZN2at6native27unrolled_elementwise_kernelIZZZNS0_21clamp_min_kernel_cudaERNS_18TensorIteratorBaseERKN3c106ScalarEENKUlvE_clEvENKUlvE7_clEvEUlNS4_8BFloat16EE_St5arrayIPcLm2EELi4E23TrivialOffsetCalculatorILi1EjESG_NS0_6memory12LoadWithCastILi1EEENSH_13StoreWithCastILi1EEEEEviT_T0_T2_T3_T4_T5_)
        /*0014*/ 	.short	0x0160
        /*0016*/ 	.short	0x003c


	//----- nvinfo : EIATTR_CBANK_PARAM_SIZE
	.align		4
.L_4665:
        /*0018*/ 	.byte	0x03, 0x19
        /*001a*/ 	.short	0x003c


	//----- nvinfo : EIATTR_KPARAM_INFO
	.align		4
        /*001c*/ 	.byte	0x04, 0x17
        /*001e*/ 	.short	(.L_4667 - .L_4666)
.L_4666:
        /*0020*/ 	.word	0x00000000
        /*0024*/ 	.short	0x0006
        /*0026*/ 	.short	0x0034
        /*0028*/ 	.byte	0x00, 0xf0, 0x21, 0x00


	//----- nvinfo : EIATTR_KPARAM_INFO
	.align		4
.L_4667:
        /*002c*/ 	.byte	0x04, 0x17
        /*002e*/ 	.short	(.L_4669 - .L_4668)
.L_4668:
        /*0030*/ 	.word	0x00000000
        /*0034*/ 	.short	0x0005
        /*0036*/ 	.short	0x002c
        /*0038*/ 	.byte	0x00, 0xf0, 0x21, 0x00


	//----- nvinfo : EIATTR_KPARAM_INFO
	.align		4
.L_4669:
        /*003c*/ 	.byte	0x04, 0x17
        /*003e*/ 	.short	(.L_4671 - .L_4670)
.L_4670:
        /*0040*/ 	.word	0x00000000
        /*0044*/ 	.short	0x0004
        /*0046*/ 	.short	0x0029
        /*0048*/ 	.byte	0x00, 0xf0, 0x05, 0x00


	//----- nvinfo : EIATTR_KPARAM_INFO
	.align		4
.L_4671:
        /*004c*/ 	.byte	0x04, 0x17
        /*004e*/ 	.short	(.L_4673 - .L_4672)
.L_4672:
        /*0050*/ 	.word	0x00000000
        /*0054*/ 	.short	0x0003
        /*0056*/ 	.short	0x0028
        /*0058*/ 	.byte	0x00, 0xf0, 0x05, 0x00


	//----- nvinfo : EIATTR_KPARAM_INFO
	.align		4
.L_4673:
        /*005c*/ 	.byte	0x04, 0x17
        /*005e*/ 	.short	(.L_4675 - .L_4674)
.L_4674:
        /*0060*/ 	.word	0x00000000
        /*0064*/ 	.short	0x0002
        /*0066*/ 	.short	0x0018
        /*0068*/ 	.byte	0x00, 0xf0, 0x41, 0x00


	//----- nvinfo : EIATTR_KPARAM_INFO
	.align		4
.L_4675:
        /*006c*/ 	.byte	0x04, 0x17
        /*006e*/ 	.short	(.L_4677 - .L_4676)
.L_4676:
        /*0070*/ 	.word	0x00000000
        /*0074*/ 	.short	0x0001
        /*0076*/ 	.short	0x0008
        /*0078*/ 	.byte	0x00, 0xf0, 0x41, 0x00


	//----- nvinfo : EIATTR_KPARAM_INFO
	.align		4
.L_4677:
        /*007c*/ 	.byte	0x04, 0x17
        /*007e*/ 	.short	(.L_4679 - .L_4678)
.L_4678:
        /*0080*/ 	.word	0x00000000
        /*0084*/ 	.short	0x0000
        /*0086*/ 	.short	0x0000
        /*0088*/ 	.byte	0x00, 0xf0, 0x11, 0x00


	//----- nvinfo : EIATTR_MAXREG_COUNT
	.align		4
.L_4679:
        /*008c*/ 	.byte	0x03, 0x1b
        /*008e*/ 	.short	0x00ff


	//----- nvinfo : EIATTR_EXTERNS
	.align		4
        /*0090*/ 	.byte	0x04, 0x0f
        /*0092*/ 	.short	(.L_4681 - .L_4680)


	//   ....[0]....
	.align		4
.L_4680:
        /*0094*/ 	.word	index@(__assertfail)


	//----- nvinfo : EIATTR_MERCURY_ISA_VERSION
	.align		4
.L_4681:
        /*0098*/ 	.byte	0x03, 0x5f
        /*009a*/ 	.short	0x0000


	//----- nvinfo : EIATTR_SYSCALL_OFFSETS
	.align		4
        /*009c*/ 	.byte	0x04, 0x46
        /*009e*/ 	.short	(.L_4683 - .L_4682)


	//   ....[0]....
.L_4682:
        /*00a0*/ 	.word	0x000010a0


	//   ....[1]....
        /*00a4*/ 	.word	0x000021a0


	//   ....[2]....
        /*00a8*/ 	.word	0x000032b0


	//   ....[3]....
        /*00ac*/ 	.word	0x00004390


	//   ....[4]....
        /*00b0*/ 	.word	0x00005740


	//   ....[5]....
        /*00b4*/ 	.word	0x00006770


	//   ....[6]....
        /*00b8*/ 	.word	0x00007760


	//   ....[7]....
        /*00bc*/ 	.word	0x00008750


	//----- nvinfo : EIATTR_EXIT_INSTR_OFFSETS
	.align		4
.L_4683:
        /*00c0*/ 	.byte	0x04, 0x1c
        /*00c2*/ 	.short	(.L_4685 - .L_4684)


	//   ....[0]....
.L_4684:
        /*00c4*/ 	.word	0x00007820


	//   ....[1]....
        /*00c8*/ 	.word	0x00007950


	//   ....[2]....
        /*00cc*/ 	.word	0x00007990


	//   ....[3]....
        /*00d0*/ 	.word	0x00007a30


	//   ....[4]....
        /*00d4*/ 	.word	0x00007a70


	//   ....[5]....
        /*00d8*/ 	.word	0x00007ab0


	//   ....[6]....
        /*00dc*/ 	.word	0x00007b40


	//   ....[7]....
        /*00e0*/ 	.word	0x00007b80


	//   ....[8]....
        /*00e4*/ 	.word	0x00007c20


	//   ....[9]....
        /*00e8*/ 	.word	0x00007c70


	//   ....[10]....
        /*00ec*/ 	.word	0x00007cc0


	//   ....[11]....
        /*00f0*/ 	.word	0x00007d90


	//   ....[12]....
        /*00f4*/ 	.word	0x00007df0


	//   ....[13]....
        /*00f8*/ 	.word	0x00007f80


	//   ....[14]....
        /*00fc*/ 	.word	0x000080e0


	//   ....[15]....
        /*0100*/ 	.word	0x00008100


	//   ....[16]....
        /*0104*/ 	.word	0x000081c0


	//   ....[17]....
        /*0108*/ 	.word	0x00008340


	//   ....[18]....
        /*010c*/ 	.word	0x000084c0


	//   ....[19]....
        /*0110*/ 	.word	0x00008620


	//   ....[20]....
        /*0114*/ 	.word	0x00008760


	//   ....[21]....
        /*0118*/ 	.word	0x000087a0


	//   ....[22]....
        /*011c*/ 	.word	0x000087e0


	//----- nvinfo : EIATTR_MAX_THREADS
	.align		4
.L_4685:
        /*0120*/ 	.byte	0x04, 0x05
        /*0122*/ 	.short	(.L_4687 - .L_4686)
.L_4686:
        /*0124*/ 	.word	0x00000080
        /*0128*/ 	.word	0x00000001
        /*012c*/ 	.word	0x00000001


	//----- nvinfo : EIATTR_CRS_STACK_SIZE
	.align		4
.L_4687:
        /*0130*/ 	.byte	0x04, 0x1e
        /*0132*/ 	.short	(.L_4689 - .L_4688)
.L_4688:
        /*0134*/ 	.word	0x00000000
.L_4689:


//--------------------- .nv.info._ZN2at6native18elementwise_kernelILi128ELi4EZNS0_22gpu_kernel_impl_nocastIZZZNS0_21clamp_min_kernel_cudaERNS_18TensorIteratorBaseERKN3c106ScalarEENKUlvE_clEvENKUlvE7_clEvEUlNS5_8BFloat16EE_EEvS4_RKT_EUliE_EEviT1_ --------------------------
	.section	.nv.info._ZN2at6native18elementwise_kernelILi128ELi4EZNS0_22gpu_kernel_impl_nocastIZZZNS0_21clamp_min_kernel_cudaERNS_18TensorIteratorBaseERKN3c106ScalarEENKUlvE_clEvENKUlvE7_clEvEUlNS5_8BFloat16EE_EEvS4_RKT_EUliE_EEviT1_,"",@"SHT_CUDA_INFO"
	.sectionflags	@""
	.align	4


	//----- nvinfo : EIATTR_CUDA_API_VERSION
	.align		4
        /*0000*/ 	.byte	0x04, 0x37
        /*0002*/ 	.short	(.L_4691 - .L_4690)
.L_4690:
        /*0004*/ 	.word	0x00000082


	//----- nvinfo : EIATTR_SW2861232_WAR
	.align		4
.L_4691:
        /*0008*/ 	.byte	0x01, 0x35
	.zero		2


	//----- nvinfo : EIATTR_PARAM_CBANK
	.align		4
        /*000c*/ 	.byte	0x04, 0x0a
        /*000e*/ 	.short	(.L_4693 - .L_4692)
	.align		4
.L_4692:
        /*0010*/ 	.word	index@(.nv.constant0._ZN2at6native18elementwise_kernelILi128ELi4EZNS0_22gpu_kernel_impl_nocastIZZZNS0_21clamp_min_kernel_cudaERNS_18TensorIteratorBaseERKN3c106ScalarEENKUlvE_clEvENKUlvE7_clEvEUlNS5_8BFloat16EE_EEvS4_RKT_EUliE_EEviT1_)
        /*0014*/ 	.short	0x0160
        /*0016*/ 	.short	0x0228


	//----- nvinfo : EIATTR_CBANK_PARAM_SIZE
	.align		4
.L_4693:
        /*0018*/ 	.byte	0x03, 0x19
        /*001a*/ 	.short	0x0228


	//----- nvinfo : EIATTR_KPARAM_INFO
	.align		4
        /*001c*/ 	.byte	0x04, 0x17
        /*001e*/ 	.short	(.L_4695 - .L_4694)
.L_4694:
        /*0020*/ 	.word	0x00000000
        /*0024*/ 	.short	0x0001
        /*0026*/ 	.short	0x0008
        /*0028*/ 	.byte	0x00, 0xf0, 0x81, 0x08


	//----- nvinfo : EIATTR_KPARAM_INFO
	.align		4
.L_4695:
        /*002c*/ 	.byte	0x04, 0x17
        /*002e*/ 	.short	(.L_4697 - .L_4696)
.L_4696:
        /*0030*/ 	.word	0x00000000
        /*0034*/ 	.short	0x0000
        /*0036*/ 	.short	0x0000
        /*0038*/ 	.byte	0x00, 0xf0, 0x11, 0x00


	//----- nvinfo : EIATTR_MAXREG_COUNT
	.align		4
.L_4697:
        /*003c*/ 	.byte	0x03, 0x1b
        /*003e*/ 	.short	0x0080


	//----- nvinfo : EIATTR_MERCURY_ISA_VERSION
	.align		4
        /*0040*/ 	.byte	0x03, 0x5f
        /*0042*/ 	.short	0x0000


	//----- nvinfo : EIATTR_EXIT_INSTR_OFFSETS
	.align		4
        /*0044*/ 	.byte	0x04, 0x1c
        /*0046*/ 	.short	(.L_4699 - .L_4698)


	//   ....[0]....
.L_4698:
        /*0048*/ 	.word	0x00002e60


	//   ....[1]....
        /*004c*/ 	.word	0x00003d80


	//----- nvinfo : EIATTR_MAX_THREADS
	.align		4
.L_4699:
        /*0050*/ 	.byte	0x04, 0x05
        /*0052*/ 	.short	(.L_4701 - .L_4700)
.L_4700:
        /*0054*/ 	.word	0x00000080
        /*0058*/ 	.word	0x00000001
        /*005c*/ 	.word	0x00000001


	//----- nvinfo : EIATTR_CRS_STACK_SIZE
	.align		4
.L_4701:
        /*0060*/ 	.byte	0x04, 0x1e
        /*0062*/ 	.short	(.L_4703 - .L_4702)
.L_4702:
        /*0064*/ 	.word	0x00000000
.L_4703:


//--------------------- .nv.info._ZN2at6native27unrolled_elementwise_kernelIZZZNS0_21clamp_min_kernel_cudaERNS_18TensorIteratorBaseERKN3c106ScalarEENKUlvE_clEvENKUlvE7_clEvEUlNS4_8BFloat16EE_St5arrayIPcLm2EELi4E23TrivialOffsetCalculatorILi1EjESG_NS0_6memory15LoadWithoutCastENSH_16StoreWithoutCastEEEviT_T0_T2_T3_T4_T5_ --------------------------
	.section	.nv.info._ZN2at6native27unrolled_elementwise_kernelIZZZNS0_21clamp_min_kernel_cudaERNS_18TensorIteratorBaseERKN3c106ScalarEENKUlvE_clEvENKUlvE7_clEvEUlNS4_8BFloat16EE_St5arrayIPcLm2EELi4E23TrivialOffsetCalculatorILi1EjESG_NS0_6memory15LoadWithoutCastENSH_16StoreWithoutCastEEEviT_T0_T2_T3_T4_T5_,"",@"SHT_CUDA_INFO"
	.sectionflags	@""
	.align	4


	//----- nvinfo : EIATTR_CUDA_API_VERSION
	.align		4
        /*0000*/ 	.byte	0x04, 0x37
        /*0002*/ 	.short	(.L_4705 - .L_4704)
.L_4704:
        /*0004*/ 	.word	0x00000082


	//----- nvinfo : EIATTR_SW2861232_WAR
	.align		4
.L_4705:
        /*0008*/ 	.byte	0x01, 0x35
	.zero		2


	//----- nvinfo : EIATTR_PARAM_CBANK
	.align		4
        /*000c*/ 	.byte	0x04, 0x0a
        /*000e*/ 	.short	(.L_4707 - .L_4706)
	.align		4
.L_4706:
        /*0010*/ 	.word	index@(.nv.constant0._ZN2at6native27unrolled_elementwise_kernelIZZZNS0_21clamp_min_kernel_cudaERNS_18TensorIteratorBaseERKN3c106ScalarEENKUlvE_clEvENKUlvE7_clEvEUlNS4_8BFloat16EE_St5arrayIPcLm2EELi4E23TrivialOffsetCalculatorILi1EjESG_NS0_6memory15LoadWithoutCastENSH_16StoreWithoutCastEEEviT_T0_T2_T3_T4_T5_)
        /*0014*/ 	.short	0x0160
        /*0016*/ 	.short	0x002c


	//----- nvinfo : EIATTR_CBANK_PARAM_SIZE
	.align		4
.L_4707:
        /*0018*/ 	.byte	0x03, 0x19
        /*001a*/ 	.short	0x002c


	//----- nvinfo : EIATTR_KPARAM_INFO
	.align		4
        /*001c*/ 	.byte	0x04, 0x17
        /*001e*/ 	.short	(.L_4709 - .L_4708)
.L_4708:
        /*0020*/ 	.word	0x00000000
        /*0024*/ 	.short	0x0006
        /*0026*/ 	.short	0x002b
        /*0028*/ 	.byte	0x00, 0xf0, 0x05, 0x00


	//----- nvinfo : EIATTR_KPARAM_INFO
	.align		4
.L_4709:
        /*002c*/ 	.byte	0x04, 0x17
        /*002e*/ 	.short	(.L_4711 - .L_4710)
.L_4710:
        /*0030*/ 	.word	0x00000000
        /*0034*/ 	.short	0x0005
        /*0036*/ 	.short	0x002a
        /*0038*/ 	.byte	0x00, 0xf0, 0x05, 0x00


	//----- nvinfo : EIATTR_KPARAM_INFO
	.align		4
.L_4711:
        /*003c*/ 	.byte	0x04, 0x17
        /*003e*/ 	.short	(.L_4713 - .L_4712)
.L_4712:
        /*0040*/ 	.word	0x00000000
        /*0044*/ 	.short	0x0004
        /*0046*/ 	.short	0x0029
        /*0048*/ 	.byte	0x00, 0xf0, 0x05, 0x00


	//----- nvinfo : EIATTR_KPARAM_INFO
	.align		4
.L_4713:
        /*004c*/ 	.byte	0x04, 0x17
        /*004e*/ 	.short	(.L_4715 - .L_4714)
.L_4714:
        /*0050*/ 	.word	0x00000000
        /*0054*/ 	.short	0x0003
        /*0056*/ 	.short	0x0028
        /*0058*/ 	.byte	0x00, 0xf0, 0x05, 0x00


	//----- nvinfo : EIATTR_KPARAM_INFO
	.align		4
.L_4715:
        /*005c*/ 	.byte	0x04, 0x17
        /*005e*/ 	.short	(.L_4717 - .L_4716)
.L_4716:
        /*0060*/ 	.word	0x00000000
        /*0064*/ 	.short	0x0002
        /*0066*/ 	.short	0x0018
        /*0068*/ 	.byte	0x00, 0xf0, 0x41, 0x00


	//----- nvinfo : EIATTR_KPARAM_INFO
	.align		4
.L_4717:
        /*006c*/ 	.byte	0x04, 0x17
        /*006e*/ 	.short	(.L_4719 - .L_4718)
.L_4718:
        /*0070*/ 	.word	0x00000000
        /*0074*/ 	.short	0x0001
        /*0076*/ 	.short	0x0008
        /*0078*/ 	.byte	0x00, 0xf0, 0x41, 0x00


	//----- nvinfo : EIATTR_KPARAM_INFO
	.align		4
.L_4719:
        /*007c*/ 	.byte	0x04, 0x17
        /*007e*/ 	.short	(.L_4721 - .L_4720)
.L_4720:
        /*0080*/ 	.word	0x00000000
        /*0084*/ 	.short	0x0000
        /*0086*/ 	.short	0x0000
        /*0088*/ 	.byte	0x00, 0xf0, 0x11, 0x00


	//----- nvinfo : EIATTR_MAXREG_COUNT
	.align		4
.L_4721:
        /*008c*/ 	.byte	0x03, 0x1b
        /*008e*/ 	.short	0x00ff


	//----- nvinfo : EIATTR_MERCURY_ISA_VERSION
	.align		4
        /*0090*/ 	.byte	0x03, 0x5f
        /*0092*/ 	.short	0x0000


	//----- nvinfo : EIATTR_EXIT_INSTR_OFFSETS
	.align		4
        /*0094*/ 	.byte	0x04, 0x1c
        /*0096*/ 	.short	(.L_4723 - .L_4722)


	//   ....[0]....
.L_4722:
        /*0098*/ 	.word	0x00000590


	//   ....[1]....
        /*009c*/ 	.word	0x000005f0


	//----- nvinfo : EIATTR_MAX_THREADS
	.align		4
.L_4723:
        /*00a0*/ 	.byte	0x04, 0x05
        /*00a2*/ 	.short	(.L_4725 - .L_4724)
.L_4724:
        /*00a4*/ 	.word	0x00000080
        /*00a8*/ 	.word	0x00000001
        /*00ac*/ 	.word	0x00000001


	//----- nvinfo : EIATTR_CRS_STACK_SIZE
	.align		4
.L_4725:
        /*00b0*/ 	.byte	0x04, 0x1e
        /*00b2*/ 	.short	(.L_4727 - .L_4726)
.L_4726:
        /*00b4*/ 	.word	0x00000000
.L_4727:


//--------------------- .nv.info._ZN2at6native29vectorized_elementwise_kernelILi2EZZZNS0_21clamp_min_kernel_cudaERNS_18TensorIteratorBaseERKN3c106ScalarEENKUlvE_clEvENKUlvE7_clEvEUlNS4_8BFloat16EE_St5arrayIPcLm2EEEEviT0_T1_ --------------------------
	.section	.nv.info._ZN2at6native29vectorized_elementwise_kernelILi2EZZZNS0_21clamp_min_kernel_cudaERNS_18TensorIteratorBaseERKN3c106ScalarEENKUlvE_clEvENKUlvE7_clEvEUlNS4_8BFloat16EE_St5arrayIPcLm2EEEEviT0_T1_,"",@"SHT_CUDA_INFO"
	.sectionflags	@""
	.align	4


	//----- nvinfo : EIATTR_CUDA_API_VERSION
	.align		4
        /*0000*/ 	.byte	0x04, 0x37
        /*0002*/ 	.short	(.L_4729 - .L_4728)
.L_4728:
        /*0004*/ 	.word	0x00000082


	//----- nvinfo : EIATTR_SW2861232_WAR
	.align		4
.L_4729:
        /*0008*/ 	.byte	0x01, 0x35
	.zero		2


	//----- nvinfo : EIATTR_PARAM_CBANK
	.align		4
        /*000c*/ 	.byte	0x04, 0x0a
        /*000e*/ 	.short	(.L_4731 - .L_4730)
	.align		4
.L_4730:
        /*0010*/ 	.word	index@(.nv.constant0._ZN2at6native29vectorized_elementwise_kernelILi2EZZZNS0_21clamp_min_kernel_cudaERNS_18TensorIteratorBaseERKN3c106ScalarEENKUlvE_clEvENKUlvE7_clEvEUlNS4_8BFloat16EE_St5arrayIPcLm2EEEEviT0_T1_)
        /*0014*/ 	.short	0x0160
        /*0016*/ 	.short	0x0028


	//----- nvinfo : EIATTR_CBANK_PARAM_SIZE
	.align		4
.L_4731:
        /*0018*/ 	.byte	0x03, 0x19
        /*001a*/ 	.short	0x0028


	//----- nvinfo : EIATTR_KPARAM_INFO
	.align		4
        /*001c*/ 	.byte	0x04, 0x17
        /*001e*/ 	.short	(.L_4733 - .L_4732)
.L_4732:
        /*0020*/ 	.word	0x00000000
        /*0024*/ 	.short	0x0002
        /*0026*/ 	.short	0x0018
        /*0028*/ 	.byte	0x00, 0xf0, 0x41, 0x00


	//----- nvinfo : EIATTR_KPARAM_INFO
	.align		4
.L_4733:
        /*002c*/ 	.byte	0x04, 0x17
        /*002e*/ 	.short	(.L_4735 - .L_4734)
.L_4734:
        /*0030*/ 	.word	0x00000000
        /*0034*/ 	.short	0x0001
        /*0036*/ 	.short	0x0008
        /*0038*/ 	.byte	0x00, 0xf0, 0x41, 0x00


	//----- nvinfo : EIATTR_KPARAM_INFO
	.align		4
.L_4735:
        /*003c*/ 	.byte	0x04, 0x17
        /*003e*/ 	.short	(.L_4737 - .L_4736)
.L_4736:
        /*0040*/ 	.word	0x00000000
        /*0044*/ 	.short	0x0000
        /*0046*/ 	.short	0x0000
        /*0048*/ 	.byte	0x00, 0xf0, 0x11, 0x00


	//----- nvinfo : EIATTR_MAXREG_COUNT
	.align		4
.L_4737:
        /*004c*/ 	.byte	0x03, 0x1b
        /*004e*/ 	.short	0x00ff


	//----- nvinfo : EIATTR_MERCURY_ISA_VERSION
	.align		4
        /*0050*/ 	.byte	0x03, 0x5f
        /*0052*/ 	.short	0x0000


	//----- nvinfo : EIATTR_EXIT_INSTR_OFFSETS
	.align		4
        /*0054*/ 	.byte	0x04, 0x1c
        /*0056*/ 	.short	(.L_4739 - .L_4738)


	//   ....[0]....
.L_4738:
        /*0058*/ 	.word	0x00000520


	//   ....[1]....
        /*005c*/ 	.word	0x000010c0


	//   ....[2]....
        /*0060*/ 	.word	0x00001110


	//----- nvinfo : EIATTR_MAX_THREADS
	.align		4
.L_4739:
        /*0064*/ 	.byte	0x04, 0x05
        /*0066*/ 	.short	(.L_4741 - .L_4740)
.L_4740:
        /*0068*/ 	.word	0x00000080
        /*006c*/ 	.word	0x00000001
        /*0070*/ 	.word	0x00000001


	//----- nvinfo : EIATTR_CRS_STACK_SIZE
	.align		4
.L_4741:
        /*0074*/ 	.byte	0x04, 0x1e
        /*0076*/ 	.short	(.L_4743 - .L_4742)
.L_4742:
        /*0078*/ 	.word	0x00000000
.L_4743:


//--------------------- .nv.info._ZN2at6native29vectorized_elementwise_kernelILi4EZZZNS0_21clamp_min_kernel_cudaERNS_18TensorIteratorBaseERKN3c106ScalarEENKUlvE_clEvENKUlvE7_clEvEUlNS4_8BFloat16EE_St5arrayIPcLm2EEEEviT0_T1_ --------------------------
	.section	.nv.info._ZN2at6native29vectorized_elementwise_kernelILi4EZZZNS0_21clamp_min_kernel_cudaERNS_18TensorIteratorBaseERKN3c106ScalarEENKUlvE_clEvENKUlvE7_clEvEUlNS4_8BFloat16EE_St5arrayIPcLm2EEEEviT0_T1_,"",@"SHT_CUDA_INFO"
	.sectionflags	@""
	.align	4


	//----- nvinfo : EIATTR_CUDA_API_VERSION
	.align		4
        /*0000*/ 	.byte	0x04, 0x37
        /*0002*/ 	.short	(.L_4745 - .L_4744)
.L_4744:
        /*0004*/ 	.word	0x00000082


	//----- nvinfo : EIATTR_SW2861232_WAR
	.align		4
.L_4745:
        /*0008*/ 	.byte	0x01, 0x35
	.zero		2


	//----- nvinfo : EIATTR_PARAM_CBANK
	.align		4
        /*000c*/ 	.byte	0x04, 0x0a
        /*000e*/ 	.short	(.L_4747 - .L_4746)
	.align		4
.L_4746:
        /*0010*/ 	.word	index@(.nv.constant0._ZN2at6native29vectorized_elementwise_kernelILi4EZZZNS0_21clamp_min_kernel_cudaERNS_18TensorIteratorBaseERKN3c106ScalarEENKUlvE_clEvENKUlvE7_clEvEUlNS4_8BFloat16EE_St5arrayIPcLm2EEEEviT0_T1_)
        /*0014*/ 	.short	0x0160
        /*0016*/ 	.short	0x0028


	//----- nvinfo : EIATTR_CBANK_PARAM_SIZE
	.align		4
.L_4747:
        /*0018*/ 	.byte	0x03, 0x19
        /*001a*/ 	.short	0x0028


	//----- nvinfo : EIATTR_KPARAM_INFO
	.align		4
        /*001c*/ 	.byte	0x04, 0x17
        /*001e*/ 	.short	(.L_4749 - .L_4748)
.L_4748:
        /*0020*/ 	.word	0x00000000
        /*0024*/ 	.short	0x0002
        /*0026*/ 	.short	0x0018
        /*0028*/ 	.byte	0x00, 0xf0, 0x41, 0x00


	//----- nvinfo : EIATTR_KPARAM_INFO
	.align		4
.L_4749:
        /*002c*/ 	.byte	0x04, 0x17
        /*002e*/ 	.short	(.L_4751 - .L_4750)
.L_4750:
        /*0030*/ 	.word	0x00000000
        /*0034*/ 	.short	0x0001
        /*0036*/ 	.short	0x0008
        /*0038*/ 	.byte	0x00, 0xf0, 0x41, 0x00


	//----- nvinfo : EIATTR_KPARAM_INFO
	.align		4
.L_4751:
        /*003c*/ 	.byte	0x04, 0x17
        /*003e*/ 	.short	(.L_4753 - .L_4752)
.L_4752:
        /*0040*/ 	.word	0x00000000
        /*0044*/ 	.short	0x0000
        /*0046*/ 	.short	0x0000
        /*0048*/ 	.byte	0x00, 0xf0, 0x11, 0x00


	//----- nvinfo : EIATTR_MAXREG_COUNT
	.align		4
.L_4753:
        /*004c*/ 	.byte	0x03, 0x1b
        /*004e*/ 	.short	0x00ff


	//----- nvinfo : EIATTR_MERCURY_ISA_VERSION
	.align		4
        /*0050*/ 	.byte	0x03, 0x5f
        /*0052*/ 	.short	0x0000


	//----- nvinfo : EIATTR_EXIT_INSTR_OFFSETS
	.align		4
        /*0054*/ 	.byte	0x04, 0x1c
        /*0056*/ 	.short	(.L_4755 - .L_4754)


	//   ....[0]....
.L_4754:
        /*0058*/ 	.word	0x000004b0


	//   ....[1]....
        /*005c*/ 	.word	0x00001050


	//   ....[2]....
        /*0060*/ 	.word	0x000010a0


	//----- nvinfo : EIATTR_MAX_THREADS
	.align		4
.L_4755:
        /*0064*/ 	.byte	0x04, 0x05
        /*0066*/ 	.short	(.L_4757 - .L_4756)
.L_4756:
        /*0068*/ 	.word	0x00000080
        /*006c*/ 	.word	0x00000001
        /*0070*/ 	.word	0x00000001


	//----- nvinfo : EIATTR_CRS_STACK_SIZE
	.align		4
.L_4757:
        /*0074*/ 	.byte	0x04, 0x1e
        /*0076*/ 	.short	(.L_4759 - .L_4758)
.L_4758:
        /*0078*/ 	.word	0x00000000
.L_4759:


//--------------------- .nv.info._ZN2at6native29vectorized_elementwise_kernelILi8EZZZNS0_21clamp_min_kernel_cudaERNS_18TensorIteratorBaseERKN3c106ScalarEENKUlvE_clEvENKUlvE7_clEvEUlNS4_8BFloat16EE_St5arrayIPcLm2EEEEviT0_T1_ --------------------------
	.section	.nv.info._ZN2at6native29vectorized_elementwise_kernelILi8EZZZNS0_21clamp_min_kernel_cudaERNS_18TensorIteratorBaseERKN3c106ScalarEENKUlvE_clEvENKUlvE7_clEvEUlNS4_8BFloat16EE_St5arrayIPcLm2EEEEviT0_T1_,"",@"SHT_CUDA_INFO"
	.sectionflags	@""
	.align	4


	//----- nvinfo : EIATTR_CUDA_API_VERSION
	.align		4
        /*0000*/ 	.byte	0x04, 0x37
        /*0002*/ 	.short	(.L_4761 - .L_4760)
.L_4760:
        /*0004*/ 	.word	0x00000082


	//----- nvinfo : EIATTR_SW2861232_WAR
	.align		4
.L_4761:
        /*0008*/ 	.byte	0x01, 0x35
	.zero		2


	//----- nvinfo : EIATTR_PARAM_CBANK
	.align		4
        /*000c*/ 	.byte	0x04, 0x0a
        /*000e*/ 	.short	(.L_4763 - .L_4762)
	.align		4
.L_4762:
        /*0010*/ 	.word	index@(.nv.constant0._ZN2at6native29vectorized_elementwise_kernelILi8EZZZNS0_21clamp_min_kernel_cudaERNS_18TensorIteratorBaseERKN3c106ScalarEENKUlvE_clEvENKUlvE7_clEvEUlNS4_8BFloat16EE_St5arrayIPcLm2EEEEviT0_T1_)
        /*0014*/ 	.short	0x0160
        /*0016*/ 	.short	0x0028


	//----- nvinfo : EIATTR_CBANK_PARAM_SIZE
	.align		4
.L_4763:
        /*0018*/ 	.byte	0x03, 0x19
        /*001a*/ 	.short	0x0028


	//----- nvinfo : EIATTR_KPARAM_INFO
	.align		4
        /*001c*/ 	.byte	0x04, 0x17
        /*001e*/ 	.short	(.L_4765 - .L_4764)
.L_4764:
        /*0020*/ 	.word	0x00000000
        /*0024*/ 	.short	0x0002
        /*0026*/ 	.short	0x0018
        /*0028*/ 	.byte	0x00, 0xf0, 0x41, 0x00


	//----- nvinfo : EIATTR_KPARAM_INFO
	.align		4
.L_4765:
        /*002c*/ 	.byte	0x04, 0x17
        /*002e*/ 	.short	(.L_4767 - .L_4766)
.L_4766:
        /*0030*/ 	.word	0x00000000
        /*0034*/ 	.short	0x0001
        /*0036*/ 	.short	0x0008
        /*0038*/ 	.byte	0x00, 0xf0, 0x41, 0x00


	//----- nvinfo : EIATTR_KPARAM_INFO
	.align		4
.L_4767:
        /*003c*/ 	.byte	0x04, 0x17
        /*003e*/ 	.short	(.L_4769 - .L_4768)
.L_4768:
        /*0040*/ 	.word	0x00000000
        /*0044*/ 	.short	0x0000
        /*0046*/ 	.short	0x0000
        /*0048*/ 	.byte	0x00, 0xf0, 0x11, 0x00


	//----- nvinfo : EIATTR_MAXREG_COUNT
	.align		4
.L_4769:
        /*004c*/ 	.byte	0x03, 0x1b
        /*004e*/ 	.short	0x00ff


	//----- nvinfo : EIATTR_MERCURY_ISA_VERSION
	.align		4
        /*0050*/ 	.byte	0x03, 0x5f
        /*0052*/ 	.short	0x0000


	//----- nvinfo : EIATTR_EXIT_INSTR_OFFSETS
	.align		4
        /*0054*/ 	.byte	0x04, 0x1c
        /*0056*/ 	.short	(.L_4771 - .L_4770)


	//   ....[0]....
.L_4770:
        /*0058*/ 	.word	0x00000010


	//----- nvinfo : EIATTR_MAX_THREADS
	.align		4
.L_4771:
        /*005c*/ 	.byte	0x04, 0x05
        /*005e*/ 	.short	(.L_4773 - .L_4772)
.L_4772:
        /*0060*/ 	.word	0x00000080
        /*0064*/ 	.word	0x00000001
        /*0068*/ 	.word	0x00000001
.L_4773:


//--------------------- .nv.info._ZN2at6native18elementwise_kernelILi128ELi4EZNS0_15gpu_kernel_implIZZZNS0_21clamp_min_kernel_cudaERNS_18TensorIteratorBaseERKN3c106ScalarEENKUlvE_clEvENKUlvE6_clEvEUlNS5_4HalfEE_EEvS4_RKT_EUliE_EEviT1_ --------------------------
	.section	.nv.info._ZN2at6native18elementwise_kernelILi128ELi4EZNS0_15gpu_kernel_implIZZZNS0_21clamp_min_kernel_cudaERNS_18TensorIteratorBaseERKN3c106ScalarEENKUlvE_clEvENKUlvE6_clEvEUlNS5_4HalfEE_EEvS4_RKT_EUliE_EEviT1_,"",@"SHT_CUDA_INFO"
	.sectionflags	@""
	.align	4


	//----- nvinfo : EIATTR_CUDA_API_VERSION
	.align		4
        /*0000*/ 	.byte	0x04, 0x37
        /*0002*/ 	.short	(.L_4775 - .L_4774)
.L_4774:
        /*0004*/ 	.word	0x00000082


	//----- nvinfo : EIATTR_SW2861232_WAR
	.align		4
.L_4775:
        /*0008*/ 	.byte	0x01, 0x35
	.zero		2


	//----- nvinfo : EIATTR_PARAM_CBANK
	.align		4
        /*000c*/ 	.byte	0x04, 0x0a
        /*000e*/ 	.short	(.L_4777 - .L_4776)
	.align		4
.L_4776:
        /*0010*/ 	.word	index@(.nv.constant0._ZN2at6native18elementwise_kernelILi128ELi4EZNS0_15gpu_kernel_implIZZZNS0_21clamp_min_kernel_cudaERNS_18TensorIteratorBaseERKN3c106ScalarEENKUlvE_clEvENKUlvE6_clEvEUlNS5_4HalfEE_EEvS4_RKT_EUliE_EEviT1_)
        /*0014*/ 	.short	0x0160
        /*0016*/ 	.short	0x0230


	//----- nvinfo : EIATTR_CBANK_PARAM_SIZE
	.align		4
.L_4777:
        /*0018*/ 	.byte	0x03, 0x19
        /*001a*/ 	.short	0x0230


	//----- nvinfo : EIATTR_KPARAM_INFO
	.align		4
        /*001c*/ 	.byte	0x04, 0x17
        /*001e*/ 	.short	(.L_4779 - .L_4778)
.L_4778:
        /*0020*/ 	.word	0x00000000
        /*0024*/ 	.short	0x0001
        /*0026*/ 	.short	0x0008
        /*0028*/ 	.byte	0x00, 0xf0, 0xa1, 0x08


	//----- nvinfo : EIATTR_KPARAM_INFO
	.align		4
.L_4779:
        /*002c*/ 	.byte	0x04, 0x17
        /*002e*/ 	.short	(.L_4781 - .L_4780)
.L_4780:
        /*0030*/ 	.word	0x00000000
        /*0034*/ 	.short	0x0000
        /*0036*/ 	.short	0x0000
        /*0038*/ 	.byte	0x00, 0xf0, 0x11, 0x00


	//----- nvinfo : EIATTR_MAXREG_COUNT
	.align		4
.L_4781:
        /*003c*/ 	.byte	0x03, 0x1b
        /*003e*/ 	.short	0x0080


	//----- nvinfo : EIATTR_EXTERNS
	.align		4
        /*0040*/ 	.byte	0x04, 0x0f
        /*0042*/ 	.short	(.L_4783 - .L_4782)


	//   ....[0]....
	.align		4
.L_4782:
        /*0044*/ 	.word	index@(__assertfail)


	//----- nvinfo : EIATTR_MERCURY_ISA_VERSION
	.align		4
.L_4783:
        /*0048*/ 	.byte	0x03, 0x5f
        /*004a*/ 	.short	0x0000


	//----- nvinfo : EIATTR_SYSCALL_OFFSETS
	.align		4
        /*004c*/ 	.byte	0x04, 0x46
        /*004e*/ 	.short	(.L_4785 - .L_4784)


	//   ....[0]....
.L_4784:
        /*0050*/ 	.word	0x00001e60


	//   ....[1]....
        /*0054*/ 	.word	0x00002e70


	//   ....[2]....
        /*0058*/ 	.word	0x00004d40


	//   ....[3]....
        /*005c*/ 	.word	0x00005d50


	//   ....[4]....
        /*0060*/ 	.word	0x00007bf0


	//   ....[5]....
        /*0064*/ 	.word	0x00008c00


	//   ....[6]....
        /*0068*/ 	.word	0x0000aab0


	//   ....[7]....
        /*006c*/ 	.word	0x0000bac0


	//----- nvinfo : EIATTR_EXIT_INSTR_OFFSETS
	.align		4
.L_4785:
        /*0070*/ 	.byte	0x04, 0x1c
        /*0072*/ 	.short	(.L_4787 - .L_4786)


	//   ....[0]....
.L_4786:
        /*0074*/ 	.word	0x00008cc0


	//   ....[1]....
        /*0078*/ 	.word	0x0000acc0


	//   ....[2]....
        /*007c*/ 	.word	0x0000ad00


	//   ....[3]....
        /*0080*/ 	.word	0x0000ada0


	//   ....[4]....
        /*0084*/ 	.word	0x0000ade0


	//   ....[5]....
        /*0088*/ 	.word	0x0000ae20


	//   ....[6]....
        /*008c*/ 	.word	0x0000aeb0


	//   ....[7]....
        /*0090*/ 	.word	0x0000aed0


	//   ....[8]....
        /*0094*/ 	.word	0x0000af70


	//   ....[9]....
        /*0098*/ 	.word	0x0000afc0


	//   ....[10]....
        /*009c*/ 	.word	0x0000b010


	//   ....[11]....
        /*00a0*/ 	.word	0x0000b0e0


	//   ....[12]....
        /*00a4*/ 	.word	0x0000b140


	//   ....[13]....
        /*00a8*/ 	.word	0x0000b2d0


	//   ....[14]....
        /*00ac*/ 	.word	0x0000b430


	//   ....[15]....
        /*00b0*/ 	.word	0x0000b470


	//   ....[16]....
        /*00b4*/ 	.word	0x0000b530


	//   ....[17]....
        /*00b8*/ 	.word	0x0000b6b0


	//   ....[18]....
        /*00bc*/ 	.word	0x0000b830


	//   ....[19]....
        /*00c0*/ 	.word	0x0000b990


	//   ....[20]....
        /*00c4*/ 	.word	0x0000bad0


	//   ....[21]....
        /*00c8*/ 	.word	0x0000bb10


	//   ....[22]....
        /*00cc*/ 	.word	0x0000bb50


	//----- nvinfo : EIATTR_MAX_THREADS
	.align		4
.L_4787:
        /*00d0*/ 	.byte	0x04, 0x05
        /*00d2*/ 	.short	(.L_4789 - .L_4788)
.L_4788:
        /*00d4*/ 	.word	0x00000080
        /*00d8*/ 	.word	0x00000001
        /*00dc*/ 	.word	0x00000001


	//----- nvinfo : EIATTR_CRS_STACK_SIZE
	.align		4
.L_4789:
        /*00e0*/ 	.byte	0x04, 0x1e
        /*00e2*/ 	.short	(.L_4791 - .L_4790)
.L_4790:
        /*00e4*/ 	.word	0x00000000
.L_4791:


//--------------------- .nv.info._ZN2at6native27unrolled_elementwise_kernelIZZZNS0_21clamp_min_kernel_cudaERNS_18TensorIteratorBaseERKN3c106ScalarEENKUlvE_clEvENKUlvE6_clEvEUlNS4_4HalfEE_St5arrayIPcLm2EELi4E23TrivialOffsetCalculatorILi1EjESG_NS0_6memory12LoadWithCastILi1EEENSH_13StoreWithCastILi1EEEEEviT_T0_T2_T3_T4_T5_ --------------------------
	.section	.nv.info._ZN2at6native27unrolled_elementwise_kernelIZZZNS0_21clamp_min_kernel_cudaERNS_18TensorIteratorBaseERKN3c106ScalarEENKUlvE_clEvENKUlvE6_clEvEUlNS4_4HalfEE_St5arrayIPcLm2EELi4E23TrivialOffsetCalculatorILi1EjESG_NS0_6memory12LoadWithCastILi1EEENSH_13StoreWithCastILi1EEEEEviT_T0_T2_T3_T4_T5_,"",@"SHT_CUDA_INFO"
	.sectionflags	@""
	.align	4


	//----- nvinfo : EIATTR_CUDA_API_VERSION
	.align		4
        /*0000*/ 	.byte	0x04, 0x37
        /*0002*/ 	.short	(.L_4793 - .L_4792)
.L_4792:
        /*0004*/ 	.word	0x00000082


	//----- nvinfo : EIATTR_SW2861232_WAR
	.align		4
.L_4793:
        /*0008*/ 	.byte	0x01, 0x35
	.zero		2


	//----- nvinfo : EIATTR_PARAM_CBANK
	.align		4
        /*000c*/ 	.byte	0x04, 0x0a
        /*000e*/ 	.short	(.L_4795 - .L_4794)
	.align		4
.L_4794:
        /*0010*/ 	.word	index@(.nv.constant0._ZN2at6native27unrolled_elementwise_kernelIZZZNS0_21clamp_min_kernel_cudaERNS_18TensorIteratorBaseERKN3c106ScalarEENKUlvE_clEvENKUlvE6_clEvEUlNS4_4HalfEE_St5arrayIPcLm2EELi4E23TrivialOffsetCalculatorILi1EjESG_NS0_6memory12LoadWithCastILi1EEENSH_13StoreWithCastILi1EEEEEviT_T0_T2_T3_T4_T5_)
        /*0014*/ 	.short	0x0160
        /*0016*/ 	.short	0x003c


	//----- nvinfo : EIATTR_CBANK_PARAM_SIZE
	.align		4
.L_4795:
        /*0018*/ 	.byte	0x03, 0x19
        /*001a*/ 	.short	0x003c


	//----- nvinfo : EIATTR_KPARAM_INFO
	.align		4
        /*001c*/ 	.byte	0x04, 0x17
        /*001e*/ 	.short	(.L_4797 - .L_4796)
.L_4796:
        /*0020*/ 	.word	0x00000000
        /*0024*/ 	.short	0x0006
        /*0026*/ 	.short	0x0034
        /*0028*/ 	.byte	0x00, 0xf0, 0x21, 0x00


	//----- nvinfo : EIATTR_KPARAM_INFO
	.align		4
.L_4797:
        /*002c*/ 	.byte	0x04, 0x17
        /*002e*/ 	.short	(.L_4799 - .L_4798)
.L_4798:
        /*0030*/ 	.word	0x00000000
        /*0034*/ 	.short	0x0005
        /*0036*/ 	.short	0x002c
        /*0038*/ 	.byte	0x00, 0xf0, 0x21, 0x00


	//----- nvinfo : EIATTR_KPARAM_INFO
	.align		4
.L_4799:
        /*003c*/ 	.byte	0x04, 0x17
        /*003e*/ 	.short	(.L_4801 - .L_4800)
.L_4800:
        /*0040*/ 	.word	0x00000000
        /*0044*/ 	.short	0x0004
        /*0046*/ 	.short	0x0029
        /*0048*/ 	.byte	0x00, 0xf0, 0x05, 0x00


	//----- nvinfo : EIATTR_KPARAM_INFO
	.align		4
.L_4801:
        /*004c*/ 	.byte	0x04, 0x17
        /*004e*/ 	.short	(.L_4803 - .L_4802)
.L_4802:
        /*0050*/ 	.word	0x00000000
        /*0054*/ 	.short	0x0003
        /*0056*/ 	.short	0x0028
        /*0058*/ 	.byte	0x00, 0xf0, 0x05, 0x00


	//----- nvinfo : EIATTR_KPARAM_INFO
	.align		4
.L_4803:
        /*005c*/ 	.byte	0x04, 0x17
        /*005e*/ 	.short	(.L_4805 - .L_4804)
.L_4804:
        /*0060*/ 	.word	0x00000000
        /*0064*/ 	.short	0x0002
        /*0066*/ 	.short	0x0018
        /*0068*/ 	.byte	0x00, 0xf0, 0x41, 0x00


	//----- nvinfo : EIATTR_KPARAM_INFO
	.align		4
.L_4805:
        /*006c*/ 	.byte	0x04, 0x17
        /*006e*/ 	.short	(.L_4807 - .L_4806)
.L_4806:
        /*0070*/ 	.word	0x00000000
        /*0074*/ 	.short	0x0001
        /*0076*/ 	.short	0x0008
        /*0078*/ 	.byte	0x00, 0xf0, 0x41, 0x00


	//----- nvinfo : EIATTR_KPARAM_INFO
	.align		4
.L_4807:
        /*007c*/ 	.byte	0x04, 0x17
        /*007e*/ 	.short	(.L_4809 - .L_4808)
.L_4808:
        /*0080*/ 	.word	0x00000000
        /*0084*/ 	.short	0x0000
        /*0086*/ 	.short	0x0000
        /*0088*/ 	.byte	0x00, 0xf0, 0x11, 0x00


	//----- nvinfo : EIATTR_MAXREG_COUNT
	.align		4
.L_4809:
        /*008c*/ 	.byte	0x03, 0x1b
        /*008e*/ 	.short	0x00ff


	//----- nvinfo : EIATTR_EXTERNS
	.align		4
        /*0090*/ 	.byte	0x04, 0x0f
        /*0092*/ 	.short	(.L_4811 - .L_4810)


	//   ....[0]....
	.align		4
.L_4810:
        /*0094*/ 	.word	index@(__assertfail)


	//----- nvinfo : EIATTR_MERCURY_ISA_VERSION
	.align		4
.L_4811:
        /*0098*/ 	.byte	0x03, 0x5f
        /*009a*/ 	.short	0x0000


	//----- nvinfo : EIATTR_SYSCALL_OFFSETS
	.align		4
        /*009c*/ 	.byte	0x04, 0x46
        /*009e*/ 	.short	(.L_4813 - .L_4812)


	//   ....[0]....
.L_4812:
        /*00a0*/ 	.word	0x00001070


	//   ....[1]....
        /*00a4*/ 	.word	0x00002140


	//   ....[2]....
        /*00a8*/ 	.word	0x00003220


	//   ....[3]....
        /*00ac*/ 	.word	0x000042d0


	//   ....[4]....
        /*00b0*/ 	.word	0x00005650


	//   ....[5]....
        /*00b4*/ 	.word	0x00006680


	//   ....[6]....
        /*00b8*/ 	.word	0x00007670


	//   ....[7]....
        /*00bc*/ 	.word	0x00008660


	//----- nvinfo : EIATTR_EXIT_INSTR_OFFSETS
	.align		4
.L_4813:
        /*00c0*/ 	.byte	0x04, 0x1c
        /*00c2*/ 	.short	(.L_4815 - .L_4814)


	//   ....[0]....
.L_4814:
        /*00c4*/ 	.word	0x00007730


	//   ....[1]....
        /*00c8*/ 	.word	0x00007860


	//   ....[2]....
        /*00cc*/ 	.word	0x000078a0


	//   ....[3]....
        /*00d0*/ 	.word	0x00007940


	//   ....[4]....
        /*00d4*/ 	.word	0x00007980


	//   ....[5]....
        /*00d8*/ 	.word	0x000079c0


	//   ....[6]....
        /*00dc*/ 	.word	0x00007a50


	//   ....[7]....
        /*00e0*/ 	.word	0x00007a70


	//   ....[8]....
        /*00e4*/ 	.word	0x00007b10


	//   ....[9]....
        /*00e8*/ 	.word	0x00007b60


	//   ....[10]....
        /*00ec*/ 	.word	0x00007bb0


	//   ....[11]....
        /*00f0*/ 	.word	0x00007c80


	//   ....[12]....
        /*00f4*/ 	.word	0x00007ce0


	//   ....[13]....
        /*00f8*/ 	.word	0x00007e70


	//   ....[14]....
        /*00fc*/ 	.word	0x00007fd0


	//   ....[15]....
        /*0100*/ 	.word	0x00008010


	//   ....[16]....
        /*0104*/ 	.word	0x000080d0


	//   ....[17]....
        /*0108*/ 	.word	0x00008250


	//   ....[18]....
        /*010c*/ 	.word	0x000083d0


	//   ....[19]....
        /*0110*/ 	.word	0x00008530


	//   ....[20]....
        /*0114*/ 	.word	0x00008670


	//   ....[21]....
        /*0118*/ 	.word	0x000086b0


	//   ....[22]....
        /*011c*/ 	.word	0x000086f0


	//----- nvinfo : EIATTR_MAX_THREADS
	.align		4
.L_4815:
        /*0120*/ 	.byte	0x04, 0x05
        /*0122*/ 	.short	(.L_4817 - .L_4816)
.L_4816:
        /*0124*/ 	.word	0x00000080
        /*0128*/ 	.word	0x00000001
        /*012c*/ 	.word	0x00000001


	//----- nvinfo : EIATTR_CRS_STACK_SIZE
	.align		4
.L_4817:
        /*0130*/ 	.byte	0x04, 0x1e
        /*0132*/ 	.short	(.L_4819 - .L_4818)
.L_4818:
        /*0134*/ 	.word	0x00000000
.L_4819:


//--------------------- .nv.info._ZN2at6native18elementwise_kernelILi128ELi4EZNS0_22gpu_kernel_impl_nocastIZZZNS0_21clamp_min_kernel_cudaERNS_18TensorIteratorBaseERKN3c106ScalarEENKUlvE_clEvENKUlvE6_clEvEUlNS5_4HalfEE_EEvS4_RKT_EUliE_EEviT1_ --------------------------
	.section	.nv.info._ZN2at6native18elementwise_kernelILi128ELi4EZNS0_22gpu_kernel_impl_nocastIZZZNS0_21clamp_min_kernel_cudaERNS_18TensorIteratorBaseERKN3c106ScalarEENKUlvE_clEvENKUlvE6_clEvEUlNS5_4HalfEE_EEvS4_RKT_EUliE_EEviT1_,"",@"SHT_CUDA_INFO"
	.sectionflags	@""
	.align	4


	//----- nvinfo : EIATTR_CUDA_API_VERSION
	.align		4
        /*0000*/ 	.byte	0x04, 0x37
        /*0002*/ 	.short	(.L_4821 - .L_4820)
.L_4820:
        /*0004*/ 	.word	0x00000082


	//----- nvinfo : EIATTR_SW2861232_WAR
	.align		4
.L_4821:
        /*0008*/ 	.byte	0x01, 0x35
	.zero		2


	//----- nvinfo : EIATTR_PARAM_CBANK
	.align		4
        /*000c*/ 	.byte	0x04, 0x0a
        /*000e*/ 	.short	(.L_4823 - .L_4822)
	.align		4
.L_4822:
        /*0010*/ 	.word	index@(.nv.constant0._ZN2at6native18elementwise_kernelILi128ELi4EZNS0_22gpu_kernel_impl_nocastIZZZNS0_21clamp_min_kernel_cudaERNS_18TensorIteratorBaseERKN3c106ScalarEENKUlvE_clEvENKUlvE6_clEvEUlNS5_4HalfEE_EEvS4_RKT_EUliE_EEviT1_)
        /*0014*/ 	.short	0x0160
        /*0016*/ 	.short	0x0228


	//----- nvinfo : EIATTR_CBANK_PARAM_SIZE
	.align		4
.L_4823:
        /*0018*/ 	.byte	0x03, 0x19
        /*001a*/ 	.short	0x0228


	//----- nvinfo : EIATTR_KPARAM_INFO
	.align		4
        /*001c*/ 	.byte	0x04, 0x17
        /*001e*/ 	.short	(.L_4825 - .L_4824)
.L_4824:
        /*0020*/ 	.word	0x00000000
        /*0024*/ 	.short	0x0001
        /*0026*/ 	.short	0x0008
        /*0028*/ 	.byte	0x00, 0xf0, 0x81, 0x08


	//----- nvinfo : EIATTR_KPARAM_INFO
	.align		4
.L_4825:
        /*002c*/ 	.byte	0x04, 0x17
        /*002e*/ 	.short	(.L_4827 - .L_4826)
.L_4826:
        /*0030*/ 	.word	0x00000000
        /*0034*/ 	.short	0x0000
        /*0036*/ 	.short	0x0000
        /*0038*/ 	.byte	0x00, 0xf0, 0x11, 0x00


	//----- nvinfo : EIATTR_MAXREG_COUNT
	.align		4
.L_4827:
        /*003c*/ 	.byte	0x03, 0x1b
        /*003e*/ 	.short	0x0080


	//----- nvinfo : EIATTR_MERCURY_ISA_VERSION
	.align		4
        /*0040*/ 	.byte	0x03, 0x5f
        /*0042*/ 	.short	0x0000


	//----- nvinfo : EIATTR_EXIT_INSTR_OFFSETS
	.align		4
        /*0044*/ 	.byte	0x04, 0x1c
        /*0046*/ 	.short	(.L_4829 - .L_4828)


	//   ....[0]....
.L_4828:
        /*0048*/ 	.word	0x00002e30


	//   ....[1]....
        /*004c*/ 	.word	0x00003d40


	//----- nvinfo : EIATTR_MAX_THREADS
	.align		4
.L_4829:
        /*0050*/ 	.byte	0x04, 0x05
        /*0052*/ 	.short	(.L_4831 - .L_4830)
.L_4830:
        /*0054*/ 	.word	0x00000080
        /*0058*/ 	.word	0x00000001
        /*005c*/ 	.word	0x00000001


	//----- nvinfo : EIATTR_CRS_STACK_SIZE
	.align		4
.L_4831:
        /*0060*/ 	.byte	0x04, 0x1e
        /*0062*/ 	.short	(.L_4833 - .L_4832)
.L_4832:
        /*0064*/ 	.word	0x00000000
.L_4833:


//--------------------- .nv.info._ZN2at6native27unrolled_elementwise_kernelIZZZNS0_21clamp_min_kernel_cudaERNS_18TensorIteratorBaseERKN3c106ScalarEENKUlvE_clEvENKUlvE6_clEvEUlNS4_4HalfEE_St5arrayIPcLm2EELi4E23TrivialOffsetCalculatorILi1EjESG_NS0_6memory15LoadWithoutCastENSH_16StoreWithoutCastEEEviT_T0_T2_T3_T4_T5_ --------------------------
	.section	.nv.info._ZN2at6native27unrolled_elementwise_kernelIZZZNS0_21clamp_min_kernel_cudaERNS_18TensorIteratorBaseERKN3c106ScalarEENKUlvE_clEvENKUlvE6_clEvEUlNS4_4HalfEE_St5arrayIPcLm2EELi4E23TrivialOffsetCalculatorILi1EjESG_NS0_6memory15LoadWithoutCastENSH_16StoreWithoutCastEEEviT_T0_T2_T3_T4_T5_,"",@"SHT_CUDA_INFO"
	.sectionflags	@""
	.align	4


	//----- nvinfo : EIATTR_CUDA_API_VERSION
	.align		4
        /*0000*/ 	.byte	0x04, 0x37
        /*0002*/ 	.short	(.L_4835 - .L_4834)
.L_4834:
        /*0004*/ 	.word	0x00000082


	//----- nvinfo : EIATTR_SW2861232_WAR
	.align		4
.L_4835:
        /*0008*/ 	.byte	0x01, 0x35
	.zero		2


	//----- nvinfo : EIATTR_PARAM_CBANK
	.align		4
        /*000c*/ 	.byte	0x04, 0x0a
        /*000e*/ 	.short	(.L_4837 - .L_4836)
	.align		4
.L_4836:
        /*0010*/ 	.word	index@(.nv.constant0._ZN2at6native27unrolled_elementwise_kernelIZZZNS0_21clamp_min_kernel_cudaERNS_18TensorIteratorBaseERKN3c106ScalarEENKUlvE_clEvENKUlvE6_clEvEUlNS4_4HalfEE_St5arrayIPcLm2EELi4E23TrivialOffsetCalculatorILi1EjESG_NS0_6memory15LoadWithoutCastENSH_16StoreWithoutCastEEEviT_T0_T2_T3_T4_T5_)
        /*0014*/ 	.short	0x0160
        /*0016*/ 	.short	0x002c


	//----- nvinfo : EIATTR_CBANK_PARAM_SIZE
	.align		4
.L_4837:
        /*0018*/ 	.byte	0x03, 0x19
        /*001a*/ 	.short	0x002c


	//----- nvinfo : EIATTR_KPARAM_INFO
	.align		4
        /*001c*/ 	.byte	0x04, 0x17
        /*001e*/ 	.short	(.L_4839 - .L_4838)
.L_4838:
        /*0020*/ 	.word	0x00000000
        /*0024*/ 	.short	0x0006
        /*0026*/ 	.short	0x002b
        /*0028*/ 	.byte	0x00, 0xf0, 0x05, 0x00


	//----- nvinfo : EIATTR_KPARAM_INFO
	.align		4
.L_4839:
        /*002c*/ 	.byte	0x04, 0x17
        /*002e*/ 	.short	(.L_4841 - .L_4840)
.L_4840:
        /*0030*/ 	.word	0x00000000
        /*0034*/ 	.short	0x0005
        /*0036*/ 	.short	0x002a
        /*0038*/ 	.byte	0x00, 0xf0, 0x05, 0x00


	//----- nvinfo : EIATTR_KPARAM_INFO
	.align		4
.L_4841:
        /*003c*/ 	.byte	0x04, 0x17
        /*003e*/ 	.short	(.L_4843 - .L_4842)
.L_4842:
        /*0040*/ 	.word	0x00000000
        /*0044*/ 	.short	0x0004
        /*0046*/ 	.short	0x0029
        /*0048*/ 	.byte	0x00, 0xf0, 0x05, 0x00


	//----- nvinfo : EIATTR_KPARAM_INFO
	.align		4
.L_4843:
        /*004c*/ 	.byte	0x04, 0x17
        /*004e*/ 	.short	(.L_4845 - .L_4844)
.L_4844:
        /*0050*/ 	.word	0x00000000
        /*0054*/ 	.short	0x0003
        /*0056*/ 	.short	0x0028
        /*0058*/ 	.byte	0x00, 0xf0, 0x05, 0x00


	//----- nvinfo : EIATTR_KPARAM_INFO
	.align		4
.L_4845:
        /*005c*/ 	.byte	0x04, 0x17
        /*005e*/ 	.short	(.L_4847 - .L_4846)
.L_4846:
        /*0060*/ 	.word	0x00000000
        /*0064*/ 	.short	0x0002
        /*0066*/ 	.short	0x0018
        /*0068*/ 	.byte	0x00, 0xf0, 0x41, 0x00


	//----- nvinfo : EIATTR_KPARAM_INFO
	.align		4
.L_4847:
        /*006c*/ 	.byte	0x04, 0x17
        /*006e*/ 	.short	(.L_4849 - .L_4848)
.L_4848:
        /*0070*/ 	.word	0x00000000
        /*0074*/ 	.short	0x0001
        /*0076*/ 	.short	0x0008
        /*0078*/ 	.byte	0x00, 0xf0, 0x41, 0x00


	//----- nvinfo : EIATTR_KPARAM_INFO
	.align		4
.L_4849:
        /*007c*/ 	.byte	0x04, 0x17
        /*007e*/ 	.short	(.L_4851 - .L_4850)
.L_4850:
        /*0080*/ 	.word	0x00000000
        /*0084*/ 	.short	0x0000
        /*0086*/ 	.short	0x0000
        /*0088*/ 	.byte	0x00, 0xf0, 0x11, 0x00


	//----- nvinfo : EIATTR_MAXREG_COUNT
	.align		4
.L_4851:
        /*008c*/ 	.byte	0x03, 0x1b
        /*008e*/ 	.short	0x00ff


	//----- nvinfo : EIATTR_MERCURY_ISA_VERSION
	.align		4
        /*0090*/ 	.byte	0x03, 0x5f
        /*0092*/ 	.short	0x0000


	//----- nvinfo : EIATTR_EXIT_INSTR_OFFSETS
	.align		4
        /*0094*/ 	.byte	0x04, 0x1c
        /*0096*/ 	.short	(.L_4853 - .L_4852)


	//   ....[0]....
.L_4852:
        /*0098*/ 	.word	0x00000550


	//   ....[1]....
        /*009c*/ 	.word	0x000005b0


	//----- nvinfo : EIATTR_MAX_THREADS
	.align		4
.L_4853:
        /*00a0*/ 	.byte	0x04, 0x05
        /*00a2*/ 	.short	(.L_4855 - .L_4854)
.L_4854:
        /*00a4*/ 	.word	0x00000080
        /*00a8*/ 	.word	0x00000001
        /*00ac*/ 	.word	0x00000001


	//----- nvinfo : EIATTR_CRS_STACK_SIZE
	.align		4
.L_4855:
        /*00b0*/ 	.byte	0x04, 0x1e
        /*00b2*/ 	.short	(.L_4857 - .L_4856)
.L_4856:
        /*00b4*/ 	.word	0x00000000
.L_4857:


//--------------------- .nv.info._ZN2at6native29vectorized_elementwise_kernelILi2EZZZNS0_21clamp_min_kernel_cudaERNS_18TensorIteratorBaseERKN3c106ScalarEENKUlvE_clEvENKUlvE6_clEvEUlNS4_4HalfEE_St5arrayIPcLm2EEEEviT0_T1_ --------------------------
	.section	.nv.info._ZN2at6native29vectorized_elementwise_kernelILi2EZZZNS0_21clamp_min_kernel_cudaERNS_18TensorIteratorBaseERKN3c106ScalarEENKUlvE_clEvENKUlvE6_clEvEUlNS4_4HalfEE_St5arrayIPcLm2EEEEviT0_T1_,"",@"SHT_CUDA_INFO"
	.sectionflags	@""
	.align	4


	//----- nvinfo : EIATTR_CUDA_API_VERSION
	.align		4
        /*0000*/ 	.byte	0x04, 0x37
        /*0002*/ 	.short	(.L_4859 - .L_4858)
.L_4858:
        /*0004*/ 	.word	0x00000082


	//----- nvinfo : EIATTR_SW2861232_WAR
	.align		4
.L_4859:
        /*0008*/ 	.byte	0x01, 0x35
	.zero		2


	//----- nvinfo : EIATTR_PARAM_CBANK
	.align		4
        /*000c*/ 	.byte	0x04, 0x0a
        /*000e*/ 	.short	(.L_4861 - .L_4860)
	.align		4
.L_4860:
        /*0010*/ 	.word	index@(.nv.constant0._ZN2at6native29vectorized_elementwise_kernelILi2EZZZNS0_21clamp_min_kernel_cudaERNS_18TensorIteratorBaseERKN3c106ScalarEENKUlvE_clEvENKUlvE6_clEvEUlNS4_4HalfEE_St5arrayIPcLm2EEEEviT0_T1_)
        /*0014*/ 	.short	0x0160
        /*0016*/ 	.short	0x0028


	//----- nvinfo : EIATTR_CBANK_PARAM_SIZE
	.align		4
.L_4861:
        /*0018*/ 	.byte	0x03, 0x19
        /*001a*/ 	.short	0x0028


	//----- nvinfo : EIATTR_KPARAM_INFO
	.align		4
        /*001c*/ 	.byte	0x04, 0x17
        /*001e*/ 	.short	(.L_4863 - .L_4862)
.L_4862:
        /*0020*/ 	.word	0x00000000
        /*0024*/ 	.short	0x0002
        /*0026*/ 	.short	0x0018
        /*0028*/ 	.byte	0x00, 0xf0, 0x41, 0x00


	//----- nvinfo : EIATTR_KPARAM_INFO
	.align		4
.L_4863:
        /*002c*/ 	.byte	0x04, 0x17
        /*002e*/ 	.short	(.L_4865 - .L_4864)
.L_4864:
        /*0030*/ 	.word	0x00000000
        /*0034*/ 	.short	0x0001
        /*0036*/ 	.short	0x0008
        /*0038*/ 	.byte	0x00, 0xf0, 0x41, 0x00


	//----- nvinfo : EIATTR_KPARAM_INFO
	.align		4
.L_4865:
        /*003c*/ 	.byte	0x04, 0x17
        /*003e*/ 	.short	(.L_4867 - .L_4866)
.L_4866:
        /*0040*/ 	.word	0x00000000
        /*0044*/ 	.short	0x0000
        /*0046*/ 	.short	0x0000
        /*0048*/ 	.byte	0x00, 0xf0, 0x11, 0x00


	//----- nvinfo : EIATTR_MAXREG_COUNT
	.align		4
.L_4867:
        /*004c*/ 	.byte	0x03, 0x1b
        /*004e*/ 	.short	0x00ff


	//----- nvinfo : EIATTR_MERCURY_ISA_VERSION
	.align		4
        /*0050*/ 	.byte	0x03, 0x5f
        /*0052*/ 	.short	0x0000


	//----- nvinfo : EIATTR_EXIT_INSTR_OFFSETS
	.align		4
        /*0054*/ 	.byte	0x04, 0x1c
        /*0056*/ 	.short	(.L_4869 - .L_4868)


	//   ....[0]....
.L_4868:
        /*0058*/ 	.word	0x00000480


	//   ....[1]....
        /*005c*/ 	.word	0x00000fa0


	//   ....[2]....
        /*0060*/ 	.word	0x00000ff0


	//----- nvinfo : EIATTR_MAX_THREADS
	.align		4
.L_4869:
        /*0064*/ 	.byte	0x04, 0x05
        /*0066*/ 	.short	(.L_4871 - .L_4870)
.L_4870:
        /*0068*/ 	.word	0x00000080
        /*006c*/ 	.word	0x00000001
        /*0070*/ 	.word	0x00000001


	//----- nvinfo : EIATTR_CRS_STACK_SIZE
	.align		4
.L_4871:
        /*0074*/ 	.byte	0x04, 0x1e
        /*0076*/ 	.short	(.L_4873 - .L_4872)
.L_4872:
        /*0078*/ 	.word	0x00000000
.L_4873:


//--------------------- .nv.info._ZN2at6native29vectorized_elementwise_kernelILi4EZZZNS0_21clamp_min_kernel_cudaERNS_18TensorIteratorBaseERKN3c106ScalarEENKUlvE_clEvENKUlvE6_clEvEUlNS4_4HalfEE_St5arrayIPcLm2EEEEviT0_T1_ --------------------------
	.section	.nv.info._ZN2at6native29vectorized_elementwise_kernelILi4EZZZNS0_21clamp_min_kernel_cudaERNS_18TensorIteratorBaseERKN3c106ScalarEENKUlvE_clEvENKUlvE6_clEvEUlNS4_4HalfEE_St5arrayIPcLm2EEEEviT0_T1_,"",@"SHT_CUDA_INFO"
	.sectionflags	@""
	.align	4


	//----- nvinfo : EIATTR_CUDA_API_VERSION
	.align		4
        /*0000*/ 	.byte	0x04, 0x37
        /*0002*/ 	.short	(.L_4875 - .L_4874)
.L_4874:
        /*0004*/ 	.word	0x00000082


	//----- nvinfo : EIATTR_SW2861232_WAR
	.align		4
.L_4875:
        /*0008*/ 	.byte	0x01, 0x35
	.zero		2


	//----- nvinfo : EIATTR_PARAM_CBANK
	.align		4
        /*000c*/ 	.byte	0x04, 0x0a
        /*000e*/ 	.short	(.L_4877 - .L_4876)
	.align		4
.L_4876:
        /*0010*/ 	.word	index@(.nv.constant0._ZN2at6native29vectorized_elementwise_kernelILi4EZZZNS0_21clamp_min_kernel_cudaERNS_18TensorIteratorBaseERKN3c106ScalarEENKUlvE_clEvENKUlvE6_clEvEUlNS4_4HalfEE_St5arrayIPcLm2EEEEviT0_T1_)
        /*0014*/ 	.short	0x0160
        /*0016*/ 	.short	0x0028


	//----- nvinfo : EIATTR_CBANK_PARAM_SIZE
	.align		4
.L_4877:
        /*0018*/ 	.byte	0x03, 0x19
        /*001a*/ 	.short	0x0028


	//----- nvinfo : EIATTR_KPARAM_INFO
	.align		4
        /*001c*/ 	.byte	0x04, 0x17
        /*001e*/ 	.short	(.L_4879 - .L_4878)
.L_4878:
        /*0020*/ 	.word	0x00000000
        /*0024*/ 	.short	0x0002
        /*0026*/ 	.short	0x0018
        /*0028*/ 	.byte	0x00, 0xf0, 0x41, 0x00


	//----- nvinfo : EIATTR_KPARAM_INFO
	.align		4
.L_4879:
        /*002c*/ 	.byte	0x04, 0x17
        /*002e*/ 	.short	(.L_4881 - .L_4880)
.L_4880:
        /*0030*/ 	.word	0x00000000
        /*0034*/ 	.short	0x0001
        /*0036*/ 	.short	0x0008
        /*0038*/ 	.byte	0x00, 0xf0, 0x41, 0x00


	//----- nvinfo : EIATTR_KPARAM_INFO
	.align		4
.L_4881:
        /*003c*/ 	.byte	0x04, 0x17
        /*003e*/ 	.short	(.L_4883 - .L_4882)
.L_4882:
        /*0040*/ 	.word	0x00000000
        /*0044*/ 	.short	0x0000
        /*0046*/ 	.short	0x0000
        /*0048*/ 	.byte	0x00, 0xf0, 0x11, 0x00


	//----- nvinfo : EIATTR_MAXREG_COUNT
	.align		4
.L_4883:
        /*004c*/ 	.byte	0x03, 0x1b
        /*004e*/ 	.short	0x00ff


	//----- nvinfo : EIATTR_MERCURY_ISA_VERSION
	.align		4
        /*0050*/ 	.byte	0x03, 0x5f
        /*0052*/ 	.short	0x0000


	//----- nvinfo : EIATTR_EXIT_INSTR_OFFSETS
	.align		4
        /*0054*/ 	.byte	0x04, 0x1c
        /*0056*/ 	.short	(.L_4885 - .L_4884)


	//   ....[0]....
.L_4884:
        /*0058*/ 	.word	0x00000460


	//   ....[1]....
        /*005c*/ 	.word	0x00000f80


	//   ....[2]....
        /*0060*/ 	.word	0x00000fd0


	//----- nvinfo : EIATTR_MAX_THREADS
	.align		4
.L_4885:
        /*0064*/ 	.byte	0x04, 0x05
        /*0066*/ 	.short	(.L_4887 - .L_4886)
.L_4886:
        /*0068*/ 	.word	0x00000080
        /*006c*/ 	.word	0x00000001
        /*0070*/ 	.word	0x00000001


	//----- nvinfo : EIATTR_CRS_STACK_SIZE
	.align		4
.L_4887:
        /*0074*/ 	.byte	0x04, 0x1e
        /*0076*/ 	.short	(.L_4889 - .L_4888)
.L_4888:
        /*0078*/ 	.word	0x00000000
.L_4889:


//--------------------- .nv.info._ZN2at6native29vectorized_elementwise_kernelILi8EZZZNS0_21clamp_min_kernel_cudaERNS_18TensorIteratorBaseERKN3c106ScalarEENKUlvE_clEvENKUlvE6_clEvEUlNS4_4HalfEE_St5arrayIPcLm2EEEEviT0_T1_ --------------------------
	.section	.nv.info._ZN2at6native29vectorized_elementwise_kernelILi8EZZZNS0_21clamp_min_kernel_cudaERNS_18TensorIteratorBaseERKN3c106ScalarEENKUlvE_clEvENKUlvE6_clEvEUlNS4_4HalfEE_St5arrayIPcLm2EEEEviT0_T1_,"",@"SHT_CUDA_INFO"
	.sectionflags	@""
	.align	4


	//----- nvinfo : EIATTR_CUDA_API_VERSION
	.align		4
        /*0000*/ 	.byte	0x04, 0x37
        /*0002*/ 	.short	(.L_4891 - .L_4890)
.L_4890:
        /*0004*/ 	.word	0x00000082


	//----- nvinfo : EIATTR_SW2861232_WAR
	.align		4
.L_4891:
        /*0008*/ 	.byte	0x01, 0x35
	.zero		2


	//----- nvinfo : EIATTR_PARAM_CBANK
	.align		4
        /*000c*/ 	.byte	0x04, 0x0a
        /*000e*/ 	.short	(.L_4893 - .L_4892)
	.align		4
.L_4892:
        /*0010*/ 	.word	index@(.nv.constant0._ZN2at6native29vectorized_elementwise_kernelILi8EZZZNS0_21clamp_min_kernel_cudaERNS_18TensorIteratorBaseERKN3c106ScalarEENKUlvE_clEvENKUlvE6_clEvEUlNS4_4HalfEE_St5arrayIPcLm2EEEEviT0_T1_)
        /*0014*/ 	.short	0x0160
        /*0016*/ 	.short	0x0028


	//----- nvinfo : EIATTR_CBANK_PARAM_SIZE
	.align		4
.L_4893:
        /*0018*/ 	.byte	0x03, 0x19
        /*001a*/ 	.short	0x0028


	//----- nvinfo : EIATTR_KPARAM_INFO
	.align		4
        /*001c*/ 	.byte	0x04, 0x17
        /*001e*/ 	.short	(.L_4895 - .L_4894)
.L_4894:
        /*0020*/ 	.word	0x00000000
        /*0024*/ 	.short	0x0002
        /*0026*/ 	.short	0x0018
        /*0028*/ 	.byte	0x00, 0xf0, 0x41, 0x00


	//----- nvinfo : EIATTR_KPARAM_INFO
	.align		4
.L_4895:
        /*002c*/ 	.byte	0x04, 0x17
        /*002e*/ 	.short	(.L_4897 - .L_4896)
.L_4896:
        /*0030*/ 	.word	0x00000000
        /*0034*/ 	.short	0x0001
        /*0036*/ 	.short	0x0008
        /*0038*/ 	.byte	0x00, 0xf0, 0x41, 0x00


	//----- nvinfo : EIATTR_KPARAM_INFO
	.align		4
.L_4897:
        /*003c*/ 	.byte	0x04, 0x17
        /*003e*/ 	.short	(.L_4899 - .L_4898)
.L_4898:
        /*0040*/ 	.word	0x00000000
        /*0044*/ 	.short	0x0000
        /*0046*/ 	.short	0x0000
        /*0048*/ 	.byte	0x00, 0xf0, 0x11, 0x00


	//----- nvinfo : EIATTR_MAXREG_COUNT
	.align		4
.L_4899:
        /*004c*/ 	.byte	0x03, 0x1b
        /*004e*/ 	.short	0x00ff


	//----- nvinfo : EIATTR_MERCURY_ISA_VERSION
	.align		4
        /*0050*/ 	.byte	0x03, 0x5f
        /*0052*/ 	.short	0x0000


	//----- nvinfo : EIATTR_EXIT_INSTR_OFFSETS
	.align		4
        /*0054*/ 	.byte	0x04, 0x1c
        /*0056*/ 	.short	(.L_4901 - .L_4900)


	//   ....[0]....
.L_4900:
        /*0058*/ 	.word	0x00000010


	//----- nvinfo : EIATTR_MAX_THREADS
	.align		4
.L_4901:
        /*005c*/ 	.byte	0x04, 0x05
        /*005e*/ 	.short	(.L_4903 - .L_4902)
.L_4902:
        /*0060*/ 	.word	0x00000080
        /*0064*/ 	.word	0x00000001
        /*0068*/ 	.word	0x00000001
.L_4903:


//--------------------- .nv.info._ZN2at6native18elementwise_kernelILi128ELi4EZNS0_15gpu_kernel_implIZZZNS0_21clamp_min_kernel_cudaERNS_18TensorIteratorBaseERKN3c106ScalarEENKUlvE_clEvENKUlvE5_clEvEUlfE_EEvS4_RKT_EUliE_EEviT1_ --------------------------
	.section	.nv.info._ZN2at6native18elementwise_kernelILi128ELi4EZNS0_15gpu_kernel_implIZZZNS0_21clamp_min_kernel_cudaERNS_18TensorIteratorBaseERKN3c106ScalarEENKUlvE_clEvENKUlvE5_clEvEUlfE_EEvS4_RKT_EUliE_EEviT1_,"",@"SHT_CUDA_INFO"
	.sectionflags	@""
	.align	4


	//----- nvinfo : EIATTR_CUDA_API_VERSION
	.align		4
        /*0000*/ 	.byte	0x04, 0x37
        /*0002*/ 	.short	(.L_4905 - .L_4904)
.L_4904:
        /*0004*/ 	.word	0x00000082


	//----- nvinfo : EIATTR_SW2861232_WAR
	.align		4
.L_4905:
        /*0008*/ 	.byte	0x01, 0x35
	.zero		2


	//----- nvinfo : EIATTR_PARAM_CBANK
	.align		4
        /*000c*/ 	.byte	0x04, 0x0a
        /*000e*/ 	.short	(.L_4907 - .L_4906)
	.align		4
.L_4906:
        /*0010*/ 	.word	index@(.nv.constant0._ZN2at6native18elementwise_kernelILi128ELi4EZNS0_15gpu_kernel_implIZZZNS0_21clamp_min_kernel_cudaERNS_18TensorIteratorBaseERKN3c106ScalarEENKUlvE_clEvENKUlvE5_clEvEUlfE_EEvS4_RKT_EUliE_EEviT1_)
        /*0014*/ 	.short	0x0160
        /*0016*/ 	.short	0x0230


	//----- nvinfo : EIATTR_CBANK_PARAM_SIZE
	.align		4
.L_4907:
        /*0018*/ 	.byte	0x03, 0x19
        /*001a*/ 	.short	0x0230


	//----- nvinfo : EIATTR_KPARAM_INFO
	.align		4
        /*001c*/ 	.byte	0x04, 0x17
        /*001e*/ 	.short	(.L_4909 - .L_4908)
.L_4908:
        /*0020*/ 	.word	0x00000000
        /*0024*/ 	.short	0x0001
        /*0026*/ 	.short	0x0008
        /*0028*/ 	.byte	0x00, 0xf0, 0xa1, 0x08


	//----- nvinfo : EIATTR_KPARAM_INFO
	.align		4
.L_4909:
        /*002c*/ 	.byte	0x04, 0x17
        /*002e*/ 	.short	(.L_4911 - .L_4910)
.L_4910:
        /*0030*/ 	.word	0x00000000
        /*0034*/ 	.short	0x0000
        /*0036*/ 	.short	0x0000
        /*0038*/ 	.byte	0x00, 0xf0, 0x11, 0x00


	//----- nvinfo : EIATTR_MAXREG_COUNT
	.align		4
.L_4911:
        /*003c*/ 	.byte	0x03, 0x1b
        /*003e*/ 	.short	0x0080


	//----- nvinfo : EIATTR_EXTERNS
	.align		4
        /*0040*/ 	.byte	0x04, 0x0f
        /*0042*/ 	.short	(.L_4913 - .L_4912)


	//   ....[0]....
	.align		4
.L_4912:
        /*0044*/ 	.word	index@(__assertfail)


	//----- nvinfo : EIATTR_MERCURY_ISA_VERSION
	.align		4
.L_4913:
        /*0048*/ 	.byte	0x03, 0x5f
        /*004a*/ 	.short	0x0000


	//----- nvinfo : EIATTR_SYSCALL_OFFSETS
	.align		4
        /*004c*/ 	.byte	0x04, 0x46
        /*004e*/ 	.short	(.L_4915 - .L_4914)


	//   ....[0]....
.L_4914:
        /*0050*/ 	.word	0x00001c50


	//   ....[1]....
        /*0054*/ 	.word	0x00002af0


	//   ....[2]....
        /*0058*/ 	.word	0x00004790


	//   ....[3]....
        /*005c*/ 	.word	0x00005630


	//   ....[4]....
        /*0060*/ 	.word	0x000072a0


	//   ....[5]....
        /*0064*/ 	.word	0x00008140


	//   ....[6]....
        /*0068*/ 	.word	0x00009dc0


	//   ....[7]....
        /*006c*/ 	.word	0x0000ac60


	//----- nvinfo : EIATTR_EXIT_INSTR_OFFSETS
	.align		4
.L_4915:
        /*0070*/ 	.byte	0x04, 0x1c
        /*0072*/ 	.short	(.L_4917 - .L_4916)


	//   ....[0]....
.L_4916:
        /*0074*/ 	.word	0x000081e0


	//   ....[1]....
        /*0078*/ 	.word	0x00009f50


	//   ....[2]....
        /*007c*/ 	.word	0x00009f90


	//   ....[3]....
        /*0080*/ 	.word	0x0000a020


	//   ....[4]....
        /*0084*/ 	.word	0x0000a050


	//   ....[5]....
        /*0088*/ 	.word	0x0000a080


	//   ....[6]....
        /*008c*/ 	.word	0x0000a100


	//   ....[7]....
        /*0090*/ 	.word	0x0000a130


	//   ....[8]....
        /*0094*/ 	.word	0x0000a1c0


	//   ....[9]....
        /*0098*/ 	.word	0x0000a200


	//   ....[10]....
        /*009c*/ 	.word	0x0000a240


	//   ....[11]....
        /*00a0*/ 	.word	0x0000a300


	//   ....[12]....
        /*00a4*/ 	.word	0x0000a350


	//   ....[13]....
        /*00a8*/ 	.word	0x0000a4d0


	//   ....[14]....
        /*00ac*/ 	.word	0x0000a620


	//   ....[15]....
        /*00b0*/ 	.word	0x0000a650


	//   ....[16]....
        /*00b4*/ 	.word	0x0000a700


	//   ....[17]....
        /*00b8*/ 	.word	0x0000a870


	//   ....[18]....
        /*00bc*/ 	.word	0x0000a9e0


	//   ....[19]....
        /*00c0*/ 	.word	0x0000ab30


	//   ....[20]....
        /*00c4*/ 	.word	0x0000ac70


	//   ....[21]....
        /*00c8*/ 	.word	0x0000aca0


	//   ....[22]....
        /*00cc*/ 	.word	0x0000acd0


	//----- nvinfo : EIATTR_MAX_THREADS
	.align		4
.L_4917:
        /*00d0*/ 	.byte	0x04, 0x05
        /*00d2*/ 	.short	(.L_4919 - .L_4918)
.L_4918:
        /*00d4*/ 	.word	0x00000080
        /*00d8*/ 	.word	0x00000001
        /*00dc*/ 	.word	0x00000001


	//----- nvinfo : EIATTR_CRS_STACK_SIZE
	.align		4
.L_4919:
        /*00e0*/ 	.byte	0x04, 0x1e
        /*00e2*/ 	.short	(.L_4921 - .L_4920)
.L_4920:
        /*00e4*/ 	.word	0x00000000
.L_4921:


//--------------------- .nv.info._ZN2at6native27unrolled_elementwise_kernelIZZZNS0_21clamp_min_kernel_cudaERNS_18TensorIteratorBaseERKN3c106ScalarEENKUlvE_clEvENKUlvE5_clEvEUlfE_St5arrayIPcLm2EELi4E23TrivialOffsetCalculatorILi1EjESF_NS0_6memory12LoadWithCastILi1EEENSG_13StoreWithCastILi1EEEEEviT_T0_T2_T3_T4_T5_ --------------------------
	.section	.nv.info._ZN2at6native27unrolled_elementwise_kernelIZZZNS0_21clamp_min_kernel_cudaERNS_18TensorIteratorBaseERKN3c106ScalarEENKUlvE_clEvENKUlvE5_clEvEUlfE_St5arrayIPcLm2EELi4E23TrivialOffsetCalculatorILi1EjESF_NS0_6memory12LoadWithCastILi1EEENSG_13StoreWithCastILi1EEEEEviT_T0_T2_T3_T4_T5_,"",@"SHT_CUDA_INFO"
	.sectionflags	@""
	.align	4


	//----- nvinfo : EIATTR_CUDA_API_VERSION
	.align		4
        /*0000*/ 	.byte	0x04, 0x37
        /*0002*/ 	.short	(.L_4923 - .L_4922)
.L_4922:
        /*0004*/ 	.word	0x00000082


	//----- nvinfo : EIATTR_SW2861232_WAR
	.align		4
.L_4923:
        /*0008*/ 	.byte	0x01, 0x35
	.zero		2


	//----- nvinfo : EIATTR_PARAM_CBANK
	.align		4
        /*000c*/ 	.byte	0x04, 0x0a
        /*000e*/ 	.short	(.L_4925 - .L_4924)
	.align		4
.L_4924:
        /*0010*/ 	.word	index@(.nv.constant0._ZN2at6native27unrolled_elementwise_kernelIZZZNS0_21clamp_min_kernel_cudaERNS_18TensorIteratorBaseERKN3c106ScalarEENKUlvE_clEvENKUlvE5_clEvEUlfE_St5arrayIPcLm2EELi4E23TrivialOffsetCalculatorILi1EjESF_NS0_6memory12LoadWithCastILi1EEENSG_13StoreWithCastILi1EEEEEviT_T0_T2_T3_T4_T5_)
        /*0014*/ 	.short	0x0160
        /*0016*/ 	.short	0x003c


	//----- nvinfo : EIATTR_CBANK_PARAM_SIZE
	.align		4
.L_4925:
        /*0018*/ 	.byte	0x03, 0x19
        /*001a*/ 	.short	0x003c


	//----- nvinfo : EIATTR_KPARAM_INFO
	.align		4
        /*001c*/ 	.byte	0x04, 0x17
        /*001e*/ 	.short	(.L_4927 - .L_4926)
.L_4926:
        /*0020*/ 	.word	0x00000000
        /*0024*/ 	.short	0x0006
        /*0026*/ 	.short	0x0034
        /*0028*/ 	.byte	0x00, 0xf0, 0x21, 0x00


	//----- nvinfo : EIATTR_KPARAM_INFO
	.align		4
.L_4927:
        /*002c*/ 	.byte	0x04, 0x17
        /*002e*/ 	.short	(.L_4929 - .L_4928)
.L_4928:
        /*0030*/ 	.word	0x00000000
        /*0034*/ 	.short	0x0005
        /*0036*/ 	.short	0x002c
        /*0038*/ 	.byte	0x00, 0xf0, 0x21, 0x00


	//----- nvinfo : EIATTR_KPARAM_INFO
	.align		4
.L_4929:
        /*003c*/ 	.byte	0x04, 0x17
        /*003e*/ 	.short	(.L_4931 - .L_4930)
.L_4930:
        /*0040*/ 	.word	0x00000000
        /*0044*/ 	.short	0x0004
        /*0046*/ 	.short	0x0029
        /*0048*/ 	.byte	0x00, 0xf0, 0x05, 0x00


	//----- nvinfo : EIATTR_KPARAM_INFO
	.align		4
.L_4931:
        /*004c*/ 	.byte	0x04, 0x17
        /*004e*/ 	.short	(.L_4933 - .L_4932)
.L_4932:
        /*0050*/ 	.word	0x00000000
        /*0054*/ 	.short	0x0003
        /*0056*/ 	.short	0x0028
        /*0058*/ 	.byte	0x00, 0xf0, 0x05, 0x00


	//----- nvinfo : EIATTR_KPARAM_INFO
	.align		4
.L_4933:
        /*005c*/ 	.byte	0x04, 0x17
        /*005e*/ 	.short	(.L_4935 - .L_4934)
.L_4934:
        /*0060*/ 	.word	0x00000000
        /*0064*/ 	.short	0x0002
        /*0066*/ 	.short	0x0018
        /*0068*/ 	.byte	0x00, 0xf0, 0x41, 0x00


	//----- nvinfo : EIATTR_KPARAM_INFO
	.align		4
.L_4935:
        /*006c*/ 	.byte	0x04, 0x17
        /*006e*/ 	.short	(.L_4937 - .L_4936)
.L_4936:
        /*0070*/ 	.word	0x00000000
        /*0074*/ 	.short	0x0001
        /*0076*/ 	.short	0x0008
        /*0078*/ 	.byte	0x00, 0xf0, 0x41, 0x00


	//----- nvinfo : EIATTR_KPARAM_INFO
	.align		4
.L_4937:
        /*007c*/ 	.byte	0x04, 0x17
        /*007e*/ 	.short	(.L_4939 - .L_4938)
.L_4938:
        /*0080*/ 	.word	0x00000000
        /*0084*/ 	.short	0x0000
        /*0086*/ 	.short	0x0000
        /*0088*/ 	.byte	0x00, 0xf0, 0x11, 0x00


	//----- nvinfo : EIATTR_MAXREG_COUNT
	.align		4
.L_4939:
        /*008c*/ 	.byte	0x03, 0x1b
        /*008e*/ 	.short	0x00ff


	//----- nvinfo : EIATTR_EXTERNS
	.align		4
        /*0090*/ 	.byte	0x04, 0x0f
        /*0092*/ 	.short	(.L_4941 - .L_4940)


	//   ....[0]....
	.align		4
.L_4940:
        /*0094*/ 	.word	index@(__assertfail)


	//----- nvinfo : EIATTR_MERCURY_ISA_VERSION
	.align		4
.L_4941:
        /*0098*/ 	.byte	0x03, 0x5f
        /*009a*/ 	.short	0x0000


	//----- nvinfo : EIATTR_SYSCALL_OFFSETS
	.align		4
        /*009c*/ 	.byte	0x04, 0x46
        /*009e*/ 	.short	(.L_4943 - .L_4942)


	//   ....[0]....
.L_4942:
        /*00a0*/ 	.word	0x00000e50


	//   ....[1]....
        /*00a4*/ 	.word	0x00001cd0


	//   ....[2]....
        /*00a8*/ 	.word	0x00002b60


	//   ....[3]....
        /*00ac*/ 	.word	0x00003990


	//   ....[4]....
        /*00b0*/ 	.word	0x00004ab0


	//   ....[5]....
        /*00b4*/ 	.word	0x000059c0


	//   ....[6]....
        /*00b8*/ 	.word	0x00006890


	//   ....[7]....
        /*00bc*/ 	.word	0x00007760


	//----- nvinfo : EIATTR_EXIT_INSTR_OFFSETS
	.align		4
.L_4943:
        /*00c0*/ 	.byte	0x04, 0x1c
        /*00c2*/ 	.short	(.L_4945 - .L_4944)


	//   ....[0]....
.L_4944:
        /*00c4*/ 	.word	0x00006930


	//   ....[1]....
        /*00c8*/ 	.word	0x00006a50


	//   ....[2]....
        /*00cc*/ 	.word	0x00006a90


	//   ....[3]....
        /*00d0*/ 	.word	0x00006b20


	//   ....[4]....
        /*00d4*/ 	.word	0x00006b50


	//   ....[5]....
        /*00d8*/ 	.word	0x00006b80


	//   ....[6]....
        /*00dc*/ 	.word	0x00006c00


	//   ....[7]....
        /*00e0*/ 	.word	0x00006c30


	//   ....[8]....
        /*00e4*/ 	.word	0x00006cc0


	//   ....[9]....
        /*00e8*/ 	.word	0x00006d00


	//   ....[10]....
        /*00ec*/ 	.word	0x00006d40


	//   ....[11]....
        /*00f0*/ 	.word	0x00006e00


	//   ....[12]....
        /*00f4*/ 	.word	0x00006e50


	//   ....[13]....
        /*00f8*/ 	.word	0x00006fd0


	//   ....[14]....
        /*00fc*/ 	.word	0x00007120


	//   ....[15]....
        /*0100*/ 	.word	0x00007150


	//   ....[16]....
        /*0104*/ 	.word	0x00007200


	//   ....[17]....
        /*0108*/ 	.word	0x00007370


	//   ....[18]....
        /*010c*/ 	.word	0x000074e0


	//   ....[19]....
        /*0110*/ 	.word	0x00007630


	//   ....[20]....
        /*0114*/ 	.word	0x00007770


	//   ....[21]....
        /*0118*/ 	.word	0x000077a0


	//   ....[22]....
        /*011c*/ 	.word	0x000077d0


	//----- nvinfo : EIATTR_MAX_THREADS
	.align		4
.L_4945:
        /*0120*/ 	.byte	0x04, 0x05
        /*0122*/ 	.short	(.L_4947 - .L_4946)
.L_4946:
        /*0124*/ 	.word	0x00000080
        /*0128*/ 	.word	0x00000001
        /*012c*/ 	.word	0x00000001


	//----- nvinfo : EIATTR_CRS_STACK_SIZE
	.align		4
.L_4947:
        /*0130*/ 	.byte	0x04, 0x1e
        /*0132*/ 	.short	(.L_4949 - .L_4948)
.L_4948:
        /*0134*/ 	.word	0x00000000
.L_4949:


//--------------------- .nv.info._ZN2at6native18elementwise_kernelILi128ELi2EZNS0_22gpu_kernel_impl_nocastIZZZNS0_21clamp_min_kernel_cudaERNS_18TensorIteratorBaseERKN3c106ScalarEENKUlvE_clEvENKUlvE5_clEvEUlfE_EEvS4_RKT_EUliE_EEviT1_ --------------------------
	.section	.nv.info._ZN2at6native18elementwise_kernelILi128ELi2EZNS0_22gpu_kernel_impl_nocastIZZZNS0_21clamp_min_kernel_cudaERNS_18TensorIteratorBaseERKN3c106ScalarEENKUlvE_clEvENKUlvE5_clEvEUlfE_EEvS4_RKT_EUliE_EEviT1_,"",@"SHT_CUDA_INFO"
	.sectionflags	@""
	.align	4


	//----- nvinfo : EIATTR_CUDA_API_VERSION
	.align		4
        /*0000*/ 	.byte	0x04, 0x37
        /*0002*/ 	.short	(.L_4951 - .L_4950)
.L_4950:
        /*0004*/ 	.word	0x00000082


	//----- nvinfo : EIATTR_SW2861232_WAR
	.align		4
.L_4951:
        /*0008*/ 	.byte	0x01, 0x35
	.zero		2


	//----- nvinfo : EIATTR_PARAM_CBANK
	.align		4
        /*000c*/ 	.byte	0x04, 0x0a
        /*000e*/ 	.short	(.L_4953 - .L_4952)
	.align		4
.L_4952:
        /*0010*/ 	.word	index@(.nv.constant0._ZN2at6native18elementwise_kernelILi128ELi2EZNS0_22gpu_kernel_impl_nocastIZZZNS0_21clamp_min_kernel_cudaERNS_18TensorIteratorBaseERKN3c106ScalarEENKUlvE_clEvENKUlvE5_clEvEUlfE_EEvS4_RKT_EUliE_EEviT1_)
        /*0014*/ 	.short	0x0160
        /*0016*/ 	.short	0x0228


	//----- nvinfo : EIATTR_CBANK_PARAM_SIZE
	.align		4
.L_4953:
        /*0018*/ 	.byte	0x03, 0x19
        /*001a*/ 	.short	0x0228


	//----- nvinfo : EIATTR_KPARAM_INFO
	.align		4
        /*001c*/ 	.byte	0x04, 0x17
        /*001e*/ 	.short	(.L_4955 - .L_4954)
.L_4954:
        /*0020*/ 	.word	0x00000000
        /*0024*/ 	.short	0x0001
        /*0026*/ 	.short	0x0008
        /*0028*/ 	.byte	0x00, 0xf0, 0x81, 0x08


	//----- nvinfo : EIATTR_KPARAM_INFO
	.align		4
.L_4955:
        /*002c*/ 	.byte	0x04, 0x17
        /*002e*/ 	.short	(.L_4957 - .L_4956)
.L_4956:
        /*0030*/ 	.word	0x00000000
        /*0034*/ 	.short	0x0000
        /*0036*/ 	.short	0x0000
        /*0038*/ 	.byte	0x00, 0xf0, 0x11, 0x00


	//----- nvinfo : EIATTR_MAXREG_COUNT
	.align		4
.L_4957:
        /*003c*/ 	.byte	0x03, 0x1b
        /*003e*/ 	.short	0x0080


	//----- nvinfo : EIATTR_MERCURY_ISA_VERSION
	.align		4
        /*0040*/ 	.byte	0x03, 0x5f
        /*0042*/ 	.short	0x0000


	//----- nvinfo : EIATTR_EXIT_INSTR_OFFSETS
	.align		4
        /*0044*/ 	.byte	0x04, 0x1c
        /*0046*/ 	.short	(.L_4959 - .L_4958)


	//   ....[0]....
.L_4958:
        /*0048*/ 	.word	0x00000f70


	//   ....[1]....
        /*004c*/ 	.word	0x00001e40


	//----- nvinfo : EIATTR_MAX_THREADS
	.align		4
.L_4959:
        /*0050*/ 	.byte	0x04, 0x05
        /*0052*/ 	.short	(.L_4961 - .L_4960)
.L_4960:
        /*0054*/ 	.word	0x00000080
        /*0058*/ 	.word	0x00000001
        /*005c*/ 	.word	0x00000001


	//----- nvinfo : EIATTR_CRS_STACK_SIZE
	.align		4
.L_4961:
        /*0060*/ 	.byte	0x04, 0x1e
        /*0062*/ 	.short	(.L_4963 - .L_4962)
.L_4962:
        /*0064*/ 	.word	0x00000000
.L_4963:


//--------------------- .nv.info._ZN2at6native27unrolled_elementwise_kernelIZZZNS0_21clamp_min_kernel_cudaERNS_18TensorIteratorBaseERKN3c106ScalarEENKUlvE_clEvENKUlvE5_clEvEUlfE_St5arrayIPcLm2EELi4E23TrivialOffsetCalculatorILi1EjESF_NS0_6memory15LoadWithoutCastENSG_16StoreWithoutCastEEEviT_T0_T2_T3_T4_T5_ --------------------------
	.section	.nv.info._ZN2at6native27unrolled_elementwise_kernelIZZZNS0_21clamp_min_kernel_cudaERNS_18TensorIteratorBaseERKN3c106ScalarEENKUlvE_clEvENKUlvE5_clEvEUlfE_St5arrayIPcLm2EELi4E23TrivialOffsetCalculatorILi1EjESF_NS0_6memory15LoadWithoutCastENSG_16StoreWithoutCastEEEviT_T0_T2_T3_T4_T5_,"",@"SHT_CUDA_INFO"
	.sectionflags	@""
	.align	4


	//----- nvinfo : EIATTR_CUDA_API_VERSION
	.align		4
        /*0000*/ 	.byte	0x04, 0x37
        /*0002*/ 	.short	(.L_4965 - .L_4964)
.L_4964:
        /*0004*/ 	.word	0x00000082


	//----- nvinfo : EIATTR_SW2861232_WAR
	.align		4
.L_4965:
        /*0008*/ 	.byte	0x01, 0x35
	.zero		2


	//----- nvinfo : EIATTR_PARAM_CBANK
	.align		4
        /*000c*/ 	.byte	0x04, 0x0a
        /*000e*/ 	.short	(.L_4967 - .L_4966)
	.align		4
.L_4966:
        /*0010*/ 	.word	index@(.nv.constant0._ZN2at6native27unrolled_elementwise_kernelIZZZNS0_21clamp_min_kernel_cudaERNS_18TensorIteratorBaseERKN3c106ScalarEENKUlvE_clEvENKUlvE5_clEvEUlfE_St5arrayIPcLm2EELi4E23TrivialOffsetCalculatorILi1EjESF_NS0_6memory15LoadWithoutCastENSG_16StoreWithoutCastEEEviT_T0_T2_T3_T4_T5_)
        /*0014*/ 	.short	0x0160
        /*0016*/ 	.short	0x002c


	//----- nvinfo : EIATTR_CBANK_PARAM_SIZE
	.align		4
.L_4967:
        /*0018*/ 	.byte	0x03, 0x19
        /*001a*/ 	.short	0x002c


	//----- nvinfo : EIATTR_KPARAM_INFO
	.align		4
        /*001c*/ 	.byte	0x04, 0x17
        /*001e*/ 	.short	(.L_4969 - .L_4968)
.L_4968:
        /*0020*/ 	.word	0x00000000
        /*0024*/ 	.short	0x0006
        /*0026*/ 	.short	0x002b
        /*0028*/ 	.byte	0x00, 0xf0, 0x05, 0x00


	//----- nvinfo : EIATTR_KPARAM_INFO
	.align		4
.L_4969:
        /*002c*/ 	.byte	0x04, 0x17
        /*002e*/ 	.short	(.L_4971 - .L_4970)
.L_4970:
        /*0030*/ 	.word	0x00000000
        /*0034*/ 	.short	0x0005
        /*0036*/ 	.short	0x002a
        /*0038*/ 	.byte	0x00, 0xf0, 0x05, 0x00


	//----- nvinfo : EIATTR_KPARAM_INFO
	.align		4
.L_4971:
        /*003c*/ 	.byte	0x04, 0x17
        /*003e*/ 	.short	(.L_4973 - .L_4972)
.L_4972:
        /*0040*/ 	.word	0x00000000
        /*0044*/ 	.short	0x0004
        /*0046*/ 	.short	0x0029
        /*0048*/ 	.byte	0x00, 0xf0, 0x05, 0x00


	//----- nvinfo : EIATTR_KPARAM_INFO
	.align		4
.L_4973:
        /*004c*/ 	.byte	0x04, 0x17
        /*004e*/ 	.short	(.L_4975 - .L_4974)
.L_4974:
        /*0050*/ 	.word	0x00000000
        /*0054*/ 	.short	0x0003
        /*0056*/ 	.short	0x0028
        /*0058*/ 	.byte	0x00, 0xf0, 0x05, 0x00


	//----- nvinfo : EIATTR_KPARAM_INFO
	.align		4
.L_4975:
        /*005c*/ 	.byte	0x04, 0x17
        /*005e*/ 	.short	(.L_4977 - .L_4976)
.L_4976:
        /*0060*/ 	.word	0x00000000
        /*0064*/ 	.short	0x0002
        /*0066*/ 	.short	0x0018
        /*0068*/ 	.byte	0x00, 0xf0, 0x41, 0x00


	//----- nvinfo : EIATTR_KPARAM_INFO
	.align		4
.L_4977:
        /*006c*/ 	.byte	0x04, 0x17
        /*006e*/ 	.short	(.L_4979 - .L_4978)
.L_4978:
        /*0070*/ 	.word	0x00000000
        /*0074*/ 	.short	0x0001
        /*0076*/ 	.short	0x0008
        /*0078*/ 	.byte	0x00, 0xf0, 0x41, 0x00


	//----- nvinfo : EIATTR_KPARAM_INFO
	.align		4
.L_4979:
        /*007c*/ 	.byte	0x04, 0x17
        /*007e*/ 	.short	(.L_4981 - .L_4980)
.L_4980:
        /*0080*/ 	.word	0x00000000
        /*0084*/ 	.short	0x0000
        /*0086*/ 	.short	0x0000
        /*0088*/ 	.byte	0x00, 0xf0, 0x11, 0x00


	//----- nvinfo : EIATTR_MAXREG_COUNT
	.align		4
.L_4981:
        /*008c*/ 	.byte	0x03, 0x1b
        /*008e*/ 	.short	0x00ff


	//----- nvinfo : EIATTR_MERCURY_ISA_VERSION
	.align		4
        /*0090*/ 	.byte	0x03, 0x5f
        /*0092*/ 	.short	0x0000


	//----- nvinfo : EIATTR_EXIT_INSTR_OFFSETS
	.align		4
        /*0094*/ 	.byte	0x04, 0x1c
        /*0096*/ 	.short	(.L_4983 - .L_4982)


	//   ....[0]....
.L_4982:
        /*0098*/ 	.word	0x00000430


	//   ....[1]....
        /*009c*/ 	.word	0x00000490


	//----- nvinfo : EIATTR_MAX_THREADS
	.align		4
.L_4983:
        /*00a0*/ 	.byte	0x04, 0x05
        /*00a2*/ 	.short	(.L_4985 - .L_4984)
.L_4984:
        /*00a4*/ 	.word	0x00000080
        /*00a8*/ 	.word	0x00000001
        /*00ac*/ 	.word	0x00000001


	//----- nvinfo : EIATTR_CRS_STACK_SIZE
	.align		4
.L_4985:
        /*00b0*/ 	.byte	0x04, 0x1e
        /*00b2*/ 	.short	(.L_4987 - .L_4986)
.L_4986:
        /*00b4*/ 	.word	0x00000000
.L_4987:


//--------------------- .nv.info._ZN2at6native29vectorized_elementwise_kernelILi2EZZZNS0_21clamp_min_kernel_cudaERNS_18TensorIteratorBaseERKN3c106ScalarEENKUlvE_clEvENKUlvE5_clEvEUlfE_St5arrayIPcLm2EEEEviT0_T1_ --------------------------
	.section	.nv.info._ZN2at6native29vectorized_elementwise_kernelILi2EZZZNS0_21clamp_min_kernel_cudaERNS_18TensorIteratorBaseERKN3c106ScalarEENKUlvE_clEvENKUlvE5_clEvEUlfE_St5arrayIPcLm2EEEEviT0_T1_,"",@"SHT_CUDA_INFO"
	.sectionflags	@""
	.align	4


	//----- nvinfo : EIATTR_CUDA_API_VERSION
	.align		4
        /*0000*/ 	.byte	0x04, 0x37
        /*0002*/ 	.short	(.L_4989 - .L_4988)
.L_4988:
        /*0004*/ 	.word	0x00000082


	//----- nvinfo : EIATTR_SW2861232_WAR
	.align		4
.L_4989:
        /*0008*/ 	.byte	0x01, 0x35
	.zero		2


	//----- nvinfo : EIATTR_PARAM_CBANK
	.align		4
        /*000c*/ 	.byte	0x04, 0x0a
        /*000e*/ 	.short	(.L_4991 - .L_4990)
	.align		4
.L_4990:
        /*0010*/ 	.word	index@(.nv.constant0._ZN2at6native29vectorized_elementwise_kernelILi2EZZZNS0_21clamp_min_kernel_cudaERNS_18TensorIteratorBaseERKN3c106ScalarEENKUlvE_clEvENKUlvE5_clEvEUlfE_St5arrayIPcLm2EEEEviT0_T1_)
        /*0014*/ 	.short	0x0160
        /*0016*/ 	.short	0x0028


	//----- nvinfo : EIATTR_CBANK_PARAM_SIZE
	.align		4
.L_4991:
        /*0018*/ 	.byte	0x03, 0x19
        /*001a*/ 	.short	0x0028


	//----- nvinfo : EIATTR_KPARAM_INFO
	.align		4
        /*001c*/ 	.byte	0x04, 0x17
        /*001e*/ 	.short	(.L_4993 - .L_4992)
.L_4992:
        /*0020*/ 	.word	0x00000000
        /*0024*/ 	.short	0x0002
        /*0026*/ 	.short	0x0018
        /*0028*/ 	.byte	0x00, 0xf0, 0x41, 0x00


	//----- nvinfo : EIATTR_KPARAM_INFO
	.align		4
.L_4993:
        /*002c*/ 	.byte	0x04, 0x17
        /*002e*/ 	.short	(.L_4995 - .L_4994)
.L_4994:
        /*0030*/ 	.word	0x00000000
        /*0034*/ 	.short	0x0001
        /*0036*/ 	.short	0x0008
        /*0038*/ 	.byte	0x00, 0xf0, 0x41, 0x00


	//----- nvinfo : EIATTR_KPARAM_INFO
	.align		4
.L_4995:
        /*003c*/ 	.byte	0x04, 0x17
        /*003e*/ 	.short	(.L_4997 - .L_4996)
.L_4996:
        /*0040*/ 	.word	0x00000000
        /*0044*/ 	.short	0x0000
        /*0046*/ 	.short	0x0000
        /*0048*/ 	.byte	0x00, 0xf0, 0x11, 0x00


	//----- nvinfo : EIATTR_MAXREG_COUNT
	.align		4
.L_4997:
        /*004c*/ 	.byte	0x03, 0x1b
        /*004e*/ 	.short	0x00ff


	//----- nvinfo : EIATTR_MERCURY_ISA_VERSION
	.align		4
        /*0050*/ 	.byte	0x03, 0x5f
        /*0052*/ 	.short	0x0000


	//----- nvinfo : EIATTR_EXIT_INSTR_OFFSETS
	.align		4
        /*0054*/ 	.byte	0x04, 0x1c
        /*0056*/ 	.short	(.L_4999 - .L_4998)


	//   ....[0]....
.L_4998:
        /*0058*/ 	.word	0x00000250


	//   ....[1]....
        /*005c*/ 	.word	0x00000b40


	//   ....[2]....
        /*0060*/ 	.word	0x00000b90


	//----- nvinfo : EIATTR_MAX_THREADS
	.align		4
.L_4999:
        /*0064*/ 	.byte	0x04, 0x05
        /*0066*/ 	.short	(.L_5001 - .L_5000)
.L_5000:
        /*0068*/ 	.word	0x00000080
        /*006c*/ 	.word	0x00000001
        /*0070*/ 	.word	0x00000001


	//----- nvinfo : EIATTR_CRS_STACK_SIZE
	.align		4
.L_5001:
        /*0074*/ 	.byte	0x04, 0x1e
        /*0076*/ 	.short	(.L_5003 - .L_5002)
.L_5002:
        /*0078*/ 	.word	0x00000000
.L_5003:


//--------------------- .nv.info._ZN2at6native29vectorized_elementwise_kernelILi4EZZZNS0_21clamp_min_kernel_cudaERNS_18TensorIteratorBaseERKN3c106ScalarEENKUlvE_clEvENKUlvE5_clEvEUlfE_St5arrayIPcLm2EEEEviT0_T1_ --------------------------
	.section	.nv.info._ZN2at6native29vectorized_elementwise_kernelILi4EZZZNS0_21clamp_min_kernel_cudaERNS_18TensorIteratorBaseERKN3c106ScalarEENKUlvE_clEvENKUlvE5_clEvEUlfE_St5arrayIPcLm2EEEEviT0_T1_,"",@"SHT_CUDA_INFO"
	.sectionflags	@""
	.align	4


	//----- nvinfo : EIATTR_CUDA_API_VERSION
	.align		4
        /*0000*/ 	.byte	0x04, 0x37
        /*0002*/ 	.short	(.L_5005 - .L_5004)
.L_5004:
        /*0004*/ 	.word	0x00000082


	//----- nvinfo : EIATTR_SW2861232_WAR
	.align		4
.L_5005:
        /*0008*/ 	.byte	0x01, 0x35
	.zero		2


	//----- nvinfo : EIATTR_PARAM_CBANK
	.align		4
        /*000c*/ 	.byte	0x04, 0x0a
        /*000e*/ 	.short	(.L_5007 - .L_5006)
	.align		4
.L_5006:
        /*0010*/ 	.word	index@(.nv.constant0._ZN2at6native29vectorized_elementwise_kernelILi4EZZZNS0_21clamp_min_kernel_cudaERNS_18TensorIteratorBaseERKN3c106ScalarEENKUlvE_clEvENKUlvE5_clEvEUlfE_St5arrayIPcLm2EEEEviT0_T1_)
        /*0014*/ 	.short	0x0160
        /*0016*/ 	.short	0x0028


	//----- nvinfo : EIATTR_CBANK_PARAM_SIZE
	.align		4
.L_5007:
        /*0018*/ 	.byte	0x03, 0x19
        /*001a*/ 	.short	0x0028


	//----- nvinfo : EIATTR_KPARAM_INFO
	.align		4
        /*001c*/ 	.byte	0x04, 0x17
        /*001e*/ 	.short	(.L_5009 - .L_5008)
.L_5008:
        /*0020*/ 	.word	0x00000000
        /*0024*/ 	.short	0x0002
        /*0026*/ 	.short	0x0018
        /*0028*/ 	.byte	0x00, 0xf0, 0x41, 0x00


	//----- nvinfo : EIATTR_KPARAM_INFO
	.align		4
.L_5009:
        /*002c*/ 	.byte	0x04, 0x17
        /*002e*/ 	.short	(.L_5011 - .L_5010)
.L_5010:
        /*0030*/ 	.word	0x00000000
        /*0034*/ 	.short	0x0001
        /*0036*/ 	.short	0x0008
        /*0038*/ 	.byte	0x00, 0xf0, 0x41, 0x00


	//----- nvinfo : EIATTR_KPARAM_INFO
	.align		4
.L_5011:
        /*003c*/ 	.byte	0x04, 0x17
        /*003e*/ 	.short	(.L_5013 - .L_5012)
.L_5012:
        /*0040*/ 	.word	0x00000000
        /*0044*/ 	.short	0x0000
        /*0046*/ 	.short	0x0000
        /*0048*/ 	.byte	0x00, 0xf0, 0x11, 0x00


	//----- nvinfo : EIATTR_MAXREG_COUNT
	.align		4
.L_5013:
        /*004c*/ 	.byte	0x03, 0x1b
        /*004e*/ 	.short	0x00ff


	//----- nvinfo : EIATTR_MERCURY_ISA_VERSION
	.align		4
        /*0050*/ 	.byte	0x03, 0x5f
        /*0052*/ 	.short	0x0000


	//----- nvinfo : EIATTR_EXIT_INSTR_OFFSETS
	.align		4
        /*0054*/ 	.byte	0x04, 0x1c
        /*0056*/ 	.short	(.L_5015 - .L_5014)


	//   ....[0]....
.L_5014:
        /*0058*/ 	.word	0x00000210


	//   ....[1]....
        /*005c*/ 	.word	0x00000b00


	//   ....[2]....
        /*0060*/ 	.word	0x00000b50


	//----- nvinfo : EIATTR_MAX_THREADS
	.align		4
.L_5015:
        /*0064*/ 	.byte	0x04, 0x05
        /*0066*/ 	.short	(.L_5017 - .L_5016)
.L_5016:
        /*0068*/ 	.word	0x00000080
        /*006c*/ 	.word	0x00000001
        /*0070*/ 	.word	0x00000001


	//----- nvinfo : EIATTR_CRS_STACK_SIZE
	.align		4
.L_5017:
        /*0074*/ 	.byte	0x04, 0x1e
        /*0076*/ 	.short	(.L_5019 - .L_5018)
.L_5018:
        /*0078*/ 	.word	0x00000000
.L_5019:


//--------------------- .nv.info._ZN2at6native29vectorized_elementwise_kernelILi8EZZZNS0_21clamp_min_kernel_cudaERNS_18TensorIteratorBaseERKN3c106ScalarEENKUlvE_clEvENKUlvE5_clEvEUlfE_St5arrayIPcLm2EEEEviT0_T1_ --------------------------
	.section	.nv.info._ZN2at6native29vectorized_elementwise_kernelILi8EZZZNS0_21clamp_min_kernel_cudaERNS_18TensorIteratorBaseERKN3c106ScalarEENKUlvE_clEvENKUlvE5_clEvEUlfE_St5arrayIPcLm2EEEEviT0_T1_,"",@"SHT_CUDA_INFO"
	.sectionflags	@""
	.align	4


	//----- nvinfo : EIATTR_CUDA_API_VERSION
	.align		4
        /*0000*/ 	.byte	0x04, 0x37
        /*0002*/ 	.short	(.L_5021 - .L_5020)
.L_5020:
        /*0004*/ 	.word	0x00000082


	//----- nvinfo : EIATTR_SW2861232_WAR
	.align		4
.L_5021:
        /*0008*/ 	.byte	0x01, 0x35
	.zero		2


	//----- nvinfo : EIATTR_PARAM_CBANK
	.align		4
        /*000c*/ 	.byte	0x04, 0x0a
        /*000e*/ 	.short	(.L_5023 - .L_5022)
	.align		4
.L_5022:
        /*0010*/ 	.word	index@(.nv.constant0._ZN2at6native29vectorized_elementwise_kernelILi8EZZZNS0_21clamp_min_kernel_cudaERNS_18TensorIteratorBaseERKN3c106ScalarEENKUlvE_clEvENKUlvE5_clEvEUlfE_St5arrayIPcLm2EEEEviT0_T1_)
        /*0014*/ 	.short	0x0160
        /*0016*/ 	.short	0x0028


	//----- nvinfo : EIATTR_CBANK_PARAM_SIZE
	.align		4
.L_5023:
        /*0018*/ 	.byte	0x03, 0x19
        /*001a*/ 	.short	0x0028


	//----- nvinfo : EIATTR_KPARAM_INFO
	.align		4
        /*001c*/ 	.byte	0x04, 0x17
        /*001e*/ 	.short	(.L_5025 - .L_5024)
.L_5024:
        /*0020*/ 	.word	0x00000000
        /*0024*/ 	.short	0x0002
        /*0026*/ 	.short	0x0018
        /*0028*/ 	.byte	0x00, 0xf0, 0x41, 0x00


	//----- nvinfo : EIATTR_KPARAM_INFO
	.align		4
.L_5025:
        /*002c*/ 	.byte	0x04, 0x17
        /*002e*/ 	.short	(.L_5027 - .L_5026)
.L_5026:
        /*0030*/ 	.word	0x00000000
        /*0034*/ 	.short	0x0001
        /*0036*/ 	.short	0x0008
        /*0038*/ 	.byte	0x00, 0xf0, 0x41, 0x00


	//----- nvinfo : EIATTR_KPARAM_INFO
	.align		4
.L_5027:
        /*003c*/ 	.byte	0x04, 0x17
        /*003e*/ 	.short	(.L_5029 - .L_5028)
.L_5028:
        /*0040*/ 	.word	0x00000000
        /*0044*/ 	.short	0x0000
        /*0046*/ 	.short	0x0000
        /*0048*/ 	.byte	0x00, 0xf0, 0x11, 0x00


	//----- nvinfo : EIATTR_MAXREG_COUNT
	.align		4
.L_5029:
        /*004c*/ 	.byte	0x03, 0x1b
        /*004e*/ 	.short	0x00ff


	//----- nvinfo : EIATTR_MERCURY_ISA_VERSION
	.align		4
        /*0050*/ 	.byte	0x03, 0x5f
        /*0052*/ 	.short	0x0000


	//----- nvinfo : EIATTR_EXIT_INSTR_OFFSETS
	.align		4
        /*0054*/ 	.byte	0x04, 0x1c
        /*0056*/ 	.short	(.L_5031 - .L_5030)


	//   ....[0]....
.L_5030:
        /*0058*/ 	.word	0x00000010


	//----- nvinfo : EIATTR_MAX_THREADS
	.align		4
.L_5031:
        /*005c*/ 	.byte	0x04, 0x05
        /*005e*/ 	.short	(.L_5033 - .L_5032)
.L_5032:
        /*0060*/ 	.word	0x00000080
        /*0064*/ 	.word	0x00000001
        /*0068*/ 	.word	0x00000001
.L_5033:


//--------------------- .nv.info._ZN2at6native18elementwise_kernelILi128ELi4EZNS0_15gpu_kernel_implIZZZNS0_21clamp_min_kernel_cudaERNS_18TensorIteratorBaseERKN3c106ScalarEENKUlvE_clEvENKUlvE4_clEvEUldE_EEvS4_RKT_EUliE_EEviT1_ --------------------------
	.section	.nv.info._ZN2at6native18elementwise_kernelILi128ELi4EZNS0_15gpu_kernel_implIZZZNS0_21clamp_min_kernel_cudaERNS_18TensorIteratorBaseERKN3c106ScalarEENKUlvE_clEvENKUlvE4_clEvEUldE_EEvS4_RKT_EUliE_EEviT1_,"",@"SHT_CUDA_INFO"
	.sectionflags	@""
	.align	4


	//----- nvinfo : EIATTR_CUDA_API_VERSION
	.align		4
        /*0000*/ 	.byte	0x04, 0x37
        /*0002*/ 	.short	(.L_5035 - .L_5034)
.L_5034:
        /*0004*/ 	.word	0x00000082


	//----- nvinfo : EIATTR_SW2861232_WAR
	.align		4
.L_5035:
        /*0008*/ 	.byte	0x01, 0x35
	.zero		2


	//----- nvinfo : EIATTR_PARAM_CBANK
	.align		4
        /*000c*/ 	.byte	0x04, 0x0a
        /*000e*/ 	.short	(.L_5037 - .L_5036)
	.align		4
.L_5036:
        /*0010*/ 	.word	index@(.nv.constant0._ZN2at6native18elementwise_kernelILi128ELi4EZNS0_15gpu_kernel_implIZZZNS0_21clamp_min_kernel_cudaERNS_18TensorIteratorBaseERKN3c106ScalarEENKUlvE_clEvENKUlvE4_clEvEUldE_EEvS4_RKT_EUliE_EEviT1_)
        /*0014*/ 	.short	0x0160
        /*0016*/ 	.short	0x0230


	//----- nvinfo : EIATTR_CBANK_PARAM_SIZE
	.align		4
.L_5037:
        /*0018*/ 	.byte	0x03, 0x19
        /*001a*/ 	.short	0x0230


	//----- nvinfo : EIATTR_KPARAM_INFO
	.align		4
        /*001c*/ 	.byte	0x04, 0x17
        /*001e*/ 	.short	(.L_5039 - .L_5038)
.L_5038:
        /*0020*/ 	.word	0x00000000
        /*0024*/ 	.short	0x0001
        /*0026*/ 	.short	0x0008
        /*0028*/ 	.byte	0x00, 0xf0, 0xa1, 0x08


	//----- nvinfo : EIATTR_KPARAM_INFO
	.align		4
.L_5039:
        /*002c*/ 	.byte	0x04, 0x17
        /*002e*/ 	.short	(.L_5041 - .L_5040)
.L_5040:
        /*0030*/ 	.word	0x00000000
        /*0034*/ 	.short	0x0000
        /*0036*/ 	.short	0x0000
        /*0038*/ 	.byte	0x00, 0xf0, 0x11, 0x00


	//----- nvinfo : EIATTR_MAXREG_COUNT
	.align		4
.L_5041:
        /*003c*/ 	.byte	0x03, 0x1b
        /*003e*/ 	.short	0x0080


	//----- nvinfo : EIATTR_EXTERNS
	.align		4
        /*0040*/ 	.byte	0x04, 0x0f
        /*0042*/ 	.short	(.L_5043 - .L_5042)


	//   ....[0]....
	.align		4
.L_5042:
        /*0044*/ 	.word	index@(__assertfail)


	//----- nvinfo : EIATTR_MERCURY_ISA_VERSION
	.align		4
.L_5043:
        /*0048*/ 	.byte	0x03, 0x5f
        /*004a*/ 	.short	0x0000


	//----- nvinfo : EIATTR_SYSCALL_OFFSETS
	.align		4
        /*004c*/ 	.byte	0x04, 0x46
        /*004e*/ 	.short	(.L_5045 - .L_5044)


	//   ....[0]....
.L_5044:
        /*0050*/ 	.word	0x00001d90


	//   ....[1]....
        /*0054*/ 	.word	0x00002e50


	//   ....[2]....
        /*0058*/ 	.word	0x00004c30


	//   ....[3]....
        /*005c*/ 	.word	0x00005cf0


	//   ....[4]....
        /*0060*/ 	.word	0x00007aa0


	//   ....[5]....
        /*0064*/ 	.word	0x00008b60


	//   ....[6]....
        /*0068*/ 	.word	0x0000a920


	//   ....[7]....
        /*006c*/ 	.word	0x0000b9e0


	//----- nvinfo : EIATTR_EXIT_INSTR_OFFSETS
	.align		4
.L_5045:
        /*0070*/ 	.byte	0x04, 0x1c
        /*0072*/ 	.short	(.L_5047 - .L_5046)


	//   ....[0]....
.L_5046:
        /*0074*/ 	.word	0x00008c00


	//   ....[1]....
        /*0078*/ 	.word	0x0000ab30


	//   ....[2]....
        /*007c*/ 	.word	0x0000ab70


	//   ....[3]....
        /*0080*/ 	.word	0x0000ac00


	//   ....[4]....
        /*0084*/ 	.word	0x0000ac30


	//   ....[5]....
        /*0088*/ 	.word	0x0000ac60


	//   ....[6]....
        /*008c*/ 	.word	0x0000ad10


	//   ....[7]....
        /*0090*/ 	.word	0x0000ad70


	//   ....[8]....
        /*0094*/ 	.word	0x0000ae30


	//   ....[9]....
        /*0098*/ 	.word	0x0000aea0


	//   ....[10]....
        /*009c*/ 	.word	0x0000aec0


	//   ....[11]....
        /*00a0*/ 	.word	0x0000af80


	//   ....[12]....
        /*00a4*/ 	.word	0x0000afb0


	//   ....[13]....
        /*00a8*/ 	.word	0x0000b160


	//   ....[14]....
        /*00ac*/ 	.word	0x0000b2e0


	//   ....[15]....
        /*00b0*/ 	.word	0x0000b340


	//   ....[16]....
        /*00b4*/ 	.word	0x0000b3f0


	//   ....[17]....
        /*00b8*/ 	.word	0x0000b590


	//   ....[18]....
        /*00bc*/ 	.word	0x0000b730


	//   ....[19]....
        /*00c0*/ 	.word	0x0000b8b0


	//   ....[20]....
        /*00c4*/ 	.word	0x0000b9f0


	//   ....[21]....
        /*00c8*/ 	.word	0x0000ba20


	//   ....[22]....
        /*00cc*/ 	.word	0x0000ba50


	//----- nvinfo : EIATTR_MAX_THREADS
	.align		4
.L_5047:
        /*00d0*/ 	.byte	0x04, 0x05
        /*00d2*/ 	.short	(.L_5049 - .L_5048)
.L_5048:
        /*00d4*/ 	.word	0x00000080
        /*00d8*/ 	.word	0x00000001
        /*00dc*/ 	.word	0x00000001


	//----- nvinfo : EIATTR_CRS_STACK_SIZE
	.align		4
.L_5049:
        /*00e0*/ 	.byte	0x04, 0x1e
        /*00e2*/ 	.short	(.L_5051 - .L_5050)
.L_5050:
        /*00e4*/ 	.word	0x00000000
.L_5051:


//--------------------- .nv.info._ZN2at6native27unrolled_elementwise_kernelIZZZNS0_21clamp_min_kernel_cudaERNS_18TensorIteratorBaseERKN3c106ScalarEENKUlvE_clEvENKUlvE4_clEvEUldE_St5arrayIPcLm2EELi4E23TrivialOffsetCalculatorILi1EjESF_NS0_6memory12LoadWithCastILi1EEENSG_13StoreWithCastILi1EEEEEviT_T0_T2_T3_T4_T5_ --------------------------
	.section	.nv.info._ZN2at6native27unrolled_elementwise_kernelIZZZNS0_21clamp_min_kernel_cudaERNS_18TensorIteratorBaseERKN3c106ScalarEENKUlvE_clEvENKUlvE4_clEvEUldE_St5arrayIPcLm2EELi4E23TrivialOffsetCalculatorILi1EjESF_NS0_6memory12LoadWithCastILi1EEENSG_13StoreWithCastILi1EEEEEviT_T0_T2_T3_T4_T5_,"",@"SHT_CUDA_INFO"
	.sectionflags	@""
	.align	4


	//----- nvinfo : EIATTR_CUDA_API_VERSION
	.align		4
        /*0000*/ 	.byte	0x04, 0x37
        /*0002*/ 	.short	(.L_5053 - .L_5052)
.L_5052:
        /*0004*/ 	.word	0x00000082


	//----- nvinfo : EIATTR_SW2861232_WAR
	.align		4
.L_5053:
        /*0008*/ 	.byte	0x01, 0x35
	.zero		2


	//----- nvinfo : EIATTR_PARAM_CBANK
	.align		4
        /*000c*/ 	.byte	0x04, 0x0a
        /*000e*/ 	.short	(.L_5055 - .L_5054)
	.align		4
.L_5054:
        /*0010*/ 	.word	index@(.nv.constant0._ZN2at6native27unrolled_elementwise_kernelIZZZNS0_21clamp_min_kernel_cudaERNS_18TensorIteratorBaseERKN3c106ScalarEENKUlvE_clEvENKUlvE4_clEvEUldE_St5arrayIPcLm2EELi4E23TrivialOffsetCalculatorILi1EjESF_NS0_6memory12LoadWithCastILi1EEENSG_13StoreWithCastILi1EEEEEviT_T0_T2_T3_T4_T5_)
        /*0014*/ 	.short	0x0160
        /*0016*/ 	.short	0x003c


	//----- nvinfo : EIATTR_CBANK_PARAM_SIZE
	.align		4
.L_5055:
        /*0018*/ 	.byte	0x03, 0x19
        /*001a*/ 	.short	0x003c


	//----- nvinfo : EIATTR_KPARAM_INFO
	.align		4
        /*001c*/ 	.byte	0x04, 0x17
        /*001e*/ 	.short	(.L_5057 - .L_5056)
.L_5056:
        /*0020*/ 	.word	0x00000000
        /*0024*/ 	.short	0x0006
        /*0026*/ 	.short	0x0034
        /*0028*/ 	.byte	0x00, 0xf0, 0x21, 0x00


	//----- nvinfo : EIATTR_KPARAM_INFO
	.align		4
.L_5057:
        /*002c*/ 	.byte	0x04, 0x17
        /*002e*/ 	.short	(.L_5059 - .L_5058)
.L_5058:
        /*0030*/ 	.word	0x00000000
        /*0034*/ 	.short	0x0005
        /*0036*/ 	.short	0x002c
        /*0038*/ 	.byte	0x00, 0xf0, 0x21, 0x00


	//----- nvinfo : EIATTR_KPARAM_INFO
	.align		4
.L_5059:
        /*003c*/ 	.byte	0x04, 0x17
        /*003e*/ 	.short	(.L_5061 - .L_5060)
.L_5060:
        /*0040*/ 	.word	0x00000000
        /*0044*/ 	.short	0x0004
        /*0046*/ 	.short	0x0029
        /*0048*/ 	.byte	0x00, 0xf0, 0x05, 0x00


	//----- nvinfo : EIATTR_KPARAM_INFO
	.align		4
.L_5061:
        /*004c*/ 	.byte	0x04, 0x17
        /*004e*/ 	.short	(.L_5063 - .L_5062)
.L_5062:
        /*0050*/ 	.word	0x00000000
        /*0054*/ 	.short	0x0003
        /*0056*/ 	.short	0x0028
        /*0058*/ 	.byte	0x00, 0xf0, 0x05, 0x00


	//----- nvinfo : EIATTR_KPARAM_INFO
	.align		4
.L_5063:
        /*005c*/ 	.byte	0x04, 0x17
        /*005e*/ 	.short	(.L_5065 - .L_5064)
.L_5064:
        /*0060*/ 	.word	0x00000000
        /*0064*/ 	.short	0x0002
        /*0066*/ 	.short	0x0018
        /*0068*/ 	.byte	0x00, 0xf0, 0x41, 0x00


	//----- nvinfo : EIATTR_KPARAM_INFO
	.align		4
.L_5065:
        /*006c*/ 	.byte	0x04, 0x17
        /*006e*/ 	.short	(.L_5067 - .L_5066)
.L_5066:
        /*0070*/ 	.word	0x00000000
        /*0074*/ 	.short	0x0001
        /*0076*/ 	.short	0x0008
        /*0078*/ 	.byte	0x00, 0xf0, 0x41, 0x00


	//----- nvinfo : EIATTR_KPARAM_INFO
	.align		4
.L_5067:
        /*007c*/ 	.byte	0x04, 0x17
        /*007e*/ 	.short	(.L_5069 - .L_5068)
.L_5068:
        /*0080*/ 	.word	0x00000000
        /*0084*/ 	.short	0x0000
        /*0086*/ 	.short	0x0000
        /*0088*/ 	.byte	0x00, 0xf0, 0x11, 0x00


	//----- nvinfo : EIATTR_MAXREG_COUNT
	.align		4
.L_5069:
        /*008c*/ 	.byte	0x03, 0x1b
        /*008e*/ 	.short	0x00ff


	//----- nvinfo : EIATTR_EXTERNS
	.align		4
        /*0090*/ 	.byte	0x04, 0x0f
        /*0092*/ 	.short	(.L_5071 - .L_5070)


	//   ....[0]....
	.align		4
.L_5070:
        /*0094*/ 	.word	index@(__assertfail)


	//----- nvinfo : EIATTR_MERCURY_ISA_VERSION
	.align		4
.L_5071:
        /*0098*/ 	.byte	0x03, 0x5f
        /*009a*/ 	.short	0x0000


	//----- nvinfo : EIATTR_SYSCALL_OFFSETS
	.align		4
        /*009c*/ 	.byte	0x04, 0x46
        /*009e*/ 	.short	(.L_5073 - .L_5072)


	//   ....[0]....
.L_5072:
        /*00a0*/ 	.word	0x00000f90


	//   ....[1]....
        /*00a4*/ 	.word	0x00001f40


	//   ....[2]....
        /*00a8*/ 	.word	0x00002f00


	//   ....[3]....
        /*00ac*/ 	.word	0x00003e90


	//   ....[4]....
        /*00b0*/ 	.word	0x000053a0


	//   ....[5]....
        /*00b4*/ 	.word	0x00006430


	//   ....[6]....
        /*00b8*/ 	.word	0x00007480


	//   ....[7]....
        /*00bc*/ 	.word	0x000084f0


	//----- nvinfo : EIATTR_EXIT_INSTR_OFFSETS
	.align		4
.L_5073:
        /*00c0*/ 	.byte	0x04, 0x1c
        /*00c2*/ 	.short	(.L_5075 - .L_5074)


	//   ....[0]....
.L_5074:
        /*00c4*/ 	.word	0x00007520


	//   ....[1]....
        /*00c8*/ 	.word	0x00007640


	//   ....[2]....
        /*00cc*/ 	.word	0x00007680


	//   ....[3]....
        /*00d0*/ 	.word	0x00007710


	//   ....[4]....
        /*00d4*/ 	.word	0x00007740


	//   ....[5]....
        /*00d8*/ 	.word	0x00007770


	//   ....[6]....
        /*00dc*/ 	.word	0x00007820


	//   ....[7]....
        /*00e0*/ 	.word	0x00007880


	//   ....[8]....
        /*00e4*/ 	.word	0x00007940


	//   ....[9]....
        /*00e8*/ 	.word	0x000079b0


	//   ....[10]....
        /*00ec*/ 	.word	0x000079d0


	//   ....[11]....
        /*00f0*/ 	.word	0x00007a90


	//   ....[12]....
        /*00f4*/ 	.word	0x00007ac0


	//   ....[13]....
        /*00f8*/ 	.word	0x00007c70


	//   ....[14]....
        /*00fc*/ 	.word	0x00007df0


	//   ....[15]....
        /*0100*/ 	.word	0x00007e50


	//   ....[16]....
        /*0104*/ 	.word	0x00007f00


	//   ....[17]....
        /*0108*/ 	.word	0x000080a0


	//   ....[18]....
        /*010c*/ 	.word	0x00008240


	//   ....[19]....
        /*0110*/ 	.word	0x000083c0


	//   ....[20]....
        /*0114*/ 	.word	0x00008500


	//   ....[21]....
        /*0118*/ 	.word	0x00008530


	//   ....[22]....
        /*011c*/ 	.word	0x00008560


	//----- nvinfo : EIATTR_MAX_THREADS
	.align		4
.L_5075:
        /*0120*/ 	.byte	0x04, 0x05
        /*0122*/ 	.short	(.L_5077 - .L_5076)
.L_5076:
        /*0124*/ 	.word	0x00000080
        /*0128*/ 	.word	0x00000001
        /*012c*/ 	.word	0x00000001


	//----- nvinfo : EIATTR_CRS_STACK_SIZE
	.align		4
.L_5077:
        /*0130*/ 	.byte	0x04, 0x1e
        /*0132*/ 	.short	(.L_5079 - .L_5078)
.L_5078:
        /*0134*/ 	.word	0x00000000
.L_5079:


//--------------------- .nv.info._ZN2at6native18elementwise_kernelILi128ELi2EZNS0_22gpu_kernel_impl_nocastIZZZNS0_21clamp_min_kernel_cudaERNS_18TensorIteratorBaseERKN3c106ScalarEENKUlvE_clEvENKUlvE4_clEvEUldE_EEvS4_RKT_EUliE_EEviT1_ --------------------------
	.section	.nv.info._ZN2at6native18elementwise_kernelILi128ELi2EZNS0_22gpu_kernel_impl_nocastIZZZNS0_21clamp_min_kernel_cudaERNS_18TensorIteratorBaseERKN3c106ScalarEENKUlvE_clEvENKUlvE4_clEvEUldE_EEvS4_RKT_EUliE_EEviT1_,"",@"SHT_CUDA_INFO"
	.sectionflags	@""
	.align	4


	//----- nvinfo : EIATTR_CUDA_API_VERSION
	.align		4
        /*0000*/ 	.byte	0x04, 0x37
        /*0002*/ 	.short	(.L_5081 - .L_5080)
.L_5080:
        /*0004*/ 	.word	0x00000082


	//----- nvinfo : EIATTR_SW2861232_WAR
	.align		4
.L_5081:
        /*0008*/ 	.byte	0x01, 0x35
	.zero		2


	//----- nvinfo : EIATTR_PARAM_CBANK
	.align		4
        /*000c*/ 	.byte	0x04, 0x0a
        /*000e*/ 	.short	(.L_5083 - .L_5082)
	.align		4
.L_5082:
        /*0010*/ 	.word	index@(.nv.constant0._ZN2at6native18elementwise_kernelILi128ELi2EZNS0_22gpu_kernel_impl_nocastIZZZNS0_21clamp_min_kernel_cudaERNS_18TensorIteratorBaseERKN3c106ScalarEENKUlvE_clEvENKUlvE4_clEvEUldE_EEvS4_RKT_EUliE_EEviT1_)
        /*0014*/ 	.short	0x0160
        /*0016*/ 	.short	0x0228


	//----- nvinfo : EIATTR_CBANK_PARAM_SIZE
	.align		4
.L_5083:
        /*0018*/ 	.byte	0x03, 0x19
        /*001a*/ 	.short	0x0228


	//----- nvinfo : EIATTR_KPARAM_INFO
	.align		4
        /*001c*/ 	.byte	0x04, 0x17
        /*001e*/ 	.short	(.L_5085 - .L_5084)
.L_5084:
        /*0020*/ 	.word	0x00000000
        /*0024*/ 	.short	0x0001
        /*0026*/ 	.short	0x0008
        /*0028*/ 	.byte	0x00, 0xf0, 0x81, 0x08


	//----- nvinfo : EIATTR_KPARAM_INFO
	.align		4
.L_5085:
        /*002c*/ 	.byte	0x04, 0x17
        /*002e*/ 	.short	(.L_5087 - .L_5086)
.L_5086:
        /*0030*/ 	.word	0x00000000
        /*0034*/ 	.short	0x0000
        /*0036*/ 	.short	0x0000
        /*0038*/ 	.byte	0x00, 0xf0, 0x11, 0x00


	//----- nvinfo : EIATTR_MAXREG_COUNT
	.align		4
.L_5087:
        /*003c*/ 	.byte	0x03, 0x1b
        /*003e*/ 	.short	0x0080


	//----- nvinfo : EIATTR_MERCURY_ISA_VERSION
	.align		4
        /*0040*/ 	.byte	0x03, 0x5f
        /*0042*/ 	.short	0x0000


	//----- nvinfo : EIATTR_EXIT_INSTR_OFFSETS
	.align		4
        /*0044*/ 	.byte	0x04, 0x1c
        /*0046*/ 	.short	(.L_5089 - .L_5088)


	//   ....[0]....
.L_5088:
        /*0048*/ 	.word	0x00000fe0


	//   ....[1]....
        /*004c*/ 	.word	0x00001f20


	//----- nvinfo : EIATTR_MAX_THREADS
	.align		4
.L_5089:
        /*0050*/ 	.byte	0x04, 0x05
        /*0052*/ 	.short	(.L_5091 - .L_5090)
.L_5090:
        /*0054*/ 	.word	0x00000080
        /*0058*/ 	.word	0x00000001
        /*005c*/ 	.word	0x00000001


	//----- nvinfo : EIATTR_CRS_STACK_SIZE
	.align		4
.L_5091:
        /*0060*/ 	.byte	0x04, 0x1e
        /*0062*/ 	.short	(.L_5093 - .L_5092)
.L_5092:
        /*0064*/ 	.word	0x00000000
.L_5093:


//--------------------- .nv.info._ZN2at6native27unrolled_elementwise_kernelIZZZNS0_21clamp_min_kernel_cudaERNS_18TensorIteratorBaseERKN3c106ScalarEENKUlvE_clEvENKUlvE4_clEvEUldE_St5arrayIPcLm2EELi4E23TrivialOffsetCalculatorILi1EjESF_NS0_6memory15LoadWithoutCastENSG_16StoreWithoutCastEEEviT_T0_T2_T3_T4_T5_ --------------------------
	.section	.nv.info._ZN2at6native27unrolled_elementwise_kernelIZZZNS0_21clamp_min_kernel_cudaERNS_18TensorIteratorBaseERKN3c106ScalarEENKUlvE_clEvENKUlvE4_clEvEUldE_St5arrayIPcLm2EELi4E23TrivialOffsetCalculatorILi1EjESF_NS0_6memory15LoadWithoutCastENSG_16StoreWithoutCastEEEviT_T0_T2_T3_T4_T5_,"",@"SHT_CUDA_INFO"
	.sectionflags	@""
	.align	4


	//----- nvinfo : EIATTR_CUDA_API_VERSION
	.align		4
        /*0000*/ 	.byte	0x04, 0x37
        /*0002*/ 	.short	(.L_5095 - .L_5094)
.L_5094:
        /*0004*/ 	.word	0x00000082


	//----- nvinfo : EIATTR_SW2861232_WAR
	.align		4
.L_5095:
        /*0008*/ 	.byte	0x01, 0x35
	.zero		2


	//----- nvinfo : EIATTR_PARAM_CBANK
	.align		4
        /*000c*/ 	.byte	0x04, 0x0a
        /*000e*/ 	.short	(.L_5097 - .L_5096)
	.align		4
.L_5096:
        /*0010*/ 	.word	index@(.nv.constant0._ZN2at6native27unrolled_elementwise_kernelIZZZNS0_21clamp_min_kernel_cudaERNS_18TensorIteratorBaseERKN3c106ScalarEENKUlvE_clEvENKUlvE4_clEvEUldE_St5arrayIPcLm2EELi4E23TrivialOffsetCalculatorILi1EjESF_NS0_6memory15LoadWithoutCastENSG_16StoreWithoutCastEEEviT_T0_T2_T3_T4_T5_)
        /*0014*/ 	.short	0x0160
        /*0016*/ 	.short	0x002c


	//----- nvinfo : EIATTR_CBANK_PARAM_SIZE
	.align		4
.L_5097:
        /*0018*/ 	.byte	0x03, 0x19
        /*001a*/ 	.short	0x002c


	//----- nvinfo : EIATTR_KPARAM_INFO
	.align		4
        /*001c*/ 	.byte	0x04, 0x17
        /*001e*/ 	.short	(.L_5099 - .L_5098)
.L_5098:
        /*0020*/ 	.word	0x00000000
        /*0024*/ 	.short	0x0006
        /*0026*/ 	.short	0x002b
        /*0028*/ 	.byte	0x00, 0xf0, 0x05, 0x00


	//----- nvinfo : EIATTR_KPARAM_INFO
	.align		4
.L_5099:
        /*002c*/ 	.byte	0x04, 0x17
        /*002e*/ 	.short	(.L_5101 - .L_5100)
.L_5100:
        /*0030*/ 	.word	0x00000000
        /*0034*/ 	.short	0x0005
        /*0036*/ 	.short	0x002a
        /*0038*/ 	.byte	0x00, 0xf0, 0x05, 0x00


	//----- nvinfo : EIATTR_KPARAM_INFO
	.align		4
.L_5101:
        /*003c*/ 	.byte	0x04, 0x17
        /*003e*/ 	.short	(.L_5103 - .L_5102)
.L_5102:
        /*0040*/ 	.word	0x00000000
        /*0044*/ 	.short	0x0004
        /*0046*/ 	.short	0x0029
        /*0048*/ 	.byte	0x00, 0xf0, 0x05, 0x00


	//----- nvinfo : EIATTR_KPARAM_INFO
	.align		4
.L_5103:
        /*004c*/ 	.byte	0x04, 0x17
        /*004e*/ 	.short	(.L_5105 - .L_5104)
.L_5104:
        /*0050*/ 	.word	0x00000000
        /*0054*/ 	.short	0x0003
        /*0056*/ 	.short	0x0028
        /*0058*/ 	.byte	0x00, 0xf0, 0x05, 0x00


	//----- nvinfo : EIATTR_KPARAM_INFO
	.align		4
.L_5105:
        /*005c*/ 	.byte	0x04, 0x17
        /*005e*/ 	.short	(.L_5107 - .L_5106)
.L_5106:
        /*0060*/ 	.word	0x00000000
        /*0064*/ 	.short	0x0002
        /*0066*/ 	.short	0x0018
        /*0068*/ 	.byte	0x00, 0xf0, 0x41, 0x00


	//----- nvinfo : EIATTR_KPARAM_INFO
	.align		4
.L_5107:
        /*006c*/ 	.byte	0x04, 0x17
        /*006e*/ 	.short	(.L_5109 - .L_5108)
.L_5108:
        /*0070*/ 	.word	0x00000000
        /*0074*/ 	.short	0x0001
        /*0076*/ 	.short	0x0008
        /*0078*/ 	.byte	0x00, 0xf0, 0x41, 0x00


	//----- nvinfo : EIATTR_KPARAM_INFO
	.align		4
.L_5109:
        /*007c*/ 	.byte	0x04, 0x17
        /*007e*/ 	.short	(.L_5111 - .L_5110)
.L_5110:
        /*0080*/ 	.word	0x00000000
        /*0084*/ 	.short	0x0000
        /*0086*/ 	.short	0x0000
        /*0088*/ 	.byte	0x00, 0xf0, 0x11, 0x00


	//----- nvinfo : EIATTR_MAXREG_COUNT
	.align		4
.L_5111:
        /*008c*/ 	.byte	0x03, 0x1b
        /*008e*/ 	.short	0x00ff


	//----- nvinfo : EIATTR_MERCURY_ISA_VERSION
	.align		4
        /*0090*/ 	.byte	0x03, 0x5f
        /*0092*/ 	.short	0x0000


	//----- nvinfo : EIATTR_EXIT_INSTR_OFFSETS
	.align		4
        /*0094*/ 	.byte	0x04, 0x1c
        /*0096*/ 	.short	(.L_5113 - .L_5112)


	//   ....[0]....
.L_5112:
        /*0098*/ 	.word	0x00000610


	//   ....[1]....
        /*009c*/ 	.word	0x000006a0


	//----- nvinfo : EIATTR_MAX_THREADS
	.align		4
.L_5113:
        /*00a0*/ 	.byte	0x04, 0x05
        /*00a2*/ 	.short	(.L_5115 - .L_5114)
.L_5114:
        /*00a4*/ 	.word	0x00000080
        /*00a8*/ 	.word	0x00000001
        /*00ac*/ 	.word	0x00000001


	//----- nvinfo : EIATTR_CRS_STACK_SIZE
	.align		4
.L_5115:
        /*00b0*/ 	.byte	0x04, 0x1e
        /*00b2*/ 	.short	(.L_5117 - .L_5116)
.L_5116:
        /*00b4*/ 	.word	0x00000000
.L_5117:


//--------------------- .nv.info._ZN2at6native29vectorized_elementwise_kernelILi2EZZZNS0_21clamp_min_kernel_cudaERNS_18TensorIteratorBaseERKN3c106ScalarEENKUlvE_clEvENKUlvE4_clEvEUldE_St5arrayIPcLm2EEEEviT0_T1_ --------------------------
	.section	.nv.info._ZN2at6native29vectorized_elementwise_kernelILi2EZZZNS0_21clamp_min_kernel_cudaERNS_18TensorIteratorBaseERKN3c106ScalarEENKUlvE_clEvENKUlvE4_clEvEUldE_St5arrayIPcLm2EEEEviT0_T1_,"",@"SHT_CUDA_INFO"
	.sectionflags	@""
	.align	4


	//----- nvinfo : EIATTR_CUDA_API_VERSION
	.align		4
        /*0000*/ 	.byte	0x04, 0x37
        /*0002*/ 	.short	(.L_5119 - .L_5118)
.L_5118:
        /*0004*/ 	.word	0x00000082


	//----- nvinfo : EIATTR_SW2861232_WAR
	.align		4
.L_5119:
        /*0008*/ 	.byte	0x01, 0x35
	.zero		2


	//----- nvinfo : EIATTR_PARAM_CBANK
	.align		4
        /*000c*/ 	.byte	0x04, 0x0a
        /*000e*/ 	.short	(.L_5121 - .L_5120)
	.align		4
.L_5120:
        /*0010*/ 	.word	index@(.nv.constant0._ZN2at6native29vectorized_elementwise_kernelILi2EZZZNS0_21clamp_min_kernel_cudaERNS_18TensorIteratorBaseERKN3c106ScalarEENKUlvE_clEvENKUlvE4_clEvEUldE_St5arrayIPcLm2EEEEviT0_T1_)
        /*0014*/ 	.short	0x0160
        /*0016*/ 	.short	0x0028


	//----- nvinfo : EIATTR_CBANK_PARAM_SIZE
	.align		4
.L_5121:
        /*0018*/ 	.byte	0x03, 0x19
        /*001a*/ 	.short	0x0028


	//----- nvinfo : EIATTR_KPARAM_INFO
	.align		4
        /*001c*/ 	.byte	0x04, 0x17
        /*001e*/ 	.short	(.L_5123 - .L_5122)
.L_5122:
        /*0020*/ 	.word	0x00000000
        /*0024*/ 	.short	0x0002
        /*0026*/ 	.short	0x0018
        /*0028*/ 	.byte	0x00, 0xf0, 0x41, 0x00


	//----- nvinfo : EIATTR_KPARAM_INFO
	.align		4
.L_5123:
        /*002c*/ 	.byte	0x04, 0x17
        /*002e*/ 	.short	(.L_5125 - .L_5124)
.L_5124:
        /*0030*/ 	.word	0x00000000
        /*0034*/ 	.short	0x0001
        /*0036*/ 	.short	0x0008
        /*0038*/ 	.byte	0x00, 0xf0, 0x41, 0x00


	//----- nvinfo : EIATTR_KPARAM_INFO
	.align		4
.L_5125:
        /*003c*/ 	.byte	0x04, 0x17
        /*003e*/ 	.short	(.L_5127 - .L_5126)
.L_5126:
        /*0040*/ 	.word	0x00000000
        /*0044*/ 	.short	0x0000
        /*0046*/ 	.short	0x0000
        /*0048*/ 	.byte	0x00, 0xf0, 0x11, 0x00


	//----- nvinfo : EIATTR_MAXREG_COUNT
	.align		4
.L_5127:
        /*004c*/ 	.byte	0x03, 0x1b
        /*004e*/ 	.short	0x00ff


	//----- nvinfo : EIATTR_MERCURY_ISA_VERSION
	.align		4
        /*0050*/ 	.byte	0x03, 0x5f
        /*0052*/ 	.short	0x0000


	//----- nvinfo : EIATTR_EXIT_INSTR_OFFSETS
	.align		4
        /*0054*/ 	.byte	0x04, 0x1c
        /*0056*/ 	.short	(.L_5129 - .L_5128)


	//   ....[0]....
.L_5128:
        /*0058*/ 	.word	0x000006c0


	//   ....[1]....
        /*005c*/ 	.word	0x000013b0


	//   ....[2]....
        /*0060*/ 	.word	0x00001400


	//----- nvinfo : EIATTR_MAX_THREADS
	.align		4
.L_5129:
        /*0064*/ 	.byte	0x04, 0x05
        /*0066*/ 	.short	(.L_5131 - .L_5130)
.L_5130:
        /*0068*/ 	.word	0x00000080
        /*006c*/ 	.word	0x00000001
        /*0070*/ 	.word	0x00000001


	//----- nvinfo : EIATTR_CRS_STACK_SIZE
	.align		4
.L_5131:
        /*0074*/ 	.byte	0x04, 0x1e
        /*0076*/ 	.short	(.L_5133 - .L_5132)
.L_5132:
        /*0078*/ 	.word	0x00000000
.L_5133:


//--------------------- .nv.info._ZN2at6native29vectorized_elementwise_kernelILi4EZZZNS0_21clamp_min_kernel_cudaERNS_18TensorIteratorBaseERKN3c106ScalarEENKUlvE_clEvENKUlvE4_clEvEUldE_St5arrayIPcLm2EEEEviT0_T1_ --------------------------
	.section	.nv.info._ZN2at6native29vectorized_elementwise_kernelILi4EZZZNS0_21clamp_min_kernel_cudaERNS_18TensorIteratorBaseERKN3c106ScalarEENKUlvE_clEvENKUlvE4_clEvEUldE_St5arrayIPcLm2EEEEviT0_T1_,"",@"SHT_CUDA_INFO"
	.sectionflags	@""
	.align	4


	//----- nvinfo : EIATTR_CUDA_API_VERSION
	.align		4
        /*0000*/ 	.byte	0x04, 0x37
        /*0002*/ 	.short	(.L_5135 - .L_5134)
.L_5134:
        /*0004*/ 	.word	0x00000082


	//----- nvinfo : EIATTR_SW2861232_WAR
	.align		4
.L_5135:
        /*0008*/ 	.byte	0x01, 0x35
	.zero		2


	//----- nvinfo : EIATTR_PARAM_CBANK
	.align		4
        /*000c*/ 	.byte	0x04, 0x0a
        /*000e*/ 	.short	(.L_5137 - .L_5136)
	.align		4
.L_5136:
        /*0010*/ 	.word	index@(.nv.constant0._ZN2at6native29vectorized_elementwise_kernelILi4EZZZNS0_21clamp_min_kernel_cudaERNS_18TensorIteratorBaseERKN3c106ScalarEENKUlvE_clEvENKUlvE4_clEvEUldE_St5arrayIPcLm2EEEEviT0_T1_)
        /*0014*/ 	.short	0x0160
        /*0016*/ 	.short	0x0028


	//----- nvinfo : EIATTR_CBANK_PARAM_SIZE
	.align		4
.L_5137:
        /*0018*/ 	.byte	0x03, 0x19
        /*001a*/ 	.short	0x0028


	//----- nvinfo : EIATTR_KPARAM_INFO
	.align		4
        /*001c*/ 	.byte	0x04, 0x17
        /*001e*/ 	.short	(.L_5139 - .L_5138)
.L_5138:
        /*0020*/ 	.word	0x00000000
        /*0024*/ 	.short	0x0002
        /*0026*/ 	.short	0x0018
        /*0028*/ 	.byte	0x00, 0xf0, 0x41, 0x00


	//----- nvinfo : EIATTR_KPARAM_INFO
	.align		4
.L_5139:
        /*002c*/ 	.byte	0x04, 0x17
        /*002e*/ 	.short	(.L_5141 - .L_5140)
.L_5140:
        /*0030*/ 	.word	0x00000000
        /*0034*/ 	.short	0x0001
        /*0036*/ 	.short	0x0008
        /*0038*/ 	.byte	0x00, 0xf0, 0x41, 0x00


	//----- nvinfo : EIATTR_KPARAM_INFO
	.align		4
.L_5141:
        /*003c*/ 	.byte	0x04, 0x17
        /*003e*/ 	.short	(.L_5143 - .L_5142)
.L_5142:
        /*0040*/ 	.word	0x00000000
        /*0044*/ 	.short	0x0000
        /*0046*/ 	.short	0x0000
        /*0048*/ 	.byte	0x00, 0xf0, 0x11, 0x00


	//----- nvinfo : EIATTR_MAXREG_COUNT
	.align		4
.L_5143:
        /*004c*/ 	.byte	0x03, 0x1b
        /*004e*/ 	.short	0x00ff


	//----- nvinfo : EIATTR_MERCURY_ISA_VERSION
	.align		4
        /*0050*/ 	.byte	0x03, 0x5f
        /*0052*/ 	.short	0x0000


	//----- nvinfo : EIATTR_EXIT_INSTR_OFFSETS
	.align		4
        /*0054*/ 	.byte	0x04, 0x1c
        /*0056*/ 	.short	(.L_5145 - .L_5144)


	//   ....[0]....
.L_5144:
        /*0058*/ 	.word	0x000006c0


	//   ....[1]....
        /*005c*/ 	.word	0x000013b0


	//   ....[2]....
        /*0060*/ 	.word	0x00001400


	//----- nvinfo : EIATTR_MAX_THREADS
	.align		4
.L_5145:
        /*0064*/ 	.byte	0x04, 0x05
        /*0066*/ 	.short	(.L_5147 - .L_5146)
.L_5146:
        /*0068*/ 	.word	0x00000080
        /*006c*/ 	.word	0x00000001
        /*0070*/ 	.word	0x00000001


	//----- nvinfo : EIATTR_CRS_STACK_SIZE
	.align		4
.L_5147:
        /*0074*/ 	.byte	0x04, 0x1e
        /*0076*/ 	.short	(.L_5149 - .L_5148)
.L_5148:
        /*0078*/ 	.word	0x00000000
.L_5149:


//--------------------- .nv.info._ZN2at6native29vectorized_elementwise_kernelILi8EZZZNS0_21clamp_min_kernel_cudaERNS_18TensorIteratorBaseERKN3c106ScalarEENKUlvE_clEvENKUlvE4_clEvEUldE_St5arrayIPcLm2EEEEviT0_T1_ --------------------------
	.section	.nv.info._ZN2at6native29vectorized_elementwise_kernelILi8EZZZNS0_21clamp_min_kernel_cudaERNS_18TensorIteratorBaseERKN3c106ScalarEENKUlvE_clEvENKUlvE4_clEvEUldE_St5arrayIPcLm2EEEEviT0_T1_,"",@"SHT_CUDA_INFO"
	.sectionflags	@""
	.align	4


	//----- nvinfo : EIATTR_CUDA_API_VERSION
	.align		4
        /*0000*/ 	.byte	0x04, 0x37
        /*0002*/ 	.short	(.L_5151 - .L_5150)
.L_5150:
        /*0004*/ 	.word	0x00000082


	//----- nvinfo : EIATTR_SW2861232_WAR
	.align		4
.L_5151:
        /*0008*/ 	.byte	0x01, 0x35
	.zero		2


	//----- nvinfo : EIATTR_PARAM_CBANK
	.align		4
        /*000c*/ 	.byte	0x04, 0x0a
        /*000e*/ 	.short	(.L_5153 - .L_5152)
	.align		4
.L_5152:
        /*0010*/ 	.word	index@(.nv.constant0._ZN2at6native29vectorized_elementwise_kernelILi8EZZZNS0_21clamp_min_kernel_cudaERNS_18TensorIteratorBaseERKN3c106ScalarEENKUlvE_clEvENKUlvE4_clEvEUldE_St5arrayIPcLm2EEEEviT0_T1_)
        /*0014*/ 	.short	0x0160
        /*0016*/ 	.short	0x0028


	//----- nvinfo : EIATTR_CBANK_PARAM_SIZE
	.align		4
.L_5153:
        /*0018*/ 	.byte	0x03, 0x19
        /*001a*/ 	.short	0x0028


	//----- nvinfo : EIATTR_KPARAM_INFO
	.align		4
        /*001c*/ 	.byte	0x04, 0x17
        /*001e*/ 	.short	(.L_5155 - .L_5154)
.L_5154:
        /*0020*/ 	.word	0x00000000
        /*0024*/ 	.short	0x0002
        /*0026*/ 	.short	0x0018
        /*0028*/ 	.byte	0x00, 0xf0, 0x41, 0x00


	//----- nvinfo : EIATTR_KPARAM_INFO
	.align		4
.L_5155:
        /*002c*/ 	.byte	0x04, 0x17
        /*002e*/ 	.short	(.L_5157 - .L_5156)
.L_5156:
        /*0030*/ 	.word	0x00000000
        /*0034*/ 	.short	0x0001
        /*0036*/ 	.short	0x0008
        /*0038*/ 	.byte	0x00, 0xf0, 0x41, 0x00


	//----- nvinfo : EIATTR_KPARAM_INFO
	.align		4
.L_5157:
        /*003c*/ 	.byte	0x04, 0x17
        /*003e*/ 	.short	(.L_5159 - .L_5158)
.L_5158:
        /*0040*/ 	.word	0x00000000
        /*0044*/ 	.short	0x0000
        /*0046*/ 	.short	0x0000
        /*0048*/ 	.byte	0x00, 0xf0, 0x11, 0x00


	//----- nvinfo : EIATTR_MAXREG_COUNT
	.align		4
.L_5159:
        /*004c*/ 	.byte	0x03, 0x1b
        /*004e*/ 	.short	0x00ff


	//----- nvinfo : EIATTR_MERCURY_ISA_VERSION
	.align		4
        /*0050*/ 	.byte	0x03, 0x5f
        /*0052*/ 	.short	0x0000


	//----- nvinfo : EIATTR_EXIT_INSTR_OFFSETS
	.align		4
        /*0054*/ 	.byte	0x04, 0x1c
        /*0056*/ 	.short	(.L_5161 - .L_5160)


	//   ....[0]....
.L_5160:
        /*0058*/ 	.word	0x00000010


	//----- nvinfo : EIATTR_MAX_THREADS
	.align		4
.L_5161:
        /*005c*/ 	.byte	0x04, 0x05
        /*005e*/ 	.short	(.L_5163 - .L_5162)
.L_5162:
        /*0060*/ 	.word	0x00000080
        /*0064*/ 	.word	0x00000001
        /*0068*/ 	.word	0x00000001
.L_5163:


//--------------------- .nv.info._ZN2at6native18elementwise_kernelILi128ELi4EZNS0_15gpu_kernel_implIZZZNS0_21clamp_min_kernel_cudaERNS_18TensorIteratorBaseERKN3c106ScalarEENKUlvE_clEvENKUlvE3_clEvEUlsE_EEvS4_RKT_EUliE_EEviT1_ --------------------------
	.section	.nv.info._ZN2at6native18elementwise_kernelILi128ELi4EZNS0_15gpu_kernel_implIZZZNS0_21clamp_min_kernel_cudaERNS_18TensorIteratorBaseERKN3c106ScalarEENKUlvE_clEvENKUlvE3_clEvEUlsE_EEvS4_RKT_EUliE_EEviT1_,"",@"SHT_CUDA_INFO"
	.sectionflags	@""
	.align	4


	//----- nvinfo : EIATTR_CUDA_API_VERSION
	.align		4
        /*0000*/ 	.byte	0x04, 0x37
        /*0002*/ 	.short	(.L_5165 - .L_5164)
.L_5164:
        /*0004*/ 	.word	0x00000082


	//----- nvinfo : EIATTR_SW2861232_WAR
	.align		4
.L_5165:
        /*0008*/ 	.byte	0x01, 0x35
	.zero		2


	//----- nvinfo : EIATTR_PARAM_CBANK
	.align		4
        /*000c*/ 	.byte	0x04, 0x0a
        /*000e*/ 	.short	(.L_5167 - .L_5166)
	.align		4
.L_5166:
        /*0010*/ 	.word	index@(.nv.constant0._ZN2at6native18elementwise_kernelILi128ELi4EZNS0_15gpu_kernel_implIZZZNS0_21clamp_min_kernel_cudaERNS_18TensorIteratorBaseERKN3c106ScalarEENKUlvE_clEvENKUlvE3_clEvEUlsE_EEvS4_RKT_EUliE_EEviT1_)
        /*0014*/ 	.short	0x0160
        /*0016*/ 	.short	0x0230


	//----- nvinfo : EIATTR_CBANK_PARAM_SIZE
	.align		4
.L_5167:
        /*0018*/ 	.byte	0x03, 0x19
        /*001a*/ 	.short	0x0230


	//----- nvinfo : EIATTR_KPARAM_INFO
	.align		4
        /*001c*/ 	.byte	0x04, 0x17
        /*001e*/ 	.short	(.L_5169 - .L_5168)
.L_5168:
        /*0020*/ 	.word	0x00000000
        /*0024*/ 	.short	0x0001
        /*0026*/ 	.short	0x0008
        /*0028*/ 	.byte	0x00, 0xf0, 0xa1, 0x08


	//----- nvinfo : EIATTR_KPARAM_INFO
	.align		4
.L_5169:
        /*002c*/ 	.byte	0x04, 0x17
        /*002e*/ 	.short	(.L_5171 - .L_5170)
.L_5170:
        /*0030*/ 	.word	0x00000000
        /*0034*/ 	.short	0x0000
        /*0036*/ 	.short	0x0000
        /*0038*/ 	.byte	0x00, 0xf0, 0x11, 0x00


	//----- nvinfo : EIATTR_MAXREG_COUNT
	.align		4
.L_5171:
        /*003c*/ 	.byte	0x03, 0x1b
        /*003e*/ 	.short	0x0080


	//----- nvinfo : EIATTR_EXTERNS
	.align		4
        /*0040*/ 	.byte	0x04, 0x0f
        /*0042*/ 	.short	(.L_5173 - .L_5172)


	//   ....[0]....
	.align		4
.L_5172:
        /*0044*/ 	.word	index@(__assertfail)


	//----- nvinfo : EIATTR_MERCURY_ISA_VERSION
	.align		4
.L_5173:
        /*0048*/ 	.byte	0x03, 0x5f
        /*004a*/ 	.short	0x0000


	//----- nvinfo : EIATTR_SYSCALL_OFFSETS
	.align		4
        /*004c*/ 	.byte	0x04, 0x46
        /*004e*/ 	.short	(.L_5175 - .L_5174)


	//   ....[0]....
.L_5174:
        /*0050*/ 	.word	0x00001d30


	//   ....[1]....
        /*0054*/ 	.word	0x00002c00


	//   ....[2]....
        /*0058*/ 	.word	0x00004960


	//   ....[3]....
        /*005c*/ 	.word	0x00005830


	//   ....[4]....
        /*0060*/ 	.word	0x00007560


	//   ....[5]....
        /*0064*/ 	.word	0x00008430


	//   ....[6]....
        /*0068*/ 	.word	0x0000a170


	//   ....[7]....
        /*006c*/ 	.word	0x0000b040


	//----- nvinfo : EIATTR_EXIT_INSTR_OFFSETS
	.align		4
.L_5175:
        /*0070*/ 	.byte	0x04, 0x1c
        /*0072*/ 	.short	(.L_5177 - .L_5176)


	//   ....[0]....
.L_5176:
        /*0074*/ 	.word	0x000084d0


	//   ....[1]....
        /*0078*/ 	.word	0x0000a2e0


	//   ....[2]....
        /*007c*/ 	.word	0x0000a300


	//   ....[3]....
        /*0080*/ 	.word	0x0000a3a0


	//   ....[4]....
        /*0084*/ 	.word	0x0000a3c0


	//   ....[5]....
        /*0088*/ 	.word	0x0000a3e0


	//   ....[6]....
        /*008c*/ 	.word	0x0000a470


	//   ....[7]....
        /*0090*/ 	.word	0x0000a4b0


	//   ....[8]....
        /*0094*/ 	.word	0x0000a550


	//   ....[9]....
        /*0098*/ 	.word	0x0000a5a0


	//   ....[10]....
        /*009c*/ 	.word	0x0000a5d0


	//   ....[11]....
        /*00a0*/ 	.word	0x0000a6a0


	//   ....[12]....
        /*00a4*/ 	.word	0x0000a6e0


	//   ....[13]....
        /*00a8*/ 	.word	0x0000a870


	//   ....[14]....
        /*00ac*/ 	.word	0x0000a9d0


	//   ....[15]....
        /*00b0*/ 	.word	0x0000aa10


	//   ....[16]....
        /*00b4*/ 	.word	0x0000aab0


	//   ....[17]....
        /*00b8*/ 	.word	0x0000ac30


	//   ....[18]....
        /*00bc*/ 	.word	0x0000adb0


	//   ....[19]....
        /*00c0*/ 	.word	0x0000af10


	//   ....[20]....
        /*00c4*/ 	.word	0x0000b050


	//   ....[21]....
        /*00c8*/ 	.word	0x0000b090


	//   ....[22]....
        /*00cc*/ 	.word	0x0000b0b0


	//----- nvinfo : EIATTR_MAX_THREADS
	.align		4
.L_5177:
        /*00d0*/ 	.byte	0x04, 0x05
        /*00d2*/ 	.short	(.L_5179 - .L_5178)
.L_5178:
        /*00d4*/ 	.word	0x00000080
        /*00d8*/ 	.word	0x00000001
        /*00dc*/ 	.word	0x00000001


	//----- nvinfo : EIATTR_CRS_STACK_SIZE
	.align		4
.L_5179:
        /*00e0*/ 	.byte	0x04, 0x1e
        /*00e2*/ 	.short	(.L_5181 - .L_5180)
.L_5180:
        /*00e4*/ 	.word	0x00000000
.L_5181:


//--------------------- .nv.info._ZN2at6native27unrolled_elementwise_kernelIZZZNS0_21clamp_min_kernel_cudaERNS_18TensorIteratorBaseERKN3c106ScalarEENKUlvE_clEvENKUlvE3_clEvEUlsE_St5arrayIPcLm2EELi4E23TrivialOffsetCalculatorILi1EjESF_NS0_6memory12LoadWithCastILi1EEENSG_13StoreWithCastILi1EEEEEviT_T0_T2_T3_T4_T5_ --------------------------
	.section	.nv.info._ZN2at6native27unrolled_elementwise_kernelIZZZNS0_21clamp_min_kernel_cudaERNS_18TensorIteratorBaseERKN3c106ScalarEENKUlvE_clEvENKUlvE3_clEvEUlsE_St5arrayIPcLm2EELi4E23TrivialOffsetCalculatorILi1EjESF_NS0_6memory12LoadWithCastILi1EEENSG_13StoreWithCastILi1EEEEEviT_T0_T2_T3_T4_T5_,"",@"SHT_CUDA_INFO"
	.sectionflags	@""
	.align	4


	//----- nvinfo : EIATTR_CUDA_API_VERSION
	.align		4
        /*0000*/ 	.byte	0x04, 0x37
        /*0002*/ 	.short	(.L_5183 - .L_5182)
.L_5182:
        /*0004*/ 	.word	0x00000082


	//----- nvinfo : EIATTR_SW2861232_WAR
	.align		4
.L_5183:
        /*0008*/ 	.byte	0x01, 0x35
	.zero		2


	//----- nvinfo : EIATTR_PARAM_CBANK
	.align		4
        /*000c*/ 	.byte	0x04, 0x0a
        /*000e*/ 	.short	(.L_5185 - .L_5184)
	.align		4
.L_5184:
        /*0010*/ 	.word	index@(.nv.constant0._ZN2at6native27unrolled_elementwise_kernelIZZZNS0_21clamp_min_kernel_cudaERNS_18TensorIteratorBaseERKN3c106ScalarEENKUlvE_clEvENKUlvE3_clEvEUlsE_St5arrayIPcLm2EELi4E23TrivialOffsetCalculatorILi1EjESF_NS0_6memory12LoadWithCastILi1EEENSG_13StoreWithCastILi1EEEEEviT_T0_T2_T3_T4_T5_)
        /*0014*/ 	.short	0x0160
        /*0016*/ 	.short	0x003c


	//----- nvinfo : EIATTR_CBANK_PARAM_SIZE
	.align		4
.L_5185:
        /*0018*/ 	.byte	0x03, 0x19
        /*001a*/ 	.short	0x003c


	//----- nvinfo : EIATTR_KPARAM_INFO
	.align		4
        /*001c*/ 	.byte	0x04, 0x17
        /*001e*/ 	.short	(.L_5187 - .L_5186)
.L_5186:
        /*0020*/ 	.word	0x00000000
        /*0024*/ 	.short	0x0006
        /*0026*/ 	.short	0x0034
        /*0028*/ 	.byte	0x00, 0xf0, 0x21, 0x00


	//----- nvinfo : EIATTR_KPARAM_INFO
	.align		4
.L_5187:
        /*002c*/ 	.byte	0x04, 0x17
        /*002e*/ 	.short	(.L_5189 - .L_5188)
.L_5188:
        /*0030*/ 	.word	0x00000000
        /*0034*/ 	.short	0x0005
        /*0036*/ 	.short	0x002c
        /*0038*/ 	.byte	0x00, 0xf0, 0x21, 0x00


	//----- nvinfo : EIATTR_KPARAM_INFO
	.align		4
.L_5189:
        /*003c*/ 	.byte	0x04, 0x17
        /*003e*/ 	.short	(.L_5191 - .L_5190)
.L_5190:
        /*0040*/ 	.word	0x00000000
        /*0044*/ 	.short	0x0004
        /*0046*/ 	.short	0x0029
        /*0048*/ 	.byte	0x00, 0xf0, 0x05, 0x00


	//----- nvinfo : EIATTR_KPARAM_INFO
	.align		4
.L_5191:
        /*004c*/ 	.byte	0x04, 0x17
        /*004e*/ 	.short	(.L_5193 - .L_5192)
.L_5192:
        /*0050*/ 	.word	0x00000000
        /*0054*/ 	.short	0x0003
        /*0056*/ 	.short	0x0028
        /*0058*/ 	.byte	0x00, 0xf0, 0x05, 0x00


	//----- nvinfo : EIATTR_KPARAM_INFO
	.align		4
.L_5193:
        /*005c*/ 	.byte	0x04, 0x17
        /*005e*/ 	.short	(.L_5195 - .L_5194)
.L_5194:
        /*0060*/ 	.word	0x00000000
        /*0064*/ 	.short	0x0002
        /*0066*/ 	.short	0x0018
        /*0068*/ 	.byte	0x00, 0xf0, 0x41, 0x00


	//----- nvinfo : EIATTR_KPARAM_INFO
	.align		4
.L_5195:
        /*006c*/ 	.byte	0x04, 0x17
        /*006e*/ 	.short	(.L_5197 - .L_5196)
.L_5196:
        /*0070*/ 	.word	0x00000000
        /*0074*/ 	.short	0x0001
        /*0076*/ 	.short	0x0008
        /*0078*/ 	.byte	0x00, 0xf0, 0x41, 0x00


	//----- nvinfo : EIATTR_KPARAM_INFO
	.align		4
.L_5197:
        /*007c*/ 	.byte	0x04, 0x17
        /*007e*/ 	.short	(.L_5199 - .L_5198)
.L_5198:
        /*0080*/ 	.word	0x00000000
        /*0084*/ 	.short	0x0000
        /*0086*/ 	.short	0x0000
        /*0088*/ 	.byte	0x00, 0xf0, 0x11, 0x00


	//----- nvinfo : EIATTR_MAXREG_COUNT
	.align		4
.L_5199:
        /*008c*/ 	.byte	0x03, 0x1b
        /*008e*/ 	.short	0x00ff


	//----- nvinfo : EIATTR_EXTERNS
	.align		4
        /*0090*/ 	.byte	0x04, 0x0f
        /*0092*/ 	.short	(.L_5201 - .L_5200)


	//   ....[0]....
	.align		4
.L_5200:
        /*0094*/ 	.word	index@(__assertfail)


	//----- nvinfo : EIATTR_MERCURY_ISA_VERSION
	.align		4
.L_5201:
        /*0098*/ 	.byte	0x03, 0x5f
        /*009a*/ 	.short	0x0000


	//----- nvinfo : EIATTR_SYSCALL_OFFSETS
	.align		4
        /*009c*/ 	.byte	0x04, 0x46
        /*009e*/ 	.short	(.L_5203 - .L_5202)


	//   ....[0]....
.L_5202:
        /*00a0*/ 	.word	0x00000f20


	//   ....[1]....
        /*00a4*/ 	.word	0x00001e40


	//   ....[2]....
        /*00a8*/ 	.word	0x00002d70


	//   ....[3]....
        /*00ac*/ 	.word	0x00003c70


	//   ....[4]....
        /*00b0*/ 	.word	0x00004c50


	//   ....[5]....
        /*00b4*/ 	.word	0x00005b90


	//   ....[6]....
        /*00b8*/ 	.word	0x00006ac0


	//   ....[7]....
        /*00bc*/ 	.word	0x000079f0


	//----- nvinfo : EIATTR_EXIT_INSTR_OFFSETS
	.align		4
.L_5203:
        /*00c0*/ 	.byte	0x04, 0x1c
        /*00c2*/ 	.short	(.L_5205 - .L_5204)


	//   ....[0]....
.L_5204:
        /*00c4*/ 	.word	0x00006b70


	//   ....[1]....
        /*00c8*/ 	.word	0x00006c80


	//   ....[2]....
        /*00cc*/ 	.word	0x00006ca0


	//   ....[3]....
        /*00d0*/ 	.word	0x00006d40


	//   ....[4]....
        /*00d4*/ 	.word	0x00006d70


	//   ....[5]....
        /*00d8*/ 	.word	0x00006d90


	//   ....[6]....
        /*00dc*/ 	.word	0x00006e20


	//   ....[7]....
        /*00e0*/ 	.word	0x00006e60


	//   ....[8]....
        /*00e4*/ 	.word	0x00006f00


	//   ....[9]....
        /*00e8*/ 	.word	0x00006f50


	//   ....[10]....
        /*00ec*/ 	.word	0x00006f80


	//   ....[11]....
        /*00f0*/ 	.word	0x00007050


	//   ....[12]....
        /*00f4*/ 	.word	0x00007090


	//   ....[13]....
        /*00f8*/ 	.word	0x00007220


	//   ....[14]....
        /*00fc*/ 	.word	0x00007380


	//   ....[15]....
        /*0100*/ 	.word	0x000073c0


	//   ....[16]....
        /*0104*/ 	.word	0x00007460


	//   ....[17]....
        /*0108*/ 	.word	0x000075e0


	//   ....[18]....
        /*010c*/ 	.word	0x00007760


	//   ....[19]....
        /*0110*/ 	.word	0x000078c0


	//   ....[20]....
        /*0114*/ 	.word	0x00007a00


	//   ....[21]....
        /*0118*/ 	.word	0x00007a40


	//   ....[22]....
        /*011c*/ 	.word	0x00007a70


	//----- nvinfo : EIATTR_MAX_THREADS
	.align		4
.L_5205:
        /*0120*/ 	.byte	0x04, 0x05
        /*0122*/ 	.short	(.L_5207 - .L_5206)
.L_5206:
        /*0124*/ 	.word	0x00000080
        /*0128*/ 	.word	0x00000001
        /*012c*/ 	.word	0x00000001


	//----- nvinfo : EIATTR_CRS_STACK_SIZE
	.align		4
.L_5207:
        /*0130*/ 	.byte	0x04, 0x1e
        /*0132*/ 	.short	(.L_5209 - .L_5208)
.L_5208:
        /*0134*/ 	.word	0x00000000
.L_5209:


//--------------------- .nv.info._ZN2at6native18elementwise_kernelILi128ELi4EZNS0_22gpu_kernel_impl_nocastIZZZNS0_21clamp_min_kernel_cudaERNS_18TensorIteratorBaseERKN3c106ScalarEENKUlvE_clEvENKUlvE3_clEvEUlsE_EEvS4_RKT_EUliE_EEviT1_ --------------------------
	.section	.nv.info._ZN2at6native18elementwise_kernelILi128ELi4EZNS0_22gpu_kernel_impl_nocastIZZZNS0_21clamp_min_kernel_cudaERNS_18TensorIteratorBaseERKN3c106ScalarEENKUlvE_clEvENKUlvE3_clEvEUlsE_EEvS4_RKT_EUliE_EEviT1_,"",@"SHT_CUDA_INFO"
	.sectionflags	@""
	.align	4


	//----- nvinfo : EIATTR_CUDA_API_VERSION
	.align		4
        /*0000*/ 	.byte	0x04, 0x37
        /*0002*/ 	.short	(.L_5211 - .L_5210)
.L_5210:
        /*0004*/ 	.word	0x00000082


	//----- nvinfo : EIATTR_SW2861232_WAR
	.align		4
.L_5211:
        /*0008*/ 	.byte	0x01, 0x35
	.zero		2


	//----- nvinfo : EIATTR_PARAM_CBANK
	.align		4
        /*000c*/ 	.byte	0x04, 0x0a
        /*000e*/ 	.short	(.L_5213 - .L_5212)
	.align		4
.L_5212:
        /*0010*/ 	.word	index@(.nv.constant0._ZN2at6native18elementwise_kernelILi128ELi4EZNS0_22gpu_kernel_impl_nocastIZZZNS0_21clamp_min_kernel_cudaERNS_18TensorIteratorBaseERKN3c106ScalarEENKUlvE_clEvENKUlvE3_clEvEUlsE_EEvS4_RKT_EUliE_EEviT1_)
        /*0014*/ 	.short	0x0160
        /*0016*/ 	.short	0x0228


	//----- nvinfo : EIATTR_CBANK_PARAM_SIZE
	.align		4
.L_5213:
        /*0018*/ 	.byte	0x03, 0x19
        /*001a*/ 	.short	0x0228


	//----- nvinfo : EIATTR_KPARAM_INFO
	.align		4
        /*001c*/ 	.byte	0x04, 0x17
        /*001e*/ 	.short	(.L_5215 - .L_5214)
.L_5214:
        /*0020*/ 	.word	0x00000000
        /*0024*/ 	.short	0x0001
        /*0026*/ 	.short	0x0008
        /*0028*/ 	.byte	0x00, 0xf0, 0x81, 0x08


	//----- nvinfo : EIATTR_KPARAM_INFO
	.align		4
.L_5215:
        /*002c*/ 	.byte	0x04, 0x17
        /*002e*/ 	.short	(.L_5217 - .L_5216)
.L_5216:
        /*0030*/ 	.word	0x00000000
        /*0034*/ 	.short	0x0000
        /*0036*/ 	.short	0x0000
        /*0038*/ 	.byte	0x00, 0xf0, 0x11, 0x00


	//----- nvinfo : EIATTR_MAXREG_COUNT
	.align		4
.L_5217:
        /*003c*/ 	.byte	0x03, 0x1b
        /*003e*/ 	.short	0x0080


	//----- nvinfo : EIATTR_MERCURY_ISA_VERSION
	.align		4
        /*0040*/ 	.byte	0x03, 0x5f
        /*0042*/ 	.short	0x0000


	//----- nvinfo : EIATTR_EXIT_INSTR_OFFSETS
	.align		4
        /*0044*/ 	.byte	0x04, 0x1c
        /*0046*/ 	.short	(.L_5219 - .L_5218)


	//   ....[0]....
.L_5218:
        /*0048*/ 	.word	0x00002d70


	//   ....[1]....
        /*004c*/ 	.word	0x00003c40


	//----- nvinfo : EIATTR_MAX_THREADS
	.align		4
.L_5219:
        /*0050*/ 	.byte	0x04, 0x05
        /*0052*/ 	.short	(.L_5221 - .L_5220)
.L_5220:
        /*0054*/ 	.word	0x00000080
        /*0058*/ 	.word	0x00000001
        /*005c*/ 	.word	0x00000001


	//----- nvinfo : EIATTR_CRS_STACK_SIZE
	.align		4
.L_5221:
        /*0060*/ 	.byte	0x04, 0x1e
        /*0062*/ 	.short	(.L_5223 - .L_5222)
.L_5222:
        /*0064*/ 	.word	0x00000000
.L_5223:


//--------------------- .nv.info._ZN2at6native27unrolled_elementwise_kernelIZZZNS0_21clamp_min_kernel_cudaERNS_18TensorIteratorBaseERKN3c106ScalarEENKUlvE_clEvENKUlvE3_clEvEUlsE_St5arrayIPcLm2EELi4E23TrivialOffsetCalculatorILi1EjESF_NS0_6memory15LoadWithoutCastENSG_16StoreWithoutCastEEEviT_T0_T2_T3_T4_T5_ --------------------------
	.section	.nv.info._ZN2at6native27unrolled_elementwise_kernelIZZZNS0_21clamp_min_kernel_cudaERNS_18TensorIteratorBaseERKN3c106ScalarEENKUlvE_clEvENKUlvE3_clEvEUlsE_St5arrayIPcLm2EELi4E23TrivialOffsetCalculatorILi1EjESF_NS0_6memory15LoadWithoutCastENSG_16StoreWithoutCastEEEviT_T0_T2_T3_T4_T5_,"",@"SHT_CUDA_INFO"
	.sectionflags	@""
	.align	4


	//----- nvinfo : EIATTR_CUDA_API_VERSION
	.align		4
        /*0000*/ 	.byte	0x04, 0x37
        /*0002*/ 	.short	(.L_5225 - .L_5224)
.L_5224:
        /*0004*/ 	.word	0x00000082


	//----- nvinfo : EIATTR_SW2861232_WAR
	.align		4
.L_5225:
        /*0008*/ 	.byte	0x01, 0x35
	.zero		2


	//----- nvinfo : EIATTR_PARAM_CBANK
	.align		4
        /*000c*/ 	.byte	0x04, 0x0a
        /*000e*/ 	.short	(.L_5227 - .L_5226)
	.align		4
.L_5226:
        /*0010*/ 	.word	index@(.nv.constant0._ZN2at6native27unrolled_elementwise_kernelIZZZNS0_21clamp_min_kernel_cudaERNS_18TensorIteratorBaseERKN3c106ScalarEENKUlvE_clEvENKUlvE3_clEvEUlsE_St5arrayIPcLm2EELi4E23TrivialOffsetCalculatorILi1EjESF_NS0_6memory15LoadWithoutCastENSG_16StoreWithoutCastEEEviT_T0_T2_T3_T4_T5_)
        /*0014*/ 	.short	0x0160
        /*0016*/ 	.short	0x002c


	//----- nvinfo : EIATTR_CBANK_PARAM_SIZE
	.align		4
.L_5227:
        /*0018*/ 	.byte	0x03, 0x19
        /*001a*/ 	.short	0x002c


	//----- nvinfo : EIATTR_KPARAM_INFO
	.align		4
        /*001c*/ 	.byte	0x04, 0x17
        /*001e*/ 	.short	(.L_5229 - .L_5228)
.L_5228:
        /*0020*/ 	.word	0x00000000
        /*0024*/ 	.short	0x0006
        /*0026*/ 	.short	0x002b
        /*0028*/ 	.byte	0x00, 0xf0, 0x05, 0x00


	//----- nvinfo : EIATTR_KPARAM_INFO
	.align		4
.L_5229:
        /*002c*/ 	.byte	0x04, 0x17
        /*002e*/ 	.short	(.L_5231 - .L_5230)
.L_5230:
        /*0030*/ 	.word	0x00000000
        /*0034*/ 	.short	0x0005
        /*0036*/ 	.short	0x002a
        /*0038*/ 	.byte	0x00, 0xf0, 0x05, 0x00


	//----- nvinfo : EIATTR_KPARAM_INFO
	.align		4
.L_5231:
        /*003c*/ 	.byte	0x04, 0x17
        /*003e*/ 	.short	(.L_5233 - .L_5232)
.L_5232:
        /*0040*/ 	.word	0x00000000
        /*0044*/ 	.short	0x0004
        /*0046*/ 	.short	0x0029
        /*0048*/ 	.byte	0x00, 0xf0, 0x05, 0x00


	//----- nvinfo : EIATTR_KPARAM_INFO
	.align		4
.L_5233:
        /*004c*/ 	.byte	0x04, 0x17
        /*004e*/ 	.short	(.L_5235 - .L_5234)
.L_5234:
        /*0050*/ 	.word	0x00000000
        /*0054*/ 	.short	0x0003
        /*0056*/ 	.short	0x0028
        /*0058*/ 	.byte	0x00, 0xf0, 0x05, 0x00


	//----- nvinfo : EIATTR_KPARAM_INFO
	.align		4
.L_5235:
        /*005c*/ 	.byte	0x04, 0x17
        /*005e*/ 	.short	(.L_5237 - .L_5236)
.L_5236:
        /*0060*/ 	.word	0x00000000
        /*0064*/ 	.short	0x0002
        /*0066*/ 	.short	0x0018
        /*0068*/ 	.byte	0x00, 0xf0, 0x41, 0x00


	//----- nvinfo : EIATTR_KPARAM_INFO
	.align		4
.L_5237:
        /*006c*/ 	.byte	0x04, 0x17
        /*006e*/ 	.short	(.L_5239 - .L_5238)
.L_5238:
        /*0070*/ 	.word	0x00000000
        /*0074*/ 	.short	0x0001
        /*0076*/ 	.short	0x0008
        /*0078*/ 	.byte	0x00, 0xf0, 0x41, 0x00


	//----- nvinfo : EIATTR_KPARAM_INFO
	.align		4
.L_5239:
        /*007c*/ 	.byte	0x04, 0x17
        /*007e*/ 	.short	(.L_5241 - .L_5240)
.L_5240:
        /*0080*/ 	.word	0x00000000
        /*0084*/ 	.short	0x0000
        /*0086*/ 	.short	0x0000
        /*0088*/ 	.byte	0x00, 0xf0, 0x11, 0x00


	//----- nvinfo : EIATTR_MAXREG_COUNT
	.align		4
.L_5241:
        /*008c*/ 	.byte	0x03, 0x1b
        /*008e*/ 	.short	0x00ff


	//----- nvinfo : EIATTR_MERCURY_ISA_VERSION
	.align		4
        /*0090*/ 	.byte	0x03, 0x5f
        /*0092*/ 	.short	0x0000


	//----- nvinfo : EIATTR_EXIT_INSTR_OFFSETS
	.align		4
        /*0094*/ 	.byte	0x04, 0x1c
        /*0096*/ 	.short	(.L_5243 - .L_5242)


	//   ....[0]....
.L_5242:
        /*0098*/ 	.word	0x000003c0


	//   ....[1]....
        /*009c*/ 	.word	0x00000410


	//----- nvinfo : EIATTR_MAX_THREADS
	.align		4
.L_5243:
        /*00a0*/ 	.byte	0x04, 0x05
        /*00a2*/ 	.short	(.L_5245 - .L_5244)
.L_5244:
        /*00a4*/ 	.word	0x00000080
        /*00a8*/ 	.word	0x00000001
        /*00ac*/ 	.word	0x00000001


	//----- nvinfo : EIATTR_CRS_STACK_SIZE
	.align		4
.L_5245:
        /*00b0*/ 	.byte	0x04, 0x1e
        /*00b2*/ 	.short	(.L_5247 - .L_5246)
.L_5246:
        /*00b4*/ 	.word	0x00000000
.L_5247:


//--------------------- .nv.info._ZN2at6native29vectorized_elementwise_kernelILi2EZZZNS0_21clamp_min_kernel_cudaERNS_18TensorIteratorBaseERKN3c106ScalarEENKUlvE_clEvENKUlvE3_clEvEUlsE_St5arrayIPcLm2EEEEviT0_T1_ --------------------------
	.section	.nv.info._ZN2at6native29vectorized_elementwise_kernelILi2EZZZNS0_21clamp_min_kernel_cudaERNS_18TensorIteratorBaseERKN3c106ScalarEENKUlvE_clEvENKUlvE3_clEvEUlsE_St5arrayIPcLm2EEEEviT0_T1_,"",@"SHT_CUDA_INFO"
	.sectionflags	@""
	.align	4


	//----- nvinfo : EIATTR_CUDA_API_VERSION
	.align		4
        /*0000*/ 	.byte	0x04, 0x37
        /*0002*/ 	.short	(.L_5249 - .L_5248)
.L_5248:
        /*0004*/ 	.word	0x00000082


	//----- nvinfo : EIATTR_SW2861232_WAR
	.align		4
.L_5249:
        /*0008*/ 	.byte	0x01, 0x35
	.zero		2


	//----- nvinfo : EIATTR_PARAM_CBANK
	.align		4
        /*000c*/ 	.byte	0x04, 0x0a
        /*000e*/ 	.short	(.L_5251 - .L_5250)
	.align		4
.L_5250:
        /*0010*/ 	.word	index@(.nv.constant0._ZN2at6native29vectorized_elementwise_kernelILi2EZZZNS0_21clamp_min_kernel_cudaERNS_18TensorIteratorBaseERKN3c106ScalarEENKUlvE_clEvENKUlvE3_clEvEUlsE_St5arrayIPcLm2EEEEviT0_T1_)
        /*0014*/ 	.short	0x0160
        /*0016*/ 	.short	0x0028


	//----- nvinfo : EIATTR_CBANK_PARAM_SIZE
	.align		4
.L_5251:
        /*0018*/ 	.byte	0x03, 0x19
        /*001a*/ 	.short	0x0028


	//----- nvinfo : EIATTR_KPARAM_INFO
	.align		4
        /*001c*/ 	.byte	0x04, 0x17
        /*001e*/ 	.short	(.L_5253 - .L_5252)
.L_5252:
        /*0020*/ 	.word	0x00000000
        /*0024*/ 	.short	0x0002
        /*0026*/ 	.short	0x0018
        /*0028*/ 	.byte	0x00, 0xf0, 0x41, 0x00


	//----- nvinfo : EIATTR_KPARAM_INFO
	.align		4
.L_5253:
        /*002c*/ 	.byte	0x04, 0x17
        /*002e*/ 	.short	(.L_5255 - .L_5254)
.L_5254:
        /*0030*/ 	.word	0x00000000
        /*0034*/ 	.short	0x0001
        /*0036*/ 	.short	0x0008
        /*0038*/ 	.byte	0x00, 0xf0, 0x41, 0x00


	//----- nvinfo : EIATTR_KPARAM_INFO
	.align		4
.L_5255:
        /*003c*/ 	.byte	0x04, 0x17
        /*003e*/ 	.short	(.L_5257 - .L_5256)
.L_5256:
        /*0040*/ 	.word	0x00000000
        /*0044*/ 	.short	0x0000
        /*0046*/ 	.short	0x0000
        /*0048*/ 	.byte	0x00, 0xf0, 0x11, 0x00


	//----- nvinfo : EIATTR_MAXREG_COUNT
	.align		4
.L_5257:
        /*004c*/ 	.byte	0x03, 0x1b
        /*004e*/ 	.short	0x00ff


	//----- nvinfo : EIATTR_MERCURY_ISA_VERSION
	.align		4
        /*0050*/ 	.byte	0x03, 0x5f
        /*0052*/ 	.short	0x0000


	//----- nvinfo : EIATTR_EXIT_INSTR_OFFSETS
	.align		4
        /*0054*/ 	.byte	0x04, 0x1c
        /*0056*/ 	.short	(.L_5259 - .L_5258)


	//   ....[0]....
.L_5258:
        /*0058*/ 	.word	0x000002f0


	//   ....[1]....
        /*005c*/ 	.word	0x00000a50


	//   ....[2]....
        /*0060*/ 	.word	0x00000aa0


	//----- nvinfo : EIATTR_MAX_THREADS
	.align		4
.L_5259:
        /*0064*/ 	.byte	0x04, 0x05
        /*0066*/ 	.short	(.L_5261 - .L_5260)
.L_5260:
        /*0068*/ 	.word	0x00000080
        /*006c*/ 	.word	0x00000001
        /*0070*/ 	.word	0x00000001


	//----- nvinfo : EIATTR_CRS_STACK_SIZE
	.align		4
.L_5261:
        /*0074*/ 	.byte	0x04, 0x1e
        /*0076*/ 	.short	(.L_5263 - .L_5262)
.L_5262:
        /*0078*/ 	.word	0x00000000
.L_5263:


//--------------------- .nv.info._ZN2at6native29vectorized_elementwise_kernelILi4EZZZNS0_21clamp_min_kernel_cudaERNS_18TensorIteratorBaseERKN3c106ScalarEENKUlvE_clEvENKUlvE3_clEvEUlsE_St5arrayIPcLm2EEEEviT0_T1_ --------------------------
	.section	.nv.info._ZN2at6native29vectorized_elementwise_kernelILi4EZZZNS0_21clamp_min_kernel_cudaERNS_18TensorIteratorBaseERKN3c106ScalarEENKUlvE_clEvENKUlvE3_clEvEUlsE_St5arrayIPcLm2EEEEviT0_T1_,"",@"SHT_CUDA_INFO"
	.sectionflags	@""
	.align	4


	//----- nvinfo : EIATTR_CUDA_API_VERSION
	.align		4
        /*0000*/ 	.byte	0x04, 0x37
        /*0002*/ 	.short	(.L_5265 - .L_5264)
.L_5264:
        /*0004*/ 	.word	0x00000082


	//----- nvinfo : EIATTR_SW2861232_WAR
	.align		4
.L_5265:
        /*0008*/ 	.byte	0x01, 0x35
	.zero		2


	//----- nvinfo : EIATTR_PARAM_CBANK
	.align		4
        /*000c*/ 	.byte	0x04, 0x0a
        /*000e*/ 	.short	(.L_5267 - .L_5266)
	.align		4
.L_5266:
        /*0010*/ 	.word	index@(.nv.constant0._ZN2at6native29vectorized_elementwise_kernelILi4EZZZNS0_21clamp_min_kernel_cudaERNS_18TensorIteratorBaseERKN3c106ScalarEENKUlvE_clEvENKUlvE3_clEvEUlsE_St5arrayIPcLm2EEEEviT0_T1_)
        /*0014*/ 	.short	0x0160
        /*0016*/ 	.short	0x0028


	//----- nvinfo : EIATTR_CBANK_PARAM_SIZE
	.align		4
.L_5267:
        /*0018*/ 	.byte	0x03, 0x19
        /*001a*/ 	.short	0x0028


	//----- nvinfo : EIATTR_KPARAM_INFO
	.align		4
        /*001c*/ 	.byte	0x04, 0x17
        /*001e*/ 	.short	(.L_5269 - .L_5268)
.L_5268:
        /*0020*/ 	.word	0x00000000
        /*0024*/ 	.short	0x0002
        /*0026*/ 	.short	0x0018
        /*0028*/ 	.byte	0x00, 0xf0, 0x41, 0x00


	//----- nvinfo : EIATTR_KPARAM_INFO
	.align		4
.L_5269:
        /*002c*/ 	.byte	0x04, 0x17
        /*002e*/ 	.short	(.L_5271 - .L_5270)
.L_5270:
        /*0030*/ 	.word	0x00000000
        /*0034*/ 	.short	0x0001
        /*0036*/ 	.short	0x0008
        /*0038*/ 	.byte	0x00, 0xf0, 0x41, 0x00


	//----- nvinfo : EIATTR_KPARAM_INFO
	.align		4
.L_5271:
        /*003c*/ 	.byte	0x04, 0x17
        /*003e*/ 	.short	(.L_5273 - .L_5272)
.L_5272:
        /*0040*/ 	.word	0x00000000
        /*0044*/ 	.short	0x0000
        /*0046*/ 	.short	0x0000
        /*0048*/ 	.byte	0x00, 0xf0, 0x11, 0x00


	//----- nvinfo : EIATTR_MAXREG_COUNT
	.align		4
.L_5273:
        /*004c*/ 	.byte	0x03, 0x1b
        /*004e*/ 	.short	0x00ff


	//----- nvinfo : EIATTR_MERCURY_ISA_VERSION
	.align		4
        /*0050*/ 	.byte	0x03, 0x5f
        /*0052*/ 	.short	0x0000


	//----- nvinfo : EIATTR_EXIT_INSTR_OFFSETS
	.align		4
        /*0054*/ 	.byte	0x04, 0x1c
        /*0056*/ 	.short	(.L_5275 - .L_5274)


	//   ....[0]....
.L_5274:
        /*0058*/ 	.word	0x000002f0


	//   ....[1]....
        /*005c*/ 	.word	0x00000a50


	//   ....[2]....
        /*0060*/ 	.word	0x00000aa0


	//----- nvinfo : EIATTR_MAX_THREADS
	.align		4
.L_5275:
        /*0064*/ 	.byte	0x04, 0x05
        /*0066*/ 	.short	(.L_5277 - .L_5276)
.L_5276:
        /*0068*/ 	.word	0x00000080
        /*006c*/ 	.word	0x00000001
        /*0070*/ 	.word	0x00000001


	//----- nvinfo : EIATTR_CRS_STACK_SIZE
	.align		4
.L_5277:
        /*0074*/ 	.byte	0x04, 0x1e
        /*0076*/ 	.short	(.L_5279 - .L_5278)
.L_5278:
        /*0078*/ 	.word	0x00000000
.L_5279:


//--------------------- .nv.info._ZN2at6native29vectorized_elementwise_kernelILi8EZZZNS0_21clamp_min_kernel_cudaERNS_18TensorIteratorBaseERKN3c106ScalarEENKUlvE_clEvENKUlvE3_clEvEUlsE_St5arrayIPcLm2EEEEviT0_T1_ --------------------------
	.section	.nv.info._ZN2at6native29vectorized_elementwise_kernelILi8EZZZNS0_21clamp_min_kernel_cudaERNS_18TensorIteratorBaseERKN3c106ScalarEENKUlvE_clEvENKUlvE3_clEvEUlsE_St5arrayIPcLm2EEEEviT0_T1_,"",@"SHT_CUDA_INFO"
	.sectionflags	@""
	.align	4


	//----- nvinfo : EIATTR_CUDA_API_VERSION
	.align		4
        /*0000*/ 	.byte	0x04, 0x37
        /*0002*/ 	.short	(.L_5281 - .L_5280)
.L_5280:
        /*0004*/ 	.word	0x00000082


	//----- nvinfo : EIATTR_SW2861232_WAR
	.align		4
.L_5281:
        /*0008*/ 	.byte	0x01, 0x35
	.zero		2


	//----- nvinfo : EIATTR_PARAM_CBANK
	.align		4
        /*000c*/ 	.byte	0x04, 0x0a
        /*000e*/ 	.short	(.L_5283 - .L_5282)
	.align		4
.L_5282:
        /*0010*/ 	.word	index@(.nv.constant0._ZN2at6native29vectorized_elementwise_kernelILi8EZZZNS0_21clamp_min_kernel_cudaERNS_18TensorIteratorBaseERKN3c106ScalarEENKUlvE_clEvENKUlvE3_clEvEUlsE_St5arrayIPcLm2EEEEviT0_T1_)
        /*0014*/ 	.short	0x0160
        /*0016*/ 	.short	0x0028


	//----- nvinfo : EIATTR_CBANK_PARAM_SIZE
	.align		4
.L_5283:
        /*0018*/ 	.byte	0x03, 0x19
        /*001a*/ 	.short	0x0028


	//----- nvinfo : EIATTR_KPARAM_INFO
	.align		4
        /*001c*/ 	.byte	0x04, 0x17
        /*001e*/ 	.short	(.L_5285 - .L_5284)
.L_5284:
        /*0020*/ 	.word	0x00000000
        /*0024*/ 	.short	0x0002
        /*0026*/ 	.short	0x0018
        /*0028*/ 	.byte	0x00, 0xf0, 0x41, 0x00


	//----- nvinfo : EIATTR_KPARAM_INFO
	.align		4
.L_5285:
        /*002c*/ 	.byte	0x04, 0x17
        /*002e*/ 	.short	(.L_5287 - .L_5286)
.L_5286:
        /*0030*/ 	.word	0x00000000
        /*0034*/ 	.short	0x0001
        /*0036*/ 	.short	0x0008
        /*0038*/ 	.byte	0x00, 0xf0, 0x41, 0x00


	//----- nvinfo : EIATTR_KPARAM_INFO
	.align		4
.L_5287:
        /*003c*/ 	.byte	0x04, 0x17
        /*003e*/ 	.short	(.L_5289 - .L_5288)
.L_5288:
        /*0040*/ 	.word	0x00000000
        /*0044*/ 	.short	0x0000
        /*0046*/ 	.short	0x0000
        /*0048*/ 	.byte	0x00, 0xf0, 0x11, 0x00


	//----- nvinfo : EIATTR_MAXREG_COUNT
	.align		4
.L_5289:
        /*004c*/ 	.byte	0x03, 0x1b
        /*004e*/ 	.short	0x00ff


	//----- nvinfo : EIATTR_MERCURY_ISA_VERSION
	.align		4
        /*0050*/ 	.byte	0x03, 0x5f
        /*0052*/ 	.short	0x0000


	//----- nvinfo : EIATTR_EXIT_INSTR_OFFSETS
	.align		4
        /*0054*/ 	.byte	0x04, 0x1c
        /*0056*/ 	.short	(.L_5291 - .L_5290)


	//   ....[0]....
.L_5290:
        /*0058*/ 	.word	0x00000010


	//----- nvinfo : EIATTR_MAX_THREADS
	.align		4
.L_5291:
        /*005c*/ 	.byte	0x04, 0x05
        /*005e*/ 	.short	(.L_5293 - .L_5292)
.L_5292:
        /*0060*/ 	.word	0x00000080
        /*0064*/ 	.word	0x00000001
        /*0068*/ 	.word	0x00000001
.L_5293:


//--------------------- .nv.info._ZN2at6native18elementwise_kernelILi128ELi4EZNS0_15gpu_kernel_implIZZZNS0_21clamp_min_kernel_cudaERNS_18TensorIteratorBaseERKN3c106ScalarEENKUlvE_clEvENKUlvE2_clEvEUllE_EEvS4_RKT_EUliE_EEviT1_ --------------------------
	.section	.nv.info._ZN2at6native18elementwise_kernelILi128ELi4EZNS0_15gpu_kernel_implIZZZNS0_21clamp_min_kernel_cudaERNS_18TensorIteratorBaseERKN3c106ScalarEENKUlvE_clEvENKUlvE2_clEvEUllE_EEvS4_RKT_EUliE_EEviT1_,"",@"SHT_CUDA_INFO"
	.sectionflags	@""
	.align	4


	//----- nvinfo : EIATTR_CUDA_API_VERSION
	.align		4
        /*0000*/ 	.byte	0x04, 0x37
        /*0002*/ 	.short	(.L_5295 - .L_5294)
.L_5294:
        /*0004*/ 	.word	0x00000082


	//----- nvinfo : EIATTR_SW2861232_WAR
	.align		4
.L_5295:
        /*0008*/ 	.byte	0x01, 0x35
	.zero		2


	//----- nvinfo : EIATTR_PARAM_CBANK
	.align		4
        /*000c*/ 	.byte	0x04, 0x0a
        /*000e*/ 	.short	(.L_5297 - .L_5296)
	.align		4
.L_5296:
        /*0010*/ 	.word	index@(.nv.constant0._ZN2at6native18elementwise_kernelILi128ELi4EZNS0_15gpu_kernel_implIZZZNS0_21clamp_min_kernel_cudaERNS_18TensorIteratorBaseERKN3c106ScalarEENKUlvE_clEvENKUlvE2_clEvEUllE_EEvS4_RKT_EUliE_EEviT1_)
        /*0014*/ 	.short	0x0160
        /*0016*/ 	.short	0x0230


	//----- nvinfo : EIATTR_CBANK_PARAM_SIZE
	.align		4
.L_5297:
        /*0018*/ 	.byte	0x03, 0x19
        /*001a*/ 	.short	0x0230


	//----- nvinfo : EIATTR_KPARAM_INFO
	.align		4
        /*001c*/ 	.byte	0x04, 0x17
        /*001e*/ 	.short	(.L_5299 - .L_5298)
.L_5298:
        /*0020*/ 	.word	0x00000000
        /*0024*/ 	.short	0x0001
        /*0026*/ 	.short	0x0008
        /*0028*/ 	.byte	0x00, 0xf0, 0xa1, 0x08


	//----- nvinfo : EIATTR_KPARAM_INFO
	.align		4
.L_5299:
        /*002c*/ 	.byte	0x04, 0x17
        /*002e*/ 	.short	(.L_5301 - .L_5300)
.L_5300:
        /*0030*/ 	.word	0x00000000
        /*0034*/ 	.short	0x0000
        /*0036*/ 	.short	0x0000
        /*0038*/ 	.byte	0x00, 0xf0, 0x11, 0x00


	//----- nvinfo : EIATTR_MAXREG_COUNT
	.align		4
.L_5301:
        /*003c*/ 	.byte	0x03, 0x1b
        /*003e*/ 	.short	0x0080


	//----- nvinfo : EIATTR_EXTERNS
	.align		4
        /*0040*/ 	.byte	0x04, 0x0f
        /*0042*/ 	.short	(.L_5303 - .L_5302)


	//   ....[0]....
	.align		4
.L_5302:
        /*0044*/ 	.word	index@(__assertfail)


	//----- nvinfo : EIATTR_MERCURY_ISA_VERSION
	.align		4
.L_5303:
        /*0048*/ 	.byte	0x03, 0x5f
        /*004a*/ 	.short	0x0000


	//----- nvinfo : EIATTR_SYSCALL_OFFSETS
	.align		4
        /*004c*/ 	.byte	0x04, 0x46
        /*004e*/ 	.short	(.L_5305 - .L_5304)


	//   ....[0]....
.L_5304:
        /*0050*/ 	.word	0x00001d10


	//   ....[1]....
        /*0054*/ 	.word	0x00002bf0


	//   ....[2]....
        /*0058*/ 	.word	0x00004920


	//   ....[3]....
        /*005c*/ 	.word	0x00005800


	//   ....[4]....
        /*0060*/ 	.word	0x00007500


	//   ....[5]....
        /*0064*/ 	.word	0x000083e0


	//   ....[6]....
        /*0068*/ 	.word	0x0000a0f0


	//   ....[7]....
        /*006c*/ 	.word	0x0000afd0


	//----- nvinfo : EIATTR_EXIT_INSTR_OFFSETS
	.align		4
.L_5305:
        /*0070*/ 	.byte	0x04, 0x1c
        /*0072*/ 	.short	(.L_5307 - .L_5306)


	//   ....[0]....
.L_5306:
        /*0074*/ 	.word	0x00008460


	//   ....[1]....
        /*0078*/ 	.word	0x0000a280


	//   ....[2]....
        /*007c*/ 	.word	0x0000a2a0


	//   ....[3]....
        /*0080*/ 	.word	0x0000a320


	//   ....[4]....
        /*0084*/ 	.word	0x0000a340


	//   ....[5]....
        /*0088*/ 	.word	0x0000a360


	//   ....[6]....
        /*008c*/ 	.word	0x0000a3f0


	//   ....[7]....
        /*0090*/ 	.word	0x0000a430


	//   ....[8]....
        /*0094*/ 	.word	0x0000a4d0


	//   ....[9]....
        /*0098*/ 	.word	0x0000a520


	//   ....[10]....
        /*009c*/ 	.word	0x0000a550


	//   ....[11]....
        /*00a0*/ 	.word	0x0000a620


	//   ....[12]....
        /*00a4*/ 	.word	0x0000a660


	//   ....[13]....
        /*00a8*/ 	.word	0x0000a7f0


	//   ....[14]....
        /*00ac*/ 	.word	0x0000a950


	//   ....[15]....
        /*00b0*/ 	.word	0x0000a990


	//   ....[16]....
        /*00b4*/ 	.word	0x0000aa30


	//   ....[17]....
        /*00b8*/ 	.word	0x0000abb0


	//   ....[18]....
        /*00bc*/ 	.word	0x0000ad30


	//   ....[19]....
        /*00c0*/ 	.word	0x0000aea0


	//   ....[20]....
        /*00c4*/ 	.word	0x0000afe0


	//   ....[21]....
        /*00c8*/ 	.word	0x0000b000


	//   ....[22]....
        /*00cc*/ 	.word	0x0000b020


	//----- nvinfo : EIATTR_MAX_THREADS
	.align		4
.L_5307:
        /*00d0*/ 	.byte	0x04, 0x05
        /*00d2*/ 	.short	(.L_5309 - .L_5308)
.L_5308:
        /*00d4*/ 	.word	0x00000080
        /*00d8*/ 	.word	0x00000001
        /*00dc*/ 	.word	0x00000001


	//----- nvinfo : EIATTR_CRS_STACK_SIZE
	.align		4
.L_5309:
        /*00e0*/ 	.byte	0x04, 0x1e
        /*00e2*/ 	.short	(.L_5311 - .L_5310)
.L_5310:
        /*00e4*/ 	.word	0x00000000
.L_5311:


//--------------------- .nv.info._ZN2at6native27unrolled_elementwise_kernelIZZZNS0_21clamp_min_kernel_cudaERNS_18TensorIteratorBaseERKN3c106ScalarEENKUlvE_clEvENKUlvE2_clEvEUllE_St5arrayIPcLm2EELi4E23TrivialOffsetCalculatorILi1EjESF_NS0_6memory12LoadWithCastILi1EEENSG_13StoreWithCastILi1EEEEEviT_T0_T2_T3_T4_T5_ --------------------------
	.section	.nv.info._ZN2at6native27unrolled_elementwise_kernelIZZZNS0_21clamp_min_kernel_cudaERNS_18TensorIteratorBaseERKN3c106ScalarEENKUlvE_clEvENKUlvE2_clEvEUllE_St5arrayIPcLm2EELi4E23TrivialOffsetCalculatorILi1EjESF_NS0_6memory12LoadWithCastILi1EEENSG_13StoreWithCastILi1EEEEEviT_T0_T2_T3_T4_T5_,"",@"SHT_CUDA_INFO"
	.sectionflags	@""
	.align	4


	//----- nvinfo : EIATTR_CUDA_API_VERSION
	.align		4
        /*0000*/ 	.byte	0x04, 0x37
        /*0002*/ 	.short	(.L_5313 - .L_5312)
.L_5312:
        /*0004*/ 	.word	0x00000082


	//----- nvinfo : EIATTR_SW2861232_WAR
	.align		4
.L_5313:
        /*0008*/ 	.byte	0x01, 0x35
	.zero		2


	//----- nvinfo : EIATTR_PARAM_CBANK
	.align		4
        /*000c*/ 	.byte	0x04, 0x0a
        /*000e*/ 	.short	(.L_5315 - .L_5314)
	.align		4
.L_5314:
        /*0010*/ 	.word	index@(.nv.constant0._ZN2at6native27unrolled_elementwise_kernelIZZZNS0_21clamp_min_kernel_cudaERNS_18TensorIteratorBaseERKN3c106ScalarEENKUlvE_clEvENKUlvE2_clEvEUllE_St5arrayIPcLm2EELi4E23TrivialOffsetCalculatorILi1EjESF_NS0_6memory12LoadWithCastILi1EEENSG_13StoreWithCastILi1EEEEEviT_T0_T2_T3_T4_T5_)
        /*0014*/ 	.short	0x0160
        /*0016*/ 	.short	0x003c


	//----- nvinfo : EIATTR_CBANK_PARAM_SIZE
	.align		4
.L_5315:
        /*0018*/ 	.byte	0x03, 0x19
        /*001a*/ 	.short	0x003c


	//----- nvinfo : EIATTR_KPARAM_INFO
	.align		4
        /*001c*/ 	.byte	0x04, 0x17
        /*001e*/ 	.short	(.L_5317 - .L_5316)
.L_5316:
        /*0020*/ 	.word	0x00000000
        /*0024*/ 	.short	0x0006
        /*0026*/ 	.short	0x0034
        /*0028*/ 	.byte	0x00, 0xf0, 0x21, 0x00


	//----- nvinfo : EIATTR_KPARAM_INFO
	.align		4
.L_5317:
        /*002c*/ 	.byte	0x04, 0x17
        /*002e*/ 	.short	(.L_5319 - .L_5318)
.L_5318:
        /*0030*/ 	.word	0x00000000
        /*0034*/ 	.short	0x0005
        /*0036*/ 	.short	0x002c
        /*0038*/ 	.byte	0x00, 0xf0, 0x21, 0x00


	//----- nvinfo : EIATTR_KPARAM_INFO
	.align		4
.L_5319:
        /*003c*/ 	.byte	0x04, 0x17
        /*003e*/ 	.short	(.L_5321 - .L_5320)
.L_5320:
        /*0040*/ 	.word	0x00000000
        /*0044*/ 	.short	0x0004
        /*0046*/ 	.short	0x0029
        /*0048*/ 	.byte	0x00, 0xf0, 0x05, 0x00


	//----- nvinfo : EIATTR_KPARAM_INFO
	.align		4
.L_5321:
        /*004c*/ 	.byte	0x04, 0x17
        /*004e*/ 	.short	(.L_5323 - .L_5322)
.L_5322:
        /*0050*/ 	.word	0x00000000
        /*0054*/ 	.short	0x0003
        /*0056*/ 	.short	0x0028
        /*0058*/ 	.byte	0x00, 0xf0, 0x05, 0x00


	//----- nvinfo : EIATTR_KPARAM_INFO
	.align		4
.L_5323:
        /*005c*/ 	.byte	0x04, 0x17
        /*005e*/ 	.short	(.L_5325 - .L_5324)
.L_5324:
        /*0060*/ 	.word	0x00000000
        /*0064*/ 	.short	0x0002
        /*0066*/ 	.short	0x0018
        /*0068*/ 	.byte	0x00, 0xf0, 0x41, 0x00


	//----- nvinfo : EIATTR_KPARAM_INFO
	.align		4
.L_5325:
        /*006c*/ 	.byte	0x04, 0x17
        /*006e*/ 	.short	(.L_5327 - .L_5326)
.L_5326:
        /*0070*/ 	.word	0x00000000
        /*0074*/ 	.short	0x0001
        /*0076*/ 	.short	0x0008
        /*0078*/ 	.byte	0x00, 0xf0, 0x41, 0x00


	//----- nvinfo : EIATTR_KPARAM_INFO
	.align		4
.L_5327:
        /*007c*/ 	.byte	0x04, 0x17
        /*007e*/ 	.short	(.L_5329 - .L_5328)
.L_5328:
        /*0080*/ 	.word	0x00000000
        /*0084*/ 	.short	0x0000
        /*0086*/ 	.short	0x0000
        /*0088*/ 	.byte	0x00, 0xf0, 0x11, 0x00


	//----- nvinfo : EIATTR_MAXREG_COUNT
	.align		4
.L_5329:
        /*008c*/ 	.byte	0x03, 0x1b
        /*008e*/ 	.short	0x00ff


	//----- nvinfo : EIATTR_EXTERNS
	.align		4
        /*0090*/ 	.byte	0x04, 0x0f
        /*0092*/ 	.short	(.L_5331 - .L_5330)


	//   ....[0]....
	.align		4
.L_5330:
        /*0094*/ 	.word	index@(__assertfail)


	//----- nvinfo : EIATTR_MERCURY_ISA_VERSION
	.align		4
.L_5331:
        /*0098*/ 	.byte	0x03, 0x5f
        /*009a*/ 	.short	0x0000


	//----- nvinfo : EIATTR_SYSCALL_OFFSETS
	.align		4
        /*009c*/ 	.byte	0x04, 0x46
        /*009e*/ 	.short	(.L_5333 - .L_5332)


	//   ....[0]....
.L_5332:
        /*00a0*/ 	.word	0x00000f00


	//   ....[1]....
        /*00a4*/ 	.word	0x00001e10


	//   ....[2]....
        /*00a8*/ 	.word	0x00002d30


	//   ....[3]....
        /*00ac*/ 	.word	0x00003c20


	//   ....[4]....
        /*00b0*/ 	.word	0x00004d80


	//   ....[5]....
        /*00b4*/ 	.word	0x00005ca0


	//   ....[6]....
        /*00b8*/ 	.word	0x00006b70


	//   ....[7]....
        /*00bc*/ 	.word	0x00007a50


	//----- nvinfo : EIATTR_EXIT_INSTR_OFFSETS
	.align		4
.L_5333:
        /*00c0*/ 	.byte	0x04, 0x1c
        /*00c2*/ 	.short	(.L_5335 - .L_5334)


	//   ....[0]....
.L_5334:
        /*00c4*/ 	.word	0x00006bf0


	//   ....[1]....
        /*00c8*/ 	.word	0x00006d10


	//   ....[2]....
        /*00cc*/ 	.word	0x00006d30


	//   ....[3]....
        /*00d0*/ 	.word	0x00006db0


	//   ....[4]....
        /*00d4*/ 	.word	0x00006dd0


	//   ....[5]....
        /*00d8*/ 	.word	0x00006df0


	//   ....[6]....
        /*00dc*/ 	.word	0x00006e80


	//   ....[7]....
        /*00e0*/ 	.word	0x00006ec0


	//   ....[8]....
        /*00e4*/ 	.word	0x00006f60


	//   ....[9]....
        /*00e8*/ 	.word	0x00006fb0


	//   ....[10]....
        /*00ec*/ 	.word	0x00006fe0


	//   ....[11]....
        /*00f0*/ 	.word	0x000070b0


	//   ....[12]....
        /*00f4*/ 	.word	0x000070f0


	//   ....[13]....
        /*00f8*/ 	.word	0x00007280


	//   ....[14]....
        /*00fc*/ 	.word	0x000073e0


	//   ....[15]....
        /*0100*/ 	.word	0x00007420


	//   ....[16]....
        /*0104*/ 	.word	0x000074c0


	//   ....[17]....
        /*0108*/ 	.word	0x00007640


	//   ....[18]....
        /*010c*/ 	.word	0x000077c0


	//   ....[19]....
        /*0110*/ 	.word	0x00007920


	//   ....[20]....
        /*0114*/ 	.word	0x00007a60


	//   ....[21]....
        /*0118*/ 	.word	0x00007a80


	//   ....[22]....
        /*011c*/ 	.word	0x00007aa0


	//----- nvinfo : EIATTR_MAX_THREADS
	.align		4
.L_5335:
        /*0120*/ 	.byte	0x04, 0x05
        /*0122*/ 	.short	(.L_5337 - .L_5336)
.L_5336:
        /*0124*/ 	.word	0x00000080
        /*0128*/ 	.word	0x00000001
        /*012c*/ 	.word	0x00000001


	//----- nvinfo : EIATTR_CRS_STACK_SIZE
	.align		4
.L_5337:
        /*0130*/ 	.byte	0x04, 0x1e
        /*0132*/ 	.short	(.L_5339 - .L_5338)
.L_5338:
        /*0134*/ 	.word	0x00000000
.L_5339:


//--------------------- .nv.info._ZN2at6native18elementwise_kernelILi128ELi2EZNS0_22gpu_kernel_impl_nocastIZZZNS0_21clamp_min_kernel_cudaERNS_18TensorIteratorBaseERKN3c106ScalarEENKUlvE_clEvENKUlvE2_clEvEUllE_EEvS4_RKT_EUliE_EEviT1_ --------------------------
	.section	.nv.info._ZN2at6native18elementwise_kernelILi128ELi2EZNS0_22gpu_kernel_impl_nocastIZZZNS0_21clamp_min_kernel_cudaERNS_18TensorIteratorBaseERKN3c106ScalarEENKUlvE_clEvENKUlvE2_clEvEUllE_EEvS4_RKT_EUliE_EEviT1_,"",@"SHT_CUDA_INFO"
	.sectionflags	@""
	.align	4


	//----- nvinfo : EIATTR_CUDA_API_VERSION
	.align		4
        /*0000*/ 	.byte	0x04, 0x37
        /*0002*/ 	.short	(.L_5341 - .L_5340)
.L_5340:
        /*0004*/ 	.word	0x00000082


	//----- nvinfo : EIATTR_SW2861232_WAR
	.align		4
.L_5341:
        /*0008*/ 	.byte	0x01, 0x35
	.zero		2


	//----- nvinfo : EIATTR_PARAM_CBANK
	.align		4
        /*000c*/ 	.byte	0x04, 0x0a
        /*000e*/ 	.short	(.L_5343 - .L_5342)
	.align		4
.L_5342:
        /*0010*/ 	.word	index@(.nv.constant0._ZN2at6native18elementwise_kernelILi128ELi2EZNS0_22gpu_kernel_impl_nocastIZZZNS0_21clamp_min_kernel_cudaERNS_18TensorIteratorBaseERKN3c106ScalarEENKUlvE_clEvENKUlvE2_clEvEUllE_EEvS4_RKT_EUliE_EEviT1_)
        /*0014*/ 	.short	0x0160
        /*0016*/ 	.short	0x0228


	//----- nvinfo : EIATTR_CBANK_PARAM_SIZE
	.align		4
.L_5343:
        /*0018*/ 	.byte	0x03, 0x19
        /*001a*/ 	.short	0x0228


	//----- nvinfo : EIATTR_KPARAM_INFO
	.align		4
        /*001c*/ 	.byte	0x04, 0x17
        /*001e*/ 	.short	(.L_5345 - .L_5344)
.L_5344:
        /*0020*/ 	.word	0x00000000
        /*0024*/ 	.short	0x0001
        /*0026*/ 	.short	0x0008
        /*0028*/ 	.byte	0x00, 0xf0, 0x81, 0x08


	//----- nvinfo : EIATTR_KPARAM_INFO
	.align		4
.L_5345:
        /*002c*/ 	.byte	0x04, 0x17
        /*002e*/ 	.short	(.L_5347 - .L_5346)
.L_5346:
        /*0030*/ 	.word	0x00000000
        /*0034*/ 	.short	0x0000
        /*0036*/ 	.short	0x0000
        /*0038*/ 	.byte	0x00, 0xf0, 0x11, 0x00


	//----- nvinfo : EIATTR_MAXREG_COUNT
	.align		4
.L_5347:
        /*003c*/ 	.byte	0x03, 0x1b
        /*003e*/ 	.short	0x0080


	//----- nvinfo : EIATTR_MERCURY_ISA_VERSION
	.align		4
        /*0040*/ 	.byte	0x03, 0x5f
        /*0042*/ 	.short	0x0000


	//----- nvinfo : EIATTR_EXIT_INSTR_OFFSETS
	.align		4
        /*0044*/ 	.byte	0x04, 0x1c
        /*0046*/ 	.short	(.L_5349 - .L_5348)


	//   ....[0]....
.L_5348:
        /*0048*/ 	.word	0x00000f90


	//   ....[1]....
        /*004c*/ 	.word	0x00001e80


	//----- nvinfo : EIATTR_MAX_THREADS
	.align		4
.L_5349:
        /*0050*/ 	.byte	0x04, 0x05
        /*0052*/ 	.short	(.L_5351 - .L_5350)
.L_5350:
        /*0054*/ 	.word	0x00000080
        /*0058*/ 	.word	0x00000001
        /*005c*/ 	.word	0x00000001


	//----- nvinfo : EIATTR_CRS_STACK_SIZE
	.align		4
.L_5351:
        /*0060*/ 	.byte	0x04, 0x1e
        /*0062*/ 	.short	(.L_5353 - .L_5352)
.L_5352:
        /*0064*/ 	.word	0x00000000
.L_5353:


//--------------------- .nv.info._ZN2at6native27unrolled_elementwise_kernelIZZZNS0_21clamp_min_kernel_cudaERNS_18TensorIteratorBaseERKN3c106ScalarEENKUlvE_clEvENKUlvE2_clEvEUllE_St5arrayIPcLm2EELi4E23TrivialOffsetCalculatorILi1EjESF_NS0_6memory15LoadWithoutCastENSG_16StoreWithoutCastEEEviT_T0_T2_T3_T4_T5_ --------------------------
	.section	.nv.info._ZN2at6native27unrolled_elementwise_kernelIZZZNS0_21clamp_min_kernel_cudaERNS_18TensorIteratorBaseERKN3c106ScalarEENKUlvE_clEvENKUlvE2_clEvEUllE_St5arrayIPcLm2EELi4E23TrivialOffsetCalculatorILi1EjESF_NS0_6memory15LoadWithoutCastENSG_16StoreWithoutCastEEEviT_T0_T2_T3_T4_T5_,"",@"SHT_CUDA_INFO"
	.sectionflags	@""
	.align	4


	//----- nvinfo : EIATTR_CUDA_API_VERSION
	.align		4
        /*0000*/ 	.byte	0x04, 0x37
        /*0002*/ 	.short	(.L_5355 - .L_5354)
.L_5354:
        /*0004*/ 	.word	0x00000082


	//----- nvinfo : EIATTR_SW2861232_WAR
	.align		4
.L_5355:
        /*0008*/ 	.byte	0x01, 0x35
	.zero		2


	//----- nvinfo : EIATTR_PARAM_CBANK
	.align		4
        /*000c*/ 	.byte	0x04, 0x0a
        /*000e*/ 	.short	(.L_5357 - .L_5356)
	.align		4
.L_5356:
        /*0010*/ 	.word	index@(.nv.constant0._ZN2at6native27unrolled_elementwise_kernelIZZZNS0_21clamp_min_kernel_cudaERNS_18TensorIteratorBaseERKN3c106ScalarEENKUlvE_clEvENKUlvE2_clEvEUllE_St5arrayIPcLm2EELi4E23TrivialOffsetCalculatorILi1EjESF_NS0_6memory15LoadWithoutCastENSG_16StoreWithoutCastEEEviT_T0_T2_T3_T4_T5_)
        /*0014*/ 	.short	0x0160
        /*0016*/ 	.short	0x002c


	//----- nvinfo : EIATTR_CBANK_PARAM_SIZE
	.align		4
.L_5357:
        /*0018*/ 	.byte	0x03, 0x19
        /*001a*/ 	.short	0x002c


	//----- nvinfo : EIATTR_KPARAM_INFO
	.align		4
        /*001c*/ 	.byte	0x04, 0x17
        /*001e*/ 	.short	(.L_5359 - .L_5358)
.L_5358:
        /*0020*/ 	.word	0x00000000
        /*0024*/ 	.short	0x0006
        /*0026*/ 	.short	0x002b
        /*0028*/ 	.byte	0x00, 0xf0, 0x05, 0x00


	//----- nvinfo : EIATTR_KPARAM_INFO
	.align		4
.L_5359:
        /*002c*/ 	.byte	0x04, 0x17
        /*002e*/ 	.short	(.L_5361 - .L_5360)
.L_5360:
        /*0030*/ 	.word	0x00000000
        /*0034*/ 	.short	0x0005
        /*0036*/ 	.short	0x002a
        /*0038*/ 	.byte	0x00, 0xf0, 0x05, 0x00


	//----- nvinfo : EIATTR_KPARAM_INFO
	.align		4
.L_5361:
        /*003c*/ 	.byte	0x04, 0x17
        /*003e*/ 	.short	(.L_5363 - .L_5362)
.L_5362:
        /*0040*/ 	.word	0x00000000
        /*0044*/ 	.short	0x0004
        /*0046*/ 	.short	0x0029
        /*0048*/ 	.byte	0x00, 0xf0, 0x05, 0x00


	//----- nvinfo : EIATTR_KPARAM_INFO
	.align		4
.L_5363:
        /*004c*/ 	.byte	0x04, 0x17
        /*004e*/ 	.short	(.L_5365 - .L_5364)
.L_5364:
        /*0050*/ 	.word	0x00000000
        /*0054*/ 	.short	0x0003
        /*0056*/ 	.short	0x0028
        /*0058*/ 	.byte	0x00, 0xf0, 0x05, 0x00


	//----- nvinfo : EIATTR_KPARAM_INFO
	.align		4
.L_5365:
        /*005c*/ 	.byte	0x04, 0x17
        /*005e*/ 	.short	(.L_5367 - .L_5366)
.L_5366:
        /*0060*/ 	.word	0x00000000
        /*0064*/ 	.short	0x0002
        /*0066*/ 	.short	0x0018
        /*0068*/ 	.byte	0x00, 0xf0, 0x41, 0x00


	//----- nvinfo : EIATTR_KPARAM_INFO
	.align		4
.L_5367:
        /*006c*/ 	.byte	0x04, 0x17
        /*006e*/ 	.short	(.L_5369 - .L_5368)
.L_5368:
        /*0070*/ 	.word	0x00000000
        /*0074*/ 	.short	0x0001
        /*0076*/ 	.short	0x0008
        /*0078*/ 	.byte	0x00, 0xf0, 0x41, 0x00


	//----- nvinfo : EIATTR_KPARAM_INFO
	.align		4
.L_5369:
        /*007c*/ 	.byte	0x04, 0x17
        /*007e*/ 	.short	(.L_5371 - .L_5370)
.L_5370:
        /*0080*/ 	.word	0x00000000
        /*0084*/ 	.short	0x0000
        /*0086*/ 	.short	0x0000
        /*0088*/ 	.byte	0x00, 0xf0, 0x11, 0x00


	//----- nvinfo : EIATTR_MAXREG_COUNT
	.align		4
.L_5371:
        /*008c*/ 	.byte	0x03, 0x1b
        /*008e*/ 	.short	0x00ff


	//----- nvinfo : EIATTR_MERCURY_ISA_VERSION
	.align		4
        /*0090*/ 	.byte	0x03, 0x5f
        /*0092*/ 	.short	0x0000


	//----- nvinfo : EIATTR_EXIT_INSTR_OFFSETS
	.align		4
        /*0094*/ 	.byte	0x04, 0x1c
        /*0096*/ 	.short	(.L_5373 - .L_5372)


	//   ....[0]....
.L_5372:
        /*0098*/ 	.word	0x00000460


	//   ....[1]....
        /*009c*/ 	.word	0x000004d0


	//----- nvinfo : EIATTR_MAX_THREADS
	.align		4
.L_5373:
        /*00a0*/ 	.byte	0x04, 0x05
        /*00a2*/ 	.short	(.L_5375 - .L_5374)
.L_5374:
        /*00a4*/ 	.word	0x00000080
        /*00a8*/ 	.word	0x00000001
        /*00ac*/ 	.word	0x00000001


	//----- nvinfo : EIATTR_CRS_STACK_SIZE
	.align		4
.L_5375:
        /*00b0*/ 	.byte	0x04, 0x1e
        /*00b2*/ 	.short	(.L_5377 - .L_5376)
.L_5376:
        /*00b4*/ 	.word	0x00000000
.L_5377:


//--------------------- .nv.info._ZN2at6native29vectorized_elementwise_kernelILi2EZZZNS0_21clamp_min_kernel_cudaERNS_18TensorIteratorBaseERKN3c106ScalarEENKUlvE_clEvENKUlvE2_clEvEUllE_St5arrayIPcLm2EEEEviT0_T1_ --------------------------
	.section	.nv.info._ZN2at6native29vectorized_elementwise_kernelILi2EZZZNS0_21clamp_min_kernel_cudaERNS_18TensorIteratorBaseERKN3c106ScalarEENKUlvE_clEvENKUlvE2_clEvEUllE_St5arrayIPcLm2EEEEviT0_T1_,"",@"SHT_CUDA_INFO"
	.sectionflags	@""
	.align	4


	//----- nvinfo : EIATTR_CUDA_API_VERSION
	.align		4
        /*0000*/ 	.byte	0x04, 0x37
        /*0002*/ 	.short	(.L_5379 - .L_5378)
.L_5378:
        /*0004*/ 	.word	0x00000082


	//----- nvinfo : EIATTR_SW2861232_WAR
	.align		4
.L_5379:
        /*0008*/ 	.byte	0x01, 0x35
	.zero		2


	//----- nvinfo : EIATTR_PARAM_CBANK
	.align		4
        /*000c*/ 	.byte	0x04, 0x0a
        /*000e*/ 	.short	(.L_5381 - .L_5380)
	.align		4
.L_5380:
        /*0010*/ 	.word	index@(.nv.constant0._ZN2at6native29vectorized_elementwise_kernelILi2EZZZNS0_21clamp_min_kernel_cudaERNS_18TensorIteratorBaseERKN3c106ScalarEENKUlvE_clEvENKUlvE2_clEvEUllE_St5arrayIPcLm2EEEEviT0_T1_)
        /*0014*/ 	.short	0x0160
        /*0016*/ 	.short	0x0028


	//----- nvinfo : EIATTR_CBANK_PARAM_SIZE
	.align		4
.L_5381:
        /*0018*/ 	.byte	0x03, 0x19
        /*001a*/ 	.short	0x0028


	//----- nvinfo : EIATTR_KPARAM_INFO
	.align		4
        /*001c*/ 	.byte	0x04, 0x17
        /*001e*/ 	.short	(.L_5383 - .L_5382)
.L_5382:
        /*0020*/ 	.word	0x00000000
        /*0024*/ 	.short	0x0002
        /*0026*/ 	.short	0x0018
        /*0028*/ 	.byte	0x00, 0xf0, 0x41, 0x00


	//----- nvinfo : EIATTR_KPARAM_INFO
	.align		4
.L_5383:
        /*002c*/ 	.byte	0x04, 0x17
        /*002e*/ 	.short	(.L_5385 - .L_5384)
.L_5384:
        /*0030*/ 	.word	0x00000000
        /*0034*/ 	.short	0x0001
        /*0036*/ 	.short	0x0008
        /*0038*/ 	.byte	0x00, 0xf0, 0x41, 0x00


	//----- nvinfo : EIATTR_KPARAM_INFO
	.align		4
.L_5385:
        /*003c*/ 	.byte	0x04, 0x17
        /*003e*/ 	.short	(.L_5387 - .L_5386)
.L_5386:
        /*0040*/ 	.word	0x00000000
        /*0044*/ 	.short	0x0000
        /*0046*/ 	.short	0x0000
        /*0048*/ 	.byte	0x00, 0xf0, 0x11, 0x00


	//----- nvinfo : EIATTR_MAXREG_COUNT
	.align		4
.L_5387:
        /*004c*/ 	.byte	0x03, 0x1b
        /*004e*/ 	.short	0x00ff


	//----- nvinfo : EIATTR_MERCURY_ISA_VERSION
	.align		4
        /*0050*/ 	.byte	0x03, 0x5f
        /*0052*/ 	.short	0x0000


	//----- nvinfo : EIATTR_EXIT_INSTR_OFFSETS
	.align		4
        /*0054*/ 	.byte	0x04, 0x1c
        /*0056*/ 	.short	(.L_5389 - .L_5388)


	//   ....[0]....
.L_5388:
        /*0058*/ 	.word	0x00000400


	//   ....[1]....
        /*005c*/ 	.word	0x00000d10


	//   ....[2]....
        /*0060*/ 	.word	0x00000d60


	//----- nvinfo : EIATTR_MAX_THREADS
	.align		4
.L_5389:
        /*0064*/ 	.byte	0x04, 0x05
        /*0066*/ 	.short	(.L_5391 - .L_5390)
.L_5390:
        /*0068*/ 	.word	0x00000080
        /*006c*/ 	.word	0x00000001
        /*0070*/ 	.word	0x00000001


	//----- nvinfo : EIATTR_CRS_STACK_SIZE
	.align		4
.L_5391:
        /*0074*/ 	.byte	0x04, 0x1e
        /*0076*/ 	.short	(.L_5393 - .L_5392)
.L_5392:
        /*0078*/ 	.word	0x00000000
.L_5393:


//--------------------- .nv.info._ZN2at6native29vectorized_elementwise_kernelILi4EZZZNS0_21clamp_min_kernel_cudaERNS_18TensorIteratorBaseERKN3c106ScalarEENKUlvE_clEvENKUlvE2_clEvEUllE_St5arrayIPcLm2EEEEviT0_T1_ --------------------------
	.section	.nv.info._ZN2at6native29vectorized_elementwise_kernelILi4EZZZNS0_21clamp_min_kernel_cudaERNS_18TensorIteratorBaseERKN3c106ScalarEENKUlvE_clEvENKUlvE2_clEvEUllE_St5arrayIPcLm2EEEEviT0_T1_,"",@"SHT_CUDA_INFO"
	.sectionflags	@""
	.align	4


	//----- nvinfo : EIATTR_CUDA_API_VERSION
	.align		4
        /*0000*/ 	.byte	0x04, 0x37
        /*0002*/ 	.short	(.L_5395 - .L_5394)
.L_5394:
        /*0004*/ 	.word	0x00000082


	//----- nvinfo : EIATTR_SW2861232_WAR
	.align		4
.L_5395:
        /*0008*/ 	.byte	0x01, 0x35
	.zero		2


	//----- nvinfo : EIATTR_PARAM_CBANK
	.align		4
        /*000c*/ 	.byte	0x04, 0x0a
        /*000e*/ 	.short	(.L_5397 - .L_5396)
	.align		4
.L_5396:
        /*0010*/ 	.word	index@(.nv.constant0._ZN2at6native29vectorized_elementwise_kernelILi4EZZZNS0_21clamp_min_kernel_cudaERNS_18TensorIteratorBaseERKN3c106ScalarEENKUlvE_clEvENKUlvE2_clEvEUllE_St5arrayIPcLm2EEEEviT0_T1_)
        /*0014*/ 	.short	0x0160
        /*0016*/ 	.short	0x0028


	//----- nvinfo : EIATTR_CBANK_PARAM_SIZE
	.align		4
.L_5397:
        /*0018*/ 	.byte	0x03, 0x19
        /*001a*/ 	.short	0x0028


	//----- nvinfo : EIATTR_KPARAM_INFO
	.align		4
        /*001c*/ 	.byte	0x04, 0x17
        /*001e*/ 	.short	(.L_5399 - .L_5398)
.L_5398:
        /*0020*/ 	.word	0x00000000
        /*0024*/ 	.short	0x0002
        /*0026*/ 	.short	0x0018
        /*0028*/ 	.byte	0x00, 0xf0, 0x41, 0x00


	//----- nvinfo : EIATTR_KPARAM_INFO
	.align		4
.L_5399:
        /*002c*/ 	.byte	0x04, 0x17
        /*002e*/ 	.short	(.L_5401 - .L_5400)
.L_5400:
        /*0030*/ 	.word	0x00000000
        /*0034*/ 	.short	0x0001
        /*0036*/ 	.short	0x0008
        /*0038*/ 	.byte	0x00, 0xf0, 0x41, 0x00


	//----- nvinfo : EIATTR_KPARAM_INFO
	.align		4
.L_5401:
        /*003c*/ 	.byte	0x04, 0x17
        /*003e*/ 	.short	(.L_5403 - .L_5402)
.L_5402:
        /*0040*/ 	.word	0x00000000
        /*0044*/ 	.short	0x0000
        /*0046*/ 	.short	0x0000
        /*0048*/ 	.byte	0x00, 0xf0, 0x11, 0x00


	//----- nvinfo : EIATTR_MAXREG_COUNT
	.align		4
.L_5403:
        /*004c*/ 	.byte	0x03, 0x1b
        /*004e*/ 	.short	0x00ff


	//----- nvinfo : EIATTR_MERCURY_ISA_VERSION
	.align		4
        /*0050*/ 	.byte	0x03, 0x5f
        /*0052*/ 	.short	0x0000


	//----- nvinfo : EIATTR_EXIT_INSTR_OFFSETS
	.align		4
        /*0054*/ 	.byte	0x04, 0x1c
        /*0056*/ 	.short	(.L_5405 - .L_5404)


	//   ....[0]....
.L_5404:
        /*0058*/ 	.word	0x00000400


	//   ....[1]....
        /*005c*/ 	.word	0x00000d10


	//   ....[2]....
        /*0060*/ 	.word	0x00000d60


	//----- nvinfo : EIATTR_MAX_THREADS
	.align		4
.L_5405:
        /*0064*/ 	.byte	0x04, 0x05
        /*0066*/ 	.short	(.L_5407 - .L_5406)
.L_5406:
        /*0068*/ 	.word	0x00000080
        /*006c*/ 	.word	0x00000001
        /*0070*/ 	.word	0x00000001


	//----- nvinfo : EIATTR_CRS_STACK_SIZE
	.align		4
.L_5407:
        /*0074*/ 	.byte	0x04, 0x1e
        /*0076*/ 	.short	(.L_5409 - .L_5408)
.L_5408:
        /*0078*/ 	.word	0x00000000
.L_5409:


//--------------------- .nv.info._ZN2at6native29vectorized_elementwise_kernelILi8EZZZNS0_21clamp_min_kernel_cudaERNS_18TensorIteratorBaseERKN3c106ScalarEENKUlvE_clEvENKUlvE2_clEvEUllE_St5arrayIPcLm2EEEEviT0_T1_ --------------------------
	.section	.nv.info._ZN2at6native29vectorized_elementwise_kernelILi8EZZZNS0_21clamp_min_kernel_cudaERNS_18TensorIteratorBaseERKN3c106ScalarEENKUlvE_clEvENKUlvE2_clEvEUllE_St5arrayIPcLm2EEEEviT0_T1_,"",@"SHT_CUDA_INFO"
	.sectionflags	@""
	.align	4


	//----- nvinfo : EIATTR_CUDA_API_VERSION
	.align		4
        /*0000*/ 	.byte	0x04, 0x37
        /*0002*/ 	.short	(.L_5411 - .L_5410)
.L_5410:
        /*0004*/ 	.word	0x00000082


	//----- nvinfo : EIATTR_SW2861232_WAR
	.align		4
.L_5411:
        /*0008*/ 	.byte	0x01, 0x35
	.zero		2


	//----- nvinfo : EIATTR_PARAM_CBANK
	.align		4
        /*000c*/ 	.byte	0x04, 0x0a
        /*000e*/ 	.short	(.L_5413 - .L_5412)
	.align		4
.L_5412:
        /*0010*/ 	.word	index@(.nv.constant0._ZN2at6native29vectorized_elementwise_kernelILi8EZZZNS0_21clamp_min_kernel_cudaERNS_18TensorIteratorBaseERKN3c106ScalarEENKUlvE_clEvENKUlvE2_clEvEUllE_St5arrayIPcLm2EEEEviT0_T1_)
        /*0014*/ 	.short	0x0160
        /*0016*/ 	.short	0x0028


	//----- nvinfo : EIATTR_CBANK_PARAM_SIZE
	.align		4
.L_5413:
        /*0018*/ 	.byte	0x03, 0x19
        /*001a*/ 	.short	0x0028


	//----- nvinfo : EIATTR_KPARAM_INFO
	.align		4
        /*001c*/ 	.byte	0x04, 0x17
        /*001e*/ 	.short	(.L_5415 - .L_5414)
.L_5414:
        /*0020*/ 	.word	0x00000000
        /*0024*/ 	.short	0x0002
        /*0026*/ 	.short	0x0018
        /*0028*/ 	.byte	0x00, 0xf0, 0x41, 0x00


	//----- nvinfo : EIATTR_KPARAM_INFO
	.align		4
.L_5415:
        /*002c*/ 	.byte	0x04, 0x17
        /*002e*/ 	.short	(.L_5417 - .L_5416)
.L_5416:
        /*0030*/ 	.word	0x00000000
        /*0034*/ 	.short	0x0001
        /*0036*/ 	.short	0x0008
        /*0038*/ 	.byte	0x00, 0xf0, 0x41, 0x00


	//----- nvinfo : EIATTR_KPARAM_INFO
	.align		4
.L_5417:
        /*003c*/ 	.byte	0x04, 0x17
        /*003e*/ 	.short	(.L_5419 - .L_5418)
.L_5418:
        /*0040*/ 	.word	0x00000000
        /*0044*/ 	.short	0x0000
        /*0046*/ 	.short	0x0000
        /*0048*/ 	.byte	0x00, 0xf0, 0x11, 0x00


	//----- nvinfo : EIATTR_MAXREG_COUNT
	.align		4
.L_5419:
        /*004c*/ 	.byte	0x03, 0x1b
        /*004e*/ 	.short	0x00ff


	//----- nvinfo : EIATTR_MERCURY_ISA_VERSION
	.align		4
        /*0050*/ 	.byte	0x03, 0x5f
        /*0052*/ 	.short	0x0000


	//----- nvinfo : EIATTR_EXIT_INSTR_OFFSETS
	.align		4
        /*0054*/ 	.byte	0x04, 0x1c
        /*0056*/ 	.short	(.L_5421 - .L_5420)


	//   ....[0]....
.L_5420:
        /*0058*/ 	.word	0x00000010


	//----- nvinfo : EIATTR_MAX_THREADS
	.align		4
.L_5421:
        /*005c*/ 	.byte	0x04, 0x05
        /*005e*/ 	.short	(.L_5423 - .L_5422)
.L_5422:
        /*0060*/ 	.word	0x00000080
        /*0064*/ 	.word	0x00000001
        /*0068*/ 	.word	0x00000001
.L_5423:


//--------------------- .nv.info._ZN2at6native18elementwise_kernelILi128ELi4EZNS0_15gpu_kernel_implIZZZNS0_21clamp_min_kernel_cudaERNS_18TensorIteratorBaseERKN3c106ScalarEENKUlvE_clEvENKUlvE1_clEvEUliE_EEvS4_RKT_EUliE_EEviT1_ --------------------------
	.section	.nv.info._ZN2at6native18elementwise_kernelILi128ELi4EZNS0_15gpu_kernel_implIZZZNS0_21clamp_min_kernel_cudaERNS_18TensorIteratorBaseERKN3c106ScalarEENKUlvE_clEvENKUlvE1_clEvEUliE_EEvS4_RKT_EUliE_EEviT1_,"",@"SHT_CUDA_INFO"
	.sectionflags	@""
	.align	4


	//----- nvinfo : EIATTR_CUDA_API_VERSION
	.align		4
        /*0000*/ 	.byte	0x04, 0x37
        /*0002*/ 	.short	(.L_5425 - .L_5424)
.L_5424:
        /*0004*/ 	.word	0x00000082


	//----- nvinfo : EIATTR_SW2861232_WAR
	.align		4
.L_5425:
        /*0008*/ 	.byte	0x01, 0x35
	.zero		2


	//----- nvinfo : EIATTR_PARAM_CBANK
	.align		4
        /*000c*/ 	.byte	0x04, 0x0a
        /*000e*/ 	.short	(.L_5427 - .L_5426)
	.align		4
.L_5426:
        /*0010*/ 	.word	index@(.nv.constant0._ZN2at6native18elementwise_kernelILi128ELi4EZNS0_15gpu_kernel_implIZZZNS0_21clamp_min_kernel_cudaERNS_18TensorIteratorBaseERKN3c106ScalarEENKUlvE_clEvENKUlvE1_clEvEUliE_EEvS4_RKT_EUliE_EEviT1_)
        /*0014*/ 	.short	0x0160
        /*0016*/ 	.short	0x0230


	//----- nvinfo : EIATTR_CBANK_PARAM_SIZE
	.align		4
.L_5427:
        /*0018*/ 	.byte	0x03, 0x19
        /*001a*/ 	.short	0x0230


	//----- nvinfo : EIATTR_KPARAM_INFO
	.align		4
        /*001c*/ 	.byte	0x04, 0x17
        /*001e*/ 	.short	(.L_5429 - .L_5428)
.L_5428:
        /*0020*/ 	.word	0x00000000
        /*0024*/ 	.short	0x0001
        /*0026*/ 	.short	0x0008
        /*0028*/ 	.byte	0x00, 0xf0, 0xa1, 0x08


	//----- nvinfo : EIATTR_KPARAM_INFO
	.align		4
.L_5429:
        /*002c*/ 	.byte	0x04, 0x17
        /*002e*/ 	.short	(.L_5431 - .L_5430)
.L_5430:
        /*0030*/ 	.word	0x00000000
        /*0034*/ 	.short	0x0000
        /*0036*/ 	.short	0x0000
        /*0038*/ 	.byte	0x00, 0xf0, 0x11, 0x00


	//----- nvinfo : EIATTR_MAXREG_COUNT
	.align		4
.L_5431:
        /*003c*/ 	.byte	0x03, 0x1b
        /*003e*/ 	.short	0x0080


	//----- nvinfo : EIATTR_EXTERNS
	.align		4
        /*0040*/ 	.byte	0x04, 0x0f
        /*0042*/ 	.short	(.L_5433 - .L_5432)


	//   ....[0]....
	.align		4
.L_5432:
        /*0044*/ 	.word	index@(__assertfail)


	//----- nvinfo : EIATTR_MERCURY_ISA_VERSION
	.align		4
.L_5433:
        /*0048*/ 	.byte	0x03, 0x5f
        /*004a*/ 	.short	0x0000


	//----- nvinfo : EIATTR_SYSCALL_OFFSETS
	.align		4
        /*004c*/ 	.byte	0x04, 0x46
        /*004e*/ 	.short	(.L_5435 - .L_5434)


	//   ....[0]....
.L_5434:
        /*0050*/ 	.word	0x00001cc0


	//   ....[1]....
        /*0054*/ 	.word	0x00002b30


	//   ....[2]....
        /*0058*/ 	.word	0x00004820


	//   ....[3]....
        /*005c*/ 	.word	0x00005690


	//   ....[4]....
        /*0060*/ 	.word	0x00007350


	//   ....[5]....
        /*0064*/ 	.word	0x000081c0


	//   ....[6]....
        /*0068*/ 	.word	0x00009e90


	//   ....[7]....
        /*006c*/ 	.word	0x0000ad00


	//----- nvinfo : EIATTR_EXIT_INSTR_OFFSETS
	.align		4
.L_5435:
        /*0070*/ 	.byte	0x04, 0x1c
        /*0072*/ 	.short	(.L_5437 - .L_5436)


	//   ....[0]....
.L_5436:
        /*0074*/ 	.word	0x00008250


	//   ....[1]....
        /*0078*/ 	.word	0x00009fc0


	//   ....[2]....
        /*007c*/ 	.word	0x00009fe0


	//   ....[3]....
        /*0080*/ 	.word	0x0000a070


	//   ....[4]....
        /*0084*/ 	.word	0x0000a090


	//   ....[5]....
        /*0088*/ 	.word	0x0000a0b0


	//   ....[6]....
        /*008c*/ 	.word	0x0000a140


	//   ....[7]....
        /*0090*/ 	.word	0x0000a180


	//   ....[8]....
        /*0094*/ 	.word	0x0000a220


	//   ....[9]....
        /*0098*/ 	.word	0x0000a270


	//   ....[10]....
        /*009c*/ 	.word	0x0000a2a0


	//   ....[11]....
        /*00a0*/ 	.word	0x0000a360


	//   ....[12]....
        /*00a4*/ 	.word	0x0000a3a0


	//   ....[13]....
        /*00a8*/ 	.word	0x0000a530


	//   ....[14]....
        /*00ac*/ 	.word	0x0000a690


	//   ....[15]....
        /*00b0*/ 	.word	0x0000a6d0


	//   ....[16]....
        /*00b4*/ 	.word	0x0000a770


	//   ....[17]....
        /*00b8*/ 	.word	0x0000a8f0


	//   ....[18]....
        /*00bc*/ 	.word	0x0000aa70


	//   ....[19]....
        /*00c0*/ 	.word	0x0000abd0


	//   ....[20]....
        /*00c4*/ 	.word	0x0000ad10


	//   ....[21]....
        /*00c8*/ 	.word	0x0000ad40


	//   ....[22]....
        /*00cc*/ 	.word	0x0000ad60


	//----- nvinfo : EIATTR_MAX_THREADS
	.align		4
.L_5437:
        /*00d0*/ 	.byte	0x04, 0x05
        /*00d2*/ 	.short	(.L_5439 - .L_5438)
.L_5438:
        /*00d4*/ 	.word	0x00000080
        /*00d8*/ 	.word	0x00000001
        /*00dc*/ 	.word	0x00000001


	//----- nvinfo : EIATTR_CRS_STACK_SIZE
	.align		4
.L_5439:
        /*00e0*/ 	.byte	0x04, 0x1e
        /*00e2*/ 	.short	(.L_5441 - .L_5440)
.L_5440:
        /*00e4*/ 	.word	0x00000000
.L_5441:


//--------------------- .nv.info._ZN2at6native27unrolled_elementwise_kernelIZZZNS0_21clamp_min_kernel_cudaERNS_18TensorIteratorBaseERKN3c106ScalarEENKUlvE_clEvENKUlvE1_clEvEUliE_St5arrayIPcLm2EELi4E23TrivialOffsetCalculatorILi1EjESF_NS0_6memory12LoadWithCastILi1EEENSG_13StoreWithCastILi1EEEEEviT_T0_T2_T3_T4_T5_ --------------------------
	.section	.nv.info._ZN2at6native27unrolled_elementwise_kernelIZZZNS0_21clamp_min_kernel_cudaERNS_18TensorIteratorBaseERKN3c106ScalarEENKUlvE_clEvENKUlvE1_clEvEUliE_St5arrayIPcLm2EELi4E23TrivialOffsetCalculatorILi1EjESF_NS0_6memory12LoadWithCastILi1EEENSG_13StoreWithCastILi1EEEEEviT_T0_T2_T3_T4_T5_,"",@"SHT_CUDA_INFO"
	.sectionflags	@""
	.align	4


	//----- nvinfo : EIATTR_CUDA_API_VERSION
	.align		4
        /*0000*/ 	.byte	0x04, 0x37
        /*0002*/ 	.short	(.L_5443 - .L_5442)
.L_5442:
        /*0004*/ 	.word	0x00000082


	//----- nvinfo : EIATTR_SW2861232_WAR
	.align		4
.L_5443:
        /*0008*/ 	.byte	0x01, 0x35
	.zero		2


	//----- nvinfo : EIATTR_PARAM_CBANK
	.align		4
        /*000c*/ 	.byte	0x04, 0x0a
        /*000e*/ 	.short	(.L_5445 - .L_5444)
	.align		4
.L_5444:
        /*0010*/ 	.word	index@(.nv.constant0._ZN2at6native27unrolled_elementwise_kernelIZZZNS0_21clamp_min_kernel_cudaERNS_18TensorIteratorBaseERKN3c106ScalarEENKUlvE_clEvENKUlvE1_clEvEUliE_St5arrayIPcLm2EELi4E23TrivialOffsetCalculatorILi1EjESF_NS0_6memory12LoadWithCastILi1EEENSG_13StoreWithCastILi1EEEEEviT_T0_T2_T3_T4_T5_)
        /*0014*/ 	.short	0x0160
        /*0016*/ 	.short	0x003c


	//----- nvinfo : EIATTR_CBANK_PARAM_SIZE
	.align		4
.L_5445:
        /*0018*/ 	.byte	0x03, 0x19
        /*001a*/ 	.short	0x003c


	//----- nvinfo : EIATTR_KPARAM_INFO
	.align		4
        /*001c*/ 	.byte	0x04, 0x17
        /*001e*/ 	.short	(.L_5447 - .L_5446)
.L_5446:
        /*0020*/ 	.word	0x00000000
        /*0024*/ 	.short	0x0006
        /*0026*/ 	.short	0x0034
        /*0028*/ 	.byte	0x00, 0xf0, 0x21, 0x00


	//----- nvinfo : EIATTR_KPARAM_INFO
	.align		4
.L_5447:
        /*002c*/ 	.byte	0x04, 0x17
        /*002e*/ 	.short	(.L_5449 - .L_5448)
.L_5448:
        /*0030*/ 	.word	0x00000000
        /*0034*/ 	.short	0x0005
        /*0036*/ 	.short	0x002c
        /*0038*/ 	.byte	0x00, 0xf0, 0x21, 0x00


	//----- nvinfo : EIATTR_KPARAM_INFO
	.align		4
.L_5449:
        /*003c*/ 	.byte	0x04, 0x17
        /*003e*/ 	.short	(.L_5451 - .L_5450)
.L_5450:
        /*0040*/ 	.word	0x00000000
        /*0044*/ 	.short	0x0004
        /*0046*/ 	.short	0x0029
        /*0048*/ 	.byte	0x00, 0xf0, 0x05, 0x00


	//----- nvinfo : EIATTR_KPARAM_INFO
	.align		4
.L_5451:
        /*004c*/ 	.byte	0x04, 0x17
        /*004e*/ 	.short	(.L_5453 - .L_5452)
.L_5452:
        /*0050*/ 	.word	0x00000000
        /*0054*/ 	.short	0x0003
        /*0056*/ 	.short	0x0028
        /*0058*/ 	.byte	0x00, 0xf0, 0x05, 0x00


	//----- nvinfo : EIATTR_KPARAM_INFO
	.align		4
.L_5453:
        /*005c*/ 	.byte	0x04, 0x17
        /*005e*/ 	.short	(.L_5455 - .L_5454)
.L_5454:
        /*0060*/ 	.word	0x00000000
        /*0064*/ 	.short	0x0002
        /*0066*/ 	.short	0x0018
        /*0068*/ 	.byte	0x00, 0xf0, 0x41, 0x00


	//----- nvinfo : EIATTR_KPARAM_INFO
	.align		4
.L_5455:
        /*006c*/ 	.byte	0x04, 0x17
        /*006e*/ 	.short	(.L_5457 - .L_5456)
.L_5456:
        /*0070*/ 	.word	0x00000000
        /*0074*/ 	.short	0x0001
        /*0076*/ 	.short	0x0008
        /*0078*/ 	.byte	0x00, 0xf0, 0x41, 0x00


	//----- nvinfo : EIATTR_KPARAM_INFO
	.align		4
.L_5457:
        /*007c*/ 	.byte	0x04, 0x17
        /*007e*/ 	.short	(.L_5459 - .L_5458)
.L_5458:
        /*0080*/ 	.word	0x00000000
        /*0084*/ 	.short	0x0000
        /*0086*/ 	.short	0x0000
        /*0088*/ 	.byte	0x00, 0xf0, 0x11, 0x00


	//----- nvinfo : EIATTR_MAXREG_COUNT
	.align		4
.L_5459:
        /*008c*/ 	.byte	0x03, 0x1b
        /*008e*/ 	.short	0x00ff


	//----- nvinfo : EIATTR_EXTERNS
	.align		4
        /*0090*/ 	.byte	0x04, 0x0f
        /*0092*/ 	.short	(.L_5461 - .L_5460)


	//   ....[0]....
	.align		4
.L_5460:
        /*0094*/ 	.word	index@(__assertfail)


	//----- nvinfo : EIATTR_MERCURY_ISA_VERSION
	.align		4
.L_5461:
        /*0098*/ 	.byte	0x03, 0x5f
        /*009a*/ 	.short	0x0000


	//----- nvinfo : EIATTR_SYSCALL_OFFSETS
	.align		4
        /*009c*/ 	.byte	0x04, 0x46
        /*009e*/ 	.short	(.L_5463 - .L_5462)


	//   ....[0]....
.L_5462:
        /*00a0*/ 	.word	0x00000eb0


	//   ....[1]....
        /*00a4*/ 	.word	0x00001d50


	//   ....[2]....
        /*00a8*/ 	.word	0x00002c00


	//   ....[3]....
        /*00ac*/ 	.word	0x00003a70


	//   ....[4]....
        /*00b0*/ 	.word	0x000049e0


	//   ....[5]....
        /*00b4*/ 	.word	0x000058e0


	//   ....[6]....
        /*00b8*/ 	.word	0x000067d0


	//   ....[7]....
        /*00bc*/ 	.word	0x000076c0


	//----- nvinfo : EIATTR_EXIT_INSTR_OFFSETS
	.align		4
.L_5463:
        /*00c0*/ 	.byte	0x04, 0x1c
        /*00c2*/ 	.short	(.L_5465 - .L_5464)


	//   ....[0]....
.L_5464:
        /*00c4*/ 	.word	0x00006870


	//   ....[1]....
        /*00c8*/ 	.word	0x00006980


	//   ....[2]....
        /*00cc*/ 	.word	0x000069a0


	//   ....[3]....
        /*00d0*/ 	.word	0x00006a30


	//   ....[4]....
        /*00d4*/ 	.word	0x00006a50


	//   ....[5]....
        /*00d8*/ 	.word	0x00006a70


	//   ....[6]....
        /*00dc*/ 	.word	0x00006b00


	//   ....[7]....
        /*00e0*/ 	.word	0x00006b40


	//   ....[8]....
        /*00e4*/ 	.word	0x00006be0


	//   ....[9]....
        /*00e8*/ 	.word	0x00006c30


	//   ....[10]....
        /*00ec*/ 	.word	0x00006c60


	//   ....[11]....
        /*00f0*/ 	.word	0x00006d20


	//   ....[12]....
        /*00f4*/ 	.word	0x00006d60


	//   ....[13]....
        /*00f8*/ 	.word	0x00006ef0


	//   ....[14]....
        /*00fc*/ 	.word	0x00007050


	//   ....[15]....
        /*0100*/ 	.word	0x00007090


	//   ....[16]....
        /*0104*/ 	.word	0x00007130


	//   ....[17]....
        /*0108*/ 	.word	0x000072b0


	//   ....[18]....
        /*010c*/ 	.word	0x00007430


	//   ....[19]....
        /*0110*/ 	.word	0x00007590


	//   ....[20]....
        /*0114*/ 	.word	0x000076d0


	//   ....[21]....
        /*0118*/ 	.word	0x00007700


	//   ....[22]....
        /*011c*/ 	.word	0x00007720


	//----- nvinfo : EIATTR_MAX_THREADS
	.align		4
.L_5465:
        /*0120*/ 	.byte	0x04, 0x05
        /*0122*/ 	.short	(.L_5467 - .L_5466)
.L_5466:
        /*0124*/ 	.word	0x00000080
        /*0128*/ 	.word	0x00000001
        /*012c*/ 	.word	0x00000001


	//----- nvinfo : EIATTR_CRS_STACK_SIZE
	.align		4
.L_5467:
        /*0130*/ 	.byte	0x04, 0x1e
        /*0132*/ 	.short	(.L_5469 - .L_5468)
.L_5468:
        /*0134*/ 	.word	0x00000000
.L_5469:


//--------------------- .nv.info._ZN2at6native18elementwise_kernelILi128ELi2EZNS0_22gpu_kernel_impl_nocastIZZZNS0_21clamp_min_kernel_cudaERNS_18TensorIteratorBaseERKN3c106ScalarEENKUlvE_clEvENKUlvE1_clEvEUliE_EEvS4_RKT_EUliE_EEviT1_ --------------------------
	.section	.nv.info._ZN2at6native18elementwise_kernelILi128ELi2EZNS0_22gpu_kernel_impl_nocastIZZZNS0_21clamp_min_kernel_cudaERNS_18TensorIteratorBaseERKN3c106ScalarEENKUlvE_clEvENKUlvE1_clEvEUliE_EEvS4_RKT_EUliE_EEviT1_,"",@"SHT_CUDA_INFO"
	.sectionflags	@""
	.align	4


	//----- nvinfo : EIATTR_CUDA_API_VERSION
	.align		4
        /*0000*/ 	.byte	0x04, 0x37
        /*0002*/ 	.short	(.L_5471 - .L_5470)
.L_5470:
        /*0004*/ 	.word	0x00000082


	//----- nvinfo : EIATTR_SW2861232_WAR
	.align		4
.L_5471:
        /*0008*/ 	.byte	0x01, 0x35
	.zero		2


	//----- nvinfo : EIATTR_PARAM_CBANK
	.align		4
        /*000c*/ 	.byte	0x04, 0x0a
        /*000e*/ 	.short	(.L_5473 - .L_5472)
	.align		4
.L_5472:
        /*0010*/ 	.word	index@(.nv.constant0._ZN2at6native18elementwise_kernelILi128ELi2EZNS0_22gpu_kernel_impl_nocastIZZZNS0_21clamp_min_kernel_cudaERNS_18TensorIteratorBaseERKN3c106ScalarEENKUlvE_clEvENKUlvE1_clEvEUliE_EEvS4_RKT_EUliE_EEviT1_)
        /*0014*/ 	.short	0x0160
        /*0016*/ 	.short	0x0228


	//----- nvinfo : EIATTR_CBANK_PARAM_SIZE
	.align		4
.L_5473:
        /*0018*/ 	.byte	0x03, 0x19
        /*001a*/ 	.short	0x0228


	//----- nvinfo : EIATTR_KPARAM_INFO
	.align		4
        /*001c*/ 	.byte	0x04, 0x17
        /*001e*/ 	.short	(.L_5475 - .L_5474)
.L_5474:
        /*0020*/ 	.word	0x00000000
        /*0024*/ 	.short	0x0001
        /*0026*/ 	.short	0x0008
        /*0028*/ 	.byte	0x00, 0xf0, 0x81, 0x08


	//----- nvinfo : EIATTR_KPARAM_INFO
	.align		4
.L_5475:
        /*002c*/ 	.byte	0x04, 0x17
        /*002e*/ 	.short	(.L_5477 - .L_5476)
.L_5476:
        /*0030*/ 	.word	0x00000000
        /*0034*/ 	.short	0x0000
        /*0036*/ 	.short	0x0000
        /*0038*/ 	.byte	0x00, 0xf0, 0x11, 0x00


	//----- nvinfo : EIATTR_MAXREG_COUNT
	.align		4
.L_5477:
        /*003c*/ 	.byte	0x03, 0x1b
        /*003e*/ 	.short	0x0080


	//----- nvinfo : EIATTR_MERCURY_ISA_VERSION
	.align		4
        /*0040*/ 	.byte	0x03, 0x5f
        /*0042*/ 	.short	0x0000


	//----- nvinfo : EIATTR_EXIT_INSTR_OFFSETS
	.align		4
        /*0044*/ 	.byte	0x04, 0x1c
        /*0046*/ 	.short	(.L_5479 - .L_5478)


	//   ....[0]....
.L_5478:
        /*0048*/ 	.word	0x00000f60


	//   ....[1]....
        /*004c*/ 	.word	0x00001e20


	//----- nvinfo : EIATTR_MAX_THREADS
	.align		4
.L_5479:
        /*0050*/ 	.byte	0x04, 0x05
        /*0052*/ 	.short	(.L_5481 - .L_5480)
.L_5480:
        /*0054*/ 	.word	0x00000080
        /*0058*/ 	.word	0x00000001
        /*005c*/ 	.word	0x00000001


	//----- nvinfo : EIATTR_CRS_STACK_SIZE
	.align		4
.L_5481:
        /*0060*/ 	.byte	0x04, 0x1e
        /*0062*/ 	.short	(.L_5483 - .L_5482)
.L_5482:
        /*0064*/ 	.word	0x00000000
.L_5483:


//--------------------- .nv.info._ZN2at6native27unrolled_elementwise_kernelIZZZNS0_21clamp_min_kernel_cudaERNS_18TensorIteratorBaseERKN3c106ScalarEENKUlvE_clEvENKUlvE1_clEvEUliE_St5arrayIPcLm2EELi4E23TrivialOffsetCalculatorILi1EjESF_NS0_6memory15LoadWithoutCastENSG_16StoreWithoutCastEEEviT_T0_T2_T3_T4_T5_ --------------------------
	.section	.nv.info._ZN2at6native27unrolled_elementwise_kernelIZZZNS0_21clamp_min_kernel_cudaERNS_18TensorIteratorBaseERKN3c106ScalarEENKUlvE_clEvENKUlvE1_clEvEUliE_St5arrayIPcLm2EELi4E23TrivialOffsetCalculatorILi1EjESF_NS0_6memory15LoadWithoutCastENSG_16StoreWithoutCastEEEviT_T0_T2_T3_T4_T5_,"",@"SHT_CUDA_INFO"
	.sectionflags	@""
	.align	4


	//----- nvinfo : EIATTR_CUDA_API_VERSION
	.align		4
        /*0000*/ 	.byte	0x04, 0x37
        /*0002*/ 	.short	(.L_5485 - .L_5484)
.L_5484:
        /*0004*/ 	.word	0x00000082


	//----- nvinfo : EIATTR_SW2861232_WAR
	.align		4
.L_5485:
        /*0008*/ 	.byte	0x01, 0x35
	.zero		2


	//----- nvinfo : EIATTR_PARAM_CBANK
	.align		4
        /*000c*/ 	.byte	0x04, 0x0a
        /*000e*/ 	.short	(.L_5487 - .L_5486)
	.align		4
.L_5486:
        /*0010*/ 	.word	index@(.nv.constant0._ZN2at6native27unrolled_elementwise_kernelIZZZNS0_21clamp_min_kernel_cudaERNS_18TensorIteratorBaseERKN3c106ScalarEENKUlvE_clEvENKUlvE1_clEvEUliE_St5arrayIPcLm2EELi4E23TrivialOffsetCalculatorILi1EjESF_NS0_6memory15LoadWithoutCastENSG_16StoreWithoutCastEEEviT_T0_T2_T3_T4_T5_)
        /*0014*/ 	.short	0x0160
        /*0016*/ 	.short	0x002c


	//----- nvinfo : EIATTR_CBANK_PARAM_SIZE
	.align		4
.L_5487:
        /*0018*/ 	.byte	0x03, 0x19
        /*001a*/ 	.short	0x002c


	//----- nvinfo : EIATTR_KPARAM_INFO
	.align		4
        /*001c*/ 	.byte	0x04, 0x17
        /*001e*/ 	.short	(.L_5489 - .L_5488)
.L_5488:
        /*0020*/ 	.word	0x00000000
        /*0024*/ 	.short	0x0006
        /*0026*/ 	.short	0x002b
        /*0028*/ 	.byte	0x00, 0xf0, 0x05, 0x00


	//----- nvinfo : EIATTR_KPARAM_INFO
	.align		4
.L_5489:
        /*002c*/ 	.byte	0x04, 0x17
        /*002e*/ 	.short	(.L_5491 - .L_5490)
.L_5490:
        /*0030*/ 	.word	0x00000000
        /*0034*/ 	.short	0x0005
        /*0036*/ 	.short	0x002a
        /*0038*/ 	.byte	0x00, 0xf0, 0x05, 0x00


	//----- nvinfo : EIATTR_KPARAM_INFO
	.align		4
.L_5491:
        /*003c*/ 	.byte	0x04, 0x17
        /*003e*/ 	.short	(.L_5493 - .L_5492)
.L_5492:
        /*0040*/ 	.word	0x00000000
        /*0044*/ 	.short	0x0004
        /*0046*/ 	.short	0x0029
        /*0048*/ 	.byte	0x00, 0xf0, 0x05, 0x00


	//----- nvinfo : EIATTR_KPARAM_INFO
	.align		4
.L_5493:
        /*004c*/ 	.byte	0x04, 0x17
        /*004e*/ 	.short	(.L_5495 - .L_5494)
.L_5494:
        /*0050*/ 	.word	0x00000000
        /*0054*/ 	.short	0x0003
        /*0056*/ 	.short	0x0028
        /*0058*/ 	.byte	0x00, 0xf0, 0x05, 0x00


	//----- nvinfo : EIATTR_KPARAM_INFO
	.align		4
.L_5495:
        /*005c*/ 	.byte	0x04, 0x17
        /*005e*/ 	.short	(.L_5497 - .L_5496)
.L_5496:
        /*0060*/ 	.word	0x00000000
        /*0064*/ 	.short	0x0002
        /*0066*/ 	.short	0x0018
        /*0068*/ 	.byte	0x00, 0xf0, 0x41, 0x00


	//----- nvinfo : EIATTR_KPARAM_INFO
	.align		4
.L_5497:
        /*006c*/ 	.byte	0x04, 0x17
        /*006e*/ 	.short	(.L_5499 - .L_5498)
.L_5498:
        /*0070*/ 	.word	0x00000000
        /*0074*/ 	.short	0x0001
        /*0076*/ 	.short	0x0008
        /*0078*/ 	.byte	0x00, 0xf0, 0x41, 0x00


	//----- nvinfo : EIATTR_KPARAM_INFO
	.align		4
.L_5499:
        /*007c*/ 	.byte	0x04, 0x17
        /*007e*/ 	.short	(.L_5501 - .L_5500)
.L_5500:
        /*0080*/ 	.word	0x00000000
        /*0084*/ 	.short	0x0000
        /*0086*/ 	.short	0x0000
        /*0088*/ 	.byte	0x00, 0xf0, 0x11, 0x00


	//----- nvinfo : EIATTR_MAXREG_COUNT
	.align		4
.L_5501:
        /*008c*/ 	.byte	0x03, 0x1b
        /*008e*/ 	.short	0x00ff


	//----- nvinfo : EIATTR_MERCURY_ISA_VERSION
	.align		4
        /*0090*/ 	.byte	0x03, 0x5f
        /*0092*/ 	.short	0x0000


	//----- nvinfo : EIATTR_EXIT_INSTR_OFFSETS
	.align		4
        /*0094*/ 	.byte	0x04, 0x1c
        /*0096*/ 	.short	(.L_5503 - .L_5502)


	//   ....[0]....
.L_5502:
        /*0098*/ 	.word	0x000003a0


	//   ....[1]....
        /*009c*/ 	.word	0x00000400


	//----- nvinfo : EIATTR_MAX_THREADS
	.align		4
.L_5503:
        /*00a0*/ 	.byte	0x04, 0x05
        /*00a2*/ 	.short	(.L_5505 - .L_5504)
.L_5504:
        /*00a4*/ 	.word	0x00000080
        /*00a8*/ 	.word	0x00000001
        /*00ac*/ 	.word	0x00000001


	//----- nvinfo : EIATTR_CRS_STACK_SIZE
	.align		4
.L_5505:
        /*00b0*/ 	.byte	0x04, 0x1e
        /*00b2*/ 	.short	(.L_5507 - .L_5506)
.L_5506:
        /*00b4*/ 	.word	0x00000000
.L_5507:


//--------------------- .nv.info._ZN2at6native29vectorized_elementwise_kernelILi2EZZZNS0_21clamp_min_kernel_cudaERNS_18TensorIteratorBaseERKN3c106ScalarEENKUlvE_clEvENKUlvE1_clEvEUliE_St5arrayIPcLm2EEEEviT0_T1_ --------------------------
	.section	.nv.info._ZN2at6native29vectorized_elementwise_kernelILi2EZZZNS0_21clamp_min_kernel_cudaERNS_18TensorIteratorBaseERKN3c106ScalarEENKUlvE_clEvENKUlvE1_clEvEUliE_St5arrayIPcLm2EEEEviT0_T1_,"",@"SHT_CUDA_INFO"
	.sectionflags	@""
	.align	4


	//----- nvinfo : EIATTR_CUDA_API_VERSION
	.align		4
        /*0000*/ 	.byte	0x04, 0x37
        /*0002*/ 	.short	(.L_5509 - .L_5508)
.L_5508:
        /*0004*/ 	.word	0x00000082


	//----- nvinfo : EIATTR_SW2861232_WAR
	.align		4
.L_5509:
        /*0008*/ 	.byte	0x01, 0x35
	.zero		2


	//----- nvinfo : EIATTR_PARAM_CBANK
	.align		4
        /*000c*/ 	.byte	0x04, 0x0a
        /*000e*/ 	.short	(.L_5511 - .L_5510)
	.align		4
.L_5510:
        /*0010*/ 	.word	index@(.nv.constant0._ZN2at6native29vectorized_elementwise_kernelILi2EZZZNS0_21clamp_min_kernel_cudaERNS_18TensorIteratorBaseERKN3c106ScalarEENKUlvE_clEvENKUlvE1_clEvEUliE_St5arrayIPcLm2EEEEviT0_T1_)
        /*0014*/ 	.short	0x0160
        /*0016*/ 	.short	0x0028


	//----- nvinfo : EIATTR_CBANK_PARAM_SIZE
	.align		4
.L_5511:
        /*0018*/ 	.byte	0x03, 0x19
        /*001a*/ 	.short	0x0028


	//----- nvinfo : EIATTR_KPARAM_INFO
	.align		4
        /*001c*/ 	.byte	0x04, 0x17
        /*001e*/ 	.short	(.L_5513 - .L_5512)
.L_5512:
        /*0020*/ 	.word	0x00000000
        /*0024*/ 	.short	0x0002
        /*0026*/ 	.short	0x0018
        /*0028*/ 	.byte	0x00, 0xf0, 0x41, 0x00


	//----- nvinfo : EIATTR_KPARAM_INFO
	.align		4
.L_5513:
        /*002c*/ 	.byte	0x04, 0x17
        /*002e*/ 	.short	(.L_5515 - .L_5514)
.L_5514:
        /*0030*/ 	.word	0x00000000
        /*0034*/ 	.short	0x0001
        /*0036*/ 	.short	0x0008
        /*0038*/ 	.byte	0x00, 0xf0, 0x41, 0x00


	//----- nvinfo : EIATTR_KPARAM_INFO
	.align		4
.L_5515:
        /*003c*/ 	.byte	0x04, 0x17
        /*003e*/ 	.short	(.L_5517 - .L_5516)
.L_5516:
        /*0040*/ 	.word	0x00000000
        /*0044*/ 	.short	0x0000
        /*0046*/ 	.short	0x0000
        /*0048*/ 	.byte	0x00, 0xf0, 0x11, 0x00


	//----- nvinfo : EIATTR_MAXREG_COUNT
	.align		4
.L_5517:
        /*004c*/ 	.byte	0x03, 0x1b
        /*004e*/ 	.short	0x00ff


	//----- nvinfo : EIATTR_MERCURY_ISA_VERSION
	.align		4
        /*0050*/ 	.byte	0x03, 0x5f
        /*0052*/ 	.short	0x0000


	//----- nvinfo : EIATTR_EXIT_INSTR_OFFSETS
	.align		4
        /*0054*/ 	.byte	0x04, 0x1c
        /*0056*/ 	.short	(.L_5519 - .L_5518)


	//   ....[0]....
.L_5518:
        /*0058*/ 	.word	0x000001d0


	//   ....[1]....
        /*005c*/ 	.word	0x00000940


	//   ....[2]....
        /*0060*/ 	.word	0x00000990


	//----- nvinfo : EIATTR_MAX_THREADS
	.align		4
.L_5519:
        /*0064*/ 	.byte	0x04, 0x05
        /*0066*/ 	.short	(.L_5521 - .L_5520)
.L_5520:
        /*0068*/ 	.word	0x00000080
        /*006c*/ 	.word	0x00000001
        /*0070*/ 	.word	0x00000001


	//----- nvinfo : EIATTR_CRS_STACK_SIZE
	.align		4
.L_5521:
        /*0074*/ 	.byte	0x04, 0x1e
        /*0076*/ 	.short	(.L_5523 - .L_5522)
.L_5522:
        /*0078*/ 	.word	0x00000000
.L_5523:


//--------------------- .nv.info._ZN2at6native29vectorized_elementwise_kernelILi4EZZZNS0_21clamp_min_kernel_cudaERNS_18TensorIteratorBaseERKN3c106ScalarEENKUlvE_clEvENKUlvE1_clEvEUliE_St5arrayIPcLm2EEEEviT0_T1_ --------------------------
	.section	.nv.info._ZN2at6native29vectorized_elementwise_kernelILi4EZZZNS0_21clamp_min_kernel_cudaERNS_18TensorIteratorBaseERKN3c106ScalarEENKUlvE_clEvENKUlvE1_clEvEUliE_St5arrayIPcLm2EEEEviT0_T1_,"",@"SHT_CUDA_INFO"
	.sectionflags	@""
	.align	4


	//----- nvinfo : EIATTR_CUDA_API_VERSION
	.align		4
        /*0000*/ 	.byte	0x04, 0x37
        /*0002*/ 	.short	(.L_5525 - .L_5524)
.L_5524:
        /*0004*/ 	.word	0x00000082


	//----- nvinfo : EIATTR_SW2861232_WAR
	.align		4
.L_5525:
        /*0008*/ 	.byte	0x01, 0x35
	.zero		2


	//----- nvinfo : EIATTR_PARAM_CBANK
	.align		4
        /*000c*/ 	.byte	0x04, 0x0a
        /*000e*/ 	.short	(.L_5527 - .L_5526)
	.align		4
.L_5526:
        /*0010*/ 	.word	index@(.nv.constant0._ZN2at6native29vectorized_elementwise_kernelILi4EZZZNS0_21clamp_min_kernel_cudaERNS_18TensorIteratorBaseERKN3c106ScalarEENKUlvE_clEvENKUlvE1_clEvEUliE_St5arrayIPcLm2EEEEviT0_T1_)
        /*0014*/ 	.short	0x0160
        /*0016*/ 	.short	0x0028


	//----- nvinfo : EIATTR_CBANK_PARAM_SIZE
	.align		4
.L_5527:
        /*0018*/ 	.byte	0x03, 0x19
        /*001a*/ 	.short	0x0028


	//----- nvinfo : EIATTR_KPARAM_INFO
	.align		4
        /*001c*/ 	.byte	0x04, 0x17
        /*001e*/ 	.short	(.L_5529 - .L_5528)
.L_5528:
        /*0020*/ 	.word	0x00000000
        /*0024*/ 	.short	0x0002
        /*0026*/ 	.short	0x0018
        /*0028*/ 	.byte	0x00, 0xf0, 0x41, 0x00


	//----- nvinfo : EIATTR_KPARAM_INFO
	.align		4
.L_5529:
        /*002c*/ 	.byte	0x04, 0x17
        /*002e*/ 	.short	(.L_5531 - .L_5530)
.L_5530:
        /*0030*/ 	.word	0x00000000
        /*0034*/ 	.short	0x0001
        /*0036*/ 	.short	0x0008
        /*0038*/ 	.byte	0x00, 0xf0, 0x41, 0x00


	//----- nvinfo : EIATTR_KPARAM_INFO
	.align		4
.L_5531:
        /*003c*/ 	.byte	0x04, 0x17
        /*003e*/ 	.short	(.L_5533 - .L_5532)
.L_5532:
        /*0040*/ 	.word	0x00000000
        /*0044*/ 	.short	0x0000
        /*0046*/ 	.short	0x0000
        /*0048*/ 	.byte	0x00, 0xf0, 0x11, 0x00


	//----- nvinfo : EIATTR_MAXREG_COUNT
	.align		4
.L_5533:
        /*004c*/ 	.byte	0x03, 0x1b
        /*004e*/ 	.short	0x00ff


	//----- nvinfo : EIATTR_MERCURY_ISA_VERSION
	.align		4
        /*0050*/ 	.byte	0x03, 0x5f
        /*0052*/ 	.short	0x0000


	//----- nvinfo : EIATTR_EXIT_INSTR_OFFSETS
	.align		4
        /*0054*/ 	.byte	0x04, 0x1c
        /*0056*/ 	.short	(.L_5535 - .L_5534)


	//   ....[0]....
.L_5534:
        /*0058*/ 	.word	0x00000190


	//   ....[1]....
        /*005c*/ 	.word	0x00000900


	//   ....[2]....
        /*0060*/ 	.word	0x00000950


	//----- nvinfo : EIATTR_MAX_THREADS
	.align		4
.L_5535:
        /*0064*/ 	.byte	0x04, 0x05
        /*0066*/ 	.short	(.L_5537 - .L_5536)
.L_5536:
        /*0068*/ 	.word	0x00000080
        /*006c*/ 	.word	0x00000001
        /*0070*/ 	.word	0x00000001


	//----- nvinfo : EIATTR_CRS_STACK_SIZE
	.align		4
.L_5537:
        /*0074*/ 	.byte	0x04, 0x1e
        /*0076*/ 	.short	(.L_5539 - .L_5538)
.L_5538:
        /*0078*/ 	.word	0x00000000
.L_5539:


//--------------------- .nv.info._ZN2at6native29vectorized_elementwise_kernelILi8EZZZNS0_21clamp_min_kernel_cudaERNS_18TensorIteratorBaseERKN3c106ScalarEENKUlvE_clEvENKUlvE1_clEvEUliE_St5arrayIPcLm2EEEEviT0_T1_ --------------------------
	.section	.nv.info._ZN2at6native29vectorized_elementwise_kernelILi8EZZZNS0_21clamp_min_kernel_cudaERNS_18TensorIteratorBaseERKN3c106ScalarEENKUlvE_clEvENKUlvE1_clEvEUliE_St5arrayIPcLm2EEEEviT0_T1_,"",@"SHT_CUDA_INFO"
	.sectionflags	@""
	.align	4


	//----- nvinfo : EIATTR_CUDA_API_VERSION
	.align		4
        /*0000*/ 	.byte	0x04, 0x37
        /*0002*/ 	.short	(.L_5541 - .L_5540)
.L_5540:
        /*0004*/ 	.word	0x00000082


	//----- nvinfo : EIATTR_SW2861232_WAR
	.align		4
.L_5541:
        /*0008*/ 	.byte	0x01, 0x35
	.zero		2


	//----- nvinfo : EIATTR_PARAM_CBANK
	.align		4
        /*000c*/ 	.byte	0x04, 0x0a
        /*000e*/ 	.short	(.L_5543 - .L_5542)
	.align		4
.L_5542:
        /*0010*/ 	.word	index@(.nv.constant0._ZN2at6native29vectorized_elementwise_kernelILi8EZZZNS0_21clamp_min_kernel_cudaERNS_18TensorIteratorBaseERKN3c106ScalarEENKUlvE_clEvENKUlvE1_clEvEUliE_St5arrayIPcLm2EEEEviT0_T1_)
        /*0014*/ 	.short	0x0160
        /*0016*/ 	.short	0x0028


	//----- nvinfo : EIATTR_CBANK_PARAM_SIZE
	.align		4
.L_5543:
        /*0018*/ 	.byte	0x03, 0x19
        /*001a*/ 	.short	0x0028


	//----- nvinfo : EIATTR_KPARAM_INFO
	.align		4
        /*001c*/ 	.byte	0x04, 0x17
        /*001e*/ 	.short	(.L_5545 - .L_5544)
.L_5544:
        /*0020*/ 	.word	0x00000000
        /*0024*/ 	.short	0x0002
        /*0026*/ 	.short	0x0018
        /*0028*/ 	.byte	0x00, 0xf0, 0x41, 0x00


	//----- nvinfo : EIATTR_KPARAM_INFO
	.align		4
.L_5545:
        /*002c*/ 	.byte	0x04, 0x17
        /*002e*/ 	.short	(.L_5547 - .L_5546)
.L_5546:
        /*0030*/ 	.word	0x00000000
        /*0034*/ 	.short	0x0001
        /*0036*/ 	.short	0x0008
        /*0038*/ 	.byte	0x00, 0xf0, 0x41, 0x00


	//----- nvinfo : EIATTR_KPARAM_INFO
	.align		4
.L_5547:
        /*003c*/ 	.byte	0x04, 0x17
        /*003e*/ 	.short	(.L_5549 - .L_5548)
.L_5548:
        /*0040*/ 	.word	0x00000000
        /*0044*/ 	.short	0x0000
        /*0046*/ 	.short	0x0000
        /*0048*/ 	.byte	0x00, 0xf0, 0x11, 0x00


	//----- nvinfo : EIATTR_MAXREG_COUNT
	.align		4
.L_5549:
        /*004c*/ 	.byte	0x03, 0x1b
        /*004e*/ 	.short	0x00ff


	//----- nvinfo : EIATTR_MERCURY_ISA_VERSION
	.align		4
        /*0050*/ 	.byte	0x03, 0x5f
        /*0052*/ 	.short	0x0000


	//----- nvinfo : EIATTR_EXIT_INSTR_OFFSETS
	.align		4
        /*0054*/ 	.byte	0x04, 0x1c
        /*0056*/ 	.short	(.L_5551 - .L_5550)


	//   ....[0]....
.L_5550:
        /*0058*/ 	.word	0x00000010


	//----- nvinfo : EIATTR_MAX_THREADS
	.align		4
.L_5551:
        /*005c*/ 	.byte	0x04, 0x05
        /*005e*/ 	.short	(.L_5553 - .L_5552)
.L_5552:
        /*0060*/ 	.word	0x00000080
        /*0064*/ 	.word	0x00000001
        /*0068*/ 	.word	0x00000001
.L_5553:


//--------------------- .nv.info._ZN2at6native18elementwise_kernelILi128ELi4EZNS0_15gpu_kernel_implIZZZNS0_21clamp_min_kernel_cudaERNS_18TensorIteratorBaseERKN3c106ScalarEENKUlvE_clEvENKUlvE0_clEvEUlaE_EEvS4_RKT_EUliE_EEviT1_ --------------------------
	.section	.nv.info._ZN2at6native18elementwise_kernelILi128ELi4EZNS0_15gpu_kernel_implIZZZNS0_21clamp_min_kernel_cudaERNS_18TensorIteratorBaseERKN3c106ScalarEENKUlvE_clEvENKUlvE0_clEvEUlaE_EEvS4_RKT_EUliE_EEviT1_,"",@"SHT_CUDA_INFO"
	.sectionflags	@""
	.align	4


	//----- nvinfo : EIATTR_CUDA_API_VERSION
	.align		4
        /*0000*/ 	.byte	0x04, 0x37
        /*0002*/ 	.short	(.L_5555 - .L_5554)
.L_5554:
        /*0004*/ 	.word	0x00000082


	//----- nvinfo : EIATTR_SW2861232_WAR
	.align		4
.L_5555:
        /*0008*/ 	.byte	0x01, 0x35
	.zero		2


	//----- nvinfo : EIATTR_PARAM_CBANK
	.align		4
        /*000c*/ 	.byte	0x04, 0x0a
        /*000e*/ 	.short	(.L_5557 - .L_5556)
	.align		4
.L_5556:
        /*0010*/ 	.word	index@(.nv.constant0._ZN2at6native18elementwise_kernelILi128ELi4EZNS0_15gpu_kernel_implIZZZNS0_21clamp_min_kernel_cudaERNS_18TensorIteratorBaseERKN3c106ScalarEENKUlvE_clEvENKUlvE0_clEvEUlaE_EEvS4_RKT_EUliE_EEviT1_)
        /*0014*/ 	.short	0x0160
        /*0016*/ 	.short	0x0230


	//----- nvinfo : EIATTR_CBANK_PARAM_SIZE
	.align		4
.L_5557:
        /*0018*/ 	.byte	0x03, 0x19
        /*001a*/ 	.short	0x0230


	//----- nvinfo : EIATTR_KPARAM_INFO
	.align		4
        /*001c*/ 	.byte	0x04, 0x17
        /*001e*/ 	.short	(.L_5559 - .L_5558)
.L_5558:
        /*0020*/ 	.word	0x00000000
        /*0024*/ 	.short	0x0001
        /*0026*/ 	.short	0x0008
        /*0028*/ 	.byte	0x00, 0xf0, 0xa1, 0x08


	//----- nvinfo : EIATTR_KPARAM_INFO
	.align		4
.L_5559:
        /*002c*/ 	.byte	0x04, 0x17
        /*002e*/ 	.short	(.L_5561 - .L_5560)
.L_5560:
        /*0030*/ 	.word	0x00000000
        /*0034*/ 	.short	0x0000
        /*0036*/ 	.short	0x0000
        /*0038*/ 	.byte	0x00, 0xf0, 0x11, 0x00


	//----- nvinfo : EIATTR_MAXREG_COUNT
	.align		4
.L_5561:
        /*003c*/ 	.byte	0x03, 0x1b
        /*003e*/ 	.short	0x0080


	//----- nvinfo : EIATTR_EXTERNS
	.align		4
        /*0040*/ 	.byte	0x04, 0x0f
        /*0042*/ 	.short	(.L_5563 - .L_5562)


	//   ....[0]....
	.align		4
.L_5562:
        /*0044*/ 	.word	index@(__assertfail)


	//----- nvinfo : EIATTR_MERCURY_ISA_VERSION
	.align		4
.L_5563:
        /*0048*/ 	.byte	0x03, 0x5f
        /*004a*/ 	.short	0x0000


	//----- nvinfo : EIATTR_SYSCALL_OFFSETS
	.align		4
        /*004c*/ 	.byte	0x04, 0x46
        /*004e*/ 	.short	(.L_5565 - .L_5564)


	//   ....[0]....
.L_5564:
        /*0050*/ 	.word	0x00001d30


	//   ....[1]....
        /*0054*/ 	.word	0x00002c00


	//   ....[2]....
        /*0058*/ 	.word	0x00004960


	//   ....[3]....
        /*005c*/ 	.word	0x00005830


	//   ....[4]....
        /*0060*/ 	.word	0x00007560


	//   ....[5]....
        /*0064*/ 	.word	0x00008430


	//   ....[6]....
        /*0068*/ 	.word	0x0000a170


	//   ....[7]....
        /*006c*/ 	.word	0x0000b040


	//----- nvinfo : EIATTR_EXIT_INSTR_OFFSETS
	.align		4
.L_5565:
        /*0070*/ 	.byte	0x04, 0x1c
        /*0072*/ 	.short	(.L_5567 - .L_5566)


	//   ....[0]....
.L_5566:
        /*0074*/ 	.word	0x000084d0


	//   ....[1]....
        /*0078*/ 	.word	0x0000a2e0


	//   ....[2]....
        /*007c*/ 	.word	0x0000a300


	//   ....[3]....
        /*0080*/ 	.word	0x0000a3a0


	//   ....[4]....
        /*0084*/ 	.word	0x0000a3c0


	//   ....[5]....
        /*0088*/ 	.word	0x0000a3e0


	//   ....[6]....
        /*008c*/ 	.word	0x0000a470


	//   ....[7]....
        /*0090*/ 	.word	0x0000a4b0


	//   ....[8]....
        /*0094*/ 	.word	0x0000a550


	//   ....[9]....
        /*0098*/ 	.word	0x0000a5a0


	//   ....[10]....
        /*009c*/ 	.word	0x0000a5d0


	//   ....[11]....
        /*00a0*/ 	.word	0x0000a6a0


	//   ....[12]....
        /*00a4*/ 	.word	0x0000a6e0


	//   ....[13]....
        /*00a8*/ 	.word	0x0000a870


	//   ....[14]....
        /*00ac*/ 	.word	0x0000a9d0


	//   ....[15]....
        /*00b0*/ 	.word	0x0000aa10


	//   ....[16]....
        /*00b4*/ 	.word	0x0000aab0


	//   ....[17]....
        /*00b8*/ 	.word	0x0000ac30


	//   ....[18]....
        /*00bc*/ 	.word	0x0000adb0


	//   ....[19]....
        /*00c0*/ 	.word	0x0000af10


	//   ....[20]....
        /*00c4*/ 	.word	0x0000b050


	//   ....[21]....
        /*00c8*/ 	.word	0x0000b090


	//   ....[22]....
        /*00cc*/ 	.word	0x0000b0b0


	//----- nvinfo : EIATTR_MAX_THREADS
	.align		4
.L_5567:
        /*00d0*/ 	.byte	0x04, 0x05
        /*00d2*/ 	.short	(.L_5569 - .L_5568)
.L_5568:
        /*00d4*/ 	.word	0x00000080
        /*00d8*/ 	.word	0x00000001
        /*00dc*/ 	.word	0x00000001


	//----- nvinfo : EIATTR_CRS_STACK_SIZE
	.align		4
.L_5569:
        /*00e0*/ 	.byte	0x04, 0x1e
        /*00e2*/ 	.short	(.L_5571 - .L_5570)
.L_5570:
        /*00e4*/ 	.word	0x00000000
.L_5571:


//--------------------- .nv.info._ZN2at6native27unrolled_elementwise_kernelIZZZNS0_21clamp_min_kernel_cudaERNS_18TensorIteratorBaseERKN3c106ScalarEENKUlvE_clEvENKUlvE0_clEvEUlaE_St5arrayIPcLm2EELi4E23TrivialOffsetCalculatorILi1EjESF_NS0_6memory12LoadWithCastILi1EEENSG_13StoreWithCastILi1EEEEEviT_T0_T2_T3_T4_T5_ --------------------------
	.section	.nv.info._ZN2at6native27unrolled_elementwise_kernelIZZZNS0_21clamp_min_kernel_cudaERNS_18TensorIteratorBaseERKN3c106ScalarEENKUlvE_clEvENKUlvE0_clEvEUlaE_St5arrayIPcLm2EELi4E23TrivialOffsetCalculatorILi1EjESF_NS0_6memory12LoadWithCastILi1EEENSG_13StoreWithCastILi1EEEEEviT_T0_T2_T3_T4_T5_,"",@"SHT_CUDA_INFO"
	.sectionflags	@""
	.align	4


	//----- nvinfo : EIATTR_CUDA_API_VERSION
	.align		4
        /*0000*/ 	.byte	0x04, 0x37
        /*0002*/ 	.short	(.L_5573 - .L_5572)
.L_5572:
        /*0004*/ 	.word	0x00000082


	//----- nvinfo : EIATTR_SW2861232_WAR
	.align		4
.L_5573:
        /*0008*/ 	.byte	0x01, 0x35
	.zero		2


	//----- nvinfo : EIATTR_PARAM_CBANK
	.align		4
        /*000c*/ 	.byte	0x04, 0x0a
        /*000e*/ 	.short	(.L_5575 - .L_5574)
	.align		4
.L_5574:
        /*0010*/ 	.word	index@(.nv.constant0._ZN2at6native27unrolled_elementwise_kernelIZZZNS0_21clamp_min_kernel_cudaERNS_18TensorIteratorBaseERKN3c106ScalarEENKUlvE_clEvENKUlvE0_clEvEUlaE_St5arrayIPcLm2EELi4E23TrivialOffsetCalculatorILi1EjESF_NS0_6memory12LoadWithCastILi1EEENSG_13StoreWithCastILi1EEEEEviT_T0_T2_T3_T4_T5_)
        /*0014*/ 	.short	0x0160
        /*0016*/ 	.short	0x003c


	//----- nvinfo : EIATTR_CBANK_PARAM_SIZE
	.align		4
.L_5575:
        /*0018*/ 	.byte	0x03, 0x19
        /*001a*/ 	.short	0x003c


	//----- nvinfo : EIATTR_KPARAM_INFO
	.align		4
        /*001c*/ 	.byte	0x04, 0x17
        /*001e*/ 	.short	(.L_5577 - .L_5576)
.L_5576:
        /*0020*/ 	.word	0x00000000
        /*0024*/ 	.short	0x0006
        /*0026*/ 	.short	0x0034
        /*0028*/ 	.byte	0x00, 0xf0, 0x21, 0x00


	//----- nvinfo : EIATTR_KPARAM_INFO
	.align		4
.L_5577:
        /*002c*/ 	.byte	0x04, 0x17
        /*002e*/ 	.short	(.L_5579 - .L_5578)
.L_5578:
        /*0030*/ 	.word	0x00000000
        /*0034*/ 	.short	0x0005
        /*0036*/ 	.short	0x002c
        /*0038*/ 	.byte	0x00, 0xf0, 0x21, 0x00


	//----- nvinfo : EIATTR_KPARAM_INFO
	.align		4
.L_5579:
        /*003c*/ 	.byte	0x04, 0x17
        /*003e*/ 	.short	(.L_5581 - .L_5580)
.L_5580:
        /*0040*/ 	.word	0x00000000
        /*0044*/ 	.short	0x0004
        /*0046*/ 	.short	0x0029
        /*0048*/ 	.byte	0x00, 0xf0, 0x05, 0x00


	//----- nvinfo : EIATTR_KPARAM_INFO
	.align		4
.L_5581:
        /*004c*/ 	.byte	0x04, 0x17
        /*004e*/ 	.short	(.L_5583 - .L_5582)
.L_5582:
        /*0050*/ 	.word	0x00000000
        /*0054*/ 	.short	0x0003
        /*0056*/ 	.short	0x0028
        /*0058*/ 	.byte	0x00, 0xf0, 0x05, 0x00


	//----- nvinfo : EIATTR_KPARAM_INFO
	.align		4
.L_5583:
        /*005c*/ 	.byte	0x04, 0x17
        /*005e*/ 	.short	(.L_5585 - .L_5584)
.L_5584:
        /*0060*/ 	.word	0x00000000
        /*0064*/ 	.short	0x0002
        /*0066*/ 	.short	0x0018
        /*0068*/ 	.byte	0x00, 0xf0, 0x41, 0x00


	//----- nvinfo : EIATTR_KPARAM_INFO
	.align		4
.L_5585:
        /*006c*/ 	.byte	0x04, 0x17
        /*006e*/ 	.short	(.L_5587 - .L_5586)
.L_5586:
        /*0070*/ 	.word	0x00000000
        /*0074*/ 	.short	0x0001
        /*0076*/ 	.short	0x0008
        /*0078*/ 	.byte	0x00, 0xf0, 0x41, 0x00


	//----- nvinfo : EIATTR_KPARAM_INFO
	.align		4
.L_5587:
        /*007c*/ 	.byte	0x04, 0x17
        /*007e*/ 	.short	(.L_5589 - .L_5588)
.L_5588:
        /*0080*/ 	.word	0x00000000
        /*0084*/ 	.short	0x0000
        /*0086*/ 	.short	0x0000
        /*0088*/ 	.byte	0x00, 0xf0, 0x11, 0x00


	//----- nvinfo : EIATTR_MAXREG_COUNT
	.align		4
.L_5589:
        /*008c*/ 	.byte	0x03, 0x1b
        /*008e*/ 	.short	0x00ff


	//----- nvinfo : EIATTR_EXTERNS
	.align		4
        /*0090*/ 	.byte	0x04, 0x0f
        /*0092*/ 	.short	(.L_5591 - .L_5590)


	//   ....[0]....
	.align		4
.L_5590:
        /*0094*/ 	.word	index@(__assertfail)


	//----- nvinfo : EIATTR_MERCURY_ISA_VERSION
	.align		4
.L_5591:
        /*0098*/ 	.byte	0x03, 0x5f
        /*009a*/ 	.short	0x0000


	//----- nvinfo : EIATTR_SYSCALL_OFFSETS
	.align		4
        /*009c*/ 	.byte	0x04, 0x46
        /*009e*/ 	.short	(.L_5593 - .L_5592)


	//   ....[0]....
.L_5592:
        /*00a0*/ 	.word	0x00000f20


	//   ....[1]....
        /*00a4*/ 	.word	0x00001e40


	//   ....[2]....
        /*00a8*/ 	.word	0x00002d70


	//   ....[3]....
        /*00ac*/ 	.word	0x00003c80


	//   ....[4]....
        /*00b0*/ 	.word	0x00004c90


	//   ....[5]....
        /*00b4*/ 	.word	0x00005bd0


	//   ....[6]....
        /*00b8*/ 	.word	0x00006b00


	//   ....[7]....
        /*00bc*/ 	.word	0x00007a30


	//----- nvinfo : EIATTR_EXIT_INSTR_OFFSETS
	.align		4
.L_5593:
        /*00c0*/ 	.byte	0x04, 0x1c
        /*00c2*/ 	.short	(.L_5595 - .L_5594)


	//   ....[0]....
.L_5594:
        /*00c4*/ 	.word	0x00006bb0


	//   ....[1]....
        /*00c8*/ 	.word	0x00006cc0


	//   ....[2]....
        /*00cc*/ 	.word	0x00006ce0


	//   ....[3]....
        /*00d0*/ 	.word	0x00006d80


	//   ....[4]....
        /*00d4*/ 	.word	0x00006db0


	//   ....[5]....
        /*00d8*/ 	.word	0x00006dd0


	//   ....[6]....
        /*00dc*/ 	.word	0x00006e60


	//   ....[7]....
        /*00e0*/ 	.word	0x00006ea0


	//   ....[8]....
        /*00e4*/ 	.word	0x00006f40


	//   ....[9]....
        /*00e8*/ 	.word	0x00006f90


	//   ....[10]....
        /*00ec*/ 	.word	0x00006fc0


	//   ....[11]....
        /*00f0*/ 	.word	0x00007090


	//   ....[12]....
        /*00f4*/ 	.word	0x000070d0


	//   ....[13]....
        /*00f8*/ 	.word	0x00007260


	//   ....[14]....
        /*00fc*/ 	.word	0x000073c0


	//   ....[15]....
        /*0100*/ 	.word	0x00007400


	//   ....[16]....
        /*0104*/ 	.word	0x000074a0


	//   ....[17]....
        /*0108*/ 	.word	0x00007620


	//   ....[18]....
        /*010c*/ 	.word	0x000077a0


	//   ....[19]....
        /*0110*/ 	.word	0x00007900


	//   ....[20]....
        /*0114*/ 	.word	0x00007a40


	//   ....[21]....
        /*0118*/ 	.word	0x00007a80


	//   ....[22]....
        /*011c*/ 	.word	0x00007ab0


	//----- nvinfo : EIATTR_MAX_THREADS
	.align		4
.L_5595:
        /*0120*/ 	.byte	0x04, 0x05
        /*0122*/ 	.short	(.L_5597 - .L_5596)
.L_5596:
        /*0124*/ 	.word	0x00000080
        /*0128*/ 	.word	0x00000001
        /*012c*/ 	.word	0x00000001


	//----- nvinfo : EIATTR_CRS_STACK_SIZE
	.align		4
.L_5597:
        /*0130*/ 	.byte	0x04, 0x1e
        /*0132*/ 	.short	(.L_5599 - .L_5598)
.L_5598:
        /*0134*/ 	.word	0x00000000
.L_5599:


//--------------------- .nv.info._ZN2at6native18elementwise_kernelILi128ELi4EZNS0_22gpu_kernel_impl_nocastIZZZNS0_21clamp_min_kernel_cudaERNS_18TensorIteratorBaseERKN3c106ScalarEENKUlvE_clEvENKUlvE0_clEvEUlaE_EEvS4_RKT_EUliE_EEviT1_ --------------------------
	.section	.nv.info._ZN2at6native18elementwise_kernelILi128ELi4EZNS0_22gpu_kernel_impl_nocastIZZZNS0_21clamp_min_kernel_cudaERNS_18TensorIteratorBaseERKN3c106ScalarEENKUlvE_clEvENKUlvE0_clEvEUlaE_EEvS4_RKT_EUliE_EEviT1_,"",@"SHT_CUDA_INFO"
	.sectionflags	@""
	.align	4


	//----- nvinfo : EIATTR_CUDA_API_VERSION
	.align		4
        /*0000*/ 	.byte	0x04, 0x37
        /*0002*/ 	.short	(.L_5601 - .L_5600)
.L_5600:
        /*0004*/ 	.word	0x00000082


	//----- nvinfo : EIATTR_SW2861232_WAR
	.align		4
.L_5601:
        /*0008*/ 	.byte	0x01, 0x35
	.zero		2


	//----- nvinfo : EIATTR_PARAM_CBANK
	.align		4
        /*000c*/ 	.byte	0x04, 0x0a
        /*000e*/ 	.short	(.L_5603 - .L_5602)
	.align		4
.L_5602:
        /*0010*/ 	.word	index@(.nv.constant0._ZN2at6native18elementwise_kernelILi128ELi4EZNS0_22gpu_kernel_impl_nocastIZZZNS0_21clamp_min_kernel_cudaERNS_18TensorIteratorBaseERKN3c106ScalarEENKUlvE_clEvENKUlvE0_clEvEUlaE_EEvS4_RKT_EUliE_EEviT1_)
        /*0014*/ 	.short	0x0160
        /*0016*/ 	.short	0x0228


	//----- nvinfo : EIATTR_CBANK_PARAM_SIZE
	.align		4
.L_5603:
        /*0018*/ 	.byte	0x03, 0x19
        /*001a*/ 	.short	0x0228


	//----- nvinfo : EIATTR_KPARAM_INFO
	.align		4
        /*001c*/ 	.byte	0x04, 0x17
        /*001e*/ 	.short	(.L_5605 - .L_5604)
.L_5604:
        /*0020*/ 	.word	0x00000000
        /*0024*/ 	.short	0x0001
        /*0026*/ 	.short	0x0008
        /*0028*/ 	.byte	0x00, 0xf0, 0x81, 0x08


	//----- nvinfo : EIATTR_KPARAM_INFO
	.align		4
.L_5605:
        /*002c*/ 	.byte	0x04, 0x17
        /*002e*/ 	.short	(.L_5607 - .L_5606)
.L_5606:
        /*0030*/ 	.word	0x00000000
        /*0034*/ 	.short	0x0000
        /*0036*/ 	.short	0x0000
        /*0038*/ 	.byte	0x00, 0xf0, 0x11, 0x00


	//----- nvinfo : EIATTR_MAXREG_COUNT
	.align		4
.L_5607:
        /*003c*/ 	.byte	0x03, 0x1b
        /*003e*/ 	.short	0x0080


	//----- nvinfo : EIATTR_MERCURY_ISA_VERSION
	.align		4
        /*0040*/ 	.byte	0x03, 0x5f
        /*0042*/ 	.short	0x0000


	//----- nvinfo : EIATTR_EXIT_INSTR_OFFSETS
	.align		4
        /*0044*/ 	.byte	0x04, 0x1c
        /*0046*/ 	.short	(.L_5609 - .L_5608)


	//   ....[0]....
.L_5608:
        /*0048*/ 	.word	0x00002d50


	//   ....[1]....
        /*004c*/ 	.word	0x00003c10


	//----- nvinfo : EIATTR_MAX_THREADS
	.align		4
.L_5609:
        /*0050*/ 	.byte	0x04, 0x05
        /*0052*/ 	.short	(.L_5611 - .L_5610)
.L_5610:
        /*0054*/ 	.word	0x00000080
        /*0058*/ 	.word	0x00000001
        /*005c*/ 	.word	0x00000001


	//----- nvinfo : EIATTR_CRS_STACK_SIZE
	.align		4
.L_5611:
        /*0060*/ 	.byte	0x04, 0x1e
        /*0062*/ 	.short	(.L_5613 - .L_5612)
.L_5612:
        /*0064*/ 	.word	0x00000000
.L_5613:


//--------------------- .nv.info._ZN2at6native27unrolled_elementwise_kernelIZZZNS0_21clamp_min_kernel_cudaERNS_18TensorIteratorBaseERKN3c106ScalarEENKUlvE_clEvENKUlvE0_clEvEUlaE_St5arrayIPcLm2EELi4E23TrivialOffsetCalculatorILi1EjESF_NS0_6memory15LoadWithoutCastENSG_16StoreWithoutCastEEEviT_T0_T2_T3_T4_T5_ --------------------------
	.section	.nv.info._ZN2at6native27unrolled_elementwise_kernelIZZZNS0_21clamp_min_kernel_cudaERNS_18TensorIteratorBaseERKN3c106ScalarEENKUlvE_clEvENKUlvE0_clEvEUlaE_St5arrayIPcLm2EELi4E23TrivialOffsetCalculatorILi1EjESF_NS0_6memory15LoadWithoutCastENSG_16StoreWithoutCastEEEviT_T0_T2_T3_T4_T5_,"",@"SHT_CUDA_INFO"
	.sectionflags	@""
	.align	4


	//----- nvinfo : EIATTR_CUDA_API_VERSION
	.align		4
        /*0000*/ 	.byte	0x04, 0x37
        /*0002*/ 	.short	(.L_5615 - .L_5614)
.L_5614:
        /*0004*/ 	.word	0x00000082


	//----- nvinfo : EIATTR_SW2861232_WAR
	.align		4
.L_5615:
        /*0008*/ 	.byte	0x01, 0x35
	.zero		2


	//----- nvinfo : EIATTR_PARAM_CBANK
	.align		4
        /*000c*/ 	.byte	0x04, 0x0a
        /*000e*/ 	.short	(.L_5617 - .L_5616)
	.align		4
.L_5616:
        /*0010*/ 	.word	index@(.nv.constant0._ZN2at6native27unrolled_elementwise_kernelIZZZNS0_21clamp_min_kernel_cudaERNS_18TensorIteratorBaseERKN3c106ScalarEENKUlvE_clEvENKUlvE0_clEvEUlaE_St5arrayIPcLm2EELi4E23TrivialOffsetCalculatorILi1EjESF_NS0_6memory15LoadWithoutCastENSG_16StoreWithoutCastEEEviT_T0_T2_T3_T4_T5_)
        /*0014*/ 	.short	0x0160
        /*0016*/ 	.short	0x002c


	//----- nvinfo : EIATTR_CBANK_PARAM_SIZE
	.align		4
.L_5617:
        /*0018*/ 	.byte	0x03, 0x19
        /*001a*/ 	.short	0x002c


	//----- nvinfo : EIATTR_KPARAM_INFO
	.align		4
        /*001c*/ 	.byte	0x04, 0x17
        /*001e*/ 	.short	(.L_5619 - .L_5618)
.L_5618:
        /*0020*/ 	.word	0x00000000
        /*0024*/ 	.short	0x0006
        /*0026*/ 	.short	0x002b
        /*0028*/ 	.byte	0x00, 0xf0, 0x05, 0x00


	//----- nvinfo : EIATTR_KPARAM_INFO
	.align		4
.L_5619:
        /*002c*/ 	.byte	0x04, 0x17
        /*002e*/ 	.short	(.L_5621 - .L_5620)
.L_5620:
        /*0030*/ 	.word	0x00000000
        /*0034*/ 	.short	0x0005
        /*0036*/ 	.short	0x002a
        /*0038*/ 	.byte	0x00, 0xf0, 0x05, 0x00


	//----- nvinfo : EIATTR_KPARAM_INFO
	.align		4
.L_5621:
        /*003c*/ 	.byte	0x04, 0x17
        /*003e*/ 	.short	(.L_5623 - .L_5622)
.L_5622:
        /*0040*/ 	.word	0x00000000
        /*0044*/ 	.short	0x0004
        /*0046*/ 	.short	0x0029
        /*0048*/ 	.byte	0x00, 0xf0, 0x05, 0x00


	//----- nvinfo : EIATTR_KPARAM_INFO
	.align		4
.L_5623:
        /*004c*/ 	.byte	0x04, 0x17
        /*004e*/ 	.short	(.L_5625 - .L_5624)
.L_5624:
        /*0050*/ 	.word	0x00000000
        /*0054*/ 	.short	0x0003
        /*0056*/ 	.short	0x0028
        /*0058*/ 	.byte	0x00, 0xf0, 0x05, 0x00


	//----- nvinfo : EIATTR_KPARAM_INFO
	.align		4
.L_5625:
        /*005c*/ 	.byte	0x04, 0x17
        /*005e*/ 	.short	(.L_5627 - .L_5626)
.L_5626:
        /*0060*/ 	.word	0x00000000
        /*0064*/ 	.short	0x0002
        /*0066*/ 	.short	0x0018
        /*0068*/ 	.byte	0x00, 0xf0, 0x41, 0x00


	//----- nvinfo : EIATTR_KPARAM_INFO
	.align		4
.L_5627:
        /*006c*/ 	.byte	0x04, 0x17
        /*006e*/ 	.short	(.L_5629 - .L_5628)
.L_5628:
        /*0070*/ 	.word	0x00000000
        /*0074*/ 	.short	0x0001
        /*0076*/ 	.short	0x0008
        /*0078*/ 	.byte	0x00, 0xf0, 0x41, 0x00


	//----- nvinfo : EIATTR_KPARAM_INFO
	.align		4
.L_5629:
        /*007c*/ 	.byte	0x04, 0x17
        /*007e*/ 	.short	(.L_5631 - .L_5630)
.L_5630:
        /*0080*/ 	.word	0x00000000
        /*0084*/ 	.short	0x0000
        /*0086*/ 	.short	0x0000
        /*0088*/ 	.byte	0x00, 0xf0, 0x11, 0x00


	//----- nvinfo : EIATTR_MAXREG_COUNT
	.align		4
.L_5631:
        /*008c*/ 	.byte	0x03, 0x1b
        /*008e*/ 	.short	0x00ff


	//----- nvinfo : EIATTR_MERCURY_ISA_VERSION
	.align		4
        /*0090*/ 	.byte	0x03, 0x5f
        /*0092*/ 	.short	0x0000


	//----- nvinfo : EIATTR_EXIT_INSTR_OFFSETS
	.align		4
        /*0094*/ 	.byte	0x04, 0x1c
        /*0096*/ 	.short	(.L_5633 - .L_5632)


	//   ....[0]....
.L_5632:
        /*0098*/ 	.word	0x000003c0


	//   ....[1]....
        /*009c*/ 	.word	0x00000410


	//----- nvinfo : EIATTR_MAX_THREADS
	.align		4
.L_5633:
        /*00a0*/ 	.byte	0x04, 0x05
        /*00a2*/ 	.short	(.L_5635 - .L_5634)
.L_5634:
        /*00a4*/ 	.word	0x00000080
        /*00a8*/ 	.word	0x00000001
        /*00ac*/ 	.word	0x00000001


	//----- nvinfo : EIATTR_CRS_STACK_SIZE
	.align		4
.L_5635:
        /*00b0*/ 	.byte	0x04, 0x1e
        /*00b2*/ 	.short	(.L_5637 - .L_5636)
.L_5636:
        /*00b4*/ 	.word	0x00000000
.L_5637:


//--------------------- .nv.info._ZN2at6native29vectorized_elementwise_kernelILi2EZZZNS0_21clamp_min_kernel_cudaERNS_18TensorIteratorBaseERKN3c106ScalarEENKUlvE_clEvENKUlvE0_clEvEUlaE_St5arrayIPcLm2EEEEviT0_T1_ --------------------------
	.section	.nv.info._ZN2at6native29vectorized_elementwise_kernelILi2EZZZNS0_21clamp_min_kernel_cudaERNS_18TensorIteratorBaseERKN3c106ScalarEENKUlvE_clEvENKUlvE0_clEvEUlaE_St5arrayIPcLm2EEEEviT0_T1_,"",@"SHT_CUDA_INFO"
	.sectionflags	@""
	.align	4


	//----- nvinfo : EIATTR_CUDA_API_VERSION
	.align		4
        /*0000*/ 	.byte	0x04, 0x37
        /*0002*/ 	.short	(.L_5639 - .L_5638)
.L_5638:
        /*0004*/ 	.word	0x00000082


	//----- nvinfo : EIATTR_SW2861232_WAR
	.align		4
.L_5639:
        /*0008*/ 	.byte	0x01, 0x35
	.zero		2


	//----- nvinfo : EIATTR_PARAM_CBANK
	.align		4
        /*000c*/ 	.byte	0x04, 0x0a
        /*000e*/ 	.short	(.L_5641 - .L_5640)
	.align		4
.L_5640:
        /*0010*/ 	.word	index@(.nv.constant0._ZN2at6native29vectorized_elementwise_kernelILi2EZZZNS0_21clamp_min_kernel_cudaERNS_18TensorIteratorBaseERKN3c106ScalarEENKUlvE_clEvENKUlvE0_clEvEUlaE_St5arrayIPcLm2EEEEviT0_T1_)
        /*0014*/ 	.short	0x0160
        /*0016*/ 	.short	0x0028


	//----- nvinfo : EIATTR_CBANK_PARAM_SIZE
	.align		4
.L_5641:
        /*0018*/ 	.byte	0x03, 0x19
        /*001a*/ 	.short	0x0028


	//----- nvinfo : EIATTR_KPARAM_INFO
	.align		4
        /*001c*/ 	.byte	0x04, 0x17
        /*001e*/ 	.short	(.L_5643 - .L_5642)
.L_5642:
        /*0020*/ 	.word	0x00000000
        /*0024*/ 	.short	0x0002
        /*0026*/ 	.short	0x0018
        /*0028*/ 	.byte	0x00, 0xf0, 0x41, 0x00


	//----- nvinfo : EIATTR_KPARAM_INFO
	.align		4
.L_5643:
        /*002c*/ 	.byte	0x04, 0x17
        /*002e*/ 	.short	(.L_5645 - .L_5644)
.L_5644:
        /*0030*/ 	.word	0x00000000
        /*0034*/ 	.short	0x0001
        /*0036*/ 	.short	0x0008
        /*0038*/ 	.byte	0x00, 0xf0, 0x41, 0x00


	//----- nvinfo : EIATTR_KPARAM_INFO
	.align		4
.L_5645:
        /*003c*/ 	.byte	0x04, 0x17
        /*003e*/ 	.short	(.L_5647 - .L_5646)
.L_5646:
        /*0040*/ 	.word	0x00000000
        /*0044*/ 	.short	0x0000
        /*0046*/ 	.short	0x0000
        /*0048*/ 	.byte	0x00, 0xf0, 0x11, 0x00


	//----- nvinfo : EIATTR_MAXREG_COUNT
	.align		4
.L_5647:
        /*004c*/ 	.byte	0x03, 0x1b
        /*004e*/ 	.short	0x00ff


	//----- nvinfo : EIATTR_MERCURY_ISA_VERSION
	.align		4
        /*0050*/ 	.byte	0x03, 0x5f
        /*0052*/ 	.short	0x0000


	//----- nvinfo : EIATTR_EXIT_INSTR_OFFSETS
	.align		4
        /*0054*/ 	.byte	0x04, 0x1c
        /*0056*/ 	.short	(.L_5649 - .L_5648)


	//   ....[0]....
.L_5648:
        /*0058*/ 	.word	0x00000320


	//   ....[1]....
        /*005c*/ 	.word	0x00000aa0


	//   ....[2]....
        /*0060*/ 	.word	0x00000af0


	//----- nvinfo : EIATTR_MAX_THREADS
	.align		4
.L_5649:
        /*0064*/ 	.byte	0x04, 0x05
        /*0066*/ 	.short	(.L_5651 - .L_5650)
.L_5650:
        /*0068*/ 	.word	0x00000080
        /*006c*/ 	.word	0x00000001
        /*0070*/ 	.word	0x00000001


	//----- nvinfo : EIATTR_CRS_STACK_SIZE
	.align		4
.L_5651:
        /*0074*/ 	.byte	0x04, 0x1e
        /*0076*/ 	.short	(.L_5653 - .L_5652)
.L_5652:
        /*0078*/ 	.word	0x00000000
.L_5653:


//--------------------- .nv.info._ZN2at6native29vectorized_elementwise_kernelILi4EZZZNS0_21clamp_min_kernel_cudaERNS_18TensorIteratorBaseERKN3c106ScalarEENKUlvE_clEvENKUlvE0_clEvEUlaE_St5arrayIPcLm2EEEEviT0_T1_ --------------------------
	.section	.nv.info._ZN2at6native29vectorized_elementwise_kernelILi4EZZZNS0_21clamp_min_kernel_cudaERNS_18TensorIteratorBaseERKN3c106ScalarEENKUlvE_clEvENKUlvE0_clEvEUlaE_St5arrayIPcLm2EEEEviT0_T1_,"",@"SHT_CUDA_INFO"
	.sectionflags	@""
	.align	4


	//----- nvinfo : EIATTR_CUDA_API_VERSION
	.align		4
        /*0000*/ 	.byte	0x04, 0x37
        /*0002*/ 	.short	(.L_5655 - .L_5654)
.L_5654:
        /*0004*/ 	.word	0x00000082


	//----- nvinfo : EIATTR_SW2861232_WAR
	.align		4
.L_5655:
        /*0008*/ 	.byte	0x01, 0x35
	.zero		2


	//----- nvinfo : EIATTR_PARAM_CBANK
	.align		4
        /*000c*/ 	.byte	0x04, 0x0a
        /*000e*/ 	.short	(.L_5657 - .L_5656)
	.align		4
.L_5656:
        /*0010*/ 	.word	index@(.nv.constant0._ZN2at6native29vectorized_elementwise_kernelILi4EZZZNS0_21clamp_min_kernel_cudaERNS_18TensorIteratorBaseERKN3c106ScalarEENKUlvE_clEvENKUlvE0_clEvEUlaE_St5arrayIPcLm2EEEEviT0_T1_)
        /*0014*/ 	.short	0x0160
        /*0016*/ 	.short	0x0028


	//----- nvinfo : EIATTR_CBANK_PARAM_SIZE
	.align		4
.L_5657:
        /*0018*/ 	.byte	0x03, 0x19
        /*001a*/ 	.short	0x0028


	//----- nvinfo : EIATTR_KPARAM_INFO
	.align		4
        /*001c*/ 	.byte	0x04, 0x17
        /*001e*/ 	.short	(.L_5659 - .L_5658)
.L_5658:
        /*0020*/ 	.word	0x00000000
        /*0024*/ 	.short	0x0002
        /*0026*/ 	.short	0x0018
        /*0028*/ 	.byte	0x00, 0xf0, 0x41, 0x00


	//----- nvinfo : EIATTR_KPARAM_INFO
	.align		4
.L_5659:
        /*002c*/ 	.byte	0x04, 0x17
        /*002e*/ 	.short	(.L_5661 - .L_5660)
.L_5660:
        /*0030*/ 	.word	0x00000000
        /*0034*/ 	.short	0x0001
        /*0036*/ 	.short	0x0008
        /*0038*/ 	.byte	0x00, 0xf0, 0x41, 0x00


	//----- nvinfo : EIATTR_KPARAM_INFO
	.align		4
.L_5661:
        /*003c*/ 	.byte	0x04, 0x17
        /*003e*/ 	.short	(.L_5663 - .L_5662)
.L_5662:
        /*0040*/ 	.word	0x00000000
        /*0044*/ 	.short	0x0000
        /*0046*/ 	.short	0x0000
        /*0048*/ 	.byte	0x00, 0xf0, 0x11, 0x00


	//----- nvinfo : EIATTR_MAXREG_COUNT
	.align		4
.L_5663:
        /*004c*/ 	.byte	0x03, 0x1b
        /*004e*/ 	.short	0x00ff


	//----- nvinfo : EIATTR_MERCURY_ISA_VERSION
	.align		4
        /*0050*/ 	.byte	0x03, 0x5f
        /*0052*/ 	.short	0x0000


	//----- nvinfo : EIATTR_EXIT_INSTR_OFFSETS
	.align		4
        /*0054*/ 	.byte	0x04, 0x1c
        /*0056*/ 	.short	(.L_5665 - .L_5664)


	//   ....[0]....
.L_5664:
        /*0058*/ 	.word	0x000002b0


	//   ....[1]....
        /*005c*/ 	.word	0x00000a30


	//   ....[2]....
        /*0060*/ 	.word	0x00000a80


	//----- nvinfo : EIATTR_MAX_THREADS
	.align		4
.L_5665:
        /*0064*/ 	.byte	0x04, 0x05
        /*0066*/ 	.short	(.L_5667 - .L_5666)
.L_5666:
        /*0068*/ 	.word	0x00000080
        /*006c*/ 	.word	0x00000001
        /*0070*/ 	.word	0x00000001


	//----- nvinfo : EIATTR_CRS_STACK_SIZE
	.align		4
.L_5667:
        /*0074*/ 	.byte	0x04, 0x1e
        /*0076*/ 	.short	(.L_5669 - .L_5668)
.L_5668:
        /*0078*/ 	.word	0x00000000
.L_5669:


//--------------------- .nv.info._ZN2at6native29vectorized_elementwise_kernelILi8EZZZNS0_21clamp_min_kernel_cudaERNS_18TensorIteratorBaseERKN3c106ScalarEENKUlvE_clEvENKUlvE0_clEvEUlaE_St5arrayIPcLm2EEEEviT0_T1_ --------------------------
	.section	.nv.info._ZN2at6native29vectorized_elementwise_kernelILi8EZZZNS0_21clamp_min_kernel_cudaERNS_18TensorIteratorBaseERKN3c106ScalarEENKUlvE_clEvENKUlvE0_clEvEUlaE_St5arrayIPcLm2EEEEviT0_T1_,"",@"SHT_CUDA_INFO"
	.sectionflags	@""
	.align	4


	//----- nvinfo : EIATTR_CUDA_API_VERSION
	.align		4
        /*0000*/ 	.byte	0x04, 0x37
        /*0002*/ 	.short	(.L_5671 - .L_5670)
.L_5670:
        /*0004*/ 	.word	0x00000082


	//----- nvinfo : EIATTR_SW2861232_WAR
	.align		4
.L_5671:
        /*0008*/ 	.byte	0x01, 0x35
	.zero		2


	//----- nvinfo : EIATTR_PARAM_CBANK
	.align		4
        /*000c*/ 	.byte	0x04, 0x0a
        /*000e*/ 	.short	(.L_5673 - .L_5672)
	.align		4
.L_5672:
        /*0010*/ 	.word	index@(.nv.constant0._ZN2at6native29vectorized_elementwise_kernelILi8EZZZNS0_21clamp_min_kernel_cudaERNS_18TensorIteratorBaseERKN3c106ScalarEENKUlvE_clEvENKUlvE0_clEvEUlaE_St5arrayIPcLm2EEEEviT0_T1_)
        /*0014*/ 	.short	0x0160
        /*0016*/ 	.short	0x0028


	//----- nvinfo : EIATTR_CBANK_PARAM_SIZE
	.align		4
.L_5673:
        /*0018*/ 	.byte	0x03, 0x19
        /*001a*/ 	.short	0x0028


	//----- nvinfo : EIATTR_KPARAM_INFO
	.align		4
        /*001c*/ 	.byte	0x04, 0x17
        /*001e*/ 	.short	(.L_5675 - .L_5674)
.L_5674:
        /*0020*/ 	.word	0x00000000
        /*0024*/ 	.short	0x0002
        /*0026*/ 	.short	0x0018
        /*0028*/ 	.byte	0x00, 0xf0, 0x41, 0x00


	//----- nvinfo : EIATTR_KPARAM_INFO
	.align		4
.L_5675:
        /*002c*/ 	.byte	0x04, 0x17
        /*002e*/ 	.short	(.L_5677 - .L_5676)
.L_5676:
        /*0030*/ 	.word	0x00000000
        /*0034*/ 	.short	0x0001
        /*0036*/ 	.short	0x0008
        /*0038*/ 	.byte	0x00, 0xf0, 0x41, 0x00


	//----- nvinfo : EIATTR_KPARAM_INFO
	.align		4
.L_5677:
        /*003c*/ 	.byte	0x04, 0x17
        /*003e*/ 	.short	(.L_5679 - .L_5678)
.L_5678:
        /*0040*/ 	.word	0x00000000
        /*0044*/ 	.short	0x0000
        /*0046*/ 	.short	0x0000
        /*0048*/ 	.byte	0x00, 0xf0, 0x11, 0x00


	//----- nvinfo : EIATTR_MAXREG_COUNT
	.align		4
.L_5679:
        /*004c*/ 	.byte	0x03, 0x1b
        /*004e*/ 	.short	0x00ff


	//----- nvinfo : EIATTR_MERCURY_ISA_VERSION
	.align		4
        /*0050*/ 	.byte	0x03, 0x5f
        /*0052*/ 	.short	0x0000


	//----- nvinfo : EIATTR_EXIT_INSTR_OFFSETS
	.align		4
        /*0054*/ 	.byte	0x04, 0x1c
        /*0056*/ 	.short	(.L_5681 - .L_5680)


	//   ....[0]....
.L_5680:
        /*0058*/ 	.word	0x00000010


	//----- nvinfo : EIATTR_MAX_THREADS
	.align		4
.L_5681:
        /*005c*/ 	.byte	0x04, 0x05
        /*005e*/ 	.short	(.L_5683 - .L_5682)
.L_5682:
        /*0060*/ 	.word	0x00000080
        /*0064*/ 	.word	0x00000001
        /*0068*/ 	.word	0x00000001
.L_5683:


//--------------------- .nv.info._ZN2at6native18elementwise_kernelILi128ELi4EZNS0_15gpu_kernel_implIZZZNS0_21clamp_min_kernel_cudaERNS_18TensorIteratorBaseERKN3c106ScalarEENKUlvE_clEvENKUlvE_clEvEUlhE_EEvS4_RKT_EUliE_EEviT1_ --------------------------
	.section	.nv.info._ZN2at6native18elementwise_kernelILi128ELi4EZNS0_15gpu_kernel_implIZZZNS0_21clamp_min_kernel_cudaERNS_18TensorIteratorBaseERKN3c106ScalarEENKUlvE_clEvENKUlvE_clEvEUlhE_EEvS4_RKT_EUliE_EEviT1_,"",@"SHT_CUDA_INFO"
	.sectionflags	@""
	.align	4


	//----- nvinfo : EIATTR_CUDA_API_VERSION
	.align		4
        /*0000*/ 	.byte	0x04, 0x37
        /*0002*/ 	.short	(.L_5685 - .L_5684)
.L_5684:
        /*0004*/ 	.word	0x00000082


	//----- nvinfo : EIATTR_SW2861232_WAR
	.align		4
.L_5685:
        /*0008*/ 	.byte	0x01, 0x35
	.zero		2


	//----- nvinfo : EIATTR_PARAM_CBANK
	.align		4
        /*000c*/ 	.byte	0x04, 0x0a
        /*000e*/ 	.short	(.L_5687 - .L_5686)
	.align		4
.L_5686:
        /*0010*/ 	.word	index@(.nv.constant0._ZN2at6native18elementwise_kernelILi128ELi4EZNS0_15gpu_kernel_implIZZZNS0_21clamp_min_kernel_cudaERNS_18TensorIteratorBaseERKN3c106ScalarEENKUlvE_clEvENKUlvE_clEvEUlhE_EEvS4_RKT_EUliE_EEviT1_)
        /*0014*/ 	.short	0x0160
        /*0016*/ 	.short	0x0230


	//----- nvinfo : EIATTR_CBANK_PARAM_SIZE
	.align		4
.L_5687:
        /*0018*/ 	.byte	0x03, 0x19
        /*001a*/ 	.short	0x0230


	//----- nvinfo : EIATTR_KPARAM_INFO
	.align		4
        /*001c*/ 	.byte	0x04, 0x17
        /*001e*/ 	.short	(.L_5689 - .L_5688)
.L_5688:
        /*0020*/ 	.word	0x00000000
        /*0024*/ 	.short	0x0001
        /*0026*/ 	.short	0x0008
        /*0028*/ 	.byte	0x00, 0xf0, 0xa1, 0x08


	//----- nvinfo : EIATTR_KPARAM_INFO
	.align		4
.L_5689:
        /*002c*/ 	.byte	0x04, 0x17
        /*002e*/ 	.short	(.L_5691 - .L_5690)
.L_5690:
        /*0030*/ 	.word	0x00000000
        /*0034*/ 	.short	0x0000
        /*0036*/ 	.short	0x0000
        /*0038*/ 	.byte	0x00, 0xf0, 0x11, 0x00


	//----- nvinfo : EIATTR_MAXREG_COUNT
	.align		4
.L_5691:
        /*003c*/ 	.byte	0x03, 0x1b
        /*003e*/ 	.short	0x0080


	//----- nvinfo : EIATTR_EXTERNS
	.align		4
        /*0040*/ 	.byte	0x04, 0x0f
        /*0042*/ 	.short	(.L_5693 - .L_5692)


	//   ....[0]....
	.align		4
.L_5692:
        /*0044*/ 	.word	index@(__assertfail)


	//----- nvinfo : EIATTR_MERCURY_ISA_VERSION
	.align		4
.L_5693:
        /*0048*/ 	.byte	0x03, 0x5f
        /*004a*/ 	.short	0x0000


	//----- nvinfo : EIATTR_SYSCALL_OFFSETS
	.align		4
        /*004c*/ 	.byte	0x04, 0x46
        /*004e*/ 	.short	(.L_5695 - .L_5694)


	//   ....[0]....
.L_5694:
        /*0050*/ 	.word	0x00001d80


	//   ....[1]....
        /*0054*/ 	.word	0x00002c60


	//   ....[2]....
        /*0058*/ 	.word	0x00004a10


	//   ....[3]....
        /*005c*/ 	.word	0x000058e0


	//   ....[4]....
        /*0060*/ 	.word	0x00007650


	//   ....[5]....
        /*0064*/ 	.word	0x00008520


	//   ....[6]....
        /*0068*/ 	.word	0x0000a2a0


	//   ....[7]....
        /*006c*/ 	.word	0x0000b170


	//----- nvinfo : EIATTR_EXIT_INSTR_OFFSETS
	.align		4
.L_5695:
        /*0070*/ 	.byte	0x04, 0x1c
        /*0072*/ 	.short	(.L_5697 - .L_5696)


	//   ....[0]....
.L_5696:
        /*0074*/ 	.word	0x000085b0


	//   ....[1]....
        /*0078*/ 	.word	0x0000a420


	//   ....[2]....
        /*007c*/ 	.word	0x0000a440


	//   ....[3]....
        /*0080*/ 	.word	0x0000a4d0


	//   ....[4]....
        /*0084*/ 	.word	0x0000a4f0


	//   ....[5]....
        /*0088*/ 	.word	0x0000a510


	//   ....[6]....
        /*008c*/ 	.word	0x0000a5a0


	//   ....[7]....
        /*0090*/ 	.word	0x0000a5e0


	//   ....[8]....
        /*0094*/ 	.word	0x0000a680


	//   ....[9]....
        /*0098*/ 	.word	0x0000a6d0


	//   ....[10]....
        /*009c*/ 	.word	0x0000a700


	//   ....[11]....
        /*00a0*/ 	.word	0x0000a7d0


	//   ....[12]....
        /*00a4*/ 	.word	0x0000a810


	//   ....[13]....
        /*00a8*/ 	.word	0x0000a9a0


	//   ....[14]....
        /*00ac*/ 	.word	0x0000ab00


	//   ....[15]....
        /*00b0*/ 	.word	0x0000ab40


	//   ....[16]....
        /*00b4*/ 	.word	0x0000abe0


	//   ....[17]....
        /*00b8*/ 	.word	0x0000ad60


	//   ....[18]....
        /*00bc*/ 	.word	0x0000aee0


	//   ....[19]....
        /*00c0*/ 	.word	0x0000b040


	//   ....[20]....
        /*00c4*/ 	.word	0x0000b180


	//   ....[21]....
        /*00c8*/ 	.word	0x0000b1b0


	//   ....[22]....
        /*00cc*/ 	.word	0x0000b1d0


	//----- nvinfo : EIATTR_MAX_THREADS
	.align		4
.L_5697:
        /*00d0*/ 	.byte	0x04, 0x05
        /*00d2*/ 	.short	(.L_5699 - .L_5698)
.L_5698:
        /*00d4*/ 	.word	0x00000080
        /*00d8*/ 	.word	0x00000001
        /*00dc*/ 	.word	0x00000001


	//----- nvinfo : EIATTR_CRS_STACK_SIZE
	.align		4
.L_5699:
        /*00e0*/ 	.byte	0x04, 0x1e
        /*00e2*/ 	.short	(.L_5701 - .L_5700)
.L_5700:
        /*00e4*/ 	.word	0x00000000
.L_5701:


//--------------------- .nv.info._ZN2at6native27unrolled_elementwise_kernelIZZZNS0_21clamp_min_kernel_cudaERNS_18TensorIteratorBaseERKN3c106ScalarEENKUlvE_clEvENKUlvE_clEvEUlhE_St5arrayIPcLm2EELi4E23TrivialOffsetCalculatorILi1EjESF_NS0_6memory12LoadWithCastILi1EEENSG_13StoreWithCastILi1EEEEEviT_T0_T2_T3_T4_T5_ --------------------------
	.section	.nv.info._ZN2at6native27unrolled_elementwise_kernelIZZZNS0_21clamp_min_kernel_cudaERNS_18TensorIteratorBaseERKN3c106ScalarEENKUlvE_clEvENKUlvE_clEvEUlhE_St5arrayIPcLm2EELi4E23TrivialOffsetCalculatorILi1EjESF_NS0_6memory12LoadWithCastILi1EEENSG_13StoreWithCastILi1EEEEEviT_T0_T2_T3_T4_T5_,"",@"SHT_CUDA_INFO"
	.sectionflags	@""
	.align	4


	//----- nvinfo : EIATTR_CUDA_API_VERSION
	.align		4
        /*0000*/ 	.byte	0x04, 0x37
        /*0002*/ 	.short	(.L_5703 - .L_5702)
.L_5702:
        /*0004*/ 	.word	0x00000082


	//----- nvinfo : EIATTR_SW2861232_WAR
	.align		4
.L_5703:
        /*0008*/ 	.byte	0x01, 0x35
	.zero		2


	//----- nvinfo : EIATTR_PARAM_CBANK
	.align		4
        /*000c*/ 	.byte	0x04, 0x0a
        /*000e*/ 	.short	(.L_5705 - .L_5704)
	.align		4
.L_5704:
        /*0010*/ 	.word	index@(.nv.constant0._ZN2at6native27unrolled_elementwise_kernelIZZZNS0_21clamp_min_kernel_cudaERNS_18TensorIteratorBaseERKN3c106ScalarEENKUlvE_clEvENKUlvE_clEvEUlhE_St5arrayIPcLm2EELi4E23TrivialOffsetCalculatorILi1EjESF_NS0_6memory12LoadWithCastILi1EEENSG_13StoreWithCastILi1EEEEEviT_T0_T2_T3_T4_T5_)
        /*0014*/ 	.short	0x0160
        /*0016*/ 	.short	0x003c


	//----- nvinfo : EIATTR_CBANK_PARAM_SIZE
	.align		4
.L_5705:
        /*0018*/ 	.byte	0x03, 0x19
        /*001a*/ 	.short	0x003c


	//----- nvinfo : EIATTR_KPARAM_INFO
	.align		4
        /*001c*/ 	.byte	0x04, 0x17
        /*001e*/ 	.short	(.L_5707 - .L_5706)
.L_5706:
        /*0020*/ 	.word	0x00000000
        /*0024*/ 	.short	0x0006
        /*0026*/ 	.short	0x0034
        /*0028*/ 	.byte	0x00, 0xf0, 0x21, 0x00


	//----- nvinfo : EIATTR_KPARAM_INFO
	.align		4
.L_5707:
        /*002c*/ 	.byte	0x04, 0x17
        /*002e*/ 	.short	(.L_5709 - .L_5708)
.L_5708:
        /*0030*/ 	.word	0x00000000
        /*0034*/ 	.short	0x0005
        /*0036*/ 	.short	0x002c
        /*0038*/ 	.byte	0x00, 0xf0, 0x21, 0x00


	//----- nvinfo : EIATTR_KPARAM_INFO
	.align		4
.L_5709:
        /*003c*/ 	.byte	0x04, 0x17
        /*003e*/ 	.short	(.L_5711 - .L_5710)
.L_5710:
        /*0040*/ 	.word	0x00000000
        /*0044*/ 	.short	0x0004
        /*0046*/ 	.short	0x0029
        /*0048*/ 	.byte	0x00, 0xf0, 0x05, 0x00


	//----- nvinfo : EIATTR_KPARAM_INFO
	.align		4
.L_5711:
        /*004c*/ 	.byte	0x04, 0x17
        /*004e*/ 	.short	(.L_5713 - .L_5712)
.L_5712:
        /*0050*/ 	.word	0x00000000
        /*0054*/ 	.short	0x0003
        /*0056*/ 	.short	0x0028
        /*0058*/ 	.byte	0x00, 0xf0, 0x05, 0x00


	//----- nvinfo : EIATTR_KPARAM_INFO
	.align		4
.L_5713:
        /*005c*/ 	.byte	0x04, 0x17
        /*005e*/ 	.short	(.L_5715 - .L_5714)
.L_5714:
        /*0060*/ 	.word	0x00000000
        /*0064*/ 	.short	0x0002
        /*0066*/ 	.short	0x0018
        /*0068*/ 	.byte	0x00, 0xf0, 0x41, 0x00


	//----- nvinfo : EIATTR_KPARAM_INFO
	.align		4
.L_5715:
        /*006c*/ 	.byte	0x04, 0x17
        /*006e*/ 	.short	(.L_5717 - .L_5716)
.L_5716:
        /*0070*/ 	.word	0x00000000
        /*0074*/ 	.short	0x0001
        /*0076*/ 	.short	0x0008
        /*0078*/ 	.byte	0x00, 0xf0, 0x41, 0x00


	//----- nvinfo : EIATTR_KPARAM_INFO
	.align		4
.L_5717:
        /*007c*/ 	.byte	0x04, 0x17
        /*007e*/ 	.short	(.L_5719 - .L_5718)
.L_5718:
        /*0080*/ 	.word	0x00000000
        /*0084*/ 	.short	0x0000
        /*0086*/ 	.short	0x0000
        /*0088*/ 	.byte	0x00, 0xf0, 0x11, 0x00


	//----- nvinfo : EIATTR_MAXREG_COUNT
	.align		4
.L_5719:
        /*008c*/ 	.byte	0x03, 0x1b
        /*008e*/ 	.short	0x00ff


	//----- nvinfo : EIATTR_EXTERNS
	.align		4
        /*0090*/ 	.byte	0x04, 0x0f
        /*0092*/ 	.short	(.L_5721 - .L_5720)


	//   ....[0]....
	.align		4
.L_5720:
        /*0094*/ 	.word	index@(__assertfail)


	//----- nvinfo : EIATTR_MERCURY_ISA_VERSION
	.align		4
.L_5721:
        /*0098*/ 	.byte	0x03, 0x5f
        /*009a*/ 	.short	0x0000


	//----- nvinfo : EIATTR_SYSCALL_OFFSETS
	.align		4
        /*009c*/ 	.byte	0x04, 0x46
        /*009e*/ 	.short	(.L_5723 - .L_5722)


	//   ....[0]....
.L_5722:
        /*00a0*/ 	.word	0x00000f60


	//   ....[1]....
        /*00a4*/ 	.word	0x00001ec0


	//   ....[2]....
        /*00a8*/ 	.word	0x00002e30


	//   ....[3]....
        /*00ac*/ 	.word	0x00003d80


	//   ....[4]....
        /*00b0*/ 	.word	0x00004d30


	//   ....[5]....
        /*00b4*/ 	.word	0x00005c50


	//   ....[6]....
        /*00b8*/ 	.word	0x00006b60


	//   ....[7]....
        /*00bc*/ 	.word	0x00007a70


	//----- nvinfo : EIATTR_EXIT_INSTR_OFFSETS
	.align		4
.L_5723:
        /*00c0*/ 	.byte	0x04, 0x1c
        /*00c2*/ 	.short	(.L_5725 - .L_5724)


	//   ....[0]....
.L_5724:
        /*00c4*/ 	.word	0x00006c00


	//   ....[1]....
        /*00c8*/ 	.word	0x00006d10


	//   ....[2]....
        /*00cc*/ 	.word	0x00006d30


	//   ....[3]....
        /*00d0*/ 	.word	0x00006dd0


	//   ....[4]....
        /*00d4*/ 	.word	0x00006df0


	//   ....[5]....
        /*00d8*/ 	.word	0x00006e10


	//   ....[6]....
        /*00dc*/ 	.word	0x00006ea0


	//   ....[7]....
        /*00e0*/ 	.word	0x00006ee0


	//   ....[8]....
        /*00e4*/ 	.word	0x00006f80


	//   ....[9]....
        /*00e8*/ 	.word	0x00006fd0


	//   ....[10]....
        /*00ec*/ 	.word	0x00007000


	//   ....[11]....
        /*00f0*/ 	.word	0x000070d0


	//   ....[12]....
        /*00f4*/ 	.word	0x00007110


	//   ....[13]....
        /*00f8*/ 	.word	0x000072a0


	//   ....[14]....
        /*00fc*/ 	.word	0x00007400


	//   ....[15]....
        /*0100*/ 	.word	0x00007440


	//   ....[16]....
        /*0104*/ 	.word	0x000074e0


	//   ....[17]....
        /*0108*/ 	.word	0x00007660


	//   ....[18]....
        /*010c*/ 	.word	0x000077e0


	//   ....[19]....
        /*0110*/ 	.word	0x00007940


	//   ....[20]....
        /*0114*/ 	.word	0x00007a80


	//   ....[21]....
        /*0118*/ 	.word	0x00007ac0


	//   ....[22]....
        /*011c*/ 	.word	0x00007ae0


	//----- nvinfo : EIATTR_MAX_THREADS
	.align		4
.L_5725:
        /*0120*/ 	.byte	0x04, 0x05
        /*0122*/ 	.short	(.L_5727 - .L_5726)
.L_5726:
        /*0124*/ 	.word	0x00000080
        /*0128*/ 	.word	0x00000001
        /*012c*/ 	.word	0x00000001


	//----- nvinfo : EIATTR_CRS_STACK_SIZE
	.align		4
.L_5727:
        /*0130*/ 	.byte	0x04, 0x1e
        /*0132*/ 	.short	(.L_5729 - .L_5728)
.L_5728:
        /*0134*/ 	.word	0x00000000
.L_5729:


//--------------------- .nv.info._ZN2at6native18elementwise_kernelILi128ELi4EZNS0_22gpu_kernel_impl_nocastIZZZNS0_21clamp_min_kernel_cudaERNS_18TensorIteratorBaseERKN3c106ScalarEENKUlvE_clEvENKUlvE_clEvEUlhE_EEvS4_RKT_EUliE_EEviT1_ --------------------------
	.section	.nv.info._ZN2at6native18elementwise_kernelILi128ELi4EZNS0_22gpu_kernel_impl_nocastIZZZNS0_21clamp_min_kernel_cudaERNS_18TensorIteratorBaseERKN3c106ScalarEENKUlvE_clEvENKUlvE_clEvEUlhE_EEvS4_RKT_EUliE_EEviT1_,"",@"SHT_CUDA_INFO"
	.sectionflags	@""
	.align	4


	//----- nvinfo : EIATTR_CUDA_API_VERSION
	.align		4
        /*0000*/ 	.byte	0x04, 0x37
        /*0002*/ 	.short	(.L_5731 - .L_5730)
.L_5730:
        /*0004*/ 	.word	0x00000082


	//----- nvinfo : EIATTR_SW2861232_WAR
	.align		4
.L_5731:
        /*0008*/ 	.byte	0x01, 0x35
	.zero		2


	//----- nvinfo : EIATTR_PARAM_CBANK
	.align		4
        /*000c*/ 	.byte	0x04, 0x0a
        /*000e*/ 	.short	(.L_5733 - .L_5732)
	.align		4
.L_5732:
        /*0010*/ 	.word	index@(.nv.constant0._ZN2at6native18elementwise_kernelILi128ELi4EZNS0_22gpu_kernel_impl_nocastIZZZNS0_21clamp_min_kernel_cudaERNS_18TensorIteratorBaseERKN3c106ScalarEENKUlvE_clEvENKUlvE_clEvEUlhE_EEvS4_RKT_EUliE_EEviT1_)
        /*0014*/ 	.short	0x0160
        /*0016*/ 	.short	0x0228


	//----- nvinfo : EIATTR_CBANK_PARAM_SIZE
	.align		4
.L_5733:
        /*0018*/ 	.byte	0x03, 0x19
        /*001a*/ 	.short	0x0228


	//----- nvinfo : EIATTR_KPARAM_INFO
	.align		4
        /*001c*/ 	.byte	0x04, 0x17
        /*001e*/ 	.short	(.L_5735 - .L_5734)
.L_5734:
        /*0020*/ 	.word	0x00000000
        /*0024*/ 	.short	0x0001
        /*0026*/ 	.short	0x0008
        /*0028*/ 	.byte	0x00, 0xf0, 0x81, 0x08


	//----- nvinfo : EIATTR_KPARAM_INFO
	.align		4
.L_5735:
        /*002c*/ 	.byte	0x04, 0x17
        /*002e*/ 	.short	(.L_5737 - .L_5736)
.L_5736:
        /*0030*/ 	.word	0x00000000
        /*0034*/ 	.short	0x0000
        /*0036*/ 	.short	0x0000
        /*0038*/ 	.byte	0x00, 0xf0, 0x11, 0x00


	//----- nvinfo : EIATTR_MAXREG_COUNT
	.align		4
.L_5737:
        /*003c*/ 	.byte	0x03, 0x1b
        /*003e*/ 	.short	0x0080


	//----- nvinfo : EIATTR_MERCURY_ISA_VERSION
	.align		4
        /*0040*/ 	.byte	0x03, 0x5f
        /*0042*/ 	.short	0x0000


	//----- nvinfo : EIATTR_EXIT_INSTR_OFFSETS
	.align		4
        /*0044*/ 	.byte	0x04, 0x1c
        /*0046*/ 	.short	(.L_5739 - .L_5738)


	//   ....[0]....
.L_5738:
        /*0048*/ 	.word	0x00002d20


	//   ....[1]....
        /*004c*/ 	.word	0x00003bd0


	//----- nvinfo : EIATTR_MAX_THREADS
	.align		4
.L_5739:
        /*0050*/ 	.byte	0x04, 0x05
        /*0052*/ 	.short	(.L_5741 - .L_5740)
.L_5740:
        /*0054*/ 	.word	0x00000080
        /*0058*/ 	.word	0x00000001
        /*005c*/ 	.word	0x00000001


	//----- nvinfo : EIATTR_CRS_STACK_SIZE
	.align		4
.L_5741:
        /*0060*/ 	.byte	0x04, 0x1e
        /*0062*/ 	.short	(.L_5743 - .L_5742)
.L_5742:
        /*0064*/ 	.word	0x00000000
.L_5743:


//--------------------- .nv.info._ZN2at6native27unrolled_elementwise_kernelIZZZNS0_21clamp_min_kernel_cudaERNS_18TensorIteratorBaseERKN3c106ScalarEENKUlvE_clEvENKUlvE_clEvEUlhE_St5arrayIPcLm2EELi4E23TrivialOffsetCalculatorILi1EjESF_NS0_6memory15LoadWithoutCastENSG_16StoreWithoutCastEEEviT_T0_T2_T3_T4_T5_ --------------------------
	.section	.nv.info._ZN2at6native27unrolled_elementwise_kernelIZZZNS0_21clamp_min_kernel_cudaERNS_18TensorIteratorBaseERKN3c106ScalarEENKUlvE_clEvENKUlvE_clEvEUlhE_St5arrayIPcLm2EELi4E23TrivialOffsetCalculatorILi1EjESF_NS0_6memory15LoadWithoutCastENSG_16StoreWithoutCastEEEviT_T0_T2_T3_T4_T5_,"",@"SHT_CUDA_INFO"
	.sectionflags	@""
	.align	4


	//----- nvinfo : EIATTR_CUDA_API_VERSION
	.align		4
        /*0000*/ 	.byte	0x04, 0x37
        /*0002*/ 	.short	(.L_5745 - .L_5744)
.L_5744:
        /*0004*/ 	.word	0x00000082


	//----- nvinfo : EIATTR_SW2861232_WAR
	.align		4
.L_5745:
        /*0008*/ 	.byte	0x01, 0x35
	.zero		2


	//----- nvinfo : EIATTR_PARAM_CBANK
	.align		4
        /*000c*/ 	.byte	0x04, 0x0a
        /*000e*/ 	.short	(.L_5747 - .L_5746)
	.align		4
.L_5746:
        /*0010*/ 	.word	index@(.nv.constant0._ZN2at6native27unrolled_elementwise_kernelIZZZNS0_21clamp_min_kernel_cudaERNS_18TensorIteratorBaseERKN3c106ScalarEENKUlvE_clEvENKUlvE_clEvEUlhE_St5arrayIPcLm2EELi4E23TrivialOffsetCalculatorILi1EjESF_NS0_6memory15LoadWithoutCastENSG_16StoreWithoutCastEEEviT_T0_T2_T3_T4_T5_)
        /*0014*/ 	.short	0x0160
        /*0016*/ 	.short	0x002c


	//----- nvinfo : EIATTR_CBANK_PARAM_SIZE
	.align		4
.L_5747:
        /*0018*/ 	.byte	0x03, 0x19
        /*001a*/ 	.short	0x002c


	//----- nvinfo : EIATTR_KPARAM_INFO
	.align		4
        /*001c*/ 	.byte	0x04, 0x17
        /*001e*/ 	.short	(.L_5749 - .L_5748)
.L_5748:
        /*0020*/ 	.word	0x00000000
        /*0024*/ 	.short	0x0006
        /*0026*/ 	.short	0x002b
        /*0028*/ 	.byte	0x00, 0xf0, 0x05, 0x00


	//----- nvinfo : EIATTR_KPARAM_INFO
	.align		4
.L_5749:
        /*002c*/ 	.byte	0x04, 0x17
        /*002e*/ 	.short	(.L_5751 - .L_5750)
.L_5750:
        /*0030*/ 	.word	0x00000000
        /*0034*/ 	.short	0x0005
        /*0036*/ 	.short	0x002a
        /*0038*/ 	.byte	0x00, 0xf0, 0x05, 0x00


	//----- nvinfo : EIATTR_KPARAM_INFO
	.align		4
.L_5751:
        /*003c*/ 	.byte	0x04, 0x17
        /*003e*/ 	.short	(.L_5753 - .L_5752)
.L_5752:
        /*0040*/ 	.word	0x00000000
        /*0044*/ 	.short	0x0004
        /*0046*/ 	.short	0x0029
        /*0048*/ 	.byte	0x00, 0xf0, 0x05, 0x00


	//----- nvinfo : EIATTR_KPARAM_INFO
	.align		4
.L_5753:
        /*004c*/ 	.byte	0x04, 0x17
        /*004e*/ 	.short	(.L_5755 - .L_5754)
.L_5754:
        /*0050*/ 	.word	0x00000000
        /*0054*/ 	.short	0x0003
        /*0056*/ 	.short	0x0028
        /*0058*/ 	.byte	0x00, 0xf0, 0x05, 0x00


	//----- nvinfo : EIATTR_KPARAM_INFO
	.align		4
.L_5755:
        /*005c*/ 	.byte	0x04, 0x17
        /*005e*/ 	.short	(.L_5757 - .L_5756)
.L_5756:
        /*0060*/ 	.word	0x00000000
        /*0064*/ 	.short	0x0002
        /*0066*/ 	.short	0x0018
        /*0068*/ 	.byte	0x00, 0xf0, 0x41, 0x00


	//----- nvinfo : EIATTR_KPARAM_INFO
	.align		4
.L_5757:
        /*006c*/ 	.byte	0x04, 0x17
        /*006e*/ 	.short	(.L_5759 - .L_5758)
.L_5758:
        /*0070*/ 	.word	0x00000000
        /*0074*/ 	.short	0x0001
        /*0076*/ 	.short	0x0008
        /*0078*/ 	.byte	0x00, 0xf0, 0x41, 0x00


	//----- nvinfo : EIATTR_KPARAM_INFO
	.align		4
.L_5759:
        /*007c*/ 	.byte	0x04, 0x17
        /*007e*/ 	.short	(.L_5761 - .L_5760)
.L_5760:
        /*0080*/ 	.word	0x00000000
        /*0084*/ 	.short	0x0000
        /*0086*/ 	.short	0x0000
        /*0088*/ 	.byte	0x00, 0xf0, 0x11, 0x00


	//----- nvinfo : EIATTR_MAXREG_COUNT
	.align		4
.L_5761:
        /*008c*/ 	.byte	0x03, 0x1b
        /*008e*/ 	.short	0x00ff


	//----- nvinfo : EIATTR_MERCURY_ISA_VERSION
	.align		4
        /*0090*/ 	.byte	0x03, 0x5f
        /*0092*/ 	.short	0x0000


	//----- nvinfo : EIATTR_EXIT_INSTR_OFFSETS
	.align		4
        /*0094*/ 	.byte	0x04, 0x1c
        /*0096*/ 	.short	(.L_5763 - .L_5762)


	//   ....[0]....
.L_5762:
        /*0098*/ 	.word	0x000003c0


	//   ....[1]....
        /*009c*/ 	.word	0x00000410


	//----- nvinfo : EIATTR_MAX_THREADS
	.align		4
.L_5763:
        /*00a0*/ 	.byte	0x04, 0x05
        /*00a2*/ 	.short	(.L_5765 - .L_5764)
.L_5764:
        /*00a4*/ 	.word	0x00000080
        /*00a8*/ 	.word	0x00000001
        /*00ac*/ 	.word	0x00000001


	//----- nvinfo : EIATTR_CRS_STACK_SIZE
	.align		4
.L_5765:
        /*00b0*/ 	.byte	0x04, 0x1e
        /*00b2*/ 	.short	(.L_5767 - .L_5766)
.L_5766:
        /*00b4*/ 	.word	0x00000000
.L_5767:


//--------------------- .nv.info._ZN2at6native29vectorized_elementwise_kernelILi2EZZZNS0_21clamp_min_kernel_cudaERNS_18TensorIteratorBaseERKN3c106ScalarEENKUlvE_clEvENKUlvE_clEvEUlhE_St5arrayIPcLm2EEEEviT0_T1_ --------------------------
	.section	.nv.info._ZN2at6native29vectorized_elementwise_kernelILi2EZZZNS0_21clamp_min_kernel_cudaERNS_18TensorIteratorBaseERKN3c106ScalarEENKUlvE_clEvENKUlvE_clEvEUlhE_St5arrayIPcLm2EEEEviT0_T1_,"",@"SHT_CUDA_INFO"
	.sectionflags	@""
	.align	4


	//----- nvinfo : EIATTR_CUDA_API_VERSION
	.align		4
        /*0000*/ 	.byte	0x04, 0x37
        /*0002*/ 	.short	(.L_5769 - .L_5768)
.L_5768:
        /*0004*/ 	.word	0x00000082


	//----- nvinfo : EIATTR_SW2861232_WAR
	.align		4
.L_5769:
        /*0008*/ 	.byte	0x01, 0x35
	.zero		2


	//----- nvinfo : EIATTR_PARAM_CBANK
	.align		4
        /*000c*/ 	.byte	0x04, 0x0a
        /*000e*/ 	.short	(.L_5771 - .L_5770)
	.align		4
.L_5770:
        /*0010*/ 	.word	index@(.nv.constant0._ZN2at6native29vectorized_elementwise_kernelILi2EZZZNS0_21clamp_min_kernel_cudaERNS_18TensorIteratorBaseERKN3c106ScalarEENKUlvE_clEvENKUlvE_clEvEUlhE_St5arrayIPcLm2EEEEviT0_T1_)
        /*0014*/ 	.short	0x0160
        /*0016*/ 	.short	0x0028


	//----- nvinfo : EIATTR_CBANK_PARAM_SIZE
	.align		4
.L_5771:
        /*0018*/ 	.byte	0x03, 0x19
        /*001a*/ 	.short	0x0028


	//----- nvinfo : EIATTR_KPARAM_INFO
	.align		4
        /*001c*/ 	.byte	0x04, 0x17
        /*001e*/ 	.short	(.L_5773 - .L_5772)
.L_5772:
        /*0020*/ 	.word	0x00000000
        /*0024*/ 	.short	0x0002
        /*0026*/ 	.short	0x0018
        /*0028*/ 	.byte	0x00, 0xf0, 0x41, 0x00


	//----- nvinfo : EIATTR_KPARAM_INFO
	.align		4
.L_5773:
        /*002c*/ 	.byte	0x04, 0x17
        /*002e*/ 	.short	(.L_5775 - .L_5774)
.L_5774:
        /*0030*/ 	.word	0x00000000
        /*0034*/ 	.short	0x0001
        /*0036*/ 	.short	0x0008
        /*0038*/ 	.byte	0x00, 0xf0, 0x41, 0x00


	//----- nvinfo : EIATTR_KPARAM_INFO
	.align		4
.L_5775:
        /*003c*/ 	.byte	0x04, 0x17
        /*003e*/ 	.short	(.L_5777 - .L_5776)
.L_5776:
        /*0040*/ 	.word	0x00000000
        /*0044*/ 	.short	0x0000
        /*0046*/ 	.short	0x0000
        /*0048*/ 	.byte	0x00, 0xf0, 0x11, 0x00


	//----- nvinfo : EIATTR_MAXREG_COUNT
	.align		4
.L_5777:
        /*004c*/ 	.byte	0x03, 0x1b
        /*004e*/ 	.short	0x00ff


	//----- nvinfo : EIATTR_MERCURY_ISA_VERSION
	.align		4
        /*0050*/ 	.byte	0x03, 0x5f
        /*0052*/ 	.short	0x0000


	//----- nvinfo : EIATTR_EXIT_INSTR_OFFSETS
	.align		4
        /*0054*/ 	.byte	0x04, 0x1c
        /*0056*/ 	.short	(.L_5779 - .L_5778)


	//   ....[0]....
.L_5778:
        /*0058*/ 	.word	0x000002b0


	//   ....[1]....
        /*005c*/ 	.word	0x00000a20


	//   ....[2]....
        /*0060*/ 	.word	0x00000a70


	//----- nvinfo : EIATTR_MAX_THREADS
	.align		4
.L_5779:
        /*0064*/ 	.byte	0x04, 0x05
        /*0066*/ 	.short	(.L_5781 - .L_5780)
.L_5780:
        /*0068*/ 	.word	0x00000080
        /*006c*/ 	.word	0x00000001
        /*0070*/ 	.word	0x00000001


	//----- nvinfo : EIATTR_CRS_STACK_SIZE
	.align		4
.L_5781:
        /*0074*/ 	.byte	0x04, 0x1e
        /*0076*/ 	.short	(.L_5783 - .L_5782)
.L_5782:
        /*0078*/ 	.word	0x00000000
.L_5783:


//--------------------- .nv.info._ZN2at6native29vectorized_elementwise_kernelILi4EZZZNS0_21clamp_min_kernel_cudaERNS_18TensorIteratorBaseERKN3c106ScalarEENKUlvE_clEvENKUlvE_clEvEUlhE_St5arrayIPcLm2EEEEviT0_T1_ --------------------------
	.section	.nv.info._ZN2at6native29vectorized_elementwise_kernelILi4EZZZNS0_21clamp_min_kernel_cudaERNS_18TensorIteratorBaseERKN3c106ScalarEENKUlvE_clEvENKUlvE_clEvEUlhE_St5arrayIPcLm2EEEEviT0_T1_,"",@"SHT_CUDA_INFO"
	.sectionflags	@""
	.align	4


	//----- nvinfo : EIATTR_CUDA_API_VERSION
	.align		4
        /*0000*/ 	.byte	0x04, 0x37
        /*0002*/ 	.short	(.L_5785 - .L_5784)
.L_5784:
        /*0004*/ 	.word	0x00000082


	//----- nvinfo : EIATTR_SW2861232_WAR
	.align		4
.L_5785:
        /*0008*/ 	.byte	0x01, 0x35
	.zero		2


	//----- nvinfo : EIATTR_PARAM_CBANK
	.align		4
        /*000c*/ 	.byte	0x04, 0x0a
        /*000e*/ 	.short	(.L_5787 - .L_5786)
	.align		4
.L_5786:
        /*0010*/ 	.word	index@(.nv.constant0._ZN2at6native29vectorized_elementwise_kernelILi4EZZZNS0_21clamp_min_kernel_cudaERNS_18TensorIteratorBaseERKN3c106ScalarEENKUlvE_clEvENKUlvE_clEvEUlhE_St5arrayIPcLm2EEEEviT0_T1_)
        /*0014*/ 	.short	0x0160
        /*0016*/ 	.short	0x0028


	//----- nvinfo : EIATTR_CBANK_PARAM_SIZE
	.align		4
.L_5787:
        /*0018*/ 	.byte	0x03, 0x19
        /*001a*/ 	.short	0x0028


	//----- nvinfo : EIATTR_KPARAM_INFO
	.align		4
        /*001c*/ 	.byte	0x04, 0x17
        /*001e*/ 	.short	(.L_5789 - .L_5788)
.L_5788:
        /*0020*/ 	.word	0x00000000
        /*0024*/ 	.short	0x0002
        /*0026*/ 	.short	0x0018
        /*0028*/ 	.byte	0x00, 0xf0, 0x41, 0x00


	//----- nvinfo : EIATTR_KPARAM_INFO
	.align		4
.L_5789:
        /*002c*/ 	.byte	0x04, 0x17
        /*002e*/ 	.short	(.L_5791 - .L_5790)
.L_5790:
        /*0030*/ 	.word	0x00000000
        /*0034*/ 	.short	0x0001
        /*0036*/ 	.short	0x0008
        /*0038*/ 	.byte	0x00, 0xf0, 0x41, 0x00


	//----- nvinfo : EIATTR_KPARAM_INFO
	.align		4
.L_5791:
        /*003c*/ 	.byte	0x04, 0x17
        /*003e*/ 	.short	(.L_5793 - .L_5792)
.L_5792:
        /*0040*/ 	.word	0x00000000
        /*0044*/ 	.short	0x0000
        /*0046*/ 	.short	0x0000
        /*0048*/ 	.byte	0x00, 0xf0, 0x11, 0x00


	//----- nvinfo : EIATTR_MAXREG_COUNT
	.align		4
.L_5793:
        /*004c*/ 	.byte	0x03, 0x1b
        /*004e*/ 	.short	0x00ff


	//----- nvinfo : EIATTR_MERCURY_ISA_VERSION
	.align		4
        /*0050*/ 	.byte	0x03, 0x5f
        /*0052*/ 	.short	0x0000


	//----- nvinfo : EIATTR_EXIT_INSTR_OFFSETS
	.align		4
        /*0054*/ 	.byte	0x04, 0x1c
        /*0056*/ 	.short	(.L_5795 - .L_5794)


	//   ....[0]....
.L_5794:
        /*0058*/ 	.word	0x00000290


	//   ....[1]....
        /*005c*/ 	.word	0x00000a00


	//   ....[2]....
        /*0060*/ 	.word	0x00000a50


	//----- nvinfo : EIATTR_MAX_THREADS
	.align		4
.L_5795:
        /*0064*/ 	.byte	0x04, 0x05
        /*0066*/ 	.short	(.L_5797 - .L_5796)
.L_5796:
        /*0068*/ 	.word	0x00000080
        /*006c*/ 	.word	0x00000001
        /*0070*/ 	.word	0x00000001


	//----- nvinfo : EIATTR_CRS_STACK_SIZE
	.align		4
.L_5797:
        /*0074*/ 	.byte	0x04, 0x1e
        /*0076*/ 	.short	(.L_5799 - .L_5798)
.L_5798:
        /*0078*/ 	.word	0x00000000
.L_5799:


//--------------------- .nv.info._ZN2at6native29vectorized_elementwise_kernelILi8EZZZNS0_21clamp_min_kernel_cudaERNS_18TensorIteratorBaseERKN3c106ScalarEENKUlvE_clEvENKUlvE_clEvEUlhE_St5arrayIPcLm2EEEEviT0_T1_ --------------------------
	.section	.nv.info._ZN2at6native29vectorized_elementwise_kernelILi8EZZZNS0_21clamp_min_kernel_cudaERNS_18TensorIteratorBaseERKN3c106ScalarEENKUlvE_clEvENKUlvE_clEvEUlhE_St5arrayIPcLm2EEEEviT0_T1_,"",@"SHT_CUDA_INFO"
	.sectionflags	@""
	.align	4


	//----- nvinfo : EIATTR_CUDA_API_VERSION
	.align		4
        /*0000*/ 	.byte	0x04, 0x37
        /*0002*/ 	.short	(.L_5801 - .L_5800)
.L_5800:
        /*0004*/ 	.word	0x00000082


	//----- nvinfo : EIATTR_SW2861232_WAR
	.align		4
.L_5801:
        /*0008*/ 	.byte	0x01, 0x35
	.zero		2


	//----- nvinfo : EIATTR_PARAM_CBANK
	.align		4
        /*000c*/ 	.byte	0x04, 0x0a
        /*000e*/ 	.short	(.L_5803 - .L_5802)
	.align		4
.L_5802:
        /*0010*/ 	.word	index@(.nv.constant0._ZN2at6native29vectorized_elementwise_kernelILi8EZZZNS0_21clamp_min_kernel_cudaERNS_18TensorIteratorBaseERKN3c106ScalarEENKUlvE_clEvENKUlvE_clEvEUlhE_St5arrayIPcLm2EEEEviT0_T1_)
        /*0014*/ 	.short	0x0160
        /*0016*/ 	.short	0x0028


	//----- nvinfo : EIATTR_CBANK_PARAM_SIZE
	.align		4
.L_5803:
        /*0018*/ 	.byte	0x03, 0x19
        /*001a*/ 	.short	0x0028


	//----- nvinfo : EIATTR_KPARAM_INFO
	.align		4
        /*001c*/ 	.byte	0x04, 0x17
        /*001e*/ 	.short	(.L_5805 - .L_5804)
.L_5804:
        /*0020*/ 	.word	0x00000000
        /*0024*/ 	.short	0x0002
        /*0026*/ 	.short	0x0018
        /*0028*/ 	.byte	0x00, 0xf0, 0x41, 0x00


	//----- nvinfo : EIATTR_KPARAM_INFO
	.align		4
.L_5805:
        /*002c*/ 	.byte	0x04, 0x17
        /*002e*/ 	.short	(.L_5807 - .L_5806)
.L_5806:
        /*0030*/ 	.word	0x00000000
        /*0034*/ 	.short	0x0001
        /*0036*/ 	.short	0x0008
        /*0038*/ 	.byte	0x00, 0xf0, 0x41, 0x00


	//----- nvinfo : EIATTR_KPARAM_INFO
	.align		4
.L_5807:
        /*003c*/ 	.byte	0x04, 0x17
        /*003e*/ 	.short	(.L_5809 - .L_5808)
.L_5808:
        /*0040*/ 	.word	0x00000000
        /*0044*/ 	.short	0x0000
        /*0046*/ 	.short	0x0000
        /*0048*/ 	.byte	0x00, 0xf0, 0x11, 0x00


	//----- nvinfo : EIATTR_MAXREG_COUNT
	.align		4
.L_5809:
        /*004c*/ 	.byte	0x03, 0x1b
        /*004e*/ 	.short	0x00ff


	//----- nvinfo : EIATTR_MERCURY_ISA_VERSION
	.align		4
        /*0050*/ 	.byte	0x03, 0x5f
        /*0052*/ 	.short	0x0000


	//----- nvinfo : EIATTR_EXIT_INSTR_OFFSETS
	.align		4
        /*0054*/ 	.byte	0x04, 0x1c
        /*0056*/ 	.short	(.L_5811 - .L_5810)


	//   ....[0]....
.L_5810:
        /*0058*/ 	.word	0x00000010


	//----- nvinfo : EIATTR_MAX_THREADS
	.align		4
.L_5811:
        /*005c*/ 	.byte	0x04, 0x05
        /*005e*/ 	.short	(.L_5813 - .L_5812)
.L_5812:
        /*0060*/ 	.word	0x00000080
        /*0064*/ 	.word	0x00000001
        /*0068*/ 	.word	0x00000001
.L_5813:


//--------------------- .nv.info._ZN2at6native18elementwise_kernelILi128ELi4EZNS0_15gpu_kernel_implIZZZNS0_17clamp_kernel_cudaERNS_18TensorIteratorBaseERKN3c106ScalarES8_ENKUlvE_clEvENKUlvE7_clEvEUlNS5_8BFloat16EE_EEvS4_RKT_EUliE_EEviT1_ --------------------------
	.section	.nv.info._ZN2at6native18elementwise_kernelILi128ELi4EZNS0_15gpu_kernel_implIZZZNS0_17clamp_kernel_cudaERNS_18TensorIteratorBaseERKN3c106ScalarES8_ENKUlvE_clEvENKUlvE7_clEvEUlNS5_8BFloat16EE_EEvS4_RKT_EUliE_EEviT1_,"",@"SHT_CUDA_INFO"
	.sectionflags	@""
	.align	4


	//----- nvinfo : EIATTR_CUDA_API_VERSION
	.align		4
        /*0000*/ 	.byte	0x04, 0x37
        /*0002*/ 	.short	(.L_5815 - .L_5814)
.L_5814:
        /*0004*/ 	.word	0x00000082


	//----- nvinfo : EIATTR_SW2861232_WAR
	.align		4
.L_5815:
        /*0008*/ 	.byte	0x01, 0x35
	.zero		2


	//----- nvinfo : EIATTR_PARAM_CBANK
	.align		4
        /*000c*/ 	.byte	0x04, 0x0a
        /*000e*/ 	.short	(.L_5817 - .L_5816)
	.align		4
.L_5816:
        /*0010*/ 	.word	index@(.nv.constant0._ZN2at6native18elementwise_kernelILi128ELi4EZNS0_15gpu_kernel_implIZZZNS0_17clamp_kernel_cudaERNS_18TensorIteratorBaseERKN3c106ScalarES8_ENKUlvE_clEvENKUlvE7_clEvEUlNS5_8BFloat16EE_EEvS4_RKT_EUliE_EEviT1_)
        /*0014*/ 	.short	0x0160
        /*0016*/ 	.short	0x0230


	//----- nvinfo : EIATTR_CBANK_PARAM_SIZE
	.align		4
.L_5817:
        /*0018*/ 	.byte	0x03, 0x19
        /*001a*/ 	.short	0x0230


	//----- nvinfo : EIATTR_KPARAM_INFO
	.align		4
        /*001c*/ 	.byte	0x04, 0x17
        /*001e*/ 	.short	(.L_5819 - .L_5818)
.L_5818:
        /*0020*/ 	.word	0x00000000
        /*0024*/ 	.short	0x0001
        /*0026*/ 	.short	0x0008
        /*0028*/ 	.byte	0x00, 0xf0, 0xa1, 0x08


	//----- nvinfo : EIATTR_KPARAM_INFO
	.align		4
.L_5819:
        /*002c*/ 	.byte	0x04, 0x17
        /*002e*/ 	.short	(.L_5821 - .L_5820)
.L_5820:
        /*0030*/ 	.word	0x00000000
        /*0034*/ 	.short	0x0000
        /*0036*/ 	.short	0x0000
        /*0038*/ 	.byte	0x00, 0xf0, 0x11, 0x00


	//----- nvinfo : EIATTR_MAXREG_COUNT
	.align		4
.L_5821:
        /*003c*/ 	.byte	0x03, 0x1b
        /*003e*/ 	.short	0x0080


	//----- nvinfo : EIATTR_EXTERNS
	.align		4
        /*0040*/ 	.byte	0x04, 0x0f
        /*0042*/ 	.short	(.L_5823 - .L_5822)


	//   ....[0]....
	.align		4
.L_5822:
        /*0044*/ 	.word	index@(__assertfail)


	//----- nvinfo : EIATTR_MERCURY_ISA_VERSION
	.align		4
.L_5823:
        /*0048*/ 	.byte	0x03, 0x5f
        /*004a*/ 	.short	0x0000


	//----- nvinfo : EIATTR_SYSCALL_OFFSETS
	.align		4
        /*004c*/ 	.byte	0x04, 0x46
        /*004e*/ 	.short	(.L_5825 - .L_5824)


	//   ....[0]....
.L_5824:
        /*0050*/ 	.word	0x00001ea0


	//   ....[1]....
        /*0054*/ 	.word	0x00002ef0


	//   ....[2]....
        /*0058*/ 	.word	0x00004df0


	//   ....[3]....
        /*005c*/ 	.word	0x00005e50


	//   ....[4]....
        /*0060*/ 	.word	0x00007d20


	//   ....[5]....
        /*0064*/ 	.word	0x00008d80


	//   ....[6]....
        /*0068*/ 	.word	0x0000ac60


	//   ....[7]....
        /*006c*/ 	.word	0x0000bcc0


	//----- nvinfo : EIATTR_EXIT_INSTR_OFFSETS
	.align		4
.L_5825:
        /*0070*/ 	.byte	0x04, 0x1c
        /*0072*/ 	.short	(.L_5827 - .L_5826)


	//   ....[0]....
.L_5826:
        /*0074*/ 	.word	0x00008e40


	//   ....[1]....
        /*0078*/ 	.word	0x0000aec0


	//   ....[2]....
        /*007c*/ 	.word	0x0000af00


	//   ....[3]....
        /*0080*/ 	.word	0x0000afa0


	//   ....[4]....
        /*0084*/ 	.word	0x0000afe0


	//   ....[5]....
        /*0088*/ 	.word	0x0000b020


	//   ....[6]....
        /*008c*/ 	.word	0x0000b0b0


	//   ....[7]....
        /*0090*/ 	.word	0x0000b0f0


	//   ....[8]....
        /*0094*/ 	.word	0x0000b190


	//   ....[9]....
        /*0098*/ 	.word	0x0000b1e0


	//   ....[10]....
        /*009c*/ 	.word	0x0000b230


	//   ....[11]....
        /*00a0*/ 	.word	0x0000b300


	//   ....[12]....
        /*00a4*/ 	.word	0x0000b360


	//   ....[13]....
        /*00a8*/ 	.word	0x0000b4f0


	//   ....[14]....
        /*00ac*/ 	.word	0x0000b650


	//   ....[15]....
        /*00b0*/ 	.word	0x0000b670


	//   ....[16]....
        /*00b4*/ 	.word	0x0000b730


	//   ....[17]....
        /*00b8*/ 	.word	0x0000b8b0


	//   ....[18]....
        /*00bc*/ 	.word	0x0000ba30


	//   ....[19]....
        /*00c0*/ 	.word	0x0000bb90


	//   ....[20]....
        /*00c4*/ 	.word	0x0000bcd0


	//   ....[21]....
        /*00c8*/ 	.word	0x0000bd10


	//   ....[22]....
        /*00cc*/ 	.word	0x0000bd50


	//----- nvinfo : EIATTR_MAX_THREADS
	.align		4
.L_5827:
        /*00d0*/ 	.byte	0x04, 0x05
        /*00d2*/ 	.short	(.L_5829 - .L_5828)
.L_5828:
        /*00d4*/ 	.word	0x00000080
        /*00d8*/ 	.word	0x00000001
        /*00dc*/ 	.word	0x00000001


	//----- nvinfo : EIATTR_CRS_STACK_SIZE
	.align		4
.L_5829:
        /*00e0*/ 	.byte	0x04, 0x1e
        /*00e2*/ 	.short	(.L_5831 - .L_5830)
.L_5830:
        /*00e4*/ 	.word	0x00000000
.L_5831:


//--------------------- .nv.info._ZN2at6native27unrolled_elementwise_kernelIZZZNS0_17clamp_kernel_cudaERNS_18TensorIteratorBaseERKN3c106ScalarES7_ENKUlvE_clEvENKUlvE7_clEvEUlNS4_8BFloat16EE_St5arrayIPcLm2EELi4E23TrivialOffsetCalculatorILi1EjESG_NS0_6memory12LoadWithCastILi1EEENSH_13StoreWithCastILi1EEEEEviT_T0_T2_T3_T4_T5_ --------------------------
	.section	.nv.info._ZN2at6native27unrolled_elementwise_kernelIZZZNS0_17clamp_kernel_cudaERNS_18TensorIteratorBaseERKN3c106ScalarES7_ENKUlvE_clEvENKUlvE7_clEvEUlNS4_8BFloat16EE_St5arrayIPcLm2EELi4E23TrivialOffsetCalculatorILi1EjESG_NS0_6memory12LoadWithCastILi1EEENSH_13StoreWithCastILi1EEEEEviT_T0_T2_T3_T4_T5_,"",@"SHT_CUDA_INFO"
	.sectionflags	@""
	.align	4


	//----- nvinfo : EIATTR_CUDA_API_VERSION
	.align		4
        /*0000*/ 	.byte	0x04, 0x37
        /*0002*/ 	.short	(.L_5833 - .L_5832)
.L_5832:
        /*0004*/ 	.word	0x00000082


	//----- nvinfo : EIATTR_SW2861232_WAR
	.align		4
.L_5833:
        /*0008*/ 	.byte	0x01, 0x35
	.zero		2


	//----- nvinfo : EIATTR_PARAM_CBANK
	.align		4
        /*000c*/ 	.byte	0x04, 0x0a
        /*000e*/ 	.short	(.L_5835 - .L_5834)
	.align		4
.L_5834:
        /*0010*/ 	.word	index@(.nv.constant0._ZN2at6native27unrolled_elementwise_kernelIZZZNS0_17clamp_kernel_cudaERNS_18TensorIteratorBaseERKN3c106ScalarES7_ENKUlvE_clEvENKUlvE7_clEvEUlNS4_8BFloat16EE_St5arrayIPcLm2EELi4E23TrivialOffsetCalculatorILi1EjESG_NS0_6memory12LoadWithCastILi1EEENSH_13StoreWithCastILi1EEEEEviT_T0_T2_T3_T4_T5_)
        /*0014*/ 	.short	0x0160
        /*0016*/ 	.short	0x003c


	//----- nvinfo : EIATTR_CBANK_PARAM_SIZE
	.align		4
.L_5835:
        /*0018*/ 	.byte	0x03, 0x19
        /*001a*/ 	.short	0x003c


	//----- nvinfo : EIATTR_KPARAM_INFO
	.align		4
        /*001c*/ 	.byte	0x04, 0x17
        /*001e*/ 	.short	(.L_5837 - .L_5836)
.L_5836:
        /*0020*/ 	.word	0x00000000
        /*0024*/ 	.short	0x0006
        /*0026*/ 	.short	0x0034
        /*0028*/ 	.byte	0x00, 0xf0, 0x21, 0x00


	//----- nvinfo : EIATTR_KPARAM_INFO
	.align		4
.L_5837:
        /*002c*/ 	.byte	0x04, 0x17
        /*002e*/ 	.short	(.L_5839 - .L_5838)
.L_5838:
        /*0030*/ 	.word	0x00000000
        /*0034*/ 	.short	0x0005
        /*0036*/ 	.short	0x002c
        /*0038*/ 	.byte	0x00, 0xf0, 0x21, 0x00


	//----- nvinfo : EIATTR_KPARAM_INFO
	.align		4
.L_5839:
        /*003c*/ 	.byte	0x04, 0x17
        /*003e*/ 	.short	(.L_5841 - .L_5840)
.L_5840:
        /*0040*/ 	.word	0x00000000
        /*0044*/ 	.short	0x0004
        /*0046*/ 	.short	0x0029
        /*0048*/ 	.byte	0x00, 0xf0, 0x05, 0x00


	//----- nvinfo : EIATTR_KPARAM_INFO
	.align		4
.L_5841:
        /*004c*/ 	.byte	0x04, 0x17
        /*004e*/ 	.short	(.L_5843 - .L_5842)
.L_5842:
        /*0050*/ 	.word	0x00000000
        /*0054*/ 	.short	0x0003
        /*0056*/ 	.short	0x0028
        /*0058*/ 	.byte	0x00, 0xf0, 0x05, 0x00


	//----- nvinfo : EIATTR_KPARAM_INFO
	.align		4
.L_5843:
        /*005c*/ 	.byte	0x04, 0x17
        /*005e*/ 	.short	(.L_5845 - .L_5844)
.L_5844:
        /*0060*/ 	.word	0x00000000
        /*0064*/ 	.short	0x0002
        /*0066*/ 	.short	0x0018
        /*0068*/ 	.byte	0x00, 0xf0, 0x41, 0x00


	//----- nvinfo : EIATTR_KPARAM_INFO
	.align		4
.L_5845:
        /*006c*/ 	.byte	0x04, 0x17
        /*006e*/ 	.short	(.L_5847 - .L_5846)
.L_5846:
        /*0070*/ 	.word	0x00000000
        /*0074*/ 	.short	0x0001
        /*0076*/ 	.short	0x0008
        /*0078*/ 	.byte	0x00, 0xf0, 0x41, 0x00


	//----- nvinfo : EIATTR_KPARAM_INFO
	.align		4
.L_5847:
        /*007c*/ 	.byte	0x04, 0x17
        /*007e*/ 	.short	(.L_5849 - .L_5848)
.L_5848:
        /*0080*/ 	.word	0x00000000
        /*0084*/ 	.short	0x0000
        /*0086*/ 	.short	0x0000
        /*0088*/ 	.byte	0x00, 0xf0, 0x11, 0x00


	//----- nvinfo : EIATTR_MAXREG_COUNT
	.align		4
.L_5849:
        /*008c*/ 	.byte	0x03, 0x1b
        /*008e*/ 	.short	0x00ff


	//----- nvinfo : EIATTR_EXTERNS
	.align		4
        /*0090*/ 	.byte	0x04, 0x0f
        /*0092*/ 	.short	(.L_5851 - .L_5850)


	//   ....[0]....
	.align		4
.L_5850:
        /*0094*/ 	.word	index@(__assertfail)


	//----- nvinfo : EIATTR_MERCURY_ISA_VERSION
	.align		4
.L_5851:
        /*0098*/ 	.byte	0x03, 0x5f
        /*009a*/ 	.short	0x0000


	//----- nvinfo : EIATTR_SYSCALL_OFFSETS
	.align		4
        /*009c*/ 	.byte	0x04, 0x46
        /*009e*/ 	.short	(.L_5853 - .L_5852)


	//   ....[0]....
.L_5852:
        /*00a0*/ 	.word	0x000010a0


	//   ....[1]....
        /*00a4*/ 	.word	0x000021a0


	//   ....[2]....
        /*00a8*/ 	.word	0x000032b0


	//   ....[3]....
        /*00ac*/ 	.word	0x00004390


	//   ....[4]....
        /*00b0*/ 	.word	0x00005800


	//   ....[5]....
        /*00b4*/ 	.word	0x00006830


	//   ....[6]....
        /*00b8*/ 	.word	0x00007820


	//   ....[7]....
        /*00bc*/ 	.word	0x00008810


	//----- nvinfo : EIATTR_EXIT_INSTR_OFFSETS
	.align		4
.L_5853:
        /*00c0*/ 	.byte	0x04, 0x1c
        /*00c2*/ 	.short	(.L_5855 - .L_5854)


	//   ....[0]....
.L_5854:
        /*00c4*/ 	.word	0x000078e0


	//   ....[1]....
        /*00c8*/ 	.word	0x00007a10


	//   ....[2]....
        /*00cc*/ 	.word	0x00007a50


	//   ....[3]....
        /*00d0*/ 	.word	0x00007af0


	//   ....[4]....
        /*00d4*/ 	.word	0x00007b30


	//   ....[5]....
        /*00d8*/ 	.word	0x00007b70


	//   ....[6]....
        /*00dc*/ 	.word	0x00007c00


	//   ....[7]....
        /*00e0*/ 	.word	0x00007c40


	//   ....[8]....
        /*00e4*/ 	.word	0x00007ce0


	//   ....[9]....
        /*00e8*/ 	.word	0x00007d30


	//   ....[10]....
        /*00ec*/ 	.word	0x00007d80


	//   ....[11]....
        /*00f0*/ 	.word	0x00007e50


	//   ....[12]....
        /*00f4*/ 	.word	0x00007eb0


	//   ....[13]....
        /*00f8*/ 	.word	0x00008040


	//   ....[14]....
        /*00fc*/ 	.word	0x000081a0


	//   ....[15]....
        /*0100*/ 	.word	0x000081c0


	//   ....[16]....
        /*0104*/ 	.word	0x00008280


	//   ....[17]....
        /*0108*/ 	.word	0x00008400


	//   ....[18]....
        /*010c*/ 	.word	0x00008580


	//   ....[19]....
        /*0110*/ 	.word	0x000086e0


	//   ....[20]....
        /*0114*/ 	.word	0x00008820


	//   ....[21]....
        /*0118*/ 	.word	0x00008860


	//   ....[22]....
        /*011c*/ 	.word	0x000088a0


	//----- nvinfo : EIATTR_MAX_THREADS
	.align		4
.L_5855:
        /*0120*/ 	.byte	0x04, 0x05
        /*0122*/ 	.short	(.L_5857 - .L_5856)
.L_5856:
        /*0124*/ 	.word	0x00000080
        /*0128*/ 	.word	0x00000001
        /*012c*/ 	.word	0x00000001


	//----- nvinfo : EIATTR_CRS_STACK_SIZE
	.align		4
.L_5857:
        /*0130*/ 	.byte	0x04, 0x1e
        /*0132*/ 	.short	(.L_5859 - .L_5858)
.L_5858:
        /*0134*/ 	.word	0x00000000
.L_5859:


//--------------------- .nv.info._ZN2at6native18elementwise_kernelILi128ELi4EZNS0_22gpu_kernel_impl_nocastIZZZNS0_17clamp_kernel_cudaERNS_18TensorIteratorBaseERKN3c106ScalarES8_ENKUlvE_clEvENKUlvE7_clEvEUlNS5_8BFloat16EE_EEvS4_RKT_EUliE_EEviT1_ --------------------------
	.section	.nv.info._ZN2at6native18elementwise_kernelILi128ELi4EZNS0_22gpu_kernel_impl_nocastIZZZNS0_17clamp_kernel_cudaERNS_18TensorIteratorBaseERKN3c106ScalarES8_ENKUlvE_clEvENKUlvE7_clEvEUlNS5_8BFloat16EE_EEvS4_RKT_EUliE_EEviT1_,"",@"SHT_CUDA_INFO"
	.sectionflags	@""
	.align	4


	//----- nvinfo : EIATTR_CUDA_API_VERSION
	.align		4
        /*0000*/ 	.byte	0x04, 0x37
        /*0002*/ 	.short	(.L_5861 - .L_5860)
.L_5860:
        /*0004*/ 	.word	0x00000082


	//----- nvinfo : EIATTR_SW2861232_WAR
	.align		4
.L_5861:
        /*0008*/ 	.byte	0x01, 0x35
	.zero		2


	//----- nvinfo : EIATTR_PARAM_CBANK
	.align		4
        /*000c*/ 	.byte	0x04, 0x0a
        /*000e*/ 	.short	(.L_5863 - .L_5862)
	.align		4
.L_5862:
        /*0010*/ 	.word	index@(.nv.constant0._ZN2at6native18elementwise_kernelILi128ELi4EZNS0_22gpu_kernel_impl_nocastIZZZNS0_17clamp_kernel_cudaERNS_18TensorIteratorBaseERKN3c106ScalarES8_ENKUlvE_clEvENKUlvE7_clEvEUlNS5_8BFloat16EE_EEvS4_RKT_EUliE_EEviT1_)
        /*0014*/ 	.short	0x0160
        /*0016*/ 	.short	0x0228


	//----- nvinfo : EIATTR_CBANK_PARAM_SIZE
	.align		4
.L_5863:
        /*0018*/ 	.byte	0x03, 0x19
        /*001a*/ 	.short	0x0228


	//----- nvinfo : EIATTR_KPARAM_INFO
	.align		4
        /*001c*/ 	.byte	0x04, 0x17
        /*001e*/ 	.short	(.L_5865 - .L_5864)
.L_5864:
        /*0020*/ 	.word	0x00000000
        /*0024*/ 	.short	0x0001
        /*0026*/ 	.short	0x0008
        /*0028*/ 	.byte	0x00, 0xf0, 0x81, 0x08


	//----- nvinfo : EIATTR_KPARAM_INFO
	.align		4
.L_5865:
        /*002c*/ 	.byte	0x04, 0x17
        /*002e*/ 	.short	(.L_5867 - .L_5866)
.L_5866:
        /*0030*/ 	.word	0x00000000
        /*0034*/ 	.short	0x0000
        /*0036*/ 	.short	0x0000
        /*0038*/ 	.byte	0x00, 0xf0, 0x11, 0x00


	//----- nvinfo : EIATTR_MAXREG_COUNT
	.align		4
.L_5867:
        /*003c*/ 	.byte	0x03, 0x1b
        /*003e*/ 	.short	0x0080


	//----- nvinfo : EIATTR_MERCURY_ISA_VERSION
	.align		4
        /*0040*/ 	.byte	0x03, 0x5f
        /*0042*/ 	.short	0x0000


	//----- nvinfo : EIATTR_EXIT_INSTR_OFFSETS
	.align		4
        /*0044*/ 	.byte	0x04, 0x1c
        /*0046*/ 	.short	(.L_5869 - .L_5868)


	//   ....[0]....
.L_5868:
        /*0048*/ 	.word	0x00002ef0


	//   ....[1]....
        /*004c*/ 	.word	0x00003e40


	//----- nvinfo : EIATTR_MAX_THREADS
	.align		4
.L_5869:
        /*0050*/ 	.byte	0x04, 0x05
        /*0052*/ 	.short	(.L_5871 - .L_5870)
.L_5870:
        /*0054*/ 	.word	0x00000080
        /*0058*/ 	.word	0x00000001
        /*005c*/ 	.word	0x00000001


	//----- nvinfo : EIATTR_CRS_STACK_SIZE
	.align		4
.L_5871:
        /*0060*/ 	.byte	0x04, 0x1e
        /*0062*/ 	.short	(.L_5873 - .L_5872)
.L_5872:
        /*0064*/ 	.word	0x00000000
.L_5873:


//--------------------- .nv.info._ZN2at6native27unrolled_elementwise_kernelIZZZNS0_17clamp_kernel_cudaERNS_18TensorIteratorBaseERKN3c106ScalarES7_ENKUlvE_clEvENKUlvE7_clEvEUlNS4_8BFloat16EE_St5arrayIPcLm2EELi4E23TrivialOffsetCalculatorILi1EjESG_NS0_6memory15LoadWithoutCastENSH_16StoreWithoutCastEEEviT_T0_T2_T3_T4_T5_ --------------------------
	.section	.nv.info._ZN2at6native27unrolled_elementwise_kernelIZZZNS0_17clamp_kernel_cudaERNS_18TensorIteratorBaseERKN3c106ScalarES7_ENKUlvE_clEvENKUlvE7_clEvEUlNS4_8BFloat16EE_St5arrayIPcLm2EELi4E23TrivialOffsetCalculatorILi1EjESG_NS0_6memory15LoadWithoutCastENSH_16StoreWithoutCastEEEviT_T0_T2_T3_T4_T5_,"",@"SHT_CUDA_INFO"
	.sectionflags	@""
	.align	4


	//----- nvinfo : EIATTR_CUDA_API_VERSION
	.align		4
        /*0000*/ 	.byte	0x04, 0x37
        /*0002*/ 	.short	(.L_5875 - .L_5874)
.L_5874:
        /*0004*/ 	.word	0x00000082


	//----- nvinfo : EIATTR_SW2861232_WAR
	.align		4
.L_5875:
        /*0008*/ 	.byte	0x01, 0x35
	.zero		2


	//----- nvinfo : EIATTR_PARAM_CBANK
	.align		4
        /*000c*/ 	.byte	0x04, 0x0a
        /*000e*/ 	.short	(.L_5877 - .L_5876)
	.align		4
.L_5876:
        /*0010*/ 	.word	index@(.nv.constant0._ZN2at6native27unrolled_elementwise_kernelIZZZNS0_17clamp_kernel_cudaERNS_18TensorIteratorBaseERKN3c106ScalarES7_ENKUlvE_clEvENKUlvE7_clEvEUlNS4_8BFloat16EE_St5arrayIPcLm2EELi4E23TrivialOffsetCalculatorILi1EjESG_NS0_6memory15LoadWithoutCastENSH_16StoreWithoutCastEEEviT_T0_T2_T3_T4_T5_)
        /*0014*/ 	.short	0x0160
        /*0016*/ 	.short	0x002c


	//----- nvinfo : EIATTR_CBANK_PARAM_SIZE
	.align		4
.L_5877:
        /*0018*/ 	.byte	0x03, 0x19
        /*001a*/ 	.short	0x002c


	//----- nvinfo : EIATTR_KPARAM_INFO
	.align		4
        /*001c*/ 	.byte	0x04, 0x17
        /*001e*/ 	.short	(.L_5879 - .L_5878)
.L_5878:
        /*0020*/ 	.word	0x00000000
        /*0024*/ 	.short	0x0006
        /*0026*/ 	.short	0x002b
        /*0028*/ 	.byte	0x00, 0xf0, 0x05, 0x00


	//----- nvinfo : EIATTR_KPARAM_INFO
	.align		4
.L_5879:
        /*002c*/ 	.byte	0x04, 0x17
        /*002e*/ 	.short	(.L_5881 - .L_5880)
.L_5880:
        /*0030*/ 	.word	0x00000000
        /*0034*/ 	.short	0x0005
        /*0036*/ 	.short	0x002a
        /*0038*/ 	.byte	0x00, 0xf0, 0x05, 0x00


	//----- nvinfo : EIATTR_KPARAM_INFO
	.align		4
.L_5881:
        /*003c*/ 	.byte	0x04, 0x17
        /*003e*/ 	.short	(.L_5883 - .L_5882)
.L_5882:
        /*0040*/ 	.word	0x00000000
        /*0044*/ 	.short	0x0004
        /*0046*/ 	.short	0x0029
        /*0048*/ 	.byte	0x00, 0xf0, 0x05, 0x00


	//----- nvinfo : EIATTR_KPARAM_INFO
	.align		4
.L_5883:
        /*004c*/ 	.byte	0x04, 0x17
        /*004e*/ 	.short	(.L_5885 - .L_5884)
.L_5884:
        /*0050*/ 	.word	0x00000000
        /*0054*/ 	.short	0x0003
        /*0056*/ 	.short	0x0028
        /*0058*/ 	.byte	0x00, 0xf0, 0x05, 0x00


	//----- nvinfo : EIATTR_KPARAM_INFO
	.align		4
.L_5885:
        /*005c*/ 	.byte	0x04, 0x17
        /*005e*/ 	.short	(.L_5887 - .L_5886)
.L_5886:
        /*0060*/ 	.word	0x00000000
        /*0064*/ 	.short	0x0002
        /*0066*/ 	.short	0x0018
        /*0068*/ 	.byte	0x00, 0xf0, 0x41, 0x00


	//----- nvinfo : EIATTR_KPARAM_INFO
	.align		4
.L_5887:
        /*006c*/ 	.byte	0x04, 0x17
        /*006e*/ 	.short	(.L_5889 - .L_5888)
.L_5888:
        /*0070*/ 	.word	0x00000000
        /*0074*/ 	.short	0x0001
        /*0076*/ 	.short	0x0008
        /*0078*/ 	.byte	0x00, 0xf0, 0x41, 0x00


	//----- nvinfo : EIATTR_KPARAM_INFO
	.align		4
.L_5889:
        /*007c*/ 	.byte	0x04, 0x17
        /*007e*/ 	.short	(.L_5891 - .L_5890)
.L_5890:
        /*0080*/ 	.word	0x00000000
        /*0084*/ 	.short	0x0000
        /*0086*/ 	.short	0x0000
        /*0088*/ 	.byte	0x00, 0xf0, 0x11, 0x00


	//----- nvinfo : EIATTR_MAXREG_COUNT
	.align		4
.L_5891:
        /*008c*/ 	.byte	0x03, 0x1b
        /*008e*/ 	.short	0x00ff


	//----- nvinfo : EIATTR_MERCURY_ISA_VERSION
	.align		4
        /*0090*/ 	.byte	0x03, 0x5f
        /*0092*/ 	.short	0x0000


	//----- nvinfo : EIATTR_EXIT_INSTR_OFFSETS
	.align		4
        /*0094*/ 	.byte	0x04, 0x1c
        /*0096*/ 	.short	(.L_5893 - .L_5892)


	//   ....[0]....
.L_5892:
        /*0098*/ 	.word	0x00000650


	//   ....[1]....
        /*009c*/ 	.word	0x000006b0


	//----- nvinfo : EIATTR_MAX_THREADS
	.align		4
.L_5893:
        /*00a0*/ 	.byte	0x04, 0x05
        /*00a2*/ 	.short	(.L_5895 - .L_5894)
.L_5894:
        /*00a4*/ 	.word	0x00000080
        /*00a8*/ 	.word	0x00000001
        /*00ac*/ 	.word	0x00000001


	//----- nvinfo : EIATTR_CRS_STACK_SIZE
	.align		4
.L_5895:
        /*00b0*/ 	.byte	0x04, 0x1e
        /*00b2*/ 	.short	(.L_5897 - .L_5896)
.L_5896:
        /*00b4*/ 	.word	0x00000000
.L_5897:


//--------------------- .nv.info._ZN2at6native29vectorized_elementwise_kernelILi2EZZZNS0_17clamp_kernel_cudaERNS_18TensorIteratorBaseERKN3c106ScalarES7_ENKUlvE_clEvENKUlvE7_clEvEUlNS4_8BFloat16EE_St5arrayIPcLm2EEEEviT0_T1_ --------------------------
	.section	.nv.info._ZN2at6native29vectorized_elementwise_kernelILi2EZZZNS0_17clamp_kernel_cudaERNS_18TensorIteratorBaseERKN3c106ScalarES7_ENKUlvE_clEvENKUlvE7_clEvEUlNS4_8BFloat16EE_St5arrayIPcLm2EEEEviT0_T1_,"",@"SHT_CUDA_INFO"
	.sectionflags	@""
	.align	4


	//----- nvinfo : EIATTR_CUDA_API_VERSION
	.align		4
        /*0000*/ 	.byte	0x04, 0x37
        /*0002*/ 	.short	(.L_5899 - .L_5898)
.L_5898:
        /*0004*/ 	.word	0x00000082


	//----- nvinfo : EIATTR_SW2861232_WAR
	.align		4
.L_5899:
        /*0008*/ 	.byte	0x01, 0x35
	.zero		2


	//----- nvinfo : EIATTR_PARAM_CBANK
	.align		4
        /*000c*/ 	.byte	0x04, 0x0a
        /*000e*/ 	.short	(.L_5901 - .L_5900)
	.align		4
.L_5900:
        /*0010*/ 	.word	index@(.nv.constant0._ZN2at6native29vectorized_elementwise_kernelILi2EZZZNS0_17clamp_kernel_cudaERNS_18TensorIteratorBaseERKN3c106ScalarES7_ENKUlvE_clEvENKUlvE7_clEvEUlNS4_8BFloat16EE_St5arrayIPcLm2EEEEviT0_T1_)
        /*0014*/ 	.short	0x0160
        /*0016*/ 	.short	0x0028


	//----- nvinfo : EIATTR_CBANK_PARAM_SIZE
	.align		4
.L_5901:
        /*0018*/ 	.byte	0x03, 0x19
        /*001a*/ 	.short	0x0028


	//----- nvinfo : EIATTR_KPARAM_INFO
	.align		4
        /*001c*/ 	.byte	0x04, 0x17
        /*001e*/ 	.short	(.L_5903 - .L_5902)
.L_5902:
        /*0020*/ 	.word	0x00000000
        /*0024*/ 	.short	0x0002
        /*0026*/ 	.short	0x0018
        /*0028*/ 	.byte	0x00, 0xf0, 0x41, 0x00


	//----- nvinfo : EIATTR_KPARAM_INFO
	.align		4
.L_5903:
        /*002c*/ 	.byte	0x04, 0x17
        /*002e*/ 	.short	(.L_5905 - .L_5904)
.L_5904:
        /*0030*/ 	.word	0x00000000
        /*0034*/ 	.short	0x0001
        /*0036*/ 	.short	0x0008
        /*0038*/ 	.byte	0x00, 0xf0, 0x41, 0x00


	//----- nvinfo : EIATTR_KPARAM_INFO
	.align		4
.L_5905:
        /*003c*/ 	.byte	0x04, 0x17
        /*003e*/ 	.short	(.L_5907 - .L_5906)
.L_5906:
        /*0040*/ 	.word	0x00000000
        /*0044*/ 	.short	0x0000
        /*0046*/ 	.short	0x0000
        /*0048*/ 	.byte	0x00, 0xf0, 0x11, 0x00


	//----- nvinfo : EIATTR_MAXREG_COUNT
	.align		4
.L_5907:
        /*004c*/ 	.byte	0x03, 0x1b
        /*004e*/ 	.short	0x00ff


	//----- nvinfo : EIATTR_MERCURY_ISA_VERSION
	.align		4
        /*0050*/ 	.byte	0x03, 0x5f
        /*0052*/ 	.short	0x0000


	//----- nvinfo : EIATTR_EXIT_INSTR_OFFSETS
	.align		4
        /*0054*/ 	.byte	0x04, 0x1c
        /*0056*/ 	.short	(.L_5909 - .L_5908)


	//   ....[0]....
.L_5908:
        /*0058*/ 	.word	0x00000680


	//   ....[1]....
        /*005c*/ 	.word	0x000013b0


	//   ....[2]....
        /*0060*/ 	.word	0x00001400


	//----- nvinfo : EIATTR_MAX_THREADS
	.align		4
.L_5909:
        /*0064*/ 	.byte	0x04, 0x05
        /*0066*/ 	.short	(.L_5911 - .L_5910)
.L_5910:
        /*0068*/ 	.word	0x00000080
        /*006c*/ 	.word	0x00000001
        /*0070*/ 	.word	0x00000001


	//----- nvinfo : EIATTR_CRS_STACK_SIZE
	.align		4
.L_5911:
        /*0074*/ 	.byte	0x04, 0x1e
        /*0076*/ 	.short	(.L_5913 - .L_5912)
.L_5912:
        /*0078*/ 	.word	0x00000000
.L_5913:


//--------------------- .nv.info._ZN2at6native29vectorized_elementwise_kernelILi4EZZZNS0_17clamp_kernel_cudaERNS_18TensorIteratorBaseERKN3c106ScalarES7_ENKUlvE_clEvENKUlvE7_clEvEUlNS4_8BFloat16EE_St5arrayIPcLm2EEEEviT0_T1_ --------------------------
	.section	.nv.info._ZN2at6native29vectorized_elementwise_kernelILi4EZZZNS0_17clamp_kernel_cudaERNS_18TensorIteratorBaseERKN3c106ScalarES7_ENKUlvE_clEvENKUlvE7_clEvEUlNS4_8BFloat16EE_St5arrayIPcLm2EEEEviT0_T1_,"",@"SHT_CUDA_INFO"
	.sectionflags	@""
	.align	4


	//----- nvinfo : EIATTR_CUDA_API_VERSION
	.align		4
        /*0000*/ 	.byte	0x04, 0x37
        /*0002*/ 	.short	(.L_5915 - .L_5914)
.L_5914:
        /*0004*/ 	.word	0x00000082


	//----- nvinfo : EIATTR_SW2861232_WAR
	.align		4
.L_5915:
        /*0008*/ 	.byte	0x01, 0x35
	.zero		2


	//----- nvinfo : EIATTR_PARAM_CBANK
	.align		4
        /*000c*/ 	.byte	0x04, 0x0a
        /*000e*/ 	.short	(.L_5917 - .L_5916)
	.align		4
.L_5916:
        /*0010*/ 	.word	index@(.nv.constant0._ZN2at6native29vectorized_elementwise_kernelILi4EZZZNS0_17clamp_kernel_cudaERNS_18TensorIteratorBaseERKN3c106ScalarES7_ENKUlvE_clEvENKUlvE7_clEvEUlNS4_8BFloat16EE_St5arrayIPcLm2EEEEviT0_T1_)
        /*0014*/ 	.short	0x0160
        /*0016*/ 	.short	0x0028


	//----- nvinfo : EIATTR_CBANK_PARAM_SIZE
	.align		4
.L_5917:
        /*0018*/ 	.byte	0x03, 0x19
        /*001a*/ 	.short	0x0028


	//----- nvinfo : EIATTR_KPARAM_INFO
	.align		4
        /*001c*/ 	.byte	0x04, 0x17
        /*001e*/ 	.short	(.L_5919 - .L_5918)
.L_5918:
        /*0020*/ 	.word	0x00000000
        /*0024*/ 	.short	0x0002
        /*0026*/ 	.short	0x0018
        /*0028*/ 	.byte	0x00, 0xf0, 0x41, 0x00


	//----- nvinfo : EIATTR_KPARAM_INFO
	.align		4
.L_5919:
        /*002c*/ 	.byte	0x04, 0x17
        /*002e*/ 	.short	(.L_5921 - .L_5920)
.L_5920:
        /*0030*/ 	.word	0x00000000
        /*0034*/ 	.short	0x0001
        /*0036*/ 	.short	0x0008
        /*0038*/ 	.byte	0x00, 0xf0, 0x41, 0x00


	//----- nvinfo : EIATTR_KPARAM_INFO
	.align		4
.L_5921:
        /*003c*/ 	.byte	0x04, 0x17
        /*003e*/ 	.short	(.L_5923 - .L_5922)
.L_5922:
        /*0040*/ 	.word	0x00000000
        /*0044*/ 	.short	0x0000
        /*0046*/ 	.short	0x0000
        /*0048*/ 	.byte	0x00, 0xf0, 0x11, 0x00


	//----- nvinfo : EIATTR_MAXREG_COUNT
	.align		4
.L_5923:
        /*004c*/ 	.byte	0x03, 0x1b
        /*004e*/ 	.short	0x00ff


	//----- nvinfo : EIATTR_MERCURY_ISA_VERSION
	.align		4
        /*0050*/ 	.byte	0x03, 0x5f
        /*0052*/ 	.short	0x0000


	//----- nvinfo : EIATTR_EXIT_INSTR_OFFSETS
	.align		4
        /*0054*/ 	.byte	0x04, 0x1c
        /*0056*/ 	.short	(.L_5925 - .L_5924)


	//   ....[0]....
.L_5924:
        /*0058*/ 	.word	0x00000660


	//   ....[1]....
        /*005c*/ 	.word	0x00001390


	//   ....[2]....
        /*0060*/ 	.word	0x000013e0


	//----- nvinfo : EIATTR_MAX_THREADS
	.align		4
.L_5925:
        /*0064*/ 	.byte	0x04, 0x05
        /*0066*/ 	.short	(.L_5927 - .L_5926)
.L_5926:
        /*0068*/ 	.word	0x00000080
        /*006c*/ 	.word	0x00000001
        /*0070*/ 	.word	0x00000001


	//----- nvinfo : EIATTR_CRS_STACK_SIZE
	.align		4
.L_5927:
        /*0074*/ 	.byte	0x04, 0x1e
        /*0076*/ 	.short	(.L_5929 - .L_5928)
.L_5928:
        /*0078*/ 	.word	0x00000000
.L_5929:


//--------------------- .nv.info._ZN2at6native29vectorized_elementwise_kernelILi8EZZZNS0_17clamp_kernel_cudaERNS_18TensorIteratorBaseERKN3c106ScalarES7_ENKUlvE_clEvENKUlvE7_clEvEUlNS4_8BFloat16EE_St5arrayIPcLm2EEEEviT0_T1_ --------------------------
	.section	.nv.info._ZN2at6native29vectorized_elementwise_kernelILi8EZZZNS0_17clamp_kernel_cudaERNS_18TensorIteratorBaseERKN3c106ScalarES7_ENKUlvE_clEvENKUlvE7_clEvEUlNS4_8BFloat16EE_St5arrayIPcLm2EEEEviT0_T1_,"",@"SHT_CUDA_INFO"
	.sectionflags	@""
	.align	4


	//----- nvinfo : EIATTR_CUDA_API_VERSION
	.align		4
        /*0000*/ 	.byte	0x04, 0x37
        /*0002*/ 	.short	(.L_5931 - .L_5930)
.L_5930:
        /*0004*/ 	.word	0x00000082


	//----- nvinfo : EIATTR_SW2861232_WAR
	.align		4
.L_5931:
        /*0008*/ 	.byte	0x01, 0x35
	.zero		2


	//----- nvinfo : EIATTR_PARAM_CBANK
	.align		4
        /*000c*/ 	.byte	0x04, 0x0a
        /*000e*/ 	.short	(.L_5933 - .L_5932)
	.align		4
.L_5932:
        /*0010*/ 	.word	index@(.nv.constant0._ZN2at6native29vectorized_elementwise_kernelILi8EZZZNS0_17clamp_kernel_cudaERNS_18TensorIteratorBaseERKN3c106ScalarES7_ENKUlvE_clEvENKUlvE7_clEvEUlNS4_8BFloat16EE_St5arrayIPcLm2EEEEviT0_T1_)
        /*0014*/ 	.short	0x0160
        /*0016*/ 	.short	0x0028


	//----- nvinfo : EIATTR_CBANK_PARAM_SIZE
	.align		4
.L_5933:
        /*0018*/ 	.byte	0x03, 0x19
        /*001a*/ 	.short	0x0028


	//----- nvinfo : EIATTR_KPARAM_INFO
	.align		4
        /*001c*/ 	.byte	0x04, 0x17
        /*001e*/ 	.short	(.L_5935 - .L_5934)
.L_5934:
        /*0020*/ 	.word	0x00000000
        /*0024*/ 	.short	0x0002
        /*0026*/ 	.short	0x0018
        /*0028*/ 	.byte	0x00, 0xf0, 0x41, 0x00


	//----- nvinfo : EIATTR_KPARAM_INFO
	.align		4
.L_5935:
        /*002c*/ 	.byte	0x04, 0x17
        /*002e*/ 	.short	(.L_5937 - .L_5936)
.L_5936:
        /*0030*/ 	.word	0x00000000
        /*0034*/ 	.short	0x0001
        /*0036*/ 	.short	0x0008
        /*0038*/ 	.byte	0x00, 0xf0, 0x41, 0x00


	//----- nvinfo : EIATTR_KPARAM_INFO
	.align		4
.L_5937:
        /*003c*/ 	.byte	0x04, 0x17
        /*003e*/ 	.short	(.L_5939 - .L_5938)
.L_5938:
        /*0040*/ 	.word	0x00000000
        /*0044*/ 	.short	0x0000
        /*0046*/ 	.short	0x0000
        /*0048*/ 	.byte	0x00, 0xf0, 0x11, 0x00


	//----- nvinfo : EIATTR_MAXREG_COUNT
	.align		4
.L_5939:
        /*004c*/ 	.byte	0x03, 0x1b
        /*004e*/ 	.short	0x00ff


	//----- nvinfo : EIATTR_MERCURY_ISA_VERSION
	.align		4
        /*0050*/ 	.byte	0x03, 0x5f
        /*0052*/ 	.short	0x0000


	//----- nvinfo : EIATTR_EXIT_INSTR_OFFSETS
	.align		4
        /*0054*/ 	.byte	0x04, 0x1c
        /*0056*/ 	.short	(.L_5941 - .L_5940)


	//   ....[0]....
.L_5940:
        /*0058*/ 	.word	0x00000010


	//----- nvinfo : EIATTR_MAX_THREADS
	.align		4
.L_5941:
        /*005c*/ 	.byte	0x04, 0x05
        /*005e*/ 	.short	(.L_5943 - .L_5942)
.L_5942:
        /*0060*/ 	.word	0x00000080
        /*0064*/ 	.word	0x00000001
        /*0068*/ 	.word	0x00000001
.L_5943:


//--------------------- .nv.info._ZN2at6native18elementwise_kernelILi128ELi4EZNS0_15gpu_kernel_implIZZZNS0_17clamp_kernel_cudaERNS_18TensorIteratorBaseERKN3c106ScalarES8_ENKUlvE_clEvENKUlvE6_clEvEUlNS5_4HalfEE_EEvS4_RKT_EUliE_EEviT1_ --------------------------
	.section	.nv.info._ZN2at6native18elementwise_kernelILi128ELi4EZNS0_15gpu_kernel_implIZZZNS0_17clamp_kernel_cudaERNS_18TensorIteratorBaseERKN3c106ScalarES8_ENKUlvE_clEvENKUlvE6_clEvEUlNS5_4HalfEE_EEvS4_RKT_EUliE_EEviT1_,"",@"SHT_CUDA_INFO"
	.sectionflags	@""
	.align	4


	//----- nvinfo : EIATTR_CUDA_API_VERSION
	.align		4
        /*0000*/ 	.byte	0x04, 0x37
        /*0002*/ 	.short	(.L_5945 - .L_5944)
.L_5944:
        /*0004*/ 	.word	0x00000082


	//----- nvinfo : EIATTR_SW2861232_WAR
	.align		4
.L_5945:
        /*0008*/ 	.byte	0x01, 0x35
	.zero		2


	//----- nvinfo : EIATTR_PARAM_CBANK
	.align		4
        /*000c*/ 	.byte	0x04, 0x0a
        /*000e*/ 	.short	(.L_5947 - .L_5946)
	.align		4
.L_5946:
        /*0010*/ 	.word	index@(.nv.constant0._ZN2at6native18elementwise_kernelILi128ELi4EZNS0_15gpu_kernel_implIZZZNS0_17clamp_kernel_cudaERNS_18TensorIteratorBaseERKN3c106ScalarES8_ENKUlvE_clEvENKUlvE6_clEvEUlNS5_4HalfEE_EEvS4_RKT_EUliE_EEviT1_)
        /*0014*/ 	.short	0x0160
        /*0016*/ 	.short	0x0230


	//----- nvinfo : EIATTR_CBANK_PARAM_SIZE
	.align		4
.L_5947:
        /*0018*/ 	.byte	0x03, 0x19
        /*001a*/ 	.short	0x0230


	//----- nvinfo : EIATTR_KPARAM_INFO
	.align		4
        /*001c*/ 	.byte	0x04, 0x17
        /*001e*/ 	.short	(.L_5949 - .L_5948)
.L_5948:
        /*0020*/ 	.word	0x00000000
        /*0024*/ 	.short	0x0001
        /*0026*/ 	.short	0x0008
        /*0028*/ 	.byte	0x00, 0xf0, 0xa1, 0x08


	//----- nvinfo : EIATTR_KPARAM_INFO
	.align		4
.L_5949:
        /*002c*/ 	.byte	0x04, 0x17
        /*002e*/ 	.short	(.L_5951 - .L_5950)
.L_5950:
        /*0030*/ 	.word	0x00000000
        /*0034*/ 	.short	0x0000
        /*0036*/ 	.short	0x0000
        /*0038*/ 	.byte	0x00, 0xf0, 0x11, 0x00


	//----- nvinfo : EIATTR_MAXREG_COUNT
	.align		4
.L_5951:
        /*003c*/ 	.byte	0x03, 0x1b
        /*003e*/ 	.short	0x0080


	//----- nvinfo : EIATTR_EXTERNS
	.align		4
        /*0040*/ 	.byte	0x04, 0x0f
        /*0042*/ 	.short	(.L_5953 - .L_5952)


	//   ....[0]....
	.align		4
.L_5952:
        /*0044*/ 	.word	index@(__assertfail)


	//----- nvinfo : EIATTR_MERCURY_ISA_VERSION
	.align		4
.L_5953:
        /*0048*/ 	.byte	0x03, 0x5f
        /*004a*/ 	.short	0x0000


	//----- nvinfo : EIATTR_SYSCALL_OFFSETS
	.align		4
        /*004c*/ 	.byte	0x04, 0x46
        /*004e*/ 	.short	(.L_5955 - .L_5954)


	//   ....[0]....
.L_5954:
        /*0050*/ 	.word	0x00001e70


	//   ....[1]....
        /*0054*/ 	.word	0x00002ec0


	//   ....[2]....
        /*0058*/ 	.word	0x00004d90


	//   ....[3]....
        /*005c*/ 	.word	0x00005de0


	//   ....[4]....
        /*0060*/ 	.word	0x00007c80


	//   ....[5]....
        /*0064*/ 	.word	0x00008cd0


	//   ....[6]....
        /*0068*/ 	.word	0x0000ab80


	//   ....[7]....
        /*006c*/ 	.word	0x0000bbd0


	//----- nvinfo : EIATTR_EXIT_INSTR_OFFSETS
	.align		4
.L_5955:
        /*0070*/ 	.byte	0x04, 0x1c
        /*0072*/ 	.short	(.L_5957 - .L_5956)


	//   ....[0]....
.L_5956:
        /*0074*/ 	.word	0x00008d90


	//   ....[1]....
        /*0078*/ 	.word	0x0000add0


	//   ....[2]....
        /*007c*/ 	.word	0x0000ae10


	//   ....[3]....
        /*0080*/ 	.word	0x0000aeb0


	//   ....[4]....
        /*0084*/ 	.word	0x0000aef0


	//   ....[5]....
        /*0088*/ 	.word	0x0000af30


	//   ....[6]....
        /*008c*/ 	.word	0x0000afc0


	//   ....[7]....
        /*0090*/ 	.word	0x0000afe0


	//   ....[8]....
        /*0094*/ 	.word	0x0000b080


	//   ....[9]....
        /*0098*/ 	.word	0x0000b0d0


	//   ....[10]....
        /*009c*/ 	.word	0x0000b120


	//   ....[11]....
        /*00a0*/ 	.word	0x0000b1f0


	//   ....[12]....
        /*00a4*/ 	.word	0x0000b250


	//   ....[13]....
        /*00a8*/ 	.word	0x0000b3e0


	//   ....[14]....
        /*00ac*/ 	.word	0x0000b540


	//   ....[15]....
        /*00b0*/ 	.word	0x0000b580


	//   ....[16]....
        /*00b4*/ 	.word	0x0000b640


	//   ....[17]....
        /*00b8*/ 	.word	0x0000b7c0


	//   ....[18]....
        /*00bc*/ 	.word	0x0000b940


	//   ....[19]....
        /*00c0*/ 	.word	0x0000baa0


	//   ....[20]....
        /*00c4*/ 	.word	0x0000bbe0


	//   ....[21]....
        /*00c8*/ 	.word	0x0000bc20


	//   ....[22]....
        /*00cc*/ 	.word	0x0000bc60


	//----- nvinfo : EIATTR_MAX_THREADS
	.align		4
.L_5957:
        /*00d0*/ 	.byte	0x04, 0x05
        /*00d2*/ 	.short	(.L_5959 - .L_5958)
.L_5958:
        /*00d4*/ 	.word	0x00000080
        /*00d8*/ 	.word	0x00000001
        /*00dc*/ 	.word	0x00000001


	//----- nvinfo : EIATTR_CRS_STACK_SIZE
	.align		4
.L_5959:
        /*00e0*/ 	.byte	0x04, 0x1e
        /*00e2*/ 	.short	(.L_5961 - .L_5960)
.L_5960:
        /*00e4*/ 	.word	0x00000000
.L_5961:


//--------------------- .nv.info._ZN2at6native27unrolled_elementwise_kernelIZZZNS0_17clamp_kernel_cudaERNS_18TensorIteratorBaseERKN3c106ScalarES7_ENKUlvE_clEvENKUlvE6_clEvEUlNS4_4HalfEE_St5arrayIPcLm2EELi4E23TrivialOffsetCalculatorILi1EjESG_NS0_6memory12LoadWithCastILi1EEENSH_13StoreWithCastILi1EEEEEviT_T0_T2_T3_T4_T5_ --------------------------
	.section	.nv.info._ZN2at6native27unrolled_elementwise_kernelIZZZNS0_17clamp_kernel_cudaERNS_18TensorIteratorBaseERKN3c106ScalarES7_ENKUlvE_clEvENKUlvE6_clEvEUlNS4_4HalfEE_St5arrayIPcLm2EELi4E23TrivialOffsetCalculatorILi1EjESG_NS0_6memory12LoadWithCastILi1EEENSH_13StoreWithCastILi1EEEEEviT_T0_T2_T3_T4_T5_,"",@"SHT_CUDA_INFO"
	.sectionflags	@""
	.align	4


	//----- nvinfo : EIATTR_CUDA_API_VERSION
	.align		4
        /*0000*/ 	.byte	0x04, 0x37
        /*0002*/ 	.short	(.L_5963 - .L_5962)
.L_5962:
        /*0004*/ 	.word	0x00000082


	//----- nvinfo : EIATTR_SW2861232_WAR
	.align		4
.L_5963:
        /*0008*/ 	.byte	0x01, 0x35
	.zero		2


	//----- nvinfo : EIATTR_PARAM_CBANK
	.align		4
        /*000c*/ 	.byte	0x04, 0x0a
        /*000e*/ 	.short	(.L_5965 - .L_5964)
	.align		4
.L_5964:
        /*0010*/ 	.word	index@(.nv.constant0._ZN2at6native27unrolled_elementwise_kernelIZZZNS0_17clamp_kernel_cudaERNS_18TensorIteratorBaseERKN3c106ScalarES7_ENKUlvE_clEvENKUlvE6_clEvEUlNS4_4HalfEE_St5arrayIPcLm2EELi4E23TrivialOffsetCalculatorILi1EjESG_NS0_6memory12LoadWithCastILi1EEENSH_13StoreWithCastILi1EEEEEviT_T0_T2_T3_T4_T5_)
        /*0014*/ 	.short	0x0160
        /*0016*/ 	.short	0x003c


	//----- nvinfo : EIATTR_CBANK_PARAM_SIZE
	.align		4
.L_5965:
        /*0018*/ 	.byte	0x03, 0x19
        /*001a*/ 	.short	0x003c


	//----- nvinfo : EIATTR_KPARAM_INFO
	.align		4
        /*001c*/ 	.byte	0x04, 0x17
        /*001e*/ 	.short	(.L_5967 - .L_5966)
.L_5966:
        /*0020*/ 	.word	0x00000000
        /*0024*/ 	.short	0x0006
        /*0026*/ 	.short	0x0034
        /*0028*/ 	.byte	0x00, 0xf0, 0x21, 0x00


	//----- nvinfo : EIATTR_KPARAM_INFO
	.align		4
.L_5967:
        /*002c*/ 	.byte	0x04, 0x17
        /*002e*/ 	.short	(.L_5969 - .L_5968)
.L_5968:
        /*0030*/ 	.word	0x00000000
        /*0034*/ 	.short	0x0005
        /*0036*/ 	.short	0x002c
        /*0038*/ 	.byte	0x00, 0xf0, 0x21, 0x00


	//----- nvinfo : EIATTR_KPARAM_INFO
	.align		4
.L_5969:
        /*003c*/ 	.byte	0x04, 0x17
        /*003e*/ 	.short	(.L_5971 - .L_5970)
.L_5970:
        /*0040*/ 	.word	0x00000000
        /*0044*/ 	.short	0x0004
        /*0046*/ 	.short	0x0029
        /*0048*/ 	.byte	0x00, 0xf0, 0x05, 0x00


	//----- nvinfo : EIATTR_KPARAM_INFO
	.align		4
.L_5971:
        /*004c*/ 	.byte	0x04, 0x17
        /*004e*/ 	.short	(.L_5973 - .L_5972)
.L_5972:
        /*0050*/ 	.word	0x00000000
        /*0054*/ 	.short	0x0003
        /*0056*/ 	.short	0x0028
        /*0058*/ 	.byte	0x00, 0xf0, 0x05, 0x00


	//----- nvinfo : EIATTR_KPARAM_INFO
	.align		4
.L_5973:
        /*005c*/ 	.byte	0x04, 0x17
        /*005e*/ 	.short	(.L_5975 - .L_5974)
.L_5974:
        /*0060*/ 	.word	0x00000000
        /*0064*/ 	.short	0x0002
        /*0066*/ 	.short	0x0018
        /*0068*/ 	.byte	0x00, 0xf0, 0x41, 0x00


	//----- nvinfo : EIATTR_KPARAM_INFO
	.align		4
.L_5975:
        /*006c*/ 	.byte	0x04, 0x17
        /*006e*/ 	.short	(.L_5977 - .L_5976)
.L_5976:
        /*0070*/ 	.word	0x00000000
        /*0074*/ 	.short	0x0001
        /*0076*/ 	.short	0x0008
        /*0078*/ 	.byte	0x00, 0xf0, 0x41, 0x00


	//----- nvinfo : EIATTR_KPARAM_INFO
	.align		4
.L_5977:
        /*007c*/ 	.byte	0x04, 0x17
        /*007e*/ 	.short	(.L_5979 - .L_5978)
.L_5978:
        /*0080*/ 	.word	0x00000000
        /*0084*/ 	.short	0x0000
        /*0086*/ 	.short	0x0000
        /*0088*/ 	.byte	0x00, 0xf0, 0x11, 0x00


	//----- nvinfo : EIATTR_MAXREG_COUNT
	.align		4
.L_5979:
        /*008c*/ 	.byte	0x03, 0x1b
        /*008e*/ 	.short	0x00ff


	//----- nvinfo : EIATTR_EXTERNS
	.align		4
        /*0090*/ 	.byte	0x04, 0x0f
        /*0092*/ 	.short	(.L_5981 - .L_5980)


	//   ....[0]....
	.align		4
.L_5980:
        /*0094*/ 	.word	index@(__assertfail)


	//----- nvinfo : EIATTR_MERCURY_ISA_VERSION
	.align		4
.L_5981:
        /*0098*/ 	.byte	0x03, 0x5f
        /*009a*/ 	.short	0x0000


	//----- nvinfo : EIATTR_SYSCALL_OFFSETS
	.align		4
        /*009c*/ 	.byte	0x04, 0x46
        /*009e*/ 	.short	(.L_5983 - .L_5982)


	//   ....[0]....
.L_5982:
        /*00a0*/ 	.word	0x00001070


	//   ....[1]....
        /*00a4*/ 	.word	0x00002140


	//   ....[2]....
        /*00a8*/ 	.word	0x00003220


	//   ....[3]....
        /*00ac*/ 	.word	0x000042d0


	//   ....[4]....
        /*00b0*/ 	.word	0x00005700


	//   ....[5]....
        /*00b4*/ 	.word	0x00006730


	//   ....[6]....
        /*00b8*/ 	.word	0x00007720


	//   ....[7]....
        /*00bc*/ 	.word	0x00008710


	//----- nvinfo : EIATTR_EXIT_INSTR_OFFSETS
	.align		4
.L_5983:
        /*00c0*/ 	.byte	0x04, 0x1c
        /*00c2*/ 	.short	(.L_5985 - .L_5984)


	//   ....[0]....
.L_5984:
        /*00c4*/ 	.word	0x000077e0


	//   ....[1]....
        /*00c8*/ 	.word	0x00007910


	//   ....[2]....
        /*00cc*/ 	.word	0x00007950


	//   ....[3]....
        /*00d0*/ 	.word	0x000079f0


	//   ....[4]....
        /*00d4*/ 	.word	0x00007a30


	//   ....[5]....
        /*00d8*/ 	.word	0x00007a70


	//   ....[6]....
        /*00dc*/ 	.word	0x00007b00


	//   ....[7]....
        /*00e0*/ 	.word	0x00007b20


	//   ....[8]....
        /*00e4*/ 	.word	0x00007bc0


	//   ....[9]....
        /*00e8*/ 	.word	0x00007c10


	//   ....[10]....
        /*00ec*/ 	.word	0x00007c60


	//   ....[11]....
        /*00f0*/ 	.word	0x00007d30


	//   ....[12]....
        /*00f4*/ 	.word	0x00007d90


	//   ....[13]....
        /*00f8*/ 	.word	0x00007f20


	//   ....[14]....
        /*00fc*/ 	.word	0x00008080


	//   ....[15]....
        /*0100*/ 	.word	0x000080c0


	//   ....[16]....
        /*0104*/ 	.word	0x00008180


	//   ....[17]....
        /*0108*/ 	.word	0x00008300


	//   ....[18]....
        /*010c*/ 	.word	0x00008480


	//   ....[19]....
        /*0110*/ 	.word	0x000085e0


	//   ....[20]....
        /*0114*/ 	.word	0x00008720


	//   ....[21]....
        /*0118*/ 	.word	0x00008760


	//   ....[22]....
        /*011c*/ 	.word	0x000087a0


	//----- nvinfo : EIATTR_MAX_THREADS
	.align		4
.L_5985:
        /*0120*/ 	.byte	0x04, 0x05
        /*0122*/ 	.short	(.L_5987 - .L_5986)
.L_5986:
        /*0124*/ 	.word	0x00000080
        /*0128*/ 	.word	0x00000001
        /*012c*/ 	.word	0x00000001


	//----- nvinfo : EIATTR_CRS_STACK_SIZE
	.align		4
.L_5987:
        /*0130*/ 	.byte	0x04, 0x1e
        /*0132*/ 	.short	(.L_5989 - .L_5988)
.L_5988:
        /*0134*/ 	.word	0x00000000
.L_5989:


//--------------------- .nv.info._ZN2at6native18elementwise_kernelILi128ELi4EZNS0_22gpu_kernel_impl_nocastIZZZNS0_17clamp_kernel_cudaERNS_18TensorIteratorBaseERKN3c106ScalarES8_ENKUlvE_clEvENKUlvE6_clEvEUlNS5_4HalfEE_EEvS4_RKT_EUliE_EEviT1_ --------------------------
	.section	.nv.info._ZN2at6native18elementwise_kernelILi128ELi4EZNS0_22gpu_kernel_impl_nocastIZZZNS0_17clamp_kernel_cudaERNS_18TensorIteratorBaseERKN3c106ScalarES8_ENKUlvE_clEvENKUlvE6_clEvEUlNS5_4HalfEE_EEvS4_RKT_EUliE_EEviT1_,"",@"SHT_CUDA_INFO"
	.sectionflags	@""
	.align	4


	//----- nvinfo : EIATTR_CUDA_API_VERSION
	.align		4
        /*0000*/ 	.byte	0x04, 0x37
        /*0002*/ 	.short	(.L_5991 - .L_5990)
.L_5990:
        /*0004*/ 	.word	0x00000082


	//----- nvinfo : EIATTR_SW2861232_WAR
	.align		4
.L_5991:
        /*0008*/ 	.byte	0x01, 0x35
	.zero		2


	//----- nvinfo : EIATTR_PARAM_CBANK
	.align		4
        /*000c*/ 	.byte	0x04, 0x0a
        /*000e*/ 	.short	(.L_5993 - .L_5992)
	.align		4
.L_5992:
        /*0010*/ 	.word	index@(.nv.constant0._ZN2at6native18elementwise_kernelILi128ELi4EZNS0_22gpu_kernel_impl_nocastIZZZNS0_17clamp_kernel_cudaERNS_18TensorIteratorBaseERKN3c106ScalarES8_ENKUlvE_clEvENKUlvE6_clEvEUlNS5_4HalfEE_EEvS4_RKT_EUliE_EEviT1_)
        /*0014*/ 	.short	0x0160
        /*0016*/ 	.short	0x0228


	//----- nvinfo : EIATTR_CBANK_PARAM_SIZE
	.align		4
.L_5993:
        /*0018*/ 	.byte	0x03, 0x19
        /*001a*/ 	.short	0x0228


	//----- nvinfo : EIATTR_KPARAM_INFO
	.align		4
        /*001c*/ 	.byte	0x04, 0x17
        /*001e*/ 	.short	(.L_5995 - .L_5994)
.L_5994:
        /*0020*/ 	.word	0x00000000
        /*0024*/ 	.short	0x0001
        /*0026*/ 	.short	0x0008
        /*0028*/ 	.byte	0x00, 0xf0, 0x81, 0x08


	//----- nvinfo : EIATTR_KPARAM_INFO
	.align		4
.L_5995:
        /*002c*/ 	.byte	0x04, 0x17
        /*002e*/ 	.short	(.L_5997 - .L_5996)
.L_5996:
        /*0030*/ 	.word	0x00000000
        /*0034*/ 	.short	0x0000
        /*0036*/ 	.short	0x0000
        /*0038*/ 	.byte	0x00, 0xf0, 0x11, 0x00


	//----- nvinfo : EIATTR_MAXREG_COUNT
	.align		4
.L_5997:
        /*003c*/ 	.byte	0x03, 0x1b
        /*003e*/ 	.short	0x0080


	//----- nvinfo : EIATTR_MERCURY_ISA_VERSION
	.align		4
        /*0040*/ 	.byte	0x03, 0x5f
        /*0042*/ 	.short	0x0000


	//----- nvinfo : EIATTR_EXIT_INSTR_OFFSETS
	.align		4
        /*0044*/ 	.byte	0x04, 0x1c
        /*0046*/ 	.short	(.L_5999 - .L_5998)


	//   ....[0]....
.L_5998:
        /*0048*/ 	.word	0x00002ec0


	//   ....[1]....
        /*004c*/ 	.word	0x00003e00


	//----- nvinfo : EIATTR_MAX_THREADS
	.align		4
.L_5999:
        /*0050*/ 	.byte	0x04, 0x05
        /*0052*/ 	.short	(.L_6001 - .L_6000)
.L_6000:
        /*0054*/ 	.word	0x00000080
        /*0058*/ 	.word	0x00000001
        /*005c*/ 	.word	0x00000001


	//----- nvinfo : EIATTR_CRS_STACK_SIZE
	.align		4
.L_6001:
        /*0060*/ 	.byte	0x04, 0x1e
        /*0062*/ 	.short	(.L_6003 - .L_6002)
.L_6002:
        /*0064*/ 	.word	0x00000000
.L_6003:


//--------------------- .nv.info._ZN2at6native27unrolled_elementwise_kernelIZZZNS0_17clamp_kernel_cudaERNS_18TensorIteratorBaseERKN3c106ScalarES7_ENKUlvE_clEvENKUlvE6_clEvEUlNS4_4HalfEE_St5arrayIPcLm2EELi4E23TrivialOffsetCalculatorILi1EjESG_NS0_6memory15LoadWithoutCastENSH_16StoreWithoutCastEEEviT_T0_T2_T3_T4_T5_ --------------------------
	.section	.nv.info._ZN2at6native27unrolled_elementwise_kernelIZZZNS0_17clamp_kernel_cudaERNS_18TensorIteratorBaseERKN3c106ScalarES7_ENKUlvE_clEvENKUlvE6_clEvEUlNS4_4HalfEE_St5arrayIPcLm2EELi4E23TrivialOffsetCalculatorILi1EjESG_NS0_6memory15LoadWithoutCastENSH_16StoreWithoutCastEEEviT_T0_T2_T3_T4_T5_,"",@"SHT_CUDA_INFO"
	.sectionflags	@""
	.align	4


	//----- nvinfo : EIATTR_CUDA_API_VERSION
	.align		4
        /*0000*/ 	.byte	0x04, 0x37
        /*0002*/ 	.short	(.L_6005 - .L_6004)
.L_6004:
        /*0004*/ 	.word	0x00000082


	//----- nvinfo : EIATTR_SW2861232_WAR
	.align		4
.L_6005:
        /*0008*/ 	.byte	0x01, 0x35
	.zero		2


	//----- nvinfo : EIATTR_PARAM_CBANK
	.align		4
        /*000c*/ 	.byte	0x04, 0x0a
        /*000e*/ 	.short	(.L_6007 - .L_6006)
	.align		4
.L_6006:
        /*0010*/ 	.word	index@(.nv.constant0._ZN2at6native27unrolled_elementwise_kernelIZZZNS0_17clamp_kernel_cudaERNS_18TensorIteratorBaseERKN3c106ScalarES7_ENKUlvE_clEvENKUlvE6_clEvEUlNS4_4HalfEE_St5arrayIPcLm2EELi4E23TrivialOffsetCalculatorILi1EjESG_NS0_6memory15LoadWithoutCastENSH_16StoreWithoutCastEEEviT_T0_T2_T3_T4_T5_)
        /*0014*/ 	.short	0x0160
        /*0016*/ 	.short	0x002c


	//----- nvinfo : EIATTR_CBANK_PARAM_SIZE
	.align		4
.L_6007:
        /*0018*/ 	.byte	0x03, 0x19
        /*001a*/ 	.short	0x002c


	//----- nvinfo : EIATTR_KPARAM_INFO
	.align		4
        /*001c*/ 	.byte	0x04, 0x17
        /*001e*/ 	.short	(.L_6009 - .L_6008)
.L_6008:
        /*0020*/ 	.word	0x00000000
        /*0024*/ 	.short	0x0006
        /*0026*/ 	.short	0x002b
        /*0028*/ 	.byte	0x00, 0xf0, 0x05, 0x00


	//----- nvinfo : EIATTR_KPARAM_INFO
	.align		4
.L_6009:
        /*002c*/ 	.byte	0x04, 0x17
        /*002e*/ 	.short	(.L_6011 - .L_6010)
.L_6010:
        /*0030*/ 	.word	0x00000000
        /*0034*/ 	.short	0x0005
        /*0036*/ 	.short	0x002a
        /*0038*/ 	.byte	0x00, 0xf0, 0x05, 0x00


	//----- nvinfo : EIATTR_KPARAM_INFO
	.align		4
.L_6011:
        /*003c*/ 	.byte	0x04, 0x17
        /*003e*/ 	.short	(.L_6013 - .L_6012)
.L_6012:
        /*0040*/ 	.word	0x00000000
        /*0044*/ 	.short	0x0004
        /*0046*/ 	.short	0x0029
        /*0048*/ 	.byte	0x00, 0xf0, 0x05, 0x00


	//----- nvinfo : EIATTR_KPARAM_INFO
	.align		4
.L_6013:
        /*004c*/ 	.byte	0x04, 0x17
        /*004e*/ 	.short	(.L_6015 - .L_6014)
.L_6014:
        /*0050*/ 	.word	0x00000000
        /*0054*/ 	.short	0x0003
        /*0056*/ 	.short	0x0028
        /*0058*/ 	.byte	0x00, 0xf0, 0x05, 0x00


	//----- nvinfo : EIATTR_KPARAM_INFO
	.align		4
.L_6015:
        /*005c*/ 	.byte	0x04, 0x17
        /*005e*/ 	.short	(.L_6017 - .L_6016)
.L_6016:
        /*0060*/ 	.word	0x00000000
        /*0064*/ 	.short	0x0002
        /*0066*/ 	.short	0x0018
        /*0068*/ 	.byte	0x00, 0xf0, 0x41, 0x00


	//----- nvinfo : EIATTR_KPARAM_INFO
	.align		4
.L_6017:
        /*006c*/ 	.byte	0x04, 0x17
        /*006e*/ 	.short	(.L_6019 - .L_6018)
.L_6018:
        /*0070*/ 	.word	0x00000000
        /*0074*/ 	.short	0x0001
        /*0076*/ 	.short	0x0008
        /*0078*/ 	.byte	0x00, 0xf0, 0x41, 0x00


	//----- nvinfo : EIATTR_KPARAM_INFO
	.align		4
.L_6019:
        /*007c*/ 	.byte	0x04, 0x17
        /*007e*/ 	.short	(.L_6021 - .L_6020)
.L_6020:
        /*0080*/ 	.word	0x00000000
        /*0084*/ 	.short	0x0000
        /*0086*/ 	.short	0x0000
        /*0088*/ 	.byte	0x00, 0xf0, 0x11, 0x00


	//----- nvinfo : EIATTR_MAXREG_COUNT
	.align		4
.L_6021:
        /*008c*/ 	.byte	0x03, 0x1b
        /*008e*/ 	.short	0x00ff


	//----- nvinfo : EIATTR_MERCURY_ISA_VERSION
	.align		4
        /*0090*/ 	.byte	0x03, 0x5f
        /*0092*/ 	.short	0x0000


	//----- nvinfo : EIATTR_EXIT_INSTR_OFFSETS
	.align		4
        /*0094*/ 	.byte	0x04, 0x1c
        /*0096*/ 	.short	(.L_6023 - .L_6022)


	//   ....[0]....
.L_6022:
        /*0098*/ 	.word	0x00000610


	//   ....[1]....
        /*009c*/ 	.word	0x00000670


	//----- nvinfo : EIATTR_MAX_THREADS
	.align		4
.L_6023:
        /*00a0*/ 	.byte	0x04, 0x05
        /*00a2*/ 	.short	(.L_6025 - .L_6024)
.L_6024:
        /*00a4*/ 	.word	0x00000080
        /*00a8*/ 	.word	0x00000001
        /*00ac*/ 	.word	0x00000001


	//----- nvinfo : EIATTR_CRS_STACK_SIZE
	.align		4
.L_6025:
        /*00b0*/ 	.byte	0x04, 0x1e
        /*00b2*/ 	.short	(.L_6027 - .L_6026)
.L_6026:
        /*00b4*/ 	.word	0x00000000
.L_6027:


//--------------------- .nv.info._ZN2at6native29vectorized_elementwise_kernelILi2EZZZNS0_17clamp_kernel_cudaERNS_18TensorIteratorBaseERKN3c106ScalarES7_ENKUlvE_clEvENKUlvE6_clEvEUlNS4_4HalfEE_St5arrayIPcLm2EEEEviT0_T1_ --------------------------
	.section	.nv.info._ZN2at6native29vectorized_elementwise_kernelILi2EZZZNS0_17clamp_kernel_cudaERNS_18TensorIteratorBaseERKN3c106ScalarES7_ENKUlvE_clEvENKUlvE6_clEvEUlNS4_4HalfEE_St5arrayIPcLm2EEEEviT0_T1_,"",@"SHT_CUDA_INFO"
	.sectionflags	@""
	.align	4


	//----- nvinfo : EIATTR_CUDA_API_VERSION
	.align		4
        /*0000*/ 	.byte	0x04, 0x37
        /*0002*/ 	.short	(.L_6029 - .L_6028)
.L_6028:
        /*0004*/ 	.word	0x00000082


	//----- nvinfo : EIATTR_SW2861232_WAR
	.align		4
.L_6029:
        /*0008*/ 	.byte	0x01, 0x35
	.zero		2


	//----- nvinfo : EIATTR_PARAM_CBANK
	.align		4
        /*000c*/ 	.byte	0x04, 0x0a
        /*000e*/ 	.short	(.L_6031 - .L_6030)
	.align		4
.L_6030:
        /*0010*/ 	.word	index@(.nv.constant0._ZN2at6native29vectorized_elementwise_kernelILi2EZZZNS0_17clamp_kernel_cudaERNS_18TensorIteratorBaseERKN3c106ScalarES7_ENKUlvE_clEvENKUlvE6_clEvEUlNS4_4HalfEE_St5arrayIPcLm2EEEEviT0_T1_)
        /*0014*/ 	.short	0x0160
        /*0016*/ 	.short	0x0028


	//----- nvinfo : EIATTR_CBANK_PARAM_SIZE
	.align		4
.L_6031:
        /*0018*/ 	.byte	0x03, 0x19
        /*001a*/ 	.short	0x0028


	//----- nvinfo : EIATTR_KPARAM_INFO
	.align		4
        /*001c*/ 	.byte	0x04, 0x17
        /*001e*/ 	.short	(.L_6033 - .L_6032)
.L_6032:
        /*0020*/ 	.word	0x00000000
        /*0024*/ 	.short	0x0002
        /*0026*/ 	.short	0x0018
        /*0028*/ 	.byte	0x00, 0xf0, 0x41, 0x00


	//----- nvinfo : EIATTR_KPARAM_INFO
	.align		4
.L_6033:
        /*002c*/ 	.byte	0x04, 0x17
        /*002e*/ 	.short	(.L_6035 - .L_6034)
.L_6034:
        /*0030*/ 	.word	0x00000000
        /*0034*/ 	.short	0x0001
        /*0036*/ 	.short	0x0008
        /*0038*/ 	.byte	0x00, 0xf0, 0x41, 0x00


	//----- nvinfo : EIATTR_KPARAM_INFO
	.align		4
.L_6035:
        /*003c*/ 	.byte	0x04, 0x17
        /*003e*/ 	.short	(.L_6037 - .L_6036)
.L_6036:
        /*0040*/ 	.word	0x00000000
        /*0044*/ 	.short	0x0000
        /*0046*/ 	.short	0x0000
        /*0048*/ 	.byte	0x00, 0xf0, 0x11, 0x00


	//----- nvinfo : EIATTR_MAXREG_COUNT
	.align		4
.L_6037:
        /*004c*/ 	.byte	0x03, 0x1b
        /*004e*/ 	.short	0x00ff


	//----- nvinfo : EIATTR_MERCURY_ISA_VERSION
	.align		4
        /*0050*/ 	.byte	0x03, 0x5f
        /*0052*/ 	.short	0x0000


	//----- nvinfo : EIATTR_EXIT_INSTR_OFFSETS
	.align		4
        /*0054*/ 	.byte	0x04, 0x1c
        /*0056*/ 	.short	(.L_6039 - .L_6038)


	//   ....[0]....
.L_6038:
        /*0058*/ 	.word	0x00000620


	//   ....[1]....
        /*005c*/ 	.word	0x000012d0


	//   ....[2]....
        /*0060*/ 	.word	0x00001320


	//----- nvinfo : EIATTR_MAX_THREADS
	.align		4
.L_6039:
        /*0064*/ 	.byte	0x04, 0x05
        /*0066*/ 	.short	(.L_6041 - .L_6040)
.L_6040:
        /*0068*/ 	.word	0x00000080
        /*006c*/ 	.word	0x00000001
        /*0070*/ 	.word	0x00000001


	//----- nvinfo : EIATTR_CRS_STACK_SIZE
	.align		4
.L_6041:
        /*0074*/ 	.byte	0x04, 0x1e
        /*0076*/ 	.short	(.L_6043 - .L_6042)
.L_6042:
        /*0078*/ 	.word	0x00000000
.L_6043:


//--------------------- .nv.info._ZN2at6native29vectorized_elementwise_kernelILi4EZZZNS0_17clamp_kernel_cudaERNS_18TensorIteratorBaseERKN3c106ScalarES7_ENKUlvE_clEvENKUlvE6_clEvEUlNS4_4HalfEE_St5arrayIPcLm2EEEEviT0_T1_ --------------------------
	.section	.nv.info._ZN2at6native29vectorized_elementwise_kernelILi4EZZZNS0_17clamp_kernel_cudaERNS_18TensorIteratorBaseERKN3c106ScalarES7_ENKUlvE_clEvENKUlvE6_clEvEUlNS4_4HalfEE_St5arrayIPcLm2EEEEviT0_T1_,"",@"SHT_CUDA_INFO"
	.sectionflags	@""
	.align	4


	//----- nvinfo : EIATTR_CUDA_API_VERSION
	.align		4
        /*0000*/ 	.byte	0x04, 0x37
        /*0002*/ 	.short	(.L_6045 - .L_6044)
.L_6044:
        /*0004*/ 	.word	0x00000082


	//----- nvinfo : EIATTR_SW2861232_WAR
	.align		4
.L_6045:
        /*0008*/ 	.byte	0x01, 0x35
	.zero		2


	//----- nvinfo : EIATTR_PARAM_CBANK
	.align		4
        /*000c*/ 	.byte	0x04, 0x0a
        /*000e*/ 	.short	(.L_6047 - .L_6046)
	.align		4
.L_6046:
        /*0010*/ 	.word	index@(.nv.constant0._ZN2at6native29vectorized_elementwise_kernelILi4EZZZNS0_17clamp_kernel_cudaERNS_18TensorIteratorBaseERKN3c106ScalarES7_ENKUlvE_clEvENKUlvE6_clEvEUlNS4_4HalfEE_St5arrayIPcLm2EEEEviT0_T1_)
        /*0014*/ 	.short	0x0160
        /*0016*/ 	.short	0x0028


	//----- nvinfo : EIATTR_CBANK_PARAM_SIZE
	.align		4
.L_6047:
        /*0018*/ 	.byte	0x03, 0x19
        /*001a*/ 	.short	0x0028


	//----- nvinfo : EIATTR_KPARAM_INFO
	.align		4
        /*001c*/ 	.byte	0x04, 0x17
        /*001e*/ 	.short	(.L_6049 - .L_6048)
.L_6048:
        /*0020*/ 	.word	0x00000000
        /*0024*/ 	.short	0x0002
        /*0026*/ 	.short	0x0018
        /*0028*/ 	.byte	0x00, 0xf0, 0x41, 0x00


	//----- nvinfo : EIATTR_KPARAM_INFO
	.align		4
.L_6049:
        /*002c*/ 	.byte	0x04, 0x17
        /*002e*/ 	.short	(.L_6051 - .L_6050)
.L_6050:
        /*0030*/ 	.word	0x00000000
        /*0034*/ 	.short	0x0001
        /*0036*/ 	.short	0x0008
        /*0038*/ 	.byte	0x00, 0xf0, 0x41, 0x00


	//----- nvinfo : EIATTR_KPARAM_INFO
	.align		4
.L_6051:
        /*003c*/ 	.byte	0x04, 0x17
        /*003e*/ 	.short	(.L_6053 - .L_6052)
.L_6052:
        /*0040*/ 	.word	0x00000000
        /*0044*/ 	.short	0x0000
        /*0046*/ 	.short	0x0000
        /*0048*/ 	.byte	0x00, 0xf0, 0x11, 0x00


	//----- nvinfo : EIATTR_MAXREG_COUNT
	.align		4
.L_6053:
        /*004c*/ 	.byte	0x03, 0x1b
        /*004e*/ 	.short	0x00ff


	//----- nvinfo : EIATTR_MERCURY_ISA_VERSION
	.align		4
        /*0050*/ 	.byte	0x03, 0x5f
        /*0052*/ 	.short	0x0000


	//----- nvinfo : EIATTR_EXIT_INSTR_OFFSETS
	.align		4
        /*0054*/ 	.byte	0x04, 0x1c
        /*0056*/ 	.short	(.L_6055 - .L_6054)


	//   ....[0]....
.L_6054:
        /*0058*/ 	.word	0x000005d0


	//   ....[1]....
        /*005c*/ 	.word	0x00001280


	//   ....[2]....
        /*0060*/ 	.word	0x000012d0


	//----- nvinfo : EIATTR_MAX_THREADS
	.align		4
.L_6055:
        /*0064*/ 	.byte	0x04, 0x05
        /*0066*/ 	.short	(.L_6057 - .L_6056)
.L_6056:
        /*0068*/ 	.word	0x00000080
        /*006c*/ 	.word	0x00000001
        /*0070*/ 	.word	0x00000001


	//----- nvinfo : EIATTR_CRS_STACK_SIZE
	.align		4
.L_6057:
        /*0074*/ 	.byte	0x04, 0x1e
        /*0076*/ 	.short	(.L_6059 - .L_6058)
.L_6058:
        /*0078*/ 	.word	0x00000000
.L_6059:


//--------------------- .nv.info._ZN2at6native29vectorized_elementwise_kernelILi8EZZZNS0_17clamp_kernel_cudaERNS_18TensorIteratorBaseERKN3c106ScalarES7_ENKUlvE_clEvENKUlvE6_clEvEUlNS4_4HalfEE_St5arrayIPcLm2EEEEviT0_T1_ --------------------------
	.section	.nv.info._ZN2at6native29vectorized_elementwise_kernelILi8EZZZNS0_17clamp_kernel_cudaERNS_18TensorIteratorBaseERKN3c106ScalarES7_ENKUlvE_clEvENKUlvE6_clEvEUlNS4_4HalfEE_St5arrayIPcLm2EEEEviT0_T1_,"",@"SHT_CUDA_INFO"
	.sectionflags	@""
	.align	4


	//----- nvinfo : EIATTR_CUDA_API_VERSION
	.align		4
        /*0000*/ 	.byte	0x04, 0x37
        /*0002*/ 	.short	(.L_6061 - .L_6060)
.L_6060:
        /*0004*/ 	.word	0x00000082


	//----- nvinfo : EIATTR_SW2861232_WAR
	.align		4
.L_6061:
        /*0008*/ 	.byte	0x01, 0x35
	.zero		2


	//----- nvinfo : EIATTR_PARAM_CBANK
	.align		4
        /*000c*/ 	.byte	0x04, 0x0a
        /*000e*/ 	.short	(.L_6063 - .L_6062)
	.align		4
.L_6062:
        /*0010*/ 	.word	index@(.nv.constant0._ZN2at6native29vectorized_elementwise_kernelILi8EZZZNS0_17clamp_kernel_cudaERNS_18TensorIteratorBaseERKN3c106ScalarES7_ENKUlvE_clEvENKUlvE6_clEvEUlNS4_4HalfEE_St5arrayIPcLm2EEEEviT0_T1_)
        /*0014*/ 	.short	0x0160
        /*0016*/ 	.short	0x0028


	//----- nvinfo : EIATTR_CBANK_PARAM_SIZE
	.align		4
.L_6063:
        /*0018*/ 	.byte	0x03, 0x19
        /*001a*/ 	.short	0x0028


	//----- nvinfo : EIATTR_KPARAM_INFO
	.align		4
        /*001c*/ 	.byte	0x04, 0x17
        /*001e*/ 	.short	(.L_6065 - .L_6064)
.L_6064:
        /*0020*/ 	.word	0x00000000
        /*0024*/ 	.short	0x0002
        /*0026*/ 	.short	0x0018
        /*0028*/ 	.byte	0x00, 0xf0, 0x41, 0x00


	//----- nvinfo : EIATTR_KPARAM_INFO
	.align		4
.L_6065:
        /*002c*/ 	.byte	0x04, 0x17
        /*002e*/ 	.short	(.L_6067 - .L_6066)
.L_6066:
        /*0030*/ 	.word	0x00000000
        /*0034*/ 	.short	0x0001
        /*0036*/ 	.short	0x0008
        /*0038*/ 	.byte	0x00, 0xf0, 0x41, 0x00


	//----- nvinfo : EIATTR_KPARAM_INFO
	.align		4
.L_6067:
        /*003c*/ 	.byte	0x04, 0x17
        /*003e*/ 	.short	(.L_6069 - .L_6068)
.L_6068:
        /*0040*/ 	.word	0x00000000
        /*0044*/ 	.short	0x0000
        /*0046*/ 	.short	0x0000
        /*0048*/ 	.byte	0x00, 0xf0, 0x11, 0x00


	//----- nvinfo : EIATTR_MAXREG_COUNT
	.align		4
.L_6069:
        /*004c*/ 	.byte	0x03, 0x1b
        /*004e*/ 	.short	0x00ff


	//----- nvinfo : EIATTR_MERCURY_ISA_VERSION
	.align		4
        /*0050*/ 	.byte	0x03, 0x5f
        /*0052*/ 	.short	0x0000


	//----- nvinfo : EIATTR_EXIT_INSTR_OFFSETS
	.align		4
        /*0054*/ 	.byte	0x04, 0x1c
        /*0056*/ 	.short	(.L_6071 - .L_6070)


	//   ....[0]....
.L_6070:
        /*0058*/ 	.word	0x00000010


	//----- nvinfo : EIATTR_MAX_THREADS
	.align		4
.L_6071:
        /*005c*/ 	.byte	0x04, 0x05
        /*005e*/ 	.short	(.L_6073 - .L_6072)
.L_6072:
        /*0060*/ 	.word	0x00000080
        /*0064*/ 	.word	0x00000001
        /*0068*/ 	.word	0x00000001
.L_6073:


//--------------------- .nv.info._ZN2at6native18elementwise_kernelILi128ELi4EZNS0_15gpu_kernel_implIZZZNS0_17clamp_kernel_cudaERNS_18TensorIteratorBaseERKN3c106ScalarES8_ENKUlvE_clEvENKUlvE5_clEvEUlfE_EEvS4_RKT_EUliE_EEviT1_ --------------------------
	.section	.nv.info._ZN2at6native18elementwise_kernelILi128ELi4EZNS0_15gpu_kernel_implIZZZNS0_17clamp_kernel_cudaERNS_18TensorIteratorBaseERKN3c106ScalarES8_ENKUlvE_clEvENKUlvE5_clEvEUlfE_EEvS4_RKT_EUliE_EEviT1_,"",@"SHT_CUDA_INFO"
	.sectionflags	@""
	.align	4


	//----- nvinfo : EIATTR_CUDA_API_VERSION
	.align		4
        /*0000*/ 	.byte	0x04, 0x37
        /*0002*/ 	.short	(.L_6075 - .L_6074)
.L_6074:
        /*0004*/ 	.word	0x00000082


	//----- nvinfo : EIATTR_SW2861232_WAR
	.align		4
.L_6075:
        /*0008*/ 	.byte	0x01, 0x35
	.zero		2


	//----- nvinfo : EIATTR_PARAM_CBANK
	.align		4
        /*000c*/ 	.byte	0x04, 0x0a
        /*000e*/ 	.short	(.L_6077 - .L_6076)
	.align		4
.L_6076:
        /*0010*/ 	.word	index@(.nv.constant0._ZN2at6native18elementwise_kernelILi128ELi4EZNS0_15gpu_kernel_implIZZZNS0_17clamp_kernel_cudaERNS_18TensorIteratorBaseERKN3c106ScalarES8_ENKUlvE_clEvENKUlvE5_clEvEUlfE_EEvS4_RKT_EUliE_EEviT1_)
        /*0014*/ 	.short	0x0160
        /*0016*/ 	.short	0x0230


	//----- nvinfo : EIATTR_CBANK_PARAM_SIZE
	.align		4
.L_6077:
        /*0018*/ 	.byte	0x03, 0x19
        /*001a*/ 	.short	0x0230


	//----- nvinfo : EIATTR_KPARAM_INFO
	.align		4
        /*001c*/ 	.byte	0x04, 0x17
        /*001e*/ 	.short	(.L_6079 - .L_6078)
.L_6078:
        /*0020*/ 	.word	0x00000000
        /*0024*/ 	.short	0x0001
        /*0026*/ 	.short	0x0008
        /*0028*/ 	.byte	0x00, 0xf0, 0xa1, 0x08


	//----- nvinfo : EIATTR_KPARAM_INFO
	.align		4
.L_6079:
        /*002c*/ 	.byte	0x04, 0x17
        /*002e*/ 	.short	(.L_6081 - .L_6080)
.L_6080:
        /*0030*/ 	.word	0x00000000
        /*0034*/ 	.short	0x0000
        /*0036*/ 	.short	0x0000
        /*0038*/ 	.byte	0x00, 0xf0, 0x11, 0x00


	//----- nvinfo : EIATTR_MAXREG_COUNT
	.align		4
.L_6081:
        /*003c*/ 	.byte	0x03, 0x1b
        /*003e*/ 	.short	0x0080


	//----- nvinfo : EIATTR_EXTERNS
	.align		4
        /*0040*/ 	.byte	0x04, 0x0f
        /*0042*/ 	.short	(.L_6083 - .L_6082)


	//   ....[0]....
	.align		4
.L_6082:
        /*0044*/ 	.word	index@(__assertfail)


	//----- nvinfo : EIATTR_MERCURY_ISA_VERSION
	.align		4
.L_6083:
        /*0048*/ 	.byte	0x03, 0x5f
        /*004a*/ 	.short	0x0000


	//----- nvinfo : EIATTR_SYSCALL_OFFSETS
	.align		4
        /*004c*/ 	.byte	0x04, 0x46
        /*004e*/ 	.short	(.L_6085 - .L_6084)


	//   ....[0]....
.L_6084:
        /*0050*/ 	.word	0x00001c50


	//   ....[1]....
        /*0054*/ 	.word	0x00002b00


	//   ....[2]....
        /*0058*/ 	.word	0x000047a0


	//   ....[3]....
        /*005c*/ 	.word	0x00005650


	//   ....[4]....
        /*0060*/ 	.word	0x000072c0


	//   ....[5]....
        /*0064*/ 	.word	0x00008170


	//   ....[6]....
        /*0068*/ 	.word	0x00009df0


	//   ....[7]....
        /*006c*/ 	.word	0x0000aca0


	//----- nvinfo : EIATTR_EXIT_INSTR_OFFSETS
	.align		4
.L_6085:
        /*0070*/ 	.byte	0x04, 0x1c
        /*0072*/ 	.short	(.L_6087 - .L_6086)


	//   ....[0]....
.L_6086:
        /*0074*/ 	.word	0x00008210


	//   ....[1]....
        /*0078*/ 	.word	0x00009f90


	//   ....[2]....
        /*007c*/ 	.word	0x00009fd0


	//   ....[3]....
        /*0080*/ 	.word	0x0000a060


	//   ....[4]....
        /*0084*/ 	.word	0x0000a090


	//   ....[5]....
        /*0088*/ 	.word	0x0000a0c0


	//   ....[6]....
        /*008c*/ 	.word	0x0000a140


	//   ....[7]....
        /*0090*/ 	.word	0x0000a170


	//   ....[8]....
        /*0094*/ 	.word	0x0000a200


	//   ....[9]....
        /*0098*/ 	.word	0x0000a240


	//   ....[10]....
        /*009c*/ 	.word	0x0000a280


	//   ....[11]....
        /*00a0*/ 	.word	0x0000a340


	//   ....[12]....
        /*00a4*/ 	.word	0x0000a390


	//   ....[13]....
        /*00a8*/ 	.word	0x0000a510


	//   ....[14]....
        /*00ac*/ 	.word	0x0000a660


	//   ....[15]....
        /*00b0*/ 	.word	0x0000a690


	//   ....[16]....
        /*00b4*/ 	.word	0x0000a740


	//   ....[17]....
        /*00b8*/ 	.word	0x0000a8b0


	//   ....[18]....
        /*00bc*/ 	.word	0x0000aa20


	//   ....[19]....
        /*00c0*/ 	.word	0x0000ab70


	//   ....[20]....
        /*00c4*/ 	.word	0x0000acb0


	//   ....[21]....
        /*00c8*/ 	.word	0x0000ace0


	//   ....[22]....
        /*00cc*/ 	.word	0x0000ad10


	//----- nvinfo : EIATTR_MAX_THREADS
	.align		4
.L_6087:
        /*00d0*/ 	.byte	0x04, 0x05
        /*00d2*/ 	.short	(.L_6089 - .L_6088)
.L_6088:
        /*00d4*/ 	.word	0x00000080
        /*00d8*/ 	.word	0x00000001
        /*00dc*/ 	.word	0x00000001


	//----- nvinfo : EIATTR_CRS_STACK_SIZE
	.align		4
.L_6089:
        /*00e0*/ 	.byte	0x04, 0x1e
        /*00e2*/ 	.short	(.L_6091 - .L_6090)
.L_6090:
        /*00e4*/ 	.word	0x00000000
.L_6091:


//--------------------- .nv.info._ZN2at6native27unrolled_elementwise_kernelIZZZNS0_17clamp_kernel_cudaERNS_18TensorIteratorBaseERKN3c106ScalarES7_ENKUlvE_clEvENKUlvE5_clEvEUlfE_St5arrayIPcLm2EELi4E23TrivialOffsetCalculatorILi1EjESF_NS0_6memory12LoadWithCastILi1EEENSG_13StoreWithCastILi1EEEEEviT_T0_T2_T3_T4_T5_ --------------------------
	.section	.nv.info._ZN2at6native27unrolled_elementwise_kernelIZZZNS0_17clamp_kernel_cudaERNS_18TensorIteratorBaseERKN3c106ScalarES7_ENKUlvE_clEvENKUlvE5_clEvEUlfE_St5arrayIPcLm2EELi4E23TrivialOffsetCalculatorILi1EjESF_NS0_6memory12LoadWithCastILi1EEENSG_13StoreWithCastILi1EEEEEviT_T0_T2_T3_T4_T5_,"",@"SHT_CUDA_INFO"
	.sectionflags	@""
	.align	4


	//----- nvinfo : EIATTR_CUDA_API_VERSION
	.align		4
        /*0000*/ 	.byte	0x04, 0x37
        /*0002*/ 	.short	(.L_6093 - .L_6092)
.L_6092:
        /*0004*/ 	.word	0x00000082


	//----- nvinfo : EIATTR_SW2861232_WAR
	.align		4
.L_6093:
        /*0008*/ 	.byte	0x01, 0x35
	.zero		2


	//----- nvinfo : EIATTR_PARAM_CBANK
	.align		4
        /*000c*/ 	.byte	0x04, 0x0a
        /*000e*/ 	.short	(.L_6095 - .L_6094)
	.align		4
.L_6094:
        /*0010*/ 	.word	index@(.nv.constant0._ZN2at6native27unrolled_elementwise_kernelIZZZNS0_17clamp_kernel_cudaERNS_18TensorIteratorBaseERKN3c106ScalarES7_ENKUlvE_clEvENKUlvE5_clEvEUlfE_St5arrayIPcLm2EELi4E23TrivialOffsetCalculatorILi1EjESF_NS0_6memory12LoadWithCastILi1EEENSG_13StoreWithCastILi1EEEEEviT_T0_T2_T3_T4_T5_)
        /*0014*/ 	.short	0x0160
        /*0016*/ 	.short	0x003c


	//----- nvinfo : EIATTR_CBANK_PARAM_SIZE
	.align		4
.L_6095:
        /*0018*/ 	.byte	0x03, 0x19
        /*001a*/ 	.short	0x003c


	//----- nvinfo : EIATTR_KPARAM_INFO
	.align		4
        /*001c*/ 	.byte	0x04, 0x17
        /*001e*/ 	.short	(.L_6097 - .L_6096)
.L_6096:
        /*0020*/ 	.word	0x00000000
        /*0024*/ 	.short	0x0006
        /*0026*/ 	.short	0x0034
        /*0028*/ 	.byte	0x00, 0xf0, 0x21, 0x00


	//----- nvinfo : EIATTR_KPARAM_INFO
	.align		4
.L_6097:
        /*002c*/ 	.byte	0x04, 0x17
        /*002e*/ 	.short	(.L_6099 - .L_6098)
.L_6098:
        /*0030*/ 	.word	0x00000000
        /*0034*/ 	.short	0x0005
        /*0036*/ 	.short	0x002c
        /*0038*/ 	.byte	0x00, 0xf0, 0x21, 0x00


	//----- nvinfo : EIATTR_KPARAM_INFO
	.align		4
.L_6099:
        /*003c*/ 	.byte	0x04, 0x17
        /*003e*/ 	.short	(.L_6101 - .L_6100)
.L_6100:
        /*0040*/ 	.word	0x00000000
        /*0044*/ 	.short	0x0004
        /*0046*/ 	.short	0x0029
        /*0048*/ 	.byte	0x00, 0xf0, 0x05, 0x00


	//----- nvinfo : EIATTR_KPARAM_INFO
	.align		4
.L_6101:
        /*004c*/ 	.byte	0x04, 0x17
        /*004e*/ 	.short	(.L_6103 - .L_6102)
.L_6102:
        /*0050*/ 	.word	0x00000000
        /*0054*/ 	.short	0x0003
        /*0056*/ 	.short	0x0028
        /*0058*/ 	.byte	0x00, 0xf0, 0x05, 0x00


	//----- nvinfo : EIATTR_KPARAM_INFO
	.align		4
.L_6103:
        /*005c*/ 	.byte	0x04, 0x17
        /*005e*/ 	.short	(.L_6105 - .L_6104)
.L_6104:
        /*0060*/ 	.word	0x00000000
        /*0064*/ 	.short	0x0002
        /*0066*/ 	.short	0x0018
        /*0068*/ 	.byte	0x00, 0xf0, 0x41, 0x00


	//----- nvinfo : EIATTR_KPARAM_INFO
	.align		4
.L_6105:
        /*006c*/ 	.byte	0x04, 0x17
        /*006e*/ 	.short	(.L_6107 - .L_6106)
.L_6106:
        /*0070*/ 	.word	0x00000000
        /*0074*/ 	.short	0x0001
        /*0076*/ 	.short	0x0008
        /*0078*/ 	.byte	0x00, 0xf0, 0x41, 0x00


	//----- nvinfo : EIATTR_KPARAM_INFO
	.align		4
.L_6107:
        /*007c*/ 	.byte	0x04, 0x17
        /*007e*/ 	.short	(.L_6109 - .L_6108)
.L_6108:
        /*0080*/ 	.word	0x00000000
        /*0084*/ 	.short	0x0000
        /*0086*/ 	.short	0x0000
        /*0088*/ 	.byte	0x00, 0xf0, 0x11, 0x00


	//----- nvinfo : EIATTR_MAXREG_COUNT
	.align		4
.L_6109:
        /*008c*/ 	.byte	0x03, 0x1b
        /*008e*/ 	.short	0x00ff


	//----- nvinfo : EIATTR_EXTERNS
	.align		4
        /*0090*/ 	.byte	0x04, 0x0f
        /*0092*/ 	.short	(.L_6111 - .L_6110)


	//   ....[0]....
	.align		4
.L_6110:
        /*0094*/ 	.word	index@(__assertfail)


	//----- nvinfo : EIATTR_MERCURY_ISA_VERSION
	.align		4
.L_6111:
        /*0098*/ 	.byte	0x03, 0x5f
        /*009a*/ 	.short	0x0000


	//----- nvinfo : EIATTR_SYSCALL_OFFSETS
	.align		4
        /*009c*/ 	.byte	0x04, 0x46
        /*009e*/ 	.short	(.L_6113 - .L_6112)


	//   ....[0]....
.L_6112:
        /*00a0*/ 	.word	0x00000e50


	//   ....[1]....
        /*00a4*/ 	.word	0x00001cd0


	//   ....[2]....
        /*00a8*/ 	.word	0x00002b60


	//   ....[3]....
        /*00ac*/ 	.word	0x00003990


	//   ....[4]....
        /*00b0*/ 	.word	0x00004af0


	//   ....[5]....
        /*00b4*/ 	.word	0x00005a00


	//   ....[6]....
        /*00b8*/ 	.word	0x000068d0


	//   ....[7]....
        /*00bc*/ 	.word	0x000077a0


	//----- nvinfo : EIATTR_EXIT_INSTR_OFFSETS
	.align		4
.L_6113:
        /*00c0*/ 	.byte	0x04, 0x1c
        /*00c2*/ 	.short	(.L_6115 - .L_6114)


	//   ....[0]....
.L_6114:
        /*00c4*/ 	.word	0x00006970


	//   ....[1]....
        /*00c8*/ 	.word	0x00006a90


	//   ....[2]....
        /*00cc*/ 	.word	0x00006ad0


	//   ....[3]....
        /*00d0*/ 	.word	0x00006b60


	//   ....[4]....
        /*00d4*/ 	.word	0x00006b90


	//   ....[5]....
        /*00d8*/ 	.word	0x00006bc0


	//   ....[6]....
        /*00dc*/ 	.word	0x00006c40


	//   ....[7]....
        /*00e0*/ 	.word	0x00006c70


	//   ....[8]....
        /*00e4*/ 	.word	0x00006d00


	//   ....[9]....
        /*00e8*/ 	.word	0x00006d40


	//   ....[10]....
        /*00ec*/ 	.word	0x00006d80


	//   ....[11]....
        /*00f0*/ 	.word	0x00006e40


	//   ....[12]....
        /*00f4*/ 	.word	0x00006e90


	//   ....[13]....
        /*00f8*/ 	.word	0x00007010


	//   ....[14]....
        /*00fc*/ 	.word	0x00007160


	//   ....[15]....
        /*0100*/ 	.word	0x00007190


	//   ....[16]....
        /*0104*/ 	.word	0x00007240


	//   ....[17]....
        /*0108*/ 	.word	0x000073b0


	//   ....[18]....
        /*010c*/ 	.word	0x00007520


	//   ....[19]....
        /*0110*/ 	.word	0x00007670


	//   ....[20]....
        /*0114*/ 	.word	0x000077b0


	//   ....[21]....
        /*0118*/ 	.word	0x000077e0


	//   ....[22]....
        /*011c*/ 	.word	0x00007810


	//----- nvinfo : EIATTR_MAX_THREADS
	.align		4
.L_6115:
        /*0120*/ 	.byte	0x04, 0x05
        /*0122*/ 	.short	(.L_6117 - .L_6116)
.L_6116:
        /*0124*/ 	.word	0x00000080
        /*0128*/ 	.word	0x00000001
        /*012c*/ 	.word	0x00000001


	//----- nvinfo : EIATTR_CRS_STACK_SIZE
	.align		4
.L_6117:
        /*0130*/ 	.byte	0x04, 0x1e
        /*0132*/ 	.short	(.L_6119 - .L_6118)
.L_6118:
        /*0134*/ 	.word	0x00000000
.L_6119:


//--------------------- .nv.info._ZN2at6native18elementwise_kernelILi128ELi2EZNS0_22gpu_kernel_impl_nocastIZZZNS0_17clamp_kernel_cudaERNS_18TensorIteratorBaseERKN3c106ScalarES8_ENKUlvE_clEvENKUlvE5_clEvEUlfE_EEvS4_RKT_EUliE_EEviT1_ --------------------------
	.section	.nv.info._ZN2at6native18elementwise_kernelILi128ELi2EZNS0_22gpu_kernel_impl_nocastIZZZNS0_17clamp_kernel_cudaERNS_18TensorIteratorBaseERKN3c106ScalarES8_ENKUlvE_clEvENKUlvE5_clEvEUlfE_EEvS4_RKT_EUliE_EEviT1_,"",@"SHT_CUDA_INFO"
	.sectionflags	@""
	.align	4


	//----- nvinfo : EIATTR_CUDA_API_VERSION
	.align		4
        /*0000*/ 	.byte	0x04, 0x37
        /*0002*/ 	.short	(.L_6121 - .L_6120)
.L_6120:
        /*0004*/ 	.word	0x00000082


	//----- nvinfo : EIATTR_SW2861232_WAR
	.align		4
.L_6121:
        /*0008*/ 	.byte	0x01, 0x35
	.zero		2


	//----- nvinfo : EIATTR_PARAM_CBANK
	.align		4
        /*000c*/ 	.byte	0x04, 0x0a
        /*000e*/ 	.short	(.L_6123 - .L_6122)
	.align		4
.L_6122:
        /*0010*/ 	.word	index@(.nv.constant0._ZN2at6native18elementwise_kernelILi128ELi2EZNS0_22gpu_kernel_impl_nocastIZZZNS0_17clamp_kernel_cudaERNS_18TensorIteratorBaseERKN3c106ScalarES8_ENKUlvE_clEvENKUlvE5_clEvEUlfE_EEvS4_RKT_EUliE_EEviT1_)
        /*0014*/ 	.short	0x0160
        /*0016*/ 	.short	0x0228


	//----- nvinfo : EIATTR_CBANK_PARAM_SIZE
	.align		4
.L_6123:
        /*0018*/ 	.byte	0x03, 0x19
        /*001a*/ 	.short	0x0228


	//----- nvinfo : EIATTR_KPARAM_INFO
	.align		4
        /*001c*/ 	.byte	0x04, 0x17
        /*001e*/ 	.short	(.L_6125 - .L_6124)
.L_6124:
        /*0020*/ 	.word	0x00000000
        /*0024*/ 	.short	0x0001
        /*0026*/ 	.short	0x0008
        /*0028*/ 	.byte	0x00, 0xf0, 0x81, 0x08


	//----- nvinfo : EIATTR_KPARAM_INFO
	.align		4
.L_6125:
        /*002c*/ 	.byte	0x04, 0x17
        /*002e*/ 	.short	(.L_6127 - .L_6126)
.L_6126:
        /*0030*/ 	.word	0x00000000
        /*0034*/ 	.short	0x0000
        /*0036*/ 	.short	0x0000
        /*0038*/ 	.byte	0x00, 0xf0, 0x11, 0x00


	//----- nvinfo : EIATTR_MAXREG_COUNT
	.align		4
.L_6127:
        /*003c*/ 	.byte	0x03, 0x1b
        /*003e*/ 	.short	0x0080


	//----- nvinfo : EIATTR_MERCURY_ISA_VERSION
	.align		4
        /*0040*/ 	.byte	0x03, 0x5f
        /*0042*/ 	.short	0x0000


	//----- nvinfo : EIATTR_EXIT_INSTR_OFFSETS
	.align		4
        /*0044*/ 	.byte	0x04, 0x1c
        /*0046*/ 	.short	(.L_6129 - .L_6128)


	//   ....[0]....
.L_6128:
        /*0048*/ 	.word	0x00000f70


	//   ....[1]....
        /*004c*/ 	.word	0x00001e40


	//----- nvinfo : EIATTR_MAX_THREADS
	.align		4
.L_6129:
        /*0050*/ 	.byte	0x04, 0x05
        /*0052*/ 	.short	(.L_6131 - .L_6130)
.L_6130:
        /*0054*/ 	.word	0x00000080
        /*0058*/ 	.word	0x00000001
        /*005c*/ 	.word	0x00000001


	//----- nvinfo : EIATTR_CRS_STACK_SIZE
	.align		4
.L_6131:
        /*0060*/ 	.byte	0x04, 0x1e
        /*0062*/ 	.short	(.L_6133 - .L_6132)
.L_6132:
        /*0064*/ 	.word	0x00000000
.L_6133:


//--------------------- .nv.info._ZN2at6native27unrolled_elementwise_kernelIZZZNS0_17clamp_kernel_cudaERNS_18TensorIteratorBaseERKN3c106ScalarES7_ENKUlvE_clEvENKUlvE5_clEvEUlfE_St5arrayIPcLm2EELi4E23TrivialOffsetCalculatorILi1EjESF_NS0_6memory15LoadWithoutCastENSG_16StoreWithoutCastEEEviT_T0_T2_T3_T4_T5_ --------------------------
	.section	.nv.info._ZN2at6native27unrolled_elementwise_kernelIZZZNS0_17clamp_kernel_cudaERNS_18TensorIteratorBaseERKN3c106ScalarES7_ENKUlvE_clEvENKUlvE5_clEvEUlfE_St5arrayIPcLm2EELi4E23TrivialOffsetCalculatorILi1EjESF_NS0_6memory15LoadWithoutCastENSG_16StoreWithoutCastEEEviT_T0_T2_T3_T4_T5_,"",@"SHT_CUDA_INFO"
	.sectionflags	@""
	.align	4


	//----- nvinfo : EIATTR_CUDA_API_VERSION
	.align		4
        /*0000*/ 	.byte	0x04, 0x37
        /*0002*/ 	.short	(.L_6135 - .L_6134)
.L_6134:
        /*0004*/ 	.word	0x00000082


	//----- nvinfo : EIATTR_SW2861232_WAR
	.align		4
.L_6135:
        /*0008*/ 	.byte	0x01, 0x35
	.zero		2


	//----- nvinfo : EIATTR_PARAM_CBANK
	.align		4
        /*000c*/ 	.byte	0x04, 0x0a
        /*000e*/ 	.short	(.L_6137 - .L_6136)
	.align		4
.L_6136:
        /*0010*/ 	.word	index@(.nv.constant0._ZN2at6native27unrolled_elementwise_kernelIZZZNS0_17clamp_kernel_cudaERNS_18TensorIteratorBaseERKN3c106ScalarES7_ENKUlvE_clEvENKUlvE5_clEvEUlfE_St5arrayIPcLm2EELi4E23TrivialOffsetCalculatorILi1EjESF_NS0_6memory15LoadWithoutCastENSG_16StoreWithoutCastEEEviT_T0_T2_T3_T4_T5_)
        /*0014*/ 	.short	0x0160
        /*0016*/ 	.short	0x002c


	//----- nvinfo : EIATTR_CBANK_PARAM_SIZE
	.align		4
.L_6137:
        /*0018*/ 	.byte	0x03, 0x19
        /*001a*/ 	.short	0x002c


	//----- nvinfo : EIATTR_KPARAM_INFO
	.align		4
        /*001c*/ 	.byte	0x04, 0x17
        /*001e*/ 	.short	(.L_6139 - .L_6138)
.L_6138:
        /*0020*/ 	.word	0x00000000
        /*0024*/ 	.short	0x0006
        /*0026*/ 	.short	0x002b
        /*0028*/ 	.byte	0x00, 0xf0, 0x05, 0x00


	//----- nvinfo : EIATTR_KPARAM_INFO
	.align		4
.L_6139:
        /*002c*/ 	.byte	0x04, 0x17
        /*002e*/ 	.short	(.L_6141 - .L_6140)
.L_6140:
        /*0030*/ 	.word	0x00000000
        /*0034*/ 	.short	0x0005
        /*0036*/ 	.short	0x002a
        /*0038*/ 	.byte	0x00, 0xf0, 0x05, 0x00


	//----- nvinfo : EIATTR_KPARAM_INFO
	.align		4
.L_6141:
        /*003c*/ 	.byte	0x04, 0x17
        /*003e*/ 	.short	(.L_6143 - .L_6142)
.L_6142:
        /*0040*/ 	.word	0x00000000
        /*0044*/ 	.short	0x0004
        /*0046*/ 	.short	0x0029
        /*0048*/ 	.byte	0x00, 0xf0, 0x05, 0x00


	//----- nvinfo : EIATTR_KPARAM_INFO
	.align		4
.L_6143:
        /*004c*/ 	.byte	0x04, 0x17
        /*004e*/ 	.short	(.L_6145 - .L_6144)
.L_6144:
        /*0050*/ 	.word	0x00000000
        /*0054*/ 	.short	0x0003
        /*0056*/ 	.short	0x0028
        /*0058*/ 	.byte	0x00, 0xf0, 0x05, 0x00


	//----- nvinfo : EIATTR_KPARAM_INFO
	.align		4
.L_6145:
        /*005c*/ 	.byte	0x04, 0x17
        /*005e*/ 	.short	(.L_6147 - .L_6146)
.L_6146:
        /*0060*/ 	.word	0x00000000
        /*0064*/ 	.short	0x0002
        /*0066*/ 	.short	0x0018
        /*0068*/ 	.byte	0x00, 0xf0, 0x41, 0x00


	//----- nvinfo : EIATTR_KPARAM_INFO
	.align		4
.L_6147:
        /*006c*/ 	.byte	0x04, 0x17
        /*006e*/ 	.short	(.L_6149 - .L_6148)
.L_6148:
        /*0070*/ 	.word	0x00000000
        /*0074*/ 	.short	0x0001
        /*0076*/ 	.short	0x0008
        /*0078*/ 	.byte	0x00, 0xf0, 0x41, 0x00


	//----- nvinfo : EIATTR_KPARAM_INFO
	.align		4
.L_6149:
        /*007c*/ 	.byte	0x04, 0x17
        /*007e*/ 	.short	(.L_6151 - .L_6150)
.L_6150:
        /*0080*/ 	.word	0x00000000
        /*0084*/ 	.short	0x0000
        /*0086*/ 	.short	0x0000
        /*0088*/ 	.byte	0x00, 0xf0, 0x11, 0x00


	//----- nvinfo : EIATTR_MAXREG_COUNT
	.align		4
.L_6151:
        /*008c*/ 	.byte	0x03, 0x1b
        /*008e*/ 	.short	0x00ff


	//----- nvinfo : EIATTR_MERCURY_ISA_VERSION
	.align		4
        /*0090*/ 	.byte	0x03, 0x5f
        /*0092*/ 	.short	0x0000


	//----- nvinfo : EIATTR_EXIT_INSTR_OFFSETS
	.align		4
        /*0094*/ 	.byte	0x04, 0x1c
        /*0096*/ 	.short	(.L_6153 - .L_6152)


	//   ....[0]....
.L_6152:
        /*0098*/ 	.word	0x00000480


	//   ....[1]....
        /*009c*/ 	.word	0x000004e0


	//----- nvinfo : EIATTR_MAX_THREADS
	.align		4
.L_6153:
        /*00a0*/ 	.byte	0x04, 0x05
        /*00a2*/ 	.short	(.L_6155 - .L_6154)
.L_6154:
        /*00a4*/ 	.word	0x00000080
        /*00a8*/ 	.word	0x00000001
        /*00ac*/ 	.word	0x00000001


	//----- nvinfo : EIATTR_CRS_STACK_SIZE
	.align		4
.L_6155:
        /*00b0*/ 	.byte	0x04, 0x1e
        /*00b2*/ 	.short	(.L_6157 - .L_6156)
.L_6156:
        /*00b4*/ 	.word	0x00000000
.L_6157:


//--------------------- .nv.info._ZN2at6native29vectorized_elementwise_kernelILi2EZZZNS0_17clamp_kernel_cudaERNS_18TensorIteratorBaseERKN3c106ScalarES7_ENKUlvE_clEvENKUlvE5_clEvEUlfE_St5arrayIPcLm2EEEEviT0_T1_ --------------------------
	.section	.nv.info._ZN2at6native29vectorized_elementwise_kernelILi2EZZZNS0_17clamp_kernel_cudaERNS_18TensorIteratorBaseERKN3c106ScalarES7_ENKUlvE_clEvENKUlvE5_clEvEUlfE_St5arrayIPcLm2EEEEviT0_T1_,"",@"SHT_CUDA_INFO"
	.sectionflags	@""
	.align	4


	//----- nvinfo : EIATTR_CUDA_API_VERSION
	.align		4
        /*0000*/ 	.byte	0x04, 0x37
        /*0002*/ 	.short	(.L_6159 - .L_6158)
.L_6158:
        /*0004*/ 	.word	0x00000082


	//----- nvinfo : EIATTR_SW2861232_WAR
	.align		4
.L_6159:
        /*0008*/ 	.byte	0x01, 0x35
	.zero		2


	//----- nvinfo : EIATTR_PARAM_CBANK
	.align		4
        /*000c*/ 	.byte	0x04, 0x0a
        /*000e*/ 	.short	(.L_6161 - .L_6160)
	.align		4
.L_6160:
        /*0010*/ 	.word	index@(.nv.constant0._ZN2at6native29vectorized_elementwise_kernelILi2EZZZNS0_17clamp_kernel_cudaERNS_18TensorIteratorBaseERKN3c106ScalarES7_ENKUlvE_clEvENKUlvE5_clEvEUlfE_St5arrayIPcLm2EEEEviT0_T1_)
        /*0014*/ 	.short	0x0160
        /*0016*/ 	.short	0x0028


	//----- nvinfo : EIATTR_CBANK_PARAM_SIZE
	.align		4
.L_6161:
        /*0018*/ 	.byte	0x03, 0x19
        /*001a*/ 	.short	0x0028


	//----- nvinfo : EIATTR_KPARAM_INFO
	.align		4
        /*001c*/ 	.byte	0x04, 0x17
        /*001e*/ 	.short	(.L_6163 - .L_6162)
.L_6162:
        /*0020*/ 	.word	0x00000000
        /*0024*/ 	.short	0x0002
        /*0026*/ 	.short	0x0018
        /*0028*/ 	.byte	0x00, 0xf0, 0x41, 0x00


	//----- nvinfo : EIATTR_KPARAM_INFO
	.align		4
.L_6163:
        /*002c*/ 	.byte	0x04, 0x17
        /*002e*/ 	.short	(.L_6165 - .L_6164)
.L_6164:
        /*0030*/ 	.word	0x00000000
        /*0034*/ 	.short	0x0001
        /*0036*/ 	.short	0x0008
        /*0038*/ 	.byte	0x00, 0xf0, 0x41, 0x00


	//----- nvinfo : EIATTR_KPARAM_INFO
	.align		4
.L_6165:
        /*003c*/ 	.byte	0x04, 0x17
        /*003e*/ 	.short	(.L_6167 - .L_6166)
.L_6166:
        /*0040*/ 	.word	0x00000000
        /*0044*/ 	.short	0x0000
        /*0046*/ 	.short	0x0000
        /*0048*/ 	.byte	0x00, 0xf0, 0x11, 0x00


	//----- nvinfo : EIATTR_MAXREG_COUNT
	.align		4
.L_6167:
        /*004c*/ 	.byte	0x03, 0x1b
        /*004e*/ 	.short	0x00ff


	//----- nvinfo : EIATTR_MERCURY_ISA_VERSION
	.align		4
        /*0050*/ 	.byte	0x03, 0x5f
        /*0052*/ 	.short	0x0000


	//----- nvinfo : EIATTR_EXIT_INSTR_OFFSETS
	.align		4
        /*0054*/ 	.byte	0x04, 0x1c
        /*0056*/ 	.short	(.L_6169 - .L_6168)


	//   ....[0]....
.L_6168:
        /*0058*/ 	.word	0x000002d0


	//   ....[1]....
        /*005c*/ 	.word	0x00000c40


	//   ....[2]....
        /*0060*/ 	.word	0x00000c90


	//----- nvinfo : EIATTR_MAX_THREADS
	.align		4
.L_6169:
        /*0064*/ 	.byte	0x04, 0x05
        /*0066*/ 	.short	(.L_6171 - .L_6170)
.L_6170:
        /*0068*/ 	.word	0x00000080
        /*006c*/ 	.word	0x00000001
        /*0070*/ 	.word	0x00000001


	//----- nvinfo : EIATTR_CRS_STACK_SIZE
	.align		4
.L_6171:
        /*0074*/ 	.byte	0x04, 0x1e
        /*0076*/ 	.short	(.L_6173 - .L_6172)
.L_6172:
        /*0078*/ 	.word	0x00000000
.L_6173:


//--------------------- .nv.info._ZN2at6native29vectorized_elementwise_kernelILi4EZZZNS0_17clamp_kernel_cudaERNS_18TensorIteratorBaseERKN3c106ScalarES7_ENKUlvE_clEvENKUlvE5_clEvEUlfE_St5arrayIPcLm2EEEEviT0_T1_ --------------------------
	.section	.nv.info._ZN2at6native29vectorized_elementwise_kernelILi4EZZZNS0_17clamp_kernel_cudaERNS_18TensorIteratorBaseERKN3c106ScalarES7_ENKUlvE_clEvENKUlvE5_clEvEUlfE_St5arrayIPcLm2EEEEviT0_T1_,"",@"SHT_CUDA_INFO"
	.sectionflags	@""
	.align	4


	//----- nvinfo : EIATTR_CUDA_API_VERSION
	.align		4
        /*0000*/ 	.byte	0x04, 0x37
        /*0002*/ 	.short	(.L_6175 - .L_6174)
.L_6174:
        /*0004*/ 	.word	0x00000082


	//----- nvinfo : EIATTR_SW2861232_WAR
	.align		4
.L_6175:
        /*0008*/ 	.byte	0x01, 0x35
	.zero		2


	//----- nvinfo : EIATTR_PARAM_CBANK
	.align		4
        /*000c*/ 	.byte	0x04, 0x0a
        /*000e*/ 	.short	(.L_6177 - .L_6176)
	.align		4
.L_6176:
        /*0010*/ 	.word	index@(.nv.constant0._ZN2at6native29vectorized_elementwise_kernelILi4EZZZNS0_17clamp_kernel_cudaERNS_18TensorIteratorBaseERKN3c106ScalarES7_ENKUlvE_clEvENKUlvE5_clEvEUlfE_St5arrayIPcLm2EEEEviT0_T1_)
        /*0014*/ 	.short	0x0160
        /*0016*/ 	.short	0x0028


	//----- nvinfo : EIATTR_CBANK_PARAM_SIZE
	.align		4
.L_6177:
        /*0018*/ 	.byte	0x03, 0x19
        /*001a*/ 	.short	0x0028


	//----- nvinfo : EIATTR_KPARAM_INFO
	.align		4
        /*001c*/ 	.byte	0x04, 0x17
        /*001e*/ 	.short	(.L_6179 - .L_6178)
.L_6178:
        /*0020*/ 	.word	0x00000000
        /*0024*/ 	.short	0x0002
        /*0026*/ 	.short	0x0018
        /*0028*/ 	.byte	0x00, 0xf0, 0x41, 0x00


	//----- nvinfo : EIATTR_KPARAM_INFO
	.align		4
.L_6179:
        /*002c*/ 	.byte	0x04, 0x17
        /*002e*/ 	.short	(.L_6181 - .L_6180)
.L_6180:
        /*0030*/ 	.word	0x00000000
        /*0034*/ 	.short	0x0001
        /*0036*/ 	.short	0x0008
        /*0038*/ 	.byte	0x00, 0xf0, 0x41, 0x00


	//----- nvinfo : EIATTR_KPARAM_INFO
	.align		4
.L_6181:
        /*003c*/ 	.byte	0x04, 0x17
        /*003e*/ 	.short	(.L_6183 - .L_6182)
.L_6182:
        /*0040*/ 	.word	0x00000000
        /*0044*/ 	.short	0x0000
        /*0046*/ 	.short	0x0000
        /*0048*/ 	.byte	0x00, 0xf0, 0x11, 0x00


	//----- nvinfo : EIATTR_MAXREG_COUNT
	.align		4
.L_6183:
        /*004c*/ 	.byte	0x03, 0x1b
        /*004e*/ 	.short	0x00ff


	//----- nvinfo : EIATTR_MERCURY_ISA_VERSION
	.align		4
        /*0050*/ 	.byte	0x03, 0x5f
        /*0052*/ 	.short	0x0000


	//----- nvinfo : EIATTR_EXIT_INSTR_OFFSETS
	.align		4
        /*0054*/ 	.byte	0x04, 0x1c
        /*0056*/ 	.short	(.L_6185 - .L_6184)


	//   ....[0]....
.L_6184:
        /*0058*/ 	.word	0x00000290


	//   ....[1]....
        /*005c*/ 	.word	0x00000c00


	//   ....[2]....
        /*0060*/ 	.word	0x00000c50


	//----- nvinfo : EIATTR_MAX_THREADS
	.align		4
.L_6185:
        /*0064*/ 	.byte	0x04, 0x05
        /*0066*/ 	.short	(.L_6187 - .L_6186)
.L_6186:
        /*0068*/ 	.word	0x00000080
        /*006c*/ 	.word	0x00000001
        /*0070*/ 	.word	0x00000001


	//----- nvinfo : EIATTR_CRS_STACK_SIZE
	.align		4
.L_6187:
        /*0074*/ 	.byte	0x04, 0x1e
        /*0076*/ 	.short	(.L_6189 - .L_6188)
.L_6188:
        /*0078*/ 	.word	0x00000000
.L_6189:


//--------------------- .nv.info._ZN2at6native29vectorized_elementwise_kernelILi8EZZZNS0_17clamp_kernel_cudaERNS_18TensorIteratorBaseERKN3c106ScalarES7_ENKUlvE_clEvENKUlvE5_clEvEUlfE_St5arrayIPcLm2EEEEviT0_T1_ --------------------------
	.section	.nv.info._ZN2at6native29vectorized_elementwise_kernelILi8EZZZNS0_17clamp_kernel_cudaERNS_18TensorIteratorBaseERKN3c106ScalarES7_ENKUlvE_clEvENKUlvE5_clEvEUlfE_St5arrayIPcLm2EEEEviT0_T1_,"",@"SHT_CUDA_INFO"
	.sectionflags	@""
	.align	4


	//----- nvinfo : EIATTR_CUDA_API_VERSION
	.align		4
        /*0000*/ 	.byte	0x04, 0x37
        /*0002*/ 	.short	(.L_6191 - .L_6190)
.L_6190:
        /*0004*/ 	.word	0x00000082


	//----- nvinfo : EIATTR_SW2861232_WAR
	.align		4
.L_6191:
        /*0008*/ 	.byte	0x01, 0x35
	.zero		2


	//----- nvinfo : EIATTR_PARAM_CBANK
	.align		4
        /*000c*/ 	.byte	0x04, 0x0a
        /*000e*/ 	.short	(.L_6193 - .L_6192)
	.align		4
.L_6192:
        /*0010*/ 	.word	index@(.nv.constant0._ZN2at6native29vectorized_elementwise_kernelILi8EZZZNS0_17clamp_kernel_cudaERNS_18TensorIteratorBaseERKN3c106ScalarES7_ENKUlvE_clEvENKUlvE5_clEvEUlfE_St5arrayIPcLm2EEEEviT0_T1_)
        /*0014*/ 	.short	0x0160
        /*0016*/ 	.short	0x0028


	//----- nvinfo : EIATTR_CBANK_PARAM_SIZE
	.align		4
.L_6193:
        /*0018*/ 	.byte	0x03, 0x19
        /*001a*/ 	.short	0x0028


	//----- nvinfo : EIATTR_KPARAM_INFO
	.align		4
        /*001c*/ 	.byte	0x04, 0x17
        /*001e*/ 	.short	(.L_6195 - .L_6194)
.L_6194:
        /*0020*/ 	.word	0x00000000
        /*0024*/ 	.short	0x0002
        /*0026*/ 	.short	0x0018
        /*0028*/ 	.byte	0x00, 0xf0, 0x41, 0x00


	//----- nvinfo : EIATTR_KPARAM_INFO
	.align		4
.L_6195:
        /*002c*/ 	.byte	0x04, 0x17
        /*002e*/ 	.short	(.L_6197 - .L_6196)
.L_6196:
        /*0030*/ 	.word	0x00000000
        /*0034*/ 	.short	0x0001
        /*0036*/ 	.short	0x0008
        /*0038*/ 	.byte	0x00, 0xf0, 0x41, 0x00


	//----- nvinfo : EIATTR_KPARAM_INFO
	.align		4
.L_6197:
        /*003c*/ 	.byte	0x04, 0x17
        /*003e*/ 	.short	(.L_6199 - .L_6198)
.L_6198:
        /*0040*/ 	.word	0x00000000
        /*0044*/ 	.short	0x0000
        /*0046*/ 	.short	0x0000
        /*0048*/ 	.byte	0x00, 0xf0, 0x11, 0x00


	//----- nvinfo : EIATTR_MAXREG_COUNT
	.align		4
.L_6199:
        /*004c*/ 	.byte	0x03, 0x1b
        /*004e*/ 	.short	0x00ff


	//----- nvinfo : EIATTR_MERCURY_ISA_VERSION
	.align		4
        /*0050*/ 	.byte	0x03, 0x5f
        /*0052*/ 	.short	0x0000


	//----- nvinfo : EIATTR_EXIT_INSTR_OFFSETS
	.align		4
        /*0054*/ 	.byte	0x04, 0x1c
        /*0056*/ 	.short	(.L_6201 - .L_6200)


	//   ....[0]....
.L_6200:
        /*0058*/ 	.word	0x00000010


	//----- nvinfo : EIATTR_MAX_THREADS
	.align		4
.L_6201:
        /*005c*/ 	.byte	0x04, 0x05
        /*005e*/ 	.short	(.L_6203 - .L_6202)
.L_6202:
        /*0060*/ 	.word	0x00000080
        /*0064*/ 	.word	0x00000001
        /*0068*/ 	.word	0x00000001
.L_6203:


//--------------------- .nv.info._ZN2at6native18elementwise_kernelILi128ELi4EZNS0_15gpu_kernel_implIZZZNS0_17clamp_kernel_cudaERNS_18TensorIteratorBaseERKN3c106ScalarES8_ENKUlvE_clEvENKUlvE4_clEvEUldE_EEvS4_RKT_EUliE_EEviT1_ --------------------------
	.section	.nv.info._ZN2at6native18elementwise_kernelILi128ELi4EZNS0_15gpu_kernel_implIZZZNS0_17clamp_kernel_cudaERNS_18TensorIteratorBaseERKN3c106ScalarES8_ENKUlvE_clEvENKUlvE4_clEvEUldE_EEvS4_RKT_EUliE_EEviT1_,"",@"SHT_CUDA_INFO"
	.sectionflags	@""
	.align	4


	//----- nvinfo : EIATTR_CUDA_API_VERSION
	.align		4
        /*0000*/ 	.byte	0x04, 0x37
        /*0002*/ 	.short	(.L_6205 - .L_6204)
.L_6204:
        /*0004*/ 	.word	0x00000082


	//----- nvinfo : EIATTR_SW2861232_WAR
	.align		4
.L_6205:
        /*0008*/ 	.byte	0x01, 0x35
	.zero		2


	//----- nvinfo : EIATTR_PARAM_CBANK
	.align		4
        /*000c*/ 	.byte	0x04, 0x0a
        /*000e*/ 	.short	(.L_6207 - .L_6206)
	.align		4
.L_6206:
        /*0010*/ 	.word	index@(.nv.constant0._ZN2at6native18elementwise_kernelILi128ELi4EZNS0_15gpu_kernel_implIZZZNS0_17clamp_kernel_cudaERNS_18TensorIteratorBaseERKN3c106ScalarES8_ENKUlvE_clEvENKUlvE4_clEvEUldE_EEvS4_RKT_EUliE_EEviT1_)
        /*0014*/ 	.short	0x0160
        /*0016*/ 	.short	0x0238


	//----- nvinfo : EIATTR_CBANK_PARAM_SIZE
	.align		4
.L_6207:
        /*0018*/ 	.byte	0x03, 0x19
        /*001a*/ 	.short	0x0238


	//----- nvinfo : EIATTR_KPARAM_INFO
	.align		4
        /*001c*/ 	.byte	0x04, 0x17
        /*001e*/ 	.short	(.L_6209 - .L_6208)
.L_6208:
        /*0020*/ 	.word	0x00000000
        /*0024*/ 	.short	0x0001
        /*0026*/ 	.short	0x0008
        /*0028*/ 	.byte	0x00, 0xf0, 0xc1, 0x08


	//----- nvinfo : EIATTR_KPARAM_INFO
	.align		4
.L_6209:
        /*002c*/ 	.byte	0x04, 0x17
        /*002e*/ 	.short	(.L_6211 - .L_6210)
.L_6210:
        /*0030*/ 	.word	0x00000000
        /*0034*/ 	.short	0x0000
        /*0036*/ 	.short	0x0000
        /*0038*/ 	.byte	0x00, 0xf0, 0x11, 0x00


	//----- nvinfo : EIATTR_MAXREG_COUNT
	.align		4
.L_6211:
        /*003c*/ 	.byte	0x03, 0x1b
        /*003e*/ 	.short	0x0080


	//----- nvinfo : EIATTR_EXTERNS
	.align		4
        /*0040*/ 	.byte	0x04, 0x0f
        /*0042*/ 	.short	(.L_6213 - .L_6212)


	//   ....[0]....
	.align		4
.L_6212:
        /*0044*/ 	.word	index@(__assertfail)


	//----- nvinfo : EIATTR_MERCURY_ISA_VERSION
	.align		4
.L_6213:
        /*0048*/ 	.byte	0x03, 0x5f
        /*004a*/ 	.short	0x0000


	//----- nvinfo : EIATTR_SYSCALL_OFFSETS
	.align		4
        /*004c*/ 	.byte	0x04, 0x46
        /*004e*/ 	.short	(.L_6215 - .L_6214)


	//   ....[0]....
.L_6214:
        /*0050*/ 	.word	0x00001da0


	//   ....[1]....
        /*0054*/ 	.word	0x00002ed0


	//   ....[2]....
        /*0058*/ 	.word	0x00004cb0


	//   ....[3]....
        /*005c*/ 	.word	0x00005de0


	//   ....[4]....
        /*0060*/ 	.word	0x00007b90


	//   ....[5]....
        /*0064*/ 	.word	0x00008cc0


	//   ....[6]....
        /*0068*/ 	.word	0x0000aa80


	//   ....[7]....
        /*006c*/ 	.word	0x0000bbb0


	//----- nvinfo : EIATTR_EXIT_INSTR_OFFSETS
	.align		4
.L_6215:
        /*0070*/ 	.byte	0x04, 0x1c
        /*0072*/ 	.short	(.L_6217 - .L_6216)


	//   ....[0]....
.L_6216:
        /*0074*/ 	.word	0x00008d60


	//   ....[1]....
        /*0078*/ 	.word	0x0000ad00


	//   ....[2]....
        /*007c*/ 	.word	0x0000ad40


	//   ....[3]....
        /*0080*/ 	.word	0x0000add0


	//   ....[4]....
        /*0084*/ 	.word	0x0000ae00


	//   ....[5]....
        /*0088*/ 	.word	0x0000ae30


	//   ....[6]....
        /*008c*/ 	.word	0x0000aee0


	//   ....[7]....
        /*0090*/ 	.word	0x0000af40


	//   ....[8]....
        /*0094*/ 	.word	0x0000b000


	//   ....[9]....
        /*0098*/ 	.word	0x0000b070


	//   ....[10]....
        /*009c*/ 	.word	0x0000b090


	//   ....[11]....
        /*00a0*/ 	.word	0x0000b150


	//   ....[12]....
        /*00a4*/ 	.word	0x0000b180


	//   ....[13]....
        /*00a8*/ 	.word	0x0000b330


	//   ....[14]....
        /*00ac*/ 	.word	0x0000b4b0


	//   ....[15]....
        /*00b0*/ 	.word	0x0000b510


	//   ....[16]....
        /*00b4*/ 	.word	0x0000b5c0


	//   ....[17]....
        /*00b8*/ 	.word	0x0000b760


	//   ....[18]....
        /*00bc*/ 	.word	0x0000b900


	//   ....[19]....
        /*00c0*/ 	.word	0x0000ba80


	//   ....[20]....
        /*00c4*/ 	.word	0x0000bbc0


	//   ....[21]....
        /*00c8*/ 	.word	0x0000bbf0


	//   ....[22]....
        /*00cc*/ 	.word	0x0000bc20


	//----- nvinfo : EIATTR_MAX_THREADS
	.align		4
.L_6217:
        /*00d0*/ 	.byte	0x04, 0x05
        /*00d2*/ 	.short	(.L_6219 - .L_6218)
.L_6218:
        /*00d4*/ 	.word	0x00000080
        /*00d8*/ 	.word	0x00000001
        /*00dc*/ 	.word	0x00000001


	//----- nvinfo : EIATTR_CRS_STACK_SIZE
	.align		4
.L_6219:
        /*00e0*/ 	.byte	0x04, 0x1e
        /*00e2*/ 	.short	(.L_6221 - .L_6220)
.L_6220:
        /*00e4*/ 	.word	0x00000000
.L_6221:


//--------------------- .nv.info._ZN2at6native27unrolled_elementwise_kernelIZZZNS0_17clamp_kernel_cudaERNS_18TensorIteratorBaseERKN3c106ScalarES7_ENKUlvE_clEvENKUlvE4_clEvEUldE_St5arrayIPcLm2EELi4E23TrivialOffsetCalculatorILi1EjESF_NS0_6memory12LoadWithCastILi1EEENSG_13StoreWithCastILi1EEEEEviT_T0_T2_T3_T4_T5_ --------------------------
	.section	.nv.info._ZN2at6native27unrolled_elementwise_kernelIZZZNS0_17clamp_kernel_cudaERNS_18TensorIteratorBaseERKN3c106ScalarES7_ENKUlvE_clEvENKUlvE4_clEvEUldE_St5arrayIPcLm2EELi4E23TrivialOffsetCalculatorILi1EjESF_NS0_6memory12LoadWithCastILi1EEENSG_13StoreWithCastILi1EEEEEviT_T0_T2_T3_T4_T5_,"",@"SHT_CUDA_INFO"
	.sectionflags	@""
	.align	4


	//----- nvinfo : EIATTR_CUDA_API_VERSION
	.align		4
        /*0000*/ 	.byte	0x04, 0x37
        /*0002*/ 	.short	(.L_6223 - .L_6222)
.L_6222:
        /*0004*/ 	.word	0x00000082


	//----- nvinfo : EIATTR_SW2861232_WAR
	.align		4
.L_6223:
        /*0008*/ 	.byte	0x01, 0x35
	.zero		2


	//----- nvinfo : EIATTR_PARAM_CBANK
	.align		4
        /*000c*/ 	.byte	0x04, 0x0a
        /*000e*/ 	.short	(.L_6225 - .L_6224)
	.align		4
.L_6224:
        /*0010*/ 	.word	index@(.nv.constant0._ZN2at6native27unrolled_elementwise_kernelIZZZNS0_17clamp_kernel_cudaERNS_18TensorIteratorBaseERKN3c106ScalarES7_ENKUlvE_clEvENKUlvE4_clEvEUldE_St5arrayIPcLm2EELi4E23TrivialOffsetCalculatorILi1EjESF_NS0_6memory12LoadWithCastILi1EEENSG_13StoreWithCastILi1EEEEEviT_T0_T2_T3_T4_T5_)
        /*0014*/ 	.short	0x0160
        /*0016*/ 	.short	0x0044


	//----- nvinfo : EIATTR_CBANK_PARAM_SIZE
	.align		4
.L_6225:
        /*0018*/ 	.byte	0x03, 0x19
        /*001a*/ 	.short	0x0044


	//----- nvinfo : EIATTR_KPARAM_INFO
	.align		4
        /*001c*/ 	.byte	0x04, 0x17
        /*001e*/ 	.short	(.L_6227 - .L_6226)
.L_6226:
        /*0020*/ 	.word	0x00000000
        /*0024*/ 	.short	0x0006
        /*0026*/ 	.short	0x003c
        /*0028*/ 	.byte	0x00, 0xf0, 0x21, 0x00


	//----- nvinfo : EIATTR_KPARAM_INFO
	.align		4
.L_6227:
        /*002c*/ 	.byte	0x04, 0x17
        /*002e*/ 	.short	(.L_6229 - .L_6228)
.L_6228:
        /*0030*/ 	.word	0x00000000
        /*0034*/ 	.short	0x0005
        /*0036*/ 	.short	0x0034
        /*0038*/ 	.byte	0x00, 0xf0, 0x21, 0x00


	//----- nvinfo : EIATTR_KPARAM_INFO
	.align		4
.L_6229:
        /*003c*/ 	.byte	0x04, 0x17
        /*003e*/ 	.short	(.L_6231 - .L_6230)
.L_6230:
        /*0040*/ 	.word	0x00000000
        /*0044*/ 	.short	0x0004
        /*0046*/ 	.short	0x0031
        /*0048*/ 	.byte	0x00, 0xf0, 0x05, 0x00


	//----- nvinfo : EIATTR_KPARAM_INFO
	.align		4
.L_6231:
        /*004c*/ 	.byte	0x04, 0x17
        /*004e*/ 	.short	(.L_6233 - .L_6232)
.L_6232:
        /*0050*/ 	.word	0x00000000
        /*0054*/ 	.short	0x0003
        /*0056*/ 	.short	0x0030
        /*0058*/ 	.byte	0x00, 0xf0, 0x05, 0x00


	//----- nvinfo : EIATTR_KPARAM_INFO
	.align		4
.L_6233:
        /*005c*/ 	.byte	0x04, 0x17
        /*005e*/ 	.short	(.L_6235 - .L_6234)
.L_6234:
        /*0060*/ 	.word	0x00000000
        /*0064*/ 	.short	0x0002
        /*0066*/ 	.short	0x0020
        /*0068*/ 	.byte	0x00, 0xf0, 0x41, 0x00


	//----- nvinfo : EIATTR_KPARAM_INFO
	.align		4
.L_6235:
        /*006c*/ 	.byte	0x04, 0x17
        /*006e*/ 	.short	(.L_6237 - .L_6236)
.L_6236:
        /*0070*/ 	.word	0x00000000
        /*0074*/ 	.short	0x0001
        /*0076*/ 	.short	0x0008
        /*0078*/ 	.byte	0x00, 0xf0, 0x61, 0x00


	//----- nvinfo : EIATTR_KPARAM_INFO
	.align		4
.L_6237:
        /*007c*/ 	.byte	0x04, 0x17
        /*007e*/ 	.short	(.L_6239 - .L_6238)
.L_6238:
        /*0080*/ 	.word	0x00000000
        /*0084*/ 	.short	0x0000
        /*0086*/ 	.short	0x0000
        /*0088*/ 	.byte	0x00, 0xf0, 0x11, 0x00


	//----- nvinfo : EIATTR_MAXREG_COUNT
	.align		4
.L_6239:
        /*008c*/ 	.byte	0x03, 0x1b
        /*008e*/ 	.short	0x00ff


	//----- nvinfo : EIATTR_EXTERNS
	.align		4
        /*0090*/ 	.byte	0x04, 0x0f
        /*0092*/ 	.short	(.L_6241 - .L_6240)


	//   ....[0]....
	.align		4
.L_6240:
        /*0094*/ 	.word	index@(__assertfail)


	//----- nvinfo : EIATTR_MERCURY_ISA_VERSION
	.align		4
.L_6241:
        /*0098*/ 	.byte	0x03, 0x5f
        /*009a*/ 	.short	0x0000


	//----- nvinfo : EIATTR_SYSCALL_OFFSETS
	.align		4
        /*009c*/ 	.byte	0x04, 0x46
        /*009e*/ 	.short	(.L_6243 - .L_6242)


	//   ....[0]....
.L_6242:
        /*00a0*/ 	.word	0x00000f90


	//   ....[1]....
        /*00a4*/ 	.word	0x00001f40


	//   ....[2]....
        /*00a8*/ 	.word	0x00002f00


	//   ....[3]....
        /*00ac*/ 	.word	0x00003e90


	//   ....[4]....
        /*00b0*/ 	.word	0x000055a0


	//   ....[5]....
        /*00b4*/ 	.word	0x00006630


	//   ....[6]....
        /*00b8*/ 	.word	0x00007680


	//   ....[7]....
        /*00bc*/ 	.word	0x000086f0


	//----- nvinfo : EIATTR_EXIT_INSTR_OFFSETS
	.align		4
.L_6243:
        /*00c0*/ 	.byte	0x04, 0x1c
        /*00c2*/ 	.short	(.L_6245 - .L_6244)


	//   ....[0]....
.L_6244:
        /*00c4*/ 	.word	0x00007720


	//   ....[1]....
        /*00c8*/ 	.word	0x00007840


	//   ....[2]....
        /*00cc*/ 	.word	0x00007880


	//   ....[3]....
        /*00d0*/ 	.word	0x00007910


	//   ....[4]....
        /*00d4*/ 	.word	0x00007940


	//   ....[5]....
        /*00d8*/ 	.word	0x00007970


	//   ....[6]....
        /*00dc*/ 	.word	0x00007a20


	//   ....[7]....
        /*00e0*/ 	.word	0x00007a80


	//   ....[8]....
        /*00e4*/ 	.word	0x00007b40


	//   ....[9]....
        /*00e8*/ 	.word	0x00007bb0


	//   ....[10]....
        /*00ec*/ 	.word	0x00007bd0


	//   ....[11]....
        /*00f0*/ 	.word	0x00007c90


	//   ....[12]....
        /*00f4*/ 	.word	0x00007cc0


	//   ....[13]....
        /*00f8*/ 	.word	0x00007e70


	//   ....[14]....
        /*00fc*/ 	.word	0x00007ff0


	//   ....[15]....
        /*0100*/ 	.word	0x00008050


	//   ....[16]....
        /*0104*/ 	.word	0x00008100


	//   ....[17]....
        /*0108*/ 	.word	0x000082a0


	//   ....[18]....
        /*010c*/ 	.word	0x00008440


	//   ....[19]....
        /*0110*/ 	.word	0x000085c0


	//   ....[20]....
        /*0114*/ 	.word	0x00008700


	//   ....[21]....
        /*0118*/ 	.word	0x00008730


	//   ....[22]....
        /*011c*/ 	.word	0x00008760


	//----- nvinfo : EIATTR_MAX_THREADS
	.align		4
.L_6245:
        /*0120*/ 	.byte	0x04, 0x05
        /*0122*/ 	.short	(.L_6247 - .L_6246)
.L_6246:
        /*0124*/ 	.word	0x00000080
        /*0128*/ 	.word	0x00000001
        /*012c*/ 	.word	0x00000001


	//----- nvinfo : EIATTR_CRS_STACK_SIZE
	.align		4
.L_6247:
        /*0130*/ 	.byte	0x04, 0x1e
        /*0132*/ 	.short	(.L_6249 - .L_6248)
.L_6248:
        /*0134*/ 	.word	0x00000000
.L_6249:


//--------------------- .nv.info._ZN2at6native18elementwise_kernelILi128ELi2EZNS0_22gpu_kernel_impl_nocastIZZZNS0_17clamp_kernel_cudaERNS_18TensorIteratorBaseERKN3c106ScalarES8_ENKUlvE_clEvENKUlvE4_clEvEUldE_EEvS4_RKT_EUliE_EEviT1_ --------------------------
	.section	.nv.info._ZN2at6native18elementwise_kernelILi128ELi2EZNS0_22gpu_kernel_impl_nocastIZZZNS0_17clamp_kernel_cudaERNS_18TensorIteratorBaseERKN3c106ScalarES8_ENKUlvE_clEvENKUlvE4_clEvEUldE_EEvS4_RKT_EUliE_EEviT1_,"",@"SHT_CUDA_INFO"
	.sectionflags	@""
	.align	4


	//----- nvinfo : EIATTR_CUDA_API_VERSION
	.align		4
        /*0000*/ 	.byte	0x04, 0x37
        /*0002*/ 	.short	(.L_6251 - .L_6250)
.L_6250:
        /*0004*/ 	.word	0x00000082


	//----- nvinfo : EIATTR_SW2861232_WAR
	.align		4
.L_6251:
        /*0008*/ 	.byte	0x01, 0x35
	.zero		2


	//----- nvinfo : EIATTR_PARAM_CBANK
	.align		4
        /*000c*/ 	.byte	0x04, 0x0a
        /*000e*/ 	.short	(.L_6253 - .L_6252)
	.align		4
.L_6252:
        /*0010*/ 	.word	index@(.nv.constant0._ZN2at6native18elementwise_kernelILi128ELi2EZNS0_22gpu_kernel_impl_nocastIZZZNS0_17clamp_kernel_cudaERNS_18TensorIteratorBaseERKN3c106ScalarES8_ENKUlvE_clEvENKUlvE4_clEvEUldE_EEvS4_RKT_EUliE_EEviT1_)
        /*0014*/ 	.short	0x0160
        /*0016*/ 	.short	0x0230


	//----- nvinfo : EIATTR_CBANK_PARAM_SIZE
	.align		4
.L_6253:
        /*0018*/ 	.byte	0x03, 0x19
        /*001a*/ 	.short	0x0230


	//----- nvinfo : EIATTR_KPARAM_INFO
	.align		4
        /*001c*/ 	.byte	0x04, 0x17
        /*001e*/ 	.short	(.L_6255 - .L_6254)
.L_6254:
        /*0020*/ 	.word	0x00000000
        /*0024*/ 	.short	0x0001
        /*0026*/ 	.short	0x0008
        /*0028*/ 	.byte	0x00, 0xf0, 0xa1, 0x08


	//----- nvinfo : EIATTR_KPARAM_INFO
	.align		4
.L_6255:
        /*002c*/ 	.byte	0x04, 0x17
        /*002e*/ 	.short	(.L_6257 - .L_6256)
.L_6256:
        /*0030*/ 	.word	0x00000000
        /*0034*/ 	.short	0x0000
        /*0036*/ 	.short	0x0000
        /*0038*/ 	.byte	0x00, 0xf0, 0x11, 0x00


	//----- nvinfo : EIATTR_MAXREG_COUNT
	.align		4
.L_6257:
        /*003c*/ 	.byte	0x03, 0x1b
        /*003e*/ 	.short	0x0080


	//----- nvinfo : EIATTR_MERCURY_ISA_VERSION
	.align		4
        /*0040*/ 	.byte	0x03, 0x5f
        /*0042*/ 	.short	0x0000


	//----- nvinfo : EIATTR_EXIT_INSTR_OFFSETS
	.align		4
        /*0044*/ 	.byte	0x04, 0x1c
        /*0046*/ 	.short	(.L_6259 - .L_6258)


	//   ....[0]....
.L_6258:
        /*0048*/ 	.word	0x00001050


	//   ....[1]....
        /*004c*/ 	.word	0x00002000


	//----- nvinfo : EIATTR_MAX_THREADS
	.align		4
.L_6259:
        /*0050*/ 	.byte	0x04, 0x05
        /*0052*/ 	.short	(.L_6261 - .L_6260)
.L_6260:
        /*0054*/ 	.word	0x00000080
        /*0058*/ 	.word	0x00000001
        /*005c*/ 	.word	0x00000001


	//----- nvinfo : EIATTR_CRS_STACK_SIZE
	.align		4
.L_6261:
        /*0060*/ 	.byte	0x04, 0x1e
        /*0062*/ 	.short	(.L_6263 - .L_6262)
.L_6262:
        /*0064*/ 	.word	0x00000000
.L_6263:


//--------------------- .nv.info._ZN2at6native27unrolled_elementwise_kernelIZZZNS0_17clamp_kernel_cudaERNS_18TensorIteratorBaseERKN3c106ScalarES7_ENKUlvE_clEvENKUlvE4_clEvEUldE_St5arrayIPcLm2EELi4E23TrivialOffsetCalculatorILi1EjESF_NS0_6memory15LoadWithoutCastENSG_16StoreWithoutCastEEEviT_T0_T2_T3_T4_T5_ --------------------------
	.section	.nv.info._ZN2at6native27unrolled_elementwise_kernelIZZZNS0_17clamp_kernel_cudaERNS_18TensorIteratorBaseERKN3c106ScalarES7_ENKUlvE_clEvENKUlvE4_clEvEUldE_St5arrayIPcLm2EELi4E23TrivialOffsetCalculatorILi1EjESF_NS0_6memory15LoadWithoutCastENSG_16StoreWithoutCastEEEviT_T0_T2_T3_T4_T5_,"",@"SHT_CUDA_INFO"
	.sectionflags	@""
	.align	4


	//----- nvinfo : EIATTR_CUDA_API_VERSION
	.align		4
        /*0000*/ 	.byte	0x04, 0x37
        /*0002*/ 	.short	(.L_6265 - .L_6264)
.L_6264:
        /*0004*/ 	.word	0x00000082


	//----- nvinfo : EIATTR_SW2861232_WAR
	.align		4
.L_6265:
        /*0008*/ 	.byte	0x01, 0x35
	.zero		2


	//----- nvinfo : EIATTR_PARAM_CBANK
	.align		4
        /*000c*/ 	.byte	0x04, 0x0a
        /*000e*/ 	.short	(.L_6267 - .L_6266)
	.align		4
.L_6266:
        /*0010*/ 	.word	index@(.nv.constant0._ZN2at6native27unrolled_elementwise_kernelIZZZNS0_17clamp_kernel_cudaERNS_18TensorIteratorBaseERKN3c106ScalarES7_ENKUlvE_clEvENKUlvE4_clEvEUldE_St5arrayIPcLm2EELi4E23TrivialOffsetCalculatorILi1EjESF_NS0_6memory15LoadWithoutCastENSG_16StoreWithoutCastEEEviT_T0_T2_T3_T4_T5_)
        /*0014*/ 	.short	0x0160
        /*0016*/ 	.short	0x0034


	//----- nvinfo : EIATTR_CBANK_PARAM_SIZE
	.align		4
.L_6267:
        /*0018*/ 	.byte	0x03, 0x19
        /*001a*/ 	.short	0x0034


	//----- nvinfo : EIATTR_KPARAM_INFO
	.align		4
        /*001c*/ 	.byte	0x04, 0x17
        /*001e*/ 	.short	(.L_6269 - .L_6268)
.L_6268:
        /*0020*/ 	.word	0x00000000
        /*0024*/ 	.short	0x0006
        /*0026*/ 	.short	0x0033
        /*0028*/ 	.byte	0x00, 0xf0, 0x05, 0x00


	//----- nvinfo : EIATTR_KPARAM_INFO
	.align		4
.L_6269:
        /*002c*/ 	.byte	0x04, 0x17
        /*002e*/ 	.short	(.L_6271 - .L_6270)
.L_6270:
        /*0030*/ 	.word	0x00000000
        /*0034*/ 	.short	0x0005
        /*0036*/ 	.short	0x0032
        /*0038*/ 	.byte	0x00, 0xf0, 0x05, 0x00


	//----- nvinfo : EIATTR_KPARAM_INFO
	.align		4
.L_6271:
        /*003c*/ 	.byte	0x04, 0x17
        /*003e*/ 	.short	(.L_6273 - .L_6272)
.L_6272:
        /*0040*/ 	.word	0x00000000
        /*0044*/ 	.short	0x0004
        /*0046*/ 	.short	0x0031
        /*0048*/ 	.byte	0x00, 0xf0, 0x05, 0x00


	//----- nvinfo : EIATTR_KPARAM_INFO
	.align		4
.L_6273:
        /*004c*/ 	.byte	0x04, 0x17
        /*004e*/ 	.short	(.L_6275 - .L_6274)
.L_6274:
        /*0050*/ 	.word	0x00000000
        /*0054*/ 	.short	0x0003
        /*0056*/ 	.short	0x0030
        /*0058*/ 	.byte	0x00, 0xf0, 0x05, 0x00


	//----- nvinfo : EIATTR_KPARAM_INFO
	.align		4
.L_6275:
        /*005c*/ 	.byte	0x04, 0x17
        /*005e*/ 	.short	(.L_6277 - .L_6276)
.L_6276:
        /*0060*/ 	.word	0x00000000
        /*0064*/ 	.short	0x0002
        /*0066*/ 	.short	0x0020
        /*0068*/ 	.byte	0x00, 0xf0, 0x41, 0x00


	//----- nvinfo : EIATTR_KPARAM_INFO
	.align		4
.L_6277:
        /*006c*/ 	.byte	0x04, 0x17
        /*006e*/ 	.short	(.L_6279 - .L_6278)
.L_6278:
        /*0070*/ 	.word	0x00000000
        /*0074*/ 	.short	0x0001
        /*0076*/ 	.short	0x0008
        /*0078*/ 	.byte	0x00, 0xf0, 0x61, 0x00


	//----- nvinfo : EIATTR_KPARAM_INFO
	.align		4
.L_6279:
        /*007c*/ 	.byte	0x04, 0x17
        /*007e*/ 	.short	(.L_6281 - .L_6280)
.L_6280:
        /*0080*/ 	.word	0x00000000
        /*0084*/ 	.short	0x0000
        /*0086*/ 	.short	0x0000
        /*0088*/ 	.byte	0x00, 0xf0, 0x11, 0x00


	//----- nvinfo : EIATTR_MAXREG_COUNT
	.align		4
.L_6281:
        /*008c*/ 	.byte	0x03, 0x1b
        /*008e*/ 	.short	0x00ff


	//----- nvinfo : EIATTR_MERCURY_ISA_VERSION
	.align		4
        /*0090*/ 	.byte	0x03, 0x5f
        /*0092*/ 	.short	0x0000


	//----- nvinfo : EIATTR_EXIT_INSTR_OFFSETS
	.align		4
        /*0094*/ 	.byte	0x04, 0x1c
        /*0096*/ 	.short	(.L_6283 - .L_6282)


	//   ....[0]....
.L_6282:
        /*0098*/ 	.word	0x000007b0


	//   ....[1]....
        /*009c*/ 	.word	0x00000820


	//----- nvinfo : EIATTR_MAX_THREADS
	.align		4
.L_6283:
        /*00a0*/ 	.byte	0x04, 0x05
        /*00a2*/ 	.short	(.L_6285 - .L_6284)
.L_6284:
        /*00a4*/ 	.word	0x00000080
        /*00a8*/ 	.word	0x00000001
        /*00ac*/ 	.word	0x00000001


	//----- nvinfo : EIATTR_CRS_STACK_SIZE
	.align		4
.L_6285:
        /*00b0*/ 	.byte	0x04, 0x1e
        /*00b2*/ 	.short	(.L_6287 - .L_6286)
.L_6286:
        /*00b4*/ 	.word	0x00000000
.L_6287:


//--------------------- .nv.info._ZN2at6native29vectorized_elementwise_kernelILi2EZZZNS0_17clamp_kernel_cudaERNS_18TensorIteratorBaseERKN3c106ScalarES7_ENKUlvE_clEvENKUlvE4_clEvEUldE_St5arrayIPcLm2EEEEviT0_T1_ --------------------------
	.section	.nv.info._ZN2at6native29vectorized_elementwise_kernelILi2EZZZNS0_17clamp_kernel_cudaERNS_18TensorIteratorBaseERKN3c106ScalarES7_ENKUlvE_clEvENKUlvE4_clEvEUldE_St5arrayIPcLm2EEEEviT0_T1_,"",@"SHT_CUDA_INFO"
	.sectionflags	@""
	.align	4


	//----- nvinfo : EIATTR_CUDA_API_VERSION
	.align		4
        /*0000*/ 	.byte	0x04, 0x37
        /*0002*/ 	.short	(.L_6289 - .L_6288)
.L_6288:
        /*0004*/ 	.word	0x00000082


	//----- nvinfo : EIATTR_SW2861232_WAR
	.align		4
.L_6289:
        /*0008*/ 	.byte	0x01, 0x35
	.zero		2


	//----- nvinfo : EIATTR_PARAM_CBANK
	.align		4
        /*000c*/ 	.byte	0x04, 0x0a
        /*000e*/ 	.short	(.L_6291 - .L_6290)
	.align		4
.L_6290:
        /*0010*/ 	.word	index@(.nv.constant0._ZN2at6native29vectorized_elementwise_kernelILi2EZZZNS0_17clamp_kernel_cudaERNS_18TensorIteratorBaseERKN3c106ScalarES7_ENKUlvE_clEvENKUlvE4_clEvEUldE_St5arrayIPcLm2EEEEviT0_T1_)
        /*0014*/ 	.short	0x0160
        /*0016*/ 	.short	0x0030


	//----- nvinfo : EIATTR_CBANK_PARAM_SIZE
	.align		4
.L_6291:
        /*0018*/ 	.byte	0x03, 0x19
        /*001a*/ 	.short	0x0030


	//----- nvinfo : EIATTR_KPARAM_INFO
	.align		4
        /*001c*/ 	.byte	0x04, 0x17
        /*001e*/ 	.short	(.L_6293 - .L_6292)
.L_6292:
        /*0020*/ 	.word	0x00000000
        /*0024*/ 	.short	0x0002
        /*0026*/ 	.short	0x0020
        /*0028*/ 	.byte	0x00, 0xf0, 0x41, 0x00


	//----- nvinfo : EIATTR_KPARAM_INFO
	.align		4
.L_6293:
        /*002c*/ 	.byte	0x04, 0x17
        /*002e*/ 	.short	(.L_6295 - .L_6294)
.L_6294:
        /*0030*/ 	.word	0x00000000
        /*0034*/ 	.short	0x0001
        /*0036*/ 	.short	0x0008
        /*0038*/ 	.byte	0x00, 0xf0, 0x61, 0x00


	//----- nvinfo : EIATTR_KPARAM_INFO
	.align		4
.L_6295:
        /*003c*/ 	.byte	0x04, 0x17
        /*003e*/ 	.short	(.L_6297 - .L_6296)
.L_6296:
        /*0040*/ 	.word	0x00000000
        /*0044*/ 	.short	0x0000
        /*0046*/ 	.short	0x0000
        /*0048*/ 	.byte	0x00, 0xf0, 0x11, 0x00


	//----- nvinfo : EIATTR_MAXREG_COUNT
	.align		4
.L_6297:
        /*004c*/ 	.byte	0x03, 0x1b
        /*004e*/ 	.short	0x00ff


	//----- nvinfo : EIATTR_MERCURY_ISA_VERSION
	.align		4
        /*0050*/ 	.byte	0x03, 0x5f
        /*0052*/ 	.short	0x0000


	//----- nvinfo : EIATTR_EXIT_INSTR_OFFSETS
	.align		4
        /*0054*/ 	.byte	0x04, 0x1c
        /*0056*/ 	.short	(.L_6299 - .L_6298)


	//   ....[0]....
.L_6298:
        /*0058*/ 	.word	0x00000ab0


	//   ....[1]....
        /*005c*/ 	.word	0x00001b50


	//   ....[2]....
        /*0060*/ 	.word	0x00001ba0


	//----- nvinfo : EIATTR_MAX_THREADS
	.align		4
.L_6299:
        /*0064*/ 	.byte	0x04, 0x05
        /*0066*/ 	.short	(.L_6301 - .L_6300)
.L_6300:
        /*0068*/ 	.word	0x00000080
        /*006c*/ 	.word	0x00000001
        /*0070*/ 	.word	0x00000001


	//----- nvinfo : EIATTR_CRS_STACK_SIZE
	.align		4
.L_6301:
        /*0074*/ 	.byte	0x04, 0x1e
        /*0076*/ 	.short	(.L_6303 - .L_6302)
.L_6302:
        /*0078*/ 	.word	0x00000000
.L_6303:


//--------------------- .nv.info._ZN2at6native29vectorized_elementwise_kernelILi4EZZZNS0_17clamp_kernel_cudaERNS_18TensorIteratorBaseERKN3c106ScalarES7_ENKUlvE_clEvENKUlvE4_clEvEUldE_St5arrayIPcLm2EEEEviT0_T1_ --------------------------
	.section	.nv.info._ZN2at6native29vectorized_elementwise_kernelILi4EZZZNS0_17clamp_kernel_cudaERNS_18TensorIteratorBaseERKN3c106ScalarES7_ENKUlvE_clEvENKUlvE4_clEvEUldE_St5arrayIPcLm2EEEEviT0_T1_,"",@"SHT_CUDA_INFO"
	.sectionflags	@""
	.align	4


	//----- nvinfo : EIATTR_CUDA_API_VERSION
	.align		4
        /*0000*/ 	.byte	0x04, 0x37
        /*0002*/ 	.short	(.L_6305 - .L_6304)
.L_6304:
        /*0004*/ 	.word	0x00000082


	//----- nvinfo : EIATTR_SW2861232_WAR
	.align		4
.L_6305:
        /*0008*/ 	.byte	0x01, 0x35
	.zero		2


	//----- nvinfo : EIATTR_PARAM_CBANK
	.align		4
        /*000c*/ 	.byte	0x04, 0x0a
        /*000e*/ 	.short	(.L_6307 - .L_6306)
	.align		4
.L_6306:
        /*0010*/ 	.word	index@(.nv.constant0._ZN2at6native29vectorized_elementwise_kernelILi4EZZZNS0_17clamp_kernel_cudaERNS_18TensorIteratorBaseERKN3c106ScalarES7_ENKUlvE_clEvENKUlvE4_clEvEUldE_St5arrayIPcLm2EEEEviT0_T1_)
        /*0014*/ 	.short	0x0160
        /*0016*/ 	.short	0x0030


	//----- nvinfo : EIATTR_CBANK_PARAM_SIZE
	.align		4
.L_6307:
        /*0018*/ 	.byte	0x03, 0x19
        /*001a*/ 	.short	0x0030


	//----- nvinfo : EIATTR_KPARAM_INFO
	.align		4
        /*001c*/ 	.byte	0x04, 0x17
        /*001e*/ 	.short	(.L_6309 - .L_6308)
.L_6308:
        /*0020*/ 	.word	0x00000000
        /*0024*/ 	.short	0x0002
        /*0026*/ 	.short	0x0020
        /*0028*/ 	.byte	0x00, 0xf0, 0x41, 0x00


	//----- nvinfo : EIATTR_KPARAM_INFO
	.align		4
.L_6309:
        /*002c*/ 	.byte	0x04, 0x17
        /*002e*/ 	.short	(.L_6311 - .L_6310)
.L_6310:
        /*0030*/ 	.word	0x00000000
        /*0034*/ 	.short	0x0001
        /*0036*/ 	.short	0x0008
        /*0038*/ 	.byte	0x00, 0xf0, 0x61, 0x00


	//----- nvinfo : EIATTR_KPARAM_INFO
	.align		4
.L_6311:
        /*003c*/ 	.byte	0x04, 0x17
        /*003e*/ 	.short	(.L_6313 - .L_6312)
.L_6312:
        /*0040*/ 	.word	0x00000000
        /*0044*/ 	.short	0x0000
        /*0046*/ 	.short	0x0000
        /*0048*/ 	.byte	0x00, 0xf0, 0x11, 0x00


	//----- nvinfo : EIATTR_MAXREG_COUNT
	.align		4
.L_6313:
        /*004c*/ 	.byte	0x03, 0x1b
        /*004e*/ 	.short	0x00ff


	//----- nvinfo : EIATTR_MERCURY_ISA_VERSION
	.align		4
        /*0050*/ 	.byte	0x03, 0x5f
        /*0052*/ 	.short	0x0000


	//----- nvinfo : EIATTR_EXIT_INSTR_OFFSETS
	.align		4
        /*0054*/ 	.byte	0x04, 0x1c
        /*0056*/ 	.short	(.L_6315 - .L_6314)


	//   ....[0]....
.L_6314:
        /*0058*/ 	.word	0x00000ab0


	//   ....[1]....
        /*005c*/ 	.word	0x00001b50


	//   ....[2]....
        /*0060*/ 	.word	0x00001ba0


	//----- nvinfo : EIATTR_MAX_THREADS
	.align		4
.L_6315:
        /*0064*/ 	.byte	0x04, 0x05
        /*0066*/ 	.short	(.L_6317 - .L_6316)
.L_6316:
        /*0068*/ 	.word	0x00000080
        /*006c*/ 	.word	0x00000001
        /*0070*/ 	.word	0x00000001


	//----- nvinfo : EIATTR_CRS_STACK_SIZE
	.align		4
.L_6317:
        /*0074*/ 	.byte	0x04, 0x1e
        /*0076*/ 	.short	(.L_6319 - .L_6318)
.L_6318:
        /*0078*/ 	.word	0x00000000
.L_6319:


//--------------------- .nv.info._ZN2at6native29vectorized_elementwise_kernelILi8EZZZNS0_17clamp_kernel_cudaERNS_18TensorIteratorBaseERKN3c106ScalarES7_ENKUlvE_clEvENKUlvE4_clEvEUldE_St5arrayIPcLm2EEEEviT0_T1_ --------------------------
	.section	.nv.info._ZN2at6native29vectorized_elementwise_kernelILi8EZZZNS0_17clamp_kernel_cudaERNS_18TensorIteratorBaseERKN3c106ScalarES7_ENKUlvE_clEvENKUlvE4_clEvEUldE_St5arrayIPcLm2EEEEviT0_T1_,"",@"SHT_CUDA_INFO"
	.sectionflags	@""
	.align	4


	//----- nvinfo : EIATTR_CUDA_API_VERSION
	.align		4
        /*0000*/ 	.byte	0x04, 0x37
        /*0002*/ 	.short	(.L_6321 - .L_6320)
.L_6320:
        /*0004*/ 	.word	0x00000082


	//----- nvinfo : EIATTR_SW2861232_WAR
	.align		4
.L_6321:
        /*0008*/ 	.byte	0x01, 0x35
	.zero		2


	//----- nvinfo : EIATTR_PARAM_CBANK
	.align		4
        /*000c*/ 	.byte	0x04, 0x0a
        /*000e*/ 	.short	(.L_6323 - .L_6322)
	.align		4
.L_6322:
        /*0010*/ 	.word	index@(.nv.constant0._ZN2at6native29vectorized_elementwise_kernelILi8EZZZNS0_17clamp_kernel_cudaERNS_18TensorIteratorBaseERKN3c106ScalarES7_ENKUlvE_clEvENKUlvE4_clEvEUldE_St5arrayIPcLm2EEEEviT0_T1_)
        /*0014*/ 	.short	0x0160
        /*0016*/ 	.short	0x0030


	//----- nvinfo : EIATTR_CBANK_PARAM_SIZE
	.align		4
.L_6323:
        /*0018*/ 	.byte	0x03, 0x19
        /*001a*/ 	.short	0x0030


	//----- nvinfo : EIATTR_KPARAM_INFO
	.align		4
        /*001c*/ 	.byte	0x04, 0x17
        /*001e*/ 	.short	(.L_6325 - .L_6324)
.L_6324:
        /*0020*/ 	.word	0x00000000
        /*0024*/ 	.short	0x0002
        /*0026*/ 	.short	0x0020
        /*0028*/ 	.byte	0x00, 0xf0, 0x41, 0x00


	//----- nvinfo : EIATTR_KPARAM_INFO
	.align		4
.L_6325:
        /*002c*/ 	.byte	0x04, 0x17
        /*002e*/ 	.short	(.L_6327 - .L_6326)
.L_6326:
        /*0030*/ 	.word	0x00000000
        /*0034*/ 	.short	0x0001
        /*0036*/ 	.short	0x0008
        /*0038*/ 	.byte	0x00, 0xf0, 0x61, 0x00


	//----- nvinfo : EIATTR_KPARAM_INFO
	.align		4
.L_6327:
        /*003c*/ 	.byte	0x04, 0x17
        /*003e*/ 	.short	(.L_6329 - .L_6328)
.L_6328:
        /*0040*/ 	.word	0x00000000
        /*0044*/ 	.short	0x0000
        /*0046*/ 	.short	0x0000
        /*0048*/ 	.byte	0x00, 0xf0, 0x11, 0x00


	//----- nvinfo : EIATTR_MAXREG_COUNT
	.align		4
.L_6329:
        /*004c*/ 	.byte	0x03, 0x1b
        /*004e*/ 	.short	0x00ff


	//----- nvinfo : EIATTR_MERCURY_ISA_VERSION
	.align		4
        /*0050*/ 	.byte	0x03, 0x5f
        /*0052*/ 	.short	0x0000


	//----- nvinfo : EIATTR_EXIT_INSTR_OFFSETS
	.align		4
        /*0054*/ 	.byte	0x04, 0x1c
        /*0056*/ 	.short	(.L_6331 - .L_6330)


	//   ....[0]....
.L_6330:
        /*0058*/ 	.word	0x00000010


	//----- nvinfo : EIATTR_MAX_THREADS
	.align		4
.L_6331:
        /*005c*/ 	.byte	0x04, 0x05
        /*005e*/ 	.short	(.L_6333 - .L_6332)
.L_6332:
        /*0060*/ 	.word	0x00000080
        /*0064*/ 	.word	0x00000001
        /*0068*/ 	.word	0x00000001
.L_6333:


//--------------------- .nv.info._ZN2at6native18elementwise_kernelILi128ELi4EZNS0_15gpu_kernel_implIZZZNS0_17clamp_kernel_cudaERNS_18TensorIteratorBaseERKN3c106ScalarES8_ENKUlvE_clEvENKUlvE3_clEvEUlsE_EEvS4_RKT_EUliE_EEviT1_ --------------------------
	.section	.nv.info._ZN2at6native18elementwise_kernelILi128ELi4EZNS0_15gpu_kernel_implIZZZNS0_17clamp_kernel_cudaERNS_18TensorIteratorBaseERKN3c106ScalarES8_ENKUlvE_clEvENKUlvE3_clEvEUlsE_EEvS4_RKT_EUliE_EEviT1_,"",@"SHT_CUDA_INFO"
	.sectionflags	@""
	.align	4


	//----- nvinfo : EIATTR_CUDA_API_VERSION
	.align		4
        /*0000*/ 	.byte	0x04, 0x37
        /*0002*/ 	.short	(.L_6335 - .L_6334)
.L_6334:
        /*0004*/ 	.word	0x00000082


	//----- nvinfo : EIATTR_SW2861232_WAR
	.align		4
.L_6335:
        /*0008*/ 	.byte	0x01, 0x35
	.zero		2


	//----- nvinfo : EIATTR_PARAM_CBANK
	.align		4
        /*000c*/ 	.byte	0x04, 0x0a
        /*000e*/ 	.short	(.L_6337 - .L_6336)
	.align		4
.L_6336:
        /*0010*/ 	.word	index@(.nv.constant0._ZN2at6native18elementwise_kernelILi128ELi4EZNS0_15gpu_kernel_implIZZZNS0_17clamp_kernel_cudaERNS_18TensorIteratorBaseERKN3c106ScalarES8_ENKUlvE_clEvENKUlvE3_clEvEUlsE_EEvS4_RKT_EUliE_EEviT1_)
        /*0014*/ 	.short	0x0160
        /*0016*/ 	.short	0x0230


	//----- nvinfo : EIATTR_CBANK_PARAM_SIZE
	.align		4
.L_6337:
        /*0018*/ 	.byte	0x03, 0x19
        /*001a*/ 	.short	0x0230


	//----- nvinfo : EIATTR_KPARAM_INFO
	.align		4
        /*001c*/ 	.byte	0x04, 0x17
        /*001e*/ 	.short	(.L_6339 - .L_6338)
.L_6338:
        /*0020*/ 	.word	0x00000000
        /*0024*/ 	.short	0x0001
        /*0026*/ 	.short	0x0008
        /*0028*/ 	.byte	0x00, 0xf0, 0xa1, 0x08


	//----- nvinfo : EIATTR_KPARAM_INFO
	.align		4
.L_6339:
        /*002c*/ 	.byte	0x04, 0x17
        /*002e*/ 	.short	(.L_6341 - .L_6340)
.L_6340:
        /*0030*/ 	.word	0x00000000
        /*0034*/ 	.short	0x0000
        /*0036*/ 	.short	0x0000
        /*0038*/ 	.byte	0x00, 0xf0, 0x11, 0x00


	//----- nvinfo : EIATTR_MAXREG_COUNT
	.align		4
.L_6341:
        /*003c*/ 	.byte	0x03, 0x1b
        /*003e*/ 	.short	0x0080


	//----- nvinfo : EIATTR_EXTERNS
	.align		4
        /*0040*/ 	.byte	0x04, 0x0f
        /*0042*/ 	.short	(.L_6343 - .L_6342)


	//   ....[0]....
	.align		4
.L_6342:
        /*0044*/ 	.word	index@(__assertfail)


	//----- nvinfo : EIATTR_MERCURY_ISA_VERSION
	.align		4
.L_6343:
        /*0048*/ 	.byte	0x03, 0x5f
        /*004a*/ 	.short	0x0000


	//----- nvinfo : EIATTR_SYSCALL_OFFSETS
	.align		4
        /*004c*/ 	.byte	0x04, 0x46
        /*004e*/ 	.short	(.L_6345 - .L_6344)


	//   ....[0]....
.L_6344:
        /*0050*/ 	.word	0x00001d30


	//   ....[1]....
        /*0054*/ 	.word	0x00002c40


	//   ....[2]....
        /*0058*/ 	.word	0x000049a0


	//   ....[3]....
        /*005c*/ 	.word	0x000058b0


	//   ....[4]....
        /*0060*/ 	.word	0x000075e0


	//   ....[5]....
        /*0064*/ 	.word	0x000084f0


	//   ....[6]....
        /*0068*/ 	.word	0x0000a230


	//   ....[7]....
        /*006c*/ 	.word	0x0000b140


	//----- nvinfo : EIATTR_EXIT_INSTR_OFFSETS
	.align		4
.L_6345:
        /*0070*/ 	.byte	0x04, 0x1c
        /*0072*/ 	.short	(.L_6347 - .L_6346)


	//   ....[0]....
.L_6346:
        /*0074*/ 	.word	0x00008590


	//   ....[1]....
        /*0078*/ 	.word	0x0000a3e0


	//   ....[2]....
        /*007c*/ 	.word	0x0000a400


	//   ....[3]....
        /*0080*/ 	.word	0x0000a4a0


	//   ....[4]....
        /*0084*/ 	.word	0x0000a4c0


	//   ....[5]....
        /*0088*/ 	.word	0x0000a4e0


	//   ....[6]....
        /*008c*/ 	.word	0x0000a570


	//   ....[7]....
        /*0090*/ 	.word	0x0000a5b0


	//   ....[8]....
        /*0094*/ 	.word	0x0000a650


	//   ....[9]....
        /*0098*/ 	.word	0x0000a6a0


	//   ....[10]....
        /*009c*/ 	.word	0x0000a6d0


	//   ....[11]....
        /*00a0*/ 	.word	0x0000a7a0


	//   ....[12]....
        /*00a4*/ 	.word	0x0000a7e0


	//   ....[13]....
        /*00a8*/ 	.word	0x0000a970


	//   ....[14]....
        /*00ac*/ 	.word	0x0000aad0


	//   ....[15]....
        /*00b0*/ 	.word	0x0000ab10


	//   ....[16]....
        /*00b4*/ 	.word	0x0000abb0


	//   ....[17]....
        /*00b8*/ 	.word	0x0000ad30


	//   ....[18]....
        /*00bc*/ 	.word	0x0000aeb0


	//   ....[19]....
        /*00c0*/ 	.word	0x0000b010


	//   ....[20]....
        /*00c4*/ 	.word	0x0000b150


	//   ....[21]....
        /*00c8*/ 	.word	0x0000b190


	//   ....[22]....
        /*00cc*/ 	.word	0x0000b1b0


	//----- nvinfo : EIATTR_MAX_THREADS
	.align		4
.L_6347:
        /*00d0*/ 	.byte	0x04, 0x05
        /*00d2*/ 	.short	(.L_6349 - .L_6348)
.L_6348:
        /*00d4*/ 	.word	0x00000080
        /*00d8*/ 	.word	0x00000001
        /*00dc*/ 	.word	0x00000001


	//----- nvinfo : EIATTR_CRS_STACK_SIZE
	.align		4
.L_6349:
        /*00e0*/ 	.byte	0x04, 0x1e
        /*00e2*/ 	.short	(.L_6351 - .L_6350)
.L_6350:
        /*00e4*/ 	.word	0x00000000
.L_6351:


//--------------------- .nv.info._ZN2at6native27unrolled_elementwise_kernelIZZZNS0_17clamp_kernel_cudaERNS_18TensorIteratorBaseERKN3c106ScalarES7_ENKUlvE_clEvENKUlvE3_clEvEUlsE_St5arrayIPcLm2EELi4E23TrivialOffsetCalculatorILi1EjESF_NS0_6memory12LoadWithCastILi1EEENSG_13StoreWithCastILi1EEEEEviT_T0_T2_T3_T4_T5_ --------------------------
	.section	.nv.info._ZN2at6native27unrolled_elementwise_kernelIZZZNS0_17clamp_kernel_cudaERNS_18TensorIteratorBaseERKN3c106ScalarES7_ENKUlvE_clEvENKUlvE3_clEvEUlsE_St5arrayIPcLm2EELi4E23TrivialOffsetCalculatorILi1EjESF_NS0_6memory12LoadWithCastILi1EEENSG_13StoreWithCastILi1EEEEEviT_T0_T2_T3_T4_T5_,"",@"SHT_CUDA_INFO"
	.sectionflags	@""
	.align	4


	//----- nvinfo : EIATTR_CUDA_API_VERSION
	.align		4
        /*0000*/ 	.byte	0x04, 0x37
        /*0002*/ 	.short	(.L_6353 - .L_6352)
.L_6352:
        /*0004*/ 	.word	0x00000082


	//----- nvinfo : EIATTR_SW2861232_WAR
	.align		4
.L_6353:
        /*0008*/ 	.byte	0x01, 0x35
	.zero		2


	//----- nvinfo : EIATTR_PARAM_CBANK
	.align		4
        /*000c*/ 	.byte	0x04, 0x0a
        /*000e*/ 	.short	(.L_6355 - .L_6354)
	.align		4
.L_6354:
        /*0010*/ 	.word	index@(.nv.constant0._ZN2at6native27unrolled_elementwise_kernelIZZZNS0_17clamp_kernel_cudaERNS_18TensorIteratorBaseERKN3c106ScalarES7_ENKUlvE_clEvENKUlvE3_clEvEUlsE_St5arrayIPcLm2EELi4E23TrivialOffsetCalculatorILi1EjESF_NS0_6memory12LoadWithCastILi1EEENSG_13StoreWithCastILi1EEEEEviT_T0_T2_T3_T4_T5_)
        /*0014*/ 	.short	0x0160
        /*0016*/ 	.short	0x003c


	//----- nvinfo : EIATTR_CBANK_PARAM_SIZE
	.align		4
.L_6355:
        /*0018*/ 	.byte	0x03, 0x19
        /*001a*/ 	.short	0x003c


	//----- nvinfo : EIATTR_KPARAM_INFO
	.align		4
        /*001c*/ 	.byte	0x04, 0x17
        /*001e*/ 	.short	(.L_6357 - .L_6356)
.L_6356:
        /*0020*/ 	.word	0x00000000
        /*0024*/ 	.short	0x0006
        /*0026*/ 	.short	0x0034
        /*0028*/ 	.byte	0x00, 0xf0, 0x21, 0x00


	//----- nvinfo : EIATTR_KPARAM_INFO
	.align		4
.L_6357:
        /*002c*/ 	.byte	0x04, 0x17
        /*002e*/ 	.short	(.L_6359 - .L_6358)
.L_6358:
        /*0030*/ 	.word	0x00000000
        /*0034*/ 	.short	0x0005
        /*0036*/ 	.short	0x002c
        /*0038*/ 	.byte	0x00, 0xf0, 0x21, 0x00


	//----- nvinfo : EIATTR_KPARAM_INFO
	.align		4
.L_6359:
        /*003c*/ 	.byte	0x04, 0x17
        /*003e*/ 	.short	(.L_6361 - .L_6360)
.L_6360:
        /*0040*/ 	.word	0x00000000
        /*0044*/ 	.short	0x0004
        /*0046*/ 	.short	0x0029
        /*0048*/ 	.byte	0x00, 0xf0, 0x05, 0x00


	//----- nvinfo : EIATTR_KPARAM_INFO
	.align		4
.L_6361:
        /*004c*/ 	.byte	0x04, 0x17
        /*004e*/ 	.short	(.L_6363 - .L_6362)
.L_6362:
        /*0050*/ 	.word	0x00000000
        /*0054*/ 	.short	0x0003
        /*0056*/ 	.short	0x0028
        /*0058*/ 	.byte	0x00, 0xf0, 0x05, 0x00


	//----- nvinfo : EIATTR_KPARAM_INFO
	.align		4
.L_6363:
        /*005c*/ 	.byte	0x04, 0x17
        /*005e*/ 	.short	(.L_6365 - .L_6364)
.L_6364:
        /*0060*/ 	.word	0x00000000
        /*0064*/ 	.short	0x0002
        /*0066*/ 	.short	0x0018
        /*0068*/ 	.byte	0x00, 0xf0, 0x41, 0x00


	//----- nvinfo : EIATTR_KPARAM_INFO
	.align		4
.L_6365:
        /*006c*/ 	.byte	0x04, 0x17
        /*006e*/ 	.short	(.L_6367 - .L_6366)
.L_6366:
        /*0070*/ 	.word	0x00000000
        /*0074*/ 	.short	0x0001
        /*0076*/ 	.short	0x0008
        /*0078*/ 	.byte	0x00, 0xf0, 0x41, 0x00


	//----- nvinfo : EIATTR_KPARAM_INFO
	.align		4
.L_6367:
        /*007c*/ 	.byte	0x04, 0x17
        /*007e*/ 	.short	(.L_6369 - .L_6368)
.L_6368:
        /*0080*/ 	.word	0x00000000
        /*0084*/ 	.short	0x0000
        /*0086*/ 	.short	0x0000
        /*0088*/ 	.byte	0x00, 0xf0, 0x11, 0x00


	//----- nvinfo : EIATTR_MAXREG_COUNT
	.align		4
.L_6369:
        /*008c*/ 	.byte	0x03, 0x1b
        /*008e*/ 	.short	0x00ff


	//----- nvinfo : EIATTR_EXTERNS
	.align		4
        /*0090*/ 	.byte	0x04, 0x0f
        /*0092*/ 	.short	(.L_6371 - .L_6370)


	//   ....[0]....
	.align		4
.L_6370:
        /*0094*/ 	.word	index@(__assertfail)


	//----- nvinfo : EIATTR_MERCURY_ISA_VERSION
	.align		4
.L_6371:
        /*0098*/ 	.byte	0x03, 0x5f
        /*009a*/ 	.short	0x0000


	//----- nvinfo : EIATTR_SYSCALL_OFFSETS
	.align		4
        /*009c*/ 	.byte	0x04, 0x46
        /*009e*/ 	.short	(.L_6373 - .L_6372)


	//   ....[0]....
.L_6372:
        /*00a0*/ 	.word	0x00000f20


	//   ....[1]....
        /*00a4*/ 	.word	0x00001e40


	//   ....[2]....
        /*00a8*/ 	.word	0x00002d70


	//   ....[3]....
        /*00ac*/ 	.word	0x00003c70


	//   ....[4]....
        /*00b0*/ 	.word	0x00004e40


	//   ....[5]....
        /*00b4*/ 	.word	0x00005db0


	//   ....[6]....
        /*00b8*/ 	.word	0x00006ce0


	//   ....[7]....
        /*00bc*/ 	.word	0x00007c10


	//----- nvinfo : EIATTR_EXIT_INSTR_OFFSETS
	.align		4
.L_6373:
        /*00c0*/ 	.byte	0x04, 0x1c
        /*00c2*/ 	.short	(.L_6375 - .L_6374)


	//   ....[0]....
.L_6374:
        /*00c4*/ 	.word	0x00006d90


	//   ....[1]....
        /*00c8*/ 	.word	0x00006ea0


	//   ....[2]....
        /*00cc*/ 	.word	0x00006ec0


	//   ....[3]....
        /*00d0*/ 	.word	0x00006f60


	//   ....[4]....
        /*00d4*/ 	.word	0x00006f90


	//   ....[5]....
        /*00d8*/ 	.word	0x00006fb0


	//   ....[6]....
        /*00dc*/ 	.word	0x00007040


	//   ....[7]....
        /*00e0*/ 	.word	0x00007080


	//   ....[8]....
        /*00e4*/ 	.word	0x00007120


	//   ....[9]....
        /*00e8*/ 	.word	0x00007170


	//   ....[10]....
        /*00ec*/ 	.word	0x000071a0


	//   ....[11]....
        /*00f0*/ 	.word	0x00007270


	//   ....[12]....
        /*00f4*/ 	.word	0x000072b0


	//   ....[13]....
        /*00f8*/ 	.word	0x00007440


	//   ....[14]....
        /*00fc*/ 	.word	0x000075a0


	//   ....[15]....
        /*0100*/ 	.word	0x000075e0


	//   ....[16]....
        /*0104*/ 	.word	0x00007680


	//   ....[17]....
        /*0108*/ 	.word	0x00007800


	//   ....[18]....
        /*010c*/ 	.word	0x00007980


	//   ....[19]....
        /*0110*/ 	.word	0x00007ae0


	//   ....[20]....
        /*0114*/ 	.word	0x00007c20


	//   ....[21]....
        /*0118*/ 	.word	0x00007c60


	//   ....[22]....
        /*011c*/ 	.word	0x00007c90


	//----- nvinfo : EIATTR_MAX_THREADS
	.align		4
.L_6375:
        /*0120*/ 	.byte	0x04, 0x05
        /*0122*/ 	.short	(.L_6377 - .L_6376)
.L_6376:
        /*0124*/ 	.word	0x00000080
        /*0128*/ 	.word	0x00000001
        /*012c*/ 	.word	0x00000001


	//----- nvinfo : EIATTR_CRS_STACK_SIZE
	.align		4
.L_6377:
        /*0130*/ 	.byte	0x04, 0x1e
        /*0132*/ 	.short	(.L_6379 - .L_6378)
.L_6378:
        /*0134*/ 	.word	0x00000000
.L_6379:


//--------------------- .nv.info._ZN2at6native18elementwise_kernelILi128ELi4EZNS0_22gpu_kernel_impl_nocastIZZZNS0_17clamp_kernel_cudaERNS_18TensorIteratorBaseERKN3c106ScalarES8_ENKUlvE_clEvENKUlvE3_clEvEUlsE_EEvS4_RKT_EUliE_EEviT1_ --------------------------
	.section	.nv.info._ZN2at6native18elementwise_kernelILi128ELi4EZNS0_22gpu_kernel_impl_nocastIZZZNS0_17clamp_kernel_cudaERNS_18TensorIteratorBaseERKN3c106ScalarES8_ENKUlvE_clEvENKUlvE3_clEvEUlsE_EEvS4_RKT_EUliE_EEviT1_,"",@"SHT_CUDA_INFO"
	.sectionflags	@""
	.align	4


	//----- nvinfo : EIATTR_CUDA_API_VERSION
	.align		4
        /*0000*/ 	.byte	0x04, 0x37
        /*0002*/ 	.short	(.L_6381 - .L_6380)
.L_6380:
        /*0004*/ 	.word	0x00000082


	//----- nvinfo : EIATTR_SW2861232_WAR
	.align		4
.L_6381:
        /*0008*/ 	.byte	0x01, 0x35
	.zero		2


	//----- nvinfo : EIATTR_PARAM_CBANK
	.align		4
        /*000c*/ 	.byte	0x04, 0x0a
        /*000e*/ 	.short	(.L_6383 - .L_6382)
	.align		4
.L_6382:
        /*0010*/ 	.word	index@(.nv.constant0._ZN2at6native18elementwise_kernelILi128ELi4EZNS0_22gpu_kernel_impl_nocastIZZZNS0_17clamp_kernel_cudaERNS_18TensorIteratorBaseERKN3c106ScalarES8_ENKUlvE_clEvENKUlvE3_clEvEUlsE_EEvS4_RKT_EUliE_EEviT1_)
        /*0014*/ 	.short	0x0160
        /*0016*/ 	.short	0x0228


	//----- nvinfo : EIATTR_CBANK_PARAM_SIZE
	.align		4
.L_6383:
        /*0018*/ 	.byte	0x03, 0x19
        /*001a*/ 	.short	0x0228


	//----- nvinfo : EIATTR_KPARAM_INFO
	.align		4
        /*001c*/ 	.byte	0x04, 0x17
        /*001e*/ 	.short	(.L_6385 - .L_6384)
.L_6384:
        /*0020*/ 	.word	0x00000000
        /*0024*/ 	.short	0x0001
        /*0026*/ 	.short	0x0008
        /*0028*/ 	.byte	0x00, 0xf0, 0x81, 0x08


	//----- nvinfo : EIATTR_KPARAM_INFO
	.align		4
.L_6385:
        /*002c*/ 	.byte	0x04, 0x17
        /*002e*/ 	.short	(.L_6387 - .L_6386)
.L_6386:
        /*0030*/ 	.word	0x00000000
        /*0034*/ 	.short	0x0000
        /*0036*/ 	.short	0x0000
        /*0038*/ 	.byte	0x00, 0xf0, 0x11, 0x00


	//----- nvinfo : EIATTR_MAXREG_COUNT
	.align		4
.L_6387:
        /*003c*/ 	.byte	0x03, 0x1b
        /*003e*/ 	.short	0x0080


	//----- nvinfo : EIATTR_MERCURY_ISA_VERSION
	.align		4
        /*0040*/ 	.byte	0x03, 0x5f
        /*0042*/ 	.short	0x0000


	//----- nvinfo : EIATTR_EXIT_INSTR_OFFSETS
	.align		4
        /*0044*/ 	.byte	0x04, 0x1c
        /*0046*/ 	.short	(.L_6389 - .L_6388)


	//   ....[0]....
.L_6388:
        /*0048*/ 	.word	0x00002e30


	//   ....[1]....
        /*004c*/ 	.word	0x00003d50


	//----- nvinfo : EIATTR_MAX_THREADS
	.align		4
.L_6389:
        /*0050*/ 	.byte	0x04, 0x05
        /*0052*/ 	.short	(.L_6391 - .L_6390)
.L_6390:
        /*0054*/ 	.word	0x00000080
        /*0058*/ 	.word	0x00000001
        /*005c*/ 	.word	0x00000001


	//----- nvinfo : EIATTR_CRS_STACK_SIZE
	.align		4
.L_6391:
        /*0060*/ 	.byte	0x04, 0x1e
        /*0062*/ 	.short	(.L_6393 - .L_6392)
.L_6392:
        /*0064*/ 	.word	0x00000000
.L_6393:


//--------------------- .nv.info._ZN2at6native27unrolled_elementwise_kernelIZZZNS0_17clamp_kernel_cudaERNS_18TensorIteratorBaseERKN3c106ScalarES7_ENKUlvE_clEvENKUlvE3_clEvEUlsE_St5arrayIPcLm2EELi4E23TrivialOffsetCalculatorILi1EjESF_NS0_6memory15LoadWithoutCastENSG_16StoreWithoutCastEEEviT_T0_T2_T3_T4_T5_ --------------------------
	.section	.nv.info._ZN2at6native27unrolled_elementwise_kernelIZZZNS0_17clamp_kernel_cudaERNS_18TensorIteratorBaseERKN3c106ScalarES7_ENKUlvE_clEvENKUlvE3_clEvEUlsE_St5arrayIPcLm2EELi4E23TrivialOffsetCalculatorILi1EjESF_NS0_6memory15LoadWithoutCastENSG_16StoreWithoutCastEEEviT_T0_T2_T3_T4_T5_,"",@"SHT_CUDA_INFO"
	.sectionflags	@""
	.align	4


	//----- nvinfo : EIATTR_CUDA_API_VERSION
	.align		4
        /*0000*/ 	.byte	0x04, 0x37
        /*0002*/ 	.short	(.L_6395 - .L_6394)
.L_6394:
        /*0004*/ 	.word	0x00000082


	//----- nvinfo : EIATTR_SW2861232_WAR
	.align		4
.L_6395:
        /*0008*/ 	.byte	0x01, 0x35
	.zero		2


	//----- nvinfo : EIATTR_PARAM_CBANK
	.align		4
        /*000c*/ 	.byte	0x04, 0x0a
        /*000e*/ 	.short	(.L_6397 - .L_6396)
	.align		4
.L_6396:
        /*0010*/ 	.word	index@(.nv.constant0._ZN2at6native27unrolled_elementwise_kernelIZZZNS0_17clamp_kernel_cudaERNS_18TensorIteratorBaseERKN3c106ScalarES7_ENKUlvE_clEvENKUlvE3_clEvEUlsE_St5arrayIPcLm2EELi4E23TrivialOffsetCalculatorILi1EjESF_NS0_6memory15LoadWithoutCastENSG_16StoreWithoutCastEEEviT_T0_T2_T3_T4_T5_)
        /*0014*/ 	.short	0x0160
        /*0016*/ 	.short	0x002c


	//----- nvinfo : EIATTR_CBANK_PARAM_SIZE
	.align		4
.L_6397:
        /*0018*/ 	.byte	0x03, 0x19
        /*001a*/ 	.short	0x002c


	//----- nvinfo : EIATTR_KPARAM_INFO
	.align		4
        /*001c*/ 	.byte	0x04, 0x17
        /*001e*/ 	.short	(.L_6399 - .L_6398)
.L_6398:
        /*0020*/ 	.word	0x00000000
        /*0024*/ 	.short	0x0006
        /*0026*/ 	.short	0x002b
        /*0028*/ 	.byte	0x00, 0xf0, 0x05, 0x00


	//----- nvinfo : EIATTR_KPARAM_INFO
	.align		4
.L_6399:
        /*002c*/ 	.byte	0x04, 0x17
        /*002e*/ 	.short	(.L_6401 - .L_6400)
.L_6400:
        /*0030*/ 	.word	0x00000000
        /*0034*/ 	.short	0x0005
        /*0036*/ 	.short	0x002a
        /*0038*/ 	.byte	0x00, 0xf0, 0x05, 0x00


	//----- nvinfo : EIATTR_KPARAM_INFO
	.align		4
.L_6401:
        /*003c*/ 	.byte	0x04, 0x17
        /*003e*/ 	.short	(.L_6403 - .L_6402)
.L_6402:
        /*0040*/ 	.word	0x00000000
        /*0044*/ 	.short	0x0004
        /*0046*/ 	.short	0x0029
        /*0048*/ 	.byte	0x00, 0xf0, 0x05, 0x00


	//----- nvinfo : EIATTR_KPARAM_INFO
	.align		4
.L_6403:
        /*004c*/ 	.byte	0x04, 0x17
        /*004e*/ 	.short	(.L_6405 - .L_6404)
.L_6404:
        /*0050*/ 	.word	0x00000000
        /*0054*/ 	.short	0x0003
        /*0056*/ 	.short	0x0028
        /*0058*/ 	.byte	0x00, 0xf0, 0x05, 0x00


	//----- nvinfo : EIATTR_KPARAM_INFO
	.align		4
.L_6405:
        /*005c*/ 	.byte	0x04, 0x17
        /*005e*/ 	.short	(.L_6407 - .L_6406)
.L_6406:
        /*0060*/ 	.word	0x00000000
        /*0064*/ 	.short	0x0002
        /*0066*/ 	.short	0x0018
        /*0068*/ 	.byte	0x00, 0xf0, 0x41, 0x00


	//----- nvinfo : EIATTR_KPARAM_INFO
	.align		4
.L_6407:
        /*006c*/ 	.byte	0x04, 0x17
        /*006e*/ 	.short	(.L_6409 - .L_6408)
.L_6408:
        /*0070*/ 	.word	0x00000000
        /*0074*/ 	.short	0x0001
        /*0076*/ 	.short	0x0008
        /*0078*/ 	.byte	0x00, 0xf0, 0x41, 0x00


	//----- nvinfo : EIATTR_KPARAM_INFO
	.align		4
.L_6409:
        /*007c*/ 	.byte	0x04, 0x17
        /*007e*/ 	.short	(.L_6411 - .L_6410)
.L_6410:
        /*0080*/ 	.word	0x00000000
        /*0084*/ 	.short	0x0000
        /*0086*/ 	.short	0x0000
        /*0088*/ 	.byte	0x00, 0xf0, 0x11, 0x00


	//----- nvinfo : EIATTR_MAXREG_COUNT
	.align		4
.L_6411:
        /*008c*/ 	.byte	0x03, 0x1b
        /*008e*/ 	.short	0x00ff


	//----- nvinfo : EIATTR_MERCURY_ISA_VERSION
	.align		4
        /*0090*/ 	.byte	0x03, 0x5f
        /*0092*/ 	.short	0x0000


	//----- nvinfo : EIATTR_EXIT_INSTR_OFFSETS
	.align		4
        /*0094*/ 	.byte	0x04, 0x1c
        /*0096*/ 	.short	(.L_6413 - .L_6412)


	//   ....[0]....
.L_6412:
        /*0098*/ 	.word	0x00000410


	//   ....[1]....
        /*009c*/ 	.word	0x00000460


	//----- nvinfo : EIATTR_MAX_THREADS
	.align		4
.L_6413:
        /*00a0*/ 	.byte	0x04, 0x05
        /*00a2*/ 	.short	(.L_6415 - .L_6414)
.L_6414:
        /*00a4*/ 	.word	0x00000080
        /*00a8*/ 	.word	0x00000001
        /*00ac*/ 	.word	0x00000001


	//----- nvinfo : EIATTR_CRS_STACK_SIZE
	.align		4
.L_6415:
        /*00b0*/ 	.byte	0x04, 0x1e
        /*00b2*/ 	.short	(.L_6417 - .L_6416)
.L_6416:
        /*00b4*/ 	.word	0x00000000
.L_6417:


//--------------------- .nv.info._ZN2at6native29vectorized_elementwise_kernelILi2EZZZNS0_17clamp_kernel_cudaERNS_18TensorIteratorBaseERKN3c106ScalarES7_ENKUlvE_clEvENKUlvE3_clEvEUlsE_St5arrayIPcLm2EEEEviT0_T1_ --------------------------
	.section	.nv.info._ZN2at6native29vectorized_elementwise_kernelILi2EZZZNS0_17clamp_kernel_cudaERNS_18TensorIteratorBaseERKN3c106ScalarES7_ENKUlvE_clEvENKUlvE3_clEvEUlsE_St5arrayIPcLm2EEEEviT0_T1_,"",@"SHT_CUDA_INFO"
	.sectionflags	@""
	.align	4


	//----- nvinfo : EIATTR_CUDA_API_VERSION
	.align		4
        /*0000*/ 	.byte	0x04, 0x37
        /*0002*/ 	.short	(.L_6419 - .L_6418)
.L_6418:
        /*0004*/ 	.word	0x00000082


	//----- nvinfo : EIATTR_SW2861232_WAR
	.align		4
.L_6419:
        /*0008*/ 	.byte	0x01, 0x35
	.zero		2


	//----- nvinfo : EIATTR_PARAM_CBANK
	.align		4
        /*000c*/ 	.byte	0x04, 0x0a
        /*000e*/ 	.short	(.L_6421 - .L_6420)
	.align		4
.L_6420:
        /*0010*/ 	.word	index@(.nv.constant0._ZN2at6native29vectorized_elementwise_kernelILi2EZZZNS0_17clamp_kernel_cudaERNS_18TensorIteratorBaseERKN3c106ScalarES7_ENKUlvE_clEvENKUlvE3_clEvEUlsE_St5arrayIPcLm2EEEEviT0_T1_)
        /*0014*/ 	.short	0x0160
        /*0016*/ 	.short	0x0028


	//----- nvinfo : EIATTR_CBANK_PARAM_SIZE
	.align		4
.L_6421:
        /*0018*/ 	.byte	0x03, 0x19
        /*001a*/ 	.short	0x0028


	//----- nvinfo : EIATTR_KPARAM_INFO
	.align		4
        /*001c*/ 	.byte	0x04, 0x17
        /*001e*/ 	.short	(.L_6423 - .L_6422)
.L_6422:
        /*0020*/ 	.word	0x00000000
        /*0024*/ 	.short	0x0002
        /*0026*/ 	.short	0x0018
        /*0028*/ 	.byte	0x00, 0xf0, 0x41, 0x00


	//----- nvinfo : EIATTR_KPARAM_INFO
	.align		4
.L_6423:
        /*002c*/ 	.byte	0x04, 0x17
        /*002e*/ 	.short	(.L_6425 - .L_6424)
.L_6424:
        /*0030*/ 	.word	0x00000000
        /*0034*/ 	.short	0x0001
        /*0036*/ 	.short	0x0008
        /*0038*/ 	.byte	0x00, 0xf0, 0x41, 0x00


	//----- nvinfo : EIATTR_KPARAM_INFO
	.align		4
.L_6425:
        /*003c*/ 	.byte	0x04, 0x17
        /*003e*/ 	.short	(.L_6427 - .L_6426)
.L_6426:
        /*0040*/ 	.word	0x00000000
        /*0044*/ 	.short	0x0000
        /*0046*/ 	.short	0x0000
        /*0048*/ 	.byte	0x00, 0xf0, 0x11, 0x00


	//----- nvinfo : EIATTR_MAXREG_COUNT
	.align		4
.L_6427:
        /*004c*/ 	.byte	0x03, 0x1b
        /*004e*/ 	.short	0x00ff


	//----- nvinfo : EIATTR_MERCURY_ISA_VERSION
	.align		4
        /*0050*/ 	.byte	0x03, 0x5f
        /*0052*/ 	.short	0x0000


	//----- nvinfo : EIATTR_EXIT_INSTR_OFFSETS
	.align		4
        /*0054*/ 	.byte	0x04, 0x1c
        /*0056*/ 	.short	(.L_6429 - .L_6428)


	//   ....[0]....
.L_6428:
        /*0058*/ 	.word	0x00000370


	//   ....[1]....
        /*005c*/ 	.word	0x00000b70


	//   ....[2]....
        /*0060*/ 	.word	0x00000bc0


	//----- nvinfo : EIATTR_MAX_THREADS
	.align		4
.L_6429:
        /*0064*/ 	.byte	0x04, 0x05
        /*0066*/ 	.short	(.L_6431 - .L_6430)
.L_6430:
        /*0068*/ 	.word	0x00000080
        /*006c*/ 	.word	0x00000001
        /*0070*/ 	.word	0x00000001


	//----- nvinfo : EIATTR_CRS_STACK_SIZE
	.align		4
.L_6431:
        /*0074*/ 	.byte	0x04, 0x1e
        /*0076*/ 	.short	(.L_6433 - .L_6432)
.L_6432:
        /*0078*/ 	.word	0x00000000
.L_6433:


//--------------------- .nv.info._ZN2at6native29vectorized_elementwise_kernelILi4EZZZNS0_17clamp_kernel_cudaERNS_18TensorIteratorBaseERKN3c106ScalarES7_ENKUlvE_clEvENKUlvE3_clEvEUlsE_St5arrayIPcLm2EEEEviT0_T1_ --------------------------
	.section	.nv.info._ZN2at6native29vectorized_elementwise_kernelILi4EZZZNS0_17clamp_kernel_cudaERNS_18TensorIteratorBaseERKN3c106ScalarES7_ENKUlvE_clEvENKUlvE3_clEvEUlsE_St5arrayIPcLm2EEEEviT0_T1_,"",@"SHT_CUDA_INFO"
	.sectionflags	@""
	.align	4


	//----- nvinfo : EIATTR_CUDA_API_VERSION
	.align		4
        /*0000*/ 	.byte	0x04, 0x37
        /*0002*/ 	.short	(.L_6435 - .L_6434)
.L_6434:
        /*0004*/ 	.word	0x00000082


	//----- nvinfo : EIATTR_SW2861232_WAR
	.align		4
.L_6435:
        /*0008*/ 	.byte	0x01, 0x35
	.zero		2


	//----- nvinfo : EIATTR_PARAM_CBANK
	.align		4
        /*000c*/ 	.byte	0x04, 0x0a
        /*000e*/ 	.short	(.L_6437 - .L_6436)
	.align		4
.L_6436:
        /*0010*/ 	.word	index@(.nv.constant0._ZN2at6native29vectorized_elementwise_kernelILi4EZZZNS0_17clamp_kernel_cudaERNS_18TensorIteratorBaseERKN3c106ScalarES7_ENKUlvE_clEvENKUlvE3_clEvEUlsE_St5arrayIPcLm2EEEEviT0_T1_)
        /*0014*/ 	.short	0x0160
        /*0016*/ 	.short	0x0028


	//----- nvinfo : EIATTR_CBANK_PARAM_SIZE
	.align		4
.L_6437:
        /*0018*/ 	.byte	0x03, 0x19
        /*001a*/ 	.short	0x0028


	//----- nvinfo : EIATTR_KPARAM_INFO
	.align		4
        /*001c*/ 	.byte	0x04, 0x17
        /*001e*/ 	.short	(.L_6439 - .L_6438)
.L_6438:
        /*0020*/ 	.word	0x00000000
        /*0024*/ 	.short	0x0002
        /*0026*/ 	.short	0x0018
        /*0028*/ 	.byte	0x00, 0xf0, 0x41, 0x00


	//----- nvinfo : EIATTR_KPARAM_INFO
	.align		4
.L_6439:
        /*002c*/ 	.byte	0x04, 0x17
        /*002e*/ 	.short	(.L_6441 - .L_6440)
.L_6440:
        /*0030*/ 	.word	0x00000000
        /*0034*/ 	.short	0x0001
        /*0036*/ 	.short	0x0008
        /*0038*/ 	.byte	0x00, 0xf0, 0x41, 0x00


	//----- nvinfo : EIATTR_KPARAM_INFO
	.align		4
.L_6441:
        /*003c*/ 	.byte	0x04, 0x17
        /*003e*/ 	.short	(.L_6443 - .L_6442)
.L_6442:
        /*0040*/ 	.word	0x00000000
        /*0044*/ 	.short	0x0000
        /*0046*/ 	.short	0x0000
        /*0048*/ 	.byte	0x00, 0xf0, 0x11, 0x00


	//----- nvinfo : EIATTR_MAXREG_COUNT
	.align		4
.L_6443:
        /*004c*/ 	.byte	0x03, 0x1b
        /*004e*/ 	.short	0x00ff


	//----- nvinfo : EIATTR_MERCURY_ISA_VERSION
	.align		4
        /*0050*/ 	.byte	0x03, 0x5f
        /*0052*/ 	.short	0x0000


	//----- nvinfo : EIATTR_EXIT_INSTR_OFFSETS
	.align		4
        /*0054*/ 	.byte	0x04, 0x1c
        /*0056*/ 	.short	(.L_6445 - .L_6444)


	//   ....[0]....
.L_6444:
        /*0058*/ 	.word	0x00000390


	//   ....[1]....
        /*005c*/ 	.word	0x00000b90


	//   ....[2]....
        /*0060*/ 	.word	0x00000be0


	//----- nvinfo : EIATTR_MAX_THREADS
	.align		4
.L_6445:
        /*0064*/ 	.byte	0x04, 0x05
        /*0066*/ 	.short	(.L_6447 - .L_6446)
.L_6446:
        /*0068*/ 	.word	0x00000080
        /*006c*/ 	.word	0x00000001
        /*0070*/ 	.word	0x00000001


	//----- nvinfo : EIATTR_CRS_STACK_SIZE
	.align		4
.L_6447:
        /*0074*/ 	.byte	0x04, 0x1e
        /*0076*/ 	.short	(.L_6449 - .L_6448)
.L_6448:
        /*0078*/ 	.word	0x00000000
.L_6449:


//--------------------- .nv.info._ZN2at6native29vectorized_elementwise_kernelILi8EZZZNS0_17clamp_kernel_cudaERNS_18TensorIteratorBaseERKN3c106ScalarES7_ENKUlvE_clEvENKUlvE3_clEvEUlsE_St5arrayIPcLm2EEEEviT0_T1_ --------------------------
	.section	.nv.info._ZN2at6native29vectorized_elementwise_kernelILi8EZZZNS0_17clamp_kernel_cudaERNS_18TensorIteratorBaseERKN3c106ScalarES7_ENKUlvE_clEvENKUlvE3_clEvEUlsE_St5arrayIPcLm2EEEEviT0_T1_,"",@"SHT_CUDA_INFO"
	.sectionflags	@""
	.align	4


	//----- nvinfo : EIATTR_CUDA_API_VERSION
	.align		4
        /*0000*/ 	.byte	0x04, 0x37
        /*0002*/ 	.short	(.L_6451 - .L_6450)
.L_6450:
        /*0004*/ 	.word	0x00000082


	//----- nvinfo : EIATTR_SW2861232_WAR
	.align		4
.L_6451:
        /*0008*/ 	.byte	0x01, 0x35
	.zero		2


	//----- nvinfo : EIATTR_PARAM_CBANK
	.align		4
        /*000c*/ 	.byte	0x04, 0x0a
        /*000e*/ 	.short	(.L_6453 - .L_6452)
	.align		4
.L_6452:
        /*0010*/ 	.word	index@(.nv.constant0._ZN2at6native29vectorized_elementwise_kernelILi8EZZZNS0_17clamp_kernel_cudaERNS_18TensorIteratorBaseERKN3c106ScalarES7_ENKUlvE_clEvENKUlvE3_clEvEUlsE_St5arrayIPcLm2EEEEviT0_T1_)
        /*0014*/ 	.short	0x0160
        /*0016*/ 	.short	0x0028


	//----- nvinfo : EIATTR_CBANK_PARAM_SIZE
	.align		4
.L_6453:
        /*0018*/ 	.byte	0x03, 0x19
        /*001a*/ 	.short	0x0028


	//----- nvinfo : EIATTR_KPARAM_INFO
	.align		4
        /*001c*/ 	.byte	0x04, 0x17
        /*001e*/ 	.short	(.L_6455 - .L_6454)
.L_6454:
        /*0020*/ 	.word	0x00000000
        /*0024*/ 	.short	0x0002
        /*0026*/ 	.short	0x0018
        /*0028*/ 	.byte	0x00, 0xf0, 0x41, 0x00


	//----- nvinfo : EIATTR_KPARAM_INFO
	.align		4
.L_6455:
        /*002c*/ 	.byte	0x04, 0x17
        /*002e*/ 	.short	(.L_6457 - .L_6456)
.L_6456:
        /*0030*/ 	.word	0x00000000
        /*0034*/ 	.short	0x0001
        /*0036*/ 	.short	0x0008
        /*0038*/ 	.byte	0x00, 0xf0, 0x41, 0x00


	//----- nvinfo : EIATTR_KPARAM_INFO
	.align		4
.L_6457:
        /*003c*/ 	.byte	0x04, 0x17
        /*003e*/ 	.short	(.L_6459 - .L_6458)
.L_6458:
        /*0040*/ 	.word	0x00000000
        /*0044*/ 	.short	0x0000
        /*0046*/ 	.short	0x0000
        /*0048*/ 	.byte	0x00, 0xf0, 0x11, 0x00


	//----- nvinfo : EIATTR_MAXREG_COUNT
	.align		4
.L_6459:
        /*004c*/ 	.byte	0x03, 0x1b
        /*004e*/ 	.short	0x00ff


	//----- nvinfo : EIATTR_MERCURY_ISA_VERSION
	.align		4
        /*0050*/ 	.byte	0x03, 0x5f
        /*0052*/ 	.short	0x0000


	//----- nvinfo : EIATTR_EXIT_INSTR_OFFSETS
	.align		4
        /*0054*/ 	.byte	0x04, 0x1c
        /*0056*/ 	.short	(.L_6461 - .L_6460)


	//   ....[0]....
.L_6460:
        /*0058*/ 	.word	0x00000010


	//----- nvinfo : EIATTR_MAX_THREADS
	.align		4
.L_6461:
        /*005c*/ 	.byte	0x04, 0x05
        /*005e*/ 	.short	(.L_6463 - .L_6462)
.L_6462:
        /*0060*/ 	.word	0x00000080
        /*0064*/ 	.word	0x00000001
        /*0068*/ 	.word	0x00000001
.L_6463:


//--------------------- .nv.info._ZN2at6native18elementwise_kernelILi128ELi4EZNS0_15gpu_kernel_implIZZZNS0_17clamp_kernel_cudaERNS_18TensorIteratorBaseERKN3c106ScalarES8_ENKUlvE_clEvENKUlvE2_clEvEUllE_EEvS4_RKT_EUliE_EEviT1_ --------------------------
	.section	.nv.info._ZN2at6native18elementwise_kernelILi128ELi4EZNS0_15gpu_kernel_implIZZZNS0_17clamp_kernel_cudaERNS_18TensorIteratorBaseERKN3c106ScalarES8_ENKUlvE_clEvENKUlvE2_clEvEUllE_EEvS4_RKT_EUliE_EEviT1_,"",@"SHT_CUDA_INFO"
	.sectionflags	@""
	.align	4


	//----- nvinfo : EIATTR_CUDA_API_VERSION
	.align		4
        /*0000*/ 	.byte	0x04, 0x37
        /*0002*/ 	.short	(.L_6465 - .L_6464)
.L_6464:
        /*0004*/ 	.word	0x00000082


	//----- nvinfo : EIATTR_SW2861232_WAR
	.align		4
.L_6465:
        /*0008*/ 	.byte	0x01, 0x35
	.zero		2


	//----- nvinfo : EIATTR_PARAM_CBANK
	.align		4
        /*000c*/ 	.byte	0x04, 0x0a
        /*000e*/ 	.short	(.L_6467 - .L_6466)
	.align		4
.L_6466:
        /*0010*/ 	.word	index@(.nv.constant0._ZN2at6native18elementwise_kernelILi128ELi4EZNS0_15gpu_kernel_implIZZZNS0_17clamp_kernel_cudaERNS_18TensorIteratorBaseERKN3c106ScalarES8_ENKUlvE_clEvENKUlvE2_clEvEUllE_EEvS4_RKT_EUliE_EEviT1_)
        /*0014*/ 	.short	0x0160
        /*0016*/ 	.short	0x0238


	//----- nvinfo : EIATTR_CBANK_PARAM_SIZE
	.align		4
.L_6467:
        /*0018*/ 	.byte	0x03, 0x19
        /*001a*/ 	.short	0x0238


	//----- nvinfo : EIATTR_KPARAM_INFO
	.align		4
        /*001c*/ 	.byte	0x04, 0x17
        /*001e*/ 	.short	(.L_6469 - .L_6468)
.L_6468:
        /*0020*/ 	.word	0x00000000
        /*0024*/ 	.short	0x0001
        /*0026*/ 	.short	0x0008
        /*0028*/ 	.byte	0x00, 0xf0, 0xc1, 0x08


	//----- nvinfo : EIATTR_KPARAM_INFO
	.align		4
.L_6469:
        /*002c*/ 	.byte	0x04, 0x17
        /*002e*/ 	.short	(.L_6471 - .L_6470)
.L_6470:
        /*0030*/ 	.word	0x00000000
        /*0034*/ 	.short	0x0000
        /*0036*/ 	.short	0x0000
        /*0038*/ 	.byte	0x00, 0xf0, 0x11, 0x00


	//----- nvinfo : EIATTR_MAXREG_COUNT
	.align		4
.L_6471:
        /*003c*/ 	.byte	0x03, 0x1b
        /*003e*/ 	.short	0x0080


	//----- nvinfo : EIATTR_EXTERNS
	.align		4
        /*0040*/ 	.byte	0x04, 0x0f
        /*0042*/ 	.short	(.L_6473 - .L_6472)


	//   ....[0]....
	.align		4
.L_6472:
        /*0044*/ 	.word	index@(__assertfail)


	//----- nvinfo : EIATTR_MERCURY_ISA_VERSION
	.align		4
.L_6473:
        /*0048*/ 	.byte	0x03, 0x5f
        /*004a*/ 	.short	0x0000


	//----- nvinfo : EIATTR_SYSCALL_OFFSETS
	.align		4
        /*004c*/ 	.byte	0x04, 0x46
        /*004e*/ 	.short	(.L_6475 - .L_6474)


	//   ....[0]....
.L_6474:
        /*0050*/ 	.word	0x00001d10


	//   ....[1]....
        /*0054*/ 	.word	0x00002c30


	//   ....[2]....
        /*0058*/ 	.word	0x00004960


	//   ....[3]....
        /*005c*/ 	.word	0x00005880


	//   ....[4]....
        /*0060*/ 	.word	0x00007580


	//   ....[5]....
        /*0064*/ 	.word	0x000084a0


	//   ....[6]....
        /*0068*/ 	.word	0x0000a1b0


	//   ....[7]....
        /*006c*/ 	.word	0x0000b0d0


	//----- nvinfo : EIATTR_EXIT_INSTR_OFFSETS
	.align		4
.L_6475:
        /*0070*/ 	.byte	0x04, 0x1c
        /*0072*/ 	.short	(.L_6477 - .L_6476)


	//   ....[0]....
.L_6476:
        /*0074*/ 	.word	0x00008520


	//   ....[1]....
        /*0078*/ 	.word	0x0000a380


	//   ....[2]....
        /*007c*/ 	.word	0x0000a3a0


	//   ....[3]....
        /*0080*/ 	.word	0x0000a420


	//   ....[4]....
        /*0084*/ 	.word	0x0000a440


	//   ....[5]....
        /*0088*/ 	.word	0x0000a460


	//   ....[6]....
        /*008c*/ 	.word	0x0000a4f0


	//   ....[7]....
        /*0090*/ 	.word	0x0000a530


	//   ....[8]....
        /*0094*/ 	.word	0x0000a5d0


	//   ....[9]....
        /*0098*/ 	.word	0x0000a620


	//   ....[10]....
        /*009c*/ 	.word	0x0000a650


	//   ....[11]....
        /*00a0*/ 	.word	0x0000a720


	//   ....[12]....
        /*00a4*/ 	.word	0x0000a760


	//   ....[13]....
        /*00a8*/ 	.word	0x0000a8f0


	//   ....[14]....
        /*00ac*/ 	.word	0x0000aa50


	//   ....[15]....
        /*00b0*/ 	.word	0x0000aa90


	//   ....[16]....
        /*00b4*/ 	.word	0x0000ab30


	//   ....[17]....
        /*00b8*/ 	.word	0x0000acb0


	//   ....[18]....
        /*00bc*/ 	.word	0x0000ae30


	//   ....[19]....
        /*00c0*/ 	.word	0x0000afa0


	//   ....[20]....
        /*00c4*/ 	.word	0x0000b0e0


	//   ....[21]....
        /*00c8*/ 	.word	0x0000b100


	//   ....[22]....
        /*00cc*/ 	.word	0x0000b120


	//----- nvinfo : EIATTR_MAX_THREADS
	.align		4
.L_6477:
        /*00d0*/ 	.byte	0x04, 0x05
        /*00d2*/ 	.short	(.L_6479 - .L_6478)
.L_6478:
        /*00d4*/ 	.word	0x00000080
        /*00d8*/ 	.word	0x00000001
        /*00dc*/ 	.word	0x00000001


	//----- nvinfo : EIATTR_CRS_STACK_SIZE
	.align		4
.L_6479:
        /*00e0*/ 	.byte	0x04, 0x1e
        /*00e2*/ 	.short	(.L_6481 - .L_6480)
.L_6480:
        /*00e4*/ 	.word	0x00000000
.L_6481:


//--------------------- .nv.info._ZN2at6native27unrolled_elementwise_kernelIZZZNS0_17clamp_kernel_cudaERNS_18TensorIteratorBaseERKN3c106ScalarES7_ENKUlvE_clEvENKUlvE2_clEvEUllE_St5arrayIPcLm2EELi4E23TrivialOffsetCalculatorILi1EjESF_NS0_6memory12LoadWithCastILi1EEENSG_13StoreWithCastILi1EEEEEviT_T0_T2_T3_T4_T5_ --------------------------
	.section	.nv.info._ZN2at6native27unrolled_elementwise_kernelIZZZNS0_17clamp_kernel_cudaERNS_18TensorIteratorBaseERKN3c106ScalarES7_ENKUlvE_clEvENKUlvE2_clEvEUllE_St5arrayIPcLm2EELi4E23TrivialOffsetCalculatorILi1EjESF_NS0_6memory12LoadWithCastILi1EEENSG_13StoreWithCastILi1EEEEEviT_T0_T2_T3_T4_T5_,"",@"SHT_CUDA_INFO"
	.sectionflags	@""
	.align	4


	//----- nvinfo : EIATTR_CUDA_API_VERSION
	.align		4
        /*0000*/ 	.byte	0x04, 0x37
        /*0002*/ 	.short	(.L_6483 - .L_6482)
.L_6482:
        /*0004*/ 	.word	0x00000082


	//----- nvinfo : EIATTR_SW2861232_WAR
	.align		4
.L_6483:
        /*0008*/ 	.byte	0x01, 0x35
	.zero		2


	//----- nvinfo : EIATTR_PARAM_CBANK
	.align		4
        /*000c*/ 	.byte	0x04, 0x0a
        /*000e*/ 	.short	(.L_6485 - .L_6484)
	.align		4
.L_6484:
        /*0010*/ 	.word	index@(.nv.constant0._ZN2at6native27unrolled_elementwise_kernelIZZZNS0_17clamp_kernel_cudaERNS_18TensorIteratorBaseERKN3c106ScalarES7_ENKUlvE_clEvENKUlvE2_clEvEUllE_St5arrayIPcLm2EELi4E23TrivialOffsetCalculatorILi1EjESF_NS0_6memory12LoadWithCastILi1EEENSG_13StoreWithCastILi1EEEEEviT_T0_T2_T3_T4_T5_)
        /*0014*/ 	.short	0x0160
        /*0016*/ 	.short	0x0044


	//----- nvinfo : EIATTR_CBANK_PARAM_SIZE
	.align		4
.L_6485:
        /*0018*/ 	.byte	0x03, 0x19
        /*001a*/ 	.short	0x0044


	//----- nvinfo : EIATTR_KPARAM_INFO
	.align		4
        /*001c*/ 	.byte	0x04, 0x17
        /*001e*/ 	.short	(.L_6487 - .L_6486)
.L_6486:
        /*0020*/ 	.word	0x00000000
        /*0024*/ 	.short	0x0006
        /*0026*/ 	.short	0x003c
        /*0028*/ 	.byte	0x00, 0xf0, 0x21, 0x00


	//----- nvinfo : EIATTR_KPARAM_INFO
	.align		4
.L_6487:
        /*002c*/ 	.byte	0x04, 0x17
        /*002e*/ 	.short	(.L_6489 - .L_6488)
.L_6488:
        /*0030*/ 	.word	0x00000000
        /*0034*/ 	.short	0x0005
        /*0036*/ 	.short	0x0034
        /*0038*/ 	.byte	0x00, 0xf0, 0x21, 0x00


	//----- nvinfo : EIATTR_KPARAM_INFO
	.align		4
.L_6489:
        /*003c*/ 	.byte	0x04, 0x17
        /*003e*/ 	.short	(.L_6491 - .L_6490)
.L_6490:
        /*0040*/ 	.word	0x00000000
        /*0044*/ 	.short	0x0004
        /*0046*/ 	.short	0x0031
        /*0048*/ 	.byte	0x00, 0xf0, 0x05, 0x00


	//----- nvinfo : EIATTR_KPARAM_INFO
	.align		4
.L_6491:
        /*004c*/ 	.byte	0x04, 0x17
        /*004e*/ 	.short	(.L_6493 - .L_6492)
.L_6492:
        /*0050*/ 	.word	0x00000000
        /*0054*/ 	.short	0x0003
        /*0056*/ 	.short	0x0030
        /*0058*/ 	.byte	0x00, 0xf0, 0x05, 0x00


	//----- nvinfo : EIATTR_KPARAM_INFO
	.align		4
.L_6493:
        /*005c*/ 	.byte	0x04, 0x17
        /*005e*/ 	.short	(.L_6495 - .L_6494)
.L_6494:
        /*0060*/ 	.word	0x00000000
        /*0064*/ 	.short	0x0002
        /*0066*/ 	.short	0x0020
        /*0068*/ 	.byte	0x00, 0xf0, 0x41, 0x00


	//----- nvinfo : EIATTR_KPARAM_INFO
	.align		4
.L_6495:
        /*006c*/ 	.byte	0x04, 0x17
        /*006e*/ 	.short	(.L_6497 - .L_6496)
.L_6496:
        /*0070*/ 	.word	0x00000000
        /*0074*/ 	.short	0x0001
        /*0076*/ 	.short	0x0008
        /*0078*/ 	.byte	0x00, 0xf0, 0x61, 0x00


	//----- nvinfo : EIATTR_KPARAM_INFO
	.align		4
.L_6497:
        /*007c*/ 	.byte	0x04, 0x17
        /*007e*/ 	.short	(.L_6499 - .L_6498)
.L_6498:
        /*0080*/ 	.word	0x00000000
        /*0084*/ 	.short	0x0000
        /*0086*/ 	.short	0x0000
        /*0088*/ 	.byte	0x00, 0xf0, 0x11, 0x00


	//----- nvinfo : EIATTR_MAXREG_COUNT
	.align		4
.L_6499:
        /*008c*/ 	.byte	0x03, 0x1b
        /*008e*/ 	.short	0x00ff


	//----- nvinfo : EIATTR_EXTERNS
	.align		4
        /*0090*/ 	.byte	0x04, 0x0f
        /*0092*/ 	.short	(.L_6501 - .L_6500)


	//   ....[0]....
	.align		4
.L_6500:
        /*0094*/ 	.word	index@(__assertfail)


	//----- nvinfo : EIATTR_MERCURY_ISA_VERSION
	.align		4
.L_6501:
        /*0098*/ 	.byte	0x03, 0x5f
        /*009a*/ 	.short	0x0000


	//----- nvinfo : EIATTR_SYSCALL_OFFSETS
	.align		4
        /*009c*/ 	.byte	0x04, 0x46
        /*009e*/ 	.short	(.L_6503 - .L_6502)


	//   ....[0]....
.L_6502:
        /*00a0*/ 	.word	0x00000f00


	//   ....[1]....
        /*00a4*/ 	.word	0x00001e10


	//   ....[2]....
        /*00a8*/ 	.word	0x00002d30


	//   ....[3]....
        /*00ac*/ 	.word	0x00003c20


	//   ....[4]....
        /*00b0*/ 	.word	0x00004e80


	//   ....[5]....
        /*00b4*/ 	.word	0x00005d90


	//   ....[6]....
        /*00b8*/ 	.word	0x00006c60


	//   ....[7]....
        /*00bc*/ 	.word	0x00007b30


	//----- nvinfo : EIATTR_EXIT_INSTR_OFFSETS
	.align		4
.L_6503:
        /*00c0*/ 	.byte	0x04, 0x1c
        /*00c2*/ 	.short	(.L_6505 - .L_6504)


	//   ....[0]....
.L_6504:
        /*00c4*/ 	.word	0x00006ce0


	//   ....[1]....
        /*00c8*/ 	.word	0x00006df0


	//   ....[2]....
        /*00cc*/ 	.word	0x00006e10


	//   ....[3]....
        /*00d0*/ 	.word	0x00006e90


	//   ....[4]....
        /*00d4*/ 	.word	0x00006eb0


	//   ....[5]....
        /*00d8*/ 	.word	0x00006ed0


	//   ....[6]....
        /*00dc*/ 	.word	0x00006f60


	//   ....[7]....
        /*00e0*/ 	.word	0x00006fa0


	//   ....[8]....
        /*00e4*/ 	.word	0x00007040


	//   ....[9]....
        /*00e8*/ 	.word	0x00007090


	//   ....[10]....
        /*00ec*/ 	.word	0x000070c0


	//   ....[11]....
        /*00f0*/ 	.word	0x00007190


	//   ....[12]....
        /*00f4*/ 	.word	0x000071d0


	//   ....[13]....
        /*00f8*/ 	.word	0x00007360


	//   ....[14]....
        /*00fc*/ 	.word	0x000074c0


	//   ....[15]....
        /*0100*/ 	.word	0x00007500


	//   ....[16]....
        /*0104*/ 	.word	0x000075a0


	//   ....[17]....
        /*0108*/ 	.word	0x00007720


	//   ....[18]....
        /*010c*/ 	.word	0x000078a0


	//   ....[19]....
        /*0110*/ 	.word	0x00007a00


	//   ....[20]....
        /*0114*/ 	.word	0x00007b40


	//   ....[21]....
        /*0118*/ 	.word	0x00007b60


	//   ....[22]....
        /*011c*/ 	.word	0x00007b80


	//----- nvinfo : EIATTR_MAX_THREADS
	.align		4
.L_6505:
        /*0120*/ 	.byte	0x04, 0x05
        /*0122*/ 	.short	(.L_6507 - .L_6506)
.L_6506:
        /*0124*/ 	.word	0x00000080
        /*0128*/ 	.word	0x00000001
        /*012c*/ 	.word	0x00000001


	//----- nvinfo : EIATTR_CRS_STACK_SIZE
	.align		4
.L_6507:
        /*0130*/ 	.byte	0x04, 0x1e
        /*0132*/ 	.short	(.L_6509 - .L_6508)
.L_6508:
        /*0134*/ 	.word	0x00000000
.L_6509:


//--------------------- .nv.info._ZN2at6native18elementwise_kernelILi128ELi2EZNS0_22gpu_kernel_impl_nocastIZZZNS0_17clamp_kernel_cudaERNS_18TensorIteratorBaseERKN3c106ScalarES8_ENKUlvE_clEvENKUlvE2_clEvEUllE_EEvS4_RKT_EUliE_EEviT1_ --------------------------
	.section	.nv.info._ZN2at6native18elementwise_kernelILi128ELi2EZNS0_22gpu_kernel_impl_nocastIZZZNS0_17clamp_kernel_cudaERNS_18TensorIteratorBaseERKN3c106ScalarES8_ENKUlvE_clEvENKUlvE2_clEvEUllE_EEvS4_RKT_EUliE_EEviT1_,"",@"SHT_CUDA_INFO"
	.sectionflags	@""
	.align	4


	//----- nvinfo : EIATTR_CUDA_API_VERSION
	.align		4
        /*0000*/ 	.byte	0x04, 0x37
        /*0002*/ 	.short	(.L_6511 - .L_6510)
.L_6510:
        /*0004*/ 	.word	0x00000082


	//----- nvinfo : EIATTR_SW2861232_WAR
	.align		4
.L_6511:
        /*0008*/ 	.byte	0x01, 0x35
	.zero		2


	//----- nvinfo : EIATTR_PARAM_CBANK
	.align		4
        /*000c*/ 	.byte	0x04, 0x0a
        /*000e*/ 	.short	(.L_6513 - .L_6512)
	.align		4
.L_6512:
        /*0010*/ 	.word	index@(.nv.constant0._ZN2at6native18elementwise_kernelILi128ELi2EZNS0_22gpu_kernel_impl_nocastIZZZNS0_17clamp_kernel_cudaERNS_18TensorIteratorBaseERKN3c106ScalarES8_ENKUlvE_clEvENKUlvE2_clEvEUllE_EEvS4_RKT_EUliE_EEviT1_)
        /*0014*/ 	.short	0x0160
        /*0016*/ 	.short	0x0230


	//----- nvinfo : EIATTR_CBANK_PARAM_SIZE
	.align		4
.L_6513:
        /*0018*/ 	.byte	0x03, 0x19
        /*001a*/ 	.short	0x0230


	//----- nvinfo : EIATTR_KPARAM_INFO
	.align		4
        /*001c*/ 	.byte	0x04, 0x17
        /*001e*/ 	.short	(.L_6515 - .L_6514)
.L_6514:
        /*0020*/ 	.word	0x00000000
        /*0024*/ 	.short	0x0001
        /*0026*/ 	.short	0x0008
        /*0028*/ 	.byte	0x00, 0xf0, 0xa1, 0x08


	//----- nvinfo : EIATTR_KPARAM_INFO
	.align		4
.L_6515:
        /*002c*/ 	.byte	0x04, 0x17
        /*002e*/ 	.short	(.L_6517 - .L_6516)
.L_6516:
        /*0030*/ 	.word	0x00000000
        /*0034*/ 	.short	0x0000
        /*0036*/ 	.short	0x0000
        /*0038*/ 	.byte	0x00, 0xf0, 0x11, 0x00


	//----- nvinfo : EIATTR_MAXREG_COUNT
	.align		4
.L_6517:
        /*003c*/ 	.byte	0x03, 0x1b
        /*003e*/ 	.short	0x0080


	//----- nvinfo : EIATTR_MERCURY_ISA_VERSION
	.align		4
        /*0040*/ 	.byte	0x03, 0x5f
        /*0042*/ 	.short	0x0000


	//----- nvinfo : EIATTR_EXIT_INSTR_OFFSETS
	.align		4
        /*0044*/ 	.byte	0x04, 0x1c
        /*0046*/ 	.short	(.L_6519 - .L_6518)


	//   ....[0]....
.L_6518:
        /*0048*/ 	.word	0x00000fd0


	//   ....[1]....
        /*004c*/ 	.word	0x00001f00


	//----- nvinfo : EIATTR_MAX_THREADS
	.align		4
.L_6519:
        /*0050*/ 	.byte	0x04, 0x05
        /*0052*/ 	.short	(.L_6521 - .L_6520)
.L_6520:
        /*0054*/ 	.word	0x00000080
        /*0058*/ 	.word	0x00000001
        /*005c*/ 	.word	0x00000001


	//----- nvinfo : EIATTR_CRS_STACK_SIZE
	.align		4
.L_6521:
        /*0060*/ 	.byte	0x04, 0x1e
        /*0062*/ 	.short	(.L_6523 - .L_6522)
.L_6522:
        /*0064*/ 	.word	0x00000000
.L_6523:


//--------------------- .nv.info._ZN2at6native27unrolled_elementwise_kernelIZZZNS0_17clamp_kernel_cudaERNS_18TensorIteratorBaseERKN3c106ScalarES7_ENKUlvE_clEvENKUlvE2_clEvEUllE_St5arrayIPcLm2EELi4E23TrivialOffsetCalculatorILi1EjESF_NS0_6memory15LoadWithoutCastENSG_16StoreWithoutCastEEEviT_T0_T2_T3_T4_T5_ --------------------------
	.section	.nv.info._ZN2at6native27unrolled_elementwise_kernelIZZZNS0_17clamp_kernel_cudaERNS_18TensorIteratorBaseERKN3c106ScalarES7_ENKUlvE_clEvENKUlvE2_clEvEUllE_St5arrayIPcLm2EELi4E23TrivialOffsetCalculatorILi1EjESF_NS0_6memory15LoadWithoutCastENSG_16StoreWithoutCastEEEviT_T0_T2_T3_T4_T5_,"",@"SHT_CUDA_INFO"
	.sectionflags	@""
	.align	4


	//----- nvinfo : EIATTR_CUDA_API_VERSION
	.align		4
        /*0000*/ 	.byte	0x04, 0x37
        /*0002*/ 	.short	(.L_6525 - .L_6524)
.L_6524:
        /*0004*/ 	.word	0x00000082


	//----- nvinfo : EIATTR_SW2861232_WAR
	.align		4
.L_6525:
        /*0008*/ 	.byte	0x01, 0x35
	.zero		2


	//----- nvinfo : EIATTR_PARAM_CBANK
	.align		4
        /*000c*/ 	.byte	0x04, 0x0a
        /*000e*/ 	.short	(.L_6527 - .L_6526)
	.align		4
.L_6526:
        /*0010*/ 	.word	index@(.nv.constant0._ZN2at6native27unrolled_elementwise_kernelIZZZNS0_17clamp_kernel_cudaERNS_18TensorIteratorBaseERKN3c106ScalarES7_ENKUlvE_clEvENKUlvE2_clEvEUllE_St5arrayIPcLm2EELi4E23TrivialOffsetCalculatorILi1EjESF_NS0_6memory15LoadWithoutCastENSG_16StoreWithoutCastEEEviT_T0_T2_T3_T4_T5_)
        /*0014*/ 	.short	0x0160
        /*0016*/ 	.short	0x0034


	//----- nvinfo : EIATTR_CBANK_PARAM_SIZE
	.align		4
.L_6527:
        /*0018*/ 	.byte	0x03, 0x19
        /*001a*/ 	.short	0x0034


	//----- nvinfo : EIATTR_KPARAM_INFO
	.align		4
        /*001c*/ 	.byte	0x04, 0x17
        /*001e*/ 	.short	(.L_6529 - .L_6528)
.L_6528:
        /*0020*/ 	.word	0x00000000
        /*0024*/ 	.short	0x0006
        /*0026*/ 	.short	0x0033
        /*0028*/ 	.byte	0x00, 0xf0, 0x05, 0x00


	//----- nvinfo : EIATTR_KPARAM_INFO
	.align		4
.L_6529:
        /*002c*/ 	.byte	0x04, 0x17
        /*002e*/ 	.short	(.L_6531 - .L_6530)
.L_6530:
        /*0030*/ 	.word	0x00000000
        /*0034*/ 	.short	0x0005
        /*0036*/ 	.short	0x0032
        /*0038*/ 	.byte	0x00, 0xf0, 0x05, 0x00


	//----- nvinfo : EIATTR_KPARAM_INFO
	.align		4
.L_6531:
        /*003c*/ 	.byte	0x04, 0x17
        /*003e*/ 	.short	(.L_6533 - .L_6532)
.L_6532:
        /*0040*/ 	.word	0x00000000
        /*0044*/ 	.short	0x0004
        /*0046*/ 	.short	0x0031
        /*0048*/ 	.byte	0x00, 0xf0, 0x05, 0x00


	//----- nvinfo : EIATTR_KPARAM_INFO
	.align		4
.L_6533:
        /*004c*/ 	.byte	0x04, 0x17
        /*004e*/ 	.short	(.L_6535 - .L_6534)
.L_6534:
        /*0050*/ 	.word	0x00000000
        /*0054*/ 	.short	0x0003
        /*0056*/ 	.short	0x0030
        /*0058*/ 	.byte	0x00, 0xf0, 0x05, 0x00


	//----- nvinfo : EIATTR_KPARAM_INFO
	.align		4
.L_6535:
        /*005c*/ 	.byte	0x04, 0x17
        /*005e*/ 	.short	(.L_6537 - .L_6536)
.L_6536:
        /*0060*/ 	.word	0x00000000
        /*0064*/ 	.short	0x0002
        /*0066*/ 	.short	0x0020
        /*0068*/ 	.byte	0x00, 0xf0, 0x41, 0x00


	//----- nvinfo : EIATTR_KPARAM_INFO
	.align		4
.L_6537:
        /*006c*/ 	.byte	0x04, 0x17
        /*006e*/ 	.short	(.L_6539 - .L_6538)
.L_6538:
        /*0070*/ 	.word	0x00000000
        /*0074*/ 	.short	0x0001
        /*0076*/ 	.short	0x0008
        /*0078*/ 	.byte	0x00, 0xf0, 0x61, 0x00


	//----- nvinfo : EIATTR_KPARAM_INFO
	.align		4
.L_6539:
        /*007c*/ 	.byte	0x04, 0x17
        /*007e*/ 	.short	(.L_6541 - .L_6540)
.L_6540:
        /*0080*/ 	.word	0x00000000
        /*0084*/ 	.short	0x0000
        /*0086*/ 	.short	0x0000
        /*0088*/ 	.byte	0x00, 0xf0, 0x11, 0x00


	//----- nvinfo : EIATTR_MAXREG_COUNT
	.align		4
.L_6541:
        /*008c*/ 	.byte	0x03, 0x1b
        /*008e*/ 	.short	0x00ff


	//----- nvinfo : EIATTR_MERCURY_ISA_VERSION
	.align		4
        /*0090*/ 	.byte	0x03, 0x5f
        /*0092*/ 	.short	0x0000


	//----- nvinfo : EIATTR_EXIT_INSTR_OFFSETS
	.align		4
        /*0094*/ 	.byte	0x04, 0x1c
        /*0096*/ 	.short	(.L_6543 - .L_6542)


	//   ....[0]....
.L_6542:
        /*0098*/ 	.word	0x00000560


	//   ....[1]....
        /*009c*/ 	.word	0x000005d0


	//----- nvinfo : EIATTR_MAX_THREADS
	.align		4
.L_6543:
        /*00a0*/ 	.byte	0x04, 0x05
        /*00a2*/ 	.short	(.L_6545 - .L_6544)
.L_6544:
        /*00a4*/ 	.word	0x00000080
        /*00a8*/ 	.word	0x00000001
        /*00ac*/ 	.word	0x00000001


	//----- nvinfo : EIATTR_CRS_STACK_SIZE
	.align		4
.L_6545:
        /*00b0*/ 	.byte	0x04, 0x1e
        /*00b2*/ 	.short	(.L_6547 - .L_6546)
.L_6546:
        /*00b4*/ 	.word	0x00000000
.L_6547:


//--------------------- .nv.info._ZN2at6native29vectorized_elementwise_kernelILi2EZZZNS0_17clamp_kernel_cudaERNS_18TensorIteratorBaseERKN3c106ScalarES7_ENKUlvE_clEvENKUlvE2_clEvEUllE_St5arrayIPcLm2EEEEviT0_T1_ --------------------------
	.section	.nv.info._ZN2at6native29vectorized_elementwise_kernelILi2EZZZNS0_17clamp_kernel_cudaERNS_18TensorIteratorBaseERKN3c106ScalarES7_ENKUlvE_clEvENKUlvE2_clEvEUllE_St5arrayIPcLm2EEEEviT0_T1_,"",@"SHT_CUDA_INFO"
	.sectionflags	@""
	.align	4


	//----- nvinfo : EIATTR_CUDA_API_VERSION
	.align		4
        /*0000*/ 	.byte	0x04, 0x37
        /*0002*/ 	.short	(.L_6549 - .L_6548)
.L_6548:
        /*0004*/ 	.word	0x00000082


	//----- nvinfo : EIATTR_SW2861232_WAR
	.align		4
.L_6549:
        /*0008*/ 	.byte	0x01, 0x35
	.zero		2


	//----- nvinfo : EIATTR_PARAM_CBANK
	.align		4
        /*000c*/ 	.byte	0x04, 0x0a
        /*000e*/ 	.short	(.L_6551 - .L_6550)
	.align		4
.L_6550:
        /*0010*/ 	.word	index@(.nv.constant0._ZN2at6native29vectorized_elementwise_kernelILi2EZZZNS0_17clamp_kernel_cudaERNS_18TensorIteratorBaseERKN3c106ScalarES7_ENKUlvE_clEvENKUlvE2_clEvEUllE_St5arrayIPcLm2EEEEviT0_T1_)
        /*0014*/ 	.short	0x0160
        /*0016*/ 	.short	0x0030


	//----- nvinfo : EIATTR_CBANK_PARAM_SIZE
	.align		4
.L_6551:
        /*0018*/ 	.byte	0x03, 0x19
        /*001a*/ 	.short	0x0030


	//----- nvinfo : EIATTR_KPARAM_INFO
	.align		4
        /*001c*/ 	.byte	0x04, 0x17
        /*001e*/ 	.short	(.L_6553 - .L_6552)
.L_6552:
        /*0020*/ 	.word	0x00000000
        /*0024*/ 	.short	0x0002
        /*0026*/ 	.short	0x0020
        /*0028*/ 	.byte	0x00, 0xf0, 0x41, 0x00


	//----- nvinfo : EIATTR_KPARAM_INFO
	.align		4
.L_6553:
        /*002c*/ 	.byte	0x04, 0x17
        /*002e*/ 	.short	(.L_6555 - .L_6554)
.L_6554:
        /*0030*/ 	.word	0x00000000
        /*0034*/ 	.short	0x0001
        /*0036*/ 	.short	0x0008
        /*0038*/ 	.byte	0x00, 0xf0, 0x61, 0x00


	//----- nvinfo : EIATTR_KPARAM_INFO
	.align		4
.L_6555:
        /*003c*/ 	.byte	0x04, 0x17
        /*003e*/ 	.short	(.L_6557 - .L_6556)
.L_6556:
        /*0040*/ 	.word	0x00000000
        /*0044*/ 	.short	0x0000
        /*0046*/ 	.short	0x0000
        /*0048*/ 	.byte	0x00, 0xf0, 0x11, 0x00


	//----- nvinfo : EIATTR_MAXREG_COUNT
	.align		4
.L_6557:
        /*004c*/ 	.byte	0x03, 0x1b
        /*004e*/ 	.short	0x00ff


	//----- nvinfo : EIATTR_MERCURY_ISA_VERSION
	.align		4
        /*0050*/ 	.byte	0x03, 0x5f
        /*0052*/ 	.short	0x0000


	//----- nvinfo : EIATTR_EXIT_INSTR_OFFSETS
	.align		4
        /*0054*/ 	.byte	0x04, 0x1c
        /*0056*/ 	.short	(.L_6559 - .L_6558)


	//   ....[0]....
.L_6558:
        /*0058*/ 	.word	0x000005f0


	//   ....[1]....
        /*005c*/ 	.word	0x00001100


	//   ....[2]....
        /*0060*/ 	.word	0x00001150


	//----- nvinfo : EIATTR_MAX_THREADS
	.align		4
.L_6559:
        /*0064*/ 	.byte	0x04, 0x05
        /*0066*/ 	.short	(.L_6561 - .L_6560)
.L_6560:
        /*0068*/ 	.word	0x00000080
        /*006c*/ 	.word	0x00000001
        /*0070*/ 	.word	0x00000001


	//----- nvinfo : EIATTR_CRS_STACK_SIZE
	.align		4
.L_6561:
        /*0074*/ 	.byte	0x04, 0x1e
        /*0076*/ 	.short	(.L_6563 - .L_6562)
.L_6562:
        /*0078*/ 	.word	0x00000000
.L_6563:


//--------------------- .nv.info._ZN2at6native29vectorized_elementwise_kernelILi4EZZZNS0_17clamp_kernel_cudaERNS_18TensorIteratorBaseERKN3c106ScalarES7_ENKUlvE_clEvENKUlvE2_clEvEUllE_St5arrayIPcLm2EEEEviT0_T1_ --------------------------
	.section	.nv.info._ZN2at6native29vectorized_elementwise_kernelILi4EZZZNS0_17clamp_kernel_cudaERNS_18TensorIteratorBaseERKN3c106ScalarES7_ENKUlvE_clEvENKUlvE2_clEvEUllE_St5arrayIPcLm2EEEEviT0_T1_,"",@"SHT_CUDA_INFO"
	.sectionflags	@""
	.align	4


	//----- nvinfo : EIATTR_CUDA_API_VERSION
	.align		4
        /*0000*/ 	.byte	0x04, 0x37
        /*0002*/ 	.short	(.L_6565 - .L_6564)
.L_6564:
        /*0004*/ 	.word	0x00000082


	//----- nvinfo : EIATTR_SW2861232_WAR
	.align		4
.L_6565:
        /*0008*/ 	.byte	0x01, 0x35
	.zero		2


	//----- nvinfo : EIATTR_PARAM_CBANK
	.align		4
        /*000c*/ 	.byte	0x04, 0x0a
        /*000e*/ 	.short	(.L_6567 - .L_6566)
	.align		4
.L_6566:
        /*0010*/ 	.word	index@(.nv.constant0._ZN2at6native29vectorized_elementwise_kernelILi4EZZZNS0_17clamp_kernel_cudaERNS_18TensorIteratorBaseERKN3c106ScalarES7_ENKUlvE_clEvENKUlvE2_clEvEUllE_St5arrayIPcLm2EEEEviT0_T1_)
        /*0014*/ 	.short	0x0160
        /*0016*/ 	.short	0x0030


	//----- nvinfo : EIATTR_CBANK_PARAM_SIZE
	.align		4
.L_6567:
        /*0018*/ 	.byte	0x03, 0x19
        /*001a*/ 	.short	0x0030


	//----- nvinfo : EIATTR_KPARAM_INFO
	.align		4
        /*001c*/ 	.byte	0x04, 0x17
        /*001e*/ 	.short	(.L_6569 - .L_6568)
.L_6568:
        /*0020*/ 	.word	0x00000000
        /*0024*/ 	.short	0x0002
        /*0026*/ 	.short	0x0020
        /*0028*/ 	.byte	0x00, 0xf0, 0x41, 0x00


	//----- nvinfo : EIATTR_KPARAM_INFO
	.align		4
.L_6569:
        /*002c*/ 	.byte	0x04, 0x17
        /*002e*/ 	.short	(.L_6571 - .L_6570)
.L_6570:
        /*0030*/ 	.word	0x00000000
        /*0034*/ 	.short	0x0001
        /*0036*/ 	.short	0x0008
        /*0038*/ 	.byte	0x00, 0xf0, 0x61, 0x00


	//----- nvinfo : EIATTR_KPARAM_INFO
	.align		4
.L_6571:
        /*003c*/ 	.byte	0x04, 0x17
        /*003e*/ 	.short	(.L_6573 - .L_6572)
.L_6572:
        /*0040*/ 	.word	0x00000000
        /*0044*/ 	.short	0x0000
        /*0046*/ 	.short	0x0000
        /*0048*/ 	.byte	0x00, 0xf0, 0x11, 0x00


	//----- nvinfo : EIATTR_MAXREG_COUNT
	.align		4
.L_6573:
        /*004c*/ 	.byte	0x03, 0x1b
        /*004e*/ 	.short	0x00ff


	//----- nvinfo : EIATTR_MERCURY_ISA_VERSION
	.align		4
        /*0050*/ 	.byte	0x03, 0x5f
        /*0052*/ 	.short	0x0000


	//----- nvinfo : EIATTR_EXIT_INSTR_OFFSETS
	.align		4
        /*0054*/ 	.byte	0x04, 0x1c
        /*0056*/ 	.short	(.L_6575 - .L_6574)


	//   ....[0]....
.L_6574:
        /*0058*/ 	.word	0x000005f0


	//   ....[1]....
        /*005c*/ 	.word	0x00001100


	//   ....[2]....
        /*0060*/ 	.word	0x00001150


	//----- nvinfo : EIATTR_MAX_THREADS
	.align		4
.L_6575:
        /*0064*/ 	.byte	0x04, 0x05
        /*0066*/ 	.short	(.L_6577 - .L_6576)
.L_6576:
        /*0068*/ 	.word	0x00000080
        /*006c*/ 	.word	0x00000001
        /*0070*/ 	.word	0x00000001


	//----- nvinfo : EIATTR_CRS_STACK_SIZE
	.align		4
.L_6577:
        /*0074*/ 	.byte	0x04, 0x1e
        /*0076*/ 	.short	(.L_6579 - .L_6578)
.L_6578:
        /*0078*/ 	.word	0x00000000
.L_6579:


//--------------------- .nv.info._ZN2at6native29vectorized_elementwise_kernelILi8EZZZNS0_17clamp_kernel_cudaERNS_18TensorIteratorBaseERKN3c106ScalarES7_ENKUlvE_clEvENKUlvE2_clEvEUllE_St5arrayIPcLm2EEEEviT0_T1_ --------------------------
	.section	.nv.info._ZN2at6native29vectorized_elementwise_kernelILi8EZZZNS0_17clamp_kernel_cudaERNS_18TensorIteratorBaseERKN3c106ScalarES7_ENKUlvE_clEvENKUlvE2_clEvEUllE_St5arrayIPcLm2EEEEviT0_T1_,"",@"SHT_CUDA_INFO"
	.sectionflags	@""
	.align	4


	//----- nvinfo : EIATTR_CUDA_API_VERSION
	.align		4
        /*0000*/ 	.byte	0x04, 0x37
        /*0002*/ 	.short	(.L_6581 - .L_6580)
.L_6580:
        /*0004*/ 	.word	0x00000082


	//----- nvinfo : EIATTR_SW2861232_WAR
	.align		4
.L_6581:
        /*0008*/ 	.byte	0x01, 0x35
	.zero		2


	//----- nvinfo : EIATTR_PARAM_CBANK
	.align		4
        /*000c*/ 	.byte	0x04, 0x0a
        /*000e*/ 	.short	(.L_6583 - .L_6582)
	.align		4
.L_6582:
        /*0010*/ 	.word	index@(.nv.constant0._ZN2at6native29vectorized_elementwise_kernelILi8EZZZNS0_17clamp_kernel_cudaERNS_18TensorIteratorBaseERKN3c106ScalarES7_ENKUlvE_clEvENKUlvE2_clEvEUllE_St5arrayIPcLm2EEEEviT0_T1_)
        /*0014*/ 	.short	0x0160
        /*0016*/ 	.short	0x0030


	//----- nvinfo : EIATTR_CBANK_PARAM_SIZE
	.align		4
.L_6583:
        /*0018*/ 	.byte	0x03, 0x19
        /*001a*/ 	.short	0x0030


	//----- nvinfo : EIATTR_KPARAM_INFO
	.align		4
        /*001c*/ 	.byte	0x04, 0x17
        /*001e*/ 	.short	(.L_6585 - .L_6584)
.L_6584:
        /*0020*/ 	.word	0x00000000
        /*0024*/ 	.short	0x0002
        /*0026*/ 	.short	0x0020
        /*0028*/ 	.byte	0x00, 0xf0, 0x41, 0x00


	//----- nvinfo : EIATTR_KPARAM_INFO
	.align		4
.L_6585:
        /*002c*/ 	.byte	0x04, 0x17
        /*002e*/ 	.short	(.L_6587 - .L_6586)
.L_6586:
        /*0030*/ 	.word	0x00000000
        /*0034*/ 	.short	0x0001
        /*0036*/ 	.short	0x0008
        /*0038*/ 	.byte	0x00, 0xf0, 0x61, 0x00


	//----- nvinfo : EIATTR_KPARAM_INFO
	.align		4
.L_6587:
        /*003c*/ 	.byte	0x04, 0x17
        /*003e*/ 	.short	(.L_6589 - .L_6588)
.L_6588:
        /*0040*/ 	.word	0x00000000
        /*0044*/ 	.short	0x0000
        /*0046*/ 	.short	0x0000
        /*0048*/ 	.byte	0x00, 0xf0, 0x11, 0x00


	//----- nvinfo : EIATTR_MAXREG_COUNT
	.align		4
.L_6589:
        /*004c*/ 	.byte	0x03, 0x1b
        /*004e*/ 	.short	0x00ff


	//----- nvinfo : EIATTR_MERCURY_ISA_VERSION
	.align		4
        /*0050*/ 	.byte	0x03, 0x5f
        /*0052*/ 	.short	0x0000


	//----- nvinfo : EIATTR_EXIT_INSTR_OFFSETS
	.align		4
        /*0054*/ 	.byte	0x04, 0x1c
        /*0056*/ 	.short	(.L_6591 - .L_6590)


	//   ....[0]....
.L_6590:
        /*0058*/ 	.word	0x00000010


	//----- nvinfo : EIATTR_MAX_THREADS
	.align		4
.L_6591:
        /*005c*/ 	.byte	0x04, 0x05
        /*005e*/ 	.short	(.L_6593 - .L_6592)
.L_6592:
        /*0060*/ 	.word	0x00000080
        /*0064*/ 	.word	0x00000001
        /*0068*/ 	.word	0x00000001
.L_6593:


//--------------------- .nv.info._ZN2at6native18elementwise_kernelILi128ELi4EZNS0_15gpu_kernel_implIZZZNS0_17clamp_kernel_cudaERNS_18TensorIteratorBaseERKN3c106ScalarES8_ENKUlvE_clEvENKUlvE1_clEvEUliE_EEvS4_RKT_EUliE_EEviT1_ --------------------------
	.section	.nv.info._ZN2at6native18elementwise_kernelILi128ELi4EZNS0_15gpu_kernel_implIZZZNS0_17clamp_kernel_cudaERNS_18TensorIteratorBaseERKN3c106ScalarES8_ENKUlvE_clEvENKUlvE1_clEvEUliE_EEvS4_RKT_EUliE_EEviT1_,"",@"SHT_CUDA_INFO"
	.sectionflags	@""
	.align	4


	//----- nvinfo : EIATTR_CUDA_API_VERSION
	.align		4
        /*0000*/ 	.byte	0x04, 0x37
        /*0002*/ 	.short	(.L_6595 - .L_6594)
.L_6594:
        /*0004*/ 	.word	0x00000082


	//----- nvinfo : EIATTR_SW2861232_WAR
	.align		4
.L_6595:
        /*0008*/ 	.byte	0x01, 0x35
	.zero		2


	//----- nvinfo : EIATTR_PARAM_CBANK
	.align		4
        /*000c*/ 	.byte	0x04, 0x0a
        /*000e*/ 	.short	(.L_6597 - .L_6596)
	.align		4
.L_6596:
        /*0010*/ 	.word	index@(.nv.constant0._ZN2at6native18elementwise_kernelILi128ELi4EZNS0_15gpu_kernel_implIZZZNS0_17clamp_kernel_cudaERNS_18TensorIteratorBaseERKN3c106ScalarES8_ENKUlvE_clEvENKUlvE1_clEvEUliE_EEvS4_RKT_EUliE_EEviT1_)
        /*0014*/ 	.short	0x0160
        /*0016*/ 	.short	0x0230


	//----- nvinfo : EIATTR_CBANK_PARAM_SIZE
	.align		4
.L_6597:
        /*0018*/ 	.byte	0x03, 0x19
        /*001a*/ 	.short	0x0230


	//----- nvinfo : EIATTR_KPARAM_INFO
	.align		4
        /*001c*/ 	.byte	0x04, 0x17
        /*001e*/ 	.short	(.L_6599 - .L_6598)
.L_6598:
        /*0020*/ 	.word	0x00000000
        /*0024*/ 	.short	0x0001
        /*0026*/ 	.short	0x0008
        /*0028*/ 	.byte	0x00, 0xf0, 0xa1, 0x08


	//----- nvinfo : EIATTR_KPARAM_INFO
	.align		4
.L_6599:
        /*002c*/ 	.byte	0x04, 0x17
        /*002e*/ 	.short	(.L_6601 - .L_6600)
.L_6600:
        /*0030*/ 	.word	0x00000000
        /*0034*/ 	.short	0x0000
        /*0036*/ 	.short	0x0000
        /*0038*/ 	.byte	0x00, 0xf0, 0x11, 0x00


	//----- nvinfo : EIATTR_MAXREG_COUNT
	.align		4
.L_6601:
        /*003c*/ 	.byte	0x03, 0x1b
        /*003e*/ 	.short	0x0080


	//----- nvinfo : EIATTR_EXTERNS
	.align		4
        /*0040*/ 	.byte	0x04, 0x0f
        /*0042*/ 	.short	(.L_6603 - .L_6602)


	//   ....[0]....
	.align		4
.L_6602:
        /*0044*/ 	.word	index@(__assertfail)


	//----- nvinfo : EIATTR_MERCURY_ISA_VERSION
	.align		4
.L_6603:
        /*0048*/ 	.byte	0x03, 0x5f
        /*004a*/ 	.short	0x0000


	//----- nvinfo : EIATTR_SYSCALL_OFFSETS
	.align		4
        /*004c*/ 	.byte	0x04, 0x46
        /*004e*/ 	.short	(.L_6605 - .L_6604)


	//   ....[0]....
.L_6604:
        /*0050*/ 	.word	0x00001cc0


	//   ....[1]....
        /*0054*/ 	.word	0x00002b40


	//   ....[2]....
        /*0058*/ 	.word	0x00004830


	//   ....[3]....
        /*005c*/ 	.word	0x000056b0


	//   ....[4]....
        /*0060*/ 	.word	0x00007370


	//   ....[5]....
        /*0064*/ 	.word	0x000081f0


	//   ....[6]....
        /*0068*/ 	.word	0x00009ec0


	//   ....[7]....
        /*006c*/ 	.word	0x0000ad40


	//----- nvinfo : EIATTR_EXIT_INSTR_OFFSETS
	.align		4
.L_6605:
        /*0070*/ 	.byte	0x04, 0x1c
        /*0072*/ 	.short	(.L_6607 - .L_6606)


	//   ....[0]....
.L_6606:
        /*0074*/ 	.word	0x00008280


	//   ....[1]....
        /*0078*/ 	.word	0x0000a000


	//   ....[2]....
        /*007c*/ 	.word	0x0000a020


	//   ....[3]....
        /*0080*/ 	.word	0x0000a0b0


	//   ....[4]....
        /*0084*/ 	.word	0x0000a0d0


	//   ....[5]....
        /*0088*/ 	.word	0x0000a0f0


	//   ....[6]....
        /*008c*/ 	.word	0x0000a180


	//   ....[7]....
        /*0090*/ 	.word	0x0000a1c0


	//   ....[8]....
        /*0094*/ 	.word	0x0000a260


	//   ....[9]....
        /*0098*/ 	.word	0x0000a2b0


	//   ....[10]....
        /*009c*/ 	.word	0x0000a2e0


	//   ....[11]....
        /*00a0*/ 	.word	0x0000a3a0


	//   ....[12]....
        /*00a4*/ 	.word	0x0000a3e0


	//   ....[13]....
        /*00a8*/ 	.word	0x0000a570


	//   ....[14]....
        /*00ac*/ 	.word	0x0000a6d0


	//   ....[15]....
        /*00b0*/ 	.word	0x0000a710


	//   ....[16]....
        /*00b4*/ 	.word	0x0000a7b0


	//   ....[17]....
        /*00b8*/ 	.word	0x0000a930


	//   ....[18]....
        /*00bc*/ 	.word	0x0000aab0


	//   ....[19]....
        /*00c0*/ 	.word	0x0000ac10


	//   ....[20]....
        /*00c4*/ 	.word	0x0000ad50


	//   ....[21]....
        /*00c8*/ 	.word	0x0000ad80


	//   ....[22]....
        /*00cc*/ 	.word	0x0000ada0


	//----- nvinfo : EIATTR_MAX_THREADS
	.align		4
.L_6607:
        /*00d0*/ 	.byte	0x04, 0x05
        /*00d2*/ 	.short	(.L_6609 - .L_6608)
.L_6608:
        /*00d4*/ 	.word	0x00000080
        /*00d8*/ 	.word	0x00000001
        /*00dc*/ 	.word	0x00000001


	//----- nvinfo : EIATTR_CRS_STACK_SIZE
	.align		4
.L_6609:
        /*00e0*/ 	.byte	0x04, 0x1e
        /*00e2*/ 	.short	(.L_6611 - .L_6610)
.L_6610:
        /*00e4*/ 	.word	0x00000000
.L_6611:


//--------------------- .nv.info._ZN2at6native27unrolled_elementwise_kernelIZZZNS0_17clamp_kernel_cudaERNS_18TensorIteratorBaseERKN3c106ScalarES7_ENKUlvE_clEvENKUlvE1_clEvEUliE_St5arrayIPcLm2EELi4E23TrivialOffsetCalculatorILi1EjESF_NS0_6memory12LoadWithCastILi1EEENSG_13StoreWithCastILi1EEEEEviT_T0_T2_T3_T4_T5_ --------------------------
	.section	.nv.info._ZN2at6native27unrolled_elementwise_kernelIZZZNS0_17clamp_kernel_cudaERNS_18TensorIteratorBaseERKN3c106ScalarES7_ENKUlvE_clEvENKUlvE1_clEvEUliE_St5arrayIPcLm2EELi4E23TrivialOffsetCalculatorILi1EjESF_NS0_6memory12LoadWithCastILi1EEENSG_13StoreWithCastILi1EEEEEviT_T0_T2_T3_T4_T5_,"",@"SHT_CUDA_INFO"
	.sectionflags	@""
	.align	4


	//----- nvinfo : EIATTR_CUDA_API_VERSION
	.align		4
        /*0000*/ 	.byte	0x04, 0x37
        /*0002*/ 	.short	(.L_6613 - .L_6612)
.L_6612:
        /*0004*/ 	.word	0x00000082


	//----- nvinfo : EIATTR_SW2861232_WAR
	.align		4
.L_6613:
        /*0008*/ 	.byte	0x01, 0x35
	.zero		2


	//----- nvinfo : EIATTR_PARAM_CBANK
	.align		4
        /*000c*/ 	.byte	0x04, 0x0a
        /*000e*/ 	.short	(.L_6615 - .L_6614)
	.align		4
.L_6614:
        /*0010*/ 	.word	index@(.nv.constant0._ZN2at6native27unrolled_elementwise_kernelIZZZNS0_17clamp_kernel_cudaERNS_18TensorIteratorBaseERKN3c106ScalarES7_ENKUlvE_clEvENKUlvE1_clEvEUliE_St5arrayIPcLm2EELi4E23TrivialOffsetCalculatorILi1EjESF_NS0_6memory12LoadWithCastILi1EEENSG_13StoreWithCastILi1EEEEEviT_T0_T2_T3_T4_T5_)
        /*0014*/ 	.short	0x0160
        /*0016*/ 	.short	0x003c


	//----- nvinfo : EIATTR_CBANK_PARAM_SIZE
	.align		4
.L_6615:
        /*0018*/ 	.byte	0x03, 0x19
        /*001a*/ 	.short	0x003c


	//----- nvinfo : EIATTR_KPARAM_INFO
	.align		4
        /*001c*/ 	.byte	0x04, 0x17
        /*001e*/ 	.short	(.L_6617 - .L_6616)
.L_6616:
        /*0020*/ 	.word	0x00000000
        /*0024*/ 	.short	0x0006
        /*0026*/ 	.short	0x0034
        /*0028*/ 	.byte	0x00, 0xf0, 0x21, 0x00


	//----- nvinfo : EIATTR_KPARAM_INFO
	.align		4
.L_6617:
        /*002c*/ 	.byte	0x04, 0x17
        /*002e*/ 	.short	(.L_6619 - .L_6618)
.L_6618:
        /*0030*/ 	.word	0x00000000
        /*0034*/ 	.short	0x0005
        /*0036*/ 	.short	0x002c
        /*0038*/ 	.byte	0x00, 0xf0, 0x21, 0x00


	//----- nvinfo : EIATTR_KPARAM_INFO
	.align		4
.L_6619:
        /*003c*/ 	.byte	0x04, 0x17
        /*003e*/ 	.short	(.L_6621 - .L_6620)
.L_6620:
        /*0040*/ 	.word	0x00000000
        /*0044*/ 	.short	0x0004
        /*0046*/ 	.short	0x0029
        /*0048*/ 	.byte	0x00, 0xf0, 0x05, 0x00


	//----- nvinfo : EIATTR_KPARAM_INFO
	.align		4
.L_6621:
        /*004c*/ 	.byte	0x04, 0x17
        /*004e*/ 	.short	(.L_6623 - .L_6622)
.L_6622:
        /*0050*/ 	.word	0x00000000
        /*0054*/ 	.short	0x0003
        /*0056*/ 	.short	0x0028
        /*0058*/ 	.byte	0x00, 0xf0, 0x05, 0x00


	//----- nvinfo : EIATTR_KPARAM_INFO
	.align		4
.L_6623:
        /*005c*/ 	.byte	0x04, 0x17
        /*005e*/ 	.short	(.L_6625 - .L_6624)
.L_6624:
        /*0060*/ 	.word	0x00000000
        /*0064*/ 	.short	0x0002
        /*0066*/ 	.short	0x0018
        /*0068*/ 	.byte	0x00, 0xf0, 0x41, 0x00


	//----- nvinfo : EIATTR_KPARAM_INFO
	.align		4
.L_6625:
        /*006c*/ 	.byte	0x04, 0x17
        /*006e*/ 	.short	(.L_6627 - .L_6626)
.L_6626:
        /*0070*/ 	.word	0x00000000
        /*0074*/ 	.short	0x0001
        /*0076*/ 	.short	0x0008
        /*0078*/ 	.byte	0x00, 0xf0, 0x41, 0x00


	//----- nvinfo : EIATTR_KPARAM_INFO
	.align		4
.L_6627:
        /*007c*/ 	.byte	0x04, 0x17
        /*007e*/ 	.short	(.L_6629 - .L_6628)
.L_6628:
        /*0080*/ 	.word	0x00000000
        /*0084*/ 	.short	0x0000
        /*0086*/ 	.short	0x0000
        /*0088*/ 	.byte	0x00, 0xf0, 0x11, 0x00


	//----- nvinfo : EIATTR_MAXREG_COUNT
	.align		4
.L_6629:
        /*008c*/ 	.byte	0x03, 0x1b
        /*008e*/ 	.short	0x00ff


	//----- nvinfo : EIATTR_EXTERNS
	.align		4
        /*0090*/ 	.byte	0x04, 0x0f
        /*0092*/ 	.short	(.L_6631 - .L_6630)


	//   ....[0]....
	.align		4
.L_6630:
        /*0094*/ 	.word	index@(__assertfail)


	//----- nvinfo : EIATTR_MERCURY_ISA_VERSION
	.align		4
.L_6631:
        /*0098*/ 	.byte	0x03, 0x5f
        /*009a*/ 	.short	0x0000


	//----- nvinfo : EIATTR_SYSCALL_OFFSETS
	.align		4
        /*009c*/ 	.byte	0x04, 0x46
        /*009e*/ 	.short	(.L_6633 - .L_6632)


	//   ....[0]....
.L_6632:
        /*00a0*/ 	.word	0x00000eb0


	//   ....[1]....
        /*00a4*/ 	.word	0x00001d50


	//   ....[2]....
        /*00a8*/ 	.word	0x00002bf0


	//   ....[3]....
        /*00ac*/ 	.word	0x00003a60


	//   ....[4]....
        /*00b0*/ 	.word	0x00004a00


	//   ....[5]....
        /*00b4*/ 	.word	0x00005900


	//   ....[6]....
        /*00b8*/ 	.word	0x000067c0


	//   ....[7]....
        /*00bc*/ 	.word	0x000076a0


	//----- nvinfo : EIATTR_EXIT_INSTR_OFFSETS
	.align		4
.L_6633:
        /*00c0*/ 	.byte	0x04, 0x1c
        /*00c2*/ 	.short	(.L_6635 - .L_6634)


	//   ....[0]....
.L_6634:
        /*00c4*/ 	.word	0x00006850


	//   ....[1]....
        /*00c8*/ 	.word	0x00006960


	//   ....[2]....
        /*00cc*/ 	.word	0x00006980


	//   ....[3]....
        /*00d0*/ 	.word	0x00006a10


	//   ....[4]....
        /*00d4*/ 	.word	0x00006a30


	//   ....[5]....
        /*00d8*/ 	.word	0x00006a50


	//   ....[6]....
        /*00dc*/ 	.word	0x00006ae0


	//   ....[7]....
        /*00e0*/ 	.word	0x00006b20


	//   ....[8]....
        /*00e4*/ 	.word	0x00006bc0


	//   ....[9]....
        /*00e8*/ 	.word	0x00006c10


	//   ....[10]....
        /*00ec*/ 	.word	0x00006c40


	//   ....[11]....
        /*00f0*/ 	.word	0x00006d00


	//   ....[12]....
        /*00f4*/ 	.word	0x00006d40


	//   ....[13]....
        /*00f8*/ 	.word	0x00006ed0


	//   ....[14]....
        /*00fc*/ 	.word	0x00007030


	//   ....[15]....
        /*0100*/ 	.word	0x00007070


	//   ....[16]....
        /*0104*/ 	.word	0x00007110


	//   ....[17]....
        /*0108*/ 	.word	0x00007290


	//   ....[18]....
        /*010c*/ 	.word	0x00007410


	//   ....[19]....
        /*0110*/ 	.word	0x00007570


	//   ....[20]....
        /*0114*/ 	.word	0x000076b0


	//   ....[21]....
        /*0118*/ 	.word	0x000076e0


	//   ....[22]....
        /*011c*/ 	.word	0x00007700


	//----- nvinfo : EIATTR_MAX_THREADS
	.align		4
.L_6635:
        /*0120*/ 	.byte	0x04, 0x05
        /*0122*/ 	.short	(.L_6637 - .L_6636)
.L_6636:
        /*0124*/ 	.word	0x00000080
        /*0128*/ 	.word	0x00000001
        /*012c*/ 	.word	0x00000001


	//----- nvinfo : EIATTR_CRS_STACK_SIZE
	.align		4
.L_6637:
        /*0130*/ 	.byte	0x04, 0x1e
        /*0132*/ 	.short	(.L_6639 - .L_6638)
.L_6638:
        /*0134*/ 	.word	0x00000000
.L_6639:


//--------------------- .nv.info._ZN2at6native18elementwise_kernelILi128ELi2EZNS0_22gpu_kernel_impl_nocastIZZZNS0_17clamp_kernel_cudaERNS_18TensorIteratorBaseERKN3c106ScalarES8_ENKUlvE_clEvENKUlvE1_clEvEUliE_EEvS4_RKT_EUliE_EEviT1_ --------------------------
	.section	.nv.info._ZN2at6native18elementwise_kernelILi128ELi2EZNS0_22gpu_kernel_impl_nocastIZZZNS0_17clamp_kernel_cudaERNS_18TensorIteratorBaseERKN3c106ScalarES8_ENKUlvE_clEvENKUlvE1_clEvEUliE_EEvS4_RKT_EUliE_EEviT1_,"",@"SHT_CUDA_INFO"
	.sectionflags	@""
	.align	4


	//----- nvinfo : EIATTR_CUDA_API_VERSION
	.align		4
        /*0000*/ 	.byte	0x04, 0x37
        /*0002*/ 	.short	(.L_6641 - .L_6640)
.L_6640:
        /*0004*/ 	.word	0x00000082


	//----- nvinfo : EIATTR_SW2861232_WAR
	.align		4
.L_6641:
        /*0008*/ 	.byte	0x01, 0x35
	.zero		2


	//----- nvinfo : EIATTR_PARAM_CBANK
	.align		4
        /*000c*/ 	.byte	0x04, 0x0a
        /*000e*/ 	.short	(.L_6643 - .L_6642)
	.align		4
.L_6642:
        /*0010*/ 	.word	index@(.nv.constant0._ZN2at6native18elementwise_kernelILi128ELi2EZNS0_22gpu_kernel_impl_nocastIZZZNS0_17clamp_kernel_cudaERNS_18TensorIteratorBaseERKN3c106ScalarES8_ENKUlvE_clEvENKUlvE1_clEvEUliE_EEvS4_RKT_EUliE_EEviT1_)
        /*0014*/ 	.short	0x0160
        /*0016*/ 	.short	0x0228


	//----- nvinfo : EIATTR_CBANK_PARAM_SIZE
	.align		4
.L_6643:
        /*0018*/ 	.byte	0x03, 0x19
        /*001a*/ 	.short	0x0228


	//----- nvinfo : EIATTR_KPARAM_INFO
	.align		4
        /*001c*/ 	.byte	0x04, 0x17
        /*001e*/ 	.short	(.L_6645 - .L_6644)
.L_6644:
        /*0020*/ 	.word	0x00000000
        /*0024*/ 	.short	0x0001
        /*0026*/ 	.short	0x0008
        /*0028*/ 	.byte	0x00, 0xf0, 0x81, 0x08


	//----- nvinfo : EIATTR_KPARAM_INFO
	.align		4
.L_6645:
        /*002c*/ 	.byte	0x04, 0x17
        /*002e*/ 	.short	(.L_6647 - .L_6646)
.L_6646:
        /*0030*/ 	.word	0x00000000
        /*0034*/ 	.short	0x0000
        /*0036*/ 	.short	0x0000
        /*0038*/ 	.byte	0x00, 0xf0, 0x11, 0x00


	//----- nvinfo : EIATTR_MAXREG_COUNT
	.align		4
.L_6647:
        /*003c*/ 	.byte	0x03, 0x1b
        /*003e*/ 	.short	0x0080


	//----- nvinfo : EIATTR_MERCURY_ISA_VERSION
	.align		4
        /*0040*/ 	.byte	0x03, 0x5f
        /*0042*/ 	.short	0x0000


	//----- nvinfo : EIATTR_EXIT_INSTR_OFFSETS
	.align		4
        /*0044*/ 	.byte	0x04, 0x1c
        /*0046*/ 	.short	(.L_6649 - .L_6648)


	//   ....[0]....
.L_6648:
        /*0048*/ 	.word	0x00000f70


	//   ....[1]....
        /*004c*/ 	.word	0x00001e40


	//----- nvinfo : EIATTR_MAX_THREADS
	.align		4
.L_6649:
        /*0050*/ 	.byte	0x04, 0x05
        /*0052*/ 	.short	(.L_6651 - .L_6650)
.L_6650:
        /*0054*/ 	.word	0x00000080
        /*0058*/ 	.word	0x00000001
        /*005c*/ 	.word	0x00000001


	//----- nvinfo : EIATTR_CRS_STACK_SIZE
	.align		4
.L_6651:
        /*0060*/ 	.byte	0x04, 0x1e
        /*0062*/ 	.short	(.L_6653 - .L_6652)
.L_6652:
        /*0064*/ 	.word	0x00000000
.L_6653:


//--------------------- .nv.info._ZN2at6native27unrolled_elementwise_kernelIZZZNS0_17clamp_kernel_cudaERNS_18TensorIteratorBaseERKN3c106ScalarES7_ENKUlvE_clEvENKUlvE1_clEvEUliE_St5arrayIPcLm2EELi4E23TrivialOffsetCalculatorILi1EjESF_NS0_6memory15LoadWithoutCastENSG_16StoreWithoutCastEEEviT_T0_T2_T3_T4_T5_ --------------------------
	.section	.nv.info._ZN2at6native27unrolled_elementwise_kernelIZZZNS0_17clamp_kernel_cudaERNS_18TensorIteratorBaseERKN3c106ScalarES7_ENKUlvE_clEvENKUlvE1_clEvEUliE_St5arrayIPcLm2EELi4E23TrivialOffsetCalculatorILi1EjESF_NS0_6memory15LoadWithoutCastENSG_16StoreWithoutCastEEEviT_T0_T2_T3_T4_T5_,"",@"SHT_CUDA_INFO"
	.sectionflags	@""
	.align	4


	//----- nvinfo : EIATTR_CUDA_API_VERSION
	.align		4
        /*0000*/ 	.byte	0x04, 0x37
        /*0002*/ 	.short	(.L_6655 - .L_6654)
.L_6654:
        /*0004*/ 	.word	0x00000082


	//----- nvinfo : EIATTR_SW2861232_WAR
	.align		4
.L_6655:
        /*0008*/ 	.byte	0x01, 0x35
	.zero		2


	//----- nvinfo : EIATTR_PARAM_CBANK
	.align		4
        /*000c*/ 	.byte	0x04, 0x0a
        /*000e*/ 	.short	(.L_6657 - .L_6656)
	.align		4
.L_6656:
        /*0010*/ 	.word	index@(.nv.constant0._ZN2at6native27unrolled_elementwise_kernelIZZZNS0_17clamp_kernel_cudaERNS_18TensorIteratorBaseERKN3c106ScalarES7_ENKUlvE_clEvENKUlvE1_clEvEUliE_St5arrayIPcLm2EELi4E23TrivialOffsetCalculatorILi1EjESF_NS0_6memory15LoadWithoutCastENSG_16StoreWithoutCastEEEviT_T0_T2_T3_T4_T5_)
        /*0014*/ 	.short	0x0160
        /*0016*/ 	.short	0x002c


	//----- nvinfo : EIATTR_CBANK_PARAM_SIZE
	.align		4
.L_6657:
        /*0018*/ 	.byte	0x03, 0x19
        /*001a*/ 	.short	0x002c


	//----- nvinfo : EIATTR_KPARAM_INFO
	.align		4
        /*001c*/ 	.byte	0x04, 0x17
        /*001e*/ 	.short	(.L_6659 - .L_6658)
.L_6658:
        /*0020*/ 	.word	0x00000000
        /*0024*/ 	.short	0x0006
        /*0026*/ 	.short	0x002b
        /*0028*/ 	.byte	0x00, 0xf0, 0x05, 0x00


	//----- nvinfo : EIATTR_KPARAM_INFO
	.align		4
.L_6659:
        /*002c*/ 	.byte	0x04, 0x17
        /*002e*/ 	.short	(.L_6661 - .L_6660)
.L_6660:
        /*0030*/ 	.word	0x00000000
        /*0034*/ 	.short	0x0005
        /*0036*/ 	.short	0x002a
        /*0038*/ 	.byte	0x00, 0xf0, 0x05, 0x00


	//----- nvinfo : EIATTR_KPARAM_INFO
	.align		4
.L_6661:
        /*003c*/ 	.byte	0x04, 0x17
        /*003e*/ 	.short	(.L_6663 - .L_6662)
.L_6662:
        /*0040*/ 	.word	0x00000000
        /*0044*/ 	.short	0x0004
        /*0046*/ 	.short	0x0029
        /*0048*/ 	.byte	0x00, 0xf0, 0x05, 0x00


	//----- nvinfo : EIATTR_KPARAM_INFO
	.align		4
.L_6663:
        /*004c*/ 	.byte	0x04, 0x17
        /*004e*/ 	.short	(.L_6665 - .L_6664)
.L_6664:
        /*0050*/ 	.word	0x00000000
        /*0054*/ 	.short	0x0003
        /*0056*/ 	.short	0x0028
        /*0058*/ 	.byte	0x00, 0xf0, 0x05, 0x00


	//----- nvinfo : EIATTR_KPARAM_INFO
	.align		4
.L_6665:
        /*005c*/ 	.byte	0x04, 0x17
        /*005e*/ 	.short	(.L_6667 - .L_6666)
.L_6666:
        /*0060*/ 	.word	0x00000000
        /*0064*/ 	.short	0x0002
        /*0066*/ 	.short	0x0018
        /*0068*/ 	.byte	0x00, 0xf0, 0x41, 0x00


	//----- nvinfo : EIATTR_KPARAM_INFO
	.align		4
.L_6667:
        /*006c*/ 	.byte	0x04, 0x17
        /*006e*/ 	.short	(.L_6669 - .L_6668)
.L_6668:
        /*0070*/ 	.word	0x00000000
        /*0074*/ 	.short	0x0001
        /*0076*/ 	.short	0x0008
        /*0078*/ 	.byte	0x00, 0xf0, 0x41, 0x00


	//----- nvinfo : EIATTR_KPARAM_INFO
	.align		4
.L_6669:
        /*007c*/ 	.byte	0x04, 0x17
        /*007e*/ 	.short	(.L_6671 - .L_6670)
.L_6670:
        /*0080*/ 	.word	0x00000000
        /*0084*/ 	.short	0x0000
        /*0086*/ 	.short	0x0000
        /*0088*/ 	.byte	0x00, 0xf0, 0x11, 0x00


	//----- nvinfo : EIATTR_MAXREG_COUNT
	.align		4
.L_6671:
        /*008c*/ 	.byte	0x03, 0x1b
        /*008e*/ 	.short	0x00ff


	//----- nvinfo : EIATTR_MERCURY_ISA_VERSION
	.align		4
        /*0090*/ 	.byte	0x03, 0x5f
        /*0092*/ 	.short	0x0000


	//----- nvinfo : EIATTR_EXIT_INSTR_OFFSETS
	.align		4
        /*0094*/ 	.byte	0x04, 0x1c
        /*0096*/ 	.short	(.L_6673 - .L_6672)


	//   ....[0]....
.L_6672:
        /*0098*/ 	.word	0x000003e0


	//   ....[1]....
        /*009c*/ 	.word	0x00000440


	//----- nvinfo : EIATTR_MAX_THREADS
	.align		4
.L_6673:
        /*00a0*/ 	.byte	0x04, 0x05
        /*00a2*/ 	.short	(.L_6675 - .L_6674)
.L_6674:
        /*00a4*/ 	.word	0x00000080
        /*00a8*/ 	.word	0x00000001
        /*00ac*/ 	.word	0x00000001


	//----- nvinfo : EIATTR_CRS_STACK_SIZE
	.align		4
.L_6675:
        /*00b0*/ 	.byte	0x04, 0x1e
        /*00b2*/ 	.short	(.L_6677 - .L_6676)
.L_6676:
        /*00b4*/ 	.word	0x00000000
.L_6677:


//--------------------- .nv.info._ZN2at6native29vectorized_elementwise_kernelILi2EZZZNS0_17clamp_kernel_cudaERNS_18TensorIteratorBaseERKN3c106ScalarES7_ENKUlvE_clEvENKUlvE1_clEvEUliE_St5arrayIPcLm2EEEEviT0_T1_ --------------------------
	.section	.nv.info._ZN2at6native29vectorized_elementwise_kernelILi2EZZZNS0_17clamp_kernel_cudaERNS_18TensorIteratorBaseERKN3c106ScalarES7_ENKUlvE_clEvENKUlvE1_clEvEUliE_St5arrayIPcLm2EEEEviT0_T1_,"",@"SHT_CUDA_INFO"
	.sectionflags	@""
	.align	4


	//----- nvinfo : EIATTR_CUDA_API_VERSION
	.align		4
        /*0000*/ 	.byte	0x04, 0x37
        /*0002*/ 	.short	(.L_6679 - .L_6678)
.L_6678:
        /*0004*/ 	.word	0x00000082


	//----- nvinfo : EIATTR_SW2861232_WAR
	.align		4
.L_6679:
        /*0008*/ 	.byte	0x01, 0x35
	.zero		2


	//----- nvinfo : EIATTR_PARAM_CBANK
	.align		4
        /*000c*/ 	.byte	0x04, 0x0a
        /*000e*/ 	.short	(.L_6681 - .L_6680)
	.align		4
.L_6680:
        /*0010*/ 	.word	index@(.nv.constant0._ZN2at6native29vectorized_elementwise_kernelILi2EZZZNS0_17clamp_kernel_cudaERNS_18TensorIteratorBaseERKN3c106ScalarES7_ENKUlvE_clEvENKUlvE1_clEvEUliE_St5arrayIPcLm2EEEEviT0_T1_)
        /*0014*/ 	.short	0x0160
        /*0016*/ 	.short	0x0028


	//----- nvinfo : EIATTR_CBANK_PARAM_SIZE
	.align		4
.L_6681:
        /*0018*/ 	.byte	0x03, 0x19
        /*001a*/ 	.short	0x0028


	//----- nvinfo : EIATTR_KPARAM_INFO
	.align		4
        /*001c*/ 	.byte	0x04, 0x17
        /*001e*/ 	.short	(.L_6683 - .L_6682)
.L_6682:
        /*0020*/ 	.word	0x00000000
        /*0024*/ 	.short	0x0002
        /*0026*/ 	.short	0x0018
        /*0028*/ 	.byte	0x00, 0xf0, 0x41, 0x00


	//----- nvinfo : EIATTR_KPARAM_INFO
	.align		4
.L_6683:
        /*002c*/ 	.byte	0x04, 0x17
        /*002e*/ 	.short	(.L_6685 - .L_6684)
.L_6684:
        /*0030*/ 	.word	0x00000000
        /*0034*/ 	.short	0x0001
        /*0036*/ 	.short	0x0008
        /*0038*/ 	.byte	0x00, 0xf0, 0x41, 0x00


	//----- nvinfo : EIATTR_KPARAM_INFO
	.align		4
.L_6685:
        /*003c*/ 	.byte	0x04, 0x17
        /*003e*/ 	.short	(.L_6687 - .L_6686)
.L_6686:
        /*0040*/ 	.word	0x00000000
        /*0044*/ 	.short	0x0000
        /*0046*/ 	.short	0x0000
        /*0048*/ 	.byte	0x00, 0xf0, 0x11, 0x00


	//----- nvinfo : EIATTR_MAXREG_COUNT
	.align		4
.L_6687:
        /*004c*/ 	.byte	0x03, 0x1b
        /*004e*/ 	.short	0x00ff


	//----- nvinfo : EIATTR_MERCURY_ISA_VERSION
	.align		4
        /*0050*/ 	.byte	0x03, 0x5f
        /*0052*/ 	.short	0x0000


	//----- nvinfo : EIATTR_EXIT_INSTR_OFFSETS
	.align		4
        /*0054*/ 	.byte	0x04, 0x1c
        /*0056*/ 	.short	(.L_6689 - .L_6688)


	//   ....[0]....
.L_6688:
        /*0058*/ 	.word	0x00000250


	//   ....[1]....
        /*005c*/ 	.word	0x00000a40


	//   ....[2]....
        /*0060*/ 	.word	0x00000a90


	//----- nvinfo : EIATTR_MAX_THREADS
	.align		4
.L_6689:
        /*0064*/ 	.byte	0x04, 0x05
        /*0066*/ 	.short	(.L_6691 - .L_6690)
.L_6690:
        /*0068*/ 	.word	0x00000080
        /*006c*/ 	.word	0x00000001
        /*0070*/ 	.word	0x00000001


	//----- nvinfo : EIATTR_CRS_STACK_SIZE
	.align		4
.L_6691:
        /*0074*/ 	.byte	0x04, 0x1e
        /*0076*/ 	.short	(.L_6693 - .L_6692)
.L_6692:
        /*0078*/ 	.word	0x00000000
.L_6693:


//--------------------- .nv.info._ZN2at6native29vectorized_elementwise_kernelILi4EZZZNS0_17clamp_kernel_cudaERNS_18TensorIteratorBaseERKN3c106ScalarES7_ENKUlvE_clEvENKUlvE1_clEvEUliE_St5arrayIPcLm2EEEEviT0_T1_ --------------------------
	.section	.nv.info._ZN2at6native29vectorized_elementwise_kernelILi4EZZZNS0_17clamp_kernel_cudaERNS_18TensorIteratorBaseERKN3c106ScalarES7_ENKUlvE_clEvENKUlvE1_clEvEUliE_St5arrayIPcLm2EEEEviT0_T1_,"",@"SHT_CUDA_INFO"
	.sectionflags	@""
	.align	4


	//----- nvinfo : EIATTR_CUDA_API_VERSION
	.align		4
        /*0000*/ 	.byte	0x04, 0x37
        /*0002*/ 	.short	(.L_6695 - .L_6694)
.L_6694:
        /*0004*/ 	.word	0x00000082


	//----- nvinfo : EIATTR_SW2861232_WAR
	.align		4
.L_6695:
        /*0008*/ 	.byte	0x01, 0x35
	.zero		2


	//----- nvinfo : EIATTR_PARAM_CBANK
	.align		4
        /*000c*/ 	.byte	0x04, 0x0a
        /*000e*/ 	.short	(.L_6697 - .L_6696)
	.align		4
.L_6696:
        /*0010*/ 	.word	index@(.nv.constant0._ZN2at6native29vectorized_elementwise_kernelILi4EZZZNS0_17clamp_kernel_cudaERNS_18TensorIteratorBaseERKN3c106ScalarES7_ENKUlvE_clEvENKUlvE1_clEvEUliE_St5arrayIPcLm2EEEEviT0_T1_)
        /*0014*/ 	.short	0x0160
        /*0016*/ 	.short	0x0028


	//----- nvinfo : EIATTR_CBANK_PARAM_SIZE
	.align		4
.L_6697:
        /*0018*/ 	.byte	0x03, 0x19
        /*001a*/ 	.short	0x0028


	//----- nvinfo : EIATTR_KPARAM_INFO
	.align		4
        /*001c*/ 	.byte	0x04, 0x17
        /*001e*/ 	.short	(.L_6699 - .L_6698)
.L_6698:
        /*0020*/ 	.word	0x00000000
        /*0024*/ 	.short	0x0002
        /*0026*/ 	.short	0x0018
        /*0028*/ 	.byte	0x00, 0xf0, 0x41, 0x00


	//----- nvinfo : EIATTR_KPARAM_INFO
	.align		4
.L_6699:
        /*002c*/ 	.byte	0x04, 0x17
        /*002e*/ 	.short	(.L_6701 - .L_6700)
.L_6700:
        /*0030*/ 	.word	0x00000000
        /*0034*/ 	.short	0x0001
        /*0036*/ 	.short	0x0008
        /*0038*/ 	.byte	0x00, 0xf0, 0x41, 0x00


	//----- nvinfo : EIATTR_KPARAM_INFO
	.align		4
.L_6701:
        /*003c*/ 	.byte	0x04, 0x17
        /*003e*/ 	.short	(.L_6703 - .L_6702)
.L_6702:
        /*0040*/ 	.word	0x00000000
        /*0044*/ 	.short	0x0000
        /*0046*/ 	.short	0x0000
        /*0048*/ 	.byte	0x00, 0xf0, 0x11, 0x00


	//----- nvinfo : EIATTR_MAXREG_COUNT
	.align		4
.L_6703:
        /*004c*/ 	.byte	0x03, 0x1b
        /*004e*/ 	.short	0x00ff


	//----- nvinfo : EIATTR_MERCURY_ISA_VERSION
	.align		4
        /*0050*/ 	.byte	0x03, 0x5f
        /*0052*/ 	.short	0x0000


	//----- nvinfo : EIATTR_EXIT_INSTR_OFFSETS
	.align		4
        /*0054*/ 	.byte	0x04, 0x1c
        /*0056*/ 	.short	(.L_6705 - .L_6704)


	//   ....[0]....
.L_6704:
        /*0058*/ 	.word	0x00000210


	//   ....[1]....
        /*005c*/ 	.word	0x00000a00


	//   ....[2]....
        /*0060*/ 	.word	0x00000a50


	//----- nvinfo : EIATTR_MAX_THREADS
	.align		4
.L_6705:
        /*0064*/ 	.byte	0x04, 0x05
        /*0066*/ 	.short	(.L_6707 - .L_6706)
.L_6706:
        /*0068*/ 	.word	0x00000080
        /*006c*/ 	.word	0x00000001
        /*0070*/ 	.word	0x00000001


	//----- nvinfo : EIATTR_CRS_STACK_SIZE
	.align		4
.L_6707:
        /*0074*/ 	.byte	0x04, 0x1e
        /*0076*/ 	.short	(.L_6709 - .L_6708)
.L_6708:
        /*0078*/ 	.word	0x00000000
.L_6709:


//--------------------- .nv.info._ZN2at6native29vectorized_elementwise_kernelILi8EZZZNS0_17clamp_kernel_cudaERNS_18TensorIteratorBaseERKN3c106ScalarES7_ENKUlvE_clEvENKUlvE1_clEvEUliE_St5arrayIPcLm2EEEEviT0_T1_ --------------------------
	.section	.nv.info._ZN2at6native29vectorized_elementwise_kernelILi8EZZZNS0_17clamp_kernel_cudaERNS_18TensorIteratorBaseERKN3c106ScalarES7_ENKUlvE_clEvENKUlvE1_clEvEUliE_St5arrayIPcLm2EEEEviT0_T1_,"",@"SHT_CUDA_INFO"
	.sectionflags	@""
	.align	4


	//----- nvinfo : EIATTR_CUDA_API_VERSION
	.align		4
        /*0000*/ 	.byte	0x04, 0x37
        /*0002*/ 	.short	(.L_6711 - .L_6710)
.L_6710:
        /*0004*/ 	.word	0x00000082


	//----- nvinfo : EIATTR_SW2861232_WAR
	.align		4
.L_6711:
        /*0008*/ 	.byte	0x01, 0x35
	.zero		2


	//----- nvinfo : EIATTR_PARAM_CBANK
	.align		4
        /*000c*/ 	.byte	0x04, 0x0a
        /*000e*/ 	.short	(.L_6713 - .L_6712)
	.align		4
.L_6712:
        /*0010*/ 	.word	index@(.nv.constant0._ZN2at6native29vectorized_elementwise_kernelILi8EZZZNS0_17clamp_kernel_cudaERNS_18TensorIteratorBaseERKN3c106ScalarES7_ENKUlvE_clEvENKUlvE1_clEvEUliE_St5arrayIPcLm2EEEEviT0_T1_)
        /*0014*/ 	.short	0x0160
        /*0016*/ 	.short	0x0028


	//----- nvinfo : EIATTR_CBANK_PARAM_SIZE
	.align		4
.L_6713:
        /*0018*/ 	.byte	0x03, 0x19
        /*001a*/ 	.short	0x0028


	//----- nvinfo : EIATTR_KPARAM_INFO
	.align		4
        /*001c*/ 	.byte	0x04, 0x17
        /*001e*/ 	.short	(.L_6715 - .L_6714)
.L_6714:
        /*0020*/ 	.word	0x00000000
        /*0024*/ 	.short	0x0002
        /*0026*/ 	.short	0x0018
        /*0028*/ 	.byte	0x00, 0xf0, 0x41, 0x00


	//----- nvinfo : EIATTR_KPARAM_INFO
	.align		4
.L_6715:
        /*002c*/ 	.byte	0x04, 0x17
        /*002e*/ 	.short	(.L_6717 - .L_6716)
.L_6716:
        /*0030*/ 	.word	0x00000000
        /*0034*/ 	.short	0x0001
        /*0036*/ 	.short	0x0008
        /*0038*/ 	.byte	0x00, 0xf0, 0x41, 0x00


	//----- nvinfo : EIATTR_KPARAM_INFO
	.align		4
.L_6717:
        /*003c*/ 	.byte	0x04, 0x17
        /*003e*/ 	.short	(.L_6719 - .L_6718)
.L_6718:
        /*0040*/ 	.word	0x00000000
        /*0044*/ 	.short	0x0000
        /*0046*/ 	.short	0x0000
        /*0048*/ 	.byte	0x00, 0xf0, 0x11, 0x00


	//----- nvinfo : EIATTR_MAXREG_COUNT
	.align		4
.L_6719:
        /*004c*/ 	.byte	0x03, 0x1b
        /*004e*/ 	.short	0x00ff


	//----- nvinfo : EIATTR_MERCURY_ISA_VERSION
	.align		4
        /*0050*/ 	.byte	0x03, 0x5f
        /*0052*/ 	.short	0x0000


	//----- nvinfo : EIATTR_EXIT_INSTR_OFFSETS
	.align		4
        /*0054*/ 	.byte	0x04, 0x1c
        /*0056*/ 	.short	(.L_6721 - .L_6720)


	//   ....[0]....
.L_6720:
        /*0058*/ 	.word	0x00000010


	//----- nvinfo : EIATTR_MAX_THREADS
	.align		4
.L_6721:
        /*005c*/ 	.byte	0x04, 0x05
        /*005e*/ 	.short	(.L_6723 - .L_6722)
.L_6722:
        /*0060*/ 	.word	0x00000080
        /*0064*/ 	.word	0x00000001
        /*0068*/ 	.word	0x00000001
.L_6723:


//--------------------- .nv.info._ZN2at6native18elementwise_kernelILi128ELi4EZNS0_15gpu_kernel_implIZZZNS0_17clamp_kernel_cudaERNS_18TensorIteratorBaseERKN3c106ScalarES8_ENKUlvE_clEvENKUlvE0_clEvEUlaE_EEvS4_RKT_EUliE_EEviT1_ --------------------------
	.section	.nv.info._ZN2at6native18elementwise_kernelILi128ELi4EZNS0_15gpu_kernel_implIZZZNS0_17clamp_kernel_cudaERNS_18TensorIteratorBaseERKN3c106ScalarES8_ENKUlvE_clEvENKUlvE0_clEvEUlaE_EEvS4_RKT_EUliE_EEviT1_,"",@"SHT_CUDA_INFO"
	.sectionflags	@""
	.align	4


	//----- nvinfo : EIATTR_CUDA_API_VERSION
	.align		4
        /*0000*/ 	.byte	0x04, 0x37
        /*0002*/ 	.short	(.L_6725 - .L_6724)
.L_6724:
        /*0004*/ 	.word	0x00000082


	//----- nvinfo : EIATTR_SW2861232_WAR
	.align		4
.L_6725:
        /*0008*/ 	.byte	0x01, 0x35
	.zero		2


	//----- nvinfo : EIATTR_PARAM_CBANK
	.align		4
        /*000c*/ 	.byte	0x04, 0x0a
        /*000e*/ 	.short	(.L_6727 - .L_6726)
	.align		4
.L_6726:
        /*0010*/ 	.word	index@(.nv.constant0._ZN2at6native18elementwise_kernelILi128ELi4EZNS0_15gpu_kernel_implIZZZNS0_17clamp_kernel_cudaERNS_18TensorIteratorBaseERKN3c106ScalarES8_ENKUlvE_clEvENKUlvE0_clEvEUlaE_EEvS4_RKT_EUliE_EEviT1_)
        /*0014*/ 	.short	0x0160
        /*0016*/ 	.short	0x0230


	//----- nvinfo : EIATTR_CBANK_PARAM_SIZE
	.align		4
.L_6727:
        /*0018*/ 	.byte	0x03, 0x19
        /*001a*/ 	.short	0x0230


	//----- nvinfo : EIATTR_KPARAM_INFO
	.align		4
        /*001c*/ 	.byte	0x04, 0x17
        /*001e*/ 	.short	(.L_6729 - .L_6728)
.L_6728:
        /*0020*/ 	.word	0x00000000
        /*0024*/ 	.short	0x0001
        /*0026*/ 	.short	0x0008
        /*0028*/ 	.byte	0x00, 0xf0, 0xa1, 0x08


	//----- nvinfo : EIATTR_KPARAM_INFO
	.align		4
.L_6729:
        /*002c*/ 	.byte	0x04, 0x17
        /*002e*/ 	.short	(.L_6731 - .L_6730)
.L_6730:
        /*0030*/ 	.word	0x00000000
        /*0034*/ 	.short	0x0000
        /*0036*/ 	.short	0x0000
        /*0038*/ 	.byte	0x00, 0xf0, 0x11, 0x00


	//----- nvinfo : EIATTR_MAXREG_COUNT
	.align		4
.L_6731:
        /*003c*/ 	.byte	0x03, 0x1b
        /*003e*/ 	.short	0x0080


	//----- nvinfo : EIATTR_EXTERNS
	.align		4
        /*0040*/ 	.byte	0x04, 0x0f
        /*0042*/ 	.short	(.L_6733 - .L_6732)


	//   ....[0]....
	.align		4
.L_6732:
        /*0044*/ 	.word	index@(__assertfail)


	//----- nvinfo : EIATTR_MERCURY_ISA_VERSION
	.align		4
.L_6733:
        /*0048*/ 	.byte	0x03, 0x5f
        /*004a*/ 	.short	0x0000


	//----- nvinfo : EIATTR_SYSCALL_OFFSETS
	.align		4
        /*004c*/ 	.byte	0x04, 0x46
        /*004e*/ 	.short	(.L_6735 - .L_6734)


	//   ....[0]....
.L_6734:
        /*0050*/ 	.word	0x00001d30


	//   ....[1]....
        /*0054*/ 	.word	0x00002c30


	//   ....[2]....
        /*0058*/ 	.word	0x00004990


	//   ....[3]....
        /*005c*/ 	.word	0x00005890


	//   ....[4]....
        /*0060*/ 	.word	0x000075c0


	//   ....[5]....
        /*0064*/ 	.word	0x000084c0


	//   ....[6]....
        /*0068*/ 	.word	0x0000a200


	//   ....[7]....
        /*006c*/ 	.word	0x0000b100


	//----- nvinfo : EIATTR_EXIT_INSTR_OFFSETS
	.align		4
.L_6735:
        /*0070*/ 	.byte	0x04, 0x1c
        /*0072*/ 	.short	(.L_6737 - .L_6736)


	//   ....[0]....
.L_6736:
        /*0074*/ 	.word	0x00008560


	//   ....[1]....
        /*0078*/ 	.word	0x0000a3a0


	//   ....[2]....
        /*007c*/ 	.word	0x0000a3c0


	//   ....[3]....
        /*0080*/ 	.word	0x0000a460


	//   ....[4]....
        /*0084*/ 	.word	0x0000a480


	//   ....[5]....
        /*0088*/ 	.word	0x0000a4a0


	//   ....[6]....
        /*008c*/ 	.word	0x0000a530


	//   ....[7]....
        /*0090*/ 	.word	0x0000a570


	//   ....[8]....
        /*0094*/ 	.word	0x0000a610


	//   ....[9]....
        /*0098*/ 	.word	0x0000a660


	//   ....[10]....
        /*009c*/ 	.word	0x0000a690


	//   ....[11]....
        /*00a0*/ 	.word	0x0000a760


	//   ....[12]....
        /*00a4*/ 	.word	0x0000a7a0


	//   ....[13]....
        /*00a8*/ 	.word	0x0000a930


	//   ....[14]....
        /*00ac*/ 	.word	0x0000aa90


	//   ....[15]....
        /*00b0*/ 	.word	0x0000aad0


	//   ....[16]....
        /*00b4*/ 	.word	0x0000ab70


	//   ....[17]....
        /*00b8*/ 	.word	0x0000acf0


	//   ....[18]....
        /*00bc*/ 	.word	0x0000ae70


	//   ....[19]....
        /*00c0*/ 	.word	0x0000afd0


	//   ....[20]....
        /*00c4*/ 	.word	0x0000b110


	//   ....[21]....
        /*00c8*/ 	.word	0x0000b150


	//   ....[22]....
        /*00cc*/ 	.word	0x0000b170


	//----- nvinfo : EIATTR_MAX_THREADS
	.align		4
.L_6737:
        /*00d0*/ 	.byte	0x04, 0x05
        /*00d2*/ 	.short	(.L_6739 - .L_6738)
.L_6738:
        /*00d4*/ 	.word	0x00000080
        /*00d8*/ 	.word	0x00000001
        /*00dc*/ 	.word	0x00000001


	//----- nvinfo : EIATTR_CRS_STACK_SIZE
	.align		4
.L_6739:
        /*00e0*/ 	.byte	0x04, 0x1e
        /*00e2*/ 	.short	(.L_6741 - .L_6740)
.L_6740:
        /*00e4*/ 	.word	0x00000000
.L_6741:


//--------------------- .nv.info._ZN2at6native27unrolled_elementwise_kernelIZZZNS0_17clamp_kernel_cudaERNS_18TensorIteratorBaseERKN3c106ScalarES7_ENKUlvE_clEvENKUlvE0_clEvEUlaE_St5arrayIPcLm2EELi4E23TrivialOffsetCalculatorILi1EjESF_NS0_6memory12LoadWithCastILi1EEENSG_13StoreWithCastILi1EEEEEviT_T0_T2_T3_T4_T5_ --------------------------
	.section	.nv.info._ZN2at6native27unrolled_elementwise_kernelIZZZNS0_17clamp_kernel_cudaERNS_18TensorIteratorBaseERKN3c106ScalarES7_ENKUlvE_clEvENKUlvE0_clEvEUlaE_St5arrayIPcLm2EELi4E23TrivialOffsetCalculatorILi1EjESF_NS0_6memory12LoadWithCastILi1EEENSG_13StoreWithCastILi1EEEEEviT_T0_T2_T3_T4_T5_,"",@"SHT_CUDA_INFO"
	.sectionflags	@""
	.align	4


	//----- nvinfo : EIATTR_CUDA_API_VERSION
	.align		4
        /*0000*/ 	.byte	0x04, 0x37
        /*0002*/ 	.short	(.L_6743 - .L_6742)
.L_6742:
        /*0004*/ 	.word	0x00000082


	//----- nvinfo : EIATTR_SW2861232_WAR
	.align		4
.L_6743:
        /*0008*/ 	.byte	0x01, 0x35
	.zero		2


	//----- nvinfo : EIATTR_PARAM_CBANK
	.align		4
        /*000c*/ 	.byte	0x04, 0x0a
        /*000e*/ 	.short	(.L_6745 - .L_6744)
	.align		4
.L_6744:
        /*0010*/ 	.word	index@(.nv.constant0._ZN2at6native27unrolled_elementwise_kernelIZZZNS0_17clamp_kernel_cudaERNS_18TensorIteratorBaseERKN3c106ScalarES7_ENKUlvE_clEvENKUlvE0_clEvEUlaE_St5arrayIPcLm2EELi4E23TrivialOffsetCalculatorILi1EjESF_NS0_6memory12LoadWithCastILi1EEENSG_13StoreWithCastILi1EEEEEviT_T0_T2_T3_T4_T5_)
        /*0014*/ 	.short	0x0160
        /*0016*/ 	.short	0x003c


	//----- nvinfo : EIATTR_CBANK_PARAM_SIZE
	.align		4
.L_6745:
        /*0018*/ 	.byte	0x03, 0x19
        /*001a*/ 	.short	0x003c


	//----- nvinfo : EIATTR_KPARAM_INFO
	.align		4
        /*001c*/ 	.byte	0x04, 0x17
        /*001e*/ 	.short	(.L_6747 - .L_6746)
.L_6746:
        /*0020*/ 	.word	0x00000000
        /*0024*/ 	.short	0x0006
        /*0026*/ 	.short	0x0034
        /*0028*/ 	.byte	0x00, 0xf0, 0x21, 0x00


	//----- nvinfo : EIATTR_KPARAM_INFO
	.align		4
.L_6747:
        /*002c*/ 	.byte	0x04, 0x17
        /*002e*/ 	.short	(.L_6749 - .L_6748)
.L_6748:
        /*0030*/ 	.word	0x00000000
        /*0034*/ 	.short	0x0005
        /*0036*/ 	.short	0x002c
        /*0038*/ 	.byte	0x00, 0xf0, 0x21, 0x00


	//----- nvinfo : EIATTR_KPARAM_INFO
	.align		4
.L_6749:
        /*003c*/ 	.byte	0x04, 0x17
        /*003e*/ 	.short	(.L_6751 - .L_6750)
.L_6750:
        /*0040*/ 	.word	0x00000000
        /*0044*/ 	.short	0x0004
        /*0046*/ 	.short	0x0029
        /*0048*/ 	.byte	0x00, 0xf0, 0x05, 0x00


	//----- nvinfo : EIATTR_KPARAM_INFO
	.align		4
.L_6751:
        /*004c*/ 	.byte	0x04, 0x17
        /*004e*/ 	.short	(.L_6753 - .L_6752)
.L_6752:
        /*0050*/ 	.word	0x00000000
        /*0054*/ 	.short	0x0003
        /*0056*/ 	.short	0x0028
        /*0058*/ 	.byte	0x00, 0xf0, 0x05, 0x00


	//----- nvinfo : EIATTR_KPARAM_INFO
	.align		4
.L_6753:
        /*005c*/ 	.byte	0x04, 0x17
        /*005e*/ 	.short	(.L_6755 - .L_6754)
.L_6754:
        /*0060*/ 	.word	0x00000000
        /*0064*/ 	.short	0x0002
        /*0066*/ 	.short	0x0018
        /*0068*/ 	.byte	0x00, 0xf0, 0x41, 0x00


	//----- nvinfo : EIATTR_KPARAM_INFO
	.align		4
.L_6755:
        /*006c*/ 	.byte	0x04, 0x17
        /*006e*/ 	.short	(.L_6757 - .L_6756)
.L_6756:
        /*0070*/ 	.word	0x00000000
        /*0074*/ 	.short	0x0001
        /*0076*/ 	.short	0x0008
        /*0078*/ 	.byte	0x00, 0xf0, 0x41, 0x00


	//----- nvinfo : EIATTR_KPARAM_INFO
	.align		4
.L_6757:
        /*007c*/ 	.byte	0x04, 0x17
        /*007e*/ 	.short	(.L_6759 - .L_6758)
.L_6758:
        /*0080*/ 	.word	0x00000000
        /*0084*/ 	.short	0x0000
        /*0086*/ 	.short	0x0000
        /*0088*/ 	.byte	0x00, 0xf0, 0x11, 0x00


	//----- nvinfo : EIATTR_MAXREG_COUNT
	.align		4
.L_6759:
        /*008c*/ 	.byte	0x03, 0x1b
        /*008e*/ 	.short	0x00ff


	//----- nvinfo : EIATTR_EXTERNS
	.align		4
        /*0090*/ 	.byte	0x04, 0x0f
        /*0092*/ 	.short	(.L_6761 - .L_6760)


	//   ....[0]....
	.align		4
.L_6760:
        /*0094*/ 	.word	index@(__assertfail)


	//----- nvinfo : EIATTR_MERCURY_ISA_VERSION
	.align		4
.L_6761:
        /*0098*/ 	.byte	0x03, 0x5f
        /*009a*/ 	.short	0x0000


	//----- nvinfo : EIATTR_SYSCALL_OFFSETS
	.align		4
        /*009c*/ 	.byte	0x04, 0x46
        /*009e*/ 	.short	(.L_6763 - .L_6762)


	//   ....[0]....
.L_6762:
        /*00a0*/ 	.word	0x00000f20


	//   ....[1]....
        /*00a4*/ 	.word	0x00001e40


	//   ....[2]....
        /*00a8*/ 	.word	0x00002d70


	//   ....[3]....
        /*00ac*/ 	.word	0x00003c90


	//   ....[4]....
        /*00b0*/ 	.word	0x00004f00


	//   ....[5]....
        /*00b4*/ 	.word	0x00005f40


	//   ....[6]....
        /*00b8*/ 	.word	0x00006f40


	//   ....[7]....
        /*00bc*/ 	.word	0x00007f30


	//----- nvinfo : EIATTR_EXIT_INSTR_OFFSETS
	.align		4
.L_6763:
        /*00c0*/ 	.byte	0x04, 0x1c
        /*00c2*/ 	.short	(.L_6765 - .L_6764)


	//   ....[0]....
.L_6764:
        /*00c4*/ 	.word	0x00007020


	//   ....[1]....
        /*00c8*/ 	.word	0x00007130


	//   ....[2]....
        /*00cc*/ 	.word	0x00007150


	//   ....[3]....
        /*00d0*/ 	.word	0x00007200


	//   ....[4]....
        /*00d4*/ 	.word	0x00007240


	//   ....[5]....
        /*00d8*/ 	.word	0x00007280


	//   ....[6]....
        /*00dc*/ 	.word	0x00007310


	//   ....[7]....
        /*00e0*/ 	.word	0x00007350


	//   ....[8]....
        /*00e4*/ 	.word	0x000073f0


	//   ....[9]....
        /*00e8*/ 	.word	0x00007440


	//   ....[10]....
        /*00ec*/ 	.word	0x00007490


	//   ....[11]....
        /*00f0*/ 	.word	0x00007550


	//   ....[12]....
        /*00f4*/ 	.word	0x000075b0


	//   ....[13]....
        /*00f8*/ 	.word	0x00007740


	//   ....[14]....
        /*00fc*/ 	.word	0x000078a0


	//   ....[15]....
        /*0100*/ 	.word	0x000078e0


	//   ....[16]....
        /*0104*/ 	.word	0x000079a0


	//   ....[17]....
        /*0108*/ 	.word	0x00007b20


	//   ....[18]....
        /*010c*/ 	.word	0x00007ca0


	//   ....[19]....
        /*0110*/ 	.word	0x00007e00


	//   ....[20]....
        /*0114*/ 	.word	0x00007f40


	//   ....[21]....
        /*0118*/ 	.word	0x00007f90


	//   ....[22]....
        /*011c*/ 	.word	0x00007fd0


	//----- nvinfo : EIATTR_MAX_THREADS
	.align		4
.L_6765:
        /*0120*/ 	.byte	0x04, 0x05
        /*0122*/ 	.short	(.L_6767 - .L_6766)
.L_6766:
        /*0124*/ 	.word	0x00000080
        /*0128*/ 	.word	0x00000001
        /*012c*/ 	.word	0x00000001


	//----- nvinfo : EIATTR_CRS_STACK_SIZE
	.align		4
.L_6767:
        /*0130*/ 	.byte	0x04, 0x1e
        /*0132*/ 	.short	(.L_6769 - .L_6768)
.L_6768:
        /*0134*/ 	.word	0x00000000
.L_6769:


//--------------------- .nv.info._ZN2at6native18elementwise_kernelILi128ELi4EZNS0_22gpu_kernel_impl_nocastIZZZNS0_17clamp_kernel_cudaERNS_18TensorIteratorBaseERKN3c106ScalarES8_ENKUlvE_clEvENKUlvE0_clEvEUlaE_EEvS4_RKT_EUliE_EEviT1_ --------------------------
	.section	.nv.info._ZN2at6native18elementwise_kernelILi128ELi4EZNS0_22gpu_kernel_impl_nocastIZZZNS0_17clamp_kernel_cudaERNS_18TensorIteratorBaseERKN3c106ScalarES8_ENKUlvE_clEvENKUlvE0_clEvEUlaE_EEvS4_RKT_EUliE_EEviT1_,"",@"SHT_CUDA_INFO"
	.sectionflags	@""
	.align	4


	//----- nvinfo : EIATTR_CUDA_API_VERSION
	.align		4
        /*0000*/ 	.byte	0x04, 0x37
        /*0002*/ 	.short	(.L_6771 - .L_6770)
.L_6770:
        /*0004*/ 	.word	0x00000082


	//----- nvinfo : EIATTR_SW2861232_WAR
	.align		4
.L_6771:
        /*0008*/ 	.byte	0x01, 0x35
	.zero		2


	//----- nvinfo : EIATTR_PARAM_CBANK
	.align		4
        /*000c*/ 	.byte	0x04, 0x0a
        /*000e*/ 	.short	(.L_6773 - .L_6772)
	.align		4
.L_6772:
        /*0010*/ 	.word	index@(.nv.constant0._ZN2at6native18elementwise_kernelILi128ELi4EZNS0_22gpu_kernel_impl_nocastIZZZNS0_17clamp_kernel_cudaERNS_18TensorIteratorBaseERKN3c106ScalarES8_ENKUlvE_clEvENKUlvE0_clEvEUlaE_EEvS4_RKT_EUliE_EEviT1_)
        /*0014*/ 	.short	0x0160
        /*0016*/ 	.short	0x0228


	//----- nvinfo : EIATTR_CBANK_PARAM_SIZE
	.align		4
.L_6773:
        /*0018*/ 	.byte	0x03, 0x19
        /*001a*/ 	.short	0x0228


	//----- nvinfo : EIATTR_KPARAM_INFO
	.align		4
        /*001c*/ 	.byte	0x04, 0x17
        /*001e*/ 	.short	(.L_6775 - .L_6774)
.L_6774:
        /*0020*/ 	.word	0x00000000
        /*0024*/ 	.short	0x0001
        /*0026*/ 	.short	0x0008
        /*0028*/ 	.byte	0x00, 0xf0, 0x81, 0x08


	//----- nvinfo : EIATTR_KPARAM_INFO
	.align		4
.L_6775:
        /*002c*/ 	.byte	0x04, 0x17
        /*002e*/ 	.short	(.L_6777 - .L_6776)
.L_6776:
        /*0030*/ 	.word	0x00000000
        /*0034*/ 	.short	0x0000
        /*0036*/ 	.short	0x0000
        /*0038*/ 	.byte	0x00, 0xf0, 0x11, 0x00


	//----- nvinfo : EIATTR_MAXREG_COUNT
	.align		4
.L_6777:
        /*003c*/ 	.byte	0x03, 0x1b
        /*003e*/ 	.short	0x0080


	//----- nvinfo : EIATTR_MERCURY_ISA_VERSION
	.align		4
        /*0040*/ 	.byte	0x03, 0x5f
        /*0042*/ 	.short	0x0000


	//----- nvinfo : EIATTR_EXIT_INSTR_OFFSETS
	.align		4
        /*0044*/ 	.byte	0x04, 0x1c
        /*0046*/ 	.short	(.L_6779 - .L_6778)


	//   ....[0]....
.L_6778:
        /*0048*/ 	.word	0x00002df0


	//   ....[1]....
        /*004c*/ 	.word	0x00003ce0


	//----- nvinfo : EIATTR_MAX_THREADS
	.align		4
.L_6779:
        /*0050*/ 	.byte	0x04, 0x05
        /*0052*/ 	.short	(.L_6781 - .L_6780)
.L_6780:
        /*0054*/ 	.word	0x00000080
        /*0058*/ 	.word	0x00000001
        /*005c*/ 	.word	0x00000001


	//----- nvinfo : EIATTR_CRS_STACK_SIZE
	.align		4
.L_6781:
        /*0060*/ 	.byte	0x04, 0x1e
        /*0062*/ 	.short	(.L_6783 - .L_6782)
.L_6782:
        /*0064*/ 	.word	0x00000000
.L_6783:


//--------------------- .nv.info._ZN2at6native27unrolled_elementwise_kernelIZZZNS0_17clamp_kernel_cudaERNS_18TensorIteratorBaseERKN3c106ScalarES7_ENKUlvE_clEvENKUlvE0_clEvEUlaE_St5arrayIPcLm2EELi4E23TrivialOffsetCalculatorILi1EjESF_NS0_6memory15LoadWithoutCastENSG_16StoreWithoutCastEEEviT_T0_T2_T3_T4_T5_ --------------------------
	.section	.nv.info._ZN2at6native27unrolled_elementwise_kernelIZZZNS0_17clamp_kernel_cudaERNS_18TensorIteratorBaseERKN3c106ScalarES7_ENKUlvE_clEvENKUlvE0_clEvEUlaE_St5arrayIPcLm2EELi4E23TrivialOffsetCalculatorILi1EjESF_NS0_6memory15LoadWithoutCastENSG_16StoreWithoutCastEEEviT_T0_T2_T3_T4_T5_,"",@"SHT_CUDA_INFO"
	.sectionflags	@""
	.align	4


	//----- nvinfo : EIATTR_CUDA_API_VERSION
	.align		4
        /*0000*/ 	.byte	0x04, 0x37
        /*0002*/ 	.short	(.L_6785 - .L_6784)
.L_6784:
        /*0004*/ 	.word	0x00000082


	//----- nvinfo : EIATTR_SW2861232_WAR
	.align		4
.L_6785:
        /*0008*/ 	.byte	0x01, 0x35
	.zero		2


	//----- nvinfo : EIATTR_PARAM_CBANK
	.align		4
        /*000c*/ 	.byte	0x04, 0x0a
        /*000e*/ 	.short	(.L_6787 - .L_6786)
	.align		4
.L_6786:
        /*0010*/ 	.word	index@(.nv.constant0._ZN2at6native27unrolled_elementwise_kernelIZZZNS0_17clamp_kernel_cudaERNS_18TensorIteratorBaseERKN3c106ScalarES7_ENKUlvE_clEvENKUlvE0_clEvEUlaE_St5arrayIPcLm2EELi4E23TrivialOffsetCalculatorILi1EjESF_NS0_6memory15LoadWithoutCastENSG_16StoreWithoutCastEEEviT_T0_T2_T3_T4_T5_)
        /*0014*/ 	.short	0x0160
        /*0016*/ 	.short	0x002c


	//----- nvinfo : EIATTR_CBANK_PARAM_SIZE
	.align		4
.L_6787:
        /*0018*/ 	.byte	0x03, 0x19
        /*001a*/ 	.short	0x002c


	//----- nvinfo : EIATTR_KPARAM_INFO
	.align		4
        /*001c*/ 	.byte	0x04, 0x17
        /*001e*/ 	.short	(.L_6789 - .L_6788)
.L_6788:
        /*0020*/ 	.word	0x00000000
        /*0024*/ 	.short	0x0006
        /*0026*/ 	.short	0x002b
        /*0028*/ 	.byte	0x00, 0xf0, 0x05, 0x00


	//----- nvinfo : EIATTR_KPARAM_INFO
	.align		4
.L_6789:
        /*002c*/ 	.byte	0x04, 0x17
        /*002e*/ 	.short	(.L_6791 - .L_6790)
.L_6790:
        /*0030*/ 	.word	0x00000000
        /*0034*/ 	.short	0x0005
        /*0036*/ 	.short	0x002a
        /*0038*/ 	.byte	0x00, 0xf0, 0x05, 0x00


	//----- nvinfo : EIATTR_KPARAM_INFO
	.align		4
.L_6791:
        /*003c*/ 	.byte	0x04, 0x17
        /*003e*/ 	.short	(.L_6793 - .L_6792)
.L_6792:
        /*0040*/ 	.word	0x00000000
        /*0044*/ 	.short	0x0004
        /*0046*/ 	.short	0x0029
        /*0048*/ 	.byte	0x00, 0xf0, 0x05, 0x00


	//----- nvinfo : EIATTR_KPARAM_INFO
	.align		4
.L_6793:
        /*004c*/ 	.byte	0x04, 0x17
        /*004e*/ 	.short	(.L_6795 - .L_6794)
.L_6794:
        /*0050*/ 	.word	0x00000000
        /*0054*/ 	.short	0x0003
        /*0056*/ 	.short	0x0028
        /*0058*/ 	.byte	0x00, 0xf0, 0x05, 0x00


	//----- nvinfo : EIATTR_KPARAM_INFO
	.align		4
.L_6795:
        /*005c*/ 	.byte	0x04, 0x17
        /*005e*/ 	.short	(.L_6797 - .L_6796)
.L_6796:
        /*0060*/ 	.word	0x00000000
        /*0064*/ 	.short	0x0002
        /*0066*/ 	.short	0x0018
        /*0068*/ 	.byte	0x00, 0xf0, 0x41, 0x00


	//----- nvinfo : EIATTR_KPARAM_INFO
	.align		4
.L_6797:
        /*006c*/ 	.byte	0x04, 0x17
        /*006e*/ 	.short	(.L_6799 - .L_6798)
.L_6798:
        /*0070*/ 	.word	0x00000000
        /*0074*/ 	.short	0x0001
        /*0076*/ 	.short	0x0008
        /*0078*/ 	.byte	0x00, 0xf0, 0x41, 0x00


	//----- nvinfo : EIATTR_KPARAM_INFO
	.align		4
.L_6799:
        /*007c*/ 	.byte	0x04, 0x17
        /*007e*/ 	.short	(.L_6801 - .L_6800)
.L_6800:
        /*0080*/ 	.word	0x00000000
        /*0084*/ 	.short	0x0000
        /*0086*/ 	.short	0x0000
        /*0088*/ 	.byte	0x00, 0xf0, 0x11, 0x00


	//----- nvinfo : EIATTR_MAXREG_COUNT
	.align		4
.L_6801:
        /*008c*/ 	.byte	0x03, 0x1b
        /*008e*/ 	.short	0x00ff


	//----- nvinfo : EIATTR_MERCURY_ISA_VERSION
	.align		4
        /*0090*/ 	.byte	0x03, 0x5f
        /*0092*/ 	.short	0x0000


	//----- nvinfo : EIATTR_EXIT_INSTR_OFFSETS
	.align		4
        /*0094*/ 	.byte	0x04, 0x1c
        /*0096*/ 	.short	(.L_6803 - .L_6802)


	//   ....[0]....
.L_6802:
        /*0098*/ 	.word	0x00000410


	//   ....[1]....
        /*009c*/ 	.word	0x00000460


	//----- nvinfo : EIATTR_MAX_THREADS
	.align		4
.L_6803:
        /*00a0*/ 	.byte	0x04, 0x05
        /*00a2*/ 	.short	(.L_6805 - .L_6804)
.L_6804:
        /*00a4*/ 	.word	0x00000080
        /*00a8*/ 	.word	0x00000001
        /*00ac*/ 	.word	0x00000001


	//----- nvinfo : EIATTR_CRS_STACK_SIZE
	.align		4
.L_6805:
        /*00b0*/ 	.byte	0x04, 0x1e
        /*00b2*/ 	.short	(.L_6807 - .L_6806)
.L_6806:
        /*00b4*/ 	.word	0x00000000
.L_6807:


//--------------------- .nv.info._ZN2at6native29vectorized_elementwise_kernelILi2EZZZNS0_17clamp_kernel_cudaERNS_18TensorIteratorBaseERKN3c106ScalarES7_ENKUlvE_clEvENKUlvE0_clEvEUlaE_St5arrayIPcLm2EEEEviT0_T1_ --------------------------
	.section	.nv.info._ZN2at6native29vectorized_elementwise_kernelILi2EZZZNS0_17clamp_kernel_cudaERNS_18TensorIteratorBaseERKN3c106ScalarES7_ENKUlvE_clEvENKUlvE0_clEvEUlaE_St5arrayIPcLm2EEEEviT0_T1_,"",@"SHT_CUDA_INFO"
	.sectionflags	@""
	.align	4


	//----- nvinfo : EIATTR_CUDA_API_VERSION
	.align		4
        /*0000*/ 	.byte	0x04, 0x37
        /*0002*/ 	.short	(.L_6809 - .L_6808)
.L_6808:
        /*0004*/ 	.word	0x00000082


	//----- nvinfo : EIATTR_SW2861232_WAR
	.align		4
.L_6809:
        /*0008*/ 	.byte	0x01, 0x35
	.zero		2


	//----- nvinfo : EIATTR_PARAM_CBANK
	.align		4
        /*000c*/ 	.byte	0x04, 0x0a
        /*000e*/ 	.short	(.L_6811 - .L_6810)
	.align		4
.L_6810:
        /*0010*/ 	.word	index@(.nv.constant0._ZN2at6native29vectorized_elementwise_kernelILi2EZZZNS0_17clamp_kernel_cudaERNS_18TensorIteratorBaseERKN3c106ScalarES7_ENKUlvE_clEvENKUlvE0_clEvEUlaE_St5arrayIPcLm2EEEEviT0_T1_)
        /*0014*/ 	.short	0x0160
        /*0016*/ 	.short	0x0028


	//----- nvinfo : EIATTR_CBANK_PARAM_SIZE
	.align		4
.L_6811:
        /*0018*/ 	.byte	0x03, 0x19
        /*001a*/ 	.short	0x0028


	//----- nvinfo : EIATTR_KPARAM_INFO
	.align		4
        /*001c*/ 	.byte	0x04, 0x17
        /*001e*/ 	.short	(.L_6813 - .L_6812)
.L_6812:
        /*0020*/ 	.word	0x00000000
        /*0024*/ 	.short	0x0002
        /*0026*/ 	.short	0x0018
        /*0028*/ 	.byte	0x00, 0xf0, 0x41, 0x00


	//----- nvinfo : EIATTR_KPARAM_INFO
	.align		4
.L_6813:
        /*002c*/ 	.byte	0x04, 0x17
        /*002e*/ 	.short	(.L_6815 - .L_6814)
.L_6814:
        /*0030*/ 	.word	0x00000000
        /*0034*/ 	.short	0x0001
        /*0036*/ 	.short	0x0008
        /*0038*/ 	.byte	0x00, 0xf0, 0x41, 0x00


	//----- nvinfo : EIATTR_KPARAM_INFO
	.align		4
.L_6815:
        /*003c*/ 	.byte	0x04, 0x17
        /*003e*/ 	.short	(.L_6817 - .L_6816)
.L_6816:
        /*0040*/ 	.word	0x00000000
        /*0044*/ 	.short	0x0000
        /*0046*/ 	.short	0x0000
        /*0048*/ 	.byte	0x00, 0xf0, 0x11, 0x00


	//----- nvinfo : EIATTR_MAXREG_COUNT
	.align		4
.L_6817:
        /*004c*/ 	.byte	0x03, 0x1b
        /*004e*/ 	.short	0x00ff


	//----- nvinfo : EIATTR_MERCURY_ISA_VERSION
	.align		4
        /*0050*/ 	.byte	0x03, 0x5f
        /*0052*/ 	.short	0x0000


	//----- nvinfo : EIATTR_EXIT_INSTR_OFFSETS
	.align		4
        /*0054*/ 	.byte	0x04, 0x1c
        /*0056*/ 	.short	(.L_6819 - .L_6818)


	//   ....[0]....
.L_6818:
        /*0058*/ 	.word	0x000003b0


	//   ....[1]....
        /*005c*/ 	.word	0x00000b90


	//   ....[2]....
        /*0060*/ 	.word	0x00000be0


	//----- nvinfo : EIATTR_MAX_THREADS
	.align		4
.L_6819:
        /*0064*/ 	.byte	0x04, 0x05
        /*0066*/ 	.short	(.L_6821 - .L_6820)
.L_6820:
        /*0068*/ 	.word	0x00000080
        /*006c*/ 	.word	0x00000001
        /*0070*/ 	.word	0x00000001


	//----- nvinfo : EIATTR_CRS_STACK_SIZE
	.align		4
.L_6821:
        /*0074*/ 	.byte	0x04, 0x1e
        /*0076*/ 	.short	(.L_6823 - .L_6822)
.L_6822:
        /*0078*/ 	.word	0x00000000
.L_6823:


//--------------------- .nv.info._ZN2at6native29vectorized_elementwise_kernelILi4EZZZNS0_17clamp_kernel_cudaERNS_18TensorIteratorBaseERKN3c106ScalarES7_ENKUlvE_clEvENKUlvE0_clEvEUlaE_St5arrayIPcLm2EEEEviT0_T1_ --------------------------
	.section	.nv.info._ZN2at6native29vectorized_elementwise_kernelILi4EZZZNS0_17clamp_kernel_cudaERNS_18TensorIteratorBaseERKN3c106ScalarES7_ENKUlvE_clEvENKUlvE0_clEvEUlaE_St5arrayIPcLm2EEEEviT0_T1_,"",@"SHT_CUDA_INFO"
	.sectionflags	@""
	.align	4


	//----- nvinfo : EIATTR_CUDA_API_VERSION
	.align		4
        /*0000*/ 	.byte	0x04, 0x37
        /*0002*/ 	.short	(.L_6825 - .L_6824)
.L_6824:
        /*0004*/ 	.word	0x00000082


	//----- nvinfo : EIATTR_SW2861232_WAR
	.align		4
.L_6825:
        /*0008*/ 	.byte	0x01, 0x35
	.zero		2


	//----- nvinfo : EIATTR_PARAM_CBANK
	.align		4
        /*000c*/ 	.byte	0x04, 0x0a
        /*000e*/ 	.short	(.L_6827 - .L_6826)
	.align		4
.L_6826:
        /*0010*/ 	.word	index@(.nv.constant0._ZN2at6native29vectorized_elementwise_kernelILi4EZZZNS0_17clamp_kernel_cudaERNS_18TensorIteratorBaseERKN3c106ScalarES7_ENKUlvE_clEvENKUlvE0_clEvEUlaE_St5arrayIPcLm2EEEEviT0_T1_)
        /*0014*/ 	.short	0x0160
        /*0016*/ 	.short	0x0028


	//----- nvinfo : EIATTR_CBANK_PARAM_SIZE
	.align		4
.L_6827:
        /*0018*/ 	.byte	0x03, 0x19
        /*001a*/ 	.short	0x0028


	//----- nvinfo : EIATTR_KPARAM_INFO
	.align		4
        /*001c*/ 	.byte	0x04, 0x17
        /*001e*/ 	.short	(.L_6829 - .L_6828)
.L_6828:
        /*0020*/ 	.word	0x00000000
        /*0024*/ 	.short	0x0002
        /*0026*/ 	.short	0x0018
        /*0028*/ 	.byte	0x00, 0xf0, 0x41, 0x00


	//----- nvinfo : EIATTR_KPARAM_INFO
	.align		4
.L_6829:
        /*002c*/ 	.byte	0x04, 0x17
        /*002e*/ 	.short	(.L_6831 - .L_6830)
.L_6830:
        /*0030*/ 	.word	0x00000000
        /*0034*/ 	.short	0x0001
        /*0036*/ 	.short	0x0008
        /*0038*/ 	.byte	0x00, 0xf0, 0x41, 0x00


	//----- nvinfo : EIATTR_KPARAM_INFO
	.align		4
.L_6831:
        /*003c*/ 	.byte	0x04, 0x17
        /*003e*/ 	.short	(.L_6833 - .L_6832)
.L_6832:
        /*0040*/ 	.word	0x00000000
        /*0044*/ 	.short	0x0000
        /*0046*/ 	.short	0x0000
        /*0048*/ 	.byte	0x00, 0xf0, 0x11, 0x00


	//----- nvinfo : EIATTR_MAXREG_COUNT
	.align		4
.L_6833:
        /*004c*/ 	.byte	0x03, 0x1b
        /*004e*/ 	.short	0x00ff


	//----- nvinfo : EIATTR_MERCURY_ISA_VERSION
	.align		4
        /*0050*/ 	.byte	0x03, 0x5f
        /*0052*/ 	.short	0x0000


	//----- nvinfo : EIATTR_EXIT_INSTR_OFFSETS
	.align		4
        /*0054*/ 	.byte	0x04, 0x1c
        /*0056*/ 	.short	(.L_6835 - .L_6834)


	//   ....[0]....
.L_6834:
        /*0058*/ 	.word	0x00000360


	//   ....[1]....
        /*005c*/ 	.word	0x00000b40


	//   ....[2]....
        /*0060*/ 	.word	0x00000b90


	//----- nvinfo : EIATTR_MAX_THREADS
	.align		4
.L_6835:
        /*0064*/ 	.byte	0x04, 0x05
        /*0066*/ 	.short	(.L_6837 - .L_6836)
.L_6836:
        /*0068*/ 	.word	0x00000080
        /*006c*/ 	.word	0x00000001
        /*0070*/ 	.word	0x00000001


	//----- nvinfo : EIATTR_CRS_STACK_SIZE
	.align		4
.L_6837:
        /*0074*/ 	.byte	0x04, 0x1e
        /*0076*/ 	.short	(.L_6839 - .L_6838)
.L_6838:
        /*0078*/ 	.word	0x00000000
.L_6839:


//--------------------- .nv.info._ZN2at6native29vectorized_elementwise_kernelILi8EZZZNS0_17clamp_kernel_cudaERNS_18TensorIteratorBaseERKN3c106ScalarES7_ENKUlvE_clEvENKUlvE0_clEvEUlaE_St5arrayIPcLm2EEEEviT0_T1_ --------------------------
	.section	.nv.info._ZN2at6native29vectorized_elementwise_kernelILi8EZZZNS0_17clamp_kernel_cudaERNS_18TensorIteratorBaseERKN3c106ScalarES7_ENKUlvE_clEvENKUlvE0_clEvEUlaE_St5arrayIPcLm2EEEEviT0_T1_,"",@"SHT_CUDA_INFO"
	.sectionflags	@""
	.align	4


	//----- nvinfo : EIATTR_CUDA_API_VERSION
	.align		4
        /*0000*/ 	.byte	0x04, 0x37
        /*0002*/ 	.short	(.L_6841 - .L_6840)
.L_6840:
        /*0004*/ 	.word	0x00000082


	//----- nvinfo : EIATTR_SW2861232_WAR
	.align		4
.L_6841:
        /*0008*/ 	.byte	0x01, 0x35
	.zero		2


	//----- nvinfo : EIATTR_PARAM_CBANK
	.align		4
        /*000c*/ 	.byte	0x04, 0x0a
        /*000e*/ 	.short	(.L_6843 - .L_6842)
	.align		4
.L_6842:
        /*0010*/ 	.word	index@(.nv.constant0._ZN2at6native29vectorized_elementwise_kernelILi8EZZZNS0_17clamp_kernel_cudaERNS_18TensorIteratorBaseERKN3c106ScalarES7_ENKUlvE_clEvENKUlvE0_clEvEUlaE_St5arrayIPcLm2EEEEviT0_T1_)
        /*0014*/ 	.short	0x0160
        /*0016*/ 	.short	0x0028


	//----- nvinfo : EIATTR_CBANK_PARAM_SIZE
	.align		4
.L_6843:
        /*0018*/ 	.byte	0x03, 0x19
        /*001a*/ 	.short	0x0028


	//----- nvinfo : EIATTR_KPARAM_INFO
	.align		4
        /*001c*/ 	.byte	0x04, 0x17
        /*001e*/ 	.short	(.L_6845 - .L_6844)
.L_6844:
        /*0020*/ 	.word	0x00000000
        /*0024*/ 	.short	0x0002
        /*0026*/ 	.short	0x0018
        /*0028*/ 	.byte	0x00, 0xf0, 0x41, 0x00


	//----- nvinfo : EIATTR_KPARAM_INFO
	.align		4
.L_6845:
        /*002c*/ 	.byte	0x04, 0x17
        /*002e*/ 	.short	(.L_6847 - .L_6846)
.L_6846:
        /*0030*/ 	.word	0x00000000
        /*0034*/ 	.short	0x0001
        /*0036*/ 	.short	0x0008
        /*0038*/ 	.byte	0x00, 0xf0, 0x41, 0x00


	//----- nvinfo : EIATTR_KPARAM_INFO
	.align		4
.L_6847:
        /*003c*/ 	.byte	0x04, 0x17
        /*003e*/ 	.short	(.L_6849 - .L_6848)
.L_6848:
        /*0040*/ 	.word	0x00000000
        /*0044*/ 	.short	0x0000
        /*0046*/ 	.short	0x0000
        /*0048*/ 	.byte	0x00, 0xf0, 0x11, 0x00


	//----- nvinfo : EIATTR_MAXREG_COUNT
	.align		4
.L_6849:
        /*004c*/ 	.byte	0x03, 0x1b
        /*004e*/ 	.short	0x00ff


	//----- nvinfo : EIATTR_MERCURY_ISA_VERSION
	.align		4
        /*0050*/ 	.byte	0x03, 0x5f
        /*0052*/ 	.short	0x0000


	//----- nvinfo : EIATTR_EXIT_INSTR_OFFSETS
	.align		4
        /*0054*/ 	.byte	0x04, 0x1c
        /*0056*/ 	.short	(.L_6851 - .L_6850)


	//   ....[0]....
.L_6850:
        /*0058*/ 	.word	0x00000010


	//----- nvinfo : EIATTR_MAX_THREADS
	.align		4
.L_6851:
        /*005c*/ 	.byte	0x04, 0x05
        /*005e*/ 	.short	(.L_6853 - .L_6852)
.L_6852:
        /*0060*/ 	.word	0x00000080
        /*0064*/ 	.word	0x00000001
        /*0068*/ 	.word	0x00000001
.L_6853:


//--------------------- .nv.info._ZN2at6native18elementwise_kernelILi128ELi4EZNS0_15gpu_kernel_implIZZZNS0_17clamp_kernel_cudaERNS_18TensorIteratorBaseERKN3c106ScalarES8_ENKUlvE_clEvENKUlvE_clEvEUlhE_EEvS4_RKT_EUliE_EEviT1_ --------------------------
	.section	.nv.info._ZN2at6native18elementwise_kernelILi128ELi4EZNS0_15gpu_kernel_implIZZZNS0_17clamp_kernel_cudaERNS_18TensorIteratorBaseERKN3c106ScalarES8_ENKUlvE_clEvENKUlvE_clEvEUlhE_EEvS4_RKT_EUliE_EEviT1_,"",@"SHT_CUDA_INFO"
	.sectionflags	@""
	.align	4


	//----- nvinfo : EIATTR_CUDA_API_VERSION
	.align		4
        /*0000*/ 	.byte	0x04, 0x37
        /*0002*/ 	.short	(.L_6855 - .L_6854)
.L_6854:
        /*0004*/ 	.word	0x00000082


	//----- nvinfo : EIATTR_SW2861232_WAR
	.align		4
.L_6855:
        /*0008*/ 	.byte	0x01, 0x35
	.zero		2


	//----- nvinfo : EIATTR_PARAM_CBANK
	.align		4
        /*000c*/ 	.byte	0x04, 0x0a
        /*000e*/ 	.short	(.L_6857 - .L_6856)
	.align		4
.L_6856:
        /*0010*/ 	.word	index@(.nv.constant0._ZN2at6native18elementwise_kernelILi128ELi4EZNS0_15gpu_kernel_implIZZZNS0_17clamp_kernel_cudaERNS_18TensorIteratorBaseERKN3c106ScalarES8_ENKUlvE_clEvENKUlvE_clEvEUlhE_EEvS4_RKT_EUliE_EEviT1_)
        /*0014*/ 	.short	0x0160
        /*0016*/ 	.short	0x0230


	//----- nvinfo : EIATTR_CBANK_PARAM_SIZE
	.align		4
.L_6857:
        /*0018*/ 	.byte	0x03, 0x19
        /*001a*/ 	.short	0x0230


	//----- nvinfo : EIATTR_KPARAM_INFO
	.align		4
        /*001c*/ 	.byte	0x04, 0x17
        /*001e*/ 	.short	(.L_6859 - .L_6858)
.L_6858:
        /*0020*/ 	.word	0x00000000
        /*0024*/ 	.short	0x0001
        /*0026*/ 	.short	0x0008
        /*0028*/ 	.byte	0x00, 0xf0, 0xa1, 0x08


	//----- nvinfo : EIATTR_KPARAM_INFO
	.align		4
.L_6859:
        /*002c*/ 	.byte	0x04, 0x17
        /*002e*/ 	.short	(.L_6861 - .L_6860)
.L_6860:
        /*0030*/ 	.word	0x00000000
        /*0034*/ 	.short	0x0000
        /*0036*/ 	.short	0x0000
        /*0038*/ 	.byte	0x00, 0xf0, 0x11, 0x00


	//----- nvinfo : EIATTR_MAXREG_COUNT
	.align		4
.L_6861:
        /*003c*/ 	.byte	0x03, 0x1b
        /*003e*/ 	.short	0x0080


	//----- nvinfo : EIATTR_EXTERNS
	.align		4
        /*0040*/ 	.byte	0x04, 0x0f
        /*0042*/ 	.short	(.L_6863 - .L_6862)


	//   ....[0]....
	.align		4
.L_6862:
        /*0044*/ 	.word	index@(__assertfail)


	//----- nvinfo : EIATTR_MERCURY_ISA_VERSION
	.align		4
.L_6863:
        /*0048*/ 	.byte	0x03, 0x5f
        /*004a*/ 	.short	0x0000


	//----- nvinfo : EIATTR_SYSCALL_OFFSETS
	.align		4
        /*004c*/ 	.byte	0x04, 0x46
        /*004e*/ 	.short	(.L_6865 - .L_6864)


	//   ....[0]....
.L_6864:
        /*0050*/ 	.word	0x00001d80


	//   ....[1]....
        /*0054*/ 	.word	0x00002d10


	//   ....[2]....
        /*0058*/ 	.word	0x00004ac0


	//   ....[3]....
        /*005c*/ 	.word	0x00005a40


	//   ....[4]....
        /*0060*/ 	.word	0x000077b0


	//   ....[5]....
        /*0064*/ 	.word	0x00008730


	//   ....[6]....
        /*0068*/ 	.word	0x0000a4b0


	//   ....[7]....
        /*006c*/ 	.word	0x0000b430


	//----- nvinfo : EIATTR_EXIT_INSTR_OFFSETS
	.align		4
.L_6865:
        /*0070*/ 	.byte	0x04, 0x1c
        /*0072*/ 	.short	(.L_6867 - .L_6866)


	//   ....[0]....
.L_6866:
        /*0074*/ 	.word	0x000087c0


	//   ....[1]....
        /*0078*/ 	.word	0x0000a630


	//   ....[2]....
        /*007c*/ 	.word	0x0000a650


	//   ....[3]....
        /*0080*/ 	.word	0x0000a6e0


	//   ....[4]....
        /*0084*/ 	.word	0x0000a700


	//   ....[5]....
        /*0088*/ 	.word	0x0000a720


	//   ....[6]....
        /*008c*/ 	.word	0x0000a7c0


	//   ....[7]....
        /*0090*/ 	.word	0x0000a810


	//   ....[8]....
        /*0094*/ 	.word	0x0000a8c0


	//   ....[9]....
        /*0098*/ 	.word	0x0000a920


	//   ....[10]....
        /*009c*/ 	.word	0x0000a960


	//   ....[11]....
        /*00a0*/ 	.word	0x0000aa20


	//   ....[12]....
        /*00a4*/ 	.word	0x0000aa70


	//   ....[13]....
        /*00a8*/ 	.word	0x0000ac10


	//   ....[14]....
        /*00ac*/ 	.word	0x0000ad80


	//   ....[15]....
        /*00b0*/ 	.word	0x0000add0


	//   ....[16]....
        /*00b4*/ 	.word	0x0000ae70


	//   ....[17]....
        /*00b8*/ 	.word	0x0000b000


	//   ....[18]....
        /*00bc*/ 	.word	0x0000b190


	//   ....[19]....
        /*00c0*/ 	.word	0x0000b300


	//   ....[20]....
        /*00c4*/ 	.word	0x0000b440


	//   ....[21]....
        /*00c8*/ 	.word	0x0000b470


	//   ....[22]....
        /*00cc*/ 	.word	0x0000b490


	//----- nvinfo : EIATTR_MAX_THREADS
	.align		4
.L_6867:
        /*00d0*/ 	.byte	0x04, 0x05
        /*00d2*/ 	.short	(.L_6869 - .L_6868)
.L_6868:
        /*00d4*/ 	.word	0x00000080
        /*00d8*/ 	.word	0x00000001
        /*00dc*/ 	.word	0x00000001


	//----- nvinfo : EIATTR_CRS_STACK_SIZE
	.align		4
.L_6869:
        /*00e0*/ 	.byte	0x04, 0x1e
        /*00e2*/ 	.short	(.L_6871 - .L_6870)
.L_6870:
        /*00e4*/ 	.word	0x00000000
.L_6871:


//--------------------- .nv.info._ZN2at6native27unrolled_elementwise_kernelIZZZNS0_17clamp_kernel_cudaERNS_18TensorIteratorBaseERKN3c106ScalarES7_ENKUlvE_clEvENKUlvE_clEvEUlhE_St5arrayIPcLm2EELi4E23TrivialOffsetCalculatorILi1EjESF_NS0_6memory12LoadWithCastILi1EEENSG_13StoreWithCastILi1EEEEEviT_T0_T2_T3_T4_T5_ --------------------------
	.section	.nv.info._ZN2at6native27unrolled_elementwise_kernelIZZZNS0_17clamp_kernel_cudaERNS_18TensorIteratorBaseERKN3c106ScalarES7_ENKUlvE_clEvENKUlvE_clEvEUlhE_St5arrayIPcLm2EELi4E23TrivialOffsetCalculatorILi1EjESF_NS0_6memory12LoadWithCastILi1EEENSG_13StoreWithCastILi1EEEEEviT_T0_T2_T3_T4_T5_,"",@"SHT_CUDA_INFO"
	.sectionflags	@""
	.align	4


	//----- nvinfo : EIATTR_CUDA_API_VERSION
	.align		4
        /*0000*/ 	.byte	0x04, 0x37
        /*0002*/ 	.short	(.L_6873 - .L_6872)
.L_6872:
        /*0004*/ 	.word	0x00000082


	//----- nvinfo : EIATTR_SW2861232_WAR
	.align		4
.L_6873:
        /*0008*/ 	.byte	0x01, 0x35
	.zero		2


	//----- nvinfo : EIATTR_PARAM_CBANK
	.align		4
        /*000c*/ 	.byte	0x04, 0x0a
        /*000e*/ 	.short	(.L_6875 - .L_6874)
	.align		4
.L_6874:
        /*0010*/ 	.word	index@(.nv.constant0._ZN2at6native27unrolled_elementwise_kernelIZZZNS0_17clamp_kernel_cudaERNS_18TensorIteratorBaseERKN3c106ScalarES7_ENKUlvE_clEvENKUlvE_clEvEUlhE_St5arrayIPcLm2EELi4E23TrivialOffsetCalculatorILi1EjESF_NS0_6memory12LoadWithCastILi1EEENSG_13StoreWithCastILi1EEEEEviT_T0_T2_T3_T4_T5_)
        /*0014*/ 	.short	0x0160
        /*0016*/ 	.short	0x003c


	//----- nvinfo : EIATTR_CBANK_PARAM_SIZE
	.align		4
.L_6875:
        /*0018*/ 	.byte	0x03, 0x19
        /*001a*/ 	.short	0x003c


	//----- nvinfo : EIATTR_KPARAM_INFO
	.align		4
        /*001c*/ 	.byte	0x04, 0x17
        /*001e*/ 	.short	(.L_6877 - .L_6876)
.L_6876:
        /*0020*/ 	.word	0x00000000
        /*0024*/ 	.short	0x0006
        /*0026*/ 	.short	0x0034
        /*0028*/ 	.byte	0x00, 0xf0, 0x21, 0x00


	//----- nvinfo : EIATTR_KPARAM_INFO
	.align		4
.L_6877:
        /*002c*/ 	.byte	0x04, 0x17
        /*002e*/ 	.short	(.L_6879 - .L_6878)
.L_6878:
        /*0030*/ 	.word	0x00000000
        /*0034*/ 	.short	0x0005
        /*0036*/ 	.short	0x002c
        /*0038*/ 	.byte	0x00, 0xf0, 0x21, 0x00


	//----- nvinfo : EIATTR_KPARAM_INFO
	.align		4
.L_6879:
        /*003c*/ 	.byte	0x04, 0x17
        /*003e*/ 	.short	(.L_6881 - .L_6880)
.L_6880:
        /*0040*/ 	.word	0x00000000
        /*0044*/ 	.short	0x0004
        /*0046*/ 	.short	0x0029
        /*0048*/ 	.byte	0x00, 0xf0, 0x05, 0x00


	//----- nvinfo : EIATTR_KPARAM_INFO
	.align		4
.L_6881:
        /*004c*/ 	.byte	0x04, 0x17
        /*004e*/ 	.short	(.L_6883 - .L_6882)
.L_6882:
        /*0050*/ 	.word	0x00000000
        /*0054*/ 	.short	0x0003
        /*0056*/ 	.short	0x0028
        /*0058*/ 	.byte	0x00, 0xf0, 0x05, 0x00


	//----- nvinfo : EIATTR_KPARAM_INFO
	.align		4
.L_6883:
        /*005c*/ 	.byte	0x04, 0x17
        /*005e*/ 	.short	(.L_6885 - .L_6884)
.L_6884:
        /*0060*/ 	.word	0x00000000
        /*0064*/ 	.short	0x0002
        /*0066*/ 	.short	0x0018
        /*0068*/ 	.byte	0x00, 0xf0, 0x41, 0x00


	//----- nvinfo : EIATTR_KPARAM_INFO
	.align		4
.L_6885:
        /*006c*/ 	.byte	0x04, 0x17
        /*006e*/ 	.short	(.L_6887 - .L_6886)
.L_6886:
        /*0070*/ 	.word	0x00000000
        /*0074*/ 	.short	0x0001
        /*0076*/ 	.short	0x0008
        /*0078*/ 	.byte	0x00, 0xf0, 0x41, 0x00


	//----- nvinfo : EIATTR_KPARAM_INFO
	.align		4
.L_6887:
        /*007c*/ 	.byte	0x04, 0x17
        /*007e*/ 	.short	(.L_6889 - .L_6888)
.L_6888:
        /*0080*/ 	.word	0x00000000
        /*0084*/ 	.short	0x0000
        /*0086*/ 	.short	0x0000
        /*0088*/ 	.byte	0x00, 0xf0, 0x11, 0x00


	//----- nvinfo : EIATTR_MAXREG_COUNT
	.align		4
.L_6889:
        /*008c*/ 	.byte	0x03, 0x1b
        /*008e*/ 	.short	0x00ff


	//----- nvinfo : EIATTR_EXTERNS
	.align		4
        /*0090*/ 	.byte	0x04, 0x0f
        /*0092*/ 	.short	(.L_6891 - .L_6890)


	//   ....[0]....
	.align		4
.L_6890:
        /*0094*/ 	.word	index@(__assertfail)


	//----- nvinfo : EIATTR_MERCURY_ISA_VERSION
	.align		4
.L_6891:
        /*0098*/ 	.byte	0x03, 0x5f
        /*009a*/ 	.short	0x0000


	//----- nvinfo : EIATTR_SYSCALL_OFFSETS
	.align		4
        /*009c*/ 	.byte	0x04, 0x46
        /*009e*/ 	.short	(.L_6893 - .L_6892)


	//   ....[0]....
.L_6892:
        /*00a0*/ 	.word	0x00000f60


	//   ....[1]....
        /*00a4*/ 	.word	0x00001ec0


	//   ....[2]....
        /*00a8*/ 	.word	0x00002e30


	//   ....[3]....
        /*00ac*/ 	.word	0x00003d90


	//   ....[4]....
        /*00b0*/ 	.word	0x00004fe0


	//   ....[5]....
        /*00b4*/ 	.word	0x00006020


	//   ....[6]....
        /*00b8*/ 	.word	0x00007020


	//   ....[7]....
        /*00bc*/ 	.word	0x00008020


	//----- nvinfo : EIATTR_EXIT_INSTR_OFFSETS
	.align		4
.L_6893:
        /*00c0*/ 	.byte	0x04, 0x1c
        /*00c2*/ 	.short	(.L_6895 - .L_6894)


	//   ....[0]....
.L_6894:
        /*00c4*/ 	.word	0x000070d0


	//   ....[1]....
        /*00c8*/ 	.word	0x000071e0


	//   ....[2]....
        /*00cc*/ 	.word	0x00007200


	//   ....[3]....
        /*00d0*/ 	.word	0x000072a0


	//   ....[4]....
        /*00d4*/ 	.word	0x000072d0


	//   ....[5]....
        /*00d8*/ 	.word	0x00007300


	//   ....[6]....
        /*00dc*/ 	.word	0x000073a0


	//   ....[7]....
        /*00e0*/ 	.word	0x000073f0


	//   ....[8]....
        /*00e4*/ 	.word	0x000074a0


	//   ....[9]....
        /*00e8*/ 	.word	0x00007500


	//   ....[10]....
        /*00ec*/ 	.word	0x00007540


	//   ....[11]....
        /*00f0*/ 	.word	0x00007600


	//   ....[12]....
        /*00f4*/ 	.word	0x00007650


	//   ....[13]....
        /*00f8*/ 	.word	0x000077f0


	//   ....[14]....
        /*00fc*/ 	.word	0x00007960


	//   ....[15]....
        /*0100*/ 	.word	0x000079b0


	//   ....[16]....
        /*0104*/ 	.word	0x00007a60


	//   ....[17]....
        /*0108*/ 	.word	0x00007bf0


	//   ....[18]....
        /*010c*/ 	.word	0x00007d80


	//   ....[19]....
        /*0110*/ 	.word	0x00007ef0


	//   ....[20]....
        /*0114*/ 	.word	0x00008030


	//   ....[21]....
        /*0118*/ 	.word	0x00008070


	//   ....[22]....
        /*011c*/ 	.word	0x000080a0


	//----- nvinfo : EIATTR_MAX_THREADS
	.align		4
.L_6895:
        /*0120*/ 	.byte	0x04, 0x05
        /*0122*/ 	.short	(.L_6897 - .L_6896)
.L_6896:
        /*0124*/ 	.word	0x00000080
        /*0128*/ 	.word	0x00000001
        /*012c*/ 	.word	0x00000001


	//----- nvinfo : EIATTR_CRS_STACK_SIZE
	.align		4
.L_6897:
        /*0130*/ 	.byte	0x04, 0x1e
        /*0132*/ 	.short	(.L_6899 - .L_6898)
.L_6898:
        /*0134*/ 	.word	0x00000000
.L_6899:


//--------------------- .nv.info._ZN2at6native18elementwise_kernelILi128ELi4EZNS0_22gpu_kernel_impl_nocastIZZZNS0_17clamp_kernel_cudaERNS_18TensorIteratorBaseERKN3c106ScalarES8_ENKUlvE_clEvENKUlvE_clEvEUlhE_EEvS4_RKT_EUliE_EEviT1_ --------------------------
	.section	.nv.info._ZN2at6native18elementwise_kernelILi128ELi4EZNS0_22gpu_kernel_impl_nocastIZZZNS0_17clamp_kernel_cudaERNS_18TensorIteratorBaseERKN3c106ScalarES8_ENKUlvE_clEvENKUlvE_clEvEUlhE_EEvS4_RKT_EUliE_EEviT1_,"",@"SHT_CUDA_INFO"
	.sectionflags	@""
	.align	4


	//----- nvinfo : EIATTR_CUDA_API_VERSION
	.align		4
        /*0000*/ 	.byte	0x04, 0x37
        /*0002*/ 	.short	(.L_6901 - .L_6900)
.L_6900:
        /*0004*/ 	.word	0x00000082


	//----- nvinfo : EIATTR_SW2861232_WAR
	.align		4
.L_6901:
        /*0008*/ 	.byte	0x01, 0x35
	.zero		2


	//----- nvinfo : EIATTR_PARAM_CBANK
	.align		4
        /*000c*/ 	.byte	0x04, 0x0a
        /*000e*/ 	.short	(.L_6903 - .L_6902)
	.align		4
.L_6902:
        /*0010*/ 	.word	index@(.nv.constant0._ZN2at6native18elementwise_kernelILi128ELi4EZNS0_22gpu_kernel_impl_nocastIZZZNS0_17clamp_kernel_cudaERNS_18TensorIteratorBaseERKN3c106ScalarES8_ENKUlvE_clEvENKUlvE_clEvEUlhE_EEvS4_RKT_EUliE_EEviT1_)
        /*0014*/ 	.short	0x0160
        /*0016*/ 	.short	0x0228


	//----- nvinfo : EIATTR_CBANK_PARAM_SIZE
	.align		4
.L_6903:
        /*0018*/ 	.byte	0x03, 0x19
        /*001a*/ 	.short	0x0228


	//----- nvinfo : EIATTR_KPARAM_INFO
	.align		4
        /*001c*/ 	.byte	0x04, 0x17
        /*001e*/ 	.short	(.L_6905 - .L_6904)
.L_6904:
        /*0020*/ 	.word	0x00000000
        /*0024*/ 	.short	0x0001
        /*0026*/ 	.short	0x0008
        /*0028*/ 	.byte	0x00, 0xf0, 0x81, 0x08


	//----- nvinfo : EIATTR_KPARAM_INFO
	.align		4
.L_6905:
        /*002c*/ 	.byte	0x04, 0x17
        /*002e*/ 	.short	(.L_6907 - .L_6906)
.L_6906:
        /*0030*/ 	.word	0x00000000
        /*0034*/ 	.short	0x0000
        /*0036*/ 	.short	0x0000
        /*0038*/ 	.byte	0x00, 0xf0, 0x11, 0x00


	//----- nvinfo : EIATTR_MAXREG_COUNT
	.align		4
.L_6907:
        /*003c*/ 	.byte	0x03, 0x1b
        /*003e*/ 	.short	0x0080


	//----- nvinfo : EIATTR_MERCURY_ISA_VERSION
	.align		4
        /*0040*/ 	.byte	0x03, 0x5f
        /*0042*/ 	.short	0x0000


	//----- nvinfo : EIATTR_EXIT_INSTR_OFFSETS
	.align		4
        /*0044*/ 	.byte	0x04, 0x1c
        /*0046*/ 	.short	(.L_6909 - .L_6908)


	//   ....[0]....
.L_6908:
        /*0048*/ 	.word	0x00002d60


	//   ....[1]....
        /*004c*/ 	.word	0x00003c20


	//----- nvinfo : EIATTR_MAX_THREADS
	.align		4
.L_6909:
        /*0050*/ 	.byte	0x04, 0x05
        /*0052*/ 	.short	(.L_6911 - .L_6910)
.L_6910:
        /*0054*/ 	.word	0x00000080
        /*0058*/ 	.word	0x00000001
        /*005c*/ 	.word	0x00000001


	//----- nvinfo : EIATTR_CRS_STACK_SIZE
	.align		4
.L_6911:
        /*0060*/ 	.byte	0x04, 0x1e
        /*0062*/ 	.short	(.L_6913 - .L_6912)
.L_6912:
        /*0064*/ 	.word	0x00000000
.L_6913:


//--------------------- .nv.info._ZN2at6native27unrolled_elementwise_kernelIZZZNS0_17clamp_kernel_cudaERNS_18TensorIteratorBaseERKN3c106ScalarES7_ENKUlvE_clEvENKUlvE_clEvEUlhE_St5arrayIPcLm2EELi4E23TrivialOffsetCalculatorILi1EjESF_NS0_6memory15LoadWithoutCastENSG_16StoreWithoutCastEEEviT_T0_T2_T3_T4_T5_ --------------------------
	.section	.nv.info._ZN2at6native27unrolled_elementwise_kernelIZZZNS0_17clamp_kernel_cudaERNS_18TensorIteratorBaseERKN3c106ScalarES7_ENKUlvE_clEvENKUlvE_clEvEUlhE_St5arrayIPcLm2EELi4E23TrivialOffsetCalculatorILi1EjESF_NS0_6memory15LoadWithoutCastENSG_16StoreWithoutCastEEEviT_T0_T2_T3_T4_T5_,"",@"SHT_CUDA_INFO"
	.sectionflags	@""
	.align	4


	//----- nvinfo : EIATTR_CUDA_API_VERSION
	.align		4
        /*0000*/ 	.byte	0x04, 0x37
        /*0002*/ 	.short	(.L_6915 - .L_6914)
.L_6914:
        /*0004*/ 	.word	0x00000082


	//----- nvinfo : EIATTR_SW2861232_WAR
	.align		4
.L_6915:
        /*0008*/ 	.byte	0x01, 0x35
	.zero		2


	//----- nvinfo : EIATTR_PARAM_CBANK
	.align		4
        /*000c*/ 	.byte	0x04, 0x0a
        /*000e*/ 	.short	(.L_6917 - .L_6916)
	.align		4
.L_6916:
        /*0010*/ 	.word	index@(.nv.constant0._ZN2at6native27unrolled_elementwise_kernelIZZZNS0_17clamp_kernel_cudaERNS_18TensorIteratorBaseERKN3c106ScalarES7_ENKUlvE_clEvENKUlvE_clEvEUlhE_St5arrayIPcLm2EELi4E23TrivialOffsetCalculatorILi1EjESF_NS0_6memory15LoadWithoutCastENSG_16StoreWithoutCastEEEviT_T0_T2_T3_T4_T5_)
        /*0014*/ 	.short	0x0160
        /*0016*/ 	.short	0x002c


	//----- nvinfo : EIATTR_CBANK_PARAM_SIZE
	.align		4
.L_6917:
        /*0018*/ 	.byte	0x03, 0x19
        /*001a*/ 	.short	0x002c


	//----- nvinfo : EIATTR_KPARAM_INFO
	.align		4
        /*001c*/ 	.byte	0x04, 0x17
        /*001e*/ 	.short	(.L_6919 - .L_6918)
.L_6918:
        /*0020*/ 	.word	0x00000000
        /*0024*/ 	.short	0x0006
        /*0026*/ 	.short	0x002b
        /*0028*/ 	.byte	0x00, 0xf0, 0x05, 0x00


	//----- nvinfo : EIATTR_KPARAM_INFO
	.align		4
.L_6919:
        /*002c*/ 	.byte	0x04, 0x17
        /*002e*/ 	.short	(.L_6921 - .L_6920)
.L_6920:
        /*0030*/ 	.word	0x00000000
        /*0034*/ 	.short	0x0005
        /*0036*/ 	.short	0x002a
        /*0038*/ 	.byte	0x00, 0xf0, 0x05, 0x00


	//----- nvinfo : EIATTR_KPARAM_INFO
	.align		4
.L_6921:
        /*003c*/ 	.byte	0x04, 0x17
        /*003e*/ 	.short	(.L_6923 - .L_6922)
.L_6922:
        /*0040*/ 	.word	0x00000000
        /*0044*/ 	.short	0x0004
        /*0046*/ 	.short	0x0029
        /*0048*/ 	.byte	0x00, 0xf0, 0x05, 0x00


	//----- nvinfo : EIATTR_KPARAM_INFO
	.align		4
.L_6923:
        /*004c*/ 	.byte	0x04, 0x17
        /*004e*/ 	.short	(.L_6925 - .L_6924)
.L_6924:
        /*0050*/ 	.word	0x00000000
        /*0054*/ 	.short	0x0003
        /*0056*/ 	.short	0x0028
        /*0058*/ 	.byte	0x00, 0xf0, 0x05, 0x00


	//----- nvinfo : EIATTR_KPARAM_INFO
	.align		4
.L_6925:
        /*005c*/ 	.byte	0x04, 0x17
        /*005e*/ 	.short	(.L_6927 - .L_6926)
.L_6926:
        /*0060*/ 	.word	0x00000000
        /*0064*/ 	.short	0x0002
        /*0066*/ 	.short	0x0018
        /*0068*/ 	.byte	0x00, 0xf0, 0x41, 0x00


	//----- nvinfo : EIATTR_KPARAM_INFO
	.align		4
.L_6927:
        /*006c*/ 	.byte	0x04, 0x17
        /*006e*/ 	.short	(.L_6929 - .L_6928)
.L_6928:
        /*0070*/ 	.word	0x00000000
        /*0074*/ 	.short	0x0001
        /*0076*/ 	.short	0x0008
        /*0078*/ 	.byte	0x00, 0xf0, 0x41, 0x00


	//----- nvinfo : EIATTR_KPARAM_INFO
	.align		4
.L_6929:
        /*007c*/ 	.byte	0x04, 0x17
        /*007e*/ 	.short	(.L_6931 - .L_6930)
.L_6930:
        /*0080*/ 	.word	0x00000000
        /*0084*/ 	.short	0x0000
        /*0086*/ 	.short	0x0000
        /*0088*/ 	.byte	0x00, 0xf0, 0x11, 0x00


	//----- nvinfo : EIATTR_MAXREG_COUNT
	.align		4
.L_6931:
        /*008c*/ 	.byte	0x03, 0x1b
        /*008e*/ 	.short	0x00ff


	//----- nvinfo : EIATTR_MERCURY_ISA_VERSION
	.align		4
        /*0090*/ 	.byte	0x03, 0x5f
        /*0092*/ 	.short	0x0000


	//----- nvinfo : EIATTR_EXIT_INSTR_OFFSETS
	.align		4
        /*0094*/ 	.byte	0x04, 0x1c
        /*0096*/ 	.short	(.L_6933 - .L_6932)


	//   ....[0]....
.L_6932:
        /*0098*/ 	.word	0x00000410


	//   ....[1]....
        /*009c*/ 	.word	0x00000460


	//----- nvinfo : EIATTR_MAX_THREADS
	.align		4
.L_6933:
        /*00a0*/ 	.byte	0x04, 0x05
        /*00a2*/ 	.short	(.L_6935 - .L_6934)
.L_6934:
        /*00a4*/ 	.word	0x00000080
        /*00a8*/ 	.word	0x00000001
        /*00ac*/ 	.word	0x00000001


	//----- nvinfo : EIATTR_CRS_STACK_SIZE
	.align		4
.L_6935:
        /*00b0*/ 	.byte	0x04, 0x1e
        /*00b2*/ 	.short	(.L_6937 - .L_6936)
.L_6936:
        /*00b4*/ 	.word	0x00000000
.L_6937:


//--------------------- .nv.info._ZN2at6native29vectorized_elementwise_kernelILi2EZZZNS0_17clamp_kernel_cudaERNS_18TensorIteratorBaseERKN3c106ScalarES7_ENKUlvE_clEvENKUlvE_clEvEUlhE_St5arrayIPcLm2EEEEviT0_T1_ --------------------------
	.section	.nv.info._ZN2at6native29vectorized_elementwise_kernelILi2EZZZNS0_17clamp_kernel_cudaERNS_18TensorIteratorBaseERKN3c106ScalarES7_ENKUlvE_clEvENKUlvE_clEvEUlhE_St5arrayIPcLm2EEEEviT0_T1_,"",@"SHT_CUDA_INFO"
	.sectionflags	@""
	.align	4


	//----- nvinfo : EIATTR_CUDA_API_VERSION
	.align		4
        /*0000*/ 	.byte	0x04, 0x37
        /*0002*/ 	.short	(.L_6939 - .L_6938)
.L_6938:
        /*0004*/ 	.word	0x00000082


	//----- nvinfo : EIATTR_SW2861232_WAR
	.align		4
.L_6939:
        /*0008*/ 	.byte	0x01, 0x35
	.zero		2


	//----- nvinfo : EIATTR_PARAM_CBANK
	.align		4
        /*000c*/ 	.byte	0x04, 0x0a
        /*000e*/ 	.short	(.L_6941 - .L_6940)
	.align		4
.L_6940:
        /*0010*/ 	.word	index@(.nv.constant0._ZN2at6native29vectorized_elementwise_kernelILi2EZZZNS0_17clamp_kernel_cudaERNS_18TensorIteratorBaseERKN3c106ScalarES7_ENKUlvE_clEvENKUlvE_clEvEUlhE_St5arrayIPcLm2EEEEviT0_T1_)
        /*0014*/ 	.short	0x0160
        /*0016*/ 	.short	0x0028


	//----- nvinfo : EIATTR_CBANK_PARAM_SIZE
	.align		4
.L_6941:
        /*0018*/ 	.byte	0x03, 0x19
        /*001a*/ 	.short	0x0028


	//----- nvinfo : EIATTR_KPARAM_INFO
	.align		4
        /*001c*/ 	.byte	0x04, 0x17
        /*001e*/ 	.short	(.L_6943 - .L_6942)
.L_6942:
        /*0020*/ 	.word	0x00000000
        /*0024*/ 	.short	0x0002
        /*0026*/ 	.short	0x0018
        /*0028*/ 	.byte	0x00, 0xf0, 0x41, 0x00


	//----- nvinfo : EIATTR_KPARAM_INFO
	.align		4
.L_6943:
        /*002c*/ 	.byte	0x04, 0x17
        /*002e*/ 	.short	(.L_6945 - .L_6944)
.L_6944:
        /*0030*/ 	.word	0x00000000
        /*0034*/ 	.short	0x0001
        /*0036*/ 	.short	0x0008
        /*0038*/ 	.byte	0x00, 0xf0, 0x41, 0x00


	//----- nvinfo : EIATTR_KPARAM_INFO
	.align		4
.L_6945:
        /*003c*/ 	.byte	0x04, 0x17
        /*003e*/ 	.short	(.L_6947 - .L_6946)
.L_6946:
        /*0040*/ 	.word	0x00000000
        /*0044*/ 	.short	0x0000
        /*0046*/ 	.short	0x0000
        /*0048*/ 	.byte	0x00, 0xf0, 0x11, 0x00


	//----- nvinfo : EIATTR_MAXREG_COUNT
	.align		4
.L_6947:
        /*004c*/ 	.byte	0x03, 0x1b
        /*004e*/ 	.short	0x00ff


	//----- nvinfo : EIATTR_MERCURY_ISA_VERSION
	.align		4
        /*0050*/ 	.byte	0x03, 0x5f
        /*0052*/ 	.short	0x0000


	//----- nvinfo : EIATTR_EXIT_INSTR_OFFSETS
	.align		4
        /*0054*/ 	.byte	0x04, 0x1c
        /*0056*/ 	.short	(.L_6949 - .L_6948)


	//   ....[0]....
.L_6948:
        /*0058*/ 	.word	0x00000340


	//   ....[1]....
        /*005c*/ 	.word	0x00000b00


	//   ....[2]....
        /*0060*/ 	.word	0x00000b50


	//----- nvinfo : EIATTR_MAX_THREADS
	.align		4
.L_6949:
        /*0064*/ 	.byte	0x04, 0x05
        /*0066*/ 	.short	(.L_6951 - .L_6950)
.L_6950:
        /*0068*/ 	.word	0x00000080
        /*006c*/ 	.word	0x00000001
        /*0070*/ 	.word	0x00000001


	//----- nvinfo : EIATTR_CRS_STACK_SIZE
	.align		4
.L_6951:
        /*0074*/ 	.byte	0x04, 0x1e
        /*0076*/ 	.short	(.L_6953 - .L_6952)
.L_6952:
        /*0078*/ 	.word	0x00000000
.L_6953:


//--------------------- .nv.info._ZN2at6native29vectorized_elementwise_kernelILi4EZZZNS0_17clamp_kernel_cudaERNS_18TensorIteratorBaseERKN3c106ScalarES7_ENKUlvE_clEvENKUlvE_clEvEUlhE_St5arrayIPcLm2EEEEviT0_T1_ --------------------------
	.section	.nv.info._ZN2at6native29vectorized_elementwise_kernelILi4EZZZNS0_17clamp_kernel_cudaERNS_18TensorIteratorBaseERKN3c106ScalarES7_ENKUlvE_clEvENKUlvE_clEvEUlhE_St5arrayIPcLm2EEEEviT0_T1_,"",@"SHT_CUDA_INFO"
	.sectionflags	@""
	.align	4


	//----- nvinfo : EIATTR_CUDA_API_VERSION
	.align		4
        /*0000*/ 	.byte	0x04, 0x37
        /*0002*/ 	.short	(.L_6955 - .L_6954)
.L_6954:
        /*0004*/ 	.word	0x00000082


	//----- nvinfo : EIATTR_SW2861232_WAR
	.align		4
.L_6955:
        /*0008*/ 	.byte	0x01, 0x35
	.zero		2


	//----- nvinfo : EIATTR_PARAM_CBANK
	.align		4
        /*000c*/ 	.byte	0x04, 0x0a
        /*000e*/ 	.short	(.L_6957 - .L_6956)
	.align		4
.L_6956:
        /*0010*/ 	.word	index@(.nv.constant0._ZN2at6native29vectorized_elementwise_kernelILi4EZZZNS0_17clamp_kernel_cudaERNS_18TensorIteratorBaseERKN3c106ScalarES7_ENKUlvE_clEvENKUlvE_clEvEUlhE_St5arrayIPcLm2EEEEviT0_T1_)
        /*0014*/ 	.short	0x0160
        /*0016*/ 	.short	0x0028


	//----- nvinfo : EIATTR_CBANK_PARAM_SIZE
	.align		4
.L_6957:
        /*0018*/ 	.byte	0x03, 0x19
        /*001a*/ 	.short	0x0028


	//----- nvinfo : EIATTR_KPARAM_INFO
	.align		4
        /*001c*/ 	.byte	0x04, 0x17
        /*001e*/ 	.short	(.L_6959 - .L_6958)
.L_6958:
        /*0020*/ 	.word	0x00000000
        /*0024*/ 	.short	0x0002
        /*0026*/ 	.short	0x0018
        /*0028*/ 	.byte	0x00, 0xf0, 0x41, 0x00


	//----- nvinfo : EIATTR_KPARAM_INFO
	.align		4
.L_6959:
        /*002c*/ 	.byte	0x04, 0x17
        /*002e*/ 	.short	(.L_6961 - .L_6960)
.L_6960:
        /*0030*/ 	.word	0x00000000
        /*0034*/ 	.short	0x0001
        /*0036*/ 	.short	0x0008
        /*0038*/ 	.byte	0x00, 0xf0, 0x41, 0x00


	//----- nvinfo : EIATTR_KPARAM_INFO
	.align		4
.L_6961:
        /*003c*/ 	.byte	0x04, 0x17
        /*003e*/ 	.short	(.L_6963 - .L_6962)
.L_6962:
        /*0040*/ 	.word	0x00000000
        /*0044*/ 	.short	0x0000
        /*0046*/ 	.short	0x0000
        /*0048*/ 	.byte	0x00, 0xf0, 0x11, 0x00


	//----- nvinfo : EIATTR_MAXREG_COUNT
	.align		4
.L_6963:
        /*004c*/ 	.byte	0x03, 0x1b
        /*004e*/ 	.short	0x00ff


	//----- nvinfo : EIATTR_MERCURY_ISA_VERSION
	.align		4
        /*0050*/ 	.byte	0x03, 0x5f
        /*0052*/ 	.short	0x0000


	//----- nvinfo : EIATTR_EXIT_INSTR_OFFSETS
	.align		4
        /*0054*/ 	.byte	0x04, 0x1c
        /*0056*/ 	.short	(.L_6965 - .L_6964)


	//   ....[0]....
.L_6964:
        /*0058*/ 	.word	0x00000320


	//   ....[1]....
        /*005c*/ 	.word	0x00000ae0


	//   ....[2]....
        /*0060*/ 	.word	0x00000b30


	//----- nvinfo : EIATTR_MAX_THREADS
	.align		4
.L_6965:
        /*0064*/ 	.byte	0x04, 0x05
        /*0066*/ 	.short	(.L_6967 - .L_6966)
.L_6966:
        /*0068*/ 	.word	0x00000080
        /*006c*/ 	.word	0x00000001
        /*0070*/ 	.word	0x00000001


	//----- nvinfo : EIATTR_CRS_STACK_SIZE
	.align		4
.L_6967:
        /*0074*/ 	.byte	0x04, 0x1e
        /*0076*/ 	.short	(.L_6969 - .L_6968)
.L_6968:
        /*0078*/ 	.word	0x00000000
.L_6969:


//--------------------- .nv.info._ZN2at6native29vectorized_elementwise_kernelILi8EZZZNS0_17clamp_kernel_cudaERNS_18TensorIteratorBaseERKN3c106ScalarES7_ENKUlvE_clEvENKUlvE_clEvEUlhE_St5arrayIPcLm2EEEEviT0_T1_ --------------------------
	.section	.nv.info._ZN2at6native29vectorized_elementwise_kernelILi8EZZZNS0_17clamp_kernel_cudaERNS_18TensorIteratorBaseERKN3c106ScalarES7_ENKUlvE_clEvENKUlvE_clEvEUlhE_St5arrayIPcLm2EEEEviT0_T1_,"",@"SHT_CUDA_INFO"
	.sectionflags	@""
	.align	4


	//----- nvinfo : EIATTR_CUDA_API_VERSION
	.align		4
        /*0000*/ 	.byte	0x04, 0x37
        /*0002*/ 	.short	(.L_6971 - .L_6970)
.L_6970:
        /*0004*/ 	.word	0x00000082


	//----- nvinfo : EIATTR_SW2861232_WAR
	.align		4
.L_6971:
        /*0008*/ 	.byte	0x01, 0x35
	.zero		2


	//----- nvinfo : EIATTR_PARAM_CBANK
	.align		4
        /*000c*/ 	.byte	0x04, 0x0a
        /*000e*/ 	.short	(.L_6973 - .L_6972)
	.align		4
.L_6972:
        /*0010*/ 	.word	index@(.nv.constant0._ZN2at6native29vectorized_elementwise_kernelILi8EZZZNS0_17clamp_kernel_cudaERNS_18TensorIteratorBaseERKN3c106ScalarES7_ENKUlvE_clEvENKUlvE_clEvEUlhE_St5arrayIPcLm2EEEEviT0_T1_)
        /*0014*/ 	.short	0x0160
        /*0016*/ 	.short	0x0028


	//----- nvinfo : EIATTR_CBANK_PARAM_SIZE
	.align		4
.L_6973:
        /*0018*/ 	.byte	0x03, 0x19
        /*001a*/ 	.short	0x0028


	//----- nvinfo : EIATTR_KPARAM_INFO
	.align		4
        /*001c*/ 	.byte	0x04, 0x17
        /*001e*/ 	.short	(.L_6975 - .L_6974)
.L_6974:
        /*0020*/ 	.word	0x00000000
        /*0024*/ 	.short	0x0002
        /*0026*/ 	.short	0x0018
        /*0028*/ 	.byte	0x00, 0xf0, 0x41, 0x00


	//----- nvinfo : EIATTR_KPARAM_INFO
	.align		4
.L_6975:
        /*002c*/ 	.byte	0x04, 0x17
        /*002e*/ 	.short	(.L_6977 - .L_6976)
.L_6976:
        /*0030*/ 	.word	0x00000000
        /*0034*/ 	.short	0x0001
        /*0036*/ 	.short	0x0008
        /*0038*/ 	.byte	0x00, 0xf0, 0x41, 0x00


	//----- nvinfo : EIATTR_KPARAM_INFO
	.align		4
.L_6977:
        /*003c*/ 	.byte	0x04, 0x17
        /*003e*/ 	.short	(.L_6979 - .L_6978)
.L_6978:
        /*0040*/ 	.word	0x00000000
        /*0044*/ 	.short	0x0000
        /*0046*/ 	.short	0x0000
        /*0048*/ 	.byte	0x00, 0xf0, 0x11, 0x00


	//----- nvinfo : EIATTR_MAXREG_COUNT
	.align		4
.L_6979:
        /*004c*/ 	.byte	0x03, 0x1b
        /*004e*/ 	.short	0x00ff


	//----- nvinfo : EIATTR_MERCURY_ISA_VERSION
	.align		4
        /*0050*/ 	.byte	0x03, 0x5f
        /*0052*/ 	.short	0x0000


	//----- nvinfo : EIATTR_EXIT_INSTR_OFFSETS
	.align		4
        /*0054*/ 	.byte	0x04, 0x1c
        /*0056*/ 	.short	(.L_6981 - .L_6980)


	//   ....[0]....
.L_6980:
        /*0058*/ 	.word	0x00000010


	//----- nvinfo : EIATTR_MAX_THREADS
	.align		4
.L_6981:
        /*005c*/ 	.byte	0x04, 0x05
        /*005e*/ 	.short	(.L_6983 - .L_6982)
.L_6982:
        /*0060*/ 	.word	0x00000080
        /*0064*/ 	.word	0x00000001
        /*0068*/ 	.word	0x00000001
.L_6983:


//--------------------- .nv.info._ZN2at6native18elementwise_kernelILi128ELi4EZNS0_15gpu_kernel_implIZZZNS0_16sqrt_kernel_cudaERNS_18TensorIteratorBaseEENKUlvE0_clEvENKUlvE2_clEvEUlN3c108BFloat16EE_EEvS4_RKT_EUliE_EEviT1_ --------------------------
	.section	.nv.info._ZN2at6native18elementwise_kernelILi128ELi4EZNS0_15gpu_kernel_implIZZZNS0_16sqrt_kernel_cudaERNS_18TensorIteratorBaseEENKUlvE0_clEvENKUlvE2_clEvEUlN3c108BFloat16EE_EEvS4_RKT_EUliE_EEviT1_,"",@"SHT_CUDA_INFO"
	.sectionflags	@""
	.align	4


	//----- nvinfo : EIATTR_CUDA_API_VERSION
	.align		4
        /*0000*/ 	.byte	0x04, 0x37
        /*0002*/ 	.short	(.L_6985 - .L_6984)
.L_6984:
        /*0004*/ 	.word	0x00000082


	//----- nvinfo : EIATTR_SW2861232_WAR
	.align		4
.L_6985:
        /*0008*/ 	.byte	0x01, 0x35
	.zero		2


	//----- nvinfo : EIATTR_PARAM_CBANK
	.align		4
        /*000c*/ 	.byte	0x04, 0x0a
        /*000e*/ 	.short	(.L_6987 - .L_6986)
	.align		4
.L_6986:
        /*0010*/ 	.word	index@(.nv.constant0._ZN2at6native18elementwise_kernelILi128ELi4EZNS0_15gpu_kernel_implIZZZNS0_16sqrt_kernel_cudaERNS_18TensorIteratorBaseEENKUlvE0_clEvENKUlvE2_clEvEUlN3c108BFloat16EE_EEvS4_RKT_EUliE_EEviT1_)
        /*0014*/ 	.short	0x0160
        /*0016*/ 	.short	0x0220


	//----- nvinfo : EIATTR_CBANK_PARAM_SIZE
	.align		4
.L_6987:
        /*0018*/ 	.byte	0x03, 0x19
        /*001a*/ 	.short	0x0220


	//----- nvinfo : EIATTR_KPARAM_INFO
	.align		4
        /*001c*/ 	.byte	0x04, 0x17
        /*001e*/ 	.short	(.L_6989 - .L_6988)
.L_6988:
        /*0020*/ 	.word	0x00000000
        /*0024*/ 	.short	0x0001
        /*0026*/ 	.short	0x0008
        /*0028*/ 	.byte	0x00, 0xf0, 0x61, 0x08


	//----- nvinfo : EIATTR_KPARAM_INFO
	.align		4
.L_6989:
        /*002c*/ 	.byte	0x04, 0x17
        /*002e*/ 	.short	(.L_6991 - .L_6990)
.L_6990:
        /*0030*/ 	.word	0x00000000
        /*0034*/ 	.short	0x0000
        /*0036*/ 	.short	0x0000
        /*0038*/ 	.byte	0x00, 0xf0, 0x11, 0x00


	//----- nvinfo : EIATTR_MAXREG_COUNT
	.align		4
.L_6991:
        /*003c*/ 	.byte	0x03, 0x1b
        /*003e*/ 	.short	0x0080


	//----- nvinfo : EIATTR_EXTERNS
	.align		4
        /*0040*/ 	.byte	0x04, 0x0f
        /*0042*/ 	.short	(.L_6993 - .L_6992)


	//   ....[0]....
	.align		4
.L_6992:
        /*0044*/ 	.word	index@(__assertfail)


	//----- nvinfo : EIATTR_MERCURY_ISA_VERSION
	.align		4
.L_6993:
        /*0048*/ 	.byte	0x03, 0x5f
        /*004a*/ 	.short	0x0000


	//----- nvinfo : EIATTR_SYSCALL_OFFSETS
	.align		4
        /*004c*/ 	.byte	0x04, 0x46
        /*004e*/ 	.short	(.L_6995 - .L_6994)


	//   ....[0]....
.L_6994:
        /*0050*/ 	.word	0x00001dd0


	//   ....[1]....
        /*0054*/ 	.word	0x00002d90


	//   ....[2]....
        /*0058*/ 	.word	0x00004bd0


	//   ....[3]....
        /*005c*/ 	.word	0x00005b90


	//   ....[4]....
        /*0060*/ 	.word	0x000079a0


	//   ....[5]....
        /*0064*/ 	.word	0x00008960


	//   ....[6]....
        /*0068*/ 	.word	0x0000a780


	//   ....[7]....
        /*006c*/ 	.word	0x0000b740


	//----- nvinfo : EIATTR_EXIT_INSTR_OFFSETS
	.align		4
.L_6995:
        /*0070*/ 	.byte	0x04, 0x1c
        /*0072*/ 	.short	(.L_6997 - .L_6996)


	//   ....[0]....
.L_6996:
        /*0074*/ 	.word	0x00008a20


	//   ....[1]....
        /*0078*/ 	.word	0x0000a940


	//   ....[2]....
        /*007c*/ 	.word	0x0000a980


	//   ....[3]....
        /*0080*/ 	.word	0x0000aa20


	//   ....[4]....
        /*0084*/ 	.word	0x0000aa60


	//   ....[5]....
        /*0088*/ 	.word	0x0000aaa0


	//   ....[6]....
        /*008c*/ 	.word	0x0000ab30


	//   ....[7]....
        /*0090*/ 	.word	0x0000ab70


	//   ....[8]....
        /*0094*/ 	.word	0x0000ac10


	//   ....[9]....
        /*0098*/ 	.word	0x0000ac60


	//   ....[10]....
        /*009c*/ 	.word	0x0000acb0


	//   ....[11]....
        /*00a0*/ 	.word	0x0000ad80


	//   ....[12]....
        /*00a4*/ 	.word	0x0000ade0


	//   ....[13]....
        /*00a8*/ 	.word	0x0000af70


	//   ....[14]....
        /*00ac*/ 	.word	0x0000b0d0


	//   ....[15]....
        /*00b0*/ 	.word	0x0000b0f0


	//   ....[16]....
        /*00b4*/ 	.word	0x0000b1b0


	//   ....[17]....
        /*00b8*/ 	.word	0x0000b330


	//   ....[18]....
        /*00bc*/ 	.word	0x0000b4b0


	//   ....[19]....
        /*00c0*/ 	.word	0x0000b610


	//   ....[20]....
        /*00c4*/ 	.word	0x0000b750


	//   ....[21]....
        /*00c8*/ 	.word	0x0000b790


	//   ....[22]....
        /*00cc*/ 	.word	0x0000b7d0


	//----- nvinfo : EIATTR_MAX_THREADS
	.align		4
.L_6997:
        /*00d0*/ 	.byte	0x04, 0x05
        /*00d2*/ 	.short	(.L_6999 - .L_6998)
.L_6998:
        /*00d4*/ 	.word	0x00000080
        /*00d8*/ 	.word	0x00000001
        /*00dc*/ 	.word	0x00000001


	//----- nvinfo : EIATTR_CRS_STACK_SIZE
	.align		4
.L_6999:
        /*00e0*/ 	.byte	0x04, 0x1e
        /*00e2*/ 	.short	(.L_7001 - .L_7000)
.L_7000:
        /*00e4*/ 	.word	0x00000000
.L_7001:


//--------------------- .nv.info._ZN2at6native27unrolled_elementwise_kernelIZZZNS0_16sqrt_kernel_cudaERNS_18TensorIteratorBaseEENKUlvE0_clEvENKUlvE2_clEvEUlN3c108BFloat16EE_St5arrayIPcLm2EELi4E23TrivialOffsetCalculatorILi1EjESD_NS0_6memory12LoadWithCastILi1EEENSE_13StoreWithCastILi1EEEEEviT_T0_T2_T3_T4_T5_ --------------------------
	.section	.nv.info._ZN2at6native27unrolled_elementwise_kernelIZZZNS0_16sqrt_kernel_cudaERNS_18TensorIteratorBaseEENKUlvE0_clEvENKUlvE2_clEvEUlN3c108BFloat16EE_St5arrayIPcLm2EELi4E23TrivialOffsetCalculatorILi1EjESD_NS0_6memory12LoadWithCastILi1EEENSE_13StoreWithCastILi1EEEEEviT_T0_T2_T3_T4_T5_,"",@"SHT_CUDA_INFO"
	.sectionflags	@""
	.align	4


	//----- nvinfo : EIATTR_CUDA_API_VERSION
	.align		4
        /*0000*/ 	.byte	0x04, 0x37
        /*0002*/ 	.short	(.L_7003 - .L_7002)
.L_7002:
        /*0004*/ 	.word	0x00000082


	//----- nvinfo : EIATTR_SW2861232_WAR
	.align		4
.L_7003:
        /*0008*/ 	.byte	0x01, 0x35
	.zero		2


	//----- nvinfo : EIATTR_PARAM_CBANK
	.align		4
        /*000c*/ 	.byte	0x04, 0x0a
        /*000e*/ 	.short	(.L_7005 - .L_7004)
	.align		4
.L_7004:
        /*0010*/ 	.word	index@(.nv.constant0._ZN2at6native27unrolled_elementwise_kernelIZZZNS0_16sqrt_kernel_cudaERNS_18TensorIteratorBaseEENKUlvE0_clEvENKUlvE2_clEvEUlN3c108BFloat16EE_St5arrayIPcLm2EELi4E23TrivialOffsetCalculatorILi1EjESD_NS0_6memory12LoadWithCastILi1EEENSE_13StoreWithCastILi1EEEEEviT_T0_T2_T3_T4_T5_)
        /*0014*/ 	.short	0x0160
        /*0016*/ 	.short	0x002c


	//----- nvinfo : EIATTR_CBANK_PARAM_SIZE
	.align		4
.L_7005:
        /*0018*/ 	.byte	0x03, 0x19
        /*001a*/ 	.short	0x002c


	//----- nvinfo : EIATTR_KPARAM_INFO
	.align		4
        /*001c*/ 	.byte	0x04, 0x17
        /*001e*/ 	.short	(.L_7007 - .L_7006)
.L_7006:
        /*0020*/ 	.word	0x00000000
        /*0024*/ 	.short	0x0006
        /*0026*/ 	.short	0x0024
        /*0028*/ 	.byte	0x00, 0xf0, 0x21, 0x00


	//----- nvinfo : EIATTR_KPARAM_INFO
	.align		4
.L_7007:
        /*002c*/ 	.byte	0x04, 0x17
        /*002e*/ 	.short	(.L_7009 - .L_7008)
.L_7008:
        /*0030*/ 	.word	0x00000000
        /*0034*/ 	.short	0x0005
        /*0036*/ 	.short	0x001c
        /*0038*/ 	.byte	0x00, 0xf0, 0x21, 0x00


	//----- nvinfo : EIATTR_KPARAM_INFO
	.align		4
.L_7009:
        /*003c*/ 	.byte	0x04, 0x17
        /*003e*/ 	.short	(.L_7011 - .L_7010)
.L_7010:
        /*0040*/ 	.word	0x00000000
        /*0044*/ 	.short	0x0004
        /*0046*/ 	.short	0x0019
        /*0048*/ 	.byte	0x00, 0xf0, 0x05, 0x00


	//----- nvinfo : EIATTR_KPARAM_INFO
	.align		4
.L_7011:
        /*004c*/ 	.byte	0x04, 0x17
        /*004e*/ 	.short	(.L_7013 - .L_7012)
.L_7012:
        /*0050*/ 	.word	0x00000000
        /*0054*/ 	.short	0x0003
        /*0056*/ 	.short	0x0018
        /*0058*/ 	.byte	0x00, 0xf0, 0x05, 0x00


	//----- nvinfo : EIATTR_KPARAM_INFO
	.align		4
.L_7013:
        /*005c*/ 	.byte	0x04, 0x17
        /*005e*/ 	.short	(.L_7015 - .L_7014)
.L_7014:
        /*0060*/ 	.word	0x00000000
        /*0064*/ 	.short	0x0002
        /*0066*/ 	.short	0x0008
        /*0068*/ 	.byte	0x00, 0xf0, 0x41, 0x00


	//----- nvinfo : EIATTR_KPARAM_INFO
	.align		4
.L_7015:
        /*006c*/ 	.byte	0x04, 0x17
        /*006e*/ 	.short	(.L_7017 - .L_7016)
.L_7016:
        /*0070*/ 	.word	0x00000000
        /*0074*/ 	.short	0x0001
        /*0076*/ 	.short	0x0004
        /*0078*/ 	.byte	0x00, 0xf0, 0x05, 0x00


	//----- nvinfo : EIATTR_KPARAM_INFO
	.align		4
.L_7017:
        /*007c*/ 	.byte	0x04, 0x17
        /*007e*/ 	.short	(.L_7019 - .L_7018)
.L_7018:
        /*0080*/ 	.word	0x00000000
        /*0084*/ 	.short	0x0000
        /*0086*/ 	.short	0x0000
        /*0088*/ 	.byte	0x00, 0xf0, 0x11, 0x00


	//----- nvinfo : EIATTR_MAXREG_COUNT
	.align		4
.L_7019:
        /*008c*/ 	.byte	0x03, 0x1b
        /*008e*/ 	.short	0x00ff


	//----- nvinfo : EIATTR_EXTERNS
	.align		4
        /*0090*/ 	.byte	0x04, 0x0f
        /*0092*/ 	.short	(.L_7021 - .L_7020)


	//   ....[0]....
	.align		4
.L_7020:
        /*0094*/ 	.word	index@(__assertfail)


	//----- nvinfo : EIATTR_MERCURY_ISA_VERSION
	.align		4
.L_7021:
        /*0098*/ 	.byte	0x03, 0x5f
        /*009a*/ 	.short	0x0000


	//----- nvinfo : EIATTR_SYSCALL_OFFSETS
	.align		4
        /*009c*/ 	.byte	0x04, 0x46
        /*009e*/ 	.short	(.L_7023 - .L_7022)


	//   ....[0]....
.L_7022:
        /*00a0*/ 	.word	0x000010a0


	//   ....[1]....
        /*00a4*/ 	.word	0x000021a0


	//   ....[2]....
        /*00a8*/ 	.word	0x000032b0


	//   ....[3]....
        /*00ac*/ 	.word	0x00004390


	//   ....[4]....
        /*00b0*/ 	.word	0x00005630


	//   ....[5]....
        /*00b4*/ 	.word	0x00006660


	//   ....[6]....
        /*00b8*/ 	.word	0x00007650


	//   ....[7]....
        /*00bc*/ 	.word	0x00008640


	//----- nvinfo : EIATTR_EXIT_INSTR_OFFSETS
	.align		4
.L_7023:
        /*00c0*/ 	.byte	0x04, 0x1c
        /*00c2*/ 	.short	(.L_7025 - .L_7024)


	//   ....[0]....
.L_7024:
        /*00c4*/ 	.word	0x00007710


	//   ....[1]....
        /*00c8*/ 	.word	0x00007840


	//   ....[2]....
        /*00cc*/ 	.word	0x00007880


	//   ....[3]....
        /*00d0*/ 	.word	0x00007920


	//   ....[4]....
        /*00d4*/ 	.word	0x00007960


	//   ....[5]....
        /*00d8*/ 	.word	0x000079a0


	//   ....[6]....
        /*00dc*/ 	.word	0x00007a30


	//   ....[7]....
        /*00e0*/ 	.word	0x00007a70


	//   ....[8]....
        /*00e4*/ 	.word	0x00007b10


	//   ....[9]....
        /*00e8*/ 	.word	0x00007b60


	//   ....[10]....
        /*00ec*/ 	.word	0x00007bb0


	//   ....[11]....
        /*00f0*/ 	.word	0x00007c80


	//   ....[12]....
        /*00f4*/ 	.word	0x00007ce0


	//   ....[13]....
        /*00f8*/ 	.word	0x00007e70


	//   ....[14]....
        /*00fc*/ 	.word	0x00007fd0


	//   ....[15]....
        /*0100*/ 	.word	0x00007ff0


	//   ....[16]....
        /*0104*/ 	.word	0x000080b0


	//   ....[17]....
        /*0108*/ 	.word	0x00008230


	//   ....[18]....
        /*010c*/ 	.word	0x000083b0


	//   ....[19]....
        /*0110*/ 	.word	0x00008510


	//   ....[20]....
        /*0114*/ 	.word	0x00008650


	//   ....[21]....
        /*0118*/ 	.word	0x00008690


	//   ....[22]....
        /*011c*/ 	.word	0x000086d0


	//----- nvinfo : EIATTR_MAX_THREADS
	.align		4
.L_7025:
        /*0120*/ 	.byte	0x04, 0x05
        /*0122*/ 	.short	(.L_7027 - .L_7026)
.L_7026:
        /*0124*/ 	.word	0x00000080
        /*0128*/ 	.word	0x00000001
        /*012c*/ 	.word	0x00000001


	//----- nvinfo : EIATTR_CRS_STACK_SIZE
	.align		4
.L_7027:
        /*0130*/ 	.byte	0x04, 0x1e
        /*0132*/ 	.short	(.L_7029 - .L_7028)
.L_7028:
        /*0134*/ 	.word	0x00000000
.L_7029:


//--------------------- .nv.info._ZN2at6native18elementwise_kernelILi128ELi4EZNS0_22gpu_kernel_impl_nocastIZZZNS0_16sqrt_kernel_cudaERNS_18TensorIteratorBaseEENKUlvE0_clEvENKUlvE2_clEvEUlN3c108BFloat16EE_EEvS4_RKT_EUliE_EEviT1_ --------------------------
	.section	.nv.info._ZN2at6native18elementwise_kernelILi128ELi4EZNS0_22gpu_kernel_impl_nocastIZZZNS0_16sqrt_kernel_cudaERNS_18TensorIteratorBaseEENKUlvE0_clEvENKUlvE2_clEvEUlN3c108BFloat16EE_EEvS4_RKT_EUliE_EEviT1_,"",@"SHT_CUDA_INFO"
	.sectionflags	@""
	.align	4


	//----- nvinfo : EIATTR_CUDA_API_VERSION
	.align		4
        /*0000*/ 	.byte	0x04, 0x37
        /*0002*/ 	.short	(.L_7031 - .L_7030)
.L_7030:
        /*0004*/ 	.word	0x00000082


	//----- nvinfo : EIATTR_SW2861232_WAR
	.align		4
.L_7031:
        /*0008*/ 	.byte	0x01, 0x35
	.zero		2


	//----- nvinfo : EIATTR_PARAM_CBANK
	.align		4
        /*000c*/ 	.byte	0x04, 0x0a
        /*000e*/ 	.short	(.L_7033 - .L_7032)
	.align		4
.L_7032:
        /*0010*/ 	.word	index@(.nv.constant0._ZN2at6native18elementwise_kernelILi128ELi4EZNS0_22gpu_kernel_impl_nocastIZZZNS0_16sqrt_kernel_cudaERNS_18TensorIteratorBaseEENKUlvE0_clEvENKUlvE2_clEvEUlN3c108BFloat16EE_EEvS4_RKT_EUliE_EEviT1_)
        /*0014*/ 	.short	0x0160
        /*0016*/ 	.short	0x0220


	//----- nvinfo : EIATTR_CBANK_PARAM_SIZE
	.align		4
.L_7033:
        /*0018*/ 	.byte	0x03, 0x19
        /*001a*/ 	.short	0x0220


	//----- nvinfo : EIATTR_KPARAM_INFO
	.align		4
        /*001c*/ 	.byte	0x04, 0x17
        /*001e*/ 	.short	(.L_7035 - .L_7034)
.L_7034:
        /*0020*/ 	.word	0x00000000
        /*0024*/ 	.short	0x0001
        /*0026*/ 	.short	0x0008
        /*0028*/ 	.byte	0x00, 0xf0, 0x61, 0x08


	//----- nvinfo : EIATTR_KPARAM_INFO
	.align		4
.L_7035:
        /*002c*/ 	.byte	0x04, 0x17
        /*002e*/ 	.short	(.L_7037 - .L_7036)
.L_7036:
        /*0030*/ 	.word	0x00000000
        /*0034*/ 	.short	0x0000
        /*0036*/ 	.short	0x0000
        /*0038*/ 	.byte	0x00, 0xf0, 0x11, 0x00


	//----- nvinfo : EIATTR_MAXREG_COUNT
	.align		4
.L_7037:
        /*003c*/ 	.byte	0x03, 0x1b
        /*003e*/ 	.short	0x0080


	//----- nvinfo : EIATTR_MERCURY_ISA_VERSION
	.align		4
        /*0040*/ 	.byte	0x03, 0x5f
        /*0042*/ 	.short	0x0000


	//----- nvinfo : EIATTR_EXIT_INSTR_OFFSETS
	.align		4
        /*0044*/ 	.byte	0x04, 0x1c
        /*0046*/ 	.short	(.L_7039 - .L_7038)


	//   ....[0]....
.L_7038:
        /*0048*/ 	.word	0x00002d70


	//   ....[1]....
        /*004c*/ 	.word	0x00003c40


	//----- nvinfo : EIATTR_MAX_THREADS
	.align		4
.L_7039:
        /*0050*/ 	.byte	0x04, 0x05
        /*0052*/ 	.short	(.L_7041 - .L_7040)
.L_7040:
        /*0054*/ 	.word	0x00000080
        /*0058*/ 	.word	0x00000001
        /*005c*/ 	.word	0x00000001


	//----- nvinfo : EIATTR_CRS_STACK_SIZE
	.align		4
.L_7041:
        /*0060*/ 	.byte	0x04, 0x1e
        /*0062*/ 	.short	(.L_7043 - .L_7042)
.L_7042:
        /*0064*/ 	.word	0x00000000
.L_7043:


//--------------------- .nv.info._ZN2at6native27unrolled_elementwise_kernelIZZZNS0_16sqrt_kernel_cudaERNS_18TensorIteratorBaseEENKUlvE0_clEvENKUlvE2_clEvEUlN3c108BFloat16EE_St5arrayIPcLm2EELi4E23TrivialOffsetCalculatorILi1EjESD_NS0_6memory15LoadWithoutCastENSE_16StoreWithoutCastEEEviT_T0_T2_T3_T4_T5_ --------------------------
	.section	.nv.info._ZN2at6native27unrolled_elementwise_kernelIZZZNS0_16sqrt_kernel_cudaERNS_18TensorIteratorBaseEENKUlvE0_clEvENKUlvE2_clEvEUlN3c108BFloat16EE_St5arrayIPcLm2EELi4E23TrivialOffsetCalculatorILi1EjESD_NS0_6memory15LoadWithoutCastENSE_16StoreWithoutCastEEEviT_T0_T2_T3_T4_T5_,"",@"SHT_CUDA_INFO"
	.sectionflags	@""
	.align	4


	//----- nvinfo : EIATTR_CUDA_API_VERSION
	.align		4
        /*0000*/ 	.byte	0x04, 0x37
        /*0002*/ 	.short	(.L_7045 - .L_7044)
.L_7044:
        /*0004*/ 	.word	0x00000082


	//----- nvinfo : EIATTR_SW2861232_WAR
	.align		4
.L_7045:
        /*0008*/ 	.byte	0x01, 0x35
	.zero		2


	//----- nvinfo : EIATTR_PARAM_CBANK
	.align		4
        /*000c*/ 	.byte	0x04, 0x0a
        /*000e*/ 	.short	(.L_7047 - .L_7046)
	.align		4
.L_7046:
        /*0010*/ 	.word	index@(.nv.constant0._ZN2at6native27unrolled_elementwise_kernelIZZZNS0_16sqrt_kernel_cudaERNS_18TensorIteratorBaseEENKUlvE0_clEvENKUlvE2_clEvEUlN3c108BFloat16EE_St5arrayIPcLm2EELi4E23TrivialOffsetCalculatorILi1EjESD_NS0_6memory15LoadWithoutCastENSE_16StoreWithoutCastEEEviT_T0_T2_T3_T4_T5_)
        /*0014*/ 	.short	0x0160
        /*0016*/ 	.short	0x001c


	//----- nvinfo : EIATTR_CBANK_PARAM_SIZE
	.align		4
.L_7047:
        /*0018*/ 	.byte	0x03, 0x19
        /*001a*/ 	.short	0x001c


	//----- nvinfo : EIATTR_KPARAM_INFO
	.align		4
        /*001c*/ 	.byte	0x04, 0x17
        /*001e*/ 	.short	(.L_7049 - .L_7048)
.L_7048:
        /*0020*/ 	.word	0x00000000
        /*0024*/ 	.short	0x0006
        /*0026*/ 	.short	0x001b
        /*0028*/ 	.byte	0x00, 0xf0, 0x05, 0x00


	//----- nvinfo : EIATTR_KPARAM_INFO
	.align		4
.L_7049:
        /*002c*/ 	.byte	0x04, 0x17
        /*002e*/ 	.short	(.L_7051 - .L_7050)
.L_7050:
        /*0030*/ 	.word	0x00000000
        /*0034*/ 	.short	0x0005
        /*0036*/ 	.short	0x001a
        /*0038*/ 	.byte	0x00, 0xf0, 0x05, 0x00


	//----- nvinfo : EIATTR_KPARAM_INFO
	.align		4
.L_7051:
        /*003c*/ 	.byte	0x04, 0x17
        /*003e*/ 	.short	(.L_7053 - .L_7052)
.L_7052:
        /*0040*/ 	.word	0x00000000
        /*0044*/ 	.short	0x0004
        /*0046*/ 	.short	0x0019
        /*0048*/ 	.byte	0x00, 0xf0, 0x05, 0x00


	//----- nvinfo : EIATTR_KPARAM_INFO
	.align		4
.L_7053:
        /*004c*/ 	.byte	0x04, 0x17
        /*004e*/ 	.short	(.L_7055 - .L_7054)
.L_7054:
        /*0050*/ 	.word	0x00000000
        /*0054*/ 	.short	0x0003
        /*0056*/ 	.short	0x0018
        /*0058*/ 	.byte	0x00, 0xf0, 0x05, 0x00


	//----- nvinfo : EIATTR_KPARAM_INFO
	.align		4
.L_7055:
        /*005c*/ 	.byte	0x04, 0x17
        /*005e*/ 	.short	(.L_7057 - .L_7056)
.L_7056:
        /*0060*/ 	.word	0x00000000
        /*0064*/ 	.short	0x0002
        /*0066*/ 	.short	0x0008
        /*0068*/ 	.byte	0x00, 0xf0, 0x41, 0x00


	//----- nvinfo : EIATTR_KPARAM_INFO
	.align		4
.L_7057:
        /*006c*/ 	.byte	0x04, 0x17
        /*006e*/ 	.short	(.L_7059 - .L_7058)
.L_7058:
        /*0070*/ 	.word	0x00000000
        /*0074*/ 	.short	0x0001
        /*0076*/ 	.short	0x0004
        /*0078*/ 	.byte	0x00, 0xf0, 0x05, 0x00


	//----- nvinfo : EIATTR_KPARAM_INFO
	.align		4
.L_7059:
        /*007c*/ 	.byte	0x04, 0x17
        /*007e*/ 	.short	(.L_7061 - .L_7060)
.L_7060:
        /*0080*/ 	.word	0x00000000
        /*0084*/ 	.short	0x0000
        /*0086*/ 	.short	0x0000
        /*0088*/ 	.byte	0x00, 0xf0, 0x11, 0x00


	//----- nvinfo : EIATTR_MAXREG_COUNT
	.align		4
.L_7061:
        /*008c*/ 	.byte	0x03, 0x1b
        /*008e*/ 	.short	0x00ff


	//----- nvinfo : EIATTR_MERCURY_ISA_VERSION
	.align		4
        /*0090*/ 	.byte	0x03, 0x5f
        /*0092*/ 	.short	0x0000


	//----- nvinfo : EIATTR_EXIT_INSTR_OFFSETS
	.align		4
        /*0094*/ 	.byte	0x04, 0x1c
        /*0096*/ 	.short	(.L_7063 - .L_7062)


	//   ....[0]....
.L_7062:
        /*0098*/ 	.word	0x00000480


	//   ....[1]....
        /*009c*/ 	.word	0x000004d0


	//----- nvinfo : EIATTR_MAX_THREADS
	.align		4
.L_7063:
        /*00a0*/ 	.byte	0x04, 0x05
        /*00a2*/ 	.short	(.L_7065 - .L_7064)
.L_7064:
        /*00a4*/ 	.word	0x00000080
        /*00a8*/ 	.word	0x00000001
        /*00ac*/ 	.word	0x00000001


	//----- nvinfo : EIATTR_CRS_STACK_SIZE
	.align		4
.L_7065:
        /*00b0*/ 	.byte	0x04, 0x1e
        /*00b2*/ 	.short	(.L_7067 - .L_7066)
.L_7066:
        /*00b4*/ 	.word	0x00000000
.L_7067:


//--------------------- .nv.info._ZN2at6native29vectorized_elementwise_kernelILi2EZZZNS0_16sqrt_kernel_cudaERNS_18TensorIteratorBaseEENKUlvE0_clEvENKUlvE2_clEvEUlN3c108BFloat16EE_St5arrayIPcLm2EEEEviT0_T1_ --------------------------
	.section	.nv.info._ZN2at6native29vectorized_elementwise_kernelILi2EZZZNS0_16sqrt_kernel_cudaERNS_18TensorIteratorBaseEENKUlvE0_clEvENKUlvE2_clEvEUlN3c108BFloat16EE_St5arrayIPcLm2EEEEviT0_T1_,"",@"SHT_CUDA_INFO"
	.sectionflags	@""
	.align	4


	//----- nvinfo : EIATTR_CUDA_API_VERSION
	.align		4
        /*0000*/ 	.byte	0x04, 0x37
        /*0002*/ 	.short	(.L_7069 - .L_7068)
.L_7068:
        /*0004*/ 	.word	0x00000082


	//----- nvinfo : EIATTR_SW2861232_WAR
	.align		4
.L_7069:
        /*0008*/ 	.byte	0x01, 0x35
	.zero		2


	//----- nvinfo : EIATTR_PARAM_CBANK
	.align		4
        /*000c*/ 	.byte	0x04, 0x0a
        /*000e*/ 	.short	(.L_7071 - .L_7070)
	.align		4
.L_7070:
        /*0010*/ 	.word	index@(.nv.constant0._ZN2at6native29vectorized_elementwise_kernelILi2EZZZNS0_16sqrt_kernel_cudaERNS_18TensorIteratorBaseEENKUlvE0_clEvENKUlvE2_clEvEUlN3c108BFloat16EE_St5arrayIPcLm2EEEEviT0_T1_)
        /*0014*/ 	.short	0x0160
        /*0016*/ 	.short	0x0018


	//----- nvinfo : EIATTR_CBANK_PARAM_SIZE
	.align		4
.L_7071:
        /*0018*/ 	.byte	0x03, 0x19
        /*001a*/ 	.short	0x0018


	//----- nvinfo : EIATTR_KPARAM_INFO
	.align		4
        /*001c*/ 	.byte	0x04, 0x17
        /*001e*/ 	.short	(.L_7073 - .L_7072)
.L_7072:
        /*0020*/ 	.word	0x00000000
        /*0024*/ 	.short	0x0002
        /*0026*/ 	.short	0x0008
        /*0028*/ 	.byte	0x00, 0xf0, 0x41, 0x00


	//----- nvinfo : EIATTR_KPARAM_INFO
	.align		4
.L_7073:
        /*002c*/ 	.byte	0x04, 0x17
        /*002e*/ 	.short	(.L_7075 - .L_7074)
.L_7074:
        /*0030*/ 	.word	0x00000000
        /*0034*/ 	.short	0x0001
        /*0036*/ 	.short	0x0004
        /*0038*/ 	.byte	0x00, 0xf0, 0x05, 0x00


	//----- nvinfo : EIATTR_KPARAM_INFO
	.align		4
.L_7075:
        /*003c*/ 	.byte	0x04, 0x17
        /*003e*/ 	.short	(.L_7077 - .L_7076)
.L_7076:
        /*0040*/ 	.word	0x00000000
        /*0044*/ 	.short	0x0000
        /*0046*/ 	.short	0x0000
        /*0048*/ 	.byte	0x00, 0xf0, 0x11, 0x00


	//----- nvinfo : EIATTR_MAXREG_COUNT
	.align		4
.L_7077:
        /*004c*/ 	.byte	0x03, 0x1b
        /*004e*/ 	.short	0x00ff


	//----- nvinfo : EIATTR_MERCURY_ISA_VERSION
	.align		4
        /*0050*/ 	.byte	0x03, 0x5f
        /*0052*/ 	.short	0x0000


	//----- nvinfo : EIATTR_EXIT_INSTR_OFFSETS
	.align		4
        /*0054*/ 	.byte	0x04, 0x1c
        /*0056*/ 	.short	(.L_7079 - .L_7078)


	//   ....[0]....
.L_7078:
        /*0058*/ 	.word	0x00000290


	//   ....[1]....
        /*005c*/ 	.word	0x00000c10


	//   ....[2]....
        /*0060*/ 	.word	0x00000c60


	//----- nvinfo : EIATTR_MAX_THREADS
	.align		4
.L_7079:
        /*0064*/ 	.byte	0x04, 0x05
        /*0066*/ 	.short	(.L_7081 - .L_7080)
.L_7080:
        /*0068*/ 	.word	0x00000080
        /*006c*/ 	.word	0x00000001
        /*0070*/ 	.word	0x00000001


	//----- nvinfo : EIATTR_CRS_STACK_SIZE
	.align		4
.L_7081:
        /*0074*/ 	.byte	0x04, 0x1e
        /*0076*/ 	.short	(.L_7083 - .L_7082)
.L_7082:
        /*0078*/ 	.word	0x00000000
.L_7083:


//--------------------- .nv.info._ZN2at6native29vectorized_elementwise_kernelILi4EZZZNS0_16sqrt_kernel_cudaERNS_18TensorIteratorBaseEENKUlvE0_clEvENKUlvE2_clEvEUlN3c108BFloat16EE_St5arrayIPcLm2EEEEviT0_T1_ --------------------------
	.section	.nv.info._ZN2at6native29vectorized_elementwise_kernelILi4EZZZNS0_16sqrt_kernel_cudaERNS_18TensorIteratorBaseEENKUlvE0_clEvENKUlvE2_clEvEUlN3c108BFloat16EE_St5arrayIPcLm2EEEEviT0_T1_,"",@"SHT_CUDA_INFO"
	.sectionflags	@""
	.align	4


	//----- nvinfo : EIATTR_CUDA_API_VERSION
	.align		4
        /*0000*/ 	.byte	0x04, 0x37
        /*0002*/ 	.short	(.L_7085 - .L_7084)
.L_7084:
        /*0004*/ 	.word	0x00000082


	//----- nvinfo : EIATTR_SW2861232_WAR
	.align		4
.L_7085:
        /*0008*/ 	.byte	0x01, 0x35
	.zero		2


	//----- nvinfo : EIATTR_PARAM_CBANK
	.align		4
        /*000c*/ 	.byte	0x04, 0x0a
        /*000e*/ 	.short	(.L_7087 - .L_7086)
	.align		4
.L_7086:
        /*0010*/ 	.word	index@(.nv.constant0._ZN2at6native29vectorized_elementwise_kernelILi4EZZZNS0_16sqrt_kernel_cudaERNS_18TensorIteratorBaseEENKUlvE0_clEvENKUlvE2_clEvEUlN3c108BFloat16EE_St5arrayIPcLm2EEEEviT0_T1_)
        /*0014*/ 	.short	0x0160
        /*0016*/ 	.short	0x0018


	//----- nvinfo : EIATTR_CBANK_PARAM_SIZE
	.align		4
.L_7087:
        /*0018*/ 	.byte	0x03, 0x19
        /*001a*/ 	.short	0x0018


	//----- nvinfo : EIATTR_KPARAM_INFO
	.align		4
        /*001c*/ 	.byte	0x04, 0x17
        /*001e*/ 	.short	(.L_7089 - .L_7088)
.L_7088:
        /*0020*/ 	.word	0x00000000
        /*0024*/ 	.short	0x0002
        /*0026*/ 	.short	0x0008
        /*0028*/ 	.byte	0x00, 0xf0, 0x41, 0x00


	//----- nvinfo : EIATTR_KPARAM_INFO
	.align		4
.L_7089:
        /*002c*/ 	.byte	0x04, 0x17
        /*002e*/ 	.short	(.L_7091 - .L_7090)
.L_7090:
        /*0030*/ 	.word	0x00000000
        /*0034*/ 	.short	0x0001
        /*0036*/ 	.short	0x0004
        /*0038*/ 	.byte	0x00, 0xf0, 0x05, 0x00


	//----- nvinfo : EIATTR_KPARAM_INFO
	.align		4
.L_7091:
        /*003c*/ 	.byte	0x04, 0x17
        /*003e*/ 	.short	(.L_7093 - .L_7092)
.L_7092:
        /*0040*/ 	.word	0x00000000
        /*0044*/ 	.short	0x0000
        /*0046*/ 	.short	0x0000
        /*0048*/ 	.byte	0x00, 0xf0, 0x11, 0x00


	//----- nvinfo : EIATTR_MAXREG_COUNT
	.align		4
.L_7093:
        /*004c*/ 	.byte	0x03, 0x1b
        /*004e*/ 	.short	0x00ff


	//----- nvinfo : EIATTR_MERCURY_ISA_VERSION
	.align		4
        /*0050*/ 	.byte	0x03, 0x5f
        /*0052*/ 	.short	0x0000


	//----- nvinfo : EIATTR_EXIT_INSTR_OFFSETS
	.align		4
        /*0054*/ 	.byte	0x04, 0x1c
        /*0056*/ 	.short	(.L_7095 - .L_7094)


	//   ....[0]....
.L_7094:
        /*0058*/ 	.word	0x00000250


	//   ....[1]....
        /*005c*/ 	.word	0x00000bd0


	//   ....[2]....
        /*0060*/ 	.word	0x00000c20


	//----- nvinfo : EIATTR_MAX_THREADS
	.align		4
.L_7095:
        /*0064*/ 	.byte	0x04, 0x05
        /*0066*/ 	.short	(.L_7097 - .L_7096)
.L_7096:
        /*0068*/ 	.word	0x00000080
        /*006c*/ 	.word	0x00000001
        /*0070*/ 	.word	0x00000001


	//----- nvinfo : EIATTR_CRS_STACK_SIZE
	.align		4
.L_7097:
        /*0074*/ 	.byte	0x04, 0x1e
        /*0076*/ 	.short	(.L_7099 - .L_7098)
.L_7098:
        /*0078*/ 	.word	0x00000000
.L_7099:


//--------------------- .nv.info._ZN2at6native29vectorized_elementwise_kernelILi8EZZZNS0_16sqrt_kernel_cudaERNS_18TensorIteratorBaseEENKUlvE0_clEvENKUlvE2_clEvEUlN3c108BFloat16EE_St5arrayIPcLm2EEEEviT0_T1_ --------------------------
	.section	.nv.info._ZN2at6native29vectorized_elementwise_kernelILi8EZZZNS0_16sqrt_kernel_cudaERNS_18TensorIteratorBaseEENKUlvE0_clEvENKUlvE2_clEvEUlN3c108BFloat16EE_St5arrayIPcLm2EEEEviT0_T1_,"",@"SHT_CUDA_INFO"
	.sectionflags	@""
	.align	4


	//----- nvinfo : EIATTR_CUDA_API_VERSION
	.align		4
        /*0000*/ 	.byte	0x04, 0x37
        /*0002*/ 	.short	(.L_7101 - .L_7100)
.L_7100:
        /*0004*/ 	.word	0x00000082


	//----- nvinfo : EIATTR_SW2861232_WAR
	.align		4
.L_7101:
        /*0008*/ 	.byte	0x01, 0x35
	.zero		2


	//----- nvinfo : EIATTR_PARAM_CBANK
	.align		4
        /*000c*/ 	.byte	0x04, 0x0a
        /*000e*/ 	.short	(.L_7103 - .L_7102)
	.align		4
.L_7102:
        /*0010*/ 	.word	index@(.nv.constant0._ZN2at6native29vectorized_elementwise_kernelILi8EZZZNS0_16sqrt_kernel_cudaERNS_18TensorIteratorBaseEENKUlvE0_clEvENKUlvE2_clEvEUlN3c108BFloat16EE_St5arrayIPcLm2EEEEviT0_T1_)
        /*0014*/ 	.short	0x0160
        /*0016*/ 	.short	0x0018


	//----- nvinfo : EIATTR_CBANK_PARAM_SIZE
	.align		4
.L_7103:
        /*0018*/ 	.byte	0x03, 0x19
        /*001a*/ 	.short	0x0018


	//----- nvinfo : EIATTR_KPARAM_INFO
	.align		4
        /*001c*/ 	.byte	0x04, 0x17
        /*001e*/ 	.short	(.L_7105 - .L_7104)
.L_7104:
        /*0020*/ 	.word	0x00000000
        /*0024*/ 	.short	0x0002
        /*0026*/ 	.short	0x0008
        /*0028*/ 	.byte	0x00, 0xf0, 0x41, 0x00


	//----- nvinfo : EIATTR_KPARAM_INFO
	.align		4
.L_7105:
        /*002c*/ 	.byte	0x04, 0x17
        /*002e*/ 	.short	(.L_7107 - .L_7106)
.L_7106:
        /*0030*/ 	.word	0x00000000
        /*0034*/ 	.short	0x0001
        /*0036*/ 	.short	0x0004
        /*0038*/ 	.byte	0x00, 0xf0, 0x05, 0x00


	//----- nvinfo : EIATTR_KPARAM_INFO
	.align		4
.L_7107:
        /*003c*/ 	.byte	0x04, 0x17
        /*003e*/ 	.short	(.L_7109 - .L_7108)
.L_7108:
        /*0040*/ 	.word	0x00000000
        /*0044*/ 	.short	0x0000
        /*0046*/ 	.short	0x0000
        /*0048*/ 	.byte	0x00, 0xf0, 0x11, 0x00


	//----- nvinfo : EIATTR_MAXREG_COUNT
	.align		4
.L_7109:
        /*004c*/ 	.byte	0x03, 0x1b
        /*004e*/ 	.short	0x00ff


	//----- nvinfo : EIATTR_MERCURY_ISA_VERSION
	.align		4
        /*0050*/ 	.byte	0x03, 0x5f
        /*0052*/ 	.short	0x0000


	//----- nvinfo : EIATTR_EXIT_INSTR_OFFSETS
	.align		4
        /*0054*/ 	.byte	0x04, 0x1c
        /*0056*/ 	.short	(.L_7111 - .L_7110)


	//   ....[0]....
.L_7110:
        /*0058*/ 	.word	0x00000010


	//----- nvinfo : EIATTR_MAX_THREADS
	.align		4
.L_7111:
        /*005c*/ 	.byte	0x04, 0x05
        /*005e*/ 	.short	(.L_7113 - .L_7112)
.L_7112:
        /*0060*/ 	.word	0x00000080
        /*0064*/ 	.word	0x00000001
        /*0068*/ 	.word	0x00000001
.L_7113:


//--------------------- .nv.info._ZN2at6native18elementwise_kernelILi128ELi4EZNS0_15gpu_kernel_implIZZZNS0_16sqrt_kernel_cudaERNS_18TensorIteratorBaseEENKUlvE0_clEvENKUlvE1_clEvEUlN3c104HalfEE_EEvS4_RKT_EUliE_EEviT1_ --------------------------
	.section	.nv.info._ZN2at6native18elementwise_kernelILi128ELi4EZNS0_15gpu_kernel_implIZZZNS0_16sqrt_kernel_cudaERNS_18TensorIteratorBaseEENKUlvE0_clEvENKUlvE1_clEvEUlN3c104HalfEE_EEvS4_RKT_EUliE_EEviT1_,"",@"SHT_CUDA_INFO"
	.sectionflags	@""
	.align	4


	//----- nvinfo : EIATTR_CUDA_API_VERSION
	.align		4
        /*0000*/ 	.byte	0x04, 0x37
        /*0002*/ 	.short	(.L_7115 - .L_7114)
.L_7114:
        /*0004*/ 	.word	0x00000082


	//----- nvinfo : EIATTR_SW2861232_WAR
	.align		4
.L_7115:
        /*0008*/ 	.byte	0x01, 0x35
	.zero		2


	//----- nvinfo : EIATTR_PARAM_CBANK
	.align		4
        /*000c*/ 	.byte	0x04, 0x0a
        /*000e*/ 	.short	(.L_7117 - .L_7116)
	.align		4
.L_7116:
        /*0010*/ 	.word	index@(.nv.constant0._ZN2at6native18elementwise_kernelILi128ELi4EZNS0_15gpu_kernel_implIZZZNS0_16sqrt_kernel_cudaERNS_18TensorIteratorBaseEENKUlvE0_clEvENKUlvE1_clEvEUlN3c104HalfEE_EEvS4_RKT_EUliE_EEviT1_)
        /*0014*/ 	.short	0x0160
        /*0016*/ 	.short	0x0220


	//----- nvinfo : EIATTR_CBANK_PARAM_SIZE
	.align		4
.L_7117:
        /*0018*/ 	.byte	0x03, 0x19
        /*001a*/ 	.short	0x0220


	//----- nvinfo : EIATTR_KPARAM_INFO
	.align		4
        /*001c*/ 	.byte	0x04, 0x17
        /*001e*/ 	.short	(.L_7119 - .L_7118)
.L_7118:
        /*0020*/ 	.word	0x00000000
        /*0024*/ 	.short	0x0001
        /*0026*/ 	.short	0x0008
        /*0028*/ 	.byte	0x00, 0xf0, 0x61, 0x08


	//----- nvinfo : EIATTR_KPARAM_INFO
	.align		4
.L_7119:
        /*002c*/ 	.byte	0x04, 0x17
        /*002e*/ 	.short	(.L_7121 - .L_7120)
.L_7120:
        /*0030*/ 	.word	0x00000000
        /*0034*/ 	.short	0x0000
        /*0036*/ 	.short	0x0000
        /*0038*/ 	.byte	0x00, 0xf0, 0x11, 0x00


	//----- nvinfo : EIATTR_MAXREG_COUNT
	.align		4
.L_7121:
        /*003c*/ 	.byte	0x03, 0x1b
        /*003e*/ 	.short	0x0080


	//----- nvinfo : EIATTR_EXTERNS
	.align		4
        /*0040*/ 	.byte	0x04, 0x0f
        /*0042*/ 	.short	(.L_7123 - .L_7122)


	//   ....[0]....
	.align		4
.L_7122:
        /*0044*/ 	.word	index@(__assertfail)


	//----- nvinfo : EIATTR_MERCURY_ISA_VERSION
	.align		4
.L_7123:
        /*0048*/ 	.byte	0x03, 0x5f
        /*004a*/ 	.short	0x0000


	//----- nvinfo : EIATTR_SYSCALL_OFFSETS
	.align		4
        /*004c*/ 	.byte	0x04, 0x46
        /*004e*/ 	.short	(.L_7125 - .L_7124)


	//   ....[0]....
.L_7124:
        /*0050*/ 	.word	0x00001db0


	//   ....[1]....
        /*0054*/ 	.word	0x00002d70


	//   ....[2]....
        /*0058*/ 	.word	0x00004b90


	//   ....[3]....
        /*005c*/ 	.word	0x00005b50


	//   ....[4]....
        /*0060*/ 	.word	0x00007940


	//   ....[5]....
        /*0064*/ 	.word	0x00008900


	//   ....[6]....
        /*0068*/ 	.word	0x0000a700


	//   ....[7]....
        /*006c*/ 	.word	0x0000b6c0


	//----- nvinfo : EIATTR_EXIT_INSTR_OFFSETS
	.align		4
.L_7125:
        /*0070*/ 	.byte	0x04, 0x1c
        /*0072*/ 	.short	(.L_7127 - .L_7126)


	//   ....[0]....
.L_7126:
        /*0074*/ 	.word	0x000089c0


	//   ....[1]....
        /*0078*/ 	.word	0x0000a8c0


	//   ....[2]....
        /*007c*/ 	.word	0x0000a900


	//   ....[3]....
        /*0080*/ 	.word	0x0000a9a0


	//   ....[4]....
        /*0084*/ 	.word	0x0000a9e0


	//   ....[5]....
        /*0088*/ 	.word	0x0000aa20


	//   ....[6]....
        /*008c*/ 	.word	0x0000aab0


	//   ....[7]....
        /*0090*/ 	.word	0x0000aad0


	//   ....[8]....
        /*0094*/ 	.word	0x0000ab70


	//   ....[9]....
        /*0098*/ 	.word	0x0000abc0


	//   ....[10]....
        /*009c*/ 	.word	0x0000ac10


	//   ....[11]....
        /*00a0*/ 	.word	0x0000ace0


	//   ....[12]....
        /*00a4*/ 	.word	0x0000ad40


	//   ....[13]....
        /*00a8*/ 	.word	0x0000aed0


	//   ....[14]....
        /*00ac*/ 	.word	0x0000b030


	//   ....[15]....
        /*00b0*/ 	.word	0x0000b070


	//   ....[16]....
        /*00b4*/ 	.word	0x0000b130


	//   ....[17]....
        /*00b8*/ 	.word	0x0000b2b0


	//   ....[18]....
        /*00bc*/ 	.word	0x0000b430


	//   ....[19]....
        /*00c0*/ 	.word	0x0000b590


	//   ....[20]....
        /*00c4*/ 	.word	0x0000b6d0


	//   ....[21]....
        /*00c8*/ 	.word	0x0000b710


	//   ....[22]....
        /*00cc*/ 	.word	0x0000b750


	//----- nvinfo : EIATTR_MAX_THREADS
	.align		4
.L_7127:
        /*00d0*/ 	.byte	0x04, 0x05
        /*00d2*/ 	.short	(.L_7129 - .L_7128)
.L_7128:
        /*00d4*/ 	.word	0x00000080
        /*00d8*/ 	.word	0x00000001
        /*00dc*/ 	.word	0x00000001


	//----- nvinfo : EIATTR_CRS_STACK_SIZE
	.align		4
.L_7129:
        /*00e0*/ 	.byte	0x04, 0x1e
        /*00e2*/ 	.short	(.L_7131 - .L_7130)
.L_7130:
        /*00e4*/ 	.word	0x00000000
.L_7131:


//--------------------- .nv.info._ZN2at6native27unrolled_elementwise_kernelIZZZNS0_16sqrt_kernel_cudaERNS_18TensorIteratorBaseEENKUlvE0_clEvENKUlvE1_clEvEUlN3c104HalfEE_St5arrayIPcLm2EELi4E23TrivialOffsetCalculatorILi1EjESD_NS0_6memory12LoadWithCastILi1EEENSE_13StoreWithCastILi1EEEEEviT_T0_T2_T3_T4_T5_ --------------------------
	.section	.nv.info._ZN2at6native27unrolled_elementwise_kernelIZZZNS0_16sqrt_kernel_cudaERNS_18TensorIteratorBaseEENKUlvE0_clEvENKUlvE1_clEvEUlN3c104HalfEE_St5arrayIPcLm2EELi4E23TrivialOffsetCalculatorILi1EjESD_NS0_6memory12LoadWithCastILi1EEENSE_13StoreWithCastILi1EEEEEviT_T0_T2_T3_T4_T5_,"",@"SHT_CUDA_INFO"
	.sectionflags	@""
	.align	4


	//----- nvinfo : EIATTR_CUDA_API_VERSION
	.align		4
        /*0000*/ 	.byte	0x04, 0x37
        /*0002*/ 	.short	(.L_7133 - .L_7132)
.L_7132:
        /*0004*/ 	.word	0x00000082


	//----- nvinfo : EIATTR_SW2861232_WAR
	.align		4
.L_7133:
        /*0008*/ 	.byte	0x01, 0x35
	.zero		2


	//----- nvinfo : EIATTR_PARAM_CBANK
	.align		4
        /*000c*/ 	.byte	0x04, 0x0a
        /*000e*/ 	.short	(.L_7135 - .L_7134)
	.align		4
.L_7134:
        /*0010*/ 	.word	index@(.nv.constant0._ZN2at6native27unrolled_elementwise_kernelIZZZNS0_16sqrt_kernel_cudaERNS_18TensorIteratorBaseEENKUlvE0_clEvENKUlvE1_clEvEUlN3c104HalfEE_St5arrayIPcLm2EELi4E23TrivialOffsetCalculatorILi1EjESD_NS0_6memory12LoadWithCastILi1EEENSE_13StoreWithCastILi1EEEEEviT_T0_T2_T3_T4_T5_)
        /*0014*/ 	.short	0x0160
        /*0016*/ 	.short	0x002c


	//----- nvinfo : EIATTR_CBANK_PARAM_SIZE
	.align		4
.L_7135:
        /*0018*/ 	.byte	0x03, 0x19
        /*001a*/ 	.short	0x002c


	//----- nvinfo : EIATTR_KPARAM_INFO
	.align		4
        /*001c*/ 	.byte	0x04, 0x17
        /*001e*/ 	.short	(.L_7137 - .L_7136)
.L_7136:
        /*0020*/ 	.word	0x00000000
        /*0024*/ 	.short	0x0006
        /*0026*/ 	.short	0x0024
        /*0028*/ 	.byte	0x00, 0xf0, 0x21, 0x00


	//----- nvinfo : EIATTR_KPARAM_INFO
	.align		4
.L_7137:
        /*002c*/ 	.byte	0x04, 0x17
        /*002e*/ 	.short	(.L_7139 - .L_7138)
.L_7138:
        /*0030*/ 	.word	0x00000000
        /*0034*/ 	.short	0x0005
        /*0036*/ 	.short	0x001c
        /*0038*/ 	.byte	0x00, 0xf0, 0x21, 0x00


	//----- nvinfo : EIATTR_KPARAM_INFO
	.align		4
.L_7139:
        /*003c*/ 	.byte	0x04, 0x17
        /*003e*/ 	.short	(.L_7141 - .L_7140)
.L_7140:
        /*0040*/ 	.word	0x00000000
        /*0044*/ 	.short	0x0004
        /*0046*/ 	.short	0x0019
        /*0048*/ 	.byte	0x00, 0xf0, 0x05, 0x00


	//----- nvinfo : EIATTR_KPARAM_INFO
	.align		4
.L_7141:
        /*004c*/ 	.byte	0x04, 0x17
        /*004e*/ 	.short	(.L_7143 - .L_7142)
.L_7142:
        /*0050*/ 	.word	0x00000000
        /*0054*/ 	.short	0x0003
        /*0056*/ 	.short	0x0018
        /*0058*/ 	.byte	0x00, 0xf0, 0x05, 0x00


	//----- nvinfo : EIATTR_KPARAM_INFO
	.align		4
.L_7143:
        /*005c*/ 	.byte	0x04, 0x17
        /*005e*/ 	.short	(.L_7145 - .L_7144)
.L_7144:
        /*0060*/ 	.word	0x00000000
        /*0064*/ 	.short	0x0002
        /*0066*/ 	.short	0x0008
        /*0068*/ 	.byte	0x00, 0xf0, 0x41, 0x00


	//----- nvinfo : EIATTR_KPARAM_INFO
	.align		4
.L_7145:
        /*006c*/ 	.byte	0x04, 0x17
        /*006e*/ 	.short	(.L_7147 - .L_7146)
.L_7146:
        /*0070*/ 	.word	0x00000000
        /*0074*/ 	.short	0x0001
        /*0076*/ 	.short	0x0004
        /*0078*/ 	.byte	0x00, 0xf0, 0x05, 0x00


	//----- nvinfo : EIATTR_KPARAM_INFO
	.align		4
.L_7147:
        /*007c*/ 	.byte	0x04, 0x17
        /*007e*/ 	.short	(.L_7149 - .L_7148)
.L_7148:
        /*0080*/ 	.word	0x00000000
        /*0084*/ 	.short	0x0000
        /*0086*/ 	.short	0x0000
        /*0088*/ 	.byte	0x00, 0xf0, 0x11, 0x00


	//----- nvinfo : EIATTR_MAXREG_COUNT
	.align		4
.L_7149:
        /*008c*/ 	.byte	0x03, 0x1b
        /*008e*/ 	.short	0x00ff


	//----- nvinfo : EIATTR_EXTERNS
	.align		4
        /*0090*/ 	.byte	0x04, 0x0f
        /*0092*/ 	.short	(.L_7151 - .L_7150)


	//   ....[0]....
	.align		4
.L_7150:
        /*0094*/ 	.word	index@(__assertfail)


	//----- nvinfo : EIATTR_MERCURY_ISA_VERSION
	.align		4
.L_7151:
        /*0098*/ 	.byte	0x03, 0x5f
        /*009a*/ 	.short	0x0000


	//----- nvinfo : EIATTR_SYSCALL_OFFSETS
	.align		4
        /*009c*/ 	.byte	0x04, 0x46
        /*009e*/ 	.short	(.L_7153 - .L_7152)


	//   ....[0]....
.L_7152:
        /*00a0*/ 	.word	0x00001070


	//   ....[1]....
        /*00a4*/ 	.word	0x00002140


	//   ....[2]....
        /*00a8*/ 	.word	0x00003220


	//   ....[3]....
        /*00ac*/ 	.word	0x000042d0


	//   ....[4]....
        /*00b0*/ 	.word	0x00005570


	//   ....[5]....
        /*00b4*/ 	.word	0x000065a0


	//   ....[6]....
        /*00b8*/ 	.word	0x00007590


	//   ....[7]....
        /*00bc*/ 	.word	0x00008580


	//----- nvinfo : EIATTR_EXIT_INSTR_OFFSETS
	.align		4
.L_7153:
        /*00c0*/ 	.byte	0x04, 0x1c
        /*00c2*/ 	.short	(.L_7155 - .L_7154)


	//   ....[0]....
.L_7154:
        /*00c4*/ 	.word	0x00007650


	//   ....[1]....
        /*00c8*/ 	.word	0x00007780


	//   ....[2]....
        /*00cc*/ 	.word	0x000077c0


	//   ....[3]....
        /*00d0*/ 	.word	0x00007860


	//   ....[4]....
        /*00d4*/ 	.word	0x000078a0


	//   ....[5]....
        /*00d8*/ 	.word	0x000078e0


	//   ....[6]....
        /*00dc*/ 	.word	0x00007970


	//   ....[7]....
        /*00e0*/ 	.word	0x00007990


	//   ....[8]....
        /*00e4*/ 	.word	0x00007a30


	//   ....[9]....
        /*00e8*/ 	.word	0x00007a80


	//   ....[10]....
        /*00ec*/ 	.word	0x00007ad0


	//   ....[11]....
        /*00f0*/ 	.word	0x00007ba0


	//   ....[12]....
        /*00f4*/ 	.word	0x00007c00


	//   ....[13]....
        /*00f8*/ 	.word	0x00007d90


	//   ....[14]....
        /*00fc*/ 	.word	0x00007ef0


	//   ....[15]....
        /*0100*/ 	.word	0x00007f30


	//   ....[16]....
        /*0104*/ 	.word	0x00007ff0


	//   ....[17]....
        /*0108*/ 	.word	0x00008170


	//   ....[18]....
        /*010c*/ 	.word	0x000082f0


	//   ....[19]....
        /*0110*/ 	.word	0x00008450


	//   ....[20]....
        /*0114*/ 	.word	0x00008590


	//   ....[21]....
        /*0118*/ 	.word	0x000085d0


	//   ....[22]....
        /*011c*/ 	.word	0x00008610


	//----- nvinfo : EIATTR_MAX_THREADS
	.align		4
.L_7155:
        /*0120*/ 	.byte	0x04, 0x05
        /*0122*/ 	.short	(.L_7157 - .L_7156)
.L_7156:
        /*0124*/ 	.word	0x00000080
        /*0128*/ 	.word	0x00000001
        /*012c*/ 	.word	0x00000001


	//----- nvinfo : EIATTR_CRS_STACK_SIZE
	.align		4
.L_7157:
        /*0130*/ 	.byte	0x04, 0x1e
        /*0132*/ 	.short	(.L_7159 - .L_7158)
.L_7158:
        /*0134*/ 	.word	0x00000000
.L_7159:


//--------------------- .nv.info._ZN2at6native18elementwise_kernelILi128ELi4EZNS0_22gpu_kernel_impl_nocastIZZZNS0_16sqrt_kernel_cudaERNS_18TensorIteratorBaseEENKUlvE0_clEvENKUlvE1_clEvEUlN3c104HalfEE_EEvS4_RKT_EUliE_EEviT1_ --------------------------
	.section	.nv.info._ZN2at6native18elementwise_kernelILi128ELi4EZNS0_22gpu_kernel_impl_nocastIZZZNS0_16sqrt_kernel_cudaERNS_18TensorIteratorBaseEENKUlvE0_clEvENKUlvE1_clEvEUlN3c104HalfEE_EEvS4_RKT_EUliE_EEviT1_,"",@"SHT_CUDA_INFO"
	.sectionflags	@""
	.align	4


	//----- nvinfo : EIATTR_CUDA_API_VERSION
	.align		4
        /*0000*/ 	.byte	0x04, 0x37
        /*0002*/ 	.short	(.L_7161 - .L_7160)
.L_7160:
        /*0004*/ 	.word	0x00000082


	//----- nvinfo : EIATTR_SW2861232_WAR
	.align		4
.L_7161:
        /*0008*/ 	.byte	0x01, 0x35
	.zero		2


	//----- nvinfo : EIATTR_PARAM_CBANK
	.align		4
        /*000c*/ 	.byte	0x04, 0x0a
        /*000e*/ 	.short	(.L_7163 - .L_7162)
	.align		4
.L_7162:
        /*0010*/ 	.word	index@(.nv.constant0._ZN2at6native18elementwise_kernelILi128ELi4EZNS0_22gpu_kernel_impl_nocastIZZZNS0_16sqrt_kernel_cudaERNS_18TensorIteratorBaseEENKUlvE0_clEvENKUlvE1_clEvEUlN3c104HalfEE_EEvS4_RKT_EUliE_EEviT1_)
        /*0014*/ 	.short	0x0160
        /*0016*/ 	.short	0x0220


	//----- nvinfo : EIATTR_CBANK_PARAM_SIZE
	.align		4
.L_7163:
        /*0018*/ 	.byte	0x03, 0x19
        /*001a*/ 	.short	0x0220


	//----- nvinfo : EIATTR_KPARAM_INFO
	.align		4
        /*001c*/ 	.byte	0x04, 0x17
        /*001e*/ 	.short	(.L_7165 - .L_7164)
.L_7164:
        /*0020*/ 	.word	0x00000000
        /*0024*/ 	.short	0x0001
        /*0026*/ 	.short	0x0008
        /*0028*/ 	.byte	0x00, 0xf0, 0x61, 0x08


	//----- nvinfo : EIATTR_KPARAM_INFO
	.align		4
.L_7165:
        /*002c*/ 	.byte	0x04, 0x17
        /*002e*/ 	.short	(.L_7167 - .L_7166)
.L_7166:
        /*0030*/ 	.word	0x00000000
        /*0034*/ 	.short	0x0000
        /*0036*/ 	.short	0x0000
        /*0038*/ 	.byte	0x00, 0xf0, 0x11, 0x00


	//----- nvinfo : EIATTR_MAXREG_COUNT
	.align		4
.L_7167:
        /*003c*/ 	.byte	0x03, 0x1b
        /*003e*/ 	.short	0x0080


	//----- nvinfo : EIATTR_MERCURY_ISA_VERSION
	.align		4
        /*0040*/ 	.byte	0x03, 0x5f
        /*0042*/ 	.short	0x0000


	//----- nvinfo : EIATTR_EXIT_INSTR_OFFSETS
	.align		4
        /*0044*/ 	.byte	0x04, 0x1c
        /*0046*/ 	.short	(.L_7169 - .L_7168)


	//   ....[0]....
.L_7168:
        /*0048*/ 	.word	0x00002d70


	//   ....[1]....
        /*004c*/ 	.word	0x00003c40


	//----- nvinfo : EIATTR_MAX_THREADS
	.align		4
.L_7169:
        /*0050*/ 	.byte	0x04, 0x05
        /*0052*/ 	.short	(.L_7171 - .L_7170)
.L_7170:
        /*0054*/ 	.word	0x00000080
        /*0058*/ 	.word	0x00000001
        /*005c*/ 	.word	0x00000001


	//----- nvinfo : EIATTR_CRS_STACK_SIZE
	.align		4
.L_7171:
        /*0060*/ 	.byte	0x04, 0x1e
        /*0062*/ 	.short	(.L_7173 - .L_7172)
.L_7172:
        /*0064*/ 	.word	0x00000000
.L_7173:


//--------------------- .nv.info._ZN2at6native27unrolled_elementwise_kernelIZZZNS0_16sqrt_kernel_cudaERNS_18TensorIteratorBaseEENKUlvE0_clEvENKUlvE1_clEvEUlN3c104HalfEE_St5arrayIPcLm2EELi4E23TrivialOffsetCalculatorILi1EjESD_NS0_6memory15LoadWithoutCastENSE_16StoreWithoutCastEEEviT_T0_T2_T3_T4_T5_ --------------------------
	.section	.nv.info._ZN2at6native27unrolled_elementwise_kernelIZZZNS0_16sqrt_kernel_cudaERNS_18TensorIteratorBaseEENKUlvE0_clEvENKUlvE1_clEvEUlN3c104HalfEE_St5arrayIPcLm2EELi4E23TrivialOffsetCalculatorILi1EjESD_NS0_6memory15LoadWithoutCastENSE_16StoreWithoutCastEEEviT_T0_T2_T3_T4_T5_,"",@"SHT_CUDA_INFO"
	.sectionflags	@""
	.align	4


	//----- nvinfo : EIATTR_CUDA_API_VERSION
	.align		4
        /*0000*/ 	.byte	0x04, 0x37
        /*0002*/ 	.short	(.L_7175 - .L_7174)
.L_7174:
        /*0004*/ 	.word	0x00000082


	//----- nvinfo : EIATTR_SW2861232_WAR
	.align		4
.L_7175:
        /*0008*/ 	.byte	0x01, 0x35
	.zero		2


	//----- nvinfo : EIATTR_PARAM_CBANK
	.align		4
        /*000c*/ 	.byte	0x04, 0x0a
        /*000e*/ 	.short	(.L_7177 - .L_7176)
	.align		4
.L_7176:
        /*0010*/ 	.word	index@(.nv.constant0._ZN2at6native27unrolled_elementwise_kernelIZZZNS0_16sqrt_kernel_cudaERNS_18TensorIteratorBaseEENKUlvE0_clEvENKUlvE1_clEvEUlN3c104HalfEE_St5arrayIPcLm2EELi4E23TrivialOffsetCalculatorILi1EjESD_NS0_6memory15LoadWithoutCastENSE_16StoreWithoutCastEEEviT_T0_T2_T3_T4_T5_)
        /*0014*/ 	.short	0x0160
        /*0016*/ 	.short	0x001c


	//----- nvinfo : EIATTR_CBANK_PARAM_SIZE
	.align		4
.L_7177:
        /*0018*/ 	.byte	0x03, 0x19
        /*001a*/ 	.short	0x001c


	//----- nvinfo : EIATTR_KPARAM_INFO
	.align		4
        /*001c*/ 	.byte	0x04, 0x17
        /*001e*/ 	.short	(.L_7179 - .L_7178)
.L_7178:
        /*0020*/ 	.word	0x00000000
        /*0024*/ 	.short	0x0006
        /*0026*/ 	.short	0x001b
        /*0028*/ 	.byte	0x00, 0xf0, 0x05, 0x00


	//----- nvinfo : EIATTR_KPARAM_INFO
	.align		4
.L_7179:
        /*002c*/ 	.byte	0x04, 0x17
        /*002e*/ 	.short	(.L_7181 - .L_7180)
.L_7180:
        /*0030*/ 	.word	0x00000000
        /*0034*/ 	.short	0x0005
        /*0036*/ 	.short	0x001a
        /*0038*/ 	.byte	0x00, 0xf0, 0x05, 0x00


	//----- nvinfo : EIATTR_KPARAM_INFO
	.align		4
.L_7181:
        /*003c*/ 	.byte	0x04, 0x17
        /*003e*/ 	.short	(.L_7183 - .L_7182)
.L_7182:
        /*0040*/ 	.word	0x00000000
        /*0044*/ 	.short	0x0004
        /*0046*/ 	.short	0x0019
        /*0048*/ 	.byte	0x00, 0xf0, 0x05, 0x00


	//----- nvinfo : EIATTR_KPARAM_INFO
	.align		4
.L_7183:
        /*004c*/ 	.byte	0x04, 0x17
        /*004e*/ 	.short	(.L_7185 - .L_7184)
.L_7184:
        /*0050*/ 	.word	0x00000000
        /*0054*/ 	.short	0x0003
        /*0056*/ 	.short	0x0018
        /*0058*/ 	.byte	0x00, 0xf0, 0x05, 0x00


	//----- nvinfo : EIATTR_KPARAM_INFO
	.align		4
.L_7185:
        /*005c*/ 	.byte	0x04, 0x17
        /*005e*/ 	.short	(.L_7187 - .L_7186)
.L_7186:
        /*0060*/ 	.word	0x00000000
        /*0064*/ 	.short	0x0002
        /*0066*/ 	.short	0x0008
        /*0068*/ 	.byte	0x00, 0xf0, 0x41, 0x00


	//----- nvinfo : EIATTR_KPARAM_INFO
	.align		4
.L_7187:
        /*006c*/ 	.byte	0x04, 0x17
        /*006e*/ 	.short	(.L_7189 - .L_7188)
.L_7188:
        /*0070*/ 	.word	0x00000000
        /*0074*/ 	.short	0x0001
        /*0076*/ 	.short	0x0004
        /*0078*/ 	.byte	0x00, 0xf0, 0x05, 0x00


	//----- nvinfo : EIATTR_KPARAM_INFO
	.align		4
.L_7189:
        /*007c*/ 	.byte	0x04, 0x17
        /*007e*/ 	.short	(.L_7191 - .L_7190)
.L_7190:
        /*0080*/ 	.word	0x00000000
        /*0084*/ 	.short	0x0000
        /*0086*/ 	.short	0x0000
        /*0088*/ 	.byte	0x00, 0xf0, 0x11, 0x00


	//----- nvinfo : EIATTR_MAXREG_COUNT
	.align		4
.L_7191:
        /*008c*/ 	.byte	0x03, 0x1b
        /*008e*/ 	.short	0x00ff


	//----- nvinfo : EIATTR_MERCURY_ISA_VERSION
	.align		4
        /*0090*/ 	.byte	0x03, 0x5f
        /*0092*/ 	.short	0x0000


	//----- nvinfo : EIATTR_EXIT_INSTR_OFFSETS
	.align		4
        /*0094*/ 	.byte	0x04, 0x1c
        /*0096*/ 	.short	(.L_7193 - .L_7192)


	//   ....[0]....
.L_7192:
        /*0098*/ 	.word	0x00000480


	//   ....[1]....
        /*009c*/ 	.word	0x000004d0


	//----- nvinfo : EIATTR_MAX_THREADS
	.align		4
.L_7193:
        /*00a0*/ 	.byte	0x04, 0x05
        /*00a2*/ 	.short	(.L_7195 - .L_7194)
.L_7194:
        /*00a4*/ 	.word	0x00000080
        /*00a8*/ 	.word	0x00000001
        /*00ac*/ 	.word	0x00000001


	//----- nvinfo : EIATTR_CRS_STACK_SIZE
	.align		4
.L_7195:
        /*00b0*/ 	.byte	0x04, 0x1e
        /*00b2*/ 	.short	(.L_7197 - .L_7196)
.L_7196:
        /*00b4*/ 	.word	0x00000000
.L_7197:


//--------------------- .nv.info._ZN2at6native29vectorized_elementwise_kernelILi2EZZZNS0_16sqrt_kernel_cudaERNS_18TensorIteratorBaseEENKUlvE0_clEvENKUlvE1_clEvEUlN3c104HalfEE_St5arrayIPcLm2EEEEviT0_T1_ --------------------------
	.section	.nv.info._ZN2at6native29vectorized_elementwise_kernelILi2EZZZNS0_16sqrt_kernel_cudaERNS_18TensorIteratorBaseEENKUlvE0_clEvENKUlvE1_clEvEUlN3c104HalfEE_St5arrayIPcLm2EEEEviT0_T1_,"",@"SHT_CUDA_INFO"
	.sectionflags	@""
	.align	4


	//----- nvinfo : EIATTR_CUDA_API_VERSION
	.align		4
        /*0000*/ 	.byte	0x04, 0x37
        /*0002*/ 	.short	(.L_7199 - .L_7198)
.L_7198:
        /*0004*/ 	.word	0x00000082


	//----- nvinfo : EIATTR_SW2861232_WAR
	.align		4
.L_7199:
        /*0008*/ 	.byte	0x01, 0x35
	.zero		2


	//----- nvinfo : EIATTR_PARAM_CBANK
	.align		4
        /*000c*/ 	.byte	0x04, 0x0a
        /*000e*/ 	.short	(.L_7201 - .L_7200)
	.align		4
.L_7200:
        /*0010*/ 	.word	index@(.nv.constant0._ZN2at6native29vectorized_elementwise_kernelILi2EZZZNS0_16sqrt_kernel_cudaERNS_18TensorIteratorBaseEENKUlvE0_clEvENKUlvE1_clEvEUlN3c104HalfEE_St5arrayIPcLm2EEEEviT0_T1_)
        /*0014*/ 	.short	0x0160
        /*0016*/ 	.short	0x0018


	//----- nvinfo : EIATTR_CBANK_PARAM_SIZE
	.align		4
.L_7201:
        /*0018*/ 	.byte	0x03, 0x19
        /*001a*/ 	.short	0x0018


	//----- nvinfo : EIATTR_KPARAM_INFO
	.align		4
        /*001c*/ 	.byte	0x04, 0x17
        /*001e*/ 	.short	(.L_7203 - .L_7202)
.L_7202:
        /*0020*/ 	.word	0x00000000
        /*0024*/ 	.short	0x0002
        /*0026*/ 	.short	0x0008
        /*0028*/ 	.byte	0x00, 0xf0, 0x41, 0x00


	//----- nvinfo : EIATTR_KPARAM_INFO
	.align		4
.L_7203:
        /*002c*/ 	.byte	0x04, 0x17
        /*002e*/ 	.short	(.L_7205 - .L_7204)
.L_7204:
        /*0030*/ 	.word	0x00000000
        /*0034*/ 	.short	0x0001
        /*0036*/ 	.short	0x0004
        /*0038*/ 	.byte	0x00, 0xf0, 0x05, 0x00


	//----- nvinfo : EIATTR_KPARAM_INFO
	.align		4
.L_7205:
        /*003c*/ 	.byte	0x04, 0x17
        /*003e*/ 	.short	(.L_7207 - .L_7206)
.L_7206:
        /*0040*/ 	.word	0x00000000
        /*0044*/ 	.short	0x0000
        /*0046*/ 	.short	0x0000
        /*0048*/ 	.byte	0x00, 0xf0, 0x11, 0x00


	//----- nvinfo : EIATTR_MAXREG_COUNT
	.align		4
.L_7207:
        /*004c*/ 	.byte	0x03, 0x1b
        /*004e*/ 	.short	0x00ff


	//----- nvinfo : EIATTR_MERCURY_ISA_VERSION
	.align		4
        /*0050*/ 	.byte	0x03, 0x5f
        /*0052*/ 	.short	0x0000


	//----- nvinfo : EIATTR_EXIT_INSTR_OFFSETS
	.align		4
        /*0054*/ 	.byte	0x04, 0x1c
        /*0056*/ 	.short	(.L_7209 - .L_7208)


	//   ....[0]....
.L_7208:
        /*0058*/ 	.word	0x00000290


	//   ....[1]....
        /*005c*/ 	.word	0x00000c10


	//   ....[2]....
        /*0060*/ 	.word	0x00000c60


	//----- nvinfo : EIATTR_MAX_THREADS
	.align		4
.L_7209:
        /*0064*/ 	.byte	0x04, 0x05
        /*0066*/ 	.short	(.L_7211 - .L_7210)
.L_7210:
        /*0068*/ 	.word	0x00000080
        /*006c*/ 	.word	0x00000001
        /*0070*/ 	.word	0x00000001


	//----- nvinfo : EIATTR_CRS_STACK_SIZE
	.align		4
.L_7211:
        /*0074*/ 	.byte	0x04, 0x1e
        /*0076*/ 	.short	(.L_7213 - .L_7212)
.L_7212:
        /*0078*/ 	.word	0x00000000
.L_7213:


//--------------------- .nv.info._ZN2at6native29vectorized_elementwise_kernelILi4EZZZNS0_16sqrt_kernel_cudaERNS_18TensorIteratorBaseEENKUlvE0_clEvENKUlvE1_clEvEUlN3c104HalfEE_St5arrayIPcLm2EEEEviT0_T1_ --------------------------
	.section	.nv.info._ZN2at6native29vectorized_elementwise_kernelILi4EZZZNS0_16sqrt_kernel_cudaERNS_18TensorIteratorBaseEENKUlvE0_clEvENKUlvE1_clEvEUlN3c104HalfEE_St5arrayIPcLm2EEEEviT0_T1_,"",@"SHT_CUDA_INFO"
	.sectionflags	@""
	.align	4


	//----- nvinfo : EIATTR_CUDA_API_VERSION
	.align		4
        /*0000*/ 	.byte	0x04, 0x37
        /*0002*/ 	.short	(.L_7215 - .L_7214)
.L_7214:
        /*0004*/ 	.word	0x00000082


	//----- nvinfo : EIATTR_SW2861232_WAR
	.align		4
.L_7215:
        /*0008*/ 	.byte	0x01, 0x35
	.zero		2


	//----- nvinfo : EIATTR_PARAM_CBANK
	.align		4
        /*000c*/ 	.byte	0x04, 0x0a
        /*000e*/ 	.short	(.L_7217 - .L_7216)
	.align		4
.L_7216:
        /*0010*/ 	.word	index@(.nv.constant0._ZN2at6native29vectorized_elementwise_kernelILi4EZZZNS0_16sqrt_kernel_cudaERNS_18TensorIteratorBaseEENKUlvE0_clEvENKUlvE1_clEvEUlN3c104HalfEE_St5arrayIPcLm2EEEEviT0_T1_)
        /*0014*/ 	.short	0x0160
        /*0016*/ 	.short	0x0018


	//----- nvinfo : EIATTR_CBANK_PARAM_SIZE
	.align		4
.L_7217:
        /*0018*/ 	.byte	0x03, 0x19
        /*001a*/ 	.short	0x0018


	//----- nvinfo : EIATTR_KPARAM_INFO
	.align		4
        /*001c*/ 	.byte	0x04, 0x17
        /*001e*/ 	.short	(.L_7219 - .L_7218)
.L_7218:
        /*0020*/ 	.word	0x00000000
        /*0024*/ 	.short	0x0002
        /*0026*/ 	.short	0x0008
        /*0028*/ 	.byte	0x00, 0xf0, 0x41, 0x00


	//----- nvinfo : EIATTR_KPARAM_INFO
	.align		4
.L_7219:
        /*002c*/ 	.byte	0x04, 0x17
        /*002e*/ 	.short	(.L_7221 - .L_7220)
.L_7220:
        /*0030*/ 	.word	0x00000000
        /*0034*/ 	.short	0x0001
        /*0036*/ 	.short	0x0004
        /*0038*/ 	.byte	0x00, 0xf0, 0x05, 0x00


	//----- nvinfo : EIATTR_KPARAM_INFO
	.align		4
.L_7221:
        /*003c*/ 	.byte	0x04, 0x17
        /*003e*/ 	.short	(.L_7223 - .L_7222)
.L_7222:
        /*0040*/ 	.word	0x00000000
        /*0044*/ 	.short	0x0000
        /*0046*/ 	.short	0x0000
        /*0048*/ 	.byte	0x00, 0xf0, 0x11, 0x00


	//----- nvinfo : EIATTR_MAXREG_COUNT
	.align		4
.L_7223:
        /*004c*/ 	.byte	0x03, 0x1b
        /*004e*/ 	.short	0x00ff


	//----- nvinfo : EIATTR_MERCURY_ISA_VERSION
	.align		4
        /*0050*/ 	.byte	0x03, 0x5f
        /*0052*/ 	.short	0x0000


	//----- nvinfo : EIATTR_EXIT_INSTR_OFFSETS
	.align		4
        /*0054*/ 	.byte	0x04, 0x1c
        /*0056*/ 	.short	(.L_7225 - .L_7224)


	//   ....[0]....
.L_7224:
        /*0058*/ 	.word	0x00000250


	//   ....[1]....
        /*005c*/ 	.word	0x00000bd0


	//   ....[2]....
        /*0060*/ 	.word	0x00000c20


	//----- nvinfo : EIATTR_MAX_THREADS
	.align		4
.L_7225:
        /*0064*/ 	.byte	0x04, 0x05
        /*0066*/ 	.short	(.L_7227 - .L_7226)
.L_7226:
        /*0068*/ 	.word	0x00000080
        /*006c*/ 	.word	0x00000001
        /*0070*/ 	.word	0x00000001


	//----- nvinfo : EIATTR_CRS_STACK_SIZE
	.align		4
.L_7227:
        /*0074*/ 	.byte	0x04, 0x1e
        /*0076*/ 	.short	(.L_7229 - .L_7228)
.L_7228:
        /*0078*/ 	.word	0x00000000
.L_7229:


//--------------------- .nv.info._ZN2at6native29vectorized_elementwise_kernelILi8EZZZNS0_16sqrt_kernel_cudaERNS_18TensorIteratorBaseEENKUlvE0_clEvENKUlvE1_clEvEUlN3c104HalfEE_St5arrayIPcLm2EEEEviT0_T1_ --------------------------
	.section	.nv.info._ZN2at6native29vectorized_elementwise_kernelILi8EZZZNS0_16sqrt_kernel_cudaERNS_18TensorIteratorBaseEENKUlvE0_clEvENKUlvE1_clEvEUlN3c104HalfEE_St5arrayIPcLm2EEEEviT0_T1_,"",@"SHT_CUDA_INFO"
	.sectionflags	@""
	.align	4


	//----- nvinfo : EIATTR_CUDA_API_VERSION
	.align		4
        /*0000*/ 	.byte	0x04, 0x37
        /*0002*/ 	.short	(.L_7231 - .L_7230)
.L_7230:
        /*0004*/ 	.word	0x00000082


	//----- nvinfo : EIATTR_SW2861232_WAR
	.align		4
.L_7231:
        /*0008*/ 	.byte	0x01, 0x35
	.zero		2


	//----- nvinfo : EIATTR_PARAM_CBANK
	.align		4
        /*000c*/ 	.byte	0x04, 0x0a
        /*000e*/ 	.short	(.L_7233 - .L_7232)
	.align		4
.L_7232:
        /*0010*/ 	.word	index@(.nv.constant0._ZN2at6native29vectorized_elementwise_kernelILi8EZZZNS0_16sqrt_kernel_cudaERNS_18TensorIteratorBaseEENKUlvE0_clEvENKUlvE1_clEvEUlN3c104HalfEE_St5arrayIPcLm2EEEEviT0_T1_)
        /*0014*/ 	.short	0x0160
        /*0016*/ 	.short	0x0018


	//----- nvinfo : EIATTR_CBANK_PARAM_SIZE
	.align		4
.L_7233:
        /*0018*/ 	.byte	0x03, 0x19
        /*001a*/ 	.short	0x0018


	//----- nvinfo : EIATTR_KPARAM_INFO
	.align		4
        /*001c*/ 	.byte	0x04, 0x17
        /*001e*/ 	.short	(.L_7235 - .L_7234)
.L_7234:
        /*0020*/ 	.word	0x00000000
        /*0024*/ 	.short	0x0002
        /*0026*/ 	.short	0x0008
        /*0028*/ 	.byte	0x00, 0xf0, 0x41, 0x00


	//----- nvinfo : EIATTR_KPARAM_INFO
	.align		4
.L_7235:
        /*002c*/ 	.byte	0x04, 0x17
        /*002e*/ 	.short	(.L_7237 - .L_7236)
.L_7236:
        /*0030*/ 	.word	0x00000000
        /*0034*/ 	.short	0x0001
        /*0036*/ 	.short	0x0004
        /*0038*/ 	.byte	0x00, 0xf0, 0x05, 0x00


	//----- nvinfo : EIATTR_KPARAM_INFO
	.align		4
.L_7237:
        /*003c*/ 	.byte	0x04, 0x17
        /*003e*/ 	.short	(.L_7239 - .L_7238)
.L_7238:
        /*0040*/ 	.word	0x00000000
        /*0044*/ 	.short	0x0000
        /*0046*/ 	.short	0x0000
        /*0048*/ 	.byte	0x00, 0xf0, 0x11, 0x00


	//----- nvinfo : EIATTR_MAXREG_COUNT
	.align		4
.L_7239:
        /*004c*/ 	.byte	0x03, 0x1b
        /*004e*/ 	.short	0x00ff


	//----- nvinfo : EIATTR_MERCURY_ISA_VERSION
	.align		4
        /*0050*/ 	.byte	0x03, 0x5f
        /*0052*/ 	.short	0x0000


	//----- nvinfo : EIATTR_EXIT_INSTR_OFFSETS
	.align		4
        /*0054*/ 	.byte	0x04, 0x1c
        /*0056*/ 	.short	(.L_7241 - .L_7240)


	//   ....[0]....
.L_7240:
        /*0058*/ 	.word	0x00000010


	//----- nvinfo : EIATTR_MAX_THREADS
	.align		4
.L_7241:
        /*005c*/ 	.byte	0x04, 0x05
        /*005e*/ 	.short	(.L_7243 - .L_7242)
.L_7242:
        /*0060*/ 	.word	0x00000080
        /*0064*/ 	.word	0x00000001
        /*0068*/ 	.word	0x00000001
.L_7243:


//--------------------- .nv.info._ZN2at6native18elementwise_kernelILi128ELi4EZNS0_15gpu_kernel_implIZZZNS0_16sqrt_kernel_cudaERNS_18TensorIteratorBaseEENKUlvE0_clEvENKUlvE0_clEvEUlfE_EEvS4_RKT_EUliE_EEviT1_ --------------------------
	.section	.nv.info._ZN2at6native18elementwise_kernelILi128ELi4EZNS0_15gpu_kernel_implIZZZNS0_16sqrt_kernel_cudaERNS_18TensorIteratorBaseEENKUlvE0_clEvENKUlvE0_clEvEUlfE_EEvS4_RKT_EUliE_EEviT1_,"",@"SHT_CUDA_INFO"
	.sectionflags	@""
	.align	4


	//----- nvinfo : EIATTR_CUDA_API_VERSION
	.align		4
        /*0000*/ 	.byte	0x04, 0x37
        /*0002*/ 	.short	(.L_7245 - .L_7244)
.L_7244:
        /*0004*/ 	.word	0x00000082


	//----- nvinfo : EIATTR_SW2861232_WAR
	.align		4
.L_7245:
        /*0008*/ 	.byte	0x01, 0x35
	.zero		2


	//----- nvinfo : EIATTR_PARAM_CBANK
	.align		4
        /*000c*/ 	.byte	0x04, 0x0a
        /*000e*/ 	.short	(.L_7247 - .L_7246)
	.align		4
.L_7246:
        /*0010*/ 	.word	index@(.nv.constant0._ZN2at6native18elementwise_kernelILi128ELi4EZNS0_15gpu_kernel_implIZZZNS0_16sqrt_kernel_cudaERNS_18TensorIteratorBaseEENKUlvE0_clEvENKUlvE0_clEvEUlfE_EEvS4_RKT_EUliE_EEviT1_)
        /*0014*/ 	.short	0x0160
        /*0016*/ 	.short	0x0220


	//----- nvinfo : EIATTR_CBANK_PARAM_SIZE
	.align		4
.L_7247:
        /*0018*/ 	.byte	0x03, 0x19
        /*001a*/ 	.short	0x0220


	//----- nvinfo : EIATTR_KPARAM_INFO
	.align		4
        /*001c*/ 	.byte	0x04, 0x17
        /*001e*/ 	.short	(.L_7249 - .L_7248)
.L_7248:
        /*0020*/ 	.word	0x00000000
        /*0024*/ 	.short	0x0001
        /*0026*/ 	.short	0x0008
        /*0028*/ 	.byte	0x00, 0xf0, 0x61, 0x08


	//----- nvinfo : EIATTR_KPARAM_INFO
	.align		4
.L_7249:
        /*002c*/ 	.byte	0x04, 0x17
        /*002e*/ 	.short	(.L_7251 - .L_7250)
.L_7250:
        /*0030*/ 	.word	0x00000000
        /*0034*/ 	.short	0x0000
        /*0036*/ 	.short	0x0000
        /*0038*/ 	.byte	0x00, 0xf0, 0x11, 0x00


	//----- nvinfo : EIATTR_MAXREG_COUNT
	.align		4
.L_7251:
        /*003c*/ 	.byte	0x03, 0x1b
        /*003e*/ 	.short	0x0080


	//----- nvinfo : EIATTR_EXTERNS
	.align		4
        /*0040*/ 	.byte	0x04, 0x0f
        /*0042*/ 	.short	(.L_7253 - .L_7252)


	//   ....[0]....
	.align		4
.L_7252:
        /*0044*/ 	.word	index@(__assertfail)


	//----- nvinfo : EIATTR_MERCURY_ISA_VERSION
	.align		4
.L_7253:
        /*0048*/ 	.byte	0x03, 0x5f
        /*004a*/ 	.short	0x0000


	//----- nvinfo : EIATTR_SYSCALL_OFFSETS
	.align		4
        /*004c*/ 	.byte	0x04, 0x46
        /*004e*/ 	.short	(.L_7255 - .L_7254)


	//   ....[0]....
.L_7254:
        /*0050*/ 	.word	0x00001c50


	//   ....[1]....
        /*0054*/ 	.word	0x00002ae0


	//   ....[2]....
        /*0058*/ 	.word	0x00004780


	//   ....[3]....
        /*005c*/ 	.word	0x00005610


	//   ....[4]....
        /*0060*/ 	.word	0x00007280


	//   ....[5]....
        /*0064*/ 	.word	0x00008110


	//   ....[6]....
        /*0068*/ 	.word	0x00009d90


	//   ....[7]....
        /*006c*/ 	.word	0x0000ac20


	//----- nvinfo : EIATTR_EXIT_INSTR_OFFSETS
	.align		4
.L_7255:
        /*0070*/ 	.byte	0x04, 0x1c
        /*0072*/ 	.short	(.L_7257 - .L_7256)


	//   ....[0]....
.L_7256:
        /*0074*/ 	.word	0x000081b0


	//   ....[1]....
        /*0078*/ 	.word	0x00009f10


	//   ....[2]....
        /*007c*/ 	.word	0x00009f50


	//   ....[3]....
        /*0080*/ 	.word	0x00009fe0


	//   ....[4]....
        /*0084*/ 	.word	0x0000a010


	//   ....[5]....
        /*0088*/ 	.word	0x0000a040


	//   ....[6]....
        /*008c*/ 	.word	0x0000a0c0


	//   ....[7]....
        /*0090*/ 	.word	0x0000a0f0


	//   ....[8]....
        /*0094*/ 	.word	0x0000a180


	//   ....[9]....
        /*0098*/ 	.word	0x0000a1c0


	//   ....[10]....
        /*009c*/ 	.word	0x0000a200


	//   ....[11]....
        /*00a0*/ 	.word	0x0000a2c0


	//   ....[12]....
        /*00a4*/ 	.word	0x0000a310


	//   ....[13]....
        /*00a8*/ 	.word	0x0000a490


	//   ....[14]....
        /*00ac*/ 	.word	0x0000a5e0


	//   ....[15]....
        /*00b0*/ 	.word	0x0000a610


	//   ....[16]....
        /*00b4*/ 	.word	0x0000a6c0


	//   ....[17]....
        /*00b8*/ 	.word	0x0000a830


	//   ....[18]....
        /*00bc*/ 	.word	0x0000a9a0


	//   ....[19]....
        /*00c0*/ 	.word	0x0000aaf0


	//   ....[20]....
        /*00c4*/ 	.word	0x0000ac30


	//   ....[21]....
        /*00c8*/ 	.word	0x0000ac60


	//   ....[22]....
        /*00cc*/ 	.word	0x0000ac90


	//----- nvinfo : EIATTR_MAX_THREADS
	.align		4
.L_7257:
        /*00d0*/ 	.byte	0x04, 0x05
        /*00d2*/ 	.short	(.L_7259 - .L_7258)
.L_7258:
        /*00d4*/ 	.word	0x00000080
        /*00d8*/ 	.word	0x00000001
        /*00dc*/ 	.word	0x00000001


	//----- nvinfo : EIATTR_CRS_STACK_SIZE
	.align		4
.L_7259:
        /*00e0*/ 	.byte	0x04, 0x1e
        /*00e2*/ 	.short	(.L_7261 - .L_7260)
.L_7260:
        /*00e4*/ 	.word	0x00000000
.L_7261:


//--------------------- .nv.info._ZN2at6native27unrolled_elementwise_kernelIZZZNS0_16sqrt_kernel_cudaERNS_18TensorIteratorBaseEENKUlvE0_clEvENKUlvE0_clEvEUlfE_St5arrayIPcLm2EELi4E23TrivialOffsetCalculatorILi1EjESB_NS0_6memory12LoadWithCastILi1EEENSC_13StoreWithCastILi1EEEEEviT_T0_T2_T3_T4_T5_ --------------------------
	.section	.nv.info._ZN2at6native27unrolled_elementwise_kernelIZZZNS0_16sqrt_kernel_cudaERNS_18TensorIteratorBaseEENKUlvE0_clEvENKUlvE0_clEvEUlfE_St5arrayIPcLm2EELi4E23TrivialOffsetCalculatorILi1EjESB_NS0_6memory12LoadWithCastILi1EEENSC_13StoreWithCastILi1EEEEEviT_T0_T2_T3_T4_T5_,"",@"SHT_CUDA_INFO"
	.sectionflags	@""
	.align	4


	//----- nvinfo : EIATTR_CUDA_API_VERSION
	.align		4
        /*0000*/ 	.byte	0x04, 0x37
        /*0002*/ 	.short	(.L_7263 - .L_7262)
.L_7262:
        /*0004*/ 	.word	0x00000082


	//----- nvinfo : EIATTR_SW2861232_WAR
	.align		4
.L_7263:
        /*0008*/ 	.byte	0x01, 0x35
	.zero		2


	//----- nvinfo : EIATTR_PARAM_CBANK
	.align		4
        /*000c*/ 	.byte	0x04, 0x0a
        /*000e*/ 	.short	(.L_7265 - .L_7264)
	.align		4
.L_7264:
        /*0010*/ 	.word	index@(.nv.constant0._ZN2at6native27unrolled_elementwise_kernelIZZZNS0_16sqrt_kernel_cudaERNS_18TensorIteratorBaseEENKUlvE0_clEvENKUlvE0_clEvEUlfE_St5arrayIPcLm2EELi4E23TrivialOffsetCalculatorILi1EjESB_NS0_6memory12LoadWithCastILi1EEENSC_13StoreWithCastILi1EEEEEviT_T0_T2_T3_T4_T5_)
        /*0014*/ 	.short	0x0160
        /*0016*/ 	.short	0x002c


	//----- nvinfo : EIATTR_CBANK_PARAM_SIZE
	.align		4
.L_7265:
        /*0018*/ 	.byte	0x03, 0x19
        /*001a*/ 	.short	0x002c


	//----- nvinfo : EIATTR_KPARAM_INFO
	.align		4
        /*001c*/ 	.byte	0x04, 0x17
        /*001e*/ 	.short	(.L_7267 - .L_7266)
.L_7266:
        /*0020*/ 	.word	0x00000000
        /*0024*/ 	.short	0x0006
        /*0026*/ 	.short	0x0024
        /*0028*/ 	.byte	0x00, 0xf0, 0x21, 0x00


	//----- nvinfo : EIATTR_KPARAM_INFO
	.align		4
.L_7267:
        /*002c*/ 	.byte	0x04, 0x17
        /*002e*/ 	.short	(.L_7269 - .L_7268)
.L_7268:
        /*0030*/ 	.word	0x00000000
        /*0034*/ 	.short	0x0005
        /*0036*/ 	.short	0x001c
        /*0038*/ 	.byte	0x00, 0xf0, 0x21, 0x00


	//----- nvinfo : EIATTR_KPARAM_INFO
	.align		4
.L_7269:
        /*003c*/ 	.byte	0x04, 0x17
        /*003e*/ 	.short	(.L_7271 - .L_7270)
.L_7270:
        /*0040*/ 	.word	0x00000000
        /*0044*/ 	.short	0x0004
        /*0046*/ 	.short	0x0019
        /*0048*/ 	.byte	0x00, 0xf0, 0x05, 0x00


	//----- nvinfo : EIATTR_KPARAM_INFO
	.align		4
.L_7271:
        /*004c*/ 	.byte	0x04, 0x17
        /*004e*/ 	.short	(.L_7273 - .L_7272)
.L_7272:
        /*0050*/ 	.word	0x00000000
        /*0054*/ 	.short	0x0003
        /*0056*/ 	.short	0x0018
        /*0058*/ 	.byte	0x00, 0xf0, 0x05, 0x00


	//----- nvinfo : EIATTR_KPARAM_INFO
	.align		4
.L_7273:
        /*005c*/ 	.byte	0x04, 0x17
        /*005e*/ 	.short	(.L_7275 - .L_7274)
.L_7274:
        /*0060*/ 	.word	0x00000000
        /*0064*/ 	.short	0x0002
        /*0066*/ 	.short	0x0008
        /*0068*/ 	.byte	0x00, 0xf0, 0x41, 0x00


	//----- nvinfo : EIATTR_KPARAM_INFO
	.align		4
.L_7275:
        /*006c*/ 	.byte	0x04, 0x17
        /*006e*/ 	.short	(.L_7277 - .L_7276)
.L_7276:
        /*0070*/ 	.word	0x00000000
        /*0074*/ 	.short	0x0001
        /*0076*/ 	.short	0x0004
        /*0078*/ 	.byte	0x00, 0xf0, 0x05, 0x00


	//----- nvinfo : EIATTR_KPARAM_INFO
	.align		4
.L_7277:
        /*007c*/ 	.byte	0x04, 0x17
        /*007e*/ 	.short	(.L_7279 - .L_7278)
.L_7278:
        /*0080*/ 	.word	0x00000000
        /*0084*/ 	.short	0x0000
        /*0086*/ 	.short	0x0000
        /*0088*/ 	.byte	0x00, 0xf0, 0x11, 0x00


	//----- nvinfo : EIATTR_MAXREG_COUNT
	.align		4
.L_7279:
        /*008c*/ 	.byte	0x03, 0x1b
        /*008e*/ 	.short	0x00ff


	//----- nvinfo : EIATTR_EXTERNS
	.align		4
        /*0090*/ 	.byte	0x04, 0x0f
        /*0092*/ 	.short	(.L_7281 - .L_7280)


	//   ....[0]....
	.align		4
.L_7280:
        /*0094*/ 	.word	index@(__assertfail)


	//----- nvinfo : EIATTR_MERCURY_ISA_VERSION
	.align		4
.L_7281:
        /*0098*/ 	.byte	0x03, 0x5f
        /*009a*/ 	.short	0x0000


	//----- nvinfo : EIATTR_SYSCALL_OFFSETS
	.align		4
        /*009c*/ 	.byte	0x04, 0x46
        /*009e*/ 	.short	(.L_7283 - .L_7282)


	//   ....[0]....
.L_7282:
        /*00a0*/ 	.word	0x00000e50


	//   ....[1]....
        /*00a4*/ 	.word	0x00001cd0


	//   ....[2]....
        /*00a8*/ 	.word	0x00002b60


	//   ....[3]....
        /*00ac*/ 	.word	0x00003990


	//   ....[4]....
        /*00b0*/ 	.word	0x00004a60


	//   ....[5]....
        /*00b4*/ 	.word	0x00005970


	//   ....[6]....
        /*00b8*/ 	.word	0x00006840


	//   ....[7]....
        /*00bc*/ 	.word	0x00007710


	//----- nvinfo : EIATTR_EXIT_INSTR_OFFSETS
	.align		4
.L_7283:
        /*00c0*/ 	.byte	0x04, 0x1c
        /*00c2*/ 	.short	(.L_7285 - .L_7284)


	//   ....[0]....
.L_7284:
        /*00c4*/ 	.word	0x000068e0


	//   ....[1]....
        /*00c8*/ 	.word	0x00006a00


	//   ....[2]....
        /*00cc*/ 	.word	0x00006a40


	//   ....[3]....
        /*00d0*/ 	.word	0x00006ad0


	//   ....[4]....
        /*00d4*/ 	.word	0x00006b00


	//   ....[5]....
        /*00d8*/ 	.word	0x00006b30


	//   ....[6]....
        /*00dc*/ 	.word	0x00006bb0


	//   ....[7]....
        /*00e0*/ 	.word	0x00006be0


	//   ....[8]....
        /*00e4*/ 	.word	0x00006c70


	//   ....[9]....
        /*00e8*/ 	.word	0x00006cb0


	//   ....[10]....
        /*00ec*/ 	.word	0x00006cf0


	//   ....[11]....
        /*00f0*/ 	.word	0x00006db0


	//   ....[12]....
        /*00f4*/ 	.word	0x00006e00


	//   ....[13]....
        /*00f8*/ 	.word	0x00006f80


	//   ....[14]....
        /*00fc*/ 	.word	0x000070d0


	//   ....[15]....
        /*0100*/ 	.word	0x00007100


	//   ....[16]....
        /*0104*/ 	.word	0x000071b0


	//   ....[17]....
        /*0108*/ 	.word	0x00007320


	//   ....[18]....
        /*010c*/ 	.word	0x00007490


	//   ....[19]....
        /*0110*/ 	.word	0x000075e0


	//   ....[20]....
        /*0114*/ 	.word	0x00007720


	//   ....[21]....
        /*0118*/ 	.word	0x00007750


	//   ....[22]....
        /*011c*/ 	.word	0x00007780


	//----- nvinfo : EIATTR_MAX_THREADS
	.align		4
.L_7285:
        /*0120*/ 	.byte	0x04, 0x05
        /*0122*/ 	.short	(.L_7287 - .L_7286)
.L_7286:
        /*0124*/ 	.word	0x00000080
        /*0128*/ 	.word	0x00000001
        /*012c*/ 	.word	0x00000001


	//----- nvinfo : EIATTR_CRS_STACK_SIZE
	.align		4
.L_7287:
        /*0130*/ 	.byte	0x04, 0x1e
        /*0132*/ 	.short	(.L_7289 - .L_7288)
.L_7288:
        /*0134*/ 	.word	0x00000000
.L_7289:


//--------------------- .nv.info._ZN2at6native18elementwise_kernelILi128ELi2EZNS0_22gpu_kernel_impl_nocastIZZZNS0_16sqrt_kernel_cudaERNS_18TensorIteratorBaseEENKUlvE0_clEvENKUlvE0_clEvEUlfE_EEvS4_RKT_EUliE_EEviT1_ --------------------------
	.section	.nv.info._ZN2at6native18elementwise_kernelILi128ELi2EZNS0_22gpu_kernel_impl_nocastIZZZNS0_16sqrt_kernel_cudaERNS_18TensorIteratorBaseEENKUlvE0_clEvENKUlvE0_clEvEUlfE_EEvS4_RKT_EUliE_EEviT1_,"",@"SHT_CUDA_INFO"
	.sectionflags	@""
	.align	4


	//----- nvinfo : EIATTR_CUDA_API_VERSION
	.align		4
        /*0000*/ 	.byte	0x04, 0x37
        /*0002*/ 	.short	(.L_7291 - .L_7290)
.L_7290:
        /*0004*/ 	.word	0x00000082


	//----- nvinfo : EIATTR_SW2861232_WAR
	.align		4
.L_7291:
        /*0008*/ 	.byte	0x01, 0x35
	.zero		2


	//----- nvinfo : EIATTR_PARAM_CBANK
	.align		4
        /*000c*/ 	.byte	0x04, 0x0a
        /*000e*/ 	.short	(.L_7293 - .L_7292)
	.align		4
.L_7292:
        /*0010*/ 	.word	index@(.nv.constant0._ZN2at6native18elementwise_kernelILi128ELi2EZNS0_22gpu_kernel_impl_nocastIZZZNS0_16sqrt_kernel_cudaERNS_18TensorIteratorBaseEENKUlvE0_clEvENKUlvE0_clEvEUlfE_EEvS4_RKT_EUliE_EEviT1_)
        /*0014*/ 	.short	0x0160
        /*0016*/ 	.short	0x0220


	//----- nvinfo : EIATTR_CBANK_PARAM_SIZE
	.align		4
.L_7293:
        /*0018*/ 	.byte	0x03, 0x19
        /*001a*/ 	.short	0x0220


	//----- nvinfo : EIATTR_KPARAM_INFO
	.align		4
        /*001c*/ 	.byte	0x04, 0x17
        /*001e*/ 	.short	(.L_7295 - .L_7294)
.L_7294:
        /*0020*/ 	.word	0x00000000
        /*0024*/ 	.short	0x0001
        /*0026*/ 	.short	0x0008
        /*0028*/ 	.byte	0x00, 0xf0, 0x61, 0x08


	//----- nvinfo : EIATTR_KPARAM_INFO
	.align		4
.L_7295:
        /*002c*/ 	.byte	0x04, 0x17
        /*002e*/ 	.short	(.L_7297 - .L_7296)
.L_7296:
        /*0030*/ 	.word	0x00000000
        /*0034*/ 	.short	0x0000
        /*0036*/ 	.short	0x0000
        /*0038*/ 	.byte	0x00, 0xf0, 0x11, 0x00


	//----- nvinfo : EIATTR_MAXREG_COUNT
	.align		4
.L_7297:
        /*003c*/ 	.byte	0x03, 0x1b
        /*003e*/ 	.short	0x0080


	//----- nvinfo : EIATTR_MERCURY_ISA_VERSION
	.align		4
        /*0040*/ 	.byte	0x03, 0x5f
        /*0042*/ 	.short	0x0000


	//----- nvinfo : EIATTR_EXIT_INSTR_OFFSETS
	.align		4
        /*0044*/ 	.byte	0x04, 0x1c
        /*0046*/ 	.short	(.L_7299 - .L_7298)


	//   ....[0]....
.L_7298:
        /*0048*/ 	.word	0x00000f60


	//   ....[1]....
        /*004c*/ 	.word	0x00001e20


	//----- nvinfo : EIATTR_MAX_THREADS
	.align		4
.L_7299:
        /*0050*/ 	.byte	0x04, 0x05
        /*0052*/ 	.short	(.L_7301 - .L_7300)
.L_7300:
        /*0054*/ 	.word	0x00000080
        /*0058*/ 	.word	0x00000001
        /*005c*/ 	.word	0x00000001


	//----- nvinfo : EIATTR_CRS_STACK_SIZE
	.align		4
.L_7301:
        /*0060*/ 	.byte	0x04, 0x1e
        /*0062*/ 	.short	(.L_7303 - .L_7302)
.L_7302:
        /*0064*/ 	.word	0x00000000
.L_7303:


//--------------------- .nv.info._ZN2at6native27unrolled_elementwise_kernelIZZZNS0_16sqrt_kernel_cudaERNS_18TensorIteratorBaseEENKUlvE0_clEvENKUlvE0_clEvEUlfE_St5arrayIPcLm2EELi4E23TrivialOffsetCalculatorILi1EjESB_NS0_6memory15LoadWithoutCastENSC_16StoreWithoutCastEEEviT_T0_T2_T3_T4_T5_ --------------------------
	.section	.nv.info._ZN2at6native27unrolled_elementwise_kernelIZZZNS0_16sqrt_kernel_cudaERNS_18TensorIteratorBaseEENKUlvE0_clEvENKUlvE0_clEvEUlfE_St5arrayIPcLm2EELi4E23TrivialOffsetCalculatorILi1EjESB_NS0_6memory15LoadWithoutCastENSC_16StoreWithoutCastEEEviT_T0_T2_T3_T4_T5_,"",@"SHT_CUDA_INFO"
	.sectionflags	@""
	.align	4


	//----- nvinfo : EIATTR_CUDA_API_VERSION
	.align		4
        /*0000*/ 	.byte	0x04, 0x37
        /*0002*/ 	.short	(.L_7305 - .L_7304)
.L_7304:
        /*0004*/ 	.word	0x00000082


	//----- nvinfo : EIATTR_SW2861232_WAR
	.align		4
.L_7305:
        /*0008*/ 	.byte	0x01, 0x35
	.zero		2


	//----- nvinfo : EIATTR_PARAM_CBANK
	.align		4
        /*000c*/ 	.byte	0x04, 0x0a
        /*000e*/ 	.short	(.L_7307 - .L_7306)
	.align		4
.L_7306:
        /*0010*/ 	.word	index@(.nv.constant0._ZN2at6native27unrolled_elementwise_kernelIZZZNS0_16sqrt_kernel_cudaERNS_18TensorIteratorBaseEENKUlvE0_clEvENKUlvE0_clEvEUlfE_St5arrayIPcLm2EELi4E23TrivialOffsetCalculatorILi1EjESB_NS0_6memory15LoadWithoutCastENSC_16StoreWithoutCastEEEviT_T0_T2_T3_T4_T5_)
        /*0014*/ 	.short	0x0160
        /*0016*/ 	.short	0x001c


	//----- nvinfo : EIATTR_CBANK_PARAM_SIZE
	.align		4
.L_7307:
        /*0018*/ 	.byte	0x03, 0x19
        /*001a*/ 	.short	0x001c


	//----- nvinfo : EIATTR_KPARAM_INFO
	.align		4
        /*001c*/ 	.byte	0x04, 0x17
        /*001e*/ 	.short	(.L_7309 - .L_7308)
.L_7308:
        /*0020*/ 	.word	0x00000000
        /*0024*/ 	.short	0x0006
        /*0026*/ 	.short	0x001b
        /*0028*/ 	.byte	0x00, 0xf0, 0x05, 0x00


	//----- nvinfo : EIATTR_KPARAM_INFO
	.align		4
.L_7309:
        /*002c*/ 	.byte	0x04, 0x17
        /*002e*/ 	.short	(.L_7311 - .L_7310)
.L_7310:
        /*0030*/ 	.word	0x00000000
        /*0034*/ 	.short	0x0005
        /*0036*/ 	.short	0x001a
        /*0038*/ 	.byte	0x00, 0xf0, 0x05, 0x00


	//----- nvinfo : EIATTR_KPARAM_INFO
	.align		4
.L_7311:
        /*003c*/ 	.byte	0x04, 0x17
        /*003e*/ 	.short	(.L_7313 - .L_7312)
.L_7312:
        /*0040*/ 	.word	0x00000000
        /*0044*/ 	.short	0x0004
        /*0046*/ 	.short	0x0019
        /*0048*/ 	.byte	0x00, 0xf0, 0x05, 0x00


	//----- nvinfo : EIATTR_KPARAM_INFO
	.align		4
.L_7313:
        /*004c*/ 	.byte	0x04, 0x17
        /*004e*/ 	.short	(.L_7315 - .L_7314)
.L_7314:
        /*0050*/ 	.word	0x00000000
        /*0054*/ 	.short	0x0003
        /*0056*/ 	.short	0x0018
        /*0058*/ 	.byte	0x00, 0xf0, 0x05, 0x00


	//----- nvinfo : EIATTR_KPARAM_INFO
	.align		4
.L_7315:
        /*005c*/ 	.byte	0x04, 0x17
        /*005e*/ 	.short	(.L_7317 - .L_7316)
.L_7316:
        /*0060*/ 	.word	0x00000000
        /*0064*/ 	.short	0x0002
        /*0066*/ 	.short	0x0008
        /*0068*/ 	.byte	0x00, 0xf0, 0x41, 0x00


	//----- nvinfo : EIATTR_KPARAM_INFO
	.align		4
.L_7317:
        /*006c*/ 	.byte	0x04, 0x17
        /*006e*/ 	.short	(.L_7319 - .L_7318)
.L_7318:
        /*0070*/ 	.word	0x00000000
        /*0074*/ 	.short	0x0001
        /*0076*/ 	.short	0x0004
        /*0078*/ 	.byte	0x00, 0xf0, 0x05, 0x00


	//----- nvinfo : EIATTR_KPARAM_INFO
	.align		4
.L_7319:
        /*007c*/ 	.byte	0x04, 0x17
        /*007e*/ 	.short	(.L_7321 - .L_7320)
.L_7320:
        /*0080*/ 	.word	0x00000000
        /*0084*/ 	.short	0x0000
        /*0086*/ 	.short	0x0000
        /*0088*/ 	.byte	0x00, 0xf0, 0x11, 0x00


	//----- nvinfo : EIATTR_MAXREG_COUNT
	.align		4
.L_7321:
        /*008c*/ 	.byte	0x03, 0x1b
        /*008e*/ 	.short	0x00ff


	//----- nvinfo : EIATTR_MERCURY_ISA_VERSION
	.align		4
        /*0090*/ 	.byte	0x03, 0x5f
        /*0092*/ 	.short	0x0000


	//----- nvinfo : EIATTR_EXIT_INSTR_OFFSETS
	.align		4
        /*0094*/ 	.byte	0x04, 0x1c
        /*0096*/ 	.short	(.L_7323 - .L_7322)


	//   ....[0]....
.L_7322:
        /*0098*/ 	.word	0x00000400


	//   ....[1]....
        /*009c*/ 	.word	0x00000450


	//----- nvinfo : EIATTR_MAX_THREADS
	.align		4
.L_7323:
        /*00a0*/ 	.byte	0x04, 0x05
        /*00a2*/ 	.short	(.L_7325 - .L_7324)
.L_7324:
        /*00a4*/ 	.word	0x00000080
        /*00a8*/ 	.word	0x00000001
        /*00ac*/ 	.word	0x00000001


	//----- nvinfo : EIATTR_CRS_STACK_SIZE
	.align		4
.L_7325:
        /*00b0*/ 	.byte	0x04, 0x1e
        /*00b2*/ 	.short	(.L_7327 - .L_7326)
.L_7326:
        /*00b4*/ 	.word	0x00000000
.L_7327:


//--------------------- .nv.info._ZN2at6native29vectorized_elementwise_kernelILi2EZZZNS0_16sqrt_kernel_cudaERNS_18TensorIteratorBaseEENKUlvE0_clEvENKUlvE0_clEvEUlfE_St5arrayIPcLm2EEEEviT0_T1_ --------------------------
	.section	.nv.info._ZN2at6native29vectorized_elementwise_kernelILi2EZZZNS0_16sqrt_kernel_cudaERNS_18TensorIteratorBaseEENKUlvE0_clEvENKUlvE0_clEvEUlfE_St5arrayIPcLm2EEEEviT0_T1_,"",@"SHT_CUDA_INFO"
	.sectionflags	@""
	.align	4


	//----- nvinfo : EIATTR_CUDA_API_VERSION
	.align		4
        /*0000*/ 	.byte	0x04, 0x37
        /*0002*/ 	.short	(.L_7329 - .L_7328)
.L_7328:
        /*0004*/ 	.word	0x00000082


	//----- nvinfo : EIATTR_SW2861232_WAR
	.align		4
.L_7329:
        /*0008*/ 	.byte	0x01, 0x35
	.zero		2


	//----- nvinfo : EIATTR_PARAM_CBANK
	.align		4
        /*000c*/ 	.byte	0x04, 0x0a
        /*000e*/ 	.short	(.L_7331 - .L_7330)
	.align		4
.L_7330:
        /*0010*/ 	.word	index@(.nv.constant0._ZN2at6native29vectorized_elementwise_kernelILi2EZZZNS0_16sqrt_kernel_cudaERNS_18TensorIteratorBaseEENKUlvE0_clEvENKUlvE0_clEvEUlfE_St5arrayIPcLm2EEEEviT0_T1_)
        /*0014*/ 	.short	0x0160
        /*0016*/ 	.short	0x0018


	//----- nvinfo : EIATTR_CBANK_PARAM_SIZE
	.align		4
.L_7331:
        /*0018*/ 	.byte	0x03, 0x19
        /*001a*/ 	.short	0x0018


	//----- nvinfo : EIATTR_KPARAM_INFO
	.align		4
        /*001c*/ 	.byte	0x04, 0x17
        /*001e*/ 	.short	(.L_7333 - .L_7332)
.L_7332:
        /*0020*/ 	.word	0x00000000
        /*0024*/ 	.short	0x0002
        /*0026*/ 	.short	0x0008
        /*0028*/ 	.byte	0x00, 0xf0, 0x41, 0x00


	//----- nvinfo : EIATTR_KPARAM_INFO
	.align		4
.L_7333:
        /*002c*/ 	.byte	0x04, 0x17
        /*002e*/ 	.short	(.L_7335 - .L_7334)
.L_7334:
        /*0030*/ 	.word	0x00000000
        /*0034*/ 	.short	0x0001
        /*0036*/ 	.short	0x0004
        /*0038*/ 	.byte	0x00, 0xf0, 0x05, 0x00


	//----- nvinfo : EIATTR_KPARAM_INFO
	.align		4
.L_7335:
        /*003c*/ 	.byte	0x04, 0x17
        /*003e*/ 	.short	(.L_7337 - .L_7336)
.L_7336:
        /*0040*/ 	.word	0x00000000
        /*0044*/ 	.short	0x0000
        /*0046*/ 	.short	0x0000
        /*0048*/ 	.byte	0x00, 0xf0, 0x11, 0x00


	//----- nvinfo : EIATTR_MAXREG_COUNT
	.align		4
.L_7337:
        /*004c*/ 	.byte	0x03, 0x1b
        /*004e*/ 	.short	0x00ff


	//----- nvinfo : EIATTR_MERCURY_ISA_VERSION
	.align		4
        /*0050*/ 	.byte	0x03, 0x5f
        /*0052*/ 	.short	0x0000


	//----- nvinfo : EIATTR_EXIT_INSTR_OFFSETS
	.align		4
        /*0054*/ 	.byte	0x04, 0x1c
        /*0056*/ 	.short	(.L_7339 - .L_7338)


	//   ....[0]....
.L_7338:
        /*0058*/ 	.word	0x000001d0


	//   ....[1]....
        /*005c*/ 	.word	0x000009e0


	//   ....[2]....
        /*0060*/ 	.word	0x00000a30


	//----- nvinfo : EIATTR_MAX_THREADS
	.align		4
.L_7339:
        /*0064*/ 	.byte	0x04, 0x05
        /*0066*/ 	.short	(.L_7341 - .L_7340)
.L_7340:
        /*0068*/ 	.word	0x00000080
        /*006c*/ 	.word	0x00000001
        /*0070*/ 	.word	0x00000001


	//----- nvinfo : EIATTR_CRS_STACK_SIZE
	.align		4
.L_7341:
        /*0074*/ 	.byte	0x04, 0x1e
        /*0076*/ 	.short	(.L_7343 - .L_7342)
.L_7342:
        /*0078*/ 	.word	0x00000000
.L_7343:


//--------------------- .nv.info._ZN2at6native29vectorized_elementwise_kernelILi4EZZZNS0_16sqrt_kernel_cudaERNS_18TensorIteratorBaseEENKUlvE0_clEvENKUlvE0_clEvEUlfE_St5arrayIPcLm2EEEEviT0_T1_ --------------------------
	.section	.nv.info._ZN2at6native29vectorized_elementwise_kernelILi4EZZZNS0_16sqrt_kernel_cudaERNS_18TensorIteratorBaseEENKUlvE0_clEvENKUlvE0_clEvEUlfE_St5arrayIPcLm2EEEEviT0_T1_,"",@"SHT_CUDA_INFO"
	.sectionflags	@""
	.align	4


	//----- nvinfo : EIATTR_CUDA_API_VERSION
	.align		4
        /*0000*/ 	.byte	0x04, 0x37
        /*0002*/ 	.short	(.L_7345 - .L_7344)
.L_7344:
        /*0004*/ 	.word	0x00000082


	//----- nvinfo : EIATTR_SW2861232_WAR
	.align		4
.L_7345:
        /*0008*/ 	.byte	0x01, 0x35
	.zero		2


	//----- nvinfo : EIATTR_PARAM_CBANK
	.align		4
        /*000c*/ 	.byte	0x04, 0x0a
        /*000e*/ 	.short	(.L_7347 - .L_7346)
	.align		4
.L_7346:
        /*0010*/ 	.word	index@(.nv.constant0._ZN2at6native29vectorized_elementwise_kernelILi4EZZZNS0_16sqrt_kernel_cudaERNS_18TensorIteratorBaseEENKUlvE0_clEvENKUlvE0_clEvEUlfE_St5arrayIPcLm2EEEEviT0_T1_)
        /*0014*/ 	.short	0x0160
        /*0016*/ 	.short	0x0018


	//----- nvinfo : EIATTR_CBANK_PARAM_SIZE
	.align		4
.L_7347:
        /*0018*/ 	.byte	0x03, 0x19
        /*001a*/ 	.short	0x0018


	//----- nvinfo : EIATTR_KPARAM_INFO
	.align		4
        /*001c*/ 	.byte	0x04, 0x17
        /*001e*/ 	.short	(.L_7349 - .L_7348)
.L_7348:
        /*0020*/ 	.word	0x00000000
        /*0024*/ 	.short	0x0002
        /*0026*/ 	.short	0x0008
        /*0028*/ 	.byte	0x00, 0xf0, 0x41, 0x00


	//----- nvinfo : EIATTR_KPARAM_INFO
	.align		4
.L_7349:
        /*002c*/ 	.byte	0x04, 0x17
        /*002e*/ 	.short	(.L_7351 - .L_7350)
.L_7350:
        /*0030*/ 	.word	0x00000000
        /*0034*/ 	.short	0x0001
        /*0036*/ 	.short	0x0004
        /*0038*/ 	.byte	0x00, 0xf0, 0x05, 0x00


	//----- nvinfo : EIATTR_KPARAM_INFO
	.align		4
.L_7351:
        /*003c*/ 	.byte	0x04, 0x17
        /*003e*/ 	.short	(.L_7353 - .L_7352)
.L_7352:
        /*0040*/ 	.word	0x00000000
        /*0044*/ 	.short	0x0000
        /*0046*/ 	.short	0x0000
        /*0048*/ 	.byte	0x00, 0xf0, 0x11, 0x00


	//----- nvinfo : EIATTR_MAXREG_COUNT
	.align		4
.L_7353:
        /*004c*/ 	.byte	0x03, 0x1b
        /*004e*/ 	.short	0x00ff


	//----- nvinfo : EIATTR_MERCURY_ISA_VERSION
	.align		4
        /*0050*/ 	.byte	0x03, 0x5f
        /*0052*/ 	.short	0x0000


	//----- nvinfo : EIATTR_EXIT_INSTR_OFFSETS
	.align		4
        /*0054*/ 	.byte	0x04, 0x1c
        /*0056*/ 	.short	(.L_7355 - .L_7354)


	//   ....[0]....
.L_7354:
        /*0058*/ 	.word	0x00000190


	//   ....[1]....
        /*005c*/ 	.word	0x000009a0


	//   ....[2]....
        /*0060*/ 	.word	0x000009f0


	//----- nvinfo : EIATTR_MAX_THREADS
	.align		4
.L_7355:
        /*0064*/ 	.byte	0x04, 0x05
        /*0066*/ 	.short	(.L_7357 - .L_7356)
.L_7356:
        /*0068*/ 	.word	0x00000080
        /*006c*/ 	.word	0x00000001
        /*0070*/ 	.word	0x00000001


	//----- nvinfo : EIATTR_CRS_STACK_SIZE
	.align		4
.L_7357:
        /*0074*/ 	.byte	0x04, 0x1e
        /*0076*/ 	.short	(.L_7359 - .L_7358)
.L_7358:
        /*0078*/ 	.word	0x00000000
.L_7359:


//--------------------- .nv.info._ZN2at6native29vectorized_elementwise_kernelILi8EZZZNS0_16sqrt_kernel_cudaERNS_18TensorIteratorBaseEENKUlvE0_clEvENKUlvE0_clEvEUlfE_St5arrayIPcLm2EEEEviT0_T1_ --------------------------
	.section	.nv.info._ZN2at6native29vectorized_elementwise_kernelILi8EZZZNS0_16sqrt_kernel_cudaERNS_18TensorIteratorBaseEENKUlvE0_clEvENKUlvE0_clEvEUlfE_St5arrayIPcLm2EEEEviT0_T1_,"",@"SHT_CUDA_INFO"
	.sectionflags	@""
	.align	4


	//----- nvinfo : EIATTR_CUDA_API_VERSION
	.align		4
        /*0000*/ 	.byte	0x04, 0x37
        /*0002*/ 	.short	(.L_7361 - .L_7360)
.L_7360:
        /*0004*/ 	.word	0x00000082


	//----- nvinfo : EIATTR_SW2861232_WAR
	.align		4
.L_7361:
        /*0008*/ 	.byte	0x01, 0x35
	.zero		2


	//----- nvinfo : EIATTR_PARAM_CBANK
	.align		4
        /*000c*/ 	.byte	0x04, 0x0a
        /*000e*/ 	.short	(.L_7363 - .L_7362)
	.align		4
.L_7362:
        /*0010*/ 	.word	index@(.nv.constant0._ZN2at6native29vectorized_elementwise_kernelILi8EZZZNS0_16sqrt_kernel_cudaERNS_18TensorIteratorBaseEENKUlvE0_clEvENKUlvE0_clEvEUlfE_St5arrayIPcLm2EEEEviT0_T1_)
        /*0014*/ 	.short	0x0160
        /*0016*/ 	.short	0x0018


	//----- nvinfo : EIATTR_CBANK_PARAM_SIZE
	.align		4
.L_7363:
        /*0018*/ 	.byte	0x03, 0x19
        /*001a*/ 	.short	0x0018


	//----- nvinfo : EIATTR_KPARAM_INFO
	.align		4
        /*001c*/ 	.byte	0x04, 0x17
        /*001e*/ 	.short	(.L_7365 - .L_7364)
.L_7364:
        /*0020*/ 	.word	0x00000000
        /*0024*/ 	.short	0x0002
        /*0026*/ 	.short	0x0008
        /*0028*/ 	.byte	0x00, 0xf0, 0x41, 0x00


	//----- nvinfo : EIATTR_KPARAM_INFO
	.align		4
.L_7365:
        /*002c*/ 	.byte	0x04, 0x17
        /*002e*/ 	.short	(.L_7367 - .L_7366)
.L_7366:
        /*0030*/ 	.word	0x00000000
        /*0034*/ 	.short	0x0001
        /*0036*/ 	.short	0x0004
        /*0038*/ 	.byte	0x00, 0xf0, 0x05, 0x00


	//----- nvinfo : EIATTR_KPARAM_INFO
	.align		4
.L_7367:
        /*003c*/ 	.byte	0x04, 0x17
        /*003e*/ 	.short	(.L_7369 - .L_7368)
.L_7368:
        /*0040*/ 	.word	0x00000000
        /*0044*/ 	.short	0x0000
        /*0046*/ 	.short	0x0000
        /*0048*/ 	.byte	0x00, 0xf0, 0x11, 0x00


	//----- nvinfo : EIATTR_MAXREG_COUNT
	.align		4
.L_7369:
        /*004c*/ 	.byte	0x03, 0x1b
        /*004e*/ 	.short	0x00ff


	//----- nvinfo : EIATTR_MERCURY_ISA_VERSION
	.align		4
        /*0050*/ 	.byte	0x03, 0x5f
        /*0052*/ 	.short	0x0000


	//----- nvinfo : EIATTR_EXIT_INSTR_OFFSETS
	.align		4
        /*0054*/ 	.byte	0x04, 0x1c
        /*0056*/ 	.short	(.L_7371 - .L_7370)


	//   ....[0]....
.L_7370:
        /*0058*/ 	.word	0x00000010


	//----- nvinfo : EIATTR_MAX_THREADS
	.align		4
.L_7371:
        /*005c*/ 	.byte	0x04, 0x05
        /*005e*/ 	.short	(.L_7373 - .L_7372)
.L_7372:
        /*0060*/ 	.word	0x00000080
        /*0064*/ 	.word	0x00000001
        /*0068*/ 	.word	0x00000001
.L_7373:


//--------------------- .nv.info._ZN2at6native18elementwise_kernelILi128ELi4EZNS0_15gpu_kernel_implIZZZNS0_16sqrt_kernel_cudaERNS_18TensorIteratorBaseEENKUlvE0_clEvENKUlvE_clEvEUldE_EEvS4_RKT_EUliE_EEviT1_ --------------------------
	.section	.nv.info._ZN2at6native18elementwise_kernelILi128ELi4EZNS0_15gpu_kernel_implIZZZNS0_16sqrt_kernel_cudaERNS_18TensorIteratorBaseEENKUlvE0_clEvENKUlvE_clEvEUldE_EEvS4_RKT_EUliE_EEviT1_,"",@"SHT_CUDA_INFO"
	.sectionflags	@""
	.align	4


	//----- nvinfo : EIATTR_CUDA_API_VERSION
	.align		4
        /*0000*/ 	.byte	0x04, 0x37
        /*0002*/ 	.short	(.L_7375 - .L_7374)
.L_7374:
        /*0004*/ 	.word	0x00000082


	//----- nvinfo : EIATTR_SW2861232_WAR
	.align		4
.L_7375:
        /*0008*/ 	.byte	0x01, 0x35
	.zero		2


	//----- nvinfo : EIATTR_PARAM_CBANK
	.align		4
        /*000c*/ 	.byte	0x04, 0x0a
        /*000e*/ 	.short	(.L_7377 - .L_7376)
	.align		4
.L_7376:
        /*0010*/ 	.word	index@(.nv.constant0._ZN2at6native18elementwise_kernelILi128ELi4EZNS0_15gpu_kernel_implIZZZNS0_16sqrt_kernel_cudaERNS_18TensorIteratorBaseEENKUlvE0_clEvENKUlvE_clEvEUldE_EEvS4_RKT_EUliE_EEviT1_)
        /*0014*/ 	.short	0x0160
        /*0016*/ 	.short	0x0220


	//----- nvinfo : EIATTR_CBANK_PARAM_SIZE
	.align		4
.L_7377:
        /*0018*/ 	.byte	0x03, 0x19
        /*001a*/ 	.short	0x0220


	//----- nvinfo : EIATTR_KPARAM_INFO
	.align		4
        /*001c*/ 	.byte	0x04, 0x17
        /*001e*/ 	.short	(.L_7379 - .L_7378)
.L_7378:
        /*0020*/ 	.word	0x00000000
        /*0024*/ 	.short	0x0001
        /*0026*/ 	.short	0x0008
        /*0028*/ 	.byte	0x00, 0xf0, 0x61, 0x08


	//----- nvinfo : EIATTR_KPARAM_INFO
	.align		4
.L_7379:
        /*002c*/ 	.byte	0x04, 0x17
        /*002e*/ 	.short	(.L_7381 - .L_7380)
.L_7380:
        /*0030*/ 	.word	0x00000000
        /*0034*/ 	.short	0x0000
        /*0036*/ 	.short	0x0000
        /*0038*/ 	.byte	0x00, 0xf0, 0x11, 0x00


	//----- nvinfo : EIATTR_MAXREG_COUNT
	.align		4
.L_7381:
        /*003c*/ 	.byte	0x03, 0x1b
        /*003e*/ 	.short	0x0080


	//----- nvinfo : EIATTR_EXTERNS
	.align		4
        /*0040*/ 	.byte	0x04, 0x0f
        /*0042*/ 	.short	(.L_7383 - .L_7382)


	//   ....[0]....
	.align		4
.L_7382:
        /*0044*/ 	.word	index@(__assertfail)


	//----- nvinfo : EIATTR_MERCURY_ISA_VERSION
	.align		4
.L_7383:
        /*0048*/ 	.byte	0x03, 0x5f
        /*004a*/ 	.short	0x0000


	//----- nvinfo : EIATTR_SYSCALL_OFFSETS
	.align		4
        /*004c*/ 	.byte	0x04, 0x46
        /*004e*/ 	.short	(.L_7385 - .L_7384)


	//   ....[0]....
.L_7384:
        /*0050*/ 	.word	0x00001d90


	//   ....[1]....
        /*0054*/ 	.word	0x00002f70


	//   ....[2]....
        /*0058*/ 	.word	0x00004d50


	//   ....[3]....
        /*005c*/ 	.word	0x00005f10


	//   ....[4]....
        /*0060*/ 	.word	0x00007cc0


	//   ....[5]....
        /*0064*/ 	.word	0x00008e80


	//   ....[6]....
        /*0068*/ 	.word	0x0000ac40


	//   ....[7]....
        /*006c*/ 	.word	0x0000be20


	//----- nvinfo : EIATTR_EXIT_INSTR_OFFSETS
	.align		4
.L_7385:
        /*0070*/ 	.byte	0x04, 0x1c
        /*0072*/ 	.short	(.L_7387 - .L_7386)


	//   ....[0]....
.L_7386:
        /*0074*/ 	.word	0x00008f20


	//   ....[1]....
        /*0078*/ 	.word	0x0000af70


	//   ....[2]....
        /*007c*/ 	.word	0x0000afb0


	//   ....[3]....
        /*0080*/ 	.word	0x0000b040


	//   ....[4]....
        /*0084*/ 	.word	0x0000b070


	//   ....[5]....
        /*0088*/ 	.word	0x0000b0a0


	//   ....[6]....
        /*008c*/ 	.word	0x0000b150


	//   ....[7]....
        /*0090*/ 	.word	0x0000b1b0


	//   ....[8]....
        /*0094*/ 	.word	0x0000b270


	//   ....[9]....
        /*0098*/ 	.word	0x0000b2e0


	//   ....[10]....
        /*009c*/ 	.word	0x0000b300


	//   ....[11]....
        /*00a0*/ 	.word	0x0000b3c0


	//   ....[12]....
        /*00a4*/ 	.word	0x0000b3f0


	//   ....[13]....
        /*00a8*/ 	.word	0x0000b5a0


	//   ....[14]....
        /*00ac*/ 	.word	0x0000b720


	//   ....[15]....
        /*00b0*/ 	.word	0x0000b780


	//   ....[16]....
        /*00b4*/ 	.word	0x0000b830


	//   ....[17]....
        /*00b8*/ 	.word	0x0000b9d0


	//   ....[18]....
        /*00bc*/ 	.word	0x0000bb70


	//   ....[19]....
        /*00c0*/ 	.word	0x0000bcf0


	//   ....[20]....
        /*00c4*/ 	.word	0x0000be30


	//   ....[21]....
        /*00c8*/ 	.word	0x0000be60


	//   ....[22]....
        /*00cc*/ 	.word	0x0000be90


	//----- nvinfo : EIATTR_MAX_THREADS
	.align		4
.L_7387:
        /*00d0*/ 	.byte	0x04, 0x05
        /*00d2*/ 	.short	(.L_7389 - .L_7388)
.L_7388:
        /*00d4*/ 	.word	0x00000080
        /*00d8*/ 	.word	0x00000001
        /*00dc*/ 	.word	0x00000001


	//----- nvinfo : EIATTR_CRS_STACK_SIZE
	.align		4
.L_7389:
        /*00e0*/ 	.byte	0x04, 0x1e
        /*00e2*/ 	.short	(.L_7391 - .L_7390)
.L_7390:
        /*00e4*/ 	.word	0x00000000
.L_7391:


//--------------------- .nv.info._ZN2at6native27unrolled_elementwise_kernelIZZZNS0_16sqrt_kernel_cudaERNS_18TensorIteratorBaseEENKUlvE0_clEvENKUlvE_clEvEUldE_St5arrayIPcLm2EELi4E23TrivialOffsetCalculatorILi1EjESB_NS0_6memory12LoadWithCastILi1EEENSC_13StoreWithCastILi1EEEEEviT_T0_T2_T3_T4_T5_ --------------------------
	.section	.nv.info._ZN2at6native27unrolled_elementwise_kernelIZZZNS0_16sqrt_kernel_cudaERNS_18TensorIteratorBaseEENKUlvE0_clEvENKUlvE_clEvEUldE_St5arrayIPcLm2EELi4E23TrivialOffsetCalculatorILi1EjESB_NS0_6memory12LoadWithCastILi1EEENSC_13StoreWithCastILi1EEEEEviT_T0_T2_T3_T4_T5_,"",@"SHT_CUDA_INFO"
	.sectionflags	@""
	.align	4


	//----- nvinfo : EIATTR_CUDA_API_VERSION
	.align		4
        /*0000*/ 	.byte	0x04, 0x37
        /*0002*/ 	.short	(.L_7393 - .L_7392)
.L_7392:
        /*0004*/ 	.word	0x00000082


	//----- nvinfo : EIATTR_SW2861232_WAR
	.align		4
.L_7393:
        /*0008*/ 	.byte	0x01, 0x35
	.zero		2


	//----- nvinfo : EIATTR_PARAM_CBANK
	.align		4
        /*000c*/ 	.byte	0x04, 0x0a
        /*000e*/ 	.short	(.L_7395 - .L_7394)
	.align		4
.L_7394:
        /*0010*/ 	.word	index@(.nv.constant0._ZN2at6native27unrolled_elementwise_kernelIZZZNS0_16sqrt_kernel_cudaERNS_18TensorIteratorBaseEENKUlvE0_clEvENKUlvE_clEvEUldE_St5arrayIPcLm2EELi4E23TrivialOffsetCalculatorILi1EjESB_NS0_6memory12LoadWithCastILi1EEENSC_13StoreWithCastILi1EEEEEviT_T0_T2_T3_T4_T5_)
        /*0014*/ 	.short	0x0160
        /*0016*/ 	.short	0x002c


	//----- nvinfo : EIATTR_CBANK_PARAM_SIZE
	.align		4
.L_7395:
        /*0018*/ 	.byte	0x03, 0x19
        /*001a*/ 	.short	0x002c


	//----- nvinfo : EIATTR_KPARAM_INFO
	.align		4
        /*001c*/ 	.byte	0x04, 0x17
        /*001e*/ 	.short	(.L_7397 - .L_7396)
.L_7396:
        /*0020*/ 	.word	0x00000000
        /*0024*/ 	.short	0x0006
        /*0026*/ 	.short	0x0024
        /*0028*/ 	.byte	0x00, 0xf0, 0x21, 0x00


	//----- nvinfo : EIATTR_KPARAM_INFO
	.align		4
.L_7397:
        /*002c*/ 	.byte	0x04, 0x17
        /*002e*/ 	.short	(.L_7399 - .L_7398)
.L_7398:
        /*0030*/ 	.word	0x00000000
        /*0034*/ 	.short	0x0005
        /*0036*/ 	.short	0x001c
        /*0038*/ 	.byte	0x00, 0xf0, 0x21, 0x00


	//----- nvinfo : EIATTR_KPARAM_INFO
	.align		4
.L_7399:
        /*003c*/ 	.byte	0x04, 0x17
        /*003e*/ 	.short	(.L_7401 - .L_7400)
.L_7400:
        /*0040*/ 	.word	0x00000000
        /*0044*/ 	.short	0x0004
        /*0046*/ 	.short	0x0019
        /*0048*/ 	.byte	0x00, 0xf0, 0x05, 0x00


	//----- nvinfo : EIATTR_KPARAM_INFO
	.align		4
.L_7401:
        /*004c*/ 	.byte	0x04, 0x17
        /*004e*/ 	.short	(.L_7403 - .L_7402)
.L_7402:
        /*0050*/ 	.word	0x00000000
        /*0054*/ 	.short	0x0003
        /*0056*/ 	.short	0x0018
        /*0058*/ 	.byte	0x00, 0xf0, 0x05, 0x00


	//----- nvinfo : EIATTR_KPARAM_INFO
	.align		4
.L_7403:
        /*005c*/ 	.byte	0x04, 0x17
        /*005e*/ 	.short	(.L_7405 - .L_7404)
.L_7404:
        /*0060*/ 	.word	0x00000000
        /*0064*/ 	.short	0x0002
        /*0066*/ 	.short	0x0008
        /*0068*/ 	.byte	0x00, 0xf0, 0x41, 0x00


	//----- nvinfo : EIATTR_KPARAM_INFO
	.align		4
.L_7405:
        /*006c*/ 	.byte	0x04, 0x17
        /*006e*/ 	.short	(.L_7407 - .L_7406)
.L_7406:
        /*0070*/ 	.word	0x00000000
        /*0074*/ 	.short	0x0001
        /*0076*/ 	.short	0x0004
        /*0078*/ 	.byte	0x00, 0xf0, 0x05, 0x00


	//----- nvinfo : EIATTR_KPARAM_INFO
	.align		4
.L_7407:
        /*007c*/ 	.byte	0x04, 0x17
        /*007e*/ 	.short	(.L_7409 - .L_7408)
.L_7408:
        /*0080*/ 	.word	0x00000000
        /*0084*/ 	.short	0x0000
        /*0086*/ 	.short	0x0000
        /*0088*/ 	.byte	0x00, 0xf0, 0x11, 0x00


	//----- nvinfo : EIATTR_MAXREG_COUNT
	.align		4
.L_7409:
        /*008c*/ 	.byte	0x03, 0x1b
        /*008e*/ 	.short	0x00ff


	//----- nvinfo : EIATTR_EXTERNS
	.align		4
        /*0090*/ 	.byte	0x04, 0x0f
        /*0092*/ 	.short	(.L_7411 - .L_7410)


	//   ....[0]....
	.align		4
.L_7410:
        /*0094*/ 	.word	index@(__assertfail)


	//----- nvinfo : EIATTR_MERCURY_ISA_VERSION
	.align		4
.L_7411:
        /*0098*/ 	.byte	0x03, 0x5f
        /*009a*/ 	.short	0x0000


	//----- nvinfo : EIATTR_SYSCALL_OFFSETS
	.align		4
        /*009c*/ 	.byte	0x04, 0x46
        /*009e*/ 	.short	(.L_7413 - .L_7412)


	//   ....[0]....
.L_7412:
        /*00a0*/ 	.word	0x00000f90


	//   ....[1]....
        /*00a4*/ 	.word	0x00001f40


	//   ....[2]....
        /*00a8*/ 	.word	0x00002f00


	//   ....[3]....
        /*00ac*/ 	.word	0x00003e90


	//   ....[4]....
        /*00b0*/ 	.word	0x00005790


	//   ....[5]....
        /*00b4*/ 	.word	0x00006820


	//   ....[6]....
        /*00b8*/ 	.word	0x00007870


	//   ....[7]....
        /*00bc*/ 	.word	0x000088e0


	//----- nvinfo : EIATTR_EXIT_INSTR_OFFSETS
	.align		4
.L_7413:
        /*00c0*/ 	.byte	0x04, 0x1c
        /*00c2*/ 	.short	(.L_7415 - .L_7414)


	//   ....[0]....
.L_7414:
        /*00c4*/ 	.word	0x00007910


	//   ....[1]....
        /*00c8*/ 	.word	0x00007a30


	//   ....[2]....
        /*00cc*/ 	.word	0x00007a70


	//   ....[3]....
        /*00d0*/ 	.word	0x00007b00


	//   ....[4]....
        /*00d4*/ 	.word	0x00007b30


	//   ....[5]....
        /*00d8*/ 	.word	0x00007b60


	//   ....[6]....
        /*00dc*/ 	.word	0x00007c10


	//   ....[7]....
        /*00e0*/ 	.word	0x00007c70


	//   ....[8]....
        /*00e4*/ 	.word	0x00007d30


	//   ....[9]....
        /*00e8*/ 	.word	0x00007da0


	//   ....[10]....
        /*00ec*/ 	.word	0x00007dc0


	//   ....[11]....
        /*00f0*/ 	.word	0x00007e80


	//   ....[12]....
        /*00f4*/ 	.word	0x00007eb0


	//   ....[13]....
        /*00f8*/ 	.word	0x00008060


	//   ....[14]....
        /*00fc*/ 	.word	0x000081e0


	//   ....[15]....
        /*0100*/ 	.word	0x00008240


	//   ....[16]....
        /*0104*/ 	.word	0x000082f0


	//   ....[17]....
        /*0108*/ 	.word	0x00008490


	//   ....[18]....
        /*010c*/ 	.word	0x00008630


	//   ....[19]....
        /*0110*/ 	.word	0x000087b0


	//   ....[20]....
        /*0114*/ 	.word	0x000088f0


	//   ....[21]....
        /*0118*/ 	.word	0x00008920


	//   ....[22]....
        /*011c*/ 	.word	0x00008950


	//----- nvinfo : EIATTR_MAX_THREADS
	.align		4
.L_7415:
        /*0120*/ 	.byte	0x04, 0x05
        /*0122*/ 	.short	(.L_7417 - .L_7416)
.L_7416:
        /*0124*/ 	.word	0x00000080
        /*0128*/ 	.word	0x00000001
        /*012c*/ 	.word	0x00000001


	//----- nvinfo : EIATTR_CRS_STACK_SIZE
	.align		4
.L_7417:
        /*0130*/ 	.byte	0x04, 0x1e
        /*0132*/ 	.short	(.L_7419 - .L_7418)
.L_7418:
        /*0134*/ 	.word	0x00000000
.L_7419:


//--------------------- .nv.info._ZN2at6native18elementwise_kernelILi128ELi2EZNS0_22gpu_kernel_impl_nocastIZZZNS0_16sqrt_kernel_cudaERNS_18TensorIteratorBaseEENKUlvE0_clEvENKUlvE_clEvEUldE_EEvS4_RKT_EUliE_EEviT1_ --------------------------
	.section	.nv.info._ZN2at6native18elementwise_kernelILi128ELi2EZNS0_22gpu_kernel_impl_nocastIZZZNS0_16sqrt_kernel_cudaERNS_18TensorIteratorBaseEENKUlvE0_clEvENKUlvE_clEvEUldE_EEvS4_RKT_EUliE_EEviT1_,"",@"SHT_CUDA_INFO"
	.sectionflags	@""
	.align	4


	//----- nvinfo : EIATTR_CUDA_API_VERSION
	.align		4
        /*0000*/ 	.byte	0x04, 0x37
        /*0002*/ 	.short	(.L_7421 - .L_7420)
.L_7420:
        /*0004*/ 	.word	0x00000082


	//----- nvinfo : EIATTR_SW2861232_WAR
	.align		4
.L_7421:
        /*0008*/ 	.byte	0x01, 0x35
	.zero		2


	//----- nvinfo : EIATTR_PARAM_CBANK
	.align		4
        /*000c*/ 	.byte	0x04, 0x0a
        /*000e*/ 	.short	(.L_7423 - .L_7422)
	.align		4
.L_7422:
        /*0010*/ 	.word	index@(.nv.constant0._ZN2at6native18elementwise_kernelILi128ELi2EZNS0_22gpu_kernel_impl_nocastIZZZNS0_16sqrt_kernel_cudaERNS_18TensorIteratorBaseEENKUlvE0_clEvENKUlvE_clEvEUldE_EEvS4_RKT_EUliE_EEviT1_)
        /*0014*/ 	.short	0x0160
        /*0016*/ 	.short	0x0220


	//----- nvinfo : EIATTR_CBANK_PARAM_SIZE
	.align		4
.L_7423:
        /*0018*/ 	.byte	0x03, 0x19
        /*001a*/ 	.short	0x0220


	//----- nvinfo : EIATTR_KPARAM_INFO
	.align		4
        /*001c*/ 	.byte	0x04, 0x17
        /*001e*/ 	.short	(.L_7425 - .L_7424)
.L_7424:
        /*0020*/ 	.word	0x00000000
        /*0024*/ 	.short	0x0001
        /*0026*/ 	.short	0x0008
        /*0028*/ 	.byte	0x00, 0xf0, 0x61, 0x08


	//----- nvinfo : EIATTR_KPARAM_INFO
	.align		4
.L_7425:
        /*002c*/ 	.byte	0x04, 0x17
        /*002e*/ 	.short	(.L_7427 - .L_7426)
.L_7426:
        /*0030*/ 	.word	0x00000000
        /*0034*/ 	.short	0x0000
        /*0036*/ 	.short	0x0000
        /*0038*/ 	.byte	0x00, 0xf0, 0x11, 0x00


	//----- nvinfo : EIATTR_MAXREG_COUNT
	.align		4
.L_7427:
        /*003c*/ 	.byte	0x03, 0x1b
        /*003e*/ 	.short	0x0080


	//----- nvinfo : EIATTR_MERCURY_ISA_VERSION
	.align		4
        /*0040*/ 	.byte	0x03, 0x5f
        /*0042*/ 	.short	0x0000


	//----- nvinfo : EIATTR_EXIT_INSTR_OFFSETS
	.align		4
        /*0044*/ 	.byte	0x04, 0x1c
        /*0046*/ 	.short	(.L_7429 - .L_7428)


	//   ....[0]....
.L_7428:
        /*0048*/ 	.word	0x000010f0


	//   ....[1]....
        /*004c*/ 	.word	0x00002160


	//----- nvinfo : EIATTR_MAX_THREADS
	.align		4
.L_7429:
        /*0050*/ 	.byte	0x04, 0x05
        /*0052*/ 	.short	(.L_7431 - .L_7430)
.L_7430:
        /*0054*/ 	.word	0x00000080
        /*0058*/ 	.word	0x00000001
        /*005c*/ 	.word	0x00000001


	//----- nvinfo : EIATTR_CRS_STACK_SIZE
	.align		4
.L_7431:
        /*0060*/ 	.byte	0x04, 0x1e
        /*0062*/ 	.short	(.L_7433 - .L_7432)
.L_7432:
        /*0064*/ 	.word	0x00000000
.L_7433:


//--------------------- .nv.info._ZN2at6native27unrolled_elementwise_kernelIZZZNS0_16sqrt_kernel_cudaERNS_18TensorIteratorBaseEENKUlvE0_clEvENKUlvE_clEvEUldE_St5arrayIPcLm2EELi4E23TrivialOffsetCalculatorILi1EjESB_NS0_6memory15LoadWithoutCastENSC_16StoreWithoutCastEEEviT_T0_T2_T3_T4_T5_ --------------------------
	.section	.nv.info._ZN2at6native27unrolled_elementwise_kernelIZZZNS0_16sqrt_kernel_cudaERNS_18TensorIteratorBaseEENKUlvE0_clEvENKUlvE_clEvEUldE_St5arrayIPcLm2EELi4E23TrivialOffsetCalculatorILi1EjESB_NS0_6memory15LoadWithoutCastENSC_16StoreWithoutCastEEEviT_T0_T2_T3_T4_T5_,"",@"SHT_CUDA_INFO"
	.sectionflags	@""
	.align	4


	//----- nvinfo : EIATTR_CUDA_API_VERSION
	.align		4
        /*0000*/ 	.byte	0x04, 0x37
        /*0002*/ 	.short	(.L_7435 - .L_7434)
.L_7434:
        /*0004*/ 	.word	0x00000082


	//----- nvinfo : EIATTR_SW2861232_WAR
	.align		4
.L_7435:
        /*0008*/ 	.byte	0x01, 0x35
	.zero		2


	//----- nvinfo : EIATTR_PARAM_CBANK
	.align		4
        /*000c*/ 	.byte	0x04, 0x0a
        /*000e*/ 	.short	(.L_7437 - .L_7436)
	.align		4
.L_7436:
        /*0010*/ 	.word	index@(.nv.constant0._ZN2at6native27unrolled_elementwise_kernelIZZZNS0_16sqrt_kernel_cudaERNS_18TensorIteratorBaseEENKUlvE0_clEvENKUlvE_clEvEUldE_St5arrayIPcLm2EELi4E23TrivialOffsetCalculatorILi1EjESB_NS0_6memory15LoadWithoutCastENSC_16StoreWithoutCastEEEviT_T0_T2_T3_T4_T5_)
        /*0014*/ 	.short	0x0160
        /*0016*/ 	.short	0x001c


	//----- nvinfo : EIATTR_CBANK_PARAM_SIZE
	.align		4
.L_7437:
        /*0018*/ 	.byte	0x03, 0x19
        /*001a*/ 	.short	0x001c


	//----- nvinfo : EIATTR_KPARAM_INFO
	.align		4
        /*001c*/ 	.byte	0x04, 0x17
        /*001e*/ 	.short	(.L_7439 - .L_7438)
.L_7438:
        /*0020*/ 	.word	0x00000000
        /*0024*/ 	.short	0x0006
        /*0026*/ 	.short	0x001b
        /*0028*/ 	.byte	0x00, 0xf0, 0x05, 0x00


	//----- nvinfo : EIATTR_KPARAM_INFO
	.align		4
.L_7439:
        /*002c*/ 	.byte	0x04, 0x17
        /*002e*/ 	.short	(.L_7441 - .L_7440)
.L_7440:
        /*0030*/ 	.word	0x00000000
        /*0034*/ 	.short	0x0005
        /*0036*/ 	.short	0x001a
        /*0038*/ 	.byte	0x00, 0xf0, 0x05, 0x00


	//----- nvinfo : EIATTR_KPARAM_INFO
	.align		4
.L_7441:
        /*003c*/ 	.byte	0x04, 0x17
        /*003e*/ 	.short	(.L_7443 - .L_7442)
.L_7442:
        /*0040*/ 	.word	0x00000000
        /*0044*/ 	.short	0x0004
        /*0046*/ 	.short	0x0019
        /*0048*/ 	.byte	0x00, 0xf0, 0x05, 0x00


	//----- nvinfo : EIATTR_KPARAM_INFO
	.align		4
.L_7443:
        /*004c*/ 	.byte	0x04, 0x17
        /*004e*/ 	.short	(.L_7445 - .L_7444)
.L_7444:
        /*0050*/ 	.word	0x00000000
        /*0054*/ 	.short	0x0003
        /*0056*/ 	.short	0x0018
        /*0058*/ 	.byte	0x00, 0xf0, 0x05, 0x00


	//----- nvinfo : EIATTR_KPARAM_INFO
	.align		4
.L_7445:
        /*005c*/ 	.byte	0x04, 0x17
        /*005e*/ 	.short	(.L_7447 - .L_7446)
.L_7446:
        /*0060*/ 	.word	0x00000000
        /*0064*/ 	.short	0x0002
        /*0066*/ 	.short	0x0008
        /*0068*/ 	.byte	0x00, 0xf0, 0x41, 0x00


	//----- nvinfo : EIATTR_KPARAM_INFO
	.align		4
.L_7447:
        /*006c*/ 	.byte	0x04, 0x17
        /*006e*/ 	.short	(.L_7449 - .L_7448)
.L_7448:
        /*0070*/ 	.word	0x00000000
        /*0074*/ 	.short	0x0001
        /*0076*/ 	.short	0x0004
        /*0078*/ 	.byte	0x00, 0xf0, 0x05, 0x00


	//----- nvinfo : EIATTR_KPARAM_INFO
	.align		4
.L_7449:
        /*007c*/ 	.byte	0x04, 0x17
        /*007e*/ 	.short	(.L_7451 - .L_7450)
.L_7450:
        /*0080*/ 	.word	0x00000000
        /*0084*/ 	.short	0x0000
        /*0086*/ 	.short	0x0000
        /*0088*/ 	.byte	0x00, 0xf0, 0x11, 0x00


	//----- nvinfo : EIATTR_MAXREG_COUNT
	.align		4
.L_7451:
        /*008c*/ 	.byte	0x03, 0x1b
        /*008e*/ 	.short	0x00ff


	//----- nvinfo : EIATTR_MERCURY_ISA_VERSION
	.align		4
        /*0090*/ 	.byte	0x03, 0x5f
        /*0092*/ 	.short	0x0000


	//----- nvinfo : EIATTR_EXIT_INSTR_OFFSETS
	.align		4
        /*0094*/ 	.byte	0x04, 0x1c
        /*0096*/ 	.short	(.L_7453 - .L_7452)


	//   ....[0]....
.L_7452:
        /*0098*/ 	.word	0x00000a70


	//   ....[1]....
        /*009c*/ 	.word	0x00000ac0


	//----- nvinfo : EIATTR_MAX_THREADS
	.align		4
.L_7453:
        /*00a0*/ 	.byte	0x04, 0x05
        /*00a2*/ 	.short	(.L_7455 - .L_7454)
.L_7454:
        /*00a4*/ 	.word	0x00000080
        /*00a8*/ 	.word	0x00000001
        /*00ac*/ 	.word	0x00000001


	//----- nvinfo : EIATTR_CRS_STACK_SIZE
	.align		4
.L_7455:
        /*00b0*/ 	.byte	0x04, 0x1e
        /*00b2*/ 	.short	(.L_7457 - .L_7456)
.L_7456:
        /*00b4*/ 	.word	0x00000000
.L_7457:


//--------------------- .nv.info._ZN2at6native29vectorized_elementwise_kernelILi2EZZZNS0_16sqrt_kernel_cudaERNS_18TensorIteratorBaseEENKUlvE0_clEvENKUlvE_clEvEUldE_St5arrayIPcLm2EEEEviT0_T1_ --------------------------
	.section	.nv.info._ZN2at6native29vectorized_elementwise_kernelILi2EZZZNS0_16sqrt_kernel_cudaERNS_18TensorIteratorBaseEENKUlvE0_clEvENKUlvE_clEvEUldE_St5arrayIPcLm2EEEEviT0_T1_,"",@"SHT_CUDA_INFO"
	.sectionflags	@""
	.align	4


	//----- nvinfo : EIATTR_CUDA_API_VERSION
	.align		4
        /*0000*/ 	.byte	0x04, 0x37
        /*0002*/ 	.short	(.L_7459 - .L_7458)
.L_7458:
        /*0004*/ 	.word	0x00000082


	//----- nvinfo : EIATTR_SW2861232_WAR
	.align		4
.L_7459:
        /*0008*/ 	.byte	0x01, 0x35
	.zero		2


	//----- nvinfo : EIATTR_PARAM_CBANK
	.align		4
        /*000c*/ 	.byte	0x04, 0x0a
        /*000e*/ 	.short	(.L_7461 - .L_7460)
	.align		4
.L_7460:
        /*0010*/ 	.word	index@(.nv.constant0._ZN2at6native29vectorized_elementwise_kernelILi2EZZZNS0_16sqrt_kernel_cudaERNS_18TensorIteratorBaseEENKUlvE0_clEvENKUlvE_clEvEUldE_St5arrayIPcLm2EEEEviT0_T1_)
        /*0014*/ 	.short	0x0160
        /*0016*/ 	.short	0x0018


	//----- nvinfo : EIATTR_CBANK_PARAM_SIZE
	.align		4
.L_7461:
        /*0018*/ 	.byte	0x03, 0x19
        /*001a*/ 	.short	0x0018


	//----- nvinfo : EIATTR_KPARAM_INFO
	.align		4
        /*001c*/ 	.byte	0x04, 0x17
        /*001e*/ 	.short	(.L_7463 - .L_7462)
.L_7462:
        /*0020*/ 	.word	0x00000000
        /*0024*/ 	.short	0x0002
        /*0026*/ 	.short	0x0008
        /*0028*/ 	.byte	0x00, 0xf0, 0x41, 0x00


	//----- nvinfo : EIATTR_KPARAM_INFO
	.align		4
.L_7463:
        /*002c*/ 	.byte	0x04, 0x17
        /*002e*/ 	.short	(.L_7465 - .L_7464)
.L_7464:
        /*0030*/ 	.word	0x00000000
        /*0034*/ 	.short	0x0001
        /*0036*/ 	.short	0x0004
        /*0038*/ 	.byte	0x00, 0xf0, 0x05, 0x00


	//----- nvinfo : EIATTR_KPARAM_INFO
	.align		4
.L_7465:
        /*003c*/ 	.byte	0x04, 0x17
        /*003e*/ 	.short	(.L_7467 - .L_7466)
.L_7466:
        /*0040*/ 	.word	0x00000000
        /*0044*/ 	.short	0x0000
        /*0046*/ 	.short	0x0000
        /*0048*/ 	.byte	0x00, 0xf0, 0x11, 0x00


	//----- nvinfo : EIATTR_MAXREG_COUNT
	.align		4
.L_7467:
        /*004c*/ 	.byte	0x03, 0x1b
        /*004e*/ 	.short	0x00ff


	//----- nvinfo : EIATTR_MERCURY_ISA_VERSION
	.align		4
        /*0050*/ 	.byte	0x03, 0x5f
        /*0052*/ 	.short	0x0000


	//----- nvinfo : EIATTR_EXIT_INSTR_OFFSETS
	.align		4
        /*0054*/ 	.byte	0x04, 0x1c
        /*0056*/ 	.short	(.L_7469 - .L_7468)


	//   ....[0]....
.L_7468:
        /*0058*/ 	.word	0x00000eb0


	//   ....[1]....
        /*005c*/ 	.word	0x00002480


	//   ....[2]....
        /*0060*/ 	.word	0x000024d0


	//----- nvinfo : EIATTR_MAX_THREADS
	.align		4
.L_7469:
        /*0064*/ 	.byte	0x04, 0x05
        /*0066*/ 	.short	(.L_7471 - .L_7470)
.L_7470:
        /*0068*/ 	.word	0x00000080
        /*006c*/ 	.word	0x00000001
        /*0070*/ 	.word	0x00000001


	//----- nvinfo : EIATTR_CRS_STACK_SIZE
	.align		4
.L_7471:
        /*0074*/ 	.byte	0x04, 0x1e
        /*0076*/ 	.short	(.L_7473 - .L_7472)
.L_7472:
        /*0078*/ 	.word	0x00000000
.L_7473:


//--------------------- .nv.info._ZN2at6native29vectorized_elementwise_kernelILi4EZZZNS0_16sqrt_kernel_cudaERNS_18TensorIteratorBaseEENKUlvE0_clEvENKUlvE_clEvEUldE_St5arrayIPcLm2EEEEviT0_T1_ --------------------------
	.section	.nv.info._ZN2at6native29vectorized_elementwise_kernelILi4EZZZNS0_16sqrt_kernel_cudaERNS_18TensorIteratorBaseEENKUlvE0_clEvENKUlvE_clEvEUldE_St5arrayIPcLm2EEEEviT0_T1_,"",@"SHT_CUDA_INFO"
	.sectionflags	@""
	.align	4


	//----- nvinfo : EIATTR_CUDA_API_VERSION
	.align		4
        /*0000*/ 	.byte	0x04, 0x37
        /*0002*/ 	.short	(.L_7475 - .L_7474)
.L_7474:
        /*0004*/ 	.word	0x00000082


	//----- nvinfo : EIATTR_SW2861232_WAR
	.align		4
.L_7475:
        /*0008*/ 	.byte	0x01, 0x35
	.zero		2


	//----- nvinfo : EIATTR_PARAM_CBANK
	.align		4
        /*000c*/ 	.byte	0x04, 0x0a
        /*000e*/ 	.short	(.L_7477 - .L_7476)
	.align		4
.L_7476:
        /*0010*/ 	.word	index@(.nv.constant0._ZN2at6native29vectorized_elementwise_kernelILi4EZZZNS0_16sqrt_kernel_cudaERNS_18TensorIteratorBaseEENKUlvE0_clEvENKUlvE_clEvEUldE_St5arrayIPcLm2EEEEviT0_T1_)
        /*0014*/ 	.short	0x0160
        /*0016*/ 	.short	0x0018


	//----- nvinfo : EIATTR_CBANK_PARAM_SIZE
	.align		4
.L_7477:
        /*0018*/ 	.byte	0x03, 0x19
        /*001a*/ 	.short	0x0018


	//----- nvinfo : EIATTR_KPARAM_INFO
	.align		4
        /*001c*/ 	.byte	0x04, 0x17
        /*001e*/ 	.short	(.L_7479 - .L_7478)
.L_7478:
        /*0020*/ 	.word	0x00000000
        /*0024*/ 	.short	0x0002
        /*0026*/ 	.short	0x0008
        /*0028*/ 	.byte	0x00, 0xf0, 0x41, 0x00


	//----- nvinfo : EIATTR_KPARAM_INFO
	.align		4
.L_7479:
        /*002c*/ 	.byte	0x04, 0x17
        /*002e*/ 	.short	(.L_7481 - .L_7480)
.L_7480:
        /*0030*/ 	.word	0x00000000
        /*0034*/ 	.short	0x0001
        /*0036*/ 	.short	0x0004
        /*0038*/ 	.byte	0x00, 0xf0, 0x05, 0x00


	//----- nvinfo : EIATTR_KPARAM_INFO
	.align		4
.L_7481:
        /*003c*/ 	.byte	0x04, 0x17
        /*003e*/ 	.short	(.L_7483 - .L_7482)
.L_7482:
        /*0040*/ 	.word	0x00000000
        /*0044*/ 	.short	0x0000
        /*0046*/ 	.short	0x0000
        /*0048*/ 	.byte	0x00, 0xf0, 0x11, 0x00


	//----- nvinfo : EIATTR_MAXREG_COUNT
	.align		4
.L_7483:
        /*004c*/ 	.byte	0x03, 0x1b
        /*004e*/ 	.short	0x00ff


	//----- nvinfo : EIATTR_MERCURY_ISA_VERSION
	.align		4
        /*0050*/ 	.byte	0x03, 0x5f
        /*0052*/ 	.short	0x0000


	//----- nvinfo : EIATTR_EXIT_INSTR_OFFSETS
	.align		4
        /*0054*/ 	.byte	0x04, 0x1c
        /*0056*/ 	.short	(.L_7485 - .L_7484)


	//   ....[0]....
.L_7484:
        /*0058*/ 	.word	0x00000eb0


	//   ....[1]....
        /*005c*/ 	.word	0x00002480


	//   ....[2]....
        /*0060*/ 	.word	0x000024d0


	//----- nvinfo : EIATTR_MAX_THREADS
	.align		4
.L_7485:
        /*0064*/ 	.byte	0x04, 0x05
        /*0066*/ 	.short	(.L_7487 - .L_7486)
.L_7486:
        /*0068*/ 	.word	0x00000080
        /*006c*/ 	.word	0x00000001
        /*0070*/ 	.word	0x00000001


	//----- nvinfo : EIATTR_CRS_STACK_SIZE
	.align		4
.L_7487:
        /*0074*/ 	.byte	0x04, 0x1e
        /*0076*/ 	.short	(.L_7489 - .L_7488)
.L_7488:
        /*0078*/ 	.word	0x00000000
.L_7489:


//--------------------- .nv.info._ZN2at6native29vectorized_elementwise_kernelILi8EZZZNS0_16sqrt_kernel_cudaERNS_18TensorIteratorBaseEENKUlvE0_clEvENKUlvE_clEvEUldE_St5arrayIPcLm2EEEEviT0_T1_ --------------------------
	.section	.nv.info._ZN2at6native29vectorized_elementwise_kernelILi8EZZZNS0_16sqrt_kernel_cudaERNS_18TensorIteratorBaseEENKUlvE0_clEvENKUlvE_clEvEUldE_St5arrayIPcLm2EEEEviT0_T1_,"",@"SHT_CUDA_INFO"
	.sectionflags	@""
	.align	4


	//----- nvinfo : EIATTR_CUDA_API_VERSION
	.align		4
        /*0000*/ 	.byte	0x04, 0x37
        /*0002*/ 	.short	(.L_7491 - .L_7490)
.L_7490:
        /*0004*/ 	.word	0x00000082


	//----- nvinfo : EIATTR_SW2861232_WAR
	.align		4
.L_7491:
        /*0008*/ 	.byte	0x01, 0x35
	.zero		2


	//----- nvinfo : EIATTR_PARAM_CBANK
	.align		4
        /*000c*/ 	.byte	0x04, 0x0a
        /*000e*/ 	.short	(.L_7493 - .L_7492)
	.align		4
.L_7492:
        /*0010*/ 	.word	index@(.nv.constant0._ZN2at6native29vectorized_elementwise_kernelILi8EZZZNS0_16sqrt_kernel_cudaERNS_18TensorIteratorBaseEENKUlvE0_clEvENKUlvE_clEvEUldE_St5arrayIPcLm2EEEEviT0_T1_)
        /*0014*/ 	.short	0x0160
        /*0016*/ 	.short	0x0018


	//----- nvinfo : EIATTR_CBANK_PARAM_SIZE
	.align		4
.L_7493:
        /*0018*/ 	.byte	0x03, 0x19
        /*001a*/ 	.short	0x0018


	//----- nvinfo : EIATTR_KPARAM_INFO
	.align		4
        /*001c*/ 	.byte	0x04, 0x17
        /*001e*/ 	.short	(.L_7495 - .L_7494)
.L_7494:
        /*0020*/ 	.word	0x00000000
        /*0024*/ 	.short	0x0002
        /*0026*/ 	.short	0x0008
        /*0028*/ 	.byte	0x00, 0xf0, 0x41, 0x00


	//----- nvinfo : EIATTR_KPARAM_INFO
	.align		4
.L_7495:
        /*002c*/ 	.byte	0x04, 0x17
        /*002e*/ 	.short	(.L_7497 - .L_7496)
.L_7496:
        /*0030*/ 	.word	0x00000000
        /*0034*/ 	.short	0x0001
        /*0036*/ 	.short	0x0004
        /*0038*/ 	.byte	0x00, 0xf0, 0x05, 0x00


	//----- nvinfo : EIATTR_KPARAM_INFO
	.align		4
.L_7497:
        /*003c*/ 	.byte	0x04, 0x17
        /*003e*/ 	.short	(.L_7499 - .L_7498)
.L_7498:
        /*0040*/ 	.word	0x00000000
        /*0044*/ 	.short	0x0000
        /*0046*/ 	.short	0x0000
        /*0048*/ 	.byte	0x00, 0xf0, 0x11, 0x00


	//----- nvinfo : EIATTR_MAXREG_COUNT
	.align		4
.L_7499:
        /*004c*/ 	.byte	0x03, 0x1b
        /*004e*/ 	.short	0x00ff


	//----- nvinfo : EIATTR_MERCURY_ISA_VERSION
	.align		4
        /*0050*/ 	.byte	0x03, 0x5f
        /*0052*/ 	.short	0x0000


	//----- nvinfo : EIATTR_EXIT_INSTR_OFFSETS
	.align		4
        /*0054*/ 	.byte	0x04, 0x1c
        /*0056*/ 	.short	(.L_7501 - .L_7500)


	//   ....[0]....
.L_7500:
        /*0058*/ 	.word	0x00000010


	//----- nvinfo : EIATTR_MAX_THREADS
	.align		4
.L_7501:
        /*005c*/ 	.byte	0x04, 0x05
        /*005e*/ 	.short	(.L_7503 - .L_7502)
.L_7502:
        /*0060*/ 	.word	0x00000080
        /*0064*/ 	.word	0x00000001
        /*0068*/ 	.word	0x00000001
.L_7503:


//--------------------- .nv.info._ZN2at6native18elementwise_kernelILi128ELi4EZNS0_15gpu_kernel_implIZZZNS0_17rsqrt_kernel_cudaERNS_18TensorIteratorBaseEENKUlvE0_clEvENKUlvE2_clEvEUlN3c104HalfEE_EEvS4_RKT_EUliE_EEviT1_ --------------------------
	.section	.nv.info._ZN2at6native18elementwise_kernelILi128ELi4EZNS0_15gpu_kernel_implIZZZNS0_17rsqrt_kernel_cudaERNS_18TensorIteratorBaseEENKUlvE0_clEvENKUlvE2_clEvEUlN3c104HalfEE_EEvS4_RKT_EUliE_EEviT1_,"",@"SHT_CUDA_INFO"
	.sectionflags	@""
	.align	4


	//----- nvinfo : EIATTR_CUDA_API_VERSION
	.align		4
        /*0000*/ 	.byte	0x04, 0x37
        /*0002*/ 	.short	(.L_7505 - .L_7504)
.L_7504:
        /*0004*/ 	.word	0x00000082


	//----- nvinfo : EIATTR_SW2861232_WAR
	.align		4
.L_7505:
        /*0008*/ 	.byte	0x01, 0x35
	.zero		2


	//----- nvinfo : EIATTR_PARAM_CBANK
	.align		4
        /*000c*/ 	.byte	0x04, 0x0a
        /*000e*/ 	.short	(.L_7507 - .L_7506)
	.align		4
.L_7506:
        /*0010*/ 	.word	index@(.nv.constant0._ZN2at6native18elementwise_kernelILi128ELi4EZNS0_15gpu_kernel_implIZZZNS0_17rsqrt_kernel_cudaERNS_18TensorIteratorBaseEENKUlvE0_clEvENKUlvE2_clEvEUlN3c104HalfEE_EEvS4_RKT_EUliE_EEviT1_)
        /*0014*/ 	.short	0x0160
        /*0016*/ 	.short	0x0220


	//----- nvinfo : EIATTR_CBANK_PARAM_SIZE
	.align		4
.L_7507:
        /*0018*/ 	.byte	0x03, 0x19
        /*001a*/ 	.short	0x0220


	//----- nvinfo : EIATTR_KPARAM_INFO
	.align		4
        /*001c*/ 	.byte	0x04, 0x17
        /*001e*/ 	.short	(.L_7509 - .L_7508)
.L_7508:
        /*0020*/ 	.word	0x00000000
        /*0024*/ 	.short	0x0001
        /*0026*/ 	.short	0x0008
        /*0028*/ 	.byte	0x00, 0xf0, 0x61, 0x08


	//----- nvinfo : EIATTR_KPARAM_INFO
	.align		4
.L_7509:
        /*002c*/ 	.byte	0x04, 0x17
        /*002e*/ 	.short	(.L_7511 - .L_7510)
.L_7510:
        /*0030*/ 	.word	0x00000000
        /*0034*/ 	.short	0x0000
        /*0036*/ 	.short	0x0000
        /*0038*/ 	.byte	0x00, 0xf0, 0x11, 0x00


	//----- nvinfo : EIATTR_MAXREG_COUNT
	.align		4
.L_7511:
        /*003c*/ 	.byte	0x03, 0x1b
        /*003e*/ 	.short	0x0080


	//----- nvinfo : EIATTR_EXTERNS
	.align		4
        /*0040*/ 	.byte	0x04, 0x0f
        /*0042*/ 	.short	(.L_7513 - .L_7512)


	//   ....[0]....
	.align		4
.L_7512:
        /*0044*/ 	.word	index@(__assertfail)


	//----- nvinfo : EIATTR_MERCURY_ISA_VERSION
	.align		4
.L_7513:
        /*0048*/ 	.byte	0x03, 0x5f
        /*004a*/ 	.short	0x0000


	//----- nvinfo : EIATTR_SYSCALL_OFFSETS
	.align		4
        /*004c*/ 	.byte	0x04, 0x46
        /*004e*/ 	.short	(.L_7515 - .L_7514)


	//   ....[0]....
.L_7514:
        /*0050*/ 	.word	0x00001db0


	//   ....[1]....
        /*0054*/ 	.word	0x00002d70


	//   ....[2]....
        /*0058*/ 	.word	0x00004b90


	//   ....[3]....
        /*005c*/ 	.word	0x00005b50


	//   ....[4]....
        /*0060*/ 	.word	0x00007940


	//   ....[5]....
        /*0064*/ 	.word	0x00008900


	//   ....[6]....
        /*0068*/ 	.word	0x0000a700


	//   ....[7]....
        /*006c*/ 	.word	0x0000b6c0


	//----- nvinfo : EIATTR_EXIT_INSTR_OFFSETS
	.align		4
.L_7515:
        /*0070*/ 	.byte	0x04, 0x1c
        /*0072*/ 	.short	(.L_7517 - .L_7516)


	//   ....[0]....
.L_7516:
        /*0074*/ 	.word	0x000089c0


	//   ....[1]....
        /*0078*/ 	.word	0x0000a8c0


	//   ....[2]....
        /*007c*/ 	.word	0x0000a900


	//   ....[3]....
        /*0080*/ 	.word	0x0000a9a0


	//   ....[4]....
        /*0084*/ 	.word	0x0000a9e0


	//   ....[5]....
        /*0088*/ 	.word	0x0000aa20


	//   ....[6]....
        /*008c*/ 	.word	0x0000aab0


	//   ....[7]....
        /*0090*/ 	.word	0x0000aad0


	//   ....[8]....
        /*0094*/ 	.word	0x0000ab70


	//   ....[9]....
        /*0098*/ 	.word	0x0000abc0


	//   ....[10]....
        /*009c*/ 	.word	0x0000ac10


	//   ....[11]....
        /*00a0*/ 	.word	0x0000ace0


	//   ....[12]....
        /*00a4*/ 	.word	0x0000ad40


	//   ....[13]....
        /*00a8*/ 	.word	0x0000aed0


	//   ....[14]....
        /*00ac*/ 	.word	0x0000b030


	//   ....[15]....
        /*00b0*/ 	.word	0x0000b070


	//   ....[16]....
        /*00b4*/ 	.word	0x0000b130


	//   ....[17]....
        /*00b8*/ 	.word	0x0000b2b0


	//   ....[18]....
        /*00bc*/ 	.word	0x0000b430


	//   ....[19]....
        /*00c0*/ 	.word	0x0000b590


	//   ....[20]....
        /*00c4*/ 	.word	0x0000b6d0


	//   ....[21]....
        /*00c8*/ 	.word	0x0000b710


	//   ....[22]....
        /*00cc*/ 	.word	0x0000b750


	//----- nvinfo : EIATTR_MAX_THREADS
	.align		4
.L_7517:
        /*00d0*/ 	.byte	0x04, 0x05
        /*00d2*/ 	.short	(.L_7519 - .L_7518)
.L_7518:
        /*00d4*/ 	.word	0x00000080
        /*00d8*/ 	.word	0x00000001
        /*00dc*/ 	.word	0x00000001


	//----- nvinfo : EIATTR_CRS_STACK_SIZE
	.align		4
.L_7519:
        /*00e0*/ 	.byte	0x04, 0x1e
        /*00e2*/ 	.short	(.L_7521 - .L_7520)
.L_7520:
        /*00e4*/ 	.word	0x00000000
.L_7521:


//--------------------- .nv.info._ZN2at6native27unrolled_elementwise_kernelIZZZNS0_17rsqrt_kernel_cudaERNS_18TensorIteratorBaseEENKUlvE0_clEvENKUlvE2_clEvEUlN3c104HalfEE_St5arrayIPcLm2EELi4E23TrivialOffsetCalculatorILi1EjESD_NS0_6memory12LoadWithCastILi1EEENSE_13StoreWithCastILi1EEEEEviT_T0_T2_T3_T4_T5_ --------------------------
	.section	.nv.info._ZN2at6native27unrolled_elementwise_kernelIZZZNS0_17rsqrt_kernel_cudaERNS_18TensorIteratorBaseEENKUlvE0_clEvENKUlvE2_clEvEUlN3c104HalfEE_St5arrayIPcLm2EELi4E23TrivialOffsetCalculatorILi1EjESD_NS0_6memory12LoadWithCastILi1EEENSE_13StoreWithCastILi1EEEEEviT_T0_T2_T3_T4_T5_,"",@"SHT_CUDA_INFO"
	.sectionflags	@""
	.align	4


	//----- nvinfo : EIATTR_CUDA_API_VERSION
	.align		4
        /*0000*/ 	.byte	0x04, 0x37
        /*0002*/ 	.short	(.L_7523 - .L_7522)
.L_7522:
        /*0004*/ 	.word	0x00000082


	//----- nvinfo : EIATTR_SW2861232_WAR
	.align		4
.L_7523:
        /*0008*/ 	.byte	0x01, 0x35
	.zero		2


	//----- nvinfo : EIATTR_PARAM_CBANK
	.align		4
        /*000c*/ 	.byte	0x04, 0x0a
        /*000e*/ 	.short	(.L_7525 - .L_7524)
	.align		4
.L_7524:
        /*0010*/ 	.word	index@(.nv.constant0._ZN2at6native27unrolled_elementwise_kernelIZZZNS0_17rsqrt_kernel_cudaERNS_18TensorIteratorBaseEENKUlvE0_clEvENKUlvE2_clEvEUlN3c104HalfEE_St5arrayIPcLm2EELi4E23TrivialOffsetCalculatorILi1EjESD_NS0_6memory12LoadWithCastILi1EEENSE_13StoreWithCastILi1EEEEEviT_T0_T2_T3_T4_T5_)
        /*0014*/ 	.short	0x0160
        /*0016*/ 	.short	0x002c


	//----- nvinfo : EIATTR_CBANK_PARAM_SIZE
	.align		4
.L_7525:
        /*0018*/ 	.byte	0x03, 0x19
        /*001a*/ 	.short	0x002c


	//----- nvinfo : EIATTR_KPARAM_INFO
	.align		4
        /*001c*/ 	.byte	0x04, 0x17
        /*001e*/ 	.short	(.L_7527 - .L_7526)
.L_7526:
        /*0020*/ 	.word	0x00000000
        /*0024*/ 	.short	0x0006
        /*0026*/ 	.short	0x0024
        /*0028*/ 	.byte	0x00, 0xf0, 0x21, 0x00


	//----- nvinfo : EIATTR_KPARAM_INFO
	.align		4
.L_7527:
        /*002c*/ 	.byte	0x04, 0x17
        /*002e*/ 	.short	(.L_7529 - .L_7528)
.L_7528:
        /*0030*/ 	.word	0x00000000
        /*0034*/ 	.short	0x0005
        /*0036*/ 	.short	0x001c
        /*0038*/ 	.byte	0x00, 0xf0, 0x21, 0x00


	//----- nvinfo : EIATTR_KPARAM_INFO
	.align		4
.L_7529:
        /*003c*/ 	.byte	0x04, 0x17
        /*003e*/ 	.short	(.L_7531 - .L_7530)
.L_7530:
        /*0040*/ 	.word	0x00000000
        /*0044*/ 	.short	0x0004
        /*0046*/ 	.short	0x0019
        /*0048*/ 	.byte	0x00, 0xf0, 0x05, 0x00


	//----- nvinfo : EIATTR_KPARAM_INFO
	.align		4
.L_7531:
        /*004c*/ 	.byte	0x04, 0x17
        /*004e*/ 	.short	(.L_7533 - .L_7532)
.L_7532:
        /*0050*/ 	.word	0x00000000
        /*0054*/ 	.short	0x0003
        /*0056*/ 	.short	0x0018
        /*0058*/ 	.byte	0x00, 0xf0, 0x05, 0x00


	//----- nvinfo : EIATTR_KPARAM_INFO
	.align		4
.L_7533:
        /*005c*/ 	.byte	0x04, 0x17
        /*005e*/ 	.short	(.L_7535 - .L_7534)
.L_7534:
        /*0060*/ 	.word	0x00000000
        /*0064*/ 	.short	0x0002
        /*0066*/ 	.short	0x0008
        /*0068*/ 	.byte	0x00, 0xf0, 0x41, 0x00


	//----- nvinfo : EIATTR_KPARAM_INFO
	.align		4
.L_7535:
        /*006c*/ 	.byte	0x04, 0x17
        /*006e*/ 	.short	(.L_7537 - .L_7536)
.L_7536:
        /*0070*/ 	.word	0x00000000
        /*0074*/ 	.short	0x0001
        /*0076*/ 	.short	0x0004
        /*0078*/ 	.byte	0x00, 0xf0, 0x05, 0x00


	//----- nvinfo : EIATTR_KPARAM_INFO
	.align		4
.L_7537:
        /*007c*/ 	.byte	0x04, 0x17
        /*007e*/ 	.short	(.L_7539 - .L_7538)
.L_7538:
        /*0080*/ 	.word	0x00000000
        /*0084*/ 	.short	0x0000
        /*0086*/ 	.short	0x0000
        /*0088*/ 	.byte	0x00, 0xf0, 0x11, 0x00


	//----- nvinfo : EIATTR_MAXREG_COUNT
	.align		4
.L_7539:
        /*008c*/ 	.byte	0x03, 0x1b
        /*008e*/ 	.short	0x00ff


	//----- nvinfo : EIATTR_EXTERNS
	.align		4
        /*0090*/ 	.byte	0x04, 0x0f
        /*0092*/ 	.short	(.L_7541 - .L_7540)


	//   ....[0]....
	.align		4
.L_7540:
        /*0094*/ 	.word	index@(__assertfail)


	//----- nvinfo : EIATTR_MERCURY_ISA_VERSION
	.align		4
.L_7541:
        /*0098*/ 	.byte	0x03, 0x5f
        /*009a*/ 	.short	0x0000


	//----- nvinfo : EIATTR_SYSCALL_OFFSETS
	.align		4
        /*009c*/ 	.byte	0x04, 0x46
        /*009e*/ 	.short	(.L_7543 - .L_7542)


	//   ....[0]....
.L_7542:
        /*00a0*/ 	.word	0x00001070


	//   ....[1]....
        /*00a4*/ 	.word	0x00002140


	//   ....[2]....
        /*00a8*/ 	.word	0x00003220


	//   ....[3]....
        /*00ac*/ 	.word	0x000042d0


	//   ....[4]....
        /*00b0*/ 	.word	0x00005570


	//   ....[5]....
        /*00b4*/ 	.word	0x000065a0


	//   ....[6]....
        /*00b8*/ 	.word	0x00007590


	//   ....[7]....
        /*00bc*/ 	.word	0x00008580


	//----- nvinfo : EIATTR_EXIT_INSTR_OFFSETS
	.align		4
.L_7543:
        /*00c0*/ 	.byte	0x04, 0x1c
        /*00c2*/ 	.short	(.L_7545 - .L_7544)


	//   ....[0]....
.L_7544:
        /*00c4*/ 	.word	0x00007650


	//   ....[1]....
        /*00c8*/ 	.word	0x00007780


	//   ....[2]....
        /*00cc*/ 	.word	0x000077c0


	//   ....[3]....
        /*00d0*/ 	.word	0x00007860


	//   ....[4]....
        /*00d4*/ 	.word	0x000078a0


	//   ....[5]....
        /*00d8*/ 	.word	0x000078e0


	//   ....[6]....
        /*00dc*/ 	.word	0x00007970


	//   ....[7]....
        /*00e0*/ 	.word	0x00007990


	//   ....[8]....
        /*00e4*/ 	.word	0x00007a30


	//   ....[9]....
        /*00e8*/ 	.word	0x00007a80


	//   ....[10]....
        /*00ec*/ 	.word	0x00007ad0


	//   ....[11]....
        /*00f0*/ 	.word	0x00007ba0


	//   ....[12]....
        /*00f4*/ 	.word	0x00007c00


	//   ....[13]....
        /*00f8*/ 	.word	0x00007d90


	//   ....[14]....
        /*00fc*/ 	.word	0x00007ef0


	//   ....[15]....
        /*0100*/ 	.word	0x00007f30


	//   ....[16]....
        /*0104*/ 	.word	0x00007ff0


	//   ....[17]....
        /*0108*/ 	.word	0x00008170


	//   ....[18]....
        /*010c*/ 	.word	0x000082f0


	//   ....[19]....
        /*0110*/ 	.word	0x00008450


	//   ....[20]....
        /*0114*/ 	.word	0x00008590


	//   ....[21]....
        /*0118*/ 	.word	0x000085d0


	//   ....[22]....
        /*011c*/ 	.word	0x00008610


	//----- nvinfo : EIATTR_MAX_THREADS
	.align		4
.L_7545:
        /*0120*/ 	.byte	0x04, 0x05
        /*0122*/ 	.short	(.L_7547 - .L_7546)
.L_7546:
        /*0124*/ 	.word	0x00000080
        /*0128*/ 	.word	0x00000001
        /*012c*/ 	.word	0x00000001


	//----- nvinfo : EIATTR_CRS_STACK_SIZE
	.align		4
.L_7547:
        /*0130*/ 	.byte	0x04, 0x1e
        /*0132*/ 	.short	(.L_7549 - .L_7548)
.L_7548:
        /*0134*/ 	.word	0x00000000
.L_7549:


//--------------------- .nv.info._ZN2at6native18elementwise_kernelILi128ELi4EZNS0_22gpu_kernel_impl_nocastIZZZNS0_17rsqrt_kernel_cudaERNS_18TensorIteratorBaseEENKUlvE0_clEvENKUlvE2_clEvEUlN3c104HalfEE_EEvS4_RKT_EUliE_EEviT1_ --------------------------
	.section	.nv.info._ZN2at6native18elementwise_kernelILi128ELi4EZNS0_22gpu_kernel_impl_nocastIZZZNS0_17rsqrt_kernel_cudaERNS_18TensorIteratorBaseEENKUlvE0_clEvENKUlvE2_clEvEUlN3c104HalfEE_EEvS4_RKT_EUliE_EEviT1_,"",@"SHT_CUDA_INFO"
	.sectionflags	@""
	.align	4


	//----- nvinfo : EIATTR_CUDA_API_VERSION
	.align		4
        /*0000*/ 	.byte	0x04, 0x37
        /*0002*/ 	.short	(.L_7551 - .L_7550)
.L_7550:
        /*0004*/ 	.word	0x00000082


	//----- nvinfo : EIATTR_SW2861232_WAR
	.align		4
.L_7551:
        /*0008*/ 	.byte	0x01, 0x35
	.zero		2


	//----- nvinfo : EIATTR_PARAM_CBANK
	.align		4
        /*000c*/ 	.byte	0x04, 0x0a
        /*000e*/ 	.short	(.L_7553 - .L_7552)
	.align		4
.L_7552:
        /*0010*/ 	.word	index@(.nv.constant0._ZN2at6native18elementwise_kernelILi128ELi4EZNS0_22gpu_kernel_impl_nocastIZZZNS0_17rsqrt_kernel_cudaERNS_18TensorIteratorBaseEENKUlvE0_clEvENKUlvE2_clEvEUlN3c104HalfEE_EEvS4_RKT_EUliE_EEviT1_)
        /*0014*/ 	.short	0x0160
        /*0016*/ 	.short	0x0220


	//----- nvinfo : EIATTR_CBANK_PARAM_SIZE
	.align		4
.L_7553:
        /*0018*/ 	.byte	0x03, 0x19
        /*001a*/ 	.short	0x0220


	//----- nvinfo : EIATTR_KPARAM_INFO
	.align		4
        /*001c*/ 	.byte	0x04, 0x17
        /*001e*/ 	.short	(.L_7555 - .L_7554)
.L_7554:
        /*0020*/ 	.word	0x00000000
        /*0024*/ 	.short	0x0001
        /*0026*/ 	.short	0x0008
        /*0028*/ 	.byte	0x00, 0xf0, 0x61, 0x08


	//----- nvinfo : EIATTR_KPARAM_INFO
	.align		4
.L_7555:
        /*002c*/ 	.byte	0x04, 0x17
        /*002e*/ 	.short	(.L_7557 - .L_7556)
.L_7556:
        /*0030*/ 	.word	0x00000000
        /*0034*/ 	.short	0x0000
        /*0036*/ 	.short	0x0000
        /*0038*/ 	.byte	0x00, 0xf0, 0x11, 0x00


	//----- nvinfo : EIATTR_MAXREG_COUNT
	.align		4
.L_7557:
        /*003c*/ 	.byte	0x03, 0x1b
        /*003e*/ 	.short	0x0080


	//----- nvinfo : EIATTR_MERCURY_ISA_VERSION
	.align		4
        /*0040*/ 	.byte	0x03, 0x5f
        /*0042*/ 	.short	0x0000


	//----- nvinfo : EIATTR_EXIT_INSTR_OFFSETS
	.align		4
        /*0044*/ 	.byte	0x04, 0x1c
        /*0046*/ 	.short	(.L_7559 - .L_7558)


	//   ....[0]....
.L_7558:
        /*0048*/ 	.word	0x00002d70


	//   ....[1]....
        /*004c*/ 	.word	0x00003c40


	//----- nvinfo : EIATTR_MAX_THREADS
	.align		4
.L_7559:
        /*0050*/ 	.byte	0x04, 0x05
        /*0052*/ 	.short	(.L_7561 - .L_7560)
.L_7560:
        /*0054*/ 	.word	0x00000080
        /*0058*/ 	.word	0x00000001
        /*005c*/ 	.word	0x00000001


	//----- nvinfo : EIATTR_CRS_STACK_SIZE
	.align		4
.L_7561:
        /*0060*/ 	.byte	0x04, 0x1e
        /*0062*/ 	.short	(.L_7563 - .L_7562)
.L_7562:
        /*0064*/ 	.word	0x00000000
.L_7563:


//--------------------- .nv.info._ZN2at6native27unrolled_elementwise_kernelIZZZNS0_17rsqrt_kernel_cudaERNS_18TensorIteratorBaseEENKUlvE0_clEvENKUlvE2_clEvEUlN3c104HalfEE_St5arrayIPcLm2EELi4E23TrivialOffsetCalculatorILi1EjESD_NS0_6memory15LoadWithoutCastENSE_16StoreWithoutCastEEEviT_T0_T2_T3_T4_T5_ --------------------------
	.section	.nv.info._ZN2at6native27unrolled_elementwise_kernelIZZZNS0_17rsqrt_kernel_cudaERNS_18TensorIteratorBaseEENKUlvE0_clEvENKUlvE2_clEvEUlN3c104HalfEE_St5arrayIPcLm2EELi4E23TrivialOffsetCalculatorILi1EjESD_NS0_6memory15LoadWithoutCastENSE_16StoreWithoutCastEEEviT_T0_T2_T3_T4_T5_,"",@"SHT_CUDA_INFO"
	.sectionflags	@""
	.align	4


	//----- nvinfo : EIATTR_CUDA_API_VERSION
	.align		4
        /*0000*/ 	.byte	0x04, 0x37
        /*0002*/ 	.short	(.L_7565 - .L_7564)
.L_7564:
        /*0004*/ 	.word	0x00000082


	//----- nvinfo : EIATTR_SW2861232_WAR
	.align		4
.L_7565:
        /*0008*/ 	.byte	0x01, 0x35
	.zero		2


	//----- nvinfo : EIATTR_PARAM_CBANK
	.align		4
        /*000c*/ 	.byte	0x04, 0x0a
        /*000e*/ 	.short	(.L_7567 - .L_7566)
	.align		4
.L_7566:
        /*0010*/ 	.word	index@(.nv.constant0._ZN2at6native27unrolled_elementwise_kernelIZZZNS0_17rsqrt_kernel_cudaERNS_18TensorIteratorBaseEENKUlvE0_clEvENKUlvE2_clEvEUlN3c104HalfEE_St5arrayIPcLm2EELi4E23TrivialOffsetCalculatorILi1EjESD_NS0_6memory15LoadWithoutCastENSE_16StoreWithoutCastEEEviT_T0_T2_T3_T4_T5_)
        /*0014*/ 	.short	0x0160
        /*0016*/ 	.short	0x001c


	//----- nvinfo : EIATTR_CBANK_PARAM_SIZE
	.align		4
.L_7567:
        /*0018*/ 	.byte	0x03, 0x19
        /*001a*/ 	.short	0x001c


	//----- nvinfo : EIATTR_KPARAM_INFO
	.align		4
        /*001c*/ 	.byte	0x04, 0x17
        /*001e*/ 	.short	(.L_7569 - .L_7568)
.L_7568:
        /*0020*/ 	.word	0x00000000
        /*0024*/ 	.short	0x0006
        /*0026*/ 	.short	0x001b
        /*0028*/ 	.byte	0x00, 0xf0, 0x05, 0x00


	//----- nvinfo : EIATTR_KPARAM_INFO
	.align		4
.L_7569:
        /*002c*/ 	.byte	0x04, 0x17
        /*002e*/ 	.short	(.L_7571 - .L_7570)
.L_7570:
        /*0030*/ 	.word	0x00000000
        /*0034*/ 	.short	0x0005
        /*0036*/ 	.short	0x001a
        /*0038*/ 	.byte	0x00, 0xf0, 0x05, 0x00


	//----- nvinfo : EIATTR_KPARAM_INFO
	.align		4
.L_7571:
        /*003c*/ 	.byte	0x04, 0x17
        /*003e*/ 	.short	(.L_7573 - .L_7572)
.L_7572:
        /*0040*/ 	.word	0x00000000
        /*0044*/ 	.short	0x0004
        /*0046*/ 	.short	0x0019
        /*0048*/ 	.byte	0x00, 0xf0, 0x05, 0x00


	//----- nvinfo : EIATTR_KPARAM_INFO
	.align		4
.L_7573:
        /*004c*/ 	.byte	0x04, 0x17
        /*004e*/ 	.short	(.L_7575 - .L_7574)
.L_7574:
        /*0050*/ 	.word	0x00000000
        /*0054*/ 	.short	0x0003
        /*0056*/ 	.short	0x0018
        /*0058*/ 	.byte	0x00, 0xf0, 0x05, 0x00


	//----- nvinfo : EIATTR_KPARAM_INFO
	.align		4
.L_7575:
        /*005c*/ 	.byte	0x04, 0x17
        /*005e*/ 	.short	(.L_7577 - .L_7576)
.L_7576:
        /*0060*/ 	.word	0x00000000
        /*0064*/ 	.short	0x0002
        /*0066*/ 	.short	0x0008
        /*0068*/ 	.byte	0x00, 0xf0, 0x41, 0x00


	//----- nvinfo : EIATTR_KPARAM_INFO
	.align		4
.L_7577:
        /*006c*/ 	.byte	0x04, 0x17
        /*006e*/ 	.short	(.L_7579 - .L_7578)
.L_7578:
        /*0070*/ 	.word	0x00000000
        /*0074*/ 	.short	0x0001
        /*0076*/ 	.short	0x0004
        /*0078*/ 	.byte	0x00, 0xf0, 0x05, 0x00


	//----- nvinfo : EIATTR_KPARAM_INFO
	.align		4
.L_7579:
        /*007c*/ 	.byte	0x04, 0x17
        /*007e*/ 	.short	(.L_7581 - .L_7580)
.L_7580:
        /*0080*/ 	.word	0x00000000
        /*0084*/ 	.short	0x0000
        /*0086*/ 	.short	0x0000
        /*0088*/ 	.byte	0x00, 0xf0, 0x11, 0x00


	//----- nvinfo : EIATTR_MAXREG_COUNT
	.align		4
.L_7581:
        /*008c*/ 	.byte	0x03, 0x1b
        /*008e*/ 	.short	0x00ff


	//----- nvinfo : EIATTR_MERCURY_ISA_VERSION
	.align		4
        /*0090*/ 	.byte	0x03, 0x5f
        /*0092*/ 	.short	0x0000


	//----- nvinfo : EIATTR_EXIT_INSTR_OFFSETS
	.align		4
        /*0094*/ 	.byte	0x04, 0x1c
        /*0096*/ 	.short	(.L_7583 - .L_7582)


	//   ....[0]....
.L_7582:
        /*0098*/ 	.word	0x00000480


	//   ....[1]....
        /*009c*/ 	.word	0x000004d0


	//----- nvinfo : EIATTR_MAX_THREADS
	.align		4
.L_7583:
        /*00a0*/ 	.byte	0x04, 0x05
        /*00a2*/ 	.short	(.L_7585 - .L_7584)
.L_7584:
        /*00a4*/ 	.word	0x00000080
        /*00a8*/ 	.word	0x00000001
        /*00ac*/ 	.word	0x00000001


	//----- nvinfo : EIATTR_CRS_STACK_SIZE
	.align		4
.L_7585:
        /*00b0*/ 	.byte	0x04, 0x1e
        /*00b2*/ 	.short	(.L_7587 - .L_7586)
.L_7586:
        /*00b4*/ 	.word	0x00000000
.L_7587:


//--------------------- .nv.info._ZN2at6native29vectorized_elementwise_kernelILi2EZZZNS0_17rsqrt_kernel_cudaERNS_18TensorIteratorBaseEENKUlvE0_clEvENKUlvE2_clEvEUlN3c104HalfEE_St5arrayIPcLm2EEEEviT0_T1_ --------------------------
	.section	.nv.info._ZN2at6native29vectorized_elementwise_kernelILi2EZZZNS0_17rsqrt_kernel_cudaERNS_18TensorIteratorBaseEENKUlvE0_clEvENKUlvE2_clEvEUlN3c104HalfEE_St5arrayIPcLm2EEEEviT0_T1_,"",@"SHT_CUDA_INFO"
	.sectionflags	@""
	.align	4


	//----- nvinfo : EIATTR_CUDA_API_VERSION
	.align		4
        /*0000*/ 	.byte	0x04, 0x37
        /*0002*/ 	.short	(.L_7589 - .L_7588)
.L_7588:
        /*0004*/ 	.word	0x00000082


	//----- nvinfo : EIATTR_SW2861232_WAR
	.align		4
.L_7589:
        /*0008*/ 	.byte	0x01, 0x35
	.zero		2


	//----- nvinfo : EIATTR_PARAM_CBANK
	.align		4
        /*000c*/ 	.byte	0x04, 0x0a
        /*000e*/ 	.short	(.L_7591 - .L_7590)
	.align		4
.L_7590:
        /*0010*/ 	.word	index@(.nv.constant0._ZN2at6native29vectorized_elementwise_kernelILi2EZZZNS0_17rsqrt_kernel_cudaERNS_18TensorIteratorBaseEENKUlvE0_clEvENKUlvE2_clEvEUlN3c104HalfEE_St5arrayIPcLm2EEEEviT0_T1_)
        /*0014*/ 	.short	0x0160
        /*0016*/ 	.short	0x0018


	//----- nvinfo : EIATTR_CBANK_PARAM_SIZE
	.align		4
.L_7591:
        /*0018*/ 	.byte	0x03, 0x19
        /*001a*/ 	.short	0x0018


	//----- nvinfo : EIATTR_KPARAM_INFO
	.align		4
        /*001c*/ 	.byte	0x04, 0x17
        /*001e*/ 	.short	(.L_7593 - .L_7592)
.L_7592:
        /*0020*/ 	.word	0x00000000
        /*0024*/ 	.short	0x0002
        /*0026*/ 	.short	0x0008
        /*0028*/ 	.byte	0x00, 0xf0, 0x41, 0x00


	//----- nvinfo : EIATTR_KPARAM_INFO
	.align		4
.L_7593:
        /*002c*/ 	.byte	0x04, 0x17
        /*002e*/ 	.short	(.L_7595 - .L_7594)
.L_7594:
        /*0030*/ 	.word	0x00000000
        /*0034*/ 	.short	0x0001
        /*0036*/ 	.short	0x0004
        /*0038*/ 	.byte	0x00, 0xf0, 0x05, 0x00


	//----- nvinfo : EIATTR_KPARAM_INFO
	.align		4
.L_7595:
        /*003c*/ 	.byte	0x04, 0x17
        /*003e*/ 	.short	(.L_7597 - .L_7596)
.L_7596:
        /*0040*/ 	.word	0x00000000
        /*0044*/ 	.short	0x0000
        /*0046*/ 	.short	0x0000
        /*0048*/ 	.byte	0x00, 0xf0, 0x11, 0x00


	//----- nvinfo : EIATTR_MAXREG_COUNT
	.align		4
.L_7597:
        /*004c*/ 	.byte	0x03, 0x1b
        /*004e*/ 	.short	0x00ff


	//----- nvinfo : EIATTR_MERCURY_ISA_VERSION
	.align		4
        /*0050*/ 	.byte	0x03, 0x5f
        /*0052*/ 	.short	0x0000


	//----- nvinfo : EIATTR_EXIT_INSTR_OFFSETS
	.align		4
        /*0054*/ 	.byte	0x04, 0x1c
        /*0056*/ 	.short	(.L_7599 - .L_7598)


	//   ....[0]....
.L_7598:
        /*0058*/ 	.word	0x00000290


	//   ....[1]....
        /*005c*/ 	.word	0x00000c10


	//   ....[2]....
        /*0060*/ 	.word	0x00000c60


	//----- nvinfo : EIATTR_MAX_THREADS
	.align		4
.L_7599:
        /*0064*/ 	.byte	0x04, 0x05
        /*0066*/ 	.short	(.L_7601 - .L_7600)
.L_7600:
        /*0068*/ 	.word	0x00000080
        /*006c*/ 	.word	0x00000001
        /*0070*/ 	.word	0x00000001


	//----- nvinfo : EIATTR_CRS_STACK_SIZE
	.align		4
.L_7601:
        /*0074*/ 	.byte	0x04, 0x1e
        /*0076*/ 	.short	(.L_7603 - .L_7602)
.L_7602:
        /*0078*/ 	.word	0x00000000
.L_7603:


//--------------------- .nv.info._ZN2at6native29vectorized_elementwise_kernelILi4EZZZNS0_17rsqrt_kernel_cudaERNS_18TensorIteratorBaseEENKUlvE0_clEvENKUlvE2_clEvEUlN3c104HalfEE_St5arrayIPcLm2EEEEviT0_T1_ --------------------------
	.section	.nv.info._ZN2at6native29vectorized_elementwise_kernelILi4EZZZNS0_17rsqrt_kernel_cudaERNS_18TensorIteratorBaseEENKUlvE0_clEvENKUlvE2_clEvEUlN3c104HalfEE_St5arrayIPcLm2EEEEviT0_T1_,"",@"SHT_CUDA_INFO"
	.sectionflags	@""
	.align	4


	//----- nvinfo : EIATTR_CUDA_API_VERSION
	.align		4
        /*0000*/ 	.byte	0x04, 0x37
        /*0002*/ 	.short	(.L_7605 - .L_7604)
.L_7604:
        /*0004*/ 	.word	0x00000082


	//----- nvinfo : EIATTR_SW2861232_WAR
	.align		4
.L_7605:
        /*0008*/ 	.byte	0x01, 0x35
	.zero		2


	//----- nvinfo : EIATTR_PARAM_CBANK
	.align		4
        /*000c*/ 	.byte	0x04, 0x0a
        /*000e*/ 	.short	(.L_7607 - .L_7606)
	.align		4
.L_7606:
        /*0010*/ 	.word	index@(.nv.constant0._ZN2at6native29vectorized_elementwise_kernelILi4EZZZNS0_17rsqrt_kernel_cudaERNS_18TensorIteratorBaseEENKUlvE0_clEvENKUlvE2_clEvEUlN3c104HalfEE_St5arrayIPcLm2EEEEviT0_T1_)
        /*0014*/ 	.short	0x0160
        /*0016*/ 	.short	0x0018


	//----- nvinfo : EIATTR_CBANK_PARAM_SIZE
	.align		4
.L_7607:
        /*0018*/ 	.byte	0x03, 0x19
        /*001a*/ 	.short	0x0018


	//----- nvinfo : EIATTR_KPARAM_INFO
	.align		4
        /*001c*/ 	.byte	0x04, 0x17
        /*001e*/ 	.short	(.L_7609 - .L_7608)
.L_7608:
        /*0020*/ 	.word	0x00000000
        /*0024*/ 	.short	0x0002
        /*0026*/ 	.short	0x0008
        /*0028*/ 	.byte	0x00, 0xf0, 0x41, 0x00


	//----- nvinfo : EIATTR_KPARAM_INFO
	.align		4
.L_7609:
        /*002c*/ 	.byte	0x04, 0x17
        /*002e*/ 	.short	(.L_7611 - .L_7610)
.L_7610:
        /*0030*/ 	.word	0x00000000
        /*0034*/ 	.short	0x0001
        /*0036*/ 	.short	0x0004
        /*0038*/ 	.byte	0x00, 0xf0, 0x05, 0x00


	//----- nvinfo : EIATTR_KPARAM_INFO
	.align		4
.L_7611:
        /*003c*/ 	.byte	0x04, 0x17
        /*003e*/ 	.short	(.L_7613 - .L_7612)
.L_7612:
        /*0040*/ 	.word	0x00000000
        /*0044*/ 	.short	0x0000
        /*0046*/ 	.short	0x0000
        /*0048*/ 	.byte	0x00, 0xf0, 0x11, 0x00


	//----- nvinfo : EIATTR_MAXREG_COUNT
	.align		4
.L_7613:
        /*004c*/ 	.byte	0x03, 0x1b
        /*004e*/ 	.short	0x00ff


	//----- nvinfo : EIATTR_MERCURY_ISA_VERSION
	.align		4
        /*0050*/ 	.byte	0x03, 0x5f
        /*0052*/ 	.short	0x0000


	//----- nvinfo : EIATTR_EXIT_INSTR_OFFSETS
	.align		4
        /*0054*/ 	.byte	0x04, 0x1c
        /*0056*/ 	.short	(.L_7615 - .L_7614)


	//   ....[0]....
.L_7614:
        /*0058*/ 	.word	0x00000250


	//   ....[1]....
        /*005c*/ 	.word	0x00000bd0


	//   ....[2]....
        /*0060*/ 	.word	0x00000c20


	//----- nvinfo : EIATTR_MAX_THREADS
	.align		4
.L_7615:
        /*0064*/ 	.byte	0x04, 0x05
        /*0066*/ 	.short	(.L_7617 - .L_7616)
.L_7616:
        /*0068*/ 	.word	0x00000080
        /*006c*/ 	.word	0x00000001
        /*0070*/ 	.word	0x00000001


	//----- nvinfo : EIATTR_CRS_STACK_SIZE
	.align		4
.L_7617:
        /*0074*/ 	.byte	0x04, 0x1e
        /*0076*/ 	.short	(.L_7619 - .L_7618)
.L_7618:
        /*0078*/ 	.word	0x00000000
.L_7619:


//--------------------- .nv.info._ZN2at6native29vectorized_elementwise_kernelILi8EZZZNS0_17rsqrt_kernel_cudaERNS_18TensorIteratorBaseEENKUlvE0_clEvENKUlvE2_clEvEUlN3c104HalfEE_St5arrayIPcLm2EEEEviT0_T1_ --------------------------
	.section	.nv.info._ZN2at6native29vectorized_elementwise_kernelILi8EZZZNS0_17rsqrt_kernel_cudaERNS_18TensorIteratorBaseEENKUlvE0_clEvENKUlvE2_clEvEUlN3c104HalfEE_St5arrayIPcLm2EEEEviT0_T1_,"",@"SHT_CUDA_INFO"
	.sectionflags	@""
	.align	4


	//----- nvinfo : EIATTR_CUDA_API_VERSION
	.align		4
        /*0000*/ 	.byte	0x04, 0x37
        /*0002*/ 	.short	(.L_7621 - .L_7620)
.L_7620:
        /*0004*/ 	.word	0x00000082


	//----- nvinfo : EIATTR_SW2861232_WAR
	.align		4
.L_7621:
        /*0008*/ 	.byte	0x01, 0x35
	.zero		2


	//----- nvinfo : EIATTR_PARAM_CBANK
	.align		4
        /*000c*/ 	.byte	0x04, 0x0a
        /*000e*/ 	.short	(.L_7623 - .L_7622)
	.align		4
.L_7622:
        /*0010*/ 	.word	index@(.nv.constant0._ZN2at6native29vectorized_elementwise_kernelILi8EZZZNS0_17rsqrt_kernel_cudaERNS_18TensorIteratorBaseEENKUlvE0_clEvENKUlvE2_clEvEUlN3c104HalfEE_St5arrayIPcLm2EEEEviT0_T1_)
        /*0014*/ 	.short	0x0160
        /*0016*/ 	.short	0x0018


	//----- nvinfo : EIATTR_CBANK_PARAM_SIZE
	.align		4
.L_7623:
        /*0018*/ 	.byte	0x03, 0x19
        /*001a*/ 	.short	0x0018


	//----- nvinfo : EIATTR_KPARAM_INFO
	.align		4
        /*001c*/ 	.byte	0x04, 0x17
        /*001e*/ 	.short	(.L_7625 - .L_7624)
.L_7624:
        /*0020*/ 	.word	0x00000000
        /*0024*/ 	.short	0x0002
        /*0026*/ 	.short	0x0008
        /*0028*/ 	.byte	0x00, 0xf0, 0x41, 0x00


	//----- nvinfo : EIATTR_KPARAM_INFO
	.align		4
.L_7625:
        /*002c*/ 	.byte	0x04, 0x17
        /*002e*/ 	.short	(.L_7627 - .L_7626)
.L_7626:
        /*0030*/ 	.word	0x00000000
        /*0034*/ 	.short	0x0001
        /*0036*/ 	.short	0x0004
        /*0038*/ 	.byte	0x00, 0xf0, 0x05, 0x00


	//----- nvinfo : EIATTR_KPARAM_INFO
	.align		4
.L_7627:
        /*003c*/ 	.byte	0x04, 0x17
        /*003e*/ 	.short	(.L_7629 - .L_7628)
.L_7628:
        /*0040*/ 	.word	0x00000000
        /*0044*/ 	.short	0x0000
        /*0046*/ 	.short	0x0000
        /*0048*/ 	.byte	0x00, 0xf0, 0x11, 0x00


	//----- nvinfo : EIATTR_MAXREG_COUNT
	.align		4
.L_7629:
        /*004c*/ 	.byte	0x03, 0x1b
        /*004e*/ 	.short	0x00ff


	//----- nvinfo : EIATTR_MERCURY_ISA_VERSION
	.align		4
        /*0050*/ 	.byte	0x03, 0x5f
        /*0052*/ 	.short	0x0000


	//----- nvinfo : EIATTR_EXIT_INSTR_OFFSETS
	.align		4
        /*0054*/ 	.byte	0x04, 0x1c
        /*0056*/ 	.short	(.L_7631 - .L_7630)


	//   ....[0]....
.L_7630:
        /*0058*/ 	.word	0x00000010


	//----- nvinfo : EIATTR_MAX_THREADS
	.align		4
.L_7631:
        /*005c*/ 	.byte	0x04, 0x05
        /*005e*/ 	.short	(.L_7633 - .L_7632)
.L_7632:
        /*0060*/ 	.word	0x00000080
        /*0064*/ 	.word	0x00000001
        /*0068*/ 	.word	0x00000001
.L_7633:


//--------------------- .nv.info._ZN2at6native18elementwise_kernelILi128ELi4EZNS0_15gpu_kernel_implIZZZNS0_17rsqrt_kernel_cudaERNS_18TensorIteratorBaseEENKUlvE0_clEvENKUlvE1_clEvEUlN3c108BFloat16EE_EEvS4_RKT_EUliE_EEviT1_ --------------------------
	.section	.nv.info._ZN2at6native18elementwise_kernelILi128ELi4EZNS0_15gpu_kernel_implIZZZNS0_17rsqrt_kernel_cudaERNS_18TensorIteratorBaseEENKUlvE0_clEvENKUlvE1_clEvEUlN3c108BFloat16EE_EEvS4_RKT_EUliE_EEviT1_,"",@"SHT_CUDA_INFO"
	.sectionflags	@""
	.align	4


	//----- nvinfo : EIATTR_CUDA_API_VERSION
	.align		4
        /*0000*/ 	.byte	0x04, 0x37
        /*0002*/ 	.short	(.L_7635 - .L_7634)
.L_7634:
        /*0004*/ 	.word	0x00000082


	//----- nvinfo : EIATTR_SW2861232_WAR
	.align		4
.L_7635:
        /*0008*/ 	.byte	0x01, 0x35
	.zero		2


	//----- nvinfo : EIATTR_PARAM_CBANK
	.align		4
        /*000c*/ 	.byte	0x04, 0x0a
        /*000e*/ 	.short	(.L_7637 - .L_7636)
	.align		4
.L_7636:
        /*0010*/ 	.word	index@(.nv.constant0._ZN2at6native18elementwise_kernelILi128ELi4EZNS0_15gpu_kernel_implIZZZNS0_17rsqrt_kernel_cudaERNS_18TensorIteratorBaseEENKUlvE0_clEvENKUlvE1_clEvEUlN3c108BFloat16EE_EEvS4_RKT_EUliE_EEviT1_)
        /*0014*/ 	.short	0x0160
        /*0016*/ 	.short	0x0220


	//----- nvinfo : EIATTR_CBANK_PARAM_SIZE
	.align		4
.L_7637:
        /*0018*/ 	.byte	0x03, 0x19
        /*001a*/ 	.short	0x0220


	//----- nvinfo : EIATTR_KPARAM_INFO
	.align		4
        /*001c*/ 	.byte	0x04, 0x17
        /*001e*/ 	.short	(.L_7639 - .L_7638)
.L_7638:
        /*0020*/ 	.word	0x00000000
        /*0024*/ 	.short	0x0001
        /*0026*/ 	.short	0x0008
        /*0028*/ 	.byte	0x00, 0xf0, 0x61, 0x08


	//----- nvinfo : EIATTR_KPARAM_INFO
	.align		4
.L_7639:
        /*002c*/ 	.byte	0x04, 0x17
        /*002e*/ 	.short	(.L_7641 - .L_7640)
.L_7640:
        /*0030*/ 	.word	0x00000000
        /*0034*/ 	.short	0x0000
        /*0036*/ 	.short	0x0000
        /*0038*/ 	.byte	0x00, 0xf0, 0x11, 0x00


	//----- nvinfo : EIATTR_MAXREG_COUNT
	.align		4
.L_7641:
        /*003c*/ 	.byte	0x03, 0x1b
        /*003e*/ 	.short	0x0080


	//----- nvinfo : EIATTR_EXTERNS
	.align		4
        /*0040*/ 	.byte	0x04, 0x0f
        /*0042*/ 	.short	(.L_7643 - .L_7642)


	//   ....[0]....
	.align		4
.L_7642:
        /*0044*/ 	.word	index@(__assertfail)


	//----- nvinfo : EIATTR_MERCURY_ISA_VERSION
	.align		4
.L_7643:
        /*0048*/ 	.byte	0x03, 0x5f
        /*004a*/ 	.short	0x0000


	//----- nvinfo : EIATTR_SYSCALL_OFFSETS
	.align		4
        /*004c*/ 	.byte	0x04, 0x46
        /*004e*/ 	.short	(.L_7645 - .L_7644)


	//   ....[0]....
.L_7644:
        /*0050*/ 	.word	0x00001dd0


	//   ....[1]....
        /*0054*/ 	.word	0x00002d90


	//   ....[2]....
        /*0058*/ 	.word	0x00004bd0


	//   ....[3]....
        /*005c*/ 	.word	0x00005b90


	//   ....[4]....
        /*0060*/ 	.word	0x000079a0


	//   ....[5]....
        /*0064*/ 	.word	0x00008960


	//   ....[6]....
        /*0068*/ 	.word	0x0000a780


	//   ....[7]....
        /*006c*/ 	.word	0x0000b740


	//----- nvinfo : EIATTR_EXIT_INSTR_OFFSETS
	.align		4
.L_7645:
        /*0070*/ 	.byte	0x04, 0x1c
        /*0072*/ 	.short	(.L_7647 - .L_7646)


	//   ....[0]....
.L_7646:
        /*0074*/ 	.word	0x00008a20


	//   ....[1]....
        /*0078*/ 	.word	0x0000a940


	//   ....[2]....
        /*007c*/ 	.word	0x0000a980


	//   ....[3]....
        /*0080*/ 	.word	0x0000aa20


	//   ....[4]....
        /*0084*/ 	.word	0x0000aa60


	//   ....[5]....
        /*0088*/ 	.word	0x0000aaa0


	//   ....[6]....
        /*008c*/ 	.word	0x0000ab30


	//   ....[7]....
        /*0090*/ 	.word	0x0000ab70


	//   ....[8]....
        /*0094*/ 	.word	0x0000ac10


	//   ....[9]....
        /*0098*/ 	.word	0x0000ac60


	//   ....[10]....
        /*009c*/ 	.word	0x0000acb0


	//   ....[11]....
        /*00a0*/ 	.word	0x0000ad80


	//   ....[12]....
        /*00a4*/ 	.word	0x0000ade0


	//   ....[13]....
        /*00a8*/ 	.word	0x0000af70


	//   ....[14]....
        /*00ac*/ 	.word	0x0000b0d0


	//   ....[15]....
        /*00b0*/ 	.word	0x0000b0f0


	//   ....[16]....
        /*00b4*/ 	.word	0x0000b1b0


	//   ....[17]....
        /*00b8*/ 	.word	0x0000b330


	//   ....[18]....
        /*00bc*/ 	.word	0x0000b4b0


	//   ....[19]....
        /*00c0*/ 	.word	0x0000b610


	//   ....[20]....
        /*00c4*/ 	.word	0x0000b750


	//   ....[21]....
        /*00c8*/ 	.word	0x0000b790


	//   ....[22]....
        /*00cc*/ 	.word	0x0000b7d0


	//----- nvinfo : EIATTR_MAX_THREADS
	.align		4
.L_7647:
        /*00d0*/ 	.byte	0x04, 0x05
        /*00d2*/ 	.short	(.L_7649 - .L_7648)
.L_7648:
        /*00d4*/ 	.word	0x00000080
        /*00d8*/ 	.word	0x00000001
        /*00dc*/ 	.word	0x00000001


	//----- nvinfo : EIATTR_CRS_STACK_SIZE
	.align		4
.L_7649:
        /*00e0*/ 	.byte	0x04, 0x1e
        /*00e2*/ 	.short	(.L_7651 - .L_7650)
.L_7650:
        /*00e4*/ 	.word	0x00000000
.L_7651:


//--------------------- .nv.info._ZN2at6native27unrolled_elementwise_kernelIZZZNS0_17rsqrt_kernel_cudaERNS_18TensorIteratorBaseEENKUlvE0_clEvENKUlvE1_clEvEUlN3c108BFloat16EE_St5arrayIPcLm2EELi4E23TrivialOffsetCalculatorILi1EjESD_NS0_6memory12LoadWithCastILi1EEENSE_13StoreWithCastILi1EEEEEviT_T0_T2_T3_T4_T5_ --------------------------
	.section	.nv.info._ZN2at6native27unrolled_elementwise_kernelIZZZNS0_17rsqrt_kernel_cudaERNS_18TensorIteratorBaseEENKUlvE0_clEvENKUlvE1_clEvEUlN3c108BFloat16EE_St5arrayIPcLm2EELi4E23TrivialOffsetCalculatorILi1EjESD_NS0_6memory12LoadWithCastILi1EEENSE_13StoreWithCastILi1EEEEEviT_T0_T2_T3_T4_T5_,"",@"SHT_CUDA_INFO"
	.sectionflags	@""
	.align	4


	//----- nvinfo : EIATTR_CUDA_API_VERSION
	.align		4
        /*0000*/ 	.byte	0x04, 0x37
        /*0002*/ 	.short	(.L_7653 - .L_7652)
.L_7652:
        /*0004*/ 	.word	0x00000082


	//----- nvinfo : EIATTR_SW2861232_WAR
	.align		4
.L_7653:
        /*0008*/ 	.byte	0x01, 0x35
	.zero		2


	//----- nvinfo : EIATTR_PARAM_CBANK
	.align		4
        /*000c*/ 	.byte	0x04, 0x0a
        /*000e*/ 	.short	(.L_7655 - .L_7654)
	.align		4
.L_7654:
        /*0010*/ 	.word	index@(.nv.constant0._ZN2at6native27unrolled_elementwise_kernelIZZZNS0_17rsqrt_kernel_cudaERNS_18TensorIteratorBaseEENKUlvE0_clEvENKUlvE1_clEvEUlN3c108BFloat16EE_St5arrayIPcLm2EELi4E23TrivialOffsetCalculatorILi1EjESD_NS0_6memory12LoadWithCastILi1EEENSE_13StoreWithCastILi1EEEEEviT_T0_T2_T3_T4_T5_)
        /*0014*/ 	.short	0x0160
        /*0016*/ 	.short	0x002c


	//----- nvinfo : EIATTR_CBANK_PARAM_SIZE
	.align		4
.L_7655:
        /*0018*/ 	.byte	0x03, 0x19
        /*001a*/ 	.short	0x002c


	//----- nvinfo : EIATTR_KPARAM_INFO
	.align		4
        /*001c*/ 	.byte	0x04, 0x17
        /*001e*/ 	.short	(.L_7657 - .L_7656)
.L_7656:
        /*0020*/ 	.word	0x00000000
        /*0024*/ 	.short	0x0006
        /*0026*/ 	.short	0x0024
        /*0028*/ 	.byte	0x00, 0xf0, 0x21, 0x00


	//----- nvinfo : EIATTR_KPARAM_INFO
	.align		4
.L_7657:
        /*002c*/ 	.byte	0x04, 0x17
        /*002e*/ 	.short	(.L_7659 - .L_7658)
.L_7658:
        /*0030*/ 	.word	0x00000000
        /*0034*/ 	.short	0x0005
        /*0036*/ 	.short	0x001c
        /*0038*/ 	.byte	0x00, 0xf0, 0x21, 0x00


	//----- nvinfo : EIATTR_KPARAM_INFO
	.align		4
.L_7659:
        /*003c*/ 	.byte	0x04, 0x17
        /*003e*/ 	.short	(.L_7661 - .L_7660)
.L_7660:
        /*0040*/ 	.word	0x00000000
        /*0044*/ 	.short	0x0004
        /*0046*/ 	.short	0x0019
        /*0048*/ 	.byte	0x00, 0xf0, 0x05, 0x00


	//----- nvinfo : EIATTR_KPARAM_INFO
	.align		4
.L_7661:
        /*004c*/ 	.byte	0x04, 0x17
        /*004e*/ 	.short	(.L_7663 - .L_7662)
.L_7662:
        /*0050*/ 	.word	0x00000000
        /*0054*/ 	.short	0x0003
        /*0056*/ 	.short	0x0018
        /*0058*/ 	.byte	0x00, 0xf0, 0x05, 0x00


	//----- nvinfo : EIATTR_KPARAM_INFO
	.align		4
.L_7663:
        /*005c*/ 	.byte	0x04, 0x17
        /*005e*/ 	.short	(.L_7665 - .L_7664)
.L_7664:
        /*0060*/ 	.word	0x00000000
        /*0064*/ 	.short	0x0002
        /*0066*/ 	.short	0x0008
        /*0068*/ 	.byte	0x00, 0xf0, 0x41, 0x00


	//----- nvinfo : EIATTR_KPARAM_INFO
	.align		4
.L_7665:
        /*006c*/ 	.byte	0x04, 0x17
        /*006e*/ 	.short	(.L_7667 - .L_7666)
.L_7666:
        /*0070*/ 	.word	0x00000000
        /*0074*/ 	.short	0x0001
        /*0076*/ 	.short	0x0004
        /*0078*/ 	.byte	0x00, 0xf0, 0x05, 0x00


	//----- nvinfo : EIATTR_KPARAM_INFO
	.align		4
.L_7667:
        /*007c*/ 	.byte	0x04, 0x17
        /*007e*/ 	.short	(.L_7669 - .L_7668)
.L_7668:
        /*0080*/ 	.word	0x00000000
        /*0084*/ 	.short	0x0000
        /*0086*/ 	.short	0x0000
        /*0088*/ 	.byte	0x00, 0xf0, 0x11, 0x00


	//----- nvinfo : EIATTR_MAXREG_COUNT
	.align		4
.L_7669:
        /*008c*/ 	.byte	0x03, 0x1b
        /*008e*/ 	.short	0x00ff


	//----- nvinfo : EIATTR_EXTERNS
	.align		4
        /*0090*/ 	.byte	0x04, 0x0f
        /*0092*/ 	.short	(.L_7671 - .L_7670)


	//   ....[0]....
	.align		4
.L_7670:
        /*0094*/ 	.word	index@(__assertfail)


	//----- nvinfo : EIATTR_MERCURY_ISA_VERSION
	.align		4
.L_7671:
        /*0098*/ 	.byte	0x03, 0x5f
        /*009a*/ 	.short	0x0000


	//----- nvinfo : EIATTR_SYSCALL_OFFSETS
	.align		4
        /*009c*/ 	.byte	0x04, 0x46
        /*009e*/ 	.short	(.L_7673 - .L_7672)


	//   ....[0]....
.L_7672:
        /*00a0*/ 	.word	0x000010a0


	//   ....[1]....
        /*00a4*/ 	.word	0x000021a0


	//   ....[2]....
        /*00a8*/ 	.word	0x000032b0


	//   ....[3]....
        /*00ac*/ 	.word	0x00004390


	//   ....[4]....
        /*00b0*/ 	.word	0x00005630


	//   ....[5]....
        /*00b4*/ 	.word	0x00006660


	//   ....[6]....
        /*00b8*/ 	.word	0x00007650


	//   ....[7]....
        /*00bc*/ 	.word	0x00008640


	//----- nvinfo : EIATTR_EXIT_INSTR_OFFSETS
	.align		4
.L_7673:
        /*00c0*/ 	.byte	0x04, 0x1c
        /*00c2*/ 	.short	(.L_7675 - .L_7674)


	//   ....[0]....
.L_7674:
        /*00c4*/ 	.word	0x00007710


	//   ....[1]....
        /*00c8*/ 	.word	0x00007840


	//   ....[2]....
        /*00cc*/ 	.word	0x00007880


	//   ....[3]....
        /*00d0*/ 	.word	0x00007920


	//   ....[4]....
        /*00d4*/ 	.word	0x00007960


	//   ....[5]....
        /*00d8*/ 	.word	0x000079a0


	//   ....[6]....
        /*00dc*/ 	.word	0x00007a30


	//   ....[7]....
        /*00e0*/ 	.word	0x00007a70


	//   ....[8]....
        /*00e4*/ 	.word	0x00007b10


	//   ....[9]....
        /*00e8*/ 	.word	0x00007b60


	//   ....[10]....
        /*00ec*/ 	.word	0x00007bb0


	//   ....[11]....
        /*00f0*/ 	.word	0x00007c80


	//   ....[12]....
        /*00f4*/ 	.word	0x00007ce0


	//   ....[13]....
        /*00f8*/ 	.word	0x00007e70


	//   ....[14]....
        /*00fc*/ 	.word	0x00007fd0


	//   ....[15]....
        /*0100*/ 	.word	0x00007ff0


	//   ....[16]....
        /*0104*/ 	.word	0x000080b0


	//   ....[17]....
        /*0108*/ 	.word	0x00008230


	//   ....[18]....
        /*010c*/ 	.word	0x000083b0


	//   ....[19]....
        /*0110*/ 	.word	0x00008510


	//   ....[20]....
        /*0114*/ 	.word	0x00008650


	//   ....[21]....
        /*0118*/ 	.word	0x00008690


	//   ....[22]....
        /*011c*/ 	.word	0x000086d0


	//----- nvinfo : EIATTR_MAX_THREADS
	.align		4
.L_7675:
        /*0120*/ 	.byte	0x04, 0x05
        /*0122*/ 	.short	(.L_7677 - .L_7676)
.L_7676:
        /*0124*/ 	.word	0x00000080
        /*0128*/ 	.word	0x00000001
        /*012c*/ 	.word	0x00000001


	//----- nvinfo : EIATTR_CRS_STACK_SIZE
	.align		4
.L_7677:
        /*0130*/ 	.byte	0x04, 0x1e
        /*0132*/ 	.short	(.L_7679 - .L_7678)
.L_7678:
        /*0134*/ 	.word	0x00000000
.L_7679:


//--------------------- .nv.info._ZN2at6native18elementwise_kernelILi128ELi4EZNS0_22gpu_kernel_impl_nocastIZZZNS0_17rsqrt_kernel_cudaERNS_18TensorIteratorBaseEENKUlvE0_clEvENKUlvE1_clEvEUlN3c108BFloat16EE_EEvS4_RKT_EUliE_EEviT1_ --------------------------
	.section	.nv.info._ZN2at6native18elementwise_kernelILi128ELi4EZNS0_22gpu_kernel_impl_nocastIZZZNS0_17rsqrt_kernel_cudaERNS_18TensorIteratorBaseEENKUlvE0_clEvENKUlvE1_clEvEUlN3c108BFloat16EE_EEvS4_RKT_EUliE_EEviT1_,"",@"SHT_CUDA_INFO"
	.sectionflags	@""
	.align	4


	//----- nvinfo : EIATTR_CUDA_API_VERSION
	.align		4
        /*0000*/ 	.byte	0x04, 0x37
        /*0002*/ 	.short	(.L_7681 - .L_7680)
.L_7680:
        /*0004*/ 	.word	0x00000082


	//----- nvinfo : EIATTR_SW2861232_WAR
	.align		4
.L_7681:
        /*0008*/ 	.byte	0x01, 0x35
	.zero		2


	//----- nvinfo : EIATTR_PARAM_CBANK
	.align		4
        /*000c*/ 	.byte	0x04, 0x0a
        /*000e*/ 	.short	(.L_7683 - .L_7682)
	.align		4
.L_7682:
        /*0010*/ 	.word	index@(.nv.constant0._ZN2at6native18elementwise_kernelILi128ELi4EZNS0_22gpu_kernel_impl_nocastIZZZNS0_17rsqrt_kernel_cudaERNS_18TensorIteratorBaseEENKUlvE0_clEvENKUlvE1_clEvEUlN3c108BFloat16EE_EEvS4_RKT_EUliE_EEviT1_)
        /*0014*/ 	.short	0x0160
        /*0016*/ 	.short	0x0220


	//----- nvinfo : EIATTR_CBANK_PARAM_SIZE
	.align		4
.L_7683:
        /*0018*/ 	.byte	0x03, 0x19
        /*001a*/ 	.short	0x0220


	//----- nvinfo : EIATTR_KPARAM_INFO
	.align		4
        /*001c*/ 	.byte	0x04, 0x17
        /*001e*/ 	.short	(.L_7685 - .L_7684)
.L_7684:
        /*0020*/ 	.word	0x00000000
        /*0024*/ 	.short	0x0001
        /*0026*/ 	.short	0x0008
        /*0028*/ 	.byte	0x00, 0xf0, 0x61, 0x08


	//----- nvinfo : EIATTR_KPARAM_INFO
	.align		4
.L_7685:
        /*002c*/ 	.byte	0x04, 0x17
        /*002e*/ 	.short	(.L_7687 - .L_7686)
.L_7686:
        /*0030*/ 	.word	0x00000000
        /*0034*/ 	.short	0x0000
        /*0036*/ 	.short	0x0000
        /*0038*/ 	.byte	0x00, 0xf0, 0x11, 0x00


	//----- nvinfo : EIATTR_MAXREG_COUNT
	.align		4
.L_7687:
        /*003c*/ 	.byte	0x03, 0x1b
        /*003e*/ 	.short	0x0080


	//----- nvinfo : EIATTR_MERCURY_ISA_VERSION
	.align		4
        /*0040*/ 	.byte	0x03, 0x5f
        /*0042*/ 	.short	0x0000


	//----- nvinfo : EIATTR_EXIT_INSTR_OFFSETS
	.align		4
        /*0044*/ 	.byte	0x04, 0x1c
        /*0046*/ 	.short	(.L_7689 - .L_7688)


	//   ....[0]....
.L_7688:
        /*0048*/ 	.word	0x00002d70


	//   ....[1]....
        /*004c*/ 	.word	0x00003c40


	//----- nvinfo : EIATTR_MAX_THREADS
	.align		4
.L_7689:
        /*0050*/ 	.byte	0x04, 0x05
        /*0052*/ 	.short	(.L_7691 - .L_7690)
.L_7690:
        /*0054*/ 	.word	0x00000080
        /*0058*/ 	.word	0x00000001
        /*005c*/ 	.word	0x00000001


	//----- nvinfo : EIATTR_CRS_STACK_SIZE
	.align		4
.L_7691:
        /*0060*/ 	.byte	0x04, 0x1e
        /*0062*/ 	.short	(.L_7693 - .L_7692)
.L_7692:
        /*0064*/ 	.word	0x00000000
.L_7693:


//--------------------- .nv.info._ZN2at6native27unrolled_elementwise_kernelIZZZNS0_17rsqrt_kernel_cudaERNS_18TensorIteratorBaseEENKUlvE0_clEvENKUlvE1_clEvEUlN3c108BFloat16EE_St5arrayIPcLm2EELi4E23TrivialOffsetCalculatorILi1EjESD_NS0_6memory15LoadWithoutCastENSE_16StoreWithoutCastEEEviT_T0_T2_T3_T4_T5_ --------------------------
	.section	.nv.info._ZN2at6native27unrolled_elementwise_kernelIZZZNS0_17rsqrt_kernel_cudaERNS_18TensorIteratorBaseEENKUlvE0_clEvENKUlvE1_clEvEUlN3c108BFloat16EE_St5arrayIPcLm2EELi4E23TrivialOffsetCalculatorILi1EjESD_NS0_6memory15LoadWithoutCastENSE_16StoreWithoutCastEEEviT_T0_T2_T3_T4_T5_,"",@"SHT_CUDA_INFO"
	.sectionflags	@""
	.align	4


	//----- nvinfo : EIATTR_CUDA_API_VERSION
	.align		4
        /*0000*/ 	.byte	0x04, 0x37
        /*0002*/ 	.short	(.L_7695 - .L_7694)
.L_7694:
        /*0004*/ 	.word	0x00000082


	//----- nvinfo : EIATTR_SW2861232_WAR
	.align		4
.L_7695:
        /*0008*/ 	.byte	0x01, 0x35
	.zero		2


	//----- nvinfo : EIATTR_PARAM_CBANK
	.align		4
        /*000c*/ 	.byte	0x04, 0x0a
        /*000e*/ 	.short	(.L_7697 - .L_7696)
	.align		4
.L_7696:
        /*0010*/ 	.word	index@(.nv.constant0._ZN2at6native27unrolled_elementwise_kernelIZZZNS0_17rsqrt_kernel_cudaERNS_18TensorIteratorBaseEENKUlvE0_clEvENKUlvE1_clEvEUlN3c108BFloat16EE_St5arrayIPcLm2EELi4E23TrivialOffsetCalculatorILi1EjESD_NS0_6memory15LoadWithoutCastENSE_16StoreWithoutCastEEEviT_T0_T2_T3_T4_T5_)
        /*0014*/ 	.short	0x0160
        /*0016*/ 	.short	0x001c


	//----- nvinfo : EIATTR_CBANK_PARAM_SIZE
	.align		4
.L_7697:
        /*0018*/ 	.byte	0x03, 0x19
        /*001a*/ 	.short	0x001c


	//----- nvinfo : EIATTR_KPARAM_INFO
	.align		4
        /*001c*/ 	.byte	0x04, 0x17
        /*001e*/ 	.short	(.L_7699 - .L_7698)
.L_7698:
        /*0020*/ 	.word	0x00000000
        /*0024*/ 	.short	0x0006
        /*0026*/ 	.short	0x001b
        /*0028*/ 	.byte	0x00, 0xf0, 0x05, 0x00


	//----- nvinfo : EIATTR_KPARAM_INFO
	.align		4
.L_7699:
        /*002c*/ 	.byte	0x04, 0x17
        /*002e*/ 	.short	(.L_7701 - .L_7700)
.L_7700:
        /*0030*/ 	.word	0x00000000
        /*0034*/ 	.short	0x0005
        /*0036*/ 	.short	0x001a
        /*0038*/ 	.byte	0x00, 0xf0, 0x05, 0x00


	//----- nvinfo : EIATTR_KPARAM_INFO
	.align		4
.L_7701:
        /*003c*/ 	.byte	0x04, 0x17
        /*003e*/ 	.short	(.L_7703 - .L_7702)
.L_7702:
        /*0040*/ 	.word	0x00000000
        /*0044*/ 	.short	0x0004
        /*0046*/ 	.short	0x0019
        /*0048*/ 	.byte	0x00, 0xf0, 0x05, 0x00


	//----- nvinfo : EIATTR_KPARAM_INFO
	.align		4
.L_7703:
        /*004c*/ 	.byte	0x04, 0x17
        /*004e*/ 	.short	(.L_7705 - .L_7704)
.L_7704:
        /*0050*/ 	.word	0x00000000
        /*0054*/ 	.short	0x0003
        /*0056*/ 	.short	0x0018
        /*0058*/ 	.byte	0x00, 0xf0, 0x05, 0x00


	//----- nvinfo : EIATTR_KPARAM_INFO
	.align		4
.L_7705:
        /*005c*/ 	.byte	0x04, 0x17
        /*005e*/ 	.short	(.L_7707 - .L_7706)
.L_7706:
        /*0060*/ 	.word	0x00000000
        /*0064*/ 	.short	0x0002
        /*0066*/ 	.short	0x0008
        /*0068*/ 	.byte	0x00, 0xf0, 0x41, 0x00


	//----- nvinfo : EIATTR_KPARAM_INFO
	.align		4
.L_7707:
        /*006c*/ 	.byte	0x04, 0x17
        /*006e*/ 	.short	(.L_7709 - .L_7708)
.L_7708:
        /*0070*/ 	.word	0x00000000
        /*0074*/ 	.short	0x0001
        /*0076*/ 	.short	0x0004
        /*0078*/ 	.byte	0x00, 0xf0, 0x05, 0x00


	//----- nvinfo : EIATTR_KPARAM_INFO
	.align		4
.L_7709:
        /*007c*/ 	.byte	0x04, 0x17
        /*007e*/ 	.short	(.L_7711 - .L_7710)
.L_7710:
        /*0080*/ 	.word	0x00000000
        /*0084*/ 	.short	0x0000
        /*0086*/ 	.short	0x0000
        /*0088*/ 	.byte	0x00, 0xf0, 0x11, 0x00


	//----- nvinfo : EIATTR_MAXREG_COUNT
	.align		4
.L_7711:
        /*008c*/ 	.byte	0x03, 0x1b
        /*008e*/ 	.short	0x00ff


	//----- nvinfo : EIATTR_MERCURY_ISA_VERSION
	.align		4
        /*0090*/ 	.byte	0x03, 0x5f
        /*0092*/ 	.short	0x0000


	//----- nvinfo : EIATTR_EXIT_INSTR_OFFSETS
	.align		4
        /*0094*/ 	.byte	0x04, 0x1c
        /*0096*/ 	.short	(.L_7713 - .L_7712)


	//   ....[0]....
.L_7712:
        /*0098*/ 	.word	0x00000480


	//   ....[1]....
        /*009c*/ 	.word	0x000004d0


	//----- nvinfo : EIATTR_MAX_THREADS
	.align		4
.L_7713:
        /*00a0*/ 	.byte	0x04, 0x05
        /*00a2*/ 	.short	(.L_7715 - .L_7714)
.L_7714:
        /*00a4*/ 	.word	0x00000080
        /*00a8*/ 	.word	0x00000001
        /*00ac*/ 	.word	0x00000001


	//----- nvinfo : EIATTR_CRS_STACK_SIZE
	.align		4
.L_7715:
        /*00b0*/ 	.byte	0x04, 0x1e
        /*00b2*/ 	.short	(.L_7717 - .L_7716)
.L_7716:
        /*00b4*/ 	.word	0x00000000
.L_7717:


//--------------------- .nv.info._ZN2at6native29vectorized_elementwise_kernelILi2EZZZNS0_17rsqrt_kernel_cudaERNS_18TensorIteratorBaseEENKUlvE0_clEvENKUlvE1_clEvEUlN3c108BFloat16EE_St5arrayIPcLm2EEEEviT0_T1_ --------------------------
	.section	.nv.info._ZN2at6native29vectorized_elementwise_kernelILi2EZZZNS0_17rsqrt_kernel_cudaERNS_18TensorIteratorBaseEENKUlvE0_clEvENKUlvE1_clEvEUlN3c108BFloat16EE_St5arrayIPcLm2EEEEviT0_T1_,"",@"SHT_CUDA_INFO"
	.sectionflags	@""
	.align	4


	//----- nvinfo : EIATTR_CUDA_API_VERSION
	.align		4
        /*0000*/ 	.byte	0x04, 0x37
        /*0002*/ 	.short	(.L_7719 - .L_7718)
.L_7718:
        /*0004*/ 	.word	0x00000082


	//----- nvinfo : EIATTR_SW2861232_WAR
	.align		4
.L_7719:
        /*0008*/ 	.byte	0x01, 0x35
	.zero		2


	//----- nvinfo : EIATTR_PARAM_CBANK
	.align		4
        /*000c*/ 	.byte	0x04, 0x0a
        /*000e*/ 	.short	(.L_7721 - .L_7720)
	.align		4
.L_7720:
        /*0010*/ 	.word	index@(.nv.constant0._ZN2at6native29vectorized_elementwise_kernelILi2EZZZNS0_17rsqrt_kernel_cudaERNS_18TensorIteratorBaseEENKUlvE0_clEvENKUlvE1_clEvEUlN3c108BFloat16EE_St5arrayIPcLm2EEEEviT0_T1_)
        /*0014*/ 	.short	0x0160
        /*0016*/ 	.short	0x0018


	//----- nvinfo : EIATTR_CBANK_PARAM_SIZE
	.align		4
.L_7721:
        /*0018*/ 	.byte	0x03, 0x19
        /*001a*/ 	.short	0x0018


	//----- nvinfo : EIATTR_KPARAM_INFO
	.align		4
        /*001c*/ 	.byte	0x04, 0x17
        /*001e*/ 	.short	(.L_7723 - .L_7722)
.L_7722:
        /*0020*/ 	.word	0x00000000
        /*0024*/ 	.short	0x0002
        /*0026*/ 	.short	0x0008
        /*0028*/ 	.byte	0x00, 0xf0, 0x41, 0x00


	//----- nvinfo : EIATTR_KPARAM_INFO
	.align		4
.L_7723:
        /*002c*/ 	.byte	0x04, 0x17
        /*002e*/ 	.short	(.L_7725 - .L_7724)
.L_7724:
        /*0030*/ 	.word	0x00000000
        /*0034*/ 	.short	0x0001
        /*0036*/ 	.short	0x0004
        /*0038*/ 	.byte	0x00, 0xf0, 0x05, 0x00


	//----- nvinfo : EIATTR_KPARAM_INFO
	.align		4
.L_7725:
        /*003c*/ 	.byte	0x04, 0x17
        /*003e*/ 	.short	(.L_7727 - .L_7726)
.L_7726:
        /*0040*/ 	.word	0x00000000
        /*0044*/ 	.short	0x0000
        /*0046*/ 	.short	0x0000
        /*0048*/ 	.byte	0x00, 0xf0, 0x11, 0x00


	//----- nvinfo : EIATTR_MAXREG_COUNT
	.align		4
.L_7727:
        /*004c*/ 	.byte	0x03, 0x1b
        /*004e*/ 	.short	0x00ff


	//----- nvinfo : EIATTR_MERCURY_ISA_VERSION
	.align		4
        /*0050*/ 	.byte	0x03, 0x5f
        /*0052*/ 	.short	0x0000


	//----- nvinfo : EIATTR_EXIT_INSTR_OFFSETS
	.align		4
        /*0054*/ 	.byte	0x04, 0x1c
        /*0056*/ 	.short	(.L_7729 - .L_7728)


	//   ....[0]....
.L_7728:
        /*0058*/ 	.word	0x00000290


	//   ....[1]....
        /*005c*/ 	.word	0x00000c10


	//   ....[2]....
        /*0060*/ 	.word	0x00000c60


	//----- nvinfo : EIATTR_MAX_THREADS
	.align		4
.L_7729:
        /*0064*/ 	.byte	0x04, 0x05
        /*0066*/ 	.short	(.L_7731 - .L_7730)
.L_7730:
        /*0068*/ 	.word	0x00000080
        /*006c*/ 	.word	0x00000001
        /*0070*/ 	.word	0x00000001


	//----- nvinfo : EIATTR_CRS_STACK_SIZE
	.align		4
.L_7731:
        /*0074*/ 	.byte	0x04, 0x1e
        /*0076*/ 	.short	(.L_7733 - .L_7732)
.L_7732:
        /*0078*/ 	.word	0x00000000
.L_7733:


//--------------------- .nv.info._ZN2at6native29vectorized_elementwise_kernelILi4EZZZNS0_17rsqrt_kernel_cudaERNS_18TensorIteratorBaseEENKUlvE0_clEvENKUlvE1_clEvEUlN3c108BFloat16EE_St5arrayIPcLm2EEEEviT0_T1_ --------------------------
	.section	.nv.info._ZN2at6native29vectorized_elementwise_kernelILi4EZZZNS0_17rsqrt_kernel_cudaERNS_18TensorIteratorBaseEENKUlvE0_clEvENKUlvE1_clEvEUlN3c108BFloat16EE_St5arrayIPcLm2EEEEviT0_T1_,"",@"SHT_CUDA_INFO"
	.sectionflags	@""
	.align	4


	//----- nvinfo : EIATTR_CUDA_API_VERSION
	.align		4
        /*0000*/ 	.byte	0x04, 0x37
        /*0002*/ 	.short	(.L_7735 - .L_7734)
.L_7734:
        /*0004*/ 	.word	0x00000082


	//----- nvinfo : EIATTR_SW2861232_WAR
	.align		4
.L_7735:
        /*0008*/ 	.byte	0x01, 0x35
	.zero		2


	//----- nvinfo : EIATTR_PARAM_CBANK
	.align		4
        /*000c*/ 	.byte	0x04, 0x0a
        /*000e*/ 	.short	(.L_7737 - .L_7736)
	.align		4
.L_7736:
        /*0010*/ 	.word	index@(.nv.constant0._ZN2at6native29vectorized_elementwise_kernelILi4EZZZNS0_17rsqrt_kernel_cudaERNS_18TensorIteratorBaseEENKUlvE0_clEvENKUlvE1_clEvEUlN3c108BFloat16EE_St5arrayIPcLm2EEEEviT0_T1_)
        /*0014*/ 	.short	0x0160
        /*0016*/ 	.short	0x0018


	//----- nvinfo : EIATTR_CBANK_PARAM_SIZE
	.align		4
.L_7737:
        /*0018*/ 	.byte	0x03, 0x19
        /*001a*/ 	.short	0x0018


	//----- nvinfo : EIATTR_KPARAM_INFO
	.align		4
        /*001c*/ 	.byte	0x04, 0x17
        /*001e*/ 	.short	(.L_7739 - .L_7738)
.L_7738:
        /*0020*/ 	.word	0x00000000
        /*0024*/ 	.short	0x0002
        /*0026*/ 	.short	0x0008
        /*0028*/ 	.byte	0x00, 0xf0, 0x41, 0x00


	//----- nvinfo : EIATTR_KPARAM_INFO
	.align		4
.L_7739:
        /*002c*/ 	.byte	0x04, 0x17
        /*002e*/ 	.short	(.L_7741 - .L_7740)
.L_7740:
        /*0030*/ 	.word	0x00000000
        /*0034*/ 	.short	0x0001
        /*0036*/ 	.short	0x0004
        /*0038*/ 	.byte	0x00, 0xf0, 0x05, 0x00


	//----- nvinfo : EIATTR_KPARAM_INFO
	.align		4
.L_7741:
        /*003c*/ 	.byte	0x04, 0x17
        /*003e*/ 	.short	(.L_7743 - .L_7742)
.L_7742:
        /*0040*/ 	.word	0x00000000
        /*0044*/ 	.short	0x0000
        /*0046*/ 	.short	0x0000
        /*0048*/ 	.byte	0x00, 0xf0, 0x11, 0x00


	//----- nvinfo : EIATTR_MAXREG_COUNT
	.align		4
.L_7743:
        /*004c*/ 	.byte	0x03, 0x1b
        /*004e*/ 	.short	0x00ff


	//----- nvinfo : EIATTR_MERCURY_ISA_VERSION
	.align		4
        /*0050*/ 	.byte	0x03, 0x5f
        /*0052*/ 	.short	0x0000


	//----- nvinfo : EIATTR_EXIT_INSTR_OFFSETS
	.align		4
        /*0054*/ 	.byte	0x04, 0x1c
        /*0056*/ 	.short	(.L_7745 - .L_7744)


	//   ....[0]....
.L_7744:
        /*0058*/ 	.word	0x00000250


	//   ....[1]....
        /*005c*/ 	.word	0x00000bd0


	//   ....[2]....
        /*0060*/ 	.word	0x00000c20


	//----- nvinfo : EIATTR_MAX_THREADS
	.align		4
.L_7745:
        /*0064*/ 	.byte	0x04, 0x05
        /*0066*/ 	.short	(.L_7747 - .L_7746)
.L_7746:
        /*0068*/ 	.word	0x00000080
        /*006c*/ 	.word	0x00000001
        /*0070*/ 	.word	0x00000001


	//----- nvinfo : EIATTR_CRS_STACK_SIZE
	.align		4
.L_7747:
        /*0074*/ 	.byte	0x04, 0x1e
        /*0076*/ 	.short	(.L_7749 - .L_7748)
.L_7748:
        /*0078*/ 	.word	0x00000000
.L_7749:


//--------------------- .nv.info._ZN2at6native29vectorized_elementwise_kernelILi8EZZZNS0_17rsqrt_kernel_cudaERNS_18TensorIteratorBaseEENKUlvE0_clEvENKUlvE1_clEvEUlN3c108BFloat16EE_St5arrayIPcLm2EEEEviT0_T1_ --------------------------
	.section	.nv.info._ZN2at6native29vectorized_elementwise_kernelILi8EZZZNS0_17rsqrt_kernel_cudaERNS_18TensorIteratorBaseEENKUlvE0_clEvENKUlvE1_clEvEUlN3c108BFloat16EE_St5arrayIPcLm2EEEEviT0_T1_,"",@"SHT_CUDA_INFO"
	.sectionflags	@""
	.align	4


	//----- nvinfo : EIATTR_CUDA_API_VERSION
	.align		4
        /*0000*/ 	.byte	0x04, 0x37
        /*0002*/ 	.short	(.L_7751 - .L_7750)
.L_7750:
        /*0004*/ 	.word	0x00000082


	//----- nvinfo : EIATTR_SW2861232_WAR
	.align		4
.L_7751:
        /*0008*/ 	.byte	0x01, 0x35
	.zero		2


	//----- nvinfo : EIATTR_PARAM_CBANK
	.align		4
        /*000c*/ 	.byte	0x04, 0x0a
        /*000e*/ 	.short	(.L_7753 - .L_7752)
	.align		4
.L_7752:
        /*0010*/ 	.word	index@(.nv.constant0._ZN2at6native29vectorized_elementwise_kernelILi8EZZZNS0_17rsqrt_kernel_cudaERNS_18TensorIteratorBaseEENKUlvE0_clEvENKUlvE1_clEvEUlN3c108BFloat16EE_St5arrayIPcLm2EEEEviT0_T1_)
        /*0014*/ 	.short	0x0160
        /*0016*/ 	.short	0x0018


	//----- nvinfo : EIATTR_CBANK_PARAM_SIZE
	.align		4
.L_7753:
        /*0018*/ 	.byte	0x03, 0x19
        /*001a*/ 	.short	0x0018


	//----- nvinfo : EIATTR_KPARAM_INFO
	.align		4
        /*001c*/ 	.byte	0x04, 0x17
        /*001e*/ 	.short	(.L_7755 - .L_7754)
.L_7754:
        /*0020*/ 	.word	0x00000000
        /*0024*/ 	.short	0x0002
        /*0026*/ 	.short	0x0008
        /*0028*/ 	.byte	0x00, 0xf0, 0x41, 0x00


	//----- nvinfo : EIATTR_KPARAM_INFO
	.align		4
.L_7755:
        /*002c*/ 	.byte	0x04, 0x17
        /*002e*/ 	.short	(.L_7757 - .L_7756)
.L_7756:
        /*0030*/ 	.word	0x00000000
        /*0034*/ 	.short	0x0001
        /*0036*/ 	.short	0x0004
        /*0038*/ 	.byte	0x00, 0xf0, 0x05, 0x00


	//----- nvinfo : EIATTR_KPARAM_INFO
	.align		4
.L_7757:
        /*003c*/ 	.byte	0x04, 0x17
        /*003e*/ 	.short	(.L_7759 - .L_7758)
.L_7758:
        /*0040*/ 	.word	0x00000000
        /*0044*/ 	.short	0x0000
        /*0046*/ 	.short	0x0000
        /*0048*/ 	.byte	0x00, 0xf0, 0x11, 0x00


	//----- nvinfo : EIATTR_MAXREG_COUNT
	.align		4
.L_7759:
        /*004c*/ 	.byte	0x03, 0x1b
        /*004e*/ 	.short	0x00ff


	//----- nvinfo : EIATTR_MERCURY_ISA_VERSION
	.align		4
        /*0050*/ 	.byte	0x03, 0x5f
        /*0052*/ 	.short	0x0000


	//----- nvinfo : EIATTR_EXIT_INSTR_OFFSETS
	.align		4
        /*0054*/ 	.byte	0x04, 0x1c
        /*0056*/ 	.short	(.L_7761 - .L_7760)


	//   ....[0]....
.L_7760:
        /*0058*/ 	.word	0x00000010


	//----- nvinfo : EIATTR_MAX_THREADS
	.align		4
.L_7761:
        /*005c*/ 	.byte	0x04, 0x05
        /*005e*/ 	.short	(.L_7763 - .L_7762)
.L_7762:
        /*0060*/ 	.word	0x00000080
        /*0064*/ 	.word	0x00000001
        /*0068*/ 	.word	0x00000001
.L_7763:


//--------------------- .nv.info._ZN2at6native18elementwise_kernelILi128ELi4EZNS0_15gpu_kernel_implIZZZNS0_17rsqrt_kernel_cudaERNS_18TensorIteratorBaseEENKUlvE0_clEvENKUlvE0_clEvEUlfE_EEvS4_RKT_EUliE_EEviT1_ --------------------------
	.section	.nv.info._ZN2at6native18elementwise_kernelILi128ELi4EZNS0_15gpu_kernel_implIZZZNS0_17rsqrt_kernel_cudaERNS_18TensorIteratorBaseEENKUlvE0_clEvENKUlvE0_clEvEUlfE_EEvS4_RKT_EUliE_EEviT1_,"",@"SHT_CUDA_INFO"
	.sectionflags	@""
	.align	4


	//----- nvinfo : EIATTR_CUDA_API_VERSION
	.align		4
        /*0000*/ 	.byte	0x04, 0x37
        /*0002*/ 	.short	(.L_7765 - .L_7764)
.L_7764:
        /*0004*/ 	.word	0x00000082


	//----- nvinfo : EIATTR_SW2861232_WAR
	.align		4
.L_7765:
        /*0008*/ 	.byte	0x01, 0x35
	.zero		2


	//----- nvinfo : EIATTR_PARAM_CBANK
	.align		4
        /*000c*/ 	.byte	0x04, 0x0a
        /*000e*/ 	.short	(.L_7767 - .L_7766)
	.align		4
.L_7766:
        /*0010*/ 	.word	index@(.nv.constant0._ZN2at6native18elementwise_kernelILi128ELi4EZNS0_15gpu_kernel_implIZZZNS0_17rsqrt_kernel_cudaERNS_18TensorIteratorBaseEENKUlvE0_clEvENKUlvE0_clEvEUlfE_EEvS4_RKT_EUliE_EEviT1_)
        /*0014*/ 	.short	0x0160
        /*0016*/ 	.short	0x0220


	//----- nvinfo : EIATTR_CBANK_PARAM_SIZE
	.align		4
.L_7767:
        /*0018*/ 	.byte	0x03, 0x19
        /*001a*/ 	.short	0x0220


	//----- nvinfo : EIATTR_KPARAM_INFO
	.align		4
        /*001c*/ 	.byte	0x04, 0x17
        /*001e*/ 	.short	(.L_7769 - .L_7768)
.L_7768:
        /*0020*/ 	.word	0x00000000
        /*0024*/ 	.short	0x0001
        /*0026*/ 	.short	0x0008
        /*0028*/ 	.byte	0x00, 0xf0, 0x61, 0x08


	//----- nvinfo : EIATTR_KPARAM_INFO
	.align		4
.L_7769:
        /*002c*/ 	.byte	0x04, 0x17
        /*002e*/ 	.short	(.L_7771 - .L_7770)
.L_7770:
        /*0030*/ 	.word	0x00000000
        /*0034*/ 	.short	0x0000
        /*0036*/ 	.short	0x0000
        /*0038*/ 	.byte	0x00, 0xf0, 0x11, 0x00


	//----- nvinfo : EIATTR_MAXREG_COUNT
	.align		4
.L_7771:
        /*003c*/ 	.byte	0x03, 0x1b
        /*003e*/ 	.short	0x0080


	//----- nvinfo : EIATTR_EXTERNS
	.align		4
        /*0040*/ 	.byte	0x04, 0x0f
        /*0042*/ 	.short	(.L_7773 - .L_7772)


	//   ....[0]....
	.align		4
.L_7772:
        /*0044*/ 	.word	index@(__assertfail)


	//----- nvinfo : EIATTR_MERCURY_ISA_VERSION
	.align		4
.L_7773:
        /*0048*/ 	.byte	0x03, 0x5f
        /*004a*/ 	.short	0x0000


	//----- nvinfo : EIATTR_SYSCALL_OFFSETS
	.align		4
        /*004c*/ 	.byte	0x04, 0x46
        /*004e*/ 	.short	(.L_7775 - .L_7774)


	//   ....[0]....
.L_7774:
        /*0050*/ 	.word	0x00001c50


	//   ....[1]....
        /*0054*/ 	.word	0x00002ae0


	//   ....[2]....
        /*0058*/ 	.word	0x00004780


	//   ....[3]....
        /*005c*/ 	.word	0x00005610


	//   ....[4]....
        /*0060*/ 	.word	0x00007280


	//   ....[5]....
        /*0064*/ 	.word	0x00008110


	//   ....[6]....
        /*0068*/ 	.word	0x00009d90


	//   ....[7]....
        /*006c*/ 	.word	0x0000ac20


	//----- nvinfo : EIATTR_EXIT_INSTR_OFFSETS
	.align		4
.L_7775:
        /*0070*/ 	.byte	0x04, 0x1c
        /*0072*/ 	.short	(.L_7777 - .L_7776)


	//   ....[0]....
.L_7776:
        /*0074*/ 	.word	0x000081b0


	//   ....[1]....
        /*0078*/ 	.word	0x00009f10


	//   ....[2]....
        /*007c*/ 	.word	0x00009f50


	//   ....[3]....
        /*0080*/ 	.word	0x00009fe0


	//   ....[4]....
        /*0084*/ 	.word	0x0000a010


	//   ....[5]....
        /*0088*/ 	.word	0x0000a040


	//   ....[6]....
        /*008c*/ 	.word	0x0000a0c0


	//   ....[7]....
        /*0090*/ 	.word	0x0000a0f0


	//   ....[8]....
        /*0094*/ 	.word	0x0000a180


	//   ....[9]....
        /*0098*/ 	.word	0x0000a1c0


	//   ....[10]....
        /*009c*/ 	.word	0x0000a200


	//   ....[11]....
        /*00a0*/ 	.word	0x0000a2c0


	//   ....[12]....
        /*00a4*/ 	.word	0x0000a310


	//   ....[13]....
        /*00a8*/ 	.word	0x0000a490


	//   ....[14]....
        /*00ac*/ 	.word	0x0000a5e0


	//   ....[15]....
        /*00b0*/ 	.word	0x0000a610


	//   ....[16]....
        /*00b4*/ 	.word	0x0000a6c0


	//   ....[17]....
        /*00b8*/ 	.word	0x0000a830


	//   ....[18]....
        /*00bc*/ 	.word	0x0000a9a0


	//   ....[19]....
        /*00c0*/ 	.word	0x0000aaf0


	//   ....[20]....
        /*00c4*/ 	.word	0x0000ac30


	//   ....[21]....
        /*00c8*/ 	.word	0x0000ac60


	//   ....[22]....
        /*00cc*/ 	.word	0x0000ac90


	//----- nvinfo : EIATTR_MAX_THREADS
	.align		4
.L_7777:
        /*00d0*/ 	.byte	0x04, 0x05
        /*00d2*/ 	.short	(.L_7779 - .L_7778)
.L_7778:
        /*00d4*/ 	.word	0x00000080
        /*00d8*/ 	.word	0x00000001
        /*00dc*/ 	.word	0x00000001


	//----- nvinfo : EIATTR_CRS_STACK_SIZE
	.align		4
.L_7779:
        /*00e0*/ 	.byte	0x04, 0x1e
        /*00e2*/ 	.short	(.L_7781 - .L_7780)
.L_7780:
        /*00e4*/ 	.word	0x00000000
.L_7781:


//--------------------- .nv.info._ZN2at6native27unrolled_elementwise_kernelIZZZNS0_17rsqrt_kernel_cudaERNS_18TensorIteratorBaseEENKUlvE0_clEvENKUlvE0_clEvEUlfE_St5arrayIPcLm2EELi4E23TrivialOffsetCalculatorILi1EjESB_NS0_6memory12LoadWithCastILi1EEENSC_13StoreWithCastILi1EEEEEviT_T0_T2_T3_T4_T5_ --------------------------
	.section	.nv.info._ZN2at6native27unrolled_elementwise_kernelIZZZNS0_17rsqrt_kernel_cudaERNS_18TensorIteratorBaseEENKUlvE0_clEvENKUlvE0_clEvEUlfE_St5arrayIPcLm2EELi4E23TrivialOffsetCalculatorILi1EjESB_NS0_6memory12LoadWithCastILi1EEENSC_13StoreWithCastILi1EEEEEviT_T0_T2_T3_T4_T5_,"",@"SHT_CUDA_INFO"
	.sectionflags	@""
	.align	4


	//----- nvinfo : EIATTR_CUDA_API_VERSION
	.align		4
        /*0000*/ 	.byte	0x04, 0x37
        /*0002*/ 	.short	(.L_7783 - .L_7782)
.L_7782:
        /*0004*/ 	.word	0x00000082


	//----- nvinfo : EIATTR_SW2861232_WAR
	.align		4
.L_7783:
        /*0008*/ 	.byte	0x01, 0x35
	.zero		2


	//----- nvinfo : EIATTR_PARAM_CBANK
	.align		4
        /*000c*/ 	.byte	0x04, 0x0a
        /*000e*/ 	.short	(.L_7785 - .L_7784)
	.align		4
.L_7784:
        /*0010*/ 	.word	index@(.nv.constant0._ZN2at6native27unrolled_elementwise_kernelIZZZNS0_17rsqrt_kernel_cudaERNS_18TensorIteratorBaseEENKUlvE0_clEvENKUlvE0_clEvEUlfE_St5arrayIPcLm2EELi4E23TrivialOffsetCalculatorILi1EjESB_NS0_6memory12LoadWithCastILi1EEENSC_13StoreWithCastILi1EEEEEviT_T0_T2_T3_T4_T5_)
        /*0014*/ 	.short	0x0160
        /*0016*/ 	.short	0x002c


	//----- nvinfo : EIATTR_CBANK_PARAM_SIZE
	.align		4
.L_7785:
        /*0018*/ 	.byte	0x03, 0x19
        /*001a*/ 	.short	0x002c


	//----- nvinfo : EIATTR_KPARAM_INFO
	.align		4
        /*001c*/ 	.byte	0x04, 0x17
        /*001e*/ 	.short	(.L_7787 - .L_7786)
.L_7786:
        /*0020*/ 	.word	0x00000000
        /*0024*/ 	.short	0x0006
        /*0026*/ 	.short	0x0024
        /*0028*/ 	.byte	0x00, 0xf0, 0x21, 0x00


	//----- nvinfo : EIATTR_KPARAM_INFO
	.align		4
.L_7787:
        /*002c*/ 	.byte	0x04, 0x17
        /*002e*/ 	.short	(.L_7789 - .L_7788)
.L_7788:
        /*0030*/ 	.word	0x00000000
        /*0034*/ 	.short	0x0005
        /*0036*/ 	.short	0x001c
        /*0038*/ 	.byte	0x00, 0xf0, 0x21, 0x00


	//----- nvinfo : EIATTR_KPARAM_INFO
	.align		4
.L_7789:
        /*003c*/ 	.byte	0x04, 0x17
        /*003e*/ 	.short	(.L_7791 - .L_7790)
.L_7790:
        /*0040*/ 	.word	0x00000000
        /*0044*/ 	.short	0x0004
        /*0046*/ 	.short	0x0019
        /*0048*/ 	.byte	0x00, 0xf0, 0x05, 0x00


	//----- nvinfo : EIATTR_KPARAM_INFO
	.align		4
.L_7791:
        /*004c*/ 	.byte	0x04, 0x17
        /*004e*/ 	.short	(.L_7793 - .L_7792)
.L_7792:
        /*0050*/ 	.word	0x00000000
        /*0054*/ 	.short	0x0003
        /*0056*/ 	.short	0x0018
        /*0058*/ 	.byte	0x00, 0xf0, 0x05, 0x00


	//----- nvinfo : EIATTR_KPARAM_INFO
	.align		4
.L_7793:
        /*005c*/ 	.byte	0x04, 0x17
        /*005e*/ 	.short	(.L_7795 - .L_7794)
.L_7794:
        /*0060*/ 	.word	0x00000000
        /*0064*/ 	.short	0x0002
        /*0066*/ 	.short	0x0008
        /*0068*/ 	.byte	0x00, 0xf0, 0x41, 0x00


	//----- nvinfo : EIATTR_KPARAM_INFO
	.align		4
.L_7795:
        /*006c*/ 	.byte	0x04, 0x17
        /*006e*/ 	.short	(.L_7797 - .L_7796)
.L_7796:
        /*0070*/ 	.word	0x00000000
        /*0074*/ 	.short	0x0001
        /*0076*/ 	.short	0x0004
        /*0078*/ 	.byte	0x00, 0xf0, 0x05, 0x00


	//----- nvinfo : EIATTR_KPARAM_INFO
	.align		4
.L_7797:
        /*007c*/ 	.byte	0x04, 0x17
        /*007e*/ 	.short	(.L_7799 - .L_7798)
.L_7798:
        /*0080*/ 	.word	0x00000000
        /*0084*/ 	.short	0x0000
        /*0086*/ 	.short	0x0000
        /*0088*/ 	.byte	0x00, 0xf0, 0x11, 0x00


	//----- nvinfo : EIATTR_MAXREG_COUNT
	.align		4
.L_7799:
        /*008c*/ 	.byte	0x03, 0x1b
        /*008e*/ 	.short	0x00ff


	//----- nvinfo : EIATTR_EXTERNS
	.align		4
        /*0090*/ 	.byte	0x04, 0x0f
        /*0092*/ 	.short	(.L_7801 - .L_7800)


	//   ....[0]....
	.align		4
.L_7800:
        /*0094*/ 	.word	index@(__assertfail)


	//----- nvinfo : EIATTR_MERCURY_ISA_VERSION
	.align		4
.L_7801:
        /*0098*/ 	.byte	0x03, 0x5f
        /*009a*/ 	.short	0x0000


	//----- nvinfo : EIATTR_SYSCALL_OFFSETS
	.align		4
        /*009c*/ 	.byte	0x04, 0x46
        /*009e*/ 	.short	(.L_7803 - .L_7802)


	//   ....[0]....
.L_7802:
        /*00a0*/ 	.word	0x00000e50


	//   ....[1]....
        /*00a4*/ 	.word	0x00001cd0


	//   ....[2]....
        /*00a8*/ 	.word	0x00002b60


	//   ....[3]....
        /*00ac*/ 	.word	0x00003990


	//   ....[4]....
        /*00b0*/ 	.word	0x00004a60


	//   ....[5]....
        /*00b4*/ 	.word	0x00005970


	//   ....[6]....
        /*00b8*/ 	.word	0x00006840


	//   ....[7]....
        /*00bc*/ 	.word	0x00007710


	//----- nvinfo : EIATTR_EXIT_INSTR_OFFSETS
	.align		4
.L_7803:
        /*00c0*/ 	.byte	0x04, 0x1c
        /*00c2*/ 	.short	(.L_7805 - .L_7804)


	//   ....[0]....
.L_7804:
        /*00c4*/ 	.word	0x000068e0


	//   ....[1]....
        /*00c8*/ 	.word	0x00006a00


	//   ....[2]....
        /*00cc*/ 	.word	0x00006a40


	//   ....[3]....
        /*00d0*/ 	.word	0x00006ad0


	//   ....[4]....
        /*00d4*/ 	.word	0x00006b00


	//   ....[5]....
        /*00d8*/ 	.word	0x00006b30


	//   ....[6]....
        /*00dc*/ 	.word	0x00006bb0


	//   ....[7]....
        /*00e0*/ 	.word	0x00006be0


	//   ....[8]....
        /*00e4*/ 	.word	0x00006c70


	//   ....[9]....
        /*00e8*/ 	.word	0x00006cb0


	//   ....[10]....
        /*00ec*/ 	.word	0x00006cf0


	//   ....[11]....
        /*00f0*/ 	.word	0x00006db0


	//   ....[12]....
        /*00f4*/ 	.word	0x00006e00


	//   ....[13]....
        /*00f8*/ 	.word	0x00006f80


	//   ....[14]....
        /*00fc*/ 	.word	0x000070d0


	//   ....[15]....
        /*0100*/ 	.word	0x00007100


	//   ....[16]....
        /*0104*/ 	.word	0x000071b0


	//   ....[17]....
        /*0108*/ 	.word	0x00007320


	//   ....[18]....
        /*010c*/ 	.word	0x00007490


	//   ....[19]....
        /*0110*/ 	.word	0x000075e0


	//   ....[20]....
        /*0114*/ 	.word	0x00007720


	//   ....[21]....
        /*0118*/ 	.word	0x00007750


	//   ....[22]....
        /*011c*/ 	.word	0x00007780


	//----- nvinfo : EIATTR_MAX_THREADS
	.align		4
.L_7805:
        /*0120*/ 	.byte	0x04, 0x05
        /*0122*/ 	.short	(.L_7807 - .L_7806)
.L_7806:
        /*0124*/ 	.word	0x00000080
        /*0128*/ 	.word	0x00000001
        /*012c*/ 	.word	0x00000001


	//----- nvinfo : EIATTR_CRS_STACK_SIZE
	.align		4
.L_7807:
        /*0130*/ 	.byte	0x04, 0x1e
        /*0132*/ 	.short	(.L_7809 - .L_7808)
.L_7808:
        /*0134*/ 	.word	0x00000000
.L_7809:


//--------------------- .nv.info._ZN2at6native18elementwise_kernelILi128ELi2EZNS0_22gpu_kernel_impl_nocastIZZZNS0_17rsqrt_kernel_cudaERNS_18TensorIteratorBaseEENKUlvE0_clEvENKUlvE0_clEvEUlfE_EEvS4_RKT_EUliE_EEviT1_ --------------------------
	.section	.nv.info._ZN2at6native18elementwise_kernelILi128ELi2EZNS0_22gpu_kernel_impl_nocastIZZZNS0_17rsqrt_kernel_cudaERNS_18TensorIteratorBaseEENKUlvE0_clEvENKUlvE0_clEvEUlfE_EEvS4_RKT_EUliE_EEviT1_,"",@"SHT_CUDA_INFO"
	.sectionflags	@""
	.align	4


	//----- nvinfo : EIATTR_CUDA_API_VERSION
	.align		4
        /*0000*/ 	.byte	0x04, 0x37
        /*0002*/ 	.short	(.L_7811 - .L_7810)
.L_7810:
        /*0004*/ 	.word	0x00000082


	//----- nvinfo : EIATTR_SW2861232_WAR
	.align		4
.L_7811:
        /*0008*/ 	.byte	0x01, 0x35
	.zero		2


	//----- nvinfo : EIATTR_PARAM_CBANK
	.align		4
        /*000c*/ 	.byte	0x04, 0x0a
        /*000e*/ 	.short	(.L_7813 - .L_7812)
	.align		4
.L_7812:
        /*0010*/ 	.word	index@(.nv.constant0._ZN2at6native18elementwise_kernelILi128ELi2EZNS0_22gpu_kernel_impl_nocastIZZZNS0_17rsqrt_kernel_cudaERNS_18TensorIteratorBaseEENKUlvE0_clEvENKUlvE0_clEvEUlfE_EEvS4_RKT_EUliE_EEviT1_)
        /*0014*/ 	.short	0x0160
        /*0016*/ 	.short	0x0220


	//----- nvinfo : EIATTR_CBANK_PARAM_SIZE
	.align		4
.L_7813:
        /*0018*/ 	.byte	0x03, 0x19
        /*001a*/ 	.short	0x0220


	//----- nvinfo : EIATTR_KPARAM_INFO
	.align		4
        /*001c*/ 	.byte	0x04, 0x17
        /*001e*/ 	.short	(.L_7815 - .L_7814)
.L_7814:
        /*0020*/ 	.word	0x00000000
        /*0024*/ 	.short	0x0001
        /*0026*/ 	.short	0x0008
        /*0028*/ 	.byte	0x00, 0xf0, 0x61, 0x08


	//----- nvinfo : EIATTR_KPARAM_INFO
	.align		4
.L_7815:
        /*002c*/ 	.byte	0x04, 0x17
        /*002e*/ 	.short	(.L_7817 - .L_7816)
.L_7816:
        /*0030*/ 	.word	0x00000000
        /*0034*/ 	.short	0x0000
        /*0036*/ 	.short	0x0000
        /*0038*/ 	.byte	0x00, 0xf0, 0x11, 0x00


	//----- nvinfo : EIATTR_MAXREG_COUNT
	.align		4
.L_7817:
        /*003c*/ 	.byte	0x03, 0x1b
        /*003e*/ 	.short	0x0080


	//----- nvinfo : EIATTR_MERCURY_ISA_VERSION
	.align		4
        /*0040*/ 	.byte	0x03, 0x5f
        /*0042*/ 	.short	0x0000


	//----- nvinfo : EIATTR_EXIT_INSTR_OFFSETS
	.align		4
        /*0044*/ 	.byte	0x04, 0x1c
        /*0046*/ 	.short	(.L_7819 - .L_7818)


	//   ....[0]....
.L_7818:
        /*0048*/ 	.word	0x00000f60


	//   ....[1]....
        /*004c*/ 	.word	0x00001e20


	//----- nvinfo : EIATTR_MAX_THREADS
	.align		4
.L_7819:
        /*0050*/ 	.byte	0x04, 0x05
        /*0052*/ 	.short	(.L_7821 - .L_7820)
.L_7820:
        /*0054*/ 	.word	0x00000080
        /*0058*/ 	.word	0x00000001
        /*005c*/ 	.word	0x00000001


	//----- nvinfo : EIATTR_CRS_STACK_SIZE
	.align		4
.L_7821:
        /*0060*/ 	.byte	0x04, 0x1e
        /*0062*/ 	.short	(.L_7823 - .L_7822)
.L_7822:
        /*0064*/ 	.word	0x00000000
.L_7823:


//--------------------- .nv.info._ZN2at6native27unrolled_elementwise_kernelIZZZNS0_17rsqrt_kernel_cudaERNS_18TensorIteratorBaseEENKUlvE0_clEvENKUlvE0_clEvEUlfE_St5arrayIPcLm2EELi4E23TrivialOffsetCalculatorILi1EjESB_NS0_6memory15LoadWithoutCastENSC_16StoreWithoutCastEEEviT_T0_T2_T3_T4_T5_ --------------------------
	.section	.nv.info._ZN2at6native27unrolled_elementwise_kernelIZZZNS0_17rsqrt_kernel_cudaERNS_18TensorIteratorBaseEENKUlvE0_clEvENKUlvE0_clEvEUlfE_St5arrayIPcLm2EELi4E23TrivialOffsetCalculatorILi1EjESB_NS0_6memory15LoadWithoutCastENSC_16StoreWithoutCastEEEviT_T0_T2_T3_T4_T5_,"",@"SHT_CUDA_INFO"
	.sectionflags	@""
	.align	4


	//----- nvinfo : EIATTR_CUDA_API_VERSION
	.align		4
        /*0000*/ 	.byte	0x04, 0x37
        /*0002*/ 	.short	(.L_7825 - .L_7824)
.L_7824:
        /*0004*/ 	.word	0x00000082


	//----- nvinfo : EIATTR_SW2861232_WAR
	.align		4
.L_7825:
        /*0008*/ 	.byte	0x01, 0x35
	.zero		2


	//----- nvinfo : EIATTR_PARAM_CBANK
	.align		4
        /*000c*/ 	.byte	0x04, 0x0a
        /*000e*/ 	.short	(.L_7827 - .L_7826)
	.align		4
.L_7826:
        /*0010*/ 	.word	index@(.nv.constant0._ZN2at6native27unrolled_elementwise_kernelIZZZNS0_17rsqrt_kernel_cudaERNS_18TensorIteratorBaseEENKUlvE0_clEvENKUlvE0_clEvEUlfE_St5arrayIPcLm2EELi4E23TrivialOffsetCalculatorILi1EjESB_NS0_6memory15LoadWithoutCastENSC_16StoreWithoutCastEEEviT_T0_T2_T3_T4_T5_)
        /*0014*/ 	.short	0x0160
        /*0016*/ 	.short	0x001c


	//----- nvinfo : EIATTR_CBANK_PARAM_SIZE
	.align		4
.L_7827:
        /*0018*/ 	.byte	0x03, 0x19
        /*001a*/ 	.short	0x001c


	//----- nvinfo : EIATTR_KPARAM_INFO
	.align		4
        /*001c*/ 	.byte	0x04, 0x17
        /*001e*/ 	.short	(.L_7829 - .L_7828)
.L_7828:
        /*0020*/ 	.word	0x00000000
        /*0024*/ 	.short	0x0006
        /*0026*/ 	.short	0x001b
        /*0028*/ 	.byte	0x00, 0xf0, 0x05, 0x00


	//----- nvinfo : EIATTR_KPARAM_INFO
	.align		4
.L_7829:
        /*002c*/ 	.byte	0x04, 0x17
        /*002e*/ 	.short	(.L_7831 - .L_7830)
.L_7830:
        /*0030*/ 	.word	0x00000000
        /*0034*/ 	.short	0x0005
        /*0036*/ 	.short	0x001a
        /*0038*/ 	.byte	0x00, 0xf0, 0x05, 0x00


	//----- nvinfo : EIATTR_KPARAM_INFO
	.align		4
.L_7831:
        /*003c*/ 	.byte	0x04, 0x17
        /*003e*/ 	.short	(.L_7833 - .L_7832)
.L_7832:
        /*0040*/ 	.word	0x00000000
        /*0044*/ 	.short	0x0004
        /*0046*/ 	.short	0x0019
        /*0048*/ 	.byte	0x00, 0xf0, 0x05, 0x00


	//----- nvinfo : EIATTR_KPARAM_INFO
	.align		4
.L_7833:
        /*004c*/ 	.byte	0x04, 0x17
        /*004e*/ 	.short	(.L_7835 - .L_7834)
.L_7834:
        /*0050*/ 	.word	0x00000000
        /*0054*/ 	.short	0x0003
        /*0056*/ 	.short	0x0018
        /*0058*/ 	.byte	0x00, 0xf0, 0x05, 0x00


	//----- nvinfo : EIATTR_KPARAM_INFO
	.align		4
.L_7835:
        /*005c*/ 	.byte	0x04, 0x17
        /*005e*/ 	.short	(.L_7837 - .L_7836)
.L_7836:
        /*0060*/ 	.word	0x00000000
        /*0064*/ 	.short	0x0002
        /*0066*/ 	.short	0x0008
        /*0068*/ 	.byte	0x00, 0xf0, 0x41, 0x00


	//----- nvinfo : EIATTR_KPARAM_INFO
	.align		4
.L_7837:
        /*006c*/ 	.byte	0x04, 0x17
        /*006e*/ 	.short	(.L_7839 - .L_7838)
.L_7838:
        /*0070*/ 	.word	0x00000000
        /*0074*/ 	.short	0x0001
        /*0076*/ 	.short	0x0004
        /*0078*/ 	.byte	0x00, 0xf0, 0x05, 0x00


	//----- nvinfo : EIATTR_KPARAM_INFO
	.align		4
.L_7839:
        /*007c*/ 	.byte	0x04, 0x17
        /*007e*/ 	.short	(.L_7841 - .L_7840)
.L_7840:
        /*0080*/ 	.word	0x00000000
        /*0084*/ 	.short	0x0000
        /*0086*/ 	.short	0x0000
        /*0088*/ 	.byte	0x00, 0xf0, 0x11, 0x00


	//----- nvinfo : EIATTR_MAXREG_COUNT
	.align		4
.L_7841:
        /*008c*/ 	.byte	0x03, 0x1b
        /*008e*/ 	.short	0x00ff


	//----- nvinfo : EIATTR_MERCURY_ISA_VERSION
	.align		4
        /*0090*/ 	.byte	0x03, 0x5f
        /*0092*/ 	.short	0x0000


	//----- nvinfo : EIATTR_EXIT_INSTR_OFFSETS
	.align		4
        /*0094*/ 	.byte	0x04, 0x1c
        /*0096*/ 	.short	(.L_7843 - .L_7842)


	//   ....[0]....
.L_7842:
        /*0098*/ 	.word	0x00000400


	//   ....[1]....
        /*009c*/ 	.word	0x00000450


	//----- nvinfo : EIATTR_MAX_THREADS
	.align		4
.L_7843:
        /*00a0*/ 	.byte	0x04, 0x05
        /*00a2*/ 	.short	(.L_7845 - .L_7844)
.L_7844:
        /*00a4*/ 	.word	0x00000080
        /*00a8*/ 	.word	0x00000001
        /*00ac*/ 	.word	0x00000001


	//----- nvinfo : EIATTR_CRS_STACK_SIZE
	.align		4
.L_7845:
        /*00b0*/ 	.byte	0x04, 0x1e
        /*00b2*/ 	.short	(.L_7847 - .L_7846)
.L_7846:
        /*00b4*/ 	.word	0x00000000
.L_7847:


//--------------------- .nv.info._ZN2at6native29vectorized_elementwise_kernelILi2EZZZNS0_17rsqrt_kernel_cudaERNS_18TensorIteratorBaseEENKUlvE0_clEvENKUlvE0_clEvEUlfE_St5arrayIPcLm2EEEEviT0_T1_ --------------------------
	.section	.nv.info._ZN2at6native29vectorized_elementwise_kernelILi2EZZZNS0_17rsqrt_kernel_cudaERNS_18TensorIteratorBaseEENKUlvE0_clEvENKUlvE0_clEvEUlfE_St5arrayIPcLm2EEEEviT0_T1_,"",@"SHT_CUDA_INFO"
	.sectionflags	@""
	.align	4


	//----- nvinfo : EIATTR_CUDA_API_VERSION
	.align		4
        /*0000*/ 	.byte	0x04, 0x37
        /*0002*/ 	.short	(.L_7849 - .L_7848)
.L_7848:
        /*0004*/ 	.word	0x00000082


	//----- nvinfo : EIATTR_SW2861232_WAR
	.align		4
.L_7849:
        /*0008*/ 	.byte	0x01, 0x35
	.zero		2


	//----- nvinfo : EIATTR_PARAM_CBANK
	.align		4
        /*000c*/ 	.byte	0x04, 0x0a
        /*000e*/ 	.short	(.L_7851 - .L_7850)
	.align		4
.L_7850:
        /*0010*/ 	.word	index@(.nv.constant0._ZN2at6native29vectorized_elementwise_kernelILi2EZZZNS0_17rsqrt_kernel_cudaERNS_18TensorIteratorBaseEENKUlvE0_clEvENKUlvE0_clEvEUlfE_St5arrayIPcLm2EEEEviT0_T1_)
        /*0014*/ 	.short	0x0160
        /*0016*/ 	.short	0x0018


	//----- nvinfo : EIATTR_CBANK_PARAM_SIZE
	.align		4
.L_7851:
        /*0018*/ 	.byte	0x03, 0x19
        /*001a*/ 	.short	0x0018


	//----- nvinfo : EIATTR_KPARAM_INFO
	.align		4
        /*001c*/ 	.byte	0x04, 0x17
        /*001e*/ 	.short	(.L_7853 - .L_7852)
.L_7852:
        /*0020*/ 	.word	0x00000000
        /*0024*/ 	.short	0x0002
        /*0026*/ 	.short	0x0008
        /*0028*/ 	.byte	0x00, 0xf0, 0x41, 0x00


	//----- nvinfo : EIATTR_KPARAM_INFO
	.align		4
.L_7853:
        /*002c*/ 	.byte	0x04, 0x17
        /*002e*/ 	.short	(.L_7855 - .L_7854)
.L_7854:
        /*0030*/ 	.word	0x00000000
        /*0034*/ 	.short	0x0001
        /*0036*/ 	.short	0x0004
        /*0038*/ 	.byte	0x00, 0xf0, 0x05, 0x00


	//----- nvinfo : EIATTR_KPARAM_INFO
	.align		4
.L_7855:
        /*003c*/ 	.byte	0x04, 0x17
        /*003e*/ 	.short	(.L_7857 - .L_7856)
.L_7856:
        /*0040*/ 	.word	0x00000000
        /*0044*/ 	.short	0x0000
        /*0046*/ 	.short	0x0000
        /*0048*/ 	.byte	0x00, 0xf0, 0x11, 0x00


	//----- nvinfo : EIATTR_MAXREG_COUNT
	.align		4
.L_7857:
        /*004c*/ 	.byte	0x03, 0x1b
        /*004e*/ 	.short	0x00ff


	//----- nvinfo : EIATTR_MERCURY_ISA_VERSION
	.align		4
        /*0050*/ 	.byte	0x03, 0x5f
        /*0052*/ 	.short	0x0000


	//----- nvinfo : EIATTR_EXIT_INSTR_OFFSETS
	.align		4
        /*0054*/ 	.byte	0x04, 0x1c
        /*0056*/ 	.short	(.L_7859 - .L_7858)


	//   ....[0]....
.L_7858:
        /*0058*/ 	.word	0x000001d0


	//   ....[1]....
        /*005c*/ 	.word	0x000009e0


	//   ....[2]....
        /*0060*/ 	.word	0x00000a30


	//----- nvinfo : EIATTR_MAX_THREADS
	.align		4
.L_7859:
        /*0064*/ 	.byte	0x04, 0x05
        /*0066*/ 	.short	(.L_7861 - .L_7860)
.L_7860:
        /*0068*/ 	.word	0x00000080
        /*006c*/ 	.word	0x00000001
        /*0070*/ 	.word	0x00000001


	//----- nvinfo : EIATTR_CRS_STACK_SIZE
	.align		4
.L_7861:
        /*0074*/ 	.byte	0x04, 0x1e
        /*0076*/ 	.short	(.L_7863 - .L_7862)
.L_7862:
        /*0078*/ 	.word	0x00000000
.L_7863:


//--------------------- .nv.info._ZN2at6native29vectorized_elementwise_kernelILi4EZZZNS0_17rsqrt_kernel_cudaERNS_18TensorIteratorBaseEENKUlvE0_clEvENKUlvE0_clEvEUlfE_St5arrayIPcLm2EEEEviT0_T1_ --------------------------
	.section	.nv.info._ZN2at6native29vectorized_elementwise_kernelILi4EZZZNS0_17rsqrt_kernel_cudaERNS_18TensorIteratorBaseEENKUlvE0_clEvENKUlvE0_clEvEUlfE_St5arrayIPcLm2EEEEviT0_T1_,"",@"SHT_CUDA_INFO"
	.sectionflags	@""
	.align	4


	//----- nvinfo : EIATTR_CUDA_API_VERSION
	.align		4
        /*0000*/ 	.byte	0x04, 0x37
        /*0002*/ 	.short	(.L_7865 - .L_7864)
.L_7864:
        /*0004*/ 	.word	0x00000082


	//----- nvinfo : EIATTR_SW2861232_WAR
	.align		4
.L_7865:
        /*0008*/ 	.byte	0x01, 0x35
	.zero		2


	//----- nvinfo : EIATTR_PARAM_CBANK
	.align		4
        /*000c*/ 	.byte	0x04, 0x0a
        /*000e*/ 	.short	(.L_7867 - .L_7866)
	.align		4
.L_7866:
        /*0010*/ 	.word	index@(.nv.constant0._ZN2at6native29vectorized_elementwise_kernelILi4EZZZNS0_17rsqrt_kernel_cudaERNS_18TensorIteratorBaseEENKUlvE0_clEvENKUlvE0_clEvEUlfE_St5arrayIPcLm2EEEEviT0_T1_)
        /*0014*/ 	.short	0x0160
        /*0016*/ 	.short	0x0018


	//----- nvinfo : EIATTR_CBANK_PARAM_SIZE
	.align		4
.L_7867:
        /*0018*/ 	.byte	0x03, 0x19
        /*001a*/ 	.short	0x0018


	//----- nvinfo : EIATTR_KPARAM_INFO
	.align		4
        /*001c*/ 	.byte	0x04, 0x17
        /*001e*/ 	.short	(.L_7869 - .L_7868)
.L_7868:
        /*0020*/ 	.word	0x00000000
        /*0024*/ 	.short	0x0002
        /*0026*/ 	.short	0x0008
        /*0028*/ 	.byte	0x00, 0xf0, 0x41, 0x00


	//----- nvinfo : EIATTR_KPARAM_INFO
	.align		4
.L_7869:
        /*002c*/ 	.byte	0x04, 0x17
        /*002e*/ 	.short	(.L_7871 - .L_7870)
.L_7870:
        /*0030*/ 	.word	0x00000000
        /*0034*/ 	.short	0x0001
        /*0036*/ 	.short	0x0004
        /*0038*/ 	.byte	0x00, 0xf0, 0x05, 0x00


	//----- nvinfo : EIATTR_KPARAM_INFO
	.align		4
.L_7871:
        /*003c*/ 	.byte	0x04, 0x17
        /*003e*/ 	.short	(.L_7873 - .L_7872)
.L_7872:
        /*0040*/ 	.word	0x00000000
        /*0044*/ 	.short	0x0000
        /*0046*/ 	.short	0x0000
        /*0048*/ 	.byte	0x00, 0xf0, 0x11, 0x00


	//----- nvinfo : EIATTR_MAXREG_COUNT
	.align		4
.L_7873:
        /*004c*/ 	.byte	0x03, 0x1b
        /*004e*/ 	.short	0x00ff


	//----- nvinfo : EIATTR_MERCURY_ISA_VERSION
	.align		4
        /*0050*/ 	.byte	0x03, 0x5f
        /*0052*/ 	.short	0x0000


	//----- nvinfo : EIATTR_EXIT_INSTR_OFFSETS
	.align		4
        /*0054*/ 	.byte	0x04, 0x1c
        /*0056*/ 	.short	(.L_7875 - .L_7874)


	//   ....[0]....
.L_7874:
        /*0058*/ 	.word	0x00000190


	//   ....[1]....
        /*005c*/ 	.word	0x000009a0


	//   ....[2]....
        /*0060*/ 	.word	0x000009f0


	//----- nvinfo : EIATTR_MAX_THREADS
	.align		4
.L_7875:
        /*0064*/ 	.byte	0x04, 0x05
        /*0066*/ 	.short	(.L_7877 - .L_7876)
.L_7876:
        /*0068*/ 	.word	0x00000080
        /*006c*/ 	.word	0x00000001
        /*0070*/ 	.word	0x00000001


	//----- nvinfo : EIATTR_CRS_STACK_SIZE
	.align		4
.L_7877:
        /*0074*/ 	.byte	0x04, 0x1e
        /*0076*/ 	.short	(.L_7879 - .L_7878)
.L_7878:
        /*0078*/ 	.word	0x00000000
.L_7879:


//--------------------- .nv.info._ZN2at6native29vectorized_elementwise_kernelILi8EZZZNS0_17rsqrt_kernel_cudaERNS_18TensorIteratorBaseEENKUlvE0_clEvENKUlvE0_clEvEUlfE_St5arrayIPcLm2EEEEviT0_T1_ --------------------------
	.section	.nv.info._ZN2at6native29vectorized_elementwise_kernelILi8EZZZNS0_17rsqrt_kernel_cudaERNS_18TensorIteratorBaseEENKUlvE0_clEvENKUlvE0_clEvEUlfE_St5arrayIPcLm2EEEEviT0_T1_,"",@"SHT_CUDA_INFO"
	.sectionflags	@""
	.align	4


	//----- nvinfo : EIATTR_CUDA_API_VERSION
	.align		4
        /*0000*/ 	.byte	0x04, 0x37
        /*0002*/ 	.short	(.L_7881 - .L_7880)
.L_7880:
        /*0004*/ 	.word	0x00000082


	//----- nvinfo : EIATTR_SW2861232_WAR
	.align		4
.L_7881:
        /*0008*/ 	.byte	0x01, 0x35
	.zero		2


	//----- nvinfo : EIATTR_PARAM_CBANK
	.align		4
        /*000c*/ 	.byte	0x04, 0x0a
        /*000e*/ 	.short	(.L_7883 - .L_7882)
	.align		4
.L_7882:
        /*0010*/ 	.word	index@(.nv.constant0._ZN2at6native29vectorized_elementwise_kernelILi8EZZZNS0_17rsqrt_kernel_cudaERNS_18TensorIteratorBaseEENKUlvE0_clEvENKUlvE0_clEvEUlfE_St5arrayIPcLm2EEEEviT0_T1_)
        /*0014*/ 	.short	0x0160
        /*0016*/ 	.short	0x0018


	//----- nvinfo : EIATTR_CBANK_PARAM_SIZE
	.align		4
.L_7883:
        /*0018*/ 	.byte	0x03, 0x19
        /*001a*/ 	.short	0x0018


	//----- nvinfo : EIATTR_KPARAM_INFO
	.align		4
        /*001c*/ 	.byte	0x04, 0x17
        /*001e*/ 	.short	(.L_7885 - .L_7884)
.L_7884:
        /*0020*/ 	.word	0x00000000
        /*0024*/ 	.short	0x0002
        /*0026*/ 	.short	0x0008
        /*0028*/ 	.byte	0x00, 0xf0, 0x41, 0x00


	//----- nvinfo : EIATTR_KPARAM_INFO
	.align		4
.L_7885:
        /*002c*/ 	.byte	0x04, 0x17
        /*002e*/ 	.short	(.L_7887 - .L_7886)
.L_7886:
        /*0030*/ 	.word	0x00000000
        /*0034*/ 	.short	0x0001
        /*0036*/ 	.short	0x0004
        /*0038*/ 	.byte	0x00, 0xf0, 0x05, 0x00


	//----- nvinfo : EIATTR_KPARAM_INFO
	.align		4
.L_7887:
        /*003c*/ 	.byte	0x04, 0x17
        /*003e*/ 	.short	(.L_7889 - .L_7888)
.L_7888:
        /*0040*/ 	.word	0x00000000
        /*0044*/ 	.short	0x0000
        /*0046*/ 	.short	0x0000
        /*0048*/ 	.byte	0x00, 0xf0, 0x11, 0x00


	//----- nvinfo : EIATTR_MAXREG_COUNT
	.align		4
.L_7889:
        /*004c*/ 	.byte	0x03, 0x1b
        /*004e*/ 	.short	0x00ff


	//----- nvinfo : EIATTR_MERCURY_ISA_VERSION
	.align		4
        /*0050*/ 	.byte	0x03, 0x5f
        /*0052*/ 	.short	0x0000


	//----- nvinfo : EIATTR_EXIT_INSTR_OFFSETS
	.align		4
        /*0054*/ 	.byte	0x04, 0x1c
        /*0056*/ 	.short	(.L_7891 - .L_7890)


	//   ....[0]....
.L_7890:
        /*0058*/ 	.word	0x00000010


	//----- nvinfo : EIATTR_MAX_THREADS
	.align		4
.L_7891:
        /*005c*/ 	.byte	0x04, 0x05
        /*005e*/ 	.short	(.L_7893 - .L_7892)
.L_7892:
        /*0060*/ 	.word	0x00000080
        /*0064*/ 	.word	0x00000001
        /*0068*/ 	.word	0x00000001
.L_7893:


//--------------------- .nv.info._ZN2at6native18elementwise_kernelILi128ELi4EZNS0_15gpu_kernel_implIZZZNS0_17rsqrt_kernel_cudaERNS_18TensorIteratorBaseEENKUlvE0_clEvENKUlvE_clEvEUldE_EEvS4_RKT_EUliE_EEviT1_ --------------------------
	.section	.nv.info._ZN2at6native18elementwise_kernelILi128ELi4EZNS0_15gpu_kernel_implIZZZNS0_17rsqrt_kernel_cudaERNS_18TensorIteratorBaseEENKUlvE0_clEvENKUlvE_clEvEUldE_EEvS4_RKT_EUliE_EEviT1_,"",@"SHT_CUDA_INFO"
	.sectionflags	@""
	.align	4


	//----- nvinfo : EIATTR_CUDA_API_VERSION
	.align		4
        /*0000*/ 	.byte	0x04, 0x37
        /*0002*/ 	.short	(.L_7895 - .L_7894)
.L_7894:
        /*0004*/ 	.word	0x00000082


	//----- nvinfo : EIATTR_SW2861232_WAR
	.align		4
.L_7895:
        /*0008*/ 	.byte	0x01, 0x35
	.zero		2


	//----- nvinfo : EIATTR_PARAM_CBANK
	.align		4
        /*000c*/ 	.byte	0x04, 0x0a
        /*000e*/ 	.short	(.L_7897 - .L_7896)
	.align		4
.L_7896:
        /*0010*/ 	.word	index@(.nv.constant0._ZN2at6native18elementwise_kernelILi128ELi4EZNS0_15gpu_kernel_implIZZZNS0_17rsqrt_kernel_cudaERNS_18TensorIteratorBaseEENKUlvE0_clEvENKUlvE_clEvEUldE_EEvS4_RKT_EUliE_EEviT1_)
        /*0014*/ 	.short	0x0160
        /*0016*/ 	.short	0x0220


	//----- nvinfo : EIATTR_CBANK_PARAM_SIZE
	.align		4
.L_7897:
        /*0018*/ 	.byte	0x03, 0x19
        /*001a*/ 	.short	0x0220


	//----- nvinfo : EIATTR_KPARAM_INFO
	.align		4
        /*001c*/ 	.byte	0x04, 0x17
        /*001e*/ 	.short	(.L_7899 - .L_7898)
.L_7898:
        /*0020*/ 	.word	0x00000000
        /*0024*/ 	.short	0x0001
        /*0026*/ 	.short	0x0008
        /*0028*/ 	.byte	0x00, 0xf0, 0x61, 0x08


	//----- nvinfo : EIATTR_KPARAM_INFO
	.align		4
.L_7899:
        /*002c*/ 	.byte	0x04, 0x17
        /*002e*/ 	.short	(.L_7901 - .L_7900)
.L_7900:
        /*0030*/ 	.word	0x00000000
        /*0034*/ 	.short	0x0000
        /*0036*/ 	.short	0x0000
        /*0038*/ 	.byte	0x00, 0xf0, 0x11, 0x00


	//----- nvinfo : EIATTR_MAXREG_COUNT
	.align		4
.L_7901:
        /*003c*/ 	.byte	0x03, 0x1b
        /*003e*/ 	.short	0x0080


	//----- nvinfo : EIATTR_EXTERNS
	.align		4
        /*0040*/ 	.byte	0x04, 0x0f
        /*0042*/ 	.short	(.L_7903 - .L_7902)


	//   ....[0]....
	.align		4
.L_7902:
        /*0044*/ 	.word	index@(__assertfail)


	//----- nvinfo : EIATTR_MERCURY_ISA_VERSION
	.align		4
.L_7903:
        /*0048*/ 	.byte	0x03, 0x5f
        /*004a*/ 	.short	0x0000


	//----- nvinfo : EIATTR_SYSCALL_OFFSETS
	.align		4
        /*004c*/ 	.byte	0x04, 0x46
        /*004e*/ 	.short	(.L_7905 - .L_7904)


	//   ....[0]....
.L_7904:
        /*0050*/ 	.word	0x00001d90


	//   ....[1]....
        /*0054*/ 	.word	0x00002ea0


	//   ....[2]....
        /*0058*/ 	.word	0x00004c80


	//   ....[3]....
        /*005c*/ 	.word	0x00005d90


	//   ....[4]....
        /*0060*/ 	.word	0x00007b40


	//   ....[5]....
        /*0064*/ 	.word	0x00008c50


	//   ....[6]....
        /*0068*/ 	.word	0x0000aa10


	//   ....[7]....
        /*006c*/ 	.word	0x0000bb20


	//----- nvinfo : EIATTR_EXIT_INSTR_OFFSETS
	.align		4
.L_7905:
        /*0070*/ 	.byte	0x04, 0x1c
        /*0072*/ 	.short	(.L_7907 - .L_7906)


	//   ....[0]....
.L_7906:
        /*0074*/ 	.word	0x00008cf0


	//   ....[1]....
        /*0078*/ 	.word	0x0000ac70


	//   ....[2]....
        /*007c*/ 	.word	0x0000acb0


	//   ....[3]....
        /*0080*/ 	.word	0x0000ad40


	//   ....[4]....
        /*0084*/ 	.word	0x0000ad70


	//   ....[5]....
        /*0088*/ 	.word	0x0000ada0


	//   ....[6]....
        /*008c*/ 	.word	0x0000ae50


	//   ....[7]....
        /*0090*/ 	.word	0x0000aeb0


	//   ....[8]....
        /*0094*/ 	.word	0x0000af70


	//   ....[9]....
        /*0098*/ 	.word	0x0000afe0


	//   ....[10]....
        /*009c*/ 	.word	0x0000b000


	//   ....[11]....
        /*00a0*/ 	.word	0x0000b0c0


	//   ....[12]....
        /*00a4*/ 	.word	0x0000b0f0


	//   ....[13]....
        /*00a8*/ 	.word	0x0000b2a0


	//   ....[14]....
        /*00ac*/ 	.word	0x0000b420


	//   ....[15]....
        /*00b0*/ 	.word	0x0000b480


	//   ....[16]....
        /*00b4*/ 	.word	0x0000b530


	//   ....[17]....
        /*00b8*/ 	.word	0x0000b6d0


	//   ....[18]....
        /*00bc*/ 	.word	0x0000b870


	//   ....[19]....
        /*00c0*/ 	.word	0x0000b9f0


	//   ....[20]....
        /*00c4*/ 	.word	0x0000bb30


	//   ....[21]....
        /*00c8*/ 	.word	0x0000bb60


	//   ....[22]....
        /*00cc*/ 	.word	0x0000bb90


	//----- nvinfo : EIATTR_MAX_THREADS
	.align		4
.L_7907:
        /*00d0*/ 	.byte	0x04, 0x05
        /*00d2*/ 	.short	(.L_7909 - .L_7908)
.L_7908:
        /*00d4*/ 	.word	0x00000080
        /*00d8*/ 	.word	0x00000001
        /*00dc*/ 	.word	0x00000001


	//----- nvinfo : EIATTR_CRS_STACK_SIZE
	.align		4
.L_7909:
        /*00e0*/ 	.byte	0x04, 0x1e
        /*00e2*/ 	.short	(.L_7911 - .L_7910)
.L_7910:
        /*00e4*/ 	.word	0x00000000
.L_7911:


//--------------------- .nv.info._ZN2at6native27unrolled_elementwise_kernelIZZZNS0_17rsqrt_kernel_cudaERNS_18TensorIteratorBaseEENKUlvE0_clEvENKUlvE_clEvEUldE_St5arrayIPcLm2EELi4E23TrivialOffsetCalculatorILi1EjESB_NS0_6memory12LoadWithCastILi1EEENSC_13StoreWithCastILi1EEEEEviT_T0_T2_T3_T4_T5_ --------------------------
	.section	.nv.info._ZN2at6native27unrolled_elementwise_kernelIZZZNS0_17rsqrt_kernel_cudaERNS_18TensorIteratorBaseEENKUlvE0_clEvENKUlvE_clEvEUldE_St5arrayIPcLm2EELi4E23TrivialOffsetCalculatorILi1EjESB_NS0_6memory12LoadWithCastILi1EEENSC_13StoreWithCastILi1EEEEEviT_T0_T2_T3_T4_T5_,"",@"SHT_CUDA_INFO"
	.sectionflags	@""
	.align	4


	//----- nvinfo : EIATTR_CUDA_API_VERSION
	.align		4
        /*0000*/ 	.byte	0x04, 0x37
        /*0002*/ 	.short	(.L_7913 - .L_7912)
.L_7912:
        /*0004*/ 	.word	0x00000082


	//----- nvinfo : EIATTR_SW2861232_WAR
	.align		4
.L_7913:
        /*0008*/ 	.byte	0x01, 0x35
	.zero		2


	//----- nvinfo : EIATTR_PARAM_CBANK
	.align		4
        /*000c*/ 	.byte	0x04, 0x0a
        /*000e*/ 	.short	(.L_7915 - .L_7914)
	.align		4
.L_7914:
        /*0010*/ 	.word	index@(.nv.constant0._ZN2at6native27unrolled_elementwise_kernelIZZZNS0_17rsqrt_kernel_cudaERNS_18TensorIteratorBaseEENKUlvE0_clEvENKUlvE_clEvEUldE_St5arrayIPcLm2EELi4E23TrivialOffsetCalculatorILi1EjESB_NS0_6memory12LoadWithCastILi1EEENSC_13StoreWithCastILi1EEEEEviT_T0_T2_T3_T4_T5_)
        /*0014*/ 	.short	0x0160
        /*0016*/ 	.short	0x002c


	//----- nvinfo : EIATTR_CBANK_PARAM_SIZE
	.align		4
.L_7915:
        /*0018*/ 	.byte	0x03, 0x19
        /*001a*/ 	.short	0x002c


	//----- nvinfo : EIATTR_KPARAM_INFO
	.align		4
        /*001c*/ 	.byte	0x04, 0x17
        /*001e*/ 	.short	(.L_7917 - .L_7916)
.L_7916:
        /*0020*/ 	.word	0x00000000
        /*0024*/ 	.short	0x0006
        /*0026*/ 	.short	0x0024
        /*0028*/ 	.byte	0x00, 0xf0, 0x21, 0x00


	//----- nvinfo : EIATTR_KPARAM_INFO
	.align		4
.L_7917:
        /*002c*/ 	.byte	0x04, 0x17
        /*002e*/ 	.short	(.L_7919 - .L_7918)
.L_7918:
        /*0030*/ 	.word	0x00000000
        /*0034*/ 	.short	0x0005
        /*0036*/ 	.short	0x001c
        /*0038*/ 	.byte	0x00, 0xf0, 0x21, 0x00


	//----- nvinfo : EIATTR_KPARAM_INFO
	.align		4
.L_7919:
        /*003c*/ 	.byte	0x04, 0x17
        /*003e*/ 	.short	(.L_7921 - .L_7920)
.L_7920:
        /*0040*/ 	.word	0x00000000
        /*0044*/ 	.short	0x0004
        /*0046*/ 	.short	0x0019
        /*0048*/ 	.byte	0x00, 0xf0, 0x05, 0x00


	//----- nvinfo : EIATTR_KPARAM_INFO
	.align		4
.L_7921:
        /*004c*/ 	.byte	0x04, 0x17
        /*004e*/ 	.short	(.L_7923 - .L_7922)
.L_7922:
        /*0050*/ 	.word	0x00000000
        /*0054*/ 	.short	0x0003
        /*0056*/ 	.short	0x0018
        /*0058*/ 	.byte	0x00, 0xf0, 0x05, 0x00


	//----- nvinfo : EIATTR_KPARAM_INFO
	.align		4
.L_7923:
        /*005c*/ 	.byte	0x04, 0x17
        /*005e*/ 	.short	(.L_7925 - .L_7924)
.L_7924:
        /*0060*/ 	.word	0x00000000
        /*0064*/ 	.short	0x0002
        /*0066*/ 	.short	0x0008
        /*0068*/ 	.byte	0x00, 0xf0, 0x41, 0x00


	//----- nvinfo : EIATTR_KPARAM_INFO
	.align		4
.L_7925:
        /*006c*/ 	.byte	0x04, 0x17
        /*006e*/ 	.short	(.L_7927 - .L_7926)
.L_7926:
        /*0070*/ 	.word	0x00000000
        /*0074*/ 	.short	0x0001
        /*0076*/ 	.short	0x0004
        /*0078*/ 	.byte	0x00, 0xf0, 0x05, 0x00


	//----- nvinfo : EIATTR_KPARAM_INFO
	.align		4
.L_7927:
        /*007c*/ 	.byte	0x04, 0x17
        /*007e*/ 	.short	(.L_7929 - .L_7928)
.L_7928:
        /*0080*/ 	.word	0x00000000
        /*0084*/ 	.short	0x0000
        /*0086*/ 	.short	0x0000
        /*0088*/ 	.byte	0x00, 0xf0, 0x11, 0x00


	//----- nvinfo : EIATTR_MAXREG_COUNT
	.align		4
.L_7929:
        /*008c*/ 	.byte	0x03, 0x1b
        /*008e*/ 	.short	0x00ff


	//----- nvinfo : EIATTR_EXTERNS
	.align		4
        /*0090*/ 	.byte	0x04, 0x0f
        /*0092*/ 	.short	(.L_7931 - .L_7930)


	//   ....[0]....
	.align		4
.L_7930:
        /*0094*/ 	.word	index@(__assertfail)


	//----- nvinfo : EIATTR_MERCURY_ISA_VERSION
	.align		4
.L_7931:
        /*0098*/ 	.byte	0x03, 0x5f
        /*009a*/ 	.short	0x0000


	//----- nvinfo : EIATTR_SYSCALL_OFFSETS
	.align		4
        /*009c*/ 	.byte	0x04, 0x46
        /*009e*/ 	.short	(.L_7933 - .L_7932)


	//   ....[0]....
.L_7932:
        /*00a0*/ 	.word	0x00000f90


	//   ....[1]....
        /*00a4*/ 	.word	0x00001f40


	//   ....[2]....
        /*00a8*/ 	.word	0x00002f00


	//   ....[3]....
        /*00ac*/ 	.word	0x00003e90


	//   ....[4]....
        /*00b0*/ 	.word	0x000055f0


	//   ....[5]....
        /*00b4*/ 	.word	0x00006680


	//   ....[6]....
        /*00b8*/ 	.word	0x000076d0


	//   ....[7]....
        /*00bc*/ 	.word	0x00008740


	//----- nvinfo : EIATTR_EXIT_INSTR_OFFSETS
	.align		4
.L_7933:
        /*00c0*/ 	.byte	0x04, 0x1c
        /*00c2*/ 	.short	(.L_7935 - .L_7934)


	//   ....[0]....
.L_7934:
        /*00c4*/ 	.word	0x00007770


	//   ....[1]....
        /*00c8*/ 	.word	0x00007890


	//   ....[2]....
        /*00cc*/ 	.word	0x000078d0


	//   ....[3]....
        /*00d0*/ 	.word	0x00007960


	//   ....[4]....
        /*00d4*/ 	.word	0x00007990


	//   ....[5]....
        /*00d8*/ 	.word	0x000079c0


	//   ....[6]....
        /*00dc*/ 	.word	0x00007a70


	//   ....[7]....
        /*00e0*/ 	.word	0x00007ad0


	//   ....[8]....
        /*00e4*/ 	.word	0x00007b90


	//   ....[9]....
        /*00e8*/ 	.word	0x00007c00


	//   ....[10]....
        /*00ec*/ 	.word	0x00007c20


	//   ....[11]....
        /*00f0*/ 	.word	0x00007ce0


	//   ....[12]....
        /*00f4*/ 	.word	0x00007d10


	//   ....[13]....
        /*00f8*/ 	.word	0x00007ec0


	//   ....[14]....
        /*00fc*/ 	.word	0x00008040


	//   ....[15]....
        /*0100*/ 	.word	0x000080a0


	//   ....[16]....
        /*0104*/ 	.word	0x00008150


	//   ....[17]....
        /*0108*/ 	.word	0x000082f0


	//   ....[18]....
        /*010c*/ 	.word	0x00008490


	//   ....[19]....
        /*0110*/ 	.word	0x00008610


	//   ....[20]....
        /*0114*/ 	.word	0x00008750


	//   ....[21]....
        /*0118*/ 	.word	0x00008780


	//   ....[22]....
        /*011c*/ 	.word	0x000087b0


	//----- nvinfo : EIATTR_MAX_THREADS
	.align		4
.L_7935:
        /*0120*/ 	.byte	0x04, 0x05
        /*0122*/ 	.short	(.L_7937 - .L_7936)
.L_7936:
        /*0124*/ 	.word	0x00000080
        /*0128*/ 	.word	0x00000001
        /*012c*/ 	.word	0x00000001


	//----- nvinfo : EIATTR_CRS_STACK_SIZE
	.align		4
.L_7937:
        /*0130*/ 	.byte	0x04, 0x1e
        /*0132*/ 	.short	(.L_7939 - .L_7938)
.L_7938:
        /*0134*/ 	.word	0x00000000
.L_7939:


//--------------------- .nv.info._ZN2at6native18elementwise_kernelILi128ELi2EZNS0_22gpu_kernel_impl_nocastIZZZNS0_17rsqrt_kernel_cudaERNS_18TensorIteratorBaseEENKUlvE0_clEvENKUlvE_clEvEUldE_EEvS4_RKT_EUliE_EEviT1_ --------------------------
	.section	.nv.info._ZN2at6native18elementwise_kernelILi128ELi2EZNS0_22gpu_kernel_impl_nocastIZZZNS0_17rsqrt_kernel_cudaERNS_18TensorIteratorBaseEENKUlvE0_clEvENKUlvE_clEvEUldE_EEvS4_RKT_EUliE_EEviT1_,"",@"SHT_CUDA_INFO"
	.sectionflags	@""
	.align	4


	//----- nvinfo : EIATTR_CUDA_API_VERSION
	.align		4
        /*0000*/ 	.byte	0x04, 0x37
        /*0002*/ 	.short	(.L_7941 - .L_7940)
.L_7940:
        /*0004*/ 	.word	0x00000082


	//----- nvinfo : EIATTR_SW2861232_WAR
	.align		4
.L_7941:
        /*0008*/ 	.byte	0x01, 0x35
	.zero		2


	//----- nvinfo : EIATTR_PARAM_CBANK
	.align		4
        /*000c*/ 	.byte	0x04, 0x0a
        /*000e*/ 	.short	(.L_7943 - .L_7942)
	.align		4
.L_7942:
        /*0010*/ 	.word	index@(.nv.constant0._ZN2at6native18elementwise_kernelILi128ELi2EZNS0_22gpu_kernel_impl_nocastIZZZNS0_17rsqrt_kernel_cudaERNS_18TensorIteratorBaseEENKUlvE0_clEvENKUlvE_clEvEUldE_EEvS4_RKT_EUliE_EEviT1_)
        /*0014*/ 	.short	0x0160
        /*0016*/ 	.short	0x0220


	//----- nvinfo : EIATTR_CBANK_PARAM_SIZE
	.align		4
.L_7943:
        /*0018*/ 	.byte	0x03, 0x19
        /*001a*/ 	.short	0x0220


	//----- nvinfo : EIATTR_KPARAM_INFO
	.align		4
        /*001c*/ 	.byte	0x04, 0x17
        /*001e*/ 	.short	(.L_7945 - .L_7944)
.L_7944:
        /*0020*/ 	.word	0x00000000
        /*0024*/ 	.short	0x0001
        /*0026*/ 	.short	0x0008
        /*0028*/ 	.byte	0x00, 0xf0, 0x61, 0x08


	//----- nvinfo : EIATTR_KPARAM_INFO
	.align		4
.L_7945:
        /*002c*/ 	.byte	0x04, 0x17
        /*002e*/ 	.short	(.L_7947 - .L_7946)
.L_7946:
        /*0030*/ 	.word	0x00000000
        /*0034*/ 	.short	0x0000
        /*0036*/ 	.short	0x0000
        /*0038*/ 	.byte	0x00, 0xf0, 0x11, 0x00


	//----- nvinfo : EIATTR_MAXREG_COUNT
	.align		4
.L_7947:
        /*003c*/ 	.byte	0x03, 0x1b
        /*003e*/ 	.short	0x0080


	//----- nvinfo : EIATTR_MERCURY_ISA_VERSION
	.align		4
        /*0040*/ 	.byte	0x03, 0x5f
        /*0042*/ 	.short	0x0000


	//----- nvinfo : EIATTR_EXIT_INSTR_OFFSETS
	.align		4
        /*0044*/ 	.byte	0x04, 0x1c
        /*0046*/ 	.short	(.L_7949 - .L_7948)


	//   ....[0]....
.L_7948:
        /*0048*/ 	.word	0x000010a0


	//   ....[1]....
        /*004c*/ 	.word	0x00002070


	//----- nvinfo : EIATTR_MAX_THREADS
	.align		4
.L_7949:
        /*0050*/ 	.byte	0x04, 0x05
        /*0052*/ 	.short	(.L_7951 - .L_7950)
.L_7950:
        /*0054*/ 	.word	0x00000080
        /*0058*/ 	.word	0x00000001
        /*005c*/ 	.word	0x00000001


	//----- nvinfo : EIATTR_CRS_STACK_SIZE
	.align		4
.L_7951:
        /*0060*/ 	.byte	0x04, 0x1e
        /*0062*/ 	.short	(.L_7953 - .L_7952)
.L_7952:
        /*0064*/ 	.word	0x00000000
.L_7953:


//--------------------- .nv.info._ZN2at6native27unrolled_elementwise_kernelIZZZNS0_17rsqrt_kernel_cudaERNS_18TensorIteratorBaseEENKUlvE0_clEvENKUlvE_clEvEUldE_St5arrayIPcLm2EELi4E23TrivialOffsetCalculatorILi1EjESB_NS0_6memory15LoadWithoutCastENSC_16StoreWithoutCastEEEviT_T0_T2_T3_T4_T5_ --------------------------
	.section	.nv.info._ZN2at6native27unrolled_elementwise_kernelIZZZNS0_17rsqrt_kernel_cudaERNS_18TensorIteratorBaseEENKUlvE0_clEvENKUlvE_clEvEUldE_St5arrayIPcLm2EELi4E23TrivialOffsetCalculatorILi1EjESB_NS0_6memory15LoadWithoutCastENSC_16StoreWithoutCastEEEviT_T0_T2_T3_T4_T5_,"",@"SHT_CUDA_INFO"
	.sectionflags	@""
	.align	4


	//----- nvinfo : EIATTR_CUDA_API_VERSION
	.align		4
        /*0000*/ 	.byte	0x04, 0x37
        /*0002*/ 	.short	(.L_7955 - .L_7954)
.L_7954:
        /*0004*/ 	.word	0x00000082


	//----- nvinfo : EIATTR_SW2861232_WAR
	.align		4
.L_7955:
        /*0008*/ 	.byte	0x01, 0x35
	.zero		2


	//----- nvinfo : EIATTR_PARAM_CBANK
	.align		4
        /*000c*/ 	.byte	0x04, 0x0a
        /*000e*/ 	.short	(.L_7957 - .L_7956)
	.align		4
.L_7956:
        /*0010*/ 	.word	index@(.nv.constant0._ZN2at6native27unrolled_elementwise_kernelIZZZNS0_17rsqrt_kernel_cudaERNS_18TensorIteratorBaseEENKUlvE0_clEvENKUlvE_clEvEUldE_St5arrayIPcLm2EELi4E23TrivialOffsetCalculatorILi1EjESB_NS0_6memory15LoadWithoutCastENSC_16StoreWithoutCastEEEviT_T0_T2_T3_T4_T5_)
        /*0014*/ 	.short	0x0160
        /*0016*/ 	.short	0x001c


	//----- nvinfo : EIATTR_CBANK_PARAM_SIZE
	.align		4
.L_7957:
        /*0018*/ 	.byte	0x03, 0x19
        /*001a*/ 	.short	0x001c


	//----- nvinfo : EIATTR_KPARAM_INFO
	.align		4
        /*001c*/ 	.byte	0x04, 0x17
        /*001e*/ 	.short	(.L_7959 - .L_7958)
.L_7958:
        /*0020*/ 	.word	0x00000000
        /*0024*/ 	.short	0x0006
        /*0026*/ 	.short	0x001b
        /*0028*/ 	.byte	0x00, 0xf0, 0x05, 0x00


	//----- nvinfo : EIATTR_KPARAM_INFO
	.align		4
.L_7959:
        /*002c*/ 	.byte	0x04, 0x17
        /*002e*/ 	.short	(.L_7961 - .L_7960)
.L_7960:
        /*0030*/ 	.word	0x00000000
        /*0034*/ 	.short	0x0005
        /*0036*/ 	.short	0x001a
        /*0038*/ 	.byte	0x00, 0xf0, 0x05, 0x00


	//----- nvinfo : EIATTR_KPARAM_INFO
	.align		4
.L_7961:
        /*003c*/ 	.byte	0x04, 0x17
        /*003e*/ 	.short	(.L_7963 - .L_7962)
.L_7962:
        /*0040*/ 	.word	0x00000000
        /*0044*/ 	.short	0x0004
        /*0046*/ 	.short	0x0019
        /*0048*/ 	.byte	0x00, 0xf0, 0x05, 0x00


	//----- nvinfo : EIATTR_KPARAM_INFO
	.align		4
.L_7963:
        /*004c*/ 	.byte	0x04, 0x17
        /*004e*/ 	.short	(.L_7965 - .L_7964)
.L_7964:
        /*0050*/ 	.word	0x00000000
        /*0054*/ 	.short	0x0003
        /*0056*/ 	.short	0x0018
        /*0058*/ 	.byte	0x00, 0xf0, 0x05, 0x00


	//----- nvinfo : EIATTR_KPARAM_INFO
	.align		4
.L_7965:
        /*005c*/ 	.byte	0x04, 0x17
        /*005e*/ 	.short	(.L_7967 - .L_7966)
.L_7966:
        /*0060*/ 	.word	0x00000000
        /*0064*/ 	.short	0x0002
        /*0066*/ 	.short	0x0008
        /*0068*/ 	.byte	0x00, 0xf0, 0x41, 0x00


	//----- nvinfo : EIATTR_KPARAM_INFO
	.align		4
.L_7967:
        /*006c*/ 	.byte	0x04, 0x17
        /*006e*/ 	.short	(.L_7969 - .L_7968)
.L_7968:
        /*0070*/ 	.word	0x00000000
        /*0074*/ 	.short	0x0001
        /*0076*/ 	.short	0x0004
        /*0078*/ 	.byte	0x00, 0xf0, 0x05, 0x00


	//----- nvinfo : EIATTR_KPARAM_INFO
	.align		4
.L_7969:
        /*007c*/ 	.byte	0x04, 0x17
        /*007e*/ 	.short	(.L_7971 - .L_7970)
.L_7970:
        /*0080*/ 	.word	0x00000000
        /*0084*/ 	.short	0x0000
        /*0086*/ 	.short	0x0000
        /*0088*/ 	.byte	0x00, 0xf0, 0x11, 0x00


	//----- nvinfo : EIATTR_MAXREG_COUNT
	.align		4
.L_7971:
        /*008c*/ 	.byte	0x03, 0x1b
        /*008e*/ 	.short	0x00ff


	//----- nvinfo : EIATTR_MERCURY_ISA_VERSION
	.align		4
        /*0090*/ 	.byte	0x03, 0x5f
        /*0092*/ 	.short	0x0000


	//----- nvinfo : EIATTR_EXIT_INSTR_OFFSETS
	.align		4
        /*0094*/ 	.byte	0x04, 0x1c
        /*0096*/ 	.short	(.L_7973 - .L_7972)


	//   ....[0]....
.L_7972:
        /*0098*/ 	.word	0x00000910


	//   ....[1]....
        /*009c*/ 	.word	0x00000960


	//----- nvinfo : EIATTR_MAX_THREADS
	.align		4
.L_7973:
        /*00a0*/ 	.byte	0x04, 0x05
        /*00a2*/ 	.short	(.L_7975 - .L_7974)
.L_7974:
        /*00a4*/ 	.word	0x00000080
        /*00a8*/ 	.word	0x00000001
        /*00ac*/ 	.word	0x00000001


	//----- nvinfo : EIATTR_CRS_STACK_SIZE
	.align		4
.L_7975:
        /*00b0*/ 	.byte	0x04, 0x1e
        /*00b2*/ 	.short	(.L_7977 - .L_7976)
.L_7976:
        /*00b4*/ 	.word	0x00000000
.L_7977:


//--------------------- .nv.info._ZN2at6native29vectorized_elementwise_kernelILi2EZZZNS0_17rsqrt_kernel_cudaERNS_18TensorIteratorBaseEENKUlvE0_clEvENKUlvE_clEvEUldE_St5arrayIPcLm2EEEEviT0_T1_ --------------------------
	.section	.nv.info._ZN2at6native29vectorized_elementwise_kernelILi2EZZZNS0_17rsqrt_kernel_cudaERNS_18TensorIteratorBaseEENKUlvE0_clEvENKUlvE_clEvEUldE_St5arrayIPcLm2EEEEviT0_T1_,"",@"SHT_CUDA_INFO"
	.sectionflags	@""
	.align	4


	//----- nvinfo : EIATTR_CUDA_API_VERSION
	.align		4
        /*0000*/ 	.byte	0x04, 0x37
        /*0002*/ 	.short	(.L_7979 - .L_7978)
.L_7978:
        /*0004*/ 	.word	0x00000082


	//----- nvinfo : EIATTR_SW2861232_WAR
	.align		4
.L_7979:
        /*0008*/ 	.byte	0x01, 0x35
	.zero		2


	//----- nvinfo : EIATTR_PARAM_CBANK
	.align		4
        /*000c*/ 	.byte	0x04, 0x0a
        /*000e*/ 	.short	(.L_7981 - .L_7980)
	.align		4
.L_7980:
        /*0010*/ 	.word	index@(.nv.constant0._ZN2at6native29vectorized_elementwise_kernelILi2EZZZNS0_17rsqrt_kernel_cudaERNS_18TensorIteratorBaseEENKUlvE0_clEvENKUlvE_clEvEUldE_St5arrayIPcLm2EEEEviT0_T1_)
        /*0014*/ 	.short	0x0160
        /*0016*/ 	.short	0x0018


	//----- nvinfo : EIATTR_CBANK_PARAM_SIZE
	.align		4
.L_7981:
        /*0018*/ 	.byte	0x03, 0x19
        /*001a*/ 	.short	0x0018


	//----- nvinfo : EIATTR_KPARAM_INFO
	.align		4
        /*001c*/ 	.byte	0x04, 0x17
        /*001e*/ 	.short	(.L_7983 - .L_7982)
.L_7982:
        /*0020*/ 	.word	0x00000000
        /*0024*/ 	.short	0x0002
        /*0026*/ 	.short	0x0008
        /*0028*/ 	.byte	0x00, 0xf0, 0x41, 0x00


	//----- nvinfo : EIATTR_KPARAM_INFO
	.align		4
.L_7983:
        /*002c*/ 	.byte	0x04, 0x17
        /*002e*/ 	.short	(.L_7985 - .L_7984)
.L_7984:
        /*0030*/ 	.word	0x00000000
        /*0034*/ 	.short	0x0001
        /*0036*/ 	.short	0x0004
        /*0038*/ 	.byte	0x00, 0xf0, 0x05, 0x00


	//----- nvinfo : EIATTR_KPARAM_INFO
	.align		4
.L_7985:
        /*003c*/ 	.byte	0x04, 0x17
        /*003e*/ 	.short	(.L_7987 - .L_7986)
.L_7986:
        /*0040*/ 	.word	0x00000000
        /*0044*/ 	.short	0x0000
        /*0046*/ 	.short	0x0000
        /*0048*/ 	.byte	0x00, 0xf0, 0x11, 0x00


	//----- nvinfo : EIATTR_MAXREG_COUNT
	.align		4
.L_7987:
        /*004c*/ 	.byte	0x03, 0x1b
        /*004e*/ 	.short	0x00ff


	//----- nvinfo : EIATTR_MERCURY_ISA_VERSION
	.align		4
        /*0050*/ 	.byte	0x03, 0x5f
        /*0052*/ 	.short	0x0000


	//----- nvinfo : EIATTR_EXIT_INSTR_OFFSETS
	.align		4
        /*0054*/ 	.byte	0x04, 0x1c
        /*0056*/ 	.short	(.L_7989 - .L_7988)


	//   ....[0]....
.L_7988:
        /*0058*/ 	.word	0x00000b40


	//   ....[1]....
        /*005c*/ 	.word	0x00001d90


	//   ....[2]....
        /*0060*/ 	.word	0x00001de0


	//----- nvinfo : EIATTR_MAX_THREADS
	.align		4
.L_7989:
        /*0064*/ 	.byte	0x04, 0x05
        /*0066*/ 	.short	(.L_7991 - .L_7990)
.L_7990:
        /*0068*/ 	.word	0x00000080
        /*006c*/ 	.word	0x00000001
        /*0070*/ 	.word	0x00000001


	//----- nvinfo : EIATTR_CRS_STACK_SIZE
	.align		4
.L_7991:
        /*0074*/ 	.byte	0x04, 0x1e
        /*0076*/ 	.short	(.L_7993 - .L_7992)
.L_7992:
        /*0078*/ 	.word	0x00000000
.L_7993:


//--------------------- .nv.info._ZN2at6native29vectorized_elementwise_kernelILi4EZZZNS0_17rsqrt_kernel_cudaERNS_18TensorIteratorBaseEENKUlvE0_clEvENKUlvE_clEvEUldE_St5arrayIPcLm2EEEEviT0_T1_ --------------------------
	.section	.nv.info._ZN2at6native29vectorized_elementwise_kernelILi4EZZZNS0_17rsqrt_kernel_cudaERNS_18TensorIteratorBaseEENKUlvE0_clEvENKUlvE_clEvEUldE_St5arrayIPcLm2EEEEviT0_T1_,"",@"SHT_CUDA_INFO"
	.sectionflags	@""
	.align	4


	//----- nvinfo : EIATTR_CUDA_API_VERSION
	.align		4
        /*0000*/ 	.byte	0x04, 0x37
        /*0002*/ 	.short	(.L_7995 - .L_7994)
.L_7994:
        /*0004*/ 	.word	0x00000082


	//----- nvinfo : EIATTR_SW2861232_WAR
	.align		4
.L_7995:
        /*0008*/ 	.byte	0x01, 0x35
	.zero		2


	//----- nvinfo : EIATTR_PARAM_CBANK
	.align		4
        /*000c*/ 	.byte	0x04, 0x0a
        /*000e*/ 	.short	(.L_7997 - .L_7996)
	.align		4
.L_7996:
        /*0010*/ 	.word	index@(.nv.constant0._ZN2at6native29vectorized_elementwise_kernelILi4EZZZNS0_17rsqrt_kernel_cudaERNS_18TensorIteratorBaseEENKUlvE0_clEvENKUlvE_clEvEUldE_St5arrayIPcLm2EEEEviT0_T1_)
        /*0014*/ 	.short	0x0160
        /*0016*/ 	.short	0x0018


	//----- nvinfo : EIATTR_CBANK_PARAM_SIZE
	.align		4
.L_7997:
        /*0018*/ 	.byte	0x03, 0x19
        /*001a*/ 	.short	0x0018


	//----- nvinfo : EIATTR_KPARAM_INFO
	.align		4
        /*001c*/ 	.byte	0x04, 0x17
        /*001e*/ 	.short	(.L_7999 - .L_7998)
.L_7998:
        /*0020*/ 	.word	0x00000000
        /*0024*/ 	.short	0x0002
        /*0026*/ 	.short	0x0008
        /*0028*/ 	.byte	0x00, 0xf0, 0x41, 0x00


	//----- nvinfo : EIATTR_KPARAM_INFO
	.align		4
.L_7999:
        /*002c*/ 	.byte	0x04, 0x17
        /*002e*/ 	.short	(.L_8001 - .L_8000)
.L_8000:
        /*0030*/ 	.word	0x00000000
        /*0034*/ 	.short	0x0001
        /*0036*/ 	.short	0x0004
        /*0038*/ 	.byte	0x00, 0xf0, 0x05, 0x00


	//----- nvinfo : EIATTR_KPARAM_INFO
	.align		4
.L_8001:
        /*003c*/ 	.byte	0x04, 0x17
        /*003e*/ 	.short	(.L_8003 - .L_8002)
.L_8002:
        /*0040*/ 	.word	0x00000000
        /*0044*/ 	.short	0x0000
        /*0046*/ 	.short	0x0000
        /*0048*/ 	.byte	0x00, 0xf0, 0x11, 0x00


	//----- nvinfo : EIATTR_MAXREG_COUNT
	.align		4
.L_8003:
        /*004c*/ 	.byte	0x03, 0x1b
        /*004e*/ 	.short	0x00ff


	//----- nvinfo : EIATTR_MERCURY_ISA_VERSION
	.align		4
        /*0050*/ 	.byte	0x03, 0x5f
        /*0052*/ 	.short	0x0000


	//----- nvinfo : EIATTR_EXIT_INSTR_OFFSETS
	.align		4
        /*0054*/ 	.byte	0x04, 0x1c
        /*0056*/ 	.short	(.L_8005 - .L_8004)


	//   ....[0]....
.L_8004:
        /*0058*/ 	.word	0x00000b40


	//   ....[1]....
        /*005c*/ 	.word	0x00001d90


	//   ....[2]....
        /*0060*/ 	.word	0x00001de0


	//----- nvinfo : EIATTR_MAX_THREADS
	.align		4
.L_8005:
        /*0064*/ 	.byte	0x04, 0x05
        /*0066*/ 	.short	(.L_8007 - .L_8006)
.L_8006:
        /*0068*/ 	.word	0x00000080
        /*006c*/ 	.word	0x00000001
        /*0070*/ 	.word	0x00000001


	//----- nvinfo : EIATTR_CRS_STACK_SIZE
	.align		4
.L_8007:
        /*0074*/ 	.byte	0x04, 0x1e
        /*0076*/ 	.short	(.L_8009 - .L_8008)
.L_8008:
        /*0078*/ 	.word	0x00000000
.L_8009:


//--------------------- .nv.info._ZN2at6native29vectorized_elementwise_kernelILi8EZZZNS0_17rsqrt_kernel_cudaERNS_18TensorIteratorBaseEENKUlvE0_clEvENKUlvE_clEvEUldE_St5arrayIPcLm2EEEEviT0_T1_ --------------------------
	.section	.nv.info._ZN2at6native29vectorized_elementwise_kernelILi8EZZZNS0_17rsqrt_kernel_cudaERNS_18TensorIteratorBaseEENKUlvE0_clEvENKUlvE_clEvEUldE_St5arrayIPcLm2EEEEviT0_T1_,"",@"SHT_CUDA_INFO"
	.sectionflags	@""
	.align	4


	//----- nvinfo : EIATTR_CUDA_API_VERSION
	.align		4
        /*0000*/ 	.byte	0x04, 0x37
        /*0002*/ 	.short	(.L_8011 - .L_8010)
.L_8010:
        /*0004*/ 	.word	0x00000082


	//----- nvinfo : EIATTR_SW2861232_WAR
	.align		4
.L_8011:
        /*0008*/ 	.byte	0x01, 0x35
	.zero		2


	//----- nvinfo : EIATTR_PARAM_CBANK
	.align		4
        /*000c*/ 	.byte	0x04, 0x0a
        /*000e*/ 	.short	(.L_8013 - .L_8012)
	.align		4
.L_8012:
        /*0010*/ 	.word	index@(.nv.constant0._ZN2at6native29vectorized_elementwise_kernelILi8EZZZNS0_17rsqrt_kernel_cudaERNS_18TensorIteratorBaseEENKUlvE0_clEvENKUlvE_clEvEUldE_St5arrayIPcLm2EEEEviT0_T1_)
        /*0014*/ 	.short	0x0160
        /*0016*/ 	.short	0x0018


	//----- nvinfo : EIATTR_CBANK_PARAM_SIZE
	.align		4
.L_8013:
        /*0018*/ 	.byte	0x03, 0x19
        /*001a*/ 	.short	0x0018


	//----- nvinfo : EIATTR_KPARAM_INFO
	.align		4
        /*001c*/ 	.byte	0x04, 0x17
        /*001e*/ 	.short	(.L_8015 - .L_8014)
.L_8014:
        /*0020*/ 	.word	0x00000000
        /*0024*/ 	.short	0x0002
        /*0026*/ 	.short	0x0008
        /*0028*/ 	.byte	0x00, 0xf0, 0x41, 0x00


	//----- nvinfo : EIATTR_KPARAM_INFO
	.align		4
.L_8015:
        /*002c*/ 	.byte	0x04, 0x17
        /*002e*/ 	.short	(.L_8017 - .L_8016)
.L_8016:
        /*0030*/ 	.word	0x00000000
        /*0034*/ 	.short	0x0001
        /*0036*/ 	.short	0x0004
        /*0038*/ 	.byte	0x00, 0xf0, 0x05, 0x00


	//----- nvinfo : EIATTR_KPARAM_INFO
	.align		4
.L_8017:
        /*003c*/ 	.byte	0x04, 0x17
        /*003e*/ 	.short	(.L_8019 - .L_8018)
.L_8018:
        /*0040*/ 	.word	0x00000000
        /*0044*/ 	.short	0x0000
        /*0046*/ 	.short	0x0000
        /*0048*/ 	.byte	0x00, 0xf0, 0x11, 0x00


	//----- nvinfo : EIATTR_MAXREG_COUNT
	.align		4
.L_8019:
        /*004c*/ 	.byte	0x03, 0x1b
        /*004e*/ 	.short	0x00ff


	//----- nvinfo : EIATTR_MERCURY_ISA_VERSION
	.align		4
        /*0050*/ 	.byte	0x03, 0x5f
        /*0052*/ 	.short	0x0000


	//----- nvinfo : EIATTR_EXIT_INSTR_OFFSETS
	.align		4
        /*0054*/ 	.byte	0x04, 0x1c
        /*0056*/ 	.short	(.L_8021 - .L_8020)


	//   ....[0]....
.L_8020:
        /*0058*/ 	.word	0x00000010


	//----- nvinfo : EIATTR_MAX_THREADS
	.align		4
.L_8021:
        /*005c*/ 	.byte	0x04, 0x05
        /*005e*/ 	.short	(.L_8023 - .L_8022)
.L_8022:
        /*0060*/ 	.word	0x00000080
        /*0064*/ 	.word	0x00000001
        /*0068*/ 	.word	0x00000001
.L_8023:


//--------------------- .nv.info._ZN2at6native18elementwise_kernelILi128ELi4EZNS0_15gpu_kernel_implIZZZNS0_17expm1_kernel_cudaERNS_18TensorIteratorBaseEENKUlvE_clEvENKUlvE4_clEvEUlN3c104HalfEE_EEvS4_RKT_EUliE_EEviT1_ --------------------------
	.section	.nv.info._ZN2at6native18elementwise_kernelILi128ELi4EZNS0_15gpu_kernel_implIZZZNS0_17expm1_kernel_cudaERNS_18TensorIteratorBaseEENKUlvE_clEvENKUlvE4_clEvEUlN3c104HalfEE_EEvS4_RKT_EUliE_EEviT1_,"",@"SHT_CUDA_INFO"
	.sectionflags	@""
	.align	4


	//----- nvinfo : EIATTR_CUDA_API_VERSION
	.align		4
        /*0000*/ 	.byte	0x04, 0x37
        /*0002*/ 	.short	(.L_8025 - .L_8024)
.L_8024:
        /*0004*/ 	.word	0x00000082


	//----- nvinfo : EIATTR_SW2861232_WAR
	.align		4
.L_8025:
        /*0008*/ 	.byte	0x01, 0x35
	.zero		2


	//----- nvinfo : EIATTR_PARAM_CBANK
	.align		4
        /*000c*/ 	.byte	0x04, 0x0a
        /*000e*/ 	.short	(.L_8027 - .L_8026)
	.align		4
.L_8026:
        /*0010*/ 	.word	index@(.nv.constant0._ZN2at6native18elementwise_kernelILi128ELi4EZNS0_15gpu_kernel_implIZZZNS0_17expm1_kernel_cudaERNS_18TensorIteratorBaseEENKUlvE_clEvENKUlvE4_clEvEUlN3c104HalfEE_EEvS4_RKT_EUliE_EEviT1_)
        /*0014*/ 	.short	0x0160
        /*0016*/ 	.short	0x0220


	//----- nvinfo : EIATTR_CBANK_PARAM_SIZE
	.align		4
.L_8027:
        /*0018*/ 	.byte	0x03, 0x19
        /*001a*/ 	.short	0x0220


	//----- nvinfo : EIATTR_KPARAM_INFO
	.align		4
        /*001c*/ 	.byte	0x04, 0x17
        /*001e*/ 	.short	(.L_8029 - .L_8028)
.L_8028:
        /*0020*/ 	.word	0x00000000
        /*0024*/ 	.short	0x0001
        /*0026*/ 	.short	0x0008
        /*0028*/ 	.byte	0x00, 0xf0, 0x61, 0x08


	//----- nvinfo : EIATTR_KPARAM_INFO
	.align		4
.L_8029:
        /*002c*/ 	.byte	0x04, 0x17
        /*002e*/ 	.short	(.L_8031 - .L_8030)
.L_8030:
        /*0030*/ 	.word	0x00000000
        /*0034*/ 	.short	0x0000
        /*0036*/ 	.short	0x0000
        /*0038*/ 	.byte	0x00, 0xf0, 0x11, 0x00


	//----- nvinfo : EIATTR_MAXREG_COUNT
	.align		4
.L_8031:
        /*003c*/ 	.byte	0x03, 0x1b
        /*003e*/ 	.short	0x0080


	//----- nvinfo : EIATTR_EXTERNS
	.align		4
        /*0040*/ 	.byte	0x04, 0x0f
        /*0042*/ 	.short	(.L_8033 - .L_8032)


	//   ....[0]....
	.align		4
.L_8032:
        /*0044*/ 	.word	index@(__assertfail)


	//----- nvinfo : EIATTR_MERCURY_ISA_VERSION
	.align		4
.L_8033:
        /*0048*/ 	.byte	0x03, 0x5f
        /*004a*/ 	.short	0x0000


	//----- nvinfo : EIATTR_SYSCALL_OFFSETS
	.align		4
        /*004c*/ 	.byte	0x04, 0x46
        /*004e*/ 	.short	(.L_8035 - .L_8034)


	//   ....[0]....
.L_8034:
        /*0050*/ 	.word	0x00001dd0


	//   ....[1]....
        /*0054*/ 	.word	0x00002f10


	//   ....[2]....
        /*0058*/ 	.word	0x00004d30


	//   ....[3]....
        /*005c*/ 	.word	0x00005e70


	//   ....[4]....
        /*0060*/ 	.word	0x00007c60


	//   ....[5]....
        /*0064*/ 	.word	0x00008da0


	//   ....[6]....
        /*0068*/ 	.word	0x0000aba0


	//   ....[7]....
        /*006c*/ 	.word	0x0000bce0


	//----- nvinfo : EIATTR_EXIT_INSTR_OFFSETS
	.align		4
.L_8035:
        /*0070*/ 	.byte	0x04, 0x1c
        /*0072*/ 	.short	(.L_8037 - .L_8036)


	//   ....[0]....
.L_8036:
        /*0074*/ 	.word	0x00008e60


	//   ....[1]....
        /*0078*/ 	.word	0x0000aee0


	//   ....[2]....
        /*007c*/ 	.word	0x0000af20


	//   ....[3]....
        /*0080*/ 	.word	0x0000afc0


	//   ....[4]....
        /*0084*/ 	.word	0x0000b000


	//   ....[5]....
        /*0088*/ 	.word	0x0000b040


	//   ....[6]....
        /*008c*/ 	.word	0x0000b0d0


	//   ....[7]....
        /*0090*/ 	.word	0x0000b0f0


	//   ....[8]....
        /*0094*/ 	.word	0x0000b190


	//   ....[9]....
        /*0098*/ 	.word	0x0000b1e0


	//   ....[10]....
        /*009c*/ 	.word	0x0000b230


	//   ....[11]....
        /*00a0*/ 	.word	0x0000b300


	//   ....[12]....
        /*00a4*/ 	.word	0x0000b360


	//   ....[13]....
        /*00a8*/ 	.word	0x0000b4f0


	//   ....[14]....
        /*00ac*/ 	.word	0x0000b650


	//   ....[15]....
        /*00b0*/ 	.word	0x0000b690


	//   ....[16]....
        /*00b4*/ 	.word	0x0000b750


	//   ....[17]....
        /*00b8*/ 	.word	0x0000b8d0


	//   ....[18]....
        /*00bc*/ 	.word	0x0000ba50


	//   ....[19]....
        /*00c0*/ 	.word	0x0000bbb0


	//   ....[20]....
        /*00c4*/ 	.word	0x0000bcf0


	//   ....[21]....
        /*00c8*/ 	.word	0x0000bd30


	//   ....[22]....
        /*00cc*/ 	.word	0x0000bd70


	//----- nvinfo : EIATTR_MAX_THREADS
	.align		4
.L_8037:
        /*00d0*/ 	.byte	0x04, 0x05
        /*00d2*/ 	.short	(.L_8039 - .L_8038)
.L_8038:
        /*00d4*/ 	.word	0x00000080
        /*00d8*/ 	.word	0x00000001
        /*00dc*/ 	.word	0x00000001


	//----- nvinfo : EIATTR_CRS_STACK_SIZE
	.align		4
.L_8039:
        /*00e0*/ 	.byte	0x04, 0x1e
        /*00e2*/ 	.short	(.L_8041 - .L_8040)
.L_8040:
        /*00e4*/ 	.word	0x00000000
.L_8041:


//--------------------- .nv.info._ZN2at6native27unrolled_elementwise_kernelIZZZNS0_17expm1_kernel_cudaERNS_18TensorIteratorBaseEENKUlvE_clEvENKUlvE4_clEvEUlN3c104HalfEE_St5arrayIPcLm2EELi4E23TrivialOffsetCalculatorILi1EjESD_NS0_6memory12LoadWithCastILi1EEENSE_13StoreWithCastILi1EEEEEviT_T0_T2_T3_T4_T5_ --------------------------
	.section	.nv.info._ZN2at6native27unrolled_elementwise_kernelIZZZNS0_17expm1_kernel_cudaERNS_18TensorIteratorBaseEENKUlvE_clEvENKUlvE4_clEvEUlN3c104HalfEE_St5arrayIPcLm2EELi4E23TrivialOffsetCalculatorILi1EjESD_NS0_6memory12LoadWithCastILi1EEENSE_13StoreWithCastILi1EEEEEviT_T0_T2_T3_T4_T5_,"",@"SHT_CUDA_INFO"
	.sectionflags	@""
	.align	4


	//----- nvinfo : EIATTR_CUDA_API_VERSION
	.align		4
        /*0000*/ 	.byte	0x04, 0x37
        /*0002*/ 	.short	(.L_8043 - .L_8042)
.L_8042:
        /*0004*/ 	.word	0x00000082


	//----- nvinfo : EIATTR_SW2861232_WAR
	.align		4
.L_8043:
        /*0008*/ 	.byte	0x01, 0x35
	.zero		2


	//----- nvinfo : EIATTR_PARAM_CBANK
	.align		4
        /*000c*/ 	.byte	0x04, 0x0a
        /*000e*/ 	.short	(.L_8045 - .L_8044)
	.align		4
.L_8044:
        /*0010*/ 	.word	index@(.nv.constant0._ZN2at6native27unrolled_elementwise_kernelIZZZNS0_17expm1_kernel_cudaERNS_18TensorIteratorBaseEENKUlvE_clEvENKUlvE4_clEvEUlN3c104HalfEE_St5arrayIPcLm2EELi4E23TrivialOffsetCalculatorILi1EjESD_NS0_6memory12LoadWithCastILi1EEENSE_13StoreWithCastILi1EEEEEviT_T0_T2_T3_T4_T5_)
        /*0014*/ 	.short	0x0160
        /*0016*/ 	.short	0x002c


	//----- nvinfo : EIATTR_CBANK_PARAM_SIZE
	.align		4
.L_8045:
        /*0018*/ 	.byte	0x03, 0x19
        /*001a*/ 	.short	0x002c


	//----- nvinfo : EIATTR_KPARAM_INFO
	.align		4
        /*001c*/ 	.byte	0x04, 0x17
        /*001e*/ 	.short	(.L_8047 - .L_8046)
.L_8046:
        /*0020*/ 	.word	0x00000000
        /*0024*/ 	.short	0x0006
        /*0026*/ 	.short	0x0024
        /*0028*/ 	.byte	0x00, 0xf0, 0x21, 0x00


	//----- nvinfo : EIATTR_KPARAM_INFO
	.align		4
.L_8047:
        /*002c*/ 	.byte	0x04, 0x17
        /*002e*/ 	.short	(.L_8049 - .L_8048)
.L_8048:
        /*0030*/ 	.word	0x00000000
        /*0034*/ 	.short	0x0005
        /*0036*/ 	.short	0x001c
        /*0038*/ 	.byte	0x00, 0xf0, 0x21, 0x00


	//----- nvinfo : EIATTR_KPARAM_INFO
	.align		4
.L_8049:
        /*003c*/ 	.byte	0x04, 0x17
        /*003e*/ 	.short	(.L_8051 - .L_8050)
.L_8050:
        /*0040*/ 	.word	0x00000000
        /*0044*/ 	.short	0x0004
        /*0046*/ 	.short	0x0019
        /*0048*/ 	.byte	0x00, 0xf0, 0x05, 0x00


	//----- nvinfo : EIATTR_KPARAM_INFO
	.align		4
.L_8051:
        /*004c*/ 	.byte	0x04, 0x17
        /*004e*/ 	.short	(.L_8053 - .L_8052)
.L_8052:
        /*0050*/ 	.word	0x00000000
        /*0054*/ 	.short	0x0003
        /*0056*/ 	.short	0x0018
        /*0058*/ 	.byte	0x00, 0xf0, 0x05, 0x00


	//----- nvinfo : EIATTR_KPARAM_INFO
	.align		4
.L_8053:
        /*005c*/ 	.byte	0x04, 0x17
        /*005e*/ 	.short	(.L_8055 - .L_8054)
.L_8054:
        /*0060*/ 	.word	0x00000000
        /*0064*/ 	.short	0x0002
        /*0066*/ 	.short	0x0008
        /*0068*/ 	.byte	0x00, 0xf0, 0x41, 0x00


	//----- nvinfo : EIATTR_KPARAM_INFO
	.align		4
.L_8055:
        /*006c*/ 	.byte	0x04, 0x17
        /*006e*/ 	.short	(.L_8057 - .L_8056)
.L_8056:
        /*0070*/ 	.word	0x00000000
        /*0074*/ 	.short	0x0001
        /*0076*/ 	.short	0x0004
        /*0078*/ 	.byte	0x00, 0xf0, 0x05, 0x00


	//----- nvinfo : EIATTR_KPARAM_INFO
	.align		4
.L_8057:
        /*007c*/ 	.byte	0x04, 0x17
        /*007e*/ 	.short	(.L_8059 - .L_8058)
.L_8058:
        /*0080*/ 	.word	0x00000000
        /*0084*/ 	.short	0x0000
        /*0086*/ 	.short	0x0000
        /*0088*/ 	.byte	0x00, 0xf0, 0x11, 0x00


	//----- nvinfo : EIATTR_MAXREG_COUNT
	.align		4
.L_8059:
        /*008c*/ 	.byte	0x03, 0x1b
        /*008e*/ 	.short	0x00ff


	//----- nvinfo : EIATTR_EXTERNS
	.align		4
        /*0090*/ 	.byte	0x04, 0x0f
        /*0092*/ 	.short	(.L_8061 - .L_8060)


	//   ....[0]....
	.align		4
.L_8060:
        /*0094*/ 	.word	index@(__assertfail)


	//----- nvinfo : EIATTR_MERCURY_ISA_VERSION
	.align		4
.L_8061:
        /*0098*/ 	.byte	0x03, 0x5f
        /*009a*/ 	.short	0x0000


	//----- nvinfo : EIATTR_SYSCALL_OFFSETS
	.align		4
        /*009c*/ 	.byte	0x04, 0x46
        /*009e*/ 	.short	(.L_8063 - .L_8062)


	//   ....[0]....
.L_8062:
        /*00a0*/ 	.word	0x00001070


	//   ....[1]....
        /*00a4*/ 	.word	0x00002140


	//   ....[2]....
        /*00a8*/ 	.word	0x00003220


	//   ....[3]....
        /*00ac*/ 	.word	0x000042d0


	//   ....[4]....
        /*00b0*/ 	.word	0x00005c20


	//   ....[5]....
        /*00b4*/ 	.word	0x00006c50


	//   ....[6]....
        /*00b8*/ 	.word	0x00007c40


	//   ....[7]....
        /*00bc*/ 	.word	0x00008c30


	//----- nvinfo : EIATTR_EXIT_INSTR_OFFSETS
	.align		4
.L_8063:
        /*00c0*/ 	.byte	0x04, 0x1c
        /*00c2*/ 	.short	(.L_8065 - .L_8064)


	//   ....[0]....
.L_8064:
        /*00c4*/ 	.word	0x00007d00


	//   ....[1]....
        /*00c8*/ 	.word	0x00007e30


	//   ....[2]....
        /*00cc*/ 	.word	0x00007e70


	//   ....[3]....
        /*00d0*/ 	.word	0x00007f10


	//   ....[4]....
        /*00d4*/ 	.word	0x00007f50


	//   ....[5]....
        /*00d8*/ 	.word	0x00007f90


	//   ....[6]....
        /*00dc*/ 	.word	0x00008020


	//   ....[7]....
        /*00e0*/ 	.word	0x00008040


	//   ....[8]....
        /*00e4*/ 	.word	0x000080e0


	//   ....[9]....
        /*00e8*/ 	.word	0x00008130


	//   ....[10]....
        /*00ec*/ 	.word	0x00008180


	//   ....[11]....
        /*00f0*/ 	.word	0x00008250


	//   ....[12]....
        /*00f4*/ 	.word	0x000082b0


	//   ....[13]....
        /*00f8*/ 	.word	0x00008440


	//   ....[14]....
        /*00fc*/ 	.word	0x000085a0


	//   ....[15]....
        /*0100*/ 	.word	0x000085e0


	//   ....[16]....
        /*0104*/ 	.word	0x000086a0


	//   ....[17]....
        /*0108*/ 	.word	0x00008820


	//   ....[18]....
        /*010c*/ 	.word	0x000089a0


	//   ....[19]....
        /*0110*/ 	.word	0x00008b00


	//   ....[20]....
        /*0114*/ 	.word	0x00008c40


	//   ....[21]....
        /*0118*/ 	.word	0x00008c80


	//   ....[22]....
        /*011c*/ 	.word	0x00008cc0


	//----- nvinfo : EIATTR_MAX_THREADS
	.align		4
.L_8065:
        /*0120*/ 	.byte	0x04, 0x05
        /*0122*/ 	.short	(.L_8067 - .L_8066)
.L_8066:
        /*0124*/ 	.word	0x00000080
        /*0128*/ 	.word	0x00000001
        /*012c*/ 	.word	0x00000001


	//----- nvinfo : EIATTR_CRS_STACK_SIZE
	.align		4
.L_8067:
        /*0130*/ 	.byte	0x04, 0x1e
        /*0132*/ 	.short	(.L_8069 - .L_8068)
.L_8068:
        /*0134*/ 	.word	0x00000000
.L_8069:


//--------------------- .nv.info._ZN2at6native18elementwise_kernelILi128ELi4EZNS0_22gpu_kernel_impl_nocastIZZZNS0_17expm1_kernel_cudaERNS_18TensorIteratorBaseEENKUlvE_clEvENKUlvE4_clEvEUlN3c104HalfEE_EEvS4_RKT_EUliE_EEviT1_ --------------------------
	.section	.nv.info._ZN2at6native18elementwise_kernelILi128ELi4EZNS0_22gpu_kernel_impl_nocastIZZZNS0_17expm1_kernel_cudaERNS_18TensorIteratorBaseEENKUlvE_clEvENKUlvE4_clEvEUlN3c104HalfEE_EEvS4_RKT_EUliE_EEviT1_,"",@"SHT_CUDA_INFO"
	.sectionflags	@""
	.align	4


	//----- nvinfo : EIATTR_CUDA_API_VERSION
	.align		4
        /*0000*/ 	.byte	0x04, 0x37
        /*0002*/ 	.short	(.L_8071 - .L_8070)
.L_8070:
        /*0004*/ 	.word	0x00000082


	//----- nvinfo : EIATTR_SW2861232_WAR
	.align		4
.L_8071:
        /*0008*/ 	.byte	0x01, 0x35
	.zero		2


	//----- nvinfo : EIATTR_PARAM_CBANK
	.align		4
        /*000c*/ 	.byte	0x04, 0x0a
        /*000e*/ 	.short	(.L_8073 - .L_8072)
	.align		4
.L_8072:
        /*0010*/ 	.word	index@(.nv.constant0._ZN2at6native18elementwise_kernelILi128ELi4EZNS0_22gpu_kernel_impl_nocastIZZZNS0_17expm1_kernel_cudaERNS_18TensorIteratorBaseEENKUlvE_clEvENKUlvE4_clEvEUlN3c104HalfEE_EEvS4_RKT_EUliE_EEviT1_)
        /*0014*/ 	.short	0x0160
        /*0016*/ 	.short	0x0220


	//----- nvinfo : EIATTR_CBANK_PARAM_SIZE
	.align		4
.L_8073:
        /*0018*/ 	.byte	0x03, 0x19
        /*001a*/ 	.short	0x0220


	//----- nvinfo : EIATTR_KPARAM_INFO
	.align		4
        /*001c*/ 	.byte	0x04, 0x17
        /*001e*/ 	.short	(.L_8075 - .L_8074)
.L_8074:
        /*0020*/ 	.word	0x00000000
        /*0024*/ 	.short	0x0001
        /*0026*/ 	.short	0x0008
        /*0028*/ 	.byte	0x00, 0xf0, 0x61, 0x08


	//----- nvinfo : EIATTR_KPARAM_INFO
	.align		4
.L_8075:
        /*002c*/ 	.byte	0x04, 0x17
        /*002e*/ 	.short	(.L_8077 - .L_8076)
.L_8076:
        /*0030*/ 	.word	0x00000000
        /*0034*/ 	.short	0x0000
        /*0036*/ 	.short	0x0000
        /*0038*/ 	.byte	0x00, 0xf0, 0x11, 0x00


	//----- nvinfo : EIATTR_MAXREG_COUNT
	.align		4
.L_8077:
        /*003c*/ 	.byte	0x03, 0x1b
        /*003e*/ 	.short	0x0080


	//----- nvinfo : EIATTR_MERCURY_ISA_VERSION
	.align		4
        /*0040*/ 	.byte	0x03, 0x5f
        /*0042*/ 	.short	0x0000


	//----- nvinfo : EIATTR_EXIT_INSTR_OFFSETS
	.align		4
        /*0044*/ 	.byte	0x04, 0x1c
        /*0046*/ 	.short	(.L_8079 - .L_8078)


	//   ....[0]....
.L_8078:
        /*0048*/ 	.word	0x000031f0


	//   ....[1]....
        /*004c*/ 	.word	0x00004240


	//----- nvinfo : EIATTR_MAX_THREADS
	.align		4
.L_8079:
        /*0050*/ 	.byte	0x04, 0x05
        /*0052*/ 	.short	(.L_8081 - .L_8080)
.L_8080:
        /*0054*/ 	.word	0x00000080
        /*0058*/ 	.word	0x00000001
        /*005c*/ 	.word	0x00000001


	//----- nvinfo : EIATTR_CRS_STACK_SIZE
	.align		4
.L_8081:
        /*0060*/ 	.byte	0x04, 0x1e
        /*0062*/ 	.short	(.L_8083 - .L_8082)
.L_8082:
        /*0064*/ 	.word	0x00000000
.L_8083:


//--------------------- .nv.info._ZN2at6native27unrolled_elementwise_kernelIZZZNS0_17expm1_kernel_cudaERNS_18TensorIteratorBaseEENKUlvE_clEvENKUlvE4_clEvEUlN3c104HalfEE_St5arrayIPcLm2EELi4E23TrivialOffsetCalculatorILi1EjESD_NS0_6memory15LoadWithoutCastENSE_16StoreWithoutCastEEEviT_T0_T2_T3_T4_T5_ --------------------------
	.section	.nv.info._ZN2at6native27unrolled_elementwise_kernelIZZZNS0_17expm1_kernel_cudaERNS_18TensorIteratorBaseEENKUlvE_clEvENKUlvE4_clEvEUlN3c104HalfEE_St5arrayIPcLm2EELi4E23TrivialOffsetCalculatorILi1EjESD_NS0_6memory15LoadWithoutCastENSE_16StoreWithoutCastEEEviT_T0_T2_T3_T4_T5_,"",@"SHT_CUDA_INFO"
	.sectionflags	@""
	.align	4


	//----- nvinfo : EIATTR_CUDA_API_VERSION
	.align		4
        /*0000*/ 	.byte	0x04, 0x37
        /*0002*/ 	.short	(.L_8085 - .L_8084)
.L_8084:
        /*0004*/ 	.word	0x00000082


	//----- nvinfo : EIATTR_SW2861232_WAR
	.align		4
.L_8085:
        /*0008*/ 	.byte	0x01, 0x35
	.zero		2


	//----- nvinfo : EIATTR_PARAM_CBANK
	.align		4
        /*000c*/ 	.byte	0x04, 0x0a
        /*000e*/ 	.short	(.L_8087 - .L_8086)
	.align		4
.L_8086:
        /*0010*/ 	.word	index@(.nv.constant0._ZN2at6native27unrolled_elementwise_kernelIZZZNS0_17expm1_kernel_cudaERNS_18TensorIteratorBaseEENKUlvE_clEvENKUlvE4_clEvEUlN3c104HalfEE_St5arrayIPcLm2EELi4E23TrivialOffsetCalculatorILi1EjESD_NS0_6memory15LoadWithoutCastENSE_16StoreWithoutCastEEEviT_T0_T2_T3_T4_T5_)
        /*0014*/ 	.short	0x0160
        /*0016*/ 	.short	0x001c


	//----- nvinfo : EIATTR_CBANK_PARAM_SIZE
	.align		4
.L_8087:
        /*0018*/ 	.byte	0x03, 0x19
        /*001a*/ 	.short	0x001c


	//----- nvinfo : EIATTR_KPARAM_INFO
	.align		4
        /*001c*/ 	.byte	0x04, 0x17
        /*001e*/ 	.short	(.L_8089 - .L_8088)
.L_8088:
        /*0020*/ 	.word	0x00000000
        /*0024*/ 	.short	0x0006
        /*0026*/ 	.short	0x001b
        /*0028*/ 	.byte	0x00, 0xf0, 0x05, 0x00


	//----- nvinfo : EIATTR_KPARAM_INFO
	.align		4
.L_8089:
        /*002c*/ 	.byte	0x04, 0x17
        /*002e*/ 	.short	(.L_8091 - .L_8090)
.L_8090:
        /*0030*/ 	.word	0x00000000
        /*0034*/ 	.short	0x0005
        /*0036*/ 	.short	0x001a
        /*0038*/ 	.byte	0x00, 0xf0, 0x05, 0x00


	//----- nvinfo : EIATTR_KPARAM_INFO
	.align		4
.L_8091:
        /*003c*/ 	.byte	0x04, 0x17
        /*003e*/ 	.short	(.L_8093 - .L_8092)
.L_8092:
        /*0040*/ 	.word	0x00000000
        /*0044*/ 	.short	0x0004
        /*0046*/ 	.short	0x0019
        /*0048*/ 	.byte	0x00, 0xf0, 0x05, 0x00


	//----- nvinfo : EIATTR_KPARAM_INFO
	.align		4
.L_8093:
        /*004c*/ 	.byte	0x04, 0x17
        /*004e*/ 	.short	(.L_8095 - .L_8094)
.L_8094:
        /*0050*/ 	.word	0x00000000
        /*0054*/ 	.short	0x0003
        /*0056*/ 	.short	0x0018
        /*0058*/ 	.byte	0x00, 0xf0, 0x05, 0x00


	//----- nvinfo : EIATTR_KPARAM_INFO
	.align		4
.L_8095:
        /*005c*/ 	.byte	0x04, 0x17
        /*005e*/ 	.short	(.L_8097 - .L_8096)
.L_8096:
        /*0060*/ 	.word	0x00000000
        /*0064*/ 	.short	0x0002
        /*0066*/ 	.short	0x0008
        /*0068*/ 	.byte	0x00, 0xf0, 0x41, 0x00


	//----- nvinfo : EIATTR_KPARAM_INFO
	.align		4
.L_8097:
        /*006c*/ 	.byte	0x04, 0x17
        /*006e*/ 	.short	(.L_8099 - .L_8098)
.L_8098:
        /*0070*/ 	.word	0x00000000
        /*0074*/ 	.short	0x0001
        /*0076*/ 	.short	0x0004
        /*0078*/ 	.byte	0x00, 0xf0, 0x05, 0x00


	//----- nvinfo : EIATTR_KPARAM_INFO
	.align		4
.L_8099:
        /*007c*/ 	.byte	0x04, 0x17
        /*007e*/ 	.short	(.L_8101 - .L_8100)
.L_8100:
        /*0080*/ 	.word	0x00000000
        /*0084*/ 	.short	0x0000
        /*0086*/ 	.short	0x0000
        /*0088*/ 	.byte	0x00, 0xf0, 0x11, 0x00


	//----- nvinfo : EIATTR_MAXREG_COUNT
	.align		4
.L_8101:
        /*008c*/ 	.byte	0x03, 0x1b
        /*008e*/ 	.short	0x00ff


	//----- nvinfo : EIATTR_MERCURY_ISA_VERSION
	.align		4
        /*0090*/ 	.byte	0x03, 0x5f
        /*0092*/ 	.short	0x0000


	//----- nvinfo : EIATTR_EXIT_INSTR_OFFSETS
	.align		4
        /*0094*/ 	.byte	0x04, 0x1c
        /*0096*/ 	.short	(.L_8103 - .L_8102)


	//   ....[0]....
.L_8102:
        /*0098*/ 	.word	0x00000b60


	//   ....[1]....
        /*009c*/ 	.word	0x00000bb0


	//----- nvinfo : EIATTR_MAX_THREADS
	.align		4
.L_8103:
        /*00a0*/ 	.byte	0x04, 0x05
        /*00a2*/ 	.short	(.L_8105 - .L_8104)
.L_8104:
        /*00a4*/ 	.word	0x00000080
        /*00a8*/ 	.word	0x00000001
        /*00ac*/ 	.word	0x00000001


	//----- nvinfo : EIATTR_CRS_STACK_SIZE
	.align		4
.L_8105:
        /*00b0*/ 	.byte	0x04, 0x1e
        /*00b2*/ 	.short	(.L_8107 - .L_8106)
.L_8106:
        /*00b4*/ 	.word	0x00000000
.L_8107:


//--------------------- .nv.info._ZN2at6native29vectorized_elementwise_kernelILi2EZZZNS0_17expm1_kernel_cudaERNS_18TensorIteratorBaseEENKUlvE_clEvENKUlvE4_clEvEUlN3c104HalfEE_St5arrayIPcLm2EEEEviT0_T1_ --------------------------
	.section	.nv.info._ZN2at6native29vectorized_elementwise_kernelILi2EZZZNS0_17expm1_kernel_cudaERNS_18TensorIteratorBaseEENKUlvE_clEvENKUlvE4_clEvEUlN3c104HalfEE_St5arrayIPcLm2EEEEviT0_T1_,"",@"SHT_CUDA_INFO"
	.sectionflags	@""
	.align	4


	//----- nvinfo : EIATTR_CUDA_API_VERSION
	.align		4
        /*0000*/ 	.byte	0x04, 0x37
        /*0002*/ 	.short	(.L_8109 - .L_8108)
.L_8108:
        /*0004*/ 	.word	0x00000082


	//----- nvinfo : EIATTR_SW2861232_WAR
	.align		4
.L_8109:
        /*0008*/ 	.byte	0x01, 0x35
	.zero		2


	//----- nvinfo : EIATTR_PARAM_CBANK
	.align		4
        /*000c*/ 	.byte	0x04, 0x0a
        /*000e*/ 	.short	(.L_8111 - .L_8110)
	.align		4
.L_8110:
        /*0010*/ 	.word	index@(.nv.constant0._ZN2at6native29vectorized_elementwise_kernelILi2EZZZNS0_17expm1_kernel_cudaERNS_18TensorIteratorBaseEENKUlvE_clEvENKUlvE4_clEvEUlN3c104HalfEE_St5arrayIPcLm2EEEEviT0_T1_)
        /*0014*/ 	.short	0x0160
        /*0016*/ 	.short	0x0018


	//----- nvinfo : EIATTR_CBANK_PARAM_SIZE
	.align		4
.L_8111:
        /*0018*/ 	.byte	0x03, 0x19
        /*001a*/ 	.short	0x0018


	//----- nvinfo : EIATTR_KPARAM_INFO
	.align		4
        /*001c*/ 	.byte	0x04, 0x17
        /*001e*/ 	.short	(.L_8113 - .L_8112)
.L_8112:
        /*0020*/ 	.word	0x00000000
        /*0024*/ 	.short	0x0002
        /*0026*/ 	.short	0x0008
        /*0028*/ 	.byte	0x00, 0xf0, 0x41, 0x00


	//----- nvinfo : EIATTR_KPARAM_INFO
	.align		4
.L_8113:
        /*002c*/ 	.byte	0x04, 0x17
        /*002e*/ 	.short	(.L_8115 - .L_8114)
.L_8114:
        /*0030*/ 	.word	0x00000000
        /*0034*/ 	.short	0x0001
        /*0036*/ 	.short	0x0004
        /*0038*/ 	.byte	0x00, 0xf0, 0x05, 0x00


	//----- nvinfo : EIATTR_KPARAM_INFO
	.align		4
.L_8115:
        /*003c*/ 	.byte	0x04, 0x17
        /*003e*/ 	.short	(.L_8117 - .L_8116)
.L_8116:
        /*0040*/ 	.word	0x00000000
        /*0044*/ 	.short	0x0000
        /*0046*/ 	.short	0x0000
        /*0048*/ 	.byte	0x00, 0xf0, 0x11, 0x00


	//----- nvinfo : EIATTR_MAXREG_COUNT
	.align		4
.L_8117:
        /*004c*/ 	.byte	0x03, 0x1b
        /*004e*/ 	.short	0x00ff


	//----- nvinfo : EIATTR_MERCURY_ISA_VERSION
	.align		4
        /*0050*/ 	.byte	0x03, 0x5f
        /*0052*/ 	.short	0x0000


	//----- nvinfo : EIATTR_EXIT_INSTR_OFFSETS
	.align		4
        /*0054*/ 	.byte	0x04, 0x1c
        /*0056*/ 	.short	(.L_8119 - .L_8118)


	//   ....[0]....
.L_8118:
        /*0058*/ 	.word	0x00000e20


	//   ....[1]....
        /*005c*/ 	.word	0x000024f0


	//   ....[2]....
        /*0060*/ 	.word	0x00002540


	//----- nvinfo : EIATTR_MAX_THREADS
	.align		4
.L_8119:
        /*0064*/ 	.byte	0x04, 0x05
        /*0066*/ 	.short	(.L_8121 - .L_8120)
.L_8120:
        /*0068*/ 	.word	0x00000080
        /*006c*/ 	.word	0x00000001
        /*0070*/ 	.word	0x00000001


	//----- nvinfo : EIATTR_CRS_STACK_SIZE
	.align		4
.L_8121:
        /*0074*/ 	.byte	0x04, 0x1e
        /*0076*/ 	.short	(.L_8123 - .L_8122)
.L_8122:
        /*0078*/ 	.word	0x00000000
.L_8123:


//--------------------- .nv.info._ZN2at6native29vectorized_elementwise_kernelILi4EZZZNS0_17expm1_kernel_cudaERNS_18TensorIteratorBaseEENKUlvE_clEvENKUlvE4_clEvEUlN3c104HalfEE_St5arrayIPcLm2EEEEviT0_T1_ --------------------------
	.section	.nv.info._ZN2at6native29vectorized_elementwise_kernelILi4EZZZNS0_17expm1_kernel_cudaERNS_18TensorIteratorBaseEENKUlvE_clEvENKUlvE4_clEvEUlN3c104HalfEE_St5arrayIPcLm2EEEEviT0_T1_,"",@"SHT_CUDA_INFO"
	.sectionflags	@""
	.align	4


	//----- nvinfo : EIATTR_CUDA_API_VERSION
	.align		4
        /*0000*/ 	.byte	0x04, 0x37
        /*0002*/ 	.short	(.L_8125 - .L_8124)
.L_8124:
        /*0004*/ 	.word	0x00000082


	//----- nvinfo : EIATTR_SW2861232_WAR
	.align		4
.L_8125:
        /*0008*/ 	.byte	0x01, 0x35
	.zero		2


	//----- nvinfo : EIATTR_PARAM_CBANK
	.align		4
        /*000c*/ 	.byte	0x04, 0x0a
        /*000e*/ 	.short	(.L_8127 - .L_8126)
	.align		4
.L_8126:
        /*0010*/ 	.word	index@(.nv.constant0._ZN2at6native29vectorized_elementwise_kernelILi4EZZZNS0_17expm1_kernel_cudaERNS_18TensorIteratorBaseEENKUlvE_clEvENKUlvE4_clEvEUlN3c104HalfEE_St5arrayIPcLm2EEEEviT0_T1_)
        /*0014*/ 	.short	0x0160
        /*0016*/ 	.short	0x0018


	//----- nvinfo : EIATTR_CBANK_PARAM_SIZE
	.align		4
.L_8127:
        /*0018*/ 	.byte	0x03, 0x19
        /*001a*/ 	.short	0x0018


	//----- nvinfo : EIATTR_KPARAM_INFO
	.align		4
        /*001c*/ 	.byte	0x04, 0x17
        /*001e*/ 	.short	(.L_8129 - .L_8128)
.L_8128:
        /*0020*/ 	.word	0x00000000
        /*0024*/ 	.short	0x0002
        /*0026*/ 	.short	0x0008
        /*0028*/ 	.byte	0x00, 0xf0, 0x41, 0x00


	//----- nvinfo : EIATTR_KPARAM_INFO
	.align		4
.L_8129:
        /*002c*/ 	.byte	0x04, 0x17
        /*002e*/ 	.short	(.L_8131 - .L_8130)
.L_8130:
        /*0030*/ 	.word	0x00000000
        /*0034*/ 	.short	0x0001
        /*0036*/ 	.short	0x0004
        /*0038*/ 	.byte	0x00, 0xf0, 0x05, 0x00


	//----- nvinfo : EIATTR_KPARAM_INFO
	.align		4
.L_8131:
        /*003c*/ 	.byte	0x04, 0x17
        /*003e*/ 	.short	(.L_8133 - .L_8132)
.L_8132:
        /*0040*/ 	.word	0x00000000
        /*0044*/ 	.short	0x0000
        /*0046*/ 	.short	0x0000
        /*0048*/ 	.byte	0x00, 0xf0, 0x11, 0x00


	//----- nvinfo : EIATTR_MAXREG_COUNT
	.align		4
.L_8133:
        /*004c*/ 	.byte	0x03, 0x1b
        /*004e*/ 	.short	0x00ff


	//----- nvinfo : EIATTR_MERCURY_ISA_VERSION
	.align		4
        /*0050*/ 	.byte	0x03, 0x5f
        /*0052*/ 	.short	0x0000


	//----- nvinfo : EIATTR_EXIT_INSTR_OFFSETS
	.align		4
        /*0054*/ 	.byte	0x04, 0x1c
        /*0056*/ 	.short	(.L_8135 - .L_8134)


	//   ....[0]....
.L_8134:
        /*0058*/ 	.word	0x00000de0


	//   ....[1]....
        /*005c*/ 	.word	0x000024b0


	//   ....[2]....
        /*0060*/ 	.word	0x00002500


	//----- nvinfo : EIATTR_MAX_THREADS
	.align		4
.L_8135:
        /*0064*/ 	.byte	0x04, 0x05
        /*0066*/ 	.short	(.L_8137 - .L_8136)
.L_8136:
        /*0068*/ 	.word	0x00000080
        /*006c*/ 	.word	0x00000001
        /*0070*/ 	.word	0x00000001


	//----- nvinfo : EIATTR_CRS_STACK_SIZE
	.align		4
.L_8137:
        /*0074*/ 	.byte	0x04, 0x1e
        /*0076*/ 	.short	(.L_8139 - .L_8138)
.L_8138:
        /*0078*/ 	.word	0x00000000
.L_8139:


//--------------------- .nv.info._ZN2at6native29vectorized_elementwise_kernelILi8EZZZNS0_17expm1_kernel_cudaERNS_18TensorIteratorBaseEENKUlvE_clEvENKUlvE4_clEvEUlN3c104HalfEE_St5arrayIPcLm2EEEEviT0_T1_ --------------------------
	.section	.nv.info._ZN2at6native29vectorized_elementwise_kernelILi8EZZZNS0_17expm1_kernel_cudaERNS_18TensorIteratorBaseEENKUlvE_clEvENKUlvE4_clEvEUlN3c104HalfEE_St5arrayIPcLm2EEEEviT0_T1_,"",@"SHT_CUDA_INFO"
	.sectionflags	@""
	.align	4


	//----- nvinfo : EIATTR_CUDA_API_VERSION
	.align		4
        /*0000*/ 	.byte	0x04, 0x37
        /*0002*/ 	.short	(.L_8141 - .L_8140)
.L_8140:
        /*0004*/ 	.word	0x00000082


	//----- nvinfo : EIATTR_SW2861232_WAR
	.align		4
.L_8141:
        /*0008*/ 	.byte	0x01, 0x35
	.zero		2


	//----- nvinfo : EIATTR_PARAM_CBANK
	.align		4
        /*000c*/ 	.byte	0x04, 0x0a
        /*000e*/ 	.short	(.L_8143 - .L_8142)
	.align		4
.L_8142:
        /*0010*/ 	.word	index@(.nv.constant0._ZN2at6native29vectorized_elementwise_kernelILi8EZZZNS0_17expm1_kernel_cudaERNS_18TensorIteratorBaseEENKUlvE_clEvENKUlvE4_clEvEUlN3c104HalfEE_St5arrayIPcLm2EEEEviT0_T1_)
        /*0014*/ 	.short	0x0160
        /*0016*/ 	.short	0x0018


	//----- nvinfo : EIATTR_CBANK_PARAM_SIZE
	.align		4
.L_8143:
        /*0018*/ 	.byte	0x03, 0x19
        /*001a*/ 	.short	0x0018


	//----- nvinfo : EIATTR_KPARAM_INFO
	.align		4
        /*001c*/ 	.byte	0x04, 0x17
        /*001e*/ 	.short	(.L_8145 - .L_8144)
.L_8144:
        /*0020*/ 	.word	0x00000000
        /*0024*/ 	.short	0x0002
        /*0026*/ 	.short	0x0008
        /*0028*/ 	.byte	0x00, 0xf0, 0x41, 0x00


	//----- nvinfo : EIATTR_KPARAM_INFO
	.align		4
.L_8145:
        /*002c*/ 	.byte	0x04, 0x17
        /*002e*/ 	.short	(.L_8147 - .L_8146)
.L_8146:
        /*0030*/ 	.word	0x00000000
        /*0034*/ 	.short	0x0001
        /*0036*/ 	.short	0x0004
        /*0038*/ 	.byte	0x00, 0xf0, 0x05, 0x00


	//----- nvinfo : EIATTR_KPARAM_INFO
	.align		4
.L_8147:
        /*003c*/ 	.byte	0x04, 0x17
        /*003e*/ 	.short	(.L_8149 - .L_8148)
.L_8148:
        /*0040*/ 	.word	0x00000000
        /*0044*/ 	.short	0x0000
        /*0046*/ 	.short	0x0000
        /*0048*/ 	.byte	0x00, 0xf0, 0x11, 0x00


	//----- nvinfo : EIATTR_MAXREG_COUNT
	.align		4
.L_8149:
        /*004c*/ 	.byte	0x03, 0x1b
        /*004e*/ 	.short	0x00ff


	//----- nvinfo : EIATTR_MERCURY_ISA_VERSION
	.align		4
        /*0050*/ 	.byte	0x03, 0x5f
        /*0052*/ 	.short	0x0000


	//----- nvinfo : EIATTR_EXIT_INSTR_OFFSETS
	.align		4
        /*0054*/ 	.byte	0x04, 0x1c
        /*0056*/ 	.short	(.L_8151 - .L_8150)


	//   ....[0]....
.L_8150:
        /*0058*/ 	.word	0x00000010


	//----- nvinfo : EIATTR_MAX_THREADS
	.align		4
.L_8151:
        /*005c*/ 	.byte	0x04, 0x05
        /*005e*/ 	.short	(.L_8153 - .L_8152)
.L_8152:
        /*0060*/ 	.word	0x00000080
        /*0064*/ 	.word	0x00000001
        /*0068*/ 	.word	0x00000001
.L_8153:


//--------------------- .nv.info._ZN2at6native18elementwise_kernelILi128ELi4EZNS0_15gpu_kernel_implIZZZNS0_17expm1_kernel_cudaERNS_18TensorIteratorBaseEENKUlvE_clEvENKUlvE3_clEvEUlN3c108BFloat16EE_EEvS4_RKT_EUliE_EEviT1_ --------------------------
	.section	.nv.info._ZN2at6native18elementwise_kernelILi128ELi4EZNS0_15gpu_kernel_implIZZZNS0_17expm1_kernel_cudaERNS_18TensorIteratorBaseEENKUlvE_clEvENKUlvE3_clEvEUlN3c108BFloat16EE_EEvS4_RKT_EUliE_EEviT1_,"",@"SHT_CUDA_INFO"
	.sectionflags	@""
	.align	4


	//----- nvinfo : EIATTR_CUDA_API_VERSION
	.align		4
        /*0000*/ 	.byte	0x04, 0x37
        /*0002*/ 	.short	(.L_8155 - .L_8154)
.L_8154:
        /*0004*/ 	.word	0x00000082


	//----- nvinfo : EIATTR_SW2861232_WAR
	.align		4
.L_8155:
        /*0008*/ 	.byte	0x01, 0x35
	.zero		2


	//----- nvinfo : EIATTR_PARAM_CBANK
	.align		4
        /*000c*/ 	.byte	0x04, 0x0a
        /*000e*/ 	.short	(.L_8157 - .L_8156)
	.align		4
.L_8156:
        /*0010*/ 	.word	index@(.nv.constant0._ZN2at6native18elementwise_kernelILi128ELi4EZNS0_15gpu_kernel_implIZZZNS0_17expm1_kernel_cudaERNS_18TensorIteratorBaseEENKUlvE_clEvENKUlvE3_clEvEUlN3c108BFloat16EE_EEvS4_RKT_EUliE_EEviT1_)
        /*0014*/ 	.short	0x0160
        /*0016*/ 	.short	0x0220


	//----- nvinfo : EIATTR_CBANK_PARAM_SIZE
	.align		4
.L_8157:
        /*0018*/ 	.byte	0x03, 0x19
        /*001a*/ 	.short	0x0220


	//----- nvinfo : EIATTR_KPARAM_INFO
	.align		4
        /*001c*/ 	.byte	0x04, 0x17
        /*001e*/ 	.short	(.L_8159 - .L_8158)
.L_8158:
        /*0020*/ 	.word	0x00000000
        /*0024*/ 	.short	0x0001
        /*0026*/ 	.short	0x0008
        /*0028*/ 	.byte	0x00, 0xf0, 0x61, 0x08


	//----- nvinfo : EIATTR_KPARAM_INFO
	.align		4
.L_8159:
        /*002c*/ 	.byte	0x04, 0x17
        /*002e*/ 	.short	(.L_8161 - .L_8160)
.L_8160:
        /*0030*/ 	.word	0x00000000
        /*0034*/ 	.short	0x0000
        /*0036*/ 	.short	0x0000
        /*0038*/ 	.byte	0x00, 0xf0, 0x11, 0x00


	//----- nvinfo : EIATTR_MAXREG_COUNT
	.align		4
.L_8161:
        /*003c*/ 	.byte	0x03, 0x1b
        /*003e*/ 	.short	0x0080


	//----- nvinfo : EIATTR_EXTERNS
	.align		4
        /*0040*/ 	.byte	0x04, 0x0f
        /*0042*/ 	.short	(.L_8163 - .L_8162)


	//   ....[0]....
	.align		4
.L_8162:
        /*0044*/ 	.word	index@(__assertfail)


	//----- nvinfo : EIATTR_MERCURY_ISA_VERSION
	.align		4
.L_8163:
        /*0048*/ 	.byte	0x03, 0x5f
        /*004a*/ 	.short	0x0000


	//----- nvinfo : EIATTR_SYSCALL_OFFSETS
	.align		4
        /*004c*/ 	.byte	0x04, 0x46
        /*004e*/ 	.short	(.L_8165 - .L_8164)


	//   ....[0]....
.L_8164:
        /*0050*/ 	.word	0x00001df0


	//   ....[1]....
        /*0054*/ 	.word	0x00002f30


	//   ....[2]....
        /*0058*/ 	.word	0x00004d70


	//   ....[3]....
        /*005c*/ 	.word	0x00005eb0


	//   ....[4]....
        /*0060*/ 	.word	0x00007cc0


	//   ....[5]....
        /*0064*/ 	.word	0x00008e00


	//   ....[6]....
        /*0068*/ 	.word	0x0000ac20


	//   ....[7]....
        /*006c*/ 	.word	0x0000bd60


	//----- nvinfo : EIATTR_EXIT_INSTR_OFFSETS
	.align		4
.L_8165:
        /*0070*/ 	.byte	0x04, 0x1c
        /*0072*/ 	.short	(.L_8167 - .L_8166)


	//   ....[0]....
.L_8166:
        /*0074*/ 	.word	0x00008ec0


	//   ....[1]....
        /*0078*/ 	.word	0x0000af60


	//   ....[2]....
        /*007c*/ 	.word	0x0000afa0


	//   ....[3]....
        /*0080*/ 	.word	0x0000b040


	//   ....[4]....
        /*0084*/ 	.word	0x0000b080


	//   ....[5]....
        /*0088*/ 	.word	0x0000b0c0


	//   ....[6]....
        /*008c*/ 	.word	0x0000b150


	//   ....[7]....
        /*0090*/ 	.word	0x0000b190


	//   ....[8]....
        /*0094*/ 	.word	0x0000b230


	//   ....[9]....
        /*0098*/ 	.word	0x0000b280


	//   ....[10]....
        /*009c*/ 	.word	0x0000b2d0


	//   ....[11]....
        /*00a0*/ 	.word	0x0000b3a0


	//   ....[12]....
        /*00a4*/ 	.word	0x0000b400


	//   ....[13]....
        /*00a8*/ 	.word	0x0000b590


	//   ....[14]....
        /*00ac*/ 	.word	0x0000b6f0


	//   ....[15]....
        /*00b0*/ 	.word	0x0000b710


	//   ....[16]....
        /*00b4*/ 	.word	0x0000b7d0


	//   ....[17]....
        /*00b8*/ 	.word	0x0000b950


	//   ....[18]....
        /*00bc*/ 	.word	0x0000bad0


	//   ....[19]....
        /*00c0*/ 	.word	0x0000bc30


	//   ....[20]....
        /*00c4*/ 	.word	0x0000bd70


	//   ....[21]....
        /*00c8*/ 	.word	0x0000bdb0


	//   ....[22]....
        /*00cc*/ 	.word	0x0000bdf0


	//----- nvinfo : EIATTR_MAX_THREADS
	.align		4
.L_8167:
        /*00d0*/ 	.byte	0x04, 0x05
        /*00d2*/ 	.short	(.L_8169 - .L_8168)
.L_8168:
        /*00d4*/ 	.word	0x00000080
        /*00d8*/ 	.word	0x00000001
        /*00dc*/ 	.word	0x00000001


	//----- nvinfo : EIATTR_CRS_STACK_SIZE
	.align		4
.L_8169:
        /*00e0*/ 	.byte	0x04, 0x1e
        /*00e2*/ 	.short	(.L_8171 - .L_8170)
.L_8170:
        /*00e4*/ 	.word	0x00000000
.L_8171:


//--------------------- .nv.info._ZN2at6native27unrolled_elementwise_kernelIZZZNS0_17expm1_kernel_cudaERNS_18TensorIteratorBaseEENKUlvE_clEvENKUlvE3_clEvEUlN3c108BFloat16EE_St5arrayIPcLm2EELi4E23TrivialOffsetCalculatorILi1EjESD_NS0_6memory12LoadWithCastILi1EEENSE_13StoreWithCastILi1EEEEEviT_T0_T2_T3_T4_T5_ --------------------------
	.section	.nv.info._ZN2at6native27unrolled_elementwise_kernelIZZZNS0_17expm1_kernel_cudaERNS_18TensorIteratorBaseEENKUlvE_clEvENKUlvE3_clEvEUlN3c108BFloat16EE_St5arrayIPcLm2EELi4E23TrivialOffsetCalculatorILi1EjESD_NS0_6memory12LoadWithCastILi1EEENSE_13StoreWithCastILi1EEEEEviT_T0_T2_T3_T4_T5_,"",@"SHT_CUDA_INFO"
	.sectionflags	@""
	.align	4


	//----- nvinfo : EIATTR_CUDA_API_VERSION
	.align		4
        /*0000*/ 	.byte	0x04, 0x37
        /*0002*/ 	.short	(.L_8173 - .L_8172)
.L_8172:
        /*0004*/ 	.word	0x00000082


	//----- nvinfo : EIATTR_SW2861232_WAR
	.align		4
.L_8173:
        /*0008*/ 	.byte	0x01, 0x35
	.zero		2


	//----- nvinfo : EIATTR_PARAM_CBANK
	.align		4
        /*000c*/ 	.byte	0x04, 0x0a
        /*000e*/ 	.short	(.L_8175 - .L_8174)
	.align		4
.L_8174:
        /*0010*/ 	.word	index@(.nv.constant0._ZN2at6native27unrolled_elementwise_kernelIZZZNS0_17expm1_kernel_cudaERNS_18TensorIteratorBaseEENKUlvE_clEvENKUlvE3_clEvEUlN3c108BFloat16EE_St5arrayIPcLm2EELi4E23TrivialOffsetCalculatorILi1EjESD_NS0_6memory12LoadWithCastILi1EEENSE_13StoreWithCastILi1EEEEEviT_T0_T2_T3_T4_T5_)
        /*0014*/ 	.short	0x0160
        /*0016*/ 	.short	0x002c


	//----- nvinfo : EIATTR_CBANK_PARAM_SIZE
	.align		4
.L_8175:
        /*0018*/ 	.byte	0x03, 0x19
        /*001a*/ 	.short	0x002c


	//----- nvinfo : EIATTR_KPARAM_INFO
	.align		4
        /*001c*/ 	.byte	0x04, 0x17
        /*001e*/ 	.short	(.L_8177 - .L_8176)
.L_8176:
        /*0020*/ 	.word	0x00000000
        /*0024*/ 	.short	0x0006
        /*0026*/ 	.short	0x0024
        /*0028*/ 	.byte	0x00, 0xf0, 0x21, 0x00


	//----- nvinfo : EIATTR_KPARAM_INFO
	.align		4
.L_8177:
        /*002c*/ 	.byte	0x04, 0x17
        /*002e*/ 	.short	(.L_8179 - .L_8178)
.L_8178:
        /*0030*/ 	.word	0x00000000
        /*0034*/ 	.short	0x0005
        /*0036*/ 	.short	0x001c
        /*0038*/ 	.byte	0x00, 0xf0, 0x21, 0x00


	//----- nvinfo : EIATTR_KPARAM_INFO
	.align		4
.L_8179:
        /*003c*/ 	.byte	0x04, 0x17
        /*003e*/ 	.short	(.L_8181 - .L_8180)
.L_8180:
        /*0040*/ 	.word	0x00000000
        /*0044*/ 	.short	0x0004
        /*0046*/ 	.short	0x0019
        /*0048*/ 	.byte	0x00, 0xf0, 0x05, 0x00


	//----- nvinfo : EIATTR_KPARAM_INFO
	.align		4
.L_8181:
        /*004c*/ 	.byte	0x04, 0x17
        /*004e*/ 	.short	(.L_8183 - .L_8182)
.L_8182:
        /*0050*/ 	.word	0x00000000
        /*0054*/ 	.short	0x0003
        /*0056*/ 	.short	0x0018
        /*0058*/ 	.byte	0x00, 0xf0, 0x05, 0x00


	//----- nvinfo : EIATTR_KPARAM_INFO
	.align		4
.L_8183:
        /*005c*/ 	.byte	0x04, 0x17
        /*005e*/ 	.short	(.L_8185 - .L_8184)
.L_8184:
        /*0060*/ 	.word	0x00000000
        /*0064*/ 	.short	0x0002
        /*0066*/ 	.short	0x0008
        /*0068*/ 	.byte	0x00, 0xf0, 0x41, 0x00


	//----- nvinfo : EIATTR_KPARAM_INFO
	.align		4
.L_8185:
        /*006c*/ 	.byte	0x04, 0x17
        /*006e*/ 	.short	(.L_8187 - .L_8186)
.L_8186:
        /*0070*/ 	.word	0x00000000
        /*0074*/ 	.short	0x0001
        /*0076*/ 	.short	0x0004
        /*0078*/ 	.byte	0x00, 0xf0, 0x05, 0x00


	//----- nvinfo : EIATTR_KPARAM_INFO
	.align		4
.L_8187:
        /*007c*/ 	.byte	0x04, 0x17
        /*007e*/ 	.short	(.L_8189 - .L_8188)
.L_8188:
        /*0080*/ 	.word	0x00000000
        /*0084*/ 	.short	0x0000
        /*0086*/ 	.short	0x0000
        /*0088*/ 	.byte	0x00, 0xf0, 0x11, 0x00


	//----- nvinfo : EIATTR_MAXREG_COUNT
	.align		4
.L_8189:
        /*008c*/ 	.byte	0x03, 0x1b
        /*008e*/ 	.short	0x00ff


	//----- nvinfo : EIATTR_EXTERNS
	.align		4
        /*0090*/ 	.byte	0x04, 0x0f
        /*0092*/ 	.short	(.L_8191 - .L_8190)


	//   ....[0]....
	.align		4
.L_8190:
        /*0094*/ 	.word	index@(__assertfail)


	//----- nvinfo : EIATTR_MERCURY_ISA_VERSION
	.align		4
.L_8191:
        /*0098*/ 	.byte	0x03, 0x5f
        /*009a*/ 	.short	0x0000


	//----- nvinfo : EIATTR_SYSCALL_OFFSETS
	.align		4
        /*009c*/ 	.byte	0x04, 0x46
        /*009e*/ 	.short	(.L_8193 - .L_8192)


	//   ....[0]....
.L_8192:
        /*00a0*/ 	.word	0x000010a0


	//   ....[1]....
        /*00a4*/ 	.word	0x000021a0


	//   ....[2]....
        /*00a8*/ 	.word	0x000032b0


	//   ....[3]....
        /*00ac*/ 	.word	0x00004390


	//   ....[4]....
        /*00b0*/ 	.word	0x00005ce0


	//   ....[5]....
        /*00b4*/ 	.word	0x00006d10


	//   ....[6]....
        /*00b8*/ 	.word	0x00007d00


	//   ....[7]....
        /*00bc*/ 	.word	0x00008cf0


	//----- nvinfo : EIATTR_EXIT_INSTR_OFFSETS
	.align		4
.L_8193:
        /*00c0*/ 	.byte	0x04, 0x1c
        /*00c2*/ 	.short	(.L_8195 - .L_8194)


	//   ....[0]....
.L_8194:
        /*00c4*/ 	.word	0x00007dc0


	//   ....[1]....
        /*00c8*/ 	.word	0x00007ef0


	//   ....[2]....
        /*00cc*/ 	.word	0x00007f30


	//   ....[3]....
        /*00d0*/ 	.word	0x00007fd0


	//   ....[4]....
        /*00d4*/ 	.word	0x00008010


	//   ....[5]....
        /*00d8*/ 	.word	0x00008050


	//   ....[6]....
        /*00dc*/ 	.word	0x000080e0


	//   ....[7]....
        /*00e0*/ 	.word	0x00008120


	//   ....[8]....
        /*00e4*/ 	.word	0x000081c0


	//   ....[9]....
        /*00e8*/ 	.word	0x00008210


	//   ....[10]....
        /*00ec*/ 	.word	0x00008260


	//   ....[11]....
        /*00f0*/ 	.word	0x00008330


	//   ....[12]....
        /*00f4*/ 	.word	0x00008390


	//   ....[13]....
        /*00f8*/ 	.word	0x00008520


	//   ....[14]....
        /*00fc*/ 	.word	0x00008680


	//   ....[15]....
        /*0100*/ 	.word	0x000086a0


	//   ....[16]....
        /*0104*/ 	.word	0x00008760


	//   ....[17]....
        /*0108*/ 	.word	0x000088e0


	//   ....[18]....
        /*010c*/ 	.word	0x00008a60


	//   ....[19]....
        /*0110*/ 	.word	0x00008bc0


	//   ....[20]....
        /*0114*/ 	.word	0x00008d00


	//   ....[21]....
        /*0118*/ 	.word	0x00008d40


	//   ....[22]....
        /*011c*/ 	.word	0x00008d80


	//----- nvinfo : EIATTR_MAX_THREADS
	.align		4
.L_8195:
        /*0120*/ 	.byte	0x04, 0x05
        /*0122*/ 	.short	(.L_8197 - .L_8196)
.L_8196:
        /*0124*/ 	.word	0x00000080
        /*0128*/ 	.word	0x00000001
        /*012c*/ 	.word	0x00000001


	//----- nvinfo : EIATTR_CRS_STACK_SIZE
	.align		4
.L_8197:
        /*0130*/ 	.byte	0x04, 0x1e
        /*0132*/ 	.short	(.L_8199 - .L_8198)
.L_8198:
        /*0134*/ 	.word	0x00000000
.L_8199:


//--------------------- .nv.info._ZN2at6native18elementwise_kernelILi128ELi4EZNS0_22gpu_kernel_impl_nocastIZZZNS0_17expm1_kernel_cudaERNS_18TensorIteratorBaseEENKUlvE_clEvENKUlvE3_clEvEUlN3c108BFloat16EE_EEvS4_RKT_EUliE_EEviT1_ --------------------------
	.section	.nv.info._ZN2at6native18elementwise_kernelILi128ELi4EZNS0_22gpu_kernel_impl_nocastIZZZNS0_17expm1_kernel_cudaERNS_18TensorIteratorBaseEENKUlvE_clEvENKUlvE3_clEvEUlN3c108BFloat16EE_EEvS4_RKT_EUliE_EEviT1_,"",@"SHT_CUDA_INFO"
	.sectionflags	@""
	.align	4


	//----- nvinfo : EIATTR_CUDA_API_VERSION
	.align		4
        /*0000*/ 	.byte	0x04, 0x37
        /*0002*/ 	.short	(.L_8201 - .L_8200)
.L_8200:
        /*0004*/ 	.word	0x00000082


	//----- nvinfo : EIATTR_SW2861232_WAR
	.align		4
.L_8201:
        /*0008*/ 	.byte	0x01, 0x35
	.zero		2


	//----- nvinfo : EIATTR_PARAM_CBANK
	.align		4
        /*000c*/ 	.byte	0x04, 0x0a
        /*000e*/ 	.short	(.L_8203 - .L_8202)
	.align		4
.L_8202:
        /*0010*/ 	.word	index@(.nv.constant0._ZN2at6native18elementwise_kernelILi128ELi4EZNS0_22gpu_kernel_impl_nocastIZZZNS0_17expm1_kernel_cudaERNS_18TensorIteratorBaseEENKUlvE_clEvENKUlvE3_clEvEUlN3c108BFloat16EE_EEvS4_RKT_EUliE_EEviT1_)
        /*0014*/ 	.short	0x0160
        /*0016*/ 	.short	0x0220


	//----- nvinfo : EIATTR_CBANK_PARAM_SIZE
	.align		4
.L_8203:
        /*0018*/ 	.byte	0x03, 0x19
        /*001a*/ 	.short	0x0220


	//----- nvinfo : EIATTR_KPARAM_INFO
	.align		4
        /*001c*/ 	.byte	0x04, 0x17
        /*001e*/ 	.short	(.L_8205 - .L_8204)
.L_8204:
        /*0020*/ 	.word	0x00000000
        /*0024*/ 	.short	0x0001
        /*0026*/ 	.short	0x0008
        /*0028*/ 	.byte	0x00, 0xf0, 0x61, 0x08


	//----- nvinfo : EIATTR_KPARAM_INFO
	.align		4
.L_8205:
        /*002c*/ 	.byte	0x04, 0x17
        /*002e*/ 	.short	(.L_8207 - .L_8206)
.L_8206:
        /*0030*/ 	.word	0x00000000
        /*0034*/ 	.short	0x0000
        /*0036*/ 	.short	0x0000
        /*0038*/ 	.byte	0x00, 0xf0, 0x11, 0x00


	//----- nvinfo : EIATTR_MAXREG_COUNT
	.align		4
.L_8207:
        /*003c*/ 	.byte	0x03, 0x1b
        /*003e*/ 	.short	0x0080


	//----- nvinfo : EIATTR_MERCURY_ISA_VERSION
	.align		4
        /*0040*/ 	.byte	0x03, 0x5f
        /*0042*/ 	.short	0x0000


	//----- nvinfo : EIATTR_EXIT_INSTR_OFFSETS
	.align		4
        /*0044*/ 	.byte	0x04, 0x1c
        /*0046*/ 	.short	(.L_8209 - .L_8208)


	//   ....[0]....
.L_8208:
        /*0048*/ 	.word	0x000031f0


	//   ....[1]....
        /*004c*/ 	.word	0x00004240


	//----- nvinfo : EIATTR_MAX_THREADS
	.align		4
.L_8209:
        /*0050*/ 	.byte	0x04, 0x05
        /*0052*/ 	.short	(.L_8211 - .L_8210)
.L_8210:
        /*0054*/ 	.word	0x00000080
        /*0058*/ 	.word	0x00000001
        /*005c*/ 	.word	0x00000001


	//----- nvinfo : EIATTR_CRS_STACK_SIZE
	.align		4
.L_8211:
        /*0060*/ 	.byte	0x04, 0x1e
        /*0062*/ 	.short	(.L_8213 - .L_8212)
.L_8212:
        /*0064*/ 	.word	0x00000000
.L_8213:


//--------------------- .nv.info._ZN2at6native27unrolled_elementwise_kernelIZZZNS0_17expm1_kernel_cudaERNS_18TensorIteratorBaseEENKUlvE_clEvENKUlvE3_clEvEUlN3c108BFloat16EE_St5arrayIPcLm2EELi4E23TrivialOffsetCalculatorILi1EjESD_NS0_6memory15LoadWithoutCastENSE_16StoreWithoutCastEEEviT_T0_T2_T3_T4_T5_ --------------------------
	.section	.nv.info._ZN2at6native27unrolled_elementwise_kernelIZZZNS0_17expm1_kernel_cudaERNS_18TensorIteratorBaseEENKUlvE_clEvENKUlvE3_clEvEUlN3c108BFloat16EE_St5arrayIPcLm2EELi4E23TrivialOffsetCalculatorILi1EjESD_NS0_6memory15LoadWithoutCastENSE_16StoreWithoutCastEEEviT_T0_T2_T3_T4_T5_,"",@"SHT_CUDA_INFO"
	.sectionflags	@""
	.align	4


	//----- nvinfo : EIATTR_CUDA_API_VERSION
	.align		4
        /*0000*/ 	.byte	0x04, 0x37
        /*0002*/ 	.short	(.L_8215 - .L_8214)
.L_8214:
        /*0004*/ 	.word	0x00000082


	//----- nvinfo : EIATTR_SW2861232_WAR
	.align		4
.L_8215:
        /*0008*/ 	.byte	0x01, 0x35
	.zero		2


	//----- nvinfo : EIATTR_PARAM_CBANK
	.align		4
        /*000c*/ 	.byte	0x04, 0x0a
        /*000e*/ 	.short	(.L_8217 - .L_8216)
	.align		4
.L_8216:
        /*0010*/ 	.word	index@(.nv.constant0._ZN2at6native27unrolled_elementwise_kernelIZZZNS0_17expm1_kernel_cudaERNS_18TensorIteratorBaseEENKUlvE_clEvENKUlvE3_clEvEUlN3c108BFloat16EE_St5arrayIPcLm2EELi4E23TrivialOffsetCalculatorILi1EjESD_NS0_6memory15LoadWithoutCastENSE_16StoreWithoutCastEEEviT_T0_T2_T3_T4_T5_)
        /*0014*/ 	.short	0x0160
        /*0016*/ 	.short	0x001c


	//----- nvinfo : EIATTR_CBANK_PARAM_SIZE
	.align		4
.L_8217:
        /*0018*/ 	.byte	0x03, 0x19
        /*001a*/ 	.short	0x001c


	//----- nvinfo : EIATTR_KPARAM_INFO
	.align		4
        /*001c*/ 	.byte	0x04, 0x17
        /*001e*/ 	.short	(.L_8219 - .L_8218)
.L_8218:
        /*0020*/ 	.word	0x00000000
        /*0024*/ 	.short	0x0006
        /*0026*/ 	.short	0x001b
        /*0028*/ 	.byte	0x00, 0xf0, 0x05, 0x00


	//----- nvinfo : EIATTR_KPARAM_INFO
	.align		4
.L_8219:
        /*002c*/ 	.byte	0x04, 0x17
        /*002e*/ 	.short	(.L_8221 - .L_8220)
.L_8220:
        /*0030*/ 	.word	0x00000000
        /*0034*/ 	.short	0x0005
        /*0036*/ 	.short	0x001a
        /*0038*/ 	.byte	0x00, 0xf0, 0x05, 0x00


	//----- nvinfo : EIATTR_KPARAM_INFO
	.align		4
.L_8221:
        /*003c*/ 	.byte	0x04, 0x17
        /*003e*/ 	.short	(.L_8223 - .L_8222)
.L_8222:
        /*0040*/ 	.word	0x00000000
        /*0044*/ 	.short	0x0004
        /*0046*/ 	.short	0x0019
        /*0048*/ 	.byte	0x00, 0xf0, 0x05, 0x00


	//----- nvinfo : EIATTR_KPARAM_INFO
	.align		4
.L_8223:
        /*004c*/ 	.byte	0x04, 0x17
        /*004e*/ 	.short	(.L_8225 - .L_8224)
.L_8224:
        /*0050*/ 	.word	0x00000000
        /*0054*/ 	.short	0x0003
        /*0056*/ 	.short	0x0018
        /*0058*/ 	.byte	0x00, 0xf0, 0x05, 0x00


	//----- nvinfo : EIATTR_KPARAM_INFO
	.align		4
.L_8225:
        /*005c*/ 	.byte	0x04, 0x17
        /*005e*/ 	.short	(.L_8227 - .L_8226)
.L_8226:
        /*0060*/ 	.word	0x00000000
        /*0064*/ 	.short	0x0002
        /*0066*/ 	.short	0x0008
        /*0068*/ 	.byte	0x00, 0xf0, 0x41, 0x00


	//----- nvinfo : EIATTR_KPARAM_INFO
	.align		4
.L_8227:
        /*006c*/ 	.byte	0x04, 0x17
        /*006e*/ 	.short	(.L_8229 - .L_8228)
.L_8228:
        /*0070*/ 	.word	0x00000000
        /*0074*/ 	.short	0x0001
        /*0076*/ 	.short	0x0004
        /*0078*/ 	.byte	0x00, 0xf0, 0x05, 0x00


	//----- nvinfo : EIATTR_KPARAM_INFO
	.align		4
.L_8229:
        /*007c*/ 	.byte	0x04, 0x17
        /*007e*/ 	.short	(.L_8231 - .L_8230)
.L_8230:
        /*0080*/ 	.word	0x00000000
        /*0084*/ 	.short	0x0000
        /*0086*/ 	.short	0x0000
        /*0088*/ 	.byte	0x00, 0xf0, 0x11, 0x00


	//----- nvinfo : EIATTR_MAXREG_COUNT
	.align		4
.L_8231:
        /*008c*/ 	.byte	0x03, 0x1b
        /*008e*/ 	.short	0x00ff


	//----- nvinfo : EIATTR_MERCURY_ISA_VERSION
	.align		4
        /*0090*/ 	.byte	0x03, 0x5f
        /*0092*/ 	.short	0x0000


	//----- nvinfo : EIATTR_EXIT_INSTR_OFFSETS
	.align		4
        /*0094*/ 	.byte	0x04, 0x1c
        /*0096*/ 	.short	(.L_8233 - .L_8232)


	//   ....[0]....
.L_8232:
        /*0098*/ 	.word	0x00000b60


	//   ....[1]....
        /*009c*/ 	.word	0x00000bb0


	//----- nvinfo : EIATTR_MAX_THREADS
	.align		4
.L_8233:
        /*00a0*/ 	.byte	0x04, 0x05
        /*00a2*/ 	.short	(.L_8235 - .L_8234)
.L_8234:
        /*00a4*/ 	.word	0x00000080
        /*00a8*/ 	.word	0x00000001
        /*00ac*/ 	.word	0x00000001


	//----- nvinfo : EIATTR_CRS_STACK_SIZE
	.align		4
.L_8235:
        /*00b0*/ 	.byte	0x04, 0x1e
        /*00b2*/ 	.short	(.L_8237 - .L_8236)
.L_8236:
        /*00b4*/ 	.word	0x00000000
.L_8237:


//--------------------- .nv.info._ZN2at6native29vectorized_elementwise_kernelILi2EZZZNS0_17expm1_kernel_cudaERNS_18TensorIteratorBaseEENKUlvE_clEvENKUlvE3_clEvEUlN3c108BFloat16EE_St5arrayIPcLm2EEEEviT0_T1_ --------------------------
	.section	.nv.info._ZN2at6native29vectorized_elementwise_kernelILi2EZZZNS0_17expm1_kernel_cudaERNS_18TensorIteratorBaseEENKUlvE_clEvENKUlvE3_clEvEUlN3c108BFloat16EE_St5arrayIPcLm2EEEEviT0_T1_,"",@"SHT_CUDA_INFO"
	.sectionflags	@""
	.align	4


	//----- nvinfo : EIATTR_CUDA_API_VERSION
	.align		4
        /*0000*/ 	.byte	0x04, 0x37
        /*0002*/ 	.short	(.L_8239 - .L_8238)
.L_8238:
        /*0004*/ 	.word	0x00000082


	//----- nvinfo : EIATTR_SW2861232_WAR
	.align		4
.L_8239:
        /*0008*/ 	.byte	0x01, 0x35
	.zero		2


	//----- nvinfo : EIATTR_PARAM_CBANK
	.align		4
        /*000c*/ 	.byte	0x04, 0x0a
        /*000e*/ 	.short	(.L_8241 - .L_8240)
	.align		4
.L_8240:
        /*0010*/ 	.word	index@(.nv.constant0._ZN2at6native29vectorized_elementwise_kernelILi2EZZZNS0_17expm1_kernel_cudaERNS_18TensorIteratorBaseEENKUlvE_clEvENKUlvE3_clEvEUlN3c108BFloat16EE_St5arrayIPcLm2EEEEviT0_T1_)
        /*0014*/ 	.short	0x0160
        /*0016*/ 	.short	0x0018


	//----- nvinfo : EIATTR_CBANK_PARAM_SIZE
	.align		4
.L_8241:
        /*0018*/ 	.byte	0x03, 0x19
        /*001a*/ 	.short	0x0018


	//----- nvinfo : EIATTR_KPARAM_INFO
	.align		4
        /*001c*/ 	.byte	0x04, 0x17
        /*001e*/ 	.short	(.L_8243 - .L_8242)
.L_8242:
        /*0020*/ 	.word	0x00000000
        /*0024*/ 	.short	0x0002
        /*0026*/ 	.short	0x0008
        /*0028*/ 	.byte	0x00, 0xf0, 0x41, 0x00


	//----- nvinfo : EIATTR_KPARAM_INFO
	.align		4
.L_8243:
        /*002c*/ 	.byte	0x04, 0x17
        /*002e*/ 	.short	(.L_8245 - .L_8244)
.L_8244:
        /*0030*/ 	.word	0x00000000
        /*0034*/ 	.short	0x0001
        /*0036*/ 	.short	0x0004
        /*0038*/ 	.byte	0x00, 0xf0, 0x05, 0x00


	//----- nvinfo : EIATTR_KPARAM_INFO
	.align		4
.L_8245:
        /*003c*/ 	.byte	0x04, 0x17
        /*003e*/ 	.short	(.L_8247 - .L_8246)
.L_8246:
        /*0040*/ 	.word	0x00000000
        /*0044*/ 	.short	0x0000
        /*0046*/ 	.short	0x0000
        /*0048*/ 	.byte	0x00, 0xf0, 0x11, 0x00


	//----- nvinfo : EIATTR_MAXREG_COUNT
	.align		4
.L_8247:
        /*004c*/ 	.byte	0x03, 0x1b
        /*004e*/ 	.short	0x00ff


	//----- nvinfo : EIATTR_MERCURY_ISA_VERSION
	.align		4
        /*0050*/ 	.byte	0x03, 0x5f
        /*0052*/ 	.short	0x0000


	//----- nvinfo : EIATTR_EXIT_INSTR_OFFSETS
	.align		4
        /*0054*/ 	.byte	0x04, 0x1c
        /*0056*/ 	.short	(.L_8249 - .L_8248)


	//   ....[0]....
.L_8248:
        /*0058*/ 	.word	0x00000e20


	//   ....[1]....
        /*005c*/ 	.word	0x000024f0


	//   ....[2]....
        /*0060*/ 	.word	0x00002540


	//----- nvinfo : EIATTR_MAX_THREADS
	.align		4
.L_8249:
        /*0064*/ 	.byte	0x04, 0x05
        /*0066*/ 	.short	(.L_8251 - .L_8250)
.L_8250:
        /*0068*/ 	.word	0x00000080
        /*006c*/ 	.word	0x00000001
        /*0070*/ 	.word	0x00000001


	//----- nvinfo : EIATTR_CRS_STACK_SIZE
	.align		4
.L_8251:
        /*0074*/ 	.byte	0x04, 0x1e
        /*0076*/ 	.short	(.L_8253 - .L_8252)
.L_8252:
        /*0078*/ 	.word	0x00000000
.L_8253:


//--------------------- .nv.info._ZN2at6native29vectorized_elementwise_kernelILi4EZZZNS0_17expm1_kernel_cudaERNS_18TensorIteratorBaseEENKUlvE_clEvENKUlvE3_clEvEUlN3c108BFloat16EE_St5arrayIPcLm2EEEEviT0_T1_ --------------------------
	.section	.nv.info._ZN2at6native29vectorized_elementwise_kernelILi4EZZZNS0_17expm1_kernel_cudaERNS_18TensorIteratorBaseEENKUlvE_clEvENKUlvE3_clEvEUlN3c108BFloat16EE_St5arrayIPcLm2EEEEviT0_T1_,"",@"SHT_CUDA_INFO"
	.sectionflags	@""
	.align	4


	//----- nvinfo : EIATTR_CUDA_API_VERSION
	.align		4
        /*0000*/ 	.byte	0x04, 0x37
        /*0002*/ 	.short	(.L_8255 - .L_8254)
.L_8254:
        /*0004*/ 	.word	0x00000082


	//----- nvinfo : EIATTR_SW2861232_WAR
	.align		4
.L_8255:
        /*0008*/ 	.byte	0x01, 0x35
	.zero		2


	//----- nvinfo : EIATTR_PARAM_CBANK
	.align		4
        /*000c*/ 	.byte	0x04, 0x0a
        /*000e*/ 	.short	(.L_8257 - .L_8256)
	.align		4
.L_8256:
        /*0010*/ 	.word	index@(.nv.constant0._ZN2at6native29vectorized_elementwise_kernelILi4EZZZNS0_17expm1_kernel_cudaERNS_18TensorIteratorBaseEENKUlvE_clEvENKUlvE3_clEvEUlN3c108BFloat16EE_St5arrayIPcLm2EEEEviT0_T1_)
        /*0014*/ 	.short	0x0160
        /*0016*/ 	.short	0x0018


	//----- nvinfo : EIATTR_CBANK_PARAM_SIZE
	.align		4
.L_8257:
        /*0018*/ 	.byte	0x03, 0x19
        /*001a*/ 	.short	0x0018


	//----- nvinfo : EIATTR_KPARAM_INFO
	.align		4
        /*001c*/ 	.byte	0x04, 0x17
        /*001e*/ 	.short	(.L_8259 - .L_8258)
.L_8258:
        /*0020*/ 	.word	0x00000000
        /*0024*/ 	.short	0x0002
        /*0026*/ 	.short	0x0008
        /*0028*/ 	.byte	0x00, 0xf0, 0x41, 0x00


	//----- nvinfo : EIATTR_KPARAM_INFO
	.align		4
.L_8259:
        /*002c*/ 	.byte	0x04, 0x17
        /*002e*/ 	.short	(.L_8261 - .L_8260)
.L_8260:
        /*0030*/ 	.word	0x00000000
        /*0034*/ 	.short	0x0001
        /*0036*/ 	.short	0x0004
        /*0038*/ 	.byte	0x00, 0xf0, 0x05, 0x00


	//----- nvinfo : EIATTR_KPARAM_INFO
	.align		4
.L_8261:
        /*003c*/ 	.byte	0x04, 0x17
        /*003e*/ 	.short	(.L_8263 - .L_8262)
.L_8262:
        /*0040*/ 	.word	0x00000000
        /*0044*/ 	.short	0x0000
        /*0046*/ 	.short	0x0000
        /*0048*/ 	.byte	0x00, 0xf0, 0x11, 0x00


	//----- nvinfo : EIATTR_MAXREG_COUNT
	.align		4
.L_8263:
        /*004c*/ 	.byte	0x03, 0x1b
        /*004e*/ 	.short	0x00ff


	//----- nvinfo : EIATTR_MERCURY_ISA_VERSION
	.align		4
        /*0050*/ 	.byte	0x03, 0x5f
        /*0052*/ 	.short	0x0000


	//----- nvinfo : EIATTR_EXIT_INSTR_OFFSETS
	.align		4
        /*0054*/ 	.byte	0x04, 0x1c
        /*0056*/ 	.short	(.L_8265 - .L_8264)


	//   ....[0]....
.L_8264:
        /*0058*/ 	.word	0x00000de0


	//   ....[1]....
        /*005c*/ 	.word	0x000024b0


	//   ....[2]....
        /*0060*/ 	.word	0x00002500


	//----- nvinfo : EIATTR_MAX_THREADS
	.align		4
.L_8265:
        /*0064*/ 	.byte	0x04, 0x05
        /*0066*/ 	.short	(.L_8267 - .L_8266)
.L_8266:
        /*0068*/ 	.word	0x00000080
        /*006c*/ 	.word	0x00000001
        /*0070*/ 	.word	0x00000001


	//----- nvinfo : EIATTR_CRS_STACK_SIZE
	.align		4
.L_8267:
        /*0074*/ 	.byte	0x04, 0x1e
        /*0076*/ 	.short	(.L_8269 - .L_8268)
.L_8268:
        /*0078*/ 	.word	0x00000000
.L_8269:


//--------------------- .nv.info._ZN2at6native29vectorized_elementwise_kernelILi8EZZZNS0_17expm1_kernel_cudaERNS_18TensorIteratorBaseEENKUlvE_clEvENKUlvE3_clEvEUlN3c108BFloat16EE_St5arrayIPcLm2EEEEviT0_T1_ --------------------------
	.section	.nv.info._ZN2at6native29vectorized_elementwise_kernelILi8EZZZNS0_17expm1_kernel_cudaERNS_18TensorIteratorBaseEENKUlvE_clEvENKUlvE3_clEvEUlN3c108BFloat16EE_St5arrayIPcLm2EEEEviT0_T1_,"",@"SHT_CUDA_INFO"
	.sectionflags	@""
	.align	4


	//----- nvinfo : EIATTR_CUDA_API_VERSION
	.align		4
        /*0000*/ 	.byte	0x04, 0x37
        /*0002*/ 	.short	(.L_8271 - .L_8270)
.L_8270:
        /*0004*/ 	.word	0x00000082


	//----- nvinfo : EIATTR_SW2861232_WAR
	.align		4
.L_8271:
        /*0008*/ 	.byte	0x01, 0x35
	.zero		2


	//----- nvinfo : EIATTR_PARAM_CBANK
	.align		4
        /*000c*/ 	.byte	0x04, 0x0a
        /*000e*/ 	.short	(.L_8273 - .L_8272)
	.align		4
.L_8272:
        /*0010*/ 	.word	index@(.nv.constant0._ZN2at6native29vectorized_elementwise_kernelILi8EZZZNS0_17expm1_kernel_cudaERNS_18TensorIteratorBaseEENKUlvE_clEvENKUlvE3_clEvEUlN3c108BFloat16EE_St5arrayIPcLm2EEEEviT0_T1_)
        /*0014*/ 	.short	0x0160
        /*0016*/ 	.short	0x0018


	//----- nvinfo : EIATTR_CBANK_PARAM_SIZE
	.align		4
.L_8273:
        /*0018*/ 	.byte	0x03, 0x19
        /*001a*/ 	.short	0x0018


	//----- nvinfo : EIATTR_KPARAM_INFO
	.align		4
        /*001c*/ 	.byte	0x04, 0x17
        /*001e*/ 	.short	(.L_8275 - .L_8274)
.L_8274:
        /*0020*/ 	.word	0x00000000
        /*0024*/ 	.short	0x0002
        /*0026*/ 	.short	0x0008
        /*0028*/ 	.byte	0x00, 0xf0, 0x41, 0x00


	//----- nvinfo : EIATTR_KPARAM_INFO
	.align		4
.L_8275:
        /*002c*/ 	.byte	0x04, 0x17
        /*002e*/ 	.short	(.L_8277 - .L_8276)
.L_8276:
        /*0030*/ 	.word	0x00000000
        /*0034*/ 	.short	0x0001
        /*0036*/ 	.short	0x0004
        /*0038*/ 	.byte	0x00, 0xf0, 0x05, 0x00


	//----- nvinfo : EIATTR_KPARAM_INFO
	.align		4
.L_8277:
        /*003c*/ 	.byte	0x04, 0x17
        /*003e*/ 	.short	(.L_8279 - .L_8278)
.L_8278:
        /*0040*/ 	.word	0x00000000
        /*0044*/ 	.short	0x0000
        /*0046*/ 	.short	0x0000
        /*0048*/ 	.byte	0x00, 0xf0, 0x11, 0x00


	//----- nvinfo : EIATTR_MAXREG_COUNT
	.align		4
.L_8279:
        /*004c*/ 	.byte	0x03, 0x1b
        /*004e*/ 	.short	0x00ff


	//----- nvinfo : EIATTR_MERCURY_ISA_VERSION
	.align		4
        /*0050*/ 	.byte	0x03, 0x5f
        /*0052*/ 	.short	0x0000


	//----- nvinfo : EIATTR_EXIT_INSTR_OFFSETS
	.align		4
        /*0054*/ 	.byte	0x04, 0x1c
        /*0056*/ 	.short	(.L_8281 - .L_8280)


	//   ....[0]....
.L_8280:
        /*0058*/ 	.word	0x00000010


	//----- nvinfo : EIATTR_MAX_THREADS
	.align		4
.L_8281:
        /*005c*/ 	.byte	0x04, 0x05
        /*005e*/ 	.short	(.L_8283 - .L_8282)
.L_8282:
        /*0060*/ 	.word	0x00000080
        /*0064*/ 	.word	0x00000001
        /*0068*/ 	.word	0x00000001
.L_8283:


//--------------------- .nv.info._ZN2at6native18elementwise_kernelILi128ELi4EZNS0_15gpu_kernel_implIZZZNS0_17expm1_kernel_cudaERNS_18TensorIteratorBaseEENKUlvE_clEvENKUlvE2_clEvEUlN3c107complexIfEEE_EEvS4_RKT_EUliE_EEviT1_ --------------------------
	.section	.nv.info._ZN2at6native18elementwise_kernelILi128ELi4EZNS0_15gpu_kernel_implIZZZNS0_17expm1_kernel_cudaERNS_18TensorIteratorBaseEENKUlvE_clEvENKUlvE2_clEvEUlN3c107complexIfEEE_EEvS4_RKT_EUliE_EEviT1_,"",@"SHT_CUDA_INFO"
	.sectionflags	@""
	.align	4


	//----- nvinfo : EIATTR_CUDA_API_VERSION
	.align		4
        /*0000*/ 	.byte	0x04, 0x37
        /*0002*/ 	.short	(.L_8285 - .L_8284)
.L_8284:
        /*0004*/ 	.word	0x00000082


	//----- nvinfo : EIATTR_SW2861232_WAR
	.align		4
.L_8285:
        /*0008*/ 	.byte	0x01, 0x35
	.zero		2


	//----- nvinfo : EIATTR_PARAM_CBANK
	.align		4
        /*000c*/ 	.byte	0x04, 0x0a
        /*000e*/ 	.short	(.L_8287 - .L_8286)
	.align		4
.L_8286:
        /*0010*/ 	.word	index@(.nv.constant0._ZN2at6native18elementwise_kernelILi128ELi4EZNS0_15gpu_kernel_implIZZZNS0_17expm1_kernel_cudaERNS_18TensorIteratorBaseEENKUlvE_clEvENKUlvE2_clEvEUlN3c107complexIfEEE_EEvS4_RKT_EUliE_EEviT1_)
        /*0014*/ 	.short	0x0160
        /*0016*/ 	.short	0x0220


	//----- nvinfo : EIATTR_CBANK_PARAM_SIZE
	.align		4
.L_8287:
        /*0018*/ 	.byte	0x03, 0x19
        /*001a*/ 	.short	0x0220


	//----- nvinfo : EIATTR_KPARAM_INFO
	.align		4
        /*001c*/ 	.byte	0x04, 0x17
        /*001e*/ 	.short	(.L_8289 - .L_8288)
.L_8288:
        /*0020*/ 	.word	0x00000000
        /*0024*/ 	.short	0x0001
        /*0026*/ 	.short	0x0008
        /*0028*/ 	.byte	0x00, 0xf0, 0x61, 0x08


	//----- nvinfo : EIATTR_KPARAM_INFO
	.align		4
.L_8289:
        /*002c*/ 	.byte	0x04, 0x17
        /*002e*/ 	.short	(.L_8291 - .L_8290)
.L_8290:
        /*0030*/ 	.word	0x00000000
        /*0034*/ 	.short	0x0000
        /*0036*/ 	.short	0x0000
        /*0038*/ 	.byte	0x00, 0xf0, 0x11, 0x00


	//----- nvinfo : EIATTR_MAXREG_COUNT
	.align		4
.L_8291:
        /*003c*/ 	.byte	0x03, 0x1b
        /*003e*/ 	.short	0x0080


	//----- nvinfo : EIATTR_EXTERNS
	.align		4
        /*0040*/ 	.byte	0x04, 0x0f
        /*0042*/ 	.short	(.L_8293 - .L_8292)


	//   ....[0]....
	.align		4
.L_8292:
        /*0044*/ 	.word	index@(__assertfail)


	//----- nvinfo : EIATTR_MERCURY_ISA_VERSION
	.align		4
.L_8293:
        /*0048*/ 	.byte	0x03, 0x5f
        /*004a*/ 	.short	0x0000


	//----- nvinfo : EIATTR_SYSCALL_OFFSETS
	.align		4
        /*004c*/ 	.byte	0x04, 0x46
        /*004e*/ 	.short	(.L_8295 - .L_8294)


	//   ....[0]....
.L_8294:
        /*0050*/ 	.word	0x00001db0


	//   ....[1]....
        /*0054*/ 	.word	0x00002ea0


	//   ....[2]....
        /*0058*/ 	.word	0x00004c80


	//   ....[3]....
        /*005c*/ 	.word	0x00005d70


	//   ....[4]....
        /*0060*/ 	.word	0x00007b20


	//   ....[5]....
        /*0064*/ 	.word	0x00008c10


	//   ....[6]....
        /*0068*/ 	.word	0x0000a9d0


	//   ....[7]....
        /*006c*/ 	.word	0x0000bac0


	//----- nvinfo : EIATTR_EXIT_INSTR_OFFSETS
	.align		4
.L_8295:
        /*0070*/ 	.byte	0x04, 0x1c
        /*0072*/ 	.short	(.L_8297 - .L_8296)


	//   ....[0]....
.L_8296:
        /*0074*/ 	.word	0x00008cb0


	//   ....[1]....
        /*0078*/ 	.word	0x0000ada0


	//   ....[2]....
        /*007c*/ 	.word	0x0000ade0


	//   ....[3]....
        /*0080*/ 	.word	0x0000ae70


	//   ....[4]....
        /*0084*/ 	.word	0x0000aea0


	//   ....[5]....
        /*0088*/ 	.word	0x0000aed0


	//   ....[6]....
        /*008c*/ 	.word	0x0000af50


	//   ....[7]....
        /*0090*/ 	.word	0x0000af80


	//   ....[8]....
        /*0094*/ 	.word	0x0000b000


	//   ....[9]....
        /*0098*/ 	.word	0x0000b030


	//   ....[10]....
        /*009c*/ 	.word	0x0000b070


	//   ....[11]....
        /*00a0*/ 	.word	0x0000b150


	//   ....[12]....
        /*00a4*/ 	.word	0x0000b1b0


	//   ....[13]....
        /*00a8*/ 	.word	0x0000b330


	//   ....[14]....
        /*00ac*/ 	.word	0x0000b480


	//   ....[15]....
        /*00b0*/ 	.word	0x0000b4b0


	//   ....[16]....
        /*00b4*/ 	.word	0x0000b560


	//   ....[17]....
        /*00b8*/ 	.word	0x0000b6d0


	//   ....[18]....
        /*00bc*/ 	.word	0x0000b840


	//   ....[19]....
        /*00c0*/ 	.word	0x0000b990


	//   ....[20]....
        /*00c4*/ 	.word	0x0000bad0


	//   ....[21]....
        /*00c8*/ 	.word	0x0000bb00


	//   ....[22]....
        /*00cc*/ 	.word	0x0000bb30


	//----- nvinfo : EIATTR_MAX_THREADS
	.align		4
.L_8297:
        /*00d0*/ 	.byte	0x04, 0x05
        /*00d2*/ 	.short	(.L_8299 - .L_8298)
.L_8298:
        /*00d4*/ 	.word	0x00000080
        /*00d8*/ 	.word	0x00000001
        /*00dc*/ 	.word	0x00000001


	//----- nvinfo : EIATTR_CRS_STACK_SIZE
	.align		4
.L_8299:
        /*00e0*/ 	.byte	0x04, 0x1e
        /*00e2*/ 	.short	(.L_8301 - .L_8300)
.L_8300:
        /*00e4*/ 	.word	0x00000000
.L_8301:


//--------------------- .nv.info._ZN2at6native27unrolled_elementwise_kernelIZZZNS0_17expm1_kernel_cudaERNS_18TensorIteratorBaseEENKUlvE_clEvENKUlvE2_clEvEUlN3c107complexIfEEE_St5arrayIPcLm2EELi4E23TrivialOffsetCalculatorILi1EjESE_NS0_6memory12LoadWithCastILi1EEENSF_13StoreWithCastILi1EEEEEviT_T0_T2_T3_T4_T5_ --------------------------
	.section	.nv.info._ZN2at6native27unrolled_elementwise_kernelIZZZNS0_17expm1_kernel_cudaERNS_18TensorIteratorBaseEENKUlvE_clEvENKUlvE2_clEvEUlN3c107complexIfEEE_St5arrayIPcLm2EELi4E23TrivialOffsetCalculatorILi1EjESE_NS0_6memory12LoadWithCastILi1EEENSF_13StoreWithCastILi1EEEEEviT_T0_T2_T3_T4_T5_,"",@"SHT_CUDA_INFO"
	.sectionflags	@""
	.align	4


	//----- nvinfo : EIATTR_CUDA_API_VERSION
	.align		4
        /*0000*/ 	.byte	0x04, 0x37
        /*0002*/ 	.short	(.L_8303 - .L_8302)
.L_8302:
        /*0004*/ 	.word	0x00000082


	//----- nvinfo : EIATTR_SW2861232_WAR
	.align		4
.L_8303:
        /*0008*/ 	.byte	0x01, 0x35
	.zero		2


	//----- nvinfo : EIATTR_PARAM_CBANK
	.align		4
        /*000c*/ 	.byte	0x04, 0x0a
        /*000e*/ 	.short	(.L_8305 - .L_8304)
	.align		4
.L_8304:
        /*0010*/ 	.word	index@(.nv.constant0._ZN2at6native27unrolled_elementwise_kernelIZZZNS0_17expm1_kernel_cudaERNS_18TensorIteratorBaseEENKUlvE_clEvENKUlvE2_clEvEUlN3c107complexIfEEE_St5arrayIPcLm2EELi4E23TrivialOffsetCalculatorILi1EjESE_NS0_6memory12LoadWithCastILi1EEENSF_13StoreWithCastILi1EEEEEviT_T0_T2_T3_T4_T5_)
        /*0014*/ 	.short	0x0160
        /*0016*/ 	.short	0x002c


	//----- nvinfo : EIATTR_CBANK_PARAM_SIZE
	.align		4
.L_8305:
        /*0018*/ 	.byte	0x03, 0x19
        /*001a*/ 	.short	0x002c


	//----- nvinfo : EIATTR_KPARAM_INFO
	.align		4
        /*001c*/ 	.byte	0x04, 0x17
        /*001e*/ 	.short	(.L_8307 - .L_8306)
.L_8306:
        /*0020*/ 	.word	0x00000000
        /*0024*/ 	.short	0x0006
        /*0026*/ 	.short	0x0024
        /*0028*/ 	.byte	0x00, 0xf0, 0x21, 0x00


	//----- nvinfo : EIATTR_KPARAM_INFO
	.align		4
.L_8307:
        /*002c*/ 	.byte	0x04, 0x17
        /*002e*/ 	.short	(.L_8309 - .L_8308)
.L_8308:
        /*0030*/ 	.word	0x00000000
        /*0034*/ 	.short	0x0005
        /*0036*/ 	.short	0x001c
        /*0038*/ 	.byte	0x00, 0xf0, 0x21, 0x00


	//----- nvinfo : EIATTR_KPARAM_INFO
	.align		4
.L_8309:
        /*003c*/ 	.byte	0x04, 0x17
        /*003e*/ 	.short	(.L_8311 - .L_8310)
.L_8310:
        /*0040*/ 	.word	0x00000000
        /*0044*/ 	.short	0x0004
        /*0046*/ 	.short	0x0019
        /*0048*/ 	.byte	0x00, 0xf0, 0x05, 0x00


	//----- nvinfo : EIATTR_KPARAM_INFO
	.align		4
.L_8311:
        /*004c*/ 	.byte	0x04, 0x17
        /*004e*/ 	.short	(.L_8313 - .L_8312)
.L_8312:
        /*0050*/ 	.word	0x00000000
        /*0054*/ 	.short	0x0003
        /*0056*/ 	.short	0x0018
        /*0058*/ 	.byte	0x00, 0xf0, 0x05, 0x00


	//----- nvinfo : EIATTR_KPARAM_INFO
	.align		4
.L_8313:
        /*005c*/ 	.byte	0x04, 0x17
        /*005e*/ 	.short	(.L_8315 - .L_8314)
.L_8314:
        /*0060*/ 	.word	0x00000000
        /*0064*/ 	.short	0x0002
        /*0066*/ 	.short	0x0008
        /*0068*/ 	.byte	0x00, 0xf0, 0x41, 0x00


	//----- nvinfo : EIATTR_KPARAM_INFO
	.align		4
.L_8315:
        /*006c*/ 	.byte	0x04, 0x17
        /*006e*/ 	.short	(.L_8317 - .L_8316)
.L_8316:
        /*0070*/ 	.word	0x00000000
        /*0074*/ 	.short	0x0001
        /*0076*/ 	.short	0x0004
        /*0078*/ 	.byte	0x00, 0xf0, 0x05, 0x00


	//----- nvinfo : EIATTR_KPARAM_INFO
	.align		4
.L_8317:
        /*007c*/ 	.byte	0x04, 0x17
        /*007e*/ 	.short	(.L_8319 - .L_8318)
.L_8318:
        /*0080*/ 	.word	0x00000000
        /*0084*/ 	.short	0x0000
        /*0086*/ 	.short	0x0000
        /*0088*/ 	.byte	0x00, 0xf0, 0x11, 0x00


	//----- nvinfo : EIATTR_MAXREG_COUNT
	.align		4
.L_8319:
        /*008c*/ 	.byte	0x03, 0x1b
        /*008e*/ 	.short	0x00ff


	//----- nvinfo : EIATTR_EXTERNS
	.align		4
        /*0090*/ 	.byte	0x04, 0x0f
        /*0092*/ 	.short	(.L_8321 - .L_8320)


	//   ....[0]....
	.align		4
.L_8320:
        /*0094*/ 	.word	index@(__assertfail)


	//----- nvinfo : EIATTR_MERCURY_ISA_VERSION
	.align		4
.L_8321:
        /*0098*/ 	.byte	0x03, 0x5f
        /*009a*/ 	.short	0x0000


	//----- nvinfo : EIATTR_SYSCALL_OFFSETS
	.align		4
        /*009c*/ 	.byte	0x04, 0x46
        /*009e*/ 	.short	(.L_8323 - .L_8322)


	//   ....[0]....
.L_8322:
        /*00a0*/ 	.word	0x00000f90


	//   ....[1]....
        /*00a4*/ 	.word	0x00001f80


	//   ....[2]....
        /*00a8*/ 	.word	0x00002f70


	//   ....[3]....
        /*00ac*/ 	.word	0x00003f30


	//   ....[4]....
        /*00b0*/ 	.word	0x00005a40


	//   ....[5]....
        /*00b4*/ 	.word	0x00006990


	//   ....[6]....
        /*00b8*/ 	.word	0x00007870


	//   ....[7]....
        /*00bc*/ 	.word	0x00008770


	//----- nvinfo : EIATTR_EXIT_INSTR_OFFSETS
	.align		4
.L_8323:
        /*00c0*/ 	.byte	0x04, 0x1c
        /*00c2*/ 	.short	(.L_8325 - .L_8324)


	//   ....[0]....
.L_8324:
        /*00c4*/ 	.word	0x00007910


	//   ....[1]....
        /*00c8*/ 	.word	0x00007a50


	//   ....[2]....
        /*00cc*/ 	.word	0x00007a90


	//   ....[3]....
        /*00d0*/ 	.word	0x00007b20


	//   ....[4]....
        /*00d4*/ 	.word	0x00007b50


	//   ....[5]....
        /*00d8*/ 	.word	0x00007b80


	//   ....[6]....
        /*00dc*/ 	.word	0x00007c00


	//   ....[7]....
        /*00e0*/ 	.word	0x00007c30


	//   ....[8]....
        /*00e4*/ 	.word	0x00007cb0


	//   ....[9]....
        /*00e8*/ 	.word	0x00007ce0


	//   ....[10]....
        /*00ec*/ 	.word	0x00007d20


	//   ....[11]....
        /*00f0*/ 	.word	0x00007e00


	//   ....[12]....
        /*00f4*/ 	.word	0x00007e60


	//   ....[13]....
        /*00f8*/ 	.word	0x00007fe0


	//   ....[14]....
        /*00fc*/ 	.word	0x00008130


	//   ....[15]....
        /*0100*/ 	.word	0x00008160


	//   ....[16]....
        /*0104*/ 	.word	0x00008210


	//   ....[17]....
        /*0108*/ 	.word	0x00008380


	//   ....[18]....
        /*010c*/ 	.word	0x000084f0


	//   ....[19]....
        /*0110*/ 	.word	0x00008640


	//   ....[20]....
        /*0114*/ 	.word	0x00008780


	//   ....[21]....
        /*0118*/ 	.word	0x000087b0


	//   ....[22]....
        /*011c*/ 	.word	0x000087e0


	//----- nvinfo : EIATTR_MAX_THREADS
	.align		4
.L_8325:
        /*0120*/ 	.byte	0x04, 0x05
        /*0122*/ 	.short	(.L_8327 - .L_8326)
.L_8326:
        /*0124*/ 	.word	0x00000080
        /*0128*/ 	.word	0x00000001
        /*012c*/ 	.word	0x00000001


	//----- nvinfo : EIATTR_CRS_STACK_SIZE
	.align		4
.L_8327:
        /*0130*/ 	.byte	0x04, 0x1e
        /*0132*/ 	.short	(.L_8329 - .L_8328)
.L_8328:
        /*0134*/ 	.word	0x00000000
.L_8329:


//--------------------- .nv.info._ZN2at6native18elementwise_kernelILi128ELi2EZNS0_22gpu_kernel_impl_nocastIZZZNS0_17expm1_kernel_cudaERNS_18TensorIteratorBaseEENKUlvE_clEvENKUlvE2_clEvEUlN3c107complexIfEEE_EEvS4_RKT_EUliE_EEviT1_ --------------------------
	.section	.nv.info._ZN2at6native18elementwise_kernelILi128ELi2EZNS0_22gpu_kernel_impl_nocastIZZZNS0_17expm1_kernel_cudaERNS_18TensorIteratorBaseEENKUlvE_clEvENKUlvE2_clEvEUlN3c107complexIfEEE_EEvS4_RKT_EUliE_EEviT1_,"",@"SHT_CUDA_INFO"
	.sectionflags	@""
	.align	4


	//----- nvinfo : EIATTR_CUDA_API_VERSION
	.align		4
        /*0000*/ 	.byte	0x04, 0x37
        /*0002*/ 	.short	(.L_8331 - .L_8330)
.L_8330:
        /*0004*/ 	.word	0x00000082


	//----- nvinfo : EIATTR_SW2861232_WAR
	.align		4
.L_8331:
        /*0008*/ 	.byte	0x01, 0x35
	.zero		2


	//----- nvinfo : EIATTR_PARAM_CBANK
	.align		4
        /*000c*/ 	.byte	0x04, 0x0a
        /*000e*/ 	.short	(.L_8333 - .L_8332)
	.align		4
.L_8332:
        /*0010*/ 	.word	index@(.nv.constant0._ZN2at6native18elementwise_kernelILi128ELi2EZNS0_22gpu_kernel_impl_nocastIZZZNS0_17expm1_kernel_cudaERNS_18TensorIteratorBaseEENKUlvE_clEvENKUlvE2_clEvEUlN3c107complexIfEEE_EEvS4_RKT_EUliE_EEviT1_)
        /*0014*/ 	.short	0x0160
        /*0016*/ 	.short	0x0220


	//----- nvinfo : EIATTR_CBANK_PARAM_SIZE
	.align		4
.L_8333:
        /*0018*/ 	.byte	0x03, 0x19
        /*001a*/ 	.short	0x0220


	//----- nvinfo : EIATTR_KPARAM_INFO
	.align		4
        /*001c*/ 	.byte	0x04, 0x17
        /*001e*/ 	.short	(.L_8335 - .L_8334)
.L_8334:
        /*0020*/ 	.word	0x00000000
        /*0024*/ 	.short	0x0001
        /*0026*/ 	.short	0x0008
        /*0028*/ 	.byte	0x00, 0xf0, 0x61, 0x08


	//----- nvinfo : EIATTR_KPARAM_INFO
	.align		4
.L_8335:
        /*002c*/ 	.byte	0x04, 0x17
        /*002e*/ 	.short	(.L_8337 - .L_8336)
.L_8336:
        /*0030*/ 	.word	0x00000000
        /*0034*/ 	.short	0x0000
        /*0036*/ 	.short	0x0000
        /*0038*/ 	.byte	0x00, 0xf0, 0x11, 0x00


	//----- nvinfo : EIATTR_MAXREG_COUNT
	.align		4
.L_8337:
        /*003c*/ 	.byte	0x03, 0x1b
        /*003e*/ 	.short	0x0080


	//----- nvinfo : EIATTR_MERCURY_ISA_VERSION
	.align		4
        /*0040*/ 	.byte	0x03, 0x5f
        /*0042*/ 	.short	0x0000


	//----- nvinfo : EIATTR_EXIT_INSTR_OFFSETS
	.align		4
        /*0044*/ 	.byte	0x04, 0x1c
        /*0046*/ 	.short	(.L_8339 - .L_8338)


	//   ....[0]....
.L_8338:
        /*0048*/ 	.word	0x00001190


	//   ....[1]....
        /*004c*/ 	.word	0x00002280


	//----- nvinfo : EIATTR_MAX_THREADS
	.align		4
.L_8339:
        /*0050*/ 	.byte	0x04, 0x05
        /*0052*/ 	.short	(.L_8341 - .L_8340)
.L_8340:
        /*0054*/ 	.word	0x00000080
        /*0058*/ 	.word	0x00000001
        /*005c*/ 	.word	0x00000001


	//----- nvinfo : EIATTR_CRS_STACK_SIZE
	.align		4
.L_8341:
        /*0060*/ 	.byte	0x04, 0x1e
        /*0062*/ 	.short	(.L_8343 - .L_8342)
.L_8342:
        /*0064*/ 	.word	0x00000000
.L_8343:


//--------------------- .nv.info._ZN2at6native27unrolled_elementwise_kernelIZZZNS0_17expm1_kernel_cudaERNS_18TensorIteratorBaseEENKUlvE_clEvENKUlvE2_clEvEUlN3c107complexIfEEE_St5arrayIPcLm2EELi4E23TrivialOffsetCalculatorILi1EjESE_NS0_6memory15LoadWithoutCastENSF_16StoreWithoutCastEEEviT_T0_T2_T3_T4_T5_ --------------------------
	.section	.nv.info._ZN2at6native27unrolled_elementwise_kernelIZZZNS0_17expm1_kernel_cudaERNS_18TensorIteratorBaseEENKUlvE_clEvENKUlvE2_clEvEUlN3c107complexIfEEE_St5arrayIPcLm2EELi4E23TrivialOffsetCalculatorILi1EjESE_NS0_6memory15LoadWithoutCastENSF_16StoreWithoutCastEEEviT_T0_T2_T3_T4_T5_,"",@"SHT_CUDA_INFO"
	.sectionflags	@""
	.align	4


	//----- nvinfo : EIATTR_CUDA_API_VERSION
	.align		4
        /*0000*/ 	.byte	0x04, 0x37
        /*0002*/ 	.short	(.L_8345 - .L_8344)
.L_8344:
        /*0004*/ 	.word	0x00000082


	//----- nvinfo : EIATTR_SW2861232_WAR
	.align		4
.L_8345:
        /*0008*/ 	.byte	0x01, 0x35
	.zero		2


	//----- nvinfo : EIATTR_PARAM_CBANK
	.align		4
        /*000c*/ 	.byte	0x04, 0x0a
        /*000e*/ 	.short	(.L_8347 - .L_8346)
	.align		4
.L_8346:
        /*0010*/ 	.word	index@(.nv.constant0._ZN2at6native27unrolled_elementwise_kernelIZZZNS0_17expm1_kernel_cudaERNS_18TensorIteratorBaseEENKUlvE_clEvENKUlvE2_clEvEUlN3c107complexIfEEE_St5arrayIPcLm2EELi4E23TrivialOffsetCalculatorILi1EjESE_NS0_6memory15LoadWithoutCastENSF_16StoreWithoutCastEEEviT_T0_T2_T3_T4_T5_)
        /*0014*/ 	.short	0x0160
        /*0016*/ 	.short	0x001c


	//----- nvinfo : EIATTR_CBANK_PARAM_SIZE
	.align		4
.L_8347:
        /*0018*/ 	.byte	0x03, 0x19
        /*001a*/ 	.short	0x001c


	//----- nvinfo : EIATTR_KPARAM_INFO
	.align		4
        /*001c*/ 	.byte	0x04, 0x17
        /*001e*/ 	.short	(.L_8349 - .L_8348)
.L_8348:
        /*0020*/ 	.word	0x00000000
        /*0024*/ 	.short	0x0006
        /*0026*/ 	.short	0x001b
        /*0028*/ 	.byte	0x00, 0xf0, 0x05, 0x00


	//----- nvinfo : EIATTR_KPARAM_INFO
	.align		4
.L_8349:
        /*002c*/ 	.byte	0x04, 0x17
        /*002e*/ 	.short	(.L_8351 - .L_8350)
.L_8350:
        /*0030*/ 	.word	0x00000000
        /*0034*/ 	.short	0x0005
        /*0036*/ 	.short	0x001a
        /*0038*/ 	.byte	0x00, 0xf0, 0x05, 0x00


	//----- nvinfo : EIATTR_KPARAM_INFO
	.align		4
.L_8351:
        /*003c*/ 	.byte	0x04, 0x17
        /*003e*/ 	.short	(.L_8353 - .L_8352)
.L_8352:
        /*0040*/ 	.word	0x00000000
        /*0044*/ 	.short	0x0004
        /*0046*/ 	.short	0x0019
        /*0048*/ 	.byte	0x00, 0xf0, 0x05, 0x00


	//----- nvinfo : EIATTR_KPARAM_INFO
	.align		4
.L_8353:
        /*004c*/ 	.byte	0x04, 0x17
        /*004e*/ 	.short	(.L_8355 - .L_8354)
.L_8354:
        /*0050*/ 	.word	0x00000000
        /*0054*/ 	.short	0x0003
        /*0056*/ 	.short	0x0018
        /*0058*/ 	.byte	0x00, 0xf0, 0x05, 0x00


	//----- nvinfo : EIATTR_KPARAM_INFO
	.align		4
.L_8355:
        /*005c*/ 	.byte	0x04, 0x17
        /*005e*/ 	.short	(.L_8357 - .L_8356)
.L_8356:
        /*0060*/ 	.word	0x00000000
        /*0064*/ 	.short	0x0002
        /*0066*/ 	.short	0x0008
        /*0068*/ 	.byte	0x00, 0xf0, 0x41, 0x00


	//----- nvinfo : EIATTR_KPARAM_INFO
	.align		4
.L_8357:
        /*006c*/ 	.byte	0x04, 0x17
        /*006e*/ 	.short	(.L_8359 - .L_8358)
.L_8358:
        /*0070*/ 	.word	0x00000000
        /*0074*/ 	.short	0x0001
        /*0076*/ 	.short	0x0004
        /*0078*/ 	.byte	0x00, 0xf0, 0x05, 0x00


	//----- nvinfo : EIATTR_KPARAM_INFO
	.align		4
.L_8359:
        /*007c*/ 	.byte	0x04, 0x17
        /*007e*/ 	.short	(.L_8361 - .L_8360)
.L_8360:
        /*0080*/ 	.word	0x00000000
        /*0084*/ 	.short	0x0000
        /*0086*/ 	.short	0x0000
        /*0088*/ 	.byte	0x00, 0xf0, 0x11, 0x00


	//----- nvinfo : EIATTR_MAXREG_COUNT
	.align		4
.L_8361:
        /*008c*/ 	.byte	0x03, 0x1b
        /*008e*/ 	.short	0x00ff


	//----- nvinfo : EIATTR_MERCURY_ISA_VERSION
	.align		4
        /*0090*/ 	.byte	0x03, 0x5f
        /*0092*/ 	.short	0x0000


	//----- nvinfo : EIATTR_EXIT_INSTR_OFFSETS
	.align		4
        /*0094*/ 	.byte	0x04, 0x1c
        /*0096*/ 	.short	(.L_8363 - .L_8362)


	//   ....[0]....
.L_8362:
        /*0098*/ 	.word	0x00000df0


	//   ....[1]....
        /*009c*/ 	.word	0x00000e40


	//----- nvinfo : EIATTR_MAX_THREADS
	.align		4
.L_8363:
        /*00a0*/ 	.byte	0x04, 0x05
        /*00a2*/ 	.short	(.L_8365 - .L_8364)
.L_8364:
        /*00a4*/ 	.word	0x00000080
        /*00a8*/ 	.word	0x00000001
        /*00ac*/ 	.word	0x00000001


	//----- nvinfo : EIATTR_CRS_STACK_SIZE
	.align		4
.L_8365:
        /*00b0*/ 	.byte	0x04, 0x1e
        /*00b2*/ 	.short	(.L_8367 - .L_8366)
.L_8366:
        /*00b4*/ 	.word	0x00000000
.L_8367:


//--------------------- .nv.info._ZN2at6native29vectorized_elementwise_kernelILi2EZZZNS0_17expm1_kernel_cudaERNS_18TensorIteratorBaseEENKUlvE_clEvENKUlvE2_clEvEUlN3c107complexIfEEE_St5arrayIPcLm2EEEEviT0_T1_ --------------------------
	.section	.nv.info._ZN2at6native29vectorized_elementwise_kernelILi2EZZZNS0_17expm1_kernel_cudaERNS_18TensorIteratorBaseEENKUlvE_clEvENKUlvE2_clEvEUlN3c107complexIfEEE_St5arrayIPcLm2EEEEviT0_T1_,"",@"SHT_CUDA_INFO"
	.sectionflags	@""
	.align	4


	//----- nvinfo : EIATTR_CUDA_API_VERSION
	.align		4
        /*0000*/ 	.byte	0x04, 0x37
        /*0002*/ 	.short	(.L_8369 - .L_8368)
.L_8368:
        /*0004*/ 	.word	0x00000082


	//----- nvinfo : EIATTR_SW2861232_WAR
	.align		4
.L_8369:
        /*0008*/ 	.byte	0x01, 0x35
	.zero		2


	//----- nvinfo : EIATTR_PARAM_CBANK
	.align		4
        /*000c*/ 	.byte	0x04, 0x0a
        /*000e*/ 	.short	(.L_8371 - .L_8370)
	.align		4
.L_8370:
        /*0010*/ 	.word	index@(.nv.constant0._ZN2at6native29vectorized_elementwise_kernelILi2EZZZNS0_17expm1_kernel_cudaERNS_18TensorIteratorBaseEENKUlvE_clEvENKUlvE2_clEvEUlN3c107complexIfEEE_St5arrayIPcLm2EEEEviT0_T1_)
        /*0014*/ 	.short	0x0160
        /*0016*/ 	.short	0x0018


	//----- nvinfo : EIATTR_CBANK_PARAM_SIZE
	.align		4
.L_8371:
        /*0018*/ 	.byte	0x03, 0x19
        /*001a*/ 	.short	0x0018


	//----- nvinfo : EIATTR_KPARAM_INFO
	.align		4
        /*001c*/ 	.byte	0x04, 0x17
        /*001e*/ 	.short	(.L_8373 - .L_8372)
.L_8372:
        /*0020*/ 	.word	0x00000000
        /*0024*/ 	.short	0x0002
        /*0026*/ 	.short	0x0008
        /*0028*/ 	.byte	0x00, 0xf0, 0x41, 0x00


	//----- nvinfo : EIATTR_KPARAM_INFO
	.align		4
.L_8373:
        /*002c*/ 	.byte	0x04, 0x17
        /*002e*/ 	.short	(.L_8375 - .L_8374)
.L_8374:
        /*0030*/ 	.word	0x00000000
        /*0034*/ 	.short	0x0001
        /*0036*/ 	.short	0x0004
        /*0038*/ 	.byte	0x00, 0xf0, 0x05, 0x00


	//----- nvinfo : EIATTR_KPARAM_INFO
	.align		4
.L_8375:
        /*003c*/ 	.byte	0x04, 0x17
        /*003e*/ 	.short	(.L_8377 - .L_8376)
.L_8376:
        /*0040*/ 	.word	0x00000000
        /*0044*/ 	.short	0x0000
        /*0046*/ 	.short	0x0000
        /*0048*/ 	.byte	0x00, 0xf0, 0x11, 0x00


	//----- nvinfo : EIATTR_MAXREG_COUNT
	.align		4
.L_8377:
        /*004c*/ 	.byte	0x03, 0x1b
        /*004e*/ 	.short	0x00ff


	//----- nvinfo : EIATTR_MERCURY_ISA_VERSION
	.align		4
        /*0050*/ 	.byte	0x03, 0x5f
        /*0052*/ 	.short	0x0000


	//----- nvinfo : EIATTR_EXIT_INSTR_OFFSETS
	.align		4
        /*0054*/ 	.byte	0x04, 0x1c
        /*0056*/ 	.short	(.L_8379 - .L_8378)


	//   ....[0]....
.L_8378:
        /*0058*/ 	.word	0x000012e0


	//   ....[1]....
        /*005c*/ 	.word	0x00002ef0


	//   ....[2]....
        /*0060*/ 	.word	0x00002f40


	//----- nvinfo : EIATTR_MAX_THREADS
	.align		4
.L_8379:
        /*0064*/ 	.byte	0x04, 0x05
        /*0066*/ 	.short	(.L_8381 - .L_8380)
.L_8380:
        /*0068*/ 	.word	0x00000080
        /*006c*/ 	.word	0x00000001
        /*0070*/ 	.word	0x00000001


	//----- nvinfo : EIATTR_CRS_STACK_SIZE
	.align		4
.L_8381:
        /*0074*/ 	.byte	0x04, 0x1e
        /*0076*/ 	.short	(.L_8383 - .L_8382)
.L_8382:
        /*0078*/ 	.word	0x00000000
.L_8383:


//--------------------- .nv.info._ZN2at6native29vectorized_elementwise_kernelILi4EZZZNS0_17expm1_kernel_cudaERNS_18TensorIteratorBaseEENKUlvE_clEvENKUlvE2_clEvEUlN3c107complexIfEEE_St5arrayIPcLm2EEEEviT0_T1_ --------------------------
	.section	.nv.info._ZN2at6native29vectorized_elementwise_kernelILi4EZZZNS0_17expm1_kernel_cudaERNS_18TensorIteratorBaseEENKUlvE_clEvENKUlvE2_clEvEUlN3c107complexIfEEE_St5arrayIPcLm2EEEEviT0_T1_,"",@"SHT_CUDA_INFO"
	.sectionflags	@""
	.align	4


	//----- nvinfo : EIATTR_CUDA_API_VERSION
	.align		4
        /*0000*/ 	.byte	0x04, 0x37
        /*0002*/ 	.short	(.L_8385 - .L_8384)
.L_8384:
        /*0004*/ 	.word	0x00000082


	//----- nvinfo : EIATTR_SW2861232_WAR
	.align		4
.L_8385:
        /*0008*/ 	.byte	0x01, 0x35
	.zero		2


	//----- nvinfo : EIATTR_PARAM_CBANK
	.align		4
        /*000c*/ 	.byte	0x04, 0x0a
        /*000e*/ 	.short	(.L_8387 - .L_8386)
	.align		4
.L_8386:
        /*0010*/ 	.word	index@(.nv.constant0._ZN2at6native29vectorized_elementwise_kernelILi4EZZZNS0_17expm1_kernel_cudaERNS_18TensorIteratorBaseEENKUlvE_clEvENKUlvE2_clEvEUlN3c107complexIfEEE_St5arrayIPcLm2EEEEviT0_T1_)
        /*0014*/ 	.short	0x0160
        /*0016*/ 	.short	0x0018


	//----- nvinfo : EIATTR_CBANK_PARAM_SIZE
	.align		4
.L_8387:
        /*0018*/ 	.byte	0x03, 0x19
        /*001a*/ 	.short	0x0018


	//----- nvinfo : EIATTR_KPARAM_INFO
	.align		4
        /*001c*/ 	.byte	0x04, 0x17
        /*001e*/ 	.short	(.L_8389 - .L_8388)
.L_8388:
        /*0020*/ 	.word	0x00000000
        /*0024*/ 	.short	0x0002
        /*0026*/ 	.short	0x0008
        /*0028*/ 	.byte	0x00, 0xf0, 0x41, 0x00


	//----- nvinfo : EIATTR_KPARAM_INFO
	.align		4
.L_8389:
        /*002c*/ 	.byte	0x04, 0x17
        /*002e*/ 	.short	(.L_8391 - .L_8390)
.L_8390:
        /*0030*/ 	.word	0x00000000
        /*0034*/ 	.short	0x0001
        /*0036*/ 	.short	0x0004
        /*0038*/ 	.byte	0x00, 0xf0, 0x05, 0x00


	//----- nvinfo : EIATTR_KPARAM_INFO
	.align		4
.L_8391:
        /*003c*/ 	.byte	0x04, 0x17
        /*003e*/ 	.short	(.L_8393 - .L_8392)
.L_8392:
        /*0040*/ 	.word	0x00000000
        /*0044*/ 	.short	0x0000
        /*0046*/ 	.short	0x0000
        /*0048*/ 	.byte	0x00, 0xf0, 0x11, 0x00


	//----- nvinfo : EIATTR_MAXREG_COUNT
	.align		4
.L_8393:
        /*004c*/ 	.byte	0x03, 0x1b
        /*004e*/ 	.short	0x00ff


	//----- nvinfo : EIATTR_MERCURY_ISA_VERSION
	.align		4
        /*0050*/ 	.byte	0x03, 0x5f
        /*0052*/ 	.short	0x0000


	//----- nvinfo : EIATTR_EXIT_INSTR_OFFSETS
	.align		4
        /*0054*/ 	.byte	0x04, 0x1c
        /*0056*/ 	.short	(.L_8395 - .L_8394)


	//   ....[0]....
.L_8394:
        /*0058*/ 	.word	0x000012e0


	//   ....[1]....
        /*005c*/ 	.word	0x00002ef0


	//   ....[2]....
        /*0060*/ 	.word	0x00002f40


	//----- nvinfo : EIATTR_MAX_THREADS
	.align		4
.L_8395:
        /*0064*/ 	.byte	0x04, 0x05
        /*0066*/ 	.short	(.L_8397 - .L_8396)
.L_8396:
        /*0068*/ 	.word	0x00000080
        /*006c*/ 	.word	0x00000001
        /*0070*/ 	.word	0x00000001


	//----- nvinfo : EIATTR_CRS_STACK_SIZE
	.align		4
.L_8397:
        /*0074*/ 	.byte	0x04, 0x1e
        /*0076*/ 	.short	(.L_8399 - .L_8398)
.L_8398:
        /*0078*/ 	.word	0x00000000
.L_8399:


//--------------------- .nv.info._ZN2at6native29vectorized_elementwise_kernelILi8EZZZNS0_17expm1_kernel_cudaERNS_18TensorIteratorBaseEENKUlvE_clEvENKUlvE2_clEvEUlN3c107complexIfEEE_St5arrayIPcLm2EEEEviT0_T1_ --------------------------
	.section	.nv.info._ZN2at6native29vectorized_elementwise_kernelILi8EZZZNS0_17expm1_kernel_cudaERNS_18TensorIteratorBaseEENKUlvE_clEvENKUlvE2_clEvEUlN3c107complexIfEEE_St5arrayIPcLm2EEEEviT0_T1_,"",@"SHT_CUDA_INFO"
	.sectionflags	@""
	.align	4


	//----- nvinfo : EIATTR_CUDA_API_VERSION
	.align		4
        /*0000*/ 	.byte	0x04, 0x37
        /*0002*/ 	.short	(.L_8401 - .L_8400)
.L_8400:
        /*0004*/ 	.word	0x00000082


	//----- nvinfo : EIATTR_SW2861232_WAR
	.align		4
.L_8401:
        /*0008*/ 	.byte	0x01, 0x35
	.zero		2


	//----- nvinfo : EIATTR_PARAM_CBANK
	.align		4
        /*000c*/ 	.byte	0x04, 0x0a
        /*000e*/ 	.short	(.L_8403 - .L_8402)
	.align		4
.L_8402:
        /*0010*/ 	.word	index@(.nv.constant0._ZN2at6native29vectorized_elementwise_kernelILi8EZZZNS0_17expm1_kernel_cudaERNS_18TensorIteratorBaseEENKUlvE_clEvENKUlvE2_clEvEUlN3c107complexIfEEE_St5arrayIPcLm2EEEEviT0_T1_)
        /*0014*/ 	.short	0x0160
        /*0016*/ 	.short	0x0018


	//----- nvinfo : EIATTR_CBANK_PARAM_SIZE
	.align		4
.L_8403:
        /*0018*/ 	.byte	0x03, 0x19
        /*001a*/ 	.short	0x0018


	//----- nvinfo : EIATTR_KPARAM_INFO
	.align		4
        /*001c*/ 	.byte	0x04, 0x17
        /*001e*/ 	.short	(.L_8405 - .L_8404)
.L_8404:
        /*0020*/ 	.word	0x00000000
        /*0024*/ 	.short	0x0002
        /*0026*/ 	.short	0x0008
        /*0028*/ 	.byte	0x00, 0xf0, 0x41, 0x00


	//----- nvinfo : EIATTR_KPARAM_INFO
	.align		4
.L_8405:
        /*002c*/ 	.byte	0x04, 0x17
        /*002e*/ 	.short	(.L_8407 - .L_8406)
.L_8406:
        /*0030*/ 	.word	0x00000000
        /*0034*/ 	.short	0x0001
        /*0036*/ 	.short	0x0004
        /*0038*/ 	.byte	0x00, 0xf0, 0x05, 0x00


	//----- nvinfo : EIATTR_KPARAM_INFO
	.align		4
.L_8407:
        /*003c*/ 	.byte	0x04, 0x17
        /*003e*/ 	.short	(.L_8409 - .L_8408)
.L_8408:
        /*0040*/ 	.word	0x00000000
        /*0044*/ 	.short	0x0000
        /*0046*/ 	.short	0x0000
        /*0048*/ 	.byte	0x00, 0xf0, 0x11, 0x00


	//----- nvinfo : EIATTR_MAXREG_COUNT
	.align		4
.L_8409:
        /*004c*/ 	.byte	0x03, 0x1b
        /*004e*/ 	.short	0x00ff


	//----- nvinfo : EIATTR_MERCURY_ISA_VERSION
	.align		4
        /*0050*/ 	.byte	0x03, 0x5f
        /*0052*/ 	.short	0x0000


	//----- nvinfo : EIATTR_EXIT_INSTR_OFFSETS
	.align		4
        /*0054*/ 	.byte	0x04, 0x1c
        /*0056*/ 	.short	(.L_8411 - .L_8410)


	//   ....[0]....
.L_8410:
        /*0058*/ 	.word	0x00000010


	//----- nvinfo : EIATTR_MAX_THREADS
	.align		4
.L_8411:
        /*005c*/ 	.byte	0x04, 0x05
        /*005e*/ 	.short	(.L_8413 - .L_8412)
.L_8412:
        /*0060*/ 	.word	0x00000080
        /*0064*/ 	.word	0x00000001
        /*0068*/ 	.word	0x00000001
.L_8413:


//--------------------- .nv.info._ZN2at6native18elementwise_kernelILi128ELi4EZNS0_15gpu_kernel_implIZZZNS0_17expm1_kernel_cudaERNS_18TensorIteratorBaseEENKUlvE_clEvENKUlvE1_clEvEUlN3c107complexIdEEE_EEvS4_RKT_EUliE_EEviT1_ --------------------------
	.section	.nv.info._ZN2at6native18elementwise_kernelILi128ELi4EZNS0_15gpu_kernel_implIZZZNS0_17expm1_kernel_cudaERNS_18TensorIteratorBaseEENKUlvE_clEvENKUlvE1_clEvEUlN3c107complexIdEEE_EEvS4_RKT_EUliE_EEviT1_,"",@"SHT_CUDA_INFO"
	.sectionflags	@""
	.align	4


	//----- nvinfo : EIATTR_CUDA_API_VERSION
	.align		4
        /*0000*/ 	.byte	0x04, 0x37
        /*0002*/ 	.short	(.L_8415 - .L_8414)
.L_8414:
        /*0004*/ 	.word	0x00000082


	//----- nvinfo : EIATTR_SW2861232_WAR
	.align		4
.L_8415:
        /*0008*/ 	.byte	0x01, 0x35
	.zero		2


	//----- nvinfo : EIATTR_PARAM_CBANK
	.align		4
        /*000c*/ 	.byte	0x04, 0x0a
        /*000e*/ 	.short	(.L_8417 - .L_8416)
	.align		4
.L_8416:
        /*0010*/ 	.word	index@(.nv.constant0._ZN2at6native18elementwise_kernelILi128ELi4EZNS0_15gpu_kernel_implIZZZNS0_17expm1_kernel_cudaERNS_18TensorIteratorBaseEENKUlvE_clEvENKUlvE1_clEvEUlN3c107complexIdEEE_EEvS4_RKT_EUliE_EEviT1_)
        /*0014*/ 	.short	0x0160
        /*0016*/ 	.short	0x0220


	//----- nvinfo : EIATTR_CBANK_PARAM_SIZE
	.align		4
.L_8417:
        /*0018*/ 	.byte	0x03, 0x19
        /*001a*/ 	.short	0x0220


	//----- nvinfo : EIATTR_KPARAM_INFO
	.align		4
        /*001c*/ 	.byte	0x04, 0x17
        /*001e*/ 	.short	(.L_8419 - .L_8418)
.L_8418:
        /*0020*/ 	.word	0x00000000
        /*0024*/ 	.short	0x0001
        /*0026*/ 	.short	0x0008
        /*0028*/ 	.byte	0x00, 0xf0, 0x61, 0x08


	//----- nvinfo : EIATTR_KPARAM_INFO
	.align		4
.L_8419:
        /*002c*/ 	.byte	0x04, 0x17
        /*002e*/ 	.short	(.L_8421 - .L_8420)
.L_8420:
        /*0030*/ 	.word	0x00000000
        /*0034*/ 	.short	0x0000
        /*0036*/ 	.short	0x0000
        /*0038*/ 	.byte	0x00, 0xf0, 0x11, 0x00


	//----- nvinfo : EIATTR_MAXREG_COUNT
	.align		4
.L_8421:
        /*003c*/ 	.byte	0x03, 0x1b
        /*003e*/ 	.short	0x0080


	//----- nvinfo : EIATTR_EXTERNS
	.align		4
        /*0040*/ 	.byte	0x04, 0x0f
        /*0042*/ 	.short	(.L_8423 - .L_8422)


	//   ....[0]....
	.align		4
.L_8422:
        /*0044*/ 	.word	index@(__assertfail)


	//----- nvinfo : EIATTR_MERCURY_ISA_VERSION
	.align		4
.L_8423:
        /*0048*/ 	.byte	0x03, 0x5f
        /*004a*/ 	.short	0x0000


	//----- nvinfo : EIATTR_SYSCALL_OFFSETS
	.align		4
        /*004c*/ 	.byte	0x04, 0x46
        /*004e*/ 	.short	(.L_8425 - .L_8424)


	//   ....[0]....
.L_8424:
        /*0050*/ 	.word	0x00001ee0


	//   ....[1]....
        /*0054*/ 	.word	0x00003d30


	//   ....[2]....
        /*0058*/ 	.word	0x00005c80


	//   ....[3]....
        /*005c*/ 	.word	0x00007ad0


	//   ....[4]....
        /*0060*/ 	.word	0x000099d0


	//   ....[5]....
        /*0064*/ 	.word	0x0000b830


	//   ....[6]....
        /*0068*/ 	.word	0x0000d740


	//   ....[7]....
        /*006c*/ 	.word	0x0000f5a0


	//----- nvinfo : EIATTR_EXIT_INSTR_OFFSETS
	.align		4
.L_8425:
        /*0070*/ 	.byte	0x04, 0x1c
        /*0072*/ 	.short	(.L_8427 - .L_8426)


	//   ....[0]....
.L_8426:
        /*0074*/ 	.word	0x0000b8d0


	//   ....[1]....
        /*0078*/ 	.word	0x0000e6b0


	//   ....[2]....
        /*007c*/ 	.word	0x0000e6f0


	//   ....[3]....
        /*0080*/ 	.word	0x0000e780


	//   ....[4]....
        /*0084*/ 	.word	0x0000e7b0


	//   ....[5]....
        /*0088*/ 	.word	0x0000e7e0


	//   ....[6]....
        /*008c*/ 	.word	0x0000e890


	//   ....[7]....
        /*0090*/ 	.word	0x0000e8f0


	//   ....[8]....
        /*0094*/ 	.word	0x0000e9d0


	//   ....[9]....
        /*0098*/ 	.word	0x0000ea60


	//   ....[10]....
        /*009c*/ 	.word	0x0000ea80


	//   ....[11]....
        /*00a0*/ 	.word	0x0000eb50


	//   ....[12]....
        /*00a4*/ 	.word	0x0000eb70


	//   ....[13]....
        /*00a8*/ 	.word	0x0000ed20


	//   ....[14]....
        /*00ac*/ 	.word	0x0000eea0


	//   ....[15]....
        /*00b0*/ 	.word	0x0000ef00


	//   ....[16]....
        /*00b4*/ 	.word	0x0000efb0


	//   ....[17]....
        /*00b8*/ 	.word	0x0000f150


	//   ....[18]....
        /*00bc*/ 	.word	0x0000f2f0


	//   ....[19]....
        /*00c0*/ 	.word	0x0000f470


	//   ....[20]....
        /*00c4*/ 	.word	0x0000f5b0


	//   ....[21]....
        /*00c8*/ 	.word	0x0000f5e0


	//   ....[22]....
        /*00cc*/ 	.word	0x0000f610


	//----- nvinfo : EIATTR_MAX_THREADS
	.align		4
.L_8427:
        /*00d0*/ 	.byte	0x04, 0x05
        /*00d2*/ 	.short	(.L_8429 - .L_8428)
.L_8428:
        /*00d4*/ 	.word	0x00000080
        /*00d8*/ 	.word	0x00000001
        /*00dc*/ 	.word	0x00000001


	//----- nvinfo : EIATTR_CRS_STACK_SIZE
	.align		4
.L_8429:
        /*00e0*/ 	.byte	0x04, 0x1e
        /*00e2*/ 	.short	(.L_8431 - .L_8430)
.L_8430:
        /*00e4*/ 	.word	0x00000000
.L_8431:


//--------------------- .nv.info._ZN2at6native27unrolled_elementwise_kernelIZZZNS0_17expm1_kernel_cudaERNS_18TensorIteratorBaseEENKUlvE_clEvENKUlvE1_clEvEUlN3c107complexIdEEE_St5arrayIPcLm2EELi4E23TrivialOffsetCalculatorILi1EjESE_NS0_6memory12LoadWithCastILi1EEENSF_13StoreWithCastILi1EEEEEviT_T0_T2_T3_T4_T5_ --------------------------
	.section	.nv.info._ZN2at6native27unrolled_elementwise_kernelIZZZNS0_17expm1_kernel_cudaERNS_18TensorIteratorBaseEENKUlvE_clEvENKUlvE1_clEvEUlN3c107complexIdEEE_St5arrayIPcLm2EELi4E23TrivialOffsetCalculatorILi1EjESE_NS0_6memory12LoadWithCastILi1EEENSF_13StoreWithCastILi1EEEEEviT_T0_T2_T3_T4_T5_,"",@"SHT_CUDA_INFO"
	.sectionflags	@""
	.align	4


	//----- nvinfo : EIATTR_CUDA_API_VERSION
	.align		4
        /*0000*/ 	.byte	0x04, 0x37
        /*0002*/ 	.short	(.L_8433 - .L_8432)
.L_8432:
        /*0004*/ 	.word	0x00000082


	//----- nvinfo : EIATTR_SW2861232_WAR
	.align		4
.L_8433:
        /*0008*/ 	.byte	0x01, 0x35
	.zero		2


	//----- nvinfo : EIATTR_PARAM_CBANK
	.align		4
        /*000c*/ 	.byte	0x04, 0x0a
        /*000e*/ 	.short	(.L_8435 - .L_8434)
	.align		4
.L_8434:
        /*0010*/ 	.word	index@(.nv.constant0._ZN2at6native27unrolled_elementwise_kernelIZZZNS0_17expm1_kernel_cudaERNS_18TensorIteratorBaseEENKUlvE_clEvENKUlvE1_clEvEUlN3c107complexIdEEE_St5arrayIPcLm2EELi4E23TrivialOffsetCalculatorILi1EjESE_NS0_6memory12LoadWithCastILi1EEENSF_13StoreWithCastILi1EEEEEviT_T0_T2_T3_T4_T5_)
        /*0014*/ 	.short	0x0160
        /*0016*/ 	.short	0x002c


	//----- nvinfo : EIATTR_CBANK_PARAM_SIZE
	.align		4
.L_8435:
        /*0018*/ 	.byte	0x03, 0x19
        /*001a*/ 	.short	0x002c


	//----- nvinfo : EIATTR_KPARAM_INFO
	.align		4
        /*001c*/ 	.byte	0x04, 0x17
        /*001e*/ 	.short	(.L_8437 - .L_8436)
.L_8436:
        /*0020*/ 	.word	0x00000000
        /*0024*/ 	.short	0x0006
        /*0026*/ 	.short	0x0024
        /*0028*/ 	.byte	0x00, 0xf0, 0x21, 0x00


	//----- nvinfo : EIATTR_KPARAM_INFO
	.align		4
.L_8437:
        /*002c*/ 	.byte	0x04, 0x17
        /*002e*/ 	.short	(.L_8439 - .L_8438)
.L_8438:
        /*0030*/ 	.word	0x00000000
        /*0034*/ 	.short	0x0005
        /*0036*/ 	.short	0x001c
        /*0038*/ 	.byte	0x00, 0xf0, 0x21, 0x00


	//----- nvinfo : EIATTR_KPARAM_INFO
	.align		4
.L_8439:
        /*003c*/ 	.byte	0x04, 0x17
        /*003e*/ 	.short	(.L_8441 - .L_8440)
.L_8440:
        /*0040*/ 	.word	0x00000000
        /*0044*/ 	.short	0x0004
        /*0046*/ 	.short	0x0019
        /*0048*/ 	.byte	0x00, 0xf0, 0x05, 0x00


	//----- nvinfo : EIATTR_KPARAM_INFO
	.align		4
.L_8441:
        /*004c*/ 	.byte	0x04, 0x17
        /*004e*/ 	.short	(.L_8443 - .L_8442)
.L_8442:
        /*0050*/ 	.word	0x00000000
        /*0054*/ 	.short	0x0003
        /*0056*/ 	.short	0x0018
        /*0058*/ 	.byte	0x00, 0xf0, 0x05, 0x00


	//----- nvinfo : EIATTR_KPARAM_INFO
	.align		4
.L_8443:
        /*005c*/ 	.byte	0x04, 0x17
        /*005e*/ 	.short	(.L_8445 - .L_8444)
.L_8444:
        /*0060*/ 	.word	0x00000000
        /*0064*/ 	.short	0x0002
        /*0066*/ 	.short	0x0008
        /*0068*/ 	.byte	0x00, 0xf0, 0x41, 0x00


	//----- nvinfo : EIATTR_KPARAM_INFO
	.align		4
.L_8445:
        /*006c*/ 	.byte	0x04, 0x17
        /*006e*/ 	.short	(.L_8447 - .L_8446)
.L_8446:
        /*0070*/ 	.word	0x00000000
        /*0074*/ 	.short	0x0001
        /*0076*/ 	.short	0x0004
        /*0078*/ 	.byte	0x00, 0xf0, 0x05, 0x00


	//----- nvinfo : EIATTR_KPARAM_INFO
	.align		4
.L_8447:
        /*007c*/ 	.byte	0x04, 0x17
        /*007e*/ 	.short	(.L_8449 - .L_8448)
.L_8448:
        /*0080*/ 	.word	0x00000000
        /*0084*/ 	.short	0x0000
        /*0086*/ 	.short	0x0000
        /*0088*/ 	.byte	0x00, 0xf0, 0x11, 0x00


	//----- nvinfo : EIATTR_MAXREG_COUNT
	.align		4
.L_8449:
        /*008c*/ 	.byte	0x03, 0x1b
        /*008e*/ 	.short	0x00ff


	//----- nvinfo : EIATTR_EXTERNS
	.align		4
        /*0090*/ 	.byte	0x04, 0x0f
        /*0092*/ 	.short	(.L_8451 - .L_8450)


	//   ....[0]....
	.align		4
.L_8450:
        /*0094*/ 	.word	index@(__assertfail)


	//----- nvinfo : EIATTR_MERCURY_ISA_VERSION
	.align		4
.L_8451:
        /*0098*/ 	.byte	0x03, 0x5f
        /*009a*/ 	.short	0x0000


	//----- nvinfo : EIATTR_SYSCALL_OFFSETS
	.align		4
        /*009c*/ 	.byte	0x04, 0x46
        /*009e*/ 	.short	(.L_8453 - .L_8452)


	//   ....[0]....
.L_8452:
        /*00a0*/ 	.word	0x00001110


	//   ....[1]....
        /*00a4*/ 	.word	0x00002240


	//   ....[2]....
        /*00a8*/ 	.word	0x00003390


	//   ....[3]....
        /*00ac*/ 	.word	0x000044b0


	//   ....[4]....
        /*00b0*/ 	.word	0x00008f20


	//   ....[5]....
        /*00b4*/ 	.word	0x0000a020


	//   ....[6]....
        /*00b8*/ 	.word	0x0000b0e0


	//   ....[7]....
        /*00bc*/ 	.word	0x0000c1a0


	//----- nvinfo : EIATTR_EXIT_INSTR_OFFSETS
	.align		4
.L_8453:
        /*00c0*/ 	.byte	0x04, 0x1c
        /*00c2*/ 	.short	(.L_8455 - .L_8454)


	//   ....[0]....
.L_8454:
        /*00c4*/ 	.word	0x0000b180


	//   ....[1]....
        /*00c8*/ 	.word	0x0000b2b0


	//   ....[2]....
        /*00cc*/ 	.word	0x0000b2f0


	//   ....[3]....
        /*00d0*/ 	.word	0x0000b380


	//   ....[4]....
        /*00d4*/ 	.word	0x0000b3b0


	//   ....[5]....
        /*00d8*/ 	.word	0x0000b3e0


	//   ....[6]....
        /*00dc*/ 	.word	0x0000b490


	//   ....[7]....
        /*00e0*/ 	.word	0x0000b4f0


	//   ....[8]....
        /*00e4*/ 	.word	0x0000b5d0


	//   ....[9]....
        /*00e8*/ 	.word	0x0000b660


	//   ....[10]....
        /*00ec*/ 	.word	0x0000b680


	//   ....[11]....
        /*00f0*/ 	.word	0x0000b750


	//   ....[12]....
        /*00f4*/ 	.word	0x0000b770


	//   ....[13]....
        /*00f8*/ 	.word	0x0000b920


	//   ....[14]....
        /*00fc*/ 	.word	0x0000baa0


	//   ....[15]....
        /*0100*/ 	.word	0x0000bb00


	//   ....[16]....
        /*0104*/ 	.word	0x0000bbb0


	//   ....[17]....
        /*0108*/ 	.word	0x0000bd50


	//   ....[18]....
        /*010c*/ 	.word	0x0000bef0


	//   ....[19]....
        /*0110*/ 	.word	0x0000c070


	//   ....[20]....
        /*0114*/ 	.word	0x0000c1b0


	//   ....[21]....
        /*0118*/ 	.word	0x0000c1e0


	//   ....[22]....
        /*011c*/ 	.word	0x0000c210


	//----- nvinfo : EIATTR_MAX_THREADS
	.align		4
.L_8455:
        /*0120*/ 	.byte	0x04, 0x05
        /*0122*/ 	.short	(.L_8457 - .L_8456)
.L_8456:
        /*0124*/ 	.word	0x00000080
        /*0128*/ 	.word	0x00000001
        /*012c*/ 	.word	0x00000001


	//----- nvinfo : EIATTR_CRS_STACK_SIZE
	.align		4
.L_8457:
        /*0130*/ 	.byte	0x04, 0x1e
        /*0132*/ 	.short	(.L_8459 - .L_8458)
.L_8458:
        /*0134*/ 	.word	0x00000000
.L_8459:


//--------------------- .nv.info._ZN2at6native18elementwise_kernelILi128ELi2EZNS0_22gpu_kernel_impl_nocastIZZZNS0_17expm1_kernel_cudaERNS_18TensorIteratorBaseEENKUlvE_clEvENKUlvE1_clEvEUlN3c107complexIdEEE_EEvS4_RKT_EUliE_EEviT1_ --------------------------
	.section	.nv.info._ZN2at6native18elementwise_kernelILi128ELi2EZNS0_22gpu_kernel_impl_nocastIZZZNS0_17expm1_kernel_cudaERNS_18TensorIteratorBaseEENKUlvE_clEvENKUlvE1_clEvEUlN3c107complexIdEEE_EEvS4_RKT_EUliE_EEviT1_,"",@"SHT_CUDA_INFO"
	.sectionflags	@""
	.align	4


	//----- nvinfo : EIATTR_CUDA_API_VERSION
	.align		4
        /*0000*/ 	.byte	0x04, 0x37
        /*0002*/ 	.short	(.L_8461 - .L_8460)
.L_8460:
        /*0004*/ 	.word	0x00000082


	//----- nvinfo : EIATTR_SW2861232_WAR
	.align		4
.L_8461:
        /*0008*/ 	.byte	0x01, 0x35
	.zero		2


	//----- nvinfo : EIATTR_PARAM_CBANK
	.align		4
        /*000c*/ 	.byte	0x04, 0x0a
        /*000e*/ 	.short	(.L_8463 - .L_8462)
	.align		4
.L_8462:
        /*0010*/ 	.word	index@(.nv.constant0._ZN2at6native18elementwise_kernelILi128ELi2EZNS0_22gpu_kernel_impl_nocastIZZZNS0_17expm1_kernel_cudaERNS_18TensorIteratorBaseEENKUlvE_clEvENKUlvE1_clEvEUlN3c107complexIdEEE_EEvS4_RKT_EUliE_EEviT1_)
        /*0014*/ 	.short	0x0160
        /*0016*/ 	.short	0x0220


	//----- nvinfo : EIATTR_CBANK_PARAM_SIZE
	.align		4
.L_8463:
        /*0018*/ 	.byte	0x03, 0x19
        /*001a*/ 	.short	0x0220


	//----- nvinfo : EIATTR_KPARAM_INFO
	.align		4
        /*001c*/ 	.byte	0x04, 0x17
        /*001e*/ 	.short	(.L_8465 - .L_8464)
.L_8464:
        /*0020*/ 	.word	0x00000000
        /*0024*/ 	.short	0x0001
        /*0026*/ 	.short	0x0008
        /*0028*/ 	.byte	0x00, 0xf0, 0x61, 0x08


	//----- nvinfo : EIATTR_KPARAM_INFO
	.align		4
.L_8465:
        /*002c*/ 	.byte	0x04, 0x17
        /*002e*/ 	.short	(.L_8467 - .L_8466)
.L_8466:
        /*0030*/ 	.word	0x00000000
        /*0034*/ 	.short	0x0000
        /*0036*/ 	.short	0x0000
        /*0038*/ 	.byte	0x00, 0xf0, 0x11, 0x00


	//----- nvinfo : EIATTR_MAXREG_COUNT
	.align		4
.L_8467:
        /*003c*/ 	.byte	0x03, 0x1b
        /*003e*/ 	.short	0x0080


	//----- nvinfo : EIATTR_MERCURY_ISA_VERSION
	.align		4
        /*0040*/ 	.byte	0x03, 0x5f
        /*0042*/ 	.short	0x0000


	//----- nvinfo : EIATTR_EXIT_INSTR_OFFSETS
	.align		4
        /*0044*/ 	.byte	0x04, 0x1c
        /*0046*/ 	.short	(.L_8469 - .L_8468)


	//   ....[0]....
.L_8468:
        /*0048*/ 	.word	0x00001d20


	//   ....[1]....
        /*004c*/ 	.word	0x00003960


	//----- nvinfo : EIATTR_MAX_THREADS
	.align		4
.L_8469:
        /*0050*/ 	.byte	0x04, 0x05
        /*0052*/ 	.short	(.L_8471 - .L_8470)
.L_8470:
        /*0054*/ 	.word	0x00000080
        /*0058*/ 	.word	0x00000001
        /*005c*/ 	.word	0x00000001


	//----- nvinfo : EIATTR_CRS_STACK_SIZE
	.align		4
.L_8471:
        /*0060*/ 	.byte	0x04, 0x1e
        /*0062*/ 	.short	(.L_8473 - .L_8472)
.L_8472:
        /*0064*/ 	.word	0x00000000
.L_8473:


//--------------------- .nv.info._ZN2at6native27unrolled_elementwise_kernelIZZZNS0_17expm1_kernel_cudaERNS_18TensorIteratorBaseEENKUlvE_clEvENKUlvE1_clEvEUlN3c107complexIdEEE_St5arrayIPcLm2EELi4E23TrivialOffsetCalculatorILi1EjESE_NS0_6memory15LoadWithoutCastENSF_16StoreWithoutCastEEEviT_T0_T2_T3_T4_T5_ --------------------------
	.section	.nv.info._ZN2at6native27unrolled_elementwise_kernelIZZZNS0_17expm1_kernel_cudaERNS_18TensorIteratorBaseEENKUlvE_clEvENKUlvE1_clEvEUlN3c107complexIdEEE_St5arrayIPcLm2EELi4E23TrivialOffsetCalculatorILi1EjESE_NS0_6memory15LoadWithoutCastENSF_16StoreWithoutCastEEEviT_T0_T2_T3_T4_T5_,"",@"SHT_CUDA_INFO"
	.sectionflags	@""
	.align	4


	//----- nvinfo : EIATTR_CUDA_API_VERSION
	.align		4
        /*0000*/ 	.byte	0x04, 0x37
        /*0002*/ 	.short	(.L_8475 - .L_8474)
.L_8474:
        /*0004*/ 	.word	0x00000082


	//----- nvinfo : EIATTR_SW2861232_WAR
	.align		4
.L_8475:
        /*0008*/ 	.byte	0x01, 0x35
	.zero		2


	//----- nvinfo : EIATTR_PARAM_CBANK
	.align		4
        /*000c*/ 	.byte	0x04, 0x0a
        /*000e*/ 	.short	(.L_8477 - .L_8476)
	.align		4
.L_8476:
        /*0010*/ 	.word	index@(.nv.constant0._ZN2at6native27unrolled_elementwise_kernelIZZZNS0_17expm1_kernel_cudaERNS_18TensorIteratorBaseEENKUlvE_clEvENKUlvE1_clEvEUlN3c107complexIdEEE_St5arrayIPcLm2EELi4E23TrivialOffsetCalculatorILi1EjESE_NS0_6memory15LoadWithoutCastENSF_16StoreWithoutCastEEEviT_T0_T2_T3_T4_T5_)
        /*0014*/ 	.short	0x0160
        /*0016*/ 	.short	0x001c


	//----- nvinfo : EIATTR_CBANK_PARAM_SIZE
	.align		4
.L_8477:
        /*0018*/ 	.byte	0x03, 0x19
        /*001a*/ 	.short	0x001c


	//----- nvinfo : EIATTR_KPARAM_INFO
	.align		4
        /*001c*/ 	.byte	0x04, 0x17
        /*001e*/ 	.short	(.L_8479 - .L_8478)
.L_8478:
        /*0020*/ 	.word	0x00000000
        /*0024*/ 	.short	0x0006
        /*0026*/ 	.short	0x001b
        /*0028*/ 	.byte	0x00, 0xf0, 0x05, 0x00


	//----- nvinfo : EIATTR_KPARAM_INFO
	.align		4
.L_8479:
        /*002c*/ 	.byte	0x04, 0x17
        /*002e*/ 	.short	(.L_8481 - .L_8480)
.L_8480:
        /*0030*/ 	.word	0x00000000
        /*0034*/ 	.short	0x0005
        /*0036*/ 	.short	0x001a
        /*0038*/ 	.byte	0x00, 0xf0, 0x05, 0x00


	//----- nvinfo : EIATTR_KPARAM_INFO
	.align		4
.L_8481:
        /*003c*/ 	.byte	0x04, 0x17
        /*003e*/ 	.short	(.L_8483 - .L_8482)
.L_8482:
        /*0040*/ 	.word	0x00000000
        /*0044*/ 	.short	0x0004
        /*0046*/ 	.short	0x0019
        /*0048*/ 	.byte	0x00, 0xf0, 0x05, 0x00


	//----- nvinfo : EIATTR_KPARAM_INFO
	.align		4
.L_8483:
        /*004c*/ 	.byte	0x04, 0x17
        /*004e*/ 	.short	(.L_8485 - .L_8484)
.L_8484:
        /*0050*/ 	.word	0x00000000
        /*0054*/ 	.short	0x0003
        /*0056*/ 	.short	0x0018
        /*0058*/ 	.byte	0x00, 0xf0, 0x05, 0x00


	//----- nvinfo : EIATTR_KPARAM_INFO
	.align		4
.L_8485:
        /*005c*/ 	.byte	0x04, 0x17
        /*005e*/ 	.short	(.L_8487 - .L_8486)
.L_8486:
        /*0060*/ 	.word	0x00000000
        /*0064*/ 	.short	0x0002
        /*0066*/ 	.short	0x0008
        /*0068*/ 	.byte	0x00, 0xf0, 0x41, 0x00


	//----- nvinfo : EIATTR_KPARAM_INFO
	.align		4
.L_8487:
        /*006c*/ 	.byte	0x04, 0x17
        /*006e*/ 	.short	(.L_8489 - .L_8488)
.L_8488:
        /*0070*/ 	.word	0x00000000
        /*0074*/ 	.short	0x0001
        /*0076*/ 	.short	0x0004
        /*0078*/ 	.byte	0x00, 0xf0, 0x05, 0x00


	//----- nvinfo : EIATTR_KPARAM_INFO
	.align		4
.L_8489:
        /*007c*/ 	.byte	0x04, 0x17
        /*007e*/ 	.short	(.L_8491 - .L_8490)
.L_8490:
        /*0080*/ 	.word	0x00000000
        /*0084*/ 	.short	0x0000
        /*0086*/ 	.short	0x0000
        /*0088*/ 	.byte	0x00, 0xf0, 0x11, 0x00


	//----- nvinfo : EIATTR_MAXREG_COUNT
	.align		4
.L_8491:
        /*008c*/ 	.byte	0x03, 0x1b
        /*008e*/ 	.short	0x00ff


	//----- nvinfo : EIATTR_MERCURY_ISA_VERSION
	.align		4
        /*0090*/ 	.byte	0x03, 0x5f
        /*0092*/ 	.short	0x0000


	//----- nvinfo : EIATTR_EXIT_INSTR_OFFSETS
	.align		4
        /*0094*/ 	.byte	0x04, 0x1c
        /*0096*/ 	.short	(.L_8493 - .L_8492)


	//   ....[0]....
.L_8492:
        /*0098*/ 	.word	0x00003bf0


	//   ....[1]....
        /*009c*/ 	.word	0x00003c50


	//----- nvinfo : EIATTR_MAX_THREADS
	.align		4
.L_8493:
        /*00a0*/ 	.byte	0x04, 0x05
        /*00a2*/ 	.short	(.L_8495 - .L_8494)
.L_8494:
        /*00a4*/ 	.word	0x00000080
        /*00a8*/ 	.word	0x00000001
        /*00ac*/ 	.word	0x00000001


	//----- nvinfo : EIATTR_CRS_STACK_SIZE
	.align		4
.L_8495:
        /*00b0*/ 	.byte	0x04, 0x1e
        /*00b2*/ 	.short	(.L_8497 - .L_8496)
.L_8496:
        /*00b4*/ 	.word	0x00000000
.L_8497:


//--------------------- .nv.info._ZN2at6native29vectorized_elementwise_kernelILi2EZZZNS0_17expm1_kernel_cudaERNS_18TensorIteratorBaseEENKUlvE_clEvENKUlvE1_clEvEUlN3c107complexIdEEE_St5arrayIPcLm2EEEEviT0_T1_ --------------------------
	.section	.nv.info._ZN2at6native29vectorized_elementwise_kernelILi2EZZZNS0_17expm1_kernel_cudaERNS_18TensorIteratorBaseEENKUlvE_clEvENKUlvE1_clEvEUlN3c107complexIdEEE_St5arrayIPcLm2EEEEviT0_T1_,"",@"SHT_CUDA_INFO"
	.sectionflags	@""
	.align	4


	//----- nvinfo : EIATTR_CUDA_API_VERSION
	.align		4
        /*0000*/ 	.byte	0x04, 0x37
        /*0002*/ 	.short	(.L_8499 - .L_8498)
.L_8498:
        /*0004*/ 	.word	0x00000082


	//----- nvinfo : EIATTR_SW2861232_WAR
	.align		4
.L_8499:
        /*0008*/ 	.byte	0x01, 0x35
	.zero		2


	//----- nvinfo : EIATTR_PARAM_CBANK
	.align		4
        /*000c*/ 	.byte	0x04, 0x0a
        /*000e*/ 	.short	(.L_8501 - .L_8500)
	.align		4
.L_8500:
        /*0010*/ 	.word	index@(.nv.constant0._ZN2at6native29vectorized_elementwise_kernelILi2EZZZNS0_17expm1_kernel_cudaERNS_18TensorIteratorBaseEENKUlvE_clEvENKUlvE1_clEvEUlN3c107complexIdEEE_St5arrayIPcLm2EEEEviT0_T1_)
        /*0014*/ 	.short	0x0160
        /*0016*/ 	.short	0x0018


	//----- nvinfo : EIATTR_CBANK_PARAM_SIZE
	.align		4
.L_8501:
        /*0018*/ 	.byte	0x03, 0x19
        /*001a*/ 	.short	0x0018


	//----- nvinfo : EIATTR_KPARAM_INFO
	.align		4
        /*001c*/ 	.byte	0x04, 0x17
        /*001e*/ 	.short	(.L_8503 - .L_8502)
.L_8502:
        /*0020*/ 	.word	0x00000000
        /*0024*/ 	.short	0x0002
        /*0026*/ 	.short	0x0008
        /*0028*/ 	.byte	0x00, 0xf0, 0x41, 0x00


	//----- nvinfo : EIATTR_KPARAM_INFO
	.align		4
.L_8503:
        /*002c*/ 	.byte	0x04, 0x17
        /*002e*/ 	.short	(.L_8505 - .L_8504)
.L_8504:
        /*0030*/ 	.word	0x00000000
        /*0034*/ 	.short	0x0001
        /*0036*/ 	.short	0x0004
        /*0038*/ 	.byte	0x00, 0xf0, 0x05, 0x00


	//----- nvinfo : EIATTR_KPARAM_INFO
	.align		4
.L_8505:
        /*003c*/ 	.byte	0x04, 0x17
        /*003e*/ 	.short	(.L_8507 - .L_8506)
.L_8506:
        /*0040*/ 	.word	0x00000000
        /*0044*/ 	.short	0x0000
        /*0046*/ 	.short	0x0000
        /*0048*/ 	.byte	0x00, 0xf0, 0x11, 0x00


	//----- nvinfo : EIATTR_MAXREG_COUNT
	.align		4
.L_8507:
        /*004c*/ 	.byte	0x03, 0x1b
        /*004e*/ 	.short	0x00ff


	//----- nvinfo : EIATTR_MERCURY_ISA_VERSION
	.align		4
        /*0050*/ 	.byte	0x03, 0x5f
        /*0052*/ 	.short	0x0000


	//----- nvinfo : EIATTR_EXIT_INSTR_OFFSETS
	.align		4
        /*0054*/ 	.byte	0x04, 0x1c
        /*0056*/ 	.short	(.L_8509 - .L_8508)


	//   ....[0]....
.L_8508:
        /*0058*/ 	.word	0x00006eb0


	//   ....[1]....
        /*005c*/ 	.word	0x0000e7b0


	//   ....[2]....
        /*0060*/ 	.word	0x0000e800


	//----- nvinfo : EIATTR_MAX_THREADS
	.align		4
.L_8509:
        /*0064*/ 	.byte	0x04, 0x05
        /*0066*/ 	.short	(.L_8511 - .L_8510)
.L_8510:
        /*0068*/ 	.word	0x00000080
        /*006c*/ 	.word	0x00000001
        /*0070*/ 	.word	0x00000001


	//----- nvinfo : EIATTR_CRS_STACK_SIZE
	.align		4
.L_8511:
        /*0074*/ 	.byte	0x04, 0x1e
        /*0076*/ 	.short	(.L_8513 - .L_8512)
.L_8512:
        /*0078*/ 	.word	0x00000000
.L_8513:


//--------------------- .nv.info._ZN2at6native29vectorized_elementwise_kernelILi4EZZZNS0_17expm1_kernel_cudaERNS_18TensorIteratorBaseEENKUlvE_clEvENKUlvE1_clEvEUlN3c107complexIdEEE_St5arrayIPcLm2EEEEviT0_T1_ --------------------------
	.section	.nv.info._ZN2at6native29vectorized_elementwise_kernelILi4EZZZNS0_17expm1_kernel_cudaERNS_18TensorIteratorBaseEENKUlvE_clEvENKUlvE1_clEvEUlN3c107complexIdEEE_St5arrayIPcLm2EEEEviT0_T1_,"",@"SHT_CUDA_INFO"
	.sectionflags	@""
	.align	4


	//----- nvinfo : EIATTR_CUDA_API_VERSION
	.align		4
        /*0000*/ 	.byte	0x04, 0x37
        /*0002*/ 	.short	(.L_8515 - .L_8514)
.L_8514:
        /*0004*/ 	.word	0x00000082


	//----- nvinfo : EIATTR_SW2861232_WAR
	.align		4
.L_8515:
        /*0008*/ 	.byte	0x01, 0x35
	.zero		2


	//----- nvinfo : EIATTR_PARAM_CBANK
	.align		4
        /*000c*/ 	.byte	0x04, 0x0a
        /*000e*/ 	.short	(.L_8517 - .L_8516)
	.align		4
.L_8516:
        /*0010*/ 	.word	index@(.nv.constant0._ZN2at6native29vectorized_elementwise_kernelILi4EZZZNS0_17expm1_kernel_cudaERNS_18TensorIteratorBaseEENKUlvE_clEvENKUlvE1_clEvEUlN3c107complexIdEEE_St5arrayIPcLm2EEEEviT0_T1_)
        /*0014*/ 	.short	0x0160
        /*0016*/ 	.short	0x0018


	//----- nvinfo : EIATTR_CBANK_PARAM_SIZE
	.align		4
.L_8517:
        /*0018*/ 	.byte	0x03, 0x19
        /*001a*/ 	.short	0x0018


	//----- nvinfo : EIATTR_KPARAM_INFO
	.align		4
        /*001c*/ 	.byte	0x04, 0x17
        /*001e*/ 	.short	(.L_8519 - .L_8518)
.L_8518:
        /*0020*/ 	.word	0x00000000
        /*0024*/ 	.short	0x0002
        /*0026*/ 	.short	0x0008
        /*0028*/ 	.byte	0x00, 0xf0, 0x41, 0x00


	//----- nvinfo : EIATTR_KPARAM_INFO
	.align		4
.L_8519:
        /*002c*/ 	.byte	0x04, 0x17
        /*002e*/ 	.short	(.L_8521 - .L_8520)
.L_8520:
        /*0030*/ 	.word	0x00000000
        /*0034*/ 	.short	0x0001
        /*0036*/ 	.short	0x0004
        /*0038*/ 	.byte	0x00, 0xf0, 0x05, 0x00


	//----- nvinfo : EIATTR_KPARAM_INFO
	.align		4
.L_8521:
        /*003c*/ 	.byte	0x04, 0x17
        /*003e*/ 	.short	(.L_8523 - .L_8522)
.L_8522:
        /*0040*/ 	.word	0x00000000
        /*0044*/ 	.short	0x0000
        /*0046*/ 	.short	0x0000
        /*0048*/ 	.byte	0x00, 0xf0, 0x11, 0x00


	//----- nvinfo : EIATTR_MAXREG_COUNT
	.align		4
.L_8523:
        /*004c*/ 	.byte	0x03, 0x1b
        /*004e*/ 	.short	0x00ff


	//----- nvinfo : EIATTR_MERCURY_ISA_VERSION
	.align		4
        /*0050*/ 	.byte	0x03, 0x5f
        /*0052*/ 	.short	0x0000


	//----- nvinfo : EIATTR_EXIT_INSTR_OFFSETS
	.align		4
        /*0054*/ 	.byte	0x04, 0x1c
        /*0056*/ 	.short	(.L_8525 - .L_8524)


	//   ....[0]....
.L_8524:
        /*0058*/ 	.word	0x00006eb0


	//   ....[1]....
        /*005c*/ 	.word	0x0000e7b0


	//   ....[2]....
        /*0060*/ 	.word	0x0000e800


	//----- nvinfo : EIATTR_MAX_THREADS
	.align		4
.L_8525:
        /*0064*/ 	.byte	0x04, 0x05
        /*0066*/ 	.short	(.L_8527 - .L_8526)
.L_8526:
        /*0068*/ 	.word	0x00000080
        /*006c*/ 	.word	0x00000001
        /*0070*/ 	.word	0x00000001


	//----- nvinfo : EIATTR_CRS_STACK_SIZE
	.align		4
.L_8527:
        /*0074*/ 	.byte	0x04, 0x1e
        /*0076*/ 	.short	(.L_8529 - .L_8528)
.L_8528:
        /*0078*/ 	.word	0x00000000
.L_8529:


//--------------------- .nv.info._ZN2at6native29vectorized_elementwise_kernelILi8EZZZNS0_17expm1_kernel_cudaERNS_18TensorIteratorBaseEENKUlvE_clEvENKUlvE1_clEvEUlN3c107complexIdEEE_St5arrayIPcLm2EEEEviT0_T1_ --------------------------
	.section	.nv.info._ZN2at6native29vectorized_elementwise_kernelILi8EZZZNS0_17expm1_kernel_cudaERNS_18TensorIteratorBaseEENKUlvE_clEvENKUlvE1_clEvEUlN3c107complexIdEEE_St5arrayIPcLm2EEEEviT0_T1_,"",@"SHT_CUDA_INFO"
	.sectionflags	@""
	.align	4


	//----- nvinfo : EIATTR_CUDA_API_VERSION
	.align		4
        /*0000*/ 	.byte	0x04, 0x37
        /*0002*/ 	.short	(.L_8531 - .L_8530)
.L_8530:
        /*0004*/ 	.word	0x00000082


	//----- nvinfo : EIATTR_SW2861232_WAR
	.align		4
.L_8531:
        /*0008*/ 	.byte	0x01, 0x35
	.zero		2


	//----- nvinfo : EIATTR_PARAM_CBANK
	.align		4
        /*000c*/ 	.byte	0x04, 0x0a
        /*000e*/ 	.short	(.L_8533 - .L_8532)
	.align		4
.L_8532:
        /*0010*/ 	.word	index@(.nv.constant0._ZN2at6native29vectorized_elementwise_kernelILi8EZZZNS0_17expm1_kernel_cudaERNS_18TensorIteratorBaseEENKUlvE_clEvENKUlvE1_clEvEUlN3c107complexIdEEE_St5arrayIPcLm2EEEEviT0_T1_)
        /*0014*/ 	.short	0x0160
        /*0016*/ 	.short	0x0018


	//----- nvinfo : EIATTR_CBANK_PARAM_SIZE
	.align		4
.L_8533:
        /*0018*/ 	.byte	0x03, 0x19
        /*001a*/ 	.short	0x0018


	//----- nvinfo : EIATTR_KPARAM_INFO
	.align		4
        /*001c*/ 	.byte	0x04, 0x17
        /*001e*/ 	.short	(.L_8535 - .L_8534)
.L_8534:
        /*0020*/ 	.word	0x00000000
        /*0024*/ 	.short	0x0002
        /*0026*/ 	.short	0x0008
        /*0028*/ 	.byte	0x00, 0xf0, 0x41, 0x00


	//----- nvinfo : EIATTR_KPARAM_INFO
	.align		4
.L_8535:
        /*002c*/ 	.byte	0x04, 0x17
        /*002e*/ 	.short	(.L_8537 - .L_8536)
.L_8536:
        /*0030*/ 	.word	0x00000000
        /*0034*/ 	.short	0x0001
        /*0036*/ 	.short	0x0004
        /*0038*/ 	.byte	0x00, 0xf0, 0x05, 0x00


	//----- nvinfo : EIATTR_KPARAM_INFO
	.align		4
.L_8537:
        /*003c*/ 	.byte	0x04, 0x17
        /*003e*/ 	.short	(.L_8539 - .L_8538)
.L_8538:
        /*0040*/ 	.word	0x00000000
        /*0044*/ 	.short	0x0000
        /*0046*/ 	.short	0x0000
        /*0048*/ 	.byte	0x00, 0xf0, 0x11, 0x00


	//----- nvinfo : EIATTR_MAXREG_COUNT
	.align		4
.L_8539:
        /*004c*/ 	.byte	0x03, 0x1b
        /*004e*/ 	.short	0x00ff


	//----- nvinfo : EIATTR_MERCURY_ISA_VERSION
	.align		4
        /*0050*/ 	.byte	0x03, 0x5f
        /*0052*/ 	.short	0x0000


	//----- nvinfo : EIATTR_EXIT_INSTR_OFFSETS
	.align		4
        /*0054*/ 	.byte	0x04, 0x1c
        /*0056*/ 	.short	(.L_8541 - .L_8540)


	//   ....[0]....
.L_8540:
        /*0058*/ 	.word	0x00000010


	//----- nvinfo : EIATTR_MAX_THREADS
	.align		4
.L_8541:
        /*005c*/ 	.byte	0x04, 0x05
        /*005e*/ 	.short	(.L_8543 - .L_8542)
.L_8542:
        /*0060*/ 	.word	0x00000080
        /*0064*/ 	.word	0x00000001
        /*0068*/ 	.word	0x00000001
.L_8543:


//--------------------- .nv.info._ZN2at6native18elementwise_kernelILi128ELi4EZNS0_15gpu_kernel_implIZZZNS0_17expm1_kernel_cudaERNS_18TensorIteratorBaseEENKUlvE_clEvENKUlvE0_clEvEUlfE_EEvS4_RKT_EUliE_EEviT1_ --------------------------
	.section	.nv.info._ZN2at6native18elementwise_kernelILi128ELi4EZNS0_15gpu_kernel_implIZZZNS0_17expm1_kernel_cudaERNS_18TensorIteratorBaseEENKUlvE_clEvENKUlvE0_clEvEUlfE_EEvS4_RKT_EUliE_EEviT1_,"",@"SHT_CUDA_INFO"
	.sectionflags	@""
	.align	4


	//----- nvinfo : EIATTR_CUDA_API_VERSION
	.align		4
        /*0000*/ 	.byte	0x04, 0x37
        /*0002*/ 	.short	(.L_8545 - .L_8544)
.L_8544:
        /*0004*/ 	.word	0x00000082


	//----- nvinfo : EIATTR_SW2861232_WAR
	.align		4
.L_8545:
        /*0008*/ 	.byte	0x01, 0x35
	.zero		2


	//----- nvinfo : EIATTR_PARAM_CBANK
	.align		4
        /*000c*/ 	.byte	0x04, 0x0a
        /*000e*/ 	.short	(.L_8547 - .L_8546)
	.align		4
.L_8546:
        /*0010*/ 	.word	index@(.nv.constant0._ZN2at6native18elementwise_kernelILi128ELi4EZNS0_15gpu_kernel_implIZZZNS0_17expm1_kernel_cudaERNS_18TensorIteratorBaseEENKUlvE_clEvENKUlvE0_clEvEUlfE_EEvS4_RKT_EUliE_EEviT1_)
        /*0014*/ 	.short	0x0160
        /*0016*/ 	.short	0x0220


	//----- nvinfo : EIATTR_CBANK_PARAM_SIZE
	.align		4
.L_8547:
        /*0018*/ 	.byte	0x03, 0x19
        /*001a*/ 	.short	0x0220


	//----- nvinfo : EIATTR_KPARAM_INFO
	.align		4
        /*001c*/ 	.byte	0x04, 0x17
        /*001e*/ 	.short	(.L_8549 - .L_8548)
.L_8548:
        /*0020*/ 	.word	0x00000000
        /*0024*/ 	.short	0x0001
        /*0026*/ 	.short	0x0008
        /*0028*/ 	.byte	0x00, 0xf0, 0x61, 0x08


	//----- nvinfo : EIATTR_KPARAM_INFO
	.align		4
.L_8549:
        /*002c*/ 	.byte	0x04, 0x17
        /*002e*/ 	.short	(.L_8551 - .L_8550)
.L_8550:
        /*0030*/ 	.word	0x00000000
        /*0034*/ 	.short	0x0000
        /*0036*/ 	.short	0x0000
        /*0038*/ 	.byte	0x00, 0xf0, 0x11, 0x00


	//----- nvinfo : EIATTR_MAXREG_COUNT
	.align		4
.L_8551:
        /*003c*/ 	.byte	0x03, 0x1b
        /*003e*/ 	.short	0x0080


	//----- nvinfo : EIATTR_EXTERNS
	.align		4
        /*0040*/ 	.byte	0x04, 0x0f
        /*0042*/ 	.short	(.L_8553 - .L_8552)


	//   ....[0]....
	.align		4
.L_8552:
        /*0044*/ 	.word	index@(__assertfail)


	//----- nvinfo : EIATTR_MERCURY_ISA_VERSION
	.align		4
.L_8553:
        /*0048*/ 	.byte	0x03, 0x5f
        /*004a*/ 	.short	0x0000


	//----- nvinfo : EIATTR_SYSCALL_OFFSETS
	.align		4
        /*004c*/ 	.byte	0x04, 0x46
        /*004e*/ 	.short	(.L_8555 - .L_8554)


	//   ....[0]....
.L_8554:
        /*0050*/ 	.word	0x00001c70


	//   ....[1]....
        /*0054*/ 	.word	0x00002c90


	//   ....[2]....
        /*0058*/ 	.word	0x00004930


	//   ....[3]....
        /*005c*/ 	.word	0x00005950


	//   ....[4]....
        /*0060*/ 	.word	0x000075c0


	//   ....[5]....
        /*0064*/ 	.word	0x000085e0


	//   ....[6]....
        /*0068*/ 	.word	0x0000a260


	//   ....[7]....
        /*006c*/ 	.word	0x0000b280


	//----- nvinfo : EIATTR_EXIT_INSTR_OFFSETS
	.align		4
.L_8555:
        /*0070*/ 	.byte	0x04, 0x1c
        /*0072*/ 	.short	(.L_8557 - .L_8556)


	//   ....[0]....
.L_8556:
        /*0074*/ 	.word	0x00008680


	//   ....[1]....
        /*0078*/ 	.word	0x0000a570


	//   ....[2]....
        /*007c*/ 	.word	0x0000a5b0


	//   ....[3]....
        /*0080*/ 	.word	0x0000a640


	//   ....[4]....
        /*0084*/ 	.word	0x0000a670


	//   ....[5]....
        /*0088*/ 	.word	0x0000a6a0


	//   ....[6]....
        /*008c*/ 	.word	0x0000a720


	//   ....[7]....
        /*0090*/ 	.word	0x0000a750


	//   ....[8]....
        /*0094*/ 	.word	0x0000a7e0


	//   ....[9]....
        /*0098*/ 	.word	0x0000a820


	//   ....[10]....
        /*009c*/ 	.word	0x0000a860


	//   ....[11]....
        /*00a0*/ 	.word	0x0000a920


	//   ....[12]....
        /*00a4*/ 	.word	0x0000a970


	//   ....[13]....
        /*00a8*/ 	.word	0x0000aaf0


	//   ....[14]....
        /*00ac*/ 	.word	0x0000ac40


	//   ....[15]....
        /*00b0*/ 	.word	0x0000ac70


	//   ....[16]....
        /*00b4*/ 	.word	0x0000ad20


	//   ....[17]....
        /*00b8*/ 	.word	0x0000ae90


	//   ....[18]....
        /*00bc*/ 	.word	0x0000b000


	//   ....[19]....
        /*00c0*/ 	.word	0x0000b150


	//   ....[20]....
        /*00c4*/ 	.word	0x0000b290


	//   ....[21]....
        /*00c8*/ 	.word	0x0000b2c0


	//   ....[22]....
        /*00cc*/ 	.word	0x0000b2f0


	//----- nvinfo : EIATTR_MAX_THREADS
	.align		4
.L_8557:
        /*00d0*/ 	.byte	0x04, 0x05
        /*00d2*/ 	.short	(.L_8559 - .L_8558)
.L_8558:
        /*00d4*/ 	.word	0x00000080
        /*00d8*/ 	.word	0x00000001
        /*00dc*/ 	.word	0x00000001


	//----- nvinfo : EIATTR_CRS_STACK_SIZE
	.align		4
.L_8559:
        /*00e0*/ 	.byte	0x04, 0x1e
        /*00e2*/ 	.short	(.L_8561 - .L_8560)
.L_8560:
        /*00e4*/ 	.word	0x00000000
.L_8561:


//--------------------- .nv.info._ZN2at6native27unrolled_elementwise_kernelIZZZNS0_17expm1_kernel_cudaERNS_18TensorIteratorBaseEENKUlvE_clEvENKUlvE0_clEvEUlfE_St5arrayIPcLm2EELi4E23TrivialOffsetCalculatorILi1EjESB_NS0_6memory12LoadWithCastILi1EEENSC_13StoreWithCastILi1EEEEEviT_T0_T2_T3_T4_T5_ --------------------------
	.section	.nv.info._ZN2at6native27unrolled_elementwise_kernelIZZZNS0_17expm1_kernel_cudaERNS_18TensorIteratorBaseEENKUlvE_clEvENKUlvE0_clEvEUlfE_St5arrayIPcLm2EELi4E23TrivialOffsetCalculatorILi1EjESB_NS0_6memory12LoadWithCastILi1EEENSC_13StoreWithCastILi1EEEEEviT_T0_T2_T3_T4_T5_,"",@"SHT_CUDA_INFO"
	.sectionflags	@""
	.align	4


	//----- nvinfo : EIATTR_CUDA_API_VERSION
	.align		4
        /*0000*/ 	.byte	0x04, 0x37
        /*0002*/ 	.short	(.L_8563 - .L_8562)
.L_8562:
        /*0004*/ 	.word	0x00000082


	//----- nvinfo : EIATTR_SW2861232_WAR
	.align		4
.L_8563:
        /*0008*/ 	.byte	0x01, 0x35
	.zero		2


	//----- nvinfo : EIATTR_PARAM_CBANK
	.align		4
        /*000c*/ 	.byte	0x04, 0x0a
        /*000e*/ 	.short	(.L_8565 - .L_8564)
	.align		4
.L_8564:
        /*0010*/ 	.word	index@(.nv.constant0._ZN2at6native27unrolled_elementwise_kernelIZZZNS0_17expm1_kernel_cudaERNS_18TensorIteratorBaseEENKUlvE_clEvENKUlvE0_clEvEUlfE_St5arrayIPcLm2EELi4E23TrivialOffsetCalculatorILi1EjESB_NS0_6memory12LoadWithCastILi1EEENSC_13StoreWithCastILi1EEEEEviT_T0_T2_T3_T4_T5_)
        /*0014*/ 	.short	0x0160
        /*0016*/ 	.short	0x002c


	//----- nvinfo : EIATTR_CBANK_PARAM_SIZE
	.align		4
.L_8565:
        /*0018*/ 	.byte	0x03, 0x19
        /*001a*/ 	.short	0x002c


	//----- nvinfo : EIATTR_KPARAM_INFO
	.align		4
        /*001c*/ 	.byte	0x04, 0x17
        /*001e*/ 	.short	(.L_8567 - .L_8566)
.L_8566:
        /*0020*/ 	.word	0x00000000
        /*0024*/ 	.short	0x0006
        /*0026*/ 	.short	0x0024
        /*0028*/ 	.byte	0x00, 0xf0, 0x21, 0x00


	//----- nvinfo : EIATTR_KPARAM_INFO
	.align		4
.L_8567:
        /*002c*/ 	.byte	0x04, 0x17
        /*002e*/ 	.short	(.L_8569 - .L_8568)
.L_8568:
        /*0030*/ 	.word	0x00000000
        /*0034*/ 	.short	0x0005
        /*0036*/ 	.short	0x001c
        /*0038*/ 	.byte	0x00, 0xf0, 0x21, 0x00


	//----- nvinfo : EIATTR_KPARAM_INFO
	.align		4
.L_8569:
        /*003c*/ 	.byte	0x04, 0x17
        /*003e*/ 	.short	(.L_8571 - .L_8570)
.L_8570:
        /*0040*/ 	.word	0x00000000
        /*0044*/ 	.short	0x0004
        /*0046*/ 	.short	0x0019
        /*0048*/ 	.byte	0x00, 0xf0, 0x05, 0x00


	//----- nvinfo : EIATTR_KPARAM_INFO
	.align		4
.L_8571:
        /*004c*/ 	.byte	0x04, 0x17
        /*004e*/ 	.short	(.L_8573 - .L_8572)
.L_8572:
        /*0050*/ 	.word	0x00000000
        /*0054*/ 	.short	0x0003
        /*0056*/ 	.short	0x0018
        /*0058*/ 	.byte	0x00, 0xf0, 0x05, 0x00


	//----- nvinfo : EIATTR_KPARAM_INFO
	.align		4
.L_8573:
        /*005c*/ 	.byte	0x04, 0x17
        /*005e*/ 	.short	(.L_8575 - .L_8574)
.L_8574:
        /*0060*/ 	.word	0x00000000
        /*0064*/ 	.short	0x0002
        /*0066*/ 	.short	0x0008
        /*0068*/ 	.byte	0x00, 0xf0, 0x41, 0x00


	//----- nvinfo : EIATTR_KPARAM_INFO
	.align		4
.L_8575:
        /*006c*/ 	.byte	0x04, 0x17
        /*006e*/ 	.short	(.L_8577 - .L_8576)
.L_8576:
        /*0070*/ 	.word	0x00000000
        /*0074*/ 	.short	0x0001
        /*0076*/ 	.short	0x0004
        /*0078*/ 	.byte	0x00, 0xf0, 0x05, 0x00


	//----- nvinfo : EIATTR_KPARAM_INFO
	.align		4
.L_8577:
        /*007c*/ 	.byte	0x04, 0x17
        /*007e*/ 	.short	(.L_8579 - .L_8578)
.L_8578:
        /*0080*/ 	.word	0x00000000
        /*0084*/ 	.short	0x0000
        /*0086*/ 	.short	0x0000
        /*0088*/ 	.byte	0x00, 0xf0, 0x11, 0x00


	//----- nvinfo : EIATTR_MAXREG_COUNT
	.align		4
.L_8579:
        /*008c*/ 	.byte	0x03, 0x1b
        /*008e*/ 	.short	0x00ff


	//----- nvinfo : EIATTR_EXTERNS
	.align		4
        /*0090*/ 	.byte	0x04, 0x0f
        /*0092*/ 	.short	(.L_8581 - .L_8580)


	//   ....[0]....
	.align		4
.L_8580:
        /*0094*/ 	.word	index@(__assertfail)


	//----- nvinfo : EIATTR_MERCURY_ISA_VERSION
	.align		4
.L_8581:
        /*0098*/ 	.byte	0x03, 0x5f
        /*009a*/ 	.short	0x0000


	//----- nvinfo : EIATTR_SYSCALL_OFFSETS
	.align		4
        /*009c*/ 	.byte	0x04, 0x46
        /*009e*/ 	.short	(.L_8583 - .L_8582)


	//   ....[0]....
.L_8582:
        /*00a0*/ 	.word	0x00000e50


	//   ....[1]....
        /*00a4*/ 	.word	0x00001cd0


	//   ....[2]....
        /*00a8*/ 	.word	0x00002b60


	//   ....[3]....
        /*00ac*/ 	.word	0x00003990


	//   ....[4]....
        /*00b0*/ 	.word	0x00005110


	//   ....[5]....
        /*00b4*/ 	.word	0x00006020


	//   ....[6]....
        /*00b8*/ 	.word	0x00006ef0


	//   ....[7]....
        /*00bc*/ 	.word	0x00007dc0


	//----- nvinfo : EIATTR_EXIT_INSTR_OFFSETS
	.align		4
.L_8583:
        /*00c0*/ 	.byte	0x04, 0x1c
        /*00c2*/ 	.short	(.L_8585 - .L_8584)


	//   ....[0]....
.L_8584:
        /*00c4*/ 	.word	0x00006f90


	//   ....[1]....
        /*00c8*/ 	.word	0x000070b0


	//   ....[2]....
        /*00cc*/ 	.word	0x000070f0


	//   ....[3]....
        /*00d0*/ 	.word	0x00007180


	//   ....[4]....
        /*00d4*/ 	.word	0x000071b0


	//   ....[5]....
        /*00d8*/ 	.word	0x000071e0


	//   ....[6]....
        /*00dc*/ 	.word	0x00007260


	//   ....[7]....
        /*00e0*/ 	.word	0x00007290


	//   ....[8]....
        /*00e4*/ 	.word	0x00007320


	//   ....[9]....
        /*00e8*/ 	.word	0x00007360


	//   ....[10]....
        /*00ec*/ 	.word	0x000073a0


	//   ....[11]....
        /*00f0*/ 	.word	0x00007460


	//   ....[12]....
        /*00f4*/ 	.word	0x000074b0


	//   ....[13]....
        /*00f8*/ 	.word	0x00007630


	//   ....[14]....
        /*00fc*/ 	.word	0x00007780


	//   ....[15]....
        /*0100*/ 	.word	0x000077b0


	//   ....[16]....
        /*0104*/ 	.word	0x00007860


	//   ....[17]....
        /*0108*/ 	.word	0x000079d0


	//   ....[18]....
        /*010c*/ 	.word	0x00007b40


	//   ....[19]....
        /*0110*/ 	.word	0x00007c90


	//   ....[20]....
        /*0114*/ 	.word	0x00007dd0


	//   ....[21]....
        /*0118*/ 	.word	0x00007e00


	//   ....[22]....
        /*011c*/ 	.word	0x00007e30


	//----- nvinfo : EIATTR_MAX_THREADS
	.align		4
.L_8585:
        /*0120*/ 	.byte	0x04, 0x05
        /*0122*/ 	.short	(.L_8587 - .L_8586)
.L_8586:
        /*0124*/ 	.word	0x00000080
        /*0128*/ 	.word	0x00000001
        /*012c*/ 	.word	0x00000001


	//----- nvinfo : EIATTR_CRS_STACK_SIZE
	.align		4
.L_8587:
        /*0130*/ 	.byte	0x04, 0x1e
        /*0132*/ 	.short	(.L_8589 - .L_8588)
.L_8588:
        /*0134*/ 	.word	0x00000000
.L_8589:


//--------------------- .nv.info._ZN2at6native18elementwise_kernelILi128ELi2EZNS0_22gpu_kernel_impl_nocastIZZZNS0_17expm1_kernel_cudaERNS_18TensorIteratorBaseEENKUlvE_clEvENKUlvE0_clEvEUlfE_EEvS4_RKT_EUliE_EEviT1_ --------------------------
	.section	.nv.info._ZN2at6native18elementwise_kernelILi128ELi2EZNS0_22gpu_kernel_impl_nocastIZZZNS0_17expm1_kernel_cudaERNS_18TensorIteratorBaseEENKUlvE_clEvENKUlvE0_clEvEUlfE_EEvS4_RKT_EUliE_EEviT1_,"",@"SHT_CUDA_INFO"
	.sectionflags	@""
	.align	4


	//----- nvinfo : EIATTR_CUDA_API_VERSION
	.align		4
        /*0000*/ 	.byte	0x04, 0x37
        /*0002*/ 	.short	(.L_8591 - .L_8590)
.L_8590:
        /*0004*/ 	.word	0x00000082


	//----- nvinfo : EIATTR_SW2861232_WAR
	.align		4
.L_8591:
        /*0008*/ 	.byte	0x01, 0x35
	.zero		2


	//----- nvinfo : EIATTR_PARAM_CBANK
	.align		4
        /*000c*/ 	.byte	0x04, 0x0a
        /*000e*/ 	.short	(.L_8593 - .L_8592)
	.align		4
.L_8592:
        /*0010*/ 	.word	index@(.nv.constant0._ZN2at6native18elementwise_kernelILi128ELi2EZNS0_22gpu_kernel_impl_nocastIZZZNS0_17expm1_kernel_cudaERNS_18TensorIteratorBaseEENKUlvE_clEvENKUlvE0_clEvEUlfE_EEvS4_RKT_EUliE_EEviT1_)
        /*0014*/ 	.short	0x0160
        /*0016*/ 	.short	0x0220


	//----- nvinfo : EIATTR_CBANK_PARAM_SIZE
	.align		4
.L_8593:
        /*0018*/ 	.byte	0x03, 0x19
        /*001a*/ 	.short	0x0220


	//----- nvinfo : EIATTR_KPARAM_INFO
	.align		4
        /*001c*/ 	.byte	0x04, 0x17
        /*001e*/ 	.short	(.L_8595 - .L_8594)
.L_8594:
        /*0020*/ 	.word	0x00000000
        /*0024*/ 	.short	0x0001
        /*0026*/ 	.short	0x0008
        /*0028*/ 	.byte	0x00, 0xf0, 0x61, 0x08


	//----- nvinfo : EIATTR_KPARAM_INFO
	.align		4
.L_8595:
        /*002c*/ 	.byte	0x04, 0x17
        /*002e*/ 	.short	(.L_8597 - .L_8596)
.L_8596:
        /*0030*/ 	.word	0x00000000
        /*0034*/ 	.short	0x0000
        /*0036*/ 	.short	0x0000
        /*0038*/ 	.byte	0x00, 0xf0, 0x11, 0x00


	//----- nvinfo : EIATTR_MAXREG_COUNT
	.align		4
.L_8597:
        /*003c*/ 	.byte	0x03, 0x1b
        /*003e*/ 	.short	0x0080


	//----- nvinfo : EIATTR_MERCURY_ISA_VERSION
	.align		4
        /*0040*/ 	.byte	0x03, 0x5f
        /*0042*/ 	.short	0x0000


	//----- nvinfo : EIATTR_EXIT_INSTR_OFFSETS
	.align		4
        /*0044*/ 	.byte	0x04, 0x1c
        /*0046*/ 	.short	(.L_8599 - .L_8598)


	//   ....[0]....
.L_8598:
        /*0048*/ 	.word	0x000010e0


	//   ....[1]....
        /*004c*/ 	.word	0x00002120


	//----- nvinfo : EIATTR_MAX_THREADS
	.align		4
.L_8599:
        /*0050*/ 	.byte	0x04, 0x05
        /*0052*/ 	.short	(.L_8601 - .L_8600)
.L_8600:
        /*0054*/ 	.word	0x00000080
        /*0058*/ 	.word	0x00000001
        /*005c*/ 	.word	0x00000001


	//----- nvinfo : EIATTR_CRS_STACK_SIZE
	.align		4
.L_8601:
        /*0060*/ 	.byte	0x04, 0x1e
        /*0062*/ 	.short	(.L_8603 - .L_8602)
.L_8602:
        /*0064*/ 	.word	0x00000000
.L_8603:


//--------------------- .nv.info._ZN2at6native27unrolled_elementwise_kernelIZZZNS0_17expm1_kernel_cudaERNS_18TensorIteratorBaseEENKUlvE_clEvENKUlvE0_clEvEUlfE_St5arrayIPcLm2EELi4E23TrivialOffsetCalculatorILi1EjESB_NS0_6memory15LoadWithoutCastENSC_16StoreWithoutCastEEEviT_T0_T2_T3_T4_T5_ --------------------------
	.section	.nv.info._ZN2at6native27unrolled_elementwise_kernelIZZZNS0_17expm1_kernel_cudaERNS_18TensorIteratorBaseEENKUlvE_clEvENKUlvE0_clEvEUlfE_St5arrayIPcLm2EELi4E23TrivialOffsetCalculatorILi1EjESB_NS0_6memory15LoadWithoutCastENSC_16StoreWithoutCastEEEviT_T0_T2_T3_T4_T5_,"",@"SHT_CUDA_INFO"
	.sectionflags	@""
	.align	4


	//----- nvinfo : EIATTR_CUDA_API_VERSION
	.align		4
        /*0000*/ 	.byte	0x04, 0x37
        /*0002*/ 	.short	(.L_8605 - .L_8604)
.L_8604:
        /*0004*/ 	.word	0x00000082


	//----- nvinfo : EIATTR_SW2861232_WAR
	.align		4
.L_8605:
        /*0008*/ 	.byte	0x01, 0x35
	.zero		2


	//----- nvinfo : EIATTR_PARAM_CBANK
	.align		4
        /*000c*/ 	.byte	0x04, 0x0a
        /*000e*/ 	.short	(.L_8607 - .L_8606)
	.align		4
.L_8606:
        /*0010*/ 	.word	index@(.nv.constant0._ZN2at6native27unrolled_elementwise_kernelIZZZNS0_17expm1_kernel_cudaERNS_18TensorIteratorBaseEENKUlvE_clEvENKUlvE0_clEvEUlfE_St5arrayIPcLm2EELi4E23TrivialOffsetCalculatorILi1EjESB_NS0_6memory15LoadWithoutCastENSC_16StoreWithoutCastEEEviT_T0_T2_T3_T4_T5_)
        /*0014*/ 	.short	0x0160
        /*0016*/ 	.short	0x001c


	//----- nvinfo : EIATTR_CBANK_PARAM_SIZE
	.align		4
.L_8607:
        /*0018*/ 	.byte	0x03, 0x19
        /*001a*/ 	.short	0x001c


	//----- nvinfo : EIATTR_KPARAM_INFO
	.align		4
        /*001c*/ 	.byte	0x04, 0x17
        /*001e*/ 	.short	(.L_8609 - .L_8608)
.L_8608:
        /*0020*/ 	.word	0x00000000
        /*0024*/ 	.short	0x0006
        /*0026*/ 	.short	0x001b
        /*0028*/ 	.byte	0x00, 0xf0, 0x05, 0x00


	//----- nvinfo : EIATTR_KPARAM_INFO
	.align		4
.L_8609:
        /*002c*/ 	.byte	0x04, 0x17
        /*002e*/ 	.short	(.L_8611 - .L_8610)
.L_8610:
        /*0030*/ 	.word	0x00000000
        /*0034*/ 	.short	0x0005
        /*0036*/ 	.short	0x001a
        /*0038*/ 	.byte	0x00, 0xf0, 0x05, 0x00


	//----- nvinfo : EIATTR_KPARAM_INFO
	.align		4
.L_8611:
        /*003c*/ 	.byte	0x04, 0x17
        /*003e*/ 	.short	(.L_8613 - .L_8612)
.L_8612:
        /*0040*/ 	.word	0x00000000
        /*0044*/ 	.short	0x0004
        /*0046*/ 	.short	0x0019
        /*0048*/ 	.byte	0x00, 0xf0, 0x05, 0x00


	//----- nvinfo : EIATTR_KPARAM_INFO
	.align		4
.L_8613:
        /*004c*/ 	.byte	0x04, 0x17
        /*004e*/ 	.short	(.L_8615 - .L_8614)
.L_8614:
        /*0050*/ 	.word	0x00000000
        /*0054*/ 	.short	0x0003
        /*0056*/ 	.short	0x0018
        /*0058*/ 	.byte	0x00, 0xf0, 0x05, 0x00


	//----- nvinfo : EIATTR_KPARAM_INFO
	.align		4
.L_8615:
        /*005c*/ 	.byte	0x04, 0x17
        /*005e*/ 	.short	(.L_8617 - .L_8616)
.L_8616:
        /*0060*/ 	.word	0x00000000
        /*0064*/ 	.short	0x0002
        /*0066*/ 	.short	0x0008
        /*0068*/ 	.byte	0x00, 0xf0, 0x41, 0x00


	//----- nvinfo : EIATTR_KPARAM_INFO
	.align		4
.L_8617:
        /*006c*/ 	.byte	0x04, 0x17
        /*006e*/ 	.short	(.L_8619 - .L_8618)
.L_8618:
        /*0070*/ 	.word	0x00000000
        /*0074*/ 	.short	0x0001
        /*0076*/ 	.short	0x0004
        /*0078*/ 	.byte	0x00, 0xf0, 0x05, 0x00


	//----- nvinfo : EIATTR_KPARAM_INFO
	.align		4
.L_8619:
        /*007c*/ 	.byte	0x04, 0x17
        /*007e*/ 	.short	(.L_8621 - .L_8620)
.L_8620:
        /*0080*/ 	.word	0x00000000
        /*0084*/ 	.short	0x0000
        /*0086*/ 	.short	0x0000
        /*0088*/ 	.byte	0x00, 0xf0, 0x11, 0x00


	//----- nvinfo : EIATTR_MAXREG_COUNT
	.align		4
.L_8621:
        /*008c*/ 	.byte	0x03, 0x1b
        /*008e*/ 	.short	0x00ff


	//----- nvinfo : EIATTR_MERCURY_ISA_VERSION
	.align		4
        /*0090*/ 	.byte	0x03, 0x5f
        /*0092*/ 	.short	0x0000


	//----- nvinfo : EIATTR_EXIT_INSTR_OFFSETS
	.align		4
        /*0094*/ 	.byte	0x04, 0x1c
        /*0096*/ 	.short	(.L_8623 - .L_8622)


	//   ....[0]....
.L_8622:
        /*0098*/ 	.word	0x00000ab0


	//   ....[1]....
        /*009c*/ 	.word	0x00000b00


	//----- nvinfo : EIATTR_MAX_THREADS
	.align		4
.L_8623:
        /*00a0*/ 	.byte	0x04, 0x05
        /*00a2*/ 	.short	(.L_8625 - .L_8624)
.L_8624:
        /*00a4*/ 	.word	0x00000080
        /*00a8*/ 	.word	0x00000001
        /*00ac*/ 	.word	0x00000001


	//----- nvinfo : EIATTR_CRS_STACK_SIZE
	.align		4
.L_8625:
        /*00b0*/ 	.byte	0x04, 0x1e
        /*00b2*/ 	.short	(.L_8627 - .L_8626)
.L_8626:
        /*00b4*/ 	.word	0x00000000
.L_8627:


//--------------------- .nv.info._ZN2at6native29vectorized_elementwise_kernelILi2EZZZNS0_17expm1_kernel_cudaERNS_18TensorIteratorBaseEENKUlvE_clEvENKUlvE0_clEvEUlfE_St5arrayIPcLm2EEEEviT0_T1_ --------------------------
	.section	.nv.info._ZN2at6native29vectorized_elementwise_kernelILi2EZZZNS0_17expm1_kernel_cudaERNS_18TensorIteratorBaseEENKUlvE_clEvENKUlvE0_clEvEUlfE_St5arrayIPcLm2EEEEviT0_T1_,"",@"SHT_CUDA_INFO"
	.sectionflags	@""
	.align	4


	//----- nvinfo : EIATTR_CUDA_API_VERSION
	.align		4
        /*0000*/ 	.byte	0x04, 0x37
        /*0002*/ 	.short	(.L_8629 - .L_8628)
.L_8628:
        /*0004*/ 	.word	0x00000082


	//----- nvinfo : EIATTR_SW2861232_WAR
	.align		4
.L_8629:
        /*0008*/ 	.byte	0x01, 0x35
	.zero		2


	//----- nvinfo : EIATTR_PARAM_CBANK
	.align		4
        /*000c*/ 	.byte	0x04, 0x0a
        /*000e*/ 	.short	(.L_8631 - .L_8630)
	.align		4
.L_8630:
        /*0010*/ 	.word	index@(.nv.constant0._ZN2at6native29vectorized_elementwise_kernelILi2EZZZNS0_17expm1_kernel_cudaERNS_18TensorIteratorBaseEENKUlvE_clEvENKUlvE0_clEvEUlfE_St5arrayIPcLm2EEEEviT0_T1_)
        /*0014*/ 	.short	0x0160
        /*0016*/ 	.short	0x0018


	//----- nvinfo : EIATTR_CBANK_PARAM_SIZE
	.align		4
.L_8631:
        /*0018*/ 	.byte	0x03, 0x19
        /*001a*/ 	.short	0x0018


	//----- nvinfo : EIATTR_KPARAM_INFO
	.align		4
        /*001c*/ 	.byte	0x04, 0x17
        /*001e*/ 	.short	(.L_8633 - .L_8632)
.L_8632:
        /*0020*/ 	.word	0x00000000
        /*0024*/ 	.short	0x0002
        /*0026*/ 	.short	0x0008
        /*0028*/ 	.byte	0x00, 0xf0, 0x41, 0x00


	//----- nvinfo : EIATTR_KPARAM_INFO
	.align		4
.L_8633:
        /*002c*/ 	.byte	0x04, 0x17
        /*002e*/ 	.short	(.L_8635 - .L_8634)
.L_8634:
        /*0030*/ 	.word	0x00000000
        /*0034*/ 	.short	0x0001
        /*0036*/ 	.short	0x0004
        /*0038*/ 	.byte	0x00, 0xf0, 0x05, 0x00


	//----- nvinfo : EIATTR_KPARAM_INFO
	.align		4
.L_8635:
        /*003c*/ 	.byte	0x04, 0x17
        /*003e*/ 	.short	(.L_8637 - .L_8636)
.L_8636:
        /*0040*/ 	.word	0x00000000
        /*0044*/ 	.short	0x0000
        /*0046*/ 	.short	0x0000
        /*0048*/ 	.byte	0x00, 0xf0, 0x11, 0x00


	//----- nvinfo : EIATTR_MAXREG_COUNT
	.align		4
.L_8637:
        /*004c*/ 	.byte	0x03, 0x1b
        /*004e*/ 	.short	0x00ff


	//----- nvinfo : EIATTR_MERCURY_ISA_VERSION
	.align		4
        /*0050*/ 	.byte	0x03, 0x5f
        /*0052*/ 	.short	0x0000


	//----- nvinfo : EIATTR_EXIT_INSTR_OFFSETS
	.align		4
        /*0054*/ 	.byte	0x04, 0x1c
        /*0056*/ 	.short	(.L_8639 - .L_8638)


	//   ....[0]....
.L_8638:
        /*0058*/ 	.word	0x00000d60


	//   ....[1]....
        /*005c*/ 	.word	0x00002320


	//   ....[2]....
        /*0060*/ 	.word	0x00002370


	//----- nvinfo : EIATTR_MAX_THREADS
	.align		4
.L_8639:
        /*0064*/ 	.byte	0x04, 0x05
        /*0066*/ 	.short	(.L_8641 - .L_8640)
.L_8640:
        /*0068*/ 	.word	0x00000080
        /*006c*/ 	.word	0x00000001
        /*0070*/ 	.word	0x00000001


	//----- nvinfo : EIATTR_CRS_STACK_SIZE
	.align		4
.L_8641:
        /*0074*/ 	.byte	0x04, 0x1e
        /*0076*/ 	.short	(.L_8643 - .L_8642)
.L_8642:
        /*0078*/ 	.word	0x00000000
.L_8643:


//--------------------- .nv.info._ZN2at6native29vectorized_elementwise_kernelILi4EZZZNS0_17expm1_kernel_cudaERNS_18TensorIteratorBaseEENKUlvE_clEvENKUlvE0_clEvEUlfE_St5arrayIPcLm2EEEEviT0_T1_ --------------------------
	.section	.nv.info._ZN2at6native29vectorized_elementwise_kernelILi4EZZZNS0_17expm1_kernel_cudaERNS_18TensorIteratorBaseEENKUlvE_clEvENKUlvE0_clEvEUlfE_St5arrayIPcLm2EEEEviT0_T1_,"",@"SHT_CUDA_INFO"
	.sectionflags	@""
	.align	4


	//----- nvinfo : EIATTR_CUDA_API_VERSION
	.align		4
        /*0000*/ 	.byte	0x04, 0x37
        /*0002*/ 	.short	(.L_8645 - .L_8644)
.L_8644:
        /*0004*/ 	.word	0x00000082


	//----- nvinfo : EIATTR_SW2861232_WAR
	.align		4
.L_8645:
        /*0008*/ 	.byte	0x01, 0x35
	.zero		2


	//----- nvinfo : EIATTR_PARAM_CBANK
	.align		4
        /*000c*/ 	.byte	0x04, 0x0a
        /*000e*/ 	.short	(.L_8647 - .L_8646)
	.align		4
.L_8646:
        /*0010*/ 	.word	index@(.nv.constant0._ZN2at6native29vectorized_elementwise_kernelILi4EZZZNS0_17expm1_kernel_cudaERNS_18TensorIteratorBaseEENKUlvE_clEvENKUlvE0_clEvEUlfE_St5arrayIPcLm2EEEEviT0_T1_)
        /*0014*/ 	.short	0x0160
        /*0016*/ 	.short	0x0018


	//----- nvinfo : EIATTR_CBANK_PARAM_SIZE
	.align		4
.L_8647:
        /*0018*/ 	.byte	0x03, 0x19
        /*001a*/ 	.short	0x0018


	//----- nvinfo : EIATTR_KPARAM_INFO
	.align		4
        /*001c*/ 	.byte	0x04, 0x17
        /*001e*/ 	.short	(.L_8649 - .L_8648)
.L_8648:
        /*0020*/ 	.word	0x00000000
        /*0024*/ 	.short	0x0002
        /*0026*/ 	.short	0x0008
        /*0028*/ 	.byte	0x00, 0xf0, 0x41, 0x00


	//----- nvinfo : EIATTR_KPARAM_INFO
	.align		4
.L_8649:
        /*002c*/ 	.byte	0x04, 0x17
        /*002e*/ 	.short	(.L_8651 - .L_8650)
.L_8650:
        /*0030*/ 	.word	0x00000000
        /*0034*/ 	.short	0x0001
        /*0036*/ 	.short	0x0004
        /*0038*/ 	.byte	0x00, 0xf0, 0x05, 0x00


	//----- nvinfo : EIATTR_KPARAM_INFO
	.align		4
.L_8651:
        /*003c*/ 	.byte	0x04, 0x17
        /*003e*/ 	.short	(.L_8653 - .L_8652)
.L_8652:
        /*0040*/ 	.word	0x00000000
        /*0044*/ 	.short	0x0000
        /*0046*/ 	.short	0x0000
        /*0048*/ 	.byte	0x00, 0xf0, 0x11, 0x00


	//----- nvinfo : EIATTR_MAXREG_COUNT
	.align		4
.L_8653:
        /*004c*/ 	.byte	0x03, 0x1b
        /*004e*/ 	.short	0x00ff


	//----- nvinfo : EIATTR_MERCURY_ISA_VERSION
	.align		4
        /*0050*/ 	.byte	0x03, 0x5f
        /*0052*/ 	.short	0x0000


	//----- nvinfo : EIATTR_EXIT_INSTR_OFFSETS
	.align		4
        /*0054*/ 	.byte	0x04, 0x1c
        /*0056*/ 	.short	(.L_8655 - .L_8654)


	//   ....[0]....
.L_8654:
        /*0058*/ 	.word	0x00000d20


	//   ....[1]....
        /*005c*/ 	.word	0x000022e0


	//   ....[2]....
        /*0060*/ 	.word	0x00002330


	//----- nvinfo : EIATTR_MAX_THREADS
	.align		4
.L_8655:
        /*0064*/ 	.byte	0x04, 0x05
        /*0066*/ 	.short	(.L_8657 - .L_8656)
.L_8656:
        /*0068*/ 	.word	0x00000080
        /*006c*/ 	.word	0x00000001
        /*0070*/ 	.word	0x00000001


	//----- nvinfo : EIATTR_CRS_STACK_SIZE
	.align		4
.L_8657:
        /*0074*/ 	.byte	0x04, 0x1e
        /*0076*/ 	.short	(.L_8659 - .L_8658)
.L_8658:
        /*0078*/ 	.word	0x00000000
.L_8659:


//--------------------- .nv.info._ZN2at6native29vectorized_elementwise_kernelILi8EZZZNS0_17expm1_kernel_cudaERNS_18TensorIteratorBaseEENKUlvE_clEvENKUlvE0_clEvEUlfE_St5arrayIPcLm2EEEEviT0_T1_ --------------------------
	.section	.nv.info._ZN2at6native29vectorized_elementwise_kernelILi8EZZZNS0_17expm1_kernel_cudaERNS_18TensorIteratorBaseEENKUlvE_clEvENKUlvE0_clEvEUlfE_St5arrayIPcLm2EEEEviT0_T1_,"",@"SHT_CUDA_INFO"
	.sectionflags	@""
	.align	4


	//----- nvinfo : EIATTR_CUDA_API_VERSION
	.align		4
        /*0000*/ 	.byte	0x04, 0x37
        /*0002*/ 	.short	(.L_8661 - .L_8660)
.L_8660:
        /*0004*/ 	.word	0x00000082


	//----- nvinfo : EIATTR_SW2861232_WAR
	.align		4
.L_8661:
        /*0008*/ 	.byte	0x01, 0x35
	.zero		2


	//----- nvinfo : EIATTR_PARAM_CBANK
	.align		4
        /*000c*/ 	.byte	0x04, 0x0a
        /*000e*/ 	.short	(.L_8663 - .L_8662)
	.align		4
.L_8662:
        /*0010*/ 	.word	index@(.nv.constant0._ZN2at6native29vectorized_elementwise_kernelILi8EZZZNS0_17expm1_kernel_cudaERNS_18TensorIteratorBaseEENKUlvE_clEvENKUlvE0_clEvEUlfE_St5arrayIPcLm2EEEEviT0_T1_)
        /*0014*/ 	.short	0x0160
        /*0016*/ 	.short	0x0018


	//----- nvinfo : EIATTR_CBANK_PARAM_SIZE
	.align		4
.L_8663:
        /*0018*/ 	.byte	0x03, 0x19
        /*001a*/ 	.short	0x0018


	//----- nvinfo : EIATTR_KPARAM_INFO
	.align		4
        /*001c*/ 	.byte	0x04, 0x17
        /*001e*/ 	.short	(.L_8665 - .L_8664)
.L_8664:
        /*0020*/ 	.word	0x00000000
        /*0024*/ 	.short	0x0002
        /*0026*/ 	.short	0x0008
        /*0028*/ 	.byte	0x00, 0xf0, 0x41, 0x00


	//----- nvinfo : EIATTR_KPARAM_INFO
	.align		4
.L_8665:
        /*002c*/ 	.byte	0x04, 0x17
        /*002e*/ 	.short	(.L_8667 - .L_8666)
.L_8666:
        /*0030*/ 	.word	0x00000000
        /*0034*/ 	.short	0x0001
        /*0036*/ 	.short	0x0004
        /*0038*/ 	.byte	0x00, 0xf0, 0x05, 0x00


	//----- nvinfo : EIATTR_KPARAM_INFO
	.align		4
.L_8667:
        /*003c*/ 	.byte	0x04, 0x17
        /*003e*/ 	.short	(.L_8669 - .L_8668)
.L_8668:
        /*0040*/ 	.word	0x00000000
        /*0044*/ 	.short	0x0000
        /*0046*/ 	.short	0x0000
        /*0048*/ 	.byte	0x00, 0xf0, 0x11, 0x00


	//----- nvinfo : EIATTR_MAXREG_COUNT
	.align		4
.L_8669:
        /*004c*/ 	.byte	0x03, 0x1b
        /*004e*/ 	.short	0x00ff


	//----- nvinfo : EIATTR_MERCURY_ISA_VERSION
	.align		4
        /*0050*/ 	.byte	0x03, 0x5f
        /*0052*/ 	.short	0x0000


	//----- nvinfo : EIATTR_EXIT_INSTR_OFFSETS
	.align		4
        /*0054*/ 	.byte	0x04, 0x1c
        /*0056*/ 	.short	(.L_8671 - .L_8670)


	//   ....[0]....
.L_8670:
        /*0058*/ 	.word	0x00000010


	//----- nvinfo : EIATTR_MAX_THREADS
	.align		4
.L_8671:
        /*005c*/ 	.byte	0x04, 0x05
        /*005e*/ 	.short	(.L_8673 - .L_8672)
.L_8672:
        /*0060*/ 	.word	0x00000080
        /*0064*/ 	.word	0x00000001
        /*0068*/ 	.word	0x00000001
.L_8673:


//--------------------- .nv.info._ZN2at6native18elementwise_kernelILi128ELi4EZNS0_15gpu_kernel_implIZZZNS0_17expm1_kernel_cudaERNS_18TensorIteratorBaseEENKUlvE_clEvENKUlvE_clEvEUldE_EEvS4_RKT_EUliE_EEviT1_ --------------------------
	.section	.nv.info._ZN2at6native18elementwise_kernelILi128ELi4EZNS0_15gpu_kernel_implIZZZNS0_17expm1_kernel_cudaERNS_18TensorIteratorBaseEENKUlvE_clEvENKUlvE_clEvEUldE_EEvS4_RKT_EUliE_EEviT1_,"",@"SHT_CUDA_INFO"
	.sectionflags	@""
	.align	4


	//----- nvinfo : EIATTR_CUDA_API_VERSION
	.align		4
        /*0000*/ 	.byte	0x04, 0x37
        /*0002*/ 	.short	(.L_8675 - .L_8674)
.L_8674:
        /*0004*/ 	.word	0x00000082


	//----- nvinfo : EIATTR_SW2861232_WAR
	.align		4
.L_8675:
        /*0008*/ 	.byte	0x01, 0x35
	.zero		2


	//----- nvinfo : EIATTR_PARAM_CBANK
	.align		4
        /*000c*/ 	.byte	0x04, 0x0a
        /*000e*/ 	.short	(.L_8677 - .L_8676)
	.align		4
.L_8676:
        /*0010*/ 	.word	index@(.nv.constant0._ZN2at6native18elementwise_kernelILi128ELi4EZNS0_15gpu_kernel_implIZZZNS0_17expm1_kernel_cudaERNS_18TensorIteratorBaseEENKUlvE_clEvENKUlvE_clEvEUldE_EEvS4_RKT_EUliE_EEviT1_)
        /*0014*/ 	.short	0x0160
        /*0016*/ 	.short	0x0220


	//----- nvinfo : EIATTR_CBANK_PARAM_SIZE
	.align		4
.L_8677:
        /*0018*/ 	.byte	0x03, 0x19
        /*001a*/ 	.short	0x0220


	//----- nvinfo : EIATTR_KPARAM_INFO
	.align		4
        /*001c*/ 	.byte	0x04, 0x17
        /*001e*/ 	.short	(.L_8679 - .L_8678)
.L_8678:
        /*0020*/ 	.word	0x00000000
        /*0024*/ 	.short	0x0001
        /*0026*/ 	.short	0x0008
        /*0028*/ 	.byte	0x00, 0xf0, 0x61, 0x08


	//----- nvinfo : EIATTR_KPARAM_INFO
	.align		4
.L_8679:
        /*002c*/ 	.byte	0x04, 0x17
        /*002e*/ 	.short	(.L_8681 - .L_8680)
.L_8680:
        /*0030*/ 	.word	0x00000000
        /*0034*/ 	.short	0x0000
        /*0036*/ 	.short	0x0000
        /*0038*/ 	.byte	0x00, 0xf0, 0x11, 0x00


	//----- nvinfo : EIATTR_MAXREG_COUNT
	.align		4
.L_8681:
        /*003c*/ 	.byte	0x03, 0x1b
        /*003e*/ 	.short	0x0080


	//----- nvinfo : EIATTR_EXTERNS
	.align		4
        /*0040*/ 	.byte	0x04, 0x0f
        /*0042*/ 	.short	(.L_8683 - .L_8682)


	//   ....[0]....
	.align		4
.L_8682:
        /*0044*/ 	.word	index@(__assertfail)


	//----- nvinfo : EIATTR_MERCURY_ISA_VERSION
	.align		4
.L_8683:
        /*0048*/ 	.byte	0x03, 0x5f
        /*004a*/ 	.short	0x0000


	//----- nvinfo : EIATTR_SYSCALL_OFFSETS
	.align		4
        /*004c*/ 	.byte	0x04, 0x46
        /*004e*/ 	.short	(.L_8685 - .L_8684)


	//   ....[0]....
.L_8684:
        /*0050*/ 	.word	0x00001d90


	//   ....[1]....
        /*0054*/ 	.word	0x000030b0


	//   ....[2]....
        /*0058*/ 	.word	0x00004e90


	//   ....[3]....
        /*005c*/ 	.word	0x000061d0


	//   ....[4]....
        /*0060*/ 	.word	0x00007f80


	//   ....[5]....
        /*0064*/ 	.word	0x000092c0


	//   ....[6]....
        /*0068*/ 	.word	0x0000b080


	//   ....[7]....
        /*006c*/ 	.word	0x0000c3c0


	//----- nvinfo : EIATTR_EXIT_INSTR_OFFSETS
	.align		4
.L_8685:
        /*0070*/ 	.byte	0x04, 0x1c
        /*0072*/ 	.short	(.L_8687 - .L_8686)


	//   ....[0]....
.L_8686:
        /*0074*/ 	.word	0x00009360


	//   ....[1]....
        /*0078*/ 	.word	0x0000b510


	//   ....[2]....
        /*007c*/ 	.word	0x0000b550


	//   ....[3]....
        /*0080*/ 	.word	0x0000b5e0


	//   ....[4]....
        /*0084*/ 	.word	0x0000b610


	//   ....[5]....
        /*0088*/ 	.word	0x0000b640


	//   ....[6]....
        /*008c*/ 	.word	0x0000b6f0


	//   ....[7]....
        /*0090*/ 	.word	0x0000b750


	//   ....[8]....
        /*0094*/ 	.word	0x0000b810


	//   ....[9]....
        /*0098*/ 	.word	0x0000b880


	//   ....[10]....
        /*009c*/ 	.word	0x0000b8a0


	//   ....[11]....
        /*00a0*/ 	.word	0x0000b960


	//   ....[12]....
        /*00a4*/ 	.word	0x0000b990


	//   ....[13]....
        /*00a8*/ 	.word	0x0000bb40


	//   ....[14]....
        /*00ac*/ 	.word	0x0000bcc0


	//   ....[15]....
        /*00b0*/ 	.word	0x0000bd20


	//   ....[16]....
        /*00b4*/ 	.word	0x0000bdd0


	//   ....[17]....
        /*00b8*/ 	.word	0x0000bf70


	//   ....[18]....
        /*00bc*/ 	.word	0x0000c110


	//   ....[19]....
        /*00c0*/ 	.word	0x0000c290


	//   ....[20]....
        /*00c4*/ 	.word	0x0000c3d0


	//   ....[21]....
        /*00c8*/ 	.word	0x0000c400


	//   ....[22]....
        /*00cc*/ 	.word	0x0000c430


	//----- nvinfo : EIATTR_MAX_THREADS
	.align		4
.L_8687:
        /*00d0*/ 	.byte	0x04, 0x05
        /*00d2*/ 	.short	(.L_8689 - .L_8688)
.L_8688:
        /*00d4*/ 	.word	0x00000080
        /*00d8*/ 	.word	0x00000001
        /*00dc*/ 	.word	0x00000001


	//----- nvinfo : EIATTR_CRS_STACK_SIZE
	.align		4
.L_8689:
        /*00e0*/ 	.byte	0x04, 0x1e
        /*00e2*/ 	.short	(.L_8691 - .L_8690)
.L_8690:
        /*00e4*/ 	.word	0x00000000
.L_8691:


//--------------------- .nv.info._ZN2at6native27unrolled_elementwise_kernelIZZZNS0_17expm1_kernel_cudaERNS_18TensorIteratorBaseEENKUlvE_clEvENKUlvE_clEvEUldE_St5arrayIPcLm2EELi4E23TrivialOffsetCalculatorILi1EjESB_NS0_6memory12LoadWithCastILi1EEENSC_13StoreWithCastILi1EEEEEviT_T0_T2_T3_T4_T5_ --------------------------
	.section	.nv.info._ZN2at6native27unrolled_elementwise_kernelIZZZNS0_17expm1_kernel_cudaERNS_18TensorIteratorBaseEENKUlvE_clEvENKUlvE_clEvEUldE_St5arrayIPcLm2EELi4E23TrivialOffsetCalculatorILi1EjESB_NS0_6memory12LoadWithCastILi1EEENSC_13StoreWithCastILi1EEEEEviT_T0_T2_T3_T4_T5_,"",@"SHT_CUDA_INFO"
	.sectionflags	@""
	.align	4


	//----- nvinfo : EIATTR_CUDA_API_VERSION
	.align		4
        /*0000*/ 	.byte	0x04, 0x37
        /*0002*/ 	.short	(.L_8693 - .L_8692)
.L_8692:
        /*0004*/ 	.word	0x00000082


	//----- nvinfo : EIATTR_SW2861232_WAR
	.align		4
.L_8693:
        /*0008*/ 	.byte	0x01, 0x35
	.zero		2


	//----- nvinfo : EIATTR_PARAM_CBANK
	.align		4
        /*000c*/ 	.byte	0x04, 0x0a
        /*000e*/ 	.short	(.L_8695 - .L_8694)
	.align		4
.L_8694:
        /*0010*/ 	.word	index@(.nv.constant0._ZN2at6native27unrolled_elementwise_kernelIZZZNS0_17expm1_kernel_cudaERNS_18TensorIteratorBaseEENKUlvE_clEvENKUlvE_clEvEUldE_St5arrayIPcLm2EELi4E23TrivialOffsetCalculatorILi1EjESB_NS0_6memory12LoadWithCastILi1EEENSC_13StoreWithCastILi1EEEEEviT_T0_T2_T3_T4_T5_)
        /*0014*/ 	.short	0x0160
        /*0016*/ 	.short	0x002c


	//----- nvinfo : EIATTR_CBANK_PARAM_SIZE
	.align		4
.L_8695:
        /*0018*/ 	.byte	0x03, 0x19
        /*001a*/ 	.short	0x002c


	//----- nvinfo : EIATTR_KPARAM_INFO
	.align		4
        /*001c*/ 	.byte	0x04, 0x17
        /*001e*/ 	.short	(.L_8697 - .L_8696)
.L_8696:
        /*0020*/ 	.word	0x00000000
        /*0024*/ 	.short	0x0006
        /*0026*/ 	.short	0x0024
        /*0028*/ 	.byte	0x00, 0xf0, 0x21, 0x00


	//----- nvinfo : EIATTR_KPARAM_INFO
	.align		4
.L_8697:
        /*002c*/ 	.byte	0x04, 0x17
        /*002e*/ 	.short	(.L_8699 - .L_8698)
.L_8698:
        /*0030*/ 	.word	0x00000000
        /*0034*/ 	.short	0x0005
        /*0036*/ 	.short	0x001c
        /*0038*/ 	.byte	0x00, 0xf0, 0x21, 0x00


	//----- nvinfo : EIATTR_KPARAM_INFO
	.align		4
.L_8699:
        /*003c*/ 	.byte	0x04, 0x17
        /*003e*/ 	.short	(.L_8701 - .L_8700)
.L_8700:
        /*0040*/ 	.word	0x00000000
        /*0044*/ 	.short	0x0004
        /*0046*/ 	.short	0x0019
        /*0048*/ 	.byte	0x00, 0xf0, 0x05, 0x00


	//----- nvinfo : EIATTR_KPARAM_INFO
	.align		4
.L_8701:
        /*004c*/ 	.byte	0x04, 0x17
        /*004e*/ 	.short	(.L_8703 - .L_8702)
.L_8702:
        /*0050*/ 	.word	0x00000000
        /*0054*/ 	.short	0x0003
        /*0056*/ 	.short	0x0018
        /*0058*/ 	.byte	0x00, 0xf0, 0x05, 0x00


	//----- nvinfo : EIATTR_KPARAM_INFO
	.align		4
.L_8703:
        /*005c*/ 	.byte	0x04, 0x17
        /*005e*/ 	.short	(.L_8705 - .L_8704)
.L_8704:
        /*0060*/ 	.word	0x00000000
        /*0064*/ 	.short	0x0002
        /*0066*/ 	.short	0x0008
        /*0068*/ 	.byte	0x00, 0xf0, 0x41, 0x00


	//----- nvinfo : EIATTR_KPARAM_INFO
	.align		4
.L_8705:
        /*006c*/ 	.byte	0x04, 0x17
        /*006e*/ 	.short	(.L_8707 - .L_8706)
.L_8706:
        /*0070*/ 	.word	0x00000000
        /*0074*/ 	.short	0x0001
        /*0076*/ 	.short	0x0004
        /*0078*/ 	.byte	0x00, 0xf0, 0x05, 0x00


	//----- nvinfo : EIATTR_KPARAM_INFO
	.align		4
.L_8707:
        /*007c*/ 	.byte	0x04, 0x17
        /*007e*/ 	.short	(.L_8709 - .L_8708)
.L_8708:
        /*0080*/ 	.word	0x00000000
        /*0084*/ 	.short	0x0000
        /*0086*/ 	.short	0x0000
        /*0088*/ 	.byte	0x00, 0xf0, 0x11, 0x00


	//----- nvinfo : EIATTR_MAXREG_COUNT
	.align		4
.L_8709:
        /*008c*/ 	.byte	0x03, 0x1b
        /*008e*/ 	.short	0x00ff


	//----- nvinfo : EIATTR_EXTERNS
	.align		4
        /*0090*/ 	.byte	0x04, 0x0f
        /*0092*/ 	.short	(.L_8711 - .L_8710)


	//   ....[0]....
	.align		4
.L_8710:
        /*0094*/ 	.word	index@(__assertfail)


	//----- nvinfo : EIATTR_MERCURY_ISA_VERSION
	.align		4
.L_8711:
        /*0098*/ 	.byte	0x03, 0x5f
        /*009a*/ 	.short	0x0000


	//----- nvinfo : EIATTR_SYSCALL_OFFSETS
	.align		4
        /*009c*/ 	.byte	0x04, 0x46
        /*009e*/ 	.short	(.L_8713 - .L_8712)


	//   ....[0]....
.L_8712:
        /*00a0*/ 	.word	0x00000f90


	//   ....[1]....
        /*00a4*/ 	.word	0x00001f40


	//   ....[2]....
        /*00a8*/ 	.word	0x00002f00


	//   ....[3]....
        /*00ac*/ 	.word	0x00003e90


	//   ....[4]....
        /*00b0*/ 	.word	0x00005d70


	//   ....[5]....
        /*00b4*/ 	.word	0x00006e00


	//   ....[6]....
        /*00b8*/ 	.word	0x00007e50


	//   ....[7]....
        /*00bc*/ 	.word	0x00008ec0


	//----- nvinfo : EIATTR_EXIT_INSTR_OFFSETS
	.align		4
.L_8713:
        /*00c0*/ 	.byte	0x04, 0x1c
        /*00c2*/ 	.short	(.L_8715 - .L_8714)


	//   ....[0]....
.L_8714:
        /*00c4*/ 	.word	0x00007ef0


	//   ....[1]....
        /*00c8*/ 	.word	0x00008010


	//   ....[2]....
        /*00cc*/ 	.word	0x00008050


	//   ....[3]....
        /*00d0*/ 	.word	0x000080e0


	//   ....[4]....
        /*00d4*/ 	.word	0x00008110


	//   ....[5]....
        /*00d8*/ 	.word	0x00008140


	//   ....[6]....
        /*00dc*/ 	.word	0x000081f0


	//   ....[7]....
        /*00e0*/ 	.word	0x00008250


	//   ....[8]....
        /*00e4*/ 	.word	0x00008310


	//   ....[9]....
        /*00e8*/ 	.word	0x00008380


	//   ....[10]....
        /*00ec*/ 	.word	0x000083a0


	//   ....[11]....
        /*00f0*/ 	.word	0x00008460


	//   ....[12]....
        /*00f4*/ 	.word	0x00008490


	//   ....[13]....
        /*00f8*/ 	.word	0x00008640


	//   ....[14]....
        /*00fc*/ 	.word	0x000087c0


	//   ....[15]....
        /*0100*/ 	.word	0x00008820


	//   ....[16]....
        /*0104*/ 	.word	0x000088d0


	//   ....[17]....
        /*0108*/ 	.word	0x00008a70


	//   ....[18]....
        /*010c*/ 	.word	0x00008c10


	//   ....[19]....
        /*0110*/ 	.word	0x00008d90


	//   ....[20]....
        /*0114*/ 	.word	0x00008ed0


	//   ....[21]....
        /*0118*/ 	.word	0x00008f00


	//   ....[22]....
        /*011c*/ 	.word	0x00008f30


	//----- nvinfo : EIATTR_MAX_THREADS
	.align		4
.L_8715:
        /*0120*/ 	.byte	0x04, 0x05
        /*0122*/ 	.short	(.L_8717 - .L_8716)
.L_8716:
        /*0124*/ 	.word	0x00000080
        /*0128*/ 	.word	0x00000001
        /*012c*/ 	.word	0x00000001


	//----- nvinfo : EIATTR_CRS_STACK_SIZE
	.align		4
.L_8717:
        /*0130*/ 	.byte	0x04, 0x1e
        /*0132*/ 	.short	(.L_8719 - .L_8718)
.L_8718:
        /*0134*/ 	.word	0x00000000
.L_8719:


//--------------------- .nv.info._ZN2at6native18elementwise_kernelILi128ELi2EZNS0_22gpu_kernel_impl_nocastIZZZNS0_17expm1_kernel_cudaERNS_18TensorIteratorBaseEENKUlvE_clEvENKUlvE_clEvEUldE_EEvS4_RKT_EUliE_EEviT1_ --------------------------
	.section	.nv.info._ZN2at6native18elementwise_kernelILi128ELi2EZNS0_22gpu_kernel_impl_nocastIZZZNS0_17expm1_kernel_cudaERNS_18TensorIteratorBaseEENKUlvE_clEvENKUlvE_clEvEUldE_EEvS4_RKT_EUliE_EEviT1_,"",@"SHT_CUDA_INFO"
	.sectionflags	@""
	.align	4


	//----- nvinfo : EIATTR_CUDA_API_VERSION
	.align		4
        /*0000*/ 	.byte	0x04, 0x37
        /*0002*/ 	.short	(.L_8721 - .L_8720)
.L_8720:
        /*0004*/ 	.word	0x00000082


	//----- nvinfo : EIATTR_SW2861232_WAR
	.align		4
.L_8721:
        /*0008*/ 	.byte	0x01, 0x35
	.zero		2


	//----- nvinfo : EIATTR_PARAM_CBANK
	.align		4
        /*000c*/ 	.byte	0x04, 0x0a
        /*000e*/ 	.short	(.L_8723 - .L_8722)
	.align		4
.L_8722:
        /*0010*/ 	.word	index@(.nv.constant0._ZN2at6native18elementwise_kernelILi128ELi2EZNS0_22gpu_kernel_impl_nocastIZZZNS0_17expm1_kernel_cudaERNS_18TensorIteratorBaseEENKUlvE_clEvENKUlvE_clEvEUldE_EEvS4_RKT_EUliE_EEviT1_)
        /*0014*/ 	.short	0x0160
        /*0016*/ 	.short	0x0220


	//----- nvinfo : EIATTR_CBANK_PARAM_SIZE
	.align		4
.L_8723:
        /*0018*/ 	.byte	0x03, 0x19
        /*001a*/ 	.short	0x0220


	//----- nvinfo : EIATTR_KPARAM_INFO
	.align		4
        /*001c*/ 	.byte	0x04, 0x17
        /*001e*/ 	.short	(.L_8725 - .L_8724)
.L_8724:
        /*0020*/ 	.word	0x00000000
        /*0024*/ 	.short	0x0001
        /*0026*/ 	.short	0x0008
        /*0028*/ 	.byte	0x00, 0xf0, 0x61, 0x08


	//----- nvinfo : EIATTR_KPARAM_INFO
	.align		4
.L_8725:
        /*002c*/ 	.byte	0x04, 0x17
        /*002e*/ 	.short	(.L_8727 - .L_8726)
.L_8726:
        /*0030*/ 	.word	0x00000000
        /*0034*/ 	.short	0x0000
        /*0036*/ 	.short	0x0000
        /*0038*/ 	.byte	0x00, 0xf0, 0x11, 0x00


	//----- nvinfo : EIATTR_MAXREG_COUNT
	.align		4
.L_8727:
        /*003c*/ 	.byte	0x03, 0x1b
        /*003e*/ 	.short	0x0080


	//----- nvinfo : EIATTR_MERCURY_ISA_VERSION
	.align		4
        /*0040*/ 	.byte	0x03, 0x5f
        /*0042*/ 	.short	0x0000


	//----- nvinfo : EIATTR_EXIT_INSTR_OFFSETS
	.align		4
        /*0044*/ 	.byte	0x04, 0x1c
        /*0046*/ 	.short	(.L_8729 - .L_8728)


	//   ....[0]....
.L_8728:
        /*0048*/ 	.word	0x00001250


	//   ....[1]....
        /*004c*/ 	.word	0x00002400


	//----- nvinfo : EIATTR_MAX_THREADS
	.align		4
.L_8729:
        /*0050*/ 	.byte	0x04, 0x05
        /*0052*/ 	.short	(.L_8731 - .L_8730)
.L_8730:
        /*0054*/ 	.word	0x00000080
        /*0058*/ 	.word	0x00000001
        /*005c*/ 	.word	0x00000001


	//----- nvinfo : EIATTR_CRS_STACK_SIZE
	.align		4
.L_8731:
        /*0060*/ 	.byte	0x04, 0x1e
        /*0062*/ 	.short	(.L_8733 - .L_8732)
.L_8732:
        /*0064*/ 	.word	0x00000000
.L_8733:


//--------------------- .nv.info._ZN2at6native27unrolled_elementwise_kernelIZZZNS0_17expm1_kernel_cudaERNS_18TensorIteratorBaseEENKUlvE_clEvENKUlvE_clEvEUldE_St5arrayIPcLm2EELi4E23TrivialOffsetCalculatorILi1EjESB_NS0_6memory15LoadWithoutCastENSC_16StoreWithoutCastEEEviT_T0_T2_T3_T4_T5_ --------------------------
	.section	.nv.info._ZN2at6native27unrolled_elementwise_kernelIZZZNS0_17expm1_kernel_cudaERNS_18TensorIteratorBaseEENKUlvE_clEvENKUlvE_clEvEUldE_St5arrayIPcLm2EELi4E23TrivialOffsetCalculatorILi1EjESB_NS0_6memory15LoadWithoutCastENSC_16StoreWithoutCastEEEviT_T0_T2_T3_T4_T5_,"",@"SHT_CUDA_INFO"
	.sectionflags	@""
	.align	4


	//----- nvinfo : EIATTR_CUDA_API_VERSION
	.align		4
        /*0000*/ 	.byte	0x04, 0x37
        /*0002*/ 	.short	(.L_8735 - .L_8734)
.L_8734:
        /*0004*/ 	.word	0x00000082


	//----- nvinfo : EIATTR_SW2861232_WAR
	.align		4
.L_8735:
        /*0008*/ 	.byte	0x01, 0x35
	.zero		2


	//----- nvinfo : EIATTR_PARAM_CBANK
	.align		4
        /*000c*/ 	.byte	0x04, 0x0a
        /*000e*/ 	.short	(.L_8737 - .L_8736)
	.align		4
.L_8736:
        /*0010*/ 	.word	index@(.nv.constant0._ZN2at6native27unrolled_elementwise_kernelIZZZNS0_17expm1_kernel_cudaERNS_18TensorIteratorBaseEENKUlvE_clEvENKUlvE_clEvEUldE_St5arrayIPcLm2EELi4E23TrivialOffsetCalculatorILi1EjESB_NS0_6memory15LoadWithoutCastENSC_16StoreWithoutCastEEEviT_T0_T2_T3_T4_T5_)
        /*0014*/ 	.short	0x0160
        /*0016*/ 	.short	0x001c


	//----- nvinfo : EIATTR_CBANK_PARAM_SIZE
	.align		4
.L_8737:
        /*0018*/ 	.byte	0x03, 0x19
        /*001a*/ 	.short	0x001c


	//----- nvinfo : EIATTR_KPARAM_INFO
	.align		4
        /*001c*/ 	.byte	0x04, 0x17
        /*001e*/ 	.short	(.L_8739 - .L_8738)
.L_8738:
        /*0020*/ 	.word	0x00000000
        /*0024*/ 	.short	0x0006
        /*0026*/ 	.short	0x001b
        /*0028*/ 	.byte	0x00, 0xf0, 0x05, 0x00


	//----- nvinfo : EIATTR_KPARAM_INFO
	.align		4
.L_8739:
        /*002c*/ 	.byte	0x04, 0x17
        /*002e*/ 	.short	(.L_8741 - .L_8740)
.L_8740:
        /*0030*/ 	.word	0x00000000
        /*0034*/ 	.short	0x0005
        /*0036*/ 	.short	0x001a
        /*0038*/ 	.byte	0x00, 0xf0, 0x05, 0x00


	//----- nvinfo : EIATTR_KPARAM_INFO
	.align		4
.L_8741:
        /*003c*/ 	.byte	0x04, 0x17
        /*003e*/ 	.short	(.L_8743 - .L_8742)
.L_8742:
        /*0040*/ 	.word	0x00000000
        /*0044*/ 	.short	0x0004
        /*0046*/ 	.short	0x0019
        /*0048*/ 	.byte	0x00, 0xf0, 0x05, 0x00


	//----- nvinfo : EIATTR_KPARAM_INFO
	.align		4
.L_8743:
        /*004c*/ 	.byte	0x04, 0x17
        /*004e*/ 	.short	(.L_8745 - .L_8744)
.L_8744:
        /*0050*/ 	.word	0x00000000
        /*0054*/ 	.short	0x0003
        /*0056*/ 	.short	0x0018
        /*0058*/ 	.byte	0x00, 0xf0, 0x05, 0x00


	//----- nvinfo : EIATTR_KPARAM_INFO
	.align		4
.L_8745:
        /*005c*/ 	.byte	0x04, 0x17
        /*005e*/ 	.short	(.L_8747 - .L_8746)
.L_8746:
        /*0060*/ 	.word	0x00000000
        /*0064*/ 	.short	0x0002
        /*0066*/ 	.short	0x0008
        /*0068*/ 	.byte	0x00, 0xf0, 0x41, 0x00


	//----- nvinfo : EIATTR_KPARAM_INFO
	.align		4
.L_8747:
        /*006c*/ 	.byte	0x04, 0x17
        /*006e*/ 	.short	(.L_8749 - .L_8748)
.L_8748:
        /*0070*/ 	.word	0x00000000
        /*0074*/ 	.short	0x0001
        /*0076*/ 	.short	0x0004
        /*0078*/ 	.byte	0x00, 0xf0, 0x05, 0x00


	//----- nvinfo : EIATTR_KPARAM_INFO
	.align		4
.L_8749:
        /*007c*/ 	.byte	0x04, 0x17
        /*007e*/ 	.short	(.L_8751 - .L_8750)
.L_8750:
        /*0080*/ 	.word	0x00000000
        /*0084*/ 	.short	0x0000
        /*0086*/ 	.short	0x0000
        /*0088*/ 	.byte	0x00, 0xf0, 0x11, 0x00


	//----- nvinfo : EIATTR_MAXREG_COUNT
	.align		4
.L_8751:
        /*008c*/ 	.byte	0x03, 0x1b
        /*008e*/ 	.short	0x00ff


	//----- nvinfo : EIATTR_MERCURY_ISA_VERSION
	.align		4
        /*0090*/ 	.byte	0x03, 0x5f
        /*0092*/ 	.short	0x0000


	//----- nvinfo : EIATTR_EXIT_INSTR_OFFSETS
	.align		4
        /*0094*/ 	.byte	0x04, 0x1c
        /*0096*/ 	.short	(.L_8753 - .L_8752)


	//   ....[0]....
.L_8752:
        /*0098*/ 	.word	0x00001050


	//   ....[1]....
        /*009c*/ 	.word	0x000010a0


	//----- nvinfo : EIATTR_MAX_THREADS
	.align		4
.L_8753:
        /*00a0*/ 	.byte	0x04, 0x05
        /*00a2*/ 	.short	(.L_8755 - .L_8754)
.L_8754:
        /*00a4*/ 	.word	0x00000080
        /*00a8*/ 	.word	0x00000001
        /*00ac*/ 	.word	0x00000001


	//----- nvinfo : EIATTR_CRS_STACK_SIZE
	.align		4
.L_8755:
        /*00b0*/ 	.byte	0x04, 0x1e
        /*00b2*/ 	.short	(.L_8757 - .L_8756)
.L_8756:
        /*00b4*/ 	.word	0x00000000
.L_8757:


//--------------------- .nv.info._ZN2at6native29vectorized_elementwise_kernelILi2EZZZNS0_17expm1_kernel_cudaERNS_18TensorIteratorBaseEENKUlvE_clEvENKUlvE_clEvEUldE_St5arrayIPcLm2EEEEviT0_T1_ --------------------------
	.section	.nv.info._ZN2at6native29vectorized_elementwise_kernelILi2EZZZNS0_17expm1_kernel_cudaERNS_18TensorIteratorBaseEENKUlvE_clEvENKUlvE_clEvEUldE_St5arrayIPcLm2EEEEviT0_T1_,"",@"SHT_CUDA_INFO"
	.sectionflags	@""
	.align	4


	//----- nvinfo : EIATTR_CUDA_API_VERSION
	.align		4
        /*0000*/ 	.byte	0x04, 0x37
        /*0002*/ 	.short	(.L_8759 - .L_8758)
.L_8758:
        /*0004*/ 	.word	0x00000082


	//----- nvinfo : EIATTR_SW2861232_WAR
	.align		4
.L_8759:
        /*0008*/ 	.byte	0x01, 0x35
	.zero		2


	//----- nvinfo : EIATTR_PARAM_CBANK
	.align		4
        /*000c*/ 	.byte	0x04, 0x0a
        /*000e*/ 	.short	(.L_8761 - .L_8760)
	.align		4
.L_8760:
        /*0010*/ 	.word	index@(.nv.constant0._ZN2at6native29vectorized_elementwise_kernelILi2EZZZNS0_17expm1_kernel_cudaERNS_18TensorIteratorBaseEENKUlvE_clEvENKUlvE_clEvEUldE_St5arrayIPcLm2EEEEviT0_T1_)
        /*0014*/ 	.short	0x0160
        /*0016*/ 	.short	0x0018


	//----- nvinfo : EIATTR_CBANK_PARAM_SIZE
	.align		4
.L_8761:
        /*0018*/ 	.byte	0x03, 0x19
        /*001a*/ 	.short	0x0018


	//----- nvinfo : EIATTR_KPARAM_INFO
	.align		4
        /*001c*/ 	.byte	0x04, 0x17
        /*001e*/ 	.short	(.L_8763 - .L_8762)
.L_8762:
        /*0020*/ 	.word	0x00000000
        /*0024*/ 	.short	0x0002
        /*0026*/ 	.short	0x0008
        /*0028*/ 	.byte	0x00, 0xf0, 0x41, 0x00


	//----- nvinfo : EIATTR_KPARAM_INFO
	.align		4
.L_8763:
        /*002c*/ 	.byte	0x04, 0x17
        /*002e*/ 	.short	(.L_8765 - .L_8764)
.L_8764:
        /*0030*/ 	.word	0x00000000
        /*0034*/ 	.short	0x0001
        /*0036*/ 	.short	0x0004
        /*0038*/ 	.byte	0x00, 0xf0, 0x05, 0x00


	//----- nvinfo : EIATTR_KPARAM_INFO
	.align		4
.L_8765:
        /*003c*/ 	.byte	0x04, 0x17
        /*003e*/ 	.short	(.L_8767 - .L_8766)
.L_8766:
        /*0040*/ 	.word	0x00000000
        /*0044*/ 	.short	0x0000
        /*0046*/ 	.short	0x0000
        /*0048*/ 	.byte	0x00, 0xf0, 0x11, 0x00


	//----- nvinfo : EIATTR_MAXREG_COUNT
	.align		4
.L_8767:
        /*004c*/ 	.byte	0x03, 0x1b
        /*004e*/ 	.short	0x00ff


	//----- nvinfo : EIATTR_MERCURY_ISA_VERSION
	.align		4
        /*0050*/ 	.byte	0x03, 0x5f
        /*0052*/ 	.short	0x0000


	//----- nvinfo : EIATTR_EXIT_INSTR_OFFSETS
	.align		4
        /*0054*/ 	.byte	0x04, 0x1c
        /*0056*/ 	.short	(.L_8769 - .L_8768)


	//   ....[0]....
.L_8768:
        /*0058*/ 	.word	0x00001b40


	//   ....[1]....
        /*005c*/ 	.word	0x00003c30


	//   ....[2]....
        /*0060*/ 	.word	0x00003c80


	//----- nvinfo : EIATTR_MAX_THREADS
	.align		4
.L_8769:
        /*0064*/ 	.byte	0x04, 0x05
        /*0066*/ 	.short	(.L_8771 - .L_8770)
.L_8770:
        /*0068*/ 	.word	0x00000080
        /*006c*/ 	.word	0x00000001
        /*0070*/ 	.word	0x00000001


	//----- nvinfo : EIATTR_CRS_STACK_SIZE
	.align		4
.L_8771:
        /*0074*/ 	.byte	0x04, 0x1e
        /*0076*/ 	.short	(.L_8773 - .L_8772)
.L_8772:
        /*0078*/ 	.word	0x00000000
.L_8773:


//--------------------- .nv.info._ZN2at6native29vectorized_elementwise_kernelILi4EZZZNS0_17expm1_kernel_cudaERNS_18TensorIteratorBaseEENKUlvE_clEvENKUlvE_clEvEUldE_St5arrayIPcLm2EEEEviT0_T1_ --------------------------
	.section	.nv.info._ZN2at6native29vectorized_elementwise_kernelILi4EZZZNS0_17expm1_kernel_cudaERNS_18TensorIteratorBaseEENKUlvE_clEvENKUlvE_clEvEUldE_St5arrayIPcLm2EEEEviT0_T1_,"",@"SHT_CUDA_INFO"
	.sectionflags	@""
	.align	4


	//----- nvinfo : EIATTR_CUDA_API_VERSION
	.align		4
        /*0000*/ 	.byte	0x04, 0x37
        /*0002*/ 	.short	(.L_8775 - .L_8774)
.L_8774:
        /*0004*/ 	.word	0x00000082


	//----- nvinfo : EIATTR_SW2861232_WAR
	.align		4
.L_8775:
        /*0008*/ 	.byte	0x01, 0x35
	.zero		2


	//----- nvinfo : EIATTR_PARAM_CBANK
	.align		4
        /*000c*/ 	.byte	0x04, 0x0a
        /*000e*/ 	.short	(.L_8777 - .L_8776)
	.align		4
.L_8776:
        /*0010*/ 	.word	index@(.nv.constant0._ZN2at6native29vectorized_elementwise_kernelILi4EZZZNS0_17expm1_kernel_cudaERNS_18TensorIteratorBaseEENKUlvE_clEvENKUlvE_clEvEUldE_St5arrayIPcLm2EEEEviT0_T1_)
        /*0014*/ 	.short	0x0160
        /*0016*/ 	.short	0x0018


	//----- nvinfo : EIATTR_CBANK_PARAM_SIZE
	.align		4
.L_8777:
        /*0018*/ 	.byte	0x03, 0x19
        /*001a*/ 	.short	0x0018


	//----- nvinfo : EIATTR_KPARAM_INFO
	.align		4
        /*001c*/ 	.byte	0x04, 0x17
        /*001e*/ 	.short	(.L_8779 - .L_8778)
.L_8778:
        /*0020*/ 	.word	0x00000000
        /*0024*/ 	.short	0x0002
        /*0026*/ 	.short	0x0008
        /*0028*/ 	.byte	0x00, 0xf0, 0x41, 0x00


	//----- nvinfo : EIATTR_KPARAM_INFO
	.align		4
.L_8779:
        /*002c*/ 	.byte	0x04, 0x17
        /*002e*/ 	.short	(.L_8781 - .L_8780)
.L_8780:
        /*0030*/ 	.word	0x00000000
        /*0034*/ 	.short	0x0001
        /*0036*/ 	.short	0x0004
        /*0038*/ 	.byte	0x00, 0xf0, 0x05, 0x00


	//----- nvinfo : EIATTR_KPARAM_INFO
	.align		4
.L_8781:
        /*003c*/ 	.byte	0x04, 0x17
        /*003e*/ 	.short	(.L_8783 - .L_8782)
.L_8782:
        /*0040*/ 	.word	0x00000000
        /*0044*/ 	.short	0x0000
        /*0046*/ 	.short	0x0000
        /*0048*/ 	.byte	0x00, 0xf0, 0x11, 0x00


	//----- nvinfo : EIATTR_MAXREG_COUNT
	.align		4
.L_8783:
        /*004c*/ 	.byte	0x03, 0x1b
        /*004e*/ 	.short	0x00ff


	//----- nvinfo : EIATTR_MERCURY_ISA_VERSION
	.align		4
        /*0050*/ 	.byte	0x03, 0x5f
        /*0052*/ 	.short	0x0000


	//----- nvinfo : EIATTR_EXIT_INSTR_OFFSETS
	.align		4
        /*0054*/ 	.byte	0x04, 0x1c
        /*0056*/ 	.short	(.L_8785 - .L_8784)


	//   ....[0]....
.L_8784:
        /*0058*/ 	.word	0x00001b40


	//   ....[1]....
        /*005c*/ 	.word	0x00003c30


	//   ....[2]....
        /*0060*/ 	.word	0x00003c80


	//----- nvinfo : EIATTR_MAX_THREADS
	.align		4
.L_8785:
        /*0064*/ 	.byte	0x04, 0x05
        /*0066*/ 	.short	(.L_8787 - .L_8786)
.L_8786:
        /*0068*/ 	.word	0x00000080
        /*006c*/ 	.word	0x00000001
        /*0070*/ 	.word	0x00000001


	//----- nvinfo : EIATTR_CRS_STACK_SIZE
	.align		4
.L_8787:
        /*0074*/ 	.byte	0x04, 0x1e
        /*0076*/ 	.short	(.L_8789 - .L_8788)
.L_8788:
        /*0078*/ 	.word	0x00000000
.L_8789:


//--------------------- .nv.info._ZN2at6native29vectorized_elementwise_kernelILi8EZZZNS0_17expm1_kernel_cudaERNS_18TensorIteratorBaseEENKUlvE_clEvENKUlvE_clEvEUldE_St5arrayIPcLm2EEEEviT0_T1_ --------------------------
	.section	.nv.info._ZN2at6native29vectorized_elementwise_kernelILi8EZZZNS0_17expm1_kernel_cudaERNS_18TensorIteratorBaseEENKUlvE_clEvENKUlvE_clEvEUldE_St5arrayIPcLm2EEEEviT0_T1_,"",@"SHT_CUDA_INFO"
	.sectionflags	@""
	.align	4


	//----- nvinfo : EIATTR_CUDA_API_VERSION
	.align		4
        /*0000*/ 	.byte	0x04, 0x37
        /*0002*/ 	.short	(.L_8791 - .L_8790)
.L_8790:
        /*0004*/ 	.word	0x00000082


	//----- nvinfo : EIATTR_SW2861232_WAR
	.align		4
.L_8791:
        /*0008*/ 	.byte	0x01, 0x35
	.zero		2


	//----- nvinfo : EIATTR_PARAM_CBANK
	.align		4
        /*000c*/ 	.byte	0x04, 0x0a
        /*000e*/ 	.short	(.L_8793 - .L_8792)
	.align		4
.L_8792:
        /*0010*/ 	.word	index@(.nv.constant0._ZN2at6native29vectorized_elementwise_kernelILi8EZZZNS0_17expm1_kernel_cudaERNS_18TensorIteratorBaseEENKUlvE_clEvENKUlvE_clEvEUldE_St5arrayIPcLm2EEEEviT0_T1_)
        /*0014*/ 	.short	0x0160
        /*0016*/ 	.short	0x0018


	//----- nvinfo : EIATTR_CBANK_PARAM_SIZE
	.align		4
.L_8793:
        /*0018*/ 	.byte	0x03, 0x19
        /*001a*/ 	.short	0x0018


	//----- nvinfo : EIATTR_KPARAM_INFO
	.align		4
        /*001c*/ 	.byte	0x04, 0x17
        /*001e*/ 	.short	(.L_8795 - .L_8794)
.L_8794:
        /*0020*/ 	.word	0x00000000
        /*0024*/ 	.short	0x0002
        /*0026*/ 	.short	0x0008
        /*0028*/ 	.byte	0x00, 0xf0, 0x41, 0x00


	//----- nvinfo : EIATTR_KPARAM_INFO
	.align		4
.L_8795:
        /*002c*/ 	.byte	0x04, 0x17
        /*002e*/ 	.short	(.L_8797 - .L_8796)
.L_8796:
        /*0030*/ 	.word	0x00000000
        /*0034*/ 	.short	0x0001
        /*0036*/ 	.short	0x0004
        /*0038*/ 	.byte	0x00, 0xf0, 0x05, 0x00


	//----- nvinfo : EIATTR_KPARAM_INFO
	.align		4
.L_8797:
        /*003c*/ 	.byte	0x04, 0x17
        /*003e*/ 	.short	(.L_8799 - .L_8798)
.L_8798:
        /*0040*/ 	.word	0x00000000
        /*0044*/ 	.short	0x0000
        /*0046*/ 	.short	0x0000
        /*0048*/ 	.byte	0x00, 0xf0, 0x11, 0x00


	//----- nvinfo : EIATTR_MAXREG_COUNT
	.align		4
.L_8799:
        /*004c*/ 	.byte	0x03, 0x1b
        /*004e*/ 	.short	0x00ff


	//----- nvinfo : EIATTR_MERCURY_ISA_VERSION
	.align		4
        /*0050*/ 	.byte	0x03, 0x5f
        /*0052*/ 	.short	0x0000


	//----- nvinfo : EIATTR_EXIT_INSTR_OFFSETS
	.align		4
        /*0054*/ 	.byte	0x04, 0x1c
        /*0056*/ 	.short	(.L_8801 - .L_8800)


	//   ....[0]....
.L_8800:
        /*0058*/ 	.word	0x00000010


	//----- nvinfo : EIATTR_MAX_THREADS
	.align		4
.L_8801:
        /*005c*/ 	.byte	0x04, 0x05
        /*005e*/ 	.short	(.L_8803 - .L_8802)
.L_8802:
        /*0060*/ 	.word	0x00000080
        /*0064*/ 	.word	0x00000001
        /*0068*/ 	.word	0x00000001
.L_8803:


//--------------------- .nv.info._ZN2at6native18elementwise_kernelILi128ELi4EZNS0_15gpu_kernel_implIZZZNS0_15exp_kernel_cudaERNS_18TensorIteratorBaseEENKUlvE0_clEvENKUlvE2_clEvEUlN3c108BFloat16EE_EEvS4_RKT_EUliE_EEviT1_ --------------------------
	.section	.nv.info._ZN2at6native18elementwise_kernelILi128ELi4EZNS0_15gpu_kernel_implIZZZNS0_15exp_kernel_cudaERNS_18TensorIteratorBaseEENKUlvE0_clEvENKUlvE2_clEvEUlN3c108BFloat16EE_EEvS4_RKT_EUliE_EEviT1_,"",@"SHT_CUDA_INFO"
	.sectionflags	@""
	.align	4


	//----- nvinfo : EIATTR_CUDA_API_VERSION
	.align		4
        /*0000*/ 	.byte	0x04, 0x37
        /*0002*/ 	.short	(.L_8805 - .L_8804)
.L_8804:
        /*0004*/ 	.word	0x00000082


	//----- nvinfo : EIATTR_SW2861232_WAR
	.align		4
.L_8805:
        /*0008*/ 	.byte	0x01, 0x35
	.zero		2


	//----- nvinfo : EIATTR_PARAM_CBANK
	.align		4
        /*000c*/ 	.byte	0x04, 0x0a
        /*000e*/ 	.short	(.L_8807 - .L_8806)
	.align		4
.L_8806:
        /*0010*/ 	.word	index@(.nv.constant0._ZN2at6native18elementwise_kernelILi128ELi4EZNS0_15gpu_kernel_implIZZZNS0_15exp_kernel_cudaERNS_18TensorIteratorBaseEENKUlvE0_clEvENKUlvE2_clEvEUlN3c108BFloat16EE_EEvS4_RKT_EUliE_EEviT1_)
        /*0014*/ 	.short	0x0160
        /*0016*/ 	.short	0x0220


	//----- nvinfo : EIATTR_CBANK_PARAM_SIZE
	.align		4
.L_8807:
        /*0018*/ 	.byte	0x03, 0x19
        /*001a*/ 	.short	0x0220


	//----- nvinfo : EIATTR_KPARAM_INFO
	.align		4
        /*001c*/ 	.byte	0x04, 0x17
        /*001e*/ 	.short	(.L_8809 - .L_8808)
.L_8808:
        /*0020*/ 	.word	0x00000000
        /*0024*/ 	.short	0x0001
        /*0026*/ 	.short	0x0008
        /*0028*/ 	.byte	0x00, 0xf0, 0x61, 0x08


	//----- nvinfo : EIATTR_KPARAM_INFO
	.align		4
.L_8809:
        /*002c*/ 	.byte	0x04, 0x17
        /*002e*/ 	.short	(.L_8811 - .L_8810)
.L_8810:
        /*0030*/ 	.word	0x00000000
        /*0034*/ 	.short	0x0000
        /*0036*/ 	.short	0x0000
        /*0038*/ 	.byte	0x00, 0xf0, 0x11, 0x00


	//----- nvinfo : EIATTR_MAXREG_COUNT
	.align		4
.L_8811:
        /*003c*/ 	.byte	0x03, 0x1b
        /*003e*/ 	.short	0x0080


	//----- nvinfo : EIATTR_EXTERNS
	.align		4
        /*0040*/ 	.byte	0x04, 0x0f
        /*0042*/ 	.short	(.L_8813 - .L_8812)


	//   ....[0]....
	.align		4
.L_8812:
        /*0044*/ 	.word	index@(__assertfail)


	//----- nvinfo : EIATTR_MERCURY_ISA_VERSION
	.align		4
.L_8813:
        /*0048*/ 	.byte	0x03, 0x5f
        /*004a*/ 	.short	0x0000


	//----- nvinfo : EIATTR_SYSCALL_OFFSETS
	.align		4
        /*004c*/ 	.byte	0x04, 0x46
        /*004e*/ 	.short	(.L_8815 - .L_8814)


	//   ....[0]....
.L_8814:
        /*0050*/ 	.word	0x00001dd0


	//   ....[1]....
        /*0054*/ 	.word	0x00002da0


	//   ....[2]....
        /*0058*/ 	.word	0x00004be0


	//   ....[3]....
        /*005c*/ 	.word	0x00005bb0


	//   ....[4]....
        /*0060*/ 	.word	0x000079c0


	//   ....[5]....
        /*0064*/ 	.word	0x00008990


	//   ....[6]....
        /*0068*/ 	.word	0x0000a7b0


	//   ....[7]....
        /*006c*/ 	.word	0x0000b780


	//----- nvinfo : EIATTR_EXIT_INSTR_OFFSETS
	.align		4
.L_8815:
        /*0070*/ 	.byte	0x04, 0x1c
        /*0072*/ 	.short	(.L_8817 - .L_8816)


	//   ....[0]....
.L_8816:
        /*0074*/ 	.word	0x00008a50


	//   ....[1]....
        /*0078*/ 	.word	0x0000a980


	//   ....[2]....
        /*007c*/ 	.word	0x0000a9c0


	//   ....[3]....
        /*0080*/ 	.word	0x0000aa60


	//   ....[4]....
        /*0084*/ 	.word	0x0000aaa0


	//   ....[5]....
        /*0088*/ 	.word	0x0000aae0


	//   ....[6]....
        /*008c*/ 	.word	0x0000ab70


	//   ....[7]....
        /*0090*/ 	.word	0x0000abb0


	//   ....[8]....
        /*0094*/ 	.word	0x0000ac50


	//   ....[9]....
        /*0098*/ 	.word	0x0000aca0


	//   ....[10]....
        /*009c*/ 	.word	0x0000acf0


	//   ....[11]....
        /*00a0*/ 	.word	0x0000adc0


	//   ....[12]....
        /*00a4*/ 	.word	0x0000ae20


	//   ....[13]....
        /*00a8*/ 	.word	0x0000afb0


	//   ....[14]....
        /*00ac*/ 	.word	0x0000b110


	//   ....[15]....
        /*00b0*/ 	.word	0x0000b130


	//   ....[16]....
        /*00b4*/ 	.word	0x0000b1f0


	//   ....[17]....
        /*00b8*/ 	.word	0x0000b370


	//   ....[18]....
        /*00bc*/ 	.word	0x0000b4f0


	//   ....[19]....
        /*00c0*/ 	.word	0x0000b650


	//   ....[20]....
        /*00c4*/ 	.word	0x0000b790


	//   ....[21]....
        /*00c8*/ 	.word	0x0000b7d0


	//   ....[22]....
        /*00cc*/ 	.word	0x0000b810


	//----- nvinfo : EIATTR_MAX_THREADS
	.align		4
.L_8817:
        /*00d0*/ 	.byte	0x04, 0x05
        /*00d2*/ 	.short	(.L_8819 - .L_8818)
.L_8818:
        /*00d4*/ 	.word	0x00000080
        /*00d8*/ 	.word	0x00000001
        /*00dc*/ 	.word	0x00000001


	//----- nvinfo : EIATTR_CRS_STACK_SIZE
	.align		4
.L_8819:
        /*00e0*/ 	.byte	0x04, 0x1e
        /*00e2*/ 	.short	(.L_8821 - .L_8820)
.L_8820:
        /*00e4*/ 	.word	0x00000000
.L_8821:


//--------------------- .nv.info._ZN2at6native27unrolled_elementwise_kernelIZZZNS0_15exp_kernel_cudaERNS_18TensorIteratorBaseEENKUlvE0_clEvENKUlvE2_clEvEUlN3c108BFloat16EE_St5arrayIPcLm2EELi4E23TrivialOffsetCalculatorILi1EjESD_NS0_6memory12LoadWithCastILi1EEENSE_13StoreWithCastILi1EEEEEviT_T0_T2_T3_T4_T5_ --------------------------
	.section	.nv.info._ZN2at6native27unrolled_elementwise_kernelIZZZNS0_15exp_kernel_cudaERNS_18TensorIteratorBaseEENKUlvE0_clEvENKUlvE2_clEvEUlN3c108BFloat16EE_St5arrayIPcLm2EELi4E23TrivialOffsetCalculatorILi1EjESD_NS0_6memory12LoadWithCastILi1EEENSE_13StoreWithCastILi1EEEEEviT_T0_T2_T3_T4_T5_,"",@"SHT_CUDA_INFO"
	.sectionflags	@""
	.align	4


	//----- nvinfo : EIATTR_CUDA_API_VERSION
	.align		4
        /*0000*/ 	.byte	0x04, 0x37
        /*0002*/ 	.short	(.L_8823 - .L_8822)
.L_8822:
        /*0004*/ 	.word	0x00000082


	//----- nvinfo : EIATTR_SW2861232_WAR
	.align		4
.L_8823:
        /*0008*/ 	.byte	0x01, 0x35
	.zero		2


	//----- nvinfo : EIATTR_PARAM_CBANK
	.align		4
        /*000c*/ 	.byte	0x04, 0x0a
        /*000e*/ 	.short	(.L_8825 - .L_8824)
	.align		4
.L_8824:
        /*0010*/ 	.word	index@(.nv.constant0._ZN2at6native27unrolled_elementwise_kernelIZZZNS0_15exp_kernel_cudaERNS_18TensorIteratorBaseEENKUlvE0_clEvENKUlvE2_clEvEUlN3c108BFloat16EE_St5arrayIPcLm2EELi4E23TrivialOffsetCalculatorILi1EjESD_NS0_6memory12LoadWithCastILi1EEENSE_13StoreWithCastILi1EEEEEviT_T0_T2_T3_T4_T5_)
        /*0014*/ 	.short	0x0160
        /*0016*/ 	.short	0x002c


	//----- nvinfo : EIATTR_CBANK_PARAM_SIZE
	.align		4
.L_8825:
        /*0018*/ 	.byte	0x03, 0x19
        /*001a*/ 	.short	0x002c


	//----- nvinfo : EIATTR_KPARAM_INFO
	.align		4
        /*001c*/ 	.byte	0x04, 0x17
        /*001e*/ 	.short	(.L_8827 - .L_8826)
.L_8826:
        /*0020*/ 	.word	0x00000000
        /*0024*/ 	.short	0x0006
        /*0026*/ 	.short	0x0024
        /*0028*/ 	.byte	0x00, 0xf0, 0x21, 0x00


	//----- nvinfo : EIATTR_KPARAM_INFO
	.align		4
.L_8827:
        /*002c*/ 	.byte	0x04, 0x17
        /*002e*/ 	.short	(.L_8829 - .L_8828)
.L_8828:
        /*0030*/ 	.word	0x00000000
        /*0034*/ 	.short	0x0005
        /*0036*/ 	.short	0x001c
        /*0038*/ 	.byte	0x00, 0xf0, 0x21, 0x00


	//----- nvinfo : EIATTR_KPARAM_INFO
	.align		4
.L_8829:
        /*003c*/ 	.byte	0x04, 0x17
        /*003e*/ 	.short	(.L_8831 - .L_8830)
.L_8830:
        /*0040*/ 	.word	0x00000000
        /*0044*/ 	.short	0x0004
        /*0046*/ 	.short	0x0019
        /*0048*/ 	.byte	0x00, 0xf0, 0x05, 0x00


	//----- nvinfo : EIATTR_KPARAM_INFO
	.align		4
.L_8831:
        /*004c*/ 	.byte	0x04, 0x17
        /*004e*/ 	.short	(.L_8833 - .L_8832)
.L_8832:
        /*0050*/ 	.word	0x00000000
        /*0054*/ 	.short	0x0003
        /*0056*/ 	.short	0x0018
        /*0058*/ 	.byte	0x00, 0xf0, 0x05, 0x00


	//----- nvinfo : EIATTR_KPARAM_INFO
	.align		4
.L_8833:
        /*005c*/ 	.byte	0x04, 0x17
        /*005e*/ 	.short	(.L_8835 - .L_8834)
.L_8834:
        /*0060*/ 	.word	0x00000000
        /*0064*/ 	.short	0x0002
        /*0066*/ 	.short	0x0008
        /*0068*/ 	.byte	0x00, 0xf0, 0x41, 0x00


	//----- nvinfo : EIATTR_KPARAM_INFO
	.align		4
.L_8835:
        /*006c*/ 	.byte	0x04, 0x17
        /*006e*/ 	.short	(.L_8837 - .L_8836)
.L_8836:
        /*0070*/ 	.word	0x00000000
        /*0074*/ 	.short	0x0001
        /*0076*/ 	.short	0x0004
        /*0078*/ 	.byte	0x00, 0xf0, 0x05, 0x00


	//----- nvinfo : EIATTR_KPARAM_INFO
	.align		4
.L_8837:
        /*007c*/ 	.byte	0x04, 0x17
        /*007e*/ 	.short	(.L_8839 - .L_8838)
.L_8838:
        /*0080*/ 	.word	0x00000000
        /*0084*/ 	.short	0x0000
        /*0086*/ 	.short	0x0000
        /*0088*/ 	.byte	0x00, 0xf0, 0x11, 0x00


	//----- nvinfo : EIATTR_MAXREG_COUNT
	.align		4
.L_8839:
        /*008c*/ 	.byte	0x03, 0x1b
        /*008e*/ 	.short	0x00ff


	//----- nvinfo : EIATTR_EXTERNS
	.align		4
        /*0090*/ 	.byte	0x04, 0x0f
        /*0092*/ 	.short	(.L_8841 - .L_8840)


	//   ....[0]....
	.align		4
.L_8840:
        /*0094*/ 	.word	index@(__assertfail)


	//----- nvinfo : EIATTR_MERCURY_ISA_VERSION
	.align		4
.L_8841:
        /*0098*/ 	.byte	0x03, 0x5f
        /*009a*/ 	.short	0x0000


	//----- nvinfo : EIATTR_SYSCALL_OFFSETS
	.align		4
        /*009c*/ 	.byte	0x04, 0x46
        /*009e*/ 	.short	(.L_8843 - .L_8842)


	//   ....[0]....
.L_8842:
        /*00a0*/ 	.word	0x000010a0


	//   ....[1]....
        /*00a4*/ 	.word	0x000021a0


	//   ....[2]....
        /*00a8*/ 	.word	0x000032b0


	//   ....[3]....
        /*00ac*/ 	.word	0x00004390


	//   ....[4]....
        /*00b0*/ 	.word	0x00005670


	//   ....[5]....
        /*00b4*/ 	.word	0x000066a0


	//   ....[6]....
        /*00b8*/ 	.word	0x00007690


	//   ....[7]....
        /*00bc*/ 	.word	0x00008680


	//----- nvinfo : EIATTR_EXIT_INSTR_OFFSETS
	.align		4
.L_8843:
        /*00c0*/ 	.byte	0x04, 0x1c
        /*00c2*/ 	.short	(.L_8845 - .L_8844)


	//   ....[0]....
.L_8844:
        /*00c4*/ 	.word	0x00007750


	//   ....[1]....
        /*00c8*/ 	.word	0x00007880


	//   ....[2]....
        /*00cc*/ 	.word	0x000078c0


	//   ....[3]....
        /*00d0*/ 	.word	0x00007960


	//   ....[4]....
        /*00d4*/ 	.word	0x000079a0


	//   ....[5]....
        /*00d8*/ 	.word	0x000079e0


	//   ....[6]....
        /*00dc*/ 	.word	0x00007a70


	//   ....[7]....
        /*00e0*/ 	.word	0x00007ab0


	//   ....[8]....
        /*00e4*/ 	.word	0x00007b50


	//   ....[9]....
        /*00e8*/ 	.word	0x00007ba0


	//   ....[10]....
        /*00ec*/ 	.word	0x00007bf0


	//   ....[11]....
        /*00f0*/ 	.word	0x00007cc0


	//   ....[12]....
        /*00f4*/ 	.word	0x00007d20


	//   ....[13]....
        /*00f8*/ 	.word	0x00007eb0


	//   ....[14]....
        /*00fc*/ 	.word	0x00008010


	//   ....[15]....
        /*0100*/ 	.word	0x00008030


	//   ....[16]....
        /*0104*/ 	.word	0x000080f0


	//   ....[17]....
        /*0108*/ 	.word	0x00008270


	//   ....[18]....
        /*010c*/ 	.word	0x000083f0


	//   ....[19]....
        /*0110*/ 	.word	0x00008550


	//   ....[20]....
        /*0114*/ 	.word	0x00008690


	//   ....[21]....
        /*0118*/ 	.word	0x000086d0


	//   ....[22]....
        /*011c*/ 	.word	0x00008710


	//----- nvinfo : EIATTR_MAX_THREADS
	.align		4
.L_8845:
        /*0120*/ 	.byte	0x04, 0x05
        /*0122*/ 	.short	(.L_8847 - .L_8846)
.L_8846:
        /*0124*/ 	.word	0x00000080
        /*0128*/ 	.word	0x00000001
        /*012c*/ 	.word	0x00000001


	//----- nvinfo : EIATTR_CRS_STACK_SIZE
	.align		4
.L_8847:
        /*0130*/ 	.byte	0x04, 0x1e
        /*0132*/ 	.short	(.L_8849 - .L_8848)
.L_8848:
        /*0134*/ 	.word	0x00000000
.L_8849:


//--------------------- .nv.info._ZN2at6native18elementwise_kernelILi128ELi4EZNS0_22gpu_kernel_impl_nocastIZZZNS0_15exp_kernel_cudaERNS_18TensorIteratorBaseEENKUlvE0_clEvENKUlvE2_clEvEUlN3c108BFloat16EE_EEvS4_RKT_EUliE_EEviT1_ --------------------------
	.section	.nv.info._ZN2at6native18elementwise_kernelILi128ELi4EZNS0_22gpu_kernel_impl_nocastIZZZNS0_15exp_kernel_cudaERNS_18TensorIteratorBaseEENKUlvE0_clEvENKUlvE2_clEvEUlN3c108BFloat16EE_EEvS4_RKT_EUliE_EEviT1_,"",@"SHT_CUDA_INFO"
	.sectionflags	@""
	.align	4


	//----- nvinfo : EIATTR_CUDA_API_VERSION
	.align		4
        /*0000*/ 	.byte	0x04, 0x37
        /*0002*/ 	.short	(.L_8851 - .L_8850)
.L_8850:
        /*0004*/ 	.word	0x00000082


	//----- nvinfo : EIATTR_SW2861232_WAR
	.align		4
.L_8851:
        /*0008*/ 	.byte	0x01, 0x35
	.zero		2


	//----- nvinfo : EIATTR_PARAM_CBANK
	.align		4
        /*000c*/ 	.byte	0x04, 0x0a
        /*000e*/ 	.short	(.L_8853 - .L_8852)
	.align		4
.L_8852:
        /*0010*/ 	.word	index@(.nv.constant0._ZN2at6native18elementwise_kernelILi128ELi4EZNS0_22gpu_kernel_impl_nocastIZZZNS0_15exp_kernel_cudaERNS_18TensorIteratorBaseEENKUlvE0_clEvENKUlvE2_clEvEUlN3c108BFloat16EE_EEvS4_RKT_EUliE_EEviT1_)
        /*0014*/ 	.short	0x0160
        /*0016*/ 	.short	0x0220


	//----- nvinfo : EIATTR_CBANK_PARAM_SIZE
	.align		4
.L_8853:
        /*0018*/ 	.byte	0x03, 0x19
        /*001a*/ 	.short	0x0220


	//----- nvinfo : EIATTR_KPARAM_INFO
	.align		4
        /*001c*/ 	.byte	0x04, 0x17
        /*001e*/ 	.short	(.L_8855 - .L_8854)
.L_8854:
        /*0020*/ 	.word	0x00000000
        /*0024*/ 	.short	0x0001
        /*0026*/ 	.short	0x0008
        /*0028*/ 	.byte	0x00, 0xf0, 0x61, 0x08


	//----- nvinfo : EIATTR_KPARAM_INFO
	.align		4
.L_8855:
        /*002c*/ 	.byte	0x04, 0x17
        /*002e*/ 	.short	(.L_8857 - .L_8856)
.L_8856:
        /*0030*/ 	.word	0x00000000
        /*0034*/ 	.short	0x0000
        /*0036*/ 	.short	0x0000
        /*0038*/ 	.byte	0x00, 0xf0, 0x11, 0x00


	//----- nvinfo : EIATTR_MAXREG_COUNT
	.align		4
.L_8857:
        /*003c*/ 	.byte	0x03, 0x1b
        /*003e*/ 	.short	0x0080


	//----- nvinfo : EIATTR_MERCURY_ISA_VERSION
	.align		4
        /*0040*/ 	.byte	0x03, 0x5f
        /*0042*/ 	.short	0x0000


	//----- nvinfo : EIATTR_EXIT_INSTR_OFFSETS
	.align		4
        /*0044*/ 	.byte	0x04, 0x1c
        /*0046*/ 	.short	(.L_8859 - .L_8858)


	//   ....[0]....
.L_8858:
        /*0048*/ 	.word	0x00002da0


	//   ....[1]....
        /*004c*/ 	.word	0x00003c80


	//----- nvinfo : EIATTR_MAX_THREADS
	.align		4
.L_8859:
        /*0050*/ 	.byte	0x04, 0x05
        /*0052*/ 	.short	(.L_8861 - .L_8860)
.L_8860:
        /*0054*/ 	.word	0x00000080
        /*0058*/ 	.word	0x00000001
        /*005c*/ 	.word	0x00000001


	//----- nvinfo : EIATTR_CRS_STACK_SIZE
	.align		4
.L_8861:
        /*0060*/ 	.byte	0x04, 0x1e
        /*0062*/ 	.short	(.L_8863 - .L_8862)
.L_8862:
        /*0064*/ 	.word	0x00000000
.L_8863:


//--------------------- .nv.info._ZN2at6native27unrolled_elementwise_kernelIZZZNS0_15exp_kernel_cudaERNS_18TensorIteratorBaseEENKUlvE0_clEvENKUlvE2_clEvEUlN3c108BFloat16EE_St5arrayIPcLm2EELi4E23TrivialOffsetCalculatorILi1EjESD_NS0_6memory15LoadWithoutCastENSE_16StoreWithoutCastEEEviT_T0_T2_T3_T4_T5_ --------------------------
	.section	.nv.info._ZN2at6native27unrolled_elementwise_kernelIZZZNS0_15exp_kernel_cudaERNS_18TensorIteratorBaseEENKUlvE0_clEvENKUlvE2_clEvEUlN3c108BFloat16EE_St5arrayIPcLm2EELi4E23TrivialOffsetCalculatorILi1EjESD_NS0_6memory15LoadWithoutCastENSE_16StoreWithoutCastEEEviT_T0_T2_T3_T4_T5_,"",@"SHT_CUDA_INFO"
	.sectionflags	@""
	.align	4


	//----- nvinfo : EIATTR_CUDA_API_VERSION
	.align		4
        /*0000*/ 	.byte	0x04, 0x37
        /*0002*/ 	.short	(.L_8865 - .L_8864)
.L_8864:
        /*0004*/ 	.word	0x00000082


	//----- nvinfo : EIATTR_SW2861232_WAR
	.align		4
.L_8865:
        /*0008*/ 	.byte	0x01, 0x35
	.zero		2


	//----- nvinfo : EIATTR_PARAM_CBANK
	.align		4
        /*000c*/ 	.byte	0x04, 0x0a
        /*000e*/ 	.short	(.L_8867 - .L_8866)
	.align		4
.L_8866:
        /*0010*/ 	.word	index@(.nv.constant0._ZN2at6native27unrolled_elementwise_kernelIZZZNS0_15exp_kernel_cudaERNS_18TensorIteratorBaseEENKUlvE0_clEvENKUlvE2_clEvEUlN3c108BFloat16EE_St5arrayIPcLm2EELi4E23TrivialOffsetCalculatorILi1EjESD_NS0_6memory15LoadWithoutCastENSE_16StoreWithoutCastEEEviT_T0_T2_T3_T4_T5_)
        /*0014*/ 	.short	0x0160
        /*0016*/ 	.short	0x001c


	//----- nvinfo : EIATTR_CBANK_PARAM_SIZE
	.align		4
.L_8867:
        /*0018*/ 	.byte	0x03, 0x19
        /*001a*/ 	.short	0x001c


	//----- nvinfo : EIATTR_KPARAM_INFO
	.align		4
        /*001c*/ 	.byte	0x04, 0x17
        /*001e*/ 	.short	(.L_8869 - .L_8868)
.L_8868:
        /*0020*/ 	.word	0x00000000
        /*0024*/ 	.short	0x0006
        /*0026*/ 	.short	0x001b
        /*0028*/ 	.byte	0x00, 0xf0, 0x05, 0x00


	//----- nvinfo : EIATTR_KPARAM_INFO
	.align		4
.L_8869:
        /*002c*/ 	.byte	0x04, 0x17
        /*002e*/ 	.short	(.L_8871 - .L_8870)
.L_8870:
        /*0030*/ 	.word	0x00000000
        /*0034*/ 	.short	0x0005
        /*0036*/ 	.short	0x001a
        /*0038*/ 	.byte	0x00, 0xf0, 0x05, 0x00


	//----- nvinfo : EIATTR_KPARAM_INFO
	.align		4
.L_8871:
        /*003c*/ 	.byte	0x04, 0x17
        /*003e*/ 	.short	(.L_8873 - .L_8872)
.L_8872:
        /*0040*/ 	.word	0x00000000
        /*0044*/ 	.short	0x0004
        /*0046*/ 	.short	0x0019
        /*0048*/ 	.byte	0x00, 0xf0, 0x05, 0x00


	//----- nvinfo : EIATTR_KPARAM_INFO
	.align		4
.L_8873:
        /*004c*/ 	.byte	0x04, 0x17
        /*004e*/ 	.short	(.L_8875 - .L_8874)
.L_8874:
        /*0050*/ 	.word	0x00000000
        /*0054*/ 	.short	0x0003
        /*0056*/ 	.short	0x0018
        /*0058*/ 	.byte	0x00, 0xf0, 0x05, 0x00


	//----- nvinfo : EIATTR_KPARAM_INFO
	.align		4
.L_8875:
        /*005c*/ 	.byte	0x04, 0x17
        /*005e*/ 	.short	(.L_8877 - .L_8876)
.L_8876:
        /*0060*/ 	.word	0x00000000
        /*0064*/ 	.short	0x0002
        /*0066*/ 	.short	0x0008
        /*0068*/ 	.byte	0x00, 0xf0, 0x41, 0x00


	//----- nvinfo : EIATTR_KPARAM_INFO
	.align		4
.L_8877:
        /*006c*/ 	.byte	0x04, 0x17
        /*006e*/ 	.short	(.L_8879 - .L_8878)
.L_8878:
        /*0070*/ 	.word	0x00000000
        /*0074*/ 	.short	0x0001
        /*0076*/ 	.short	0x0004
        /*0078*/ 	.byte	0x00, 0xf0, 0x05, 0x00


	//----- nvinfo : EIATTR_KPARAM_INFO
	.align		4
.L_8879:
        /*007c*/ 	.byte	0x04, 0x17
        /*007e*/ 	.short	(.L_8881 - .L_8880)
.L_8880:
        /*0080*/ 	.word	0x00000000
        /*0084*/ 	.short	0x0000
        /*0086*/ 	.short	0x0000
        /*0088*/ 	.byte	0x00, 0xf0, 0x11, 0x00


	//----- nvinfo : EIATTR_MAXREG_COUNT
	.align		4
.L_8881:
        /*008c*/ 	.byte	0x03, 0x1b
        /*008e*/ 	.short	0x00ff


	//----- nvinfo : EIATTR_MERCURY_ISA_VERSION
	.align		4
        /*0090*/ 	.byte	0x03, 0x5f
        /*0092*/ 	.short	0x0000


	//----- nvinfo : EIATTR_EXIT_INSTR_OFFSETS
	.align		4
        /*0094*/ 	.byte	0x04, 0x1c
        /*0096*/ 	.short	(.L_8883 - .L_8882)


	//   ....[0]....
.L_8882:
        /*0098*/ 	.word	0x000004c0


	//   ....[1]....
        /*009c*/ 	.word	0x00000510


	//----- nvinfo : EIATTR_MAX_THREADS
	.align		4
.L_8883:
        /*00a0*/ 	.byte	0x04, 0x05
        /*00a2*/ 	.short	(.L_8885 - .L_8884)
.L_8884:
        /*00a4*/ 	.word	0x00000080
        /*00a8*/ 	.word	0x00000001
        /*00ac*/ 	.word	0x00000001


	//----- nvinfo : EIATTR_CRS_STACK_SIZE
	.align		4
.L_8885:
        /*00b0*/ 	.byte	0x04, 0x1e
        /*00b2*/ 	.short	(.L_8887 - .L_8886)
.L_8886:
        /*00b4*/ 	.word	0x00000000
.L_8887:


//--------------------- .nv.info._ZN2at6native29vectorized_elementwise_kernelILi2EZZZNS0_15exp_kernel_cudaERNS_18TensorIteratorBaseEENKUlvE0_clEvENKUlvE2_clEvEUlN3c108BFloat16EE_St5arrayIPcLm2EEEEviT0_T1_ --------------------------
	.section	.nv.info._ZN2at6native29vectorized_elementwise_kernelILi2EZZZNS0_15exp_kernel_cudaERNS_18TensorIteratorBaseEENKUlvE0_clEvENKUlvE2_clEvEUlN3c108BFloat16EE_St5arrayIPcLm2EEEEviT0_T1_,"",@"SHT_CUDA_INFO"
	.sectionflags	@""
	.align	4


	//----- nvinfo : EIATTR_CUDA_API_VERSION
	.align		4
        /*0000*/ 	.byte	0x04, 0x37
        /*0002*/ 	.short	(.L_8889 - .L_8888)
.L_8888:
        /*0004*/ 	.word	0x00000082


	//----- nvinfo : EIATTR_SW2861232_WAR
	.align		4
.L_8889:
        /*0008*/ 	.byte	0x01, 0x35
	.zero		2


	//----- nvinfo : EIATTR_PARAM_CBANK
	.align		4
        /*000c*/ 	.byte	0x04, 0x0a
        /*000e*/ 	.short	(.L_8891 - .L_8890)
	.align		4
.L_8890:
        /*0010*/ 	.word	index@(.nv.constant0._ZN2at6native29vectorized_elementwise_kernelILi2EZZZNS0_15exp_kernel_cudaERNS_18TensorIteratorBaseEENKUlvE0_clEvENKUlvE2_clEvEUlN3c108BFloat16EE_St5arrayIPcLm2EEEEviT0_T1_)
        /*0014*/ 	.short	0x0160
        /*0016*/ 	.short	0x0018


	//----- nvinfo : EIATTR_CBANK_PARAM_SIZE
	.align		4
.L_8891:
        /*0018*/ 	.byte	0x03, 0x19
        /*001a*/ 	.short	0x0018


	//----- nvinfo : EIATTR_KPARAM_INFO
	.align		4
        /*001c*/ 	.byte	0x04, 0x17
        /*001e*/ 	.short	(.L_8893 - .L_8892)
.L_8892:
        /*0020*/ 	.word	0x00000000
        /*0024*/ 	.short	0x0002
        /*0026*/ 	.short	0x0008
        /*0028*/ 	.byte	0x00, 0xf0, 0x41, 0x00


	//----- nvinfo : EIATTR_KPARAM_INFO
	.align		4
.L_8893:
        /*002c*/ 	.byte	0x04, 0x17
        /*002e*/ 	.short	(.L_8895 - .L_8894)
.L_8894:
        /*0030*/ 	.word	0x00000000
        /*0034*/ 	.short	0x0001
        /*0036*/ 	.short	0x0004
        /*0038*/ 	.byte	0x00, 0xf0, 0x05, 0x00


	//----- nvinfo : EIATTR_KPARAM_INFO
	.align		4
.L_8895:
        /*003c*/ 	.byte	0x04, 0x17
        /*003e*/ 	.short	(.L_8897 - .L_8896)
.L_8896:
        /*0040*/ 	.word	0x00000000
        /*0044*/ 	.short	0x0000
        /*0046*/ 	.short	0x0000
        /*0048*/ 	.byte	0x00, 0xf0, 0x11, 0x00


	//----- nvinfo : EIATTR_MAXREG_COUNT
	.align		4
.L_8897:
        /*004c*/ 	.byte	0x03, 0x1b
        /*004e*/ 	.short	0x00ff


	//----- nvinfo : EIATTR_MERCURY_ISA_VERSION
	.align		4
        /*0050*/ 	.byte	0x03, 0x5f
        /*0052*/ 	.short	0x0000


	//----- nvinfo : EIATTR_EXIT_INSTR_OFFSETS
	.align		4
        /*0054*/ 	.byte	0x04, 0x1c
        /*0056*/ 	.short	(.L_8899 - .L_8898)


	//   ....[0]....
.L_8898:
        /*0058*/ 	.word	0x00000310


	//   ....[1]....
        /*005c*/ 	.word	0x00000d10


	//   ....[2]....
        /*0060*/ 	.word	0x00000d60


	//----- nvinfo : EIATTR_MAX_THREADS
	.align		4
.L_8899:
        /*0064*/ 	.byte	0x04, 0x05
        /*0066*/ 	.short	(.L_8901 - .L_8900)
.L_8900:
        /*0068*/ 	.word	0x00000080
        /*006c*/ 	.word	0x00000001
        /*0070*/ 	.word	0x00000001


	//----- nvinfo : EIATTR_CRS_STACK_SIZE
	.align		4
.L_8901:
        /*0074*/ 	.byte	0x04, 0x1e
        /*0076*/ 	.short	(.L_8903 - .L_8902)
.L_8902:
        /*0078*/ 	.word	0x00000000
.L_8903:


//--------------------- .nv.info._ZN2at6native29vectorized_elementwise_kernelILi4EZZZNS0_15exp_kernel_cudaERNS_18TensorIteratorBaseEENKUlvE0_clEvENKUlvE2_clEvEUlN3c108BFloat16EE_St5arrayIPcLm2EEEEviT0_T1_ --------------------------
	.section	.nv.info._ZN2at6native29vectorized_elementwise_kernelILi4EZZZNS0_15exp_kernel_cudaERNS_18TensorIteratorBaseEENKUlvE0_clEvENKUlvE2_clEvEUlN3c108BFloat16EE_St5arrayIPcLm2EEEEviT0_T1_,"",@"SHT_CUDA_INFO"
	.sectionflags	@""
	.align	4


	//----- nvinfo : EIATTR_CUDA_API_VERSION
	.align		4
        /*0000*/ 	.byte	0x04, 0x37
        /*0002*/ 	.short	(.L_8905 - .L_8904)
.L_8904:
        /*0004*/ 	.word	0x00000082


	//----- nvinfo : EIATTR_SW2861232_WAR
	.align		4
.L_8905:
        /*0008*/ 	.byte	0x01, 0x35
	.zero		2


	//----- nvinfo : EIATTR_PARAM_CBANK
	.align		4
        /*000c*/ 	.byte	0x04, 0x0a
        /*000e*/ 	.short	(.L_8907 - .L_8906)
	.align		4
.L_8906:
        /*0010*/ 	.word	index@(.nv.constant0._ZN2at6native29vectorized_elementwise_kernelILi4EZZZNS0_15exp_kernel_cudaERNS_18TensorIteratorBaseEENKUlvE0_clEvENKUlvE2_clEvEUlN3c108BFloat16EE_St5arrayIPcLm2EEEEviT0_T1_)
        /*0014*/ 	.short	0x0160
        /*0016*/ 	.short	0x0018


	//----- nvinfo : EIATTR_CBANK_PARAM_SIZE
	.align		4
.L_8907:
        /*0018*/ 	.byte	0x03, 0x19
        /*001a*/ 	.short	0x0018


	//----- nvinfo : EIATTR_KPARAM_INFO
	.align		4
        /*001c*/ 	.byte	0x04, 0x17
        /*001e*/ 	.short	(.L_8909 - .L_8908)
.L_8908:
        /*0020*/ 	.word	0x00000000
        /*0024*/ 	.short	0x0002
        /*0026*/ 	.short	0x0008
        /*0028*/ 	.byte	0x00, 0xf0, 0x41, 0x00


	//----- nvinfo : EIATTR_KPARAM_INFO
	.align		4
.L_8909:
        /*002c*/ 	.byte	0x04, 0x17
        /*002e*/ 	.short	(.L_8911 - .L_8910)
.L_8910:
        /*0030*/ 	.word	0x00000000
        /*0034*/ 	.short	0x0001
        /*0036*/ 	.short	0x0004
        /*0038*/ 	.byte	0x00, 0xf0, 0x05, 0x00


	//----- nvinfo : EIATTR_KPARAM_INFO
	.align		4
.L_8911:
        /*003c*/ 	.byte	0x04, 0x17
        /*003e*/ 	.short	(.L_8913 - .L_8912)
.L_8912:
        /*0040*/ 	.word	0x00000000
        /*0044*/ 	.short	0x0000
        /*0046*/ 	.short	0x0000
        /*0048*/ 	.byte	0x00, 0xf0, 0x11, 0x00


	//----- nvinfo : EIATTR_MAXREG_COUNT
	.align		4
.L_8913:
        /*004c*/ 	.byte	0x03, 0x1b
        /*004e*/ 	.short	0x00ff


	//----- nvinfo : EIATTR_MERCURY_ISA_VERSION
	.align		4
        /*0050*/ 	.byte	0x03, 0x5f
        /*0052*/ 	.short	0x0000


	//----- nvinfo : EIATTR_EXIT_INSTR_OFFSETS
	.align		4
        /*0054*/ 	.byte	0x04, 0x1c
        /*0056*/ 	.short	(.L_8915 - .L_8914)


	//   ....[0]....
.L_8914:
        /*0058*/ 	.word	0x000002d0


	//   ....[1]....
        /*005c*/ 	.word	0x00000cd0


	//   ....[2]....
        /*0060*/ 	.word	0x00000d20


	//----- nvinfo : EIATTR_MAX_THREADS
	.align		4
.L_8915:
        /*0064*/ 	.byte	0x04, 0x05
        /*0066*/ 	.short	(.L_8917 - .L_8916)
.L_8916:
        /*0068*/ 	.word	0x00000080
        /*006c*/ 	.word	0x00000001
        /*0070*/ 	.word	0x00000001


	//----- nvinfo : EIATTR_CRS_STACK_SIZE
	.align		4
.L_8917:
        /*0074*/ 	.byte	0x04, 0x1e
        /*0076*/ 	.short	(.L_8919 - .L_8918)
.L_8918:
        /*0078*/ 	.word	0x00000000
.L_8919:


//--------------------- .nv.info._ZN2at6native29vectorized_elementwise_kernelILi8EZZZNS0_15exp_kernel_cudaERNS_18TensorIteratorBaseEENKUlvE0_clEvENKUlvE2_clEvEUlN3c108BFloat16EE_St5arrayIPcLm2EEEEviT0_T1_ --------------------------
	.section	.nv.info._ZN2at6native29vectorized_elementwise_kernelILi8EZZZNS0_15exp_kernel_cudaERNS_18TensorIteratorBaseEENKUlvE0_clEvENKUlvE2_clEvEUlN3c108BFloat16EE_St5arrayIPcLm2EEEEviT0_T1_,"",@"SHT_CUDA_INFO"
	.sectionflags	@""
	.align	4


	//----- nvinfo : EIATTR_CUDA_API_VERSION
	.align		4
        /*0000*/ 	.byte	0x04, 0x37
        /*0002*/ 	.short	(.L_8921 - .L_8920)
.L_8920:
        /*0004*/ 	.word	0x00000082


	//----- nvinfo : EIATTR_SW2861232_WAR
	.align		4
.L_8921:
        /*0008*/ 	.byte	0x01, 0x35
	.zero		2


	//----- nvinfo : EIATTR_PARAM_CBANK
	.align		4
        /*000c*/ 	.byte	0x04, 0x0a
        /*000e*/ 	.short	(.L_8923 - .L_8922)
	.align		4
.L_8922:
        /*0010*/ 	.word	index@(.nv.constant0._ZN2at6native29vectorized_elementwise_kernelILi8EZZZNS0_15exp_kernel_cudaERNS_18TensorIteratorBaseEENKUlvE0_clEvENKUlvE2_clEvEUlN3c108BFloat16EE_St5arrayIPcLm2EEEEviT0_T1_)
        /*0014*/ 	.short	0x0160
        /*0016*/ 	.short	0x0018


	//----- nvinfo : EIATTR_CBANK_PARAM_SIZE
	.align		4
.L_8923:
        /*0018*/ 	.byte	0x03, 0x19
        /*001a*/ 	.short	0x0018


	//----- nvinfo : EIATTR_KPARAM_INFO
	.align		4
        /*001c*/ 	.byte	0x04, 0x17
        /*001e*/ 	.short	(.L_8925 - .L_8924)
.L_8924:
        /*0020*/ 	.word	0x00000000
        /*0024*/ 	.short	0x0002
        /*0026*/ 	.short	0x0008
        /*0028*/ 	.byte	0x00, 0xf0, 0x41, 0x00


	//----- nvinfo : EIATTR_KPARAM_INFO
	.align		4
.L_8925:
        /*002c*/ 	.byte	0x04, 0x17
        /*002e*/ 	.short	(.L_8927 - .L_8926)
.L_8926:
        /*0030*/ 	.word	0x00000000
        /*0034*/ 	.short	0x0001
        /*0036*/ 	.short	0x0004
        /*0038*/ 	.byte	0x00, 0xf0, 0x05, 0x00


	//----- nvinfo : EIATTR_KPARAM_INFO
	.align		4
.L_8927:
        /*003c*/ 	.byte	0x04, 0x17
        /*003e*/ 	.short	(.L_8929 - .L_8928)
.L_8928:
        /*0040*/ 	.word	0x00000000
        /*0044*/ 	.short	0x0000
        /*0046*/ 	.short	0x0000
        /*0048*/ 	.byte	0x00, 0xf0, 0x11, 0x00


	//----- nvinfo : EIATTR_MAXREG_COUNT
	.align		4
.L_8929:
        /*004c*/ 	.byte	0x03, 0x1b
        /*004e*/ 	.short	0x00ff


	//----- nvinfo : EIATTR_MERCURY_ISA_VERSION
	.align		4
        /*0050*/ 	.byte	0x03, 0x5f
        /*0052*/ 	.short	0x0000


	//----- nvinfo : EIATTR_EXIT_INSTR_OFFSETS
	.align		4
        /*0054*/ 	.byte	0x04, 0x1c
        /*0056*/ 	.short	(.L_8931 - .L_8930)


	//   ....[0]....
.L_8930:
        /*0058*/ 	.word	0x00000010


	//----- nvinfo : EIATTR_MAX_THREADS
	.align		4
.L_8931:
        /*005c*/ 	.byte	0x04, 0x05
        /*005e*/ 	.short	(.L_8933 - .L_8932)
.L_8932:
        /*0060*/ 	.word	0x00000080
        /*0064*/ 	.word	0x00000001
        /*0068*/ 	.word	0x00000001
.L_8933:


//--------------------- .nv.info._ZN2at6native18elementwise_kernelILi128ELi4EZNS0_15gpu_kernel_implIZZZNS0_15exp_kernel_cudaERNS_18TensorIteratorBaseEENKUlvE0_clEvENKUlvE1_clEvEUlN3c104HalfEE_EEvS4_RKT_EUliE_EEviT1_ --------------------------
	.section	.nv.info._ZN2at6native18elementwise_kernelILi128ELi4EZNS0_15gpu_kernel_implIZZZNS0_15exp_kernel_cudaERNS_18TensorIteratorBaseEENKUlvE0_clEvENKUlvE1_clEvEUlN3c104HalfEE_EEvS4_RKT_EUliE_EEviT1_,"",@"SHT_CUDA_INFO"
	.sectionflags	@""
	.align	4


	//----- nvinfo : EIATTR_CUDA_API_VERSION
	.align		4
        /*0000*/ 	.byte	0x04, 0x37
        /*0002*/ 	.short	(.L_8935 - .L_8934)
.L_8934:
        /*0004*/ 	.word	0x00000082


	//----- nvinfo : EIATTR_SW2861232_WAR
	.align		4
.L_8935:
        /*0008*/ 	.byte	0x01, 0x35
	.zero		2


	//----- nvinfo : EIATTR_PARAM_CBANK
	.align		4
        /*000c*/ 	.byte	0x04, 0x0a
        /*000e*/ 	.short	(.L_8937 - .L_8936)
	.align		4
.L_8936:
        /*0010*/ 	.word	index@(.nv.constant0._ZN2at6native18elementwise_kernelILi128ELi4EZNS0_15gpu_kernel_implIZZZNS0_15exp_kernel_cudaERNS_18TensorIteratorBaseEENKUlvE0_clEvENKUlvE1_clEvEUlN3c104HalfEE_EEvS4_RKT_EUliE_EEviT1_)
        /*0014*/ 	.short	0x0160
        /*0016*/ 	.short	0x0220


	//----- nvinfo : EIATTR_CBANK_PARAM_SIZE
	.align		4
.L_8937:
        /*0018*/ 	.byte	0x03, 0x19
        /*001a*/ 	.short	0x0220


	//----- nvinfo : EIATTR_KPARAM_INFO
	.align		4
        /*001c*/ 	.byte	0x04, 0x17
        /*001e*/ 	.short	(.L_8939 - .L_8938)
.L_8938:
        /*0020*/ 	.word	0x00000000
        /*0024*/ 	.short	0x0001
        /*0026*/ 	.short	0x0008
        /*0028*/ 	.byte	0x00, 0xf0, 0x61, 0x08


	//----- nvinfo : EIATTR_KPARAM_INFO
	.align		4
.L_8939:
        /*002c*/ 	.byte	0x04, 0x17
        /*002e*/ 	.short	(.L_8941 - .L_8940)
.L_8940:
        /*0030*/ 	.word	0x00000000
        /*0034*/ 	.short	0x0000
        /*0036*/ 	.short	0x0000
        /*0038*/ 	.byte	0x00, 0xf0, 0x11, 0x00


	//----- nvinfo : EIATTR_MAXREG_COUNT
	.align		4
.L_8941:
        /*003c*/ 	.byte	0x03, 0x1b
        /*003e*/ 	.short	0x0080


	//----- nvinfo : EIATTR_EXTERNS
	.align		4
        /*0040*/ 	.byte	0x04, 0x0f
        /*0042*/ 	.short	(.L_8943 - .L_8942)


	//   ....[0]....
	.align		4
.L_8942:
        /*0044*/ 	.word	index@(__assertfail)


	//----- nvinfo : EIATTR_MERCURY_ISA_VERSION
	.align		4
.L_8943:
        /*0048*/ 	.byte	0x03, 0x5f
        /*004a*/ 	.short	0x0000


	//----- nvinfo : EIATTR_SYSCALL_OFFSETS
	.align		4
        /*004c*/ 	.byte	0x04, 0x46
        /*004e*/ 	.short	(.L_8945 - .L_8944)


	//   ....[0]....
.L_8944:
        /*0050*/ 	.word	0x00001db0


	//   ....[1]....
        /*0054*/ 	.word	0x00002d80


	//   ....[2]....
        /*0058*/ 	.word	0x00004ba0


	//   ....[3]....
        /*005c*/ 	.word	0x00005b70


	//   ....[4]....
        /*0060*/ 	.word	0x00007960


	//   ....[5]....
        /*0064*/ 	.word	0x00008930


	//   ....[6]....
        /*0068*/ 	.word	0x0000a730


	//   ....[7]....
        /*006c*/ 	.word	0x0000b700


	//----- nvinfo : EIATTR_EXIT_INSTR_OFFSETS
	.align		4
.L_8945:
        /*0070*/ 	.byte	0x04, 0x1c
        /*0072*/ 	.short	(.L_8947 - .L_8946)


	//   ....[0]....
.L_8946:
        /*0074*/ 	.word	0x000089f0


	//   ....[1]....
        /*0078*/ 	.word	0x0000a900


	//   ....[2]....
        /*007c*/ 	.word	0x0000a940


	//   ....[3]....
        /*0080*/ 	.word	0x0000a9e0


	//   ....[4]....
        /*0084*/ 	.word	0x0000aa20


	//   ....[5]....
        /*0088*/ 	.word	0x0000aa60


	//   ....[6]....
        /*008c*/ 	.word	0x0000aaf0


	//   ....[7]....
        /*0090*/ 	.word	0x0000ab10


	//   ....[8]....
        /*0094*/ 	.word	0x0000abb0


	//   ....[9]....
        /*0098*/ 	.word	0x0000ac00


	//   ....[10]....
        /*009c*/ 	.word	0x0000ac50


	//   ....[11]....
        /*00a0*/ 	.word	0x0000ad20


	//   ....[12]....
        /*00a4*/ 	.word	0x0000ad80


	//   ....[13]....
        /*00a8*/ 	.word	0x0000af10


	//   ....[14]....
        /*00ac*/ 	.word	0x0000b070


	//   ....[15]....
        /*00b0*/ 	.word	0x0000b0b0


	//   ....[16]....
        /*00b4*/ 	.word	0x0000b170


	//   ....[17]....
        /*00b8*/ 	.word	0x0000b2f0


	//   ....[18]....
        /*00bc*/ 	.word	0x0000b470


	//   ....[19]....
        /*00c0*/ 	.word	0x0000b5d0


	//   ....[20]....
        /*00c4*/ 	.word	0x0000b710


	//   ....[21]....
        /*00c8*/ 	.word	0x0000b750


	//   ....[22]....
        /*00cc*/ 	.word	0x0000b790


	//----- nvinfo : EIATTR_MAX_THREADS
	.align		4
.L_8947:
        /*00d0*/ 	.byte	0x04, 0x05
        /*00d2*/ 	.short	(.L_8949 - .L_8948)
.L_8948:
        /*00d4*/ 	.word	0x00000080
        /*00d8*/ 	.word	0x00000001
        /*00dc*/ 	.word	0x00000001


	//----- nvinfo : EIATTR_CRS_STACK_SIZE
	.align		4
.L_8949:
        /*00e0*/ 	.byte	0x04, 0x1e
        /*00e2*/ 	.short	(.L_8951 - .L_8950)
.L_8950:
        /*00e4*/ 	.word	0x00000000
.L_8951:


//--------------------- .nv.info._ZN2at6native27unrolled_elementwise_kernelIZZZNS0_15exp_kernel_cudaERNS_18TensorIteratorBaseEENKUlvE0_clEvENKUlvE1_clEvEUlN3c104HalfEE_St5arrayIPcLm2EELi4E23TrivialOffsetCalculatorILi1EjESD_NS0_6memory12LoadWithCastILi1EEENSE_13StoreWithCastILi1EEEEEviT_T0_T2_T3_T4_T5_ --------------------------
	.section	.nv.info._ZN2at6native27unrolled_elementwise_kernelIZZZNS0_15exp_kernel_cudaERNS_18TensorIteratorBaseEENKUlvE0_clEvENKUlvE1_clEvEUlN3c104HalfEE_St5arrayIPcLm2EELi4E23TrivialOffsetCalculatorILi1EjESD_NS0_6memory12LoadWithCastILi1EEENSE_13StoreWithCastILi1EEEEEviT_T0_T2_T3_T4_T5_,"",@"SHT_CUDA_INFO"
	.sectionflags	@""
	.align	4


	//----- nvinfo : EIATTR_CUDA_API_VERSION
	.align		4
        /*0000*/ 	.byte	0x04, 0x37
        /*0002*/ 	.short	(.L_8953 - .L_8952)
.L_8952:
        /*0004*/ 	.word	0x00000082


	//----- nvinfo : EIATTR_SW2861232_WAR
	.align		4
.L_8953:
        /*0008*/ 	.byte	0x01, 0x35
	.zero		2


	//----- nvinfo : EIATTR_PARAM_CBANK
	.align		4
        /*000c*/ 	.byte	0x04, 0x0a
        /*000e*/ 	.short	(.L_8955 - .L_8954)
	.align		4
.L_8954:
        /*0010*/ 	.word	index@(.nv.constant0._ZN2at6native27unrolled_elementwise_kernelIZZZNS0_15exp_kernel_cudaERNS_18TensorIteratorBaseEENKUlvE0_clEvENKUlvE1_clEvEUlN3c104HalfEE_St5arrayIPcLm2EELi4E23TrivialOffsetCalculatorILi1EjESD_NS0_6memory12LoadWithCastILi1EEENSE_13StoreWithCastILi1EEEEEviT_T0_T2_T3_T4_T5_)
        /*0014*/ 	.short	0x0160
        /*0016*/ 	.short	0x002c


	//----- nvinfo : EIATTR_CBANK_PARAM_SIZE
	.align		4
.L_8955:
        /*0018*/ 	.byte	0x03, 0x19
        /*001a*/ 	.short	0x002c


	//----- nvinfo : EIATTR_KPARAM_INFO
	.align		4
        /*001c*/ 	.byte	0x04, 0x17
        /*001e*/ 	.short	(.L_8957 - .L_8956)
.L_8956:
        /*0020*/ 	.word	0x00000000
        /*0024*/ 	.short	0x0006
        /*0026*/ 	.short	0x0024
        /*0028*/ 	.byte	0x00, 0xf0, 0x21, 0x00


	//----- nvinfo : EIATTR_KPARAM_INFO
	.align		4
.L_8957:
        /*002c*/ 	.byte	0x04, 0x17
        /*002e*/ 	.short	(.L_8959 - .L_8958)
.L_8958:
        /*0030*/ 	.word	0x00000000
        /*0034*/ 	.short	0x0005
        /*0036*/ 	.short	0x001c
        /*0038*/ 	.byte	0x00, 0xf0, 0x21, 0x00


	//----- nvinfo : EIATTR_KPARAM_INFO
	.align		4
.L_8959:
        /*003c*/ 	.byte	0x04, 0x17
        /*003e*/ 	.short	(.L_8961 - .L_8960)
.L_8960:
        /*0040*/ 	.word	0x00000000
        /*0044*/ 	.short	0x0004
        /*0046*/ 	.short	0x0019
        /*0048*/ 	.byte	0x00, 0xf0, 0x05, 0x00


	//----- nvinfo : EIATTR_KPARAM_INFO
	.align		4
.L_8961:
        /*004c*/ 	.byte	0x04, 0x17
        /*004e*/ 	.short	(.L_8963 - .L_8962)
.L_8962:
        /*0050*/ 	.word	0x00000000
        /*0054*/ 	.short	0x0003
        /*0056*/ 	.short	0x0018
        /*0058*/ 	.byte	0x00, 0xf0, 0x05, 0x00


	//----- nvinfo : EIATTR_KPARAM_INFO
	.align		4
.L_8963:
        /*005c*/ 	.byte	0x04, 0x17
        /*005e*/ 	.short	(.L_8965 - .L_8964)
.L_8964:
        /*0060*/ 	.word	0x00000000
        /*0064*/ 	.short	0x0002
        /*0066*/ 	.short	0x0008
        /*0068*/ 	.byte	0x00, 0xf0, 0x41, 0x00


	//----- nvinfo : EIATTR_KPARAM_INFO
	.align		4
.L_8965:
        /*006c*/ 	.byte	0x04, 0x17
        /*006e*/ 	.short	(.L_8967 - .L_8966)
.L_8966:
        /*0070*/ 	.word	0x00000000
        /*0074*/ 	.short	0x0001
        /*0076*/ 	.short	0x0004
        /*0078*/ 	.byte	0x00, 0xf0, 0x05, 0x00


	//----- nvinfo : EIATTR_KPARAM_INFO
	.align		4
.L_8967:
        /*007c*/ 	.byte	0x04, 0x17
        /*007e*/ 	.short	(.L_8969 - .L_8968)
.L_8968:
        /*0080*/ 	.word	0x00000000
        /*0084*/ 	.short	0x0000
        /*0086*/ 	.short	0x0000
        /*0088*/ 	.byte	0x00, 0xf0, 0x11, 0x00


	//----- nvinfo : EIATTR_MAXREG_COUNT
	.align		4
.L_8969:
        /*008c*/ 	.byte	0x03, 0x1b
        /*008e*/ 	.short	0x00ff


	//----- nvinfo : EIATTR_EXTERNS
	.align		4
        /*0090*/ 	.byte	0x04, 0x0f
        /*0092*/ 	.short	(.L_8971 - .L_8970)


	//   ....[0]....
	.align		4
.L_8970:
        /*0094*/ 	.word	index@(__assertfail)


	//----- nvinfo : EIATTR_MERCURY_ISA_VERSION
	.align		4
.L_8971:
        /*0098*/ 	.byte	0x03, 0x5f
        /*009a*/ 	.short	0x0000


	//----- nvinfo : EIATTR_SYSCALL_OFFSETS
	.align		4
        /*009c*/ 	.byte	0x04, 0x46
        /*009e*/ 	.short	(.L_8973 - .L_8972)


	//   ....[0]....
.L_8972:
        /*00a0*/ 	.word	0x00001070


	//   ....[1]....
        /*00a4*/ 	.word	0x00002140


	//   ....[2]....
        /*00a8*/ 	.word	0x00003220


	//   ....[3]....
        /*00ac*/ 	.word	0x000042d0


	//   ....[4]....
        /*00b0*/ 	.word	0x000055b0


	//   ....[5]....
        /*00b4*/ 	.word	0x000065e0


	//   ....[6]....
        /*00b8*/ 	.word	0x000075d0


	//   ....[7]....
        /*00bc*/ 	.word	0x000085c0


	//----- nvinfo : EIATTR_EXIT_INSTR_OFFSETS
	.align		4
.L_8973:
        /*00c0*/ 	.byte	0x04, 0x1c
        /*00c2*/ 	.short	(.L_8975 - .L_8974)


	//   ....[0]....
.L_8974:
        /*00c4*/ 	.word	0x00007690


	//   ....[1]....
        /*00c8*/ 	.word	0x000077c0


	//   ....[2]....
        /*00cc*/ 	.word	0x00007800


	//   ....[3]....
        /*00d0*/ 	.word	0x000078a0


	//   ....[4]....
        /*00d4*/ 	.word	0x000078e0


	//   ....[5]....
        /*00d8*/ 	.word	0x00007920


	//   ....[6]....
        /*00dc*/ 	.word	0x000079b0


	//   ....[7]....
        /*00e0*/ 	.word	0x000079d0


	//   ....[8]....
        /*00e4*/ 	.word	0x00007a70


	//   ....[9]....
        /*00e8*/ 	.word	0x00007ac0


	//   ....[10]....
        /*00ec*/ 	.word	0x00007b10


	//   ....[11]....
        /*00f0*/ 	.word	0x00007be0


	//   ....[12]....
        /*00f4*/ 	.word	0x00007c40


	//   ....[13]....
        /*00f8*/ 	.word	0x00007dd0


	//   ....[14]....
        /*00fc*/ 	.word	0x00007f30


	//   ....[15]....
        /*0100*/ 	.word	0x00007f70


	//   ....[16]....
        /*0104*/ 	.word	0x00008030


	//   ....[17]....
        /*0108*/ 	.word	0x000081b0


	//   ....[18]....
        /*010c*/ 	.word	0x00008330


	//   ....[19]....
        /*0110*/ 	.word	0x00008490


	//   ....[20]....
        /*0114*/ 	.word	0x000085d0


	//   ....[21]....
        /*0118*/ 	.word	0x00008610


	//   ....[22]....
        /*011c*/ 	.word	0x00008650


	//----- nvinfo : EIATTR_MAX_THREADS
	.align		4
.L_8975:
        /*0120*/ 	.byte	0x04, 0x05
        /*0122*/ 	.short	(.L_8977 - .L_8976)
.L_8976:
        /*0124*/ 	.word	0x00000080
        /*0128*/ 	.word	0x00000001
        /*012c*/ 	.word	0x00000001


	//----- nvinfo : EIATTR_CRS_STACK_SIZE
	.align		4
.L_8977:
        /*0130*/ 	.byte	0x04, 0x1e
        /*0132*/ 	.short	(.L_8979 - .L_8978)
.L_8978:
        /*0134*/ 	.word	0x00000000
.L_8979:


//--------------------- .nv.info._ZN2at6native18elementwise_kernelILi128ELi4EZNS0_22gpu_kernel_impl_nocastIZZZNS0_15exp_kernel_cudaERNS_18TensorIteratorBaseEENKUlvE0_clEvENKUlvE1_clEvEUlN3c104HalfEE_EEvS4_RKT_EUliE_EEviT1_ --------------------------
	.section	.nv.info._ZN2at6native18elementwise_kernelILi128ELi4EZNS0_22gpu_kernel_impl_nocastIZZZNS0_15exp_kernel_cudaERNS_18TensorIteratorBaseEENKUlvE0_clEvENKUlvE1_clEvEUlN3c104HalfEE_EEvS4_RKT_EUliE_EEviT1_,"",@"SHT_CUDA_INFO"
	.sectionflags	@""
	.align	4


	//----- nvinfo : EIATTR_CUDA_API_VERSION
	.align		4
        /*0000*/ 	.byte	0x04, 0x37
        /*0002*/ 	.short	(.L_8981 - .L_8980)
.L_8980:
        /*0004*/ 	.word	0x00000082


	//----- nvinfo : EIATTR_SW2861232_WAR
	.align		4
.L_8981:
        /*0008*/ 	.byte	0x01, 0x35
	.zero		2


	//----- nvinfo : EIATTR_PARAM_CBANK
	.align		4
        /*000c*/ 	.byte	0x04, 0x0a
        /*000e*/ 	.short	(.L_8983 - .L_8982)
	.align		4
.L_8982:
        /*0010*/ 	.word	index@(.nv.constant0._ZN2at6native18elementwise_kernelILi128ELi4EZNS0_22gpu_kernel_impl_nocastIZZZNS0_15exp_kernel_cudaERNS_18TensorIteratorBaseEENKUlvE0_clEvENKUlvE1_clEvEUlN3c104HalfEE_EEvS4_RKT_EUliE_EEviT1_)
        /*0014*/ 	.short	0x0160
        /*0016*/ 	.short	0x0220


	//----- nvinfo : EIATTR_CBANK_PARAM_SIZE
	.align		4
.L_8983:
        /*0018*/ 	.byte	0x03, 0x19
        /*001a*/ 	.short	0x0220


	//----- nvinfo : EIATTR_KPARAM_INFO
	.align		4
        /*001c*/ 	.byte	0x04, 0x17
        /*001e*/ 	.short	(.L_8985 - .L_8984)
.L_8984:
        /*0020*/ 	.word	0x00000000
        /*0024*/ 	.short	0x0001
        /*0026*/ 	.short	0x0008
        /*0028*/ 	.byte	0x00, 0xf0, 0x61, 0x08


	//----- nvinfo : EIATTR_KPARAM_INFO
	.align		4
.L_8985:
        /*002c*/ 	.byte	0x04, 0x17
        /*002e*/ 	.short	(.L_8987 - .L_8986)
.L_8986:
        /*0030*/ 	.word	0x00000000
        /*0034*/ 	.short	0x0000
        /*0036*/ 	.short	0x0000
        /*0038*/ 	.byte	0x00, 0xf0, 0x11, 0x00


	//----- nvinfo : EIATTR_MAXREG_COUNT
	.align		4
.L_8987:
        /*003c*/ 	.byte	0x03, 0x1b
        /*003e*/ 	.short	0x0080


	//----- nvinfo : EIATTR_MERCURY_ISA_VERSION
	.align		4
        /*0040*/ 	.byte	0x03, 0x5f
        /*0042*/ 	.short	0x0000


	//----- nvinfo : EIATTR_EXIT_INSTR_OFFSETS
	.align		4
        /*0044*/ 	.byte	0x04, 0x1c
        /*0046*/ 	.short	(.L_8989 - .L_8988)


	//   ....[0]....
.L_8988:
        /*0048*/ 	.word	0x00002da0


	//   ....[1]....
        /*004c*/ 	.word	0x00003c80


	//----- nvinfo : EIATTR_MAX_THREADS
	.align		4
.L_8989:
        /*0050*/ 	.byte	0x04, 0x05
        /*0052*/ 	.short	(.L_8991 - .L_8990)
.L_8990:
        /*0054*/ 	.word	0x00000080
        /*0058*/ 	.word	0x00000001
        /*005c*/ 	.word	0x00000001


	//----- nvinfo : EIATTR_CRS_STACK_SIZE
	.align		4
.L_8991:
        /*0060*/ 	.byte	0x04, 0x1e
        /*0062*/ 	.short	(.L_8993 - .L_8992)
.L_8992:
        /*0064*/ 	.word	0x00000000
.L_8993:


//--------------------- .nv.info._ZN2at6native27unrolled_elementwise_kernelIZZZNS0_15exp_kernel_cudaERNS_18TensorIteratorBaseEENKUlvE0_clEvENKUlvE1_clEvEUlN3c104HalfEE_St5arrayIPcLm2EELi4E23TrivialOffsetCalculatorILi1EjESD_NS0_6memory15LoadWithoutCastENSE_16StoreWithoutCastEEEviT_T0_T2_T3_T4_T5_ --------------------------
	.section	.nv.info._ZN2at6native27unrolled_elementwise_kernelIZZZNS0_15exp_kernel_cudaERNS_18TensorIteratorBaseEENKUlvE0_clEvENKUlvE1_clEvEUlN3c104HalfEE_St5arrayIPcLm2EELi4E23TrivialOffsetCalculatorILi1EjESD_NS0_6memory15LoadWithoutCastENSE_16StoreWithoutCastEEEviT_T0_T2_T3_T4_T5_,"",@"SHT_CUDA_INFO"
	.sectionflags	@""
	.align	4


	//----- nvinfo : EIATTR_CUDA_API_VERSION
	.align		4
        /*0000*/ 	.byte	0x04, 0x37
        /*0002*/ 	.short	(.L_8995 - .L_8994)
.L_8994:
        /*0004*/ 	.word	0x00000082


	//----- nvinfo : EIATTR_SW2861232_WAR
	.align		4
.L_8995:
        /*0008*/ 	.byte	0x01, 0x35
	.zero		2


	//----- nvinfo : EIATTR_PARAM_CBANK
	.align		4
        /*000c*/ 	.byte	0x04, 0x0a
        /*000e*/ 	.short	(.L_8997 - .L_8996)
	.align		4
.L_8996:
        /*0010*/ 	.word	index@(.nv.constant0._ZN2at6native27unrolled_elementwise_kernelIZZZNS0_15exp_kernel_cudaERNS_18TensorIteratorBaseEENKUlvE0_clEvENKUlvE1_clEvEUlN3c104HalfEE_St5arrayIPcLm2EELi4E23TrivialOffsetCalculatorILi1EjESD_NS0_6memory15LoadWithoutCastENSE_16StoreWithoutCastEEEviT_T0_T2_T3_T4_T5_)
        /*0014*/ 	.short	0x0160
        /*0016*/ 	.short	0x001c


	//----- nvinfo : EIATTR_CBANK_PARAM_SIZE
	.align		4
.L_8997:
        /*0018*/ 	.byte	0x03, 0x19
        /*001a*/ 	.short	0x001c


	//----- nvinfo : EIATTR_KPARAM_INFO
	.align		4
        /*001c*/ 	.byte	0x04, 0x17
        /*001e*/ 	.short	(.L_8999 - .L_8998)
.L_8998:
        /*0020*/ 	.word	0x00000000
        /*0024*/ 	.short	0x0006
        /*0026*/ 	.short	0x001b
        /*0028*/ 	.byte	0x00, 0xf0, 0x05, 0x00


	//----- nvinfo : EIATTR_KPARAM_INFO
	.align		4
.L_8999:
        /*002c*/ 	.byte	0x04, 0x17
        /*002e*/ 	.short	(.L_9001 - .L_9000)
.L_9000:
        /*0030*/ 	.word	0x00000000
        /*0034*/ 	.short	0x0005
        /*0036*/ 	.short	0x001a
        /*0038*/ 	.byte	0x00, 0xf0, 0x05, 0x00


	//----- nvinfo : EIATTR_KPARAM_INFO
	.align		4
.L_9001:
        /*003c*/ 	.byte	0x04, 0x17
        /*003e*/ 	.short	(.L_9003 - .L_9002)
.L_9002:
        /*0040*/ 	.word	0x00000000
        /*0044*/ 	.short	0x0004
        /*0046*/ 	.short	0x0019
        /*0048*/ 	.byte	0x00, 0xf0, 0x05, 0x00


	//----- nvinfo : EIATTR_KPARAM_INFO
	.align		4
.L_9003:
        /*004c*/ 	.byte	0x04, 0x17
        /*004e*/ 	.short	(.L_9005 - .L_9004)
.L_9004:
        /*0050*/ 	.word	0x00000000
        /*0054*/ 	.short	0x0003
        /*0056*/ 	.short	0x0018
        /*0058*/ 	.byte	0x00, 0xf0, 0x05, 0x00


	//----- nvinfo : EIATTR_KPARAM_INFO
	.align		4
.L_9005:
        /*005c*/ 	.byte	0x04, 0x17
        /*005e*/ 	.short	(.L_9007 - .L_9006)
.L_9006:
        /*0060*/ 	.word	0x00000000
        /*0064*/ 	.short	0x0002
        /*0066*/ 	.short	0x0008
        /*0068*/ 	.byte	0x00, 0xf0, 0x41, 0x00


	//----- nvinfo : EIATTR_KPARAM_INFO
	.align		4
.L_9007:
        /*006c*/ 	.byte	0x04, 0x17
        /*006e*/ 	.short	(.L_9009 - .L_9008)
.L_9008:
        /*0070*/ 	.word	0x00000000
        /*0074*/ 	.short	0x0001
        /*0076*/ 	.short	0x0004
        /*0078*/ 	.byte	0x00, 0xf0, 0x05, 0x00


	//----- nvinfo : EIATTR_KPARAM_INFO
	.align		4
.L_9009:
        /*007c*/ 	.byte	0x04, 0x17
        /*007e*/ 	.short	(.L_9011 - .L_9010)
.L_9010:
        /*0080*/ 	.word	0x00000000
        /*0084*/ 	.short	0x0000
        /*0086*/ 	.short	0x0000
        /*0088*/ 	.byte	0x00, 0xf0, 0x11, 0x00


	//----- nvinfo : EIATTR_MAXREG_COUNT
	.align		4
.L_9011:
        /*008c*/ 	.byte	0x03, 0x1b
        /*008e*/ 	.short	0x00ff


	//----- nvinfo : EIATTR_MERCURY_ISA_VERSION
	.align		4
        /*0090*/ 	.byte	0x03, 0x5f
        /*0092*/ 	.short	0x0000


	//----- nvinfo : EIATTR_EXIT_INSTR_OFFSETS
	.align		4
        /*0094*/ 	.byte	0x04, 0x1c
        /*0096*/ 	.short	(.L_9013 - .L_9012)


	//   ....[0]....
.L_9012:
        /*0098*/ 	.word	0x000004c0


	//   ....[1]....
        /*009c*/ 	.word	0x00000510


	//----- nvinfo : EIATTR_MAX_THREADS
	.align		4
.L_9013:
        /*00a0*/ 	.byte	0x04, 0x05
        /*00a2*/ 	.short	(.L_9015 - .L_9014)
.L_9014:
        /*00a4*/ 	.word	0x00000080
        /*00a8*/ 	.word	0x00000001
        /*00ac*/ 	.word	0x00000001


	//----- nvinfo : EIATTR_CRS_STACK_SIZE
	.align		4
.L_9015:
        /*00b0*/ 	.byte	0x04, 0x1e
        /*00b2*/ 	.short	(.L_9017 - .L_9016)
.L_9016:
        /*00b4*/ 	.word	0x00000000
.L_9017:


//--------------------- .nv.info._ZN2at6native29vectorized_elementwise_kernelILi2EZZZNS0_15exp_kernel_cudaERNS_18TensorIteratorBaseEENKUlvE0_clEvENKUlvE1_clEvEUlN3c104HalfEE_St5arrayIPcLm2EEEEviT0_T1_ --------------------------
	.section	.nv.info._ZN2at6native29vectorized_elementwise_kernelILi2EZZZNS0_15exp_kernel_cudaERNS_18TensorIteratorBaseEENKUlvE0_clEvENKUlvE1_clEvEUlN3c104HalfEE_St5arrayIPcLm2EEEEviT0_T1_,"",@"SHT_CUDA_INFO"
	.sectionflags	@""
	.align	4


	//----- nvinfo : EIATTR_CUDA_API_VERSION
	.align		4
        /*0000*/ 	.byte	0x04, 0x37
        /*0002*/ 	.short	(.L_9019 - .L_9018)
.L_9018:
        /*0004*/ 	.word	0x00000082


	//----- nvinfo : EIATTR_SW2861232_WAR
	.align		4
.L_9019:
        /*0008*/ 	.byte	0x01, 0x35
	.zero		2


	//----- nvinfo : EIATTR_PARAM_CBANK
	.align		4
        /*000c*/ 	.byte	0x04, 0x0a
        /*000e*/ 	.short	(.L_9021 - .L_9020)
	.align		4
.L_9020:
        /*0010*/ 	.word	index@(.nv.constant0._ZN2at6native29vectorized_elementwise_kernelILi2EZZZNS0_15exp_kernel_cudaERNS_18TensorIteratorBaseEENKUlvE0_clEvENKUlvE1_clEvEUlN3c104HalfEE_St5arrayIPcLm2EEEEviT0_T1_)
        /*0014*/ 	.short	0x0160
        /*0016*/ 	.short	0x0018


	//----- nvinfo : EIATTR_CBANK_PARAM_SIZE
	.align		4
.L_9021:
        /*0018*/ 	.byte	0x03, 0x19
        /*001a*/ 	.short	0x0018


	//----- nvinfo : EIATTR_KPARAM_INFO
	.align		4
        /*001c*/ 	.byte	0x04, 0x17
        /*001e*/ 	.short	(.L_9023 - .L_9022)
.L_9022:
        /*0020*/ 	.word	0x00000000
        /*0024*/ 	.short	0x0002
        /*0026*/ 	.short	0x0008
        /*0028*/ 	.byte	0x00, 0xf0, 0x41, 0x00


	//----- nvinfo : EIATTR_KPARAM_INFO
	.align		4
.L_9023:
        /*002c*/ 	.byte	0x04, 0x17
        /*002e*/ 	.short	(.L_9025 - .L_9024)
.L_9024:
        /*0030*/ 	.word	0x00000000
        /*0034*/ 	.short	0x0001
        /*0036*/ 	.short	0x0004
        /*0038*/ 	.byte	0x00, 0xf0, 0x05, 0x00


	//----- nvinfo : EIATTR_KPARAM_INFO
	.align		4
.L_9025:
        /*003c*/ 	.byte	0x04, 0x17
        /*003e*/ 	.short	(.L_9027 - .L_9026)
.L_9026:
        /*0040*/ 	.word	0x00000000
        /*0044*/ 	.short	0x0000
        /*0046*/ 	.short	0x0000
        /*0048*/ 	.byte	0x00, 0xf0, 0x11, 0x00


	//----- nvinfo : EIATTR_MAXREG_COUNT
	.align		4
.L_9027:
        /*004c*/ 	.byte	0x03, 0x1b
        /*004e*/ 	.short	0x00ff


	//----- nvinfo : EIATTR_MERCURY_ISA_VERSION
	.align		4
        /*0050*/ 	.byte	0x03, 0x5f
        /*0052*/ 	.short	0x0000


	//----- nvinfo : EIATTR_EXIT_INSTR_OFFSETS
	.align		4
        /*0054*/ 	.byte	0x04, 0x1c
        /*0056*/ 	.short	(.L_9029 - .L_9028)


	//   ....[0]....
.L_9028:
        /*0058*/ 	.word	0x00000310


	//   ....[1]....
        /*005c*/ 	.word	0x00000d10


	//   ....[2]....
        /*0060*/ 	.word	0x00000d60


	//----- nvinfo : EIATTR_MAX_THREADS
	.align		4
.L_9029:
        /*0064*/ 	.byte	0x04, 0x05
        /*0066*/ 	.short	(.L_9031 - .L_9030)
.L_9030:
        /*0068*/ 	.word	0x00000080
        /*006c*/ 	.word	0x00000001
        /*0070*/ 	.word	0x00000001


	//----- nvinfo : EIATTR_CRS_STACK_SIZE
	.align		4
.L_9031:
        /*0074*/ 	.byte	0x04, 0x1e
        /*0076*/ 	.short	(.L_9033 - .L_9032)
.L_9032:
        /*0078*/ 	.word	0x00000000
.L_9033:


//--------------------- .nv.info._ZN2at6native29vectorized_elementwise_kernelILi4EZZZNS0_15exp_kernel_cudaERNS_18TensorIteratorBaseEENKUlvE0_clEvENKUlvE1_clEvEUlN3c104HalfEE_St5arrayIPcLm2EEEEviT0_T1_ --------------------------
	.section	.nv.info._ZN2at6native29vectorized_elementwise_kernelILi4EZZZNS0_15exp_kernel_cudaERNS_18TensorIteratorBaseEENKUlvE0_clEvENKUlvE1_clEvEUlN3c104HalfEE_St5arrayIPcLm2EEEEviT0_T1_,"",@"SHT_CUDA_INFO"
	.sectionflags	@""
	.align	4


	//----- nvinfo : EIATTR_CUDA_API_VERSION
	.align		4
        /*0000*/ 	.byte	0x04, 0x37
        /*0002*/ 	.short	(.L_9035 - .L_9034)
.L_9034:
        /*0004*/ 	.word	0x00000082


	//----- nvinfo : EIATTR_SW2861232_WAR
	.align		4
.L_9035:
        /*0008*/ 	.byte	0x01, 0x35
	.zero		2


	//----- nvinfo : EIATTR_PARAM_CBANK
	.align		4
        /*000c*/ 	.byte	0x04, 0x0a
        /*000e*/ 	.short	(.L_9037 - .L_9036)
	.align		4
.L_9036:
        /*0010*/ 	.word	index@(.nv.constant0._ZN2at6native29vectorized_elementwise_kernelILi4EZZZNS0_15exp_kernel_cudaERNS_18TensorIteratorBaseEENKUlvE0_clEvENKUlvE1_clEvEUlN3c104HalfEE_St5arrayIPcLm2EEEEviT0_T1_)
        /*0014*/ 	.short	0x0160
        /*0016*/ 	.short	0x0018


	//----- nvinfo : EIATTR_CBANK_PARAM_SIZE
	.align		4
.L_9037:
        /*0018*/ 	.byte	0x03, 0x19
        /*001a*/ 	.short	0x0018


	//----- nvinfo : EIATTR_KPARAM_INFO
	.align		4
        /*001c*/ 	.byte	0x04, 0x17
        /*001e*/ 	.short	(.L_9039 - .L_9038)
.L_9038:
        /*0020*/ 	.word	0x00000000
        /*0024*/ 	.short	0x0002
        /*0026*/ 	.short	0x0008
        /*0028*/ 	.byte	0x00, 0xf0, 0x41, 0x00


	//----- nvinfo : EIATTR_KPARAM_INFO
	.align		4
.L_9039:
        /*002c*/ 	.byte	0x04, 0x17
        /*002e*/ 	.short	(.L_9041 - .L_9040)
.L_9040:
        /*0030*/ 	.word	0x00000000
        /*0034*/ 	.short	0x0001
        /*0036*/ 	.short	0x0004
        /*0038*/ 	.byte	0x00, 0xf0, 0x05, 0x00


	//----- nvinfo : EIATTR_KPARAM_INFO
	.align		4
.L_9041:
        /*003c*/ 	.byte	0x04, 0x17
        /*003e*/ 	.short	(.L_9043 - .L_9042)
.L_9042:
        /*0040*/ 	.word	0x00000000
        /*0044*/ 	.short	0x0000
        /*0046*/ 	.short	0x0000
        /*0048*/ 	.byte	0x00, 0xf0, 0x11, 0x00


	//----- nvinfo : EIATTR_MAXREG_COUNT
	.align		4
.L_9043:
        /*004c*/ 	.byte	0x03, 0x1b
        /*004e*/ 	.short	0x00ff


	//----- nvinfo : EIATTR_MERCURY_ISA_VERSION
	.align		4
        /*0050*/ 	.byte	0x03, 0x5f
        /*0052*/ 	.short	0x0000


	//----- nvinfo : EIATTR_EXIT_INSTR_OFFSETS
	.align		4
        /*0054*/ 	.byte	0x04, 0x1c
        /*0056*/ 	.short	(.L_9045 - .L_9044)


	//   ....[0]....
.L_9044:
        /*0058*/ 	.word	0x000002d0


	//   ....[1]....
        /*005c*/ 	.word	0x00000cd0


	//   ....[2]....
        /*0060*/ 	.word	0x00000d20


	//----- nvinfo : EIATTR_MAX_THREADS
	.align		4
.L_9045:
        /*0064*/ 	.byte	0x04, 0x05
        /*0066*/ 	.short	(.L_9047 - .L_9046)
.L_9046:
        /*0068*/ 	.word	0x00000080
        /*006c*/ 	.word	0x00000001
        /*0070*/ 	.word	0x00000001


	//----- nvinfo : EIATTR_CRS_STACK_SIZE
	.align		4
.L_9047:
        /*0074*/ 	.byte	0x04, 0x1e
        /*0076*/ 	.short	(.L_9049 - .L_9048)
.L_9048:
        /*0078*/ 	.word	0x00000000
.L_9049:


//--------------------- .nv.info._ZN2at6native29vectorized_elementwise_kernelILi8EZZZNS0_15exp_kernel_cudaERNS_18TensorIteratorBaseEENKUlvE0_clEvENKUlvE1_clEvEUlN3c104HalfEE_St5arrayIPcLm2EEEEviT0_T1_ --------------------------
	.section	.nv.info._ZN2at6native29vectorized_elementwise_kernelILi8EZZZNS0_15exp_kernel_cudaERNS_18TensorIteratorBaseEENKUlvE0_clEvENKUlvE1_clEvEUlN3c104HalfEE_St5arrayIPcLm2EEEEviT0_T1_,"",@"SHT_CUDA_INFO"
	.sectionflags	@""
	.align	4


	//----- nvinfo : EIATTR_CUDA_API_VERSION
	.align		4
        /*0000*/ 	.byte	0x04, 0x37
        /*0002*/ 	.short	(.L_9051 - .L_9050)
.L_9050:
        /*0004*/ 	.word	0x00000082


	//----- nvinfo : EIATTR_SW2861232_WAR
	.align		4
.L_9051:
        /*0008*/ 	.byte	0x01, 0x35
	.zero		2


	//----- nvinfo : EIATTR_PARAM_CBANK
	.align		4
        /*000c*/ 	.byte	0x04, 0x0a
        /*000e*/ 	.short	(.L_9053 - .L_9052)
	.align		4
.L_9052:
        /*0010*/ 	.word	index@(.nv.constant0._ZN2at6native29vectorized_elementwise_kernelILi8EZZZNS0_15exp_kernel_cudaERNS_18TensorIteratorBaseEENKUlvE0_clEvENKUlvE1_clEvEUlN3c104HalfEE_St5arrayIPcLm2EEEEviT0_T1_)
        /*0014*/ 	.short	0x0160
        /*0016*/ 	.short	0x0018


	//----- nvinfo : EIATTR_CBANK_PARAM_SIZE
	.align		4
.L_9053:
        /*0018*/ 	.byte	0x03, 0x19
        /*001a*/ 	.short	0x0018


	//----- nvinfo : EIATTR_KPARAM_INFO
	.align		4
        /*001c*/ 	.byte	0x04, 0x17
        /*001e*/ 	.short	(.L_9055 - .L_9054)
.L_9054:
        /*0020*/ 	.word	0x00000000
        /*0024*/ 	.short	0x0002
        /*0026*/ 	.short	0x0008
        /*0028*/ 	.byte	0x00, 0xf0, 0x41, 0x00


	//----- nvinfo : EIATTR_KPARAM_INFO
	.align		4
.L_9055:
        /*002c*/ 	.byte	0x04, 0x17
        /*002e*/ 	.short	(.L_9057 - .L_9056)
.L_9056:
        /*0030*/ 	.word	0x00000000
        /*0034*/ 	.short	0x0001
        /*0036*/ 	.short	0x0004
        /*0038*/ 	.byte	0x00, 0xf0, 0x05, 0x00


	//----- nvinfo : EIATTR_KPARAM_INFO
	.align		4
.L_9057:
        /*003c*/ 	.byte	0x04, 0x17
        /*003e*/ 	.short	(.L_9059 - .L_9058)
.L_9058:
        /*0040*/ 	.word	0x00000000
        /*0044*/ 	.short	0x0000
        /*0046*/ 	.short	0x0000
        /*0048*/ 	.byte	0x00, 0xf0, 0x11, 0x00


	//----- nvinfo : EIATTR_MAXREG_COUNT
	.align		4
.L_9059:
        /*004c*/ 	.byte	0x03, 0x1b
        /*004e*/ 	.short	0x00ff


	//----- nvinfo : EIATTR_MERCURY_ISA_VERSION
	.align		4
        /*0050*/ 	.byte	0x03, 0x5f
        /*0052*/ 	.short	0x0000


	//----- nvinfo : EIATTR_EXIT_INSTR_OFFSETS
	.align		4
        /*0054*/ 	.byte	0x04, 0x1c
        /*0056*/ 	.short	(.L_9061 - .L_9060)


	//   ....[0]....
.L_9060:
        /*0058*/ 	.word	0x00000010


	//----- nvinfo : EIATTR_MAX_THREADS
	.align		4
.L_9061:
        /*005c*/ 	.byte	0x04, 0x05
        /*005e*/ 	.short	(.L_9063 - .L_9062)
.L_9062:
        /*0060*/ 	.word	0x00000080
        /*0064*/ 	.word	0x00000001
        /*0068*/ 	.word	0x00000001
.L_9063:


//--------------------- .nv.info._ZN2at6native18elementwise_kernelILi128ELi4EZNS0_15gpu_kernel_implIZZZNS0_15exp_kernel_cudaERNS_18TensorIteratorBaseEENKUlvE0_clEvENKUlvE0_clEvEUlfE_EEvS4_RKT_EUliE_EEviT1_ --------------------------
	.section	.nv.info._ZN2at6native18elementwise_kernelILi128ELi4EZNS0_15gpu_kernel_implIZZZNS0_15exp_kernel_cudaERNS_18TensorIteratorBaseEENKUlvE0_clEvENKUlvE0_clEvEUlfE_EEvS4_RKT_EUliE_EEviT1_,"",@"SHT_CUDA_INFO"
	.sectionflags	@""
	.align	4


	//----- nvinfo : EIATTR_CUDA_API_VERSION
	.align		4
        /*0000*/ 	.byte	0x04, 0x37
        /*0002*/ 	.short	(.L_9065 - .L_9064)
.L_9064:
        /*0004*/ 	.word	0x00000082


	//----- nvinfo : EIATTR_SW2861232_WAR
	.align		4
.L_9065:
        /*0008*/ 	.byte	0x01, 0x35
	.zero		2


	//----- nvinfo : EIATTR_PARAM_CBANK
	.align		4
        /*000c*/ 	.byte	0x04, 0x0a
        /*000e*/ 	.short	(.L_9067 - .L_9066)
	.align		4
.L_9066:
        /*0010*/ 	.word	index@(.nv.constant0._ZN2at6native18elementwise_kernelILi128ELi4EZNS0_15gpu_kernel_implIZZZNS0_15exp_kernel_cudaERNS_18TensorIteratorBaseEENKUlvE0_clEvENKUlvE0_clEvEUlfE_EEvS4_RKT_EUliE_EEviT1_)
        /*0014*/ 	.short	0x0160
        /*0016*/ 	.short	0x0220


	//----- nvinfo : EIATTR_CBANK_PARAM_SIZE
	.align		4
.L_9067:
        /*0018*/ 	.byte	0x03, 0x19
        /*001a*/ 	.short	0x0220


	//----- nvinfo : EIATTR_KPARAM_INFO
	.align		4
        /*001c*/ 	.byte	0x04, 0x17
        /*001e*/ 	.short	(.L_9069 - .L_9068)
.L_9068:
        /*0020*/ 	.word	0x00000000
        /*0024*/ 	.short	0x0001
        /*0026*/ 	.short	0x0008
        /*0028*/ 	.byte	0x00, 0xf0, 0x61, 0x08


	//----- nvinfo : EIATTR_KPARAM_INFO
	.align		4
.L_9069:
        /*002c*/ 	.byte	0x04, 0x17
        /*002e*/ 	.short	(.L_9071 - .L_9070)
.L_9070:
        /*0030*/ 	.word	0x00000000
        /*0034*/ 	.short	0x0000
        /*0036*/ 	.short	0x0000
        /*0038*/ 	.byte	0x00, 0xf0, 0x11, 0x00


	//----- nvinfo : EIATTR_MAXREG_COUNT
	.align		4
.L_9071:
        /*003c*/ 	.byte	0x03, 0x1b
        /*003e*/ 	.short	0x0080


	//----- nvinfo : EIATTR_EXTERNS
	.align		4
        /*0040*/ 	.byte	0x04, 0x0f
        /*0042*/ 	.short	(.L_9073 - .L_9072)


	//   ....[0]....
	.align		4
.L_9072:
        /*0044*/ 	.word	index@(__assertfail)


	//----- nvinfo : EIATTR_MERCURY_ISA_VERSION
	.align		4
.L_9073:
        /*0048*/ 	.byte	0x03, 0x5f
        /*004a*/ 	.short	0x0000


	//----- nvinfo : EIATTR_SYSCALL_OFFSETS
	.align		4
        /*004c*/ 	.byte	0x04, 0x46
        /*004e*/ 	.short	(.L_9075 - .L_9074)


	//   ....[0]....
.L_9074:
        /*0050*/ 	.word	0x00001c50


	//   ....[1]....
        /*0054*/ 	.word	0x00002b00


	//   ....[2]....
        /*0058*/ 	.word	0x000047a0


	//   ....[3]....
        /*005c*/ 	.word	0x00005650


	//   ....[4]....
        /*0060*/ 	.word	0x000072c0


	//   ....[5]....
        /*0064*/ 	.word	0x00008170


	//   ....[6]....
        /*0068*/ 	.word	0x00009df0


	//   ....[7]....
        /*006c*/ 	.word	0x0000aca0


	//----- nvinfo : EIATTR_EXIT_INSTR_OFFSETS
	.align		4
.L_9075:
        /*0070*/ 	.byte	0x04, 0x1c
        /*0072*/ 	.short	(.L_9077 - .L_9076)


	//   ....[0]....
.L_9076:
        /*0074*/ 	.word	0x00008210


	//   ....[1]....
        /*0078*/ 	.word	0x00009f90


	//   ....[2]....
        /*007c*/ 	.word	0x00009fd0


	//   ....[3]....
        /*0080*/ 	.word	0x0000a060


	//   ....[4]....
        /*0084*/ 	.word	0x0000a090


	//   ....[5]....
        /*0088*/ 	.word	0x0000a0c0


	//   ....[6]....
        /*008c*/ 	.word	0x0000a140


	//   ....[7]....
        /*0090*/ 	.word	0x0000a170


	//   ....[8]....
        /*0094*/ 	.word	0x0000a200


	//   ....[9]....
        /*0098*/ 	.word	0x0000a240


	//   ....[10]....
        /*009c*/ 	.word	0x0000a280


	//   ....[11]....
        /*00a0*/ 	.word	0x0000a340


	//   ....[12]....
        /*00a4*/ 	.word	0x0000a390


	//   ....[13]....
        /*00a8*/ 	.word	0x0000a510


	//   ....[14]....
        /*00ac*/ 	.word	0x0000a660


	//   ....[15]....
        /*00b0*/ 	.word	0x0000a690


	//   ....[16]....
        /*00b4*/ 	.word	0x0000a740


	//   ....[17]....
        /*00b8*/ 	.word	0x0000a8b0


	//   ....[18]....
        /*00bc*/ 	.word	0x0000aa20


	//   ....[19]....
        /*00c0*/ 	.word	0x0000ab70


	//   ....[20]....
        /*00c4*/ 	.word	0x0000acb0


	//   ....[21]....
        /*00c8*/ 	.word	0x0000ace0


	//   ....[22]....
        /*00cc*/ 	.word	0x0000ad10


	//----- nvinfo : EIATTR_MAX_THREADS
	.align		4
.L_9077:
        /*00d0*/ 	.byte	0x04, 0x05
        /*00d2*/ 	.short	(.L_9079 - .L_9078)
.L_9078:
        /*00d4*/ 	.word	0x00000080
        /*00d8*/ 	.word	0x00000001
        /*00dc*/ 	.word	0x00000001


	//----- nvinfo : EIATTR_CRS_STACK_SIZE
	.align		4
.L_9079:
        /*00e0*/ 	.byte	0x04, 0x1e
        /*00e2*/ 	.short	(.L_9081 - .L_9080)
.L_9080:
        /*00e4*/ 	.word	0x00000000
.L_9081:


//--------------------- .nv.info._ZN2at6native27unrolled_elementwise_kernelIZZZNS0_15exp_kernel_cudaERNS_18TensorIteratorBaseEENKUlvE0_clEvENKUlvE0_clEvEUlfE_St5arrayIPcLm2EELi4E23TrivialOffsetCalculatorILi1EjESB_NS0_6memory12LoadWithCastILi1EEENSC_13StoreWithCastILi1EEEEEviT_T0_T2_T3_T4_T5_ --------------------------
	.section	.nv.info._ZN2at6native27unrolled_elementwise_kernelIZZZNS0_15exp_kernel_cudaERNS_18TensorIteratorBaseEENKUlvE0_clEvENKUlvE0_clEvEUlfE_St5arrayIPcLm2EELi4E23TrivialOffsetCalculatorILi1EjESB_NS0_6memory12LoadWithCastILi1EEENSC_13StoreWithCastILi1EEEEEviT_T0_T2_T3_T4_T5_,"",@"SHT_CUDA_INFO"
	.sectionflags	@""
	.align	4


	//----- nvinfo : EIATTR_CUDA_API_VERSION
	.align		4
        /*0000*/ 	.byte	0x04, 0x37
        /*0002*/ 	.short	(.L_9083 - .L_9082)
.L_9082:
        /*0004*/ 	.word	0x00000082


	//----- nvinfo : EIATTR_SW2861232_WAR
	.align		4
.L_9083:
        /*0008*/ 	.byte	0x01, 0x35
	.zero		2


	//----- nvinfo : EIATTR_PARAM_CBANK
	.align		4
        /*000c*/ 	.byte	0x04, 0x0a
        /*000e*/ 	.short	(.L_9085 - .L_9084)
	.align		4
.L_9084:
        /*0010*/ 	.word	index@(.nv.constant0._ZN2at6native27unrolled_elementwise_kernelIZZZNS0_15exp_kernel_cudaERNS_18TensorIteratorBaseEENKUlvE0_clEvENKUlvE0_clEvEUlfE_St5arrayIPcLm2EELi4E23TrivialOffsetCalculatorILi1EjESB_NS0_6memory12LoadWithCastILi1EEENSC_13StoreWithCastILi1EEEEEviT_T0_T2_T3_T4_T5_)
        /*0014*/ 	.short	0x0160
        /*0016*/ 	.short	0x002c


	//----- nvinfo : EIATTR_CBANK_PARAM_SIZE
	.align		4
.L_9085:
        /*0018*/ 	.byte	0x03, 0x19
        /*001a*/ 	.short	0x002c


	//----- nvinfo : EIATTR_KPARAM_INFO
	.align		4
        /*001c*/ 	.byte	0x04, 0x17
        /*001e*/ 	.short	(.L_9087 - .L_9086)
.L_9086:
        /*0020*/ 	.word	0x00000000
        /*0024*/ 	.short	0x0006
        /*0026*/ 	.short	0x0024
        /*0028*/ 	.byte	0x00, 0xf0, 0x21, 0x00


	//----- nvinfo : EIATTR_KPARAM_INFO
	.align		4
.L_9087:
        /*002c*/ 	.byte	0x04, 0x17
        /*002e*/ 	.short	(.L_9089 - .L_9088)
.L_9088:
        /*0030*/ 	.word	0x00000000
        /*0034*/ 	.short	0x0005
        /*0036*/ 	.short	0x001c
        /*0038*/ 	.byte	0x00, 0xf0, 0x21, 0x00


	//----- nvinfo : EIATTR_KPARAM_INFO
	.align		4
.L_9089:
        /*003c*/ 	.byte	0x04, 0x17
        /*003e*/ 	.short	(.L_9091 - .L_9090)
.L_9090:
        /*0040*/ 	.word	0x00000000
        /*0044*/ 	.short	0x0004
        /*0046*/ 	.short	0x0019
        /*0048*/ 	.byte	0x00, 0xf0, 0x05, 0x00


	//----- nvinfo : EIATTR_KPARAM_INFO
	.align		4
.L_9091:
        /*004c*/ 	.byte	0x04, 0x17
        /*004e*/ 	.short	(.L_9093 - .L_9092)
.L_9092:
        /*0050*/ 	.word	0x00000000
        /*0054*/ 	.short	0x0003
        /*0056*/ 	.short	0x0018
        /*0058*/ 	.byte	0x00, 0xf0, 0x05, 0x00


	//----- nvinfo : EIATTR_KPARAM_INFO
	.align		4
.L_9093:
        /*005c*/ 	.byte	0x04, 0x17
        /*005e*/ 	.short	(.L_9095 - .L_9094)
.L_9094:
        /*0060*/ 	.word	0x00000000
        /*0064*/ 	.short	0x0002
        /*0066*/ 	.short	0x0008
        /*0068*/ 	.byte	0x00, 0xf0, 0x41, 0x00


	//----- nvinfo : EIATTR_KPARAM_INFO
	.align		4
.L_9095:
        /*006c*/ 	.byte	0x04, 0x17
        /*006e*/ 	.short	(.L_9097 - .L_9096)
.L_9096:
        /*0070*/ 	.word	0x00000000
        /*0074*/ 	.short	0x0001
        /*0076*/ 	.short	0x0004
        /*0078*/ 	.byte	0x00, 0xf0, 0x05, 0x00


	//----- nvinfo : EIATTR_KPARAM_INFO
	.align		4
.L_9097:
        /*007c*/ 	.byte	0x04, 0x17
        /*007e*/ 	.short	(.L_9099 - .L_9098)
.L_9098:
        /*0080*/ 	.word	0x00000000
        /*0084*/ 	.short	0x0000
        /*0086*/ 	.short	0x0000
        /*0088*/ 	.byte	0x00, 0xf0, 0x11, 0x00


	//----- nvinfo : EIATTR_MAXREG_COUNT
	.align		4
.L_9099:
        /*008c*/ 	.byte	0x03, 0x1b
        /*008e*/ 	.short	0x00ff


	//----- nvinfo : EIATTR_EXTERNS
	.align		4
        /*0090*/ 	.byte	0x04, 0x0f
        /*0092*/ 	.short	(.L_9101 - .L_9100)


	//   ....[0]....
	.align		4
.L_9100:
        /*0094*/ 	.word	index@(__assertfail)


	//----- nvinfo : EIATTR_MERCURY_ISA_VERSION
	.align		4
.L_9101:
        /*0098*/ 	.byte	0x03, 0x5f
        /*009a*/ 	.short	0x0000


	//----- nvinfo : EIATTR_SYSCALL_OFFSETS
	.align		4
        /*009c*/ 	.byte	0x04, 0x46
        /*009e*/ 	.short	(.L_9103 - .L_9102)


	//   ....[0]....
.L_9102:
        /*00a0*/ 	.word	0x00000e40


	//   ....[1]....
        /*00a4*/ 	.word	0x00001cc0


	//   ....[2]....
        /*00a8*/ 	.word	0x00002b50


	//   ....[3]....
        /*00ac*/ 	.word	0x00003980


	//   ....[4]....
        /*00b0*/ 	.word	0x00004a90


	//   ....[5]....
        /*00b4*/ 	.word	0x000059a0


	//   ....[6]....
        /*00b8*/ 	.word	0x00006870


	//   ....[7]....
        /*00bc*/ 	.word	0x00007740


	//----- nvinfo : EIATTR_EXIT_INSTR_OFFSETS
	.align		4
.L_9103:
        /*00c0*/ 	.byte	0x04, 0x1c
        /*00c2*/ 	.short	(.L_9105 - .L_9104)


	//   ....[0]....
.L_9104:
        /*00c4*/ 	.word	0x00006910


	//   ....[1]....
        /*00c8*/ 	.word	0x00006a30


	//   ....[2]....
        /*00cc*/ 	.word	0x00006a70


	//   ....[3]....
        /*00d0*/ 	.word	0x00006b00


	//   ....[4]....
        /*00d4*/ 	.word	0x00006b30


	//   ....[5]....
        /*00d8*/ 	.word	0x00006b60


	//   ....[6]....
        /*00dc*/ 	.word	0x00006be0


	//   ....[7]....
        /*00e0*/ 	.word	0x00006c10


	//   ....[8]....
        /*00e4*/ 	.word	0x00006ca0


	//   ....[9]....
        /*00e8*/ 	.word	0x00006ce0


	//   ....[10]....
        /*00ec*/ 	.word	0x00006d20


	//   ....[11]....
        /*00f0*/ 	.word	0x00006de0


	//   ....[12]....
        /*00f4*/ 	.word	0x00006e30


	//   ....[13]....
        /*00f8*/ 	.word	0x00006fb0


	//   ....[14]....
        /*00fc*/ 	.word	0x00007100


	//   ....[15]....
        /*0100*/ 	.word	0x00007130


	//   ....[16]....
        /*0104*/ 	.word	0x000071e0


	//   ....[17]....
        /*0108*/ 	.word	0x00007350


	//   ....[18]....
        /*010c*/ 	.word	0x000074c0


	//   ....[19]....
        /*0110*/ 	.word	0x00007610


	//   ....[20]....
        /*0114*/ 	.word	0x00007750


	//   ....[21]....
        /*0118*/ 	.word	0x00007780


	//   ....[22]....
        /*011c*/ 	.word	0x000077b0


	//----- nvinfo : EIATTR_MAX_THREADS
	.align		4
.L_9105:
        /*0120*/ 	.byte	0x04, 0x05
        /*0122*/ 	.short	(.L_9107 - .L_9106)
.L_9106:
        /*0124*/ 	.word	0x00000080
        /*0128*/ 	.word	0x00000001
        /*012c*/ 	.word	0x00000001


	//----- nvinfo : EIATTR_CRS_STACK_SIZE
	.align		4
.L_9107:
        /*0130*/ 	.byte	0x04, 0x1e
        /*0132*/ 	.short	(.L_9109 - .L_9108)
.L_9108:
        /*0134*/ 	.word	0x00000000
.L_9109:


//--------------------- .nv.info._ZN2at6native18elementwise_kernelILi128ELi2EZNS0_22gpu_kernel_impl_nocastIZZZNS0_15exp_kernel_cudaERNS_18TensorIteratorBaseEENKUlvE0_clEvENKUlvE0_clEvEUlfE_EEvS4_RKT_EUliE_EEviT1_ --------------------------
	.section	.nv.info._ZN2at6native18elementwise_kernelILi128ELi2EZNS0_22gpu_kernel_impl_nocastIZZZNS0_15exp_kernel_cudaERNS_18TensorIteratorBaseEENKUlvE0_clEvENKUlvE0_clEvEUlfE_EEvS4_RKT_EUliE_EEviT1_,"",@"SHT_CUDA_INFO"
	.sectionflags	@""
	.align	4


	//----- nvinfo : EIATTR_CUDA_API_VERSION
	.align		4
        /*0000*/ 	.byte	0x04, 0x37
        /*0002*/ 	.short	(.L_9111 - .L_9110)
.L_9110:
        /*0004*/ 	.word	0x00000082


	//----- nvinfo : EIATTR_SW2861232_WAR
	.align		4
.L_9111:
        /*0008*/ 	.byte	0x01, 0x35
	.zero		2


	//----- nvinfo : EIATTR_PARAM_CBANK
	.align		4
        /*000c*/ 	.byte	0x04, 0x0a
        /*000e*/ 	.short	(.L_9113 - .L_9112)
	.align		4
.L_9112:
        /*0010*/ 	.word	index@(.nv.constant0._ZN2at6native18elementwise_kernelILi128ELi2EZNS0_22gpu_kernel_impl_nocastIZZZNS0_15exp_kernel_cudaERNS_18TensorIteratorBaseEENKUlvE0_clEvENKUlvE0_clEvEUlfE_EEvS4_RKT_EUliE_EEviT1_)
        /*0014*/ 	.short	0x0160
        /*0016*/ 	.short	0x0220


	//----- nvinfo : EIATTR_CBANK_PARAM_SIZE
	.align		4
.L_9113:
        /*0018*/ 	.byte	0x03, 0x19
        /*001a*/ 	.short	0x0220


	//----- nvinfo : EIATTR_KPARAM_INFO
	.align		4
        /*001c*/ 	.byte	0x04, 0x17
        /*001e*/ 	.short	(.L_9115 - .L_9114)
.L_9114:
        /*0020*/ 	.word	0x00000000
        /*0024*/ 	.short	0x0001
        /*0026*/ 	.short	0x0008
        /*0028*/ 	.byte	0x00, 0xf0, 0x61, 0x08


	//----- nvinfo : EIATTR_KPARAM_INFO
	.align		4
.L_9115:
        /*002c*/ 	.byte	0x04, 0x17
        /*002e*/ 	.short	(.L_9117 - .L_9116)
.L_9116:
        /*0030*/ 	.word	0x00000000
        /*0034*/ 	.short	0x0000
        /*0036*/ 	.short	0x0000
        /*0038*/ 	.byte	0x00, 0xf0, 0x11, 0x00


	//----- nvinfo : EIATTR_MAXREG_COUNT
	.align		4
.L_9117:
        /*003c*/ 	.byte	0x03, 0x1b
        /*003e*/ 	.short	0x0080


	//----- nvinfo : EIATTR_MERCURY_ISA_VERSION
	.align		4
        /*0040*/ 	.byte	0x03, 0x5f
        /*0042*/ 	.short	0x0000


	//----- nvinfo : EIATTR_EXIT_INSTR_OFFSETS
	.align		4
        /*0044*/ 	.byte	0x04, 0x1c
        /*0046*/ 	.short	(.L_9119 - .L_9118)


	//   ....[0]....
.L_9118:
        /*0048*/ 	.word	0x00000f70


	//   ....[1]....
        /*004c*/ 	.word	0x00001e40


	//----- nvinfo : EIATTR_MAX_THREADS
	.align		4
.L_9119:
        /*0050*/ 	.byte	0x04, 0x05
        /*0052*/ 	.short	(.L_9121 - .L_9120)
.L_9120:
        /*0054*/ 	.word	0x00000080
        /*0058*/ 	.word	0x00000001
        /*005c*/ 	.word	0x00000001


	//----- nvinfo : EIATTR_CRS_STACK_SIZE
	.align		4
.L_9121:
        /*0060*/ 	.byte	0x04, 0x1e
        /*0062*/ 	.short	(.L_9123 - .L_9122)
.L_9122:
        /*0064*/ 	.word	0x00000000
.L_9123:


//--------------------- .nv.info._ZN2at6native27unrolled_elementwise_kernelIZZZNS0_15exp_kernel_cudaERNS_18TensorIteratorBaseEENKUlvE0_clEvENKUlvE0_clEvEUlfE_St5arrayIPcLm2EELi4E23TrivialOffsetCalculatorILi1EjESB_NS0_6memory15LoadWithoutCastENSC_16StoreWithoutCastEEEviT_T0_T2_T3_T4_T5_ --------------------------
	.section	.nv.info._ZN2at6native27unrolled_elementwise_kernelIZZZNS0_15exp_kernel_cudaERNS_18TensorIteratorBaseEENKUlvE0_clEvENKUlvE0_clEvEUlfE_St5arrayIPcLm2EELi4E23TrivialOffsetCalculatorILi1EjESB_NS0_6memory15LoadWithoutCastENSC_16StoreWithoutCastEEEviT_T0_T2_T3_T4_T5_,"",@"SHT_CUDA_INFO"
	.sectionflags	@""
	.align	4


	//----- nvinfo : EIATTR_CUDA_API_VERSION
	.align		4
        /*0000*/ 	.byte	0x04, 0x37
        /*0002*/ 	.short	(.L_9125 - .L_9124)
.L_9124:
        /*0004*/ 	.word	0x00000082


	//----- nvinfo : EIATTR_SW2861232_WAR
	.align		4
.L_9125:
        /*0008*/ 	.byte	0x01, 0x35
	.zero		2


	//----- nvinfo : EIATTR_PARAM_CBANK
	.align		4
        /*000c*/ 	.byte	0x04, 0x0a
        /*000e*/ 	.short	(.L_9127 - .L_9126)
	.align		4
.L_9126:
        /*0010*/ 	.word	index@(.nv.constant0._ZN2at6native27unrolled_elementwise_kernelIZZZNS0_15exp_kernel_cudaERNS_18TensorIteratorBaseEENKUlvE0_clEvENKUlvE0_clEvEUlfE_St5arrayIPcLm2EELi4E23TrivialOffsetCalculatorILi1EjESB_NS0_6memory15LoadWithoutCastENSC_16StoreWithoutCastEEEviT_T0_T2_T3_T4_T5_)
        /*0014*/ 	.short	0x0160
        /*0016*/ 	.short	0x001c


	//----- nvinfo : EIATTR_CBANK_PARAM_SIZE
	.align		4
.L_9127:
        /*0018*/ 	.byte	0x03, 0x19
        /*001a*/ 	.short	0x001c


	//----- nvinfo : EIATTR_KPARAM_INFO
	.align		4
        /*001c*/ 	.byte	0x04, 0x17
        /*001e*/ 	.short	(.L_9129 - .L_9128)
.L_9128:
        /*0020*/ 	.word	0x00000000
        /*0024*/ 	.short	0x0006
        /*0026*/ 	.short	0x001b
        /*0028*/ 	.byte	0x00, 0xf0, 0x05, 0x00


	//----- nvinfo : EIATTR_KPARAM_INFO
	.align		4
.L_9129:
        /*002c*/ 	.byte	0x04, 0x17
        /*002e*/ 	.short	(.L_9131 - .L_9130)
.L_9130:
        /*0030*/ 	.word	0x00000000
        /*0034*/ 	.short	0x0005
        /*0036*/ 	.short	0x001a
        /*0038*/ 	.byte	0x00, 0xf0, 0x05, 0x00


	//----- nvinfo : EIATTR_KPARAM_INFO
	.align		4
.L_9131:
        /*003c*/ 	.byte	0x04, 0x17
        /*003e*/ 	.short	(.L_9133 - .L_9132)
.L_9132:
        /*0040*/ 	.word	0x00000000
        /*0044*/ 	.short	0x0004
        /*0046*/ 	.short	0x0019
        /*0048*/ 	.byte	0x00, 0xf0, 0x05, 0x00


	//----- nvinfo : EIATTR_KPARAM_INFO
	.align		4
.L_9133:
        /*004c*/ 	.byte	0x04, 0x17
        /*004e*/ 	.short	(.L_9135 - .L_9134)
.L_9134:
        /*0050*/ 	.word	0x00000000
        /*0054*/ 	.short	0x0003
        /*0056*/ 	.short	0x0018
        /*0058*/ 	.byte	0x00, 0xf0, 0x05, 0x00


	//----- nvinfo : EIATTR_KPARAM_INFO
	.align		4
.L_9135:
        /*005c*/ 	.byte	0x04, 0x17
        /*005e*/ 	.short	(.L_9137 - .L_9136)
.L_9136:
        /*0060*/ 	.word	0x00000000
        /*0064*/ 	.short	0x0002
        /*0066*/ 	.short	0x0008
        /*0068*/ 	.byte	0x00, 0xf0, 0x41, 0x00


	//----- nvinfo : EIATTR_KPARAM_INFO
	.align		4
.L_9137:
        /*006c*/ 	.byte	0x04, 0x17
        /*006e*/ 	.short	(.L_9139 - .L_9138)
.L_9138:
        /*0070*/ 	.word	0x00000000
        /*0074*/ 	.short	0x0001
        /*0076*/ 	.short	0x0004
        /*0078*/ 	.byte	0x00, 0xf0, 0x05, 0x00


	//----- nvinfo : EIATTR_KPARAM_INFO
	.align		4
.L_9139:
        /*007c*/ 	.byte	0x04, 0x17
        /*007e*/ 	.short	(.L_9141 - .L_9140)
.L_9140:
        /*0080*/ 	.word	0x00000000
        /*0084*/ 	.short	0x0000
        /*0086*/ 	.short	0x0000
        /*0088*/ 	.byte	0x00, 0xf0, 0x11, 0x00


	//----- nvinfo : EIATTR_MAXREG_COUNT
	.align		4
.L_9141:
        /*008c*/ 	.byte	0x03, 0x1b
        /*008e*/ 	.short	0x00ff


	//----- nvinfo : EIATTR_MERCURY_ISA_VERSION
	.align		4
        /*0090*/ 	.byte	0x03, 0x5f
        /*0092*/ 	.short	0x0000


	//----- nvinfo : EIATTR_EXIT_INSTR_OFFSETS
	.align		4
        /*0094*/ 	.byte	0x04, 0x1c
        /*0096*/ 	.short	(.L_9143 - .L_9142)


	//   ....[0]....
.L_9142:
        /*0098*/ 	.word	0x00000450


	//   ....[1]....
        /*009c*/ 	.word	0x000004a0


	//----- nvinfo : EIATTR_MAX_THREADS
	.align		4
.L_9143:
        /*00a0*/ 	.byte	0x04, 0x05
        /*00a2*/ 	.short	(.L_9145 - .L_9144)
.L_9144:
        /*00a4*/ 	.word	0x00000080
        /*00a8*/ 	.word	0x00000001
        /*00ac*/ 	.word	0x00000001


	//----- nvinfo : EIATTR_CRS_STACK_SIZE
	.align		4
.L_9145:
        /*00b0*/ 	.byte	0x04, 0x1e
        /*00b2*/ 	.short	(.L_9147 - .L_9146)
.L_9146:
        /*00b4*/ 	.word	0x00000000
.L_9147:


//--------------------- .nv.info._ZN2at6native29vectorized_elementwise_kernelILi2EZZZNS0_15exp_kernel_cudaERNS_18TensorIteratorBaseEENKUlvE0_clEvENKUlvE0_clEvEUlfE_St5arrayIPcLm2EEEEviT0_T1_ --------------------------
	.section	.nv.info._ZN2at6native29vectorized_elementwise_kernelILi2EZZZNS0_15exp_kernel_cudaERNS_18TensorIteratorBaseEENKUlvE0_clEvENKUlvE0_clEvEUlfE_St5arrayIPcLm2EEEEviT0_T1_,"",@"SHT_CUDA_INFO"
	.sectionflags	@""
	.align	4


	//----- nvinfo : EIATTR_CUDA_API_VERSION
	.align		4
        /*0000*/ 	.byte	0x04, 0x37
        /*0002*/ 	.short	(.L_9149 - .L_9148)
.L_9148:
        /*0004*/ 	.word	0x00000082


	//----- nvinfo : EIATTR_SW2861232_WAR
	.align		4
.L_9149:
        /*0008*/ 	.byte	0x01, 0x35
	.zero		2


	//----- nvinfo : EIATTR_PARAM_CBANK
	.align		4
        /*000c*/ 	.byte	0x04, 0x0a
        /*000e*/ 	.short	(.L_9151 - .L_9150)
	.align		4
.L_9150:
        /*0010*/ 	.word	index@(.nv.constant0._ZN2at6native29vectorized_elementwise_kernelILi2EZZZNS0_15exp_kernel_cudaERNS_18TensorIteratorBaseEENKUlvE0_clEvENKUlvE0_clEvEUlfE_St5arrayIPcLm2EEEEviT0_T1_)
        /*0014*/ 	.short	0x0160
        /*0016*/ 	.short	0x0018


	//----- nvinfo : EIATTR_CBANK_PARAM_SIZE
	.align		4
.L_9151:
        /*0018*/ 	.byte	0x03, 0x19
        /*001a*/ 	.short	0x0018


	//----- nvinfo : EIATTR_KPARAM_INFO
	.align		4
        /*001c*/ 	.byte	0x04, 0x17
        /*001e*/ 	.short	(.L_9153 - .L_9152)
.L_9152:
        /*0020*/ 	.word	0x00000000
        /*0024*/ 	.short	0x0002
        /*0026*/ 	.short	0x0008
        /*0028*/ 	.byte	0x00, 0xf0, 0x41, 0x00


	//----- nvinfo : EIATTR_KPARAM_INFO
	.align		4
.L_9153:
        /*002c*/ 	.byte	0x04, 0x17
        /*002e*/ 	.short	(.L_9155 - .L_9154)
.L_9154:
        /*0030*/ 	.word	0x00000000
        /*0034*/ 	.short	0x0001
        /*0036*/ 	.short	0x0004
        /*0038*/ 	.byte	0x00, 0xf0, 0x05, 0x00


	//----- nvinfo : EIATTR_KPARAM_INFO
	.align		4
.L_9155:
        /*003c*/ 	.byte	0x04, 0x17
        /*003e*/ 	.short	(.L_9157 - .L_9156)
.L_9156:
        /*0040*/ 	.word	0x00000000
        /*0044*/ 	.short	0x0000
        /*0046*/ 	.short	0x0000
        /*0048*/ 	.byte	0x00, 0xf0, 0x11, 0x00


	//----- nvinfo : EIATTR_MAXREG_COUNT
	.align		4
.L_9157:
        /*004c*/ 	.byte	0x03, 0x1b
        /*004e*/ 	.short	0x00ff


	//----- nvinfo : EIATTR_MERCURY_ISA_VERSION
	.align		4
        /*0050*/ 	.byte	0x03, 0x5f
        /*0052*/ 	.short	0x0000


	//----- nvinfo : EIATTR_EXIT_INSTR_OFFSETS
	.align		4
        /*0054*/ 	.byte	0x04, 0x1c
        /*0056*/ 	.short	(.L_9159 - .L_9158)


	//   ....[0]....
.L_9158:
        /*0058*/ 	.word	0x00000250


	//   ....[1]....
        /*005c*/ 	.word	0x00000b10


	//   ....[2]....
        /*0060*/ 	.word	0x00000b60


	//----- nvinfo : EIATTR_MAX_THREADS
	.align		4
.L_9159:
        /*0064*/ 	.byte	0x04, 0x05
        /*0066*/ 	.short	(.L_9161 - .L_9160)
.L_9160:
        /*0068*/ 	.word	0x00000080
        /*006c*/ 	.word	0x00000001
        /*0070*/ 	.word	0x00000001


	//----- nvinfo : EIATTR_CRS_STACK_SIZE
	.align		4
.L_9161:
        /*0074*/ 	.byte	0x04, 0x1e
        /*0076*/ 	.short	(.L_9163 - .L_9162)
.L_9162:
        /*0078*/ 	.word	0x00000000
.L_9163:


//--------------------- .nv.info._ZN2at6native29vectorized_elementwise_kernelILi4EZZZNS0_15exp_kernel_cudaERNS_18TensorIteratorBaseEENKUlvE0_clEvENKUlvE0_clEvEUlfE_St5arrayIPcLm2EEEEviT0_T1_ --------------------------
	.section	.nv.info._ZN2at6native29vectorized_elementwise_kernelILi4EZZZNS0_15exp_kernel_cudaERNS_18TensorIteratorBaseEENKUlvE0_clEvENKUlvE0_clEvEUlfE_St5arrayIPcLm2EEEEviT0_T1_,"",@"SHT_CUDA_INFO"
	.sectionflags	@""
	.align	4


	//----- nvinfo : EIATTR_CUDA_API_VERSION
	.align		4
        /*0000*/ 	.byte	0x04, 0x37
        /*0002*/ 	.short	(.L_9165 - .L_9164)
.L_9164:
        /*0004*/ 	.word	0x00000082


	//----- nvinfo : EIATTR_SW2861232_WAR
	.align		4
.L_9165:
        /*0008*/ 	.byte	0x01, 0x35
	.zero		2


	//----- nvinfo : EIATTR_PARAM_CBANK
	.align		4
        /*000c*/ 	.byte	0x04, 0x0a
        /*000e*/ 	.short	(.L_9167 - .L_9166)
	.align		4
.L_9166:
        /*0010*/ 	.word	index@(.nv.constant0._ZN2at6native29vectorized_elementwise_kernelILi4EZZZNS0_15exp_kernel_cudaERNS_18TensorIteratorBaseEENKUlvE0_clEvENKUlvE0_clEvEUlfE_St5arrayIPcLm2EEEEviT0_T1_)
        /*0014*/ 	.short	0x0160
        /*0016*/ 	.short	0x0018


	//----- nvinfo : EIATTR_CBANK_PARAM_SIZE
	.align		4
.L_9167:
        /*0018*/ 	.byte	0x03, 0x19
        /*001a*/ 	.short	0x0018


	//----- nvinfo : EIATTR_KPARAM_INFO
	.align		4
        /*001c*/ 	.byte	0x04, 0x17
        /*001e*/ 	.short	(.L_9169 - .L_9168)
.L_9168:
        /*0020*/ 	.word	0x00000000
        /*0024*/ 	.short	0x0002
        /*0026*/ 	.short	0x0008
        /*0028*/ 	.byte	0x00, 0xf0, 0x41, 0x00


	//----- nvinfo : EIATTR_KPARAM_INFO
	.align		4
.L_9169:
        /*002c*/ 	.byte	0x04, 0x17
        /*002e*/ 	.short	(.L_9171 - .L_9170)
.L_9170:
        /*0030*/ 	.word	0x00000000
        /*0034*/ 	.short	0x0001
        /*0036*/ 	.short	0x0004
        /*0038*/ 	.byte	0x00, 0xf0, 0x05, 0x00


	//----- nvinfo : EIATTR_KPARAM_INFO
	.align		4
.L_9171:
        /*003c*/ 	.byte	0x04, 0x17
        /*003e*/ 	.short	(.L_9173 - .L_9172)
.L_9172:
        /*0040*/ 	.word	0x00000000
        /*0044*/ 	.short	0x0000
        /*0046*/ 	.short	0x0000
        /*0048*/ 	.byte	0x00, 0xf0, 0x11, 0x00


	//----- nvinfo : EIATTR_MAXREG_COUNT
	.align		4
.L_9173:
        /*004c*/ 	.byte	0x03, 0x1b
        /*004e*/ 	.short	0x00ff


	//----- nvinfo : EIATTR_MERCURY_ISA_VERSION
	.align		4
        /*0050*/ 	.byte	0x03, 0x5f
        /*0052*/ 	.short	0x0000


	//----- nvinfo : EIATTR_EXIT_INSTR_OFFSETS
	.align		4
        /*0054*/ 	.byte	0x04, 0x1c
        /*0056*/ 	.short	(.L_9175 - .L_9174)


	//   ....[0]....
.L_9174:
        /*0058*/ 	.word	0x00000210


	//   ....[1]....
        /*005c*/ 	.word	0x00000ad0


	//   ....[2]....
        /*0060*/ 	.word	0x00000b20


	//----- nvinfo : EIATTR_MAX_THREADS
	.align		4
.L_9175:
        /*0064*/ 	.byte	0x04, 0x05
        /*0066*/ 	.short	(.L_9177 - .L_9176)
.L_9176:
        /*0068*/ 	.word	0x00000080
        /*006c*/ 	.word	0x00000001
        /*0070*/ 	.word	0x00000001


	//----- nvinfo : EIATTR_CRS_STACK_SIZE
	.align		4
.L_9177:
        /*0074*/ 	.byte	0x04, 0x1e
        /*0076*/ 	.short	(.L_9179 - .L_9178)
.L_9178:
        /*0078*/ 	.word	0x00000000
.L_9179:


//--------------------- .nv.info._ZN2at6native29vectorized_elementwise_kernelILi8EZZZNS0_15exp_kernel_cudaERNS_18TensorIteratorBaseEENKUlvE0_clEvENKUlvE0_clEvEUlfE_St5arrayIPcLm2EEEEviT0_T1_ --------------------------
	.section	.nv.info._ZN2at6native29vectorized_elementwise_kernelILi8EZZZNS0_15exp_kernel_cudaERNS_18TensorIteratorBaseEENKUlvE0_clEvENKUlvE0_clEvEUlfE_St5arrayIPcLm2EEEEviT0_T1_,"",@"SHT_CUDA_INFO"
	.sectionflags	@""
	.align	4


	//----- nvinfo : EIATTR_CUDA_API_VERSION
	.align		4
        /*0000*/ 	.byte	0x04, 0x37
        /*0002*/ 	.short	(.L_9181 - .L_9180)
.L_9180:
        /*0004*/ 	.word	0x00000082


	//----- nvinfo : EIATTR_SW2861232_WAR
	.align		4
.L_9181:
        /*0008*/ 	.byte	0x01, 0x35
	.zero		2


	//----- nvinfo : EIATTR_PARAM_CBANK
	.align		4
        /*000c*/ 	.byte	0x04, 0x0a
        /*000e*/ 	.short	(.L_9183 - .L_9182)
	.align		4
.L_9182:
        /*0010*/ 	.word	index@(.nv.constant0._ZN2at6native29vectorized_elementwise_kernelILi8EZZZNS0_15exp_kernel_cudaERNS_18TensorIteratorBaseEENKUlvE0_clEvENKUlvE0_clEvEUlfE_St5arrayIPcLm2EEEEviT0_T1_)
        /*0014*/ 	.short	0x0160
        /*0016*/ 	.short	0x0018


	//----- nvinfo : EIATTR_CBANK_PARAM_SIZE
	.align		4
.L_9183:
        /*0018*/ 	.byte	0x03, 0x19
        /*001a*/ 	.short	0x0018


	//----- nvinfo : EIATTR_KPARAM_INFO
	.align		4
        /*001c*/ 	.byte	0x04, 0x17
        /*001e*/ 	.short	(.L_9185 - .L_9184)
.L_9184:
        /*0020*/ 	.word	0x00000000
        /*0024*/ 	.short	0x0002
        /*0026*/ 	.short	0x0008
        /*0028*/ 	.byte	0x00, 0xf0, 0x41, 0x00


	//----- nvinfo : EIATTR_KPARAM_INFO
	.align		4
.L_9185:
        /*002c*/ 	.byte	0x04, 0x17
        /*002e*/ 	.short	(.L_9187 - .L_9186)
.L_9186:
        /*0030*/ 	.word	0x00000000
        /*0034*/ 	.short	0x0001
        /*0036*/ 	.short	0x0004
        /*0038*/ 	.byte	0x00, 0xf0, 0x05, 0x00


	//----- nvinfo : EIATTR_KPARAM_INFO
	.align		4
.L_9187:
        /*003c*/ 	.byte	0x04, 0x17
        /*003e*/ 	.short	(.L_9189 - .L_9188)
.L_9188:
        /*0040*/ 	.word	0x00000000
        /*0044*/ 	.short	0x0000
        /*0046*/ 	.short	0x0000
        /*0048*/ 	.byte	0x00, 0xf0, 0x11, 0x00


	//----- nvinfo : EIATTR_MAXREG_COUNT
	.align		4
.L_9189:
        /*004c*/ 	.byte	0x03, 0x1b
        /*004e*/ 	.short	0x00ff


	//----- nvinfo : EIATTR_MERCURY_ISA_VERSION
	.align		4
        /*0050*/ 	.byte	0x03, 0x5f
        /*0052*/ 	.short	0x0000


	//----- nvinfo : EIATTR_EXIT_INSTR_OFFSETS
	.align		4
        /*0054*/ 	.byte	0x04, 0x1c
        /*0056*/ 	.short	(.L_9191 - .L_9190)


	//   ....[0]....
.L_9190:
        /*0058*/ 	.word	0x00000010


	//----- nvinfo : EIATTR_MAX_THREADS
	.align		4
.L_9191:
        /*005c*/ 	.byte	0x04, 0x05
        /*005e*/ 	.short	(.L_9193 - .L_9192)
.L_9192:
        /*0060*/ 	.word	0x00000080
        /*0064*/ 	.word	0x00000001
        /*0068*/ 	.word	0x00000001
.L_9193:


//--------------------- .nv.info._ZN2at6native18elementwise_kernelILi128ELi4EZNS0_15gpu_kernel_implIZZZNS0_15exp_kernel_cudaERNS_18TensorIteratorBaseEENKUlvE0_clEvENKUlvE_clEvEUldE_EEvS4_RKT_EUliE_EEviT1_ --------------------------
	.section	.nv.info._ZN2at6native18elementwise_kernelILi128ELi4EZNS0_15gpu_kernel_implIZZZNS0_15exp_kernel_cudaERNS_18TensorIteratorBaseEENKUlvE0_clEvENKUlvE_clEvEUldE_EEvS4_RKT_EUliE_EEviT1_,"",@"SHT_CUDA_INFO"
	.sectionflags	@""
	.align	4


	//----- nvinfo : EIATTR_CUDA_API_VERSION
	.align		4
        /*0000*/ 	.byte	0x04, 0x37
        /*0002*/ 	.short	(.L_9195 - .L_9194)
.L_9194:
        /*0004*/ 	.word	0x00000082


	//----- nvinfo : EIATTR_SW2861232_WAR
	.align		4
.L_9195:
        /*0008*/ 	.byte	0x01, 0x35
	.zero		2


	//----- nvinfo : EIATTR_PARAM_CBANK
	.align		4
        /*000c*/ 	.byte	0x04, 0x0a
        /*000e*/ 	.short	(.L_9197 - .L_9196)
	.align		4
.L_9196:
        /*0010*/ 	.word	index@(.nv.constant0._ZN2at6native18elementwise_kernelILi128ELi4EZNS0_15gpu_kernel_implIZZZNS0_15exp_kernel_cudaERNS_18TensorIteratorBaseEENKUlvE0_clEvENKUlvE_clEvEUldE_EEvS4_RKT_EUliE_EEviT1_)
        /*0014*/ 	.short	0x0160
        /*0016*/ 	.short	0x0220


	//----- nvinfo : EIATTR_CBANK_PARAM_SIZE
	.align		4
.L_9197:
        /*0018*/ 	.byte	0x03, 0x19
        /*001a*/ 	.short	0x0220


	//----- nvinfo : EIATTR_KPARAM_INFO
	.align		4
        /*001c*/ 	.byte	0x04, 0x17
        /*001e*/ 	.short	(.L_9199 - .L_9198)
.L_9198:
        /*0020*/ 	.word	0x00000000
        /*0024*/ 	.short	0x0001
        /*0026*/ 	.short	0x0008
        /*0028*/ 	.byte	0x00, 0xf0, 0x61, 0x08


	//----- nvinfo : EIATTR_KPARAM_INFO
	.align		4
.L_9199:
        /*002c*/ 	.byte	0x04, 0x17
        /*002e*/ 	.short	(.L_9201 - .L_9200)
.L_9200:
        /*0030*/ 	.word	0x00000000
        /*0034*/ 	.short	0x0000
        /*0036*/ 	.short	0x0000
        /*0038*/ 	.byte	0x00, 0xf0, 0x11, 0x00


	//----- nvinfo : EIATTR_MAXREG_COUNT
	.align		4
.L_9201:
        /*003c*/ 	.byte	0x03, 0x1b
        /*003e*/ 	.short	0x0080


	//----- nvinfo : EIATTR_EXTERNS
	.align		4
        /*0040*/ 	.byte	0x04, 0x0f
        /*0042*/ 	.short	(.L_9203 - .L_9202)


	//   ....[0]....
	.align		4
.L_9202:
        /*0044*/ 	.word	index@(__assertfail)


	//----- nvinfo : EIATTR_MERCURY_ISA_VERSION
	.align		4
.L_9203:
        /*0048*/ 	.byte	0x03, 0x5f
        /*004a*/ 	.short	0x0000


	//----- nvinfo : EIATTR_SYSCALL_OFFSETS
	.align		4
        /*004c*/ 	.byte	0x04, 0x46
        /*004e*/ 	.short	(.L_9205 - .L_9204)


	//   ....[0]....
.L_9204:
        /*0050*/ 	.word	0x00001d90


	//   ....[1]....
        /*0054*/ 	.word	0x00002ff0


	//   ....[2]....
        /*0058*/ 	.word	0x00004dd0


	//   ....[3]....
        /*005c*/ 	.word	0x00006030


	//   ....[4]....
        /*0060*/ 	.word	0x00007de0


	//   ....[5]....
        /*0064*/ 	.word	0x00009040


	//   ....[6]....
        /*0068*/ 	.word	0x0000ae00


	//   ....[7]....
        /*006c*/ 	.word	0x0000c060


	//----- nvinfo : EIATTR_EXIT_INSTR_OFFSETS
	.align		4
.L_9205:
        /*0070*/ 	.byte	0x04, 0x1c
        /*0072*/ 	.short	(.L_9207 - .L_9206)


	//   ....[0]....
.L_9206:
        /*0074*/ 	.word	0x000090e0


	//   ....[1]....
        /*0078*/ 	.word	0x0000b1b0


	//   ....[2]....
        /*007c*/ 	.word	0x0000b1f0


	//   ....[3]....
        /*0080*/ 	.word	0x0000b280


	//   ....[4]....
        /*0084*/ 	.word	0x0000b2b0


	//   ....[5]....
        /*0088*/ 	.word	0x0000b2e0


	//   ....[6]....
        /*008c*/ 	.word	0x0000b390


	//   ....[7]....
        /*0090*/ 	.word	0x0000b3f0


	//   ....[8]....
        /*0094*/ 	.word	0x0000b4b0


	//   ....[9]....
        /*0098*/ 	.word	0x0000b520


	//   ....[10]....
        /*009c*/ 	.word	0x0000b540


	//   ....[11]....
        /*00a0*/ 	.word	0x0000b600


	//   ....[12]....
        /*00a4*/ 	.word	0x0000b630


	//   ....[13]....
        /*00a8*/ 	.word	0x0000b7e0


	//   ....[14]....
        /*00ac*/ 	.word	0x0000b960


	//   ....[15]....
        /*00b0*/ 	.word	0x0000b9c0


	//   ....[16]....
        /*00b4*/ 	.word	0x0000ba70


	//   ....[17]....
        /*00b8*/ 	.word	0x0000bc10


	//   ....[18]....
        /*00bc*/ 	.word	0x0000bdb0


	//   ....[19]....
        /*00c0*/ 	.word	0x0000bf30


	//   ....[20]....
        /*00c4*/ 	.word	0x0000c070


	//   ....[21]....
        /*00c8*/ 	.word	0x0000c0a0


	//   ....[22]....
        /*00cc*/ 	.word	0x0000c0d0


	//----- nvinfo : EIATTR_MAX_THREADS
	.align		4
.L_9207:
        /*00d0*/ 	.byte	0x04, 0x05
        /*00d2*/ 	.short	(.L_9209 - .L_9208)
.L_9208:
        /*00d4*/ 	.word	0x00000080
        /*00d8*/ 	.word	0x00000001
        /*00dc*/ 	.word	0x00000001


	//----- nvinfo : EIATTR_CRS_STACK_SIZE
	.align		4
.L_9209:
        /*00e0*/ 	.byte	0x04, 0x1e
        /*00e2*/ 	.short	(.L_9211 - .L_9210)
.L_9210:
        /*00e4*/ 	.word	0x00000000
.L_9211:


//--------------------- .nv.info._ZN2at6native27unrolled_elementwise_kernelIZZZNS0_15exp_kernel_cudaERNS_18TensorIteratorBaseEENKUlvE0_clEvENKUlvE_clEvEUldE_St5arrayIPcLm2EELi4E23TrivialOffsetCalculatorILi1EjESB_NS0_6memory12LoadWithCastILi1EEENSC_13StoreWithCastILi1EEEEEviT_T0_T2_T3_T4_T5_ --------------------------
	.section	.nv.info._ZN2at6native27unrolled_elementwise_kernelIZZZNS0_15exp_kernel_cudaERNS_18TensorIteratorBaseEENKUlvE0_clEvENKUlvE_clEvEUldE_St5arrayIPcLm2EELi4E23TrivialOffsetCalculatorILi1EjESB_NS0_6memory12LoadWithCastILi1EEENSC_13StoreWithCastILi1EEEEEviT_T0_T2_T3_T4_T5_,"",@"SHT_CUDA_INFO"
	.sectionflags	@""
	.align	4


	//----- nvinfo : EIATTR_CUDA_API_VERSION
	.align		4
        /*0000*/ 	.byte	0x04, 0x37
        /*0002*/ 	.short	(.L_9213 - .L_9212)
.L_9212:
        /*0004*/ 	.word	0x00000082


	//----- nvinfo : EIATTR_SW2861232_WAR
	.align		4
.L_9213:
        /*0008*/ 	.byte	0x01, 0x35
	.zero		2


	//----- nvinfo : EIATTR_PARAM_CBANK
	.align		4
        /*000c*/ 	.byte	0x04, 0x0a
        /*000e*/ 	.short	(.L_9215 - .L_9214)
	.align		4
.L_9214:
        /*0010*/ 	.word	index@(.nv.constant0._ZN2at6native27unrolled_elementwise_kernelIZZZNS0_15exp_kernel_cudaERNS_18TensorIteratorBaseEENKUlvE0_clEvENKUlvE_clEvEUldE_St5arrayIPcLm2EELi4E23TrivialOffsetCalculatorILi1EjESB_NS0_6memory12LoadWithCastILi1EEENSC_13StoreWithCastILi1EEEEEviT_T0_T2_T3_T4_T5_)
        /*0014*/ 	.short	0x0160
        /*0016*/ 	.short	0x002c


	//----- nvinfo : EIATTR_CBANK_PARAM_SIZE
	.align		4
.L_9215:
        /*0018*/ 	.byte	0x03, 0x19
        /*001a*/ 	.short	0x002c


	//----- nvinfo : EIATTR_KPARAM_INFO
	.align		4
        /*001c*/ 	.byte	0x04, 0x17
        /*001e*/ 	.short	(.L_9217 - .L_9216)
.L_9216:
        /*0020*/ 	.word	0x00000000
        /*0024*/ 	.short	0x0006
        /*0026*/ 	.short	0x0024
        /*0028*/ 	.byte	0x00, 0xf0, 0x21, 0x00


	//----- nvinfo : EIATTR_KPARAM_INFO
	.align		4
.L_9217:
        /*002c*/ 	.byte	0x04, 0x17
        /*002e*/ 	.short	(.L_9219 - .L_9218)
.L_9218:
        /*0030*/ 	.word	0x00000000
        /*0034*/ 	.short	0x0005
        /*0036*/ 	.short	0x001c
        /*0038*/ 	.byte	0x00, 0xf0, 0x21, 0x00


	//----- nvinfo : EIATTR_KPARAM_INFO
	.align		4
.L_9219:
        /*003c*/ 	.byte	0x04, 0x17
        /*003e*/ 	.short	(.L_9221 - .L_9220)
.L_9220:
        /*0040*/ 	.word	0x00000000
        /*0044*/ 	.short	0x0004
        /*0046*/ 	.short	0x0019
        /*0048*/ 	.byte	0x00, 0xf0, 0x05, 0x00


	//----- nvinfo : EIATTR_KPARAM_INFO
	.align		4
.L_9221:
        /*004c*/ 	.byte	0x04, 0x17
        /*004e*/ 	.short	(.L_9223 - .L_9222)
.L_9222:
        /*0050*/ 	.word	0x00000000
        /*0054*/ 	.short	0x0003
        /*0056*/ 	.short	0x0018
        /*0058*/ 	.byte	0x00, 0xf0, 0x05, 0x00


	//----- nvinfo : EIATTR_KPARAM_INFO
	.align		4
.L_9223:
        /*005c*/ 	.byte	0x04, 0x17
        /*005e*/ 	.short	(.L_9225 - .L_9224)
.L_9224:
        /*0060*/ 	.word	0x00000000
        /*0064*/ 	.short	0x0002
        /*0066*/ 	.short	0x0008
        /*0068*/ 	.byte	0x00, 0xf0, 0x41, 0x00


	//----- nvinfo : EIATTR_KPARAM_INFO
	.align		4
.L_9225:
        /*006c*/ 	.byte	0x04, 0x17
        /*006e*/ 	.short	(.L_9227 - .L_9226)
.L_9226:
        /*0070*/ 	.word	0x00000000
        /*0074*/ 	.short	0x0001
        /*0076*/ 	.short	0x0004
        /*0078*/ 	.byte	0x00, 0xf0, 0x05, 0x00


	//----- nvinfo : EIATTR_KPARAM_INFO
	.align		4
.L_9227:
        /*007c*/ 	.byte	0x04, 0x17
        /*007e*/ 	.short	(.L_9229 - .L_9228)
.L_9228:
        /*0080*/ 	.word	0x00000000
        /*0084*/ 	.short	0x0000
        /*0086*/ 	.short	0x0000
        /*0088*/ 	.byte	0x00, 0xf0, 0x11, 0x00


	//----- nvinfo : EIATTR_MAXREG_COUNT
	.align		4
.L_9229:
        /*008c*/ 	.byte	0x03, 0x1b
        /*008e*/ 	.short	0x00ff


	//----- nvinfo : EIATTR_EXTERNS
	.align		4
        /*0090*/ 	.byte	0x04, 0x0f
        /*0092*/ 	.short	(.L_9231 - .L_9230)


	//   ....[0]....
	.align		4
.L_9230:
        /*0094*/ 	.word	index@(__assertfail)


	//----- nvinfo : EIATTR_MERCURY_ISA_VERSION
	.align		4
.L_9231:
        /*0098*/ 	.byte	0x03, 0x5f
        /*009a*/ 	.short	0x0000


	//----- nvinfo : EIATTR_SYSCALL_OFFSETS
	.align		4
        /*009c*/ 	.byte	0x04, 0x46
        /*009e*/ 	.short	(.L_9233 - .L_9232)


	//   ....[0]....
.L_9232:
        /*00a0*/ 	.word	0x00000f90


	//   ....[1]....
        /*00a4*/ 	.word	0x00001f40


	//   ....[2]....
        /*00a8*/ 	.word	0x00002f00


	//   ....[3]....
        /*00ac*/ 	.word	0x00003e90


	//   ....[4]....
        /*00b0*/ 	.word	0x00005a10


	//   ....[5]....
        /*00b4*/ 	.word	0x00006aa0


	//   ....[6]....
        /*00b8*/ 	.word	0x00007af0


	//   ....[7]....
        /*00bc*/ 	.word	0x00008b60


	//----- nvinfo : EIATTR_EXIT_INSTR_OFFSETS
	.align		4
.L_9233:
        /*00c0*/ 	.byte	0x04, 0x1c
        /*00c2*/ 	.short	(.L_9235 - .L_9234)


	//   ....[0]....
.L_9234:
        /*00c4*/ 	.word	0x00007b90


	//   ....[1]....
        /*00c8*/ 	.word	0x00007cb0


	//   ....[2]....
        /*00cc*/ 	.word	0x00007cf0


	//   ....[3]....
        /*00d0*/ 	.word	0x00007d80


	//   ....[4]....
        /*00d4*/ 	.word	0x00007db0


	//   ....[5]....
        /*00d8*/ 	.word	0x00007de0


	//   ....[6]....
        /*00dc*/ 	.word	0x00007e90


	//   ....[7]....
        /*00e0*/ 	.word	0x00007ef0


	//   ....[8]....
        /*00e4*/ 	.word	0x00007fb0


	//   ....[9]....
        /*00e8*/ 	.word	0x00008020


	//   ....[10]....
        /*00ec*/ 	.word	0x00008040


	//   ....[11]....
        /*00f0*/ 	.word	0x00008100


	//   ....[12]....
        /*00f4*/ 	.word	0x00008130


	//   ....[13]....
        /*00f8*/ 	.word	0x000082e0


	//   ....[14]....
        /*00fc*/ 	.word	0x00008460


	//   ....[15]....
        /*0100*/ 	.word	0x000084c0


	//   ....[16]....
        /*0104*/ 	.word	0x00008570


	//   ....[17]....
        /*0108*/ 	.word	0x00008710


	//   ....[18]....
        /*010c*/ 	.word	0x000088b0


	//   ....[19]....
        /*0110*/ 	.word	0x00008a30


	//   ....[20]....
        /*0114*/ 	.word	0x00008b70


	//   ....[21]....
        /*0118*/ 	.word	0x00008ba0


	//   ....[22]....
        /*011c*/ 	.word	0x00008bd0


	//----- nvinfo : EIATTR_MAX_THREADS
	.align		4
.L_9235:
        /*0120*/ 	.byte	0x04, 0x05
        /*0122*/ 	.short	(.L_9237 - .L_9236)
.L_9236:
        /*0124*/ 	.word	0x00000080
        /*0128*/ 	.word	0x00000001
        /*012c*/ 	.word	0x00000001


	//----- nvinfo : EIATTR_CRS_STACK_SIZE
	.align		4
.L_9237:
        /*0130*/ 	.byte	0x04, 0x1e
        /*0132*/ 	.short	(.L_9239 - .L_9238)
.L_9238:
        /*0134*/ 	.word	0x00000000
.L_9239:


//--------------------- .nv.info._ZN2at6native18elementwise_kernelILi128ELi2EZNS0_22gpu_kernel_impl_nocastIZZZNS0_15exp_kernel_cudaERNS_18TensorIteratorBaseEENKUlvE0_clEvENKUlvE_clEvEUldE_EEvS4_RKT_EUliE_EEviT1_ --------------------------
	.section	.nv.info._ZN2at6native18elementwise_kernelILi128ELi2EZNS0_22gpu_kernel_impl_nocastIZZZNS0_15exp_kernel_cudaERNS_18TensorIteratorBaseEENKUlvE0_clEvENKUlvE_clEvEUldE_EEvS4_RKT_EUliE_EEviT1_,"",@"SHT_CUDA_INFO"
	.sectionflags	@""
	.align	4


	//----- nvinfo : EIATTR_CUDA_API_VERSION
	.align		4
        /*0000*/ 	.byte	0x04, 0x37
        /*0002*/ 	.short	(.L_9241 - .L_9240)
.L_9240:
        /*0004*/ 	.word	0x00000082


	//----- nvinfo : EIATTR_SW2861232_WAR
	.align		4
.L_9241:
        /*0008*/ 	.byte	0x01, 0x35
	.zero		2


	//----- nvinfo : EIATTR_PARAM_CBANK
	.align		4
        /*000c*/ 	.byte	0x04, 0x0a
        /*000e*/ 	.short	(.L_9243 - .L_9242)
	.align		4
.L_9242:
        /*0010*/ 	.word	index@(.nv.constant0._ZN2at6native18elementwise_kernelILi128ELi2EZNS0_22gpu_kernel_impl_nocastIZZZNS0_15exp_kernel_cudaERNS_18TensorIteratorBaseEENKUlvE0_clEvENKUlvE_clEvEUldE_EEvS4_RKT_EUliE_EEviT1_)
        /*0014*/ 	.short	0x0160
        /*0016*/ 	.short	0x0220


	//----- nvinfo : EIATTR_CBANK_PARAM_SIZE
	.align		4
.L_9243:
        /*0018*/ 	.byte	0x03, 0x19
        /*001a*/ 	.short	0x0220


	//----- nvinfo : EIATTR_KPARAM_INFO
	.align		4
        /*001c*/ 	.byte	0x04, 0x17
        /*001e*/ 	.short	(.L_9245 - .L_9244)
.L_9244:
        /*0020*/ 	.word	0x00000000
        /*0024*/ 	.short	0x0001
        /*0026*/ 	.short	0x0008
        /*0028*/ 	.byte	0x00, 0xf0, 0x61, 0x08


	//----- nvinfo : EIATTR_KPARAM_INFO
	.align		4
.L_9245:
        /*002c*/ 	.byte	0x04, 0x17
        /*002e*/ 	.short	(.L_9247 - .L_9246)
.L_9246:
        /*0030*/ 	.word	0x00000000
        /*0034*/ 	.short	0x0000
        /*0036*/ 	.short	0x0000
        /*0038*/ 	.byte	0x00, 0xf0, 0x11, 0x00


	//----- nvinfo : EIATTR_MAXREG_COUNT
	.align		4
.L_9247:
        /*003c*/ 	.byte	0x03, 0x1b
        /*003e*/ 	.short	0x0080


	//----- nvinfo : EIATTR_MERCURY_ISA_VERSION
	.align		4
        /*0040*/ 	.byte	0x03, 0x5f
        /*0042*/ 	.short	0x0000


	//----- nvinfo : EIATTR_EXIT_INSTR_OFFSETS
	.align		4
        /*0044*/ 	.byte	0x04, 0x1c
        /*0046*/ 	.short	(.L_9249 - .L_9248)


	//   ....[0]....
.L_9248:
        /*0048*/ 	.word	0x000011c0


	//   ....[1]....
        /*004c*/ 	.word	0x000022d0


	//----- nvinfo : EIATTR_MAX_THREADS
	.align		4
.L_9249:
        /*0050*/ 	.byte	0x04, 0x05
        /*0052*/ 	.short	(.L_9251 - .L_9250)
.L_9250:
        /*0054*/ 	.word	0x00000080
        /*0058*/ 	.word	0x00000001
        /*005c*/ 	.word	0x00000001


	//----- nvinfo : EIATTR_CRS_STACK_SIZE
	.align		4
.L_9251:
        /*0060*/ 	.byte	0x04, 0x1e
        /*0062*/ 	.short	(.L_9253 - .L_9252)
.L_9252:
        /*0064*/ 	.word	0x00000000
.L_9253:


//--------------------- .nv.info._ZN2at6native27unrolled_elementwise_kernelIZZZNS0_15exp_kernel_cudaERNS_18TensorIteratorBaseEENKUlvE0_clEvENKUlvE_clEvEUldE_St5arrayIPcLm2EELi4E23TrivialOffsetCalculatorILi1EjESB_NS0_6memory15LoadWithoutCastENSC_16StoreWithoutCastEEEviT_T0_T2_T3_T4_T5_ --------------------------
	.section	.nv.info._ZN2at6native27unrolled_elementwise_kernelIZZZNS0_15exp_kernel_cudaERNS_18TensorIteratorBaseEENKUlvE0_clEvENKUlvE_clEvEUldE_St5arrayIPcLm2EELi4E23TrivialOffsetCalculatorILi1EjESB_NS0_6memory15LoadWithoutCastENSC_16StoreWithoutCastEEEviT_T0_T2_T3_T4_T5_,"",@"SHT_CUDA_INFO"
	.sectionflags	@""
	.align	4


	//----- nvinfo : EIATTR_CUDA_API_VERSION
	.align		4
        /*0000*/ 	.byte	0x04, 0x37
        /*0002*/ 	.short	(.L_9255 - .L_9254)
.L_9254:
        /*0004*/ 	.word	0x00000082


	//----- nvinfo : EIATTR_SW2861232_WAR
	.align		4
.L_9255:
        /*0008*/ 	.byte	0x01, 0x35
	.zero		2


	//----- nvinfo : EIATTR_PARAM_CBANK
	.align		4
        /*000c*/ 	.byte	0x04, 0x0a
        /*000e*/ 	.short	(.L_9257 - .L_9256)
	.align		4
.L_9256:
        /*0010*/ 	.word	index@(.nv.constant0._ZN2at6native27unrolled_elementwise_kernelIZZZNS0_15exp_kernel_cudaERNS_18TensorIteratorBaseEENKUlvE0_clEvENKUlvE_clEvEUldE_St5arrayIPcLm2EELi4E23TrivialOffsetCalculatorILi1EjESB_NS0_6memory15LoadWithoutCastENSC_16StoreWithoutCastEEEviT_T0_T2_T3_T4_T5_)
        /*0014*/ 	.short	0x0160
        /*0016*/ 	.short	0x001c


	//----- nvinfo : EIATTR_CBANK_PARAM_SIZE
	.align		4
.L_9257:
        /*0018*/ 	.byte	0x03, 0x19
        /*001a*/ 	.short	0x001c


	//----- nvinfo : EIATTR_KPARAM_INFO
	.align		4
        /*001c*/ 	.byte	0x04, 0x17
        /*001e*/ 	.short	(.L_9259 - .L_9258)
.L_9258:
        /*0020*/ 	.word	0x00000000
        /*0024*/ 	.short	0x0006
        /*0026*/ 	.short	0x001b
        /*0028*/ 	.byte	0x00, 0xf0, 0x05, 0x00


	//----- nvinfo : EIATTR_KPARAM_INFO
	.align		4
.L_9259:
        /*002c*/ 	.byte	0x04, 0x17
        /*002e*/ 	.short	(.L_9261 - .L_9260)
.L_9260:
        /*0030*/ 	.word	0x00000000
        /*0034*/ 	.short	0x0005
        /*0036*/ 	.short	0x001a
        /*0038*/ 	.byte	0x00, 0xf0, 0x05, 0x00


	//----- nvinfo : EIATTR_KPARAM_INFO
	.align		4
.L_9261:
        /*003c*/ 	.byte	0x04, 0x17
        /*003e*/ 	.short	(.L_9263 - .L_9262)
.L_9262:
        /*0040*/ 	.word	0x00000000
        /*0044*/ 	.short	0x0004
        /*0046*/ 	.short	0x0019
        /*0048*/ 	.byte	0x00, 0xf0, 0x05, 0x00


	//----- nvinfo : EIATTR_KPARAM_INFO
	.align		4
.L_9263:
        /*004c*/ 	.byte	0x04, 0x17
        /*004e*/ 	.short	(.L_9265 - .L_9264)
.L_9264:
        /*0050*/ 	.word	0x00000000
        /*0054*/ 	.short	0x0003
        /*0056*/ 	.short	0x0018
        /*0058*/ 	.byte	0x00, 0xf0, 0x05, 0x00


	//----- nvinfo : EIATTR_KPARAM_INFO
	.align		4
.L_9265:
        /*005c*/ 	.byte	0x04, 0x17
        /*005e*/ 	.short	(.L_9267 - .L_9266)
.L_9266:
        /*0060*/ 	.word	0x00000000
        /*0064*/ 	.short	0x0002
        /*0066*/ 	.short	0x0008
        /*0068*/ 	.byte	0x00, 0xf0, 0x41, 0x00


	//----- nvinfo : EIATTR_KPARAM_INFO
	.align		4
.L_9267:
        /*006c*/ 	.byte	0x04, 0x17
        /*006e*/ 	.short	(.L_9269 - .L_9268)
.L_9268:
        /*0070*/ 	.word	0x00000000
        /*0074*/ 	.short	0x0001
        /*0076*/ 	.short	0x0004
        /*0078*/ 	.byte	0x00, 0xf0, 0x05, 0x00


	//----- nvinfo : EIATTR_KPARAM_INFO
	.align		4
.L_9269:
        /*007c*/ 	.byte	0x04, 0x17
        /*007e*/ 	.short	(.L_9271 - .L_9270)
.L_9270:
        /*0080*/ 	.word	0x00000000
        /*0084*/ 	.short	0x0000
        /*0086*/ 	.short	0x0000
        /*0088*/ 	.byte	0x00, 0xf0, 0x11, 0x00


	//----- nvinfo : EIATTR_MAXREG_COUNT
	.align		4
.L_9271:
        /*008c*/ 	.byte	0x03, 0x1b
        /*008e*/ 	.short	0x00ff


	//----- nvinfo : EIATTR_MERCURY_ISA_VERSION
	.align		4
        /*0090*/ 	.byte	0x03, 0x5f
        /*0092*/ 	.short	0x0000


	//----- nvinfo : EIATTR_EXIT_INSTR_OFFSETS
	.align		4
        /*0094*/ 	.byte	0x04, 0x1c
        /*0096*/ 	.short	(.L_9273 - .L_9272)


	//   ....[0]....
.L_9272:
        /*0098*/ 	.word	0x00000db0


	//   ....[1]....
        /*009c*/ 	.word	0x00000e00


	//----- nvinfo : EIATTR_MAX_THREADS
	.align		4
.L_9273:
        /*00a0*/ 	.byte	0x04, 0x05
        /*00a2*/ 	.short	(.L_9275 - .L_9274)
.L_9274:
        /*00a4*/ 	.word	0x00000080
        /*00a8*/ 	.word	0x00000001
        /*00ac*/ 	.word	0x00000001


	//----- nvinfo : EIATTR_CRS_STACK_SIZE
	.align		4
.L_9275:
        /*00b0*/ 	.byte	0x04, 0x1e
        /*00b2*/ 	.short	(.L_9277 - .L_9276)
.L_9276:
        /*00b4*/ 	.word	0x00000000
.L_9277:


//--------------------- .nv.info._ZN2at6native29vectorized_elementwise_kernelILi2EZZZNS0_15exp_kernel_cudaERNS_18TensorIteratorBaseEENKUlvE0_clEvENKUlvE_clEvEUldE_St5arrayIPcLm2EEEEviT0_T1_ --------------------------
	.section	.nv.info._ZN2at6native29vectorized_elementwise_kernelILi2EZZZNS0_15exp_kernel_cudaERNS_18TensorIteratorBaseEENKUlvE0_clEvENKUlvE_clEvEUldE_St5arrayIPcLm2EEEEviT0_T1_,"",@"SHT_CUDA_INFO"
	.sectionflags	@""
	.align	4


	//----- nvinfo : EIATTR_CUDA_API_VERSION
	.align		4
        /*0000*/ 	.byte	0x04, 0x37
        /*0002*/ 	.short	(.L_9279 - .L_9278)
.L_9278:
        /*0004*/ 	.word	0x00000082


	//----- nvinfo : EIATTR_SW2861232_WAR
	.align		4
.L_9279:
        /*0008*/ 	.byte	0x01, 0x35
	.zero		2


	//----- nvinfo : EIATTR_PARAM_CBANK
	.align		4
        /*000c*/ 	.byte	0x04, 0x0a
        /*000e*/ 	.short	(.L_9281 - .L_9280)
	.align		4
.L_9280:
        /*0010*/ 	.word	index@(.nv.constant0._ZN2at6native29vectorized_elementwise_kernelILi2EZZZNS0_15exp_kernel_cudaERNS_18TensorIteratorBaseEENKUlvE0_clEvENKUlvE_clEvEUldE_St5arrayIPcLm2EEEEviT0_T1_)
        /*0014*/ 	.short	0x0160
        /*0016*/ 	.short	0x0018


	//----- nvinfo : EIATTR_CBANK_PARAM_SIZE
	.align		4
.L_9281:
        /*0018*/ 	.byte	0x03, 0x19
        /*001a*/ 	.short	0x0018


	//----- nvinfo : EIATTR_KPARAM_INFO
	.align		4
        /*001c*/ 	.byte	0x04, 0x17
        /*001e*/ 	.short	(.L_9283 - .L_9282)
.L_9282:
        /*0020*/ 	.word	0x00000000
        /*0024*/ 	.short	0x0002
        /*0026*/ 	.short	0x0008
        /*0028*/ 	.byte	0x00, 0xf0, 0x41, 0x00


	//----- nvinfo : EIATTR_KPARAM_INFO
	.align		4
.L_9283:
        /*002c*/ 	.byte	0x04, 0x17
        /*002e*/ 	.short	(.L_9285 - .L_9284)
.L_9284:
        /*0030*/ 	.word	0x00000000
        /*0034*/ 	.short	0x0001
        /*0036*/ 	.short	0x0004
        /*0038*/ 	.byte	0x00, 0xf0, 0x05, 0x00


	//----- nvinfo : EIATTR_KPARAM_INFO
	.align		4
.L_9285:
        /*003c*/ 	.byte	0x04, 0x17
        /*003e*/ 	.short	(.L_9287 - .L_9286)
.L_9286:
        /*0040*/ 	.word	0x00000000
        /*0044*/ 	.short	0x0000
        /*0046*/ 	.short	0x0000
        /*0048*/ 	.byte	0x00, 0xf0, 0x11, 0x00


	//----- nvinfo : EIATTR_MAXREG_COUNT
	.align		4
.L_9287:
        /*004c*/ 	.byte	0x03, 0x1b
        /*004e*/ 	.short	0x00ff


	//----- nvinfo : EIATTR_MERCURY_ISA_VERSION
	.align		4
        /*0050*/ 	.byte	0x03, 0x5f
        /*0052*/ 	.short	0x0000


	//----- nvinfo : EIATTR_EXIT_INSTR_OFFSETS
	.align		4
        /*0054*/ 	.byte	0x04, 0x1c
        /*0056*/ 	.short	(.L_9289 - .L_9288)


	//   ....[0]....
.L_9288:
        /*0058*/ 	.word	0x000012e0


	//   ....[1]....
        /*005c*/ 	.word	0x00002dd0


	//   ....[2]....
        /*0060*/ 	.word	0x00002e20


	//----- nvinfo : EIATTR_MAX_THREADS
	.align		4
.L_9289:
        /*0064*/ 	.byte	0x04, 0x05
        /*0066*/ 	.short	(.L_9291 - .L_9290)
.L_9290:
        /*0068*/ 	.word	0x00000080
        /*006c*/ 	.word	0x00000001
        /*0070*/ 	.word	0x00000001


	//----- nvinfo : EIATTR_CRS_STACK_SIZE
	.align		4
.L_9291:
        /*0074*/ 	.byte	0x04, 0x1e
        /*0076*/ 	.short	(.L_9293 - .L_9292)
.L_9292:
        /*0078*/ 	.word	0x00000000
.L_9293:


//--------------------- .nv.info._ZN2at6native29vectorized_elementwise_kernelILi4EZZZNS0_15exp_kernel_cudaERNS_18TensorIteratorBaseEENKUlvE0_clEvENKUlvE_clEvEUldE_St5arrayIPcLm2EEEEviT0_T1_ --------------------------
	.section	.nv.info._ZN2at6native29vectorized_elementwise_kernelILi4EZZZNS0_15exp_kernel_cudaERNS_18TensorIteratorBaseEENKUlvE0_clEvENKUlvE_clEvEUldE_St5arrayIPcLm2EEEEviT0_T1_,"",@"SHT_CUDA_INFO"
	.sectionflags	@""
	.align	4


	//----- nvinfo : EIATTR_CUDA_API_VERSION
	.align		4
        /*0000*/ 	.byte	0x04, 0x37
        /*0002*/ 	.short	(.L_9295 - .L_9294)
.L_9294:
        /*0004*/ 	.word	0x00000082


	//----- nvinfo : EIATTR_SW2861232_WAR
	.align		4
.L_9295:
        /*0008*/ 	.byte	0x01, 0x35
	.zero		2


	//----- nvinfo : EIATTR_PARAM_CBANK
	.align		4
        /*000c*/ 	.byte	0x04, 0x0a
        /*000e*/ 	.short	(.L_9297 - .L_9296)
	.align		4
.L_9296:
        /*0010*/ 	.word	index@(.nv.constant0._ZN2at6native29vectorized_elementwise_kernelILi4EZZZNS0_15exp_kernel_cudaERNS_18TensorIteratorBaseEENKUlvE0_clEvENKUlvE_clEvEUldE_St5arrayIPcLm2EEEEviT0_T1_)
        /*0014*/ 	.short	0x0160
        /*0016*/ 	.short	0x0018


	//----- nvinfo : EIATTR_CBANK_PARAM_SIZE
	.align		4
.L_9297:
        /*0018*/ 	.byte	0x03, 0x19
        /*001a*/ 	.short	0x0018


	//----- nvinfo : EIATTR_KPARAM_INFO
	.align		4
        /*001c*/ 	.byte	0x04, 0x17
        /*001e*/ 	.short	(.L_9299 - .L_9298)
.L_9298:
        /*0020*/ 	.word	0x00000000
        /*0024*/ 	.short	0x0002
        /*0026*/ 	.short	0x0008
        /*0028*/ 	.byte	0x00, 0xf0, 0x41, 0x00


	//----- nvinfo : EIATTR_KPARAM_INFO
	.align		4
.L_9299:
        /*002c*/ 	.byte	0x04, 0x17
        /*002e*/ 	.short	(.L_9301 - .L_9300)
.L_9300:
        /*0030*/ 	.word	0x00000000
        /*0034*/ 	.short	0x0001
        /*0036*/ 	.short	0x0004
        /*0038*/ 	.byte	0x00, 0xf0, 0x05, 0x00


	//----- nvinfo : EIATTR_KPARAM_INFO
	.align		4
.L_9301:
        /*003c*/ 	.byte	0x04, 0x17
        /*003e*/ 	.short	(.L_9303 - .L_9302)
.L_9302:
        /*0040*/ 	.word	0x00000000
        /*0044*/ 	.short	0x0000
        /*0046*/ 	.short	0x0000
        /*0048*/ 	.byte	0x00, 0xf0, 0x11, 0x00


	//----- nvinfo : EIATTR_MAXREG_COUNT
	.align		4
.L_9303:
        /*004c*/ 	.byte	0x03, 0x1b
        /*004e*/ 	.short	0x00ff


	//----- nvinfo : EIATTR_MERCURY_ISA_VERSION
	.align		4
        /*0050*/ 	.byte	0x03, 0x5f
        /*0052*/ 	.short	0x0000


	//----- nvinfo : EIATTR_EXIT_INSTR_OFFSETS
	.align		4
        /*0054*/ 	.byte	0x04, 0x1c
        /*0056*/ 	.short	(.L_9305 - .L_9304)


	//   ....[0]....
.L_9304:
        /*0058*/ 	.word	0x000012e0


	//   ....[1]....
        /*005c*/ 	.word	0x00002dd0


	//   ....[2]....
        /*0060*/ 	.word	0x00002e20


	//----- nvinfo : EIATTR_MAX_THREADS
	.align		4
.L_9305:
        /*0064*/ 	.byte	0x04, 0x05
        /*0066*/ 	.short	(.L_9307 - .L_9306)
.L_9306:
        /*0068*/ 	.word	0x00000080
        /*006c*/ 	.word	0x00000001
        /*0070*/ 	.word	0x00000001


	//----- nvinfo : EIATTR_CRS_STACK_SIZE
	.align		4
.L_9307:
        /*0074*/ 	.byte	0x04, 0x1e
        /*0076*/ 	.short	(.L_9309 - .L_9308)
.L_9308:
        /*0078*/ 	.word	0x00000000
.L_9309:


//--------------------- .nv.info._ZN2at6native29vectorized_elementwise_kernelILi8EZZZNS0_15exp_kernel_cudaERNS_18TensorIteratorBaseEENKUlvE0_clEvENKUlvE_clEvEUldE_St5arrayIPcLm2EEEEviT0_T1_ --------------------------
	.section	.nv.info._ZN2at6native29vectorized_elementwise_kernelILi8EZZZNS0_15exp_kernel_cudaERNS_18TensorIteratorBaseEENKUlvE0_clEvENKUlvE_clEvEUldE_St5arrayIPcLm2EEEEviT0_T1_,"",@"SHT_CUDA_INFO"
	.sectionflags	@""
	.align	4


	//----- nvinfo : EIATTR_CUDA_API_VERSION
	.align		4
        /*0000*/ 	.byte	0x04, 0x37
        /*0002*/ 	.short	(.L_9311 - .L_9310)
.L_9310:
        /*0004*/ 	.word	0x00000082


	//----- nvinfo : EIATTR_SW2861232_WAR
	.align		4
.L_9311:
        /*0008*/ 	.byte	0x01, 0x35
	.zero		2


	//----- nvinfo : EIATTR_PARAM_CBANK
	.align		4
        /*000c*/ 	.byte	0x04, 0x0a
        /*000e*/ 	.short	(.L_9313 - .L_9312)
	.align		4
.L_9312:
        /*0010*/ 	.word	index@(.nv.constant0._ZN2at6native29vectorized_elementwise_kernelILi8EZZZNS0_15exp_kernel_cudaERNS_18TensorIteratorBaseEENKUlvE0_clEvENKUlvE_clEvEUldE_St5arrayIPcLm2EEEEviT0_T1_)
        /*0014*/ 	.short	0x0160
        /*0016*/ 	.short	0x0018


	//----- nvinfo : EIATTR_CBANK_PARAM_SIZE
	.align		4
.L_9313:
        /*0018*/ 	.byte	0x03, 0x19
        /*001a*/ 	.short	0x0018


	//----- nvinfo : EIATTR_KPARAM_INFO
	.align		4
        /*001c*/ 	.byte	0x04, 0x17
        /*001e*/ 	.short	(.L_9315 - .L_9314)
.L_9314:
        /*0020*/ 	.word	0x00000000
        /*0024*/ 	.short	0x0002
        /*0026*/ 	.short	0x0008
        /*0028*/ 	.byte	0x00, 0xf0, 0x41, 0x00


	//----- nvinfo : EIATTR_KPARAM_INFO
	.align		4
.L_9315:
        /*002c*/ 	.byte	0x04, 0x17
        /*002e*/ 	.short	(.L_9317 - .L_9316)
.L_9316:
        /*0030*/ 	.word	0x00000000
        /*0034*/ 	.short	0x0001
        /*0036*/ 	.short	0x0004
        /*0038*/ 	.byte	0x00, 0xf0, 0x05, 0x00


	//----- nvinfo : EIATTR_KPARAM_INFO
	.align		4
.L_9317:
        /*003c*/ 	.byte	0x04, 0x17
        /*003e*/ 	.short	(.L_9319 - .L_9318)
.L_9318:
        /*0040*/ 	.word	0x00000000
        /*0044*/ 	.short	0x0000
        /*0046*/ 	.short	0x0000
        /*0048*/ 	.byte	0x00, 0xf0, 0x11, 0x00


	//----- nvinfo : EIATTR_MAXREG_COUNT
	.align		4
.L_9319:
        /*004c*/ 	.byte	0x03, 0x1b
        /*004e*/ 	.short	0x00ff


	//----- nvinfo : EIATTR_MERCURY_ISA_VERSION
	.align		4
        /*0050*/ 	.byte	0x03, 0x5f
        /*0052*/ 	.short	0x0000


	//----- nvinfo : EIATTR_EXIT_INSTR_OFFSETS
	.align		4
        /*0054*/ 	.byte	0x04, 0x1c
        /*0056*/ 	.short	(.L_9321 - .L_9320)


	//   ....[0]....
.L_9320:
        /*0058*/ 	.word	0x00000010


	//----- nvinfo : EIATTR_MAX_THREADS
	.align		4
.L_9321:
        /*005c*/ 	.byte	0x04, 0x05
        /*005e*/ 	.short	(.L_9323 - .L_9322)
.L_9322:
        /*0060*/ 	.word	0x00000080
        /*0064*/ 	.word	0x00000001
        /*0068*/ 	.word	0x00000001
.L_9323:


//--------------------- .nv.info._ZN2at6native18elementwise_kernelILi128ELi4EZNS0_15gpu_kernel_implIZZZNS0_23bitwise_not_kernel_cudaERNS_18TensorIteratorBaseEENKUlvE_clEvENKUlvE3_clEvEUlsE_EEvS4_RKT_EUliE_EEviT1_ --------------------------
	.section	.nv.info._ZN2at6native18elementwise_kernelILi128ELi4EZNS0_15gpu_kernel_implIZZZNS0_23bitwise_not_kernel_cudaERNS_18TensorIteratorBaseEENKUlvE_clEvENKUlvE3_clEvEUlsE_EEvS4_RKT_EUliE_EEviT1_,"",@"SHT_CUDA_INFO"
	.sectionflags	@""
	.align	4


	//----- nvinfo : EIATTR_CUDA_API_VERSION
	.align		4
        /*0000*/ 	.byte	0x04, 0x37
        /*0002*/ 	.short	(.L_9325 - .L_9324)
.L_9324:
        /*0004*/ 	.word	0x00000082


	//----- nvinfo : EIATTR_SW2861232_WAR
	.align		4
.L_9325:
        /*0008*/ 	.byte	0x01, 0x35
	.zero		2


	//----- nvinfo : EIATTR_PARAM_CBANK
	.align		4
        /*000c*/ 	.byte	0x04, 0x0a
        /*000e*/ 	.short	(.L_9327 - .L_9326)
	.align		4
.L_9326:
        /*0010*/ 	.word	index@(.nv.constant0._ZN2at6native18elementwise_kernelILi128ELi4EZNS0_15gpu_kernel_implIZZZNS0_23bitwise_not_kernel_cudaERNS_18TensorIteratorBaseEENKUlvE_clEvENKUlvE3_clEvEUlsE_EEvS4_RKT_EUliE_EEviT1_)
        /*0014*/ 	.short	0x0160
        /*0016*/ 	.short	0x0220


	//----- nvinfo : EIATTR_CBANK_PARAM_SIZE
	.align		4
.L_9327:
        /*0018*/ 	.byte	0x03, 0x19
        /*001a*/ 	.short	0x0220


	//----- nvinfo : EIATTR_KPARAM_INFO
	.align		4
        /*001c*/ 	.byte	0x04, 0x17
        /*001e*/ 	.short	(.L_9329 - .L_9328)
.L_9328:
        /*0020*/ 	.word	0x00000000
        /*0024*/ 	.short	0x0001
        /*0026*/ 	.short	0x0008
        /*0028*/ 	.byte	0x00, 0xf0, 0x61, 0x08


	//----- nvinfo : EIATTR_KPARAM_INFO
	.align		4
.L_9329:
        /*002c*/ 	.byte	0x04, 0x17
        /*002e*/ 	.short	(.L_9331 - .L_9330)
.L_9330:
        /*0030*/ 	.word	0x00000000
        /*0034*/ 	.short	0x0000
        /*0036*/ 	.short	0x0000
        /*0038*/ 	.byte	0x00, 0xf0, 0x11, 0x00


	//----- nvinfo : EIATTR_MAXREG_COUNT
	.align		4
.L_9331:
        /*003c*/ 	.byte	0x03, 0x1b
        /*003e*/ 	.short	0x0080


	//----- nvinfo : EIATTR_EXTERNS
	.align		4
        /*0040*/ 	.byte	0x04, 0x0f
        /*0042*/ 	.short	(.L_9333 - .L_9332)


	//   ....[0]....
	.align		4
.L_9332:
        /*0044*/ 	.word	index@(__assertfail)


	//----- nvinfo : EIATTR_MERCURY_ISA_VERSION
	.align		4
.L_9333:
        /*0048*/ 	.byte	0x03, 0x5f
        /*004a*/ 	.short	0x0000


	//----- nvinfo : EIATTR_SYSCALL_OFFSETS
	.align		4
        /*004c*/ 	.byte	0x04, 0x46
        /*004e*/ 	.short	(.L_9335 - .L_9334)


	//   ....[0]....
.L_9334:
        /*0050*/ 	.word	0x00001d10


	//   ....[1]....
        /*0054*/ 	.word	0x00002bc0


	//   ....[2]....
        /*0058*/ 	.word	0x00004930


	//   ....[3]....
        /*005c*/ 	.word	0x000057e0


	//   ....[4]....
        /*0060*/ 	.word	0x00007520


	//   ....[5]....
        /*0064*/ 	.word	0x000083d0


	//   ....[6]....
        /*0068*/ 	.word	0x0000a120


	//   ....[7]....
        /*006c*/ 	.word	0x0000afd0


	//----- nvinfo : EIATTR_EXIT_INSTR_OFFSETS
	.align		4
.L_9335:
        /*0070*/ 	.byte	0x04, 0x1c
        /*0072*/ 	.short	(.L_9337 - .L_9336)


	//   ....[0]....
.L_9336:
        /*0074*/ 	.word	0x00008480


	//   ....[1]....
        /*0078*/ 	.word	0x0000a260


	//   ....[2]....
        /*007c*/ 	.word	0x0000a280


	//   ....[3]....
        /*0080*/ 	.word	0x0000a320


	//   ....[4]....
        /*0084*/ 	.word	0x0000a350


	//   ....[5]....
        /*0088*/ 	.word	0x0000a370


	//   ....[6]....
        /*008c*/ 	.word	0x0000a400


	//   ....[7]....
        /*0090*/ 	.word	0x0000a440


	//   ....[8]....
        /*0094*/ 	.word	0x0000a4e0


	//   ....[9]....
        /*0098*/ 	.word	0x0000a530


	//   ....[10]....
        /*009c*/ 	.word	0x0000a560


	//   ....[11]....
        /*00a0*/ 	.word	0x0000a630


	//   ....[12]....
        /*00a4*/ 	.word	0x0000a670


	//   ....[13]....
        /*00a8*/ 	.word	0x0000a800


	//   ....[14]....
        /*00ac*/ 	.word	0x0000a960


	//   ....[15]....
        /*00b0*/ 	.word	0x0000a9a0


	//   ....[16]....
        /*00b4*/ 	.word	0x0000aa40


	//   ....[17]....
        /*00b8*/ 	.word	0x0000abc0


	//   ....[18]....
        /*00bc*/ 	.word	0x0000ad40


	//   ....[19]....
        /*00c0*/ 	.word	0x0000aea0


	//   ....[20]....
        /*00c4*/ 	.word	0x0000afe0


	//   ....[21]....
        /*00c8*/ 	.word	0x0000b020


	//   ....[22]....
        /*00cc*/ 	.word	0x0000b050


	//----- nvinfo : EIATTR_MAX_THREADS
	.align		4
.L_9337:
        /*00d0*/ 	.byte	0x04, 0x05
        /*00d2*/ 	.short	(.L_9339 - .L_9338)
.L_9338:
        /*00d4*/ 	.word	0x00000080
        /*00d8*/ 	.word	0x00000001
        /*00dc*/ 	.word	0x00000001


	//----- nvinfo : EIATTR_CRS_STACK_SIZE
	.align		4
.L_9339:
        /*00e0*/ 	.byte	0x04, 0x1e
        /*00e2*/ 	.short	(.L_9341 - .L_9340)
.L_9340:
        /*00e4*/ 	.word	0x00000000
.L_9341:


//--------------------- .nv.info._ZN2at6native27unrolled_elementwise_kernelIZZZNS0_23bitwise_not_kernel_cudaERNS_18TensorIteratorBaseEENKUlvE_clEvENKUlvE3_clEvEUlsE_St5arrayIPcLm2EELi4E23TrivialOffsetCalculatorILi1EjESB_NS0_6memory12LoadWithCastILi1EEENSC_13StoreWithCastILi1EEEEEviT_T0_T2_T3_T4_T5_ --------------------------
	.section	.nv.info._ZN2at6native27unrolled_elementwise_kernelIZZZNS0_23bitwise_not_kernel_cudaERNS_18TensorIteratorBaseEENKUlvE_clEvENKUlvE3_clEvEUlsE_St5arrayIPcLm2EELi4E23TrivialOffsetCalculatorILi1EjESB_NS0_6memory12LoadWithCastILi1EEENSC_13StoreWithCastILi1EEEEEviT_T0_T2_T3_T4_T5_,"",@"SHT_CUDA_INFO"
	.sectionflags	@""
	.align	4


	//----- nvinfo : EIATTR_CUDA_API_VERSION
	.align		4
        /*0000*/ 	.byte	0x04, 0x37
        /*0002*/ 	.short	(.L_9343 - .L_9342)
.L_9342:
        /*0004*/ 	.word	0x00000082


	//----- nvinfo : EIATTR_SW2861232_WAR
	.align		4
.L_9343:
        /*0008*/ 	.byte	0x01, 0x35
	.zero		2


	//----- nvinfo : EIATTR_PARAM_CBANK
	.align		4
        /*000c*/ 	.byte	0x04, 0x0a
        /*000e*/ 	.short	(.L_9345 - .L_9344)
	.align		4
.L_9344:
        /*0010*/ 	.word	index@(.nv.constant0._ZN2at6native27unrolled_elementwise_kernelIZZZNS0_23bitwise_not_kernel_cudaERNS_18TensorIteratorBaseEENKUlvE_clEvENKUlvE3_clEvEUlsE_St5arrayIPcLm2EELi4E23TrivialOffsetCalculatorILi1EjESB_NS0_6memory12LoadWithCastILi1EEENSC_13StoreWithCastILi1EEEEEviT_T0_T2_T3_T4_T5_)
        /*0014*/ 	.short	0x0160
        /*0016*/ 	.short	0x002c


	//----- nvinfo : EIATTR_CBANK_PARAM_SIZE
	.align		4
.L_9345:
        /*0018*/ 	.byte	0x03, 0x19
        /*001a*/ 	.short	0x002c


	//----- nvinfo : EIATTR_KPARAM_INFO
	.align		4
        /*001c*/ 	.byte	0x04, 0x17
        /*001e*/ 	.short	(.L_9347 - .L_9346)
.L_9346:
        /*0020*/ 	.word	0x00000000
        /*0024*/ 	.short	0x0006
        /*0026*/ 	.short	0x0024
        /*0028*/ 	.byte	0x00, 0xf0, 0x21, 0x00


	//----- nvinfo : EIATTR_KPARAM_INFO
	.align		4
.L_9347:
        /*002c*/ 	.byte	0x04, 0x17
        /*002e*/ 	.short	(.L_9349 - .L_9348)
.L_9348:
        /*0030*/ 	.word	0x00000000
        /*0034*/ 	.short	0x0005
        /*0036*/ 	.short	0x001c
        /*0038*/ 	.byte	0x00, 0xf0, 0x21, 0x00


	//----- nvinfo : EIATTR_KPARAM_INFO
	.align		4
.L_9349:
        /*003c*/ 	.byte	0x04, 0x17
        /*003e*/ 	.short	(.L_9351 - .L_9350)
.L_9350:
        /*0040*/ 	.word	0x00000000
        /*0044*/ 	.short	0x0004
        /*0046*/ 	.short	0x0019
        /*0048*/ 	.byte	0x00, 0xf0, 0x05, 0x00


	//----- nvinfo : EIATTR_KPARAM_INFO
	.align		4
.L_9351:
        /*004c*/ 	.byte	0x04, 0x17
        /*004e*/ 	.short	(.L_9353 - .L_9352)
.L_9352:
        /*0050*/ 	.word	0x00000000
        /*0054*/ 	.short	0x0003
        /*0056*/ 	.short	0x0018
        /*0058*/ 	.byte	0x00, 0xf0, 0x05, 0x00


	//----- nvinfo : EIATTR_KPARAM_INFO
	.align		4
.L_9353:
        /*005c*/ 	.byte	0x04, 0x17
        /*005e*/ 	.short	(.L_9355 - .L_9354)
.L_9354:
        /*0060*/ 	.word	0x00000000
        /*0064*/ 	.short	0x0002
        /*0066*/ 	.short	0x0008
        /*0068*/ 	.byte	0x00, 0xf0, 0x41, 0x00


	//----- nvinfo : EIATTR_KPARAM_INFO
	.align		4
.L_9355:
        /*006c*/ 	.byte	0x04, 0x17
        /*006e*/ 	.short	(.L_9357 - .L_9356)
.L_9356:
        /*0070*/ 	.word	0x00000000
        /*0074*/ 	.short	0x0001
        /*0076*/ 	.short	0x0004
        /*0078*/ 	.byte	0x00, 0xf0, 0x05, 0x00


	//----- nvinfo : EIATTR_KPARAM_INFO
	.align		4
.L_9357:
        /*007c*/ 	.byte	0x04, 0x17
        /*007e*/ 	.short	(.L_9359 - .L_9358)
.L_9358:
        /*0080*/ 	.word	0x00000000
        /*0084*/ 	.short	0x0000
        /*0086*/ 	.short	0x0000
        /*0088*/ 	.byte	0x00, 0xf0, 0x11, 0x00


	//----- nvinfo : EIATTR_MAXREG_COUNT
	.align		4
.L_9359:
        /*008c*/ 	.byte	0x03, 0x1b
        /*008e*/ 	.short	0x00ff


	//----- nvinfo : EIATTR_EXTERNS
	.align		4
        /*0090*/ 	.byte	0x04, 0x0f
        /*0092*/ 	.short	(.L_9361 - .L_9360)


	//   ....[0]....
	.align		4
.L_9360:
        /*0094*/ 	.word	index@(__assertfail)


	//----- nvinfo : EIATTR_MERCURY_ISA_VERSION
	.align		4
.L_9361:
        /*0098*/ 	.byte	0x03, 0x5f
        /*009a*/ 	.short	0x0000


	//----- nvinfo : EIATTR_SYSCALL_OFFSETS
	.align		4
        /*009c*/ 	.byte	0x04, 0x46
        /*009e*/ 	.short	(.L_9363 - .L_9362)


	//   ....[0]....
.L_9362:
        /*00a0*/ 	.word	0x00000f20


	//   ....[1]....
        /*00a4*/ 	.word	0x00001e40


	//   ....[2]....
        /*00a8*/ 	.word	0x00002d70


	//   ....[3]....
        /*00ac*/ 	.word	0x00003c70


	//   ....[4]....
        /*00b0*/ 	.word	0x00004bf0


	//   ....[5]....
        /*00b4*/ 	.word	0x00005b30


	//   ....[6]....
        /*00b8*/ 	.word	0x00006a60


	//   ....[7]....
        /*00bc*/ 	.word	0x00007990


	//----- nvinfo : EIATTR_EXIT_INSTR_OFFSETS
	.align		4
.L_9363:
        /*00c0*/ 	.byte	0x04, 0x1c
        /*00c2*/ 	.short	(.L_9365 - .L_9364)


	//   ....[0]....
.L_9364:
        /*00c4*/ 	.word	0x00006b10


	//   ....[1]....
        /*00c8*/ 	.word	0x00006c20


	//   ....[2]....
        /*00cc*/ 	.word	0x00006c40


	//   ....[3]....
        /*00d0*/ 	.word	0x00006ce0


	//   ....[4]....
        /*00d4*/ 	.word	0x00006d10


	//   ....[5]....
        /*00d8*/ 	.word	0x00006d30


	//   ....[6]....
        /*00dc*/ 	.word	0x00006dc0


	//   ....[7]....
        /*00e0*/ 	.word	0x00006e00


	//   ....[8]....
        /*00e4*/ 	.word	0x00006ea0


	//   ....[9]....
        /*00e8*/ 	.word	0x00006ef0


	//   ....[10]....
        /*00ec*/ 	.word	0x00006f20


	//   ....[11]....
        /*00f0*/ 	.word	0x00006ff0


	//   ....[12]....
        /*00f4*/ 	.word	0x00007030


	//   ....[13]....
        /*00f8*/ 	.word	0x000071c0


	//   ....[14]....
        /*00fc*/ 	.word	0x00007320


	//   ....[15]....
        /*0100*/ 	.word	0x00007360


	//   ....[16]....
        /*0104*/ 	.word	0x00007400


	//   ....[17]....
        /*0108*/ 	.word	0x00007580


	//   ....[18]....
        /*010c*/ 	.word	0x00007700


	//   ....[19]....
        /*0110*/ 	.word	0x00007860


	//   ....[20]....
        /*0114*/ 	.word	0x000079a0


	//   ....[21]....
        /*0118*/ 	.word	0x000079e0


	//   ....[22]....
        /*011c*/ 	.word	0x00007a10


	//----- nvinfo : EIATTR_MAX_THREADS
	.align		4
.L_9365:
        /*0120*/ 	.byte	0x04, 0x05
        /*0122*/ 	.short	(.L_9367 - .L_9366)
.L_9366:
        /*0124*/ 	.word	0x00000080
        /*0128*/ 	.word	0x00000001
        /*012c*/ 	.word	0x00000001


	//----- nvinfo : EIATTR_CRS_STACK_SIZE
	.align		4
.L_9367:
        /*0130*/ 	.byte	0x04, 0x1e
        /*0132*/ 	.short	(.L_9369 - .L_9368)
.L_9368:
        /*0134*/ 	.word	0x00000000
.L_9369:


//--------------------- .nv.info._ZN2at6native18elementwise_kernelILi128ELi4EZNS0_22gpu_kernel_impl_nocastIZZZNS0_23bitwise_not_kernel_cudaERNS_18TensorIteratorBaseEENKUlvE_clEvENKUlvE3_clEvEUlsE_EEvS4_RKT_EUliE_EEviT1_ --------------------------
	.section	.nv.info._ZN2at6native18elementwise_kernelILi128ELi4EZNS0_22gpu_kernel_impl_nocastIZZZNS0_23bitwise_not_kernel_cudaERNS_18TensorIteratorBaseEENKUlvE_clEvENKUlvE3_clEvEUlsE_EEvS4_RKT_EUliE_EEviT1_,"",@"SHT_CUDA_INFO"
	.sectionflags	@""
	.align	4


	//----- nvinfo : EIATTR_CUDA_API_VERSION
	.align		4
        /*0000*/ 	.byte	0x04, 0x37
        /*0002*/ 	.short	(.L_9371 - .L_9370)
.L_9370:
        /*0004*/ 	.word	0x00000082


	//----- nvinfo : EIATTR_SW2861232_WAR
	.align		4
.L_9371:
        /*0008*/ 	.byte	0x01, 0x35
	.zero		2


	//----- nvinfo : EIATTR_PARAM_CBANK
	.align		4
        /*000c*/ 	.byte	0x04, 0x0a
        /*000e*/ 	.short	(.L_9373 - .L_9372)
	.align		4
.L_9372:
        /*0010*/ 	.word	index@(.nv.constant0._ZN2at6native18elementwise_kernelILi128ELi4EZNS0_22gpu_kernel_impl_nocastIZZZNS0_23bitwise_not_kernel_cudaERNS_18TensorIteratorBaseEENKUlvE_clEvENKUlvE3_clEvEUlsE_EEvS4_RKT_EUliE_EEviT1_)
        /*0014*/ 	.short	0x0160
        /*0016*/ 	.short	0x0220


	//----- nvinfo : EIATTR_CBANK_PARAM_SIZE
	.align		4
.L_9373:
        /*0018*/ 	.byte	0x03, 0x19
        /*001a*/ 	.short	0x0220


	//----- nvinfo : EIATTR_KPARAM_INFO
	.align		4
        /*001c*/ 	.byte	0x04, 0x17
        /*001e*/ 	.short	(.L_9375 - .L_9374)
.L_9374:
        /*0020*/ 	.word	0x00000000
        /*0024*/ 	.short	0x0001
        /*0026*/ 	.short	0x0008
        /*0028*/ 	.byte	0x00, 0xf0, 0x61, 0x08


	//----- nvinfo : EIATTR_KPARAM_INFO
	.align		4
.L_9375:
        /*002c*/ 	.byte	0x04, 0x17
        /*002e*/ 	.short	(.L_9377 - .L_9376)
.L_9376:
        /*0030*/ 	.word	0x00000000
        /*0034*/ 	.short	0x0000
        /*0036*/ 	.short	0x0000
        /*0038*/ 	.byte	0x00, 0xf0, 0x11, 0x00


	//----- nvinfo : EIATTR_MAXREG_COUNT
	.align		4
.L_9377:
        /*003c*/ 	.byte	0x03, 0x1b
        /*003e*/ 	.short	0x0080


	//----- nvinfo : EIATTR_MERCURY_ISA_VERSION
	.align		4
        /*0040*/ 	.byte	0x03, 0x5f
        /*0042*/ 	.short	0x0000


	//----- nvinfo : EIATTR_EXIT_INSTR_OFFSETS
	.align		4
        /*0044*/ 	.byte	0x04, 0x1c
        /*0046*/ 	.short	(.L_9379 - .L_9378)


	//   ....[0]....
.L_9378:
        /*0048*/ 	.word	0x00002d10


	//   ....[1]....
        /*004c*/ 	.word	0x00003bc0


	//----- nvinfo : EIATTR_MAX_THREADS
	.align		4
.L_9379:
        /*0050*/ 	.byte	0x04, 0x05
        /*0052*/ 	.short	(.L_9381 - .L_9380)
.L_9380:
        /*0054*/ 	.word	0x00000080
        /*0058*/ 	.word	0x00000001
        /*005c*/ 	.word	0x00000001


	//----- nvinfo : EIATTR_CRS_STACK_SIZE
	.align		4
.L_9381:
        /*0060*/ 	.byte	0x04, 0x1e
        /*0062*/ 	.short	(.L_9383 - .L_9382)
.L_9382:
        /*0064*/ 	.word	0x00000000
.L_9383:


//--------------------- .nv.info._ZN2at6native27unrolled_elementwise_kernelIZZZNS0_23bitwise_not_kernel_cudaERNS_18TensorIteratorBaseEENKUlvE_clEvENKUlvE3_clEvEUlsE_St5arrayIPcLm2EELi4E23TrivialOffsetCalculatorILi1EjESB_NS0_6memory15LoadWithoutCastENSC_16StoreWithoutCastEEEviT_T0_T2_T3_T4_T5_ --------------------------
	.section	.nv.info._ZN2at6native27unrolled_elementwise_kernelIZZZNS0_23bitwise_not_kernel_cudaERNS_18TensorIteratorBaseEENKUlvE_clEvENKUlvE3_clEvEUlsE_St5arrayIPcLm2EELi4E23TrivialOffsetCalculatorILi1EjESB_NS0_6memory15LoadWithoutCastENSC_16StoreWithoutCastEEEviT_T0_T2_T3_T4_T5_,"",@"SHT_CUDA_INFO"
	.sectionflags	@""
	.align	4


	//----- nvinfo : EIATTR_CUDA_API_VERSION
	.align		4
        /*0000*/ 	.byte	0x04, 0x37
        /*0002*/ 	.short	(.L_9385 - .L_9384)
.L_9384:
        /*0004*/ 	.word	0x00000082


	//----- nvinfo : EIATTR_SW2861232_WAR
	.align		4
.L_9385:
        /*0008*/ 	.byte	0x01, 0x35
	.zero		2


	//----- nvinfo : EIATTR_PARAM_CBANK
	.align		4
        /*000c*/ 	.byte	0x04, 0x0a
        /*000e*/ 	.short	(.L_9387 - .L_9386)
	.align		4
.L_9386:
        /*0010*/ 	.word	index@(.nv.constant0._ZN2at6native27unrolled_elementwise_kernelIZZZNS0_23bitwise_not_kernel_cudaERNS_18TensorIteratorBaseEENKUlvE_clEvENKUlvE3_clEvEUlsE_St5arrayIPcLm2EELi4E23TrivialOffsetCalculatorILi1EjESB_NS0_6memory15LoadWithoutCastENSC_16StoreWithoutCastEEEviT_T0_T2_T3_T4_T5_)
        /*0014*/ 	.short	0x0160
        /*0016*/ 	.short	0x001c


	//----- nvinfo : EIATTR_CBANK_PARAM_SIZE
	.align		4
.L_9387:
        /*0018*/ 	.byte	0x03, 0x19
        /*001a*/ 	.short	0x001c


	//----- nvinfo : EIATTR_KPARAM_INFO
	.align		4
        /*001c*/ 	.byte	0x04, 0x17
        /*001e*/ 	.short	(.L_9389 - .L_9388)
.L_9388:
        /*0020*/ 	.word	0x00000000
        /*0024*/ 	.short	0x0006
        /*0026*/ 	.short	0x001b
        /*0028*/ 	.byte	0x00, 0xf0, 0x05, 0x00


	//----- nvinfo : EIATTR_KPARAM_INFO
	.align		4
.L_9389:
        /*002c*/ 	.byte	0x04, 0x17
        /*002e*/ 	.short	(.L_9391 - .L_9390)
.L_9390:
        /*0030*/ 	.word	0x00000000
        /*0034*/ 	.short	0x0005
        /*0036*/ 	.short	0x001a
        /*0038*/ 	.byte	0x00, 0xf0, 0x05, 0x00


	//----- nvinfo : EIATTR_KPARAM_INFO
	.align		4
.L_9391:
        /*003c*/ 	.byte	0x04, 0x17
        /*003e*/ 	.short	(.L_9393 - .L_9392)
.L_9392:
        /*0040*/ 	.word	0x00000000
        /*0044*/ 	.short	0x0004
        /*0046*/ 	.short	0x0019
        /*0048*/ 	.byte	0x00, 0xf0, 0x05, 0x00


	//----- nvinfo : EIATTR_KPARAM_INFO
	.align		4
.L_9393:
        /*004c*/ 	.byte	0x04, 0x17
        /*004e*/ 	.short	(.L_9395 - .L_9394)
.L_9394:
        /*0050*/ 	.word	0x00000000
        /*0054*/ 	.short	0x0003
        /*0056*/ 	.short	0x0018
        /*0058*/ 	.byte	0x00, 0xf0, 0x05, 0x00


	//----- nvinfo : EIATTR_KPARAM_INFO
	.align		4
.L_9395:
        /*005c*/ 	.byte	0x04, 0x17
        /*005e*/ 	.short	(.L_9397 - .L_9396)
.L_9396:
        /*0060*/ 	.word	0x00000000
        /*0064*/ 	.short	0x0002
        /*0066*/ 	.short	0x0008
        /*0068*/ 	.byte	0x00, 0xf0, 0x41, 0x00


	//----- nvinfo : EIATTR_KPARAM_INFO
	.align		4
.L_9397:
        /*006c*/ 	.byte	0x04, 0x17
        /*006e*/ 	.short	(.L_9399 - .L_9398)
.L_9398:
        /*0070*/ 	.word	0x00000000
        /*0074*/ 	.short	0x0001
        /*0076*/ 	.short	0x0004
        /*0078*/ 	.byte	0x00, 0xf0, 0x05, 0x00


	//----- nvinfo : EIATTR_KPARAM_INFO
	.align		4
.L_9399:
        /*007c*/ 	.byte	0x04, 0x17
        /*007e*/ 	.short	(.L_9401 - .L_9400)
.L_9400:
        /*0080*/ 	.word	0x00000000
        /*0084*/ 	.short	0x0000
        /*0086*/ 	.short	0x0000
        /*0088*/ 	.byte	0x00, 0xf0, 0x11, 0x00


	//----- nvinfo : EIATTR_MAXREG_COUNT
	.align		4
.L_9401:
        /*008c*/ 	.byte	0x03, 0x1b
        /*008e*/ 	.short	0x00ff


	//----- nvinfo : EIATTR_MERCURY_ISA_VERSION
	.align		4
        /*0090*/ 	.byte	0x03, 0x5f
        /*0092*/ 	.short	0x0000


	//----- nvinfo : EIATTR_EXIT_INSTR_OFFSETS
	.align		4
        /*0094*/ 	.byte	0x04, 0x1c
        /*0096*/ 	.short	(.L_9403 - .L_9402)


	//   ....[0]....
.L_9402:
        /*0098*/ 	.word	0x000003d0


	//   ....[1]....
        /*009c*/ 	.word	0x00000430


	//----- nvinfo : EIATTR_MAX_THREADS
	.align		4
.L_9403:
        /*00a0*/ 	.byte	0x04, 0x05
        /*00a2*/ 	.short	(.L_9405 - .L_9404)
.L_9404:
        /*00a4*/ 	.word	0x00000080
        /*00a8*/ 	.word	0x00000001
        /*00ac*/ 	.word	0x00000001


	//----- nvinfo : EIATTR_CRS_STACK_SIZE
	.align		4
.L_9405:
        /*00b0*/ 	.byte	0x04, 0x1e
        /*00b2*/ 	.short	(.L_9407 - .L_9406)
.L_9406:
        /*00b4*/ 	.word	0x00000000
.L_9407:


//--------------------- .nv.info._ZN2at6native29vectorized_elementwise_kernelILi2EZZZNS0_23bitwise_not_kernel_cudaERNS_18TensorIteratorBaseEENKUlvE_clEvENKUlvE3_clEvEUlsE_St5arrayIPcLm2EEEEviT0_T1_ --------------------------
	.section	.nv.info._ZN2at6native29vectorized_elementwise_kernelILi2EZZZNS0_23bitwise_not_kernel_cudaERNS_18TensorIteratorBaseEENKUlvE_clEvENKUlvE3_clEvEUlsE_St5arrayIPcLm2EEEEviT0_T1_,"",@"SHT_CUDA_INFO"
	.sectionflags	@""
	.align	4


	//----- nvinfo : EIATTR_CUDA_API_VERSION
	.align		4
        /*0000*/ 	.byte	0x04, 0x37
        /*0002*/ 	.short	(.L_9409 - .L_9408)
.L_9408:
        /*0004*/ 	.word	0x00000082


	//----- nvinfo : EIATTR_SW2861232_WAR
	.align		4
.L_9409:
        /*0008*/ 	.byte	0x01, 0x35
	.zero		2


	//----- nvinfo : EIATTR_PARAM_CBANK
	.align		4
        /*000c*/ 	.byte	0x04, 0x0a
        /*000e*/ 	.short	(.L_9411 - .L_9410)
	.align		4
.L_9410:
        /*0010*/ 	.word	index@(.nv.constant0._ZN2at6native29vectorized_elementwise_kernelILi2EZZZNS0_23bitwise_not_kernel_cudaERNS_18TensorIteratorBaseEENKUlvE_clEvENKUlvE3_clEvEUlsE_St5arrayIPcLm2EEEEviT0_T1_)
        /*0014*/ 	.short	0x0160
        /*0016*/ 	.short	0x0018


	//----- nvinfo : EIATTR_CBANK_PARAM_SIZE
	.align		4
.L_9411:
        /*0018*/ 	.byte	0x03, 0x19
        /*001a*/ 	.short	0x0018


	//----- nvinfo : EIATTR_KPARAM_INFO
	.align		4
        /*001c*/ 	.byte	0x04, 0x17
        /*001e*/ 	.short	(.L_9413 - .L_9412)
.L_9412:
        /*0020*/ 	.word	0x00000000
        /*0024*/ 	.short	0x0002
        /*0026*/ 	.short	0x0008
        /*0028*/ 	.byte	0x00, 0xf0, 0x41, 0x00


	//----- nvinfo : EIATTR_KPARAM_INFO
	.align		4
.L_9413:
        /*002c*/ 	.byte	0x04, 0x17
        /*002e*/ 	.short	(.L_9415 - .L_9414)
.L_9414:
        /*0030*/ 	.word	0x00000000
        /*0034*/ 	.short	0x0001
        /*0036*/ 	.short	0x0004
        /*0038*/ 	.byte	0x00, 0xf0, 0x05, 0x00


	//----- nvinfo : EIATTR_KPARAM_INFO
	.align		4
.L_9415:
        /*003c*/ 	.byte	0x04, 0x17
        /*003e*/ 	.short	(.L_9417 - .L_9416)
.L_9416:
        /*0040*/ 	.word	0x00000000
        /*0044*/ 	.short	0x0000
        /*0046*/ 	.short	0x0000
        /*0048*/ 	.byte	0x00, 0xf0, 0x11, 0x00


	//----- nvinfo : EIATTR_MAXREG_COUNT
	.align		4
.L_9417:
        /*004c*/ 	.byte	0x03, 0x1b
        /*004e*/ 	.short	0x00ff


	//----- nvinfo : EIATTR_MERCURY_ISA_VERSION
	.align		4
        /*0050*/ 	.byte	0x03, 0x5f
        /*0052*/ 	.short	0x0000


	//----- nvinfo : EIATTR_EXIT_INSTR_OFFSETS
	.align		4
        /*0054*/ 	.byte	0x04, 0x1c
        /*0056*/ 	.short	(.L_9419 - .L_9418)


	//   ....[0]....
.L_9418:
        /*0058*/ 	.word	0x00000250


	//   ....[1]....
        /*005c*/ 	.word	0x00000a40


	//   ....[2]....
        /*0060*/ 	.word	0x00000a90


	//----- nvinfo : EIATTR_MAX_THREADS
	.align		4
.L_9419:
        /*0064*/ 	.byte	0x04, 0x05
        /*0066*/ 	.short	(.L_9421 - .L_9420)
.L_9420:
        /*0068*/ 	.word	0x00000080
        /*006c*/ 	.word	0x00000001
        /*0070*/ 	.word	0x00000001


	//----- nvinfo : EIATTR_CRS_STACK_SIZE
	.align		4
.L_9421:
        /*0074*/ 	.byte	0x04, 0x1e
        /*0076*/ 	.short	(.L_9423 - .L_9422)
.L_9422:
        /*0078*/ 	.word	0x00000000
.L_9423:


//--------------------- .nv.info._ZN2at6native29vectorized_elementwise_kernelILi4EZZZNS0_23bitwise_not_kernel_cudaERNS_18TensorIteratorBaseEENKUlvE_clEvENKUlvE3_clEvEUlsE_St5arrayIPcLm2EEEEviT0_T1_ --------------------------
	.section	.nv.info._ZN2at6native29vectorized_elementwise_kernelILi4EZZZNS0_23bitwise_not_kernel_cudaERNS_18TensorIteratorBaseEENKUlvE_clEvENKUlvE3_clEvEUlsE_St5arrayIPcLm2EEEEviT0_T1_,"",@"SHT_CUDA_INFO"
	.sectionflags	@""
	.align	4


	//----- nvinfo : EIATTR_CUDA_API_VERSION
	.align		4
        /*0000*/ 	.byte	0x04, 0x37
        /*0002*/ 	.short	(.L_9425 - .L_9424)
.L_9424:
        /*0004*/ 	.word	0x00000082


	//----- nvinfo : EIATTR_SW2861232_WAR
	.align		4
.L_9425:
        /*0008*/ 	.byte	0x01, 0x35
	.zero		2


	//----- nvinfo : EIATTR_PARAM_CBANK
	.align		4
        /*000c*/ 	.byte	0x04, 0x0a
        /*000e*/ 	.short	(.L_9427 - .L_9426)
	.align		4
.L_9426:
        /*0010*/ 	.word	index@(.nv.constant0._ZN2at6native29vectorized_elementwise_kernelILi4EZZZNS0_23bitwise_not_kernel_cudaERNS_18TensorIteratorBaseEENKUlvE_clEvENKUlvE3_clEvEUlsE_St5arrayIPcLm2EEEEviT0_T1_)
        /*0014*/ 	.short	0x0160
        /*0016*/ 	.short	0x0018


	//----- nvinfo : EIATTR_CBANK_PARAM_SIZE
	.align		4
.L_9427:
        /*0018*/ 	.byte	0x03, 0x19
        /*001a*/ 	.short	0x0018


	//----- nvinfo : EIATTR_KPARAM_INFO
	.align		4
        /*001c*/ 	.byte	0x04, 0x17
        /*001e*/ 	.short	(.L_9429 - .L_9428)
.L_9428:
        /*0020*/ 	.word	0x00000000
        /*0024*/ 	.short	0x0002
        /*0026*/ 	.short	0x0008
        /*0028*/ 	.byte	0x00, 0xf0, 0x41, 0x00


	//----- nvinfo : EIATTR_KPARAM_INFO
	.align		4
.L_9429:
        /*002c*/ 	.byte	0x04, 0x17
        /*002e*/ 	.short	(.L_9431 - .L_9430)
.L_9430:
        /*0030*/ 	.word	0x00000000
        /*0034*/ 	.short	0x0001
        /*0036*/ 	.short	0x0004
        /*0038*/ 	.byte	0x00, 0xf0, 0x05, 0x00


	//----- nvinfo : EIATTR_KPARAM_INFO
	.align		4
.L_9431:
        /*003c*/ 	.byte	0x04, 0x17
        /*003e*/ 	.short	(.L_9433 - .L_9432)
.L_9432:
        /*0040*/ 	.word	0x00000000
        /*0044*/ 	.short	0x0000
        /*0046*/ 	.short	0x0000
        /*0048*/ 	.byte	0x00, 0xf0, 0x11, 0x00


	//----- nvinfo : EIATTR_MAXREG_COUNT
	.align		4
.L_9433:
        /*004c*/ 	.byte	0x03, 0x1b
        /*004e*/ 	.short	0x00ff


	//----- nvinfo : EIATTR_MERCURY_ISA_VERSION
	.align		4
        /*0050*/ 	.byte	0x03, 0x5f
        /*0052*/ 	.short	0x0000


	//----- nvinfo : EIATTR_EXIT_INSTR_OFFSETS
	.align		4
        /*0054*/ 	.byte	0x04, 0x1c
        /*0056*/ 	.short	(.L_9435 - .L_9434)


	//   ....[0]....
.L_9434:
        /*0058*/ 	.word	0x00000210


	//   ....[1]....
        /*005c*/ 	.word	0x00000a00


	//   ....[2]....
        /*0060*/ 	.word	0x00000a50


	//----- nvinfo : EIATTR_MAX_THREADS
	.align		4
.L_9435:
        /*0064*/ 	.byte	0x04, 0x05
        /*0066*/ 	.short	(.L_9437 - .L_9436)
.L_9436:
        /*0068*/ 	.word	0x00000080
        /*006c*/ 	.word	0x00000001
        /*0070*/ 	.word	0x00000001


	//----- nvinfo : EIATTR_CRS_STACK_SIZE
	.align		4
.L_9437:
        /*0074*/ 	.byte	0x04, 0x1e
        /*0076*/ 	.short	(.L_9439 - .L_9438)
.L_9438:
        /*0078*/ 	.word	0x00000000
.L_9439:


//--------------------- .nv.info._ZN2at6native29vectorized_elementwise_kernelILi8EZZZNS0_23bitwise_not_kernel_cudaERNS_18TensorIteratorBaseEENKUlvE_clEvENKUlvE3_clEvEUlsE_St5arrayIPcLm2EEEEviT0_T1_ --------------------------
	.section	.nv.info._ZN2at6native29vectorized_elementwise_kernelILi8EZZZNS0_23bitwise_not_kernel_cudaERNS_18TensorIteratorBaseEENKUlvE_clEvENKUlvE3_clEvEUlsE_St5arrayIPcLm2EEEEviT0_T1_,"",@"SHT_CUDA_INFO"
	.sectionflags	@""
	.align	4


	//----- nvinfo : EIATTR_CUDA_API_VERSION
	.align		4
        /*0000*/ 	.byte	0x04, 0x37
        /*0002*/ 	.short	(.L_9441 - .L_9440)
.L_9440:
        /*0004*/ 	.word	0x00000082


	//----- nvinfo : EIATTR_SW2861232_WAR
	.align		4
.L_9441:
        /*0008*/ 	.byte	0x01, 0x35
	.zero		2


	//----- nvinfo : EIATTR_PARAM_CBANK
	.align		4
        /*000c*/ 	.byte	0x04, 0x0a
        /*000e*/ 	.short	(.L_9443 - .L_9442)
	.align		4
.L_9442:
        /*0010*/ 	.word	index@(.nv.constant0._ZN2at6native29vectorized_elementwise_kernelILi8EZZZNS0_23bitwise_not_kernel_cudaERNS_18TensorIteratorBaseEENKUlvE_clEvENKUlvE3_clEvEUlsE_St5arrayIPcLm2EEEEviT0_T1_)
        /*0014*/ 	.short	0x0160
        /*0016*/ 	.short	0x0018


	//----- nvinfo : EIATTR_CBANK_PARAM_SIZE
	.align		4
.L_9443:
        /*0018*/ 	.byte	0x03, 0x19
        /*001a*/ 	.short	0x0018


	//----- nvinfo : EIATTR_KPARAM_INFO
	.align		4
        /*001c*/ 	.byte	0x04, 0x17
        /*001e*/ 	.short	(.L_9445 - .L_9444)
.L_9444:
        /*0020*/ 	.word	0x00000000
        /*0024*/ 	.short	0x0002
        /*0026*/ 	.short	0x0008
        /*0028*/ 	.byte	0x00, 0xf0, 0x41, 0x00


	//----- nvinfo : EIATTR_KPARAM_INFO
	.align		4
.L_9445:
        /*002c*/ 	.byte	0x04, 0x17
        /*002e*/ 	.short	(.L_9447 - .L_9446)
.L_9446:
        /*0030*/ 	.word	0x00000000
        /*0034*/ 	.short	0x0001
        /*0036*/ 	.short	0x0004
        /*0038*/ 	.byte	0x00, 0xf0, 0x05, 0x00


	//----- nvinfo : EIATTR_KPARAM_INFO
	.align		4
.L_9447:
        /*003c*/ 	.byte	0x04, 0x17
        /*003e*/ 	.short	(.L_9449 - .L_9448)
.L_9448:
        /*0040*/ 	.word	0x00000000
        /*0044*/ 	.short	0x0000
        /*0046*/ 	.short	0x0000
        /*0048*/ 	.byte	0x00, 0xf0, 0x11, 0x00


	//----- nvinfo : EIATTR_MAXREG_COUNT
	.align		4
.L_9449:
        /*004c*/ 	.byte	0x03, 0x1b
        /*004e*/ 	.short	0x00ff


	//----- nvinfo : EIATTR_MERCURY_ISA_VERSION
	.align		4
        /*0050*/ 	.byte	0x03, 0x5f
        /*0052*/ 	.short	0x0000


	//----- nvinfo : EIATTR_EXIT_INSTR_OFFSETS
	.align		4
        /*0054*/ 	.byte	0x04, 0x1c
        /*0056*/ 	.short	(.L_9451 - .L_9450)


	//   ....[0]....
.L_9450:
        /*0058*/ 	.word	0x00000010


	//----- nvinfo : EIATTR_MAX_THREADS
	.align		4
.L_9451:
        /*005c*/ 	.byte	0x04, 0x05
        /*005e*/ 	.short	(.L_9453 - .L_9452)
.L_9452:
        /*0060*/ 	.word	0x00000080
        /*0064*/ 	.word	0x00000001
        /*0068*/ 	.word	0x00000001
.L_9453:


//--------------------- .nv.info._ZN2at6native18elementwise_kernelILi128ELi4EZNS0_15gpu_kernel_implIZZZNS0_23bitwise_not_kernel_cudaERNS_18TensorIteratorBaseEENKUlvE_clEvENKUlvE2_clEvEUllE_EEvS4_RKT_EUliE_EEviT1_ --------------------------
	.section	.nv.info._ZN2at6native18elementwise_kernelILi128ELi4EZNS0_15gpu_kernel_implIZZZNS0_23bitwise_not_kernel_cudaERNS_18TensorIteratorBaseEENKUlvE_clEvENKUlvE2_clEvEUllE_EEvS4_RKT_EUliE_EEviT1_,"",@"SHT_CUDA_INFO"
	.sectionflags	@""
	.align	4


	//----- nvinfo : EIATTR_CUDA_API_VERSION
	.align		4
        /*0000*/ 	.byte	0x04, 0x37
        /*0002*/ 	.short	(.L_9455 - .L_9454)
.L_9454:
        /*0004*/ 	.word	0x00000082


	//----- nvinfo : EIATTR_SW2861232_WAR
	.align		4
.L_9455:
        /*0008*/ 	.byte	0x01, 0x35
	.zero		2


	//----- nvinfo : EIATTR_PARAM_CBANK
	.align		4
        /*000c*/ 	.byte	0x04, 0x0a
        /*000e*/ 	.short	(.L_9457 - .L_9456)
	.align		4
.L_9456:
        /*0010*/ 	.word	index@(.nv.constant0._ZN2at6native18elementwise_kernelILi128ELi4EZNS0_15gpu_kernel_implIZZZNS0_23bitwise_not_kernel_cudaERNS_18TensorIteratorBaseEENKUlvE_clEvENKUlvE2_clEvEUllE_EEvS4_RKT_EUliE_EEviT1_)
        /*0014*/ 	.short	0x0160
        /*0016*/ 	.short	0x0220


	//----- nvinfo : EIATTR_CBANK_PARAM_SIZE
	.align		4
.L_9457:
        /*0018*/ 	.byte	0x03, 0x19
        /*001a*/ 	.short	0x0220


	//----- nvinfo : EIATTR_KPARAM_INFO
	.align		4
        /*001c*/ 	.byte	0x04, 0x17
        /*001e*/ 	.short	(.L_9459 - .L_9458)
.L_9458:
        /*0020*/ 	.word	0x00000000
        /*0024*/ 	.short	0x0001
        /*0026*/ 	.short	0x0008
        /*0028*/ 	.byte	0x00, 0xf0, 0x61, 0x08


	//----- nvinfo : EIATTR_KPARAM_INFO
	.align		4
.L_9459:
        /*002c*/ 	.byte	0x04, 0x17
        /*002e*/ 	.short	(.L_9461 - .L_9460)
.L_9460:
        /*0030*/ 	.word	0x00000000
        /*0034*/ 	.short	0x0000
        /*0036*/ 	.short	0x0000
        /*0038*/ 	.byte	0x00, 0xf0, 0x11, 0x00


	//----- nvinfo : EIATTR_MAXREG_COUNT
	.align		4
.L_9461:
        /*003c*/ 	.byte	0x03, 0x1b
        /*003e*/ 	.short	0x0080


	//----- nvinfo : EIATTR_EXTERNS
	.align		4
        /*0040*/ 	.byte	0x04, 0x0f
        /*0042*/ 	.short	(.L_9463 - .L_9462)


	//   ....[0]....
	.align		4
.L_9462:
        /*0044*/ 	.word	index@(__assertfail)


	//----- nvinfo : EIATTR_MERCURY_ISA_VERSION
	.align		4
.L_9463:
        /*0048*/ 	.byte	0x03, 0x5f
        /*004a*/ 	.short	0x0000


	//----- nvinfo : EIATTR_SYSCALL_OFFSETS
	.align		4
        /*004c*/ 	.byte	0x04, 0x46
        /*004e*/ 	.short	(.L_9465 - .L_9464)


	//   ....[0]....
.L_9464:
        /*0050*/ 	.word	0x00001d00


	//   ....[1]....
        /*0054*/ 	.word	0x00002bb0


	//   ....[2]....
        /*0058*/ 	.word	0x000048e0


	//   ....[3]....
        /*005c*/ 	.word	0x00005790


	//   ....[4]....
        /*0060*/ 	.word	0x00007490


	//   ....[5]....
        /*0064*/ 	.word	0x00008340


	//   ....[6]....
        /*0068*/ 	.word	0x0000a050


	//   ....[7]....
        /*006c*/ 	.word	0x0000af00


	//----- nvinfo : EIATTR_EXIT_INSTR_OFFSETS
	.align		4
.L_9465:
        /*0070*/ 	.byte	0x04, 0x1c
        /*0072*/ 	.short	(.L_9467 - .L_9466)


	//   ....[0]....
.L_9466:
        /*0074*/ 	.word	0x000083c0


	//   ....[1]....
        /*0078*/ 	.word	0x0000a1c0


	//   ....[2]....
        /*007c*/ 	.word	0x0000a1e0


	//   ....[3]....
        /*0080*/ 	.word	0x0000a260


	//   ....[4]....
        /*0084*/ 	.word	0x0000a280


	//   ....[5]....
        /*0088*/ 	.word	0x0000a2a0


	//   ....[6]....
        /*008c*/ 	.word	0x0000a330


	//   ....[7]....
        /*0090*/ 	.word	0x0000a370


	//   ....[8]....
        /*0094*/ 	.word	0x0000a410


	//   ....[9]....
        /*0098*/ 	.word	0x0000a460


	//   ....[10]....
        /*009c*/ 	.word	0x0000a490


	//   ....[11]....
        /*00a0*/ 	.word	0x0000a560


	//   ....[12]....
        /*00a4*/ 	.word	0x0000a5a0


	//   ....[13]....
        /*00a8*/ 	.word	0x0000a730


	//   ....[14]....
        /*00ac*/ 	.word	0x0000a890


	//   ....[15]....
        /*00b0*/ 	.word	0x0000a8d0


	//   ....[16]....
        /*00b4*/ 	.word	0x0000a970


	//   ....[17]....
        /*00b8*/ 	.word	0x0000aaf0


	//   ....[18]....
        /*00bc*/ 	.word	0x0000ac70


	//   ....[19]....
        /*00c0*/ 	.word	0x0000add0


	//   ....[20]....
        /*00c4*/ 	.word	0x0000af10


	//   ....[21]....
        /*00c8*/ 	.word	0x0000af30


	//   ....[22]....
        /*00cc*/ 	.word	0x0000af50


	//----- nvinfo : EIATTR_MAX_THREADS
	.align		4
.L_9467:
        /*00d0*/ 	.byte	0x04, 0x05
        /*00d2*/ 	.short	(.L_9469 - .L_9468)
.L_9468:
        /*00d4*/ 	.word	0x00000080
        /*00d8*/ 	.word	0x00000001
        /*00dc*/ 	.word	0x00000001


	//----- nvinfo : EIATTR_CRS_STACK_SIZE
	.align		4
.L_9469:
        /*00e0*/ 	.byte	0x04, 0x1e
        /*00e2*/ 	.short	(.L_9471 - .L_9470)
.L_9470:
        /*00e4*/ 	.word	0x00000000
.L_9471:


//--------------------- .nv.info._ZN2at6native27unrolled_elementwise_kernelIZZZNS0_23bitwise_not_kernel_cudaERNS_18TensorIteratorBaseEENKUlvE_clEvENKUlvE2_clEvEUllE_St5arrayIPcLm2EELi4E23TrivialOffsetCalculatorILi1EjESB_NS0_6memory12LoadWithCastILi1EEENSC_13StoreWithCastILi1EEEEEviT_T0_T2_T3_T4_T5_ --------------------------
	.section	.nv.info._ZN2at6native27unrolled_elementwise_kernelIZZZNS0_23bitwise_not_kernel_cudaERNS_18TensorIteratorBaseEENKUlvE_clEvENKUlvE2_clEvEUllE_St5arrayIPcLm2EELi4E23TrivialOffsetCalculatorILi1EjESB_NS0_6memory12LoadWithCastILi1EEENSC_13StoreWithCastILi1EEEEEviT_T0_T2_T3_T4_T5_,"",@"SHT_CUDA_INFO"
	.sectionflags	@""
	.align	4


	//----- nvinfo : EIATTR_CUDA_API_VERSION
	.align		4
        /*0000*/ 	.byte	0x04, 0x37
        /*0002*/ 	.short	(.L_9473 - .L_9472)
.L_9472:
        /*0004*/ 	.word	0x00000082


	//----- nvinfo : EIATTR_SW2861232_WAR
	.align		4
.L_9473:
        /*0008*/ 	.byte	0x01, 0x35
	.zero		2


	//----- nvinfo : EIATTR_PARAM_CBANK
	.align		4
        /*000c*/ 	.byte	0x04, 0x0a
        /*000e*/ 	.short	(.L_9475 - .L_9474)
	.align		4
.L_9474:
        /*0010*/ 	.word	index@(.nv.constant0._ZN2at6native27unrolled_elementwise_kernelIZZZNS0_23bitwise_not_kernel_cudaERNS_18TensorIteratorBaseEENKUlvE_clEvENKUlvE2_clEvEUllE_St5arrayIPcLm2EELi4E23TrivialOffsetCalculatorILi1EjESB_NS0_6memory12LoadWithCastILi1EEENSC_13StoreWithCastILi1EEEEEviT_T0_T2_T3_T4_T5_)
        /*0014*/ 	.short	0x0160
        /*0016*/ 	.short	0x002c


	//----- nvinfo : EIATTR_CBANK_PARAM_SIZE
	.align		4
.L_9475:
        /*0018*/ 	.byte	0x03, 0x19
        /*001a*/ 	.short	0x002c


	//----- nvinfo : EIATTR_KPARAM_INFO
	.align		4
        /*001c*/ 	.byte	0x04, 0x17
        /*001e*/ 	.short	(.L_9477 - .L_9476)
.L_9476:
        /*0020*/ 	.word	0x00000000
        /*0024*/ 	.short	0x0006
        /*0026*/ 	.short	0x0024
        /*0028*/ 	.byte	0x00, 0xf0, 0x21, 0x00


	//----- nvinfo : EIATTR_KPARAM_INFO
	.align		4
.L_9477:
        /*002c*/ 	.byte	0x04, 0x17
        /*002e*/ 	.short	(.L_9479 - .L_9478)
.L_9478:
        /*0030*/ 	.word	0x00000000
        /*0034*/ 	.short	0x0005
        /*0036*/ 	.short	0x001c
        /*0038*/ 	.byte	0x00, 0xf0, 0x21, 0x00


	//----- nvinfo : EIATTR_KPARAM_INFO
	.align		4
.L_9479:
        /*003c*/ 	.byte	0x04, 0x17
        /*003e*/ 	.short	(.L_9481 - .L_9480)
.L_9480:
        /*0040*/ 	.word	0x00000000
        /*0044*/ 	.short	0x0004
        /*0046*/ 	.short	0x0019
        /*0048*/ 	.byte	0x00, 0xf0, 0x05, 0x00


	//----- nvinfo : EIATTR_KPARAM_INFO
	.align		4
.L_9481:
        /*004c*/ 	.byte	0x04, 0x17
        /*004e*/ 	.short	(.L_9483 - .L_9482)
.L_9482:
        /*0050*/ 	.word	0x00000000
        /*0054*/ 	.short	0x0003
        /*0056*/ 	.short	0x0018
        /*0058*/ 	.byte	0x00, 0xf0, 0x05, 0x00


	//----- nvinfo : EIATTR_KPARAM_INFO
	.align		4
.L_9483:
        /*005c*/ 	.byte	0x04, 0x17
        /*005e*/ 	.short	(.L_9485 - .L_9484)
.L_9484:
        /*0060*/ 	.word	0x00000000
        /*0064*/ 	.short	0x0002
        /*0066*/ 	.short	0x0008
        /*0068*/ 	.byte	0x00, 0xf0, 0x41, 0x00


	//----- nvinfo : EIATTR_KPARAM_INFO
	.align		4
.L_9485:
        /*006c*/ 	.byte	0x04, 0x17
        /*006e*/ 	.short	(.L_9487 - .L_9486)
.L_9486:
        /*0070*/ 	.word	0x00000000
        /*0074*/ 	.short	0x0001
        /*0076*/ 	.short	0x0004
        /*0078*/ 	.byte	0x00, 0xf0, 0x05, 0x00


	//----- nvinfo : EIATTR_KPARAM_INFO
	.align		4
.L_9487:
        /*007c*/ 	.byte	0x04, 0x17
        /*007e*/ 	.short	(.L_9489 - .L_9488)
.L_9488:
        /*0080*/ 	.word	0x00000000
        /*0084*/ 	.short	0x0000
        /*0086*/ 	.short	0x0000
        /*0088*/ 	.byte	0x00, 0xf0, 0x11, 0x00


	//----- nvinfo : EIATTR_MAXREG_COUNT
	.align		4
.L_9489:
        /*008c*/ 	.byte	0x03, 0x1b
        /*008e*/ 	.short	0x00ff


	//----- nvinfo : EIATTR_EXTERNS
	.align		4
        /*0090*/ 	.byte	0x04, 0x0f
        /*0092*/ 	.short	(.L_9491 - .L_9490)


	//   ....[0]....
	.align		4
.L_9490:
        /*0094*/ 	.word	index@(__assertfail)


	//----- nvinfo : EIATTR_MERCURY_ISA_VERSION
	.align		4
.L_9491:
        /*0098*/ 	.byte	0x03, 0x5f
        /*009a*/ 	.short	0x0000


	//----- nvinfo : EIATTR_SYSCALL_OFFSETS
	.align		4
        /*009c*/ 	.byte	0x04, 0x46
        /*009e*/ 	.short	(.L_9493 - .L_9492)


	//   ....[0]....
.L_9492:
        /*00a0*/ 	.word	0x00000f00


	//   ....[1]....
        /*00a4*/ 	.word	0x00001e10


	//   ....[2]....
        /*00a8*/ 	.word	0x00002d30


	//   ....[3]....
        /*00ac*/ 	.word	0x00003c20


	//   ....[4]....
        /*00b0*/ 	.word	0x00004d00


	//   ....[5]....
        /*00b4*/ 	.word	0x00005c20


	//   ....[6]....
        /*00b8*/ 	.word	0x00006af0


	//   ....[7]....
        /*00bc*/ 	.word	0x000079d0


	//----- nvinfo : EIATTR_EXIT_INSTR_OFFSETS
	.align		4
.L_9493:
        /*00c0*/ 	.byte	0x04, 0x1c
        /*00c2*/ 	.short	(.L_9495 - .L_9494)


	//   ....[0]....
.L_9494:
        /*00c4*/ 	.word	0x00006b70


	//   ....[1]....
        /*00c8*/ 	.word	0x00006c90


	//   ....[2]....
        /*00cc*/ 	.word	0x00006cb0


	//   ....[3]....
        /*00d0*/ 	.word	0x00006d30


	//   ....[4]....
        /*00d4*/ 	.word	0x00006d50


	//   ....[5]....
        /*00d8*/ 	.word	0x00006d70


	//   ....[6]....
        /*00dc*/ 	.word	0x00006e00


	//   ....[7]....
        /*00e0*/ 	.word	0x00006e40


	//   ....[8]....
        /*00e4*/ 	.word	0x00006ee0


	//   ....[9]....
        /*00e8*/ 	.word	0x00006f30


	//   ....[10]....
        /*00ec*/ 	.word	0x00006f60


	//   ....[11]....
        /*00f0*/ 	.word	0x00007030


	//   ....[12]....
        /*00f4*/ 	.word	0x00007070


	//   ....[13]....
        /*00f8*/ 	.word	0x00007200


	//   ....[14]....
        /*00fc*/ 	.word	0x00007360


	//   ....[15]....
        /*0100*/ 	.word	0x000073a0


	//   ....[16]....
        /*0104*/ 	.word	0x00007440


	//   ....[17]....
        /*0108*/ 	.word	0x000075c0


	//   ....[18]....
        /*010c*/ 	.word	0x00007740


	//   ....[19]....
        /*0110*/ 	.word	0x000078a0


	//   ....[20]....
        /*0114*/ 	.word	0x000079e0


	//   ....[21]....
        /*0118*/ 	.word	0x00007a00


	//   ....[22]....
        /*011c*/ 	.word	0x00007a20


	//----- nvinfo : EIATTR_MAX_THREADS
	.align		4
.L_9495:
        /*0120*/ 	.byte	0x04, 0x05
        /*0122*/ 	.short	(.L_9497 - .L_9496)
.L_9496:
        /*0124*/ 	.word	0x00000080
        /*0128*/ 	.word	0x00000001
        /*012c*/ 	.word	0x00000001


	//----- nvinfo : EIATTR_CRS_STACK_SIZE
	.align		4
.L_9497:
        /*0130*/ 	.byte	0x04, 0x1e
        /*0132*/ 	.short	(.L_9499 - .L_9498)
.L_9498:
        /*0134*/ 	.word	0x00000000
.L_9499:


//--------------------- .nv.info._ZN2at6native18elementwise_kernelILi128ELi2EZNS0_22gpu_kernel_impl_nocastIZZZNS0_23bitwise_not_kernel_cudaERNS_18TensorIteratorBaseEENKUlvE_clEvENKUlvE2_clEvEUllE_EEvS4_RKT_EUliE_EEviT1_ --------------------------
	.section	.nv.info._ZN2at6native18elementwise_kernelILi128ELi2EZNS0_22gpu_kernel_impl_nocastIZZZNS0_23bitwise_not_kernel_cudaERNS_18TensorIteratorBaseEENKUlvE_clEvENKUlvE2_clEvEUllE_EEvS4_RKT_EUliE_EEviT1_,"",@"SHT_CUDA_INFO"
	.sectionflags	@""
	.align	4


	//----- nvinfo : EIATTR_CUDA_API_VERSION
	.align		4
        /*0000*/ 	.byte	0x04, 0x37
        /*0002*/ 	.short	(.L_9501 - .L_9500)
.L_9500:
        /*0004*/ 	.word	0x00000082


	//----- nvinfo : EIATTR_SW2861232_WAR
	.align		4
.L_9501:
        /*0008*/ 	.byte	0x01, 0x35
	.zero		2


	//----- nvinfo : EIATTR_PARAM_CBANK
	.align		4
        /*000c*/ 	.byte	0x04, 0x0a
        /*000e*/ 	.short	(.L_9503 - .L_9502)
	.align		4
.L_9502:
        /*0010*/ 	.word	index@(.nv.constant0._ZN2at6native18elementwise_kernelILi128ELi2EZNS0_22gpu_kernel_impl_nocastIZZZNS0_23bitwise_not_kernel_cudaERNS_18TensorIteratorBaseEENKUlvE_clEvENKUlvE2_clEvEUllE_EEvS4_RKT_EUliE_EEviT1_)
        /*0014*/ 	.short	0x0160
        /*0016*/ 	.short	0x0220


	//----- nvinfo : EIATTR_CBANK_PARAM_SIZE
	.align		4
.L_9503:
        /*0018*/ 	.byte	0x03, 0x19
        /*001a*/ 	.short	0x0220


	//----- nvinfo : EIATTR_KPARAM_INFO
	.align		4
        /*001c*/ 	.byte	0x04, 0x17
        /*001e*/ 	.short	(.L_9505 - .L_9504)
.L_9504:
        /*0020*/ 	.word	0x00000000
        /*0024*/ 	.short	0x0001
        /*0026*/ 	.short	0x0008
        /*0028*/ 	.byte	0x00, 0xf0, 0x61, 0x08


	//----- nvinfo : EIATTR_KPARAM_INFO
	.align		4
.L_9505:
        /*002c*/ 	.byte	0x04, 0x17
        /*002e*/ 	.short	(.L_9507 - .L_9506)
.L_9506:
        /*0030*/ 	.word	0x00000000
        /*0034*/ 	.short	0x0000
        /*0036*/ 	.short	0x0000
        /*0038*/ 	.byte	0x00, 0xf0, 0x11, 0x00


	//----- nvinfo : EIATTR_MAXREG_COUNT
	.align		4
.L_9507:
        /*003c*/ 	.byte	0x03, 0x1b
        /*003e*/ 	.short	0x0080


	//----- nvinfo : EIATTR_MERCURY_ISA_VERSION
	.align		4
        /*0040*/ 	.byte	0x03, 0x5f
        /*0042*/ 	.short	0x0000


	//----- nvinfo : EIATTR_EXIT_INSTR_OFFSETS
	.align		4
        /*0044*/ 	.byte	0x04, 0x1c
        /*0046*/ 	.short	(.L_9509 - .L_9508)


	//   ....[0]....
.L_9508:
        /*0048*/ 	.word	0x00000f70


	//   ....[1]....
        /*004c*/ 	.word	0x00001e40


	//----- nvinfo : EIATTR_MAX_THREADS
	.align		4
.L_9509:
        /*0050*/ 	.byte	0x04, 0x05
        /*0052*/ 	.short	(.L_9511 - .L_9510)
.L_9510:
        /*0054*/ 	.word	0x00000080
        /*0058*/ 	.word	0x00000001
        /*005c*/ 	.word	0x00000001


	//----- nvinfo : EIATTR_CRS_STACK_SIZE
	.align		4
.L_9511:
        /*0060*/ 	.byte	0x04, 0x1e
        /*0062*/ 	.short	(.L_9513 - .L_9512)
.L_9512:
        /*0064*/ 	.word	0x00000000
.L_9513:


//--------------------- .nv.info._ZN2at6native27unrolled_elementwise_kernelIZZZNS0_23bitwise_not_kernel_cudaERNS_18TensorIteratorBaseEENKUlvE_clEvENKUlvE2_clEvEUllE_St5arrayIPcLm2EELi4E23TrivialOffsetCalculatorILi1EjESB_NS0_6memory15LoadWithoutCastENSC_16StoreWithoutCastEEEviT_T0_T2_T3_T4_T5_ --------------------------
	.section	.nv.info._ZN2at6native27unrolled_elementwise_kernelIZZZNS0_23bitwise_not_kernel_cudaERNS_18TensorIteratorBaseEENKUlvE_clEvENKUlvE2_clEvEUllE_St5arrayIPcLm2EELi4E23TrivialOffsetCalculatorILi1EjESB_NS0_6memory15LoadWithoutCastENSC_16StoreWithoutCastEEEviT_T0_T2_T3_T4_T5_,"",@"SHT_CUDA_INFO"
	.sectionflags	@""
	.align	4


	//----- nvinfo : EIATTR_CUDA_API_VERSION
	.align		4
        /*0000*/ 	.byte	0x04, 0x37
        /*0002*/ 	.short	(.L_9515 - .L_9514)
.L_9514:
        /*0004*/ 	.word	0x00000082


	//----- nvinfo : EIATTR_SW2861232_WAR
	.align		4
.L_9515:
        /*0008*/ 	.byte	0x01, 0x35
	.zero		2


	//----- nvinfo : EIATTR_PARAM_CBANK
	.align		4
        /*000c*/ 	.byte	0x04, 0x0a
        /*000e*/ 	.short	(.L_9517 - .L_9516)
	.align		4
.L_9516:
        /*0010*/ 	.word	index@(.nv.constant0._ZN2at6native27unrolled_elementwise_kernelIZZZNS0_23bitwise_not_kernel_cudaERNS_18TensorIteratorBaseEENKUlvE_clEvENKUlvE2_clEvEUllE_St5arrayIPcLm2EELi4E23TrivialOffsetCalculatorILi1EjESB_NS0_6memory15LoadWithoutCastENSC_16StoreWithoutCastEEEviT_T0_T2_T3_T4_T5_)
        /*0014*/ 	.short	0x0160
        /*0016*/ 	.short	0x001c


	//----- nvinfo : EIATTR_CBANK_PARAM_SIZE
	.align		4
.L_9517:
        /*0018*/ 	.byte	0x03, 0x19
        /*001a*/ 	.short	0x001c


	//----- nvinfo : EIATTR_KPARAM_INFO
	.align		4
        /*001c*/ 	.byte	0x04, 0x17
        /*001e*/ 	.short	(.L_9519 - .L_9518)
.L_9518:
        /*0020*/ 	.word	0x00000000
        /*0024*/ 	.short	0x0006
        /*0026*/ 	.short	0x001b
        /*0028*/ 	.byte	0x00, 0xf0, 0x05, 0x00


	//----- nvinfo : EIATTR_KPARAM_INFO
	.align		4
.L_9519:
        /*002c*/ 	.byte	0x04, 0x17
        /*002e*/ 	.short	(.L_9521 - .L_9520)
.L_9520:
        /*0030*/ 	.word	0x00000000
        /*0034*/ 	.short	0x0005
        /*0036*/ 	.short	0x001a
        /*0038*/ 	.byte	0x00, 0xf0, 0x05, 0x00


	//----- nvinfo : EIATTR_KPARAM_INFO
	.align		4
.L_9521:
        /*003c*/ 	.byte	0x04, 0x17
        /*003e*/ 	.short	(.L_9523 - .L_9522)
.L_9522:
        /*0040*/ 	.word	0x00000000
        /*0044*/ 	.short	0x0004
        /*0046*/ 	.short	0x0019
        /*0048*/ 	.byte	0x00, 0xf0, 0x05, 0x00


	//----- nvinfo : EIATTR_KPARAM_INFO
	.align		4
.L_9523:
        /*004c*/ 	.byte	0x04, 0x17
        /*004e*/ 	.short	(.L_9525 - .L_9524)
.L_9524:
        /*0050*/ 	.word	0x00000000
        /*0054*/ 	.short	0x0003
        /*0056*/ 	.short	0x0018
        /*0058*/ 	.byte	0x00, 0xf0, 0x05, 0x00


	//----- nvinfo : EIATTR_KPARAM_INFO
	.align		4
.L_9525:
        /*005c*/ 	.byte	0x04, 0x17
        /*005e*/ 	.short	(.L_9527 - .L_9526)
.L_9526:
        /*0060*/ 	.word	0x00000000
        /*0064*/ 	.short	0x0002
        /*0066*/ 	.short	0x0008
        /*0068*/ 	.byte	0x00, 0xf0, 0x41, 0x00


	//----- nvinfo : EIATTR_KPARAM_INFO
	.align		4
.L_9527:
        /*006c*/ 	.byte	0x04, 0x17
        /*006e*/ 	.short	(.L_9529 - .L_9528)
.L_9528:
        /*0070*/ 	.word	0x00000000
        /*0074*/ 	.short	0x0001
        /*0076*/ 	.short	0x0004
        /*0078*/ 	.byte	0x00, 0xf0, 0x05, 0x00


	//----- nvinfo : EIATTR_KPARAM_INFO
	.align		4
.L_9529:
        /*007c*/ 	.byte	0x04, 0x17
        /*007e*/ 	.short	(.L_9531 - .L_9530)
.L_9530:
        /*0080*/ 	.word	0x00000000
        /*0084*/ 	.short	0x0000
        /*0086*/ 	.short	0x0000
        /*0088*/ 	.byte	0x00, 0xf0, 0x11, 0x00


	//----- nvinfo : EIATTR_MAXREG_COUNT
	.align		4
.L_9531:
        /*008c*/ 	.byte	0x03, 0x1b
        /*008e*/ 	.short	0x00ff


	//----- nvinfo : EIATTR_MERCURY_ISA_VERSION
	.align		4
        /*0090*/ 	.byte	0x03, 0x5f
        /*0092*/ 	.short	0x0000


	//----- nvinfo : EIATTR_EXIT_INSTR_OFFSETS
	.align		4
        /*0094*/ 	.byte	0x04, 0x1c
        /*0096*/ 	.short	(.L_9533 - .L_9532)


	//   ....[0]....
.L_9532:
        /*0098*/ 	.word	0x00000460


	//   ....[1]....
        /*009c*/ 	.word	0x000004f0


	//----- nvinfo : EIATTR_MAX_THREADS
	.align		4
.L_9533:
        /*00a0*/ 	.byte	0x04, 0x05
        /*00a2*/ 	.short	(.L_9535 - .L_9534)
.L_9534:
        /*00a4*/ 	.word	0x00000080
        /*00a8*/ 	.word	0x00000001
        /*00ac*/ 	.word	0x00000001


	//----- nvinfo : EIATTR_CRS_STACK_SIZE
	.align		4
.L_9535:
        /*00b0*/ 	.byte	0x04, 0x1e
        /*00b2*/ 	.short	(.L_9537 - .L_9536)
.L_9536:
        /*00b4*/ 	.word	0x00000000
.L_9537:


//--------------------- .nv.info._ZN2at6native29vectorized_elementwise_kernelILi2EZZZNS0_23bitwise_not_kernel_cudaERNS_18TensorIteratorBaseEENKUlvE_clEvENKUlvE2_clEvEUllE_St5arrayIPcLm2EEEEviT0_T1_ --------------------------
	.section	.nv.info._ZN2at6native29vectorized_elementwise_kernelILi2EZZZNS0_23bitwise_not_kernel_cudaERNS_18TensorIteratorBaseEENKUlvE_clEvENKUlvE2_clEvEUllE_St5arrayIPcLm2EEEEviT0_T1_,"",@"SHT_CUDA_INFO"
	.sectionflags	@""
	.align	4


	//----- nvinfo : EIATTR_CUDA_API_VERSION
	.align		4
        /*0000*/ 	.byte	0x04, 0x37
        /*0002*/ 	.short	(.L_9539 - .L_9538)
.L_9538:
        /*0004*/ 	.word	0x00000082


	//----- nvinfo : EIATTR_SW2861232_WAR
	.align		4
.L_9539:
        /*0008*/ 	.byte	0x01, 0x35
	.zero		2


	//----- nvinfo : EIATTR_PARAM_CBANK
	.align		4
        /*000c*/ 	.byte	0x04, 0x0a
        /*000e*/ 	.short	(.L_9541 - .L_9540)
	.align		4
.L_9540:
        /*0010*/ 	.word	index@(.nv.constant0._ZN2at6native29vectorized_elementwise_kernelILi2EZZZNS0_23bitwise_not_kernel_cudaERNS_18TensorIteratorBaseEENKUlvE_clEvENKUlvE2_clEvEUllE_St5arrayIPcLm2EEEEviT0_T1_)
        /*0014*/ 	.short	0x0160
        /*0016*/ 	.short	0x0018


	//----- nvinfo : EIATTR_CBANK_PARAM_SIZE
	.align		4
.L_9541:
        /*0018*/ 	.byte	0x03, 0x19
        /*001a*/ 	.short	0x0018


	//----- nvinfo : EIATTR_KPARAM_INFO
	.align		4
        /*001c*/ 	.byte	0x04, 0x17
        /*001e*/ 	.short	(.L_9543 - .L_9542)
.L_9542:
        /*0020*/ 	.word	0x00000000
        /*0024*/ 	.short	0x0002
        /*0026*/ 	.short	0x0008
        /*0028*/ 	.byte	0x00, 0xf0, 0x41, 0x00


	//----- nvinfo : EIATTR_KPARAM_INFO
	.align		4
.L_9543:
        /*002c*/ 	.byte	0x04, 0x17
        /*002e*/ 	.short	(.L_9545 - .L_9544)
.L_9544:
        /*0030*/ 	.word	0x00000000
        /*0034*/ 	.short	0x0001
        /*0036*/ 	.short	0x0004
        /*0038*/ 	.byte	0x00, 0xf0, 0x05, 0x00


	//----- nvinfo : EIATTR_KPARAM_INFO
	.align		4
.L_9545:
        /*003c*/ 	.byte	0x04, 0x17
        /*003e*/ 	.short	(.L_9547 - .L_9546)
.L_9546:
        /*0040*/ 	.word	0x00000000
        /*0044*/ 	.short	0x0000
        /*0046*/ 	.short	0x0000
        /*0048*/ 	.byte	0x00, 0xf0, 0x11, 0x00


	//----- nvinfo : EIATTR_MAXREG_COUNT
	.align		4
.L_9547:
        /*004c*/ 	.byte	0x03, 0x1b
        /*004e*/ 	.short	0x00ff


	//----- nvinfo : EIATTR_MERCURY_ISA_VERSION
	.align		4
        /*0050*/ 	.byte	0x03, 0x5f
        /*0052*/ 	.short	0x0000


	//----- nvinfo : EIATTR_EXIT_INSTR_OFFSETS
	.align		4
        /*0054*/ 	.byte	0x04, 0x1c
        /*0056*/ 	.short	(.L_9549 - .L_9548)


	//   ....[0]....
.L_9548:
        /*0058*/ 	.word	0x00000300


	//   ....[1]....
        /*005c*/ 	.word	0x00000b90


	//   ....[2]....
        /*0060*/ 	.word	0x00000be0


	//----- nvinfo : EIATTR_MAX_THREADS
	.align		4
.L_9549:
        /*0064*/ 	.byte	0x04, 0x05
        /*0066*/ 	.short	(.L_9551 - .L_9550)
.L_9550:
        /*0068*/ 	.word	0x00000080
        /*006c*/ 	.word	0x00000001
        /*0070*/ 	.word	0x00000001


	//----- nvinfo : EIATTR_CRS_STACK_SIZE
	.align		4
.L_9551:
        /*0074*/ 	.byte	0x04, 0x1e
        /*0076*/ 	.short	(.L_9553 - .L_9552)
.L_9552:
        /*0078*/ 	.word	0x00000000
.L_9553:


//--------------------- .nv.info._ZN2at6native29vectorized_elementwise_kernelILi4EZZZNS0_23bitwise_not_kernel_cudaERNS_18TensorIteratorBaseEENKUlvE_clEvENKUlvE2_clEvEUllE_St5arrayIPcLm2EEEEviT0_T1_ --------------------------
	.section	.nv.info._ZN2at6native29vectorized_elementwise_kernelILi4EZZZNS0_23bitwise_not_kernel_cudaERNS_18TensorIteratorBaseEENKUlvE_clEvENKUlvE2_clEvEUllE_St5arrayIPcLm2EEEEviT0_T1_,"",@"SHT_CUDA_INFO"
	.sectionflags	@""
	.align	4


	//----- nvinfo : EIATTR_CUDA_API_VERSION
	.align		4
        /*0000*/ 	.byte	0x04, 0x37
        /*0002*/ 	.short	(.L_9555 - .L_9554)
.L_9554:
        /*0004*/ 	.word	0x00000082


	//----- nvinfo : EIATTR_SW2861232_WAR
	.align		4
.L_9555:
        /*0008*/ 	.byte	0x01, 0x35
	.zero		2


	//----- nvinfo : EIATTR_PARAM_CBANK
	.align		4
        /*000c*/ 	.byte	0x04, 0x0a
        /*000e*/ 	.short	(.L_9557 - .L_9556)
	.align		4
.L_9556:
        /*0010*/ 	.word	index@(.nv.constant0._ZN2at6native29vectorized_elementwise_kernelILi4EZZZNS0_23bitwise_not_kernel_cudaERNS_18TensorIteratorBaseEENKUlvE_clEvENKUlvE2_clEvEUllE_St5arrayIPcLm2EEEEviT0_T1_)
        /*0014*/ 	.short	0x0160
        /*0016*/ 	.short	0x0018


	//----- nvinfo : EIATTR_CBANK_PARAM_SIZE
	.align		4
.L_9557:
        /*0018*/ 	.byte	0x03, 0x19
        /*001a*/ 	.short	0x0018


	//----- nvinfo : EIATTR_KPARAM_INFO
	.align		4
        /*001c*/ 	.byte	0x04, 0x17
        /*001e*/ 	.short	(.L_9559 - .L_9558)
.L_9558:
        /*0020*/ 	.word	0x00000000
        /*0024*/ 	.short	0x0002
        /*0026*/ 	.short	0x0008
        /*0028*/ 	.byte	0x00, 0xf0, 0x41, 0x00


	//----- nvinfo : EIATTR_KPARAM_INFO
	.align		4
.L_9559:
        /*002c*/ 	.byte	0x04, 0x17
        /*002e*/ 	.short	(.L_9561 - .L_9560)
.L_9560:
        /*0030*/ 	.word	0x00000000
        /*0034*/ 	.short	0x0001
        /*0036*/ 	.short	0x0004
        /*0038*/ 	.byte	0x00, 0xf0, 0x05, 0x00


	//----- nvinfo : EIATTR_KPARAM_INFO
	.align		4
.L_9561:
        /*003c*/ 	.byte	0x04, 0x17
        /*003e*/ 	.short	(.L_9563 - .L_9562)
.L_9562:
        /*0040*/ 	.word	0x00000000
        /*0044*/ 	.short	0x0000
        /*0046*/ 	.short	0x0000
        /*0048*/ 	.byte	0x00, 0xf0, 0x11, 0x00


	//----- nvinfo : EIATTR_MAXREG_COUNT
	.align		4
.L_9563:
        /*004c*/ 	.byte	0x03, 0x1b
        /*004e*/ 	.short	0x00ff


	//----- nvinfo : EIATTR_MERCURY_ISA_VERSION
	.align		4
        /*0050*/ 	.byte	0x03, 0x5f
        /*0052*/ 	.short	0x0000


	//----- nvinfo : EIATTR_EXIT_INSTR_OFFSETS
	.align		4
        /*0054*/ 	.byte	0x04, 0x1c
        /*0056*/ 	.short	(.L_9565 - .L_9564)


	//   ....[0]....
.L_9564:
        /*0058*/ 	.word	0x00000300


	//   ....[1]....
        /*005c*/ 	.word	0x00000b90


	//   ....[2]....
        /*0060*/ 	.word	0x00000be0


	//----- nvinfo : EIATTR_MAX_THREADS
	.align		4
.L_9565:
        /*0064*/ 	.byte	0x04, 0x05
        /*0066*/ 	.short	(.L_9567 - .L_9566)
.L_9566:
        /*0068*/ 	.word	0x00000080
        /*006c*/ 	.word	0x00000001
        /*0070*/ 	.word	0x00000001


	//----- nvinfo : EIATTR_CRS_STACK_SIZE
	.align		4
.L_9567:
        /*0074*/ 	.byte	0x04, 0x1e
        /*0076*/ 	.short	(.L_9569 - .L_9568)
.L_9568:
        /*0078*/ 	.word	0x00000000
.L_9569:


//--------------------- .nv.info._ZN2at6native29vectorized_elementwise_kernelILi8EZZZNS0_23bitwise_not_kernel_cudaERNS_18TensorIteratorBaseEENKUlvE_clEvENKUlvE2_clEvEUllE_St5arrayIPcLm2EEEEviT0_T1_ --------------------------
	.section	.nv.info._ZN2at6native29vectorized_elementwise_kernelILi8EZZZNS0_23bitwise_not_kernel_cudaERNS_18TensorIteratorBaseEENKUlvE_clEvENKUlvE2_clEvEUllE_St5arrayIPcLm2EEEEviT0_T1_,"",@"SHT_CUDA_INFO"
	.sectionflags	@""
	.align	4


	//----- nvinfo : EIATTR_CUDA_API_VERSION
	.align		4
        /*0000*/ 	.byte	0x04, 0x37
        /*0002*/ 	.short	(.L_9571 - .L_9570)
.L_9570:
        /*0004*/ 	.word	0x00000082


	//----- nvinfo : EIATTR_SW2861232_WAR
	.align		4
.L_9571:
        /*0008*/ 	.byte	0x01, 0x35
	.zero		2


	//----- nvinfo : EIATTR_PARAM_CBANK
	.align		4
        /*000c*/ 	.byte	0x04, 0x0a
        /*000e*/ 	.short	(.L_9573 - .L_9572)
	.align		4
.L_9572:
        /*0010*/ 	.word	index@(.nv.constant0._ZN2at6native29vectorized_elementwise_kernelILi8EZZZNS0_23bitwise_not_kernel_cudaERNS_18TensorIteratorBaseEENKUlvE_clEvENKUlvE2_clEvEUllE_St5arrayIPcLm2EEEEviT0_T1_)
        /*0014*/ 	.short	0x0160
        /*0016*/ 	.short	0x0018


	//----- nvinfo : EIATTR_CBANK_PARAM_SIZE
	.align		4
.L_9573:
        /*0018*/ 	.byte	0x03, 0x19
        /*001a*/ 	.short	0x0018


	//----- nvinfo : EIATTR_KPARAM_INFO
	.align		4
        /*001c*/ 	.byte	0x04, 0x17
        /*001e*/ 	.short	(.L_9575 - .L_9574)
.L_9574:
        /*0020*/ 	.word	0x00000000
        /*0024*/ 	.short	0x0002
        /*0026*/ 	.short	0x0008
        /*0028*/ 	.byte	0x00, 0xf0, 0x41, 0x00


	//----- nvinfo : EIATTR_KPARAM_INFO
	.align		4
.L_9575:
        /*002c*/ 	.byte	0x04, 0x17
        /*002e*/ 	.short	(.L_9577 - .L_9576)
.L_9576:
        /*0030*/ 	.word	0x00000000
        /*0034*/ 	.short	0x0001
        /*0036*/ 	.short	0x0004
        /*0038*/ 	.byte	0x00, 0xf0, 0x05, 0x00


	//----- nvinfo : EIATTR_KPARAM_INFO
	.align		4
.L_9577:
        /*003c*/ 	.byte	0x04, 0x17
        /*003e*/ 	.short	(.L_9579 - .L_9578)
.L_9578:
        /*0040*/ 	.word	0x00000000
        /*0044*/ 	.short	0x0000
        /*0046*/ 	.short	0x0000
        /*0048*/ 	.byte	0x00, 0xf0, 0x11, 0x00


	//----- nvinfo : EIATTR_MAXREG_COUNT
	.align		4
.L_9579:
        /*004c*/ 	.byte	0x03, 0x1b
        /*004e*/ 	.short	0x00ff


	//----- nvinfo : EIATTR_MERCURY_ISA_VERSION
	.align		4
        /*0050*/ 	.byte	0x03, 0x5f
        /*0052*/ 	.short	0x0000


	//----- nvinfo : EIATTR_EXIT_INSTR_OFFSETS
	.align		4
        /*0054*/ 	.byte	0x04, 0x1c
        /*0056*/ 	.short	(.L_9581 - .L_9580)


	//   ....[0]....
.L_9580:
        /*0058*/ 	.word	0x00000010


	//----- nvinfo : EIATTR_MAX_THREADS
	.align		4
.L_9581:
        /*005c*/ 	.byte	0x04, 0x05
        /*005e*/ 	.short	(.L_9583 - .L_9582)
.L_9582:
        /*0060*/ 	.word	0x00000080
        /*0064*/ 	.word	0x00000001
        /*0068*/ 	.word	0x00000001
.L_9583:


//--------------------- .nv.info._ZN2at6native18elementwise_kernelILi128ELi4EZNS0_15gpu_kernel_implIZZZNS0_23bitwise_not_kernel_cudaERNS_18TensorIteratorBaseEENKUlvE_clEvENKUlvE1_clEvEUliE_EEvS4_RKT_EUliE_EEviT1_ --------------------------
	.section	.nv.info._ZN2at6native18elementwise_kernelILi128ELi4EZNS0_15gpu_kernel_implIZZZNS0_23bitwise_not_kernel_cudaERNS_18TensorIteratorBaseEENKUlvE_clEvENKUlvE1_clEvEUliE_EEvS4_RKT_EUliE_EEviT1_,"",@"SHT_CUDA_INFO"
	.sectionflags	@""
	.align	4


	//----- nvinfo : EIATTR_CUDA_API_VERSION
	.align		4
        /*0000*/ 	.byte	0x04, 0x37
        /*0002*/ 	.short	(.L_9585 - .L_9584)
.L_9584:
        /*0004*/ 	.word	0x00000082


	//----- nvinfo : EIATTR_SW2861232_WAR
	.align		4
.L_9585:
        /*0008*/ 	.byte	0x01, 0x35
	.zero		2


	//----- nvinfo : EIATTR_PARAM_CBANK
	.align		4
        /*000c*/ 	.byte	0x04, 0x0a
        /*000e*/ 	.short	(.L_9587 - .L_9586)
	.align		4
.L_9586:
        /*0010*/ 	.word	index@(.nv.constant0._ZN2at6native18elementwise_kernelILi128ELi4EZNS0_15gpu_kernel_implIZZZNS0_23bitwise_not_kernel_cudaERNS_18TensorIteratorBaseEENKUlvE_clEvENKUlvE1_clEvEUliE_EEvS4_RKT_EUliE_EEviT1_)
        /*0014*/ 	.short	0x0160
        /*0016*/ 	.short	0x0220


	//----- nvinfo : EIATTR_CBANK_PARAM_SIZE
	.align		4
.L_9587:
        /*0018*/ 	.byte	0x03, 0x19
        /*001a*/ 	.short	0x0220


	//----- nvinfo : EIATTR_KPARAM_INFO
	.align		4
        /*001c*/ 	.byte	0x04, 0x17
        /*001e*/ 	.short	(.L_9589 - .L_9588)
.L_9588:
        /*0020*/ 	.word	0x00000000
        /*0024*/ 	.short	0x0001
        /*0026*/ 	.short	0x0008
        /*0028*/ 	.byte	0x00, 0xf0, 0x61, 0x08


	//----- nvinfo : EIATTR_KPARAM_INFO
	.align		4
.L_9589:
        /*002c*/ 	.byte	0x04, 0x17
        /*002e*/ 	.short	(.L_9591 - .L_9590)
.L_9590:
        /*0030*/ 	.word	0x00000000
        /*0034*/ 	.short	0x0000
        /*0036*/ 	.short	0x0000
        /*0038*/ 	.byte	0x00, 0xf0, 0x11, 0x00


	//----- nvinfo : EIATTR_MAXREG_COUNT
	.align		4
.L_9591:
        /*003c*/ 	.byte	0x03, 0x1b
        /*003e*/ 	.short	0x0080


	//----- nvinfo : EIATTR_EXTERNS
	.align		4
        /*0040*/ 	.byte	0x04, 0x0f
        /*0042*/ 	.short	(.L_9593 - .L_9592)


	//   ....[0]....
	.align		4
.L_9592:
        /*0044*/ 	.word	index@(__assertfail)


	//----- nvinfo : EIATTR_MERCURY_ISA_VERSION
	.align		4
.L_9593:
        /*0048*/ 	.byte	0x03, 0x5f
        /*004a*/ 	.short	0x0000


	//----- nvinfo : EIATTR_SYSCALL_OFFSETS
	.align		4
        /*004c*/ 	.byte	0x04, 0x46
        /*004e*/ 	.short	(.L_9595 - .L_9594)


	//   ....[0]....
.L_9594:
        /*0050*/ 	.word	0x00001cb0


	//   ....[1]....
        /*0054*/ 	.word	0x00002b20


	//   ....[2]....
        /*0058*/ 	.word	0x00004810


	//   ....[3]....
        /*005c*/ 	.word	0x00005680


	//   ....[4]....
        /*0060*/ 	.word	0x00007340


	//   ....[5]....
        /*0064*/ 	.word	0x000081b0


	//   ....[6]....
        /*0068*/ 	.word	0x00009e80


	//   ....[7]....
        /*006c*/ 	.word	0x0000acf0


	//----- nvinfo : EIATTR_EXIT_INSTR_OFFSETS
	.align		4
.L_9595:
        /*0070*/ 	.byte	0x04, 0x1c
        /*0072*/ 	.short	(.L_9597 - .L_9596)


	//   ....[0]....
.L_9596:
        /*0074*/ 	.word	0x00008240


	//   ....[1]....
        /*0078*/ 	.word	0x00009fb0


	//   ....[2]....
        /*007c*/ 	.word	0x00009fd0


	//   ....[3]....
        /*0080*/ 	.word	0x0000a060


	//   ....[4]....
        /*0084*/ 	.word	0x0000a080


	//   ....[5]....
        /*0088*/ 	.word	0x0000a0a0


	//   ....[6]....
        /*008c*/ 	.word	0x0000a130


	//   ....[7]....
        /*0090*/ 	.word	0x0000a170


	//   ....[8]....
        /*0094*/ 	.word	0x0000a210


	//   ....[9]....
        /*0098*/ 	.word	0x0000a260


	//   ....[10]....
        /*009c*/ 	.word	0x0000a290


	//   ....[11]....
        /*00a0*/ 	.word	0x0000a350


	//   ....[12]....
        /*00a4*/ 	.word	0x0000a390


	//   ....[13]....
        /*00a8*/ 	.word	0x0000a520


	//   ....[14]....
        /*00ac*/ 	.word	0x0000a680


	//   ....[15]....
        /*00b0*/ 	.word	0x0000a6c0


	//   ....[16]....
        /*00b4*/ 	.word	0x0000a760


	//   ....[17]....
        /*00b8*/ 	.word	0x0000a8e0


	//   ....[18]....
        /*00bc*/ 	.word	0x0000aa60


	//   ....[19]....
        /*00c0*/ 	.word	0x0000abc0


	//   ....[20]....
        /*00c4*/ 	.word	0x0000ad00


	//   ....[21]....
        /*00c8*/ 	.word	0x0000ad30


	//   ....[22]....
        /*00cc*/ 	.word	0x0000ad50


	//----- nvinfo : EIATTR_MAX_THREADS
	.align		4
.L_9597:
        /*00d0*/ 	.byte	0x04, 0x05
        /*00d2*/ 	.short	(.L_9599 - .L_9598)
.L_9598:
        /*00d4*/ 	.word	0x00000080
        /*00d8*/ 	.word	0x00000001
        /*00dc*/ 	.word	0x00000001


	//----- nvinfo : EIATTR_CRS_STACK_SIZE
	.align		4
.L_9599:
        /*00e0*/ 	.byte	0x04, 0x1e
        /*00e2*/ 	.short	(.L_9601 - .L_9600)
.L_9600:
        /*00e4*/ 	.word	0x00000000
.L_9601:


//--------------------- .nv.info._ZN2at6native27unrolled_elementwise_kernelIZZZNS0_23bitwise_not_kernel_cudaERNS_18TensorIteratorBaseEENKUlvE_clEvENKUlvE1_clEvEUliE_St5arrayIPcLm2EELi4E23TrivialOffsetCalculatorILi1EjESB_NS0_6memory12LoadWithCastILi1EEENSC_13StoreWithCastILi1EEEEEviT_T0_T2_T3_T4_T5_ --------------------------
	.section	.nv.info._ZN2at6native27unrolled_elementwise_kernelIZZZNS0_23bitwise_not_kernel_cudaERNS_18TensorIteratorBaseEENKUlvE_clEvENKUlvE1_clEvEUliE_St5arrayIPcLm2EELi4E23TrivialOffsetCalculatorILi1EjESB_NS0_6memory12LoadWithCastILi1EEENSC_13StoreWithCastILi1EEEEEviT_T0_T2_T3_T4_T5_,"",@"SHT_CUDA_INFO"
	.sectionflags	@""
	.align	4


	//----- nvinfo : EIATTR_CUDA_API_VERSION
	.align		4
        /*0000*/ 	.byte	0x04, 0x37
        /*0002*/ 	.short	(.L_9603 - .L_9602)
.L_9602:
        /*0004*/ 	.word	0x00000082


	//----- nvinfo : EIATTR_SW2861232_WAR
	.align		4
.L_9603:
        /*0008*/ 	.byte	0x01, 0x35
	.zero		2


	//----- nvinfo : EIATTR_PARAM_CBANK
	.align		4
        /*000c*/ 	.byte	0x04, 0x0a
        /*000e*/ 	.short	(.L_9605 - .L_9604)
	.align		4
.L_9604:
        /*0010*/ 	.word	index@(.nv.constant0._ZN2at6native27unrolled_elementwise_kernelIZZZNS0_23bitwise_not_kernel_cudaERNS_18TensorIteratorBaseEENKUlvE_clEvENKUlvE1_clEvEUliE_St5arrayIPcLm2EELi4E23TrivialOffsetCalculatorILi1EjESB_NS0_6memory12LoadWithCastILi1EEENSC_13StoreWithCastILi1EEEEEviT_T0_T2_T3_T4_T5_)
        /*0014*/ 	.short	0x0160
        /*0016*/ 	.short	0x002c


	//----- nvinfo : EIATTR_CBANK_PARAM_SIZE
	.align		4
.L_9605:
        /*0018*/ 	.byte	0x03, 0x19
        /*001a*/ 	.short	0x002c


	//----- nvinfo : EIATTR_KPARAM_INFO
	.align		4
        /*001c*/ 	.byte	0x04, 0x17
        /*001e*/ 	.short	(.L_9607 - .L_9606)
.L_9606:
        /*0020*/ 	.word	0x00000000
        /*0024*/ 	.short	0x0006
        /*0026*/ 	.short	0x0024
        /*0028*/ 	.byte	0x00, 0xf0, 0x21, 0x00


	//----- nvinfo : EIATTR_KPARAM_INFO
	.align		4
.L_9607:
        /*002c*/ 	.byte	0x04, 0x17
        /*002e*/ 	.short	(.L_9609 - .L_9608)
.L_9608:
        /*0030*/ 	.word	0x00000000
        /*0034*/ 	.short	0x0005
        /*0036*/ 	.short	0x001c
        /*0038*/ 	.byte	0x00, 0xf0, 0x21, 0x00


	//----- nvinfo : EIATTR_KPARAM_INFO
	.align		4
.L_9609:
        /*003c*/ 	.byte	0x04, 0x17
        /*003e*/ 	.short	(.L_9611 - .L_9610)
.L_9610:
        /*0040*/ 	.word	0x00000000
        /*0044*/ 	.short	0x0004
        /*0046*/ 	.short	0x0019
        /*0048*/ 	.byte	0x00, 0xf0, 0x05, 0x00


	//----- nvinfo : EIATTR_KPARAM_INFO
	.align		4
.L_9611:
        /*004c*/ 	.byte	0x04, 0x17
        /*004e*/ 	.short	(.L_9613 - .L_9612)
.L_9612:
        /*0050*/ 	.word	0x00000000
        /*0054*/ 	.short	0x0003
        /*0056*/ 	.short	0x0018
        /*0058*/ 	.byte	0x00, 0xf0, 0x05, 0x00


	//----- nvinfo : EIATTR_KPARAM_INFO
	.align		4
.L_9613:
        /*005c*/ 	.byte	0x04, 0x17
        /*005e*/ 	.short	(.L_9615 - .L_9614)
.L_9614:
        /*0060*/ 	.word	0x00000000
        /*0064*/ 	.short	0x0002
        /*0066*/ 	.short	0x0008
        /*0068*/ 	.byte	0x00, 0xf0, 0x41, 0x00


	//----- nvinfo : EIATTR_KPARAM_INFO
	.align		4
.L_9615:
        /*006c*/ 	.byte	0x04, 0x17
        /*006e*/ 	.short	(.L_9617 - .L_9616)
.L_9616:
        /*0070*/ 	.word	0x00000000
        /*0074*/ 	.short	0x0001
        /*0076*/ 	.short	0x0004
        /*0078*/ 	.byte	0x00, 0xf0, 0x05, 0x00


	//----- nvinfo : EIATTR_KPARAM_INFO
	.align		4
.L_9617:
        /*007c*/ 	.byte	0x04, 0x17
        /*007e*/ 	.short	(.L_9619 - .L_9618)
.L_9618:
        /*0080*/ 	.word	0x00000000
        /*0084*/ 	.short	0x0000
        /*0086*/ 	.short	0x0000
        /*0088*/ 	.byte	0x00, 0xf0, 0x11, 0x00


	//----- nvinfo : EIATTR_MAXREG_COUNT
	.align		4
.L_9619:
        /*008c*/ 	.byte	0x03, 0x1b
        /*008e*/ 	.short	0x00ff


	//----- nvinfo : EIATTR_EXTERNS
	.align		4
        /*0090*/ 	.byte	0x04, 0x0f
        /*0092*/ 	.short	(.L_9621 - .L_9620)


	//   ....[0]....
	.align		4
.L_9620:
        /*0094*/ 	.word	index@(__assertfail)


	//----- nvinfo : EIATTR_MERCURY_ISA_VERSION
	.align		4
.L_9621:
        /*0098*/ 	.byte	0x03, 0x5f
        /*009a*/ 	.short	0x0000


	//----- nvinfo : EIATTR_SYSCALL_OFFSETS
	.align		4
        /*009c*/ 	.byte	0x04, 0x46
        /*009e*/ 	.short	(.L_9623 - .L_9622)


	//   ....[0]....
.L_9622:
        /*00a0*/ 	.word	0x00000eb0


	//   ....[1]....
        /*00a4*/ 	.word	0x00001d50


	//   ....[2]....
        /*00a8*/ 	.word	0x00002c00


	//   ....[3]....
        /*00ac*/ 	.word	0x00003a70


	//   ....[4]....
        /*00b0*/ 	.word	0x000049e0


	//   ....[5]....
        /*00b4*/ 	.word	0x000058e0


	//   ....[6]....
        /*00b8*/ 	.word	0x000067d0


	//   ....[7]....
        /*00bc*/ 	.word	0x000076c0


	//----- nvinfo : EIATTR_EXIT_INSTR_OFFSETS
	.align		4
.L_9623:
        /*00c0*/ 	.byte	0x04, 0x1c
        /*00c2*/ 	.short	(.L_9625 - .L_9624)


	//   ....[0]....
.L_9624:
        /*00c4*/ 	.word	0x00006870


	//   ....[1]....
        /*00c8*/ 	.word	0x00006980


	//   ....[2]....
        /*00cc*/ 	.word	0x000069a0


	//   ....[3]....
        /*00d0*/ 	.word	0x00006a30


	//   ....[4]....
        /*00d4*/ 	.word	0x00006a50


	//   ....[5]....
        /*00d8*/ 	.word	0x00006a70


	//   ....[6]....
        /*00dc*/ 	.word	0x00006b00


	//   ....[7]....
        /*00e0*/ 	.word	0x00006b40


	//   ....[8]....
        /*00e4*/ 	.word	0x00006be0


	//   ....[9]....
        /*00e8*/ 	.word	0x00006c30


	//   ....[10]....
        /*00ec*/ 	.word	0x00006c60


	//   ....[11]....
        /*00f0*/ 	.word	0x00006d20


	//   ....[12]....
        /*00f4*/ 	.word	0x00006d60


	//   ....[13]....
        /*00f8*/ 	.word	0x00006ef0


	//   ....[14]....
        /*00fc*/ 	.word	0x00007050


	//   ....[15]....
        /*0100*/ 	.word	0x00007090


	//   ....[16]....
        /*0104*/ 	.word	0x00007130


	//   ....[17]....
        /*0108*/ 	.word	0x000072b0


	//   ....[18]....
        /*010c*/ 	.word	0x00007430


	//   ....[19]....
        /*0110*/ 	.word	0x00007590


	//   ....[20]....
        /*0114*/ 	.word	0x000076d0


	//   ....[21]....
        /*0118*/ 	.word	0x00007700


	//   ....[22]....
        /*011c*/ 	.word	0x00007720


	//----- nvinfo : EIATTR_MAX_THREADS
	.align		4
.L_9625:
        /*0120*/ 	.byte	0x04, 0x05
        /*0122*/ 	.short	(.L_9627 - .L_9626)
.L_9626:
        /*0124*/ 	.word	0x00000080
        /*0128*/ 	.word	0x00000001
        /*012c*/ 	.word	0x00000001


	//----- nvinfo : EIATTR_CRS_STACK_SIZE
	.align		4
.L_9627:
        /*0130*/ 	.byte	0x04, 0x1e
        /*0132*/ 	.short	(.L_9629 - .L_9628)
.L_9628:
        /*0134*/ 	.word	0x00000000
.L_9629:


//--------------------- .nv.info._ZN2at6native18elementwise_kernelILi128ELi2EZNS0_22gpu_kernel_impl_nocastIZZZNS0_23bitwise_not_kernel_cudaERNS_18TensorIteratorBaseEENKUlvE_clEvENKUlvE1_clEvEUliE_EEvS4_RKT_EUliE_EEviT1_ --------------------------
	.section	.nv.info._ZN2at6native18elementwise_kernelILi128ELi2EZNS0_22gpu_kernel_impl_nocastIZZZNS0_23bitwise_not_kernel_cudaERNS_18TensorIteratorBaseEENKUlvE_clEvENKUlvE1_clEvEUliE_EEvS4_RKT_EUliE_EEviT1_,"",@"SHT_CUDA_INFO"
	.sectionflags	@""
	.align	4


	//----- nvinfo : EIATTR_CUDA_API_VERSION
	.align		4
        /*0000*/ 	.byte	0x04, 0x37
        /*0002*/ 	.short	(.L_9631 - .L_9630)
.L_9630:
        /*0004*/ 	.word	0x00000082


	//----- nvinfo : EIATTR_SW2861232_WAR
	.align		4
.L_9631:
        /*0008*/ 	.byte	0x01, 0x35
	.zero		2


	//----- nvinfo : EIATTR_PARAM_CBANK
	.align		4
        /*000c*/ 	.byte	0x04, 0x0a
        /*000e*/ 	.short	(.L_9633 - .L_9632)
	.align		4
.L_9632:
        /*0010*/ 	.word	index@(.nv.constant0._ZN2at6native18elementwise_kernelILi128ELi2EZNS0_22gpu_kernel_impl_nocastIZZZNS0_23bitwise_not_kernel_cudaERNS_18TensorIteratorBaseEENKUlvE_clEvENKUlvE1_clEvEUliE_EEvS4_RKT_EUliE_EEviT1_)
        /*0014*/ 	.short	0x0160
        /*0016*/ 	.short	0x0220


	//----- nvinfo : EIATTR_CBANK_PARAM_SIZE
	.align		4
.L_9633:
        /*0018*/ 	.byte	0x03, 0x19
        /*001a*/ 	.short	0x0220


	//----- nvinfo : EIATTR_KPARAM_INFO
	.align		4
        /*001c*/ 	.byte	0x04, 0x17
        /*001e*/ 	.short	(.L_9635 - .L_9634)
.L_9634:
        /*0020*/ 	.word	0x00000000
        /*0024*/ 	.short	0x0001
        /*0026*/ 	.short	0x0008
        /*0028*/ 	.byte	0x00, 0xf0, 0x61, 0x08


	//----- nvinfo : EIATTR_KPARAM_INFO
	.align		4
.L_9635:
        /*002c*/ 	.byte	0x04, 0x17
        /*002e*/ 	.short	(.L_9637 - .L_9636)
.L_9636:
        /*0030*/ 	.word	0x00000000
        /*0034*/ 	.short	0x0000
        /*0036*/ 	.short	0x0000
        /*0038*/ 	.byte	0x00, 0xf0, 0x11, 0x00


	//----- nvinfo : EIATTR_MAXREG_COUNT
	.align		4
.L_9637:
        /*003c*/ 	.byte	0x03, 0x1b
        /*003e*/ 	.short	0x0080


	//----- nvinfo : EIATTR_MERCURY_ISA_VERSION
	.align		4
        /*0040*/ 	.byte	0x03, 0x5f
        /*0042*/ 	.short	0x0000


	//----- nvinfo : EIATTR_EXIT_INSTR_OFFSETS
	.align		4
        /*0044*/ 	.byte	0x04, 0x1c
        /*0046*/ 	.short	(.L_9639 - .L_9638)


	//   ....[0]....
.L_9638:
        /*0048*/ 	.word	0x00000f60


	//   ....[1]....
        /*004c*/ 	.word	0x00001e20


	//----- nvinfo : EIATTR_MAX_THREADS
	.align		4
.L_9639:
        /*0050*/ 	.byte	0x04, 0x05
        /*0052*/ 	.short	(.L_9641 - .L_9640)
.L_9640:
        /*0054*/ 	.word	0x00000080
        /*0058*/ 	.word	0x00000001
        /*005c*/ 	.word	0x00000001


	//----- nvinfo : EIATTR_CRS_STACK_SIZE
	.align		4
.L_9641:
        /*0060*/ 	.byte	0x04, 0x1e
        /*0062*/ 	.short	(.L_9643 - .L_9642)
.L_9642:
        /*0064*/ 	.word	0x00000000
.L_9643:


//--------------------- .nv.info._ZN2at6native27unrolled_elementwise_kernelIZZZNS0_23bitwise_not_kernel_cudaERNS_18TensorIteratorBaseEENKUlvE_clEvENKUlvE1_clEvEUliE_St5arrayIPcLm2EELi4E23TrivialOffsetCalculatorILi1EjESB_NS0_6memory15LoadWithoutCastENSC_16StoreWithoutCastEEEviT_T0_T2_T3_T4_T5_ --------------------------
	.section	.nv.info._ZN2at6native27unrolled_elementwise_kernelIZZZNS0_23bitwise_not_kernel_cudaERNS_18TensorIteratorBaseEENKUlvE_clEvENKUlvE1_clEvEUliE_St5arrayIPcLm2EELi4E23TrivialOffsetCalculatorILi1EjESB_NS0_6memory15LoadWithoutCastENSC_16StoreWithoutCastEEEviT_T0_T2_T3_T4_T5_,"",@"SHT_CUDA_INFO"
	.sectionflags	@""
	.align	4


	//----- nvinfo : EIATTR_CUDA_API_VERSION
	.align		4
        /*0000*/ 	.byte	0x04, 0x37
        /*0002*/ 	.short	(.L_9645 - .L_9644)
.L_9644:
        /*0004*/ 	.word	0x00000082


	//----- nvinfo : EIATTR_SW2861232_WAR
	.align		4
.L_9645:
        /*0008*/ 	.byte	0x01, 0x35
	.zero		2


	//----- nvinfo : EIATTR_PARAM_CBANK
	.align		4
        /*000c*/ 	.byte	0x04, 0x0a
        /*000e*/ 	.short	(.L_9647 - .L_9646)
	.align		4
.L_9646:
        /*0010*/ 	.word	index@(.nv.constant0._ZN2at6native27unrolled_elementwise_kernelIZZZNS0_23bitwise_not_kernel_cudaERNS_18TensorIteratorBaseEENKUlvE_clEvENKUlvE1_clEvEUliE_St5arrayIPcLm2EELi4E23TrivialOffsetCalculatorILi1EjESB_NS0_6memory15LoadWithoutCastENSC_16StoreWithoutCastEEEviT_T0_T2_T3_T4_T5_)
        /*0014*/ 	.short	0x0160
        /*0016*/ 	.short	0x001c


	//----- nvinfo : EIATTR_CBANK_PARAM_SIZE
	.align		4
.L_9647:
        /*0018*/ 	.byte	0x03, 0x19
        /*001a*/ 	.short	0x001c


	//----- nvinfo : EIATTR_KPARAM_INFO
	.align		4
        /*001c*/ 	.byte	0x04, 0x17
        /*001e*/ 	.short	(.L_9649 - .L_9648)
.L_9648:
        /*0020*/ 	.word	0x00000000
        /*0024*/ 	.short	0x0006
        /*0026*/ 	.short	0x001b
        /*0028*/ 	.byte	0x00, 0xf0, 0x05, 0x00


	//----- nvinfo : EIATTR_KPARAM_INFO
	.align		4
.L_9649:
        /*002c*/ 	.byte	0x04, 0x17
        /*002e*/ 	.short	(.L_9651 - .L_9650)
.L_9650:
        /*0030*/ 	.word	0x00000000
        /*0034*/ 	.short	0x0005
        /*0036*/ 	.short	0x001a
        /*0038*/ 	.byte	0x00, 0xf0, 0x05, 0x00


	//----- nvinfo : EIATTR_KPARAM_INFO
	.align		4
.L_9651:
        /*003c*/ 	.byte	0x04, 0x17
        /*003e*/ 	.short	(.L_9653 - .L_9652)
.L_9652:
        /*0040*/ 	.word	0x00000000
        /*0044*/ 	.short	0x0004
        /*0046*/ 	.short	0x0019
        /*0048*/ 	.byte	0x00, 0xf0, 0x05, 0x00


	//----- nvinfo : EIATTR_KPARAM_INFO
	.align		4
.L_9653:
        /*004c*/ 	.byte	0x04, 0x17
        /*004e*/ 	.short	(.L_9655 - .L_9654)
.L_9654:
        /*0050*/ 	.word	0x00000000
        /*0054*/ 	.short	0x0003
        /*0056*/ 	.short	0x0018
        /*0058*/ 	.byte	0x00, 0xf0, 0x05, 0x00


	//----- nvinfo : EIATTR_KPARAM_INFO
	.align		4
.L_9655:
        /*005c*/ 	.byte	0x04, 0x17
        /*005e*/ 	.short	(.L_9657 - .L_9656)
.L_9656:
        /*0060*/ 	.word	0x00000000
        /*0064*/ 	.short	0x0002
        /*0066*/ 	.short	0x0008
        /*0068*/ 	.byte	0x00, 0xf0, 0x41, 0x00


	//----- nvinfo : EIATTR_KPARAM_INFO
	.align		4
.L_9657:
        /*006c*/ 	.byte	0x04, 0x17
        /*006e*/ 	.short	(.L_9659 - .L_9658)
.L_9658:
        /*0070*/ 	.word	0x00000000
        /*0074*/ 	.short	0x0001
        /*0076*/ 	.short	0x0004
        /*0078*/ 	.byte	0x00, 0xf0, 0x05, 0x00


	//----- nvinfo : EIATTR_KPARAM_INFO
	.align		4
.L_9659:
        /*007c*/ 	.byte	0x04, 0x17
        /*007e*/ 	.short	(.L_9661 - .L_9660)
.L_9660:
        /*0080*/ 	.word	0x00000000
        /*0084*/ 	.short	0x0000
        /*0086*/ 	.short	0x0000
        /*0088*/ 	.byte	0x00, 0xf0, 0x11, 0x00


	//----- nvinfo : EIATTR_MAXREG_COUNT
	.align		4
.L_9661:
        /*008c*/ 	.byte	0x03, 0x1b
        /*008e*/ 	.short	0x00ff


	//----- nvinfo : EIATTR_MERCURY_ISA_VERSION
	.align		4
        /*0090*/ 	.byte	0x03, 0x5f
        /*0092*/ 	.short	0x0000


	//----- nvinfo : EIATTR_EXIT_INSTR_OFFSETS
	.align		4
        /*0094*/ 	.byte	0x04, 0x1c
        /*0096*/ 	.short	(.L_9663 - .L_9662)


	//   ....[0]....
.L_9662:
        /*0098*/ 	.word	0x00000390


	//   ....[1]....
        /*009c*/ 	.word	0x000003f0


	//----- nvinfo : EIATTR_MAX_THREADS
	.align		4
.L_9663:
        /*00a0*/ 	.byte	0x04, 0x05
        /*00a2*/ 	.short	(.L_9665 - .L_9664)
.L_9664:
        /*00a4*/ 	.word	0x00000080
        /*00a8*/ 	.word	0x00000001
        /*00ac*/ 	.word	0x00000001


	//----- nvinfo : EIATTR_CRS_STACK_SIZE
	.align		4
.L_9665:
        /*00b0*/ 	.byte	0x04, 0x1e
        /*00b2*/ 	.short	(.L_9667 - .L_9666)
.L_9666:
        /*00b4*/ 	.word	0x00000000
.L_9667:


//--------------------- .nv.info._ZN2at6native29vectorized_elementwise_kernelILi2EZZZNS0_23bitwise_not_kernel_cudaERNS_18TensorIteratorBaseEENKUlvE_clEvENKUlvE1_clEvEUliE_St5arrayIPcLm2EEEEviT0_T1_ --------------------------
	.section	.nv.info._ZN2at6native29vectorized_elementwise_kernelILi2EZZZNS0_23bitwise_not_kernel_cudaERNS_18TensorIteratorBaseEENKUlvE_clEvENKUlvE1_clEvEUliE_St5arrayIPcLm2EEEEviT0_T1_,"",@"SHT_CUDA_INFO"
	.sectionflags	@""
	.align	4


	//----- nvinfo : EIATTR_CUDA_API_VERSION
	.align		4
        /*0000*/ 	.byte	0x04, 0x37
        /*0002*/ 	.short	(.L_9669 - .L_9668)
.L_9668:
        /*0004*/ 	.word	0x00000082


	//----- nvinfo : EIATTR_SW2861232_WAR
	.align		4
.L_9669:
        /*0008*/ 	.byte	0x01, 0x35
	.zero		2


	//----- nvinfo : EIATTR_PARAM_CBANK
	.align		4
        /*000c*/ 	.byte	0x04, 0x0a
        /*000e*/ 	.short	(.L_9671 - .L_9670)
	.align		4
.L_9670:
        /*0010*/ 	.word	index@(.nv.constant0._ZN2at6native29vectorized_elementwise_kernelILi2EZZZNS0_23bitwise_not_kernel_cudaERNS_18TensorIteratorBaseEENKUlvE_clEvENKUlvE1_clEvEUliE_St5arrayIPcLm2EEEEviT0_T1_)
        /*0014*/ 	.short	0x0160
        /*0016*/ 	.short	0x0018


	//----- nvinfo : EIATTR_CBANK_PARAM_SIZE
	.align		4
.L_9671:
        /*0018*/ 	.byte	0x03, 0x19
        /*001a*/ 	.short	0x0018


	//----- nvinfo : EIATTR_KPARAM_INFO
	.align		4
        /*001c*/ 	.byte	0x04, 0x17
        /*001e*/ 	.short	(.L_9673 - .L_9672)
.L_9672:
        /*0020*/ 	.word	0x00000000
        /*0024*/ 	.short	0x0002
        /*0026*/ 	.short	0x0008
        /*0028*/ 	.byte	0x00, 0xf0, 0x41, 0x00


	//----- nvinfo : EIATTR_KPARAM_INFO
	.align		4
.L_9673:
        /*002c*/ 	.byte	0x04, 0x17
        /*002e*/ 	.short	(.L_9675 - .L_9674)
.L_9674:
        /*0030*/ 	.word	0x00000000
        /*0034*/ 	.short	0x0001
        /*0036*/ 	.short	0x0004
        /*0038*/ 	.byte	0x00, 0xf0, 0x05, 0x00


	//----- nvinfo : EIATTR_KPARAM_INFO
	.align		4
.L_9675:
        /*003c*/ 	.byte	0x04, 0x17
        /*003e*/ 	.short	(.L_9677 - .L_9676)
.L_9676:
        /*0040*/ 	.word	0x00000000
        /*0044*/ 	.short	0x0000
        /*0046*/ 	.short	0x0000
        /*0048*/ 	.byte	0x00, 0xf0, 0x11, 0x00


	//----- nvinfo : EIATTR_MAXREG_COUNT
	.align		4
.L_9677:
        /*004c*/ 	.byte	0x03, 0x1b
        /*004e*/ 	.short	0x00ff


	//----- nvinfo : EIATTR_MERCURY_ISA_VERSION
	.align		4
        /*0050*/ 	.byte	0x03, 0x5f
        /*0052*/ 	.short	0x0000


	//----- nvinfo : EIATTR_EXIT_INSTR_OFFSETS
	.align		4
        /*0054*/ 	.byte	0x04, 0x1c
        /*0056*/ 	.short	(.L_9679 - .L_9678)


	//   ....[0]....
.L_9678:
        /*0058*/ 	.word	0x000001d0


	//   ....[1]....
        /*005c*/ 	.word	0x00000940


	//   ....[2]....
        /*0060*/ 	.word	0x00000990


	//----- nvinfo : EIATTR_MAX_THREADS
	.align		4
.L_9679:
        /*0064*/ 	.byte	0x04, 0x05
        /*0066*/ 	.short	(.L_9681 - .L_9680)
.L_9680:
        /*0068*/ 	.word	0x00000080
        /*006c*/ 	.word	0x00000001
        /*0070*/ 	.word	0x00000001


	//----- nvinfo : EIATTR_CRS_STACK_SIZE
	.align		4
.L_9681:
        /*0074*/ 	.byte	0x04, 0x1e
        /*0076*/ 	.short	(.L_9683 - .L_9682)
.L_9682:
        /*0078*/ 	.word	0x00000000
.L_9683:


//--------------------- .nv.info._ZN2at6native29vectorized_elementwise_kernelILi4EZZZNS0_23bitwise_not_kernel_cudaERNS_18TensorIteratorBaseEENKUlvE_clEvENKUlvE1_clEvEUliE_St5arrayIPcLm2EEEEviT0_T1_ --------------------------
	.section	.nv.info._ZN2at6native29vectorized_elementwise_kernelILi4EZZZNS0_23bitwise_not_kernel_cudaERNS_18TensorIteratorBaseEENKUlvE_clEvENKUlvE1_clEvEUliE_St5arrayIPcLm2EEEEviT0_T1_,"",@"SHT_CUDA_INFO"
	.sectionflags	@""
	.align	4


	//----- nvinfo : EIATTR_CUDA_API_VERSION
	.align		4
        /*0000*/ 	.byte	0x04, 0x37
        /*0002*/ 	.short	(.L_9685 - .L_9684)
.L_9684:
        /*0004*/ 	.word	0x00000082


	//----- nvinfo : EIATTR_SW2861232_WAR
	.align		4
.L_9685:
        /*0008*/ 	.byte	0x01, 0x35
	.zero		2


	//----- nvinfo : EIATTR_PARAM_CBANK
	.align		4
        /*000c*/ 	.byte	0x04, 0x0a
        /*000e*/ 	.short	(.L_9687 - .L_9686)
	.align		4
.L_9686:
        /*0010*/ 	.word	index@(.nv.constant0._ZN2at6native29vectorized_elementwise_kernelILi4EZZZNS0_23bitwise_not_kernel_cudaERNS_18TensorIteratorBaseEENKUlvE_clEvENKUlvE1_clEvEUliE_St5arrayIPcLm2EEEEviT0_T1_)
        /*0014*/ 	.short	0x0160
        /*0016*/ 	.short	0x0018


	//----- nvinfo : EIATTR_CBANK_PARAM_SIZE
	.align		4
.L_9687:
        /*0018*/ 	.byte	0x03, 0x19
        /*001a*/ 	.short	0x0018


	//----- nvinfo : EIATTR_KPARAM_INFO
	.align		4
        /*001c*/ 	.byte	0x04, 0x17
        /*001e*/ 	.short	(.L_9689 - .L_9688)
.L_9688:
        /*0020*/ 	.word	0x00000000
        /*0024*/ 	.short	0x0002
        /*0026*/ 	.short	0x0008
        /*0028*/ 	.byte	0x00, 0xf0, 0x41, 0x00


	//----- nvinfo : EIATTR_KPARAM_INFO
	.align		4
.L_9689:
        /*002c*/ 	.byte	0x04, 0x17
        /*002e*/ 	.short	(.L_9691 - .L_9690)
.L_9690:
        /*0030*/ 	.word	0x00000000
        /*0034*/ 	.short	0x0001
        /*0036*/ 	.short	0x0004
        /*0038*/ 	.byte	0x00, 0xf0, 0x05, 0x00


	//----- nvinfo : EIATTR_KPARAM_INFO
	.align		4
.L_9691:
        /*003c*/ 	.byte	0x04, 0x17
        /*003e*/ 	.short	(.L_9693 - .L_9692)
.L_9692:
        /*0040*/ 	.word	0x00000000
        /*0044*/ 	.short	0x0000
        /*0046*/ 	.short	0x0000
        /*0048*/ 	.byte	0x00, 0xf0, 0x11, 0x00


	//----- nvinfo : EIATTR_MAXREG_COUNT
	.align		4
.L_9693:
        /*004c*/ 	.byte	0x03, 0x1b
        /*004e*/ 	.short	0x00ff


	//----- nvinfo : EIATTR_MERCURY_ISA_VERSION
	.align		4
        /*0050*/ 	.byte	0x03, 0x5f
        /*0052*/ 	.short	0x0000


	//----- nvinfo : EIATTR_EXIT_INSTR_OFFSETS
	.align		4
        /*0054*/ 	.byte	0x04, 0x1c
        /*0056*/ 	.short	(.L_9695 - .L_9694)


	//   ....[0]....
.L_9694:
        /*0058*/ 	.word	0x00000190


	//   ....[1]....
        /*005c*/ 	.word	0x00000900


	//   ....[2]....
        /*0060*/ 	.word	0x00000950


	//----- nvinfo : EIATTR_MAX_THREADS
	.align		4
.L_9695:
        /*0064*/ 	.byte	0x04, 0x05
        /*0066*/ 	.short	(.L_9697 - .L_9696)
.L_9696:
        /*0068*/ 	.word	0x00000080
        /*006c*/ 	.word	0x00000001
        /*0070*/ 	.word	0x00000001


	//----- nvinfo : EIATTR_CRS_STACK_SIZE
	.align		4
.L_9697:
        /*0074*/ 	.byte	0x04, 0x1e
        /*0076*/ 	.short	(.L_9699 - .L_9698)
.L_9698:
        /*0078*/ 	.word	0x00000000
.L_9699:


//--------------------- .nv.info._ZN2at6native29vectorized_elementwise_kernelILi8EZZZNS0_23bitwise_not_kernel_cudaERNS_18TensorIteratorBaseEENKUlvE_clEvENKUlvE1_clEvEUliE_St5arrayIPcLm2EEEEviT0_T1_ --------------------------
	.section	.nv.info._ZN2at6native29vectorized_elementwise_kernelILi8EZZZNS0_23bitwise_not_kernel_cudaERNS_18TensorIteratorBaseEENKUlvE_clEvENKUlvE1_clEvEUliE_St5arrayIPcLm2EEEEviT0_T1_,"",@"SHT_CUDA_INFO"
	.sectionflags	@""
	.align	4


	//----- nvinfo : EIATTR_CUDA_API_VERSION
	.align		4
        /*0000*/ 	.byte	0x04, 0x37
        /*0002*/ 	.short	(.L_9701 - .L_9700)
.L_9700:
        /*0004*/ 	.word	0x00000082


	//----- nvinfo : EIATTR_SW2861232_WAR
	.align		4
.L_9701:
        /*0008*/ 	.byte	0x01, 0x35
	.zero		2


	//----- nvinfo : EIATTR_PARAM_CBANK
	.align		4
        /*000c*/ 	.byte	0x04, 0x0a
        /*000e*/ 	.short	(.L_9703 - .L_9702)
	.align		4
.L_9702:
        /*0010*/ 	.word	index@(.nv.constant0._ZN2at6native29vectorized_elementwise_kernelILi8EZZZNS0_23bitwise_not_kernel_cudaERNS_18TensorIteratorBaseEENKUlvE_clEvENKUlvE1_clEvEUliE_St5arrayIPcLm2EEEEviT0_T1_)
        /*0014*/ 	.short	0x0160
        /*0016*/ 	.short	0x0018


	//----- nvinfo : EIATTR_CBANK_PARAM_SIZE
	.align		4
.L_9703:
        /*0018*/ 	.byte	0x03, 0x19
        /*001a*/ 	.short	0x0018


	//----- nvinfo : EIATTR_KPARAM_INFO
	.align		4
        /*001c*/ 	.byte	0x04, 0x17
        /*001e*/ 	.short	(.L_9705 - .L_9704)
.L_9704:
        /*0020*/ 	.word	0x00000000
        /*0024*/ 	.short	0x0002
        /*0026*/ 	.short	0x0008
        /*0028*/ 	.byte	0x00, 0xf0, 0x41, 0x00


	//----- nvinfo : EIATTR_KPARAM_INFO
	.align		4
.L_9705:
        /*002c*/ 	.byte	0x04, 0x17
        /*002e*/ 	.short	(.L_9707 - .L_9706)
.L_9706:
        /*0030*/ 	.word	0x00000000
        /*0034*/ 	.short	0x0001
        /*0036*/ 	.short	0x0004
        /*0038*/ 	.byte	0x00, 0xf0, 0x05, 0x00


	//----- nvinfo : EIATTR_KPARAM_INFO
	.align		4
.L_9707:
        /*003c*/ 	.byte	0x04, 0x17
        /*003e*/ 	.short	(.L_9709 - .L_9708)
.L_9708:
        /*0040*/ 	.word	0x00000000
        /*0044*/ 	.short	0x0000
        /*0046*/ 	.short	0x0000
        /*0048*/ 	.byte	0x00, 0xf0, 0x11, 0x00


	//----- nvinfo : EIATTR_MAXREG_COUNT
	.align		4
.L_9709:
        /*004c*/ 	.byte	0x03, 0x1b
        /*004e*/ 	.short	0x00ff


	//----- nvinfo : EIATTR_MERCURY_ISA_VERSION
	.align		4
        /*0050*/ 	.byte	0x03, 0x5f
        /*0052*/ 	.short	0x0000


	//----- nvinfo : EIATTR_EXIT_INSTR_OFFSETS
	.align		4
        /*0054*/ 	.byte	0x04, 0x1c
        /*0056*/ 	.short	(.L_9711 - .L_9710)


	//   ....[0]....
.L_9710:
        /*0058*/ 	.word	0x00000010


	//----- nvinfo : EIATTR_MAX_THREADS
	.align		4
.L_9711:
        /*005c*/ 	.byte	0x04, 0x05
        /*005e*/ 	.short	(.L_9713 - .L_9712)
.L_9712:
        /*0060*/ 	.word	0x00000080
        /*0064*/ 	.word	0x00000001
        /*0068*/ 	.word	0x00000001
.L_9713:


//--------------------- .nv.info._ZN2at6native18elementwise_kernelILi128ELi4EZNS0_15gpu_kernel_implIZZZNS0_23bitwise_not_kernel_cudaERNS_18TensorIteratorBaseEENKUlvE_clEvENKUlvE0_clEvEUlaE_EEvS4_RKT_EUliE_EEviT1_ --------------------------
	.section	.nv.info._ZN2at6native18elementwise_kernelILi128ELi4EZNS0_15gpu_kernel_implIZZZNS0_23bitwise_not_kernel_cudaERNS_18TensorIteratorBaseEENKUlvE_clEvENKUlvE0_clEvEUlaE_EEvS4_RKT_EUliE_EEviT1_,"",@"SHT_CUDA_INFO"
	.sectionflags	@""
	.align	4


	//----- nvinfo : EIATTR_CUDA_API_VERSION
	.align		4
        /*0000*/ 	.byte	0x04, 0x37
        /*0002*/ 	.short	(.L_9715 - .L_9714)
.L_9714:
        /*0004*/ 	.word	0x00000082


	//----- nvinfo : EIATTR_SW2861232_WAR
	.align		4
.L_9715:
        /*0008*/ 	.byte	0x01, 0x35
	.zero		2


	//----- nvinfo : EIATTR_PARAM_CBANK
	.align		4
        /*000c*/ 	.byte	0x04, 0x0a
        /*000e*/ 	.short	(.L_9717 - .L_9716)
	.align		4
.L_9716:
        /*0010*/ 	.word	index@(.nv.constant0._ZN2at6native18elementwise_kernelILi128ELi4EZNS0_15gpu_kernel_implIZZZNS0_23bitwise_not_kernel_cudaERNS_18TensorIteratorBaseEENKUlvE_clEvENKUlvE0_clEvEUlaE_EEvS4_RKT_EUliE_EEviT1_)
        /*0014*/ 	.short	0x0160
        /*0016*/ 	.short	0x0220


	//----- nvinfo : EIATTR_CBANK_PARAM_SIZE
	.align		4
.L_9717:
        /*0018*/ 	.byte	0x03, 0x19
        /*001a*/ 	.short	0x0220


	//----- nvinfo : EIATTR_KPARAM_INFO
	.align		4
        /*001c*/ 	.byte	0x04, 0x17
        /*001e*/ 	.short	(.L_9719 - .L_9718)
.L_9718:
        /*0020*/ 	.word	0x00000000
        /*0024*/ 	.short	0x0001
        /*0026*/ 	.short	0x0008
        /*0028*/ 	.byte	0x00, 0xf0, 0x61, 0x08


	//----- nvinfo : EIATTR_KPARAM_INFO
	.align		4
.L_9719:
        /*002c*/ 	.byte	0x04, 0x17
        /*002e*/ 	.short	(.L_9721 - .L_9720)
.L_9720:
        /*0030*/ 	.word	0x00000000
        /*0034*/ 	.short	0x0000
        /*0036*/ 	.short	0x0000
        /*0038*/ 	.byte	0x00, 0xf0, 0x11, 0x00


	//----- nvinfo : EIATTR_MAXREG_COUNT
	.align		4
.L_9721:
        /*003c*/ 	.byte	0x03, 0x1b
        /*003e*/ 	.short	0x0080


	//----- nvinfo : EIATTR_EXTERNS
	.align		4
        /*0040*/ 	.byte	0x04, 0x0f
        /*0042*/ 	.short	(.L_9723 - .L_9722)


	//   ....[0]....
	.align		4
.L_9722:
        /*0044*/ 	.word	index@(__assertfail)


	//----- nvinfo : EIATTR_MERCURY_ISA_VERSION
	.align		4
.L_9723:
        /*0048*/ 	.byte	0x03, 0x5f
        /*004a*/ 	.short	0x0000


	//----- nvinfo : EIATTR_SYSCALL_OFFSETS
	.align		4
        /*004c*/ 	.byte	0x04, 0x46
        /*004e*/ 	.short	(.L_9725 - .L_9724)


	//   ....[0]....
.L_9724:
        /*0050*/ 	.word	0x00001d10


	//   ....[1]....
        /*0054*/ 	.word	0x00002c70


	//   ....[2]....
        /*0058*/ 	.word	0x00004a10


	//   ....[3]....
        /*005c*/ 	.word	0x00005970


	//   ....[4]....
        /*0060*/ 	.word	0x000076e0


	//   ....[5]....
        /*0064*/ 	.word	0x00008640


	//   ....[6]....
        /*0068*/ 	.word	0x0000a3c0


	//   ....[7]....
        /*006c*/ 	.word	0x0000b320


	//----- nvinfo : EIATTR_EXIT_INSTR_OFFSETS
	.align		4
.L_9725:
        /*0070*/ 	.byte	0x04, 0x1c
        /*0072*/ 	.short	(.L_9727 - .L_9726)


	//   ....[0]....
.L_9726:
        /*0074*/ 	.word	0x00008720


	//   ....[1]....
        /*0078*/ 	.word	0x0000a500


	//   ....[2]....
        /*007c*/ 	.word	0x0000a520


	//   ....[3]....
        /*0080*/ 	.word	0x0000a5e0


	//   ....[4]....
        /*0084*/ 	.word	0x0000a620


	//   ....[5]....
        /*0088*/ 	.word	0x0000a660


	//   ....[6]....
        /*008c*/ 	.word	0x0000a6f0


	//   ....[7]....
        /*0090*/ 	.word	0x0000a730


	//   ....[8]....
        /*0094*/ 	.word	0x0000a7d0


	//   ....[9]....
        /*0098*/ 	.word	0x0000a820


	//   ....[10]....
        /*009c*/ 	.word	0x0000a870


	//   ....[11]....
        /*00a0*/ 	.word	0x0000a940


	//   ....[12]....
        /*00a4*/ 	.word	0x0000a9a0


	//   ....[13]....
        /*00a8*/ 	.word	0x0000ab30


	//   ....[14]....
        /*00ac*/ 	.word	0x0000ac90


	//   ....[15]....
        /*00b0*/ 	.word	0x0000acd0


	//   ....[16]....
        /*00b4*/ 	.word	0x0000ad90


	//   ....[17]....
        /*00b8*/ 	.word	0x0000af10


	//   ....[18]....
        /*00bc*/ 	.word	0x0000b090


	//   ....[19]....
        /*00c0*/ 	.word	0x0000b1f0


	//   ....[20]....
        /*00c4*/ 	.word	0x0000b330


	//   ....[21]....
        /*00c8*/ 	.word	0x0000b390


	//   ....[22]....
        /*00cc*/ 	.word	0x0000b3d0


	//----- nvinfo : EIATTR_MAX_THREADS
	.align		4
.L_9727:
        /*00d0*/ 	.byte	0x04, 0x05
        /*00d2*/ 	.short	(.L_9729 - .L_9728)
.L_9728:
        /*00d4*/ 	.word	0x00000080
        /*00d8*/ 	.word	0x00000001
        /*00dc*/ 	.word	0x00000001


	//----- nvinfo : EIATTR_CRS_STACK_SIZE
	.align		4
.L_9729:
        /*00e0*/ 	.byte	0x04, 0x1e
        /*00e2*/ 	.short	(.L_9731 - .L_9730)
.L_9730:
        /*00e4*/ 	.word	0x00000000
.L_9731:


//--------------------- .nv.info._ZN2at6native27unrolled_elementwise_kernelIZZZNS0_23bitwise_not_kernel_cudaERNS_18TensorIteratorBaseEENKUlvE_clEvENKUlvE0_clEvEUlaE_St5arrayIPcLm2EELi4E23TrivialOffsetCalculatorILi1EjESB_NS0_6memory12LoadWithCastILi1EEENSC_13StoreWithCastILi1EEEEEviT_T0_T2_T3_T4_T5_ --------------------------
	.section	.nv.info._ZN2at6native27unrolled_elementwise_kernelIZZZNS0_23bitwise_not_kernel_cudaERNS_18TensorIteratorBaseEENKUlvE_clEvENKUlvE0_clEvEUlaE_St5arrayIPcLm2EELi4E23TrivialOffsetCalculatorILi1EjESB_NS0_6memory12LoadWithCastILi1EEENSC_13StoreWithCastILi1EEEEEviT_T0_T2_T3_T4_T5_,"",@"SHT_CUDA_INFO"
	.sectionflags	@""
	.align	4


	//----- nvinfo : EIATTR_CUDA_API_VERSION
	.align		4
        /*0000*/ 	.byte	0x04, 0x37
        /*0002*/ 	.short	(.L_9733 - .L_9732)
.L_9732:
        /*0004*/ 	.word	0x00000082


	//----- nvinfo : EIATTR_SW2861232_WAR
	.align		4
.L_9733:
        /*0008*/ 	.byte	0x01, 0x35
	.zero		2


	//----- nvinfo : EIATTR_PARAM_CBANK
	.align		4
        /*000c*/ 	.byte	0x04, 0x0a
        /*000e*/ 	.short	(.L_9735 - .L_9734)
	.align		4
.L_9734:
        /*0010*/ 	.word	index@(.nv.constant0._ZN2at6native27unrolled_elementwise_kernelIZZZNS0_23bitwise_not_kernel_cudaERNS_18TensorIteratorBaseEENKUlvE_clEvENKUlvE0_clEvEUlaE_St5arrayIPcLm2EELi4E23TrivialOffsetCalculatorILi1EjESB_NS0_6memory12LoadWithCastILi1EEENSC_13StoreWithCastILi1EEEEEviT_T0_T2_T3_T4_T5_)
        /*0014*/ 	.short	0x0160
        /*0016*/ 	.short	0x002c


	//----- nvinfo : EIATTR_CBANK_PARAM_SIZE
	.align		4
.L_9735:
        /*0018*/ 	.byte	0x03, 0x19
        /*001a*/ 	.short	0x002c


	//----- nvinfo : EIATTR_KPARAM_INFO
	.align		4
        /*001c*/ 	.byte	0x04, 0x17
        /*001e*/ 	.short	(.L_9737 - .L_9736)
.L_9736:
        /*0020*/ 	.word	0x00000000
        /*0024*/ 	.short	0x0006
        /*0026*/ 	.short	0x0024
        /*0028*/ 	.byte	0x00, 0xf0, 0x21, 0x00


	//----- nvinfo : EIATTR_KPARAM_INFO
	.align		4
.L_9737:
        /*002c*/ 	.byte	0x04, 0x17
        /*002e*/ 	.short	(.L_9739 - .L_9738)
.L_9738:
        /*0030*/ 	.word	0x00000000
        /*0034*/ 	.short	0x0005
        /*0036*/ 	.short	0x001c
        /*0038*/ 	.byte	0x00, 0xf0, 0x21, 0x00


	//----- nvinfo : EIATTR_KPARAM_INFO
	.align		4
.L_9739:
        /*003c*/ 	.byte	0x04, 0x17
        /*003e*/ 	.short	(.L_9741 - .L_9740)
.L_9740:
        /*0040*/ 	.word	0x00000000
        /*0044*/ 	.short	0x0004
        /*0046*/ 	.short	0x0019
        /*0048*/ 	.byte	0x00, 0xf0, 0x05, 0x00


	//----- nvinfo : EIATTR_KPARAM_INFO
	.align		4
.L_9741:
        /*004c*/ 	.byte	0x04, 0x17
        /*004e*/ 	.short	(.L_9743 - .L_9742)
.L_9742:
        /*0050*/ 	.word	0x00000000
        /*0054*/ 	.short	0x0003
        /*0056*/ 	.short	0x0018
        /*0058*/ 	.byte	0x00, 0xf0, 0x05, 0x00


	//----- nvinfo : EIATTR_KPARAM_INFO
	.align		4
.L_9743:
        /*005c*/ 	.byte	0x04, 0x17
        /*005e*/ 	.short	(.L_9745 - .L_9744)
.L_9744:
        /*0060*/ 	.word	0x00000000
        /*0064*/ 	.short	0x0002
        /*0066*/ 	.short	0x0008
        /*0068*/ 	.byte	0x00, 0xf0, 0x41, 0x00


	//----- nvinfo : EIATTR_KPARAM_INFO
	.align		4
.L_9745:
        /*006c*/ 	.byte	0x04, 0x17
        /*006e*/ 	.short	(.L_9747 - .L_9746)
.L_9746:
        /*0070*/ 	.word	0x00000000
        /*0074*/ 	.short	0x0001
        /*0076*/ 	.short	0x0004
        /*0078*/ 	.byte	0x00, 0xf0, 0x05, 0x00


	//----- nvinfo : EIATTR_KPARAM_INFO
	.align		4
.L_9747:
        /*007c*/ 	.byte	0x04, 0x17
        /*007e*/ 	.short	(.L_9749 - .L_9748)
.L_9748:
        /*0080*/ 	.word	0x00000000
        /*0084*/ 	.short	0x0000
        /*0086*/ 	.short	0x0000
        /*0088*/ 	.byte	0x00, 0xf0, 0x11, 0x00


	//----- nvinfo : EIATTR_MAXREG_COUNT
	.align		4
.L_9749:
        /*008c*/ 	.byte	0x03, 0x1b
        /*008e*/ 	.short	0x00ff


	//----- nvinfo : EIATTR_EXTERNS
	.align		4
        /*0090*/ 	.byte	0x04, 0x0f
        /*0092*/ 	.short	(.L_9751 - .L_9750)


	//   ....[0]....
	.align		4
.L_9750:
        /*0094*/ 	.word	index@(__assertfail)


	//----- nvinfo : EIATTR_MERCURY_ISA_VERSION
	.align		4
.L_9751:
        /*0098*/ 	.byte	0x03, 0x5f
        /*009a*/ 	.short	0x0000


	//----- nvinfo : EIATTR_SYSCALL_OFFSETS
	.align		4
        /*009c*/ 	.byte	0x04, 0x46
        /*009e*/ 	.short	(.L_9753 - .L_9752)


	//   ....[0]....
.L_9752:
        /*00a0*/ 	.word	0x00000f20


	//   ....[1]....
        /*00a4*/ 	.word	0x00001e40


	//   ....[2]....
        /*00a8*/ 	.word	0x00002d70


	//   ....[3]....
        /*00ac*/ 	.word	0x00003c70


	//   ....[4]....
        /*00b0*/ 	.word	0x00004ca0


	//   ....[5]....
        /*00b4*/ 	.word	0x00005cb0


	//   ....[6]....
        /*00b8*/ 	.word	0x00006cb0


	//   ....[7]....
        /*00bc*/ 	.word	0x00007cb0


	//----- nvinfo : EIATTR_EXIT_INSTR_OFFSETS
	.align		4
.L_9753:
        /*00c0*/ 	.byte	0x04, 0x1c
        /*00c2*/ 	.short	(.L_9755 - .L_9754)


	//   ....[0]....
.L_9754:
        /*00c4*/ 	.word	0x00006d90


	//   ....[1]....
        /*00c8*/ 	.word	0x00006ea0


	//   ....[2]....
        /*00cc*/ 	.word	0x00006ec0


	//   ....[3]....
        /*00d0*/ 	.word	0x00006f80


	//   ....[4]....
        /*00d4*/ 	.word	0x00006fc0


	//   ....[5]....
        /*00d8*/ 	.word	0x00007000


	//   ....[6]....
        /*00dc*/ 	.word	0x00007090


	//   ....[7]....
        /*00e0*/ 	.word	0x000070d0


	//   ....[8]....
        /*00e4*/ 	.word	0x00007170


	//   ....[9]....
        /*00e8*/ 	.word	0x000071c0


	//   ....[10]....
        /*00ec*/ 	.word	0x00007210


	//   ....[11]....
        /*00f0*/ 	.word	0x000072d0


	//   ....[12]....
        /*00f4*/ 	.word	0x00007330


	//   ....[13]....
        /*00f8*/ 	.word	0x000074c0


	//   ....[14]....
        /*00fc*/ 	.word	0x00007620


	//   ....[15]....
        /*0100*/ 	.word	0x00007660


	//   ....[16]....
        /*0104*/ 	.word	0x00007720


	//   ....[17]....
        /*0108*/ 	.word	0x000078a0


	//   ....[18]....
        /*010c*/ 	.word	0x00007a20


	//   ....[19]....
        /*0110*/ 	.word	0x00007b80


	//   ....[20]....
        /*0114*/ 	.word	0x00007cc0


	//   ....[21]....
        /*0118*/ 	.word	0x00007d20


	//   ....[22]....
        /*011c*/ 	.word	0x00007d60


	//----- nvinfo : EIATTR_MAX_THREADS
	.align		4
.L_9755:
        /*0120*/ 	.byte	0x04, 0x05
        /*0122*/ 	.short	(.L_9757 - .L_9756)
.L_9756:
        /*0124*/ 	.word	0x00000080
        /*0128*/ 	.word	0x00000001
        /*012c*/ 	.word	0x00000001


	//----- nvinfo : EIATTR_CRS_STACK_SIZE
	.align		4
.L_9757:
        /*0130*/ 	.byte	0x04, 0x1e
        /*0132*/ 	.short	(.L_9759 - .L_9758)
.L_9758:
        /*0134*/ 	.word	0x00000000
.L_9759:


//--------------------- .nv.info._ZN2at6native18elementwise_kernelILi128ELi4EZNS0_22gpu_kernel_impl_nocastIZZZNS0_23bitwise_not_kernel_cudaERNS_18TensorIteratorBaseEENKUlvE_clEvENKUlvE0_clEvEUlaE_EEvS4_RKT_EUliE_EEviT1_ --------------------------
	.section	.nv.info._ZN2at6native18elementwise_kernelILi128ELi4EZNS0_22gpu_kernel_impl_nocastIZZZNS0_23bitwise_not_kernel_cudaERNS_18TensorIteratorBaseEENKUlvE_clEvENKUlvE0_clEvEUlaE_EEvS4_RKT_EUliE_EEviT1_,"",@"SHT_CUDA_INFO"
	.sectionflags	@""
	.align	4


	//----- nvinfo : EIATTR_CUDA_API_VERSION
	.align		4
        /*0000*/ 	.byte	0x04, 0x37
        /*0002*/ 	.short	(.L_9761 - .L_9760)
.L_9760:
        /*0004*/ 	.word	0x00000082


	//----- nvinfo : EIATTR_SW2861232_WAR
	.align		4
.L_9761:
        /*0008*/ 	.byte	0x01, 0x35
	.zero		2


	//----- nvinfo : EIATTR_PARAM_CBANK
	.align		4
        /*000c*/ 	.byte	0x04, 0x0a
        /*000e*/ 	.short	(.L_9763 - .L_9762)
	.align		4
.L_9762:
        /*0010*/ 	.word	index@(.nv.constant0._ZN2at6native18elementwise_kernelILi128ELi4EZNS0_22gpu_kernel_impl_nocastIZZZNS0_23bitwise_not_kernel_cudaERNS_18TensorIteratorBaseEENKUlvE_clEvENKUlvE0_clEvEUlaE_EEvS4_RKT_EUliE_EEviT1_)
        /*0014*/ 	.short	0x0160
        /*0016*/ 	.short	0x0220


	//----- nvinfo : EIATTR_CBANK_PARAM_SIZE
	.align		4
.L_9763:
        /*0018*/ 	.byte	0x03, 0x19
        /*001a*/ 	.short	0x0220


	//----- nvinfo : EIATTR_KPARAM_INFO
	.align		4
        /*001c*/ 	.byte	0x04, 0x17
        /*001e*/ 	.short	(.L_9765 - .L_9764)
.L_9764:
        /*0020*/ 	.word	0x00000000
        /*0024*/ 	.short	0x0001
        /*0026*/ 	.short	0x0008
        /*0028*/ 	.byte	0x00, 0xf0, 0x61, 0x08


	//----- nvinfo : EIATTR_KPARAM_INFO
	.align		4
.L_9765:
        /*002c*/ 	.byte	0x04, 0x17
        /*002e*/ 	.short	(.L_9767 - .L_9766)
.L_9766:
        /*0030*/ 	.word	0x00000000
        /*0034*/ 	.short	0x0000
        /*0036*/ 	.short	0x0000
        /*0038*/ 	.byte	0x00, 0xf0, 0x11, 0x00


	//----- nvinfo : EIATTR_MAXREG_COUNT
	.align		4
.L_9767:
        /*003c*/ 	.byte	0x03, 0x1b
        /*003e*/ 	.short	0x0080


	//----- nvinfo : EIATTR_MERCURY_ISA_VERSION
	.align		4
        /*0040*/ 	.byte	0x03, 0x5f
        /*0042*/ 	.short	0x0000


	//----- nvinfo : EIATTR_EXIT_INSTR_OFFSETS
	.align		4
        /*0044*/ 	.byte	0x04, 0x1c
        /*0046*/ 	.short	(.L_9769 - .L_9768)


	//   ....[0]....
.L_9768:
        /*0048*/ 	.word	0x00002d10


	//   ....[1]....
        /*004c*/ 	.word	0x00003bc0


	//----- nvinfo : EIATTR_MAX_THREADS
	.align		4
.L_9769:
        /*0050*/ 	.byte	0x04, 0x05
        /*0052*/ 	.short	(.L_9771 - .L_9770)
.L_9770:
        /*0054*/ 	.word	0x00000080
        /*0058*/ 	.word	0x00000001
        /*005c*/ 	.word	0x00000001


	//----- nvinfo : EIATTR_CRS_STACK_SIZE
	.align		4
.L_9771:
        /*0060*/ 	.byte	0x04, 0x1e
        /*0062*/ 	.short	(.L_9773 - .L_9772)
.L_9772:
        /*0064*/ 	.word	0x00000000
.L_9773:


//--------------------- .nv.info._ZN2at6native27unrolled_elementwise_kernelIZZZNS0_23bitwise_not_kernel_cudaERNS_18TensorIteratorBaseEENKUlvE_clEvENKUlvE0_clEvEUlaE_St5arrayIPcLm2EELi4E23TrivialOffsetCalculatorILi1EjESB_NS0_6memory15LoadWithoutCastENSC_16StoreWithoutCastEEEviT_T0_T2_T3_T4_T5_ --------------------------
	.section	.nv.info._ZN2at6native27unrolled_elementwise_kernelIZZZNS0_23bitwise_not_kernel_cudaERNS_18TensorIteratorBaseEENKUlvE_clEvENKUlvE0_clEvEUlaE_St5arrayIPcLm2EELi4E23TrivialOffsetCalculatorILi1EjESB_NS0_6memory15LoadWithoutCastENSC_16StoreWithoutCastEEEviT_T0_T2_T3_T4_T5_,"",@"SHT_CUDA_INFO"
	.sectionflags	@""
	.align	4


	//----- nvinfo : EIATTR_CUDA_API_VERSION
	.align		4
        /*0000*/ 	.byte	0x04, 0x37
        /*0002*/ 	.short	(.L_9775 - .L_9774)
.L_9774:
        /*0004*/ 	.word	0x00000082


	//----- nvinfo : EIATTR_SW2861232_WAR
	.align		4
.L_9775:
        /*0008*/ 	.byte	0x01, 0x35
	.zero		2


	//----- nvinfo : EIATTR_PARAM_CBANK
	.align		4
        /*000c*/ 	.byte	0x04, 0x0a
        /*000e*/ 	.short	(.L_9777 - .L_9776)
	.align		4
.L_9776:
        /*0010*/ 	.word	index@(.nv.constant0._ZN2at6native27unrolled_elementwise_kernelIZZZNS0_23bitwise_not_kernel_cudaERNS_18TensorIteratorBaseEENKUlvE_clEvENKUlvE0_clEvEUlaE_St5arrayIPcLm2EELi4E23TrivialOffsetCalculatorILi1EjESB_NS0_6memory15LoadWithoutCastENSC_16StoreWithoutCastEEEviT_T0_T2_T3_T4_T5_)
        /*0014*/ 	.short	0x0160
        /*0016*/ 	.short	0x001c


	//----- nvinfo : EIATTR_CBANK_PARAM_SIZE
	.align		4
.L_9777:
        /*0018*/ 	.byte	0x03, 0x19
        /*001a*/ 	.short	0x001c


	//----- nvinfo : EIATTR_KPARAM_INFO
	.align		4
        /*001c*/ 	.byte	0x04, 0x17
        /*001e*/ 	.short	(.L_9779 - .L_9778)
.L_9778:
        /*0020*/ 	.word	0x00000000
        /*0024*/ 	.short	0x0006
        /*0026*/ 	.short	0x001b
        /*0028*/ 	.byte	0x00, 0xf0, 0x05, 0x00


	//----- nvinfo : EIATTR_KPARAM_INFO
	.align		4
.L_9779:
        /*002c*/ 	.byte	0x04, 0x17
        /*002e*/ 	.short	(.L_9781 - .L_9780)
.L_9780:
        /*0030*/ 	.word	0x00000000
        /*0034*/ 	.short	0x0005
        /*0036*/ 	.short	0x001a
        /*0038*/ 	.byte	0x00, 0xf0, 0x05, 0x00


	//----- nvinfo : EIATTR_KPARAM_INFO
	.align		4
.L_9781:
        /*003c*/ 	.byte	0x04, 0x17
        /*003e*/ 	.short	(.L_9783 - .L_9782)
.L_9782:
        /*0040*/ 	.word	0x00000000
        /*0044*/ 	.short	0x0004
        /*0046*/ 	.short	0x0019
        /*0048*/ 	.byte	0x00, 0xf0, 0x05, 0x00


	//----- nvinfo : EIATTR_KPARAM_INFO
	.align		4
.L_9783:
        /*004c*/ 	.byte	0x04, 0x17
        /*004e*/ 	.short	(.L_9785 - .L_9784)
.L_9784:
        /*0050*/ 	.word	0x00000000
        /*0054*/ 	.short	0x0003
        /*0056*/ 	.short	0x0018
        /*0058*/ 	.byte	0x00, 0xf0, 0x05, 0x00


	//----- nvinfo : EIATTR_KPARAM_INFO
	.align		4
.L_9785:
        /*005c*/ 	.byte	0x04, 0x17
        /*005e*/ 	.short	(.L_9787 - .L_9786)
.L_9786:
        /*0060*/ 	.word	0x00000000
        /*0064*/ 	.short	0x0002
        /*0066*/ 	.short	0x0008
        /*0068*/ 	.byte	0x00, 0xf0, 0x41, 0x00


	//----- nvinfo : EIATTR_KPARAM_INFO
	.align		4
.L_9787:
        /*006c*/ 	.byte	0x04, 0x17
        /*006e*/ 	.short	(.L_9789 - .L_9788)
.L_9788:
        /*0070*/ 	.word	0x00000000
        /*0074*/ 	.short	0x0001
        /*0076*/ 	.short	0x0004
        /*0078*/ 	.byte	0x00, 0xf0, 0x05, 0x00


	//----- nvinfo : EIATTR_KPARAM_INFO
	.align		4
.L_9789:
        /*007c*/ 	.byte	0x04, 0x17
        /*007e*/ 	.short	(.L_9791 - .L_9790)
.L_9790:
        /*0080*/ 	.word	0x00000000
        /*0084*/ 	.short	0x0000
        /*0086*/ 	.short	0x0000
        /*0088*/ 	.byte	0x00, 0xf0, 0x11, 0x00


	//----- nvinfo : EIATTR_MAXREG_COUNT
	.align		4
.L_9791:
        /*008c*/ 	.byte	0x03, 0x1b
        /*008e*/ 	.short	0x00ff


	//----- nvinfo : EIATTR_MERCURY_ISA_VERSION
	.align		4
        /*0090*/ 	.byte	0x03, 0x5f
        /*0092*/ 	.short	0x0000


	//----- nvinfo : EIATTR_EXIT_INSTR_OFFSETS
	.align		4
        /*0094*/ 	.byte	0x04, 0x1c
        /*0096*/ 	.short	(.L_9793 - .L_9792)


	//   ....[0]....
.L_9792:
        /*0098*/ 	.word	0x000003e0


	//   ....[1]....
        /*009c*/ 	.word	0x00000460


	//----- nvinfo : EIATTR_MAX_THREADS
	.align		4
.L_9793:
        /*00a0*/ 	.byte	0x04, 0x05
        /*00a2*/ 	.short	(.L_9795 - .L_9794)
.L_9794:
        /*00a4*/ 	.word	0x00000080
        /*00a8*/ 	.word	0x00000001
        /*00ac*/ 	.word	0x00000001


	//----- nvinfo : EIATTR_CRS_STACK_SIZE
	.align		4
.L_9795:
        /*00b0*/ 	.byte	0x04, 0x1e
        /*00b2*/ 	.short	(.L_9797 - .L_9796)
.L_9796:
        /*00b4*/ 	.word	0x00000000
.L_9797:


//--------------------- .nv.info._ZN2at6native29vectorized_elementwise_kernelILi2EZZZNS0_23bitwise_not_kernel_cudaERNS_18TensorIteratorBaseEENKUlvE_clEvENKUlvE0_clEvEUlaE_St5arrayIPcLm2EEEEviT0_T1_ --------------------------
	.section	.nv.info._ZN2at6native29vectorized_elementwise_kernelILi2EZZZNS0_23bitwise_not_kernel_cudaERNS_18TensorIteratorBaseEENKUlvE_clEvENKUlvE0_clEvEUlaE_St5arrayIPcLm2EEEEviT0_T1_,"",@"SHT_CUDA_INFO"
	.sectionflags	@""
	.align	4


	//----- nvinfo : EIATTR_CUDA_API_VERSION
	.align		4
        /*0000*/ 	.byte	0x04, 0x37
        /*0002*/ 	.short	(.L_9799 - .L_9798)
.L_9798:
        /*0004*/ 	.word	0x00000082


	//----- nvinfo : EIATTR_SW2861232_WAR
	.align		4
.L_9799:
        /*0008*/ 	.byte	0x01, 0x35
	.zero		2


	//----- nvinfo : EIATTR_PARAM_CBANK
	.align		4
        /*000c*/ 	.byte	0x04, 0x0a
        /*000e*/ 	.short	(.L_9801 - .L_9800)
	.align		4
.L_9800:
        /*0010*/ 	.word	index@(.nv.constant0._ZN2at6native29vectorized_elementwise_kernelILi2EZZZNS0_23bitwise_not_kernel_cudaERNS_18TensorIteratorBaseEENKUlvE_clEvENKUlvE0_clEvEUlaE_St5arrayIPcLm2EEEEviT0_T1_)
        /*0014*/ 	.short	0x0160
        /*0016*/ 	.short	0x0018


	//----- nvinfo : EIATTR_CBANK_PARAM_SIZE
	.align		4
.L_9801:
        /*0018*/ 	.byte	0x03, 0x19
        /*001a*/ 	.short	0x0018


	//----- nvinfo : EIATTR_KPARAM_INFO
	.align		4
        /*001c*/ 	.byte	0x04, 0x17
        /*001e*/ 	.short	(.L_9803 - .L_9802)
.L_9802:
        /*0020*/ 	.word	0x00000000
        /*0024*/ 	.short	0x0002
        /*0026*/ 	.short	0x0008
        /*0028*/ 	.byte	0x00, 0xf0, 0x41, 0x00


	//----- nvinfo : EIATTR_KPARAM_INFO
	.align		4
.L_9803:
        /*002c*/ 	.byte	0x04, 0x17
        /*002e*/ 	.short	(.L_9805 - .L_9804)
.L_9804:
        /*0030*/ 	.word	0x00000000
        /*0034*/ 	.short	0x0001
        /*0036*/ 	.short	0x0004
        /*0038*/ 	.byte	0x00, 0xf0, 0x05, 0x00


	//----- nvinfo : EIATTR_KPARAM_INFO
	.align		4
.L_9805:
        /*003c*/ 	.byte	0x04, 0x17
        /*003e*/ 	.short	(.L_9807 - .L_9806)
.L_9806:
        /*0040*/ 	.word	0x00000000
        /*0044*/ 	.short	0x0000
        /*0046*/ 	.short	0x0000
        /*0048*/ 	.byte	0x00, 0xf0, 0x11, 0x00


	//----- nvinfo : EIATTR_MAXREG_COUNT
	.align		4
.L_9807:
        /*004c*/ 	.byte	0x03, 0x1b
        /*004e*/ 	.short	0x00ff


	//----- nvinfo : EIATTR_MERCURY_ISA_VERSION
	.align		4
        /*0050*/ 	.byte	0x03, 0x5f
        /*0052*/ 	.short	0x0000


	//----- nvinfo : EIATTR_EXIT_INSTR_OFFSETS
	.align		4
        /*0054*/ 	.byte	0x04, 0x1c
        /*0056*/ 	.short	(.L_9809 - .L_9808)


	//   ....[0]....
.L_9808:
        /*0058*/ 	.word	0x000002a0


	//   ....[1]....
        /*005c*/ 	.word	0x00000b00


	//   ....[2]....
        /*0060*/ 	.word	0x00000b50


	//----- nvinfo : EIATTR_MAX_THREADS
	.align		4
.L_9809:
        /*0064*/ 	.byte	0x04, 0x05
        /*0066*/ 	.short	(.L_9811 - .L_9810)
.L_9810:
        /*0068*/ 	.word	0x00000080
        /*006c*/ 	.word	0x00000001
        /*0070*/ 	.word	0x00000001


	//----- nvinfo : EIATTR_CRS_STACK_SIZE
	.align		4
.L_9811:
        /*0074*/ 	.byte	0x04, 0x1e
        /*0076*/ 	.short	(.L_9813 - .L_9812)
.L_9812:
        /*0078*/ 	.word	0x00000000
.L_9813:


//--------------------- .nv.info._ZN2at6native29vectorized_elementwise_kernelILi4EZZZNS0_23bitwise_not_kernel_cudaERNS_18TensorIteratorBaseEENKUlvE_clEvENKUlvE0_clEvEUlaE_St5arrayIPcLm2EEEEviT0_T1_ --------------------------
	.section	.nv.info._ZN2at6native29vectorized_elementwise_kernelILi4EZZZNS0_23bitwise_not_kernel_cudaERNS_18TensorIteratorBaseEENKUlvE_clEvENKUlvE0_clEvEUlaE_St5arrayIPcLm2EEEEviT0_T1_,"",@"SHT_CUDA_INFO"
	.sectionflags	@""
	.align	4


	//----- nvinfo : EIATTR_CUDA_API_VERSION
	.align		4
        /*0000*/ 	.byte	0x04, 0x37
        /*0002*/ 	.short	(.L_9815 - .L_9814)
.L_9814:
        /*0004*/ 	.word	0x00000082


	//----- nvinfo : EIATTR_SW2861232_WAR
	.align		4
.L_9815:
        /*0008*/ 	.byte	0x01, 0x35
	.zero		2


	//----- nvinfo : EIATTR_PARAM_CBANK
	.align		4
        /*000c*/ 	.byte	0x04, 0x0a
        /*000e*/ 	.short	(.L_9817 - .L_9816)
	.align		4
.L_9816:
        /*0010*/ 	.word	index@(.nv.constant0._ZN2at6native29vectorized_elementwise_kernelILi4EZZZNS0_23bitwise_not_kernel_cudaERNS_18TensorIteratorBaseEENKUlvE_clEvENKUlvE0_clEvEUlaE_St5arrayIPcLm2EEEEviT0_T1_)
        /*0014*/ 	.short	0x0160
        /*0016*/ 	.short	0x0018


	//----- nvinfo : EIATTR_CBANK_PARAM_SIZE
	.align		4
.L_9817:
        /*0018*/ 	.byte	0x03, 0x19
        /*001a*/ 	.short	0x0018


	//----- nvinfo : EIATTR_KPARAM_INFO
	.align		4
        /*001c*/ 	.byte	0x04, 0x17
        /*001e*/ 	.short	(.L_9819 - .L_9818)
.L_9818:
        /*0020*/ 	.word	0x00000000
        /*0024*/ 	.short	0x0002
        /*0026*/ 	.short	0x0008
        /*0028*/ 	.byte	0x00, 0xf0, 0x41, 0x00


	//----- nvinfo : EIATTR_KPARAM_INFO
	.align		4
.L_9819:
        /*002c*/ 	.byte	0x04, 0x17
        /*002e*/ 	.short	(.L_9821 - .L_9820)
.L_9820:
        /*0030*/ 	.word	0x00000000
        /*0034*/ 	.short	0x0001
        /*0036*/ 	.short	0x0004
        /*0038*/ 	.byte	0x00, 0xf0, 0x05, 0x00


	//----- nvinfo : EIATTR_KPARAM_INFO
	.align		4
.L_9821:
        /*003c*/ 	.byte	0x04, 0x17
        /*003e*/ 	.short	(.L_9823 - .L_9822)
.L_9822:
        /*0040*/ 	.word	0x00000000
        /*0044*/ 	.short	0x0000
        /*0046*/ 	.short	0x0000
        /*0048*/ 	.byte	0x00, 0xf0, 0x11, 0x00


	//----- nvinfo : EIATTR_MAXREG_COUNT
	.align		4
.L_9823:
        /*004c*/ 	.byte	0x03, 0x1b
        /*004e*/ 	.short	0x00ff


	//----- nvinfo : EIATTR_MERCURY_ISA_VERSION
	.align		4
        /*0050*/ 	.byte	0x03, 0x5f
        /*0052*/ 	.short	0x0000


	//----- nvinfo : EIATTR_EXIT_INSTR_OFFSETS
	.align		4
        /*0054*/ 	.byte	0x04, 0x1c
        /*0056*/ 	.short	(.L_9825 - .L_9824)


	//   ....[0]....
.L_9824:
        /*0058*/ 	.word	0x00000280


	//   ....[1]....
        /*005c*/ 	.word	0x00000ae0


	//   ....[2]....
        /*0060*/ 	.word	0x00000b30


	//----- nvinfo : EIATTR_MAX_THREADS
	.align		4
.L_9825:
        /*0064*/ 	.byte	0x04, 0x05
        /*0066*/ 	.short	(.L_9827 - .L_9826)
.L_9826:
        /*0068*/ 	.word	0x00000080
        /*006c*/ 	.word	0x00000001
        /*0070*/ 	.word	0x00000001


	//----- nvinfo : EIATTR_CRS_STACK_SIZE
	.align		4
.L_9827:
        /*0074*/ 	.byte	0x04, 0x1e
        /*0076*/ 	.short	(.L_9829 - .L_9828)
.L_9828:
        /*0078*/ 	.word	0x00000000
.L_9829:


//--------------------- .nv.info._ZN2at6native29vectorized_elementwise_kernelILi8EZZZNS0_23bitwise_not_kernel_cudaERNS_18TensorIteratorBaseEENKUlvE_clEvENKUlvE0_clEvEUlaE_St5arrayIPcLm2EEEEviT0_T1_ --------------------------
	.section	.nv.info._ZN2at6native29vectorized_elementwise_kernelILi8EZZZNS0_23bitwise_not_kernel_cudaERNS_18TensorIteratorBaseEENKUlvE_clEvENKUlvE0_clEvEUlaE_St5arrayIPcLm2EEEEviT0_T1_,"",@"SHT_CUDA_INFO"
	.sectionflags	@""
	.align	4


	//----- nvinfo : EIATTR_CUDA_API_VERSION
	.align		4
        /*0000*/ 	.byte	0x04, 0x37
        /*0002*/ 	.short	(.L_9831 - .L_9830)
.L_9830:
        /*0004*/ 	.word	0x00000082


	//----- nvinfo : EIATTR_SW2861232_WAR
	.align		4
.L_9831:
        /*0008*/ 	.byte	0x01, 0x35
	.zero		2


	//----- nvinfo : EIATTR_PARAM_CBANK
	.align		4
        /*000c*/ 	.byte	0x04, 0x0a
        /*000e*/ 	.short	(.L_9833 - .L_9832)
	.align		4
.L_9832:
        /*0010*/ 	.word	index@(.nv.constant0._ZN2at6native29vectorized_elementwise_kernelILi8EZZZNS0_23bitwise_not_kernel_cudaERNS_18TensorIteratorBaseEENKUlvE_clEvENKUlvE0_clEvEUlaE_St5arrayIPcLm2EEEEviT0_T1_)
        /*0014*/ 	.short	0x0160
        /*0016*/ 	.short	0x0018


	//----- nvinfo : EIATTR_CBANK_PARAM_SIZE
	.align		4
.L_9833:
        /*0018*/ 	.byte	0x03, 0x19
        /*001a*/ 	.short	0x0018


	//----- nvinfo : EIATTR_KPARAM_INFO
	.align		4
        /*001c*/ 	.byte	0x04, 0x17
        /*001e*/ 	.short	(.L_9835 - .L_9834)
.L_9834:
        /*0020*/ 	.word	0x00000000
        /*0024*/ 	.short	0x0002
        /*0026*/ 	.short	0x0008
        /*0028*/ 	.byte	0x00, 0xf0, 0x41, 0x00


	//----- nvinfo : EIATTR_KPARAM_INFO
	.align		4
.L_9835:
        /*002c*/ 	.byte	0x04, 0x17
        /*002e*/ 	.short	(.L_9837 - .L_9836)
.L_9836:
        /*0030*/ 	.word	0x00000000
        /*0034*/ 	.short	0x0001
        /*0036*/ 	.short	0x0004
        /*0038*/ 	.byte	0x00, 0xf0, 0x05, 0x00


	//----- nvinfo : EIATTR_KPARAM_INFO
	.align		4
.L_9837:
        /*003c*/ 	.byte	0x04, 0x17
        /*003e*/ 	.short	(.L_9839 - .L_9838)
.L_9838:
        /*0040*/ 	.word	0x00000000
        /*0044*/ 	.short	0x0000
        /*0046*/ 	.short	0x0000
        /*0048*/ 	.byte	0x00, 0xf0, 0x11, 0x00


	//----- nvinfo : EIATTR_MAXREG_COUNT
	.align		4
.L_9839:
        /*004c*/ 	.byte	0x03, 0x1b
        /*004e*/ 	.short	0x00ff


	//----- nvinfo : EIATTR_MERCURY_ISA_VERSION
	.align		4
        /*0050*/ 	.byte	0x03, 0x5f
        /*0052*/ 	.short	0x0000


	//----- nvinfo : EIATTR_EXIT_INSTR_OFFSETS
	.align		4
        /*0054*/ 	.byte	0x04, 0x1c
        /*0056*/ 	.short	(.L_9841 - .L_9840)


	//   ....[0]....
.L_9840:
        /*0058*/ 	.word	0x00000010


	//----- nvinfo : EIATTR_MAX_THREADS
	.align		4
.L_9841:
        /*005c*/ 	.byte	0x04, 0x05
        /*005e*/ 	.short	(.L_9843 - .L_9842)
.L_9842:
        /*0060*/ 	.word	0x00000080
        /*0064*/ 	.word	0x00000001
        /*0068*/ 	.word	0x00000001
.L_9843:


//--------------------- .nv.info._ZN2at6native18elementwise_kernelILi128ELi4EZNS0_15gpu_kernel_implIZZZNS0_23bitwise_not_kernel_cudaERNS_18TensorIteratorBaseEENKUlvE_clEvENKUlvE_clEvEUlhE_EEvS4_RKT_EUliE_EEviT1_ --------------------------
	.section	.nv.info._ZN2at6native18elementwise_kernelILi128ELi4EZNS0_15gpu_kernel_implIZZZNS0_23bitwise_not_kernel_cudaERNS_18TensorIteratorBaseEENKUlvE_clEvENKUlvE_clEvEUlhE_EEvS4_RKT_EUliE_EEviT1_,"",@"SHT_CUDA_INFO"
	.sectionflags	@""
	.align	4


	//----- nvinfo : EIATTR_CUDA_API_VERSION
	.align		4
        /*0000*/ 	.byte	0x04, 0x37
        /*0002*/ 	.short	(.L_9845 - .L_9844)
.L_9844:
        /*0004*/ 	.word	0x00000082


	//----- nvinfo : EIATTR_SW2861232_WAR
	.align		4
.L_9845:
        /*0008*/ 	.byte	0x01, 0x35
	.zero		2


	//----- nvinfo : EIATTR_PARAM_CBANK
	.align		4
        /*000c*/ 	.byte	0x04, 0x0a
        /*000e*/ 	.short	(.L_9847 - .L_9846)
	.align		4
.L_9846:
        /*0010*/ 	.word	index@(.nv.constant0._ZN2at6native18elementwise_kernelILi128ELi4EZNS0_15gpu_kernel_implIZZZNS0_23bitwise_not_kernel_cudaERNS_18TensorIteratorBaseEENKUlvE_clEvENKUlvE_clEvEUlhE_EEvS4_RKT_EUliE_EEviT1_)
        /*0014*/ 	.short	0x0160
        /*0016*/ 	.short	0x0220


	//----- nvinfo : EIATTR_CBANK_PARAM_SIZE
	.align		4
.L_9847:
        /*0018*/ 	.byte	0x03, 0x19
        /*001a*/ 	.short	0x0220


	//----- nvinfo : EIATTR_KPARAM_INFO
	.align		4
        /*001c*/ 	.byte	0x04, 0x17
        /*001e*/ 	.short	(.L_9849 - .L_9848)
.L_9848:
        /*0020*/ 	.word	0x00000000
        /*0024*/ 	.short	0x0001
        /*0026*/ 	.short	0x0008
        /*0028*/ 	.byte	0x00, 0xf0, 0x61, 0x08


	//----- nvinfo : EIATTR_KPARAM_INFO
	.align		4
.L_9849:
        /*002c*/ 	.byte	0x04, 0x17
        /*002e*/ 	.short	(.L_9851 - .L_9850)
.L_9850:
        /*0030*/ 	.word	0x00000000
        /*0034*/ 	.short	0x0000
        /*0036*/ 	.short	0x0000
        /*0038*/ 	.byte	0x00, 0xf0, 0x11, 0x00


	//----- nvinfo : EIATTR_MAXREG_COUNT
	.align		4
.L_9851:
        /*003c*/ 	.byte	0x03, 0x1b
        /*003e*/ 	.short	0x0080


	//----- nvinfo : EIATTR_EXTERNS
	.align		4
        /*0040*/ 	.byte	0x04, 0x0f
        /*0042*/ 	.short	(.L_9853 - .L_9852)


	//   ....[0]....
	.align		4
.L_9852:
        /*0044*/ 	.word	index@(__assertfail)


	//----- nvinfo : EIATTR_MERCURY_ISA_VERSION
	.align		4
.L_9853:
        /*0048*/ 	.byte	0x03, 0x5f
        /*004a*/ 	.short	0x0000


	//----- nvinfo : EIATTR_SYSCALL_OFFSETS
	.align		4
        /*004c*/ 	.byte	0x04, 0x46
        /*004e*/ 	.short	(.L_9855 - .L_9854)


	//   ....[0]....
.L_9854:
        /*0050*/ 	.word	0x00001d60


	//   ....[1]....
        /*0054*/ 	.word	0x00002cf0


	//   ....[2]....
        /*0058*/ 	.word	0x00004ab0


	//   ....[3]....
        /*005c*/ 	.word	0x00005a40


	//   ....[4]....
        /*0060*/ 	.word	0x000077d0


	//   ....[5]....
        /*0064*/ 	.word	0x00008760


	//   ....[6]....
        /*0068*/ 	.word	0x0000a500


	//   ....[7]....
        /*006c*/ 	.word	0x0000b490


	//----- nvinfo : EIATTR_EXIT_INSTR_OFFSETS
	.align		4
.L_9855:
        /*0070*/ 	.byte	0x04, 0x1c
        /*0072*/ 	.short	(.L_9857 - .L_9856)


	//   ....[0]....
.L_9856:
        /*0074*/ 	.word	0x00008810


	//   ....[1]....
        /*0078*/ 	.word	0x0000a640


	//   ....[2]....
        /*007c*/ 	.word	0x0000a660


	//   ....[3]....
        /*0080*/ 	.word	0x0000a700


	//   ....[4]....
        /*0084*/ 	.word	0x0000a730


	//   ....[5]....
        /*0088*/ 	.word	0x0000a760


	//   ....[6]....
        /*008c*/ 	.word	0x0000a800


	//   ....[7]....
        /*0090*/ 	.word	0x0000a850


	//   ....[8]....
        /*0094*/ 	.word	0x0000a900


	//   ....[9]....
        /*0098*/ 	.word	0x0000a960


	//   ....[10]....
        /*009c*/ 	.word	0x0000a9a0


	//   ....[11]....
        /*00a0*/ 	.word	0x0000aa70


	//   ....[12]....
        /*00a4*/ 	.word	0x0000aac0


	//   ....[13]....
        /*00a8*/ 	.word	0x0000ac60


	//   ....[14]....
        /*00ac*/ 	.word	0x0000add0


	//   ....[15]....
        /*00b0*/ 	.word	0x0000ae20


	//   ....[16]....
        /*00b4*/ 	.word	0x0000aed0


	//   ....[17]....
        /*00b8*/ 	.word	0x0000b060


	//   ....[18]....
        /*00bc*/ 	.word	0x0000b1f0


	//   ....[19]....
        /*00c0*/ 	.word	0x0000b360


	//   ....[20]....
        /*00c4*/ 	.word	0x0000b4a0


	//   ....[21]....
        /*00c8*/ 	.word	0x0000b4e0


	//   ....[22]....
        /*00cc*/ 	.word	0x0000b510


	//----- nvinfo : EIATTR_MAX_THREADS
	.align		4
.L_9857:
        /*00d0*/ 	.byte	0x04, 0x05
        /*00d2*/ 	.short	(.L_9859 - .L_9858)
.L_9858:
        /*00d4*/ 	.word	0x00000080
        /*00d8*/ 	.word	0x00000001
        /*00dc*/ 	.word	0x00000001


	//----- nvinfo : EIATTR_CRS_STACK_SIZE
	.align		4
.L_9859:
        /*00e0*/ 	.byte	0x04, 0x1e
        /*00e2*/ 	.short	(.L_9861 - .L_9860)
.L_9860:
        /*00e4*/ 	.word	0x00000000
.L_9861:


//--------------------- .nv.info._ZN2at6native27unrolled_elementwise_kernelIZZZNS0_23bitwise_not_kernel_cudaERNS_18TensorIteratorBaseEENKUlvE_clEvENKUlvE_clEvEUlhE_St5arrayIPcLm2EELi4E23TrivialOffsetCalculatorILi1EjESB_NS0_6memory12LoadWithCastILi1EEENSC_13StoreWithCastILi1EEEEEviT_T0_T2_T3_T4_T5_ --------------------------
	.section	.nv.info._ZN2at6native27unrolled_elementwise_kernelIZZZNS0_23bitwise_not_kernel_cudaERNS_18TensorIteratorBaseEENKUlvE_clEvENKUlvE_clEvEUlhE_St5arrayIPcLm2EELi4E23TrivialOffsetCalculatorILi1EjESB_NS0_6memory12LoadWithCastILi1EEENSC_13StoreWithCastILi1EEEEEviT_T0_T2_T3_T4_T5_,"",@"SHT_CUDA_INFO"
	.sectionflags	@""
	.align	4


	//----- nvinfo : EIATTR_CUDA_API_VERSION
	.align		4
        /*0000*/ 	.byte	0x04, 0x37
        /*0002*/ 	.short	(.L_9863 - .L_9862)
.L_9862:
        /*0004*/ 	.word	0x00000082


	//----- nvinfo : EIATTR_SW2861232_WAR
	.align		4
.L_9863:
        /*0008*/ 	.byte	0x01, 0x35
	.zero		2


	//----- nvinfo : EIATTR_PARAM_CBANK
	.align		4
        /*000c*/ 	.byte	0x04, 0x0a
        /*000e*/ 	.short	(.L_9865 - .L_9864)
	.align		4
.L_9864:
        /*0010*/ 	.word	index@(.nv.constant0._ZN2at6native27unrolled_elementwise_kernelIZZZNS0_23bitwise_not_kernel_cudaERNS_18TensorIteratorBaseEENKUlvE_clEvENKUlvE_clEvEUlhE_St5arrayIPcLm2EELi4E23TrivialOffsetCalculatorILi1EjESB_NS0_6memory12LoadWithCastILi1EEENSC_13StoreWithCastILi1EEEEEviT_T0_T2_T3_T4_T5_)
        /*0014*/ 	.short	0x0160
        /*0016*/ 	.short	0x002c


	//----- nvinfo : EIATTR_CBANK_PARAM_SIZE
	.align		4
.L_9865:
        /*0018*/ 	.byte	0x03, 0x19
        /*001a*/ 	.short	0x002c


	//----- nvinfo : EIATTR_KPARAM_INFO
	.align		4
        /*001c*/ 	.byte	0x04, 0x17
        /*001e*/ 	.short	(.L_9867 - .L_9866)
.L_9866:
        /*0020*/ 	.word	0x00000000
        /*0024*/ 	.short	0x0006
        /*0026*/ 	.short	0x0024
        /*0028*/ 	.byte	0x00, 0xf0, 0x21, 0x00


	//----- nvinfo : EIATTR_KPARAM_INFO
	.align		4
.L_9867:
        /*002c*/ 	.byte	0x04, 0x17
        /*002e*/ 	.short	(.L_9869 - .L_9868)
.L_9868:
        /*0030*/ 	.word	0x00000000
        /*0034*/ 	.short	0x0005
        /*0036*/ 	.short	0x001c
        /*0038*/ 	.byte	0x00, 0xf0, 0x21, 0x00


	//----- nvinfo : EIATTR_KPARAM_INFO
	.align		4
.L_9869:
        /*003c*/ 	.byte	0x04, 0x17
        /*003e*/ 	.short	(.L_9871 - .L_9870)
.L_9870:
        /*0040*/ 	.word	0x00000000
        /*0044*/ 	.short	0x0004
        /*0046*/ 	.short	0x0019
        /*0048*/ 	.byte	0x00, 0xf0, 0x05, 0x00


	//----- nvinfo : EIATTR_KPARAM_INFO
	.align		4
.L_9871:
        /*004c*/ 	.byte	0x04, 0x17
        /*004e*/ 	.short	(.L_9873 - .L_9872)
.L_9872:
        /*0050*/ 	.word	0x00000000
        /*0054*/ 	.short	0x0003
        /*0056*/ 	.short	0x0018
        /*0058*/ 	.byte	0x00, 0xf0, 0x05, 0x00


	//----- nvinfo : EIATTR_KPARAM_INFO
	.align		4
.L_9873:
        /*005c*/ 	.byte	0x04, 0x17
        /*005e*/ 	.short	(.L_9875 - .L_9874)
.L_9874:
        /*0060*/ 	.word	0x00000000
        /*0064*/ 	.short	0x0002
        /*0066*/ 	.short	0x0008
        /*0068*/ 	.byte	0x00, 0xf0, 0x41, 0x00


	//----- nvinfo : EIATTR_KPARAM_INFO
	.align		4
.L_9875:
        /*006c*/ 	.byte	0x04, 0x17
        /*006e*/ 	.short	(.L_9877 - .L_9876)
.L_9876:
        /*0070*/ 	.word	0x00000000
        /*0074*/ 	.short	0x0001
        /*0076*/ 	.short	0x0004
        /*0078*/ 	.byte	0x00, 0xf0, 0x05, 0x00


	//----- nvinfo : EIATTR_KPARAM_INFO
	.align		4
.L_9877:
        /*007c*/ 	.byte	0x04, 0x17
        /*007e*/ 	.short	(.L_9879 - .L_9878)
.L_9878:
        /*0080*/ 	.word	0x00000000
        /*0084*/ 	.short	0x0000
        /*0086*/ 	.short	0x0000
        /*0088*/ 	.byte	0x00, 0xf0, 0x11, 0x00


	//----- nvinfo : EIATTR_MAXREG_COUNT
	.align		4
.L_9879:
        /*008c*/ 	.byte	0x03, 0x1b
        /*008e*/ 	.short	0x00ff


	//----- nvinfo : EIATTR_EXTERNS
	.align		4
        /*0090*/ 	.byte	0x04, 0x0f
        /*0092*/ 	.short	(.L_9881 - .L_9880)


	//   ....[0]....
	.align		4
.L_9880:
        /*0094*/ 	.word	index@(__assertfail)


	//----- nvinfo : EIATTR_MERCURY_ISA_VERSION
	.align		4
.L_9881:
        /*0098*/ 	.byte	0x03, 0x5f
        /*009a*/ 	.short	0x0000


	//----- nvinfo : EIATTR_SYSCALL_OFFSETS
	.align		4
        /*009c*/ 	.byte	0x04, 0x46
        /*009e*/ 	.short	(.L_9883 - .L_9882)


	//   ....[0]....
.L_9882:
        /*00a0*/ 	.word	0x00000f60


	//   ....[1]....
        /*00a4*/ 	.word	0x00001ec0


	//   ....[2]....
        /*00a8*/ 	.word	0x00002e30


	//   ....[3]....
        /*00ac*/ 	.word	0x00003d70


	//   ....[4]....
        /*00b0*/ 	.word	0x00004dc0


	//   ....[5]....
        /*00b4*/ 	.word	0x00005dd0


	//   ....[6]....
        /*00b8*/ 	.word	0x00006dd0


	//   ....[7]....
        /*00bc*/ 	.word	0x00007dd0


	//----- nvinfo : EIATTR_EXIT_INSTR_OFFSETS
	.align		4
.L_9883:
        /*00c0*/ 	.byte	0x04, 0x1c
        /*00c2*/ 	.short	(.L_9885 - .L_9884)


	//   ....[0]....
.L_9884:
        /*00c4*/ 	.word	0x00006e80


	//   ....[1]....
        /*00c8*/ 	.word	0x00006f90


	//   ....[2]....
        /*00cc*/ 	.word	0x00006fb0


	//   ....[3]....
        /*00d0*/ 	.word	0x00007050


	//   ....[4]....
        /*00d4*/ 	.word	0x00007080


	//   ....[5]....
        /*00d8*/ 	.word	0x000070b0


	//   ....[6]....
        /*00dc*/ 	.word	0x00007150


	//   ....[7]....
        /*00e0*/ 	.word	0x000071a0


	//   ....[8]....
        /*00e4*/ 	.word	0x00007250


	//   ....[9]....
        /*00e8*/ 	.word	0x000072b0


	//   ....[10]....
        /*00ec*/ 	.word	0x000072f0


	//   ....[11]....
        /*00f0*/ 	.word	0x000073b0


	//   ....[12]....
        /*00f4*/ 	.word	0x00007400


	//   ....[13]....
        /*00f8*/ 	.word	0x000075a0


	//   ....[14]....
        /*00fc*/ 	.word	0x00007710


	//   ....[15]....
        /*0100*/ 	.word	0x00007760


	//   ....[16]....
        /*0104*/ 	.word	0x00007810


	//   ....[17]....
        /*0108*/ 	.word	0x000079a0


	//   ....[18]....
        /*010c*/ 	.word	0x00007b30


	//   ....[19]....
        /*0110*/ 	.word	0x00007ca0


	//   ....[20]....
        /*0114*/ 	.word	0x00007de0


	//   ....[21]....
        /*0118*/ 	.word	0x00007e20


	//   ....[22]....
        /*011c*/ 	.word	0x00007e50


	//----- nvinfo : EIATTR_MAX_THREADS
	.align		4
.L_9885:
        /*0120*/ 	.byte	0x04, 0x05
        /*0122*/ 	.short	(.L_9887 - .L_9886)
.L_9886:
        /*0124*/ 	.word	0x00000080
        /*0128*/ 	.word	0x00000001
        /*012c*/ 	.word	0x00000001


	//----- nvinfo : EIATTR_CRS_STACK_SIZE
	.align		4
.L_9887:
        /*0130*/ 	.byte	0x04, 0x1e
        /*0132*/ 	.short	(.L_9889 - .L_9888)
.L_9888:
        /*0134*/ 	.word	0x00000000
.L_9889:


//--------------------- .nv.info._ZN2at6native18elementwise_kernelILi128ELi4EZNS0_22gpu_kernel_impl_nocastIZZZNS0_23bitwise_not_kernel_cudaERNS_18TensorIteratorBaseEENKUlvE_clEvENKUlvE_clEvEUlhE_EEvS4_RKT_EUliE_EEviT1_ --------------------------
	.section	.nv.info._ZN2at6native18elementwise_kernelILi128ELi4EZNS0_22gpu_kernel_impl_nocastIZZZNS0_23bitwise_not_kernel_cudaERNS_18TensorIteratorBaseEENKUlvE_clEvENKUlvE_clEvEUlhE_EEvS4_RKT_EUliE_EEviT1_,"",@"SHT_CUDA_INFO"
	.sectionflags	@""
	.align	4


	//----- nvinfo : EIATTR_CUDA_API_VERSION
	.align		4
        /*0000*/ 	.byte	0x04, 0x37
        /*0002*/ 	.short	(.L_9891 - .L_9890)
.L_9890:
        /*0004*/ 	.word	0x00000082


	//----- nvinfo : EIATTR_SW2861232_WAR
	.align		4
.L_9891:
        /*0008*/ 	.byte	0x01, 0x35
	.zero		2


	//----- nvinfo : EIATTR_PARAM_CBANK
	.align		4
        /*000c*/ 	.byte	0x04, 0x0a
        /*000e*/ 	.short	(.L_9893 - .L_9892)
	.align		4
.L_9892:
        /*0010*/ 	.word	index@(.nv.constant0._ZN2at6native18elementwise_kernelILi128ELi4EZNS0_22gpu_kernel_impl_nocastIZZZNS0_23bitwise_not_kernel_cudaERNS_18TensorIteratorBaseEENKUlvE_clEvENKUlvE_clEvEUlhE_EEvS4_RKT_EUliE_EEviT1_)
        /*0014*/ 	.short	0x0160
        /*0016*/ 	.short	0x0220


	//----- nvinfo : EIATTR_CBANK_PARAM_SIZE
	.align		4
.L_9893:
        /*0018*/ 	.byte	0x03, 0x19
        /*001a*/ 	.short	0x0220


	//----- nvinfo : EIATTR_KPARAM_INFO
	.align		4
        /*001c*/ 	.byte	0x04, 0x17
        /*001e*/ 	.short	(.L_9895 - .L_9894)
.L_9894:
        /*0020*/ 	.word	0x00000000
        /*0024*/ 	.short	0x0001
        /*0026*/ 	.short	0x0008
        /*0028*/ 	.byte	0x00, 0xf0, 0x61, 0x08


	//----- nvinfo : EIATTR_KPARAM_INFO
	.align		4
.L_9895:
        /*002c*/ 	.byte	0x04, 0x17
        /*002e*/ 	.short	(.L_9897 - .L_9896)
.L_9896:
        /*0030*/ 	.word	0x00000000
        /*0034*/ 	.short	0x0000
        /*0036*/ 	.short	0x0000
        /*0038*/ 	.byte	0x00, 0xf0, 0x11, 0x00


	//----- nvinfo : EIATTR_MAXREG_COUNT
	.align		4
.L_9897:
        /*003c*/ 	.byte	0x03, 0x1b
        /*003e*/ 	.short	0x0080


	//----- nvinfo : EIATTR_MERCURY_ISA_VERSION
	.align		4
        /*0040*/ 	.byte	0x03, 0x5f
        /*0042*/ 	.short	0x0000


	//----- nvinfo : EIATTR_EXIT_INSTR_OFFSETS
	.align		4
        /*0044*/ 	.byte	0x04, 0x1c
        /*0046*/ 	.short	(.L_9899 - .L_9898)


	//   ....[0]....
.L_9898:
        /*0048*/ 	.word	0x00002d10


	//   ....[1]....
        /*004c*/ 	.word	0x00003bc0


	//----- nvinfo : EIATTR_MAX_THREADS
	.align		4
.L_9899:
        /*0050*/ 	.byte	0x04, 0x05
        /*0052*/ 	.short	(.L_9901 - .L_9900)
.L_9900:
        /*0054*/ 	.word	0x00000080
        /*0058*/ 	.word	0x00000001
        /*005c*/ 	.word	0x00000001


	//----- nvinfo : EIATTR_CRS_STACK_SIZE
	.align		4
.L_9901:
        /*0060*/ 	.byte	0x04, 0x1e
        /*0062*/ 	.short	(.L_9903 - .L_9902)
.L_9902:
        /*0064*/ 	.word	0x00000000
.L_9903:


//--------------------- .nv.info._ZN2at6native27unrolled_elementwise_kernelIZZZNS0_23bitwise_not_kernel_cudaERNS_18TensorIteratorBaseEENKUlvE_clEvENKUlvE_clEvEUlhE_St5arrayIPcLm2EELi4E23TrivialOffsetCalculatorILi1EjESB_NS0_6memory15LoadWithoutCastENSC_16StoreWithoutCastEEEviT_T0_T2_T3_T4_T5_ --------------------------
	.section	.nv.info._ZN2at6native27unrolled_elementwise_kernelIZZZNS0_23bitwise_not_kernel_cudaERNS_18TensorIteratorBaseEENKUlvE_clEvENKUlvE_clEvEUlhE_St5arrayIPcLm2EELi4E23TrivialOffsetCalculatorILi1EjESB_NS0_6memory15LoadWithoutCastENSC_16StoreWithoutCastEEEviT_T0_T2_T3_T4_T5_,"",@"SHT_CUDA_INFO"
	.sectionflags	@""
	.align	4


	//----- nvinfo : EIATTR_CUDA_API_VERSION
	.align		4
        /*0000*/ 	.byte	0x04, 0x37
        /*0002*/ 	.short	(.L_9905 - .L_9904)
.L_9904:
        /*0004*/ 	.word	0x00000082


	//----- nvinfo : EIATTR_SW2861232_WAR
	.align		4
.L_9905:
        /*0008*/ 	.byte	0x01, 0x35
	.zero		2


	//----- nvinfo : EIATTR_PARAM_CBANK
	.align		4
        /*000c*/ 	.byte	0x04, 0x0a
        /*000e*/ 	.short	(.L_9907 - .L_9906)
	.align		4
.L_9906:
        /*0010*/ 	.word	index@(.nv.constant0._ZN2at6native27unrolled_elementwise_kernelIZZZNS0_23bitwise_not_kernel_cudaERNS_18TensorIteratorBaseEENKUlvE_clEvENKUlvE_clEvEUlhE_St5arrayIPcLm2EELi4E23TrivialOffsetCalculatorILi1EjESB_NS0_6memory15LoadWithoutCastENSC_16StoreWithoutCastEEEviT_T0_T2_T3_T4_T5_)
        /*0014*/ 	.short	0x0160
        /*0016*/ 	.short	0x001c


	//----- nvinfo : EIATTR_CBANK_PARAM_SIZE
	.align		4
.L_9907:
        /*0018*/ 	.byte	0x03, 0x19
        /*001a*/ 	.short	0x001c


	//----- nvinfo : EIATTR_KPARAM_INFO
	.align		4
        /*001c*/ 	.byte	0x04, 0x17
        /*001e*/ 	.short	(.L_9909 - .L_9908)
.L_9908:
        /*0020*/ 	.word	0x00000000
        /*0024*/ 	.short	0x0006
        /*0026*/ 	.short	0x001b
        /*0028*/ 	.byte	0x00, 0xf0, 0x05, 0x00


	//----- nvinfo : EIATTR_KPARAM_INFO
	.align		4
.L_9909:
        /*002c*/ 	.byte	0x04, 0x17
        /*002e*/ 	.short	(.L_9911 - .L_9910)
.L_9910:
        /*0030*/ 	.word	0x00000000
        /*0034*/ 	.short	0x0005
        /*0036*/ 	.short	0x001a
        /*0038*/ 	.byte	0x00, 0xf0, 0x05, 0x00


	//----- nvinfo : EIATTR_KPARAM_INFO
	.align		4
.L_9911:
        /*003c*/ 	.byte	0x04, 0x17
        /*003e*/ 	.short	(.L_9913 - .L_9912)
.L_9912:
        /*0040*/ 	.word	0x00000000
        /*0044*/ 	.short	0x0004
        /*0046*/ 	.short	0x0019
        /*0048*/ 	.byte	0x00, 0xf0, 0x05, 0x00


	//----- nvinfo : EIATTR_KPARAM_INFO
	.align		4
.L_9913:
        /*004c*/ 	.byte	0x04, 0x17
        /*004e*/ 	.short	(.L_9915 - .L_9914)
.L_9914:
        /*0050*/ 	.word	0x00000000
        /*0054*/ 	.short	0x0003
        /*0056*/ 	.short	0x0018
        /*0058*/ 	.byte	0x00, 0xf0, 0x05, 0x00


	//----- nvinfo : EIATTR_KPARAM_INFO
	.align		4
.L_9915:
        /*005c*/ 	.byte	0x04, 0x17
        /*005e*/ 	.short	(.L_9917 - .L_9916)
.L_9916:
        /*0060*/ 	.word	0x00000000
        /*0064*/ 	.short	0x0002
        /*0066*/ 	.short	0x0008
        /*0068*/ 	.byte	0x00, 0xf0, 0x41, 0x00


	//----- nvinfo : EIATTR_KPARAM_INFO
	.align		4
.L_9917:
        /*006c*/ 	.byte	0x04, 0x17
        /*006e*/ 	.short	(.L_9919 - .L_9918)
.L_9918:
        /*0070*/ 	.word	0x00000000
        /*0074*/ 	.short	0x0001
        /*0076*/ 	.short	0x0004
        /*0078*/ 	.byte	0x00, 0xf0, 0x05, 0x00


	//----- nvinfo : EIATTR_KPARAM_INFO
	.align		4
.L_9919:
        /*007c*/ 	.byte	0x04, 0x17
        /*007e*/ 	.short	(.L_9921 - .L_9920)
.L_9920:
        /*0080*/ 	.word	0x00000000
        /*0084*/ 	.short	0x0000
        /*0086*/ 	.short	0x0000
        /*0088*/ 	.byte	0x00, 0xf0, 0x11, 0x00


	//----- nvinfo : EIATTR_MAXREG_COUNT
	.align		4
.L_9921:
        /*008c*/ 	.byte	0x03, 0x1b
        /*008e*/ 	.short	0x00ff


	//----- nvinfo : EIATTR_MERCURY_ISA_VERSION
	.align		4
        /*0090*/ 	.byte	0x03, 0x5f
        /*0092*/ 	.short	0x0000


	//----- nvinfo : EIATTR_EXIT_INSTR_OFFSETS
	.align		4
        /*0094*/ 	.byte	0x04, 0x1c
        /*0096*/ 	.short	(.L_9923 - .L_9922)


	//   ....[0]....
.L_9922:
        /*0098*/ 	.word	0x000003e0


	//   ....[1]....
        /*009c*/ 	.word	0x00000460


	//----- nvinfo : EIATTR_MAX_THREADS
	.align		4
.L_9923:
        /*00a0*/ 	.byte	0x04, 0x05
        /*00a2*/ 	.short	(.L_9925 - .L_9924)
.L_9924:
        /*00a4*/ 	.word	0x00000080
        /*00a8*/ 	.word	0x00000001
        /*00ac*/ 	.word	0x00000001


	//----- nvinfo : EIATTR_CRS_STACK_SIZE
	.align		4
.L_9925:
        /*00b0*/ 	.byte	0x04, 0x1e
        /*00b2*/ 	.short	(.L_9927 - .L_9926)
.L_9926:
        /*00b4*/ 	.word	0x00000000
.L_9927:


//--------------------- .nv.info._ZN2at6native29vectorized_elementwise_kernelILi2EZZZNS0_23bitwise_not_kernel_cudaERNS_18TensorIteratorBaseEENKUlvE_clEvENKUlvE_clEvEUlhE_St5arrayIPcLm2EEEEviT0_T1_ --------------------------
	.section	.nv.info._ZN2at6native29vectorized_elementwise_kernelILi2EZZZNS0_23bitwise_not_kernel_cudaERNS_18TensorIteratorBaseEENKUlvE_clEvENKUlvE_clEvEUlhE_St5arrayIPcLm2EEEEviT0_T1_,"",@"SHT_CUDA_INFO"
	.sectionflags	@""
	.align	4


	//----- nvinfo : EIATTR_CUDA_API_VERSION
	.align		4
        /*0000*/ 	.byte	0x04, 0x37
        /*0002*/ 	.short	(.L_9929 - .L_9928)
.L_9928:
        /*0004*/ 	.word	0x00000082


	//----- nvinfo : EIATTR_SW2861232_WAR
	.align		4
.L_9929:
        /*0008*/ 	.byte	0x01, 0x35
	.zero		2


	//----- nvinfo : EIATTR_PARAM_CBANK
	.align		4
        /*000c*/ 	.byte	0x04, 0x0a
        /*000e*/ 	.short	(.L_9931 - .L_9930)
	.align		4
.L_9930:
        /*0010*/ 	.word	index@(.nv.constant0._ZN2at6native29vectorized_elementwise_kernelILi2EZZZNS0_23bitwise_not_kernel_cudaERNS_18TensorIteratorBaseEENKUlvE_clEvENKUlvE_clEvEUlhE_St5arrayIPcLm2EEEEviT0_T1_)
        /*0014*/ 	.short	0x0160
        /*0016*/ 	.short	0x0018


	//----- nvinfo : EIATTR_CBANK_PARAM_SIZE
	.align		4
.L_9931:
        /*0018*/ 	.byte	0x03, 0x19
        /*001a*/ 	.short	0x0018


	//----- nvinfo : EIATTR_KPARAM_INFO
	.align		4
        /*001c*/ 	.byte	0x04, 0x17
        /*001e*/ 	.short	(.L_9933 - .L_9932)
.L_9932:
        /*0020*/ 	.word	0x00000000
        /*0024*/ 	.short	0x0002
        /*0026*/ 	.short	0x0008
        /*0028*/ 	.byte	0x00, 0xf0, 0x41, 0x00


	//----- nvinfo : EIATTR_KPARAM_INFO
	.align		4
.L_9933:
        /*002c*/ 	.byte	0x04, 0x17
        /*002e*/ 	.short	(.L_9935 - .L_9934)
.L_9934:
        /*0030*/ 	.word	0x00000000
        /*0034*/ 	.short	0x0001
        /*0036*/ 	.short	0x0004
        /*0038*/ 	.byte	0x00, 0xf0, 0x05, 0x00


	//----- nvinfo : EIATTR_KPARAM_INFO
	.align		4
.L_9935:
        /*003c*/ 	.byte	0x04, 0x17
        /*003e*/ 	.short	(.L_9937 - .L_9936)
.L_9936:
        /*0040*/ 	.word	0x00000000
        /*0044*/ 	.short	0x0000
        /*0046*/ 	.short	0x0000
        /*0048*/ 	.byte	0x00, 0xf0, 0x11, 0x00


	//----- nvinfo : EIATTR_MAXREG_COUNT
	.align		4
.L_9937:
        /*004c*/ 	.byte	0x03, 0x1b
        /*004e*/ 	.short	0x00ff


	//----- nvinfo : EIATTR_MERCURY_ISA_VERSION
	.align		4
        /*0050*/ 	.byte	0x03, 0x5f
        /*0052*/ 	.short	0x0000


	//----- nvinfo : EIATTR_EXIT_INSTR_OFFSETS
	.align		4
        /*0054*/ 	.byte	0x04, 0x1c
        /*0056*/ 	.short	(.L_9939 - .L_9938)


	//   ....[0]....
.L_9938:
        /*0058*/ 	.word	0x000002a0


	//   ....[1]....
        /*005c*/ 	.word	0x00000b00


	//   ....[2]....
        /*0060*/ 	.word	0x00000b50


	//----- nvinfo : EIATTR_MAX_THREADS
	.align		4
.L_9939:
        /*0064*/ 	.byte	0x04, 0x05
        /*0066*/ 	.short	(.L_9941 - .L_9940)
.L_9940:
        /*0068*/ 	.word	0x00000080
        /*006c*/ 	.word	0x00000001
        /*0070*/ 	.word	0x00000001


	//----- nvinfo : EIATTR_CRS_STACK_SIZE
	.align		4
.L_9941:
        /*0074*/ 	.byte	0x04, 0x1e
        /*0076*/ 	.short	(.L_9943 - .L_9942)
.L_9942:
        /*0078*/ 	.word	0x00000000
.L_9943:


//--------------------- .nv.info._ZN2at6native29vectorized_elementwise_kernelILi4EZZZNS0_23bitwise_not_kernel_cudaERNS_18TensorIteratorBaseEENKUlvE_clEvENKUlvE_clEvEUlhE_St5arrayIPcLm2EEEEviT0_T1_ --------------------------
	.section	.nv.info._ZN2at6native29vectorized_elementwise_kernelILi4EZZZNS0_23bitwise_not_kernel_cudaERNS_18TensorIteratorBaseEENKUlvE_clEvENKUlvE_clEvEUlhE_St5arrayIPcLm2EEEEviT0_T1_,"",@"SHT_CUDA_INFO"
	.sectionflags	@""
	.align	4


	//----- nvinfo : EIATTR_CUDA_API_VERSION
	.align		4
        /*0000*/ 	.byte	0x04, 0x37
        /*0002*/ 	.short	(.L_9945 - .L_9944)
.L_9944:
        /*0004*/ 	.word	0x00000082


	//----- nvinfo : EIATTR_SW2861232_WAR
	.align		4
.L_9945:
        /*0008*/ 	.byte	0x01, 0x35
	.zero		2


	//----- nvinfo : EIATTR_PARAM_CBANK
	.align		4
        /*000c*/ 	.byte	0x04, 0x0a
        /*000e*/ 	.short	(.L_9947 - .L_9946)
	.align		4
.L_9946:
        /*0010*/ 	.word	index@(.nv.constant0._ZN2at6native29vectorized_elementwise_kernelILi4EZZZNS0_23bitwise_not_kernel_cudaERNS_18TensorIteratorBaseEENKUlvE_clEvENKUlvE_clEvEUlhE_St5arrayIPcLm2EEEEviT0_T1_)
        /*0014*/ 	.short	0x0160
        /*0016*/ 	.short	0x0018


	//----- nvinfo : EIATTR_CBANK_PARAM_SIZE
	.align		4
.L_9947:
        /*0018*/ 	.byte	0x03, 0x19
        /*001a*/ 	.short	0x0018


	//----- nvinfo : EIATTR_KPARAM_INFO
	.align		4
        /*001c*/ 	.byte	0x04, 0x17
        /*001e*/ 	.short	(.L_9949 - .L_9948)
.L_9948:
        /*0020*/ 	.word	0x00000000
        /*0024*/ 	.short	0x0002
        /*0026*/ 	.short	0x0008
        /*0028*/ 	.byte	0x00, 0xf0, 0x41, 0x00


	//----- nvinfo : EIATTR_KPARAM_INFO
	.align		4
.L_9949:
        /*002c*/ 	.byte	0x04, 0x17
        /*002e*/ 	.short	(.L_9951 - .L_9950)
.L_9950:
        /*0030*/ 	.word	0x00000000
        /*0034*/ 	.short	0x0001
        /*0036*/ 	.short	0x0004
        /*0038*/ 	.byte	0x00, 0xf0, 0x05, 0x00


	//----- nvinfo : EIATTR_KPARAM_INFO
	.align		4
.L_9951:
        /*003c*/ 	.byte	0x04, 0x17
        /*003e*/ 	.short	(.L_9953 - .L_9952)
.L_9952:
        /*0040*/ 	.word	0x00000000
        /*0044*/ 	.short	0x0000
        /*0046*/ 	.short	0x0000
        /*0048*/ 	.byte	0x00, 0xf0, 0x11, 0x00


	//----- nvinfo : EIATTR_MAXREG_COUNT
	.align		4
.L_9953:
        /*004c*/ 	.byte	0x03, 0x1b
        /*004e*/ 	.short	0x00ff


	//----- nvinfo : EIATTR_MERCURY_ISA_VERSION
	.align		4
        /*0050*/ 	.byte	0x03, 0x5f
        /*0052*/ 	.short	0x0000


	//----- nvinfo : EIATTR_EXIT_INSTR_OFFSETS
	.align		4
        /*0054*/ 	.byte	0x04, 0x1c
        /*0056*/ 	.short	(.L_9955 - .L_9954)


	//   ....[0]....
.L_9954:
        /*0058*/ 	.word	0x00000280


	//   ....[1]....
        /*005c*/ 	.word	0x00000ae0


	//   ....[2]....
        /*0060*/ 	.word	0x00000b30


	//----- nvinfo : EIATTR_MAX_THREADS
	.align		4
.L_9955:
        /*0064*/ 	.byte	0x04, 0x05
        /*0066*/ 	.short	(.L_9957 - .L_9956)
.L_9956:
        /*0068*/ 	.word	0x00000080
        /*006c*/ 	.word	0x00000001
        /*0070*/ 	.word	0x00000001


	//----- nvinfo : EIATTR_CRS_STACK_SIZE
	.align		4
.L_9957:
        /*0074*/ 	.byte	0x04, 0x1e
        /*0076*/ 	.short	(.L_9959 - .L_9958)
.L_9958:
        /*0078*/ 	.word	0x00000000
.L_9959:


//--------------------- .nv.info._ZN2at6native29vectorized_elementwise_kernelILi8EZZZNS0_23bitwise_not_kernel_cudaERNS_18TensorIteratorBaseEENKUlvE_clEvENKUlvE_clEvEUlhE_St5arrayIPcLm2EEEEviT0_T1_ --------------------------
	.section	.nv.info._ZN2at6native29vectorized_elementwise_kernelILi8EZZZNS0_23bitwise_not_kernel_cudaERNS_18TensorIteratorBaseEENKUlvE_clEvENKUlvE_clEvEUlhE_St5arrayIPcLm2EEEEviT0_T1_,"",@"SHT_CUDA_INFO"
	.sectionflags	@""
	.align	4


	//----- nvinfo : EIATTR_CUDA_API_VERSION
	.align		4
        /*0000*/ 	.byte	0x04, 0x37
        /*0002*/ 	.short	(.L_9961 - .L_9960)
.L_9960:
        /*0004*/ 	.word	0x00000082


	//----- nvinfo : EIATTR_SW2861232_WAR
	.align		4
.L_9961:
        /*0008*/ 	.byte	0x01, 0x35
	.zero		2


	//----- nvinfo : EIATTR_PARAM_CBANK
	.align		4
        /*000c*/ 	.byte	0x04, 0x0a
        /*000e*/ 	.short	(.L_9963 - .L_9962)
	.align		4
.L_9962:
        /*0010*/ 	.word	index@(.nv.constant0._ZN2at6native29vectorized_elementwise_kernelILi8EZZZNS0_23bitwise_not_kernel_cudaERNS_18TensorIteratorBaseEENKUlvE_clEvENKUlvE_clEvEUlhE_St5arrayIPcLm2EEEEviT0_T1_)
        /*0014*/ 	.short	0x0160
        /*0016*/ 	.short	0x0018


	//----- nvinfo : EIATTR_CBANK_PARAM_SIZE
	.align		4
.L_9963:
        /*0018*/ 	.byte	0x03, 0x19
        /*001a*/ 	.short	0x0018


	//----- nvinfo : EIATTR_KPARAM_INFO
	.align		4
        /*001c*/ 	.byte	0x04, 0x17
        /*001e*/ 	.short	(.L_9965 - .L_9964)
.L_9964:
        /*0020*/ 	.word	0x00000000
        /*0024*/ 	.short	0x0002
        /*0026*/ 	.short	0x0008
        /*0028*/ 	.byte	0x00, 0xf0, 0x41, 0x00


	//----- nvinfo : EIATTR_KPARAM_INFO
	.align		4
.L_9965:
        /*002c*/ 	.byte	0x04, 0x17
        /*002e*/ 	.short	(.L_9967 - .L_9966)
.L_9966:
        /*0030*/ 	.word	0x00000000
        /*0034*/ 	.short	0x0001
        /*0036*/ 	.short	0x0004
        /*0038*/ 	.byte	0x00, 0xf0, 0x05, 0x00


	//----- nvinfo : EIATTR_KPARAM_INFO
	.align		4
.L_9967:
        /*003c*/ 	.byte	0x04, 0x17
        /*003e*/ 	.short	(.L_9969 - .L_9968)
.L_9968:
        /*0040*/ 	.word	0x00000000
        /*0044*/ 	.short	0x0000
        /*0046*/ 	.short	0x0000
        /*0048*/ 	.byte	0x00, 0xf0, 0x11, 0x00


	//----- nvinfo : EIATTR_MAXREG_COUNT
	.align		4
.L_9969:
        /*004c*/ 	.byte	0x03, 0x1b
        /*004e*/ 	.short	0x00ff


	//----- nvinfo : EIATTR_MERCURY_ISA_VERSION
	.align		4
        /*0050*/ 	.byte	0x03, 0x5f
        /*0052*/ 	.short	0x0000


	//----- nvinfo : EIATTR_EXIT_INSTR_OFFSETS
	.align		4
        /*0054*/ 	.byte	0x04, 0x1c
        /*0056*/ 	.short	(.L_9971 - .L_9970)


	//   ....[0]....
.L_9970:
        /*0058*/ 	.word	0x00000010


	//----- nvinfo : EIATTR_MAX_THREADS
	.align		4
.L_9971:
        /*005c*/ 	.byte	0x04, 0x05
        /*005e*/ 	.short	(.L_9973 - .L_9972)
.L_9972:
        /*0060*/ 	.word	0x00000080
        /*0064*/ 	.word	0x00000001
        /*0068*/ 	.word	0x00000001
.L_9973:


//--------------------- .nv.info._ZN2at6native18elementwise_kernelILi128ELi4EZNS0_15gpu_kernel_implIZNS0_23bitwise_not_kernel_cudaERNS_18TensorIteratorBaseEEUlbE_EEvS4_RKT_EUliE_EEviT1_ --------------------------
	.section	.nv.info._ZN2at6native18elementwise_kernelILi128ELi4EZNS0_15gpu_kernel_implIZNS0_23bitwise_not_kernel_cudaERNS_18TensorIteratorBaseEEUlbE_EEvS4_RKT_EUliE_EEviT1_,"",@"SHT_CUDA_INFO"
	.sectionflags	@""
	.align	4


	//----- nvinfo : EIATTR_CUDA_API_VERSION
	.align		4
        /*0000*/ 	.byte	0x04, 0x37
        /*0002*/ 	.short	(.L_9975 - .L_9974)
.L_9974:
        /*0004*/ 	.word	0x00000082


	//----- nvinfo : EIATTR_SW2861232_WAR
	.align		4
.L_9975:
        /*0008*/ 	.byte	0x01, 0x35
	.zero		2


	//----- nvinfo : EIATTR_PARAM_CBANK
	.align		4
        /*000c*/ 	.byte	0x04, 0x0a
        /*000e*/ 	.short	(.L_9977 - .L_9976)
	.align		4
.L_9976:
        /*0010*/ 	.word	index@(.nv.constant0._ZN2at6native18elementwise_kernelILi128ELi4EZNS0_15gpu_kernel_implIZNS0_23bitwise_not_kernel_cudaERNS_18TensorIteratorBaseEEUlbE_EEvS4_RKT_EUliE_EEviT1_)
        /*0014*/ 	.short	0x0160
        /*0016*/ 	.short	0x0220


	//----- nvinfo : EIATTR_CBANK_PARAM_SIZE
	.align		4
.L_9977:
        /*0018*/ 	.byte	0x03, 0x19
        /*001a*/ 	.short	0x0220


	//----- nvinfo : EIATTR_KPARAM_INFO
	.align		4
        /*001c*/ 	.byte	0x04, 0x17
        /*001e*/ 	.short	(.L_9979 - .L_9978)
.L_9978:
        /*0020*/ 	.word	0x00000000
        /*0024*/ 	.short	0x0001
        /*0026*/ 	.short	0x0008
        /*0028*/ 	.byte	0x00, 0xf0, 0x61, 0x08


	//----- nvinfo : EIATTR_KPARAM_INFO
	.align		4
.L_9979:
        /*002c*/ 	.byte	0x04, 0x17
        /*002e*/ 	.short	(.L_9981 - .L_9980)
.L_9980:
        /*0030*/ 	.word	0x00000000
        /*0034*/ 	.short	0x0000
        /*0036*/ 	.short	0x0000
        /*0038*/ 	.byte	0x00, 0xf0, 0x11, 0x00


	//----- nvinfo : EIATTR_MAXREG_COUNT
	.align		4
.L_9981:
        /*003c*/ 	.byte	0x03, 0x1b
        /*003e*/ 	.short	0x0080


	//----- nvinfo : EIATTR_EXTERNS
	.align		4
        /*0040*/ 	.byte	0x04, 0x0f
        /*0042*/ 	.short	(.L_9983 - .L_9982)


	//   ....[0]....
	.align		4
.L_9982:
        /*0044*/ 	.word	index@(__assertfail)


	//----- nvinfo : EIATTR_MERCURY_ISA_VERSION
	.align		4
.L_9983:
        /*0048*/ 	.byte	0x03, 0x5f
        /*004a*/ 	.short	0x0000


	//----- nvinfo : EIATTR_SYSCALL_OFFSETS
	.align		4
        /*004c*/ 	.byte	0x04, 0x46
        /*004e*/ 	.short	(.L_9985 - .L_9984)


	//   ....[0]....
.L_9984:
        /*0050*/ 	.word	0x00001d90


	//   ....[1]....
        /*0054*/ 	.word	0x00002c20


	//   ....[2]....
        /*0058*/ 	.word	0x000049f0


	//   ....[3]....
        /*005c*/ 	.word	0x00005880


	//   ....[4]....
        /*0060*/ 	.word	0x00007620


	//   ....[5]....
        /*0064*/ 	.word	0x000084b0


	//   ....[6]....
        /*0068*/ 	.word	0x0000a260


	//   ....[7]....
        /*006c*/ 	.word	0x0000b0f0


	//----- nvinfo : EIATTR_EXIT_INSTR_OFFSETS
	.align		4
.L_9985:
        /*0070*/ 	.byte	0x04, 0x1c
        /*0072*/ 	.short	(.L_9987 - .L_9986)


	//   ....[0]....
.L_9986:
        /*0074*/ 	.word	0x00008540


	//   ....[1]....
        /*0078*/ 	.word	0x0000a3d0


	//   ....[2]....
        /*007c*/ 	.word	0x0000a3f0


	//   ....[3]....
        /*0080*/ 	.word	0x0000a480


	//   ....[4]....
        /*0084*/ 	.word	0x0000a4a0


	//   ....[5]....
        /*0088*/ 	.word	0x0000a4c0


	//   ....[6]....
        /*008c*/ 	.word	0x0000a550


	//   ....[7]....
        /*0090*/ 	.word	0x0000a590


	//   ....[8]....
        /*0094*/ 	.word	0x0000a630


	//   ....[9]....
        /*0098*/ 	.word	0x0000a680


	//   ....[10]....
        /*009c*/ 	.word	0x0000a6b0


	//   ....[11]....
        /*00a0*/ 	.word	0x0000a750


	//   ....[12]....
        /*00a4*/ 	.word	0x0000a790


	//   ....[13]....
        /*00a8*/ 	.word	0x0000a920


	//   ....[14]....
        /*00ac*/ 	.word	0x0000aa80


	//   ....[15]....
        /*00b0*/ 	.word	0x0000aac0


	//   ....[16]....
        /*00b4*/ 	.word	0x0000ab60


	//   ....[17]....
        /*00b8*/ 	.word	0x0000ace0


	//   ....[18]....
        /*00bc*/ 	.word	0x0000ae60


	//   ....[19]....
        /*00c0*/ 	.word	0x0000afc0


	//   ....[20]....
        /*00c4*/ 	.word	0x0000b100


	//   ....[21]....
        /*00c8*/ 	.word	0x0000b130


	//   ....[22]....
        /*00cc*/ 	.word	0x0000b150


	//----- nvinfo : EIATTR_MAX_THREADS
	.align		4
.L_9987:
        /*00d0*/ 	.byte	0x04, 0x05
        /*00d2*/ 	.short	(.L_9989 - .L_9988)
.L_9988:
        /*00d4*/ 	.word	0x00000080
        /*00d8*/ 	.word	0x00000001
        /*00dc*/ 	.word	0x00000001


	//----- nvinfo : EIATTR_CRS_STACK_SIZE
	.align		4
.L_9989:
        /*00e0*/ 	.byte	0x04, 0x1e
        /*00e2*/ 	.short	(.L_9991 - .L_9990)
.L_9990:
        /*00e4*/ 	.word	0x00000000
.L_9991:


//--------------------- .nv.info._ZN2at6native27unrolled_elementwise_kernelIZNS0_23bitwise_not_kernel_cudaERNS_18TensorIteratorBaseEEUlbE_St5arrayIPcLm2EELi4E23TrivialOffsetCalculatorILi1EjES9_NS0_6memory12LoadWithCastILi1EEENSA_13StoreWithCastILi1EEEEEviT_T0_T2_T3_T4_T5_ --------------------------
	.section	.nv.info._ZN2at6native27unrolled_elementwise_kernelIZNS0_23bitwise_not_kernel_cudaERNS_18TensorIteratorBaseEEUlbE_St5arrayIPcLm2EELi4E23TrivialOffsetCalculatorILi1EjES9_NS0_6memory12LoadWithCastILi1EEENSA_13StoreWithCastILi1EEEEEviT_T0_T2_T3_T4_T5_,"",@"SHT_CUDA_INFO"
	.sectionflags	@""
	.align	4


	//----- nvinfo : EIATTR_CUDA_API_VERSION
	.align		4
        /*0000*/ 	.byte	0x04, 0x37
        /*0002*/ 	.short	(.L_9993 - .L_9992)
.L_9992:
        /*0004*/ 	.word	0x00000082


	//----- nvinfo : EIATTR_SW2861232_WAR
	.align		4
.L_9993:
        /*0008*/ 	.byte	0x01, 0x35
	.zero		2


	//----- nvinfo : EIATTR_PARAM_CBANK
	.align		4
        /*000c*/ 	.byte	0x04, 0x0a
        /*000e*/ 	.short	(.L_9995 - .L_9994)
	.align		4
.L_9994:
        /*0010*/ 	.word	index@(.nv.constant0._ZN2at6native27unrolled_elementwise_kernelIZNS0_23bitwise_not_kernel_cudaERNS_18TensorIteratorBaseEEUlbE_St5arrayIPcLm2EELi4E23TrivialOffsetCalculatorILi1EjES9_NS0_6memory12LoadWithCastILi1EEENSA_13StoreWithCastILi1EEEEEviT_T0_T2_T3_T4_T5_)
        /*0014*/ 	.short	0x0160
        /*0016*/ 	.short	0x002c


	//----- nvinfo : EIATTR_CBANK_PARAM_SIZE
	.align		4
.L_9995:
        /*0018*/ 	.byte	0x03, 0x19
        /*001a*/ 	.short	0x002c


	//----- nvinfo : EIATTR_KPARAM_INFO
	.align		4
        /*001c*/ 	.byte	0x04, 0x17
        /*001e*/ 	.short	(.L_9997 - .L_9996)
.L_9996:
        /*0020*/ 	.word	0x00000000
        /*0024*/ 	.short	0x0006
        /*0026*/ 	.short	0x0024
        /*0028*/ 	.byte	0x00, 0xf0, 0x21, 0x00


	//----- nvinfo : EIATTR_KPARAM_INFO
	.align		4
.L_9997:
        /*002c*/ 	.byte	0x04, 0x17
        /*002e*/ 	.short	(.L_9999 - .L_9998)
.L_9998:
        /*0030*/ 	.word	0x00000000
        /*0034*/ 	.short	0x0005
        /*0036*/ 	.short	0x001c
        /*0038*/ 	.byte	0x00, 0xf0, 0x21, 0x00


	//----- nvinfo : EIATTR_KPARAM_INFO
	.align		4
.L_9999:
        /*003c*/ 	.byte	0x04, 0x17
        /*003e*/ 	.short	(.L_10001 - .L_10000)
.L_10000:
        /*0040*/ 	.word	0x00000000
        /*0044*/ 	.short	0x0004
        /*0046*/ 	.short	0x0019
        /*0048*/ 	.byte	0x00, 0xf0, 0x05, 0x00


	//----- nvinfo : EIATTR_KPARAM_INFO
	.align		4
.L_10001:
        /*004c*/ 	.byte	0x04, 0x17
        /*004e*/ 	.short	(.L_10003 - .L_10002)
.L_10002:
        /*0050*/ 	.word	0x00000000
        /*0054*/ 	.short	0x0003
        /*0056*/ 	.short	0x0018
        /*0058*/ 	.byte	0x00, 0xf0, 0x05, 0x00


	//----- nvinfo : EIATTR_KPARAM_INFO
	.align		4
.L_10003:
        /*005c*/ 	.byte	0x04, 0x17
        /*005e*/ 	.short	(.L_10005 - .L_10004)
.L_10004:
        /*0060*/ 	.word	0x00000000
        /*0064*/ 	.short	0x0002
        /*0066*/ 	.short	0x0008
        /*0068*/ 	.byte	0x00, 0xf0, 0x41, 0x00


	//----- nvinfo : EIATTR_KPARAM_INFO
	.align		4
.L_10005:
        /*006c*/ 	.byte	0x04, 0x17
        /*006e*/ 	.short	(.L_10007 - .L_10006)
.L_10006:
        /*0070*/ 	.word	0x00000000
        /*0074*/ 	.short	0x0001
        /*0076*/ 	.short	0x0004
        /*0078*/ 	.byte	0x00, 0xf0, 0x05, 0x00


	//----- nvinfo : EIATTR_KPARAM_INFO
	.align		4
.L_10007:
        /*007c*/ 	.byte	0x04, 0x17
        /*007e*/ 	.short	(.L_10009 - .L_10008)
.L_10008:
        /*0080*/ 	.word	0x00000000
        /*0084*/ 	.short	0x0000
        /*0086*/ 	.short	0x0000
        /*0088*/ 	.byte	0x00, 0xf0, 0x11, 0x00


	//----- nvinfo : EIATTR_MAXREG_COUNT
	.align		4
.L_10009:
        /*008c*/ 	.byte	0x03, 0x1b
        /*008e*/ 	.short	0x00ff


	//----- nvinfo : EIATTR_EXTERNS
	.align		4
        /*0090*/ 	.byte	0x04, 0x0f
        /*0092*/ 	.short	(.L_10011 - .L_10010)


	//   ....[0]....
	.align		4
.L_10010:
        /*0094*/ 	.word	index@(__assertfail)


	//----- nvinfo : EIATTR_MERCURY_ISA_VERSION
	.align		4
.L_10011:
        /*0098*/ 	.byte	0x03, 0x5f
        /*009a*/ 	.short	0x0000


	//----- nvinfo : EIATTR_SYSCALL_OFFSETS
	.align		4
        /*009c*/ 	.byte	0x04, 0x46
        /*009e*/ 	.short	(.L_10013 - .L_10012)


	//   ....[0]....
.L_10012:
        /*00a0*/ 	.word	0x00000f90


	//   ....[1]....
        /*00a4*/ 	.word	0x00001f60


	//   ....[2]....
        /*00a8*/ 	.word	0x00002f40


	//   ....[3]....
        /*00ac*/ 	.word	0x00003ef0


	//   ....[4]....
        /*00b0*/ 	.word	0x00004f20


	//   ....[5]....
        /*00b4*/ 	.word	0x00005e00


	//   ....[6]....
        /*00b8*/ 	.word	0x00006cc0


	//   ....[7]....
        /*00bc*/ 	.word	0x00007b80


	//----- nvinfo : EIATTR_EXIT_INSTR_OFFSETS
	.align		4
.L_10013:
        /*00c0*/ 	.byte	0x04, 0x1c
        /*00c2*/ 	.short	(.L_10015 - .L_10014)


	//   ....[0]....
.L_10014:
        /*00c4*/ 	.word	0x00006d50


	//   ....[1]....
        /*00c8*/ 	.word	0x00006e60


	//   ....[2]....
        /*00cc*/ 	.word	0x00006e80


	//   ....[3]....
        /*00d0*/ 	.word	0x00006f10


	//   ....[4]....
        /*00d4*/ 	.word	0x00006f30


	//   ....[5]....
        /*00d8*/ 	.word	0x00006f50


	//   ....[6]....
        /*00dc*/ 	.word	0x00006fe0


	//   ....[7]....
        /*00e0*/ 	.word	0x00007020


	//   ....[8]....
        /*00e4*/ 	.word	0x000070c0


	//   ....[9]....
        /*00e8*/ 	.word	0x00007110


	//   ....[10]....
        /*00ec*/ 	.word	0x00007140


	//   ....[11]....
        /*00f0*/ 	.word	0x000071e0


	//   ....[12]....
        /*00f4*/ 	.word	0x00007220


	//   ....[13]....
        /*00f8*/ 	.word	0x000073b0


	//   ....[14]....
        /*00fc*/ 	.word	0x00007510


	//   ....[15]....
        /*0100*/ 	.word	0x00007550


	//   ....[16]....
        /*0104*/ 	.word	0x000075f0


	//   ....[17]....
        /*0108*/ 	.word	0x00007770


	//   ....[18]....
        /*010c*/ 	.word	0x000078f0


	//   ....[19]....
        /*0110*/ 	.word	0x00007a50


	//   ....[20]....
        /*0114*/ 	.word	0x00007b90


	//   ....[21]....
        /*0118*/ 	.word	0x00007bc0


	//   ....[22]....
        /*011c*/ 	.word	0x00007be0


	//----- nvinfo : EIATTR_MAX_THREADS
	.align		4
.L_10015:
        /*0120*/ 	.byte	0x04, 0x05
        /*0122*/ 	.short	(.L_10017 - .L_10016)
.L_10016:
        /*0124*/ 	.word	0x00000080
        /*0128*/ 	.word	0x00000001
        /*012c*/ 	.word	0x00000001


	//----- nvinfo : EIATTR_CRS_STACK_SIZE
	.align		4
.L_10017:
        /*0130*/ 	.byte	0x04, 0x1e
        /*0132*/ 	.short	(.L_10019 - .L_10018)
.L_10018:
        /*0134*/ 	.word	0x00000000
.L_10019:


//--------------------- .nv.info._ZN2at6native18elementwise_kernelILi128ELi4EZNS0_22gpu_kernel_impl_nocastIZNS0_23bitwise_not_kernel_cudaERNS_18TensorIteratorBaseEEUlbE_EEvS4_RKT_EUliE_EEviT1_ --------------------------
	.section	.nv.info._ZN2at6native18elementwise_kernelILi128ELi4EZNS0_22gpu_kernel_impl_nocastIZNS0_23bitwise_not_kernel_cudaERNS_18TensorIteratorBaseEEUlbE_EEvS4_RKT_EUliE_EEviT1_,"",@"SHT_CUDA_INFO"
	.sectionflags	@""
	.align	4


	//----- nvinfo : EIATTR_CUDA_API_VERSION
	.align		4
        /*0000*/ 	.byte	0x04, 0x37
        /*0002*/ 	.short	(.L_10021 - .L_10020)
.L_10020:
        /*0004*/ 	.word	0x00000082


	//----- nvinfo : EIATTR_SW2861232_WAR
	.align		4
.L_10021:
        /*0008*/ 	.byte	0x01, 0x35
	.zero		2


	//----- nvinfo : EIATTR_PARAM_CBANK
	.align		4
        /*000c*/ 	.byte	0x04, 0x0a
        /*000e*/ 	.short	(.L_10023 - .L_10022)
	.align		4
.L_10022:
        /*0010*/ 	.word	index@(.nv.constant0._ZN2at6native18elementwise_kernelILi128ELi4EZNS0_22gpu_kernel_impl_nocastIZNS0_23bitwise_not_kernel_cudaERNS_18TensorIteratorBaseEEUlbE_EEvS4_RKT_EUliE_EEviT1_)
        /*0014*/ 	.short	0x0160
        /*0016*/ 	.short	0x0220


	//----- nvinfo : EIATTR_CBANK_PARAM_SIZE
	.align		4
.L_10023:
        /*0018*/ 	.byte	0x03, 0x19
        /*001a*/ 	.short	0x0220


	//----- nvinfo : EIATTR_KPARAM_INFO
	.align		4
        /*001c*/ 	.byte	0x04, 0x17
        /*001e*/ 	.short	(.L_10025 - .L_10024)
.L_10024:
        /*0020*/ 	.word	0x00000000
        /*0024*/ 	.short	0x0001
        /*0026*/ 	.short	0x0008
        /*0028*/ 	.byte	0x00, 0xf0, 0x61, 0x08


	//----- nvinfo : EIATTR_KPARAM_INFO
	.align		4
.L_10025:
        /*002c*/ 	.byte	0x04, 0x17
        /*002e*/ 	.short	(.L_10027 - .L_10026)
.L_10026:
        /*0030*/ 	.word	0x00000000
        /*0034*/ 	.short	0x0000
        /*0036*/ 	.short	0x0000
        /*0038*/ 	.byte	0x00, 0xf0, 0x11, 0x00


	//----- nvinfo : EIATTR_MAXREG_COUNT
	.align		4
.L_10027:
        /*003c*/ 	.byte	0x03, 0x1b
        /*003e*/ 	.short	0x0080


	//----- nvinfo : EIATTR_MERCURY_ISA_VERSION
	.align		4
        /*0040*/ 	.byte	0x03, 0x5f
        /*0042*/ 	.short	0x0000


	//----- nvinfo : EIATTR_EXIT_INSTR_OFFSETS
	.align		4
        /*0044*/ 	.byte	0x04, 0x1c
        /*0046*/ 	.short	(.L_10029 - .L_10028)


	//   ....[0]....
.L_10028:
        /*0048*/ 	.word	0x00002d40


	//   ....[1]....
        /*004c*/ 	.word	0x00003c00


	//----- nvinfo : EIATTR_MAX_THREADS
	.align		4
.L_10029:
        /*0050*/ 	.byte	0x04, 0x05
        /*0052*/ 	.short	(.L_10031 - .L_10030)
.L_10030:
        /*0054*/ 	.word	0x00000080
        /*0058*/ 	.word	0x00000001
        /*005c*/ 	.word	0x00000001


	//----- nvinfo : EIATTR_CRS_STACK_SIZE
	.align		4
.L_10031:
        /*0060*/ 	.byte	0x04, 0x1e
        /*0062*/ 	.short	(.L_10033 - .L_10032)
.L_10032:
        /*0064*/ 	.word	0x00000000
.L_10033:


//--------------------- .nv.info._ZN2at6native27unrolled_elementwise_kernelIZNS0_23bitwise_not_kernel_cudaERNS_18TensorIteratorBaseEEUlbE_St5arrayIPcLm2EELi4E23TrivialOffsetCalculatorILi1EjES9_NS0_6memory15LoadWithoutCastENSA_16StoreWithoutCastEEEviT_T0_T2_T3_T4_T5_ --------------------------
	.section	.nv.info._ZN2at6native27unrolled_elementwise_kernelIZNS0_23bitwise_not_kernel_cudaERNS_18TensorIteratorBaseEEUlbE_St5arrayIPcLm2EELi4E23TrivialOffsetCalculatorILi1EjES9_NS0_6memory15LoadWithoutCastENSA_16StoreWithoutCastEEEviT_T0_T2_T3_T4_T5_,"",@"SHT_CUDA_INFO"
	.sectionflags	@""
	.align	4


	//----- nvinfo : EIATTR_CUDA_API_VERSION
	.align		4
        /*0000*/ 	.byte	0x04, 0x37
        /*0002*/ 	.short	(.L_10035 - .L_10034)
.L_10034:
        /*0004*/ 	.word	0x00000082


	//----- nvinfo : EIATTR_SW2861232_WAR
	.align		4
.L_10035:
        /*0008*/ 	.byte	0x01, 0x35
	.zero		2


	//----- nvinfo : EIATTR_PARAM_CBANK
	.align		4
        /*000c*/ 	.byte	0x04, 0x0a
        /*000e*/ 	.short	(.L_10037 - .L_10036)
	.align		4
.L_10036:
        /*0010*/ 	.word	index@(.nv.constant0._ZN2at6native27unrolled_elementwise_kernelIZNS0_23bitwise_not_kernel_cudaERNS_18TensorIteratorBaseEEUlbE_St5arrayIPcLm2EELi4E23TrivialOffsetCalculatorILi1EjES9_NS0_6memory15LoadWithoutCastENSA_16StoreWithoutCastEEEviT_T0_T2_T3_T4_T5_)
        /*0014*/ 	.short	0x0160
        /*0016*/ 	.short	0x001c


	//----- nvinfo : EIATTR_CBANK_PARAM_SIZE
	.align		4
.L_10037:
        /*0018*/ 	.byte	0x03, 0x19
        /*001a*/ 	.short	0x001c


	//----- nvinfo : EIATTR_KPARAM_INFO
	.align		4
        /*001c*/ 	.byte	0x04, 0x17
        /*001e*/ 	.short	(.L_10039 - .L_10038)
.L_10038:
        /*0020*/ 	.word	0x00000000
        /*0024*/ 	.short	0x0006
        /*0026*/ 	.short	0x001b
        /*0028*/ 	.byte	0x00, 0xf0, 0x05, 0x00


	//----- nvinfo : EIATTR_KPARAM_INFO
	.align		4
.L_10039:
        /*002c*/ 	.byte	0x04, 0x17
        /*002e*/ 	.short	(.L_10041 - .L_10040)
.L_10040:
        /*0030*/ 	.word	0x00000000
        /*0034*/ 	.short	0x0005
        /*0036*/ 	.short	0x001a
        /*0038*/ 	.byte	0x00, 0xf0, 0x05, 0x00


	//----- nvinfo : EIATTR_KPARAM_INFO
	.align		4
.L_10041:
        /*003c*/ 	.byte	0x04, 0x17
        /*003e*/ 	.short	(.L_10043 - .L_10042)
.L_10042:
        /*0040*/ 	.word	0x00000000
        /*0044*/ 	.short	0x0004
        /*0046*/ 	.short	0x0019
        /*0048*/ 	.byte	0x00, 0xf0, 0x05, 0x00


	//----- nvinfo : EIATTR_KPARAM_INFO
	.align		4
.L_10043:
        /*004c*/ 	.byte	0x04, 0x17
        /*004e*/ 	.short	(.L_10045 - .L_10044)
.L_10044:
        /*0050*/ 	.word	0x00000000
        /*0054*/ 	.short	0x0003
        /*0056*/ 	.short	0x0018
        /*0058*/ 	.byte	0x00, 0xf0, 0x05, 0x00


	//----- nvinfo : EIATTR_KPARAM_INFO
	.align		4
.L_10045:
        /*005c*/ 	.byte	0x04, 0x17
        /*005e*/ 	.short	(.L_10047 - .L_10046)
.L_10046:
        /*0060*/ 	.word	0x00000000
        /*0064*/ 	.short	0x0002
        /*0066*/ 	.short	0x0008
        /*0068*/ 	.byte	0x00, 0xf0, 0x41, 0x00


	//----- nvinfo : EIATTR_KPARAM_INFO
	.align		4
.L_10047:
        /*006c*/ 	.byte	0x04, 0x17
        /*006e*/ 	.short	(.L_10049 - .L_10048)
.L_10048:
        /*0070*/ 	.word	0x00000000
        /*0074*/ 	.short	0x0001
        /*0076*/ 	.short	0x0004
        /*0078*/ 	.byte	0x00, 0xf0, 0x05, 0x00


	//----- nvinfo : EIATTR_KPARAM_INFO
	.align		4
.L_10049:
        /*007c*/ 	.byte	0x04, 0x17
        /*007e*/ 	.short	(.L_10051 - .L_10050)
.L_10050:
        /*0080*/ 	.word	0x00000000
        /*0084*/ 	.short	0x0000
        /*0086*/ 	.short	0x0000
        /*0088*/ 	.byte	0x00, 0xf0, 0x11, 0x00


	//----- nvinfo : EIATTR_MAXREG_COUNT
	.align		4
.L_10051:
        /*008c*/ 	.byte	0x03, 0x1b
        /*008e*/ 	.short	0x00ff


	//----- nvinfo : EIATTR_MERCURY_ISA_VERSION
	.align		4
        /*0090*/ 	.byte	0x03, 0x5f
        /*0092*/ 	.short	0x0000


	//----- nvinfo : EIATTR_EXIT_INSTR_OFFSETS
	.align		4
        /*0094*/ 	.byte	0x04, 0x1c
        /*0096*/ 	.short	(.L_10053 - .L_10052)


	//   ....[0]....
.L_10052:
        /*0098*/ 	.word	0x000004d0


	//   ....[1]....
        /*009c*/ 	.word	0x00000560


	//----- nvinfo : EIATTR_MAX_THREADS
	.align		4
.L_10053:
        /*00a0*/ 	.byte	0x04, 0x05
        /*00a2*/ 	.short	(.L_10055 - .L_10054)
.L_10054:
        /*00a4*/ 	.word	0x00000080
        /*00a8*/ 	.word	0x00000001
        /*00ac*/ 	.word	0x00000001


	//----- nvinfo : EIATTR_CRS_STACK_SIZE
	.align		4
.L_10055:
        /*00b0*/ 	.byte	0x04, 0x1e
        /*00b2*/ 	.short	(.L_10057 - .L_10056)
.L_10056:
        /*00b4*/ 	.word	0x00000000
.L_10057:


//--------------------- .nv.info._ZN2at6native29vectorized_elementwise_kernelILi2EZNS0_23bitwise_not_kernel_cudaERNS_18TensorIteratorBaseEEUlbE_St5arrayIPcLm2EEEEviT0_T1_ --------------------------
	.section	.nv.info._ZN2at6native29vectorized_elementwise_kernelILi2EZNS0_23bitwise_not_kernel_cudaERNS_18TensorIteratorBaseEEUlbE_St5arrayIPcLm2EEEEviT0_T1_,"",@"SHT_CUDA_INFO"
	.sectionflags	@""
	.align	4


	//----- nvinfo : EIATTR_CUDA_API_VERSION
	.align		4
        /*0000*/ 	.byte	0x04, 0x37
        /*0002*/ 	.short	(.L_10059 - .L_10058)
.L_10058:
        /*0004*/ 	.word	0x00000082


	//----- nvinfo : EIATTR_SW2861232_WAR
	.align		4
.L_10059:
        /*0008*/ 	.byte	0x01, 0x35
	.zero		2


	//----- nvinfo : EIATTR_PARAM_CBANK
	.align		4
        /*000c*/ 	.byte	0x04, 0x0a
        /*000e*/ 	.short	(.L_10061 - .L_10060)
	.align		4
.L_10060:
        /*0010*/ 	.word	index@(.nv.constant0._ZN2at6native29vectorized_elementwise_kernelILi2EZNS0_23bitwise_not_kernel_cudaERNS_18TensorIteratorBaseEEUlbE_St5arrayIPcLm2EEEEviT0_T1_)
        /*0014*/ 	.short	0x0160
        /*0016*/ 	.short	0x0018


	//----- nvinfo : EIATTR_CBANK_PARAM_SIZE
	.align		4
.L_10061:
        /*0018*/ 	.byte	0x03, 0x19
        /*001a*/ 	.short	0x0018


	//----- nvinfo : EIATTR_KPARAM_INFO
	.align		4
        /*001c*/ 	.byte	0x04, 0x17
        /*001e*/ 	.short	(.L_10063 - .L_10062)
.L_10062:
        /*0020*/ 	.word	0x00000000
        /*0024*/ 	.short	0x0002
        /*0026*/ 	.short	0x0008
        /*0028*/ 	.byte	0x00, 0xf0, 0x41, 0x00


	//----- nvinfo : EIATTR_KPARAM_INFO
	.align		4
.L_10063:
        /*002c*/ 	.byte	0x04, 0x17
        /*002e*/ 	.short	(.L_10065 - .L_10064)
.L_10064:
        /*0030*/ 	.word	0x00000000
        /*0034*/ 	.short	0x0001
        /*0036*/ 	.short	0x0004
        /*0038*/ 	.byte	0x00, 0xf0, 0x05, 0x00


	//----- nvinfo : EIATTR_KPARAM_INFO
	.align		4
.L_10065:
        /*003c*/ 	.byte	0x04, 0x17
        /*003e*/ 	.short	(.L_10067 - .L_10066)
.L_10066:
        /*0040*/ 	.word	0x00000000
        /*0044*/ 	.short	0x0000
        /*0046*/ 	.short	0x0000
        /*0048*/ 	.byte	0x00, 0xf0, 0x11, 0x00


	//----- nvinfo : EIATTR_MAXREG_COUNT
	.align		4
.L_10067:
        /*004c*/ 	.byte	0x03, 0x1b
        /*004e*/ 	.short	0x00ff


	//----- nvinfo : EIATTR_MERCURY_ISA_VERSION
	.align		4
        /*0050*/ 	.byte	0x03, 0x5f
        /*0052*/ 	.short	0x0000


	//----- nvinfo : EIATTR_EXIT_INSTR_OFFSETS
	.align		4
        /*0054*/ 	.byte	0x04, 0x1c
        /*0056*/ 	.short	(.L_10069 - .L_10068)


	//   ....[0]....
.L_10068:
        /*0058*/ 	.word	0x00000320


	//   ....[1]....
        /*005c*/ 	.word	0x00000da0


	//   ....[2]....
        /*0060*/ 	.word	0x00000df0


	//----- nvinfo : EIATTR_MAX_THREADS
	.align		4
.L_10069:
        /*0064*/ 	.byte	0x04, 0x05
        /*0066*/ 	.short	(.L_10071 - .L_10070)
.L_10070:
        /*0068*/ 	.word	0x00000080
        /*006c*/ 	.word	0x00000001
        /*0070*/ 	.word	0x00000001


	//----- nvinfo : EIATTR_CRS_STACK_SIZE
	.align		4
.L_10071:
        /*0074*/ 	.byte	0x04, 0x1e
        /*0076*/ 	.short	(.L_10073 - .L_10072)
.L_10072:
        /*0078*/ 	.word	0x00000000
.L_10073:


//--------------------- .nv.info._ZN2at6native29vectorized_elementwise_kernelILi4EZNS0_23bitwise_not_kernel_cudaERNS_18TensorIteratorBaseEEUlbE_St5arrayIPcLm2EEEEviT0_T1_ --------------------------
	.section	.nv.info._ZN2at6native29vectorized_elementwise_kernelILi4EZNS0_23bitwise_not_kernel_cudaERNS_18TensorIteratorBaseEEUlbE_St5arrayIPcLm2EEEEviT0_T1_,"",@"SHT_CUDA_INFO"
	.sectionflags	@""
	.align	4


	//----- nvinfo : EIATTR_CUDA_API_VERSION
	.align		4
        /*0000*/ 	.byte	0x04, 0x37
        /*0002*/ 	.short	(.L_10075 - .L_10074)
.L_10074:
        /*0004*/ 	.word	0x00000082


	//----- nvinfo : EIATTR_SW2861232_WAR
	.align		4
.L_10075:
        /*0008*/ 	.byte	0x01, 0x35
	.zero		2


	//----- nvinfo : EIATTR_PARAM_CBANK
	.align		4
        /*000c*/ 	.byte	0x04, 0x0a
        /*000e*/ 	.short	(.L_10077 - .L_10076)
	.align		4
.L_10076:
        /*0010*/ 	.word	index@(.nv.constant0._ZN2at6native29vectorized_elementwise_kernelILi4EZNS0_23bitwise_not_kernel_cudaERNS_18TensorIteratorBaseEEUlbE_St5arrayIPcLm2EEEEviT0_T1_)
        /*0014*/ 	.short	0x0160
        /*0016*/ 	.short	0x0018


	//----- nvinfo : EIATTR_CBANK_PARAM_SIZE
	.align		4
.L_10077:
        /*0018*/ 	.byte	0x03, 0x19
        /*001a*/ 	.short	0x0018


	//----- nvinfo : EIATTR_KPARAM_INFO
	.align		4
        /*001c*/ 	.byte	0x04, 0x17
        /*001e*/ 	.short	(.L_10079 - .L_10078)
.L_10078:
        /*0020*/ 	.word	0x00000000
        /*0024*/ 	.short	0x0002
        /*0026*/ 	.short	0x0008
        /*0028*/ 	.byte	0x00, 0xf0, 0x41, 0x00


	//----- nvinfo : EIATTR_KPARAM_INFO
	.align		4
.L_10079:
        /*002c*/ 	.byte	0x04, 0x17
        /*002e*/ 	.short	(.L_10081 - .L_10080)
.L_10080:
        /*0030*/ 	.word	0x00000000
        /*0034*/ 	.short	0x0001
        /*0036*/ 	.short	0x0004
        /*0038*/ 	.byte	0x00, 0xf0, 0x05, 0x00


	//----- nvinfo : EIATTR_KPARAM_INFO
	.align		4
.L_10081:
        /*003c*/ 	.byte	0x04, 0x17
        /*003e*/ 	.short	(.L_10083 - .L_10082)
.L_10082:
        /*0040*/ 	.word	0x00000000
        /*0044*/ 	.short	0x0000
        /*0046*/ 	.short	0x0000
        /*0048*/ 	.byte	0x00, 0xf0, 0x11, 0x00


	//----- nvinfo : EIATTR_MAXREG_COUNT
	.align		4
.L_10083:
        /*004c*/ 	.byte	0x03, 0x1b
        /*004e*/ 	.short	0x00ff


	//----- nvinfo : EIATTR_MERCURY_ISA_VERSION
	.align		4
        /*0050*/ 	.byte	0x03, 0x5f
        /*0052*/ 	.short	0x0000


	//----- nvinfo : EIATTR_EXIT_INSTR_OFFSETS
	.align		4
        /*0054*/ 	.byte	0x04, 0x1c
        /*0056*/ 	.short	(.L_10085 - .L_10084)


	//   ....[0]....
.L_10084:
        /*0058*/ 	.word	0x00000300


	//   ....[1]....
        /*005c*/ 	.word	0x00000d80


	//   ....[2]....
        /*0060*/ 	.word	0x00000dd0


	//----- nvinfo : EIATTR_MAX_THREADS
	.align		4
.L_10085:
        /*0064*/ 	.byte	0x04, 0x05
        /*0066*/ 	.short	(.L_10087 - .L_10086)
.L_10086:
        /*0068*/ 	.word	0x00000080
        /*006c*/ 	.word	0x00000001
        /*0070*/ 	.word	0x00000001


	//----- nvinfo : EIATTR_CRS_STACK_SIZE
	.align		4
.L_10087:
        /*0074*/ 	.byte	0x04, 0x1e
        /*0076*/ 	.short	(.L_10089 - .L_10088)
.L_10088:
        /*0078*/ 	.word	0x00000000
.L_10089:


//--------------------- .nv.info._ZN2at6native29vectorized_elementwise_kernelILi8EZNS0_23bitwise_not_kernel_cudaERNS_18TensorIteratorBaseEEUlbE_St5arrayIPcLm2EEEEviT0_T1_ --------------------------
	.section	.nv.info._ZN2at6native29vectorized_elementwise_kernelILi8EZNS0_23bitwise_not_kernel_cudaERNS_18TensorIteratorBaseEEUlbE_St5arrayIPcLm2EEEEviT0_T1_,"",@"SHT_CUDA_INFO"
	.sectionflags	@""
	.align	4


	//----- nvinfo : EIATTR_CUDA_API_VERSION
	.align		4
        /*0000*/ 	.byte	0x04, 0x37
        /*0002*/ 	.short	(.L_10091 - .L_10090)
.L_10090:
        /*0004*/ 	.word	0x00000082


	//----- nvinfo : EIATTR_SW2861232_WAR
	.align		4
.L_10091:
        /*0008*/ 	.byte	0x01, 0x35
	.zero		2


	//----- nvinfo : EIATTR_PARAM_CBANK
	.align		4
        /*000c*/ 	.byte	0x04, 0x0a
        /*000e*/ 	.short	(.L_10093 - .L_10092)
	.align		4
.L_10092:
        /*0010*/ 	.word	index@(.nv.constant0._ZN2at6native29vectorized_elementwise_kernelILi8EZNS0_23bitwise_not_kernel_cudaERNS_18TensorIteratorBaseEEUlbE_St5arrayIPcLm2EEEEviT0_T1_)
        /*0014*/ 	.short	0x0160
        /*0016*/ 	.short	0x0018


	//----- nvinfo : EIATTR_CBANK_PARAM_SIZE
	.align		4
.L_10093:
        /*0018*/ 	.byte	0x03, 0x19
        /*001a*/ 	.short	0x0018


	//----- nvinfo : EIATTR_KPARAM_INFO
	.align		4
        /*001c*/ 	.byte	0x04, 0x17
        /*001e*/ 	.short	(.L_10095 - .L_10094)
.L_10094:
        /*0020*/ 	.word	0x00000000
        /*0024*/ 	.short	0x0002
        /*0026*/ 	.short	0x0008
        /*0028*/ 	.byte	0x00, 0xf0, 0x41, 0x00


	//----- nvinfo : EIATTR_KPARAM_INFO
	.align		4
.L_10095:
        /*002c*/ 	.byte	0x04, 0x17
        /*002e*/ 	.short	(.L_10097 - .L_10096)
.L_10096:
        /*0030*/ 	.word	0x00000000
        /*0034*/ 	.short	0x0001
        /*0036*/ 	.short	0x0004
        /*0038*/ 	.byte	0x00, 0xf0, 0x05, 0x00


	//----- nvinfo : EIATTR_KPARAM_INFO
	.align		4
.L_10097:
        /*003c*/ 	.byte	0x04, 0x17
        /*003e*/ 	.short	(.L_10099 - .L_10098)
.L_10098:
        /*0040*/ 	.word	0x00000000
        /*0044*/ 	.short	0x0000
        /*0046*/ 	.short	0x0000
        /*0048*/ 	.byte	0x00, 0xf0, 0x11, 0x00


	//----- nvinfo : EIATTR_MAXREG_COUNT
	.align		4
.L_10099:
        /*004c*/ 	.byte	0x03, 0x1b
        /*004e*/ 	.short	0x00ff


	//----- nvinfo : EIATTR_MERCURY_ISA_VERSION
	.align		4
        /*0050*/ 	.byte	0x03, 0x5f
        /*0052*/ 	.short	0x0000


	//----- nvinfo : EIATTR_EXIT_INSTR_OFFSETS
	.align		4
        /*0054*/ 	.byte	0x04, 0x1c
        /*0056*/ 	.short	(.L_10101 - .L_10100)


	//   ....[0]....
.L_10100:
        /*0058*/ 	.word	0x00000010


	//----- nvinfo : EIATTR_MAX_THREADS
	.align		4
.L_10101:
        /*005c*/ 	.byte	0x04, 0x05
        /*005e*/ 	.short	(.L_10103 - .L_10102)
.L_10102:
        /*0060*/ 	.word	0x00000080
        /*0064*/ 	.word	0x00000001
        /*0068*/ 	.word	0x00000001
.L_10103:


//--------------------- .nv.callgraph             --------------------------
	.section	.nv.callgraph,"",@"SHT_CUDA_CALLGRAPH"
	.align	4
	.sectionentsize	8
	.align		4
        /*0000*/ 	.word	0x00000000
	.align		4
        /*0004*/ 	.word	0xffffffff
	.align		4
        /*0008*/ 	.word	index@(_ZN2at6native18elementwise_kernelILi128ELi4EZNS0_15gpu_kernel_implIZZZNS0_22nan_to_num_kernel_cudaERNS_18TensorIteratorBaseESt8optionalIdES6_S6_ENKUlvE0_clEvENKUlvE2_clEvEUlN3c108BFloat16EE_EEvS4_RKT_EUliE_EEviT1_)
	.align		4
        /*000c*/ 	.word	index@(__assertfail)
	.align		4
        /*0010*/ 	.word	index@(_ZN2at6native27unrolled_elementwise_kernelIZZZNS0_22nan_to_num_kernel_cudaERNS_18TensorIteratorBaseESt8optionalIdES5_S5_ENKUlvE0_clEvENKUlvE2_clEvEUlN3c108BFloat16EE_St5arrayIPcLm2EELi4E23TrivialOffsetCalculatorILi1EjESF_NS0_6memory12LoadWithCastILi1EEENSG_13StoreWithCastILi1EEEEEviT_T0_T2_T3_T4_T5_)
	.align		4
        /*0014*/ 	.word	index@(__assertfail)
	.align		4
        /*0018*/ 	.word	index@(_ZN2at6native18elementwise_kernelILi128ELi4EZNS0_15gpu_kernel_implIZZZNS0_22nan_to_num_kernel_cudaERNS_18TensorIteratorBaseESt8optionalIdES6_S6_ENKUlvE0_clEvENKUlvE1_clEvEUlN3c104HalfEE_EEvS4_RKT_EUliE_EEviT1_)
	.align		4
        /*001c*/ 	.word	index@(__assertfail)
	.align		4
        /*0020*/ 	.word	index@(_ZN2at6native27unrolled_elementwise_kernelIZZZNS0_22nan_to_num_kernel_cudaERNS_18TensorIteratorBaseESt8optionalIdES5_S5_ENKUlvE0_clEvENKUlvE1_clEvEUlN3c104HalfEE_St5arrayIPcLm2EELi4E23TrivialOffsetCalculatorILi1EjESF_NS0_6memory12LoadWithCastILi1EEENSG_13StoreWithCastILi1EEEEEviT_T0_T2_T3_T4_T5_)
	.align		4
        /*0024*/ 	.word	index@(__assertfail)
	.align		4
        /*0028*/ 	.word	index@(_ZN2at6native18elementwise_kernelILi128ELi4EZNS0_15gpu_kernel_implIZZZNS0_22nan_to_num_kernel_cudaERNS_18TensorIteratorBaseESt8optionalIdES6_S6_ENKUlvE0_clEvENKUlvE0_clEvEUlfE_EEvS4_RKT_EUliE_EEviT1_)
	.align		4
        /*002c*/ 	.word	index@(__assertfail)
	.align		4
        /*0030*/ 	.word	index@(_ZN2at6native27unrolled_elementwise_kernelIZZZNS0_22nan_to_num_kernel_cudaERNS_18TensorIteratorBaseESt8optionalIdES5_S5_ENKUlvE0_clEvENKUlvE0_clEvEUlfE_St5arrayIPcLm2EELi4E23TrivialOffsetCalculatorILi1EjESD_NS0_6memory12LoadWithCastILi1EEENSE_13StoreWithCastILi1EEEEEviT_T0_T2_T3_T4_T5_)
	.align		4
        /*0034*/ 	.word	index@(__assertfail)
	.align		4
        /*0038*/ 	.word	index@(_ZN2at6native18elementwise_kernelILi128ELi4EZNS0_15gpu_kernel_implIZZZNS0_22nan_to_num_kernel_cudaERNS_18TensorIteratorBaseESt8optionalIdES6_S6_ENKUlvE0_clEvENKUlvE_clEvEUldE_EEvS4_RKT_EUliE_EEviT1_)
	.align		4
        /*003c*/ 	.word	index@(__assertfail)
	.align		4
        /*0040*/ 	.word	index@(_ZN2at6native27unrolled_elementwise_kernelIZZZNS0_22nan_to_num_kernel_cudaERNS_18TensorIteratorBaseESt8optionalIdES5_S5_ENKUlvE0_clEvENKUlvE_clEvEUldE_St5arrayIPcLm2EELi4E23TrivialOffsetCalculatorILi1EjESD_NS0_6memory12LoadWithCastILi1EEENSE_13StoreWithCastILi1EEEEEviT_T0_T2_T3_T4_T5_)
	.align		4
        /*0044*/ 	.word	index@(__assertfail)
	.align		4
        /*0048*/ 	.word	index@(_ZN2at6native18elementwise_kernelILi128ELi4EZNS0_15gpu_kernel_implIZZZNS0_22nan_to_num_kernel_cudaERNS_18TensorIteratorBaseESt8optionalIdES6_S6_ENKUlvE_clEvENKUlvE0_clEvEUlN3c107complexIfEEE_EEvS4_RKT_EUliE_EEviT1_)
	.align		4
        /*004c*/ 	.word	index@(__assertfail)
	.align		4
        /*0050*/ 	.word	index@(_ZN2at6native27unrolled_elementwise_kernelIZZZNS0_22nan_to_num_kernel_cudaERNS_18TensorIteratorBaseESt8optionalIdES5_S5_ENKUlvE_clEvENKUlvE0_clEvEUlN3c107complexIfEEE_St5arrayIPcLm2EELi4E23TrivialOffsetCalculatorILi1EjESG_NS0_6memory12LoadWithCastILi1EEENSH_13StoreWithCastILi1EEEEEviT_T0_T2_T3_T4_T5_)
	.align		4
        /*0054*/ 	.word	index@(__assertfail)
	.align		4
        /*0058*/ 	.word	index@(_ZN2at6native18elementwise_kernelILi128ELi4EZNS0_15gpu_kernel_implIZZZNS0_22nan_to_num_kernel_cudaERNS_18TensorIteratorBaseESt8optionalIdES6_S6_ENKUlvE_clEvENKUlvE_clEvEUlN3c107complexIdEEE_EEvS4_RKT_EUliE_EEviT1_)
	.align		4
        /*005c*/ 	.word	index@(__assertfail)
	.align		4
        /*0060*/ 	.word	index@(_ZN2at6native27unrolled_elementwise_kernelIZZZNS0_22nan_to_num_kernel_cudaERNS_18TensorIteratorBaseESt8optionalIdES5_S5_ENKUlvE_clEvENKUlvE_clEvEUlN3c107complexIdEEE_St5arrayIPcLm2EELi4E23TrivialOffsetCalculatorILi1EjESG_NS0_6memory12LoadWithCastILi1EEENSH_13StoreWithCastILi1EEEEEviT_T0_T2_T3_T4_T5_)
	.align		4
        /*0064*/ 	.word	index@(__assertfail)
	.align		4
        /*0068*/ 	.word	index@(_ZN2at6native18elementwise_kernelILi128ELi4EZNS0_15gpu_kernel_implIZZZNS0_21clamp_max_kernel_cudaERNS_18TensorIteratorBaseERKN3c106ScalarEENKUlvE_clEvENKUlvE7_clEvEUlNS5_8BFloat16EE_EEvS4_RKT_EUliE_EEviT1_)
	.align		4
        /*006c*/ 	.word	index@(__assertfail)
	.align		4
        /*0070*/ 	.word	index@(_ZN2at6native27unrolled_elementwise_kernelIZZZNS0_21clamp_max_kernel_cudaERNS_18TensorIteratorBaseERKN3c106ScalarEENKUlvE_clEvENKUlvE7_clEvEUlNS4_8BFloat16EE_St5arrayIPcLm2EELi4E23TrivialOffsetCalculatorILi1EjESG_NS0_6memory12LoadWithCastILi1EEENSH_13StoreWithCastILi1EEEEEviT_T0_T2_T3_T4_T5_)
	.align		4
        /*0074*/ 	.word	index@(__assertfail)
	.align		4
        /*0078*/ 	.word	index@(_ZN2at6native18elementwise_kernelILi128ELi4EZNS0_15gpu_kernel_implIZZZNS0_21clamp_max_kernel_cudaERNS_18TensorIteratorBaseERKN3c106ScalarEENKUlvE_clEvENKUlvE6_clEvEUlNS5_4HalfEE_EEvS4_RKT_EUliE_EEviT1_)
	.align		4
        /*007c*/ 	.word	index@(__assertfail)
	.align		4
        /*0080*/ 	.word	index@(_ZN2at6native27unrolled_elementwise_kernelIZZZNS0_21clamp_max_kernel_cudaERNS_18TensorIteratorBaseERKN3c106ScalarEENKUlvE_clEvENKUlvE6_clEvEUlNS4_4HalfEE_St5arrayIPcLm2EELi4E23TrivialOffsetCalculatorILi1EjESG_NS0_6memory12LoadWithCastILi1EEENSH_13StoreWithCastILi1EEEEEviT_T0_T2_T3_T4_T5_)
	.align		4
        /*0084*/ 	.word	index@(__assertfail)
	.align		4
        /*0088*/ 	.word	index@(_ZN2at6native18elementwise_kernelILi128ELi4EZNS0_15gpu_kernel_implIZZZNS0_21clamp_max_kernel_cudaERNS_18TensorIteratorBaseERKN3c106ScalarEENKUlvE_clEvENKUlvE5_clEvEUlfE_EEvS4_RKT_EUliE_EEviT1_)
	.align		4
        /*008c*/ 	.word	index@(__assertfail)
	.align		4
        /*0090*/ 	.word	index@(_ZN2at6native27unrolled_elementwise_kernelIZZZNS0_21clamp_max_kernel_cudaERNS_18TensorIteratorBaseERKN3c106ScalarEENKUlvE_clEvENKUlvE5_clEvEUlfE_St5arrayIPcLm2EELi4E23TrivialOffsetCalculatorILi1EjESF_NS0_6memory12LoadWithCastILi1EEENSG_13StoreWithCastILi1EEEEEviT_T0_T2_T3_T4_T5_)
	.align		4
        /*0094*/ 	.word	index@(__assertfail)
	.align		4
        /*0098*/ 	.word	index@(_ZN2at6native18elementwise_kernelILi128ELi4EZNS0_15gpu_kernel_implIZZZNS0_21clamp_max_kernel_cudaERNS_18TensorIteratorBaseERKN3c106ScalarEENKUlvE_clEvENKUlvE4_clEvEUldE_EEvS4_RKT_EUliE_EEviT1_)
	.align		4
        /*009c*/ 	.word	index@(__assertfail)
	.align		4
        /*00a0*/ 	.word	index@(_ZN2at6native27unrolled_elementwise_kernelIZZZNS0_21clamp_max_kernel_cudaERNS_18TensorIteratorBaseERKN3c106ScalarEENKUlvE_clEvENKUlvE4_clEvEUldE_St5arrayIPcLm2EELi4E23TrivialOffsetCalculatorILi1EjESF_NS0_6memory12LoadWithCastILi1EEENSG_13StoreWithCastILi1EEEEEviT_T0_T2_T3_T4_T5_)
	.align		4
        /*00a4*/ 	.word	index@(__assertfail)
	.align		4
        /*00a8*/ 	.word	index@(_ZN2at6native18elementwise_kernelILi128ELi4EZNS0_15gpu_kernel_implIZZZNS0_21clamp_max_kernel_cudaERNS_18TensorIteratorBaseERKN3c106ScalarEENKUlvE_clEvENKUlvE3_clEvEUlsE_EEvS4_RKT_EUliE_EEviT1_)
	.align		4
        /*00ac*/ 	.word	index@(__assertfail)
	.align		4
        /*00b0*/ 	.word	index@(_ZN2at6native27unrolled_elementwise_kernelIZZZNS0_21clamp_max_kernel_cudaERNS_18TensorIteratorBaseERKN3c106ScalarEENKUlvE_clEvENKUlvE3_clEvEUlsE_St5arrayIPcLm2EELi4E23TrivialOffsetCalculatorILi1EjESF_NS0_6memory12LoadWithCastILi1EEENSG_13StoreWithCastILi1EEEEEviT_T0_T2_T3_T4_T5_)
	.align		4
        /*00b4*/ 	.word	index@(__assertfail)
	.align		4
        /*00b8*/ 	.word	index@(_ZN2at6native18elementwise_kernelILi128ELi4EZNS0_15gpu_kernel_implIZZZNS0_21clamp_max_kernel_cudaERNS_18TensorIteratorBaseERKN3c106ScalarEENKUlvE_clEvENKUlvE2_clEvEUllE_EEvS4_RKT_EUliE_EEviT1_)
	.align		4
        /*00bc*/ 	.word	index@(__assertfail)
	.align		4
        /*00c0*/ 	.word	index@(_ZN2at6native27unrolled_elementwise_kernelIZZZNS0_21clamp_max_kernel_cudaERNS_18TensorIteratorBaseERKN3c106ScalarEENKUlvE_clEvENKUlvE2_clEvEUllE_St5arrayIPcLm2EELi4E23TrivialOffsetCalculatorILi1EjESF_NS0_6memory12LoadWithCastILi1EEENSG_13StoreWithCastILi1EEEEEviT_T0_T2_T3_T4_T5_)
	.align		4
        /*00c4*/ 	.word	index@(__assertfail)
	.align		4
        /*00c8*/ 	.word	index@(_ZN2at6native18elementwise_kernelILi128ELi4EZNS0_15gpu_kernel_implIZZZNS0_21clamp_max_kernel_cudaERNS_18TensorIteratorBaseERKN3c106ScalarEENKUlvE_clEvENKUlvE1_clEvEUliE_EEvS4_RKT_EUliE_EEviT1_)
	.align		4
        /*00cc*/ 	.word	index@(__assertfail)
	.align		4
        /*00d0*/ 	.word	index@(_ZN2at6native27unrolled_elementwise_kernelIZZZNS0_21clamp_max_kernel_cudaERNS_18TensorIteratorBaseERKN3c106ScalarEENKUlvE_clEvENKUlvE1_clEvEUliE_St5arrayIPcLm2EELi4E23TrivialOffsetCalculatorILi1EjESF_NS0_6memory12LoadWithCastILi1EEENSG_13StoreWithCastILi1EEEEEviT_T0_T2_T3_T4_T5_)
	.align		4
        /*00d4*/ 	.word	index@(__assertfail)
	.align		4
        /*00d8*/ 	.word	index@(_ZN2at6native18elementwise_kernelILi128ELi4EZNS0_15gpu_kernel_implIZZZNS0_21clamp_max_kernel_cudaERNS_18TensorIteratorBaseERKN3c106ScalarEENKUlvE_clEvENKUlvE0_clEvEUlaE_EEvS4_RKT_EUliE_EEviT1_)
	.align		4
        /*00dc*/ 	.word	index@(__assertfail)
	.align		4
        /*00e0*/ 	.word	index@(_ZN2at6native27unrolled_elementwise_kernelIZZZNS0_21clamp_max_kernel_cudaERNS_18TensorIteratorBaseERKN3c106ScalarEENKUlvE_clEvENKUlvE0_clEvEUlaE_St5arrayIPcLm2EELi4E23TrivialOffsetCalculatorILi1EjESF_NS0_6memory12LoadWithCastILi1EEENSG_13StoreWithCastILi1EEEEEviT_T0_T2_T3_T4_T5_)
	.align		4
        /*00e4*/ 	.word	index@(__assertfail)
	.align		4
        /*00e8*/ 	.word	index@(_ZN2at6native18elementwise_kernelILi128ELi4EZNS0_15gpu_kernel_implIZZZNS0_21clamp_max_kernel_cudaERNS_18TensorIteratorBaseERKN3c106ScalarEENKUlvE_clEvENKUlvE_clEvEUlhE_EEvS4_RKT_EUliE_EEviT1_)
	.align		4
        /*00ec*/ 	.word	index@(__assertfail)
	.align		4
        /*00f0*/ 	.word	index@(_ZN2at6native27unrolled_elementwise_kernelIZZZNS0_21clamp_max_kernel_cudaERNS_18TensorIteratorBaseERKN3c106ScalarEENKUlvE_clEvENKUlvE_clEvEUlhE_St5arrayIPcLm2EELi4E23TrivialOffsetCalculatorILi1EjESF_NS0_6memory12LoadWithCastILi1EEENSG_13StoreWithCastILi1EEEEEviT_T0_T2_T3_T4_T5_)
	.align		4
        /*00f4*/ 	.word	index@(__assertfail)
	.align		4
        /*00f8*/ 	.word	index@(_ZN2at6native18elementwise_kernelILi128ELi4EZNS0_15gpu_kernel_implIZZZNS0_21clamp_min_kernel_cudaERNS_18TensorIteratorBaseERKN3c106ScalarEENKUlvE_clEvENKUlvE7_clEvEUlNS5_8BFloat16EE_EEvS4_RKT_EUliE_EEviT1_)
	.align		4
        /*00fc*/ 	.word	index@(__assertfail)
	.align		4
        /*0100*/ 	.word	index@(_ZN2at6native27unrolled_elementwise_kernelIZZZNS0_21clamp_min_kernel_cudaERNS_18TensorIteratorBaseERKN3c106ScalarEENKUlvE_clEvENKUlvE7_clEvEUlNS4_8BFloat16EE_St5arrayIPcLm2EELi4E23TrivialOffsetCalculatorILi1EjESG_NS0_6memory12LoadWithCastILi1EEENSH_13StoreWithCastILi1EEEEEviT_T0_T2_T3_T4_T5_)
	.align		4
        /*0104*/ 	.word	index@(__assertfail)
	.align		4
        /*0108*/ 	.word	index@(_ZN2at6native18elementwise_kernelILi128ELi4EZNS0_15gpu_kernel_implIZZZNS0_21clamp_min_kernel_cudaERNS_18TensorIteratorBaseERKN3c106ScalarEENKUlvE_clEvENKUlvE6_clEvEUlNS5_4HalfEE_EEvS4_RKT_EUliE_EEviT1_)
	.align		4
        /*010c*/ 	.word	index@(__assertfail)
	.align		4
        /*0110*/ 	.word	index@(_ZN2at6native27unrolled_elementwise_kernelIZZZNS0_21clamp_min_kernel_cudaERNS_18TensorIteratorBaseERKN3c106ScalarEENKUlvE_clEvENKUlvE6_clEvEUlNS4_4HalfEE_St5arrayIPcLm2EELi4E23TrivialOffsetCalculatorILi1EjESG_NS0_6memory12LoadWithCastILi1EEENSH_13StoreWithCastILi1EEEEEviT_T0_T2_T3_T4_T5_)
	.align		4
        /*0114*/ 	.word	index@(__assertfail)
	.align		4
        /*0118*/ 	.word	index@(_ZN2at6native18elementwise_kernelILi128ELi4EZNS0_15gpu_kernel_implIZZZNS0_21clamp_min_kernel_cudaERNS_18TensorIteratorBaseERKN3c106ScalarEENKUlvE_clEvENKUlvE5_clEvEUlfE_EEvS4_RKT_EUliE_EEviT1_)
	.align		4
        /*011c*/ 	.word	index@(__assertfail)
	.align		4
        /*0120*/ 	.word	index@(_ZN2at6native27unrolled_elementwise_kernelIZZZNS0_21clamp_min_kernel_cudaERNS_18TensorIteratorBaseERKN3c106ScalarEENKUlvE_clEvENKUlvE5_clEvEUlfE_St5arrayIPcLm2EELi4E23TrivialOffsetCalculatorILi1EjESF_NS0_6memory12LoadWithCastILi1EEENSG_13StoreWithCastILi1EEEEEviT_T0_T2_T3_T4_T5_)
	.align		4
        /*0124*/ 	.word	index@(__assertfail)
	.align		4
        /*0128*/ 	.word	index@(_ZN2at6native18elementwise_kernelILi128ELi4EZNS0_15gpu_kernel_implIZZZNS0_21clamp_min_kernel_cudaERNS_18TensorIteratorBaseERKN3c106ScalarEENKUlvE_clEvENKUlvE4_clEvEUldE_EEvS4_RKT_EUliE_EEviT1_)
	.align		4
        /*012c*/ 	.word	index@(__assertfail)
	.align		4
        /*0130*/ 	.word	index@(_ZN2at6native27unrolled_elementwise_kernelIZZZNS0_21clamp_min_kernel_cudaERNS_18TensorIteratorBaseERKN3c106ScalarEENKUlvE_clEvENKUlvE4_clEvEUldE_St5arrayIPcLm2EELi4E23TrivialOffsetCalculatorILi1EjESF_NS0_6memory12LoadWithCastILi1EEENSG_13StoreWithCastILi1EEEEEviT_T0_T2_T3_T4_T5_)
	.align		4
        /*0134*/ 	.word	index@(__assertfail)
	.align		4
        /*0138*/ 	.word	index@(_ZN2at6native18elementwise_kernelILi128ELi4EZNS0_15gpu_kernel_implIZZZNS0_21clamp_min_kernel_cudaERNS_18TensorIteratorBaseERKN3c106ScalarEENKUlvE_clEvENKUlvE3_clEvEUlsE_EEvS4_RKT_EUliE_EEviT1_)
	.align		4
        /*013c*/ 	.word	index@(__assertfail)
	.align		4
        /*0140*/ 	.word	index@(_ZN2at6native27unrolled_elementwise_kernelIZZZNS0_21clamp_min_kernel_cudaERNS_18TensorIteratorBaseERKN3c106ScalarEENKUlvE_clEvENKUlvE3_clEvEUlsE_St5arrayIPcLm2EELi4E23TrivialOffsetCalculatorILi1EjESF_NS0_6memory12LoadWithCastILi1EEENSG_13StoreWithCastILi1EEEEEviT_T0_T2_T3_T4_T5_)
	.align		4
        /*0144*/ 	.word	index@(__assertfail)
	.align		4
        /*0148*/ 	.word	index@(_ZN2at6native18elementwise_kernelILi128ELi4EZNS0_15gpu_kernel_implIZZZNS0_21clamp_min_kernel_cudaERNS_18TensorIteratorBaseERKN3c106ScalarEENKUlvE_clEvENKUlvE2_clEvEUllE_EEvS4_RKT_EUliE_EEviT1_)
	.align		4
        /*014c*/ 	.word	index@(__assertfail)
	.align		4
        /*0150*/ 	.word	index@(_ZN2at6native27unrolled_elementwise_kernelIZZZNS0_21clamp_min_kernel_cudaERNS_18TensorIteratorBaseERKN3c106ScalarEENKUlvE_clEvENKUlvE2_clEvEUllE_St5arrayIPcLm2EELi4E23TrivialOffsetCalculatorILi1EjESF_NS0_6memory12LoadWithCastILi1EEENSG_13StoreWithCastILi1EEEEEviT_T0_T2_T3_T4_T5_)
	.align		4
        /*0154*/ 	.word	index@(__assertfail)
	.align		4
        /*0158*/ 	.word	index@(_ZN2at6native18elementwise_kernelILi128ELi4EZNS0_15gpu_kernel_implIZZZNS0_21clamp_min_kernel_cudaERNS_18TensorIteratorBaseERKN3c106ScalarEENKUlvE_clEvENKUlvE1_clEvEUliE_EEvS4_RKT_EUliE_EEviT1_)
	.align		4
        /*015c*/ 	.word	index@(__assertfail)
	.align		4
        /*0160*/ 	.word	index@(_ZN2at6native27unrolled_elementwise_kernelIZZZNS0_21clamp_min_kernel_cudaERNS_18TensorIteratorBaseERKN3c106ScalarEENKUlvE_clEvENKUlvE1_clEvEUliE_St5arrayIPcLm2EELi4E23TrivialOffsetCalculatorILi1EjESF_NS0_6memory12LoadWithCastILi1EEENSG_13StoreWithCastILi1EEEEEviT_T0_T2_T3_T4_T5_)
	.align		4
        /*0164*/ 	.word	index@(__assertfail)
	.align		4
        /*0168*/ 	.word	index@(_ZN2at6native18elementwise_kernelILi128ELi4EZNS0_15gpu_kernel_implIZZZNS0_21clamp_min_kernel_cudaERNS_18TensorIteratorBaseERKN3c106ScalarEENKUlvE_clEvENKUlvE0_clEvEUlaE_EEvS4_RKT_EUliE_EEviT1_)
	.align		4
        /*016c*/ 	.word	index@(__assertfail)
	.align		4
        /*0170*/ 	.word	index@(_ZN2at6native27unrolled_elementwise_kernelIZZZNS0_21clamp_min_kernel_cudaERNS_18TensorIteratorBaseERKN3c106ScalarEENKUlvE_clEvENKUlvE0_clEvEUlaE_St5arrayIPcLm2EELi4E23TrivialOffsetCalculatorILi1EjESF_NS0_6memory12LoadWithCastILi1EEENSG_13StoreWithCastILi1EEEEEviT_T0_T2_T3_T4_T5_)
	.align		4
        /*0174*/ 	.word	index@(__assertfail)
	.align		4
        /*0178*/ 	.word	index@(_ZN2at6native18elementwise_kernelILi128ELi4EZNS0_15gpu_kernel_implIZZZNS0_21clamp_min_kernel_cudaERNS_18TensorIteratorBaseERKN3c106ScalarEENKUlvE_clEvENKUlvE_clEvEUlhE_EEvS4_RKT_EUliE_EEviT1_)
	.align		4
        /*017c*/ 	.word	index@(__assertfail)
	.align		4
        /*0180*/ 	.word	index@(_ZN2at6native27unrolled_elementwise_kernelIZZZNS0_21clamp_min_kernel_cudaERNS_18TensorIteratorBaseERKN3c106ScalarEENKUlvE_clEvENKUlvE_clEvEUlhE_St5arrayIPcLm2EELi4E23TrivialOffsetCalculatorILi1EjESF_NS0_6memory12LoadWithCastILi1EEENSG_13StoreWithCastILi1EEEEEviT_T0_T2_T3_T4_T5_)
	.align		4
        /*0184*/ 	.word	index@(__assertfail)
	.align		4
        /*0188*/ 	.word	index@(_ZN2at6native18elementwise_kernelILi128ELi4EZNS0_15gpu_kernel_implIZZZNS0_17clamp_kernel_cudaERNS_18TensorIteratorBaseERKN3c106ScalarES8_ENKUlvE_clEvENKUlvE7_clEvEUlNS5_8BFloat16EE_EEvS4_RKT_EUliE_EEviT1_)
	.align		4
        /*018c*/ 	.word	index@(__assertfail)
	.align		4
        /*0190*/ 	.word	index@(_ZN2at6native27unrolled_elementwise_kernelIZZZNS0_17clamp_kernel_cudaERNS_18TensorIteratorBaseERKN3c106ScalarES7_ENKUlvE_clEvENKUlvE7_clEvEUlNS4_8BFloat16EE_St5arrayIPcLm2EELi4E23TrivialOffsetCalculatorILi1EjESG_NS0_6memory12LoadWithCastILi1EEENSH_13StoreWithCastILi1EEEEEviT_T0_T2_T3_T4_T5_)
	.align		4
        /*0194*/ 	.word	index@(__assertfail)
	.align		4
        /*0198*/ 	.word	index@(_ZN2at6native18elementwise_kernelILi128ELi4EZNS0_15gpu_kernel_implIZZZNS0_17clamp_kernel_cudaERNS_18TensorIteratorBaseERKN3c106ScalarES8_ENKUlvE_clEvENKUlvE6_clEvEUlNS5_4HalfEE_EEvS4_RKT_EUliE_EEviT1_)
	.align		4
        /*019c*/ 	.word	index@(__assertfail)
	.align		4
        /*01a0*/ 	.word	index@(_ZN2at6native27unrolled_elementwise_kernelIZZZNS0_17clamp_kernel_cudaERNS_18TensorIteratorBaseERKN3c106ScalarES7_ENKUlvE_clEvENKUlvE6_clEvEUlNS4_4HalfEE_St5arrayIPcLm2EELi4E23TrivialOffsetCalculatorILi1EjESG_NS0_6memory12LoadWithCastILi1EEENSH_13StoreWithCastILi1EEEEEviT_T0_T2_T3_T4_T5_)
	.align		4
        /*01a4*/ 	.word	index@(__assertfail)
	.align		4
        /*01a8*/ 	.word	index@(_ZN2at6native18elementwise_kernelILi128ELi4EZNS0_15gpu_kernel_implIZZZNS0_17clamp_kernel_cudaERNS_18TensorIteratorBaseERKN3c106ScalarES8_ENKUlvE_clEvENKUlvE5_clEvEUlfE_EEvS4_RKT_EUliE_EEviT1_)
	.align		4
        /*01ac*/ 	.word	index@(__assertfail)
	.align		4
        /*01b0*/ 	.word	index@(_ZN2at6native27unrolled_elementwise_kernelIZZZNS0_17clamp_kernel_cudaERNS_18TensorIteratorBaseERKN3c106ScalarES7_ENKUlvE_clEvENKUlvE5_clEvEUlfE_St5arrayIPcLm2EELi4E23TrivialOffsetCalculatorILi1EjESF_NS0_6memory12LoadWithCastILi1EEENSG_13StoreWithCastILi1EEEEEviT_T0_T2_T3_T4_T5_)
	.align		4
        /*01b4*/ 	.word	index@(__assertfail)
	.align		4
        /*01b8*/ 	.word	index@(_ZN2at6native18elementwise_kernelILi128ELi4EZNS0_15gpu_kernel_implIZZZNS0_17clamp_kernel_cudaERNS_18TensorIteratorBaseERKN3c106ScalarES8_ENKUlvE_clEvENKUlvE4_clEvEUldE_EEvS4_RKT_EUliE_EEviT1_)
	.align		4
        /*01bc*/ 	.word	index@(__assertfail)
	.align		4
        /*01c0*/ 	.word	index@(_ZN2at6native27unrolled_elementwise_kernelIZZZNS0_17clamp_kernel_cudaERNS_18TensorIteratorBaseERKN3c106ScalarES7_ENKUlvE_clEvENKUlvE4_clEvEUldE_St5arrayIPcLm2EELi4E23TrivialOffsetCalculatorILi1EjESF_NS0_6memory12LoadWithCastILi1EEENSG_13StoreWithCastILi1EEEEEviT_T0_T2_T3_T4_T5_)
	.align		4
        /*01c4*/ 	.word	index@(__assertfail)
	.align		4
        /*01c8*/ 	.word	index@(_ZN2at6native18elementwise_kernelILi128ELi4EZNS0_15gpu_kernel_implIZZZNS0_17clamp_kernel_cudaERNS_18TensorIteratorBaseERKN3c106ScalarES8_ENKUlvE_clEvENKUlvE3_clEvEUlsE_EEvS4_RKT_EUliE_EEviT1_)
	.align		4
        /*01cc*/ 	.word	index@(__assertfail)
	.align		4
        /*01d0*/ 	.word	index@(_ZN2at6native27unrolled_elementwise_kernelIZZZNS0_17clamp_kernel_cudaERNS_18TensorIteratorBaseERKN3c106ScalarES7_ENKUlvE_clEvENKUlvE3_clEvEUlsE_St5arrayIPcLm2EELi4E23TrivialOffsetCalculatorILi1EjESF_NS0_6memory12LoadWithCastILi1EEENSG_13StoreWithCastILi1EEEEEviT_T0_T2_T3_T4_T5_)
	.align		4
        /*01d4*/ 	.word	index@(__assertfail)
	.align		4
        /*01d8*/ 	.word	index@(_ZN2at6native18elementwise_kernelILi128ELi4EZNS0_15gpu_kernel_implIZZZNS0_17clamp_kernel_cudaERNS_18TensorIteratorBaseERKN3c106ScalarES8_ENKUlvE_clEvENKUlvE2_clEvEUllE_EEvS4_RKT_EUliE_EEviT1_)
	.align		4
        /*01dc*/ 	.word	index@(__assertfail)
	.align		4
        /*01e0*/ 	.word	index@(_ZN2at6native27unrolled_elementwise_kernelIZZZNS0_17clamp_kernel_cudaERNS_18TensorIteratorBaseERKN3c106ScalarES7_ENKUlvE_clEvENKUlvE2_clEvEUllE_St5arrayIPcLm2EELi4E23TrivialOffsetCalculatorILi1EjESF_NS0_6memory12LoadWithCastILi1EEENSG_13StoreWithCastILi1EEEEEviT_T0_T2_T3_T4_T5_)
	.align		4
        /*01e4*/ 	.word	index@(__assertfail)
	.align		4
        /*01e8*/ 	.word	index@(_ZN2at6native18elementwise_kernelILi128ELi4EZNS0_15gpu_kernel_implIZZZNS0_17clamp_kernel_cudaERNS_18TensorIteratorBaseERKN3c106ScalarES8_ENKUlvE_clEvENKUlvE1_clEvEUliE_EEvS4_RKT_EUliE_EEviT1_)
	.align		4
        /*01ec*/ 	.word	index@(__assertfail)
	.align		4
        /*01f0*/ 	.word	index@(_ZN2at6native27unrolled_elementwise_kernelIZZZNS0_17clamp_kernel_cudaERNS_18TensorIteratorBaseERKN3c106ScalarES7_ENKUlvE_clEvENKUlvE1_clEvEUliE_St5arrayIPcLm2EELi4E23TrivialOffsetCalculatorILi1EjESF_NS0_6memory12LoadWithCastILi1EEENSG_13StoreWithCastILi1EEEEEviT_T0_T2_T3_T4_T5_)
	.align		4
        /*01f4*/ 	.word	index@(__assertfail)
	.align		4
        /*01f8*/ 	.word	index@(_ZN2at6native18elementwise_kernelILi128ELi4EZNS0_15gpu_kernel_implIZZZNS0_17clamp_kernel_cudaERNS_18TensorIteratorBaseERKN3c106ScalarES8_ENKUlvE_clEvENKUlvE0_clEvEUlaE_EEvS4_RKT_EUliE_EEviT1_)
	.align		4
        /*01fc*/ 	.word	index@(__assertfail)
	.align		4
        /*0200*/ 	.word	index@(_ZN2at6native27unrolled_elementwise_kernelIZZZNS0_17clamp_kernel_cudaERNS_18TensorIteratorBaseERKN3c106ScalarES7_ENKUlvE_clEvENKUlvE0_clEvEUlaE_St5arrayIPcLm2EELi4E23TrivialOffsetCalculatorILi1EjESF_NS0_6memory12LoadWithCastILi1EEENSG_13StoreWithCastILi1EEEEEviT_T0_T2_T3_T4_T5_)
	.align		4
        /*0204*/ 	.word	index@(__assertfail)
	.align		4
        /*0208*/ 	.word	index@(_ZN2at6native18elementwise_kernelILi128ELi4EZNS0_15gpu_kernel_implIZZZNS0_17clamp_kernel_cudaERNS_18TensorIteratorBaseERKN3c106ScalarES8_ENKUlvE_clEvENKUlvE_clEvEUlhE_EEvS4_RKT_EUliE_EEviT1_)
	.align		4
        /*020c*/ 	.word	index@(__assertfail)
	.align		4
        /*0210*/ 	.word	index@(_ZN2at6native27unrolled_elementwise_kernelIZZZNS0_17clamp_kernel_cudaERNS_18TensorIteratorBaseERKN3c106ScalarES7_ENKUlvE_clEvENKUlvE_clEvEUlhE_St5arrayIPcLm2EELi4E23TrivialOffsetCalculatorILi1EjESF_NS0_6memory12LoadWithCastILi1EEENSG_13StoreWithCastILi1EEEEEviT_T0_T2_T3_T4_T5_)
	.align		4
        /*0214*/ 	.word	index@(__assertfail)
	.align		4
        /*0218*/ 	.word	index@(_ZN2at6native18elementwise_kernelILi128ELi4EZNS0_15gpu_kernel_implIZZZNS0_16sqrt_kernel_cudaERNS_18TensorIteratorBaseEENKUlvE0_clEvENKUlvE2_clEvEUlN3c108BFloat16EE_EEvS4_RKT_EUliE_EEviT1_)
	.align		4
        /*021c*/ 	.word	index@(__assertfail)
	.align		4
        /*0220*/ 	.word	index@(_ZN2at6native27unrolled_elementwise_kernelIZZZNS0_16sqrt_kernel_cudaERNS_18TensorIteratorBaseEENKUlvE0_clEvENKUlvE2_clEvEUlN3c108BFloat16EE_St5arrayIPcLm2EELi4E23TrivialOffsetCalculatorILi1EjESD_NS0_6memory12LoadWithCastILi1EEENSE_13StoreWithCastILi1EEEEEviT_T0_T2_T3_T4_T5_)
	.align		4
        /*0224*/ 	.word	index@(__assertfail)
	.align		4
        /*0228*/ 	.word	index@(_ZN2at6native18elementwise_kernelILi128ELi4EZNS0_15gpu_kernel_implIZZZNS0_16sqrt_kernel_cudaERNS_18TensorIteratorBaseEENKUlvE0_clEvENKUlvE1_clEvEUlN3c104HalfEE_EEvS4_RKT_EUliE_EEviT1_)
	.align		4
        /*022c*/ 	.word	index@(__assertfail)
	.align		4
        /*0230*/ 	.word	index@(_ZN2at6native27unrolled_elementwise_kernelIZZZNS0_16sqrt_kernel_cudaERNS_18TensorIteratorBaseEENKUlvE0_clEvENKUlvE1_clEvEUlN3c104HalfEE_St5arrayIPcLm2EELi4E23TrivialOffsetCalculatorILi1EjESD_NS0_6memory12LoadWithCastILi1EEENSE_13StoreWithCastILi1EEEEEviT_T0_T2_T3_T4_T5_)
	.align		4
        /*0234*/ 	.word	index@(__assertfail)
	.align		4
        /*0238*/ 	.word	index@(_ZN2at6native18elementwise_kernelILi128ELi4EZNS0_15gpu_kernel_implIZZZNS0_16sqrt_kernel_cudaERNS_18TensorIteratorBaseEENKUlvE0_clEvENKUlvE0_clEvEUlfE_EEvS4_RKT_EUliE_EEviT1_)
	.align		4
        /*023c*/ 	.word	index@(__assertfail)
	.align		4
        /*0240*/ 	.word	index@(_ZN2at6native27unrolled_elementwise_kernelIZZZNS0_16sqrt_kernel_cudaERNS_18TensorIteratorBaseEENKUlvE0_clEvENKUlvE0_clEvEUlfE_St5arrayIPcLm2EELi4E23TrivialOffsetCalculatorILi1EjESB_NS0_6memory12LoadWithCastILi1EEENSC_13StoreWithCastILi1EEEEEviT_T0_T2_T3_T4_T5_)
	.align		4
        /*0244*/ 	.word	index@(__assertfail)
	.align		4
        /*0248*/ 	.word	index@(_ZN2at6native18elementwise_kernelILi128ELi4EZNS0_15gpu_kernel_implIZZZNS0_16sqrt_kernel_cudaERNS_18TensorIteratorBaseEENKUlvE0_clEvENKUlvE_clEvEUldE_EEvS4_RKT_EUliE_EEviT1_)
	.align		4
        /*024c*/ 	.word	index@(__assertfail)
	.align		4
        /*0250*/ 	.word	index@(_ZN2at6native27unrolled_elementwise_kernelIZZZNS0_16sqrt_kernel_cudaERNS_18TensorIteratorBaseEENKUlvE0_clEvENKUlvE_clEvEUldE_St5arrayIPcLm2EELi4E23TrivialOffsetCalculatorILi1EjESB_NS0_6memory12LoadWithCastILi1EEENSC_13StoreWithCastILi1EEEEEviT_T0_T2_T3_T4_T5_)
	.align		4
        /*0254*/ 	.word	index@(__assertfail)
	.align		4
        /*0258*/ 	.word	index@(_ZN2at6native18elementwise_kernelILi128ELi4EZNS0_15gpu_kernel_implIZZZNS0_17rsqrt_kernel_cudaERNS_18TensorIteratorBaseEENKUlvE0_clEvENKUlvE2_clEvEUlN3c104HalfEE_EEvS4_RKT_EUliE_EEviT1_)
	.align		4
        /*025c*/ 	.word	index@(__assertfail)
	.align		4
        /*0260*/ 	.word	index@(_ZN2at6native27unrolled_elementwise_kernelIZZZNS0_17rsqrt_kernel_cudaERNS_18TensorIteratorBaseEENKUlvE0_clEvENKUlvE2_clEvEUlN3c104HalfEE_St5arrayIPcLm2EELi4E23TrivialOffsetCalculatorILi1EjESD_NS0_6memory12LoadWithCastILi1EEENSE_13StoreWithCastILi1EEEEEviT_T0_T2_T3_T4_T5_)
	.align		4
        /*0264*/ 	.word	index@(__assertfail)
	.align		4
        /*0268*/ 	.word	index@(_ZN2at6native18elementwise_kernelILi128ELi4EZNS0_15gpu_kernel_implIZZZNS0_17rsqrt_kernel_cudaERNS_18TensorIteratorBaseEENKUlvE0_clEvENKUlvE1_clEvEUlN3c108BFloat16EE_EEvS4_RKT_EUliE_EEviT1_)
	.align		4
        /*026c*/ 	.word	index@(__assertfail)
	.align		4
        /*0270*/ 	.word	index@(_ZN2at6native27unrolled_elementwise_kernelIZZZNS0_17rsqrt_kernel_cudaERNS_18TensorIteratorBaseEENKUlvE0_clEvENKUlvE1_clEvEUlN3c108BFloat16EE_St5arrayIPcLm2EELi4E23TrivialOffsetCalculatorILi1EjESD_NS0_6memory12LoadWithCastILi1EEENSE_13StoreWithCastILi1EEEEEviT_T0_T2_T3_T4_T5_)
	.align		4
        /*0274*/ 	.word	index@(__assertfail)
	.align		4
        /*0278*/ 	.word	index@(_ZN2at6native18elementwise_kernelILi128ELi4EZNS0_15gpu_kernel_implIZZZNS0_17rsqrt_kernel_cudaERNS_18TensorIteratorBaseEENKUlvE0_clEvENKUlvE0_clEvEUlfE_EEvS4_RKT_EUliE_EEviT1_)
	.align		4
        /*027c*/ 	.word	index@(__assertfail)
	.align		4
        /*0280*/ 	.word	index@(_ZN2at6native27unrolled_elementwise_kernelIZZZNS0_17rsqrt_kernel_cudaERNS_18TensorIteratorBaseEENKUlvE0_clEvENKUlvE0_clEvEUlfE_St5arrayIPcLm2EELi4E23TrivialOffsetCalculatorILi1EjESB_NS0_6memory12LoadWithCastILi1EEENSC_13StoreWithCastILi1EEEEEviT_T0_T2_T3_T4_T5_)
	.align		4
        /*0284*/ 	.word	index@(__assertfail)
	.align		4
        /*0288*/ 	.word	index@(_ZN2at6native18elementwise_kernelILi128ELi4EZNS0_15gpu_kernel_implIZZZNS0_17rsqrt_kernel_cudaERNS_18TensorIteratorBaseEENKUlvE0_clEvENKUlvE_clEvEUldE_EEvS4_RKT_EUliE_EEviT1_)
	.align		4
        /*028c*/ 	.word	index@(__assertfail)
	.align		4
        /*0290*/ 	.word	index@(_ZN2at6native27unrolled_elementwise_kernelIZZZNS0_17rsqrt_kernel_cudaERNS_18TensorIteratorBaseEENKUlvE0_clEvENKUlvE_clEvEUldE_St5arrayIPcLm2EELi4E23TrivialOffsetCalculatorILi1EjESB_NS0_6memory12LoadWithCastILi1EEENSC_13StoreWithCastILi1EEEEEviT_T0_T2_T3_T4_T5_)
	.align		4
        /*0294*/ 	.word	index@(__assertfail)
	.align		4
        /*0298*/ 	.word	index@(_ZN2at6native18elementwise_kernelILi128ELi4EZNS0_15gpu_kernel_implIZZZNS0_17expm1_kernel_cudaERNS_18TensorIteratorBaseEENKUlvE_clEvENKUlvE4_clEvEUlN3c104HalfEE_EEvS4_RKT_EUliE_EEviT1_)
	.align		4
        /*029c*/ 	.word	index@(__assertfail)
	.align		4
        /*02a0*/ 	.word	index@(_ZN2at6native27unrolled_elementwise_kernelIZZZNS0_17expm1_kernel_cudaERNS_18TensorIteratorBaseEENKUlvE_clEvENKUlvE4_clEvEUlN3c104HalfEE_St5arrayIPcLm2EELi4E23TrivialOffsetCalculatorILi1EjESD_NS0_6memory12LoadWithCastILi1EEENSE_13StoreWithCastILi1EEEEEviT_T0_T2_T3_T4_T5_)
	.align		4
        /*02a4*/ 	.word	index@(__assertfail)
	.align		4
        /*02a8*/ 	.word	index@(_ZN2at6native18elementwise_kernelILi128ELi4EZNS0_15gpu_kernel_implIZZZNS0_17expm1_kernel_cudaERNS_18TensorIteratorBaseEENKUlvE_clEvENKUlvE3_clEvEUlN3c108BFloat16EE_EEvS4_RKT_EUliE_EEviT1_)
	.align		4
        /*02ac*/ 	.word	index@(__assertfail)
	.align		4
        /*02b0*/ 	.word	index@(_ZN2at6native27unrolled_elementwise_kernelIZZZNS0_17expm1_kernel_cudaERNS_18TensorIteratorBaseEENKUlvE_clEvENKUlvE3_clEvEUlN3c108BFloat16EE_St5arrayIPcLm2EELi4E23TrivialOffsetCalculatorILi1EjESD_NS0_6memory12LoadWithCastILi1EEENSE_13StoreWithCastILi1EEEEEviT_T0_T2_T3_T4_T5_)
	.align		4
        /*02b4*/ 	.word	index@(__assertfail)
	.align		4
        /*02b8*/ 	.word	index@(_ZN2at6native18elementwise_kernelILi128ELi4EZNS0_15gpu_kernel_implIZZZNS0_17expm1_kernel_cudaERNS_18TensorIteratorBaseEENKUlvE_clEvENKUlvE2_clEvEUlN3c107complexIfEEE_EEvS4_RKT_EUliE_EEviT1_)
	.align		4
        /*02bc*/ 	.word	index@(__assertfail)
	.align		4
        /*02c0*/ 	.word	index@(_ZN2at6native27unrolled_elementwise_kernelIZZZNS0_17expm1_kernel_cudaERNS_18TensorIteratorBaseEENKUlvE_clEvENKUlvE2_clEvEUlN3c107complexIfEEE_St5arrayIPcLm2EELi4E23TrivialOffsetCalculatorILi1EjESE_NS0_6memory12LoadWithCastILi1EEENSF_13StoreWithCastILi1EEEEEviT_T0_T2_T3_T4_T5_)
	.align		4
        /*02c4*/ 	.word	index@(__assertfail)
	.align		4
        /*02c8*/ 	.word	index@(_ZN2at6native18elementwise_kernelILi128ELi4EZNS0_15gpu_kernel_implIZZZNS0_17expm1_kernel_cudaERNS_18TensorIteratorBaseEENKUlvE_clEvENKUlvE1_clEvEUlN3c107complexIdEEE_EEvS4_RKT_EUliE_EEviT1_)
	.align		4
        /*02cc*/ 	.word	index@(__assertfail)
	.align		4
        /*02d0*/ 	.word	index@(_ZN2at6native27unrolled_elementwise_kernelIZZZNS0_17expm1_kernel_cudaERNS_18TensorIteratorBaseEENKUlvE_clEvENKUlvE1_clEvEUlN3c107complexIdEEE_St5arrayIPcLm2EELi4E23TrivialOffsetCalculatorILi1EjESE_NS0_6memory12LoadWithCastILi1EEENSF_13StoreWithCastILi1EEEEEviT_T0_T2_T3_T4_T5_)
	.align		4
        /*02d4*/ 	.word	index@(__assertfail)
	.align		4
        /*02d8*/ 	.word	index@(_ZN2at6native18elementwise_kernelILi128ELi4EZNS0_15gpu_kernel_implIZZZNS0_17expm1_kernel_cudaERNS_18TensorIteratorBaseEENKUlvE_clEvENKUlvE0_clEvEUlfE_EEvS4_RKT_EUliE_EEviT1_)
	.align		4
        /*02dc*/ 	.word	index@(__assertfail)
	.align		4
        /*02e0*/ 	.word	index@(_ZN2at6native27unrolled_elementwise_kernelIZZZNS0_17expm1_kernel_cudaERNS_18TensorIteratorBaseEENKUlvE_clEvENKUlvE0_clEvEUlfE_St5arrayIPcLm2EELi4E23TrivialOffsetCalculatorILi1EjESB_NS0_6memory12LoadWithCastILi1EEENSC_13StoreWithCastILi1EEEEEviT_T0_T2_T3_T4_T5_)
	.align		4
        /*02e4*/ 	.word	index@(__assertfail)
	.align		4
        /*02e8*/ 	.word	index@(_ZN2at6native18elementwise_kernelILi128ELi4EZNS0_15gpu_kernel_implIZZZNS0_17expm1_kernel_cudaERNS_18TensorIteratorBaseEENKUlvE_clEvENKUlvE_clEvEUldE_EEvS4_RKT_EUliE_EEviT1_)
	.align		4
        /*02ec*/ 	.word	index@(__assertfail)
	.align		4
        /*02f0*/ 	.word	index@(_ZN2at6native27unrolled_elementwise_kernelIZZZNS0_17expm1_kernel_cudaERNS_18TensorIteratorBaseEENKUlvE_clEvENKUlvE_clEvEUldE_St5arrayIPcLm2EELi4E23TrivialOffsetCalculatorILi1EjESB_NS0_6memory12LoadWithCastILi1EEENSC_13StoreWithCastILi1EEEEEviT_T0_T2_T3_T4_T5_)
	.align		4
        /*02f4*/ 	.word	index@(__assertfail)
	.align		4
        /*02f8*/ 	.word	index@(_ZN2at6native18elementwise_kernelILi128ELi4EZNS0_15gpu_kernel_implIZZZNS0_15exp_kernel_cudaERNS_18TensorIteratorBaseEENKUlvE0_clEvENKUlvE2_clEvEUlN3c108BFloat16EE_EEvS4_RKT_EUliE_EEviT1_)
	.align		4
        /*02fc*/ 	.word	index@(__assertfail)
	.align		4
        /*0300*/ 	.word	index@(_ZN2at6native27unrolled_elementwise_kernelIZZZNS0_15exp_kernel_cudaERNS_18TensorIteratorBaseEENKUlvE0_clEvENKUlvE2_clEvEUlN3c108BFloat16EE_St5arrayIPcLm2EELi4E23TrivialOffsetCalculatorILi1EjESD_NS0_6memory12LoadWithCastILi1EEENSE_13StoreWithCastILi1EEEEEviT_T0_T2_T3_T4_T5_)
	.align		4
        /*0304*/ 	.word	index@(__assertfail)
	.align		4
        /*0308*/ 	.word	index@(_ZN2at6native18elementwise_kernelILi128ELi4EZNS0_15gpu_kernel_implIZZZNS0_15exp_kernel_cudaERNS_18TensorIteratorBaseEENKUlvE0_clEvENKUlvE1_clEvEUlN3c104HalfEE_EEvS4_RKT_EUliE_EEviT1_)
	.align		4
        /*030c*/ 	.word	index@(__assertfail)
	.align		4
        /*0310*/ 	.word	index@(_ZN2at6native27unrolled_elementwise_kernelIZZZNS0_15exp_kernel_cudaERNS_18TensorIteratorBaseEENKUlvE0_clEvENKUlvE1_clEvEUlN3c104HalfEE_St5arrayIPcLm2EELi4E23TrivialOffsetCalculatorILi1EjESD_NS0_6memory12LoadWithCastILi1EEENSE_13StoreWithCastILi1EEEEEviT_T0_T2_T3_T4_T5_)
	.align		4
        /*0314*/ 	.word	index@(__assertfail)
	.align		4
        /*0318*/ 	.word	index@(_ZN2at6native18elementwise_kernelILi128ELi4EZNS0_15gpu_kernel_implIZZZNS0_15exp_kernel_cudaERNS_18TensorIteratorBaseEENKUlvE0_clEvENKUlvE0_clEvEUlfE_EEvS4_RKT_EUliE_EEviT1_)
	.align		4
        /*031c*/ 	.word	index@(__assertfail)
	.align		4
        /*0320*/ 	.word	index@(_ZN2at6native27unrolled_elementwise_kernelIZZZNS0_15exp_kernel_cudaERNS_18TensorIteratorBaseEENKUlvE0_clEvENKUlvE0_clEvEUlfE_St5arrayIPcLm2EELi4E23TrivialOffsetCalculatorILi1EjESB_NS0_6memory12LoadWithCastILi1EEENSC_13StoreWithCastILi1EEEEEviT_T0_T2_T3_T4_T5_)
	.align		4
        /*0324*/ 	.word	index@(__assertfail)
	.align		4
        /*0328*/ 	.word	index@(_ZN2at6native18elementwise_kernelILi128ELi4EZNS0_15gpu_kernel_implIZZZNS0_15exp_kernel_cudaERNS_18TensorIteratorBaseEENKUlvE0_clEvENKUlvE_clEvEUldE_EEvS4_RKT_EUliE_EEviT1_)
	.align		4
        /*032c*/ 	.word	index@(__assertfail)
	.align		4
        /*0330*/ 	.word	index@(_ZN2at6native27unrolled_elementwise_kernelIZZZNS0_15exp_kernel_cudaERNS_18TensorIteratorBaseEENKUlvE0_clEvENKUlvE_clEvEUldE_St5arrayIPcLm2EELi4E23TrivialOffsetCalculatorILi1EjESB_NS0_6memory12LoadWithCastILi1EEENSC_13StoreWithCastILi1EEEEEviT_T0_T2_T3_T4_T5_)
	.align		4
        /*0334*/ 	.word	index@(__assertfail)
	.align		4
        /*0338*/ 	.word	index@(_ZN2at6native18elementwise_kernelILi128ELi4EZNS0_15gpu_kernel_implIZZZNS0_23bitwise_not_kernel_cudaERNS_18TensorIteratorBaseEENKUlvE_clEvENKUlvE3_clEvEUlsE_EEvS4_RKT_EUliE_EEviT1_)
	.align		4
        /*033c*/ 	.word	index@(__assertfail)
	.align		4
        /*0340*/ 	.word	index@(_ZN2at6native27unrolled_elementwise_kernelIZZZNS0_23bitwise_not_kernel_cudaERNS_18TensorIteratorBaseEENKUlvE_clEvENKUlvE3_clEvEUlsE_St5arrayIPcLm2EELi4E23TrivialOffsetCalculatorILi1EjESB_NS0_6memory12LoadWithCastILi1EEENSC_13StoreWithCastILi1EEEEEviT_T0_T2_T3_T4_T5_)
	.align		4
        /*0344*/ 	.word	index@(__assertfail)
	.align		4
        /*0348*/ 	.word	index@(_ZN2at6native18elementwise_kernelILi128ELi4EZNS0_15gpu_kernel_implIZZZNS0_23bitwise_not_kernel_cudaERNS_18TensorIteratorBaseEENKUlvE_clEvENKUlvE2_clEvEUllE_EEvS4_RKT_EUliE_EEviT1_)
	.align		4
        /*034c*/ 	.word	index@(__assertfail)
	.align		4
        /*0350*/ 	.word	index@(_ZN2at6native27unrolled_elementwise_kernelIZZZNS0_23bitwise_not_kernel_cudaERNS_18TensorIteratorBaseEENKUlvE_clEvENKUlvE2_clEvEUllE_St5arrayIPcLm2EELi4E23TrivialOffsetCalculatorILi1EjESB_NS0_6memory12LoadWithCastILi1EEENSC_13StoreWithCastILi1EEEEEviT_T0_T2_T3_T4_T5_)
	.align		4
        /*0354*/ 	.word	index@(__assertfail)
	.align		4
        /*0358*/ 	.word	index@(_ZN2at6native18elementwise_kernelILi128ELi4EZNS0_15gpu_kernel_implIZZZNS0_23bitwise_not_kernel_cudaERNS_18TensorIteratorBaseEENKUlvE_clEvENKUlvE1_clEvEUliE_EEvS4_RKT_EUliE_EEviT1_)
	.align		4
        /*035c*/ 	.word	index@(__assertfail)
	.align		4
        /*0360*/ 	.word	index@(_ZN2at6native27unrolled_elementwise_kernelIZZZNS0_23bitwise_not_kernel_cudaERNS_18TensorIteratorBaseEENKUlvE_clEvENKUlvE1_clEvEUliE_St5arrayIPcLm2EELi4E23TrivialOffsetCalculatorILi1EjESB_NS0_6memory12LoadWithCastILi1EEENSC_13StoreWithCastILi1EEEEEviT_T0_T2_T3_T4_T5_)
	.align		4
        /*0364*/ 	.word	index@(__assertfail)
	.align		4
        /*0368*/ 	.word	index@(_ZN2at6native18elementwise_kernelILi128ELi4EZNS0_15gpu_kernel_implIZZZNS0_23bitwise_not_kernel_cudaERNS_18TensorIteratorBaseEENKUlvE_clEvENKUlvE0_clEvEUlaE_EEvS4_RKT_EUliE_EEviT1_)
	.align		4
        /*036c*/ 	.word	index@(__assertfail)
	.align		4
        /*0370*/ 	.word	index@(_ZN2at6native27unrolled_elementwise_kernelIZZZNS0_23bitwise_not_kernel_cudaERNS_18TensorIteratorBaseEENKUlvE_clEvENKUlvE0_clEvEUlaE_St5arrayIPcLm2EELi4E23TrivialOffsetCalculatorILi1EjESB_NS0_6memory12LoadWithCastILi1EEENSC_13StoreWithCastILi1EEEEEviT_T0_T2_T3_T4_T5_)
	.align		4
        /*0374*/ 	.word	index@(__assertfail)
	.align		4
        /*0378*/ 	.word	index@(_ZN2at6native18elementwise_kernelILi128ELi4EZNS0_15gpu_kernel_implIZZZNS0_23bitwise_not_kernel_cudaERNS_18TensorIteratorBaseEENKUlvE_clEvENKUlvE_clEvEUlhE_EEvS4_RKT_EUliE_EEviT1_)
	.align		4
        /*037c*/ 	.word	index@(__assertfail)
	.align		4
        /*0380*/ 	.word	index@(_ZN2at6native27unrolled_elementwise_kernelIZZZNS0_23bitwise_not_kernel_cudaERNS_18TensorIteratorBaseEENKUlvE_clEvENKUlvE_clEvEUlhE_St5arrayIPcLm2EELi4E23TrivialOffsetCalculatorILi1EjESB_NS0_6memory12LoadWithCastILi1EEENSC_13StoreWithCastILi1EEEEEviT_T0_T2_T3_T4_T5_)
	.align		4
        /*0384*/ 	.word	index@(__assertfail)
	.align		4
        /*0388*/ 	.word	index@(_ZN2at6native18elementwise_kernelILi128ELi4EZNS0_15gpu_kernel_implIZNS0_23bitwise_not_kernel_cudaERNS_18TensorIteratorBaseEEUlbE_EEvS4_RKT_EUliE_EEviT1_)
	.align		4
        /*038c*/ 	.word	index@(__assertfail)
	.align		4
        /*0390*/ 	.word	index@(_ZN2at6native27unrolled_elementwise_kernelIZNS0_23bitwise_not_kernel_cudaERNS_18TensorIteratorBaseEEUlbE_St5arrayIPcLm2EELi4E23TrivialOffsetCalculatorILi1EjES9_NS0_6memory12LoadWithCastILi1EEENSA_13StoreWithCastILi1EEEEEviT_T0_T2_T3_T4_T5_)
	.align		4
        /*0394*/ 	.word	index@(__assertfail)
	.align		4
        /*0398*/ 	.word	0x00000000
	.align		4
        /*039c*/ 	.word	0xfffffffe
	.align		4
        /*03a0*/ 	.word	0x00000000
	.align		4
        /*03a4*/ 	.word	0xfffffffd
	.align		4
        /*03a8*/ 	.word	0x00000000
	.align		4
        /*03ac*/ 	.word	0xfffffffc


//--------------------- .nv.rel.action            --------------------------
	.section	.nv.rel.action,"",@"SHT_CUDA_RELOCINFO"
	.align	8
	.sectionentsize	8
        /*0000*/ 	.byte	0x73, 0x00, 0x00, 0x00, 0x00, 0x00, 0x00, 0x00, 0x00, 0x00, 0x00, 0x11, 0x25, 0x00, 0x05, 0x36


//--------------------- .nv.constant4             --------------------------
	.section	.nv.constant4,"a",@progbits
	.align	8
	.align		8
.nv.constant4:
        /*0000*/ 	.dword	__unnamed_1
	.align		8
        /*0008*/ 	.dword	__unnamed_2
	.align		8
        /*0010*/ 	.dword	__unnamed_3
	.align		8
        /*0018*/ 	.dword	__unnamed_4
	.align		8
        /*0020*/ 	.dword	__unnamed_5
	.align		8
        /*0028*/ 	.dword	__unnamed_6
	.align		8
        /*0030*/ 	.dword	__unnamed_7
	.align		8
        /*0038*/ 	.dword	__unnamed_8
	.align		8
        /*0040*/ 	.dword	__unnamed_9
	.align		8
        /*0048*/ 	.dword	__unnamed_10
	.align		8
        /*0050*/ 	.dword	__unnamed_11
	.align		8
        /*0058*/ 	.dword	__unnamed_12
	.align		8
        /*0060*/ 	.dword	__unnamed_13
	.align		8
        /*0068*/ 	.dword	__unnamed_14
	.align		8
        /*0070*/ 	.dword	__unnamed_15
	.align		8
        /*0078*/ 	.dword	__unnamed_16
	.align		8
        /*0080*/ 	.dword	__unnamed_17
	.align		8
        /*0088*/ 	.dword	__unnamed_18
	.align		8
        /*0090*/ 	.dword	__unnamed_19
	.align		8
        /*0098*/ 	.dword	__unnamed_20
	.align		8
        /*00a0*/ 	.dword	__unnamed_21
	.align		8
        /*00a8*/ 	.dword	__unnamed_22
	.align		8
        /*00b0*/ 	.dword	__unnamed_23
	.align		8
        /*00b8*/ 	.dword	__unnamed_24
	.align		8
        /*00c0*/ 	.dword	_ZN48_INTERNAL_650009b6_17_UnaryOpsKernel_cu_bd823bfe4cuda3std3__45__cpo5beginE
	.align		8
        /*00c8*/ 	.dword	_ZN48_INTERNAL_650009b6_17_UnaryOpsKernel_cu_bd823bfe4cuda3std3__45__cpo3endE
	.align		8
        /*00d0*/ 	.dword	_ZN48_INTERNAL_650009b6_17_UnaryOpsKernel_cu_bd823bfe4cuda3std3__45__cpo6cbeginE
	.align		8
        /*00d8*/ 	.dword	_ZN48_INTERNAL_650009b6_17_UnaryOpsKernel_cu_bd823bfe4cuda3std3__45__cpo4cendE
	.align		8
        /*00e0*/ 	.dword	_ZN48_INTERNAL_650009b6_17_UnaryOpsKernel_cu_bd823bfe4cuda3std3__45__cpo6rbeginE
	.align		8
        /*00e8*/ 	.dword	_ZN48_INTERNAL_650009b6_17_UnaryOpsKernel_cu_bd823bfe4cuda3std3__45__cpo4rendE
	.align		8
        /*00f0*/ 	.dword	_ZN48_INTERNAL_650009b6_17_UnaryOpsKernel_cu_bd823bfe4cuda3std3__45__cpo7crbeginE
	.align		8
        /*00f8*/ 	.dword	_ZN48_INTERNAL_650009b6_17_UnaryOpsKernel_cu_bd823bfe4cuda3std3__45__cpo5crendE
	.align		8
        /*0100*/ 	.dword	_ZN48_INTERNAL_650009b6_17_UnaryOpsKernel_cu_bd823bfe4cuda3std3__450_GLOBAL__N__650009b6_17_UnaryOpsKernel_cu_bd823bfe6ignoreE
	.align		8
        /*0108*/ 	.dword	_ZN48_INTERNAL_650009b6_17_UnaryOpsKernel_cu_bd823bfe4cuda3std3__419piecewise_constructE
	.align		8
        /*0110*/ 	.dword	_ZN48_INTERNAL_650009b6_17_UnaryOpsKernel_cu_bd823bfe4cuda3std3__48in_placeE
	.align		8
        /*0118*/ 	.dword	_ZN48_INTERNAL_650009b6_17_UnaryOpsKernel_cu_bd823bfe4cuda3std3__420unreachable_sentinelE
	.align		8
        /*0120*/ 	.dword	_ZN48_INTERNAL_650009b6_17_UnaryOpsKernel_cu_bd823bfe4cuda3std6ranges3__45__cpo4swapE
	.align		8
        /*0128*/ 	.dword	_ZN48_INTERNAL_650009b6_17_UnaryOpsKernel_cu_bd823bfe4cuda3std6ranges3__45__cpo9iter_moveE
	.align		8
        /*0130*/ 	.dword	_ZN48_INTERNAL_650009b6_17_UnaryOpsKernel_cu_bd823bfe4cuda3std6ranges3__45__cpo5beginE
	.align		8
        /*0138*/ 	.dword	_ZN48_INTERNAL_650009b6_17_UnaryOpsKernel_cu_bd823bfe4cuda3std6ranges3__45__cpo3endE
	.align		8
        /*0140*/ 	.dword	_ZN48_INTERNAL_650009b6_17_UnaryOpsKernel_cu_bd823bfe4cuda3std6ranges3__45__cpo6cbeginE
	.align		8
        /*0148*/ 	.dword	_ZN48_INTERNAL_650009b6_17_UnaryOpsKernel_cu_bd823bfe4cuda3std6ranges3__45__cpo4cendE
	.align		8
        /*0150*/ 	.dword	_ZN48_INTERNAL_650009b6_17_UnaryOpsKernel_cu_bd823bfe4cuda3std6ranges3__45__cpo7advanceE
	.align		8
        /*0158*/ 	.dword	_ZN48_INTERNAL_650009b6_17_UnaryOpsKernel_cu_bd823bfe4cuda3std6ranges3__45__cpo9iter_swapE
	.align		8
        /*0160*/ 	.dword	_ZN48_INTERNAL_650009b6_17_UnaryOpsKernel_cu_bd823bfe4cuda3std6ranges3__45__cpo4nextE
	.align		8
        /*0168*/ 	.dword	_ZN48_INTERNAL_650009b6_17_UnaryOpsKernel_cu_bd823bfe4cuda3std6ranges3__45__cpo4prevE
	.align		8
        /*0170*/ 	.dword	_ZN48_INTERNAL_650009b6_17_UnaryOpsKernel_cu_bd823bfe4cuda3std6ranges3__45__cpo4dataE
	.align		8
        /*0178*/ 	.dword	_ZN48_INTERNAL_650009b6_17_UnaryOpsKernel_cu_bd823bfe4cuda3std6ranges3__45__cpo5cdataE
	.align		8
        /*0180*/ 	.dword	_ZN48_INTERNAL_650009b6_17_UnaryOpsKernel_cu_bd823bfe4cuda3std6ranges3__45__cpo4sizeE
	.align		8
        /*0188*/ 	.dword	_ZN48_INTERNAL_650009b6_17_UnaryOpsKernel_cu_bd823bfe4cuda3std6ranges3__45__cpo5ssizeE
	.align		8
        /*0190*/ 	.dword	_ZN48_INTERNAL_650009b6_17_UnaryOpsKernel_cu_bd823bfe4cuda3std6ranges3__45__cpo8distanceE
	.align		8
        /*0198*/ 	.dword	_ZN48_INTERNAL_650009b6_17_UnaryOpsKernel_cu_bd823bfe6thrust23THRUST_300001_SM_800_NS6system6detail10sequential3seqE
	.align		8
        /*01a0*/ 	.dword	$str$15
	.align		8
        /*01a8*/ 	.dword	$str$16
	.align		8
        /*01b0*/ 	.dword	__cudart_sin_cos_coeffs
	.align		8
        /*01b8*/ 	.dword	__cudart_i2opi_d
	.align		8
        /*01c0*/ 	.dword	__assertfail


//--------------------- .nv.constant0._ZN2at6native50_GLOBAL__N__650009b6_17_UnaryOpsKernel_cu_bd823bfe45unrolled_elementwise_kernel_for_multi_outputsILi2EZZZNS0_17frexp_kernel_cudaERNS_18TensorIteratorBaseEENKUlvE_clEvENKUlvE2_clEvEUlN3c108BFloat16EE_St5arrayIPcLm3EE16OffsetCalculatorILi1EjLb0EESD_ILi2EjLb0EEEEviT0_T1_T2_T3_ --------------------------
	.section	.nv.constant0._ZN2at6native50_GLOBAL__N__650009b6_17_UnaryOpsKernel_cu_bd823bfe45unrolled_elementwise_kernel_for_multi_outputsILi2EZZZNS0_17frexp_kernel_cudaERNS_18TensorIteratorBaseEENKUlvE_clEvENKUlvE2_clEvEUlN3c108BFloat16EE_St5arrayIPcLm3EE16OffsetCalculatorILi1EjLb0EESD_ILi2EjLb0EEEEviT0_T1_T2_T3_,"a",@progbits
	.sectionflags	@""
	.align	4
.nv.constant0._ZN2at6native50_GLOBAL__N__650009b6_17_UnaryOpsKernel_cu_bd823bfe45unrolled_elementwise_kernel_for_multi_outputsILi2EZZZNS0_17frexp_kernel_cudaERNS_18TensorIteratorBaseEENKUlvE_clEvENKUlvE2_clEvEUlN3c108BFloat16EE_St5arrayIPcLm3EE16OffsetCalculatorILi1EjLb0EESD_ILi2EjLb0EEEEviT0_T1_T2_T3_:
	.zero		1300


//--------------------- .nv.constant0._ZN2at6native50_GLOBAL__N__650009b6_17_UnaryOpsKernel_cu_bd823bfe45unrolled_elementwise_kernel_for_multi_outputsILi2EZZZNS0_17frexp_kernel_cudaERNS_18TensorIteratorBaseEENKUlvE_clEvENKUlvE2_clEvEUlN3c108BFloat16EE_St5arrayIPcLm3EE23TrivialOffsetCalculatorILi1EjESD_ILi2EjEEEviT0_T1_T2_T3_ --------------------------
	.section	.nv.constant0._ZN2at6native50_GLOBAL__N__650009b6_17_UnaryOpsKernel_cu_bd823bfe45unrolled_elementwise_kernel_for_multi_outputsILi2EZZZNS0_17frexp_kernel_cudaERNS_18TensorIteratorBaseEENKUlvE_clEvENKUlvE2_clEvEUlN3c108BFloat16EE_St5arrayIPcLm3EE23TrivialOffsetCalculatorILi1EjESD_ILi2EjEEEviT0_T1_T2_T3_,"a",@progbits
	.sectionflags	@""
	.align	4
.nv.constant0._ZN2at6native50_GLOBAL__N__650009b6_17_UnaryOpsKernel_cu_bd823bfe45unrolled_elementwise_kernel_for_multi_outputsILi2EZZZNS0_17frexp_kernel_cudaERNS_18TensorIteratorBaseEENKUlvE_clEvENKUlvE2_clEvEUlN3c108BFloat16EE_St5arrayIPcLm3EE23TrivialOffsetCalculatorILi1EjESD_ILi2EjEEEviT0_T1_T2_T3_:
	.zero		394


//--------------------- .nv.constant0._ZN2at6native50_GLOBAL__N__650009b6_17_UnaryOpsKernel_cu_bd823bfe45unrolled_elementwise_kernel_for_multi_outputsILi2EZZZNS0_17frexp_kernel_cudaERNS_18TensorIteratorBaseEENKUlvE_clEvENKUlvE1_clEvEUlN3c104HalfEE_St5arrayIPcLm3EE16OffsetCalculatorILi1EjLb0EESD_ILi2EjLb0EEEEviT0_T1_T2_T3_ --------------------------
	.section	.nv.constant0._ZN2at6native50_GLOBAL__N__650009b6_17_UnaryOpsKernel_cu_bd823bfe45unrolled_elementwise_kernel_for_multi_outputsILi2EZZZNS0_17frexp_kernel_cudaERNS_18TensorIteratorBaseEENKUlvE_clEvENKUlvE1_clEvEUlN3c104HalfEE_St5arrayIPcLm3EE16OffsetCalculatorILi1EjLb0EESD_ILi2EjLb0EEEEviT0_T1_T2_T3_,"a",@progbits
	.sectionflags	@""
	.align	4
.nv.constant0._ZN2at6native50_GLOBAL__N__650009b6_17_UnaryOpsKernel_cu_bd823bfe45unrolled_elementwise_kernel_for_multi_outputsILi2EZZZNS0_17frexp_kernel_cudaERNS_18TensorIteratorBaseEENKUlvE_clEvENKUlvE1_clEvEUlN3c104HalfEE_St5arrayIPcLm3EE16OffsetCalculatorILi1EjLb0EESD_ILi2EjLb0EEEEviT0_T1_T2_T3_:
	.zero		1300


//--------------------- .nv.constant0._ZN2at6native50_GLOBAL__N__650009b6_17_UnaryOpsKernel_cu_bd823bfe45unrolled_elementwise_kernel_for_multi_outputsILi2EZZZNS0_17frexp_kernel_cudaERNS_18TensorIteratorBaseEENKUlvE_clEvENKUlvE1_clEvEUlN3c104HalfEE_St5arrayIPcLm3EE23TrivialOffsetCalculatorILi1EjESD_ILi2EjEEEviT0_T1_T2_T3_ --------------------------
	.section	.nv.constant0._ZN2at6native50_GLOBAL__N__650009b6_17_UnaryOpsKernel_cu_bd823bfe45unrolled_elementwise_kernel_for_multi_outputsILi2EZZZNS0_17frexp_kernel_cudaERNS_18TensorIteratorBaseEENKUlvE_clEvENKUlvE1_clEvEUlN3c104HalfEE_St5arrayIPcLm3EE23TrivialOffsetCalculatorILi1EjESD_ILi2EjEEEviT0_T1_T2_T3_,"a",@progbits
	.sectionflags	@""
	.align	4
.nv.constant0._ZN2at6native50_GLOBAL__N__650009b6_17_UnaryOpsKernel_cu_bd823bfe45unrolled_elementwise_kernel_for_multi_outputsILi2EZZZNS0_17frexp_kernel_cudaERNS_18TensorIteratorBaseEENKUlvE_clEvENKUlvE1_clEvEUlN3c104HalfEE_St5arrayIPcLm3EE23TrivialOffsetCalculatorILi1EjESD_ILi2EjEEEviT0_T1_T2_T3_:
	.zero		394


//--------------------- .nv.constant0._ZN2at6native50_GLOBAL__N__650009b6_17_UnaryOpsKernel_cu_bd823bfe45unrolled_elementwise_kernel_for_multi_outputsILi2EZZZNS0_17frexp_kernel_cudaERNS_18TensorIteratorBaseEENKUlvE_clEvENKUlvE0_clEvEUlfE_St5arrayIPcLm3EE16OffsetCalculatorILi1EjLb0EESB_ILi2EjLb0EEEEviT0_T1_T2_T3_ --------------------------
	.section	.nv.constant0._ZN2at6native50_GLOBAL__N__650009b6_17_UnaryOpsKernel_cu_bd823bfe45unrolled_elementwise_kernel_for_multi_outputsILi2EZZZNS0_17frexp_kernel_cudaERNS_18TensorIteratorBaseEENKUlvE_clEvENKUlvE0_clEvEUlfE_St5arrayIPcLm3EE16OffsetCalculatorILi1EjLb0EESB_ILi2EjLb0EEEEviT0_T1_T2_T3_,"a",@progbits
	.sectionflags	@""
	.align	4
.nv.constant0._ZN2at6native50_GLOBAL__N__650009b6_17_UnaryOpsKernel_cu_bd823bfe45unrolled_elementwise_kernel_for_multi_outputsILi2EZZZNS0_17frexp_kernel_cudaERNS_18TensorIteratorBaseEENKUlvE_clEvENKUlvE0_clEvEUlfE_St5arrayIPcLm3EE16OffsetCalculatorILi1EjLb0EESB_ILi2EjLb0EEEEviT0_T1_T2_T3_:
	.zero		1300


//--------------------- .nv.constant0._ZN2at6native50_GLOBAL__N__650009b6_17_UnaryOpsKernel_cu_bd823bfe45unrolled_elementwise_kernel_for_multi_outputsILi2EZZZNS0_17frexp_kernel_cudaERNS_18TensorIteratorBaseEENKUlvE_clEvENKUlvE0_clEvEUlfE_St5arrayIPcLm3EE23TrivialOffsetCalculatorILi1EjESB_ILi2EjEEEviT0_T1_T2_T3_ --------------------------
	.section	.nv.constant0._ZN2at6native50_GLOBAL__N__650009b6_17_UnaryOpsKernel_cu_bd823bfe45unrolled_elementwise_kernel_for_multi_outputsILi2EZZZNS0_17frexp_kernel_cudaERNS_18TensorIteratorBaseEENKUlvE_clEvENKUlvE0_clEvEUlfE_St5arrayIPcLm3EE23TrivialOffsetCalculatorILi1EjESB_ILi2EjEEEviT0_T1_T2_T3_,"a",@progbits
	.sectionflags	@""
	.align	4
.nv.constant0._ZN2at6native50_GLOBAL__N__650009b6_17_UnaryOpsKernel_cu_bd823bfe45unrolled_elementwise_kernel_for_multi_outputsILi2EZZZNS0_17frexp_kernel_cudaERNS_18TensorIteratorBaseEENKUlvE_clEvENKUlvE0_clEvEUlfE_St5arrayIPcLm3EE23TrivialOffsetCalculatorILi1EjESB_ILi2EjEEEviT0_T1_T2_T3_:
	.zero		394


//--------------------- .nv.constant0._ZN2at6native50_GLOBAL__N__650009b6_17_UnaryOpsKernel_cu_bd823bfe45unrolled_elementwise_kernel_for_multi_outputsILi2EZZZNS0_17frexp_kernel_cudaERNS_18TensorIteratorBaseEENKUlvE_clEvENKUlvE_clEvEUldE_St5arrayIPcLm3EE16OffsetCalculatorILi1EjLb0EESB_ILi2EjLb0EEEEviT0_T1_T2_T3_ --------------------------
	.section	.nv.constant0._ZN2at6native50_GLOBAL__N__650009b6_17_UnaryOpsKernel_cu_bd823bfe45unrolled_elementwise_kernel_for_multi_outputsILi2EZZZNS0_17frexp_kernel_cudaERNS_18TensorIteratorBaseEENKUlvE_clEvENKUlvE_clEvEUldE_St5arrayIPcLm3EE16OffsetCalculatorILi1EjLb0EESB_ILi2EjLb0EEEEviT0_T1_T2_T3_,"a",@progbits
	.sectionflags	@""
	.align	4
.nv.constant0._ZN2at6native50_GLOBAL__N__650009b6_17_UnaryOpsKernel_cu_bd823bfe45unrolled_elementwise_kernel_for_multi_outputsILi2EZZZNS0_17frexp_kernel_cudaERNS_18TensorIteratorBaseEENKUlvE_clEvENKUlvE_clEvEUldE_St5arrayIPcLm3EE16OffsetCalculatorILi1EjLb0EESB_ILi2EjLb0EEEEviT0_T1_T2_T3_:
	.zero		1300


//--------------------- .nv.constant0._ZN2at6native50_GLOBAL__N__650009b6_17_UnaryOpsKernel_cu_bd823bfe45unrolled_elementwise_kernel_for_multi_outputsILi2EZZZNS0_17frexp_kernel_cudaERNS_18TensorIteratorBaseEENKUlvE_clEvENKUlvE_clEvEUldE_St5arrayIPcLm3EE23TrivialOffsetCalculatorILi1EjESB_ILi2EjEEEviT0_T1_T2_T3_ --------------------------
	.section	.nv.constant0._ZN2at6native50_GLOBAL__N__650009b6_17_UnaryOpsKernel_cu_bd823bfe45unrolled_elementwise_kernel_for_multi_outputsILi2EZZZNS0_17frexp_kernel_cudaERNS_18TensorIteratorBaseEENKUlvE_clEvENKUlvE_clEvEUldE_St5arrayIPcLm3EE23TrivialOffsetCalculatorILi1EjESB_ILi2EjEEEviT0_T1_T2_T3_,"a",@progbits
	.sectionflags	@""
	.align	4
.nv.constant0._ZN2at6native50_GLOBAL__N__650009b6_17_UnaryOpsKernel_cu_bd823bfe45unrolled_elementwise_kernel_for_multi_outputsILi2EZZZNS0_17frexp_kernel_cudaERNS_18TensorIteratorBaseEENKUlvE_clEvENKUlvE_clEvEUldE_St5arrayIPcLm3EE23TrivialOffsetCalculatorILi1EjESB_ILi2EjEEEviT0_T1_T2_T3_:
	.zero		394


//--------------------- .nv.constant2._ZN2at6native18elementwise_kernelILi128ELi4EZNS0_15gpu_kernel_implIZZZNS0_22nan_to_num_kernel_cudaERNS_18TensorIteratorBaseESt8optionalIdES6_S6_ENKUlvE0_clEvENKUlvE2_clEvEUlN3c108BFloat16EE_EEvS4_RKT_EUliE_EEviT1_ --------------------------
	.section	.nv.constant2._ZN2at6native18elementwise_kernelILi128ELi4EZNS0_15gpu_kernel_implIZZZNS0_22nan_to_num_kernel_cudaERNS_18TensorIteratorBaseESt8optionalIdES6_S6_ENKUlvE0_clEvENKUlvE2_clEvEUlN3c108BFloat16EE_EEvS4_RKT_EUliE_EEviT1_,"a",@progbits
	.sectionflags	@""
	.align	4
.nv.constant2._ZN2at6native18elementwise_kernelILi128ELi4EZNS0_15gpu_kernel_implIZZZNS0_22nan_to_num_kernel_cudaERNS_18TensorIteratorBaseESt8optionalIdES6_S6_ENKUlvE0_clEvENKUlvE2_clEvEUlN3c108BFloat16EE_EEvS4_RKT_EUliE_EEviT1_:
        /*0000*/ 	.byte	0x00, 0x00, 0x00, 0xf0, 0xff, 0xff, 0x0f, 0x38


//--------------------- .nv.constant0._ZN2at6native18elementwise_kernelILi128ELi4EZNS0_15gpu_kernel_implIZZZNS0_22nan_to_num_kernel_cudaERNS_18TensorIteratorBaseESt8optionalIdES6_S6_ENKUlvE0_clEvENKUlvE2_clEvEUlN3c108BFloat16EE_EEvS4_RKT_EUliE_EEviT1_ --------------------------
	.section	.nv.constant0._ZN2at6native18elementwise_kernelILi128ELi4EZNS0_15gpu_kernel_implIZZZNS0_22nan_to_num_kernel_cudaERNS_18TensorIteratorBaseESt8optionalIdES6_S6_ENKUlvE0_clEvENKUlvE2_clEvEUlN3c108BFloat16EE_EEvS4_RKT_EUliE_EEviT1_,"a",@progbits
	.sectionflags	@""
	.align	4
.nv.constant0._ZN2at6native18elementwise_kernelILi128ELi4EZNS0_15gpu_kernel_implIZZZNS0_22nan_to_num_kernel_cudaERNS_18TensorIteratorBaseESt8optionalIdES6_S6_ENKUlvE0_clEvENKUlvE2_clEvEUlN3c108BFloat16EE_EEvS4_RKT_EUliE_EEviT1_:
	.zero		912


//--------------------- .nv.constant2._ZN2at6native27unrolled_elementwise_kernelIZZZNS0_22nan_to_num_kernel_cudaERNS_18TensorIteratorBaseESt8optionalIdES5_S5_ENKUlvE0_clEvENKUlvE2_clEvEUlN3c108BFloat16EE_St5arrayIPcLm2EELi4E23TrivialOffsetCalculatorILi1EjESF_NS0_6memory12LoadWithCastILi1EEENSG_13StoreWithCastILi1EEEEEviT_T0_T2_T3_T4_T5_ --------------------------
	.section	.nv.constant2._ZN2at6native27unrolled_elementwise_kernelIZZZNS0_22nan_to_num_kernel_cudaERNS_18TensorIteratorBaseESt8optionalIdES5_S5_ENKUlvE0_clEvENKUlvE2_clEvEUlN3c108BFloat16EE_St5arrayIPcLm2EELi4E23TrivialOffsetCalculatorILi1EjESF_NS0_6memory12LoadWithCastILi1EEENSG_13StoreWithCastILi1EEEEEviT_T0_T2_T3_T4_T5_,"a",@progbits
	.sectionflags	@""
	.align	4
.nv.constant2._ZN2at6native27unrolled_elementwise_kernelIZZZNS0_22nan_to_num_kernel_cudaERNS_18TensorIteratorBaseESt8optionalIdES5_S5_ENKUlvE0_clEvENKUlvE2_clEvEUlN3c108BFloat16EE_St5arrayIPcLm2EELi4E23TrivialOffsetCalculatorILi1EjESF_NS0_6memory12LoadWithCastILi1EEENSG_13StoreWithCastILi1EEEEEviT_T0_T2_T3_T4_T5_:
        /*0000*/ 	.byte	0x00, 0x00, 0x00, 0xf0, 0xff, 0xff, 0x0f, 0x38


//--------------------- .nv.constant0._ZN2at6native27unrolled_elementwise_kernelIZZZNS0_22nan_to_num_kernel_cudaERNS_18TensorIteratorBaseESt8optionalIdES5_S5_ENKUlvE0_clEvENKUlvE2_clEvEUlN3c108BFloat16EE_St5arrayIPcLm2EELi4E23TrivialOffsetCalculatorILi1EjESF_NS0_6memory12LoadWithCastILi1EEENSG_13StoreWithCastILi1EEEEEviT_T0_T2_T3_T4_T5_ --------------------------
	.section	.nv.constant0._ZN2at6native27unrolled_elementwise_kernelIZZZNS0_22nan_to_num_kernel_cudaERNS_18TensorIteratorBaseESt8optionalIdES5_S5_ENKUlvE0_clEvENKUlvE2_clEvEUlN3c108BFloat16EE_St5arrayIPcLm2EELi4E23TrivialOffsetCalculatorILi1EjESF_NS0_6memory12LoadWithCastILi1EEENSG_13StoreWithCastILi1EEEEEviT_T0_T2_T3_T4_T5_,"a",@progbits
	.sectionflags	@""
	.align	4
.nv.constant0._ZN2at6native27unrolled_elementwise_kernelIZZZNS0_22nan_to_num_kernel_cudaERNS_18TensorIteratorBaseESt8optionalIdES5_S5_ENKUlvE0_clEvENKUlvE2_clEvEUlN3c108BFloat16EE_St5arrayIPcLm2EELi4E23TrivialOffsetCalculatorILi1EjESF_NS0_6memory12LoadWithCastILi1EEENSG_13StoreWithCastILi1EEEEEviT_T0_T2_T3_T4_T5_:
	.zero		412


//--------------------- .nv.constant0._ZN2at6native18elementwise_kernelILi128ELi4EZNS0_22gpu_kernel_impl_nocastIZZZNS0_22nan_to_num_kernel_cudaERNS_18TensorIteratorBaseESt8optionalIdES6_S6_ENKUlvE0_clEvENKUlvE2_clEvEUlN3c108BFloat16EE_EEvS4_RKT_EUliE_EEviT1_ --------------------------
	.section	.nv.constant0._ZN2at6native18elementwise_kernelILi128ELi4EZNS0_22gpu_kernel_impl_nocastIZZZNS0_22nan_to_num_kernel_cudaERNS_18TensorIteratorBaseESt8optionalIdES6_S6_ENKUlvE0_clEvENKUlvE2_clEvEUlN3c108BFloat16EE_EEvS4_RKT_EUliE_EEviT1_,"a",@progbits
	.sectionflags	@""
	.align	4
.nv.constant0._ZN2at6native18elementwise_kernelILi128ELi4EZNS0_22gpu_kernel_impl_nocastIZZZNS0_22nan_to_num_kernel_cudaERNS_18TensorIteratorBaseESt8optionalIdES6_S6_ENKUlvE0_clEvENKUlvE2_clEvEUlN3c108BFloat16EE_EEvS4_RKT_EUliE_EEviT1_:
	.zero		904


//--------------------- .nv.constant0._ZN2at6native27unrolled_elementwise_kernelIZZZNS0_22nan_to_num_kernel_cudaERNS_18TensorIteratorBaseESt8optionalIdES5_S5_ENKUlvE0_clEvENKUlvE2_clEvEUlN3c108BFloat16EE_St5arrayIPcLm2EELi4E23TrivialOffsetCalculatorILi1EjESF_NS0_6memory15LoadWithoutCastENSG_16StoreWithoutCastEEEviT_T0_T2_T3_T4_T5_ --------------------------
	.section	.nv.constant0._ZN2at6native27unrolled_elementwise_kernelIZZZNS0_22nan_to_num_kernel_cudaERNS_18TensorIteratorBaseESt8optionalIdES5_S5_ENKUlvE0_clEvENKUlvE2_clEvEUlN3c108BFloat16EE_St5arrayIPcLm2EELi4E23TrivialOffsetCalculatorILi1EjESF_NS0_6memory15LoadWithoutCastENSG_16StoreWithoutCastEEEviT_T0_T2_T3_T4_T5_,"a",@progbits
	.sectionflags	@""
	.align	4
.nv.constant0._ZN2at6native27unrolled_elementwise_kernelIZZZNS0_22nan_to_num_kernel_cudaERNS_18TensorIteratorBaseESt8optionalIdES5_S5_ENKUlvE0_clEvENKUlvE2_clEvEUlN3c108BFloat16EE_St5arrayIPcLm2EELi4E23TrivialOffsetCalculatorILi1EjESF_NS0_6memory15LoadWithoutCastENSG_16StoreWithoutCastEEEviT_T0_T2_T3_T4_T5_:
	.zero		396


//--------------------- .nv.constant0._ZN2at6native29vectorized_elementwise_kernelILi2EZZZNS0_22nan_to_num_kernel_cudaERNS_18TensorIteratorBaseESt8optionalIdES5_S5_ENKUlvE0_clEvENKUlvE2_clEvEUlN3c108BFloat16EE_St5arrayIPcLm2EEEEviT0_T1_ --------------------------
	.section	.nv.constant0._ZN2at6native29vectorized_elementwise_kernelILi2EZZZNS0_22nan_to_num_kernel_cudaERNS_18TensorIteratorBaseESt8optionalIdES5_S5_ENKUlvE0_clEvENKUlvE2_clEvEUlN3c108BFloat16EE_St5arrayIPcLm2EEEEviT0_T1_,"a",@progbits
	.sectionflags	@""
	.align	4
.nv.constant0._ZN2at6native29vectorized_elementwise_kernelILi2EZZZNS0_22nan_to_num_kernel_cudaERNS_18TensorIteratorBaseESt8optionalIdES5_S5_ENKUlvE0_clEvENKUlvE2_clEvEUlN3c108BFloat16EE_St5arrayIPcLm2EEEEviT0_T1_:
	.zero		392


//--------------------- .nv.constant0._ZN2at6native29vectorized_elementwise_kernelILi4EZZZNS0_22nan_to_num_kernel_cudaERNS_18TensorIteratorBaseESt8optionalIdES5_S5_ENKUlvE0_clEvENKUlvE2_clEvEUlN3c108BFloat16EE_St5arrayIPcLm2EEEEviT0_T1_ --------------------------
	.section	.nv.constant0._ZN2at6native29vectorized_elementwise_kernelILi4EZZZNS0_22nan_to_num_kernel_cudaERNS_18TensorIteratorBaseESt8optionalIdES5_S5_ENKUlvE0_clEvENKUlvE2_clEvEUlN3c108BFloat16EE_St5arrayIPcLm2EEEEviT0_T1_,"a",@progbits
	.sectionflags	@""
	.align	4
.nv.constant0._ZN2at6native29vectorized_elementwise_kernelILi4EZZZNS0_22nan_to_num_kernel_cudaERNS_18TensorIteratorBaseESt8optionalIdES5_S5_ENKUlvE0_clEvENKUlvE2_clEvEUlN3c108BFloat16EE_St5arrayIPcLm2EEEEviT0_T1_:
	.zero		392


//--------------------- .nv.constant0._ZN2at6native29vectorized_elementwise_kernelILi8EZZZNS0_22nan_to_num_kernel_cudaERNS_18TensorIteratorBaseESt8optionalIdES5_S5_ENKUlvE0_clEvENKUlvE2_clEvEUlN3c108BFloat16EE_St5arrayIPcLm2EEEEviT0_T1_ --------------------------
	.section	.nv.constant0._ZN2at6native29vectorized_elementwise_kernelILi8EZZZNS0_22nan_to_num_kernel_cudaERNS_18TensorIteratorBaseESt8optionalIdES5_S5_ENKUlvE0_clEvENKUlvE2_clEvEUlN3c108BFloat16EE_St5arrayIPcLm2EEEEviT0_T1_,"a",@progbits
	.sectionflags	@""
	.align	4
.nv.constant0._ZN2at6native29vectorized_elementwise_kernelILi8EZZZNS0_22nan_to_num_kernel_cudaERNS_18TensorIteratorBaseESt8optionalIdES5_S5_ENKUlvE0_clEvENKUlvE2_clEvEUlN3c108BFloat16EE_St5arrayIPcLm2EEEEviT0_T1_:
	.zero		392


//--------------------- .nv.constant2._ZN2at6native18elementwise_kernelILi128ELi4EZNS0_15gpu_kernel_implIZZZNS0_22nan_to_num_kernel_cudaERNS_18TensorIteratorBaseESt8optionalIdES6_S6_ENKUlvE0_clEvENKUlvE1_clEvEUlN3c104HalfEE_EEvS4_RKT_EUliE_EEviT1_ --------------------------
	.section	.nv.constant2._ZN2at6native18elementwise_kernelILi128ELi4EZNS0_15gpu_kernel_implIZZZNS0_22nan_to_num_kernel_cudaERNS_18TensorIteratorBaseESt8optionalIdES6_S6_ENKUlvE0_clEvENKUlvE1_clEvEUlN3c104HalfEE_EEvS4_RKT_EUliE_EEviT1_,"a",@progbits
	.sectionflags	@""
	.align	4
.nv.constant2._ZN2at6native18elementwise_kernelILi128ELi4EZNS0_15gpu_kernel_implIZZZNS0_22nan_to_num_kernel_cudaERNS_18TensorIteratorBaseESt8optionalIdES6_S6_ENKUlvE0_clEvENKUlvE1_clEvEUlN3c104HalfEE_EEvS4_RKT_EUliE_EEviT1_:
        /*0000*/ 	.byte	0x00, 0x00, 0x00, 0xf0, 0xff, 0xff, 0x0f, 0x38


//--------------------- .nv.constant0._ZN2at6native18elementwise_kernelILi128ELi4EZNS0_15gpu_kernel_implIZZZNS0_22nan_to_num_kernel_cudaERNS_18TensorIteratorBaseESt8optionalIdES6_S6_ENKUlvE0_clEvENKUlvE1_clEvEUlN3c104HalfEE_EEvS4_RKT_EUliE_EEviT1_ --------------------------
	.section	.nv.constant0._ZN2at6native18elementwise_kernelILi128ELi4EZNS0_15gpu_kernel_implIZZZNS0_22nan_to_num_kernel_cudaERNS_18TensorIteratorBaseESt8optionalIdES6_S6_ENKUlvE0_clEvENKUlvE1_clEvEUlN3c104HalfEE_EEvS4_RKT_EUliE_EEviT1_,"a",@progbits
	.sectionflags	@""
	.align	4
.nv.constant0._ZN2at6native18elementwise_kernelILi128ELi4EZNS0_15gpu_kernel_implIZZZNS0_22nan_to_num_kernel_cudaERNS_18TensorIteratorBaseESt8optionalIdES6_S6_ENKUlvE0_clEvENKUlvE1_clEvEUlN3c104HalfEE_EEvS4_RKT_EUliE_EEviT1_:
	.zero		912


//--------------------- .nv.constant2._ZN2at6native27unrolled_elementwise_kernelIZZZNS0_22nan_to_num_kernel_cudaERNS_18TensorIteratorBaseESt8optionalIdES5_S5_ENKUlvE0_clEvENKUlvE1_clEvEUlN3c104HalfEE_St5arrayIPcLm2EELi4E23TrivialOffsetCalculatorILi1EjESF_NS0_6memory12LoadWithCastILi1EEENSG_13StoreWithCastILi1EEEEEviT_T0_T2_T3_T4_T5_ --------------------------
	.section	.nv.constant2._ZN2at6native27unrolled_elementwise_kernelIZZZNS0_22nan_to_num_kernel_cudaERNS_18TensorIteratorBaseESt8optionalIdES5_S5_ENKUlvE0_clEvENKUlvE1_clEvEUlN3c104HalfEE_St5arrayIPcLm2EELi4E23TrivialOffsetCalculatorILi1EjESF_NS0_6memory12LoadWithCastILi1EEENSG_13StoreWithCastILi1EEEEEviT_T0_T2_T3_T4_T5_,"a",@progbits
	.sectionflags	@""
	.align	4
.nv.constant2._ZN2at6native27unrolled_elementwise_kernelIZZZNS0_22nan_to_num_kernel_cudaERNS_18TensorIteratorBaseESt8optionalIdES5_S5_ENKUlvE0_clEvENKUlvE1_clEvEUlN3c104HalfEE_St5arrayIPcLm2EELi4E23TrivialOffsetCalculatorILi1EjESF_NS0_6memory12LoadWithCastILi1EEENSG_13StoreWithCastILi1EEEEEviT_T0_T2_T3_T4_T5_:
        /*0000*/ 	.byte	0x00, 0x00, 0x00, 0xf0, 0xff, 0xff, 0x0f, 0x38


//--------------------- .nv.constant0._ZN2at6native27unrolled_elementwise_kernelIZZZNS0_22nan_to_num_kernel_cudaERNS_18TensorIteratorBaseESt8optionalIdES5_S5_ENKUlvE0_clEvENKUlvE1_clEvEUlN3c104HalfEE_St5arrayIPcLm2EELi4E23TrivialOffsetCalculatorILi1EjESF_NS0_6memory12LoadWithCastILi1EEENSG_13StoreWithCastILi1EEEEEviT_T0_T2_T3_T4_T5_ --------------------------
	.section	.nv.constant0._ZN2at6native27unrolled_elementwise_kernelIZZZNS0_22nan_to_num_kernel_cudaERNS_18TensorIteratorBaseESt8optionalIdES5_S5_ENKUlvE0_clEvENKUlvE1_clEvEUlN3c104HalfEE_St5arrayIPcLm2EELi4E23TrivialOffsetCalculatorILi1EjESF_NS0_6memory12LoadWithCastILi1EEENSG_13StoreWithCastILi1EEEEEviT_T0_T2_T3_T4_T5_,"a",@progbits
	.sectionflags	@""
	.align	4
.nv.constant0._ZN2at6native27unrolled_elementwise_kernelIZZZNS0_22nan_to_num_kernel_cudaERNS_18TensorIteratorBaseESt8optionalIdES5_S5_ENKUlvE0_clEvENKUlvE1_clEvEUlN3c104HalfEE_St5arrayIPcLm2EELi4E23TrivialOffsetCalculatorILi1EjESF_NS0_6memory12LoadWithCastILi1EEENSG_13StoreWithCastILi1EEEEEviT_T0_T2_T3_T4_T5_:
	.zero		412


//--------------------- .nv.constant0._ZN2at6native18elementwise_kernelILi128ELi4EZNS0_22gpu_kernel_impl_nocastIZZZNS0_22nan_to_num_kernel_cudaERNS_18TensorIteratorBaseESt8optionalIdES6_S6_ENKUlvE0_clEvENKUlvE1_clEvEUlN3c104HalfEE_EEvS4_RKT_EUliE_EEviT1_ --------------------------
	.section	.nv.constant0._ZN2at6native18elementwise_kernelILi128ELi4EZNS0_22gpu_kernel_impl_nocastIZZZNS0_22nan_to_num_kernel_cudaERNS_18TensorIteratorBaseESt8optionalIdES6_S6_ENKUlvE0_clEvENKUlvE1_clEvEUlN3c104HalfEE_EEvS4_RKT_EUliE_EEviT1_,"a",@progbits
	.sectionflags	@""
	.align	4
.nv.constant0._ZN2at6native18elementwise_kernelILi128ELi4EZNS0_22gpu_kernel_impl_nocastIZZZNS0_22nan_to_num_kernel_cudaERNS_18TensorIteratorBaseESt8optionalIdES6_S6_ENKUlvE0_clEvENKUlvE1_clEvEUlN3c104HalfEE_EEvS4_RKT_EUliE_EEviT1_:
	.zero		904


//--------------------- .nv.constant0._ZN2at6native27unrolled_elementwise_kernelIZZZNS0_22nan_to_num_kernel_cudaERNS_18TensorIteratorBaseESt8optionalIdES5_S5_ENKUlvE0_clEvENKUlvE1_clEvEUlN3c104HalfEE_St5arrayIPcLm2EELi4E23TrivialOffsetCalculatorILi1EjESF_NS0_6memory15LoadWithoutCastENSG_16StoreWithoutCastEEEviT_T0_T2_T3_T4_T5_ --------------------------
	.section	.nv.constant0._ZN2at6native27unrolled_elementwise_kernelIZZZNS0_22nan_to_num_kernel_cudaERNS_18TensorIteratorBaseESt8optionalIdES5_S5_ENKUlvE0_clEvENKUlvE1_clEvEUlN3c104HalfEE_St5arrayIPcLm2EELi4E23TrivialOffsetCalculatorILi1EjESF_NS0_6memory15LoadWithoutCastENSG_16StoreWithoutCastEEEviT_T0_T2_T3_T4_T5_,"a",@progbits
	.sectionflags	@""
	.align	4
.nv.constant0._ZN2at6native27unrolled_elementwise_kernelIZZZNS0_22nan_to_num_kernel_cudaERNS_18TensorIteratorBaseESt8optionalIdES5_S5_ENKUlvE0_clEvENKUlvE1_clEvEUlN3c104HalfEE_St5arrayIPcLm2EELi4E23TrivialOffsetCalculatorILi1EjESF_NS0_6memory15LoadWithoutCastENSG_16StoreWithoutCastEEEviT_T0_T2_T3_T4_T5_:
	.zero		396


//--------------------- .nv.constant0._ZN2at6native29vectorized_elementwise_kernelILi2EZZZNS0_22nan_to_num_kernel_cudaERNS_18TensorIteratorBaseESt8optionalIdES5_S5_ENKUlvE0_clEvENKUlvE1_clEvEUlN3c104HalfEE_St5arrayIPcLm2EEEEviT0_T1_ --------------------------
	.section	.nv.constant0._ZN2at6native29vectorized_elementwise_kernelILi2EZZZNS0_22nan_to_num_kernel_cudaERNS_18TensorIteratorBaseESt8optionalIdES5_S5_ENKUlvE0_clEvENKUlvE1_clEvEUlN3c104HalfEE_St5arrayIPcLm2EEEEviT0_T1_,"a",@progbits
	.sectionflags	@""
	.align	4
.nv.constant0._ZN2at6native29vectorized_elementwise_kernelILi2EZZZNS0_22nan_to_num_kernel_cudaERNS_18TensorIteratorBaseESt8optionalIdES5_S5_ENKUlvE0_clEvENKUlvE1_clEvEUlN3c104HalfEE_St5arrayIPcLm2EEEEviT0_T1_:
	.zero		392


//--------------------- .nv.constant0._ZN2at6native29vectorized_elementwise_kernelILi4EZZZNS0_22nan_to_num_kernel_cudaERNS_18TensorIteratorBaseESt8optionalIdES5_S5_ENKUlvE0_clEvENKUlvE1_clEvEUlN3c104HalfEE_St5arrayIPcLm2EEEEviT0_T1_ --------------------------
	.section	.nv.constant0._ZN2at6native29vectorized_elementwise_kernelILi4EZZZNS0_22nan_to_num_kernel_cudaERNS_18TensorIteratorBaseESt8optionalIdES5_S5_ENKUlvE0_clEvENKUlvE1_clEvEUlN3c104HalfEE_St5arrayIPcLm2EEEEviT0_T1_,"a",@progbits
	.sectionflags	@""
	.align	4
.nv.constant0._ZN2at6native29vectorized_elementwise_kernelILi4EZZZNS0_22nan_to_num_kernel_cudaERNS_18TensorIteratorBaseESt8optionalIdES5_S5_ENKUlvE0_clEvENKUlvE1_clEvEUlN3c104HalfEE_St5arrayIPcLm2EEEEviT0_T1_:
	.zero		392


//--------------------- .nv.constant0._ZN2at6native29vectorized_elementwise_kernelILi8EZZZNS0_22nan_to_num_kernel_cudaERNS_18TensorIteratorBaseESt8optionalIdES5_S5_ENKUlvE0_clEvENKUlvE1_clEvEUlN3c104HalfEE_St5arrayIPcLm2EEEEviT0_T1_ --------------------------
	.section	.nv.constant0._ZN2at6native29vectorized_elementwise_kernelILi8EZZZNS0_22nan_to_num_kernel_cudaERNS_18TensorIteratorBaseESt8optionalIdES5_S5_ENKUlvE0_clEvENKUlvE1_clEvEUlN3c104HalfEE_St5arrayIPcLm2EEEEviT0_T1_,"a",@progbits
	.sectionflags	@""
	.align	4
.nv.constant0._ZN2at6native29vectorized_elementwise_kernelILi8EZZZNS0_22nan_to_num_kernel_cudaERNS_18TensorIteratorBaseESt8optionalIdES5_S5_ENKUlvE0_clEvENKUlvE1_clEvEUlN3c104HalfEE_St5arrayIPcLm2EEEEviT0_T1_:
	.zero		392


//--------------------- .nv.constant2._ZN2at6native18elementwise_kernelILi128ELi4EZNS0_15gpu_kernel_implIZZZNS0_22nan_to_num_kernel_cudaERNS_18TensorIteratorBaseESt8optionalIdES6_S6_ENKUlvE0_clEvENKUlvE0_clEvEUlfE_EEvS4_RKT_EUliE_EEviT1_ --------------------------
	.section	.nv.constant2._ZN2at6native18elementwise_kernelILi128ELi4EZNS0_15gpu_kernel_implIZZZNS0_22nan_to_num_kernel_cudaERNS_18TensorIteratorBaseESt8optionalIdES6_S6_ENKUlvE0_clEvENKUlvE0_clEvEUlfE_EEvS4_RKT_EUliE_EEviT1_,"a",@progbits
	.sectionflags	@""
	.align	4
.nv.constant2._ZN2at6native18elementwise_kernelILi128ELi4EZNS0_15gpu_kernel_implIZZZNS0_22nan_to_num_kernel_cudaERNS_18TensorIteratorBaseESt8optionalIdES6_S6_ENKUlvE0_clEvENKUlvE0_clEvEUlfE_EEvS4_RKT_EUliE_EEviT1_:
        /*0000*/ 	.byte	0x00, 0x00, 0x00, 0xf0, 0xff, 0xff, 0x0f, 0x38


//--------------------- .nv.constant0._ZN2at6native18elementwise_kernelILi128ELi4EZNS0_15gpu_kernel_implIZZZNS0_22nan_to_num_kernel_cudaERNS_18TensorIteratorBaseESt8optionalIdES6_S6_ENKUlvE0_clEvENKUlvE0_clEvEUlfE_EEvS4_RKT_EUliE_EEviT1_ --------------------------
	.section	.nv.constant0._ZN2at6native18elementwise_kernelILi128ELi4EZNS0_15gpu_kernel_implIZZZNS0_22nan_to_num_kernel_cudaERNS_18TensorIteratorBaseESt8optionalIdES6_S6_ENKUlvE0_clEvENKUlvE0_clEvEUlfE_EEvS4_RKT_EUliE_EEviT1_,"a",@progbits
	.sectionflags	@""
	.align	4
.nv.constant0._ZN2at6native18elementwise_kernelILi128ELi4EZNS0_15gpu_kernel_implIZZZNS0_22nan_to_num_kernel_cudaERNS_18TensorIteratorBaseESt8optionalIdES6_S6_ENKUlvE0_clEvENKUlvE0_clEvEUlfE_EEvS4_RKT_EUliE_EEviT1_:
	.zero		920


//--------------------- .nv.constant2._ZN2at6native27unrolled_elementwise_kernelIZZZNS0_22nan_to_num_kernel_cudaERNS_18TensorIteratorBaseESt8optionalIdES5_S5_ENKUlvE0_clEvENKUlvE0_clEvEUlfE_St5arrayIPcLm2EELi4E23TrivialOffsetCalculatorILi1EjESD_NS0_6memory12LoadWithCastILi1EEENSE_13StoreWithCastILi1EEEEEviT_T0_T2_T3_T4_T5_ --------------------------
	.section	.nv.constant2._ZN2at6native27unrolled_elementwise_kernelIZZZNS0_22nan_to_num_kernel_cudaERNS_18TensorIteratorBaseESt8optionalIdES5_S5_ENKUlvE0_clEvENKUlvE0_clEvEUlfE_St5arrayIPcLm2EELi4E23TrivialOffsetCalculatorILi1EjESD_NS0_6memory12LoadWithCastILi1EEENSE_13StoreWithCastILi1EEEEEviT_T0_T2_T3_T4_T5_,"a",@progbits
	.sectionflags	@""
	.align	4
.nv.constant2._ZN2at6native27unrolled_elementwise_kernelIZZZNS0_22nan_to_num_kernel_cudaERNS_18TensorIteratorBaseESt8optionalIdES5_S5_ENKUlvE0_clEvENKUlvE0_clEvEUlfE_St5arrayIPcLm2EELi4E23TrivialOffsetCalculatorILi1EjESD_NS0_6memory12LoadWithCastILi1EEENSE_13StoreWithCastILi1EEEEEviT_T0_T2_T3_T4_T5_:
        /*0000*/ 	.byte	0x00, 0x00, 0x00, 0xf0, 0xff, 0xff, 0x0f, 0x38


//--------------------- .nv.constant0._ZN2at6native27unrolled_elementwise_kernelIZZZNS0_22nan_to_num_kernel_cudaERNS_18TensorIteratorBaseESt8optionalIdES5_S5_ENKUlvE0_clEvENKUlvE0_clEvEUlfE_St5arrayIPcLm2EELi4E23TrivialOffsetCalculatorILi1EjESD_NS0_6memory12LoadWithCastILi1EEENSE_13StoreWithCastILi1EEEEEviT_T0_T2_T3_T4_T5_ --------------------------
	.section	.nv.constant0._ZN2at6native27unrolled_elementwise_kernelIZZZNS0_22nan_to_num_kernel_cudaERNS_18TensorIteratorBaseESt8optionalIdES5_S5_ENKUlvE0_clEvENKUlvE0_clEvEUlfE_St5arrayIPcLm2EELi4E23TrivialOffsetCalculatorILi1EjESD_NS0_6memory12LoadWithCastILi1EEENSE_13StoreWithCastILi1EEEEEviT_T0_T2_T3_T4_T5_,"a",@progbits
	.sectionflags	@""
	.align	4
.nv.constant0._ZN2at6native27unrolled_elementwise_kernelIZZZNS0_22nan_to_num_kernel_cudaERNS_18TensorIteratorBaseESt8optionalIdES5_S5_ENKUlvE0_clEvENKUlvE0_clEvEUlfE_St5arrayIPcLm2EELi4E23TrivialOffsetCalculatorILi1EjESD_NS0_6memory12LoadWithCastILi1EEENSE_13StoreWithCastILi1EEEEEviT_T0_T2_T3_T4_T5_:
	.zero		420


//--------------------- .nv.constant0._ZN2at6native18elementwise_kernelILi128ELi2EZNS0_22gpu_kernel_impl_nocastIZZZNS0_22nan_to_num_kernel_cudaERNS_18TensorIteratorBaseESt8optionalIdES6_S6_ENKUlvE0_clEvENKUlvE0_clEvEUlfE_EEvS4_RKT_EUliE_EEviT1_ --------------------------
	.section	.nv.constant0._ZN2at6native18elementwise_kernelILi128ELi2EZNS0_22gpu_kernel_impl_nocastIZZZNS0_22nan_to_num_kernel_cudaERNS_18TensorIteratorBaseESt8optionalIdES6_S6_ENKUlvE0_clEvENKUlvE0_clEvEUlfE_EEvS4_RKT_EUliE_EEviT1_,"a",@progbits
	.sectionflags	@""
	.align	4
.nv.constant0._ZN2at6native18elementwise_kernelILi128ELi2EZNS0_22gpu_kernel_impl_nocastIZZZNS0_22nan_to_num_kernel_cudaERNS_18TensorIteratorBaseESt8optionalIdES6_S6_ENKUlvE0_clEvENKUlvE0_clEvEUlfE_EEvS4_RKT_EUliE_EEviT1_:
	.zero		912


//--------------------- .nv.constant0._ZN2at6native27unrolled_elementwise_kernelIZZZNS0_22nan_to_num_kernel_cudaERNS_18TensorIteratorBaseESt8optionalIdES5_S5_ENKUlvE0_clEvENKUlvE0_clEvEUlfE_St5arrayIPcLm2EELi4E23TrivialOffsetCalculatorILi1EjESD_NS0_6memory15LoadWithoutCastENSE_16StoreWithoutCastEEEviT_T0_T2_T3_T4_T5_ --------------------------
	.section	.nv.constant0._ZN2at6native27unrolled_elementwise_kernelIZZZNS0_22nan_to_num_kernel_cudaERNS_18TensorIteratorBaseESt8optionalIdES5_S5_ENKUlvE0_clEvENKUlvE0_clEvEUlfE_St5arrayIPcLm2EELi4E23TrivialOffsetCalculatorILi1EjESD_NS0_6memory15LoadWithoutCastENSE_16StoreWithoutCastEEEviT_T0_T2_T3_T4_T5_,"a",@progbits
	.sectionflags	@""
	.align	4
.nv.constant0._ZN2at6native27unrolled_elementwise_kernelIZZZNS0_22nan_to_num_kernel_cudaERNS_18TensorIteratorBaseESt8optionalIdES5_S5_ENKUlvE0_clEvENKUlvE0_clEvEUlfE_St5arrayIPcLm2EELi4E23TrivialOffsetCalculatorILi1EjESD_NS0_6memory15LoadWithoutCastENSE_16StoreWithoutCastEEEviT_T0_T2_T3_T4_T5_:
	.zero		404


//--------------------- .nv.constant0._ZN2at6native29vectorized_elementwise_kernelILi2EZZZNS0_22nan_to_num_kernel_cudaERNS_18TensorIteratorBaseESt8optionalIdES5_S5_ENKUlvE0_clEvENKUlvE0_clEvEUlfE_St5arrayIPcLm2EEEEviT0_T1_ --------------------------
	.section	.nv.constant0._ZN2at6native29vectorized_elementwise_kernelILi2EZZZNS0_22nan_to_num_kernel_cudaERNS_18TensorIteratorBaseESt8optionalIdES5_S5_ENKUlvE0_clEvENKUlvE0_clEvEUlfE_St5arrayIPcLm2EEEEviT0_T1_,"a",@progbits
	.sectionflags	@""
	.align	4
.nv.constant0._ZN2at6native29vectorized_elementwise_kernelILi2EZZZNS0_22nan_to_num_kernel_cudaERNS_18TensorIteratorBaseESt8optionalIdES5_S5_ENKUlvE0_clEvENKUlvE0_clEvEUlfE_St5arrayIPcLm2EEEEviT0_T1_:
	.zero		400


//--------------------- .nv.constant0._ZN2at6native29vectorized_elementwise_kernelILi4EZZZNS0_22nan_to_num_kernel_cudaERNS_18TensorIteratorBaseESt8optionalIdES5_S5_ENKUlvE0_clEvENKUlvE0_clEvEUlfE_St5arrayIPcLm2EEEEviT0_T1_ --------------------------
	.section	.nv.constant0._ZN2at6native29vectorized_elementwise_kernelILi4EZZZNS0_22nan_to_num_kernel_cudaERNS_18TensorIteratorBaseESt8optionalIdES5_S5_ENKUlvE0_clEvENKUlvE0_clEvEUlfE_St5arrayIPcLm2EEEEviT0_T1_,"a",@progbits
	.sectionflags	@""
	.align	4
.nv.constant0._ZN2at6native29vectorized_elementwise_kernelILi4EZZZNS0_22nan_to_num_kernel_cudaERNS_18TensorIteratorBaseESt8optionalIdES5_S5_ENKUlvE0_clEvENKUlvE0_clEvEUlfE_St5arrayIPcLm2EEEEviT0_T1_:
	.zero		400


//--------------------- .nv.constant0._ZN2at6native29vectorized_elementwise_kernelILi8EZZZNS0_22nan_to_num_kernel_cudaERNS_18TensorIteratorBaseESt8optionalIdES5_S5_ENKUlvE0_clEvENKUlvE0_clEvEUlfE_St5arrayIPcLm2EEEEviT0_T1_ --------------------------
	.section	.nv.constant0._ZN2at6native29vectorized_elementwise_kernelILi8EZZZNS0_22nan_to_num_kernel_cudaERNS_18TensorIteratorBaseESt8optionalIdES5_S5_ENKUlvE0_clEvENKUlvE0_clEvEUlfE_St5arrayIPcLm2EEEEviT0_T1_,"a",@progbits
	.sectionflags	@""
	.align	4
.nv.constant0._ZN2at6native29vectorized_elementwise_kernelILi8EZZZNS0_22nan_to_num_kernel_cudaERNS_18TensorIteratorBaseESt8optionalIdES5_S5_ENKUlvE0_clEvENKUlvE0_clEvEUlfE_St5arrayIPcLm2EEEEviT0_T1_:
	.zero		400


//--------------------- .nv.constant2._ZN2at6native18elementwise_kernelILi128ELi4EZNS0_15gpu_kernel_implIZZZNS0_22nan_to_num_kernel_cudaERNS_18TensorIteratorBaseESt8optionalIdES6_S6_ENKUlvE0_clEvENKUlvE_clEvEUldE_EEvS4_RKT_EUliE_EEviT1_ --------------------------
	.section	.nv.constant2._ZN2at6native18elementwise_kernelILi128ELi4EZNS0_15gpu_kernel_implIZZZNS0_22nan_to_num_kernel_cudaERNS_18TensorIteratorBaseESt8optionalIdES6_S6_ENKUlvE0_clEvENKUlvE_clEvEUldE_EEvS4_RKT_EUliE_EEviT1_,"a",@progbits
	.sectionflags	@""
	.align	4
.nv.constant2._ZN2at6native18elementwise_kernelILi128ELi4EZNS0_15gpu_kernel_implIZZZNS0_22nan_to_num_kernel_cudaERNS_18TensorIteratorBaseESt8optionalIdES6_S6_ENKUlvE0_clEvENKUlvE_clEvEUldE_EEvS4_RKT_EUliE_EEviT1_:
        /*0000*/ 	.byte	0x00, 0x00, 0x00, 0xf0, 0xff, 0xff, 0x0f, 0x38


//--------------------- .nv.constant0._ZN2at6native18elementwise_kernelILi128ELi4EZNS0_15gpu_kernel_implIZZZNS0_22nan_to_num_kernel_cudaERNS_18TensorIteratorBaseESt8optionalIdES6_S6_ENKUlvE0_clEvENKUlvE_clEvEUldE_EEvS4_RKT_EUliE_EEviT1_ --------------------------
	.section	.nv.constant0._ZN2at6native18elementwise_kernelILi128ELi4EZNS0_15gpu_kernel_implIZZZNS0_22nan_to_num_kernel_cudaERNS_18TensorIteratorBaseESt8optionalIdES6_S6_ENKUlvE0_clEvENKUlvE_clEvEUldE_EEvS4_RKT_EUliE_EEviT1_,"a",@progbits
	.sectionflags	@""
	.align	4
.nv.constant0._ZN2at6native18elementwise_kernelILi128ELi4EZNS0_15gpu_kernel_implIZZZNS0_22nan_to_num_kernel_cudaERNS_18TensorIteratorBaseESt8optionalIdES6_S6_ENKUlvE0_clEvENKUlvE_clEvEUldE_EEvS4_RKT_EUliE_EEviT1_:
	.zero		928


//--------------------- .nv.constant2._ZN2at6native27unrolled_elementwise_kernelIZZZNS0_22nan_to_num_kernel_cudaERNS_18TensorIteratorBaseESt8optionalIdES5_S5_ENKUlvE0_clEvENKUlvE_clEvEUldE_St5arrayIPcLm2EELi4E23TrivialOffsetCalculatorILi1EjESD_NS0_6memory12LoadWithCastILi1EEENSE_13StoreWithCastILi1EEEEEviT_T0_T2_T3_T4_T5_ --------------------------
	.section	.nv.constant2._ZN2at6native27unrolled_elementwise_kernelIZZZNS0_22nan_to_num_kernel_cudaERNS_18TensorIteratorBaseESt8optionalIdES5_S5_ENKUlvE0_clEvENKUlvE_clEvEUldE_St5arrayIPcLm2EELi4E23TrivialOffsetCalculatorILi1EjESD_NS0_6memory12LoadWithCastILi1EEENSE_13StoreWithCastILi1EEEEEviT_T0_T2_T3_T4_T5_,"a",@progbits
	.sectionflags	@""
	.align	4
.nv.constant2._ZN2at6native27unrolled_elementwise_kernelIZZZNS0_22nan_to_num_kernel_cudaERNS_18TensorIteratorBaseESt8optionalIdES5_S5_ENKUlvE0_clEvENKUlvE_clEvEUldE_St5arrayIPcLm2EELi4E23TrivialOffsetCalculatorILi1EjESD_NS0_6memory12LoadWithCastILi1EEENSE_13StoreWithCastILi1EEEEEviT_T0_T2_T3_T4_T5_:
        /*0000*/ 	.byte	0x00, 0x00, 0x00, 0xf0, 0xff, 0xff, 0x0f, 0x38


//--------------------- .nv.constant0._ZN2at6native27unrolled_elementwise_kernelIZZZNS0_22nan_to_num_kernel_cudaERNS_18TensorIteratorBaseESt8optionalIdES5_S5_ENKUlvE0_clEvENKUlvE_clEvEUldE_St5arrayIPcLm2EELi4E23TrivialOffsetCalculatorILi1EjESD_NS0_6memory12LoadWithCastILi1EEENSE_13StoreWithCastILi1EEEEEviT_T0_T2_T3_T4_T5_ --------------------------
	.section	.nv.constant0._ZN2at6native27unrolled_elementwise_kernelIZZZNS0_22nan_to_num_kernel_cudaERNS_18TensorIteratorBaseESt8optionalIdES5_S5_ENKUlvE0_clEvENKUlvE_clEvEUldE_St5arrayIPcLm2EELi4E23TrivialOffsetCalculatorILi1EjESD_NS0_6memory12LoadWithCastILi1EEENSE_13StoreWithCastILi1EEEEEviT_T0_T2_T3_T4_T5_,"a",@progbits
	.sectionflags	@""
	.align	4
.nv.constant0._ZN2at6native27unrolled_elementwise_kernelIZZZNS0_22nan_to_num_kernel_cudaERNS_18TensorIteratorBaseESt8optionalIdES5_S5_ENKUlvE0_clEvENKUlvE_clEvEUldE_St5arrayIPcLm2EELi4E23TrivialOffsetCalculatorILi1EjESD_NS0_6memory12LoadWithCastILi1EEENSE_13StoreWithCastILi1EEEEEviT_T0_T2_T3_T4_T5_:
	.zero		428


//--------------------- .nv.constant0._ZN2at6native18elementwise_kernelILi128ELi2EZNS0_22gpu_kernel_impl_nocastIZZZNS0_22nan_to_num_kernel_cudaERNS_18TensorIteratorBaseESt8optionalIdES6_S6_ENKUlvE0_clEvENKUlvE_clEvEUldE_EEvS4_RKT_EUliE_EEviT1_ --------------------------
	.section	.nv.constant0._ZN2at6native18elementwise_kernelILi128ELi2EZNS0_22gpu_kernel_impl_nocastIZZZNS0_22nan_to_num_kernel_cudaERNS_18TensorIteratorBaseESt8optionalIdES6_S6_ENKUlvE0_clEvENKUlvE_clEvEUldE_EEvS4_RKT_EUliE_EEviT1_,"a",@progbits
	.sectionflags	@""
	.align	4
.nv.constant0._ZN2at6native18elementwise_kernelILi128ELi2EZNS0_22gpu_kernel_impl_nocastIZZZNS0_22nan_to_num_kernel_cudaERNS_18TensorIteratorBaseESt8optionalIdES6_S6_ENKUlvE0_clEvENKUlvE_clEvEUldE_EEvS4_RKT_EUliE_EEviT1_:
	.zero		920


//--------------------- .nv.constant0._ZN2at6native27unrolled_elementwise_kernelIZZZNS0_22nan_to_num_kernel_cudaERNS_18TensorIteratorBaseESt8optionalIdES5_S5_ENKUlvE0_clEvENKUlvE_clEvEUldE_St5arrayIPcLm2EELi4E23TrivialOffsetCalculatorILi1EjESD_NS0_6memory15LoadWithoutCastENSE_16StoreWithoutCastEEEviT_T0_T2_T3_T4_T5_ --------------------------
	.section	.nv.constant0._ZN2at6native27unrolled_elementwise_kernelIZZZNS0_22nan_to_num_kernel_cudaERNS_18TensorIteratorBaseESt8optionalIdES5_S5_ENKUlvE0_clEvENKUlvE_clEvEUldE_St5arrayIPcLm2EELi4E23TrivialOffsetCalculatorILi1EjESD_NS0_6memory15LoadWithoutCastENSE_16StoreWithoutCastEEEviT_T0_T2_T3_T4_T5_,"a",@progbits
	.sectionflags	@""
	.align	4
.nv.constant0._ZN2at6native27unrolled_elementwise_kernelIZZZNS0_22nan_to_num_kernel_cudaERNS_18TensorIteratorBaseESt8optionalIdES5_S5_ENKUlvE0_clEvENKUlvE_clEvEUldE_St5arrayIPcLm2EELi4E23TrivialOffsetCalculatorILi1EjESD_NS0_6memory15LoadWithoutCastENSE_16StoreWithoutCastEEEviT_T0_T2_T3_T4_T5_:
	.zero		412


//--------------------- .nv.constant0._ZN2at6native29vectorized_elementwise_kernelILi2EZZZNS0_22nan_to_num_kernel_cudaERNS_18TensorIteratorBaseESt8optionalIdES5_S5_ENKUlvE0_clEvENKUlvE_clEvEUldE_St5arrayIPcLm2EEEEviT0_T1_ --------------------------
	.section	.nv.constant0._ZN2at6native29vectorized_elementwise_kernelILi2EZZZNS0_22nan_to_num_kernel_cudaERNS_18TensorIteratorBaseESt8optionalIdES5_S5_ENKUlvE0_clEvENKUlvE_clEvEUldE_St5arrayIPcLm2EEEEviT0_T1_,"a",@progbits
	.sectionflags	@""
	.align	4
.nv.constant0._ZN2at6native29vectorized_elementwise_kernelILi2EZZZNS0_22nan_to_num_kernel_cudaERNS_18TensorIteratorBaseESt8optionalIdES5_S5_ENKUlvE0_clEvENKUlvE_clEvEUldE_St5arrayIPcLm2EEEEviT0_T1_:
	.zero		408


//--------------------- .nv.constant0._ZN2at6native29vectorized_elementwise_kernelILi4EZZZNS0_22nan_to_num_kernel_cudaERNS_18TensorIteratorBaseESt8optionalIdES5_S5_ENKUlvE0_clEvENKUlvE_clEvEUldE_St5arrayIPcLm2EEEEviT0_T1_ --------------------------
	.section	.nv.constant0._ZN2at6native29vectorized_elementwise_kernelILi4EZZZNS0_22nan_to_num_kernel_cudaERNS_18TensorIteratorBaseESt8optionalIdES5_S5_ENKUlvE0_clEvENKUlvE_clEvEUldE_St5arrayIPcLm2EEEEviT0_T1_,"a",@progbits
	.sectionflags	@""
	.align	4
.nv.constant0._ZN2at6native29vectorized_elementwise_kernelILi4EZZZNS0_22nan_to_num_kernel_cudaERNS_18TensorIteratorBaseESt8optionalIdES5_S5_ENKUlvE0_clEvENKUlvE_clEvEUldE_St5arrayIPcLm2EEEEviT0_T1_:
	.zero		408


//--------------------- .nv.constant0._ZN2at6native29vectorized_elementwise_kernelILi8EZZZNS0_22nan_to_num_kernel_cudaERNS_18TensorIteratorBaseESt8optionalIdES5_S5_ENKUlvE0_clEvENKUlvE_clEvEUldE_St5arrayIPcLm2EEEEviT0_T1_ --------------------------
	.section	.nv.constant0._ZN2at6native29vectorized_elementwise_kernelILi8EZZZNS0_22nan_to_num_kernel_cudaERNS_18TensorIteratorBaseESt8optionalIdES5_S5_ENKUlvE0_clEvENKUlvE_clEvEUldE_St5arrayIPcLm2EEEEviT0_T1_,"a",@progbits
	.sectionflags	@""
	.align	4
.nv.constant0._ZN2at6native29vectorized_elementwise_kernelILi8EZZZNS0_22nan_to_num_kernel_cudaERNS_18TensorIteratorBaseESt8optionalIdES5_S5_ENKUlvE0_clEvENKUlvE_clEvEUldE_St5arrayIPcLm2EEEEviT0_T1_:
	.zero		408


//--------------------- .nv.constant2._ZN2at6native18elementwise_kernelILi128ELi4EZNS0_15gpu_kernel_implIZZZNS0_22nan_to_num_kernel_cudaERNS_18TensorIteratorBaseESt8optionalIdES6_S6_ENKUlvE_clEvENKUlvE0_clEvEUlN3c107complexIfEEE_EEvS4_RKT_EUliE_EEviT1_ --------------------------
	.section	.nv.constant2._ZN2at6native18elementwise_kernelILi128ELi4EZNS0_15gpu_kernel_implIZZZNS0_22nan_to_num_kernel_cudaERNS_18TensorIteratorBaseESt8optionalIdES6_S6_ENKUlvE_clEvENKUlvE0_clEvEUlN3c107complexIfEEE_EEvS4_RKT_EUliE_EEviT1_,"a",@progbits
	.sectionflags	@""
	.align	4
.nv.constant2._ZN2at6native18elementwise_kernelILi128ELi4EZNS0_15gpu_kernel_implIZZZNS0_22nan_to_num_kernel_cudaERNS_18TensorIteratorBaseESt8optionalIdES6_S6_ENKUlvE_clEvENKUlvE0_clEvEUlN3c107complexIfEEE_EEvS4_RKT_EUliE_EEviT1_:
        /*0000*/ 	.byte	0x00, 0x00, 0x00, 0xf0, 0xff, 0xff, 0x0f, 0x38


//--------------------- .nv.constant0._ZN2at6native18elementwise_kernelILi128ELi4EZNS0_15gpu_kernel_implIZZZNS0_22nan_to_num_kernel_cudaERNS_18TensorIteratorBaseESt8optionalIdES6_S6_ENKUlvE_clEvENKUlvE0_clEvEUlN3c107complexIfEEE_EEvS4_RKT_EUliE_EEviT1_ --------------------------
	.section	.nv.constant0._ZN2at6native18elementwise_kernelILi128ELi4EZNS0_15gpu_kernel_implIZZZNS0_22nan_to_num_kernel_cudaERNS_18TensorIteratorBaseESt8optionalIdES6_S6_ENKUlvE_clEvENKUlvE0_clEvEUlN3c107complexIfEEE_EEvS4_RKT_EUliE_EEviT1_,"a",@progbits
	.sectionflags	@""
	.align	4
.nv.constant0._ZN2at6native18elementwise_kernelILi128ELi4EZNS0_15gpu_kernel_implIZZZNS0_22nan_to_num_kernel_cudaERNS_18TensorIteratorBaseESt8optionalIdES6_S6_ENKUlvE_clEvENKUlvE0_clEvEUlN3c107complexIfEEE_EEvS4_RKT_EUliE_EEviT1_:
	.zero		920


//--------------------- .nv.constant2._ZN2at6native27unrolled_elementwise_kernelIZZZNS0_22nan_to_num_kernel_cudaERNS_18TensorIteratorBaseESt8optionalIdES5_S5_ENKUlvE_clEvENKUlvE0_clEvEUlN3c107complexIfEEE_St5arrayIPcLm2EELi4E23TrivialOffsetCalculatorILi1EjESG_NS0_6memory12LoadWithCastILi1EEENSH_13StoreWithCastILi1EEEEEviT_T0_T2_T3_T4_T5_ --------------------------
	.section	.nv.constant2._ZN2at6native27unrolled_elementwise_kernelIZZZNS0_22nan_to_num_kernel_cudaERNS_18TensorIteratorBaseESt8optionalIdES5_S5_ENKUlvE_clEvENKUlvE0_clEvEUlN3c107complexIfEEE_St5arrayIPcLm2EELi4E23TrivialOffsetCalculatorILi1EjESG_NS0_6memory12LoadWithCastILi1EEENSH_13StoreWithCastILi1EEEEEviT_T0_T2_T3_T4_T5_,"a",@progbits
	.sectionflags	@""
	.align	4
.nv.constant2._ZN2at6native27unrolled_elementwise_kernelIZZZNS0_22nan_to_num_kernel_cudaERNS_18TensorIteratorBaseESt8optionalIdES5_S5_ENKUlvE_clEvENKUlvE0_clEvEUlN3c107complexIfEEE_St5arrayIPcLm2EELi4E23TrivialOffsetCalculatorILi1EjESG_NS0_6memory12LoadWithCastILi1EEENSH_13StoreWithCastILi1EEEEEviT_T0_T2_T3_T4_T5_:
        /*0000*/ 	.byte	0x00, 0x00, 0x00, 0xf0, 0xff, 0xff, 0x0f, 0x38


//--------------------- .nv.constant0._ZN2at6native27unrolled_elementwise_kernelIZZZNS0_22nan_to_num_kernel_cudaERNS_18TensorIteratorBaseESt8optionalIdES5_S5_ENKUlvE_clEvENKUlvE0_clEvEUlN3c107complexIfEEE_St5arrayIPcLm2EELi4E23TrivialOffsetCalculatorILi1EjESG_NS0_6memory12LoadWithCastILi1EEENSH_13StoreWithCastILi1EEEEEviT_T0_T2_T3_T4_T5_ --------------------------
	.section	.nv.constant0._ZN2at6native27unrolled_elementwise_kernelIZZZNS0_22nan_to_num_kernel_cudaERNS_18TensorIteratorBaseESt8optionalIdES5_S5_ENKUlvE_clEvENKUlvE0_clEvEUlN3c107complexIfEEE_St5arrayIPcLm2EELi4E23TrivialOffsetCalculatorILi1EjESG_NS0_6memory12LoadWithCastILi1EEENSH_13StoreWithCastILi1EEEEEviT_T0_T2_T3_T4_T5_,"a",@progbits
	.sectionflags	@""
	.align	4
.nv.constant0._ZN2at6native27unrolled_elementwise_kernelIZZZNS0_22nan_to_num_kernel_cudaERNS_18TensorIteratorBaseESt8optionalIdES5_S5_ENKUlvE_clEvENKUlvE0_clEvEUlN3c107complexIfEEE_St5arrayIPcLm2EELi4E23TrivialOffsetCalculatorILi1EjESG_NS0_6memory12LoadWithCastILi1EEENSH_13StoreWithCastILi1EEEEEviT_T0_T2_T3_T4_T5_:
	.zero		420


//--------------------- .nv.constant0._ZN2at6native18elementwise_kernelILi128ELi2EZNS0_22gpu_kernel_impl_nocastIZZZNS0_22nan_to_num_kernel_cudaERNS_18TensorIteratorBaseESt8optionalIdES6_S6_ENKUlvE_clEvENKUlvE0_clEvEUlN3c107complexIfEEE_EEvS4_RKT_EUliE_EEviT1_ --------------------------
	.section	.nv.constant0._ZN2at6native18elementwise_kernelILi128ELi2EZNS0_22gpu_kernel_impl_nocastIZZZNS0_22nan_to_num_kernel_cudaERNS_18TensorIteratorBaseESt8optionalIdES6_S6_ENKUlvE_clEvENKUlvE0_clEvEUlN3c107complexIfEEE_EEvS4_RKT_EUliE_EEviT1_,"a",@progbits
	.sectionflags	@""
	.align	4
.nv.constant0._ZN2at6native18elementwise_kernelILi128ELi2EZNS0_22gpu_kernel_impl_nocastIZZZNS0_22nan_to_num_kernel_cudaERNS_18TensorIteratorBaseESt8optionalIdES6_S6_ENKUlvE_clEvENKUlvE0_clEvEUlN3c107complexIfEEE_EEvS4_RKT_EUliE_EEviT1_:
	.zero		912


//--------------------- .nv.constant0._ZN2at6native27unrolled_elementwise_kernelIZZZNS0_22nan_to_num_kernel_cudaERNS_18TensorIteratorBaseESt8optionalIdES5_S5_ENKUlvE_clEvENKUlvE0_clEvEUlN3c107complexIfEEE_St5arrayIPcLm2EELi4E23TrivialOffsetCalculatorILi1EjESG_NS0_6memory15LoadWithoutCastENSH_16StoreWithoutCastEEEviT_T0_T2_T3_T4_T5_ --------------------------
	.section	.nv.constant0._ZN2at6native27unrolled_elementwise_kernelIZZZNS0_22nan_to_num_kernel_cudaERNS_18TensorIteratorBaseESt8optionalIdES5_S5_ENKUlvE_clEvENKUlvE0_clEvEUlN3c107complexIfEEE_St5arrayIPcLm2EELi4E23TrivialOffsetCalculatorILi1EjESG_NS0_6memory15LoadWithoutCastENSH_16StoreWithoutCastEEEviT_T0_T2_T3_T4_T5_,"a",@progbits
	.sectionflags	@""
	.align	4
.nv.constant0._ZN2at6native27unrolled_elementwise_kernelIZZZNS0_22nan_to_num_kernel_cudaERNS_18TensorIteratorBaseESt8optionalIdES5_S5_ENKUlvE_clEvENKUlvE0_clEvEUlN3c107complexIfEEE_St5arrayIPcLm2EELi4E23TrivialOffsetCalculatorILi1EjESG_NS0_6memory15LoadWithoutCastENSH_16StoreWithoutCastEEEviT_T0_T2_T3_T4_T5_:
	.zero		404


//--------------------- .nv.constant0._ZN2at6native29vectorized_elementwise_kernelILi2EZZZNS0_22nan_to_num_kernel_cudaERNS_18TensorIteratorBaseESt8optionalIdES5_S5_ENKUlvE_clEvENKUlvE0_clEvEUlN3c107complexIfEEE_St5arrayIPcLm2EEEEviT0_T1_ --------------------------
	.section	.nv.constant0._ZN2at6native29vectorized_elementwise_kernelILi2EZZZNS0_22nan_to_num_kernel_cudaERNS_18TensorIteratorBaseESt8optionalIdES5_S5_ENKUlvE_clEvENKUlvE0_clEvEUlN3c107complexIfEEE_St5arrayIPcLm2EEEEviT0_T1_,"a",@progbits
	.sectionflags	@""
	.align	4
.nv.constant0._ZN2at6native29vectorized_elementwise_kernelILi2EZZZNS0_22nan_to_num_kernel_cudaERNS_18TensorIteratorBaseESt8optionalIdES5_S5_ENKUlvE_clEvENKUlvE0_clEvEUlN3c107complexIfEEE_St5arrayIPcLm2EEEEviT0_T1_:
	.zero		400


//--------------------- .nv.constant0._ZN2at6native29vectorized_elementwise_kernelILi4EZZZNS0_22nan_to_num_kernel_cudaERNS_18TensorIteratorBaseESt8optionalIdES5_S5_ENKUlvE_clEvENKUlvE0_clEvEUlN3c107complexIfEEE_St5arrayIPcLm2EEEEviT0_T1_ --------------------------
	.section	.nv.constant0._ZN2at6native29vectorized_elementwise_kernelILi4EZZZNS0_22nan_to_num_kernel_cudaERNS_18TensorIteratorBaseESt8optionalIdES5_S5_ENKUlvE_clEvENKUlvE0_clEvEUlN3c107complexIfEEE_St5arrayIPcLm2EEEEviT0_T1_,"a",@progbits
	.sectionflags	@""
	.align	4
.nv.constant0._ZN2at6native29vectorized_elementwise_kernelILi4EZZZNS0_22nan_to_num_kernel_cudaERNS_18TensorIteratorBaseESt8optionalIdES5_S5_ENKUlvE_clEvENKUlvE0_clEvEUlN3c107complexIfEEE_St5arrayIPcLm2EEEEviT0_T1_:
	.zero		400


//--------------------- .nv.constant0._ZN2at6native29vectorized_elementwise_kernelILi8EZZZNS0_22nan_to_num_kernel_cudaERNS_18TensorIteratorBaseESt8optionalIdES5_S5_ENKUlvE_clEvENKUlvE0_clEvEUlN3c107complexIfEEE_St5arrayIPcLm2EEEEviT0_T1_ --------------------------
	.section	.nv.constant0._ZN2at6native29vectorized_elementwise_kernelILi8EZZZNS0_22nan_to_num_kernel_cudaERNS_18TensorIteratorBaseESt8optionalIdES5_S5_ENKUlvE_clEvENKUlvE0_clEvEUlN3c107complexIfEEE_St5arrayIPcLm2EEEEviT0_T1_,"a",@progbits
	.sectionflags	@""
	.align	4
.nv.constant0._ZN2at6native29vectorized_elementwise_kernelILi8EZZZNS0_22nan_to_num_kernel_cudaERNS_18TensorIteratorBaseESt8optionalIdES5_S5_ENKUlvE_clEvENKUlvE0_clEvEUlN3c107complexIfEEE_St5arrayIPcLm2EEEEviT0_T1_:
	.zero		400


//--------------------- .nv.constant2._ZN2at6native18elementwise_kernelILi128ELi4EZNS0_15gpu_kernel_implIZZZNS0_22nan_to_num_kernel_cudaERNS_18TensorIteratorBaseESt8optionalIdES6_S6_ENKUlvE_clEvENKUlvE_clEvEUlN3c107complexIdEEE_EEvS4_RKT_EUliE_EEviT1_ --------------------------
	.section	.nv.constant2._ZN2at6native18elementwise_kernelILi128ELi4EZNS0_15gpu_kernel_implIZZZNS0_22nan_to_num_kernel_cudaERNS_18TensorIteratorBaseESt8optionalIdES6_S6_ENKUlvE_clEvENKUlvE_clEvEUlN3c107complexIdEEE_EEvS4_RKT_EUliE_EEviT1_,"a",@progbits
	.sectionflags	@""
	.align	4
.nv.constant2._ZN2at6native18elementwise_kernelILi128ELi4EZNS0_15gpu_kernel_implIZZZNS0_22nan_to_num_kernel_cudaERNS_18TensorIteratorBaseESt8optionalIdES6_S6_ENKUlvE_clEvENKUlvE_clEvEUlN3c107complexIdEEE_EEvS4_RKT_EUliE_EEviT1_:
        /*0000*/ 	.byte	0x00, 0x00, 0x00, 0xf0, 0xff, 0xff, 0x0f, 0x38


//--------------------- .nv.constant0._ZN2at6native18elementwise_kernelILi128ELi4EZNS0_15gpu_kernel_implIZZZNS0_22nan_to_num_kernel_cudaERNS_18TensorIteratorBaseESt8optionalIdES6_S6_ENKUlvE_clEvENKUlvE_clEvEUlN3c107complexIdEEE_EEvS4_RKT_EUliE_EEviT1_ --------------------------
	.section	.nv.constant0._ZN2at6native18elementwise_kernelILi128ELi4EZNS0_15gpu_kernel_implIZZZNS0_22nan_to_num_kernel_cudaERNS_18TensorIteratorBaseESt8optionalIdES6_S6_ENKUlvE_clEvENKUlvE_clEvEUlN3c107complexIdEEE_EEvS4_RKT_EUliE_EEviT1_,"a",@progbits
	.sectionflags	@""
	.align	4
.nv.constant0._ZN2at6native18elementwise_kernelILi128ELi4EZNS0_15gpu_kernel_implIZZZNS0_22nan_to_num_kernel_cudaERNS_18TensorIteratorBaseESt8optionalIdES6_S6_ENKUlvE_clEvENKUlvE_clEvEUlN3c107complexIdEEE_EEvS4_RKT_EUliE_EEviT1_:
	.zero		928


//--------------------- .nv.constant2._ZN2at6native27unrolled_elementwise_kernelIZZZNS0_22nan_to_num_kernel_cudaERNS_18TensorIteratorBaseESt8optionalIdES5_S5_ENKUlvE_clEvENKUlvE_clEvEUlN3c107complexIdEEE_St5arrayIPcLm2EELi4E23TrivialOffsetCalculatorILi1EjESG_NS0_6memory12LoadWithCastILi1EEENSH_13StoreWithCastILi1EEEEEviT_T0_T2_T3_T4_T5_ --------------------------
	.section	.nv.constant2._ZN2at6native27unrolled_elementwise_kernelIZZZNS0_22nan_to_num_kernel_cudaERNS_18TensorIteratorBaseESt8optionalIdES5_S5_ENKUlvE_clEvENKUlvE_clEvEUlN3c107complexIdEEE_St5arrayIPcLm2EELi4E23TrivialOffsetCalculatorILi1EjESG_NS0_6memory12LoadWithCastILi1EEENSH_13StoreWithCastILi1EEEEEviT_T0_T2_T3_T4_T5_,"a",@progbits
	.sectionflags	@""
	.align	4
.nv.constant2._ZN2at6native27unrolled_elementwise_kernelIZZZNS0_22nan_to_num_kernel_cudaERNS_18TensorIteratorBaseESt8optionalIdES5_S5_ENKUlvE_clEvENKUlvE_clEvEUlN3c107complexIdEEE_St5arrayIPcLm2EELi4E23TrivialOffsetCalculatorILi1EjESG_NS0_6memory12LoadWithCastILi1EEENSH_13StoreWithCastILi1EEEEEviT_T0_T2_T3_T4_T5_:
        /*0000*/ 	.byte	0x00, 0x00, 0x00, 0xf0, 0xff, 0xff, 0x0f, 0x38


//--------------------- .nv.constant0._ZN2at6native27unrolled_elementwise_kernelIZZZNS0_22nan_to_num_kernel_cudaERNS_18TensorIteratorBaseESt8optionalIdES5_S5_ENKUlvE_clEvENKUlvE_clEvEUlN3c107complexIdEEE_St5arrayIPcLm2EELi4E23TrivialOffsetCalculatorILi1EjESG_NS0_6memory12LoadWithCastILi1EEENSH_13StoreWithCastILi1EEEEEviT_T0_T2_T3_T4_T5_ --------------------------
	.section	.nv.constant0._ZN2at6native27unrolled_elementwise_kernelIZZZNS0_22nan_to_num_kernel_cudaERNS_18TensorIteratorBaseESt8optionalIdES5_S5_ENKUlvE_clEvENKUlvE_clEvEUlN3c107complexIdEEE_St5arrayIPcLm2EELi4E23TrivialOffsetCalculatorILi1EjESG_NS0_6memory12LoadWithCastILi1EEENSH_13StoreWithCastILi1EEEEEviT_T0_T2_T3_T4_T5_,"a",@progbits
	.sectionflags	@""
	.align	4
.nv.constant0._ZN2at6native27unrolled_elementwise_kernelIZZZNS0_22nan_to_num_kernel_cudaERNS_18TensorIteratorBaseESt8optionalIdES5_S5_ENKUlvE_clEvENKUlvE_clEvEUlN3c107complexIdEEE_St5arrayIPcLm2EELi4E23TrivialOffsetCalculatorILi1EjESG_NS0_6memory12LoadWithCastILi1EEENSH_13StoreWithCastILi1EEEEEviT_T0_T2_T3_T4_T5_:
	.zero		428


//--------------------- .nv.constant0._ZN2at6native18elementwise_kernelILi128ELi2EZNS0_22gpu_kernel_impl_nocastIZZZNS0_22nan_to_num_kernel_cudaERNS_18TensorIteratorBaseESt8optionalIdES6_S6_ENKUlvE_clEvENKUlvE_clEvEUlN3c107complexIdEEE_EEvS4_RKT_EUliE_EEviT1_ --------------------------
	.section	.nv.constant0._ZN2at6native18elementwise_kernelILi128ELi2EZNS0_22gpu_kernel_impl_nocastIZZZNS0_22nan_to_num_kernel_cudaERNS_18TensorIteratorBaseESt8optionalIdES6_S6_ENKUlvE_clEvENKUlvE_clEvEUlN3c107complexIdEEE_EEvS4_RKT_EUliE_EEviT1_,"a",@progbits
	.sectionflags	@""
	.align	4
.nv.constant0._ZN2at6native18elementwise_kernelILi128ELi2EZNS0_22gpu_kernel_impl_nocastIZZZNS0_22nan_to_num_kernel_cudaERNS_18TensorIteratorBaseESt8optionalIdES6_S6_ENKUlvE_clEvENKUlvE_clEvEUlN3c107complexIdEEE_EEvS4_RKT_EUliE_EEviT1_:
	.zero		920


//--------------------- .nv.constant0._ZN2at6native27unrolled_elementwise_kernelIZZZNS0_22nan_to_num_kernel_cudaERNS_18TensorIteratorBaseESt8optionalIdES5_S5_ENKUlvE_clEvENKUlvE_clEvEUlN3c107complexIdEEE_St5arrayIPcLm2EELi4E23TrivialOffsetCalculatorILi1EjESG_NS0_6memory15LoadWithoutCastENSH_16StoreWithoutCastEEEviT_T0_T2_T3_T4_T5_ --------------------------
	.section	.nv.constant0._ZN2at6native27unrolled_elementwise_kernelIZZZNS0_22nan_to_num_kernel_cudaERNS_18TensorIteratorBaseESt8optionalIdES5_S5_ENKUlvE_clEvENKUlvE_clEvEUlN3c107complexIdEEE_St5arrayIPcLm2EELi4E23TrivialOffsetCalculatorILi1EjESG_NS0_6memory15LoadWithoutCastENSH_16StoreWithoutCastEEEviT_T0_T2_T3_T4_T5_,"a",@progbits
	.sectionflags	@""
	.align	4
.nv.constant0._ZN2at6native27unrolled_elementwise_kernelIZZZNS0_22nan_to_num_kernel_cudaERNS_18TensorIteratorBaseESt8optionalIdES5_S5_ENKUlvE_clEvENKUlvE_clEvEUlN3c107complexIdEEE_St5arrayIPcLm2EELi4E23TrivialOffsetCalculatorILi1EjESG_NS0_6memory15LoadWithoutCastENSH_16StoreWithoutCastEEEviT_T0_T2_T3_T4_T5_:
	.zero		412


//--------------------- .nv.constant0._ZN2at6native29vectorized_elementwise_kernelILi2EZZZNS0_22nan_to_num_kernel_cudaERNS_18TensorIteratorBaseESt8optionalIdES5_S5_ENKUlvE_clEvENKUlvE_clEvEUlN3c107complexIdEEE_St5arrayIPcLm2EEEEviT0_T1_ --------------------------
	.section	.nv.constant0._ZN2at6native29vectorized_elementwise_kernelILi2EZZZNS0_22nan_to_num_kernel_cudaERNS_18TensorIteratorBaseESt8optionalIdES5_S5_ENKUlvE_clEvENKUlvE_clEvEUlN3c107complexIdEEE_St5arrayIPcLm2EEEEviT0_T1_,"a",@progbits
	.sectionflags	@""
	.align	4
.nv.constant0._ZN2at6native29vectorized_elementwise_kernelILi2EZZZNS0_22nan_to_num_kernel_cudaERNS_18TensorIteratorBaseESt8optionalIdES5_S5_ENKUlvE_clEvENKUlvE_clEvEUlN3c107complexIdEEE_St5arrayIPcLm2EEEEviT0_T1_:
	.zero		408


//--------------------- .nv.constant0._ZN2at6native29vectorized_elementwise_kernelILi4EZZZNS0_22nan_to_num_kernel_cudaERNS_18TensorIteratorBaseESt8optionalIdES5_S5_ENKUlvE_clEvENKUlvE_clEvEUlN3c107complexIdEEE_St5arrayIPcLm2EEEEviT0_T1_ --------------------------
	.section	.nv.constant0._ZN2at6native29vectorized_elementwise_kernelILi4EZZZNS0_22nan_to_num_kernel_cudaERNS_18TensorIteratorBaseESt8optionalIdES5_S5_ENKUlvE_clEvENKUlvE_clEvEUlN3c107complexIdEEE_St5arrayIPcLm2EEEEviT0_T1_,"a",@progbits
	.sectionflags	@""
	.align	4
.nv.constant0._ZN2at6native29vectorized_elementwise_kernelILi4EZZZNS0_22nan_to_num_kernel_cudaERNS_18TensorIteratorBaseESt8optionalIdES5_S5_ENKUlvE_clEvENKUlvE_clEvEUlN3c107complexIdEEE_St5arrayIPcLm2EEEEviT0_T1_:
	.zero		408


//--------------------- .nv.constant0._ZN2at6native29vectorized_elementwise_kernelILi8EZZZNS0_22nan_to_num_kernel_cudaERNS_18TensorIteratorBaseESt8optionalIdES5_S5_ENKUlvE_clEvENKUlvE_clEvEUlN3c107complexIdEEE_St5arrayIPcLm2EEEEviT0_T1_ --------------------------
	.section	.nv.constant0._ZN2at6native29vectorized_elementwise_kernelILi8EZZZNS0_22nan_to_num_kernel_cudaERNS_18TensorIteratorBaseESt8optionalIdES5_S5_ENKUlvE_clEvENKUlvE_clEvEUlN3c107complexIdEEE_St5arrayIPcLm2EEEEviT0_T1_,"a",@progbits
	.sectionflags	@""
	.align	4
.nv.constant0._ZN2at6native29vectorized_elementwise_kernelILi8EZZZNS0_22nan_to_num_kernel_cudaERNS_18TensorIteratorBaseESt8optionalIdES5_S5_ENKUlvE_clEvENKUlvE_clEvEUlN3c107complexIdEEE_St5arrayIPcLm2EEEEviT0_T1_:
	.zero		408


//--------------------- .nv.constant2._ZN2at6native18elementwise_kernelILi128ELi4EZNS0_15gpu_kernel_implIZZZNS0_21clamp_max_kernel_cudaERNS_18TensorIteratorBaseERKN3c106ScalarEENKUlvE_clEvENKUlvE7_clEvEUlNS5_8BFloat16EE_EEvS4_RKT_EUliE_EEviT1_ --------------------------
	.section	.nv.constant2._ZN2at6native18elementwise_kernelILi128ELi4EZNS0_15gpu_kernel_implIZZZNS0_21clamp_max_kernel_cudaERNS_18TensorIteratorBaseERKN3c106ScalarEENKUlvE_clEvENKUlvE7_clEvEUlNS5_8BFloat16EE_EEvS4_RKT_EUliE_EEviT1_,"a",@progbits
	.sectionflags	@""
	.align	4
.nv.constant2._ZN2at6native18elementwise_kernelILi128ELi4EZNS0_15gpu_kernel_implIZZZNS0_21clamp_max_kernel_cudaERNS_18TensorIteratorBaseERKN3c106ScalarEENKUlvE_clEvENKUlvE7_clEvEUlNS5_8BFloat16EE_EEvS4_RKT_EUliE_EEviT1_:
        /*0000*/ 	.byte	0x00, 0x00, 0x00, 0xf0, 0xff, 0xff, 0x0f, 0x38


//--------------------- .nv.constant0._ZN2at6native18elementwise_kernelILi128ELi4EZNS0_15gpu_kernel_implIZZZNS0_21clamp_max_kernel_cudaERNS_18TensorIteratorBaseERKN3c106ScalarEENKUlvE_clEvENKUlvE7_clEvEUlNS5_8BFloat16EE_EEvS4_RKT_EUliE_EEviT1_ --------------------------
	.section	.nv.constant0._ZN2at6native18elementwise_kernelILi128ELi4EZNS0_15gpu_kernel_implIZZZNS0_21clamp_max_kernel_cudaERNS_18TensorIteratorBaseERKN3c106ScalarEENKUlvE_clEvENKUlvE7_clEvEUlNS5_8BFloat16EE_EEvS4_RKT_EUliE_EEviT1_,"a",@progbits
	.sectionflags	@""
	.align	4
.nv.constant0._ZN2at6native18elementwise_kernelILi128ELi4EZNS0_15gpu_kernel_implIZZZNS0_21clamp_max_kernel_cudaERNS_18TensorIteratorBaseERKN3c106ScalarEENKUlvE_clEvENKUlvE7_clEvEUlNS5_8BFloat16EE_EEvS4_RKT_EUliE_EEviT1_:
	.zero		912


//--------------------- .nv.constant2._ZN2at6native27unrolled_elementwise_kernelIZZZNS0_21clamp_max_kernel_cudaERNS_18TensorIteratorBaseERKN3c106ScalarEENKUlvE_clEvENKUlvE7_clEvEUlNS4_8BFloat16EE_St5arrayIPcLm2EELi4E23TrivialOffsetCalculatorILi1EjESG_NS0_6memory12LoadWithCastILi1EEENSH_13StoreWithCastILi1EEEEEviT_T0_T2_T3_T4_T5_ --------------------------
	.section	.nv.constant2._ZN2at6native27unrolled_elementwise_kernelIZZZNS0_21clamp_max_kernel_cudaERNS_18TensorIteratorBaseERKN3c106ScalarEENKUlvE_clEvENKUlvE7_clEvEUlNS4_8BFloat16EE_St5arrayIPcLm2EELi4E23TrivialOffsetCalculatorILi1EjESG_NS0_6memory12LoadWithCastILi1EEENSH_13StoreWithCastILi1EEEEEviT_T0_T2_T3_T4_T5_,"a",@progbits
	.sectionflags	@""
	.align	4
.nv.constant2._ZN2at6native27unrolled_elementwise_kernelIZZZNS0_21clamp_max_kernel_cudaERNS_18TensorIteratorBaseERKN3c106ScalarEENKUlvE_clEvENKUlvE7_clEvEUlNS4_8BFloat16EE_St5arrayIPcLm2EELi4E23TrivialOffsetCalculatorILi1EjESG_NS0_6memory12LoadWithCastILi1EEENSH_13StoreWithCastILi1EEEEEviT_T0_T2_T3_T4_T5_:
        /*0000*/ 	.byte	0x00, 0x00, 0x00, 0xf0, 0xff, 0xff, 0x0f, 0x38


//--------------------- .nv.constant0._ZN2at6native27unrolled_elementwise_kernelIZZZNS0_21clamp_max_kernel_cudaERNS_18TensorIteratorBaseERKN3c106ScalarEENKUlvE_clEvENKUlvE7_clEvEUlNS4_8BFloat16EE_St5arrayIPcLm2EELi4E23TrivialOffsetCalculatorILi1EjESG_NS0_6memory12LoadWithCastILi1EEENSH_13StoreWithCastILi1EEEEEviT_T0_T2_T3_T4_T5_ --------------------------
	.section	.nv.constant0._ZN2at6native27unrolled_elementwise_kernelIZZZNS0_21clamp_max_kernel_cudaERNS_18TensorIteratorBaseERKN3c106ScalarEENKUlvE_clEvENKUlvE7_clEvEUlNS4_8BFloat16EE_St5arrayIPcLm2EELi4E23TrivialOffsetCalculatorILi1EjESG_NS0_6memory12LoadWithCastILi1EEENSH_13StoreWithCastILi1EEEEEviT_T0_T2_T3_T4_T5_,"a",@progbits
	.sectionflags	@""
	.align	4
.nv.constant0._ZN2at6native27unrolled_elementwise_kernelIZZZNS0_21clamp_max_kernel_cudaERNS_18TensorIteratorBaseERKN3c106ScalarEENKUlvE_clEvENKUlvE7_clEvEUlNS4_8BFloat16EE_St5arrayIPcLm2EELi4E23TrivialOffsetCalculatorILi1EjESG_NS0_6memory12LoadWithCastILi1EEENSH_13StoreWithCastILi1EEEEEviT_T0_T2_T3_T4_T5_:
	.zero		412


//--------------------- .nv.constant0._ZN2at6native18elementwise_kernelILi128ELi4EZNS0_22gpu_kernel_impl_nocastIZZZNS0_21clamp_max_kernel_cudaERNS_18TensorIteratorBaseERKN3c106ScalarEENKUlvE_clEvENKUlvE7_clEvEUlNS5_8BFloat16EE_EEvS4_RKT_EUliE_EEviT1_ --------------------------
	.section	.nv.constant0._ZN2at6native18elementwise_kernelILi128ELi4EZNS0_22gpu_kernel_impl_nocastIZZZNS0_21clamp_max_kernel_cudaERNS_18TensorIteratorBaseERKN3c106ScalarEENKUlvE_clEvENKUlvE7_clEvEUlNS5_8BFloat16EE_EEvS4_RKT_EUliE_EEviT1_,"a",@progbits
	.sectionflags	@""
	.align	4
.nv.constant0._ZN2at6native18elementwise_kernelILi128ELi4EZNS0_22gpu_kernel_impl_nocastIZZZNS0_21clamp_max_kernel_cudaERNS_18TensorIteratorBaseERKN3c106ScalarEENKUlvE_clEvENKUlvE7_clEvEUlNS5_8BFloat16EE_EEvS4_RKT_EUliE_EEviT1_:
	.zero		904


//--------------------- .nv.constant0._ZN2at6native27unrolled_elementwise_kernelIZZZNS0_21clamp_max_kernel_cudaERNS_18TensorIteratorBaseERKN3c106ScalarEENKUlvE_clEvENKUlvE7_clEvEUlNS4_8BFloat16EE_St5arrayIPcLm2EELi4E23TrivialOffsetCalculatorILi1EjESG_NS0_6memory15LoadWithoutCastENSH_16StoreWithoutCastEEEviT_T0_T2_T3_T4_T5_ --------------------------
	.section	.nv.constant0._ZN2at6native27unrolled_elementwise_kernelIZZZNS0_21clamp_max_kernel_cudaERNS_18TensorIteratorBaseERKN3c106ScalarEENKUlvE_clEvENKUlvE7_clEvEUlNS4_8BFloat16EE_St5arrayIPcLm2EELi4E23TrivialOffsetCalculatorILi1EjESG_NS0_6memory15LoadWithoutCastENSH_16StoreWithoutCastEEEviT_T0_T2_T3_T4_T5_,"a",@progbits
	.sectionflags	@""
	.align	4
.nv.constant0._ZN2at6native27unrolled_elementwise_kernelIZZZNS0_21clamp_max_kernel_cudaERNS_18TensorIteratorBaseERKN3c106ScalarEENKUlvE_clEvENKUlvE7_clEvEUlNS4_8BFloat16EE_St5arrayIPcLm2EELi4E23TrivialOffsetCalculatorILi1EjESG_NS0_6memory15LoadWithoutCastENSH_16StoreWithoutCastEEEviT_T0_T2_T3_T4_T5_:
	.zero		396


//--------------------- .nv.constant0._ZN2at6native29vectorized_elementwise_kernelILi2EZZZNS0_21clamp_max_kernel_cudaERNS_18TensorIteratorBaseERKN3c106ScalarEENKUlvE_clEvENKUlvE7_clEvEUlNS4_8BFloat16EE_St5arrayIPcLm2EEEEviT0_T1_ --------------------------
	.section	.nv.constant0._ZN2at6native29vectorized_elementwise_kernelILi2EZZZNS0_21clamp_max_kernel_cudaERNS_18TensorIteratorBaseERKN3c106ScalarEENKUlvE_clEvENKUlvE7_clEvEUlNS4_8BFloat16EE_St5arrayIPcLm2EEEEviT0_T1_,"a",@progbits
	.sectionflags	@""
	.align	4
.nv.constant0._ZN2at6native29vectorized_elementwise_kernelILi2EZZZNS0_21clamp_max_kernel_cudaERNS_18TensorIteratorBaseERKN3c106ScalarEENKUlvE_clEvENKUlvE7_clEvEUlNS4_8BFloat16EE_St5arrayIPcLm2EEEEviT0_T1_:
	.zero		392


//--------------------- .nv.constant0._ZN2at6native29vectorized_elementwise_kernelILi4EZZZNS0_21clamp_max_kernel_cudaERNS_18TensorIteratorBaseERKN3c106ScalarEENKUlvE_clEvENKUlvE7_clEvEUlNS4_8BFloat16EE_St5arrayIPcLm2EEEEviT0_T1_ --------------------------
	.section	.nv.constant0._ZN2at6native29vectorized_elementwise_kernelILi4EZZZNS0_21clamp_max_kernel_cudaERNS_18TensorIteratorBaseERKN3c106ScalarEENKUlvE_clEvENKUlvE7_clEvEUlNS4_8BFloat16EE_St5arrayIPcLm2EEEEviT0_T1_,"a",@progbits
	.sectionflags	@""
	.align	4
.nv.constant0._ZN2at6native29vectorized_elementwise_kernelILi4EZZZNS0_21clamp_max_kernel_cudaERNS_18TensorIteratorBaseERKN3c106ScalarEENKUlvE_clEvENKUlvE7_clEvEUlNS4_8BFloat16EE_St5arrayIPcLm2EEEEviT0_T1_:
	.zero		392


//--------------------- .nv.constant0._ZN2at6native29vectorized_elementwise_kernelILi8EZZZNS0_21clamp_max_kernel_cudaERNS_18TensorIteratorBaseERKN3c106ScalarEENKUlvE_clEvENKUlvE7_clEvEUlNS4_8BFloat16EE_St5arrayIPcLm2EEEEviT0_T1_ --------------------------
	.section	.nv.constant0._ZN2at6native29vectorized_elementwise_kernelILi8EZZZNS0_21clamp_max_kernel_cudaERNS_18TensorIteratorBaseERKN3c106ScalarEENKUlvE_clEvENKUlvE7_clEvEUlNS4_8BFloat16EE_St5arrayIPcLm2EEEEviT0_T1_,"a",@progbits
	.sectionflags	@""
	.align	4
.nv.constant0._ZN2at6native29vectorized_elementwise_kernelILi8EZZZNS0_21clamp_max_kernel_cudaERNS_18TensorIteratorBaseERKN3c106ScalarEENKUlvE_clEvENKUlvE7_clEvEUlNS4_8BFloat16EE_St5arrayIPcLm2EEEEviT0_T1_:
	.zero		392


//--------------------- .nv.constant2._ZN2at6native18elementwise_kernelILi128ELi4EZNS0_15gpu_kernel_implIZZZNS0_21clamp_max_kernel_cudaERNS_18TensorIteratorBaseERKN3c106ScalarEENKUlvE_clEvENKUlvE6_clEvEUlNS5_4HalfEE_EEvS4_RKT_EUliE_EEviT1_ --------------------------
	.section	.nv.constant2._ZN2at6native18elementwise_kernelILi128ELi4EZNS0_15gpu_kernel_implIZZZNS0_21clamp_max_kernel_cudaERNS_18TensorIteratorBaseERKN3c106ScalarEENKUlvE_clEvENKUlvE6_clEvEUlNS5_4HalfEE_EEvS4_RKT_EUliE_EEviT1_,"a",@progbits
	.sectionflags	@""
	.align	4
.nv.constant2._ZN2at6native18elementwise_kernelILi128ELi4EZNS0_15gpu_kernel_implIZZZNS0_21clamp_max_kernel_cudaERNS_18TensorIteratorBaseERKN3c106ScalarEENKUlvE_clEvENKUlvE6_clEvEUlNS5_4HalfEE_EEvS4_RKT_EUliE_EEviT1_:
        /*0000*/ 	.byte	0x00, 0x00, 0x00, 0xf0, 0xff, 0xff, 0x0f, 0x38


//--------------------- .nv.constant0._ZN2at6native18elementwise_kernelILi128ELi4EZNS0_15gpu_kernel_implIZZZNS0_21clamp_max_kernel_cudaERNS_18TensorIteratorBaseERKN3c106ScalarEENKUlvE_clEvENKUlvE6_clEvEUlNS5_4HalfEE_EEvS4_RKT_EUliE_EEviT1_ --------------------------
	.section	.nv.constant0._ZN2at6native18elementwise_kernelILi128ELi4EZNS0_15gpu_kernel_implIZZZNS0_21clamp_max_kernel_cudaERNS_18TensorIteratorBaseERKN3c106ScalarEENKUlvE_clEvENKUlvE6_clEvEUlNS5_4HalfEE_EEvS4_RKT_EUliE_EEviT1_,"a",@progbits
	.sectionflags	@""
	.align	4
.nv.constant0._ZN2at6native18elementwise_kernelILi128ELi4EZNS0_15gpu_kernel_implIZZZNS0_21clamp_max_kernel_cudaERNS_18TensorIteratorBaseERKN3c106ScalarEENKUlvE_clEvENKUlvE6_clEvEUlNS5_4HalfEE_EEvS4_RKT_EUliE_EEviT1_:
	.zero		912


//--------------------- .nv.constant2._ZN2at6native27unrolled_elementwise_kernelIZZZNS0_21clamp_max_kernel_cudaERNS_18TensorIteratorBaseERKN3c106ScalarEENKUlvE_clEvENKUlvE6_clEvEUlNS4_4HalfEE_St5arrayIPcLm2EELi4E23TrivialOffsetCalculatorILi1EjESG_NS0_6memory12LoadWithCastILi1EEENSH_13StoreWithCastILi1EEEEEviT_T0_T2_T3_T4_T5_ --------------------------
	.section	.nv.constant2._ZN2at6native27unrolled_elementwise_kernelIZZZNS0_21clamp_max_kernel_cudaERNS_18TensorIteratorBaseERKN3c106ScalarEENKUlvE_clEvENKUlvE6_clEvEUlNS4_4HalfEE_St5arrayIPcLm2EELi4E23TrivialOffsetCalculatorILi1EjESG_NS0_6memory12LoadWithCastILi1EEENSH_13StoreWithCastILi1EEEEEviT_T0_T2_T3_T4_T5_,"a",@progbits
	.sectionflags	@""
	.align	4
.nv.constant2._ZN2at6native27unrolled_elementwise_kernelIZZZNS0_21clamp_max_kernel_cudaERNS_18TensorIteratorBaseERKN3c106ScalarEENKUlvE_clEvENKUlvE6_clEvEUlNS4_4HalfEE_St5arrayIPcLm2EELi4E23TrivialOffsetCalculatorILi1EjESG_NS0_6memory12LoadWithCastILi1EEENSH_13StoreWithCastILi1EEEEEviT_T0_T2_T3_T4_T5_:
        /*0000*/ 	.byte	0x00, 0x00, 0x00, 0xf0, 0xff, 0xff, 0x0f, 0x38


//--------------------- .nv.constant0._ZN2at6native27unrolled_elementwise_kernelIZZZNS0_21clamp_max_kernel_cudaERNS_18TensorIteratorBaseERKN3c106ScalarEENKUlvE_clEvENKUlvE6_clEvEUlNS4_4HalfEE_St5arrayIPcLm2EELi4E23TrivialOffsetCalculatorILi1EjESG_NS0_6memory12LoadWithCastILi1EEENSH_13StoreWithCastILi1EEEEEviT_T0_T2_T3_T4_T5_ --------------------------
	.section	.nv.constant0._ZN2at6native27unrolled_elementwise_kernelIZZZNS0_21clamp_max_kernel_cudaERNS_18TensorIteratorBaseERKN3c106ScalarEENKUlvE_clEvENKUlvE6_clEvEUlNS4_4HalfEE_St5arrayIPcLm2EELi4E23TrivialOffsetCalculatorILi1EjESG_NS0_6memory12LoadWithCastILi1EEENSH_13StoreWithCastILi1EEEEEviT_T0_T2_T3_T4_T5_,"a",@progbits
	.sectionflags	@""
	.align	4
.nv.constant0._ZN2at6native27unrolled_elementwise_kernelIZZZNS0_21clamp_max_kernel_cudaERNS_18TensorIteratorBaseERKN3c106ScalarEENKUlvE_clEvENKUlvE6_clEvEUlNS4_4HalfEE_St5arrayIPcLm2EELi4E23TrivialOffsetCalculatorILi1EjESG_NS0_6memory12LoadWithCastILi1EEENSH_13StoreWithCastILi1EEEEEviT_T0_T2_T3_T4_T5_:
	.zero		412


//--------------------- .nv.constant0._ZN2at6native18elementwise_kernelILi128ELi4EZNS0_22gpu_kernel_impl_nocastIZZZNS0_21clamp_max_kernel_cudaERNS_18TensorIteratorBaseERKN3c106ScalarEENKUlvE_clEvENKUlvE6_clEvEUlNS5_4HalfEE_EEvS4_RKT_EUliE_EEviT1_ --------------------------
	.section	.nv.constant0._ZN2at6native18elementwise_kernelILi128ELi4EZNS0_22gpu_kernel_impl_nocastIZZZNS0_21clamp_max_kernel_cudaERNS_18TensorIteratorBaseERKN3c106ScalarEENKUlvE_clEvENKUlvE6_clEvEUlNS5_4HalfEE_EEvS4_RKT_EUliE_EEviT1_,"a",@progbits
	.sectionflags	@""
	.align	4
.nv.constant0._ZN2at6native18elementwise_kernelILi128ELi4EZNS0_22gpu_kernel_impl_nocastIZZZNS0_21clamp_max_kernel_cudaERNS_18TensorIteratorBaseERKN3c106ScalarEENKUlvE_clEvENKUlvE6_clEvEUlNS5_4HalfEE_EEvS4_RKT_EUliE_EEviT1_:
	.zero		904


//--------------------- .nv.constant0._ZN2at6native27unrolled_elementwise_kernelIZZZNS0_21clamp_max_kernel_cudaERNS_18TensorIteratorBaseERKN3c106ScalarEENKUlvE_clEvENKUlvE6_clEvEUlNS4_4HalfEE_St5arrayIPcLm2EELi4E23TrivialOffsetCalculatorILi1EjESG_NS0_6memory15LoadWithoutCastENSH_16StoreWithoutCastEEEviT_T0_T2_T3_T4_T5_ --------------------------
	.section	.nv.constant0._ZN2at6native27unrolled_elementwise_kernelIZZZNS0_21clamp_max_kernel_cudaERNS_18TensorIteratorBaseERKN3c106ScalarEENKUlvE_clEvENKUlvE6_clEvEUlNS4_4HalfEE_St5arrayIPcLm2EELi4E23TrivialOffsetCalculatorILi1EjESG_NS0_6memory15LoadWithoutCastENSH_16StoreWithoutCastEEEviT_T0_T2_T3_T4_T5_,"a",@progbits
	.sectionflags	@""
	.align	4
.nv.constant0._ZN2at6native27unrolled_elementwise_kernelIZZZNS0_21clamp_max_kernel_cudaERNS_18TensorIteratorBaseERKN3c106ScalarEENKUlvE_clEvENKUlvE6_clEvEUlNS4_4HalfEE_St5arrayIPcLm2EELi4E23TrivialOffsetCalculatorILi1EjESG_NS0_6memory15LoadWithoutCastENSH_16StoreWithoutCastEEEviT_T0_T2_T3_T4_T5_:
	.zero		396


//--------------------- .nv.constant0._ZN2at6native29vectorized_elementwise_kernelILi2EZZZNS0_21clamp_max_kernel_cudaERNS_18TensorIteratorBaseERKN3c106ScalarEENKUlvE_clEvENKUlvE6_clEvEUlNS4_4HalfEE_St5arrayIPcLm2EEEEviT0_T1_ --------------------------
	.section	.nv.constant0._ZN2at6native29vectorized_elementwise_kernelILi2EZZZNS0_21clamp_max_kernel_cudaERNS_18TensorIteratorBaseERKN3c106ScalarEENKUlvE_clEvENKUlvE6_clEvEUlNS4_4HalfEE_St5arrayIPcLm2EEEEviT0_T1_,"a",@progbits
	.sectionflags	@""
	.align	4
.nv.constant0._ZN2at6native29vectorized_elementwise_kernelILi2EZZZNS0_21clamp_max_kernel_cudaERNS_18TensorIteratorBaseERKN3c106ScalarEENKUlvE_clEvENKUlvE6_clEvEUlNS4_4HalfEE_St5arrayIPcLm2EEEEviT0_T1_:
	.zero		392


//--------------------- .nv.constant0._ZN2at6native29vectorized_elementwise_kernelILi4EZZZNS0_21clamp_max_kernel_cudaERNS_18TensorIteratorBaseERKN3c106ScalarEENKUlvE_clEvENKUlvE6_clEvEUlNS4_4HalfEE_St5arrayIPcLm2EEEEviT0_T1_ --------------------------
	.section	.nv.constant0._ZN2at6native29vectorized_elementwise_kernelILi4EZZZNS0_21clamp_max_kernel_cudaERNS_18TensorIteratorBaseERKN3c106ScalarEENKUlvE_clEvENKUlvE6_clEvEUlNS4_4HalfEE_St5arrayIPcLm2EEEEviT0_T1_,"a",@progbits
	.sectionflags	@""
	.align	4
.nv.constant0._ZN2at6native29vectorized_elementwise_kernelILi4EZZZNS0_21clamp_max_kernel_cudaERNS_18TensorIteratorBaseERKN3c106ScalarEENKUlvE_clEvENKUlvE6_clEvEUlNS4_4HalfEE_St5arrayIPcLm2EEEEviT0_T1_:
	.zero		392


//--------------------- .nv.constant0._ZN2at6native29vectorized_elementwise_kernelILi8EZZZNS0_21clamp_max_kernel_cudaERNS_18TensorIteratorBaseERKN3c106ScalarEENKUlvE_clEvENKUlvE6_clEvEUlNS4_4HalfEE_St5arrayIPcLm2EEEEviT0_T1_ --------------------------
	.section	.nv.constant0._ZN2at6native29vectorized_elementwise_kernelILi8EZZZNS0_21clamp_max_kernel_cudaERNS_18TensorIteratorBaseERKN3c106ScalarEENKUlvE_clEvENKUlvE6_clEvEUlNS4_4HalfEE_St5arrayIPcLm2EEEEviT0_T1_,"a",@progbits
	.sectionflags	@""
	.align	4
.nv.constant0._ZN2at6native29vectorized_elementwise_kernelILi8EZZZNS0_21clamp_max_kernel_cudaERNS_18TensorIteratorBaseERKN3c106ScalarEENKUlvE_clEvENKUlvE6_clEvEUlNS4_4HalfEE_St5arrayIPcLm2EEEEviT0_T1_:
	.zero		392


//--------------------- .nv.constant2._ZN2at6native18elementwise_kernelILi128ELi4EZNS0_15gpu_kernel_implIZZZNS0_21clamp_max_kernel_cudaERNS_18TensorIteratorBaseERKN3c106ScalarEENKUlvE_clEvENKUlvE5_clEvEUlfE_EEvS4_RKT_EUliE_EEviT1_ --------------------------
	.section	.nv.constant2._ZN2at6native18elementwise_kernelILi128ELi4EZNS0_15gpu_kernel_implIZZZNS0_21clamp_max_kernel_cudaERNS_18TensorIteratorBaseERKN3c106ScalarEENKUlvE_clEvENKUlvE5_clEvEUlfE_EEvS4_RKT_EUliE_EEviT1_,"a",@progbits
	.sectionflags	@""
	.align	4
.nv.constant2._ZN2at6native18elementwise_kernelILi128ELi4EZNS0_15gpu_kernel_implIZZZNS0_21clamp_max_kernel_cudaERNS_18TensorIteratorBaseERKN3c106ScalarEENKUlvE_clEvENKUlvE5_clEvEUlfE_EEvS4_RKT_EUliE_EEviT1_:
        /*0000*/ 	.byte	0x00, 0x00, 0x00, 0xf0, 0xff, 0xff, 0x0f, 0x38


//--------------------- .nv.constant0._ZN2at6native18elementwise_kernelILi128ELi4EZNS0_15gpu_kernel_implIZZZNS0_21clamp_max_kernel_cudaERNS_18TensorIteratorBaseERKN3c106ScalarEENKUlvE_clEvENKUlvE5_clEvEUlfE_EEvS4_RKT_EUliE_EEviT1_ --------------------------
	.section	.nv.constant0._ZN2at6native18elementwise_kernelILi128ELi4EZNS0_15gpu_kernel_implIZZZNS0_21clamp_max_kernel_cudaERNS_18TensorIteratorBaseERKN3c106ScalarEENKUlvE_clEvENKUlvE5_clEvEUlfE_EEvS4_RKT_EUliE_EEviT1_,"a",@progbits
	.sectionflags	@""
	.align	4
.nv.constant0._ZN2at6native18elementwise_kernelILi128ELi4EZNS0_15gpu_kernel_implIZZZNS0_21clamp_max_kernel_cudaERNS_18TensorIteratorBaseERKN3c106ScalarEENKUlvE_clEvENKUlvE5_clEvEUlfE_EEvS4_RKT_EUliE_EEviT1_:
	.zero		912


//--------------------- .nv.constant2._ZN2at6native27unrolled_elementwise_kernelIZZZNS0_21clamp_max_kernel_cudaERNS_18TensorIteratorBaseERKN3c106ScalarEENKUlvE_clEvENKUlvE5_clEvEUlfE_St5arrayIPcLm2EELi4E23TrivialOffsetCalculatorILi1EjESF_NS0_6memory12LoadWithCastILi1EEENSG_13StoreWithCastILi1EEEEEviT_T0_T2_T3_T4_T5_ --------------------------
	.section	.nv.constant2._ZN2at6native27unrolled_elementwise_kernelIZZZNS0_21clamp_max_kernel_cudaERNS_18TensorIteratorBaseERKN3c106ScalarEENKUlvE_clEvENKUlvE5_clEvEUlfE_St5arrayIPcLm2EELi4E23TrivialOffsetCalculatorILi1EjESF_NS0_6memory12LoadWithCastILi1EEENSG_13StoreWithCastILi1EEEEEviT_T0_T2_T3_T4_T5_,"a",@progbits
	.sectionflags	@""
	.align	4
.nv.constant2._ZN2at6native27unrolled_elementwise_kernelIZZZNS0_21clamp_max_kernel_cudaERNS_18TensorIteratorBaseERKN3c106ScalarEENKUlvE_clEvENKUlvE5_clEvEUlfE_St5arrayIPcLm2EELi4E23TrivialOffsetCalculatorILi1EjESF_NS0_6memory12LoadWithCastILi1EEENSG_13StoreWithCastILi1EEEEEviT_T0_T2_T3_T4_T5_:
        /*0000*/ 	.byte	0x00, 0x00, 0x00, 0xf0, 0xff, 0xff, 0x0f, 0x38


//--------------------- .nv.constant0._ZN2at6native27unrolled_elementwise_kernelIZZZNS0_21clamp_max_kernel_cudaERNS_18TensorIteratorBaseERKN3c106ScalarEENKUlvE_clEvENKUlvE5_clEvEUlfE_St5arrayIPcLm2EELi4E23TrivialOffsetCalculatorILi1EjESF_NS0_6memory12LoadWithCastILi1EEENSG_13StoreWithCastILi1EEEEEviT_T0_T2_T3_T4_T5_ --------------------------
	.section	.nv.constant0._ZN2at6native27unrolled_elementwise_kernelIZZZNS0_21clamp_max_kernel_cudaERNS_18TensorIteratorBaseERKN3c106ScalarEENKUlvE_clEvENKUlvE5_clEvEUlfE_St5arrayIPcLm2EELi4E23TrivialOffsetCalculatorILi1EjESF_NS0_6memory12LoadWithCastILi1EEENSG_13StoreWithCastILi1EEEEEviT_T0_T2_T3_T4_T5_,"a",@progbits
	.sectionflags	@""
	.align	4
.nv.constant0._ZN2at6native27unrolled_elementwise_kernelIZZZNS0_21clamp_max_kernel_cudaERNS_18TensorIteratorBaseERKN3c106ScalarEENKUlvE_clEvENKUlvE5_clEvEUlfE_St5arrayIPcLm2EELi4E23TrivialOffsetCalculatorILi1EjESF_NS0_6memory12LoadWithCastILi1EEENSG_13StoreWithCastILi1EEEEEviT_T0_T2_T3_T4_T5_:
	.zero		412


//--------------------- .nv.constant0._ZN2at6native18elementwise_kernelILi128ELi2EZNS0_22gpu_kernel_impl_nocastIZZZNS0_21clamp_max_kernel_cudaERNS_18TensorIteratorBaseERKN3c106ScalarEENKUlvE_clEvENKUlvE5_clEvEUlfE_EEvS4_RKT_EUliE_EEviT1_ --------------------------
	.section	.nv.constant0._ZN2at6native18elementwise_kernelILi128ELi2EZNS0_22gpu_kernel_impl_nocastIZZZNS0_21clamp_max_kernel_cudaERNS_18TensorIteratorBaseERKN3c106ScalarEENKUlvE_clEvENKUlvE5_clEvEUlfE_EEvS4_RKT_EUliE_EEviT1_,"a",@progbits
	.sectionflags	@""
	.align	4
.nv.constant0._ZN2at6native18elementwise_kernelILi128ELi2EZNS0_22gpu_kernel_impl_nocastIZZZNS0_21clamp_max_kernel_cudaERNS_18TensorIteratorBaseERKN3c106ScalarEENKUlvE_clEvENKUlvE5_clEvEUlfE_EEvS4_RKT_EUliE_EEviT1_:
	.zero		904


//--------------------- .nv.constant0._ZN2at6native27unrolled_elementwise_kernelIZZZNS0_21clamp_max_kernel_cudaERNS_18TensorIteratorBaseERKN3c106ScalarEENKUlvE_clEvENKUlvE5_clEvEUlfE_St5arrayIPcLm2EELi4E23TrivialOffsetCalculatorILi1EjESF_NS0_6memory15LoadWithoutCastENSG_16StoreWithoutCastEEEviT_T0_T2_T3_T4_T5_ --------------------------
	.section	.nv.constant0._ZN2at6native27unrolled_elementwise_kernelIZZZNS0_21clamp_max_kernel_cudaERNS_18TensorIteratorBaseERKN3c106ScalarEENKUlvE_clEvENKUlvE5_clEvEUlfE_St5arrayIPcLm2EELi4E23TrivialOffsetCalculatorILi1EjESF_NS0_6memory15LoadWithoutCastENSG_16StoreWithoutCastEEEviT_T0_T2_T3_T4_T5_,"a",@progbits
	.sectionflags	@""
	.align	4
.nv.constant0._ZN2at6native27unrolled_elementwise_kernelIZZZNS0_21clamp_max_kernel_cudaERNS_18TensorIteratorBaseERKN3c106ScalarEENKUlvE_clEvENKUlvE5_clEvEUlfE_St5arrayIPcLm2EELi4E23TrivialOffsetCalculatorILi1EjESF_NS0_6memory15LoadWithoutCastENSG_16StoreWithoutCastEEEviT_T0_T2_T3_T4_T5_:
	.zero		396


//--------------------- .nv.constant0._ZN2at6native29vectorized_elementwise_kernelILi2EZZZNS0_21clamp_max_kernel_cudaERNS_18TensorIteratorBaseERKN3c106ScalarEENKUlvE_clEvENKUlvE5_clEvEUlfE_St5arrayIPcLm2EEEEviT0_T1_ --------------------------
	.section	.nv.constant0._ZN2at6native29vectorized_elementwise_kernelILi2EZZZNS0_21clamp_max_kernel_cudaERNS_18TensorIteratorBaseERKN3c106ScalarEENKUlvE_clEvENKUlvE5_clEvEUlfE_St5arrayIPcLm2EEEEviT0_T1_,"a",@progbits
	.sectionflags	@""
	.align	4
.nv.constant0._ZN2at6native29vectorized_elementwise_kernelILi2EZZZNS0_21clamp_max_kernel_cudaERNS_18TensorIteratorBaseERKN3c106ScalarEENKUlvE_clEvENKUlvE5_clEvEUlfE_St5arrayIPcLm2EEEEviT0_T1_:
	.zero		392


//--------------------- .nv.constant0._ZN2at6native29vectorized_elementwise_kernelILi4EZZZNS0_21clamp_max_kernel_cudaERNS_18TensorIteratorBaseERKN3c106ScalarEENKUlvE_clEvENKUlvE5_clEvEUlfE_St5arrayIPcLm2EEEEviT0_T1_ --------------------------
	.section	.nv.constant0._ZN2at6native29vectorized_elementwise_kernelILi4EZZZNS0_21clamp_max_kernel_cudaERNS_18TensorIteratorBaseERKN3c106ScalarEENKUlvE_clEvENKUlvE5_clEvEUlfE_St5arrayIPcLm2EEEEviT0_T1_,"a",@progbits
	.sectionflags	@""
	.align	4
.nv.constant0._ZN2at6native29vectorized_elementwise_kernelILi4EZZZNS0_21clamp_max_kernel_cudaERNS_18TensorIteratorBaseERKN3c106ScalarEENKUlvE_clEvENKUlvE5_clEvEUlfE_St5arrayIPcLm2EEEEviT0_T1_:
	.zero		392


//--------------------- .nv.constant0._ZN2at6native29vectorized_elementwise_kernelILi8EZZZNS0_21clamp_max_kernel_cudaERNS_18TensorIteratorBaseERKN3c106ScalarEENKUlvE_clEvENKUlvE5_clEvEUlfE_St5arrayIPcLm2EEEEviT0_T1_ --------------------------
	.section	.nv.constant0._ZN2at6native29vectorized_elementwise_kernelILi8EZZZNS0_21clamp_max_kernel_cudaERNS_18TensorIteratorBaseERKN3c106ScalarEENKUlvE_clEvENKUlvE5_clEvEUlfE_St5arrayIPcLm2EEEEviT0_T1_,"a",@progbits
	.sectionflags	@""
	.align	4
.nv.constant0._ZN2at6native29vectorized_elementwise_kernelILi8EZZZNS0_21clamp_max_kernel_cudaERNS_18TensorIteratorBaseERKN3c106ScalarEENKUlvE_clEvENKUlvE5_clEvEUlfE_St5arrayIPcLm2EEEEviT0_T1_:
	.zero		392


//--------------------- .nv.constant2._ZN2at6native18elementwise_kernelILi128ELi4EZNS0_15gpu_kernel_implIZZZNS0_21clamp_max_kernel_cudaERNS_18TensorIteratorBaseERKN3c106ScalarEENKUlvE_clEvENKUlvE4_clEvEUldE_EEvS4_RKT_EUliE_EEviT1_ --------------------------
	.section	.nv.constant2._ZN2at6native18elementwise_kernelILi128ELi4EZNS0_15gpu_kernel_implIZZZNS0_21clamp_max_kernel_cudaERNS_18TensorIteratorBaseERKN3c106ScalarEENKUlvE_clEvENKUlvE4_clEvEUldE_EEvS4_RKT_EUliE_EEviT1_,"a",@progbits
	.sectionflags	@""
	.align	4
.nv.constant2._ZN2at6native18elementwise_kernelILi128ELi4EZNS0_15gpu_kernel_implIZZZNS0_21clamp_max_kernel_cudaERNS_18TensorIteratorBaseERKN3c106ScalarEENKUlvE_clEvENKUlvE4_clEvEUldE_EEvS4_RKT_EUliE_EEviT1_:
        /*0000*/ 	.byte	0x00, 0x00, 0x00, 0xf0, 0xff, 0xff, 0x0f, 0x38


//--------------------- .nv.constant0._ZN2at6native18elementwise_kernelILi128ELi4EZNS0_15gpu_kernel_implIZZZNS0_21clamp_max_kernel_cudaERNS_18TensorIteratorBaseERKN3c106ScalarEENKUlvE_clEvENKUlvE4_clEvEUldE_EEvS4_RKT_EUliE_EEviT1_ --------------------------
	.section	.nv.constant0._ZN2at6native18elementwise_kernelILi128ELi4EZNS0_15gpu_kernel_implIZZZNS0_21clamp_max_kernel_cudaERNS_18TensorIteratorBaseERKN3c106ScalarEENKUlvE_clEvENKUlvE4_clEvEUldE_EEvS4_RKT_EUliE_EEviT1_,"a",@progbits
	.sectionflags	@""
	.align	4
.nv.constant0._ZN2at6native18elementwise_kernelILi128ELi4EZNS0_15gpu_kernel_implIZZZNS0_21clamp_max_kernel_cudaERNS_18TensorIteratorBaseERKN3c106ScalarEENKUlvE_clEvENKUlvE4_clEvEUldE_EEvS4_RKT_EUliE_EEviT1_:
	.zero		912


//--------------------- .nv.constant2._ZN2at6native27unrolled_elementwise_kernelIZZZNS0_21clamp_max_kernel_cudaERNS_18TensorIteratorBaseERKN3c106ScalarEENKUlvE_clEvENKUlvE4_clEvEUldE_St5arrayIPcLm2EELi4E23TrivialOffsetCalculatorILi1EjESF_NS0_6memory12LoadWithCastILi1EEENSG_13StoreWithCastILi1EEEEEviT_T0_T2_T3_T4_T5_ --------------------------
	.section	.nv.constant2._ZN2at6native27unrolled_elementwise_kernelIZZZNS0_21clamp_max_kernel_cudaERNS_18TensorIteratorBaseERKN3c106ScalarEENKUlvE_clEvENKUlvE4_clEvEUldE_St5arrayIPcLm2EELi4E23TrivialOffsetCalculatorILi1EjESF_NS0_6memory12LoadWithCastILi1EEENSG_13StoreWithCastILi1EEEEEviT_T0_T2_T3_T4_T5_,"a",@progbits
	.sectionflags	@""
	.align	4
.nv.constant2._ZN2at6native27unrolled_elementwise_kernelIZZZNS0_21clamp_max_kernel_cudaERNS_18TensorIteratorBaseERKN3c106ScalarEENKUlvE_clEvENKUlvE4_clEvEUldE_St5arrayIPcLm2EELi4E23TrivialOffsetCalculatorILi1EjESF_NS0_6memory12LoadWithCastILi1EEENSG_13StoreWithCastILi1EEEEEviT_T0_T2_T3_T4_T5_:
        /*0000*/ 	.byte	0x00, 0x00, 0x00, 0xf0, 0xff, 0xff, 0x0f, 0x38


//--------------------- .nv.constant0._ZN2at6native27unrolled_elementwise_kernelIZZZNS0_21clamp_max_kernel_cudaERNS_18TensorIteratorBaseERKN3c106ScalarEENKUlvE_clEvENKUlvE4_clEvEUldE_St5arrayIPcLm2EELi4E23TrivialOffsetCalculatorILi1EjESF_NS0_6memory12LoadWithCastILi1EEENSG_13StoreWithCastILi1EEEEEviT_T0_T2_T3_T4_T5_ --------------------------
	.section	.nv.constant0._ZN2at6native27unrolled_elementwise_kernelIZZZNS0_21clamp_max_kernel_cudaERNS_18TensorIteratorBaseERKN3c106ScalarEENKUlvE_clEvENKUlvE4_clEvEUldE_St5arrayIPcLm2EELi4E23TrivialOffsetCalculatorILi1EjESF_NS0_6memory12LoadWithCastILi1EEENSG_13StoreWithCastILi1EEEEEviT_T0_T2_T3_T4_T5_,"a",@progbits
	.sectionflags	@""
	.align	4
.nv.constant0._ZN2at6native27unrolled_elementwise_kernelIZZZNS0_21clamp_max_kernel_cudaERNS_18TensorIteratorBaseERKN3c106ScalarEENKUlvE_clEvENKUlvE4_clEvEUldE_St5arrayIPcLm2EELi4E23TrivialOffsetCalculatorILi1EjESF_NS0_6memory12LoadWithCastILi1EEENSG_13StoreWithCastILi1EEEEEviT_T0_T2_T3_T4_T5_:
	.zero		412


//--------------------- .nv.constant0._ZN2at6native18elementwise_kernelILi128ELi2EZNS0_22gpu_kernel_impl_nocastIZZZNS0_21clamp_max_kernel_cudaERNS_18TensorIteratorBaseERKN3c106ScalarEENKUlvE_clEvENKUlvE4_clEvEUldE_EEvS4_RKT_EUliE_EEviT1_ --------------------------
	.section	.nv.constant0._ZN2at6native18elementwise_kernelILi128ELi2EZNS0_22gpu_kernel_impl_nocastIZZZNS0_21clamp_max_kernel_cudaERNS_18TensorIteratorBaseERKN3c106ScalarEENKUlvE_clEvENKUlvE4_clEvEUldE_EEvS4_RKT_EUliE_EEviT1_,"a",@progbits
	.sectionflags	@""
	.align	4
.nv.constant0._ZN2at6native18elementwise_kernelILi128ELi2EZNS0_22gpu_kernel_impl_nocastIZZZNS0_21clamp_max_kernel_cudaERNS_18TensorIteratorBaseERKN3c106ScalarEENKUlvE_clEvENKUlvE4_clEvEUldE_EEvS4_RKT_EUliE_EEviT1_:
	.zero		904


//--------------------- .nv.constant0._ZN2at6native27unrolled_elementwise_kernelIZZZNS0_21clamp_max_kernel_cudaERNS_18TensorIteratorBaseERKN3c106ScalarEENKUlvE_clEvENKUlvE4_clEvEUldE_St5arrayIPcLm2EELi4E23TrivialOffsetCalculatorILi1EjESF_NS0_6memory15LoadWithoutCastENSG_16StoreWithoutCastEEEviT_T0_T2_T3_T4_T5_ --------------------------
	.section	.nv.constant0._ZN2at6native27unrolled_elementwise_kernelIZZZNS0_21clamp_max_kernel_cudaERNS_18TensorIteratorBaseERKN3c106ScalarEENKUlvE_clEvENKUlvE4_clEvEUldE_St5arrayIPcLm2EELi4E23TrivialOffsetCalculatorILi1EjESF_NS0_6memory15LoadWithoutCastENSG_16StoreWithoutCastEEEviT_T0_T2_T3_T4_T5_,"a",@progbits
	.sectionflags	@""
	.align	4
.nv.constant0._ZN2at6native27unrolled_elementwise_kernelIZZZNS0_21clamp_max_kernel_cudaERNS_18TensorIteratorBaseERKN3c106ScalarEENKUlvE_clEvENKUlvE4_clEvEUldE_St5arrayIPcLm2EELi4E23TrivialOffsetCalculatorILi1EjESF_NS0_6memory15LoadWithoutCastENSG_16StoreWithoutCastEEEviT_T0_T2_T3_T4_T5_:
	.zero		396


//--------------------- .nv.constant0._ZN2at6native29vectorized_elementwise_kernelILi2EZZZNS0_21clamp_max_kernel_cudaERNS_18TensorIteratorBaseERKN3c106ScalarEENKUlvE_clEvENKUlvE4_clEvEUldE_St5arrayIPcLm2EEEEviT0_T1_ --------------------------
	.section	.nv.constant0._ZN2at6native29vectorized_elementwise_kernelILi2EZZZNS0_21clamp_max_kernel_cudaERNS_18TensorIteratorBaseERKN3c106ScalarEENKUlvE_clEvENKUlvE4_clEvEUldE_St5arrayIPcLm2EEEEviT0_T1_,"a",@progbits
	.sectionflags	@""
	.align	4
.nv.constant0._ZN2at6native29vectorized_elementwise_kernelILi2EZZZNS0_21clamp_max_kernel_cudaERNS_18TensorIteratorBaseERKN3c106ScalarEENKUlvE_clEvENKUlvE4_clEvEUldE_St5arrayIPcLm2EEEEviT0_T1_:
	.zero		392


//--------------------- .nv.constant0._ZN2at6native29vectorized_elementwise_kernelILi4EZZZNS0_21clamp_max_kernel_cudaERNS_18TensorIteratorBaseERKN3c106ScalarEENKUlvE_clEvENKUlvE4_clEvEUldE_St5arrayIPcLm2EEEEviT0_T1_ --------------------------
	.section	.nv.constant0._ZN2at6native29vectorized_elementwise_kernelILi4EZZZNS0_21clamp_max_kernel_cudaERNS_18TensorIteratorBaseERKN3c106ScalarEENKUlvE_clEvENKUlvE4_clEvEUldE_St5arrayIPcLm2EEEEviT0_T1_,"a",@progbits
	.sectionflags	@""
	.align	4
.nv.constant0._ZN2at6native29vectorized_elementwise_kernelILi4EZZZNS0_21clamp_max_kernel_cudaERNS_18TensorIteratorBaseERKN3c106ScalarEENKUlvE_clEvENKUlvE4_clEvEUldE_St5arrayIPcLm2EEEEviT0_T1_:
	.zero		392


//--------------------- .nv.constant0._ZN2at6native29vectorized_elementwise_kernelILi8EZZZNS0_21clamp_max_kernel_cudaERNS_18TensorIteratorBaseERKN3c106ScalarEENKUlvE_clEvENKUlvE4_clEvEUldE_St5arrayIPcLm2EEEEviT0_T1_ --------------------------
	.section	.nv.constant0._ZN2at6native29vectorized_elementwise_kernelILi8EZZZNS0_21clamp_max_kernel_cudaERNS_18TensorIteratorBaseERKN3c106ScalarEENKUlvE_clEvENKUlvE4_clEvEUldE_St5arrayIPcLm2EEEEviT0_T1_,"a",@progbits
	.sectionflags	@""
	.align	4
.nv.constant0._ZN2at6native29vectorized_elementwise_kernelILi8EZZZNS0_21clamp_max_kernel_cudaERNS_18TensorIteratorBaseERKN3c106ScalarEENKUlvE_clEvENKUlvE4_clEvEUldE_St5arrayIPcLm2EEEEviT0_T1_:
	.zero		392


//--------------------- .nv.constant0._ZN2at6native18elementwise_kernelILi128ELi4EZNS0_15gpu_kernel_implIZZZNS0_21clamp_max_kernel_cudaERNS_18TensorIteratorBaseERKN3c106ScalarEENKUlvE_clEvENKUlvE3_clEvEUlsE_EEvS4_RKT_EUliE_EEviT1_ --------------------------
	.section	.nv.constant0._ZN2at6native18elementwise_kernelILi128ELi4EZNS0_15gpu_kernel_implIZZZNS0_21clamp_max_kernel_cudaERNS_18TensorIteratorBaseERKN3c106ScalarEENKUlvE_clEvENKUlvE3_clEvEUlsE_EEvS4_RKT_EUliE_EEviT1_,"a",@progbits
	.sectionflags	@""
	.align	4
.nv.constant0._ZN2at6native18elementwise_kernelILi128ELi4EZNS0_15gpu_kernel_implIZZZNS0_21clamp_max_kernel_cudaERNS_18TensorIteratorBaseERKN3c106ScalarEENKUlvE_clEvENKUlvE3_clEvEUlsE_EEvS4_RKT_EUliE_EEviT1_:
	.zero		912


//--------------------- .nv.constant0._ZN2at6native27unrolled_elementwise_kernelIZZZNS0_21clamp_max_kernel_cudaERNS_18TensorIteratorBaseERKN3c106ScalarEENKUlvE_clEvENKUlvE3_clEvEUlsE_St5arrayIPcLm2EELi4E23TrivialOffsetCalculatorILi1EjESF_NS0_6memory12LoadWithCastILi1EEENSG_13StoreWithCastILi1EEEEEviT_T0_T2_T3_T4_T5_ --------------------------
	.section	.nv.constant0._ZN2at6native27unrolled_elementwise_kernelIZZZNS0_21clamp_max_kernel_cudaERNS_18TensorIteratorBaseERKN3c106ScalarEENKUlvE_clEvENKUlvE3_clEvEUlsE_St5arrayIPcLm2EELi4E23TrivialOffsetCalculatorILi1EjESF_NS0_6memory12LoadWithCastILi1EEENSG_13StoreWithCastILi1EEEEEviT_T0_T2_T3_T4_T5_,"a",@progbits
	.sectionflags	@""
	.align	4
.nv.constant0._ZN2at6native27unrolled_elementwise_kernelIZZZNS0_21clamp_max_kernel_cudaERNS_18TensorIteratorBaseERKN3c106ScalarEENKUlvE_clEvENKUlvE3_clEvEUlsE_St5arrayIPcLm2EELi4E23TrivialOffsetCalculatorILi1EjESF_NS0_6memory12LoadWithCastILi1EEENSG_13StoreWithCastILi1EEEEEviT_T0_T2_T3_T4_T5_:
	.zero		412


//--------------------- .nv.constant0._ZN2at6native18elementwise_kernelILi128ELi4EZNS0_22gpu_kernel_impl_nocastIZZZNS0_21clamp_max_kernel_cudaERNS_18TensorIteratorBaseERKN3c106ScalarEENKUlvE_clEvENKUlvE3_clEvEUlsE_EEvS4_RKT_EUliE_EEviT1_ --------------------------
	.section	.nv.constant0._ZN2at6native18elementwise_kernelILi128ELi4EZNS0_22gpu_kernel_impl_nocastIZZZNS0_21clamp_max_kernel_cudaERNS_18TensorIteratorBaseERKN3c106ScalarEENKUlvE_clEvENKUlvE3_clEvEUlsE_EEvS4_RKT_EUliE_EEviT1_,"a",@progbits
	.sectionflags	@""
	.align	4
.nv.constant0._ZN2at6native18elementwise_kernelILi128ELi4EZNS0_22gpu_kernel_impl_nocastIZZZNS0_21clamp_max_kernel_cudaERNS_18TensorIteratorBaseERKN3c106ScalarEENKUlvE_clEvENKUlvE3_clEvEUlsE_EEvS4_RKT_EUliE_EEviT1_:
	.zero		904


//--------------------- .nv.constant0._ZN2at6native27unrolled_elementwise_kernelIZZZNS0_21clamp_max_kernel_cudaERNS_18TensorIteratorBaseERKN3c106ScalarEENKUlvE_clEvENKUlvE3_clEvEUlsE_St5arrayIPcLm2EELi4E23TrivialOffsetCalculatorILi1EjESF_NS0_6memory15LoadWithoutCastENSG_16StoreWithoutCastEEEviT_T0_T2_T3_T4_T5_ --------------------------
	.section	.nv.constant0._ZN2at6native27unrolled_elementwise_kernelIZZZNS0_21clamp_max_kernel_cudaERNS_18TensorIteratorBaseERKN3c106ScalarEENKUlvE_clEvENKUlvE3_clEvEUlsE_St5arrayIPcLm2EELi4E23TrivialOffsetCalculatorILi1EjESF_NS0_6memory15LoadWithoutCastENSG_16StoreWithoutCastEEEviT_T0_T2_T3_T4_T5_,"a",@progbits
	.sectionflags	@""
	.align	4
.nv.constant0._ZN2at6native27unrolled_elementwise_kernelIZZZNS0_21clamp_max_kernel_cudaERNS_18TensorIteratorBaseERKN3c106ScalarEENKUlvE_clEvENKUlvE3_clEvEUlsE_St5arrayIPcLm2EELi4E23TrivialOffsetCalculatorILi1EjESF_NS0_6memory15LoadWithoutCastENSG_16StoreWithoutCastEEEviT_T0_T2_T3_T4_T5_:
	.zero		396


//--------------------- .nv.constant0._ZN2at6native29vectorized_elementwise_kernelILi2EZZZNS0_21clamp_max_kernel_cudaERNS_18TensorIteratorBaseERKN3c106ScalarEENKUlvE_clEvENKUlvE3_clEvEUlsE_St5arrayIPcLm2EEEEviT0_T1_ --------------------------
	.section	.nv.constant0._ZN2at6native29vectorized_elementwise_kernelILi2EZZZNS0_21clamp_max_kernel_cudaERNS_18TensorIteratorBaseERKN3c106ScalarEENKUlvE_clEvENKUlvE3_clEvEUlsE_St5arrayIPcLm2EEEEviT0_T1_,"a",@progbits
	.sectionflags	@""
	.align	4
.nv.constant0._ZN2at6native29vectorized_elementwise_kernelILi2EZZZNS0_21clamp_max_kernel_cudaERNS_18TensorIteratorBaseERKN3c106ScalarEENKUlvE_clEvENKUlvE3_clEvEUlsE_St5arrayIPcLm2EEEEviT0_T1_:
	.zero		392


//--------------------- .nv.constant0._ZN2at6native29vectorized_elementwise_kernelILi4EZZZNS0_21clamp_max_kernel_cudaERNS_18TensorIteratorBaseERKN3c106ScalarEENKUlvE_clEvENKUlvE3_clEvEUlsE_St5arrayIPcLm2EEEEviT0_T1_ --------------------------
	.section	.nv.constant0._ZN2at6native29vectorized_elementwise_kernelILi4EZZZNS0_21clamp_max_kernel_cudaERNS_18TensorIteratorBaseERKN3c106ScalarEENKUlvE_clEvENKUlvE3_clEvEUlsE_St5arrayIPcLm2EEEEviT0_T1_,"a",@progbits
	.sectionflags	@""
	.align	4
.nv.constant0._ZN2at6native29vectorized_elementwise_kernelILi4EZZZNS0_21clamp_max_kernel_cudaERNS_18TensorIteratorBaseERKN3c106ScalarEENKUlvE_clEvENKUlvE3_clEvEUlsE_St5arrayIPcLm2EEEEviT0_T1_:
	.zero		392


//--------------------- .nv.constant0._ZN2at6native29vectorized_elementwise_kernelILi8EZZZNS0_21clamp_max_kernel_cudaERNS_18TensorIteratorBaseERKN3c106ScalarEENKUlvE_clEvENKUlvE3_clEvEUlsE_St5arrayIPcLm2EEEEviT0_T1_ --------------------------
	.section	.nv.constant0._ZN2at6native29vectorized_elementwise_kernelILi8EZZZNS0_21clamp_max_kernel_cudaERNS_18TensorIteratorBaseERKN3c106ScalarEENKUlvE_clEvENKUlvE3_clEvEUlsE_St5arrayIPcLm2EEEEviT0_T1_,"a",@progbits
	.sectionflags	@""
	.align	4
.nv.constant0._ZN2at6native29vectorized_elementwise_kernelILi8EZZZNS0_21clamp_max_kernel_cudaERNS_18TensorIteratorBaseERKN3c106ScalarEENKUlvE_clEvENKUlvE3_clEvEUlsE_St5arrayIPcLm2EEEEviT0_T1_:
	.zero		392


//--------------------- .nv.constant0._ZN2at6native18elementwise_kernelILi128ELi4EZNS0_15gpu_kernel_implIZZZNS0_21clamp_max_kernel_cudaERNS_18TensorIteratorBaseERKN3c106ScalarEENKUlvE_clEvENKUlvE2_clEvEUllE_EEvS4_RKT_EUliE_EEviT1_ --------------------------
	.section	.nv.constant0._ZN2at6native18elementwise_kernelILi128ELi4EZNS0_15gpu_kernel_implIZZZNS0_21clamp_max_kernel_cudaERNS_18TensorIteratorBaseERKN3c106ScalarEENKUlvE_clEvENKUlvE2_clEvEUllE_EEvS4_RKT_EUliE_EEviT1_,"a",@progbits
	.sectionflags	@""
	.align	4
.nv.constant0._ZN2at6native18elementwise_kernelILi128ELi4EZNS0_15gpu_kernel_implIZZZNS0_21clamp_max_kernel_cudaERNS_18TensorIteratorBaseERKN3c106ScalarEENKUlvE_clEvENKUlvE2_clEvEUllE_EEvS4_RKT_EUliE_EEviT1_:
	.zero		912


//--------------------- .nv.constant0._ZN2at6native27unrolled_elementwise_kernelIZZZNS0_21clamp_max_kernel_cudaERNS_18TensorIteratorBaseERKN3c106ScalarEENKUlvE_clEvENKUlvE2_clEvEUllE_St5arrayIPcLm2EELi4E23TrivialOffsetCalculatorILi1EjESF_NS0_6memory12LoadWithCastILi1EEENSG_13StoreWithCastILi1EEEEEviT_T0_T2_T3_T4_T5_ --------------------------
	.section	.nv.constant0._ZN2at6native27unrolled_elementwise_kernelIZZZNS0_21clamp_max_kernel_cudaERNS_18TensorIteratorBaseERKN3c106ScalarEENKUlvE_clEvENKUlvE2_clEvEUllE_St5arrayIPcLm2EELi4E23TrivialOffsetCalculatorILi1EjESF_NS0_6memory12LoadWithCastILi1EEENSG_13StoreWithCastILi1EEEEEviT_T0_T2_T3_T4_T5_,"a",@progbits
	.sectionflags	@""
	.align	4
.nv.constant0._ZN2at6native27unrolled_elementwise_kernelIZZZNS0_21clamp_max_kernel_cudaERNS_18TensorIteratorBaseERKN3c106ScalarEENKUlvE_clEvENKUlvE2_clEvEUllE_St5arrayIPcLm2EELi4E23TrivialOffsetCalculatorILi1EjESF_NS0_6memory12LoadWithCastILi1EEENSG_13StoreWithCastILi1EEEEEviT_T0_T2_T3_T4_T5_:
	.zero		412


//--------------------- .nv.constant0._ZN2at6native18elementwise_kernelILi128ELi2EZNS0_22gpu_kernel_impl_nocastIZZZNS0_21clamp_max_kernel_cudaERNS_18TensorIteratorBaseERKN3c106ScalarEENKUlvE_clEvENKUlvE2_clEvEUllE_EEvS4_RKT_EUliE_EEviT1_ --------------------------
	.section	.nv.constant0._ZN2at6native18elementwise_kernelILi128ELi2EZNS0_22gpu_kernel_impl_nocastIZZZNS0_21clamp_max_kernel_cudaERNS_18TensorIteratorBaseERKN3c106ScalarEENKUlvE_clEvENKUlvE2_clEvEUllE_EEvS4_RKT_EUliE_EEviT1_,"a",@progbits
	.sectionflags	@""
	.align	4
.nv.constant0._ZN2at6native18elementwise_kernelILi128ELi2EZNS0_22gpu_kernel_impl_nocastIZZZNS0_21clamp_max_kernel_cudaERNS_18TensorIteratorBaseERKN3c106ScalarEENKUlvE_clEvENKUlvE2_clEvEUllE_EEvS4_RKT_EUliE_EEviT1_:
	.zero		904


//--------------------- .nv.constant0._ZN2at6native27unrolled_elementwise_kernelIZZZNS0_21clamp_max_kernel_cudaERNS_18TensorIteratorBaseERKN3c106ScalarEENKUlvE_clEvENKUlvE2_clEvEUllE_St5arrayIPcLm2EELi4E23TrivialOffsetCalculatorILi1EjESF_NS0_6memory15LoadWithoutCastENSG_16StoreWithoutCastEEEviT_T0_T2_T3_T4_T5_ --------------------------
	.section	.nv.constant0._ZN2at6native27unrolled_elementwise_kernelIZZZNS0_21clamp_max_kernel_cudaERNS_18TensorIteratorBaseERKN3c106ScalarEENKUlvE_clEvENKUlvE2_clEvEUllE_St5arrayIPcLm2EELi4E23TrivialOffsetCalculatorILi1EjESF_NS0_6memory15LoadWithoutCastENSG_16StoreWithoutCastEEEviT_T0_T2_T3_T4_T5_,"a",@progbits
	.sectionflags	@""
	.align	4
.nv.constant0._ZN2at6native27unrolled_elementwise_kernelIZZZNS0_21clamp_max_kernel_cudaERNS_18TensorIteratorBaseERKN3c106ScalarEENKUlvE_clEvENKUlvE2_clEvEUllE_St5arrayIPcLm2EELi4E23TrivialOffsetCalculatorILi1EjESF_NS0_6memory15LoadWithoutCastENSG_16StoreWithoutCastEEEviT_T0_T2_T3_T4_T5_:
	.zero		396


//--------------------- .nv.constant0._ZN2at6native29vectorized_elementwise_kernelILi2EZZZNS0_21clamp_max_kernel_cudaERNS_18TensorIteratorBaseERKN3c106ScalarEENKUlvE_clEvENKUlvE2_clEvEUllE_St5arrayIPcLm2EEEEviT0_T1_ --------------------------
	.section	.nv.constant0._ZN2at6native29vectorized_elementwise_kernelILi2EZZZNS0_21clamp_max_kernel_cudaERNS_18TensorIteratorBaseERKN3c106ScalarEENKUlvE_clEvENKUlvE2_clEvEUllE_St5arrayIPcLm2EEEEviT0_T1_,"a",@progbits
	.sectionflags	@""
	.align	4
.nv.constant0._ZN2at6native29vectorized_elementwise_kernelILi2EZZZNS0_21clamp_max_kernel_cudaERNS_18TensorIteratorBaseERKN3c106ScalarEENKUlvE_clEvENKUlvE2_clEvEUllE_St5arrayIPcLm2EEEEviT0_T1_:
	.zero		392


//--------------------- .nv.constant0._ZN2at6native29vectorized_elementwise_kernelILi4EZZZNS0_21clamp_max_kernel_cudaERNS_18TensorIteratorBaseERKN3c106ScalarEENKUlvE_clEvENKUlvE2_clEvEUllE_St5arrayIPcLm2EEEEviT0_T1_ --------------------------
	.section	.nv.constant0._ZN2at6native29vectorized_elementwise_kernelILi4EZZZNS0_21clamp_max_kernel_cudaERNS_18TensorIteratorBaseERKN3c106ScalarEENKUlvE_clEvENKUlvE2_clEvEUllE_St5arrayIPcLm2EEEEviT0_T1_,"a",@progbits
	.sectionflags	@""
	.align	4
.nv.constant0._ZN2at6native29vectorized_elementwise_kernelILi4EZZZNS0_21clamp_max_kernel_cudaERNS_18TensorIteratorBaseERKN3c106ScalarEENKUlvE_clEvENKUlvE2_clEvEUllE_St5arrayIPcLm2EEEEviT0_T1_:
	.zero		392


//--------------------- .nv.constant0._ZN2at6native29vectorized_elementwise_kernelILi8EZZZNS0_21clamp_max_kernel_cudaERNS_18TensorIteratorBaseERKN3c106ScalarEENKUlvE_clEvENKUlvE2_clEvEUllE_St5arrayIPcLm2EEEEviT0_T1_ --------------------------
	.section	.nv.constant0._ZN2at6native29vectorized_elementwise_kernelILi8EZZZNS0_21clamp_max_kernel_cudaERNS_18TensorIteratorBaseERKN3c106ScalarEENKUlvE_clEvENKUlvE2_clEvEUllE_St5arrayIPcLm2EEEEviT0_T1_,"a",@progbits
	.sectionflags	@""
	.align	4
.nv.constant0._ZN2at6native29vectorized_elementwise_kernelILi8EZZZNS0_21clamp_max_kernel_cudaERNS_18TensorIteratorBaseERKN3c106ScalarEENKUlvE_clEvENKUlvE2_clEvEUllE_St5arrayIPcLm2EEEEviT0_T1_:
	.zero		392


//--------------------- .nv.constant0._ZN2at6native18elementwise_kernelILi128ELi4EZNS0_15gpu_kernel_implIZZZNS0_21clamp_max_kernel_cudaERNS_18TensorIteratorBaseERKN3c106ScalarEENKUlvE_clEvENKUlvE1_clEvEUliE_EEvS4_RKT_EUliE_EEviT1_ --------------------------
	.section	.nv.constant0._ZN2at6native18elementwise_kernelILi128ELi4EZNS0_15gpu_kernel_implIZZZNS0_21clamp_max_kernel_cudaERNS_18TensorIteratorBaseERKN3c106ScalarEENKUlvE_clEvENKUlvE1_clEvEUliE_EEvS4_RKT_EUliE_EEviT1_,"a",@progbits
	.sectionflags	@""
	.align	4
.nv.constant0._ZN2at6native18elementwise_kernelILi128ELi4EZNS0_15gpu_kernel_implIZZZNS0_21clamp_max_kernel_cudaERNS_18TensorIteratorBaseERKN3c106ScalarEENKUlvE_clEvENKUlvE1_clEvEUliE_EEvS4_RKT_EUliE_EEviT1_:
	.zero		912


//--------------------- .nv.constant0._ZN2at6native27unrolled_elementwise_kernelIZZZNS0_21clamp_max_kernel_cudaERNS_18TensorIteratorBaseERKN3c106ScalarEENKUlvE_clEvENKUlvE1_clEvEUliE_St5arrayIPcLm2EELi4E23TrivialOffsetCalculatorILi1EjESF_NS0_6memory12LoadWithCastILi1EEENSG_13StoreWithCastILi1EEEEEviT_T0_T2_T3_T4_T5_ --------------------------
	.section	.nv.constant0._ZN2at6native27unrolled_elementwise_kernelIZZZNS0_21clamp_max_kernel_cudaERNS_18TensorIteratorBaseERKN3c106ScalarEENKUlvE_clEvENKUlvE1_clEvEUliE_St5arrayIPcLm2EELi4E23TrivialOffsetCalculatorILi1EjESF_NS0_6memory12LoadWithCastILi1EEENSG_13StoreWithCastILi1EEEEEviT_T0_T2_T3_T4_T5_,"a",@progbits
	.sectionflags	@""
	.align	4
.nv.constant0._ZN2at6native27unrolled_elementwise_kernelIZZZNS0_21clamp_max_kernel_cudaERNS_18TensorIteratorBaseERKN3c106ScalarEENKUlvE_clEvENKUlvE1_clEvEUliE_St5arrayIPcLm2EELi4E23TrivialOffsetCalculatorILi1EjESF_NS0_6memory12LoadWithCastILi1EEENSG_13StoreWithCastILi1EEEEEviT_T0_T2_T3_T4_T5_:
	.zero		412


//--------------------- .nv.constant0._ZN2at6native18elementwise_kernelILi128ELi2EZNS0_22gpu_kernel_impl_nocastIZZZNS0_21clamp_max_kernel_cudaERNS_18TensorIteratorBaseERKN3c106ScalarEENKUlvE_clEvENKUlvE1_clEvEUliE_EEvS4_RKT_EUliE_EEviT1_ --------------------------
	.section	.nv.constant0._ZN2at6native18elementwise_kernelILi128ELi2EZNS0_22gpu_kernel_impl_nocastIZZZNS0_21clamp_max_kernel_cudaERNS_18TensorIteratorBaseERKN3c106ScalarEENKUlvE_clEvENKUlvE1_clEvEUliE_EEvS4_RKT_EUliE_EEviT1_,"a",@progbits
	.sectionflags	@""
	.align	4
.nv.constant0._ZN2at6native18elementwise_kernelILi128ELi2EZNS0_22gpu_kernel_impl_nocastIZZZNS0_21clamp_max_kernel_cudaERNS_18TensorIteratorBaseERKN3c106ScalarEENKUlvE_clEvENKUlvE1_clEvEUliE_EEvS4_RKT_EUliE_EEviT1_:
	.zero		904


//--------------------- .nv.constant0._ZN2at6native27unrolled_elementwise_kernelIZZZNS0_21clamp_max_kernel_cudaERNS_18TensorIteratorBaseERKN3c106ScalarEENKUlvE_clEvENKUlvE1_clEvEUliE_St5arrayIPcLm2EELi4E23TrivialOffsetCalculatorILi1EjESF_NS0_6memory15LoadWithoutCastENSG_16StoreWithoutCastEEEviT_T0_T2_T3_T4_T5_ --------------------------
	.section	.nv.constant0._ZN2at6native27unrolled_elementwise_kernelIZZZNS0_21clamp_max_kernel_cudaERNS_18TensorIteratorBaseERKN3c106ScalarEENKUlvE_clEvENKUlvE1_clEvEUliE_St5arrayIPcLm2EELi4E23TrivialOffsetCalculatorILi1EjESF_NS0_6memory15LoadWithoutCastENSG_16StoreWithoutCastEEEviT_T0_T2_T3_T4_T5_,"a",@progbits
	.sectionflags	@""
	.align	4
.nv.constant0._ZN2at6native27unrolled_elementwise_kernelIZZZNS0_21clamp_max_kernel_cudaERNS_18TensorIteratorBaseERKN3c106ScalarEENKUlvE_clEvENKUlvE1_clEvEUliE_St5arrayIPcLm2EELi4E23TrivialOffsetCalculatorILi1EjESF_NS0_6memory15LoadWithoutCastENSG_16StoreWithoutCastEEEviT_T0_T2_T3_T4_T5_:
	.zero		396


//--------------------- .nv.constant0._ZN2at6native29vectorized_elementwise_kernelILi2EZZZNS0_21clamp_max_kernel_cudaERNS_18TensorIteratorBaseERKN3c106ScalarEENKUlvE_clEvENKUlvE1_clEvEUliE_St5arrayIPcLm2EEEEviT0_T1_ --------------------------
	.section	.nv.constant0._ZN2at6native29vectorized_elementwise_kernelILi2EZZZNS0_21clamp_max_kernel_cudaERNS_18TensorIteratorBaseERKN3c106ScalarEENKUlvE_clEvENKUlvE1_clEvEUliE_St5arrayIPcLm2EEEEviT0_T1_,"a",@progbits
	.sectionflags	@""
	.align	4
.nv.constant0._ZN2at6native29vectorized_elementwise_kernelILi2EZZZNS0_21clamp_max_kernel_cudaERNS_18TensorIteratorBaseERKN3c106ScalarEENKUlvE_clEvENKUlvE1_clEvEUliE_St5arrayIPcLm2EEEEviT0_T1_:
	.zero		392


//--------------------- .nv.constant0._ZN2at6native29vectorized_elementwise_kernelILi4EZZZNS0_21clamp_max_kernel_cudaERNS_18TensorIteratorBaseERKN3c106ScalarEENKUlvE_clEvENKUlvE1_clEvEUliE_St5arrayIPcLm2EEEEviT0_T1_ --------------------------
	.section	.nv.constant0._ZN2at6native29vectorized_elementwise_kernelILi4EZZZNS0_21clamp_max_kernel_cudaERNS_18TensorIteratorBaseERKN3c106ScalarEENKUlvE_clEvENKUlvE1_clEvEUliE_St5arrayIPcLm2EEEEviT0_T1_,"a",@progbits
	.sectionflags	@""
	.align	4
.nv.constant0._ZN2at6native29vectorized_elementwise_kernelILi4EZZZNS0_21clamp_max_kernel_cudaERNS_18TensorIteratorBaseERKN3c106ScalarEENKUlvE_clEvENKUlvE1_clEvEUliE_St5arrayIPcLm2EEEEviT0_T1_:
	.zero		392


//--------------------- .nv.constant0._ZN2at6native29vectorized_elementwise_kernelILi8EZZZNS0_21clamp_max_kernel_cudaERNS_18TensorIteratorBaseERKN3c106ScalarEENKUlvE_clEvENKUlvE1_clEvEUliE_St5arrayIPcLm2EEEEviT0_T1_ --------------------------
	.section	.nv.constant0._ZN2at6native29vectorized_elementwise_kernelILi8EZZZNS0_21clamp_max_kernel_cudaERNS_18TensorIteratorBaseERKN3c106ScalarEENKUlvE_clEvENKUlvE1_clEvEUliE_St5arrayIPcLm2EEEEviT0_T1_,"a",@progbits
	.sectionflags	@""
	.align	4
.nv.constant0._ZN2at6native29vectorized_elementwise_kernelILi8EZZZNS0_21clamp_max_kernel_cudaERNS_18TensorIteratorBaseERKN3c106ScalarEENKUlvE_clEvENKUlvE1_clEvEUliE_St5arrayIPcLm2EEEEviT0_T1_:
	.zero		392


//--------------------- .nv.constant0._ZN2at6native18elementwise_kernelILi128ELi4EZNS0_15gpu_kernel_implIZZZNS0_21clamp_max_kernel_cudaERNS_18TensorIteratorBaseERKN3c106ScalarEENKUlvE_clEvENKUlvE0_clEvEUlaE_EEvS4_RKT_EUliE_EEviT1_ --------------------------
	.section	.nv.constant0._ZN2at6native18elementwise_kernelILi128ELi4EZNS0_15gpu_kernel_implIZZZNS0_21clamp_max_kernel_cudaERNS_18TensorIteratorBaseERKN3c106ScalarEENKUlvE_clEvENKUlvE0_clEvEUlaE_EEvS4_RKT_EUliE_EEviT1_,"a",@progbits
	.sectionflags	@""
	.align	4
.nv.constant0._ZN2at6native18elementwise_kernelILi128ELi4EZNS0_15gpu_kernel_implIZZZNS0_21clamp_max_kernel_cudaERNS_18TensorIteratorBaseERKN3c106ScalarEENKUlvE_clEvENKUlvE0_clEvEUlaE_EEvS4_RKT_EUliE_EEviT1_:
	.zero		912


//--------------------- .nv.constant0._ZN2at6native27unrolled_elementwise_kernelIZZZNS0_21clamp_max_kernel_cudaERNS_18TensorIteratorBaseERKN3c106ScalarEENKUlvE_clEvENKUlvE0_clEvEUlaE_St5arrayIPcLm2EELi4E23TrivialOffsetCalculatorILi1EjESF_NS0_6memory12LoadWithCastILi1EEENSG_13StoreWithCastILi1EEEEEviT_T0_T2_T3_T4_T5_ --------------------------
	.section	.nv.constant0._ZN2at6native27unrolled_elementwise_kernelIZZZNS0_21clamp_max_kernel_cudaERNS_18TensorIteratorBaseERKN3c106ScalarEENKUlvE_clEvENKUlvE0_clEvEUlaE_St5arrayIPcLm2EELi4E23TrivialOffsetCalculatorILi1EjESF_NS0_6memory12LoadWithCastILi1EEENSG_13StoreWithCastILi1EEEEEviT_T0_T2_T3_T4_T5_,"a",@progbits
	.sectionflags	@""
	.align	4
.nv.constant0._ZN2at6native27unrolled_elementwise_kernelIZZZNS0_21clamp_max_kernel_cudaERNS_18TensorIteratorBaseERKN3c106ScalarEENKUlvE_clEvENKUlvE0_clEvEUlaE_St5arrayIPcLm2EELi4E23TrivialOffsetCalculatorILi1EjESF_NS0_6memory12LoadWithCastILi1EEENSG_13StoreWithCastILi1EEEEEviT_T0_T2_T3_T4_T5_:
	.zero		412


//--------------------- .nv.constant0._ZN2at6native18elementwise_kernelILi128ELi4EZNS0_22gpu_kernel_impl_nocastIZZZNS0_21clamp_max_kernel_cudaERNS_18TensorIteratorBaseERKN3c106ScalarEENKUlvE_clEvENKUlvE0_clEvEUlaE_EEvS4_RKT_EUliE_EEviT1_ --------------------------
	.section	.nv.constant0._ZN2at6native18elementwise_kernelILi128ELi4EZNS0_22gpu_kernel_impl_nocastIZZZNS0_21clamp_max_kernel_cudaERNS_18TensorIteratorBaseERKN3c106ScalarEENKUlvE_clEvENKUlvE0_clEvEUlaE_EEvS4_RKT_EUliE_EEviT1_,"a",@progbits
	.sectionflags	@""
	.align	4
.nv.constant0._ZN2at6native18elementwise_kernelILi128ELi4EZNS0_22gpu_kernel_impl_nocastIZZZNS0_21clamp_max_kernel_cudaERNS_18TensorIteratorBaseERKN3c106ScalarEENKUlvE_clEvENKUlvE0_clEvEUlaE_EEvS4_RKT_EUliE_EEviT1_:
	.zero		904


//--------------------- .nv.constant0._ZN2at6native27unrolled_elementwise_kernelIZZZNS0_21clamp_max_kernel_cudaERNS_18TensorIteratorBaseERKN3c106ScalarEENKUlvE_clEvENKUlvE0_clEvEUlaE_St5arrayIPcLm2EELi4E23TrivialOffsetCalculatorILi1EjESF_NS0_6memory15LoadWithoutCastENSG_16StoreWithoutCastEEEviT_T0_T2_T3_T4_T5_ --------------------------
	.section	.nv.constant0._ZN2at6native27unrolled_elementwise_kernelIZZZNS0_21clamp_max_kernel_cudaERNS_18TensorIteratorBaseERKN3c106ScalarEENKUlvE_clEvENKUlvE0_clEvEUlaE_St5arrayIPcLm2EELi4E23TrivialOffsetCalculatorILi1EjESF_NS0_6memory15LoadWithoutCastENSG_16StoreWithoutCastEEEviT_T0_T2_T3_T4_T5_,"a",@progbits
	.sectionflags	@""
	.align	4
.nv.constant0._ZN2at6native27unrolled_elementwise_kernelIZZZNS0_21clamp_max_kernel_cudaERNS_18TensorIteratorBaseERKN3c106ScalarEENKUlvE_clEvENKUlvE0_clEvEUlaE_St5arrayIPcLm2EELi4E23TrivialOffsetCalculatorILi1EjESF_NS0_6memory15LoadWithoutCastENSG_16StoreWithoutCastEEEviT_T0_T2_T3_T4_T5_:
	.zero		396


//--------------------- .nv.constant0._ZN2at6native29vectorized_elementwise_kernelILi2EZZZNS0_21clamp_max_kernel_cudaERNS_18TensorIteratorBaseERKN3c106ScalarEENKUlvE_clEvENKUlvE0_clEvEUlaE_St5arrayIPcLm2EEEEviT0_T1_ --------------------------
	.section	.nv.constant0._ZN2at6native29vectorized_elementwise_kernelILi2EZZZNS0_21clamp_max_kernel_cudaERNS_18TensorIteratorBaseERKN3c106ScalarEENKUlvE_clEvENKUlvE0_clEvEUlaE_St5arrayIPcLm2EEEEviT0_T1_,"a",@progbits
	.sectionflags	@""
	.align	4
.nv.constant0._ZN2at6native29vectorized_elementwise_kernelILi2EZZZNS0_21clamp_max_kernel_cudaERNS_18TensorIteratorBaseERKN3c106ScalarEENKUlvE_clEvENKUlvE0_clEvEUlaE_St5arrayIPcLm2EEEEviT0_T1_:
	.zero		392


//--------------------- .nv.constant0._ZN2at6native29vectorized_elementwise_kernelILi4EZZZNS0_21clamp_max_kernel_cudaERNS_18TensorIteratorBaseERKN3c106ScalarEENKUlvE_clEvENKUlvE0_clEvEUlaE_St5arrayIPcLm2EEEEviT0_T1_ --------------------------
	.section	.nv.constant0._ZN2at6native29vectorized_elementwise_kernelILi4EZZZNS0_21clamp_max_kernel_cudaERNS_18TensorIteratorBaseERKN3c106ScalarEENKUlvE_clEvENKUlvE0_clEvEUlaE_St5arrayIPcLm2EEEEviT0_T1_,"a",@progbits
	.sectionflags	@""
	.align	4
.nv.constant0._ZN2at6native29vectorized_elementwise_kernelILi4EZZZNS0_21clamp_max_kernel_cudaERNS_18TensorIteratorBaseERKN3c106ScalarEENKUlvE_clEvENKUlvE0_clEvEUlaE_St5arrayIPcLm2EEEEviT0_T1_:
	.zero		392


//--------------------- .nv.constant0._ZN2at6native29vectorized_elementwise_kernelILi8EZZZNS0_21clamp_max_kernel_cudaERNS_18TensorIteratorBaseERKN3c106ScalarEENKUlvE_clEvENKUlvE0_clEvEUlaE_St5arrayIPcLm2EEEEviT0_T1_ --------------------------
	.section	.nv.constant0._ZN2at6native29vectorized_elementwise_kernelILi8EZZZNS0_21clamp_max_kernel_cudaERNS_18TensorIteratorBaseERKN3c106ScalarEENKUlvE_clEvENKUlvE0_clEvEUlaE_St5arrayIPcLm2EEEEviT0_T1_,"a",@progbits
	.sectionflags	@""
	.align	4
.nv.constant0._ZN2at6native29vectorized_elementwise_kernelILi8EZZZNS0_21clamp_max_kernel_cudaERNS_18TensorIteratorBaseERKN3c106ScalarEENKUlvE_clEvENKUlvE0_clEvEUlaE_St5arrayIPcLm2EEEEviT0_T1_:
	.zero		392


//--------------------- .nv.constant0._ZN2at6native18elementwise_kernelILi128ELi4EZNS0_15gpu_kernel_implIZZZNS0_21clamp_max_kernel_cudaERNS_18TensorIteratorBaseERKN3c106ScalarEENKUlvE_clEvENKUlvE_clEvEUlhE_EEvS4_RKT_EUliE_EEviT1_ --------------------------
	.section	.nv.constant0._ZN2at6native18elementwise_kernelILi128ELi4EZNS0_15gpu_kernel_implIZZZNS0_21clamp_max_kernel_cudaERNS_18TensorIteratorBaseERKN3c106ScalarEENKUlvE_clEvENKUlvE_clEvEUlhE_EEvS4_RKT_EUliE_EEviT1_,"a",@progbits
	.sectionflags	@""
	.align	4
.nv.constant0._ZN2at6native18elementwise_kernelILi128ELi4EZNS0_15gpu_kernel_implIZZZNS0_21clamp_max_kernel_cudaERNS_18TensorIteratorBaseERKN3c106ScalarEENKUlvE_clEvENKUlvE_clEvEUlhE_EEvS4_RKT_EUliE_EEviT1_:
	.zero		912


//--------------------- .nv.constant0._ZN2at6native27unrolled_elementwise_kernelIZZZNS0_21clamp_max_kernel_cudaERNS_18TensorIteratorBaseERKN3c106ScalarEENKUlvE_clEvENKUlvE_clEvEUlhE_St5arrayIPcLm2EELi4E23TrivialOffsetCalculatorILi1EjESF_NS0_6memory12LoadWithCastILi1EEENSG_13StoreWithCastILi1EEEEEviT_T0_T2_T3_T4_T5_ --------------------------
	.section	.nv.constant0._ZN2at6native27unrolled_elementwise_kernelIZZZNS0_21clamp_max_kernel_cudaERNS_18TensorIteratorBaseERKN3c106ScalarEENKUlvE_clEvENKUlvE_clEvEUlhE_St5arrayIPcLm2EELi4E23TrivialOffsetCalculatorILi1EjESF_NS0_6memory12LoadWithCastILi1EEENSG_13StoreWithCastILi1EEEEEviT_T0_T2_T3_T4_T5_,"a",@progbits
	.sectionflags	@""
	.align	4
.nv.constant0._ZN2at6native27unrolled_elementwise_kernelIZZZNS0_21clamp_max_kernel_cudaERNS_18TensorIteratorBaseERKN3c106ScalarEENKUlvE_clEvENKUlvE_clEvEUlhE_St5arrayIPcLm2EELi4E23TrivialOffsetCalculatorILi1EjESF_NS0_6memory12LoadWithCastILi1EEENSG_13StoreWithCastILi1EEEEEviT_T0_T2_T3_T4_T5_:
	.zero		412


//--------------------- .nv.constant0._ZN2at6native18elementwise_kernelILi128ELi4EZNS0_22gpu_kernel_impl_nocastIZZZNS0_21clamp_max_kernel_cudaERNS_18TensorIteratorBaseERKN3c106ScalarEENKUlvE_clEvENKUlvE_clEvEUlhE_EEvS4_RKT_EUliE_EEviT1_ --------------------------
	.section	.nv.constant0._ZN2at6native18elementwise_kernelILi128ELi4EZNS0_22gpu_kernel_impl_nocastIZZZNS0_21clamp_max_kernel_cudaERNS_18TensorIteratorBaseERKN3c106ScalarEENKUlvE_clEvENKUlvE_clEvEUlhE_EEvS4_RKT_EUliE_EEviT1_,"a",@progbits
	.sectionflags	@""
	.align	4
.nv.constant0._ZN2at6native18elementwise_kernelILi128ELi4EZNS0_22gpu_kernel_impl_nocastIZZZNS0_21clamp_max_kernel_cudaERNS_18TensorIteratorBaseERKN3c106ScalarEENKUlvE_clEvENKUlvE_clEvEUlhE_EEvS4_RKT_EUliE_EEviT1_:
	.zero		904


//--------------------- .nv.constant0._ZN2at6native27unrolled_elementwise_kernelIZZZNS0_21clamp_max_kernel_cudaERNS_18TensorIteratorBaseERKN3c106ScalarEENKUlvE_clEvENKUlvE_clEvEUlhE_St5arrayIPcLm2EELi4E23TrivialOffsetCalculatorILi1EjESF_NS0_6memory15LoadWithoutCastENSG_16StoreWithoutCastEEEviT_T0_T2_T3_T4_T5_ --------------------------
	.section	.nv.constant0._ZN2at6native27unrolled_elementwise_kernelIZZZNS0_21clamp_max_kernel_cudaERNS_18TensorIteratorBaseERKN3c106ScalarEENKUlvE_clEvENKUlvE_clEvEUlhE_St5arrayIPcLm2EELi4E23TrivialOffsetCalculatorILi1EjESF_NS0_6memory15LoadWithoutCastENSG_16StoreWithoutCastEEEviT_T0_T2_T3_T4_T5_,"a",@progbits
	.sectionflags	@""
	.align	4
.nv.constant0._ZN2at6native27unrolled_elementwise_kernelIZZZNS0_21clamp_max_kernel_cudaERNS_18TensorIteratorBaseERKN3c106ScalarEENKUlvE_clEvENKUlvE_clEvEUlhE_St5arrayIPcLm2EELi4E23TrivialOffsetCalculatorILi1EjESF_NS0_6memory15LoadWithoutCastENSG_16StoreWithoutCastEEEviT_T0_T2_T3_T4_T5_:
	.zero		396


//--------------------- .nv.constant0._ZN2at6native29vectorized_elementwise_kernelILi2EZZZNS0_21clamp_max_kernel_cudaERNS_18TensorIteratorBaseERKN3c106ScalarEENKUlvE_clEvENKUlvE_clEvEUlhE_St5arrayIPcLm2EEEEviT0_T1_ --------------------------
	.section	.nv.constant0._ZN2at6native29vectorized_elementwise_kernelILi2EZZZNS0_21clamp_max_kernel_cudaERNS_18TensorIteratorBaseERKN3c106ScalarEENKUlvE_clEvENKUlvE_clEvEUlhE_St5arrayIPcLm2EEEEviT0_T1_,"a",@progbits
	.sectionflags	@""
	.align	4
.nv.constant0._ZN2at6native29vectorized_elementwise_kernelILi2EZZZNS0_21clamp_max_kernel_cudaERNS_18TensorIteratorBaseERKN3c106ScalarEENKUlvE_clEvENKUlvE_clEvEUlhE_St5arrayIPcLm2EEEEviT0_T1_:
	.zero		392


//--------------------- .nv.constant0._ZN2at6native29vectorized_elementwise_kernelILi4EZZZNS0_21clamp_max_kernel_cudaERNS_18TensorIteratorBaseERKN3c106ScalarEENKUlvE_clEvENKUlvE_clEvEUlhE_St5arrayIPcLm2EEEEviT0_T1_ --------------------------
	.section	.nv.constant0._ZN2at6native29vectorized_elementwise_kernelILi4EZZZNS0_21clamp_max_kernel_cudaERNS_18TensorIteratorBaseERKN3c106ScalarEENKUlvE_clEvENKUlvE_clEvEUlhE_St5arrayIPcLm2EEEEviT0_T1_,"a",@progbits
	.sectionflags	@""
	.align	4
.nv.constant0._ZN2at6native29vectorized_elementwise_kernelILi4EZZZNS0_21clamp_max_kernel_cudaERNS_18TensorIteratorBaseERKN3c106ScalarEENKUlvE_clEvENKUlvE_clEvEUlhE_St5arrayIPcLm2EEEEviT0_T1_:
	.zero		392


//--------------------- .nv.constant0._ZN2at6native29vectorized_elementwise_kernelILi8EZZZNS0_21clamp_max_kernel_cudaERNS_18TensorIteratorBaseERKN3c106ScalarEENKUlvE_clEvENKUlvE_clEvEUlhE_St5arrayIPcLm2EEEEviT0_T1_ --------------------------
	.section	.nv.constant0._ZN2at6native29vectorized_elementwise_kernelILi8EZZZNS0_21clamp_max_kernel_cudaERNS_18TensorIteratorBaseERKN3c106ScalarEENKUlvE_clEvENKUlvE_clEvEUlhE_St5arrayIPcLm2EEEEviT0_T1_,"a",@progbits
	.sectionflags	@""
	.align	4
.nv.constant0._ZN2at6native29vectorized_elementwise_kernelILi8EZZZNS0_21clamp_max_kernel_cudaERNS_18TensorIteratorBaseERKN3c106ScalarEENKUlvE_clEvENKUlvE_clEvEUlhE_St5arrayIPcLm2EEEEviT0_T1_:
	.zero		392


//--------------------- .nv.constant2._ZN2at6native18elementwise_kernelILi128ELi4EZNS0_15gpu_kernel_implIZZZNS0_21clamp_min_kernel_cudaERNS_18TensorIteratorBaseERKN3c106ScalarEENKUlvE_clEvENKUlvE7_clEvEUlNS5_8BFloat16EE_EEvS4_RKT_EUliE_EEviT1_ --------------------------
	.section	.nv.constant2._ZN2at6native18elementwise_kernelILi128ELi4EZNS0_15gpu_kernel_implIZZZNS0_21clamp_min_kernel_cudaERNS_18TensorIteratorBaseERKN3c106ScalarEENKUlvE_clEvENKUlvE7_clEvEUlNS5_8BFloat16EE_EEvS4_RKT_EUliE_EEviT1_,"a",@progbits
	.sectionflags	@""
	.align	4
.nv.constant2._ZN2at6native18elementwise_kernelILi128ELi4EZNS0_15gpu_kernel_implIZZZNS0_21clamp_min_kernel_cudaERNS_18TensorIteratorBaseERKN3c106ScalarEENKUlvE_clEvENKUlvE7_clEvEUlNS5_8BFloat16EE_EEvS4_RKT_EUliE_EEviT1_:
        /*0000*/ 	.byte	0x00, 0x00, 0x00, 0xf0, 0xff, 0xff, 0x0f, 0x38


//--------------------- .nv.constant0._ZN2at6native18elementwise_kernelILi128ELi4EZNS0_15gpu_kernel_implIZZZNS0_21clamp_min_kernel_cudaERNS_18TensorIteratorBaseERKN3c106ScalarEENKUlvE_clEvENKUlvE7_clEvEUlNS5_8BFloat16EE_EEvS4_RKT_EUliE_EEviT1_ --------------------------
	.section	.nv.constant0._ZN2at6native18elementwise_kernelILi128ELi4EZNS0_15gpu_kernel_implIZZZNS0_21clamp_min_kernel_cudaERNS_18TensorIteratorBaseERKN3c106ScalarEENKUlvE_clEvENKUlvE7_clEvEUlNS5_8BFloat16EE_EEvS4_RKT_EUliE_EEviT1_,"a",@progbits
	.sectionflags	@""
	.align	4
.nv.constant0._ZN2at6native18elementwise_kernelILi128ELi4EZNS0_15gpu_kernel_implIZZZNS0_21clamp_min_kernel_cudaERNS_18TensorIteratorBaseERKN3c106ScalarEENKUlvE_clEvENKUlvE7_clEvEUlNS5_8BFloat16EE_EEvS4_RKT_EUliE_EEviT1_:
	.zero		912


//--------------------- .nv.constant2._ZN2at6native27unrolled_elementwise_kernelIZZZNS0_21clamp_min_kernel_cudaERNS_18TensorIteratorBaseERKN3c106ScalarEENKUlvE_clEvENKUlvE7_clEvEUlNS4_8BFloat16EE_St5arrayIPcLm2EELi4E23TrivialOffsetCalculatorILi1EjESG_NS0_6memory12LoadWithCastILi1EEENSH_13StoreWithCastILi1EEEEEviT_T0_T2_T3_T4_T5_ --------------------------
	.section	.nv.constant2._ZN2at6native27unrolled_elementwise_kernelIZZZNS0_21clamp_min_kernel_cudaERNS_18TensorIteratorBaseERKN3c106ScalarEENKUlvE_clEvENKUlvE7_clEvEUlNS4_8BFloat16EE_St5arrayIPcLm2EELi4E23TrivialOffsetCalculatorILi1EjESG_NS0_6memory12LoadWithCastILi1EEENSH_13StoreWithCastILi1EEEEEviT_T0_T2_T3_T4_T5_,"a",@progbits
	.sectionflags	@""
	.align	4
.nv.constant2._ZN2at6native27unrolled_elementwise_kernelIZZZNS0_21clamp_min_kernel_cudaERNS_18TensorIteratorBaseERKN3c106ScalarEENKUlvE_clEvENKUlvE7_clEvEUlNS4_8BFloat16EE_St5arrayIPcLm2EELi4E23TrivialOffsetCalculatorILi1EjESG_NS0_6memory12LoadWithCastILi1EEENSH_13StoreWithCastILi1EEEEEviT_T0_T2_T3_T4_T5_:
        /*0000*/ 	.byte	0x00, 0x00, 0x00, 0xf0, 0xff, 0xff, 0x0f, 0x38


//--------------------- .nv.constant0._ZN2at6native27unrolled_elementwise_kernelIZZZNS0_21clamp_min_kernel_cudaERNS_18TensorIteratorBaseERKN3c106ScalarEENKUlvE_clEvENKUlvE7_clEvEUlNS4_8BFloat16EE_St5arrayIPcLm2EELi4E23TrivialOffsetCalculatorILi1EjESG_NS0_6memory12LoadWithCastILi1EEENSH_13StoreWithCastILi1EEEEEviT_T0_T2_T3_T4_T5_ --------------------------
	.section	.nv.constant0._ZN2at6native27unrolled_elementwise_kernelIZZZNS0_21clamp_min_kernel_cudaERNS_18TensorIteratorBaseERKN3c106ScalarEENKUlvE_clEvENKUlvE7_clEvEUlNS4_8BFloat16EE_St5arrayIPcLm2EELi4E23TrivialOffsetCalculatorILi1EjESG_NS0_6memory12LoadWithCastILi1EEENSH_13StoreWithCastILi1EEEEEviT_T0_T2_T3_T4_T5_,"a",@progbits
	.sectionflags	@""
	.align	4
.nv.constant0._ZN2at6native27unrolled_elementwise_kernelIZZZNS0_21clamp_min_kernel_cudaERNS_18TensorIteratorBaseERKN3c106ScalarEENKUlvE_clEvENKUlvE7_clEvEUlNS4_8BFloat16EE_St5arrayIPcLm2EELi4E23TrivialOffsetCalculatorILi1EjESG_NS0_6memory12LoadWithCastILi1EEENSH_13StoreWithCastILi1EEEEEviT_T0_T2_T3_T4_T5_:
	.zero		412


//--------------------- .nv.constant0._ZN2at6native18elementwise_kernelILi128ELi4EZNS0_22gpu_kernel_impl_nocastIZZZNS0_21clamp_min_kernel_cudaERNS_18TensorIteratorBaseERKN3c106ScalarEENKUlvE_clEvENKUlvE7_clEvEUlNS5_8BFloat16EE_EEvS4_RKT_EUliE_EEviT1_ --------------------------
	.section	.nv.constant0._ZN2at6native18elementwise_kernelILi128ELi4EZNS0_22gpu_kernel_impl_nocastIZZZNS0_21clamp_min_kernel_cudaERNS_18TensorIteratorBaseERKN3c106ScalarEENKUlvE_clEvENKUlvE7_clEvEUlNS5_8BFloat16EE_EEvS4_RKT_EUliE_EEviT1_,"a",@progbits
	.sectionflags	@""
	.align	4
.nv.constant0._ZN2at6native18elementwise_kernelILi128ELi4EZNS0_22gpu_kernel_impl_nocastIZZZNS0_21clamp_min_kernel_cudaERNS_18TensorIteratorBaseERKN3c106ScalarEENKUlvE_clEvENKUlvE7_clEvEUlNS5_8BFloat16EE_EEvS4_RKT_EUliE_EEviT1_:
	.zero		904


//--------------------- .nv.constant0._ZN2at6native27unrolled_elementwise_kernelIZZZNS0_21clamp_min_kernel_cudaERNS_18TensorIteratorBaseERKN3c106ScalarEENKUlvE_clEvENKUlvE7_clEvEUlNS4_8BFloat16EE_St5arrayIPcLm2EELi4E23TrivialOffsetCalculatorILi1EjESG_NS0_6memory15LoadWithoutCastENSH_16StoreWithoutCastEEEviT_T0_T2_T3_T4_T5_ --------------------------
	.section	.nv.constant0._ZN2at6native27unrolled_elementwise_kernelIZZZNS0_21clamp_min_kernel_cudaERNS_18TensorIteratorBaseERKN3c106ScalarEENKUlvE_clEvENKUlvE7_clEvEUlNS4_8BFloat16EE_St5arrayIPcLm2EELi4E23TrivialOffsetCalculatorILi1EjESG_NS0_6memory15LoadWithoutCastENSH_16StoreWithoutCastEEEviT_T0_T2_T3_T4_T5_,"a",@progbits
	.sectionflags	@""
	.align	4
.nv.constant0._ZN2at6native27unrolled_elementwise_kernelIZZZNS0_21clamp_min_kernel_cudaERNS_18TensorIteratorBaseERKN3c106ScalarEENKUlvE_clEvENKUlvE7_clEvEUlNS4_8BFloat16EE_St5arrayIPcLm2EELi4E23TrivialOffsetCalculatorILi1EjESG_NS0_6memory15LoadWithoutCastENSH_16StoreWithoutCastEEEviT_T0_T2_T3_T4_T5_:
	.zero		396


//--------------------- .nv.constant0._ZN2at6native29vectorized_elementwise_kernelILi2EZZZNS0_21clamp_min_kernel_cudaERNS_18TensorIteratorBaseERKN3c106ScalarEENKUlvE_clEvENKUlvE7_clEvEUlNS4_8BFloat16EE_St5arrayIPcLm2EEEEviT0_T1_ --------------------------
	.section	.nv.constant0._ZN2at6native29vectorized_elementwise_kernelILi2EZZZNS0_21clamp_min_kernel_cudaERNS_18TensorIteratorBaseERKN3c106ScalarEENKUlvE_clEvENKUlvE7_clEvEUlNS4_8BFloat16EE_St5arrayIPcLm2EEEEviT0_T1_,"a",@progbits
	.sectionflags	@""
	.align	4
.nv.constant0._ZN2at6native29vectorized_elementwise_kernelILi2EZZZNS0_21clamp_min_kernel_cudaERNS_18TensorIteratorBaseERKN3c106ScalarEENKUlvE_clEvENKUlvE7_clEvEUlNS4_8BFloat16EE_St5arrayIPcLm2EEEEviT0_T1_:
	.zero		392


//--------------------- .nv.constant0._ZN2at6native29vectorized_elementwise_kernelILi4EZZZNS0_21clamp_min_kernel_cudaERNS_18TensorIteratorBaseERKN3c106ScalarEENKUlvE_clEvENKUlvE7_clEvEUlNS4_8BFloat16EE_St5arrayIPcLm2EEEEviT0_T1_ --------------------------
	.section	.nv.constant0._ZN2at6native29vectorized_elementwise_kernelILi4EZZZNS0_21clamp_min_kernel_cudaERNS_18TensorIteratorBaseERKN3c106ScalarEENKUlvE_clEvENKUlvE7_clEvEUlNS4_8BFloat16EE_St5arrayIPcLm2EEEEviT0_T1_,"a",@progbits
	.sectionflags	@""
	.align	4
.nv.constant0._ZN2at6native29vectorized_elementwise_kernelILi4EZZZNS0_21clamp_min_kernel_cudaERNS_18TensorIteratorBaseERKN3c106ScalarEENKUlvE_clEvENKUlvE7_clEvEUlNS4_8BFloat16EE_St5arrayIPcLm2EEEEviT0_T1_:
	.zero		392


//--------------------- .nv.constant0._ZN2at6native29vectorized_elementwise_kernelILi8EZZZNS0_21clamp_min_kernel_cudaERNS_18TensorIteratorBaseERKN3c106ScalarEENKUlvE_clEvENKUlvE7_clEvEUlNS4_8BFloat16EE_St5arrayIPcLm2EEEEviT0_T1_ --------------------------
	.section	.nv.constant0._ZN2at6native29vectorized_elementwise_kernelILi8EZZZNS0_21clamp_min_kernel_cudaERNS_18TensorIteratorBaseERKN3c106ScalarEENKUlvE_clEvENKUlvE7_clEvEUlNS4_8BFloat16EE_St5arrayIPcLm2EEEEviT0_T1_,"a",@progbits
	.sectionflags	@""
	.align	4
.nv.constant0._ZN2at6native29vectorized_elementwise_kernelILi8EZZZNS0_21clamp_min_kernel_cudaERNS_18TensorIteratorBaseERKN3c106ScalarEENKUlvE_clEvENKUlvE7_clEvEUlNS4_8BFloat16EE_St5arrayIPcLm2EEEEviT0_T1_:
	.zero		392


//--------------------- .nv.constant2._ZN2at6native18elementwise_kernelILi128ELi4EZNS0_15gpu_kernel_implIZZZNS0_21clamp_min_kernel_cudaERNS_18TensorIteratorBaseERKN3c106ScalarEENKUlvE_clEvENKUlvE6_clEvEUlNS5_4HalfEE_EEvS4_RKT_EUliE_EEviT1_ --------------------------
	.section	.nv.constant2._ZN2at6native18elementwise_kernelILi128ELi4EZNS0_15gpu_kernel_implIZZZNS0_21clamp_min_kernel_cudaERNS_18TensorIteratorBaseERKN3c106ScalarEENKUlvE_clEvENKUlvE6_clEvEUlNS5_4HalfEE_EEvS4_RKT_EUliE_EEviT1_,"a",@progbits
	.sectionflags	@""
	.align	4
.nv.constant2._ZN2at6native18elementwise_kernelILi128ELi4EZNS0_15gpu_kernel_implIZZZNS0_21clamp_min_kernel_cudaERNS_18TensorIteratorBaseERKN3c106ScalarEENKUlvE_clEvENKUlvE6_clEvEUlNS5_4HalfEE_EEvS4_RKT_EUliE_EEviT1_:
        /*0000*/ 	.byte	0x00, 0x00, 0x00, 0xf0, 0xff, 0xff, 0x0f, 0x38


//--------------------- .nv.constant0._ZN2at6native18elementwise_kernelILi128ELi4EZNS0_15gpu_kernel_implIZZZNS0_21clamp_min_kernel_cudaERNS_18TensorIteratorBaseERKN3c106ScalarEENKUlvE_clEvENKUlvE6_clEvEUlNS5_4HalfEE_EEvS4_RKT_EUliE_EEviT1_ --------------------------
	.section	.nv.constant0._ZN2at6native18elementwise_kernelILi128ELi4EZNS0_15gpu_kernel_implIZZZNS0_21clamp_min_kernel_cudaERNS_18TensorIteratorBaseERKN3c106ScalarEENKUlvE_clEvENKUlvE6_clEvEUlNS5_4HalfEE_EEvS4_RKT_EUliE_EEviT1_,"a",@progbits
	.sectionflags	@""
	.align	4
.nv.constant0._ZN2at6native18elementwise_kernelILi128ELi4EZNS0_15gpu_kernel_implIZZZNS0_21clamp_min_kernel_cudaERNS_18TensorIteratorBaseERKN3c106ScalarEENKUlvE_clEvENKUlvE6_clEvEUlNS5_4HalfEE_EEvS4_RKT_EUliE_EEviT1_:
	.zero		912


//--------------------- .nv.constant2._ZN2at6native27unrolled_elementwise_kernelIZZZNS0_21clamp_min_kernel_cudaERNS_18TensorIteratorBaseERKN3c106ScalarEENKUlvE_clEvENKUlvE6_clEvEUlNS4_4HalfEE_St5arrayIPcLm2EELi4E23TrivialOffsetCalculatorILi1EjESG_NS0_6memory12LoadWithCastILi1EEENSH_13StoreWithCastILi1EEEEEviT_T0_T2_T3_T4_T5_ --------------------------
	.section	.nv.constant2._ZN2at6native27unrolled_elementwise_kernelIZZZNS0_21clamp_min_kernel_cudaERNS_18TensorIteratorBaseERKN3c106ScalarEENKUlvE_clEvENKUlvE6_clEvEUlNS4_4HalfEE_St5arrayIPcLm2EELi4E23TrivialOffsetCalculatorILi1EjESG_NS0_6memory12LoadWithCastILi1EEENSH_13StoreWithCastILi1EEEEEviT_T0_T2_T3_T4_T5_,"a",@progbits
	.sectionflags	@""
	.align	4
.nv.constant2._ZN2at6native27unrolled_elementwise_kernelIZZZNS0_21clamp_min_kernel_cudaERNS_18TensorIteratorBaseERKN3c106ScalarEENKUlvE_clEvENKUlvE6_clEvEUlNS4_4HalfEE_St5arrayIPcLm2EELi4E23TrivialOffsetCalculatorILi1EjESG_NS0_6memory12LoadWithCastILi1EEENSH_13StoreWithCastILi1EEEEEviT_T0_T2_T3_T4_T5_:
        /*0000*/ 	.byte	0x00, 0x00, 0x00, 0xf0, 0xff, 0xff, 0x0f, 0x38


//--------------------- .nv.constant0._ZN2at6native27unrolled_elementwise_kernelIZZZNS0_21clamp_min_kernel_cudaERNS_18TensorIteratorBaseERKN3c106ScalarEENKUlvE_clEvENKUlvE6_clEvEUlNS4_4HalfEE_St5arrayIPcLm2EELi4E23TrivialOffsetCalculatorILi1EjESG_NS0_6memory12LoadWithCastILi1EEENSH_13StoreWithCastILi1EEEEEviT_T0_T2_T3_T4_T5_ --------------------------
	.section	.nv.constant0._ZN2at6native27unrolled_elementwise_kernelIZZZNS0_21clamp_min_kernel_cudaERNS_18TensorIteratorBaseERKN3c106ScalarEENKUlvE_clEvENKUlvE6_clEvEUlNS4_4HalfEE_St5arrayIPcLm2EELi4E23TrivialOffsetCalculatorILi1EjESG_NS0_6memory12LoadWithCastILi1EEENSH_13StoreWithCastILi1EEEEEviT_T0_T2_T3_T4_T5_,"a",@progbits
	.sectionflags	@""
	.align	4
.nv.constant0._ZN2at6native27unrolled_elementwise_kernelIZZZNS0_21clamp_min_kernel_cudaERNS_18TensorIteratorBaseERKN3c106ScalarEENKUlvE_clEvENKUlvE6_clEvEUlNS4_4HalfEE_St5arrayIPcLm2EELi4E23TrivialOffsetCalculatorILi1EjESG_NS0_6memory12LoadWithCastILi1EEENSH_13StoreWithCastILi1EEEEEviT_T0_T2_T3_T4_T5_:
	.zero		412


//--------------------- .nv.constant0._ZN2at6native18elementwise_kernelILi128ELi4EZNS0_22gpu_kernel_impl_nocastIZZZNS0_21clamp_min_kernel_cudaERNS_18TensorIteratorBaseERKN3c106ScalarEENKUlvE_clEvENKUlvE6_clEvEUlNS5_4HalfEE_EEvS4_RKT_EUliE_EEviT1_ --------------------------
	.section	.nv.constant0._ZN2at6native18elementwise_kernelILi128ELi4EZNS0_22gpu_kernel_impl_nocastIZZZNS0_21clamp_min_kernel_cudaERNS_18TensorIteratorBaseERKN3c106ScalarEENKUlvE_clEvENKUlvE6_clEvEUlNS5_4HalfEE_EEvS4_RKT_EUliE_EEviT1_,"a",@progbits
	.sectionflags	@""
	.align	4
.nv.constant0._ZN2at6native18elementwise_kernelILi128ELi4EZNS0_22gpu_kernel_impl_nocastIZZZNS0_21clamp_min_kernel_cudaERNS_18TensorIteratorBaseERKN3c106ScalarEENKUlvE_clEvENKUlvE6_clEvEUlNS5_4HalfEE_EEvS4_RKT_EUliE_EEviT1_:
	.zero		904


//--------------------- .nv.constant0._ZN2at6native27unrolled_elementwise_kernelIZZZNS0_21clamp_min_kernel_cudaERNS_18TensorIteratorBaseERKN3c106ScalarEENKUlvE_clEvENKUlvE6_clEvEUlNS4_4HalfEE_St5arrayIPcLm2EELi4E23TrivialOffsetCalculatorILi1EjESG_NS0_6memory15LoadWithoutCastENSH_16StoreWithoutCastEEEviT_T0_T2_T3_T4_T5_ --------------------------
	.section	.nv.constant0._ZN2at6native27unrolled_elementwise_kernelIZZZNS0_21clamp_min_kernel_cudaERNS_18TensorIteratorBaseERKN3c106ScalarEENKUlvE_clEvENKUlvE6_clEvEUlNS4_4HalfEE_St5arrayIPcLm2EELi4E23TrivialOffsetCalculatorILi1EjESG_NS0_6memory15LoadWithoutCastENSH_16StoreWithoutCastEEEviT_T0_T2_T3_T4_T5_,"a",@progbits
	.sectionflags	@""
	.align	4
.nv.constant0._ZN2at6native27unrolled_elementwise_kernelIZZZNS0_21clamp_min_kernel_cudaERNS_18TensorIteratorBaseERKN3c106ScalarEENKUlvE_clEvENKUlvE6_clEvEUlNS4_4HalfEE_St5arrayIPcLm2EELi4E23TrivialOffsetCalculatorILi1EjESG_NS0_6memory15LoadWithoutCastENSH_16StoreWithoutCastEEEviT_T0_T2_T3_T4_T5_:
	.zero		396


//--------------------- .nv.constant0._ZN2at6native29vectorized_elementwise_kernelILi2EZZZNS0_21clamp_min_kernel_cudaERNS_18TensorIteratorBaseERKN3c106ScalarEENKUlvE_clEvENKUlvE6_clEvEUlNS4_4HalfEE_St5arrayIPcLm2EEEEviT0_T1_ --------------------------
	.section	.nv.constant0._ZN2at6native29vectorized_elementwise_kernelILi2EZZZNS0_21clamp_min_kernel_cudaERNS_18TensorIteratorBaseERKN3c106ScalarEENKUlvE_clEvENKUlvE6_clEvEUlNS4_4HalfEE_St5arrayIPcLm2EEEEviT0_T1_,"a",@progbits
	.sectionflags	@""
	.align	4
.nv.constant0._ZN2at6native29vectorized_elementwise_kernelILi2EZZZNS0_21clamp_min_kernel_cudaERNS_18TensorIteratorBaseERKN3c106ScalarEENKUlvE_clEvENKUlvE6_clEvEUlNS4_4HalfEE_St5arrayIPcLm2EEEEviT0_T1_:
	.zero		392


//--------------------- .nv.constant0._ZN2at6native29vectorized_elementwise_kernelILi4EZZZNS0_21clamp_min_kernel_cudaERNS_18TensorIteratorBaseERKN3c106ScalarEENKUlvE_clEvENKUlvE6_clEvEUlNS4_4HalfEE_St5arrayIPcLm2EEEEviT0_T1_ --------------------------
	.section	.nv.constant0._ZN2at6native29vectorized_elementwise_kernelILi4EZZZNS0_21clamp_min_kernel_cudaERNS_18TensorIteratorBaseERKN3c106ScalarEENKUlvE_clEvENKUlvE6_clEvEUlNS4_4HalfEE_St5arrayIPcLm2EEEEviT0_T1_,"a",@progbits
	.sectionflags	@""
	.align	4
.nv.constant0._ZN2at6native29vectorized_elementwise_kernelILi4EZZZNS0_21clamp_min_kernel_cudaERNS_18TensorIteratorBaseERKN3c106ScalarEENKUlvE_clEvENKUlvE6_clEvEUlNS4_4HalfEE_St5arrayIPcLm2EEEEviT0_T1_:
	.zero		392


//--------------------- .nv.constant0._ZN2at6native29vectorized_elementwise_kernelILi8EZZZNS0_21clamp_min_kernel_cudaERNS_18TensorIteratorBaseERKN3c106ScalarEENKUlvE_clEvENKUlvE6_clEvEUlNS4_4HalfEE_St5arrayIPcLm2EEEEviT0_T1_ --------------------------
	.section	.nv.constant0._ZN2at6native29vectorized_elementwise_kernelILi8EZZZNS0_21clamp_min_kernel_cudaERNS_18TensorIteratorBaseERKN3c106ScalarEENKUlvE_clEvENKUlvE6_clEvEUlNS4_4HalfEE_St5arrayIPcLm2EEEEviT0_T1_,"a",@progbits
	.sectionflags	@""
	.align	4
.nv.constant0._ZN2at6native29vectorized_elementwise_kernelILi8EZZZNS0_21clamp_min_kernel_cudaERNS_18TensorIteratorBaseERKN3c106ScalarEENKUlvE_clEvENKUlvE6_clEvEUlNS4_4HalfEE_St5arrayIPcLm2EEEEviT0_T1_:
	.zero		392


//--------------------- .nv.constant2._ZN2at6native18elementwise_kernelILi128ELi4EZNS0_15gpu_kernel_implIZZZNS0_21clamp_min_kernel_cudaERNS_18TensorIteratorBaseERKN3c106ScalarEENKUlvE_clEvENKUlvE5_clEvEUlfE_EEvS4_RKT_EUliE_EEviT1_ --------------------------
	.section	.nv.constant2._ZN2at6native18elementwise_kernelILi128ELi4EZNS0_15gpu_kernel_implIZZZNS0_21clamp_min_kernel_cudaERNS_18TensorIteratorBaseERKN3c106ScalarEENKUlvE_clEvENKUlvE5_clEvEUlfE_EEvS4_RKT_EUliE_EEviT1_,"a",@progbits
	.sectionflags	@""
	.align	4
.nv.constant2._ZN2at6native18elementwise_kernelILi128ELi4EZNS0_15gpu_kernel_implIZZZNS0_21clamp_min_kernel_cudaERNS_18TensorIteratorBaseERKN3c106ScalarEENKUlvE_clEvENKUlvE5_clEvEUlfE_EEvS4_RKT_EUliE_EEviT1_:
        /*0000*/ 	.byte	0x00, 0x00, 0x00, 0xf0, 0xff, 0xff, 0x0f, 0x38


//--------------------- .nv.constant0._ZN2at6native18elementwise_kernelILi128ELi4EZNS0_15gpu_kernel_implIZZZNS0_21clamp_min_kernel_cudaERNS_18TensorIteratorBaseERKN3c106ScalarEENKUlvE_clEvENKUlvE5_clEvEUlfE_EEvS4_RKT_EUliE_EEviT1_ --------------------------
	.section	.nv.constant0._ZN2at6native18elementwise_kernelILi128ELi4EZNS0_15gpu_kernel_implIZZZNS0_21clamp_min_kernel_cudaERNS_18TensorIteratorBaseERKN3c106ScalarEENKUlvE_clEvENKUlvE5_clEvEUlfE_EEvS4_RKT_EUliE_EEviT1_,"a",@progbits
	.sectionflags	@""
	.align	4
.nv.constant0._ZN2at6native18elementwise_kernelILi128ELi4EZNS0_15gpu_kernel_implIZZZNS0_21clamp_min_kernel_cudaERNS_18TensorIteratorBaseERKN3c106ScalarEENKUlvE_clEvENKUlvE5_clEvEUlfE_EEvS4_RKT_EUliE_EEviT1_:
	.zero		912


//--------------------- .nv.constant2._ZN2at6native27unrolled_elementwise_kernelIZZZNS0_21clamp_min_kernel_cudaERNS_18TensorIteratorBaseERKN3c106ScalarEENKUlvE_clEvENKUlvE5_clEvEUlfE_St5arrayIPcLm2EELi4E23TrivialOffsetCalculatorILi1EjESF_NS0_6memory12LoadWithCastILi1EEENSG_13StoreWithCastILi1EEEEEviT_T0_T2_T3_T4_T5_ --------------------------
	.section	.nv.constant2._ZN2at6native27unrolled_elementwise_kernelIZZZNS0_21clamp_min_kernel_cudaERNS_18TensorIteratorBaseERKN3c106ScalarEENKUlvE_clEvENKUlvE5_clEvEUlfE_St5arrayIPcLm2EELi4E23TrivialOffsetCalculatorILi1EjESF_NS0_6memory12LoadWithCastILi1EEENSG_13StoreWithCastILi1EEEEEviT_T0_T2_T3_T4_T5_,"a",@progbits
	.sectionflags	@""
	.align	4
.nv.constant2._ZN2at6native27unrolled_elementwise_kernelIZZZNS0_21clamp_min_kernel_cudaERNS_18TensorIteratorBaseERKN3c106ScalarEENKUlvE_clEvENKUlvE5_clEvEUlfE_St5arrayIPcLm2EELi4E23TrivialOffsetCalculatorILi1EjESF_NS0_6memory12LoadWithCastILi1EEENSG_13StoreWithCastILi1EEEEEviT_T0_T2_T3_T4_T5_:
        /*0000*/ 	.byte	0x00, 0x00, 0x00, 0xf0, 0xff, 0xff, 0x0f, 0x38


//--------------------- .nv.constant0._ZN2at6native27unrolled_elementwise_kernelIZZZNS0_21clamp_min_kernel_cudaERNS_18TensorIteratorBaseERKN3c106ScalarEENKUlvE_clEvENKUlvE5_clEvEUlfE_St5arrayIPcLm2EELi4E23TrivialOffsetCalculatorILi1EjESF_NS0_6memory12LoadWithCastILi1EEENSG_13StoreWithCastILi1EEEEEviT_T0_T2_T3_T4_T5_ --------------------------
	.section	.nv.constant0._ZN2at6native27unrolled_elementwise_kernelIZZZNS0_21clamp_min_kernel_cudaERNS_18TensorIteratorBaseERKN3c106ScalarEENKUlvE_clEvENKUlvE5_clEvEUlfE_St5arrayIPcLm2EELi4E23TrivialOffsetCalculatorILi1EjESF_NS0_6memory12LoadWithCastILi1EEENSG_13StoreWithCastILi1EEEEEviT_T0_T2_T3_T4_T5_,"a",@progbits
	.sectionflags	@""
	.align	4
.nv.constant0._ZN2at6native27unrolled_elementwise_kernelIZZZNS0_21clamp_min_kernel_cudaERNS_18TensorIteratorBaseERKN3c106ScalarEENKUlvE_clEvENKUlvE5_clEvEUlfE_St5arrayIPcLm2EELi4E23TrivialOffsetCalculatorILi1EjESF_NS0_6memory12LoadWithCastILi1EEENSG_13StoreWithCastILi1EEEEEviT_T0_T2_T3_T4_T5_:
	.zero		412


//--------------------- .nv.constant0._ZN2at6native18elementwise_kernelILi128ELi2EZNS0_22gpu_kernel_impl_nocastIZZZNS0_21clamp_min_kernel_cudaERNS_18TensorIteratorBaseERKN3c106ScalarEENKUlvE_clEvENKUlvE5_clEvEUlfE_EEvS4_RKT_EUliE_EEviT1_ --------------------------
	.section	.nv.constant0._ZN2at6native18elementwise_kernelILi128ELi2EZNS0_22gpu_kernel_impl_nocastIZZZNS0_21clamp_min_kernel_cudaERNS_18TensorIteratorBaseERKN3c106ScalarEENKUlvE_clEvENKUlvE5_clEvEUlfE_EEvS4_RKT_EUliE_EEviT1_,"a",@progbits
	.sectionflags	@""
	.align	4
.nv.constant0._ZN2at6native18elementwise_kernelILi128ELi2EZNS0_22gpu_kernel_impl_nocastIZZZNS0_21clamp_min_kernel_cudaERNS_18TensorIteratorBaseERKN3c106ScalarEENKUlvE_clEvENKUlvE5_clEvEUlfE_EEvS4_RKT_EUliE_EEviT1_:
	.zero		904


//--------------------- .nv.constant0._ZN2at6native27unrolled_elementwise_kernelIZZZNS0_21clamp_min_kernel_cudaERNS_18TensorIteratorBaseERKN3c106ScalarEENKUlvE_clEvENKUlvE5_clEvEUlfE_St5arrayIPcLm2EELi4E23TrivialOffsetCalculatorILi1EjESF_NS0_6memory15LoadWithoutCastENSG_16StoreWithoutCastEEEviT_T0_T2_T3_T4_T5_ --------------------------
	.section	.nv.constant0._ZN2at6native27unrolled_elementwise_kernelIZZZNS0_21clamp_min_kernel_cudaERNS_18TensorIteratorBaseERKN3c106ScalarEENKUlvE_clEvENKUlvE5_clEvEUlfE_St5arrayIPcLm2EELi4E23TrivialOffsetCalculatorILi1EjESF_NS0_6memory15LoadWithoutCastENSG_16StoreWithoutCastEEEviT_T0_T2_T3_T4_T5_,"a",@progbits
	.sectionflags	@""
	.align	4
.nv.constant0._ZN2at6native27unrolled_elementwise_kernelIZZZNS0_21clamp_min_kernel_cudaERNS_18TensorIteratorBaseERKN3c106ScalarEENKUlvE_clEvENKUlvE5_clEvEUlfE_St5arrayIPcLm2EELi4E23TrivialOffsetCalculatorILi1EjESF_NS0_6memory15LoadWithoutCastENSG_16StoreWithoutCastEEEviT_T0_T2_T3_T4_T5_:
	.zero		396


//--------------------- .nv.constant0._ZN2at6native29vectorized_elementwise_kernelILi2EZZZNS0_21clamp_min_kernel_cudaERNS_18TensorIteratorBaseERKN3c106ScalarEENKUlvE_clEvENKUlvE5_clEvEUlfE_St5arrayIPcLm2EEEEviT0_T1_ --------------------------
	.section	.nv.constant0._ZN2at6native29vectorized_elementwise_kernelILi2EZZZNS0_21clamp_min_kernel_cudaERNS_18TensorIteratorBaseERKN3c106ScalarEENKUlvE_clEvENKUlvE5_clEvEUlfE_St5arrayIPcLm2EEEEviT0_T1_,"a",@progbits
	.sectionflags	@""
	.align	4
.nv.constant0._ZN2at6native29vectorized_elementwise_kernelILi2EZZZNS0_21clamp_min_kernel_cudaERNS_18TensorIteratorBaseERKN3c106ScalarEENKUlvE_clEvENKUlvE5_clEvEUlfE_St5arrayIPcLm2EEEEviT0_T1_:
	.zero		392


//--------------------- .nv.constant0._ZN2at6native29vectorized_elementwise_kernelILi4EZZZNS0_21clamp_min_kernel_cudaERNS_18TensorIteratorBaseERKN3c106ScalarEENKUlvE_clEvENKUlvE5_clEvEUlfE_St5arrayIPcLm2EEEEviT0_T1_ --------------------------
	.section	.nv.constant0._ZN2at6native29vectorized_elementwise_kernelILi4EZZZNS0_21clamp_min_kernel_cudaERNS_18TensorIteratorBaseERKN3c106ScalarEENKUlvE_clEvENKUlvE5_clEvEUlfE_St5arrayIPcLm2EEEEviT0_T1_,"a",@progbits
	.sectionflags	@""
	.align	4
.nv.constant0._ZN2at6native29vectorized_elementwise_kernelILi4EZZZNS0_21clamp_min_kernel_cudaERNS_18TensorIteratorBaseERKN3c106ScalarEENKUlvE_clEvENKUlvE5_clEvEUlfE_St5arrayIPcLm2EEEEviT0_T1_:
	.zero		392


//--------------------- .nv.constant0._ZN2at6native29vectorized_elementwise_kernelILi8EZZZNS0_21clamp_min_kernel_cudaERNS_18TensorIteratorBaseERKN3c106ScalarEENKUlvE_clEvENKUlvE5_clEvEUlfE_St5arrayIPcLm2EEEEviT0_T1_ --------------------------
	.section	.nv.constant0._ZN2at6native29vectorized_elementwise_kernelILi8EZZZNS0_21clamp_min_kernel_cudaERNS_18TensorIteratorBaseERKN3c106ScalarEENKUlvE_clEvENKUlvE5_clEvEUlfE_St5arrayIPcLm2EEEEviT0_T1_,"a",@progbits
	.sectionflags	@""
	.align	4
.nv.constant0._ZN2at6native29vectorized_elementwise_kernelILi8EZZZNS0_21clamp_min_kernel_cudaERNS_18TensorIteratorBaseERKN3c106ScalarEENKUlvE_clEvENKUlvE5_clEvEUlfE_St5arrayIPcLm2EEEEviT0_T1_:
	.zero		392


//--------------------- .nv.constant2._ZN2at6native18elementwise_kernelILi128ELi4EZNS0_15gpu_kernel_implIZZZNS0_21clamp_min_kernel_cudaERNS_18TensorIteratorBaseERKN3c106ScalarEENKUlvE_clEvENKUlvE4_clEvEUldE_EEvS4_RKT_EUliE_EEviT1_ --------------------------
	.section	.nv.constant2._ZN2at6native18elementwise_kernelILi128ELi4EZNS0_15gpu_kernel_implIZZZNS0_21clamp_min_kernel_cudaERNS_18TensorIteratorBaseERKN3c106ScalarEENKUlvE_clEvENKUlvE4_clEvEUldE_EEvS4_RKT_EUliE_EEviT1_,"a",@progbits
	.sectionflags	@""
	.align	4
.nv.constant2._ZN2at6native18elementwise_kernelILi128ELi4EZNS0_15gpu_kernel_implIZZZNS0_21clamp_min_kernel_cudaERNS_18TensorIteratorBaseERKN3c106ScalarEENKUlvE_clEvENKUlvE4_clEvEUldE_EEvS4_RKT_EUliE_EEviT1_:
        /*0000*/ 	.byte	0x00, 0x00, 0x00, 0xf0, 0xff, 0xff, 0x0f, 0x38


//--------------------- .nv.constant0._ZN2at6native18elementwise_kernelILi128ELi4EZNS0_15gpu_kernel_implIZZZNS0_21clamp_min_kernel_cudaERNS_18TensorIteratorBaseERKN3c106ScalarEENKUlvE_clEvENKUlvE4_clEvEUldE_EEvS4_RKT_EUliE_EEviT1_ --------------------------
	.section	.nv.constant0._ZN2at6native18elementwise_kernelILi128ELi4EZNS0_15gpu_kernel_implIZZZNS0_21clamp_min_kernel_cudaERNS_18TensorIteratorBaseERKN3c106ScalarEENKUlvE_clEvENKUlvE4_clEvEUldE_EEvS4_RKT_EUliE_EEviT1_,"a",@progbits
	.sectionflags	@""
	.align	4
.nv.constant0._ZN2at6native18elementwise_kernelILi128ELi4EZNS0_15gpu_kernel_implIZZZNS0_21clamp_min_kernel_cudaERNS_18TensorIteratorBaseERKN3c106ScalarEENKUlvE_clEvENKUlvE4_clEvEUldE_EEvS4_RKT_EUliE_EEviT1_:
	.zero		912


//--------------------- .nv.constant2._ZN2at6native27unrolled_elementwise_kernelIZZZNS0_21clamp_min_kernel_cudaERNS_18TensorIteratorBaseERKN3c106ScalarEENKUlvE_clEvENKUlvE4_clEvEUldE_St5arrayIPcLm2EELi4E23TrivialOffsetCalculatorILi1EjESF_NS0_6memory12LoadWithCastILi1EEENSG_13StoreWithCastILi1EEEEEviT_T0_T2_T3_T4_T5_ --------------------------
	.section	.nv.constant2._ZN2at6native27unrolled_elementwise_kernelIZZZNS0_21clamp_min_kernel_cudaERNS_18TensorIteratorBaseERKN3c106ScalarEENKUlvE_clEvENKUlvE4_clEvEUldE_St5arrayIPcLm2EELi4E23TrivialOffsetCalculatorILi1EjESF_NS0_6memory12LoadWithCastILi1EEENSG_13StoreWithCastILi1EEEEEviT_T0_T2_T3_T4_T5_,"a",@progbits
	.sectionflags	@""
	.align	4
.nv.constant2._ZN2at6native27unrolled_elementwise_kernelIZZZNS0_21clamp_min_kernel_cudaERNS_18TensorIteratorBaseERKN3c106ScalarEENKUlvE_clEvENKUlvE4_clEvEUldE_St5arrayIPcLm2EELi4E23TrivialOffsetCalculatorILi1EjESF_NS0_6memory12LoadWithCastILi1EEENSG_13StoreWithCastILi1EEEEEviT_T0_T2_T3_T4_T5_:
        /*0000*/ 	.byte	0x00, 0x00, 0x00, 0xf0, 0xff, 0xff, 0x0f, 0x38


//--------------------- .nv.constant0._ZN2at6native27unrolled_elementwise_kernelIZZZNS0_21clamp_min_kernel_cudaERNS_18TensorIteratorBaseERKN3c106ScalarEENKUlvE_clEvENKUlvE4_clEvEUldE_St5arrayIPcLm2EELi4E23TrivialOffsetCalculatorILi1EjESF_NS0_6memory12LoadWithCastILi1EEENSG_13StoreWithCastILi1EEEEEviT_T0_T2_T3_T4_T5_ --------------------------
	.section	.nv.constant0._ZN2at6native27unrolled_elementwise_kernelIZZZNS0_21clamp_min_kernel_cudaERNS_18TensorIteratorBaseERKN3c106ScalarEENKUlvE_clEvENKUlvE4_clEvEUldE_St5arrayIPcLm2EELi4E23TrivialOffsetCalculatorILi1EjESF_NS0_6memory12LoadWithCastILi1EEENSG_13StoreWithCastILi1EEEEEviT_T0_T2_T3_T4_T5_,"a",@progbits
	.sectionflags	@""
	.align	4
.nv.constant0._ZN2at6native27unrolled_elementwise_kernelIZZZNS0_21clamp_min_kernel_cudaERNS_18TensorIteratorBaseERKN3c106ScalarEENKUlvE_clEvENKUlvE4_clEvEUldE_St5arrayIPcLm2EELi4E23TrivialOffsetCalculatorILi1EjESF_NS0_6memory12LoadWithCastILi1EEENSG_13StoreWithCastILi1EEEEEviT_T0_T2_T3_T4_T5_:
	.zero		412


//--------------------- .nv.constant0._ZN2at6native18elementwise_kernelILi128ELi2EZNS0_22gpu_kernel_impl_nocastIZZZNS0_21clamp_min_kernel_cudaERNS_18TensorIteratorBaseERKN3c106ScalarEENKUlvE_clEvENKUlvE4_clEvEUldE_EEvS4_RKT_EUliE_EEviT1_ --------------------------
	.section	.nv.constant0._ZN2at6native18elementwise_kernelILi128ELi2EZNS0_22gpu_kernel_impl_nocastIZZZNS0_21clamp_min_kernel_cudaERNS_18TensorIteratorBaseERKN3c106ScalarEENKUlvE_clEvENKUlvE4_clEvEUldE_EEvS4_RKT_EUliE_EEviT1_,"a",@progbits
	.sectionflags	@""
	.align	4
.nv.constant0._ZN2at6native18elementwise_kernelILi128ELi2EZNS0_22gpu_kernel_impl_nocastIZZZNS0_21clamp_min_kernel_cudaERNS_18TensorIteratorBaseERKN3c106ScalarEENKUlvE_clEvENKUlvE4_clEvEUldE_EEvS4_RKT_EUliE_EEviT1_:
	.zero		904


//--------------------- .nv.constant0._ZN2at6native27unrolled_elementwise_kernelIZZZNS0_21clamp_min_kernel_cudaERNS_18TensorIteratorBaseERKN3c106ScalarEENKUlvE_clEvENKUlvE4_clEvEUldE_St5arrayIPcLm2EELi4E23TrivialOffsetCalculatorILi1EjESF_NS0_6memory15LoadWithoutCastENSG_16StoreWithoutCastEEEviT_T0_T2_T3_T4_T5_ --------------------------
	.section	.nv.constant0._ZN2at6native27unrolled_elementwise_kernelIZZZNS0_21clamp_min_kernel_cudaERNS_18TensorIteratorBaseERKN3c106ScalarEENKUlvE_clEvENKUlvE4_clEvEUldE_St5arrayIPcLm2EELi4E23TrivialOffsetCalculatorILi1EjESF_NS0_6memory15LoadWithoutCastENSG_16StoreWithoutCastEEEviT_T0_T2_T3_T4_T5_,"a",@progbits
	.sectionflags	@""
	.align	4
.nv.constant0._ZN2at6native27unrolled_elementwise_kernelIZZZNS0_21clamp_min_kernel_cudaERNS_18TensorIteratorBaseERKN3c106ScalarEENKUlvE_clEvENKUlvE4_clEvEUldE_St5arrayIPcLm2EELi4E23TrivialOffsetCalculatorILi1EjESF_NS0_6memory15LoadWithoutCastENSG_16StoreWithoutCastEEEviT_T0_T2_T3_T4_T5_:
	.zero		396


//--------------------- .nv.constant0._ZN2at6native29vectorized_elementwise_kernelILi2EZZZNS0_21clamp_min_kernel_cudaERNS_18TensorIteratorBaseERKN3c106ScalarEENKUlvE_clEvENKUlvE4_clEvEUldE_St5arrayIPcLm2EEEEviT0_T1_ --------------------------
	.section	.nv.constant0._ZN2at6native29vectorized_elementwise_kernelILi2EZZZNS0_21clamp_min_kernel_cudaERNS_18TensorIteratorBaseERKN3c106ScalarEENKUlvE_clEvENKUlvE4_clEvEUldE_St5arrayIPcLm2EEEEviT0_T1_,"a",@progbits
	.sectionflags	@""
	.align	4
.nv.constant0._ZN2at6native29vectorized_elementwise_kernelILi2EZZZNS0_21clamp_min_kernel_cudaERNS_18TensorIteratorBaseERKN3c106ScalarEENKUlvE_clEvENKUlvE4_clEvEUldE_St5arrayIPcLm2EEEEviT0_T1_:
	.zero		392


//--------------------- .nv.constant0._ZN2at6native29vectorized_elementwise_kernelILi4EZZZNS0_21clamp_min_kernel_cudaERNS_18TensorIteratorBaseERKN3c106ScalarEENKUlvE_clEvENKUlvE4_clEvEUldE_St5arrayIPcLm2EEEEviT0_T1_ --------------------------
	.section	.nv.constant0._ZN2at6native29vectorized_elementwise_kernelILi4EZZZNS0_21clamp_min_kernel_cudaERNS_18TensorIteratorBaseERKN3c106ScalarEENKUlvE_clEvENKUlvE4_clEvEUldE_St5arrayIPcLm2EEEEviT0_T1_,"a",@progbits
	.sectionflags	@""
	.align	4
.nv.constant0._ZN2at6native29vectorized_elementwise_kernelILi4EZZZNS0_21clamp_min_kernel_cudaERNS_18TensorIteratorBaseERKN3c106ScalarEENKUlvE_clEvENKUlvE4_clEvEUldE_St5arrayIPcLm2EEEEviT0_T1_:
	.zero		392


//--------------------- .nv.constant0._ZN2at6native29vectorized_elementwise_kernelILi8EZZZNS0_21clamp_min_kernel_cudaERNS_18TensorIteratorBaseERKN3c106ScalarEENKUlvE_clEvENKUlvE4_clEvEUldE_St5arrayIPcLm2EEEEviT0_T1_ --------------------------
	.section	.nv.constant0._ZN2at6native29vectorized_elementwise_kernelILi8EZZZNS0_21clamp_min_kernel_cudaERNS_18TensorIteratorBaseERKN3c106ScalarEENKUlvE_clEvENKUlvE4_clEvEUldE_St5arrayIPcLm2EEEEviT0_T1_,"a",@progbits
	.sectionflags	@""
	.align	4
.nv.constant0._ZN2at6native29vectorized_elementwise_kernelILi8EZZZNS0_21clamp_min_kernel_cudaERNS_18TensorIteratorBaseERKN3c106ScalarEENKUlvE_clEvENKUlvE4_clEvEUldE_St5arrayIPcLm2EEEEviT0_T1_:
	.zero		392


//--------------------- .nv.constant0._ZN2at6native18elementwise_kernelILi128ELi4EZNS0_15gpu_kernel_implIZZZNS0_21clamp_min_kernel_cudaERNS_18TensorIteratorBaseERKN3c106ScalarEENKUlvE_clEvENKUlvE3_clEvEUlsE_EEvS4_RKT_EUliE_EEviT1_ --------------------------
	.section	.nv.constant0._ZN2at6native18elementwise_kernelILi128ELi4EZNS0_15gpu_kernel_implIZZZNS0_21clamp_min_kernel_cudaERNS_18TensorIteratorBaseERKN3c106ScalarEENKUlvE_clEvENKUlvE3_clEvEUlsE_EEvS4_RKT_EUliE_EEviT1_,"a",@progbits
	.sectionflags	@""
	.align	4
.nv.constant0._ZN2at6native18elementwise_kernelILi128ELi4EZNS0_15gpu_kernel_implIZZZNS0_21clamp_min_kernel_cudaERNS_18TensorIteratorBaseERKN3c106ScalarEENKUlvE_clEvENKUlvE3_clEvEUlsE_EEvS4_RKT_EUliE_EEviT1_:
	.zero		912


//--------------------- .nv.constant0._ZN2at6native27unrolled_elementwise_kernelIZZZNS0_21clamp_min_kernel_cudaERNS_18TensorIteratorBaseERKN3c106ScalarEENKUlvE_clEvENKUlvE3_clEvEUlsE_St5arrayIPcLm2EELi4E23TrivialOffsetCalculatorILi1EjESF_NS0_6memory12LoadWithCastILi1EEENSG_13StoreWithCastILi1EEEEEviT_T0_T2_T3_T4_T5_ --------------------------
	.section	.nv.constant0._ZN2at6native27unrolled_elementwise_kernelIZZZNS0_21clamp_min_kernel_cudaERNS_18TensorIteratorBaseERKN3c106ScalarEENKUlvE_clEvENKUlvE3_clEvEUlsE_St5arrayIPcLm2EELi4E23TrivialOffsetCalculatorILi1EjESF_NS0_6memory12LoadWithCastILi1EEENSG_13StoreWithCastILi1EEEEEviT_T0_T2_T3_T4_T5_,"a",@progbits
	.sectionflags	@""
	.align	4
.nv.constant0._ZN2at6native27unrolled_elementwise_kernelIZZZNS0_21clamp_min_kernel_cudaERNS_18TensorIteratorBaseERKN3c106ScalarEENKUlvE_clEvENKUlvE3_clEvEUlsE_St5arrayIPcLm2EELi4E23TrivialOffsetCalculatorILi1EjESF_NS0_6memory12LoadWithCastILi1EEENSG_13StoreWithCastILi1EEEEEviT_T0_T2_T3_T4_T5_:
	.zero		412


//--------------------- .nv.constant0._ZN2at6native18elementwise_kernelILi128ELi4EZNS0_22gpu_kernel_impl_nocastIZZZNS0_21clamp_min_kernel_cudaERNS_18TensorIteratorBaseERKN3c106ScalarEENKUlvE_clEvENKUlvE3_clEvEUlsE_EEvS4_RKT_EUliE_EEviT1_ --------------------------
	.section	.nv.constant0._ZN2at6native18elementwise_kernelILi128ELi4EZNS0_22gpu_kernel_impl_nocastIZZZNS0_21clamp_min_kernel_cudaERNS_18TensorIteratorBaseERKN3c106ScalarEENKUlvE_clEvENKUlvE3_clEvEUlsE_EEvS4_RKT_EUliE_EEviT1_,"a",@progbits
	.sectionflags	@""
	.align	4
.nv.constant0._ZN2at6native18elementwise_kernelILi128ELi4EZNS0_22gpu_kernel_impl_nocastIZZZNS0_21clamp_min_kernel_cudaERNS_18TensorIteratorBaseERKN3c106ScalarEENKUlvE_clEvENKUlvE3_clEvEUlsE_EEvS4_RKT_EUliE_EEviT1_:
	.zero		904


//--------------------- .nv.constant0._ZN2at6native27unrolled_elementwise_kernelIZZZNS0_21clamp_min_kernel_cudaERNS_18TensorIteratorBaseERKN3c106ScalarEENKUlvE_clEvENKUlvE3_clEvEUlsE_St5arrayIPcLm2EELi4E23TrivialOffsetCalculatorILi1EjESF_NS0_6memory15LoadWithoutCastENSG_16StoreWithoutCastEEEviT_T0_T2_T3_T4_T5_ --------------------------
	.section	.nv.constant0._ZN2at6native27unrolled_elementwise_kernelIZZZNS0_21clamp_min_kernel_cudaERNS_18TensorIteratorBaseERKN3c106ScalarEENKUlvE_clEvENKUlvE3_clEvEUlsE_St5arrayIPcLm2EELi4E23TrivialOffsetCalculatorILi1EjESF_NS0_6memory15LoadWithoutCastENSG_16StoreWithoutCastEEEviT_T0_T2_T3_T4_T5_,"a",@progbits
	.sectionflags	@""
	.align	4
.nv.constant0._ZN2at6native27unrolled_elementwise_kernelIZZZNS0_21clamp_min_kernel_cudaERNS_18TensorIteratorBaseERKN3c106ScalarEENKUlvE_clEvENKUlvE3_clEvEUlsE_St5arrayIPcLm2EELi4E23TrivialOffsetCalculatorILi1EjESF_NS0_6memory15LoadWithoutCastENSG_16StoreWithoutCastEEEviT_T0_T2_T3_T4_T5_:
	.zero		396


//--------------------- .nv.constant0._ZN2at6native29vectorized_elementwise_kernelILi2EZZZNS0_21clamp_min_kernel_cudaERNS_18TensorIteratorBaseERKN3c106ScalarEENKUlvE_clEvENKUlvE3_clEvEUlsE_St5arrayIPcLm2EEEEviT0_T1_ --------------------------
	.section	.nv.constant0._ZN2at6native29vectorized_elementwise_kernelILi2EZZZNS0_21clamp_min_kernel_cudaERNS_18TensorIteratorBaseERKN3c106ScalarEENKUlvE_clEvENKUlvE3_clEvEUlsE_St5arrayIPcLm2EEEEviT0_T1_,"a",@progbits
	.sectionflags	@""
	.align	4
.nv.constant0._ZN2at6native29vectorized_elementwise_kernelILi2EZZZNS0_21clamp_min_kernel_cudaERNS_18TensorIteratorBaseERKN3c106ScalarEENKUlvE_clEvENKUlvE3_clEvEUlsE_St5arrayIPcLm2EEEEviT0_T1_:
	.zero		392


//--------------------- .nv.constant0._ZN2at6native29vectorized_elementwise_kernelILi4EZZZNS0_21clamp_min_kernel_cudaERNS_18TensorIteratorBaseERKN3c106ScalarEENKUlvE_clEvENKUlvE3_clEvEUlsE_St5arrayIPcLm2EEEEviT0_T1_ --------------------------
	.section	.nv.constant0._ZN2at6native29vectorized_elementwise_kernelILi4EZZZNS0_21clamp_min_kernel_cudaERNS_18TensorIteratorBaseERKN3c106ScalarEENKUlvE_clEvENKUlvE3_clEvEUlsE_St5arrayIPcLm2EEEEviT0_T1_,"a",@progbits
	.sectionflags	@""
	.align	4
.nv.constant0._ZN2at6native29vectorized_elementwise_kernelILi4EZZZNS0_21clamp_min_kernel_cudaERNS_18TensorIteratorBaseERKN3c106ScalarEENKUlvE_clEvENKUlvE3_clEvEUlsE_St5arrayIPcLm2EEEEviT0_T1_:
	.zero		392


//--------------------- .nv.constant0._ZN2at6native29vectorized_elementwise_kernelILi8EZZZNS0_21clamp_min_kernel_cudaERNS_18TensorIteratorBaseERKN3c106ScalarEENKUlvE_clEvENKUlvE3_clEvEUlsE_St5arrayIPcLm2EEEEviT0_T1_ --------------------------
	.section	.nv.constant0._ZN2at6native29vectorized_elementwise_kernelILi8EZZZNS0_21clamp_min_kernel_cudaERNS_18TensorIteratorBaseERKN3c106ScalarEENKUlvE_clEvENKUlvE3_clEvEUlsE_St5arrayIPcLm2EEEEviT0_T1_,"a",@progbits
	.sectionflags	@""
	.align	4
.nv.constant0._ZN2at6native29vectorized_elementwise_kernelILi8EZZZNS0_21clamp_min_kernel_cudaERNS_18TensorIteratorBaseERKN3c106ScalarEENKUlvE_clEvENKUlvE3_clEvEUlsE_St5arrayIPcLm2EEEEviT0_T1_:
	.zero		392


//--------------------- .nv.constant0._ZN2at6native18elementwise_kernelILi128ELi4EZNS0_15gpu_kernel_implIZZZNS0_21clamp_min_kernel_cudaERNS_18TensorIteratorBaseERKN3c106ScalarEENKUlvE_clEvENKUlvE2_clEvEUllE_EEvS4_RKT_EUliE_EEviT1_ --------------------------
	.section	.nv.constant0._ZN2at6native18elementwise_kernelILi128ELi4EZNS0_15gpu_kernel_implIZZZNS0_21clamp_min_kernel_cudaERNS_18TensorIteratorBaseERKN3c106ScalarEENKUlvE_clEvENKUlvE2_clEvEUllE_EEvS4_RKT_EUliE_EEviT1_,"a",@progbits
	.sectionflags	@""
	.align	4
.nv.constant0._ZN2at6native18elementwise_kernelILi128ELi4EZNS0_15gpu_kernel_implIZZZNS0_21clamp_min_kernel_cudaERNS_18TensorIteratorBaseERKN3c106ScalarEENKUlvE_clEvENKUlvE2_clEvEUllE_EEvS4_RKT_EUliE_EEviT1_:
	.zero		912


//--------------------- .nv.constant0._ZN2at6native27unrolled_elementwise_kernelIZZZNS0_21clamp_min_kernel_cudaERNS_18TensorIteratorBaseERKN3c106ScalarEENKUlvE_clEvENKUlvE2_clEvEUllE_St5arrayIPcLm2EELi4E23TrivialOffsetCalculatorILi1EjESF_NS0_6memory12LoadWithCastILi1EEENSG_13StoreWithCastILi1EEEEEviT_T0_T2_T3_T4_T5_ --------------------------
	.section	.nv.constant0._ZN2at6native27unrolled_elementwise_kernelIZZZNS0_21clamp_min_kernel_cudaERNS_18TensorIteratorBaseERKN3c106ScalarEENKUlvE_clEvENKUlvE2_clEvEUllE_St5arrayIPcLm2EELi4E23TrivialOffsetCalculatorILi1EjESF_NS0_6memory12LoadWithCastILi1EEENSG_13StoreWithCastILi1EEEEEviT_T0_T2_T3_T4_T5_,"a",@progbits
	.sectionflags	@""
	.align	4
.nv.constant0._ZN2at6native27unrolled_elementwise_kernelIZZZNS0_21clamp_min_kernel_cudaERNS_18TensorIteratorBaseERKN3c106ScalarEENKUlvE_clEvENKUlvE2_clEvEUllE_St5arrayIPcLm2EELi4E23TrivialOffsetCalculatorILi1EjESF_NS0_6memory12LoadWithCastILi1EEENSG_13StoreWithCastILi1EEEEEviT_T0_T2_T3_T4_T5_:
	.zero		412


//--------------------- .nv.constant0._ZN2at6native18elementwise_kernelILi128ELi2EZNS0_22gpu_kernel_impl_nocastIZZZNS0_21clamp_min_kernel_cudaERNS_18TensorIteratorBaseERKN3c106ScalarEENKUlvE_clEvENKUlvE2_clEvEUllE_EEvS4_RKT_EUliE_EEviT1_ --------------------------
	.section	.nv.constant0._ZN2at6native18elementwise_kernelILi128ELi2EZNS0_22gpu_kernel_impl_nocastIZZZNS0_21clamp_min_kernel_cudaERNS_18TensorIteratorBaseERKN3c106ScalarEENKUlvE_clEvENKUlvE2_clEvEUllE_EEvS4_RKT_EUliE_EEviT1_,"a",@progbits
	.sectionflags	@""
	.align	4
.nv.constant0._ZN2at6native18elementwise_kernelILi128ELi2EZNS0_22gpu_kernel_impl_nocastIZZZNS0_21clamp_min_kernel_cudaERNS_18TensorIteratorBaseERKN3c106ScalarEENKUlvE_clEvENKUlvE2_clEvEUllE_EEvS4_RKT_EUliE_EEviT1_:
	.zero		904


//--------------------- .nv.constant0._ZN2at6native27unrolled_elementwise_kernelIZZZNS0_21clamp_min_kernel_cudaERNS_18TensorIteratorBaseERKN3c106ScalarEENKUlvE_clEvENKUlvE2_clEvEUllE_St5arrayIPcLm2EELi4E23TrivialOffsetCalculatorILi1EjESF_NS0_6memory15LoadWithoutCastENSG_16StoreWithoutCastEEEviT_T0_T2_T3_T4_T5_ --------------------------
	.section	.nv.constant0._ZN2at6native27unrolled_elementwise_kernelIZZZNS0_21clamp_min_kernel_cudaERNS_18TensorIteratorBaseERKN3c106ScalarEENKUlvE_clEvENKUlvE2_clEvEUllE_St5arrayIPcLm2EELi4E23TrivialOffsetCalculatorILi1EjESF_NS0_6memory15LoadWithoutCastENSG_16StoreWithoutCastEEEviT_T0_T2_T3_T4_T5_,"a",@progbits
	.sectionflags	@""
	.align	4
.nv.constant0._ZN2at6native27unrolled_elementwise_kernelIZZZNS0_21clamp_min_kernel_cudaERNS_18TensorIteratorBaseERKN3c106ScalarEENKUlvE_clEvENKUlvE2_clEvEUllE_St5arrayIPcLm2EELi4E23TrivialOffsetCalculatorILi1EjESF_NS0_6memory15LoadWithoutCastENSG_16StoreWithoutCastEEEviT_T0_T2_T3_T4_T5_:
	.zero		396


//--------------------- .nv.constant0._ZN2at6native29vectorized_elementwise_kernelILi2EZZZNS0_21clamp_min_kernel_cudaERNS_18TensorIteratorBaseERKN3c106ScalarEENKUlvE_clEvENKUlvE2_clEvEUllE_St5arrayIPcLm2EEEEviT0_T1_ --------------------------
	.section	.nv.constant0._ZN2at6native29vectorized_elementwise_kernelILi2EZZZNS0_21clamp_min_kernel_cudaERNS_18TensorIteratorBaseERKN3c106ScalarEENKUlvE_clEvENKUlvE2_clEvEUllE_St5arrayIPcLm2EEEEviT0_T1_,"a",@progbits
	.sectionflags	@""
	.align	4
.nv.constant0._ZN2at6native29vectorized_elementwise_kernelILi2EZZZNS0_21clamp_min_kernel_cudaERNS_18TensorIteratorBaseERKN3c106ScalarEENKUlvE_clEvENKUlvE2_clEvEUllE_St5arrayIPcLm2EEEEviT0_T1_:
	.zero		392


//--------------------- .nv.constant0._ZN2at6native29vectorized_elementwise_kernelILi4EZZZNS0_21clamp_min_kernel_cudaERNS_18TensorIteratorBaseERKN3c106ScalarEENKUlvE_clEvENKUlvE2_clEvEUllE_St5arrayIPcLm2EEEEviT0_T1_ --------------------------
	.section	.nv.constant0._ZN2at6native29vectorized_elementwise_kernelILi4EZZZNS0_21clamp_min_kernel_cudaERNS_18TensorIteratorBaseERKN3c106ScalarEENKUlvE_clEvENKUlvE2_clEvEUllE_St5arrayIPcLm2EEEEviT0_T1_,"a",@progbits
	.sectionflags	@""
	.align	4
.nv.constant0._ZN2at6native29vectorized_elementwise_kernelILi4EZZZNS0_21clamp_min_kernel_cudaERNS_18TensorIteratorBaseERKN3c106ScalarEENKUlvE_clEvENKUlvE2_clEvEUllE_St5arrayIPcLm2EEEEviT0_T1_:
	.zero		392


//--------------------- .nv.constant0._ZN2at6native29vectorized_elementwise_kernelILi8EZZZNS0_21clamp_min_kernel_cudaERNS_18TensorIteratorBaseERKN3c106ScalarEENKUlvE_clEvENKUlvE2_clEvEUllE_St5arrayIPcLm2EEEEviT0_T1_ --------------------------
	.section	.nv.constant0._ZN2at6native29vectorized_elementwise_kernelILi8EZZZNS0_21clamp_min_kernel_cudaERNS_18TensorIteratorBaseERKN3c106ScalarEENKUlvE_clEvENKUlvE2_clEvEUllE_St5arrayIPcLm2EEEEviT0_T1_,"a",@progbits
	.sectionflags	@""
	.align	4
.nv.constant0._ZN2at6native29vectorized_elementwise_kernelILi8EZZZNS0_21clamp_min_kernel_cudaERNS_18TensorIteratorBaseERKN3c106ScalarEENKUlvE_clEvENKUlvE2_clEvEUllE_St5arrayIPcLm2EEEEviT0_T1_:
	.zero		392


//--------------------- .nv.constant0._ZN2at6native18elementwise_kernelILi128ELi4EZNS0_15gpu_kernel_implIZZZNS0_21clamp_min_kernel_cudaERNS_18TensorIteratorBaseERKN3c106ScalarEENKUlvE_clEvENKUlvE1_clEvEUliE_EEvS4_RKT_EUliE_EEviT1_ --------------------------
	.section	.nv.constant0._ZN2at6native18elementwise_kernelILi128ELi4EZNS0_15gpu_kernel_implIZZZNS0_21clamp_min_kernel_cudaERNS_18TensorIteratorBaseERKN3c106ScalarEENKUlvE_clEvENKUlvE1_clEvEUliE_EEvS4_RKT_EUliE_EEviT1_,"a",@progbits
	.sectionflags	@""
	.align	4
.nv.constant0._ZN2at6native18elementwise_kernelILi128ELi4EZNS0_15gpu_kernel_implIZZZNS0_21clamp_min_kernel_cudaERNS_18TensorIteratorBaseERKN3c106ScalarEENKUlvE_clEvENKUlvE1_clEvEUliE_EEvS4_RKT_EUliE_EEviT1_:
	.zero		912


//--------------------- .nv.constant0._ZN2at6native27unrolled_elementwise_kernelIZZZNS0_21clamp_min_kernel_cudaERNS_18TensorIteratorBaseERKN3c106ScalarEENKUlvE_clEvENKUlvE1_clEvEUliE_St5arrayIPcLm2EELi4E23TrivialOffsetCalculatorILi1EjESF_NS0_6memory12LoadWithCastILi1EEENSG_13StoreWithCastILi1EEEEEviT_T0_T2_T3_T4_T5_ --------------------------
	.section	.nv.constant0._ZN2at6native27unrolled_elementwise_kernelIZZZNS0_21clamp_min_kernel_cudaERNS_18TensorIteratorBaseERKN3c106ScalarEENKUlvE_clEvENKUlvE1_clEvEUliE_St5arrayIPcLm2EELi4E23TrivialOffsetCalculatorILi1EjESF_NS0_6memory12LoadWithCastILi1EEENSG_13StoreWithCastILi1EEEEEviT_T0_T2_T3_T4_T5_,"a",@progbits
	.sectionflags	@""
	.align	4
.nv.constant0._ZN2at6native27unrolled_elementwise_kernelIZZZNS0_21clamp_min_kernel_cudaERNS_18TensorIteratorBaseERKN3c106ScalarEENKUlvE_clEvENKUlvE1_clEvEUliE_St5arrayIPcLm2EELi4E23TrivialOffsetCalculatorILi1EjESF_NS0_6memory12LoadWithCastILi1EEENSG_13StoreWithCastILi1EEEEEviT_T0_T2_T3_T4_T5_:
	.zero		412


//--------------------- .nv.constant0._ZN2at6native18elementwise_kernelILi128ELi2EZNS0_22gpu_kernel_impl_nocastIZZZNS0_21clamp_min_kernel_cudaERNS_18TensorIteratorBaseERKN3c106ScalarEENKUlvE_clEvENKUlvE1_clEvEUliE_EEvS4_RKT_EUliE_EEviT1_ --------------------------
	.section	.nv.constant0._ZN2at6native18elementwise_kernelILi128ELi2EZNS0_22gpu_kernel_impl_nocastIZZZNS0_21clamp_min_kernel_cudaERNS_18TensorIteratorBaseERKN3c106ScalarEENKUlvE_clEvENKUlvE1_clEvEUliE_EEvS4_RKT_EUliE_EEviT1_,"a",@progbits
	.sectionflags	@""
	.align	4
.nv.constant0._ZN2at6native18elementwise_kernelILi128ELi2EZNS0_22gpu_kernel_impl_nocastIZZZNS0_21clamp_min_kernel_cudaERNS_18TensorIteratorBaseERKN3c106ScalarEENKUlvE_clEvENKUlvE1_clEvEUliE_EEvS4_RKT_EUliE_EEviT1_:
	.zero		904


//--------------------- .nv.constant0._ZN2at6native27unrolled_elementwise_kernelIZZZNS0_21clamp_min_kernel_cudaERNS_18TensorIteratorBaseERKN3c106ScalarEENKUlvE_clEvENKUlvE1_clEvEUliE_St5arrayIPcLm2EELi4E23TrivialOffsetCalculatorILi1EjESF_NS0_6memory15LoadWithoutCastENSG_16StoreWithoutCastEEEviT_T0_T2_T3_T4_T5_ --------------------------
	.section	.nv.constant0._ZN2at6native27unrolled_elementwise_kernelIZZZNS0_21clamp_min_kernel_cudaERNS_18TensorIteratorBaseERKN3c106ScalarEENKUlvE_clEvENKUlvE1_clEvEUliE_St5arrayIPcLm2EELi4E23TrivialOffsetCalculatorILi1EjESF_NS0_6memory15LoadWithoutCastENSG_16StoreWithoutCastEEEviT_T0_T2_T3_T4_T5_,"a",@progbits
	.sectionflags	@""
	.align	4
.nv.constant0._ZN2at6native27unrolled_elementwise_kernelIZZZNS0_21clamp_min_kernel_cudaERNS_18TensorIteratorBaseERKN3c106ScalarEENKUlvE_clEvENKUlvE1_clEvEUliE_St5arrayIPcLm2EELi4E23TrivialOffsetCalculatorILi1EjESF_NS0_6memory15LoadWithoutCastENSG_16StoreWithoutCastEEEviT_T0_T2_T3_T4_T5_:
	.zero		396


//--------------------- .nv.constant0._ZN2at6native29vectorized_elementwise_kernelILi2EZZZNS0_21clamp_min_kernel_cudaERNS_18TensorIteratorBaseERKN3c106ScalarEENKUlvE_clEvENKUlvE1_clEvEUliE_St5arrayIPcLm2EEEEviT0_T1_ --------------------------
	.section	.nv.constant0._ZN2at6native29vectorized_elementwise_kernelILi2EZZZNS0_21clamp_min_kernel_cudaERNS_18TensorIteratorBaseERKN3c106ScalarEENKUlvE_clEvENKUlvE1_clEvEUliE_St5arrayIPcLm2EEEEviT0_T1_,"a",@progbits
	.sectionflags	@""
	.align	4
.nv.constant0._ZN2at6native29vectorized_elementwise_kernelILi2EZZZNS0_21clamp_min_kernel_cudaERNS_18TensorIteratorBaseERKN3c106ScalarEENKUlvE_clEvENKUlvE1_clEvEUliE_St5arrayIPcLm2EEEEviT0_T1_:
	.zero		392


//--------------------- .nv.constant0._ZN2at6native29vectorized_elementwise_kernelILi4EZZZNS0_21clamp_min_kernel_cudaERNS_18TensorIteratorBaseERKN3c106ScalarEENKUlvE_clEvENKUlvE1_clEvEUliE_St5arrayIPcLm2EEEEviT0_T1_ --------------------------
	.section	.nv.constant0._ZN2at6native29vectorized_elementwise_kernelILi4EZZZNS0_21clamp_min_kernel_cudaERNS_18TensorIteratorBaseERKN3c106ScalarEENKUlvE_clEvENKUlvE1_clEvEUliE_St5arrayIPcLm2EEEEviT0_T1_,"a",@progbits
	.sectionflags	@""
	.align	4
.nv.constant0._ZN2at6native29vectorized_elementwise_kernelILi4EZZZNS0_21clamp_min_kernel_cudaERNS_18TensorIteratorBaseERKN3c106ScalarEENKUlvE_clEvENKUlvE1_clEvEUliE_St5arrayIPcLm2EEEEviT0_T1_:
	.zero		392


//--------------------- .nv.constant0._ZN2at6native29vectorized_elementwise_kernelILi8EZZZNS0_21clamp_min_kernel_cudaERNS_18TensorIteratorBaseERKN3c106ScalarEENKUlvE_clEvENKUlvE1_clEvEUliE_St5arrayIPcLm2EEEEviT0_T1_ --------------------------
	.section	.nv.constant0._ZN2at6native29vectorized_elementwise_kernelILi8EZZZNS0_21clamp_min_kernel_cudaERNS_18TensorIteratorBaseERKN3c106ScalarEENKUlvE_clEvENKUlvE1_clEvEUliE_St5arrayIPcLm2EEEEviT0_T1_,"a",@progbits
	.sectionflags	@""
	.align	4
.nv.constant0._ZN2at6native29vectorized_elementwise_kernelILi8EZZZNS0_21clamp_min_kernel_cudaERNS_18TensorIteratorBaseERKN3c106ScalarEENKUlvE_clEvENKUlvE1_clEvEUliE_St5arrayIPcLm2EEEEviT0_T1_:
	.zero		392


//--------------------- .nv.constant0._ZN2at6native18elementwise_kernelILi128ELi4EZNS0_15gpu_kernel_implIZZZNS0_21clamp_min_kernel_cudaERNS_18TensorIteratorBaseERKN3c106ScalarEENKUlvE_clEvENKUlvE0_clEvEUlaE_EEvS4_RKT_EUliE_EEviT1_ --------------------------
	.section	.nv.constant0._ZN2at6native18elementwise_kernelILi128ELi4EZNS0_15gpu_kernel_implIZZZNS0_21clamp_min_kernel_cudaERNS_18TensorIteratorBaseERKN3c106ScalarEENKUlvE_clEvENKUlvE0_clEvEUlaE_EEvS4_RKT_EUliE_EEviT1_,"a",@progbits
	.sectionflags	@""
	.align	4
.nv.constant0._ZN2at6native18elementwise_kernelILi128ELi4EZNS0_15gpu_kernel_implIZZZNS0_21clamp_min_kernel_cudaERNS_18TensorIteratorBaseERKN3c106ScalarEENKUlvE_clEvENKUlvE0_clEvEUlaE_EEvS4_RKT_EUliE_EEviT1_:
	.zero		912


//--------------------- .nv.constant0._ZN2at6native27unrolled_elementwise_kernelIZZZNS0_21clamp_min_kernel_cudaERNS_18TensorIteratorBaseERKN3c106ScalarEENKUlvE_clEvENKUlvE0_clEvEUlaE_St5arrayIPcLm2EELi4E23TrivialOffsetCalculatorILi1EjESF_NS0_6memory12LoadWithCastILi1EEENSG_13StoreWithCastILi1EEEEEviT_T0_T2_T3_T4_T5_ --------------------------
	.section	.nv.constant0._ZN2at6native27unrolled_elementwise_kernelIZZZNS0_21clamp_min_kernel_cudaERNS_18TensorIteratorBaseERKN3c106ScalarEENKUlvE_clEvENKUlvE0_clEvEUlaE_St5arrayIPcLm2EELi4E23TrivialOffsetCalculatorILi1EjESF_NS0_6memory12LoadWithCastILi1EEENSG_13StoreWithCastILi1EEEEEviT_T0_T2_T3_T4_T5_,"a",@progbits
	.sectionflags	@""
	.align	4
.nv.constant0._ZN2at6native27unrolled_elementwise_kernelIZZZNS0_21clamp_min_kernel_cudaERNS_18TensorIteratorBaseERKN3c106ScalarEENKUlvE_clEvENKUlvE0_clEvEUlaE_St5arrayIPcLm2EELi4E23TrivialOffsetCalculatorILi1EjESF_NS0_6memory12LoadWithCastILi1EEENSG_13StoreWithCastILi1EEEEEviT_T0_T2_T3_T4_T5_:
	.zero		412


//--------------------- .nv.constant0._ZN2at6native18elementwise_kernelILi128ELi4EZNS0_22gpu_kernel_impl_nocastIZZZNS0_21clamp_min_kernel_cudaERNS_18TensorIteratorBaseERKN3c106ScalarEENKUlvE_clEvENKUlvE0_clEvEUlaE_EEvS4_RKT_EUliE_EEviT1_ --------------------------
	.section	.nv.constant0._ZN2at6native18elementwise_kernelILi128ELi4EZNS0_22gpu_kernel_impl_nocastIZZZNS0_21clamp_min_kernel_cudaERNS_18TensorIteratorBaseERKN3c106ScalarEENKUlvE_clEvENKUlvE0_clEvEUlaE_EEvS4_RKT_EUliE_EEviT1_,"a",@progbits
	.sectionflags	@""
	.align	4
.nv.constant0._ZN2at6native18elementwise_kernelILi128ELi4EZNS0_22gpu_kernel_impl_nocastIZZZNS0_21clamp_min_kernel_cudaERNS_18TensorIteratorBaseERKN3c106ScalarEENKUlvE_clEvENKUlvE0_clEvEUlaE_EEvS4_RKT_EUliE_EEviT1_:
	.zero		904


//--------------------- .nv.constant0._ZN2at6native27unrolled_elementwise_kernelIZZZNS0_21clamp_min_kernel_cudaERNS_18TensorIteratorBaseERKN3c106ScalarEENKUlvE_clEvENKUlvE0_clEvEUlaE_St5arrayIPcLm2EELi4E23TrivialOffsetCalculatorILi1EjESF_NS0_6memory15LoadWithoutCastENSG_16StoreWithoutCastEEEviT_T0_T2_T3_T4_T5_ --------------------------
	.section	.nv.constant0._ZN2at6native27unrolled_elementwise_kernelIZZZNS0_21clamp_min_kernel_cudaERNS_18TensorIteratorBaseERKN3c106ScalarEENKUlvE_clEvENKUlvE0_clEvEUlaE_St5arrayIPcLm2EELi4E23TrivialOffsetCalculatorILi1EjESF_NS0_6memory15LoadWithoutCastENSG_16StoreWithoutCastEEEviT_T0_T2_T3_T4_T5_,"a",@progbits
	.sectionflags	@""
	.align	4
.nv.constant0._ZN2at6native27unrolled_elementwise_kernelIZZZNS0_21clamp_min_kernel_cudaERNS_18TensorIteratorBaseERKN3c106ScalarEENKUlvE_clEvENKUlvE0_clEvEUlaE_St5arrayIPcLm2EELi4E23TrivialOffsetCalculatorILi1EjESF_NS0_6memory15LoadWithoutCastENSG_16StoreWithoutCastEEEviT_T0_T2_T3_T4_T5_:
	.zero		396


//--------------------- .nv.constant0._ZN2at6native29vectorized_elementwise_kernelILi2EZZZNS0_21clamp_min_kernel_cudaERNS_18TensorIteratorBaseERKN3c106ScalarEENKUlvE_clEvENKUlvE0_clEvEUlaE_St5arrayIPcLm2EEEEviT0_T1_ --------------------------
	.section	.nv.constant0._ZN2at6native29vectorized_elementwise_kernelILi2EZZZNS0_21clamp_min_kernel_cudaERNS_18TensorIteratorBaseERKN3c106ScalarEENKUlvE_clEvENKUlvE0_clEvEUlaE_St5arrayIPcLm2EEEEviT0_T1_,"a",@progbits
	.sectionflags	@""
	.align	4
.nv.constant0._ZN2at6native29vectorized_elementwise_kernelILi2EZZZNS0_21clamp_min_kernel_cudaERNS_18TensorIteratorBaseERKN3c106ScalarEENKUlvE_clEvENKUlvE0_clEvEUlaE_St5arrayIPcLm2EEEEviT0_T1_:
	.zero		392


//--------------------- .nv.constant0._ZN2at6native29vectorized_elementwise_kernelILi4EZZZNS0_21clamp_min_kernel_cudaERNS_18TensorIteratorBaseERKN3c106ScalarEENKUlvE_clEvENKUlvE0_clEvEUlaE_St5arrayIPcLm2EEEEviT0_T1_ --------------------------
	.section	.nv.constant0._ZN2at6native29vectorized_elementwise_kernelILi4EZZZNS0_21clamp_min_kernel_cudaERNS_18TensorIteratorBaseERKN3c106ScalarEENKUlvE_clEvENKUlvE0_clEvEUlaE_St5arrayIPcLm2EEEEviT0_T1_,"a",@progbits
	.sectionflags	@""
	.align	4
.nv.constant0._ZN2at6native29vectorized_elementwise_kernelILi4EZZZNS0_21clamp_min_kernel_cudaERNS_18TensorIteratorBaseERKN3c106ScalarEENKUlvE_clEvENKUlvE0_clEvEUlaE_St5arrayIPcLm2EEEEviT0_T1_:
	.zero		392


//--------------------- .nv.constant0._ZN2at6native29vectorized_elementwise_kernelILi8EZZZNS0_21clamp_min_kernel_cudaERNS_18TensorIteratorBaseERKN3c106ScalarEENKUlvE_clEvENKUlvE0_clEvEUlaE_St5arrayIPcLm2EEEEviT0_T1_ --------------------------
	.section	.nv.constant0._ZN2at6native29vectorized_elementwise_kernelILi8EZZZNS0_21clamp_min_kernel_cudaERNS_18TensorIteratorBaseERKN3c106ScalarEENKUlvE_clEvENKUlvE0_clEvEUlaE_St5arrayIPcLm2EEEEviT0_T1_,"a",@progbits
	.sectionflags	@""
	.align	4
.nv.constant0._ZN2at6native29vectorized_elementwise_kernelILi8EZZZNS0_21clamp_min_kernel_cudaERNS_18TensorIteratorBaseERKN3c106ScalarEENKUlvE_clEvENKUlvE0_clEvEUlaE_St5arrayIPcLm2EEEEviT0_T1_:
	.zero		392


//--------------------- .nv.constant0._ZN2at6native18elementwise_kernelILi128ELi4EZNS0_15gpu_kernel_implIZZZNS0_21clamp_min_kernel_cudaERNS_18TensorIteratorBaseERKN3c106ScalarEENKUlvE_clEvENKUlvE_clEvEUlhE_EEvS4_RKT_EUliE_EEviT1_ --------------------------
	.section	.nv.constant0._ZN2at6native18elementwise_kernelILi128ELi4EZNS0_15gpu_kernel_implIZZZNS0_21clamp_min_kernel_cudaERNS_18TensorIteratorBaseERKN3c106ScalarEENKUlvE_clEvENKUlvE_clEvEUlhE_EEvS4_RKT_EUliE_EEviT1_,"a",@progbits
	.sectionflags	@""
	.align	4
.nv.constant0._ZN2at6native18elementwise_kernelILi128ELi4EZNS0_15gpu_kernel_implIZZZNS0_21clamp_min_kernel_cudaERNS_18TensorIteratorBaseERKN3c106ScalarEENKUlvE_clEvENKUlvE_clEvEUlhE_EEvS4_RKT_EUliE_EEviT1_:
	.zero		912


//--------------------- .nv.constant0._ZN2at6native27unrolled_elementwise_kernelIZZZNS0_21clamp_min_kernel_cudaERNS_18TensorIteratorBaseERKN3c106ScalarEENKUlvE_clEvENKUlvE_clEvEUlhE_St5arrayIPcLm2EELi4E23TrivialOffsetCalculatorILi1EjESF_NS0_6memory12LoadWithCastILi1EEENSG_13StoreWithCastILi1EEEEEviT_T0_T2_T3_T4_T5_ --------------------------
	.section	.nv.constant0._ZN2at6native27unrolled_elementwise_kernelIZZZNS0_21clamp_min_kernel_cudaERNS_18TensorIteratorBaseERKN3c106ScalarEENKUlvE_clEvENKUlvE_clEvEUlhE_St5arrayIPcLm2EELi4E23TrivialOffsetCalculatorILi1EjESF_NS0_6memory12LoadWithCastILi1EEENSG_13StoreWithCastILi1EEEEEviT_T0_T2_T3_T4_T5_,"a",@progbits
	.sectionflags	@""
	.align	4
.nv.constant0._ZN2at6native27unrolled_elementwise_kernelIZZZNS0_21clamp_min_kernel_cudaERNS_18TensorIteratorBaseERKN3c106ScalarEENKUlvE_clEvENKUlvE_clEvEUlhE_St5arrayIPcLm2EELi4E23TrivialOffsetCalculatorILi1EjESF_NS0_6memory12LoadWithCastILi1EEENSG_13StoreWithCastILi1EEEEEviT_T0_T2_T3_T4_T5_:
	.zero		412


//--------------------- .nv.constant0._ZN2at6native18elementwise_kernelILi128ELi4EZNS0_22gpu_kernel_impl_nocastIZZZNS0_21clamp_min_kernel_cudaERNS_18TensorIteratorBaseERKN3c106ScalarEENKUlvE_clEvENKUlvE_clEvEUlhE_EEvS4_RKT_EUliE_EEviT1_ --------------------------
	.section	.nv.constant0._ZN2at6native18elementwise_kernelILi128ELi4EZNS0_22gpu_kernel_impl_nocastIZZZNS0_21clamp_min_kernel_cudaERNS_18TensorIteratorBaseERKN3c106ScalarEENKUlvE_clEvENKUlvE_clEvEUlhE_EEvS4_RKT_EUliE_EEviT1_,"a",@progbits
	.sectionflags	@""
	.align	4
.nv.constant0._ZN2at6native18elementwise_kernelILi128ELi4EZNS0_22gpu_kernel_impl_nocastIZZZNS0_21clamp_min_kernel_cudaERNS_18TensorIteratorBaseERKN3c106ScalarEENKUlvE_clEvENKUlvE_clEvEUlhE_EEvS4_RKT_EUliE_EEviT1_:
	.zero		904


//--------------------- .nv.constant0._ZN2at6native27unrolled_elementwise_kernelIZZZNS0_21clamp_min_kernel_cudaERNS_18TensorIteratorBaseERKN3c106ScalarEENKUlvE_clEvENKUlvE_clEvEUlhE_St5arrayIPcLm2EELi4E23TrivialOffsetCalculatorILi1EjESF_NS0_6memory15LoadWithoutCastENSG_16StoreWithoutCastEEEviT_T0_T2_T3_T4_T5_ --------------------------
	.section	.nv.constant0._ZN2at6native27unrolled_elementwise_kernelIZZZNS0_21clamp_min_kernel_cudaERNS_18TensorIteratorBaseERKN3c106ScalarEENKUlvE_clEvENKUlvE_clEvEUlhE_St5arrayIPcLm2EELi4E23TrivialOffsetCalculatorILi1EjESF_NS0_6memory15LoadWithoutCastENSG_16StoreWithoutCastEEEviT_T0_T2_T3_T4_T5_,"a",@progbits
	.sectionflags	@""
	.align	4
.nv.constant0._ZN2at6native27unrolled_elementwise_kernelIZZZNS0_21clamp_min_kernel_cudaERNS_18TensorIteratorBaseERKN3c106ScalarEENKUlvE_clEvENKUlvE_clEvEUlhE_St5arrayIPcLm2EELi4E23TrivialOffsetCalculatorILi1EjESF_NS0_6memory15LoadWithoutCastENSG_16StoreWithoutCastEEEviT_T0_T2_T3_T4_T5_:
	.zero		396


//--------------------- .nv.constant0._ZN2at6native29vectorized_elementwise_kernelILi2EZZZNS0_21clamp_min_kernel_cudaERNS_18TensorIteratorBaseERKN3c106ScalarEENKUlvE_clEvENKUlvE_clEvEUlhE_St5arrayIPcLm2EEEEviT0_T1_ --------------------------
	.section	.nv.constant0._ZN2at6native29vectorized_elementwise_kernelILi2EZZZNS0_21clamp_min_kernel_cudaERNS_18TensorIteratorBaseERKN3c106ScalarEENKUlvE_clEvENKUlvE_clEvEUlhE_St5arrayIPcLm2EEEEviT0_T1_,"a",@progbits
	.sectionflags	@""
	.align	4
.nv.constant0._ZN2at6native29vectorized_elementwise_kernelILi2EZZZNS0_21clamp_min_kernel_cudaERNS_18TensorIteratorBaseERKN3c106ScalarEENKUlvE_clEvENKUlvE_clEvEUlhE_St5arrayIPcLm2EEEEviT0_T1_:
	.zero		392


//--------------------- .nv.constant0._ZN2at6native29vectorized_elementwise_kernelILi4EZZZNS0_21clamp_min_kernel_cudaERNS_18TensorIteratorBaseERKN3c106ScalarEENKUlvE_clEvENKUlvE_clEvEUlhE_St5arrayIPcLm2EEEEviT0_T1_ --------------------------
	.section	.nv.constant0._ZN2at6native29vectorized_elementwise_kernelILi4EZZZNS0_21clamp_min_kernel_cudaERNS_18TensorIteratorBaseERKN3c106ScalarEENKUlvE_clEvENKUlvE_clEvEUlhE_St5arrayIPcLm2EEEEviT0_T1_,"a",@progbits
	.sectionflags	@""
	.align	4
.nv.constant0._ZN2at6native29vectorized_elementwise_kernelILi4EZZZNS0_21clamp_min_kernel_cudaERNS_18TensorIteratorBaseERKN3c106ScalarEENKUlvE_clEvENKUlvE_clEvEUlhE_St5arrayIPcLm2EEEEviT0_T1_:
	.zero		392


//--------------------- .nv.constant0._ZN2at6native29vectorized_elementwise_kernelILi8EZZZNS0_21clamp_min_kernel_cudaERNS_18TensorIteratorBaseERKN3c106ScalarEENKUlvE_clEvENKUlvE_clEvEUlhE_St5arrayIPcLm2EEEEviT0_T1_ --------------------------
	.section	.nv.constant0._ZN2at6native29vectorized_elementwise_kernelILi8EZZZNS0_21clamp_min_kernel_cudaERNS_18TensorIteratorBaseERKN3c106ScalarEENKUlvE_clEvENKUlvE_clEvEUlhE_St5arrayIPcLm2EEEEviT0_T1_,"a",@progbits
	.sectionflags	@""
	.align	4
.nv.constant0._ZN2at6native29vectorized_elementwise_kernelILi8EZZZNS0_21clamp_min_kernel_cudaERNS_18TensorIteratorBaseERKN3c106ScalarEENKUlvE_clEvENKUlvE_clEvEUlhE_St5arrayIPcLm2EEEEviT0_T1_:
	.zero		392


//--------------------- .nv.constant2._ZN2at6native18elementwise_kernelILi128ELi4EZNS0_15gpu_kernel_implIZZZNS0_17clamp_kernel_cudaERNS_18TensorIteratorBaseERKN3c106ScalarES8_ENKUlvE_clEvENKUlvE7_clEvEUlNS5_8BFloat16EE_EEvS4_RKT_EUliE_EEviT1_ --------------------------
	.section	.nv.constant2._ZN2at6native18elementwise_kernelILi128ELi4EZNS0_15gpu_kernel_implIZZZNS0_17clamp_kernel_cudaERNS_18TensorIteratorBaseERKN3c106ScalarES8_ENKUlvE_clEvENKUlvE7_clEvEUlNS5_8BFloat16EE_EEvS4_RKT_EUliE_EEviT1_,"a",@progbits
	.sectionflags	@""
	.align	4
.nv.constant2._ZN2at6native18elementwise_kernelILi128ELi4EZNS0_15gpu_kernel_implIZZZNS0_17clamp_kernel_cudaERNS_18TensorIteratorBaseERKN3c106ScalarES8_ENKUlvE_clEvENKUlvE7_clEvEUlNS5_8BFloat16EE_EEvS4_RKT_EUliE_EEviT1_:
        /*0000*/ 	.byte	0x00, 0x00, 0x00, 0xf0, 0xff, 0xff, 0x0f, 0x38


//--------------------- .nv.constant0._ZN2at6native18elementwise_kernelILi128ELi4EZNS0_15gpu_kernel_implIZZZNS0_17clamp_kernel_cudaERNS_18TensorIteratorBaseERKN3c106ScalarES8_ENKUlvE_clEvENKUlvE7_clEvEUlNS5_8BFloat16EE_EEvS4_RKT_EUliE_EEviT1_ --------------------------
	.section	.nv.constant0._ZN2at6native18elementwise_kernelILi128ELi4EZNS0_15gpu_kernel_implIZZZNS0_17clamp_kernel_cudaERNS_18TensorIteratorBaseERKN3c106ScalarES8_ENKUlvE_clEvENKUlvE7_clEvEUlNS5_8BFloat16EE_EEvS4_RKT_EUliE_EEviT1_,"a",@progbits
	.sectionflags	@""
	.align	4
.nv.constant0._ZN2at6native18elementwise_kernelILi128ELi4EZNS0_15gpu_kernel_implIZZZNS0_17clamp_kernel_cudaERNS_18TensorIteratorBaseERKN3c106ScalarES8_ENKUlvE_clEvENKUlvE7_clEvEUlNS5_8BFloat16EE_EEvS4_RKT_EUliE_EEviT1_:
	.zero		912


//--------------------- .nv.constant2._ZN2at6native27unrolled_elementwise_kernelIZZZNS0_17clamp_kernel_cudaERNS_18TensorIteratorBaseERKN3c106ScalarES7_ENKUlvE_clEvENKUlvE7_clEvEUlNS4_8BFloat16EE_St5arrayIPcLm2EELi4E23TrivialOffsetCalculatorILi1EjESG_NS0_6memory12LoadWithCastILi1EEENSH_13StoreWithCastILi1EEEEEviT_T0_T2_T3_T4_T5_ --------------------------
	.section	.nv.constant2._ZN2at6native27unrolled_elementwise_kernelIZZZNS0_17clamp_kernel_cudaERNS_18TensorIteratorBaseERKN3c106ScalarES7_ENKUlvE_clEvENKUlvE7_clEvEUlNS4_8BFloat16EE_St5arrayIPcLm2EELi4E23TrivialOffsetCalculatorILi1EjESG_NS0_6memory12LoadWithCastILi1EEENSH_13StoreWithCastILi1EEEEEviT_T0_T2_T3_T4_T5_,"a",@progbits
	.sectionflags	@""
	.align	4
.nv.constant2._ZN2at6native27unrolled_elementwise_kernelIZZZNS0_17clamp_kernel_cudaERNS_18TensorIteratorBaseERKN3c106ScalarES7_ENKUlvE_clEvENKUlvE7_clEvEUlNS4_8BFloat16EE_St5arrayIPcLm2EELi4E23TrivialOffsetCalculatorILi1EjESG_NS0_6memory12LoadWithCastILi1EEENSH_13StoreWithCastILi1EEEEEviT_T0_T2_T3_T4_T5_:
        /*0000*/ 	.byte	0x00, 0x00, 0x00, 0xf0, 0xff, 0xff, 0x0f, 0x38


//--------------------- .nv.constant0._ZN2at6native27unrolled_elementwise_kernelIZZZNS0_17clamp_kernel_cudaERNS_18TensorIteratorBaseERKN3c106ScalarES7_ENKUlvE_clEvENKUlvE7_clEvEUlNS4_8BFloat16EE_St5arrayIPcLm2EELi4E23TrivialOffsetCalculatorILi1EjESG_NS0_6memory12LoadWithCastILi1EEENSH_13StoreWithCastILi1EEEEEviT_T0_T2_T3_T4_T5_ --------------------------
	.section	.nv.constant0._ZN2at6native27unrolled_elementwise_kernelIZZZNS0_17clamp_kernel_cudaERNS_18TensorIteratorBaseERKN3c106ScalarES7_ENKUlvE_clEvENKUlvE7_clEvEUlNS4_8BFloat16EE_St5arrayIPcLm2EELi4E23TrivialOffsetCalculatorILi1EjESG_NS0_6memory12LoadWithCastILi1EEENSH_13StoreWithCastILi1EEEEEviT_T0_T2_T3_T4_T5_,"a",@progbits
	.sectionflags	@""
	.align	4
.nv.constant0._ZN2at6native27unrolled_elementwise_kernelIZZZNS0_17clamp_kernel_cudaERNS_18TensorIteratorBaseERKN3c106ScalarES7_ENKUlvE_clEvENKUlvE7_clEvEUlNS4_8BFloat16EE_St5arrayIPcLm2EELi4E23TrivialOffsetCalculatorILi1EjESG_NS0_6memory12LoadWithCastILi1EEENSH_13StoreWithCastILi1EEEEEviT_T0_T2_T3_T4_T5_:
	.zero		412


//--------------------- .nv.constant0._ZN2at6native18elementwise_kernelILi128ELi4EZNS0_22gpu_kernel_impl_nocastIZZZNS0_17clamp_kernel_cudaERNS_18TensorIteratorBaseERKN3c106ScalarES8_ENKUlvE_clEvENKUlvE7_clEvEUlNS5_8BFloat16EE_EEvS4_RKT_EUliE_EEviT1_ --------------------------
	.section	.nv.constant0._ZN2at6native18elementwise_kernelILi128ELi4EZNS0_22gpu_kernel_impl_nocastIZZZNS0_17clamp_kernel_cudaERNS_18TensorIteratorBaseERKN3c106ScalarES8_ENKUlvE_clEvENKUlvE7_clEvEUlNS5_8BFloat16EE_EEvS4_RKT_EUliE_EEviT1_,"a",@progbits
	.sectionflags	@""
	.align	4
.nv.constant0._ZN2at6native18elementwise_kernelILi128ELi4EZNS0_22gpu_kernel_impl_nocastIZZZNS0_17clamp_kernel_cudaERNS_18TensorIteratorBaseERKN3c106ScalarES8_ENKUlvE_clEvENKUlvE7_clEvEUlNS5_8BFloat16EE_EEvS4_RKT_EUliE_EEviT1_:
	.zero		904


//--------------------- .nv.constant0._ZN2at6native27unrolled_elementwise_kernelIZZZNS0_17clamp_kernel_cudaERNS_18TensorIteratorBaseERKN3c106ScalarES7_ENKUlvE_clEvENKUlvE7_clEvEUlNS4_8BFloat16EE_St5arrayIPcLm2EELi4E23TrivialOffsetCalculatorILi1EjESG_NS0_6memory15LoadWithoutCastENSH_16StoreWithoutCastEEEviT_T0_T2_T3_T4_T5_ --------------------------
	.section	.nv.constant0._ZN2at6native27unrolled_elementwise_kernelIZZZNS0_17clamp_kernel_cudaERNS_18TensorIteratorBaseERKN3c106ScalarES7_ENKUlvE_clEvENKUlvE7_clEvEUlNS4_8BFloat16EE_St5arrayIPcLm2EELi4E23TrivialOffsetCalculatorILi1EjESG_NS0_6memory15LoadWithoutCastENSH_16StoreWithoutCastEEEviT_T0_T2_T3_T4_T5_,"a",@progbits
	.sectionflags	@""
	.align	4
.nv.constant0._ZN2at6native27unrolled_elementwise_kernelIZZZNS0_17clamp_kernel_cudaERNS_18TensorIteratorBaseERKN3c106ScalarES7_ENKUlvE_clEvENKUlvE7_clEvEUlNS4_8BFloat16EE_St5arrayIPcLm2EELi4E23TrivialOffsetCalculatorILi1EjESG_NS0_6memory15LoadWithoutCastENSH_16StoreWithoutCastEEEviT_T0_T2_T3_T4_T5_:
	.zero		396


//--------------------- .nv.constant0._ZN2at6native29vectorized_elementwise_kernelILi2EZZZNS0_17clamp_kernel_cudaERNS_18TensorIteratorBaseERKN3c106ScalarES7_ENKUlvE_clEvENKUlvE7_clEvEUlNS4_8BFloat16EE_St5arrayIPcLm2EEEEviT0_T1_ --------------------------
	.section	.nv.constant0._ZN2at6native29vectorized_elementwise_kernelILi2EZZZNS0_17clamp_kernel_cudaERNS_18TensorIteratorBaseERKN3c106ScalarES7_ENKUlvE_clEvENKUlvE7_clEvEUlNS4_8BFloat16EE_St5arrayIPcLm2EEEEviT0_T1_,"a",@progbits
	.sectionflags	@""
	.align	4
.nv.constant0._ZN2at6native29vectorized_elementwise_kernelILi2EZZZNS0_17clamp_kernel_cudaERNS_18TensorIteratorBaseERKN3c106ScalarES7_ENKUlvE_clEvENKUlvE7_clEvEUlNS4_8BFloat16EE_St5arrayIPcLm2EEEEviT0_T1_:
	.zero		392


//--------------------- .nv.constant0._ZN2at6native29vectorized_elementwise_kernelILi4EZZZNS0_17clamp_kernel_cudaERNS_18TensorIteratorBaseERKN3c106ScalarES7_ENKUlvE_clEvENKUlvE7_clEvEUlNS4_8BFloat16EE_St5arrayIPcLm2EEEEviT0_T1_ --------------------------
	.section	.nv.constant0._ZN2at6native29vectorized_elementwise_kernelILi4EZZZNS0_17clamp_kernel_cudaERNS_18TensorIteratorBaseERKN3c106ScalarES7_ENKUlvE_clEvENKUlvE7_clEvEUlNS4_8BFloat16EE_St5arrayIPcLm2EEEEviT0_T1_,"a",@progbits
	.sectionflags	@""
	.align	4
.nv.constant0._ZN2at6native29vectorized_elementwise_kernelILi4EZZZNS0_17clamp_kernel_cudaERNS_18TensorIteratorBaseERKN3c106ScalarES7_ENKUlvE_clEvENKUlvE7_clEvEUlNS4_8BFloat16EE_St5arrayIPcLm2EEEEviT0_T1_:
	.zero		392


//--------------------- .nv.constant0._ZN2at6native29vectorized_elementwise_kernelILi8EZZZNS0_17clamp_kernel_cudaERNS_18TensorIteratorBaseERKN3c106ScalarES7_ENKUlvE_clEvENKUlvE7_clEvEUlNS4_8BFloat16EE_St5arrayIPcLm2EEEEviT0_T1_ --------------------------
	.section	.nv.constant0._ZN2at6native29vectorized_elementwise_kernelILi8EZZZNS0_17clamp_kernel_cudaERNS_18TensorIteratorBaseERKN3c106ScalarES7_ENKUlvE_clEvENKUlvE7_clEvEUlNS4_8BFloat16EE_St5arrayIPcLm2EEEEviT0_T1_,"a",@progbits
	.sectionflags	@""
	.align	4
.nv.constant0._ZN2at6native29vectorized_elementwise_kernelILi8EZZZNS0_17clamp_kernel_cudaERNS_18TensorIteratorBaseERKN3c106ScalarES7_ENKUlvE_clEvENKUlvE7_clEvEUlNS4_8BFloat16EE_St5arrayIPcLm2EEEEviT0_T1_:
	.zero		392


//--------------------- .nv.constant2._ZN2at6native18elementwise_kernelILi128ELi4EZNS0_15gpu_kernel_implIZZZNS0_17clamp_kernel_cudaERNS_18TensorIteratorBaseERKN3c106ScalarES8_ENKUlvE_clEvENKUlvE6_clEvEUlNS5_4HalfEE_EEvS4_RKT_EUliE_EEviT1_ --------------------------
	.section	.nv.constant2._ZN2at6native18elementwise_kernelILi128ELi4EZNS0_15gpu_kernel_implIZZZNS0_17clamp_kernel_cudaERNS_18TensorIteratorBaseERKN3c106ScalarES8_ENKUlvE_clEvENKUlvE6_clEvEUlNS5_4HalfEE_EEvS4_RKT_EUliE_EEviT1_,"a",@progbits
	.sectionflags	@""
	.align	4
.nv.constant2._ZN2at6native18elementwise_kernelILi128ELi4EZNS0_15gpu_kernel_implIZZZNS0_17clamp_kernel_cudaERNS_18TensorIteratorBaseERKN3c106ScalarES8_ENKUlvE_clEvENKUlvE6_clEvEUlNS5_4HalfEE_EEvS4_RKT_EUliE_EEviT1_:
        /*0000*/ 	.byte	0x00, 0x00, 0x00, 0xf0, 0xff, 0xff, 0x0f, 0x38


//--------------------- .nv.constant0._ZN2at6native18elementwise_kernelILi128ELi4EZNS0_15gpu_kernel_implIZZZNS0_17clamp_kernel_cudaERNS_18TensorIteratorBaseERKN3c106ScalarES8_ENKUlvE_clEvENKUlvE6_clEvEUlNS5_4HalfEE_EEvS4_RKT_EUliE_EEviT1_ --------------------------
	.section	.nv.constant0._ZN2at6native18elementwise_kernelILi128ELi4EZNS0_15gpu_kernel_implIZZZNS0_17clamp_kernel_cudaERNS_18TensorIteratorBaseERKN3c106ScalarES8_ENKUlvE_clEvENKUlvE6_clEvEUlNS5_4HalfEE_EEvS4_RKT_EUliE_EEviT1_,"a",@progbits
	.sectionflags	@""
	.align	4
.nv.constant0._ZN2at6native18elementwise_kernelILi128ELi4EZNS0_15gpu_kernel_implIZZZNS0_17clamp_kernel_cudaERNS_18TensorIteratorBaseERKN3c106ScalarES8_ENKUlvE_clEvENKUlvE6_clEvEUlNS5_4HalfEE_EEvS4_RKT_EUliE_EEviT1_:
	.zero		912


//--------------------- .nv.constant2._ZN2at6native27unrolled_elementwise_kernelIZZZNS0_17clamp_kernel_cudaERNS_18TensorIteratorBaseERKN3c106ScalarES7_ENKUlvE_clEvENKUlvE6_clEvEUlNS4_4HalfEE_St5arrayIPcLm2EELi4E23TrivialOffsetCalculatorILi1EjESG_NS0_6memory12LoadWithCastILi1EEENSH_13StoreWithCastILi1EEEEEviT_T0_T2_T3_T4_T5_ --------------------------
	.section	.nv.constant2._ZN2at6native27unrolled_elementwise_kernelIZZZNS0_17clamp_kernel_cudaERNS_18TensorIteratorBaseERKN3c106ScalarES7_ENKUlvE_clEvENKUlvE6_clEvEUlNS4_4HalfEE_St5arrayIPcLm2EELi4E23TrivialOffsetCalculatorILi1EjESG_NS0_6memory12LoadWithCastILi1EEENSH_13StoreWithCastILi1EEEEEviT_T0_T2_T3_T4_T5_,"a",@progbits
	.sectionflags	@""
	.align	4
.nv.constant2._ZN2at6native27unrolled_elementwise_kernelIZZZNS0_17clamp_kernel_cudaERNS_18TensorIteratorBaseERKN3c106ScalarES7_ENKUlvE_clEvENKUlvE6_clEvEUlNS4_4HalfEE_St5arrayIPcLm2EELi4E23TrivialOffsetCalculatorILi1EjESG_NS0_6memory12LoadWithCastILi1EEENSH_13StoreWithCastILi1EEEEEviT_T0_T2_T3_T4_T5_:
        /*0000*/ 	.byte	0x00, 0x00, 0x00, 0xf0, 0xff, 0xff, 0x0f, 0x38


//--------------------- .nv.constant0._ZN2at6native27unrolled_elementwise_kernelIZZZNS0_17clamp_kernel_cudaERNS_18TensorIteratorBaseERKN3c106ScalarES7_ENKUlvE_clEvENKUlvE6_clEvEUlNS4_4HalfEE_St5arrayIPcLm2EELi4E23TrivialOffsetCalculatorILi1EjESG_NS0_6memory12LoadWithCastILi1EEENSH_13StoreWithCastILi1EEEEEviT_T0_T2_T3_T4_T5_ --------------------------
	.section	.nv.constant0._ZN2at6native27unrolled_elementwise_kernelIZZZNS0_17clamp_kernel_cudaERNS_18TensorIteratorBaseERKN3c106ScalarES7_ENKUlvE_clEvENKUlvE6_clEvEUlNS4_4HalfEE_St5arrayIPcLm2EELi4E23TrivialOffsetCalculatorILi1EjESG_NS0_6memory12LoadWithCastILi1EEENSH_13StoreWithCastILi1EEEEEviT_T0_T2_T3_T4_T5_,"a",@progbits
	.sectionflags	@""
	.align	4
.nv.constant0._ZN2at6native27unrolled_elementwise_kernelIZZZNS0_17clamp_kernel_cudaERNS_18TensorIteratorBaseERKN3c106ScalarES7_ENKUlvE_clEvENKUlvE6_clEvEUlNS4_4HalfEE_St5arrayIPcLm2EELi4E23TrivialOffsetCalculatorILi1EjESG_NS0_6memory12LoadWithCastILi1EEENSH_13StoreWithCastILi1EEEEEviT_T0_T2_T3_T4_T5_:
	.zero		412


//--------------------- .nv.constant0._ZN2at6native18elementwise_kernelILi128ELi4EZNS0_22gpu_kernel_impl_nocastIZZZNS0_17clamp_kernel_cudaERNS_18TensorIteratorBaseERKN3c106ScalarES8_ENKUlvE_clEvENKUlvE6_clEvEUlNS5_4HalfEE_EEvS4_RKT_EUliE_EEviT1_ --------------------------
	.section	.nv.constant0._ZN2at6native18elementwise_kernelILi128ELi4EZNS0_22gpu_kernel_impl_nocastIZZZNS0_17clamp_kernel_cudaERNS_18TensorIteratorBaseERKN3c106ScalarES8_ENKUlvE_clEvENKUlvE6_clEvEUlNS5_4HalfEE_EEvS4_RKT_EUliE_EEviT1_,"a",@progbits
	.sectionflags	@""
	.align	4
.nv.constant0._ZN2at6native18elementwise_kernelILi128ELi4EZNS0_22gpu_kernel_impl_nocastIZZZNS0_17clamp_kernel_cudaERNS_18TensorIteratorBaseERKN3c106ScalarES8_ENKUlvE_clEvENKUlvE6_clEvEUlNS5_4HalfEE_EEvS4_RKT_EUliE_EEviT1_:
	.zero		904


//--------------------- .nv.constant0._ZN2at6native27unrolled_elementwise_kernelIZZZNS0_17clamp_kernel_cudaERNS_18TensorIteratorBaseERKN3c106ScalarES7_ENKUlvE_clEvENKUlvE6_clEvEUlNS4_4HalfEE_St5arrayIPcLm2EELi4E23TrivialOffsetCalculatorILi1EjESG_NS0_6memory15LoadWithoutCastENSH_16StoreWithoutCastEEEviT_T0_T2_T3_T4_T5_ --------------------------
	.section	.nv.constant0._ZN2at6native27unrolled_elementwise_kernelIZZZNS0_17clamp_kernel_cudaERNS_18TensorIteratorBaseERKN3c106ScalarES7_ENKUlvE_clEvENKUlvE6_clEvEUlNS4_4HalfEE_St5arrayIPcLm2EELi4E23TrivialOffsetCalculatorILi1EjESG_NS0_6memory15LoadWithoutCastENSH_16StoreWithoutCastEEEviT_T0_T2_T3_T4_T5_,"a",@progbits
	.sectionflags	@""
	.align	4
.nv.constant0._ZN2at6native27unrolled_elementwise_kernelIZZZNS0_17clamp_kernel_cudaERNS_18TensorIteratorBaseERKN3c106ScalarES7_ENKUlvE_clEvENKUlvE6_clEvEUlNS4_4HalfEE_St5arrayIPcLm2EELi4E23TrivialOffsetCalculatorILi1EjESG_NS0_6memory15LoadWithoutCastENSH_16StoreWithoutCastEEEviT_T0_T2_T3_T4_T5_:
	.zero		396


//--------------------- .nv.constant0._ZN2at6native29vectorized_elementwise_kernelILi2EZZZNS0_17clamp_kernel_cudaERNS_18TensorIteratorBaseERKN3c106ScalarES7_ENKUlvE_clEvENKUlvE6_clEvEUlNS4_4HalfEE_St5arrayIPcLm2EEEEviT0_T1_ --------------------------
	.section	.nv.constant0._ZN2at6native29vectorized_elementwise_kernelILi2EZZZNS0_17clamp_kernel_cudaERNS_18TensorIteratorBaseERKN3c106ScalarES7_ENKUlvE_clEvENKUlvE6_clEvEUlNS4_4HalfEE_St5arrayIPcLm2EEEEviT0_T1_,"a",@progbits
	.sectionflags	@""
	.align	4
.nv.constant0._ZN2at6native29vectorized_elementwise_kernelILi2EZZZNS0_17clamp_kernel_cudaERNS_18TensorIteratorBaseERKN3c106ScalarES7_ENKUlvE_clEvENKUlvE6_clEvEUlNS4_4HalfEE_St5arrayIPcLm2EEEEviT0_T1_:
	.zero		392


//--------------------- .nv.constant0._ZN2at6native29vectorized_elementwise_kernelILi4EZZZNS0_17clamp_kernel_cudaERNS_18TensorIteratorBaseERKN3c106ScalarES7_ENKUlvE_clEvENKUlvE6_clEvEUlNS4_4HalfEE_St5arrayIPcLm2EEEEviT0_T1_ --------------------------
	.section	.nv.constant0._ZN2at6native29vectorized_elementwise_kernelILi4EZZZNS0_17clamp_kernel_cudaERNS_18TensorIteratorBaseERKN3c106ScalarES7_ENKUlvE_clEvENKUlvE6_clEvEUlNS4_4HalfEE_St5arrayIPcLm2EEEEviT0_T1_,"a",@progbits
	.sectionflags	@""
	.align	4
.nv.constant0._ZN2at6native29vectorized_elementwise_kernelILi4EZZZNS0_17clamp_kernel_cudaERNS_18TensorIteratorBaseERKN3c106ScalarES7_ENKUlvE_clEvENKUlvE6_clEvEUlNS4_4HalfEE_St5arrayIPcLm2EEEEviT0_T1_:
	.zero		392


//--------------------- .nv.constant0._ZN2at6native29vectorized_elementwise_kernelILi8EZZZNS0_17clamp_kernel_cudaERNS_18TensorIteratorBaseERKN3c106ScalarES7_ENKUlvE_clEvENKUlvE6_clEvEUlNS4_4HalfEE_St5arrayIPcLm2EEEEviT0_T1_ --------------------------
	.section	.nv.constant0._ZN2at6native29vectorized_elementwise_kernelILi8EZZZNS0_17clamp_kernel_cudaERNS_18TensorIteratorBaseERKN3c106ScalarES7_ENKUlvE_clEvENKUlvE6_clEvEUlNS4_4HalfEE_St5arrayIPcLm2EEEEviT0_T1_,"a",@progbits
	.sectionflags	@""
	.align	4
.nv.constant0._ZN2at6native29vectorized_elementwise_kernelILi8EZZZNS0_17clamp_kernel_cudaERNS_18TensorIteratorBaseERKN3c106ScalarES7_ENKUlvE_clEvENKUlvE6_clEvEUlNS4_4HalfEE_St5arrayIPcLm2EEEEviT0_T1_:
	.zero		392


//--------------------- .nv.constant2._ZN2at6native18elementwise_kernelILi128ELi4EZNS0_15gpu_kernel_implIZZZNS0_17clamp_kernel_cudaERNS_18TensorIteratorBaseERKN3c106ScalarES8_ENKUlvE_clEvENKUlvE5_clEvEUlfE_EEvS4_RKT_EUliE_EEviT1_ --------------------------
	.section	.nv.constant2._ZN2at6native18elementwise_kernelILi128ELi4EZNS0_15gpu_kernel_implIZZZNS0_17clamp_kernel_cudaERNS_18TensorIteratorBaseERKN3c106ScalarES8_ENKUlvE_clEvENKUlvE5_clEvEUlfE_EEvS4_RKT_EUliE_EEviT1_,"a",@progbits
	.sectionflags	@""
	.align	4
.nv.constant2._ZN2at6native18elementwise_kernelILi128ELi4EZNS0_15gpu_kernel_implIZZZNS0_17clamp_kernel_cudaERNS_18TensorIteratorBaseERKN3c106ScalarES8_ENKUlvE_clEvENKUlvE5_clEvEUlfE_EEvS4_RKT_EUliE_EEviT1_:
        /*0000*/ 	.byte	0x00, 0x00, 0x00, 0xf0, 0xff, 0xff, 0x0f, 0x38


//--------------------- .nv.constant0._ZN2at6native18elementwise_kernelILi128ELi4EZNS0_15gpu_kernel_implIZZZNS0_17clamp_kernel_cudaERNS_18TensorIteratorBaseERKN3c106ScalarES8_ENKUlvE_clEvENKUlvE5_clEvEUlfE_EEvS4_RKT_EUliE_EEviT1_ --------------------------
	.section	.nv.constant0._ZN2at6native18elementwise_kernelILi128ELi4EZNS0_15gpu_kernel_implIZZZNS0_17clamp_kernel_cudaERNS_18TensorIteratorBaseERKN3c106ScalarES8_ENKUlvE_clEvENKUlvE5_clEvEUlfE_EEvS4_RKT_EUliE_EEviT1_,"a",@progbits
	.sectionflags	@""
	.align	4
.nv.constant0._ZN2at6native18elementwise_kernelILi128ELi4EZNS0_15gpu_kernel_implIZZZNS0_17clamp_kernel_cudaERNS_18TensorIteratorBaseERKN3c106ScalarES8_ENKUlvE_clEvENKUlvE5_clEvEUlfE_EEvS4_RKT_EUliE_EEviT1_:
	.zero		912


//--------------------- .nv.constant2._ZN2at6native27unrolled_elementwise_kernelIZZZNS0_17clamp_kernel_cudaERNS_18TensorIteratorBaseERKN3c106ScalarES7_ENKUlvE_clEvENKUlvE5_clEvEUlfE_St5arrayIPcLm2EELi4E23TrivialOffsetCalculatorILi1EjESF_NS0_6memory12LoadWithCastILi1EEENSG_13StoreWithCastILi1EEEEEviT_T0_T2_T3_T4_T5_ --------------------------
	.section	.nv.constant2._ZN2at6native27unrolled_elementwise_kernelIZZZNS0_17clamp_kernel_cudaERNS_18TensorIteratorBaseERKN3c106ScalarES7_ENKUlvE_clEvENKUlvE5_clEvEUlfE_St5arrayIPcLm2EELi4E23TrivialOffsetCalculatorILi1EjESF_NS0_6memory12LoadWithCastILi1EEENSG_13StoreWithCastILi1EEEEEviT_T0_T2_T3_T4_T5_,"a",@progbits
	.sectionflags	@""
	.align	4
.nv.constant2._ZN2at6native27unrolled_elementwise_kernelIZZZNS0_17clamp_kernel_cudaERNS_18TensorIteratorBaseERKN3c106ScalarES7_ENKUlvE_clEvENKUlvE5_clEvEUlfE_St5arrayIPcLm2EELi4E23TrivialOffsetCalculatorILi1EjESF_NS0_6memory12LoadWithCastILi1EEENSG_13StoreWithCastILi1EEEEEviT_T0_T2_T3_T4_T5_:
        /*0000*/ 	.byte	0x00, 0x00, 0x00, 0xf0, 0xff, 0xff, 0x0f, 0x38


//--------------------- .nv.constant0._ZN2at6native27unrolled_elementwise_kernelIZZZNS0_17clamp_kernel_cudaERNS_18TensorIteratorBaseERKN3c106ScalarES7_ENKUlvE_clEvENKUlvE5_clEvEUlfE_St5arrayIPcLm2EELi4E23TrivialOffsetCalculatorILi1EjESF_NS0_6memory12LoadWithCastILi1EEENSG_13StoreWithCastILi1EEEEEviT_T0_T2_T3_T4_T5_ --------------------------
	.section	.nv.constant0._ZN2at6native27unrolled_elementwise_kernelIZZZNS0_17clamp_kernel_cudaERNS_18TensorIteratorBaseERKN3c106ScalarES7_ENKUlvE_clEvENKUlvE5_clEvEUlfE_St5arrayIPcLm2EELi4E23TrivialOffsetCalculatorILi1EjESF_NS0_6memory12LoadWithCastILi1EEENSG_13StoreWithCastILi1EEEEEviT_T0_T2_T3_T4_T5_,"a",@progbits
	.sectionflags	@""
	.align	4
.nv.constant0._ZN2at6native27unrolled_elementwise_kernelIZZZNS0_17clamp_kernel_cudaERNS_18TensorIteratorBaseERKN3c106ScalarES7_ENKUlvE_clEvENKUlvE5_clEvEUlfE_St5arrayIPcLm2EELi4E23TrivialOffsetCalculatorILi1EjESF_NS0_6memory12LoadWithCastILi1EEENSG_13StoreWithCastILi1EEEEEviT_T0_T2_T3_T4_T5_:
	.zero		412


//--------------------- .nv.constant0._ZN2at6native18elementwise_kernelILi128ELi2EZNS0_22gpu_kernel_impl_nocastIZZZNS0_17clamp_kernel_cudaERNS_18TensorIteratorBaseERKN3c106ScalarES8_ENKUlvE_clEvENKUlvE5_clEvEUlfE_EEvS4_RKT_EUliE_EEviT1_ --------------------------
	.section	.nv.constant0._ZN2at6native18elementwise_kernelILi128ELi2EZNS0_22gpu_kernel_impl_nocastIZZZNS0_17clamp_kernel_cudaERNS_18TensorIteratorBaseERKN3c106ScalarES8_ENKUlvE_clEvENKUlvE5_clEvEUlfE_EEvS4_RKT_EUliE_EEviT1_,"a",@progbits
	.sectionflags	@""
	.align	4
.nv.constant0._ZN2at6native18elementwise_kernelILi128ELi2EZNS0_22gpu_kernel_impl_nocastIZZZNS0_17clamp_kernel_cudaERNS_18TensorIteratorBaseERKN3c106ScalarES8_ENKUlvE_clEvENKUlvE5_clEvEUlfE_EEvS4_RKT_EUliE_EEviT1_:
	.zero		904


//--------------------- .nv.constant0._ZN2at6native27unrolled_elementwise_kernelIZZZNS0_17clamp_kernel_cudaERNS_18TensorIteratorBaseERKN3c106ScalarES7_ENKUlvE_clEvENKUlvE5_clEvEUlfE_St5arrayIPcLm2EELi4E23TrivialOffsetCalculatorILi1EjESF_NS0_6memory15LoadWithoutCastENSG_16StoreWithoutCastEEEviT_T0_T2_T3_T4_T5_ --------------------------
	.section	.nv.constant0._ZN2at6native27unrolled_elementwise_kernelIZZZNS0_17clamp_kernel_cudaERNS_18TensorIteratorBaseERKN3c106ScalarES7_ENKUlvE_clEvENKUlvE5_clEvEUlfE_St5arrayIPcLm2EELi4E23TrivialOffsetCalculatorILi1EjESF_NS0_6memory15LoadWithoutCastENSG_16StoreWithoutCastEEEviT_T0_T2_T3_T4_T5_,"a",@progbits
	.sectionflags	@""
	.align	4
.nv.constant0._ZN2at6native27unrolled_elementwise_kernelIZZZNS0_17clamp_kernel_cudaERNS_18TensorIteratorBaseERKN3c106ScalarES7_ENKUlvE_clEvENKUlvE5_clEvEUlfE_St5arrayIPcLm2EELi4E23TrivialOffsetCalculatorILi1EjESF_NS0_6memory15LoadWithoutCastENSG_16StoreWithoutCastEEEviT_T0_T2_T3_T4_T5_:
	.zero		396


//--------------------- .nv.constant0._ZN2at6native29vectorized_elementwise_kernelILi2EZZZNS0_17clamp_kernel_cudaERNS_18TensorIteratorBaseERKN3c106ScalarES7_ENKUlvE_clEvENKUlvE5_clEvEUlfE_St5arrayIPcLm2EEEEviT0_T1_ --------------------------
	.section	.nv.constant0._ZN2at6native29vectorized_elementwise_kernelILi2EZZZNS0_17clamp_kernel_cudaERNS_18TensorIteratorBaseERKN3c106ScalarES7_ENKUlvE_clEvENKUlvE5_clEvEUlfE_St5arrayIPcLm2EEEEviT0_T1_,"a",@progbits
	.sectionflags	@""
	.align	4
.nv.constant0._ZN2at6native29vectorized_elementwise_kernelILi2EZZZNS0_17clamp_kernel_cudaERNS_18TensorIteratorBaseERKN3c106ScalarES7_ENKUlvE_clEvENKUlvE5_clEvEUlfE_St5arrayIPcLm2EEEEviT0_T1_:
	.zero		392


//--------------------- .nv.constant0._ZN2at6native29vectorized_elementwise_kernelILi4EZZZNS0_17clamp_kernel_cudaERNS_18TensorIteratorBaseERKN3c106ScalarES7_ENKUlvE_clEvENKUlvE5_clEvEUlfE_St5arrayIPcLm2EEEEviT0_T1_ --------------------------
	.section	.nv.constant0._ZN2at6native29vectorized_elementwise_kernelILi4EZZZNS0_17clamp_kernel_cudaERNS_18TensorIteratorBaseERKN3c106ScalarES7_ENKUlvE_clEvENKUlvE5_clEvEUlfE_St5arrayIPcLm2EEEEviT0_T1_,"a",@progbits
	.sectionflags	@""
	.align	4
.nv.constant0._ZN2at6native29vectorized_elementwise_kernelILi4EZZZNS0_17clamp_kernel_cudaERNS_18TensorIteratorBaseERKN3c106ScalarES7_ENKUlvE_clEvENKUlvE5_clEvEUlfE_St5arrayIPcLm2EEEEviT0_T1_:
	.zero		392


//--------------------- .nv.constant0._ZN2at6native29vectorized_elementwise_kernelILi8EZZZNS0_17clamp_kernel_cudaERNS_18TensorIteratorBaseERKN3c106ScalarES7_ENKUlvE_clEvENKUlvE5_clEvEUlfE_St5arrayIPcLm2EEEEviT0_T1_ --------------------------
	.section	.nv.constant0._ZN2at6native29vectorized_elementwise_kernelILi8EZZZNS0_17clamp_kernel_cudaERNS_18TensorIteratorBaseERKN3c106ScalarES7_ENKUlvE_clEvENKUlvE5_clEvEUlfE_St5arrayIPcLm2EEEEviT0_T1_,"a",@progbits
	.sectionflags	@""
	.align	4
.nv.constant0._ZN2at6native29vectorized_elementwise_kernelILi8EZZZNS0_17clamp_kernel_cudaERNS_18TensorIteratorBaseERKN3c106ScalarES7_ENKUlvE_clEvENKUlvE5_clEvEUlfE_St5arrayIPcLm2EEEEviT0_T1_:
	.zero		392


//--------------------- .nv.constant2._ZN2at6native18elementwise_kernelILi128ELi4EZNS0_15gpu_kernel_implIZZZNS0_17clamp_kernel_cudaERNS_18TensorIteratorBaseERKN3c106ScalarES8_ENKUlvE_clEvENKUlvE4_clEvEUldE_EEvS4_RKT_EUliE_EEviT1_ --------------------------
	.section	.nv.constant2._ZN2at6native18elementwise_kernelILi128ELi4EZNS0_15gpu_kernel_implIZZZNS0_17clamp_kernel_cudaERNS_18TensorIteratorBaseERKN3c106ScalarES8_ENKUlvE_clEvENKUlvE4_clEvEUldE_EEvS4_RKT_EUliE_EEviT1_,"a",@progbits
	.sectionflags	@""
	.align	4
.nv.constant2._ZN2at6native18elementwise_kernelILi128ELi4EZNS0_15gpu_kernel_implIZZZNS0_17clamp_kernel_cudaERNS_18TensorIteratorBaseERKN3c106ScalarES8_ENKUlvE_clEvENKUlvE4_clEvEUldE_EEvS4_RKT_EUliE_EEviT1_:
        /*0000*/ 	.byte	0x00, 0x00, 0x00, 0xf0, 0xff, 0xff, 0x0f, 0x38


//--------------------- .nv.constant0._ZN2at6native18elementwise_kernelILi128ELi4EZNS0_15gpu_kernel_implIZZZNS0_17clamp_kernel_cudaERNS_18TensorIteratorBaseERKN3c106ScalarES8_ENKUlvE_clEvENKUlvE4_clEvEUldE_EEvS4_RKT_EUliE_EEviT1_ --------------------------
	.section	.nv.constant0._ZN2at6native18elementwise_kernelILi128ELi4EZNS0_15gpu_kernel_implIZZZNS0_17clamp_kernel_cudaERNS_18TensorIteratorBaseERKN3c106ScalarES8_ENKUlvE_clEvENKUlvE4_clEvEUldE_EEvS4_RKT_EUliE_EEviT1_,"a",@progbits
	.sectionflags	@""
	.align	4
.nv.constant0._ZN2at6native18elementwise_kernelILi128ELi4EZNS0_15gpu_kernel_implIZZZNS0_17clamp_kernel_cudaERNS_18TensorIteratorBaseERKN3c106ScalarES8_ENKUlvE_clEvENKUlvE4_clEvEUldE_EEvS4_RKT_EUliE_EEviT1_:
	.zero		920


//--------------------- .nv.constant2._ZN2at6native27unrolled_elementwise_kernelIZZZNS0_17clamp_kernel_cudaERNS_18TensorIteratorBaseERKN3c106ScalarES7_ENKUlvE_clEvENKUlvE4_clEvEUldE_St5arrayIPcLm2EELi4E23TrivialOffsetCalculatorILi1EjESF_NS0_6memory12LoadWithCastILi1EEENSG_13StoreWithCastILi1EEEEEviT_T0_T2_T3_T4_T5_ --------------------------
	.section	.nv.constant2._ZN2at6native27unrolled_elementwise_kernelIZZZNS0_17clamp_kernel_cudaERNS_18TensorIteratorBaseERKN3c106ScalarES7_ENKUlvE_clEvENKUlvE4_clEvEUldE_St5arrayIPcLm2EELi4E23TrivialOffsetCalculatorILi1EjESF_NS0_6memory12LoadWithCastILi1EEENSG_13StoreWithCastILi1EEEEEviT_T0_T2_T3_T4_T5_,"a",@progbits
	.sectionflags	@""
	.align	4
.nv.constant2._ZN2at6native27unrolled_elementwise_kernelIZZZNS0_17clamp_kernel_cudaERNS_18TensorIteratorBaseERKN3c106ScalarES7_ENKUlvE_clEvENKUlvE4_clEvEUldE_St5arrayIPcLm2EELi4E23TrivialOffsetCalculatorILi1EjESF_NS0_6memory12LoadWithCastILi1EEENSG_13StoreWithCastILi1EEEEEviT_T0_T2_T3_T4_T5_:
        /*0000*/ 	.byte	0x00, 0x00, 0x00, 0xf0, 0xff, 0xff, 0x0f, 0x38


//--------------------- .nv.constant0._ZN2at6native27unrolled_elementwise_kernelIZZZNS0_17clamp_kernel_cudaERNS_18TensorIteratorBaseERKN3c106ScalarES7_ENKUlvE_clEvENKUlvE4_clEvEUldE_St5arrayIPcLm2EELi4E23TrivialOffsetCalculatorILi1EjESF_NS0_6memory12LoadWithCastILi1EEENSG_13StoreWithCastILi1EEEEEviT_T0_T2_T3_T4_T5_ --------------------------
	.section	.nv.constant0._ZN2at6native27unrolled_elementwise_kernelIZZZNS0_17clamp_kernel_cudaERNS_18TensorIteratorBaseERKN3c106ScalarES7_ENKUlvE_clEvENKUlvE4_clEvEUldE_St5arrayIPcLm2EELi4E23TrivialOffsetCalculatorILi1EjESF_NS0_6memory12LoadWithCastILi1EEENSG_13StoreWithCastILi1EEEEEviT_T0_T2_T3_T4_T5_,"a",@progbits
	.sectionflags	@""
	.align	4
.nv.constant0._ZN2at6native27unrolled_elementwise_kernelIZZZNS0_17clamp_kernel_cudaERNS_18TensorIteratorBaseERKN3c106ScalarES7_ENKUlvE_clEvENKUlvE4_clEvEUldE_St5arrayIPcLm2EELi4E23TrivialOffsetCalculatorILi1EjESF_NS0_6memory12LoadWithCastILi1EEENSG_13StoreWithCastILi1EEEEEviT_T0_T2_T3_T4_T5_:
	.zero		420


//--------------------- .nv.constant0._ZN2at6native18elementwise_kernelILi128ELi2EZNS0_22gpu_kernel_impl_nocastIZZZNS0_17clamp_kernel_cudaERNS_18TensorIteratorBaseERKN3c106ScalarES8_ENKUlvE_clEvENKUlvE4_clEvEUldE_EEvS4_RKT_EUliE_EEviT1_ --------------------------
	.section	.nv.constant0._ZN2at6native18elementwise_kernelILi128ELi2EZNS0_22gpu_kernel_impl_nocastIZZZNS0_17clamp_kernel_cudaERNS_18TensorIteratorBaseERKN3c106ScalarES8_ENKUlvE_clEvENKUlvE4_clEvEUldE_EEvS4_RKT_EUliE_EEviT1_,"a",@progbits
	.sectionflags	@""
	.align	4
.nv.constant0._ZN2at6native18elementwise_kernelILi128ELi2EZNS0_22gpu_kernel_impl_nocastIZZZNS0_17clamp_kernel_cudaERNS_18TensorIteratorBaseERKN3c106ScalarES8_ENKUlvE_clEvENKUlvE4_clEvEUldE_EEvS4_RKT_EUliE_EEviT1_:
	.zero		912


//--------------------- .nv.constant0._ZN2at6native27unrolled_elementwise_kernelIZZZNS0_17clamp_kernel_cudaERNS_18TensorIteratorBaseERKN3c106ScalarES7_ENKUlvE_clEvENKUlvE4_clEvEUldE_St5arrayIPcLm2EELi4E23TrivialOffsetCalculatorILi1EjESF_NS0_6memory15LoadWithoutCastENSG_16StoreWithoutCastEEEviT_T0_T2_T3_T4_T5_ --------------------------
	.section	.nv.constant0._ZN2at6native27unrolled_elementwise_kernelIZZZNS0_17clamp_kernel_cudaERNS_18TensorIteratorBaseERKN3c106ScalarES7_ENKUlvE_clEvENKUlvE4_clEvEUldE_St5arrayIPcLm2EELi4E23TrivialOffsetCalculatorILi1EjESF_NS0_6memory15LoadWithoutCastENSG_16StoreWithoutCastEEEviT_T0_T2_T3_T4_T5_,"a",@progbits
	.sectionflags	@""
	.align	4
.nv.constant0._ZN2at6native27unrolled_elementwise_kernelIZZZNS0_17clamp_kernel_cudaERNS_18TensorIteratorBaseERKN3c106ScalarES7_ENKUlvE_clEvENKUlvE4_clEvEUldE_St5arrayIPcLm2EELi4E23TrivialOffsetCalculatorILi1EjESF_NS0_6memory15LoadWithoutCastENSG_16StoreWithoutCastEEEviT_T0_T2_T3_T4_T5_:
	.zero		404


//--------------------- .nv.constant0._ZN2at6native29vectorized_elementwise_kernelILi2EZZZNS0_17clamp_kernel_cudaERNS_18TensorIteratorBaseERKN3c106ScalarES7_ENKUlvE_clEvENKUlvE4_clEvEUldE_St5arrayIPcLm2EEEEviT0_T1_ --------------------------
	.section	.nv.constant0._ZN2at6native29vectorized_elementwise_kernelILi2EZZZNS0_17clamp_kernel_cudaERNS_18TensorIteratorBaseERKN3c106ScalarES7_ENKUlvE_clEvENKUlvE4_clEvEUldE_St5arrayIPcLm2EEEEviT0_T1_,"a",@progbits
	.sectionflags	@""
	.align	4
.nv.constant0._ZN2at6native29vectorized_elementwise_kernelILi2EZZZNS0_17clamp_kernel_cudaERNS_18TensorIteratorBaseERKN3c106ScalarES7_ENKUlvE_clEvENKUlvE4_clEvEUldE_St5arrayIPcLm2EEEEviT0_T1_:
	.zero		400


//--------------------- .nv.constant0._ZN2at6native29vectorized_elementwise_kernelILi4EZZZNS0_17clamp_kernel_cudaERNS_18TensorIteratorBaseERKN3c106ScalarES7_ENKUlvE_clEvENKUlvE4_clEvEUldE_St5arrayIPcLm2EEEEviT0_T1_ --------------------------
	.section	.nv.constant0._ZN2at6native29vectorized_elementwise_kernelILi4EZZZNS0_17clamp_kernel_cudaERNS_18TensorIteratorBaseERKN3c106ScalarES7_ENKUlvE_clEvENKUlvE4_clEvEUldE_St5arrayIPcLm2EEEEviT0_T1_,"a",@progbits
	.sectionflags	@""
	.align	4
.nv.constant0._ZN2at6native29vectorized_elementwise_kernelILi4EZZZNS0_17clamp_kernel_cudaERNS_18TensorIteratorBaseERKN3c106ScalarES7_ENKUlvE_clEvENKUlvE4_clEvEUldE_St5arrayIPcLm2EEEEviT0_T1_:
	.zero		400


//--------------------- .nv.constant0._ZN2at6native29vectorized_elementwise_kernelILi8EZZZNS0_17clamp_kernel_cudaERNS_18TensorIteratorBaseERKN3c106ScalarES7_ENKUlvE_clEvENKUlvE4_clEvEUldE_St5arrayIPcLm2EEEEviT0_T1_ --------------------------
	.section	.nv.constant0._ZN2at6native29vectorized_elementwise_kernelILi8EZZZNS0_17clamp_kernel_cudaERNS_18TensorIteratorBaseERKN3c106ScalarES7_ENKUlvE_clEvENKUlvE4_clEvEUldE_St5arrayIPcLm2EEEEviT0_T1_,"a",@progbits
	.sectionflags	@""
	.align	4
.nv.constant0._ZN2at6native29vectorized_elementwise_kernelILi8EZZZNS0_17clamp_kernel_cudaERNS_18TensorIteratorBaseERKN3c106ScalarES7_ENKUlvE_clEvENKUlvE4_clEvEUldE_St5arrayIPcLm2EEEEviT0_T1_:
	.zero		400


//--------------------- .nv.constant0._ZN2at6native18elementwise_kernelILi128ELi4EZNS0_15gpu_kernel_implIZZZNS0_17clamp_kernel_cudaERNS_18TensorIteratorBaseERKN3c106ScalarES8_ENKUlvE_clEvENKUlvE3_clEvEUlsE_EEvS4_RKT_EUliE_EEviT1_ --------------------------
	.section	.nv.constant0._ZN2at6native18elementwise_kernelILi128ELi4EZNS0_15gpu_kernel_implIZZZNS0_17clamp_kernel_cudaERNS_18TensorIteratorBaseERKN3c106ScalarES8_ENKUlvE_clEvENKUlvE3_clEvEUlsE_EEvS4_RKT_EUliE_EEviT1_,"a",@progbits
	.sectionflags	@""
	.align	4
.nv.constant0._ZN2at6native18elementwise_kernelILi128ELi4EZNS0_15gpu_kernel_implIZZZNS0_17clamp_kernel_cudaERNS_18TensorIteratorBaseERKN3c106ScalarES8_ENKUlvE_clEvENKUlvE3_clEvEUlsE_EEvS4_RKT_EUliE_EEviT1_:
	.zero		912


//--------------------- .nv.constant0._ZN2at6native27unrolled_elementwise_kernelIZZZNS0_17clamp_kernel_cudaERNS_18TensorIteratorBaseERKN3c106ScalarES7_ENKUlvE_clEvENKUlvE3_clEvEUlsE_St5arrayIPcLm2EELi4E23TrivialOffsetCalculatorILi1EjESF_NS0_6memory12LoadWithCastILi1EEENSG_13StoreWithCastILi1EEEEEviT_T0_T2_T3_T4_T5_ --------------------------
	.section	.nv.constant0._ZN2at6native27unrolled_elementwise_kernelIZZZNS0_17clamp_kernel_cudaERNS_18TensorIteratorBaseERKN3c106ScalarES7_ENKUlvE_clEvENKUlvE3_clEvEUlsE_St5arrayIPcLm2EELi4E23TrivialOffsetCalculatorILi1EjESF_NS0_6memory12LoadWithCastILi1EEENSG_13StoreWithCastILi1EEEEEviT_T0_T2_T3_T4_T5_,"a",@progbits
	.sectionflags	@""
	.align	4
.nv.constant0._ZN2at6native27unrolled_elementwise_kernelIZZZNS0_17clamp_kernel_cudaERNS_18TensorIteratorBaseERKN3c106ScalarES7_ENKUlvE_clEvENKUlvE3_clEvEUlsE_St5arrayIPcLm2EELi4E23TrivialOffsetCalculatorILi1EjESF_NS0_6memory12LoadWithCastILi1EEENSG_13StoreWithCastILi1EEEEEviT_T0_T2_T3_T4_T5_:
	.zero		412


//--------------------- .nv.constant0._ZN2at6native18elementwise_kernelILi128ELi4EZNS0_22gpu_kernel_impl_nocastIZZZNS0_17clamp_kernel_cudaERNS_18TensorIteratorBaseERKN3c106ScalarES8_ENKUlvE_clEvENKUlvE3_clEvEUlsE_EEvS4_RKT_EUliE_EEviT1_ --------------------------
	.section	.nv.constant0._ZN2at6native18elementwise_kernelILi128ELi4EZNS0_22gpu_kernel_impl_nocastIZZZNS0_17clamp_kernel_cudaERNS_18TensorIteratorBaseERKN3c106ScalarES8_ENKUlvE_clEvENKUlvE3_clEvEUlsE_EEvS4_RKT_EUliE_EEviT1_,"a",@progbits
	.sectionflags	@""
	.align	4
.nv.constant0._ZN2at6native18elementwise_kernelILi128ELi4EZNS0_22gpu_kernel_impl_nocastIZZZNS0_17clamp_kernel_cudaERNS_18TensorIteratorBaseERKN3c106ScalarES8_ENKUlvE_clEvENKUlvE3_clEvEUlsE_EEvS4_RKT_EUliE_EEviT1_:
	.zero		904


//--------------------- .nv.constant0._ZN2at6native27unrolled_elementwise_kernelIZZZNS0_17clamp_kernel_cudaERNS_18TensorIteratorBaseERKN3c106ScalarES7_ENKUlvE_clEvENKUlvE3_clEvEUlsE_St5arrayIPcLm2EELi4E23TrivialOffsetCalculatorILi1EjESF_NS0_6memory15LoadWithoutCastENSG_16StoreWithoutCastEEEviT_T0_T2_T3_T4_T5_ --------------------------
	.section	.nv.constant0._ZN2at6native27unrolled_elementwise_kernelIZZZNS0_17clamp_kernel_cudaERNS_18TensorIteratorBaseERKN3c106ScalarES7_ENKUlvE_clEvENKUlvE3_clEvEUlsE_St5arrayIPcLm2EELi4E23TrivialOffsetCalculatorILi1EjESF_NS0_6memory15LoadWithoutCastENSG_16StoreWithoutCastEEEviT_T0_T2_T3_T4_T5_,"a",@progbits
	.sectionflags	@""
	.align	4
.nv.constant0._ZN2at6native27unrolled_elementwise_kernelIZZZNS0_17clamp_kernel_cudaERNS_18TensorIteratorBaseERKN3c106ScalarES7_ENKUlvE_clEvENKUlvE3_clEvEUlsE_St5arrayIPcLm2EELi4E23TrivialOffsetCalculatorILi1EjESF_NS0_6memory15LoadWithoutCastENSG_16StoreWithoutCastEEEviT_T0_T2_T3_T4_T5_:
	.zero		396


//--------------------- .nv.constant0._ZN2at6native29vectorized_elementwise_kernelILi2EZZZNS0_17clamp_kernel_cudaERNS_18TensorIteratorBaseERKN3c106ScalarES7_ENKUlvE_clEvENKUlvE3_clEvEUlsE_St5arrayIPcLm2EEEEviT0_T1_ --------------------------
	.section	.nv.constant0._ZN2at6native29vectorized_elementwise_kernelILi2EZZZNS0_17clamp_kernel_cudaERNS_18TensorIteratorBaseERKN3c106ScalarES7_ENKUlvE_clEvENKUlvE3_clEvEUlsE_St5arrayIPcLm2EEEEviT0_T1_,"a",@progbits
	.sectionflags	@""
	.align	4
.nv.constant0._ZN2at6native29vectorized_elementwise_kernelILi2EZZZNS0_17clamp_kernel_cudaERNS_18TensorIteratorBaseERKN3c106ScalarES7_ENKUlvE_clEvENKUlvE3_clEvEUlsE_St5arrayIPcLm2EEEEviT0_T1_:
	.zero		392


//--------------------- .nv.constant0._ZN2at6native29vectorized_elementwise_kernelILi4EZZZNS0_17clamp_kernel_cudaERNS_18TensorIteratorBaseERKN3c106ScalarES7_ENKUlvE_clEvENKUlvE3_clEvEUlsE_St5arrayIPcLm2EEEEviT0_T1_ --------------------------
	.section	.nv.constant0._ZN2at6native29vectorized_elementwise_kernelILi4EZZZNS0_17clamp_kernel_cudaERNS_18TensorIteratorBaseERKN3c106ScalarES7_ENKUlvE_clEvENKUlvE3_clEvEUlsE_St5arrayIPcLm2EEEEviT0_T1_,"a",@progbits
	.sectionflags	@""
	.align	4
.nv.constant0._ZN2at6native29vectorized_elementwise_kernelILi4EZZZNS0_17clamp_kernel_cudaERNS_18TensorIteratorBaseERKN3c106ScalarES7_ENKUlvE_clEvENKUlvE3_clEvEUlsE_St5arrayIPcLm2EEEEviT0_T1_:
	.zero		392


//--------------------- .nv.constant0._ZN2at6native29vectorized_elementwise_kernelILi8EZZZNS0_17clamp_kernel_cudaERNS_18TensorIteratorBaseERKN3c106ScalarES7_ENKUlvE_clEvENKUlvE3_clEvEUlsE_St5arrayIPcLm2EEEEviT0_T1_ --------------------------
	.section	.nv.constant0._ZN2at6native29vectorized_elementwise_kernelILi8EZZZNS0_17clamp_kernel_cudaERNS_18TensorIteratorBaseERKN3c106ScalarES7_ENKUlvE_clEvENKUlvE3_clEvEUlsE_St5arrayIPcLm2EEEEviT0_T1_,"a",@progbits
	.sectionflags	@""
	.align	4
.nv.constant0._ZN2at6native29vectorized_elementwise_kernelILi8EZZZNS0_17clamp_kernel_cudaERNS_18TensorIteratorBaseERKN3c106ScalarES7_ENKUlvE_clEvENKUlvE3_clEvEUlsE_St5arrayIPcLm2EEEEviT0_T1_:
	.zero		392


//--------------------- .nv.constant0._ZN2at6native18elementwise_kernelILi128ELi4EZNS0_15gpu_kernel_implIZZZNS0_17clamp_kernel_cudaERNS_18TensorIteratorBaseERKN3c106ScalarES8_ENKUlvE_clEvENKUlvE2_clEvEUllE_EEvS4_RKT_EUliE_EEviT1_ --------------------------
	.section	.nv.constant0._ZN2at6native18elementwise_kernelILi128ELi4EZNS0_15gpu_kernel_implIZZZNS0_17clamp_kernel_cudaERNS_18TensorIteratorBaseERKN3c106ScalarES8_ENKUlvE_clEvENKUlvE2_clEvEUllE_EEvS4_RKT_EUliE_EEviT1_,"a",@progbits
	.sectionflags	@""
	.align	4
.nv.constant0._ZN2at6native18elementwise_kernelILi128ELi4EZNS0_15gpu_kernel_implIZZZNS0_17clamp_kernel_cudaERNS_18TensorIteratorBaseERKN3c106ScalarES8_ENKUlvE_clEvENKUlvE2_clEvEUllE_EEvS4_RKT_EUliE_EEviT1_:
	.zero		920


//--------------------- .nv.constant0._ZN2at6native27unrolled_elementwise_kernelIZZZNS0_17clamp_kernel_cudaERNS_18TensorIteratorBaseERKN3c106ScalarES7_ENKUlvE_clEvENKUlvE2_clEvEUllE_St5arrayIPcLm2EELi4E23TrivialOffsetCalculatorILi1EjESF_NS0_6memory12LoadWithCastILi1EEENSG_13StoreWithCastILi1EEEEEviT_T0_T2_T3_T4_T5_ --------------------------
	.section	.nv.constant0._ZN2at6native27unrolled_elementwise_kernelIZZZNS0_17clamp_kernel_cudaERNS_18TensorIteratorBaseERKN3c106ScalarES7_ENKUlvE_clEvENKUlvE2_clEvEUllE_St5arrayIPcLm2EELi4E23TrivialOffsetCalculatorILi1EjESF_NS0_6memory12LoadWithCastILi1EEENSG_13StoreWithCastILi1EEEEEviT_T0_T2_T3_T4_T5_,"a",@progbits
	.sectionflags	@""
	.align	4
.nv.constant0._ZN2at6native27unrolled_elementwise_kernelIZZZNS0_17clamp_kernel_cudaERNS_18TensorIteratorBaseERKN3c106ScalarES7_ENKUlvE_clEvENKUlvE2_clEvEUllE_St5arrayIPcLm2EELi4E23TrivialOffsetCalculatorILi1EjESF_NS0_6memory12LoadWithCastILi1EEENSG_13StoreWithCastILi1EEEEEviT_T0_T2_T3_T4_T5_:
	.zero		420


//--------------------- .nv.constant0._ZN2at6native18elementwise_kernelILi128ELi2EZNS0_22gpu_kernel_impl_nocastIZZZNS0_17clamp_kernel_cudaERNS_18TensorIteratorBaseERKN3c106ScalarES8_ENKUlvE_clEvENKUlvE2_clEvEUllE_EEvS4_RKT_EUliE_EEviT1_ --------------------------
	.section	.nv.constant0._ZN2at6native18elementwise_kernelILi128ELi2EZNS0_22gpu_kernel_impl_nocastIZZZNS0_17clamp_kernel_cudaERNS_18TensorIteratorBaseERKN3c106ScalarES8_ENKUlvE_clEvENKUlvE2_clEvEUllE_EEvS4_RKT_EUliE_EEviT1_,"a",@progbits
	.sectionflags	@""
	.align	4
.nv.constant0._ZN2at6native18elementwise_kernelILi128ELi2EZNS0_22gpu_kernel_impl_nocastIZZZNS0_17clamp_kernel_cudaERNS_18TensorIteratorBaseERKN3c106ScalarES8_ENKUlvE_clEvENKUlvE2_clEvEUllE_EEvS4_RKT_EUliE_EEviT1_:
	.zero		912


//--------------------- .nv.constant0._ZN2at6native27unrolled_elementwise_kernelIZZZNS0_17clamp_kernel_cudaERNS_18TensorIteratorBaseERKN3c106ScalarES7_ENKUlvE_clEvENKUlvE2_clEvEUllE_St5arrayIPcLm2EELi4E23TrivialOffsetCalculatorILi1EjESF_NS0_6memory15LoadWithoutCastENSG_16StoreWithoutCastEEEviT_T0_T2_T3_T4_T5_ --------------------------
	.section	.nv.constant0._ZN2at6native27unrolled_elementwise_kernelIZZZNS0_17clamp_kernel_cudaERNS_18TensorIteratorBaseERKN3c106ScalarES7_ENKUlvE_clEvENKUlvE2_clEvEUllE_St5arrayIPcLm2EELi4E23TrivialOffsetCalculatorILi1EjESF_NS0_6memory15LoadWithoutCastENSG_16StoreWithoutCastEEEviT_T0_T2_T3_T4_T5_,"a",@progbits
	.sectionflags	@""
	.align	4
.nv.constant0._ZN2at6native27unrolled_elementwise_kernelIZZZNS0_17clamp_kernel_cudaERNS_18TensorIteratorBaseERKN3c106ScalarES7_ENKUlvE_clEvENKUlvE2_clEvEUllE_St5arrayIPcLm2EELi4E23TrivialOffsetCalculatorILi1EjESF_NS0_6memory15LoadWithoutCastENSG_16StoreWithoutCastEEEviT_T0_T2_T3_T4_T5_:
	.zero		404


//--------------------- .nv.constant0._ZN2at6native29vectorized_elementwise_kernelILi2EZZZNS0_17clamp_kernel_cudaERNS_18TensorIteratorBaseERKN3c106ScalarES7_ENKUlvE_clEvENKUlvE2_clEvEUllE_St5arrayIPcLm2EEEEviT0_T1_ --------------------------
	.section	.nv.constant0._ZN2at6native29vectorized_elementwise_kernelILi2EZZZNS0_17clamp_kernel_cudaERNS_18TensorIteratorBaseERKN3c106ScalarES7_ENKUlvE_clEvENKUlvE2_clEvEUllE_St5arrayIPcLm2EEEEviT0_T1_,"a",@progbits
	.sectionflags	@""
	.align	4
.nv.constant0._ZN2at6native29vectorized_elementwise_kernelILi2EZZZNS0_17clamp_kernel_cudaERNS_18TensorIteratorBaseERKN3c106ScalarES7_ENKUlvE_clEvENKUlvE2_clEvEUllE_St5arrayIPcLm2EEEEviT0_T1_:
	.zero		400


//--------------------- .nv.constant0._ZN2at6native29vectorized_elementwise_kernelILi4EZZZNS0_17clamp_kernel_cudaERNS_18TensorIteratorBaseERKN3c106ScalarES7_ENKUlvE_clEvENKUlvE2_clEvEUllE_St5arrayIPcLm2EEEEviT0_T1_ --------------------------
	.section	.nv.constant0._ZN2at6native29vectorized_elementwise_kernelILi4EZZZNS0_17clamp_kernel_cudaERNS_18TensorIteratorBaseERKN3c106ScalarES7_ENKUlvE_clEvENKUlvE2_clEvEUllE_St5arrayIPcLm2EEEEviT0_T1_,"a",@progbits
	.sectionflags	@""
	.align	4
.nv.constant0._ZN2at6native29vectorized_elementwise_kernelILi4EZZZNS0_17clamp_kernel_cudaERNS_18TensorIteratorBaseERKN3c106ScalarES7_ENKUlvE_clEvENKUlvE2_clEvEUllE_St5arrayIPcLm2EEEEviT0_T1_:
	.zero		400


//--------------------- .nv.constant0._ZN2at6native29vectorized_elementwise_kernelILi8EZZZNS0_17clamp_kernel_cudaERNS_18TensorIteratorBaseERKN3c106ScalarES7_ENKUlvE_clEvENKUlvE2_clEvEUllE_St5arrayIPcLm2EEEEviT0_T1_ --------------------------
	.section	.nv.constant0._ZN2at6native29vectorized_elementwise_kernelILi8EZZZNS0_17clamp_kernel_cudaERNS_18TensorIteratorBaseERKN3c106ScalarES7_ENKUlvE_clEvENKUlvE2_clEvEUllE_St5arrayIPcLm2EEEEviT0_T1_,"a",@progbits
	.sectionflags	@""
	.align	4
.nv.constant0._ZN2at6native29vectorized_elementwise_kernelILi8EZZZNS0_17clamp_kernel_cudaERNS_18TensorIteratorBaseERKN3c106ScalarES7_ENKUlvE_clEvENKUlvE2_clEvEUllE_St5arrayIPcLm2EEEEviT0_T1_:
	.zero		400


//--------------------- .nv.constant0._ZN2at6native18elementwise_kernelILi128ELi4EZNS0_15gpu_kernel_implIZZZNS0_17clamp_kernel_cudaERNS_18TensorIteratorBaseERKN3c106ScalarES8_ENKUlvE_clEvENKUlvE1_clEvEUliE_EEvS4_RKT_EUliE_EEviT1_ --------------------------
	.section	.nv.constant0._ZN2at6native18elementwise_kernelILi128ELi4EZNS0_15gpu_kernel_implIZZZNS0_17clamp_kernel_cudaERNS_18TensorIteratorBaseERKN3c106ScalarES8_ENKUlvE_clEvENKUlvE1_clEvEUliE_EEvS4_RKT_EUliE_EEviT1_,"a",@progbits
	.sectionflags	@""
	.align	4
.nv.constant0._ZN2at6native18elementwise_kernelILi128ELi4EZNS0_15gpu_kernel_implIZZZNS0_17clamp_kernel_cudaERNS_18TensorIteratorBaseERKN3c106ScalarES8_ENKUlvE_clEvENKUlvE1_clEvEUliE_EEvS4_RKT_EUliE_EEviT1_:
	.zero		912


//--------------------- .nv.constant0._ZN2at6native27unrolled_elementwise_kernelIZZZNS0_17clamp_kernel_cudaERNS_18TensorIteratorBaseERKN3c106ScalarES7_ENKUlvE_clEvENKUlvE1_clEvEUliE_St5arrayIPcLm2EELi4E23TrivialOffsetCalculatorILi1EjESF_NS0_6memory12LoadWithCastILi1EEENSG_13StoreWithCastILi1EEEEEviT_T0_T2_T3_T4_T5_ --------------------------
	.section	.nv.constant0._ZN2at6native27unrolled_elementwise_kernelIZZZNS0_17clamp_kernel_cudaERNS_18TensorIteratorBaseERKN3c106ScalarES7_ENKUlvE_clEvENKUlvE1_clEvEUliE_St5arrayIPcLm2EELi4E23TrivialOffsetCalculatorILi1EjESF_NS0_6memory12LoadWithCastILi1EEENSG_13StoreWithCastILi1EEEEEviT_T0_T2_T3_T4_T5_,"a",@progbits
	.sectionflags	@""
	.align	4
.nv.constant0._ZN2at6native27unrolled_elementwise_kernelIZZZNS0_17clamp_kernel_cudaERNS_18TensorIteratorBaseERKN3c106ScalarES7_ENKUlvE_clEvENKUlvE1_clEvEUliE_St5arrayIPcLm2EELi4E23TrivialOffsetCalculatorILi1EjESF_NS0_6memory12LoadWithCastILi1EEENSG_13StoreWithCastILi1EEEEEviT_T0_T2_T3_T4_T5_:
	.zero		412


//--------------------- .nv.constant0._ZN2at6native18elementwise_kernelILi128ELi2EZNS0_22gpu_kernel_impl_nocastIZZZNS0_17clamp_kernel_cudaERNS_18TensorIteratorBaseERKN3c106ScalarES8_ENKUlvE_clEvENKUlvE1_clEvEUliE_EEvS4_RKT_EUliE_EEviT1_ --------------------------
	.section	.nv.constant0._ZN2at6native18elementwise_kernelILi128ELi2EZNS0_22gpu_kernel_impl_nocastIZZZNS0_17clamp_kernel_cudaERNS_18TensorIteratorBaseERKN3c106ScalarES8_ENKUlvE_clEvENKUlvE1_clEvEUliE_EEvS4_RKT_EUliE_EEviT1_,"a",@progbits
	.sectionflags	@""
	.align	4
.nv.constant0._ZN2at6native18elementwise_kernelILi128ELi2EZNS0_22gpu_kernel_impl_nocastIZZZNS0_17clamp_kernel_cudaERNS_18TensorIteratorBaseERKN3c106ScalarES8_ENKUlvE_clEvENKUlvE1_clEvEUliE_EEvS4_RKT_EUliE_EEviT1_:
	.zero		904


//--------------------- .nv.constant0._ZN2at6native27unrolled_elementwise_kernelIZZZNS0_17clamp_kernel_cudaERNS_18TensorIteratorBaseERKN3c106ScalarES7_ENKUlvE_clEvENKUlvE1_clEvEUliE_St5arrayIPcLm2EELi4E23TrivialOffsetCalculatorILi1EjESF_NS0_6memory15LoadWithoutCastENSG_16StoreWithoutCastEEEviT_T0_T2_T3_T4_T5_ --------------------------
	.section	.nv.constant0._ZN2at6native27unrolled_elementwise_kernelIZZZNS0_17clamp_kernel_cudaERNS_18TensorIteratorBaseERKN3c106ScalarES7_ENKUlvE_clEvENKUlvE1_clEvEUliE_St5arrayIPcLm2EELi4E23TrivialOffsetCalculatorILi1EjESF_NS0_6memory15LoadWithoutCastENSG_16StoreWithoutCastEEEviT_T0_T2_T3_T4_T5_,"a",@progbits
	.sectionflags	@""
	.align	4
.nv.constant0._ZN2at6native27unrolled_elementwise_kernelIZZZNS0_17clamp_kernel_cudaERNS_18TensorIteratorBaseERKN3c106ScalarES7_ENKUlvE_clEvENKUlvE1_clEvEUliE_St5arrayIPcLm2EELi4E23TrivialOffsetCalculatorILi1EjESF_NS0_6memory15LoadWithoutCastENSG_16StoreWithoutCastEEEviT_T0_T2_T3_T4_T5_:
	.zero		396


//--------------------- .nv.constant0._ZN2at6native29vectorized_elementwise_kernelILi2EZZZNS0_17clamp_kernel_cudaERNS_18TensorIteratorBaseERKN3c106ScalarES7_ENKUlvE_clEvENKUlvE1_clEvEUliE_St5arrayIPcLm2EEEEviT0_T1_ --------------------------
	.section	.nv.constant0._ZN2at6native29vectorized_elementwise_kernelILi2EZZZNS0_17clamp_kernel_cudaERNS_18TensorIteratorBaseERKN3c106ScalarES7_ENKUlvE_clEvENKUlvE1_clEvEUliE_St5arrayIPcLm2EEEEviT0_T1_,"a",@progbits
	.sectionflags	@""
	.align	4
.nv.constant0._ZN2at6native29vectorized_elementwise_kernelILi2EZZZNS0_17clamp_kernel_cudaERNS_18TensorIteratorBaseERKN3c106ScalarES7_ENKUlvE_clEvENKUlvE1_clEvEUliE_St5arrayIPcLm2EEEEviT0_T1_:
	.zero		392


//--------------------- .nv.constant0._ZN2at6native29vectorized_elementwise_kernelILi4EZZZNS0_17clamp_kernel_cudaERNS_18TensorIteratorBaseERKN3c106ScalarES7_ENKUlvE_clEvENKUlvE1_clEvEUliE_St5arrayIPcLm2EEEEviT0_T1_ --------------------------
	.section	.nv.constant0._ZN2at6native29vectorized_elementwise_kernelILi4EZZZNS0_17clamp_kernel_cudaERNS_18TensorIteratorBaseERKN3c106ScalarES7_ENKUlvE_clEvENKUlvE1_clEvEUliE_St5arrayIPcLm2EEEEviT0_T1_,"a",@progbits
	.sectionflags	@""
	.align	4
.nv.constant0._ZN2at6native29vectorized_elementwise_kernelILi4EZZZNS0_17clamp_kernel_cudaERNS_18TensorIteratorBaseERKN3c106ScalarES7_ENKUlvE_clEvENKUlvE1_clEvEUliE_St5arrayIPcLm2EEEEviT0_T1_:
	.zero		392


//--------------------- .nv.constant0._ZN2at6native29vectorized_elementwise_kernelILi8EZZZNS0_17clamp_kernel_cudaERNS_18TensorIteratorBaseERKN3c106ScalarES7_ENKUlvE_clEvENKUlvE1_clEvEUliE_St5arrayIPcLm2EEEEviT0_T1_ --------------------------
	.section	.nv.constant0._ZN2at6native29vectorized_elementwise_kernelILi8EZZZNS0_17clamp_kernel_cudaERNS_18TensorIteratorBaseERKN3c106ScalarES7_ENKUlvE_clEvENKUlvE1_clEvEUliE_St5arrayIPcLm2EEEEviT0_T1_,"a",@progbits
	.sectionflags	@""
	.align	4
.nv.constant0._ZN2at6native29vectorized_elementwise_kernelILi8EZZZNS0_17clamp_kernel_cudaERNS_18TensorIteratorBaseERKN3c106ScalarES7_ENKUlvE_clEvENKUlvE1_clEvEUliE_St5arrayIPcLm2EEEEviT0_T1_:
	.zero		392


//--------------------- .nv.constant0._ZN2at6native18elementwise_kernelILi128ELi4EZNS0_15gpu_kernel_implIZZZNS0_17clamp_kernel_cudaERNS_18TensorIteratorBaseERKN3c106ScalarES8_ENKUlvE_clEvENKUlvE0_clEvEUlaE_EEvS4_RKT_EUliE_EEviT1_ --------------------------
	.section	.nv.constant0._ZN2at6native18elementwise_kernelILi128ELi4EZNS0_15gpu_kernel_implIZZZNS0_17clamp_kernel_cudaERNS_18TensorIteratorBaseERKN3c106ScalarES8_ENKUlvE_clEvENKUlvE0_clEvEUlaE_EEvS4_RKT_EUliE_EEviT1_,"a",@progbits
	.sectionflags	@""
	.align	4
.nv.constant0._ZN2at6native18elementwise_kernelILi128ELi4EZNS0_15gpu_kernel_implIZZZNS0_17clamp_kernel_cudaERNS_18TensorIteratorBaseERKN3c106ScalarES8_ENKUlvE_clEvENKUlvE0_clEvEUlaE_EEvS4_RKT_EUliE_EEviT1_:
	.zero		912


//--------------------- .nv.constant0._ZN2at6native27unrolled_elementwise_kernelIZZZNS0_17clamp_kernel_cudaERNS_18TensorIteratorBaseERKN3c106ScalarES7_ENKUlvE_clEvENKUlvE0_clEvEUlaE_St5arrayIPcLm2EELi4E23TrivialOffsetCalculatorILi1EjESF_NS0_6memory12LoadWithCastILi1EEENSG_13StoreWithCastILi1EEEEEviT_T0_T2_T3_T4_T5_ --------------------------
	.section	.nv.constant0._ZN2at6native27unrolled_elementwise_kernelIZZZNS0_17clamp_kernel_cudaERNS_18TensorIteratorBaseERKN3c106ScalarES7_ENKUlvE_clEvENKUlvE0_clEvEUlaE_St5arrayIPcLm2EELi4E23TrivialOffsetCalculatorILi1EjESF_NS0_6memory12LoadWithCastILi1EEENSG_13StoreWithCastILi1EEEEEviT_T0_T2_T3_T4_T5_,"a",@progbits
	.sectionflags	@""
	.align	4
.nv.constant0._ZN2at6native27unrolled_elementwise_kernelIZZZNS0_17clamp_kernel_cudaERNS_18TensorIteratorBaseERKN3c106ScalarES7_ENKUlvE_clEvENKUlvE0_clEvEUlaE_St5arrayIPcLm2EELi4E23TrivialOffsetCalculatorILi1EjESF_NS0_6memory12LoadWithCastILi1EEENSG_13StoreWithCastILi1EEEEEviT_T0_T2_T3_T4_T5_:
	.zero		412


//--------------------- .nv.constant0._ZN2at6native18elementwise_kernelILi128ELi4EZNS0_22gpu_kernel_impl_nocastIZZZNS0_17clamp_kernel_cudaERNS_18TensorIteratorBaseERKN3c106ScalarES8_ENKUlvE_clEvENKUlvE0_clEvEUlaE_EEvS4_RKT_EUliE_EEviT1_ --------------------------
	.section	.nv.constant0._ZN2at6native18elementwise_kernelILi128ELi4EZNS0_22gpu_kernel_impl_nocastIZZZNS0_17clamp_kernel_cudaERNS_18TensorIteratorBaseERKN3c106ScalarES8_ENKUlvE_clEvENKUlvE0_clEvEUlaE_EEvS4_RKT_EUliE_EEviT1_,"a",@progbits
	.sectionflags	@""
	.align	4
.nv.constant0._ZN2at6native18elementwise_kernelILi128ELi4EZNS0_22gpu_kernel_impl_nocastIZZZNS0_17clamp_kernel_cudaERNS_18TensorIteratorBaseERKN3c106ScalarES8_ENKUlvE_clEvENKUlvE0_clEvEUlaE_EEvS4_RKT_EUliE_EEviT1_:
	.zero		904


//--------------------- .nv.constant0._ZN2at6native27unrolled_elementwise_kernelIZZZNS0_17clamp_kernel_cudaERNS_18TensorIteratorBaseERKN3c106ScalarES7_ENKUlvE_clEvENKUlvE0_clEvEUlaE_St5arrayIPcLm2EELi4E23TrivialOffsetCalculatorILi1EjESF_NS0_6memory15LoadWithoutCastENSG_16StoreWithoutCastEEEviT_T0_T2_T3_T4_T5_ --------------------------
	.section	.nv.constant0._ZN2at6native27unrolled_elementwise_kernelIZZZNS0_17clamp_kernel_cudaERNS_18TensorIteratorBaseERKN3c106ScalarES7_ENKUlvE_clEvENKUlvE0_clEvEUlaE_St5arrayIPcLm2EELi4E23TrivialOffsetCalculatorILi1EjESF_NS0_6memory15LoadWithoutCastENSG_16StoreWithoutCastEEEviT_T0_T2_T3_T4_T5_,"a",@progbits
	.sectionflags	@""
	.align	4
.nv.constant0._ZN2at6native27unrolled_elementwise_kernelIZZZNS0_17clamp_kernel_cudaERNS_18TensorIteratorBaseERKN3c106ScalarES7_ENKUlvE_clEvENKUlvE0_clEvEUlaE_St5arrayIPcLm2EELi4E23TrivialOffsetCalculatorILi1EjESF_NS0_6memory15LoadWithoutCastENSG_16StoreWithoutCastEEEviT_T0_T2_T3_T4_T5_:
	.zero		396


//--------------------- .nv.constant0._ZN2at6native29vectorized_elementwise_kernelILi2EZZZNS0_17clamp_kernel_cudaERNS_18TensorIteratorBaseERKN3c106ScalarES7_ENKUlvE_clEvENKUlvE0_clEvEUlaE_St5arrayIPcLm2EEEEviT0_T1_ --------------------------
	.section	.nv.constant0._ZN2at6native29vectorized_elementwise_kernelILi2EZZZNS0_17clamp_kernel_cudaERNS_18TensorIteratorBaseERKN3c106ScalarES7_ENKUlvE_clEvENKUlvE0_clEvEUlaE_St5arrayIPcLm2EEEEviT0_T1_,"a",@progbits
	.sectionflags	@""
	.align	4
.nv.constant0._ZN2at6native29vectorized_elementwise_kernelILi2EZZZNS0_17clamp_kernel_cudaERNS_18TensorIteratorBaseERKN3c106ScalarES7_ENKUlvE_clEvENKUlvE0_clEvEUlaE_St5arrayIPcLm2EEEEviT0_T1_:
	.zero		392


//--------------------- .nv.constant0._ZN2at6native29vectorized_elementwise_kernelILi4EZZZNS0_17clamp_kernel_cudaERNS_18TensorIteratorBaseERKN3c106ScalarES7_ENKUlvE_clEvENKUlvE0_clEvEUlaE_St5arrayIPcLm2EEEEviT0_T1_ --------------------------
	.section	.nv.constant0._ZN2at6native29vectorized_elementwise_kernelILi4EZZZNS0_17clamp_kernel_cudaERNS_18TensorIteratorBaseERKN3c106ScalarES7_ENKUlvE_clEvENKUlvE0_clEvEUlaE_St5arrayIPcLm2EEEEviT0_T1_,"a",@progbits
	.sectionflags	@""
	.align	4
.nv.constant0._ZN2at6native29vectorized_elementwise_kernelILi4EZZZNS0_17clamp_kernel_cudaERNS_18TensorIteratorBaseERKN3c106ScalarES7_ENKUlvE_clEvENKUlvE0_clEvEUlaE_St5arrayIPcLm2EEEEviT0_T1_:
	.zero		392


//--------------------- .nv.constant0._ZN2at6native29vectorized_elementwise_kernelILi8EZZZNS0_17clamp_kernel_cudaERNS_18TensorIteratorBaseERKN3c106ScalarES7_ENKUlvE_clEvENKUlvE0_clEvEUlaE_St5arrayIPcLm2EEEEviT0_T1_ --------------------------
	.section	.nv.constant0._ZN2at6native29vectorized_elementwise_kernelILi8EZZZNS0_17clamp_kernel_cudaERNS_18TensorIteratorBaseERKN3c106ScalarES7_ENKUlvE_clEvENKUlvE0_clEvEUlaE_St5arrayIPcLm2EEEEviT0_T1_,"a",@progbits
	.sectionflags	@""
	.align	4
.nv.constant0._ZN2at6native29vectorized_elementwise_kernelILi8EZZZNS0_17clamp_kernel_cudaERNS_18TensorIteratorBaseERKN3c106ScalarES7_ENKUlvE_clEvENKUlvE0_clEvEUlaE_St5arrayIPcLm2EEEEviT0_T1_:
	.zero		392


//--------------------- .nv.constant0._ZN2at6native18elementwise_kernelILi128ELi4EZNS0_15gpu_kernel_implIZZZNS0_17clamp_kernel_cudaERNS_18TensorIteratorBaseERKN3c106ScalarES8_ENKUlvE_clEvENKUlvE_clEvEUlhE_EEvS4_RKT_EUliE_EEviT1_ --------------------------
	.section	.nv.constant0._ZN2at6native18elementwise_kernelILi128ELi4EZNS0_15gpu_kernel_implIZZZNS0_17clamp_kernel_cudaERNS_18TensorIteratorBaseERKN3c106ScalarES8_ENKUlvE_clEvENKUlvE_clEvEUlhE_EEvS4_RKT_EUliE_EEviT1_,"a",@progbits
	.sectionflags	@""
	.align	4
.nv.constant0._ZN2at6native18elementwise_kernelILi128ELi4EZNS0_15gpu_kernel_implIZZZNS0_17clamp_kernel_cudaERNS_18TensorIteratorBaseERKN3c106ScalarES8_ENKUlvE_clEvENKUlvE_clEvEUlhE_EEvS4_RKT_EUliE_EEviT1_:
	.zero		912


//--------------------- .nv.constant0._ZN2at6native27unrolled_elementwise_kernelIZZZNS0_17clamp_kernel_cudaERNS_18TensorIteratorBaseERKN3c106ScalarES7_ENKUlvE_clEvENKUlvE_clEvEUlhE_St5arrayIPcLm2EELi4E23TrivialOffsetCalculatorILi1EjESF_NS0_6memory12LoadWithCastILi1EEENSG_13StoreWithCastILi1EEEEEviT_T0_T2_T3_T4_T5_ --------------------------
	.section	.nv.constant0._ZN2at6native27unrolled_elementwise_kernelIZZZNS0_17clamp_kernel_cudaERNS_18TensorIteratorBaseERKN3c106ScalarES7_ENKUlvE_clEvENKUlvE_clEvEUlhE_St5arrayIPcLm2EELi4E23TrivialOffsetCalculatorILi1EjESF_NS0_6memory12LoadWithCastILi1EEENSG_13StoreWithCastILi1EEEEEviT_T0_T2_T3_T4_T5_,"a",@progbits
	.sectionflags	@""
	.align	4
.nv.constant0._ZN2at6native27unrolled_elementwise_kernelIZZZNS0_17clamp_kernel_cudaERNS_18TensorIteratorBaseERKN3c106ScalarES7_ENKUlvE_clEvENKUlvE_clEvEUlhE_St5arrayIPcLm2EELi4E23TrivialOffsetCalculatorILi1EjESF_NS0_6memory12LoadWithCastILi1EEENSG_13StoreWithCastILi1EEEEEviT_T0_T2_T3_T4_T5_:
	.zero		412


//--------------------- .nv.constant0._ZN2at6native18elementwise_kernelILi128ELi4EZNS0_22gpu_kernel_impl_nocastIZZZNS0_17clamp_kernel_cudaERNS_18TensorIteratorBaseERKN3c106ScalarES8_ENKUlvE_clEvENKUlvE_clEvEUlhE_EEvS4_RKT_EUliE_EEviT1_ --------------------------
	.section	.nv.constant0._ZN2at6native18elementwise_kernelILi128ELi4EZNS0_22gpu_kernel_impl_nocastIZZZNS0_17clamp_kernel_cudaERNS_18TensorIteratorBaseERKN3c106ScalarES8_ENKUlvE_clEvENKUlvE_clEvEUlhE_EEvS4_RKT_EUliE_EEviT1_,"a",@progbits
	.sectionflags	@""
	.align	4
.nv.constant0._ZN2at6native18elementwise_kernelILi128ELi4EZNS0_22gpu_kernel_impl_nocastIZZZNS0_17clamp_kernel_cudaERNS_18TensorIteratorBaseERKN3c106ScalarES8_ENKUlvE_clEvENKUlvE_clEvEUlhE_EEvS4_RKT_EUliE_EEviT1_:
	.zero		904


//--------------------- .nv.constant0._ZN2at6native27unrolled_elementwise_kernelIZZZNS0_17clamp_kernel_cudaERNS_18TensorIteratorBaseERKN3c106ScalarES7_ENKUlvE_clEvENKUlvE_clEvEUlhE_St5arrayIPcLm2EELi4E23TrivialOffsetCalculatorILi1EjESF_NS0_6memory15LoadWithoutCastENSG_16StoreWithoutCastEEEviT_T0_T2_T3_T4_T5_ --------------------------
	.section	.nv.constant0._ZN2at6native27unrolled_elementwise_kernelIZZZNS0_17clamp_kernel_cudaERNS_18TensorIteratorBaseERKN3c106ScalarES7_ENKUlvE_clEvENKUlvE_clEvEUlhE_St5arrayIPcLm2EELi4E23TrivialOffsetCalculatorILi1EjESF_NS0_6memory15LoadWithoutCastENSG_16StoreWithoutCastEEEviT_T0_T2_T3_T4_T5_,"a",@progbits
	.sectionflags	@""
	.align	4
.nv.constant0._ZN2at6native27unrolled_elementwise_kernelIZZZNS0_17clamp_kernel_cudaERNS_18TensorIteratorBaseERKN3c106ScalarES7_ENKUlvE_clEvENKUlvE_clEvEUlhE_St5arrayIPcLm2EELi4E23TrivialOffsetCalculatorILi1EjESF_NS0_6memory15LoadWithoutCastENSG_16StoreWithoutCastEEEviT_T0_T2_T3_T4_T5_:
	.zero		396


//--------------------- .nv.constant0._ZN2at6native29vectorized_elementwise_kernelILi2EZZZNS0_17clamp_kernel_cudaERNS_18TensorIteratorBaseERKN3c106ScalarES7_ENKUlvE_clEvENKUlvE_clEvEUlhE_St5arrayIPcLm2EEEEviT0_T1_ --------------------------
	.section	.nv.constant0._ZN2at6native29vectorized_elementwise_kernelILi2EZZZNS0_17clamp_kernel_cudaERNS_18TensorIteratorBaseERKN3c106ScalarES7_ENKUlvE_clEvENKUlvE_clEvEUlhE_St5arrayIPcLm2EEEEviT0_T1_,"a",@progbits
	.sectionflags	@""
	.align	4
.nv.constant0._ZN2at6native29vectorized_elementwise_kernelILi2EZZZNS0_17clamp_kernel_cudaERNS_18TensorIteratorBaseERKN3c106ScalarES7_ENKUlvE_clEvENKUlvE_clEvEUlhE_St5arrayIPcLm2EEEEviT0_T1_:
	.zero		392


//--------------------- .nv.constant0._ZN2at6native29vectorized_elementwise_kernelILi4EZZZNS0_17clamp_kernel_cudaERNS_18TensorIteratorBaseERKN3c106ScalarES7_ENKUlvE_clEvENKUlvE_clEvEUlhE_St5arrayIPcLm2EEEEviT0_T1_ --------------------------
	.section	.nv.constant0._ZN2at6native29vectorized_elementwise_kernelILi4EZZZNS0_17clamp_kernel_cudaERNS_18TensorIteratorBaseERKN3c106ScalarES7_ENKUlvE_clEvENKUlvE_clEvEUlhE_St5arrayIPcLm2EEEEviT0_T1_,"a",@progbits
	.sectionflags	@""
	.align	4
.nv.constant0._ZN2at6native29vectorized_elementwise_kernelILi4EZZZNS0_17clamp_kernel_cudaERNS_18TensorIteratorBaseERKN3c106ScalarES7_ENKUlvE_clEvENKUlvE_clEvEUlhE_St5arrayIPcLm2EEEEviT0_T1_:
	.zero		392


//--------------------- .nv.constant0._ZN2at6native29vectorized_elementwise_kernelILi8EZZZNS0_17clamp_kernel_cudaERNS_18TensorIteratorBaseERKN3c106ScalarES7_ENKUlvE_clEvENKUlvE_clEvEUlhE_St5arrayIPcLm2EEEEviT0_T1_ --------------------------
	.section	.nv.constant0._ZN2at6native29vectorized_elementwise_kernelILi8EZZZNS0_17clamp_kernel_cudaERNS_18TensorIteratorBaseERKN3c106ScalarES7_ENKUlvE_clEvENKUlvE_clEvEUlhE_St5arrayIPcLm2EEEEviT0_T1_,"a",@progbits
	.sectionflags	@""
	.align	4
.nv.constant0._ZN2at6native29vectorized_elementwise_kernelILi8EZZZNS0_17clamp_kernel_cudaERNS_18TensorIteratorBaseERKN3c106ScalarES7_ENKUlvE_clEvENKUlvE_clEvEUlhE_St5arrayIPcLm2EEEEviT0_T1_:
	.zero		392


//--------------------- .nv.constant2._ZN2at6native18elementwise_kernelILi128ELi4EZNS0_15gpu_kernel_implIZZZNS0_16sqrt_kernel_cudaERNS_18TensorIteratorBaseEENKUlvE0_clEvENKUlvE2_clEvEUlN3c108BFloat16EE_EEvS4_RKT_EUliE_EEviT1_ --------------------------
	.section	.nv.constant2._ZN2at6native18elementwise_kernelILi128ELi4EZNS0_15gpu_kernel_implIZZZNS0_16sqrt_kernel_cudaERNS_18TensorIteratorBaseEENKUlvE0_clEvENKUlvE2_clEvEUlN3c108BFloat16EE_EEvS4_RKT_EUliE_EEviT1_,"a",@progbits
	.sectionflags	@""
	.align	4
.nv.constant2._ZN2at6native18elementwise_kernelILi128ELi4EZNS0_15gpu_kernel_implIZZZNS0_16sqrt_kernel_cudaERNS_18TensorIteratorBaseEENKUlvE0_clEvENKUlvE2_clEvEUlN3c108BFloat16EE_EEvS4_RKT_EUliE_EEviT1_:
        /*0000*/ 	.byte	0x00, 0x00, 0x00, 0xf0, 0xff, 0xff, 0x0f, 0x38


//--------------------- .nv.constant0._ZN2at6native18elementwise_kernelILi128ELi4EZNS0_15gpu_kernel_implIZZZNS0_16sqrt_kernel_cudaERNS_18TensorIteratorBaseEENKUlvE0_clEvENKUlvE2_clEvEUlN3c108BFloat16EE_EEvS4_RKT_EUliE_EEviT1_ --------------------------
	.section	.nv.constant0._ZN2at6native18elementwise_kernelILi128ELi4EZNS0_15gpu_kernel_implIZZZNS0_16sqrt_kernel_cudaERNS_18TensorIteratorBaseEENKUlvE0_clEvENKUlvE2_clEvEUlN3c108BFloat16EE_EEvS4_RKT_EUliE_EEviT1_,"a",@progbits
	.sectionflags	@""
	.align	4
.nv.constant0._ZN2at6native18elementwise_kernelILi128ELi4EZNS0_15gpu_kernel_implIZZZNS0_16sqrt_kernel_cudaERNS_18TensorIteratorBaseEENKUlvE0_clEvENKUlvE2_clEvEUlN3c108BFloat16EE_EEvS4_RKT_EUliE_EEviT1_:
	.zero		896


//--------------------- .nv.constant2._ZN2at6native27unrolled_elementwise_kernelIZZZNS0_16sqrt_kernel_cudaERNS_18TensorIteratorBaseEENKUlvE0_clEvENKUlvE2_clEvEUlN3c108BFloat16EE_St5arrayIPcLm2EELi4E23TrivialOffsetCalculatorILi1EjESD_NS0_6memory12LoadWithCastILi1EEENSE_13StoreWithCastILi1EEEEEviT_T0_T2_T3_T4_T5_ --------------------------
	.section	.nv.constant2._ZN2at6native27unrolled_elementwise_kernelIZZZNS0_16sqrt_kernel_cudaERNS_18TensorIteratorBaseEENKUlvE0_clEvENKUlvE2_clEvEUlN3c108BFloat16EE_St5arrayIPcLm2EELi4E23TrivialOffsetCalculatorILi1EjESD_NS0_6memory12LoadWithCastILi1EEENSE_13StoreWithCastILi1EEEEEviT_T0_T2_T3_T4_T5_,"a",@progbits
	.sectionflags	@""
	.align	4
.nv.constant2._ZN2at6native27unrolled_elementwise_kernelIZZZNS0_16sqrt_kernel_cudaERNS_18TensorIteratorBaseEENKUlvE0_clEvENKUlvE2_clEvEUlN3c108BFloat16EE_St5arrayIPcLm2EELi4E23TrivialOffsetCalculatorILi1EjESD_NS0_6memory12LoadWithCastILi1EEENSE_13StoreWithCastILi1EEEEEviT_T0_T2_T3_T4_T5_:
        /*0000*/ 	.byte	0x00, 0x00, 0x00, 0xf0, 0xff, 0xff, 0x0f, 0x38


//--------------------- .nv.constant0._ZN2at6native27unrolled_elementwise_kernelIZZZNS0_16sqrt_kernel_cudaERNS_18TensorIteratorBaseEENKUlvE0_clEvENKUlvE2_clEvEUlN3c108BFloat16EE_St5arrayIPcLm2EELi4E23TrivialOffsetCalculatorILi1EjESD_NS0_6memory12LoadWithCastILi1EEENSE_13StoreWithCastILi1EEEEEviT_T0_T2_T3_T4_T5_ --------------------------
	.section	.nv.constant0._ZN2at6native27unrolled_elementwise_kernelIZZZNS0_16sqrt_kernel_cudaERNS_18TensorIteratorBaseEENKUlvE0_clEvENKUlvE2_clEvEUlN3c108BFloat16EE_St5arrayIPcLm2EELi4E23TrivialOffsetCalculatorILi1EjESD_NS0_6memory12LoadWithCastILi1EEENSE_13StoreWithCastILi1EEEEEviT_T0_T2_T3_T4_T5_,"a",@progbits
	.sectionflags	@""
	.align	4
.nv.constant0._ZN2at6native27unrolled_elementwise_kernelIZZZNS0_16sqrt_kernel_cudaERNS_18TensorIteratorBaseEENKUlvE0_clEvENKUlvE2_clEvEUlN3c108BFloat16EE_St5arrayIPcLm2EELi4E23TrivialOffsetCalculatorILi1EjESD_NS0_6memory12LoadWithCastILi1EEENSE_13StoreWithCastILi1EEEEEviT_T0_T2_T3_T4_T5_:
	.zero		396


//--------------------- .nv.constant0._ZN2at6native18elementwise_kernelILi128ELi4EZNS0_22gpu_kernel_impl_nocastIZZZNS0_16sqrt_kernel_cudaERNS_18TensorIteratorBaseEENKUlvE0_clEvENKUlvE2_clEvEUlN3c108BFloat16EE_EEvS4_RKT_EUliE_EEviT1_ --------------------------
	.section	.nv.constant0._ZN2at6native18elementwise_kernelILi128ELi4EZNS0_22gpu_kernel_impl_nocastIZZZNS0_16sqrt_kernel_cudaERNS_18TensorIteratorBaseEENKUlvE0_clEvENKUlvE2_clEvEUlN3c108BFloat16EE_EEvS4_RKT_EUliE_EEviT1_,"a",@progbits
	.sectionflags	@""
	.align	4
.nv.constant0._ZN2at6native18elementwise_kernelILi128ELi4EZNS0_22gpu_kernel_impl_nocastIZZZNS0_16sqrt_kernel_cudaERNS_18TensorIteratorBaseEENKUlvE0_clEvENKUlvE2_clEvEUlN3c108BFloat16EE_EEvS4_RKT_EUliE_EEviT1_:
	.zero		896


//--------------------- .nv.constant0._ZN2at6native27unrolled_elementwise_kernelIZZZNS0_16sqrt_kernel_cudaERNS_18TensorIteratorBaseEENKUlvE0_clEvENKUlvE2_clEvEUlN3c108BFloat16EE_St5arrayIPcLm2EELi4E23TrivialOffsetCalculatorILi1EjESD_NS0_6memory15LoadWithoutCastENSE_16StoreWithoutCastEEEviT_T0_T2_T3_T4_T5_ --------------------------
	.section	.nv.constant0._ZN2at6native27unrolled_elementwise_kernelIZZZNS0_16sqrt_kernel_cudaERNS_18TensorIteratorBaseEENKUlvE0_clEvENKUlvE2_clEvEUlN3c108BFloat16EE_St5arrayIPcLm2EELi4E23TrivialOffsetCalculatorILi1EjESD_NS0_6memory15LoadWithoutCastENSE_16StoreWithoutCastEEEviT_T0_T2_T3_T4_T5_,"a",@progbits
	.sectionflags	@""
	.align	4
.nv.constant0._ZN2at6native27unrolled_elementwise_kernelIZZZNS0_16sqrt_kernel_cudaERNS_18TensorIteratorBaseEENKUlvE0_clEvENKUlvE2_clEvEUlN3c108BFloat16EE_St5arrayIPcLm2EELi4E23TrivialOffsetCalculatorILi1EjESD_NS0_6memory15LoadWithoutCastENSE_16StoreWithoutCastEEEviT_T0_T2_T3_T4_T5_:
	.zero		380


//--------------------- .nv.constant0._ZN2at6native29vectorized_elementwise_kernelILi2EZZZNS0_16sqrt_kernel_cudaERNS_18TensorIteratorBaseEENKUlvE0_clEvENKUlvE2_clEvEUlN3c108BFloat16EE_St5arrayIPcLm2EEEEviT0_T1_ --------------------------
	.section	.nv.constant0._ZN2at6native29vectorized_elementwise_kernelILi2EZZZNS0_16sqrt_kernel_cudaERNS_18TensorIteratorBaseEENKUlvE0_clEvENKUlvE2_clEvEUlN3c108BFloat16EE_St5arrayIPcLm2EEEEviT0_T1_,"a",@progbits
	.sectionflags	@""
	.align	4
.nv.constant0._ZN2at6native29vectorized_elementwise_kernelILi2EZZZNS0_16sqrt_kernel_cudaERNS_18TensorIteratorBaseEENKUlvE0_clEvENKUlvE2_clEvEUlN3c108BFloat16EE_St5arrayIPcLm2EEEEviT0_T1_:
	.zero		376


//--------------------- .nv.constant0._ZN2at6native29vectorized_elementwise_kernelILi4EZZZNS0_16sqrt_kernel_cudaERNS_18TensorIteratorBaseEENKUlvE0_clEvENKUlvE2_clEvEUlN3c108BFloat16EE_St5arrayIPcLm2EEEEviT0_T1_ --------------------------
	.section	.nv.constant0._ZN2at6native29vectorized_elementwise_kernelILi4EZZZNS0_16sqrt_kernel_cudaERNS_18TensorIteratorBaseEENKUlvE0_clEvENKUlvE2_clEvEUlN3c108BFloat16EE_St5arrayIPcLm2EEEEviT0_T1_,"a",@progbits
	.sectionflags	@""
	.align	4
.nv.constant0._ZN2at6native29vectorized_elementwise_kernelILi4EZZZNS0_16sqrt_kernel_cudaERNS_18TensorIteratorBaseEENKUlvE0_clEvENKUlvE2_clEvEUlN3c108BFloat16EE_St5arrayIPcLm2EEEEviT0_T1_:
	.zero		376


//--------------------- .nv.constant0._ZN2at6native29vectorized_elementwise_kernelILi8EZZZNS0_16sqrt_kernel_cudaERNS_18TensorIteratorBaseEENKUlvE0_clEvENKUlvE2_clEvEUlN3c108BFloat16EE_St5arrayIPcLm2EEEEviT0_T1_ --------------------------
	.section	.nv.constant0._ZN2at6native29vectorized_elementwise_kernelILi8EZZZNS0_16sqrt_kernel_cudaERNS_18TensorIteratorBaseEENKUlvE0_clEvENKUlvE2_clEvEUlN3c108BFloat16EE_St5arrayIPcLm2EEEEviT0_T1_,"a",@progbits
	.sectionflags	@""
	.align	4
.nv.constant0._ZN2at6native29vectorized_elementwise_kernelILi8EZZZNS0_16sqrt_kernel_cudaERNS_18TensorIteratorBaseEENKUlvE0_clEvENKUlvE2_clEvEUlN3c108BFloat16EE_St5arrayIPcLm2EEEEviT0_T1_:
	.zero		376


//--------------------- .nv.constant2._ZN2at6native18elementwise_kernelILi128ELi4EZNS0_15gpu_kernel_implIZZZNS0_16sqrt_kernel_cudaERNS_18TensorIteratorBaseEENKUlvE0_clEvENKUlvE1_clEvEUlN3c104HalfEE_EEvS4_RKT_EUliE_EEviT1_ --------------------------
	.section	.nv.constant2._ZN2at6native18elementwise_kernelILi128ELi4EZNS0_15gpu_kernel_implIZZZNS0_16sqrt_kernel_cudaERNS_18TensorIteratorBaseEENKUlvE0_clEvENKUlvE1_clEvEUlN3c104HalfEE_EEvS4_RKT_EUliE_EEviT1_,"a",@progbits
	.sectionflags	@""
	.align	4
.nv.constant2._ZN2at6native18elementwise_kernelILi128ELi4EZNS0_15gpu_kernel_implIZZZNS0_16sqrt_kernel_cudaERNS_18TensorIteratorBaseEENKUlvE0_clEvENKUlvE1_clEvEUlN3c104HalfEE_EEvS4_RKT_EUliE_EEviT1_:
        /*0000*/ 	.byte	0x00, 0x00, 0x00, 0xf0, 0xff, 0xff, 0x0f, 0x38


//--------------------- .nv.constant0._ZN2at6native18elementwise_kernelILi128ELi4EZNS0_15gpu_kernel_implIZZZNS0_16sqrt_kernel_cudaERNS_18TensorIteratorBaseEENKUlvE0_clEvENKUlvE1_clEvEUlN3c104HalfEE_EEvS4_RKT_EUliE_EEviT1_ --------------------------
	.section	.nv.constant0._ZN2at6native18elementwise_kernelILi128ELi4EZNS0_15gpu_kernel_implIZZZNS0_16sqrt_kernel_cudaERNS_18TensorIteratorBaseEENKUlvE0_clEvENKUlvE1_clEvEUlN3c104HalfEE_EEvS4_RKT_EUliE_EEviT1_,"a",@progbits
	.sectionflags	@""
	.align	4
.nv.constant0._ZN2at6native18elementwise_kernelILi128ELi4EZNS0_15gpu_kernel_implIZZZNS0_16sqrt_kernel_cudaERNS_18TensorIteratorBaseEENKUlvE0_clEvENKUlvE1_clEvEUlN3c104HalfEE_EEvS4_RKT_EUliE_EEviT1_:
	.zero		896


//--------------------- .nv.constant2._ZN2at6native27unrolled_elementwise_kernelIZZZNS0_16sqrt_kernel_cudaERNS_18TensorIteratorBaseEENKUlvE0_clEvENKUlvE1_clEvEUlN3c104HalfEE_St5arrayIPcLm2EELi4E23TrivialOffsetCalculatorILi1EjESD_NS0_6memory12LoadWithCastILi1EEENSE_13StoreWithCastILi1EEEEEviT_T0_T2_T3_T4_T5_ --------------------------
	.section	.nv.constant2._ZN2at6native27unrolled_elementwise_kernelIZZZNS0_16sqrt_kernel_cudaERNS_18TensorIteratorBaseEENKUlvE0_clEvENKUlvE1_clEvEUlN3c104HalfEE_St5arrayIPcLm2EELi4E23TrivialOffsetCalculatorILi1EjESD_NS0_6memory12LoadWithCastILi1EEENSE_13StoreWithCastILi1EEEEEviT_T0_T2_T3_T4_T5_,"a",@progbits
	.sectionflags	@""
	.align	4
.nv.constant2._ZN2at6native27unrolled_elementwise_kernelIZZZNS0_16sqrt_kernel_cudaERNS_18TensorIteratorBaseEENKUlvE0_clEvENKUlvE1_clEvEUlN3c104HalfEE_St5arrayIPcLm2EELi4E23TrivialOffsetCalculatorILi1EjESD_NS0_6memory12LoadWithCastILi1EEENSE_13StoreWithCastILi1EEEEEviT_T0_T2_T3_T4_T5_:
        /*0000*/ 	.byte	0x00, 0x00, 0x00, 0xf0, 0xff, 0xff, 0x0f, 0x38


//--------------------- .nv.constant0._ZN2at6native27unrolled_elementwise_kernelIZZZNS0_16sqrt_kernel_cudaERNS_18TensorIteratorBaseEENKUlvE0_clEvENKUlvE1_clEvEUlN3c104HalfEE_St5arrayIPcLm2EELi4E23TrivialOffsetCalculatorILi1EjESD_NS0_6memory12LoadWithCastILi1EEENSE_13StoreWithCastILi1EEEEEviT_T0_T2_T3_T4_T5_ --------------------------
	.section	.nv.constant0._ZN2at6native27unrolled_elementwise_kernelIZZZNS0_16sqrt_kernel_cudaERNS_18TensorIteratorBaseEENKUlvE0_clEvENKUlvE1_clEvEUlN3c104HalfEE_St5arrayIPcLm2EELi4E23TrivialOffsetCalculatorILi1EjESD_NS0_6memory12LoadWithCastILi1EEENSE_13StoreWithCastILi1EEEEEviT_T0_T2_T3_T4_T5_,"a",@progbits
	.sectionflags	@""
	.align	4
.nv.constant0._ZN2at6native27unrolled_elementwise_kernelIZZZNS0_16sqrt_kernel_cudaERNS_18TensorIteratorBaseEENKUlvE0_clEvENKUlvE1_clEvEUlN3c104HalfEE_St5arrayIPcLm2EELi4E23TrivialOffsetCalculatorILi1EjESD_NS0_6memory12LoadWithCastILi1EEENSE_13StoreWithCastILi1EEEEEviT_T0_T2_T3_T4_T5_:
	.zero		396


//--------------------- .nv.constant0._ZN2at6native18elementwise_kernelILi128ELi4EZNS0_22gpu_kernel_impl_nocastIZZZNS0_16sqrt_kernel_cudaERNS_18TensorIteratorBaseEENKUlvE0_clEvENKUlvE1_clEvEUlN3c104HalfEE_EEvS4_RKT_EUliE_EEviT1_ --------------------------
	.section	.nv.constant0._ZN2at6native18elementwise_kernelILi128ELi4EZNS0_22gpu_kernel_impl_nocastIZZZNS0_16sqrt_kernel_cudaERNS_18TensorIteratorBaseEENKUlvE0_clEvENKUlvE1_clEvEUlN3c104HalfEE_EEvS4_RKT_EUliE_EEviT1_,"a",@progbits
	.sectionflags	@""
	.align	4
.nv.constant0._ZN2at6native18elementwise_kernelILi128ELi4EZNS0_22gpu_kernel_impl_nocastIZZZNS0_16sqrt_kernel_cudaERNS_18TensorIteratorBaseEENKUlvE0_clEvENKUlvE1_clEvEUlN3c104HalfEE_EEvS4_RKT_EUliE_EEviT1_:
	.zero		896


//--------------------- .nv.constant0._ZN2at6native27unrolled_elementwise_kernelIZZZNS0_16sqrt_kernel_cudaERNS_18TensorIteratorBaseEENKUlvE0_clEvENKUlvE1_clEvEUlN3c104HalfEE_St5arrayIPcLm2EELi4E23TrivialOffsetCalculatorILi1EjESD_NS0_6memory15LoadWithoutCastENSE_16StoreWithoutCastEEEviT_T0_T2_T3_T4_T5_ --------------------------
	.section	.nv.constant0._ZN2at6native27unrolled_elementwise_kernelIZZZNS0_16sqrt_kernel_cudaERNS_18TensorIteratorBaseEENKUlvE0_clEvENKUlvE1_clEvEUlN3c104HalfEE_St5arrayIPcLm2EELi4E23TrivialOffsetCalculatorILi1EjESD_NS0_6memory15LoadWithoutCastENSE_16StoreWithoutCastEEEviT_T0_T2_T3_T4_T5_,"a",@progbits
	.sectionflags	@""
	.align	4
.nv.constant0._ZN2at6native27unrolled_elementwise_kernelIZZZNS0_16sqrt_kernel_cudaERNS_18TensorIteratorBaseEENKUlvE0_clEvENKUlvE1_clEvEUlN3c104HalfEE_St5arrayIPcLm2EELi4E23TrivialOffsetCalculatorILi1EjESD_NS0_6memory15LoadWithoutCastENSE_16StoreWithoutCastEEEviT_T0_T2_T3_T4_T5_:
	.zero		380


//--------------------- .nv.constant0._ZN2at6native29vectorized_elementwise_kernelILi2EZZZNS0_16sqrt_kernel_cudaERNS_18TensorIteratorBaseEENKUlvE0_clEvENKUlvE1_clEvEUlN3c104HalfEE_St5arrayIPcLm2EEEEviT0_T1_ --------------------------
	.section	.nv.constant0._ZN2at6native29vectorized_elementwise_kernelILi2EZZZNS0_16sqrt_kernel_cudaERNS_18TensorIteratorBaseEENKUlvE0_clEvENKUlvE1_clEvEUlN3c104HalfEE_St5arrayIPcLm2EEEEviT0_T1_,"a",@progbits
	.sectionflags	@""
	.align	4
.nv.constant0._ZN2at6native29vectorized_elementwise_kernelILi2EZZZNS0_16sqrt_kernel_cudaERNS_18TensorIteratorBaseEENKUlvE0_clEvENKUlvE1_clEvEUlN3c104HalfEE_St5arrayIPcLm2EEEEviT0_T1_:
	.zero		376


//--------------------- .nv.constant0._ZN2at6native29vectorized_elementwise_kernelILi4EZZZNS0_16sqrt_kernel_cudaERNS_18TensorIteratorBaseEENKUlvE0_clEvENKUlvE1_clEvEUlN3c104HalfEE_St5arrayIPcLm2EEEEviT0_T1_ --------------------------
	.section	.nv.constant0._ZN2at6native29vectorized_elementwise_kernelILi4EZZZNS0_16sqrt_kernel_cudaERNS_18TensorIteratorBaseEENKUlvE0_clEvENKUlvE1_clEvEUlN3c104HalfEE_St5arrayIPcLm2EEEEviT0_T1_,"a",@progbits
	.sectionflags	@""
	.align	4
.nv.constant0._ZN2at6native29vectorized_elementwise_kernelILi4EZZZNS0_16sqrt_kernel_cudaERNS_18TensorIteratorBaseEENKUlvE0_clEvENKUlvE1_clEvEUlN3c104HalfEE_St5arrayIPcLm2EEEEviT0_T1_:
	.zero		376


//--------------------- .nv.constant0._ZN2at6native29vectorized_elementwise_kernelILi8EZZZNS0_16sqrt_kernel_cudaERNS_18TensorIteratorBaseEENKUlvE0_clEvENKUlvE1_clEvEUlN3c104HalfEE_St5arrayIPcLm2EEEEviT0_T1_ --------------------------
	.section	.nv.constant0._ZN2at6native29vectorized_elementwise_kernelILi8EZZZNS0_16sqrt_kernel_cudaERNS_18TensorIteratorBaseEENKUlvE0_clEvENKUlvE1_clEvEUlN3c104HalfEE_St5arrayIPcLm2EEEEviT0_T1_,"a",@progbits
	.sectionflags	@""
	.align	4
.nv.constant0._ZN2at6native29vectorized_elementwise_kernelILi8EZZZNS0_16sqrt_kernel_cudaERNS_18TensorIteratorBaseEENKUlvE0_clEvENKUlvE1_clEvEUlN3c104HalfEE_St5arrayIPcLm2EEEEviT0_T1_:
	.zero		376


//--------------------- .nv.constant2._ZN2at6native18elementwise_kernelILi128ELi4EZNS0_15gpu_kernel_implIZZZNS0_16sqrt_kernel_cudaERNS_18TensorIteratorBaseEENKUlvE0_clEvENKUlvE0_clEvEUlfE_EEvS4_RKT_EUliE_EEviT1_ --------------------------
	.section	.nv.constant2._ZN2at6native18elementwise_kernelILi128ELi4EZNS0_15gpu_kernel_implIZZZNS0_16sqrt_kernel_cudaERNS_18TensorIteratorBaseEENKUlvE0_clEvENKUlvE0_clEvEUlfE_EEvS4_RKT_EUliE_EEviT1_,"a",@progbits
	.sectionflags	@""
	.align	4
.nv.constant2._ZN2at6native18elementwise_kernelILi128ELi4EZNS0_15gpu_kernel_implIZZZNS0_16sqrt_kernel_cudaERNS_18TensorIteratorBaseEENKUlvE0_clEvENKUlvE0_clEvEUlfE_EEvS4_RKT_EUliE_EEviT1_:
        /*0000*/ 	.byte	0x00, 0x00, 0x00, 0xf0, 0xff, 0xff, 0x0f, 0x38


//--------------------- .nv.constant0._ZN2at6native18elementwise_kernelILi128ELi4EZNS0_15gpu_kernel_implIZZZNS0_16sqrt_kernel_cudaERNS_18TensorIteratorBaseEENKUlvE0_clEvENKUlvE0_clEvEUlfE_EEvS4_RKT_EUliE_EEviT1_ --------------------------
	.section	.nv.constant0._ZN2at6native18elementwise_kernelILi128ELi4EZNS0_15gpu_kernel_implIZZZNS0_16sqrt_kernel_cudaERNS_18TensorIteratorBaseEENKUlvE0_clEvENKUlvE0_clEvEUlfE_EEvS4_RKT_EUliE_EEviT1_,"a",@progbits
	.sectionflags	@""
	.align	4
.nv.constant0._ZN2at6native18elementwise_kernelILi128ELi4EZNS0_15gpu_kernel_implIZZZNS0_16sqrt_kernel_cudaERNS_18TensorIteratorBaseEENKUlvE0_clEvENKUlvE0_clEvEUlfE_EEvS4_RKT_EUliE_EEviT1_:
	.zero		896


//--------------------- .nv.constant2._ZN2at6native27unrolled_elementwise_kernelIZZZNS0_16sqrt_kernel_cudaERNS_18TensorIteratorBaseEENKUlvE0_clEvENKUlvE0_clEvEUlfE_St5arrayIPcLm2EELi4E23TrivialOffsetCalculatorILi1EjESB_NS0_6memory12LoadWithCastILi1EEENSC_13StoreWithCastILi1EEEEEviT_T0_T2_T3_T4_T5_ --------------------------
	.section	.nv.constant2._ZN2at6native27unrolled_elementwise_kernelIZZZNS0_16sqrt_kernel_cudaERNS_18TensorIteratorBaseEENKUlvE0_clEvENKUlvE0_clEvEUlfE_St5arrayIPcLm2EELi4E23TrivialOffsetCalculatorILi1EjESB_NS0_6memory12LoadWithCastILi1EEENSC_13StoreWithCastILi1EEEEEviT_T0_T2_T3_T4_T5_,"a",@progbits
	.sectionflags	@""
	.align	4
.nv.constant2._ZN2at6native27unrolled_elementwise_kernelIZZZNS0_16sqrt_kernel_cudaERNS_18TensorIteratorBaseEENKUlvE0_clEvENKUlvE0_clEvEUlfE_St5arrayIPcLm2EELi4E23TrivialOffsetCalculatorILi1EjESB_NS0_6memory12LoadWithCastILi1EEENSC_13StoreWithCastILi1EEEEEviT_T0_T2_T3_T4_T5_:
        /*0000*/ 	.byte	0x00, 0x00, 0x00, 0xf0, 0xff, 0xff, 0x0f, 0x38


//--------------------- .nv.constant0._ZN2at6native27unrolled_elementwise_kernelIZZZNS0_16sqrt_kernel_cudaERNS_18TensorIteratorBaseEENKUlvE0_clEvENKUlvE0_clEvEUlfE_St5arrayIPcLm2EELi4E23TrivialOffsetCalculatorILi1EjESB_NS0_6memory12LoadWithCastILi1EEENSC_13StoreWithCastILi1EEEEEviT_T0_T2_T3_T4_T5_ --------------------------
	.section	.nv.constant0._ZN2at6native27unrolled_elementwise_kernelIZZZNS0_16sqrt_kernel_cudaERNS_18TensorIteratorBaseEENKUlvE0_clEvENKUlvE0_clEvEUlfE_St5arrayIPcLm2EELi4E23TrivialOffsetCalculatorILi1EjESB_NS0_6memory12LoadWithCastILi1EEENSC_13StoreWithCastILi1EEEEEviT_T0_T2_T3_T4_T5_,"a",@progbits
	.sectionflags	@""
	.align	4
.nv.constant0._ZN2at6native27unrolled_elementwise_kernelIZZZNS0_16sqrt_kernel_cudaERNS_18TensorIteratorBaseEENKUlvE0_clEvENKUlvE0_clEvEUlfE_St5arrayIPcLm2EELi4E23TrivialOffsetCalculatorILi1EjESB_NS0_6memory12LoadWithCastILi1EEENSC_13StoreWithCastILi1EEEEEviT_T0_T2_T3_T4_T5_:
	.zero		396


//--------------------- .nv.constant0._ZN2at6native18elementwise_kernelILi128ELi2EZNS0_22gpu_kernel_impl_nocastIZZZNS0_16sqrt_kernel_cudaERNS_18TensorIteratorBaseEENKUlvE0_clEvENKUlvE0_clEvEUlfE_EEvS4_RKT_EUliE_EEviT1_ --------------------------
	.section	.nv.constant0._ZN2at6native18elementwise_kernelILi128ELi2EZNS0_22gpu_kernel_impl_nocastIZZZNS0_16sqrt_kernel_cudaERNS_18TensorIteratorBaseEENKUlvE0_clEvENKUlvE0_clEvEUlfE_EEvS4_RKT_EUliE_EEviT1_,"a",@progbits
	.sectionflags	@""
	.align	4
.nv.constant0._ZN2at6native18elementwise_kernelILi128ELi2EZNS0_22gpu_kernel_impl_nocastIZZZNS0_16sqrt_kernel_cudaERNS_18TensorIteratorBaseEENKUlvE0_clEvENKUlvE0_clEvEUlfE_EEvS4_RKT_EUliE_EEviT1_:
	.zero		896


//--------------------- .nv.constant0._ZN2at6native27unrolled_elementwise_kernelIZZZNS0_16sqrt_kernel_cudaERNS_18TensorIteratorBaseEENKUlvE0_clEvENKUlvE0_clEvEUlfE_St5arrayIPcLm2EELi4E23TrivialOffsetCalculatorILi1EjESB_NS0_6memory15LoadWithoutCastENSC_16StoreWithoutCastEEEviT_T0_T2_T3_T4_T5_ --------------------------
	.section	.nv.constant0._ZN2at6native27unrolled_elementwise_kernelIZZZNS0_16sqrt_kernel_cudaERNS_18TensorIteratorBaseEENKUlvE0_clEvENKUlvE0_clEvEUlfE_St5arrayIPcLm2EELi4E23TrivialOffsetCalculatorILi1EjESB_NS0_6memory15LoadWithoutCastENSC_16StoreWithoutCastEEEviT_T0_T2_T3_T4_T5_,"a",@progbits
	.sectionflags	@""
	.align	4
.nv.constant0._ZN2at6native27unrolled_elementwise_kernelIZZZNS0_16sqrt_kernel_cudaERNS_18TensorIteratorBaseEENKUlvE0_clEvENKUlvE0_clEvEUlfE_St5arrayIPcLm2EELi4E23TrivialOffsetCalculatorILi1EjESB_NS0_6memory15LoadWithoutCastENSC_16StoreWithoutCastEEEviT_T0_T2_T3_T4_T5_:
	.zero		380


//--------------------- .nv.constant0._ZN2at6native29vectorized_elementwise_kernelILi2EZZZNS0_16sqrt_kernel_cudaERNS_18TensorIteratorBaseEENKUlvE0_clEvENKUlvE0_clEvEUlfE_St5arrayIPcLm2EEEEviT0_T1_ --------------------------
	.section	.nv.constant0._ZN2at6native29vectorized_elementwise_kernelILi2EZZZNS0_16sqrt_kernel_cudaERNS_18TensorIteratorBaseEENKUlvE0_clEvENKUlvE0_clEvEUlfE_St5arrayIPcLm2EEEEviT0_T1_,"a",@progbits
	.sectionflags	@""
	.align	4
.nv.constant0._ZN2at6native29vectorized_elementwise_kernelILi2EZZZNS0_16sqrt_kernel_cudaERNS_18TensorIteratorBaseEENKUlvE0_clEvENKUlvE0_clEvEUlfE_St5arrayIPcLm2EEEEviT0_T1_:
	.zero		376


//--------------------- .nv.constant0._ZN2at6native29vectorized_elementwise_kernelILi4EZZZNS0_16sqrt_kernel_cudaERNS_18TensorIteratorBaseEENKUlvE0_clEvENKUlvE0_clEvEUlfE_St5arrayIPcLm2EEEEviT0_T1_ --------------------------
	.section	.nv.constant0._ZN2at6native29vectorized_elementwise_kernelILi4EZZZNS0_16sqrt_kernel_cudaERNS_18TensorIteratorBaseEENKUlvE0_clEvENKUlvE0_clEvEUlfE_St5arrayIPcLm2EEEEviT0_T1_,"a",@progbits
	.sectionflags	@""
	.align	4
.nv.constant0._ZN2at6native29vectorized_elementwise_kernelILi4EZZZNS0_16sqrt_kernel_cudaERNS_18TensorIteratorBaseEENKUlvE0_clEvENKUlvE0_clEvEUlfE_St5arrayIPcLm2EEEEviT0_T1_:
	.zero		376


//--------------------- .nv.constant0._ZN2at6native29vectorized_elementwise_kernelILi8EZZZNS0_16sqrt_kernel_cudaERNS_18TensorIteratorBaseEENKUlvE0_clEvENKUlvE0_clEvEUlfE_St5arrayIPcLm2EEEEviT0_T1_ --------------------------
	.section	.nv.constant0._ZN2at6native29vectorized_elementwise_kernelILi8EZZZNS0_16sqrt_kernel_cudaERNS_18TensorIteratorBaseEENKUlvE0_clEvENKUlvE0_clEvEUlfE_St5arrayIPcLm2EEEEviT0_T1_,"a",@progbits
	.sectionflags	@""
	.align	4
.nv.constant0._ZN2at6native29vectorized_elementwise_kernelILi8EZZZNS0_16sqrt_kernel_cudaERNS_18TensorIteratorBaseEENKUlvE0_clEvENKUlvE0_clEvEUlfE_St5arrayIPcLm2EEEEviT0_T1_:
	.zero		376


//--------------------- .nv.constant2._ZN2at6native18elementwise_kernelILi128ELi4EZNS0_15gpu_kernel_implIZZZNS0_16sqrt_kernel_cudaERNS_18TensorIteratorBaseEENKUlvE0_clEvENKUlvE_clEvEUldE_EEvS4_RKT_EUliE_EEviT1_ --------------------------
	.section	.nv.constant2._ZN2at6native18elementwise_kernelILi128ELi4EZNS0_15gpu_kernel_implIZZZNS0_16sqrt_kernel_cudaERNS_18TensorIteratorBaseEENKUlvE0_clEvENKUlvE_clEvEUldE_EEvS4_RKT_EUliE_EEviT1_,"a",@progbits
	.sectionflags	@""
	.align	4
.nv.constant2._ZN2at6native18elementwise_kernelILi128ELi4EZNS0_15gpu_kernel_implIZZZNS0_16sqrt_kernel_cudaERNS_18TensorIteratorBaseEENKUlvE0_clEvENKUlvE_clEvEUldE_EEvS4_RKT_EUliE_EEviT1_:
        /*0000*/ 	.byte	0x00, 0x00, 0x00, 0xf0, 0xff, 0xff, 0x0f, 0x38


//--------------------- .nv.constant0._ZN2at6native18elementwise_kernelILi128ELi4EZNS0_15gpu_kernel_implIZZZNS0_16sqrt_kernel_cudaERNS_18TensorIteratorBaseEENKUlvE0_clEvENKUlvE_clEvEUldE_EEvS4_RKT_EUliE_EEviT1_ --------------------------
	.section	.nv.constant0._ZN2at6native18elementwise_kernelILi128ELi4EZNS0_15gpu_kernel_implIZZZNS0_16sqrt_kernel_cudaERNS_18TensorIteratorBaseEENKUlvE0_clEvENKUlvE_clEvEUldE_EEvS4_RKT_EUliE_EEviT1_,"a",@progbits
	.sectionflags	@""
	.align	4
.nv.constant0._ZN2at6native18elementwise_kernelILi128ELi4EZNS0_15gpu_kernel_implIZZZNS0_16sqrt_kernel_cudaERNS_18TensorIteratorBaseEENKUlvE0_clEvENKUlvE_clEvEUldE_EEvS4_RKT_EUliE_EEviT1_:
	.zero		896


//--------------------- .nv.constant2._ZN2at6native27unrolled_elementwise_kernelIZZZNS0_16sqrt_kernel_cudaERNS_18TensorIteratorBaseEENKUlvE0_clEvENKUlvE_clEvEUldE_St5arrayIPcLm2EELi4E23TrivialOffsetCalculatorILi1EjESB_NS0_6memory12LoadWithCastILi1EEENSC_13StoreWithCastILi1EEEEEviT_T0_T2_T3_T4_T5_ --------------------------
	.section	.nv.constant2._ZN2at6native27unrolled_elementwise_kernelIZZZNS0_16sqrt_kernel_cudaERNS_18TensorIteratorBaseEENKUlvE0_clEvENKUlvE_clEvEUldE_St5arrayIPcLm2EELi4E23TrivialOffsetCalculatorILi1EjESB_NS0_6memory12LoadWithCastILi1EEENSC_13StoreWithCastILi1EEEEEviT_T0_T2_T3_T4_T5_,"a",@progbits
	.sectionflags	@""
	.align	4
.nv.constant2._ZN2at6native27unrolled_elementwise_kernelIZZZNS0_16sqrt_kernel_cudaERNS_18TensorIteratorBaseEENKUlvE0_clEvENKUlvE_clEvEUldE_St5arrayIPcLm2EELi4E23TrivialOffsetCalculatorILi1EjESB_NS0_6memory12LoadWithCastILi1EEENSC_13StoreWithCastILi1EEEEEviT_T0_T2_T3_T4_T5_:
        /*0000*/ 	.byte	0x00, 0x00, 0x00, 0xf0, 0xff, 0xff, 0x0f, 0x38


//--------------------- .nv.constant0._ZN2at6native27unrolled_elementwise_kernelIZZZNS0_16sqrt_kernel_cudaERNS_18TensorIteratorBaseEENKUlvE0_clEvENKUlvE_clEvEUldE_St5arrayIPcLm2EELi4E23TrivialOffsetCalculatorILi1EjESB_NS0_6memory12LoadWithCastILi1EEENSC_13StoreWithCastILi1EEEEEviT_T0_T2_T3_T4_T5_ --------------------------
	.section	.nv.constant0._ZN2at6native27unrolled_elementwise_kernelIZZZNS0_16sqrt_kernel_cudaERNS_18TensorIteratorBaseEENKUlvE0_clEvENKUlvE_clEvEUldE_St5arrayIPcLm2EELi4E23TrivialOffsetCalculatorILi1EjESB_NS0_6memory12LoadWithCastILi1EEENSC_13StoreWithCastILi1EEEEEviT_T0_T2_T3_T4_T5_,"a",@progbits
	.sectionflags	@""
	.align	4
.nv.constant0._ZN2at6native27unrolled_elementwise_kernelIZZZNS0_16sqrt_kernel_cudaERNS_18TensorIteratorBaseEENKUlvE0_clEvENKUlvE_clEvEUldE_St5arrayIPcLm2EELi4E23TrivialOffsetCalculatorILi1EjESB_NS0_6memory12LoadWithCastILi1EEENSC_13StoreWithCastILi1EEEEEviT_T0_T2_T3_T4_T5_:
	.zero		396


//--------------------- .nv.constant0._ZN2at6native18elementwise_kernelILi128ELi2EZNS0_22gpu_kernel_impl_nocastIZZZNS0_16sqrt_kernel_cudaERNS_18TensorIteratorBaseEENKUlvE0_clEvENKUlvE_clEvEUldE_EEvS4_RKT_EUliE_EEviT1_ --------------------------
	.section	.nv.constant0._ZN2at6native18elementwise_kernelILi128ELi2EZNS0_22gpu_kernel_impl_nocastIZZZNS0_16sqrt_kernel_cudaERNS_18TensorIteratorBaseEENKUlvE0_clEvENKUlvE_clEvEUldE_EEvS4_RKT_EUliE_EEviT1_,"a",@progbits
	.sectionflags	@""
	.align	4
.nv.constant0._ZN2at6native18elementwise_kernelILi128ELi2EZNS0_22gpu_kernel_impl_nocastIZZZNS0_16sqrt_kernel_cudaERNS_18TensorIteratorBaseEENKUlvE0_clEvENKUlvE_clEvEUldE_EEvS4_RKT_EUliE_EEviT1_:
	.zero		896


//--------------------- .nv.constant0._ZN2at6native27unrolled_elementwise_kernelIZZZNS0_16sqrt_kernel_cudaERNS_18TensorIteratorBaseEENKUlvE0_clEvENKUlvE_clEvEUldE_St5arrayIPcLm2EELi4E23TrivialOffsetCalculatorILi1EjESB_NS0_6memory15LoadWithoutCastENSC_16StoreWithoutCastEEEviT_T0_T2_T3_T4_T5_ --------------------------
	.section	.nv.constant0._ZN2at6native27unrolled_elementwise_kernelIZZZNS0_16sqrt_kernel_cudaERNS_18TensorIteratorBaseEENKUlvE0_clEvENKUlvE_clEvEUldE_St5arrayIPcLm2EELi4E23TrivialOffsetCalculatorILi1EjESB_NS0_6memory15LoadWithoutCastENSC_16StoreWithoutCastEEEviT_T0_T2_T3_T4_T5_,"a",@progbits
	.sectionflags	@""
	.align	4
.nv.constant0._ZN2at6native27unrolled_elementwise_kernelIZZZNS0_16sqrt_kernel_cudaERNS_18TensorIteratorBaseEENKUlvE0_clEvENKUlvE_clEvEUldE_St5arrayIPcLm2EELi4E23TrivialOffsetCalculatorILi1EjESB_NS0_6memory15LoadWithoutCastENSC_16StoreWithoutCastEEEviT_T0_T2_T3_T4_T5_:
	.zero		380


//--------------------- .nv.constant0._ZN2at6native29vectorized_elementwise_kernelILi2EZZZNS0_16sqrt_kernel_cudaERNS_18TensorIteratorBaseEENKUlvE0_clEvENKUlvE_clEvEUldE_St5arrayIPcLm2EEEEviT0_T1_ --------------------------
	.section	.nv.constant0._ZN2at6native29vectorized_elementwise_kernelILi2EZZZNS0_16sqrt_kernel_cudaERNS_18TensorIteratorBaseEENKUlvE0_clEvENKUlvE_clEvEUldE_St5arrayIPcLm2EEEEviT0_T1_,"a",@progbits
	.sectionflags	@""
	.align	4
.nv.constant0._ZN2at6native29vectorized_elementwise_kernelILi2EZZZNS0_16sqrt_kernel_cudaERNS_18TensorIteratorBaseEENKUlvE0_clEvENKUlvE_clEvEUldE_St5arrayIPcLm2EEEEviT0_T1_:
	.zero		376


//--------------------- .nv.constant0._ZN2at6native29vectorized_elementwise_kernelILi4EZZZNS0_16sqrt_kernel_cudaERNS_18TensorIteratorBaseEENKUlvE0_clEvENKUlvE_clEvEUldE_St5arrayIPcLm2EEEEviT0_T1_ --------------------------
	.section	.nv.constant0._ZN2at6native29vectorized_elementwise_kernelILi4EZZZNS0_16sqrt_kernel_cudaERNS_18TensorIteratorBaseEENKUlvE0_clEvENKUlvE_clEvEUldE_St5arrayIPcLm2EEEEviT0_T1_,"a",@progbits
	.sectionflags	@""
	.align	4
.nv.constant0._ZN2at6native29vectorized_elementwise_kernelILi4EZZZNS0_16sqrt_kernel_cudaERNS_18TensorIteratorBaseEENKUlvE0_clEvENKUlvE_clEvEUldE_St5arrayIPcLm2EEEEviT0_T1_:
	.zero		376


//--------------------- .nv.constant0._ZN2at6native29vectorized_elementwise_kernelILi8EZZZNS0_16sqrt_kernel_cudaERNS_18TensorIteratorBaseEENKUlvE0_clEvENKUlvE_clEvEUldE_St5arrayIPcLm2EEEEviT0_T1_ --------------------------
	.section	.nv.constant0._ZN2at6native29vectorized_elementwise_kernelILi8EZZZNS0_16sqrt_kernel_cudaERNS_18TensorIteratorBaseEENKUlvE0_clEvENKUlvE_clEvEUldE_St5arrayIPcLm2EEEEviT0_T1_,"a",@progbits
	.sectionflags	@""
	.align	4
.nv.constant0._ZN2at6native29vectorized_elementwise_kernelILi8EZZZNS0_16sqrt_kernel_cudaERNS_18TensorIteratorBaseEENKUlvE0_clEvENKUlvE_clEvEUldE_St5arrayIPcLm2EEEEviT0_T1_:
	.zero		376


//--------------------- .nv.constant2._ZN2at6native18elementwise_kernelILi128ELi4EZNS0_15gpu_kernel_implIZZZNS0_17rsqrt_kernel_cudaERNS_18TensorIteratorBaseEENKUlvE0_clEvENKUlvE2_clEvEUlN3c104HalfEE_EEvS4_RKT_EUliE_EEviT1_ --------------------------
	.section	.nv.constant2._ZN2at6native18elementwise_kernelILi128ELi4EZNS0_15gpu_kernel_implIZZZNS0_17rsqrt_kernel_cudaERNS_18TensorIteratorBaseEENKUlvE0_clEvENKUlvE2_clEvEUlN3c104HalfEE_EEvS4_RKT_EUliE_EEviT1_,"a",@progbits
	.sectionflags	@""
	.align	4
.nv.constant2._ZN2at6native18elementwise_kernelILi128ELi4EZNS0_15gpu_kernel_implIZZZNS0_17rsqrt_kernel_cudaERNS_18TensorIteratorBaseEENKUlvE0_clEvENKUlvE2_clEvEUlN3c104HalfEE_EEvS4_RKT_EUliE_EEviT1_:
        /*0000*/ 	.byte	0x00, 0x00, 0x00, 0xf0, 0xff, 0xff, 0x0f, 0x38


//--------------------- .nv.constant0._ZN2at6native18elementwise_kernelILi128ELi4EZNS0_15gpu_kernel_implIZZZNS0_17rsqrt_kernel_cudaERNS_18TensorIteratorBaseEENKUlvE0_clEvENKUlvE2_clEvEUlN3c104HalfEE_EEvS4_RKT_EUliE_EEviT1_ --------------------------
	.section	.nv.constant0._ZN2at6native18elementwise_kernelILi128ELi4EZNS0_15gpu_kernel_implIZZZNS0_17rsqrt_kernel_cudaERNS_18TensorIteratorBaseEENKUlvE0_clEvENKUlvE2_clEvEUlN3c104HalfEE_EEvS4_RKT_EUliE_EEviT1_,"a",@progbits
	.sectionflags	@""
	.align	4
.nv.constant0._ZN2at6native18elementwise_kernelILi128ELi4EZNS0_15gpu_kernel_implIZZZNS0_17rsqrt_kernel_cudaERNS_18TensorIteratorBaseEENKUlvE0_clEvENKUlvE2_clEvEUlN3c104HalfEE_EEvS4_RKT_EUliE_EEviT1_:
	.zero		896


//--------------------- .nv.constant2._ZN2at6native27unrolled_elementwise_kernelIZZZNS0_17rsqrt_kernel_cudaERNS_18TensorIteratorBaseEENKUlvE0_clEvENKUlvE2_clEvEUlN3c104HalfEE_St5arrayIPcLm2EELi4E23TrivialOffsetCalculatorILi1EjESD_NS0_6memory12LoadWithCastILi1EEENSE_13StoreWithCastILi1EEEEEviT_T0_T2_T3_T4_T5_ --------------------------
	.section	.nv.constant2._ZN2at6native27unrolled_elementwise_kernelIZZZNS0_17rsqrt_kernel_cudaERNS_18TensorIteratorBaseEENKUlvE0_clEvENKUlvE2_clEvEUlN3c104HalfEE_St5arrayIPcLm2EELi4E23TrivialOffsetCalculatorILi1EjESD_NS0_6memory12LoadWithCastILi1EEENSE_13StoreWithCastILi1EEEEEviT_T0_T2_T3_T4_T5_,"a",@progbits
	.sectionflags	@""
	.align	4
.nv.constant2._ZN2at6native27unrolled_elementwise_kernelIZZZNS0_17rsqrt_kernel_cudaERNS_18TensorIteratorBaseEENKUlvE0_clEvENKUlvE2_clEvEUlN3c104HalfEE_St5arrayIPcLm2EELi4E23TrivialOffsetCalculatorILi1EjESD_NS0_6memory12LoadWithCastILi1EEENSE_13StoreWithCastILi1EEEEEviT_T0_T2_T3_T4_T5_:
        /*0000*/ 	.byte	0x00, 0x00, 0x00, 0xf0, 0xff, 0xff, 0x0f, 0x38


//--------------------- .nv.constant0._ZN2at6native27unrolled_elementwise_kernelIZZZNS0_17rsqrt_kernel_cudaERNS_18TensorIteratorBaseEENKUlvE0_clEvENKUlvE2_clEvEUlN3c104HalfEE_St5arrayIPcLm2EELi4E23TrivialOffsetCalculatorILi1EjESD_NS0_6memory12LoadWithCastILi1EEENSE_13StoreWithCastILi1EEEEEviT_T0_T2_T3_T4_T5_ --------------------------
	.section	.nv.constant0._ZN2at6native27unrolled_elementwise_kernelIZZZNS0_17rsqrt_kernel_cudaERNS_18TensorIteratorBaseEENKUlvE0_clEvENKUlvE2_clEvEUlN3c104HalfEE_St5arrayIPcLm2EELi4E23TrivialOffsetCalculatorILi1EjESD_NS0_6memory12LoadWithCastILi1EEENSE_13StoreWithCastILi1EEEEEviT_T0_T2_T3_T4_T5_,"a",@progbits
	.sectionflags	@""
	.align	4
.nv.constant0._ZN2at6native27unrolled_elementwise_kernelIZZZNS0_17rsqrt_kernel_cudaERNS_18TensorIteratorBaseEENKUlvE0_clEvENKUlvE2_clEvEUlN3c104HalfEE_St5arrayIPcLm2EELi4E23TrivialOffsetCalculatorILi1EjESD_NS0_6memory12LoadWithCastILi1EEENSE_13StoreWithCastILi1EEEEEviT_T0_T2_T3_T4_T5_:
	.zero		396


//--------------------- .nv.constant0._ZN2at6native18elementwise_kernelILi128ELi4EZNS0_22gpu_kernel_impl_nocastIZZZNS0_17rsqrt_kernel_cudaERNS_18TensorIteratorBaseEENKUlvE0_clEvENKUlvE2_clEvEUlN3c104HalfEE_EEvS4_RKT_EUliE_EEviT1_ --------------------------
	.section	.nv.constant0._ZN2at6native18elementwise_kernelILi128ELi4EZNS0_22gpu_kernel_impl_nocastIZZZNS0_17rsqrt_kernel_cudaERNS_18TensorIteratorBaseEENKUlvE0_clEvENKUlvE2_clEvEUlN3c104HalfEE_EEvS4_RKT_EUliE_EEviT1_,"a",@progbits
	.sectionflags	@""
	.align	4
.nv.constant0._ZN2at6native18elementwise_kernelILi128ELi4EZNS0_22gpu_kernel_impl_nocastIZZZNS0_17rsqrt_kernel_cudaERNS_18TensorIteratorBaseEENKUlvE0_clEvENKUlvE2_clEvEUlN3c104HalfEE_EEvS4_RKT_EUliE_EEviT1_:
	.zero		896


//--------------------- .nv.constant0._ZN2at6native27unrolled_elementwise_kernelIZZZNS0_17rsqrt_kernel_cudaERNS_18TensorIteratorBaseEENKUlvE0_clEvENKUlvE2_clEvEUlN3c104HalfEE_St5arrayIPcLm2EELi4E23TrivialOffsetCalculatorILi1EjESD_NS0_6memory15LoadWithoutCastENSE_16StoreWithoutCastEEEviT_T0_T2_T3_T4_T5_ --------------------------
	.section	.nv.constant0._ZN2at6native27unrolled_elementwise_kernelIZZZNS0_17rsqrt_kernel_cudaERNS_18TensorIteratorBaseEENKUlvE0_clEvENKUlvE2_clEvEUlN3c104HalfEE_St5arrayIPcLm2EELi4E23TrivialOffsetCalculatorILi1EjESD_NS0_6memory15LoadWithoutCastENSE_16StoreWithoutCastEEEviT_T0_T2_T3_T4_T5_,"a",@progbits
	.sectionflags	@""
	.align	4
.nv.constant0._ZN2at6native27unrolled_elementwise_kernelIZZZNS0_17rsqrt_kernel_cudaERNS_18TensorIteratorBaseEENKUlvE0_clEvENKUlvE2_clEvEUlN3c104HalfEE_St5arrayIPcLm2EELi4E23TrivialOffsetCalculatorILi1EjESD_NS0_6memory15LoadWithoutCastENSE_16StoreWithoutCastEEEviT_T0_T2_T3_T4_T5_:
	.zero		380


//--------------------- .nv.constant0._ZN2at6native29vectorized_elementwise_kernelILi2EZZZNS0_17rsqrt_kernel_cudaERNS_18TensorIteratorBaseEENKUlvE0_clEvENKUlvE2_clEvEUlN3c104HalfEE_St5arrayIPcLm2EEEEviT0_T1_ --------------------------
	.section	.nv.constant0._ZN2at6native29vectorized_elementwise_kernelILi2EZZZNS0_17rsqrt_kernel_cudaERNS_18TensorIteratorBaseEENKUlvE0_clEvENKUlvE2_clEvEUlN3c104HalfEE_St5arrayIPcLm2EEEEviT0_T1_,"a",@progbits
	.sectionflags	@""
	.align	4
.nv.constant0._ZN2at6native29vectorized_elementwise_kernelILi2EZZZNS0_17rsqrt_kernel_cudaERNS_18TensorIteratorBaseEENKUlvE0_clEvENKUlvE2_clEvEUlN3c104HalfEE_St5arrayIPcLm2EEEEviT0_T1_:
	.zero		376


//--------------------- .nv.constant0._ZN2at6native29vectorized_elementwise_kernelILi4EZZZNS0_17rsqrt_kernel_cudaERNS_18TensorIteratorBaseEENKUlvE0_clEvENKUlvE2_clEvEUlN3c104HalfEE_St5arrayIPcLm2EEEEviT0_T1_ --------------------------
	.section	.nv.constant0._ZN2at6native29vectorized_elementwise_kernelILi4EZZZNS0_17rsqrt_kernel_cudaERNS_18TensorIteratorBaseEENKUlvE0_clEvENKUlvE2_clEvEUlN3c104HalfEE_St5arrayIPcLm2EEEEviT0_T1_,"a",@progbits
	.sectionflags	@""
	.align	4
.nv.constant0._ZN2at6native29vectorized_elementwise_kernelILi4EZZZNS0_17rsqrt_kernel_cudaERNS_18TensorIteratorBaseEENKUlvE0_clEvENKUlvE2_clEvEUlN3c104HalfEE_St5arrayIPcLm2EEEEviT0_T1_:
	.zero		376


//--------------------- .nv.constant0._ZN2at6native29vectorized_elementwise_kernelILi8EZZZNS0_17rsqrt_kernel_cudaERNS_18TensorIteratorBaseEENKUlvE0_clEvENKUlvE2_clEvEUlN3c104HalfEE_St5arrayIPcLm2EEEEviT0_T1_ --------------------------
	.section	.nv.constant0._ZN2at6native29vectorized_elementwise_kernelILi8EZZZNS0_17rsqrt_kernel_cudaERNS_18TensorIteratorBaseEENKUlvE0_clEvENKUlvE2_clEvEUlN3c104HalfEE_St5arrayIPcLm2EEEEviT0_T1_,"a",@progbits
	.sectionflags	@""
	.align	4
.nv.constant0._ZN2at6native29vectorized_elementwise_kernelILi8EZZZNS0_17rsqrt_kernel_cudaERNS_18TensorIteratorBaseEENKUlvE0_clEvENKUlvE2_clEvEUlN3c104HalfEE_St5arrayIPcLm2EEEEviT0_T1_:
	.zero		376


//--------------------- .nv.constant2._ZN2at6native18elementwise_kernelILi128ELi4EZNS0_15gpu_kernel_implIZZZNS0_17rsqrt_kernel_cudaERNS_18TensorIteratorBaseEENKUlvE0_clEvENKUlvE1_clEvEUlN3c108BFloat16EE_EEvS4_RKT_EUliE_EEviT1_ --------------------------
	.section	.nv.constant2._ZN2at6native18elementwise_kernelILi128ELi4EZNS0_15gpu_kernel_implIZZZNS0_17rsqrt_kernel_cudaERNS_18TensorIteratorBaseEENKUlvE0_clEvENKUlvE1_clEvEUlN3c108BFloat16EE_EEvS4_RKT_EUliE_EEviT1_,"a",@progbits
	.sectionflags	@""
	.align	4
.nv.constant2._ZN2at6native18elementwise_kernelILi128ELi4EZNS0_15gpu_kernel_implIZZZNS0_17rsqrt_kernel_cudaERNS_18TensorIteratorBaseEENKUlvE0_clEvENKUlvE1_clEvEUlN3c108BFloat16EE_EEvS4_RKT_EUliE_EEviT1_:
        /*0000*/ 	.byte	0x00, 0x00, 0x00, 0xf0, 0xff, 0xff, 0x0f, 0x38


//--------------------- .nv.constant0._ZN2at6native18elementwise_kernelILi128ELi4EZNS0_15gpu_kernel_implIZZZNS0_17rsqrt_kernel_cudaERNS_18TensorIteratorBaseEENKUlvE0_clEvENKUlvE1_clEvEUlN3c108BFloat16EE_EEvS4_RKT_EUliE_EEviT1_ --------------------------
	.section	.nv.constant0._ZN2at6native18elementwise_kernelILi128ELi4EZNS0_15gpu_kernel_implIZZZNS0_17rsqrt_kernel_cudaERNS_18TensorIteratorBaseEENKUlvE0_clEvENKUlvE1_clEvEUlN3c108BFloat16EE_EEvS4_RKT_EUliE_EEviT1_,"a",@progbits
	.sectionflags	@""
	.align	4
.nv.constant0._ZN2at6native18elementwise_kernelILi128ELi4EZNS0_15gpu_kernel_implIZZZNS0_17rsqrt_kernel_cudaERNS_18TensorIteratorBaseEENKUlvE0_clEvENKUlvE1_clEvEUlN3c108BFloat16EE_EEvS4_RKT_EUliE_EEviT1_:
	.zero		896


//--------------------- .nv.constant2._ZN2at6native27unrolled_elementwise_kernelIZZZNS0_17rsqrt_kernel_cudaERNS_18TensorIteratorBaseEENKUlvE0_clEvENKUlvE1_clEvEUlN3c108BFloat16EE_St5arrayIPcLm2EELi4E23TrivialOffsetCalculatorILi1EjESD_NS0_6memory12LoadWithCastILi1EEENSE_13StoreWithCastILi1EEEEEviT_T0_T2_T3_T4_T5_ --------------------------
	.section	.nv.constant2._ZN2at6native27unrolled_elementwise_kernelIZZZNS0_17rsqrt_kernel_cudaERNS_18TensorIteratorBaseEENKUlvE0_clEvENKUlvE1_clEvEUlN3c108BFloat16EE_St5arrayIPcLm2EELi4E23TrivialOffsetCalculatorILi1EjESD_NS0_6memory12LoadWithCastILi1EEENSE_13StoreWithCastILi1EEEEEviT_T0_T2_T3_T4_T5_,"a",@progbits
	.sectionflags	@""
	.align	4
.nv.constant2._ZN2at6native27unrolled_elementwise_kernelIZZZNS0_17rsqrt_kernel_cudaERNS_18TensorIteratorBaseEENKUlvE0_clEvENKUlvE1_clEvEUlN3c108BFloat16EE_St5arrayIPcLm2EELi4E23TrivialOffsetCalculatorILi1EjESD_NS0_6memory12LoadWithCastILi1EEENSE_13StoreWithCastILi1EEEEEviT_T0_T2_T3_T4_T5_:
        /*0000*/ 	.byte	0x00, 0x00, 0x00, 0xf0, 0xff, 0xff, 0x0f, 0x38


//--------------------- .nv.constant0._ZN2at6native27unrolled_elementwise_kernelIZZZNS0_17rsqrt_kernel_cudaERNS_18TensorIteratorBaseEENKUlvE0_clEvENKUlvE1_clEvEUlN3c108BFloat16EE_St5arrayIPcLm2EELi4E23TrivialOffsetCalculatorILi1EjESD_NS0_6memory12LoadWithCastILi1EEENSE_13StoreWithCastILi1EEEEEviT_T0_T2_T3_T4_T5_ --------------------------
	.section	.nv.constant0._ZN2at6native27unrolled_elementwise_kernelIZZZNS0_17rsqrt_kernel_cudaERNS_18TensorIteratorBaseEENKUlvE0_clEvENKUlvE1_clEvEUlN3c108BFloat16EE_St5arrayIPcLm2EELi4E23TrivialOffsetCalculatorILi1EjESD_NS0_6memory12LoadWithCastILi1EEENSE_13StoreWithCastILi1EEEEEviT_T0_T2_T3_T4_T5_,"a",@progbits
	.sectionflags	@""
	.align	4
.nv.constant0._ZN2at6native27unrolled_elementwise_kernelIZZZNS0_17rsqrt_kernel_cudaERNS_18TensorIteratorBaseEENKUlvE0_clEvENKUlvE1_clEvEUlN3c108BFloat16EE_St5arrayIPcLm2EELi4E23TrivialOffsetCalculatorILi1EjESD_NS0_6memory12LoadWithCastILi1EEENSE_13StoreWithCastILi1EEEEEviT_T0_T2_T3_T4_T5_:
	.zero		396


//--------------------- .nv.constant0._ZN2at6native18elementwise_kernelILi128ELi4EZNS0_22gpu_kernel_impl_nocastIZZZNS0_17rsqrt_kernel_cudaERNS_18TensorIteratorBaseEENKUlvE0_clEvENKUlvE1_clEvEUlN3c108BFloat16EE_EEvS4_RKT_EUliE_EEviT1_ --------------------------
	.section	.nv.constant0._ZN2at6native18elementwise_kernelILi128ELi4EZNS0_22gpu_kernel_impl_nocastIZZZNS0_17rsqrt_kernel_cudaERNS_18TensorIteratorBaseEENKUlvE0_clEvENKUlvE1_clEvEUlN3c108BFloat16EE_EEvS4_RKT_EUliE_EEviT1_,"a",@progbits
	.sectionflags	@""
	.align	4
.nv.constant0._ZN2at6native18elementwise_kernelILi128ELi4EZNS0_22gpu_kernel_impl_nocastIZZZNS0_17rsqrt_kernel_cudaERNS_18TensorIteratorBaseEENKUlvE0_clEvENKUlvE1_clEvEUlN3c108BFloat16EE_EEvS4_RKT_EUliE_EEviT1_:
	.zero		896


//--------------------- .nv.constant0._ZN2at6native27unrolled_elementwise_kernelIZZZNS0_17rsqrt_kernel_cudaERNS_18TensorIteratorBaseEENKUlvE0_clEvENKUlvE1_clEvEUlN3c108BFloat16EE_St5arrayIPcLm2EELi4E23TrivialOffsetCalculatorILi1EjESD_NS0_6memory15LoadWithoutCastENSE_16StoreWithoutCastEEEviT_T0_T2_T3_T4_T5_ --------------------------
	.section	.nv.constant0._ZN2at6native27unrolled_elementwise_kernelIZZZNS0_17rsqrt_kernel_cudaERNS_18TensorIteratorBaseEENKUlvE0_clEvENKUlvE1_clEvEUlN3c108BFloat16EE_St5arrayIPcLm2EELi4E23TrivialOffsetCalculatorILi1EjESD_NS0_6memory15LoadWithoutCastENSE_16StoreWithoutCastEEEviT_T0_T2_T3_T4_T5_,"a",@progbits
	.sectionflags	@""
	.align	4
.nv.constant0._ZN2at6native27unrolled_elementwise_kernelIZZZNS0_17rsqrt_kernel_cudaERNS_18TensorIteratorBaseEENKUlvE0_clEvENKUlvE1_clEvEUlN3c108BFloat16EE_St5arrayIPcLm2EELi4E23TrivialOffsetCalculatorILi1EjESD_NS0_6memory15LoadWithoutCastENSE_16StoreWithoutCastEEEviT_T0_T2_T3_T4_T5_:
	.zero		380


//--------------------- .nv.constant0._ZN2at6native29vectorized_elementwise_kernelILi2EZZZNS0_17rsqrt_kernel_cudaERNS_18TensorIteratorBaseEENKUlvE0_clEvENKUlvE1_clEvEUlN3c108BFloat16EE_St5arrayIPcLm2EEEEviT0_T1_ --------------------------
	.section	.nv.constant0._ZN2at6native29vectorized_elementwise_kernelILi2EZZZNS0_17rsqrt_kernel_cudaERNS_18TensorIteratorBaseEENKUlvE0_clEvENKUlvE1_clEvEUlN3c108BFloat16EE_St5arrayIPcLm2EEEEviT0_T1_,"a",@progbits
	.sectionflags	@""
	.align	4
.nv.constant0._ZN2at6native29vectorized_elementwise_kernelILi2EZZZNS0_17rsqrt_kernel_cudaERNS_18TensorIteratorBaseEENKUlvE0_clEvENKUlvE1_clEvEUlN3c108BFloat16EE_St5arrayIPcLm2EEEEviT0_T1_:
	.zero		376


//--------------------- .nv.constant0._ZN2at6native29vectorized_elementwise_kernelILi4EZZZNS0_17rsqrt_kernel_cudaERNS_18TensorIteratorBaseEENKUlvE0_clEvENKUlvE1_clEvEUlN3c108BFloat16EE_St5arrayIPcLm2EEEEviT0_T1_ --------------------------
	.section	.nv.constant0._ZN2at6native29vectorized_elementwise_kernelILi4EZZZNS0_17rsqrt_kernel_cudaERNS_18TensorIteratorBaseEENKUlvE0_clEvENKUlvE1_clEvEUlN3c108BFloat16EE_St5arrayIPcLm2EEEEviT0_T1_,"a",@progbits
	.sectionflags	@""
	.align	4
.nv.constant0._ZN2at6native29vectorized_elementwise_kernelILi4EZZZNS0_17rsqrt_kernel_cudaERNS_18TensorIteratorBaseEENKUlvE0_clEvENKUlvE1_clEvEUlN3c108BFloat16EE_St5arrayIPcLm2EEEEviT0_T1_:
	.zero		376


//--------------------- .nv.constant0._ZN2at6native29vectorized_elementwise_kernelILi8EZZZNS0_17rsqrt_kernel_cudaERNS_18TensorIteratorBaseEENKUlvE0_clEvENKUlvE1_clEvEUlN3c108BFloat16EE_St5arrayIPcLm2EEEEviT0_T1_ --------------------------
	.section	.nv.constant0._ZN2at6native29vectorized_elementwise_kernelILi8EZZZNS0_17rsqrt_kernel_cudaERNS_18TensorIteratorBaseEENKUlvE0_clEvENKUlvE1_clEvEUlN3c108BFloat16EE_St5arrayIPcLm2EEEEviT0_T1_,"a",@progbits
	.sectionflags	@""
	.align	4
.nv.constant0._ZN2at6native29vectorized_elementwise_kernelILi8EZZZNS0_17rsqrt_kernel_cudaERNS_18TensorIteratorBaseEENKUlvE0_clEvENKUlvE1_clEvEUlN3c108BFloat16EE_St5arrayIPcLm2EEEEviT0_T1_:
	.zero		376


//--------------------- .nv.constant2._ZN2at6native18elementwise_kernelILi128ELi4EZNS0_15gpu_kernel_implIZZZNS0_17rsqrt_kernel_cudaERNS_18TensorIteratorBaseEENKUlvE0_clEvENKUlvE0_clEvEUlfE_EEvS4_RKT_EUliE_EEviT1_ --------------------------
	.section	.nv.constant2._ZN2at6native18elementwise_kernelILi128ELi4EZNS0_15gpu_kernel_implIZZZNS0_17rsqrt_kernel_cudaERNS_18TensorIteratorBaseEENKUlvE0_clEvENKUlvE0_clEvEUlfE_EEvS4_RKT_EUliE_EEviT1_,"a",@progbits
	.sectionflags	@""
	.align	4
.nv.constant2._ZN2at6native18elementwise_kernelILi128ELi4EZNS0_15gpu_kernel_implIZZZNS0_17rsqrt_kernel_cudaERNS_18TensorIteratorBaseEENKUlvE0_clEvENKUlvE0_clEvEUlfE_EEvS4_RKT_EUliE_EEviT1_:
        /*0000*/ 	.byte	0x00, 0x00, 0x00, 0xf0, 0xff, 0xff, 0x0f, 0x38


//--------------------- .nv.constant0._ZN2at6native18elementwise_kernelILi128ELi4EZNS0_15gpu_kernel_implIZZZNS0_17rsqrt_kernel_cudaERNS_18TensorIteratorBaseEENKUlvE0_clEvENKUlvE0_clEvEUlfE_EEvS4_RKT_EUliE_EEviT1_ --------------------------
	.section	.nv.constant0._ZN2at6native18elementwise_kernelILi128ELi4EZNS0_15gpu_kernel_implIZZZNS0_17rsqrt_kernel_cudaERNS_18TensorIteratorBaseEENKUlvE0_clEvENKUlvE0_clEvEUlfE_EEvS4_RKT_EUliE_EEviT1_,"a",@progbits
	.sectionflags	@""
	.align	4
.nv.constant0._ZN2at6native18elementwise_kernelILi128ELi4EZNS0_15gpu_kernel_implIZZZNS0_17rsqrt_kernel_cudaERNS_18TensorIteratorBaseEENKUlvE0_clEvENKUlvE0_clEvEUlfE_EEvS4_RKT_EUliE_EEviT1_:
	.zero		896


//--------------------- .nv.constant2._ZN2at6native27unrolled_elementwise_kernelIZZZNS0_17rsqrt_kernel_cudaERNS_18TensorIteratorBaseEENKUlvE0_clEvENKUlvE0_clEvEUlfE_St5arrayIPcLm2EELi4E23TrivialOffsetCalculatorILi1EjESB_NS0_6memory12LoadWithCastILi1EEENSC_13StoreWithCastILi1EEEEEviT_T0_T2_T3_T4_T5_ --------------------------
	.section	.nv.constant2._ZN2at6native27unrolled_elementwise_kernelIZZZNS0_17rsqrt_kernel_cudaERNS_18TensorIteratorBaseEENKUlvE0_clEvENKUlvE0_clEvEUlfE_St5arrayIPcLm2EELi4E23TrivialOffsetCalculatorILi1EjESB_NS0_6memory12LoadWithCastILi1EEENSC_13StoreWithCastILi1EEEEEviT_T0_T2_T3_T4_T5_,"a",@progbits
	.sectionflags	@""
	.align	4
.nv.constant2._ZN2at6native27unrolled_elementwise_kernelIZZZNS0_17rsqrt_kernel_cudaERNS_18TensorIteratorBaseEENKUlvE0_clEvENKUlvE0_clEvEUlfE_St5arrayIPcLm2EELi4E23TrivialOffsetCalculatorILi1EjESB_NS0_6memory12LoadWithCastILi1EEENSC_13StoreWithCastILi1EEEEEviT_T0_T2_T3_T4_T5_:
        /*0000*/ 	.byte	0x00, 0x00, 0x00, 0xf0, 0xff, 0xff, 0x0f, 0x38


//--------------------- .nv.constant0._ZN2at6native27unrolled_elementwise_kernelIZZZNS0_17rsqrt_kernel_cudaERNS_18TensorIteratorBaseEENKUlvE0_clEvENKUlvE0_clEvEUlfE_St5arrayIPcLm2EELi4E23TrivialOffsetCalculatorILi1EjESB_NS0_6memory12LoadWithCastILi1EEENSC_13StoreWithCastILi1EEEEEviT_T0_T2_T3_T4_T5_ --------------------------
	.section	.nv.constant0._ZN2at6native27unrolled_elementwise_kernelIZZZNS0_17rsqrt_kernel_cudaERNS_18TensorIteratorBaseEENKUlvE0_clEvENKUlvE0_clEvEUlfE_St5arrayIPcLm2EELi4E23TrivialOffsetCalculatorILi1EjESB_NS0_6memory12LoadWithCastILi1EEENSC_13StoreWithCastILi1EEEEEviT_T0_T2_T3_T4_T5_,"a",@progbits
	.sectionflags	@""
	.align	4
.nv.constant0._ZN2at6native27unrolled_elementwise_kernelIZZZNS0_17rsqrt_kernel_cudaERNS_18TensorIteratorBaseEENKUlvE0_clEvENKUlvE0_clEvEUlfE_St5arrayIPcLm2EELi4E23TrivialOffsetCalculatorILi1EjESB_NS0_6memory12LoadWithCastILi1EEENSC_13StoreWithCastILi1EEEEEviT_T0_T2_T3_T4_T5_:
	.zero		396


//--------------------- .nv.constant0._ZN2at6native18elementwise_kernelILi128ELi2EZNS0_22gpu_kernel_impl_nocastIZZZNS0_17rsqrt_kernel_cudaERNS_18TensorIteratorBaseEENKUlvE0_clEvENKUlvE0_clEvEUlfE_EEvS4_RKT_EUliE_EEviT1_ --------------------------
	.section	.nv.constant0._ZN2at6native18elementwise_kernelILi128ELi2EZNS0_22gpu_kernel_impl_nocastIZZZNS0_17rsqrt_kernel_cudaERNS_18TensorIteratorBaseEENKUlvE0_clEvENKUlvE0_clEvEUlfE_EEvS4_RKT_EUliE_EEviT1_,"a",@progbits
	.sectionflags	@""
	.align	4
.nv.constant0._ZN2at6native18elementwise_kernelILi128ELi2EZNS0_22gpu_kernel_impl_nocastIZZZNS0_17rsqrt_kernel_cudaERNS_18TensorIteratorBaseEENKUlvE0_clEvENKUlvE0_clEvEUlfE_EEvS4_RKT_EUliE_EEviT1_:
	.zero		896


//--------------------- .nv.constant0._ZN2at6native27unrolled_elementwise_kernelIZZZNS0_17rsqrt_kernel_cudaERNS_18TensorIteratorBaseEENKUlvE0_clEvENKUlvE0_clEvEUlfE_St5arrayIPcLm2EELi4E23TrivialOffsetCalculatorILi1EjESB_NS0_6memory15LoadWithoutCastENSC_16StoreWithoutCastEEEviT_T0_T2_T3_T4_T5_ --------------------------
	.section	.nv.constant0._ZN2at6native27unrolled_elementwise_kernelIZZZNS0_17rsqrt_kernel_cudaERNS_18TensorIteratorBaseEENKUlvE0_clEvENKUlvE0_clEvEUlfE_St5arrayIPcLm2EELi4E23TrivialOffsetCalculatorILi1EjESB_NS0_6memory15LoadWithoutCastENSC_16StoreWithoutCastEEEviT_T0_T2_T3_T4_T5_,"a",@progbits
	.sectionflags	@""
	.align	4
.nv.constant0._ZN2at6native27unrolled_elementwise_kernelIZZZNS0_17rsqrt_kernel_cudaERNS_18TensorIteratorBaseEENKUlvE0_clEvENKUlvE0_clEvEUlfE_St5arrayIPcLm2EELi4E23TrivialOffsetCalculatorILi1EjESB_NS0_6memory15LoadWithoutCastENSC_16StoreWithoutCastEEEviT_T0_T2_T3_T4_T5_:
	.zero		380


//--------------------- .nv.constant0._ZN2at6native29vectorized_elementwise_kernelILi2EZZZNS0_17rsqrt_kernel_cudaERNS_18TensorIteratorBaseEENKUlvE0_clEvENKUlvE0_clEvEUlfE_St5arrayIPcLm2EEEEviT0_T1_ --------------------------
	.section	.nv.constant0._ZN2at6native29vectorized_elementwise_kernelILi2EZZZNS0_17rsqrt_kernel_cudaERNS_18TensorIteratorBaseEENKUlvE0_clEvENKUlvE0_clEvEUlfE_St5arrayIPcLm2EEEEviT0_T1_,"a",@progbits
	.sectionflags	@""
	.align	4
.nv.constant0._ZN2at6native29vectorized_elementwise_kernelILi2EZZZNS0_17rsqrt_kernel_cudaERNS_18TensorIteratorBaseEENKUlvE0_clEvENKUlvE0_clEvEUlfE_St5arrayIPcLm2EEEEviT0_T1_:
	.zero		376


//--------------------- .nv.constant0._ZN2at6native29vectorized_elementwise_kernelILi4EZZZNS0_17rsqrt_kernel_cudaERNS_18TensorIteratorBaseEENKUlvE0_clEvENKUlvE0_clEvEUlfE_St5arrayIPcLm2EEEEviT0_T1_ --------------------------
	.section	.nv.constant0._ZN2at6native29vectorized_elementwise_kernelILi4EZZZNS0_17rsqrt_kernel_cudaERNS_18TensorIteratorBaseEENKUlvE0_clEvENKUlvE0_clEvEUlfE_St5arrayIPcLm2EEEEviT0_T1_,"a",@progbits
	.sectionflags	@""
	.align	4
.nv.constant0._ZN2at6native29vectorized_elementwise_kernelILi4EZZZNS0_17rsqrt_kernel_cudaERNS_18TensorIteratorBaseEENKUlvE0_clEvENKUlvE0_clEvEUlfE_St5arrayIPcLm2EEEEviT0_T1_:
	.zero		376


//--------------------- .nv.constant0._ZN2at6native29vectorized_elementwise_kernelILi8EZZZNS0_17rsqrt_kernel_cudaERNS_18TensorIteratorBaseEENKUlvE0_clEvENKUlvE0_clEvEUlfE_St5arrayIPcLm2EEEEviT0_T1_ --------------------------
	.section	.nv.constant0._ZN2at6native29vectorized_elementwise_kernelILi8EZZZNS0_17rsqrt_kernel_cudaERNS_18TensorIteratorBaseEENKUlvE0_clEvENKUlvE0_clEvEUlfE_St5arrayIPcLm2EEEEviT0_T1_,"a",@progbits
	.sectionflags	@""
	.align	4
.nv.constant0._ZN2at6native29vectorized_elementwise_kernelILi8EZZZNS0_17rsqrt_kernel_cudaERNS_18TensorIteratorBaseEENKUlvE0_clEvENKUlvE0_clEvEUlfE_St5arrayIPcLm2EEEEviT0_T1_:
	.zero		376


//--------------------- .nv.constant2._ZN2at6native18elementwise_kernelILi128ELi4EZNS0_15gpu_kernel_implIZZZNS0_17rsqrt_kernel_cudaERNS_18TensorIteratorBaseEENKUlvE0_clEvENKUlvE_clEvEUldE_EEvS4_RKT_EUliE_EEviT1_ --------------------------
	.section	.nv.constant2._ZN2at6native18elementwise_kernelILi128ELi4EZNS0_15gpu_kernel_implIZZZNS0_17rsqrt_kernel_cudaERNS_18TensorIteratorBaseEENKUlvE0_clEvENKUlvE_clEvEUldE_EEvS4_RKT_EUliE_EEviT1_,"a",@progbits
	.sectionflags	@""
	.align	4
.nv.constant2._ZN2at6native18elementwise_kernelILi128ELi4EZNS0_15gpu_kernel_implIZZZNS0_17rsqrt_kernel_cudaERNS_18TensorIteratorBaseEENKUlvE0_clEvENKUlvE_clEvEUldE_EEvS4_RKT_EUliE_EEviT1_:
        /*0000*/ 	.byte	0x00, 0x00, 0x00, 0xf0, 0xff, 0xff, 0x0f, 0x38


//--------------------- .nv.constant0._ZN2at6native18elementwise_kernelILi128ELi4EZNS0_15gpu_kernel_implIZZZNS0_17rsqrt_kernel_cudaERNS_18TensorIteratorBaseEENKUlvE0_clEvENKUlvE_clEvEUldE_EEvS4_RKT_EUliE_EEviT1_ --------------------------
	.section	.nv.constant0._ZN2at6native18elementwise_kernelILi128ELi4EZNS0_15gpu_kernel_implIZZZNS0_17rsqrt_kernel_cudaERNS_18TensorIteratorBaseEENKUlvE0_clEvENKUlvE_clEvEUldE_EEvS4_RKT_EUliE_EEviT1_,"a",@progbits
	.sectionflags	@""
	.align	4
.nv.constant0._ZN2at6native18elementwise_kernelILi128ELi4EZNS0_15gpu_kernel_implIZZZNS0_17rsqrt_kernel_cudaERNS_18TensorIteratorBaseEENKUlvE0_clEvENKUlvE_clEvEUldE_EEvS4_RKT_EUliE_EEviT1_:
	.zero		896


//--------------------- .nv.constant2._ZN2at6native27unrolled_elementwise_kernelIZZZNS0_17rsqrt_kernel_cudaERNS_18TensorIteratorBaseEENKUlvE0_clEvENKUlvE_clEvEUldE_St5arrayIPcLm2EELi4E23TrivialOffsetCalculatorILi1EjESB_NS0_6memory12LoadWithCastILi1EEENSC_13StoreWithCastILi1EEEEEviT_T0_T2_T3_T4_T5_ --------------------------
	.section	.nv.constant2._ZN2at6native27unrolled_elementwise_kernelIZZZNS0_17rsqrt_kernel_cudaERNS_18TensorIteratorBaseEENKUlvE0_clEvENKUlvE_clEvEUldE_St5arrayIPcLm2EELi4E23TrivialOffsetCalculatorILi1EjESB_NS0_6memory12LoadWithCastILi1EEENSC_13StoreWithCastILi1EEEEEviT_T0_T2_T3_T4_T5_,"a",@progbits
	.sectionflags	@""
	.align	4
.nv.constant2._ZN2at6native27unrolled_elementwise_kernelIZZZNS0_17rsqrt_kernel_cudaERNS_18TensorIteratorBaseEENKUlvE0_clEvENKUlvE_clEvEUldE_St5arrayIPcLm2EELi4E23TrivialOffsetCalculatorILi1EjESB_NS0_6memory12LoadWithCastILi1EEENSC_13StoreWithCastILi1EEEEEviT_T0_T2_T3_T4_T5_:
        /*0000*/ 	.byte	0x00, 0x00, 0x00, 0xf0, 0xff, 0xff, 0x0f, 0x38


//--------------------- .nv.constant0._ZN2at6native27unrolled_elementwise_kernelIZZZNS0_17rsqrt_kernel_cudaERNS_18TensorIteratorBaseEENKUlvE0_clEvENKUlvE_clEvEUldE_St5arrayIPcLm2EELi4E23TrivialOffsetCalculatorILi1EjESB_NS0_6memory12LoadWithCastILi1EEENSC_13StoreWithCastILi1EEEEEviT_T0_T2_T3_T4_T5_ --------------------------
	.section	.nv.constant0._ZN2at6native27unrolled_elementwise_kernelIZZZNS0_17rsqrt_kernel_cudaERNS_18TensorIteratorBaseEENKUlvE0_clEvENKUlvE_clEvEUldE_St5arrayIPcLm2EELi4E23TrivialOffsetCalculatorILi1EjESB_NS0_6memory12LoadWithCastILi1EEENSC_13StoreWithCastILi1EEEEEviT_T0_T2_T3_T4_T5_,"a",@progbits
	.sectionflags	@""
	.align	4
.nv.constant0._ZN2at6native27unrolled_elementwise_kernelIZZZNS0_17rsqrt_kernel_cudaERNS_18TensorIteratorBaseEENKUlvE0_clEvENKUlvE_clEvEUldE_St5arrayIPcLm2EELi4E23TrivialOffsetCalculatorILi1EjESB_NS0_6memory12LoadWithCastILi1EEENSC_13StoreWithCastILi1EEEEEviT_T0_T2_T3_T4_T5_:
	.zero		396


//--------------------- .nv.constant0._ZN2at6native18elementwise_kernelILi128ELi2EZNS0_22gpu_kernel_impl_nocastIZZZNS0_17rsqrt_kernel_cudaERNS_18TensorIteratorBaseEENKUlvE0_clEvENKUlvE_clEvEUldE_EEvS4_RKT_EUliE_EEviT1_ --------------------------
	.section	.nv.constant0._ZN2at6native18elementwise_kernelILi128ELi2EZNS0_22gpu_kernel_impl_nocastIZZZNS0_17rsqrt_kernel_cudaERNS_18TensorIteratorBaseEENKUlvE0_clEvENKUlvE_clEvEUldE_EEvS4_RKT_EUliE_EEviT1_,"a",@progbits
	.sectionflags	@""
	.align	4
.nv.constant0._ZN2at6native18elementwise_kernelILi128ELi2EZNS0_22gpu_kernel_impl_nocastIZZZNS0_17rsqrt_kernel_cudaERNS_18TensorIteratorBaseEENKUlvE0_clEvENKUlvE_clEvEUldE_EEvS4_RKT_EUliE_EEviT1_:
	.zero		896


//--------------------- .nv.constant0._ZN2at6native27unrolled_elementwise_kernelIZZZNS0_17rsqrt_kernel_cudaERNS_18TensorIteratorBaseEENKUlvE0_clEvENKUlvE_clEvEUldE_St5arrayIPcLm2EELi4E23TrivialOffsetCalculatorILi1EjESB_NS0_6memory15LoadWithoutCastENSC_16StoreWithoutCastEEEviT_T0_T2_T3_T4_T5_ --------------------------
	.section	.nv.constant0._ZN2at6native27unrolled_elementwise_kernelIZZZNS0_17rsqrt_kernel_cudaERNS_18TensorIteratorBaseEENKUlvE0_clEvENKUlvE_clEvEUldE_St5arrayIPcLm2EELi4E23TrivialOffsetCalculatorILi1EjESB_NS0_6memory15LoadWithoutCastENSC_16StoreWithoutCastEEEviT_T0_T2_T3_T4_T5_,"a",@progbits
	.sectionflags	@""
	.align	4
.nv.constant0._ZN2at6native27unrolled_elementwise_kernelIZZZNS0_17rsqrt_kernel_cudaERNS_18TensorIteratorBaseEENKUlvE0_clEvENKUlvE_clEvEUldE_St5arrayIPcLm2EELi4E23TrivialOffsetCalculatorILi1EjESB_NS0_6memory15LoadWithoutCastENSC_16StoreWithoutCastEEEviT_T0_T2_T3_T4_T5_:
	.zero		380


//--------------------- .nv.constant0._ZN2at6native29vectorized_elementwise_kernelILi2EZZZNS0_17rsqrt_kernel_cudaERNS_18TensorIteratorBaseEENKUlvE0_clEvENKUlvE_clEvEUldE_St5arrayIPcLm2EEEEviT0_T1_ --------------------------
	.section	.nv.constant0._ZN2at6native29vectorized_elementwise_kernelILi2EZZZNS0_17rsqrt_kernel_cudaERNS_18TensorIteratorBaseEENKUlvE0_clEvENKUlvE_clEvEUldE_St5arrayIPcLm2EEEEviT0_T1_,"a",@progbits
	.sectionflags	@""
	.align	4
.nv.constant0._ZN2at6native29vectorized_elementwise_kernelILi2EZZZNS0_17rsqrt_kernel_cudaERNS_18TensorIteratorBaseEENKUlvE0_clEvENKUlvE_clEvEUldE_St5arrayIPcLm2EEEEviT0_T1_:
	.zero		376


//--------------------- .nv.constant0._ZN2at6native29vectorized_elementwise_kernelILi4EZZZNS0_17rsqrt_kernel_cudaERNS_18TensorIteratorBaseEENKUlvE0_clEvENKUlvE_clEvEUldE_St5arrayIPcLm2EEEEviT0_T1_ --------------------------
	.section	.nv.constant0._ZN2at6native29vectorized_elementwise_kernelILi4EZZZNS0_17rsqrt_kernel_cudaERNS_18TensorIteratorBaseEENKUlvE0_clEvENKUlvE_clEvEUldE_St5arrayIPcLm2EEEEviT0_T1_,"a",@progbits
	.sectionflags	@""
	.align	4
.nv.constant0._ZN2at6native29vectorized_elementwise_kernelILi4EZZZNS0_17rsqrt_kernel_cudaERNS_18TensorIteratorBaseEENKUlvE0_clEvENKUlvE_clEvEUldE_St5arrayIPcLm2EEEEviT0_T1_:
	.zero		376


//--------------------- .nv.constant0._ZN2at6native29vectorized_elementwise_kernelILi8EZZZNS0_17rsqrt_kernel_cudaERNS_18TensorIteratorBaseEENKUlvE0_clEvENKUlvE_clEvEUldE_St5arrayIPcLm2EEEEviT0_T1_ --------------------------
	.section	.nv.constant0._ZN2at6native29vectorized_elementwise_kernelILi8EZZZNS0_17rsqrt_kernel_cudaERNS_18TensorIteratorBaseEENKUlvE0_clEvENKUlvE_clEvEUldE_St5arrayIPcLm2EEEEviT0_T1_,"a",@progbits
	.sectionflags	@""
	.align	4
.nv.constant0._ZN2at6native29vectorized_elementwise_kernelILi8EZZZNS0_17rsqrt_kernel_cudaERNS_18TensorIteratorBaseEENKUlvE0_clEvENKUlvE_clEvEUldE_St5arrayIPcLm2EEEEviT0_T1_:
	.zero		376


//--------------------- .nv.constant2._ZN2at6native18elementwise_kernelILi128ELi4EZNS0_15gpu_kernel_implIZZZNS0_17expm1_kernel_cudaERNS_18TensorIteratorBaseEENKUlvE_clEvENKUlvE4_clEvEUlN3c104HalfEE_EEvS4_RKT_EUliE_EEviT1_ --------------------------
	.section	.nv.constant2._ZN2at6native18elementwise_kernelILi128ELi4EZNS0_15gpu_kernel_implIZZZNS0_17expm1_kernel_cudaERNS_18TensorIteratorBaseEENKUlvE_clEvENKUlvE4_clEvEUlN3c104HalfEE_EEvS4_RKT_EUliE_EEviT1_,"a",@progbits
	.sectionflags	@""
	.align	4
.nv.constant2._ZN2at6native18elementwise_kernelILi128ELi4EZNS0_15gpu_kernel_implIZZZNS0_17expm1_kernel_cudaERNS_18TensorIteratorBaseEENKUlvE_clEvENKUlvE4_clEvEUlN3c104HalfEE_EEvS4_RKT_EUliE_EEviT1_:
        /*0000*/ 	.byte	0x00, 0x00, 0x00, 0xf0, 0xff, 0xff, 0x0f, 0x38


//--------------------- .nv.constant0._ZN2at6native18elementwise_kernelILi128ELi4EZNS0_15gpu_kernel_implIZZZNS0_17expm1_kernel_cudaERNS_18TensorIteratorBaseEENKUlvE_clEvENKUlvE4_clEvEUlN3c104HalfEE_EEvS4_RKT_EUliE_EEviT1_ --------------------------
	.section	.nv.constant0._ZN2at6native18elementwise_kernelILi128ELi4EZNS0_15gpu_kernel_implIZZZNS0_17expm1_kernel_cudaERNS_18TensorIteratorBaseEENKUlvE_clEvENKUlvE4_clEvEUlN3c104HalfEE_EEvS4_RKT_EUliE_EEviT1_,"a",@progbits
	.sectionflags	@""
	.align	4
.nv.constant0._ZN2at6native18elementwise_kernelILi128ELi4EZNS0_15gpu_kernel_implIZZZNS0_17expm1_kernel_cudaERNS_18TensorIteratorBaseEENKUlvE_clEvENKUlvE4_clEvEUlN3c104HalfEE_EEvS4_RKT_EUliE_EEviT1_:
	.zero		896


//--------------------- .nv.constant2._ZN2at6native27unrolled_elementwise_kernelIZZZNS0_17expm1_kernel_cudaERNS_18TensorIteratorBaseEENKUlvE_clEvENKUlvE4_clEvEUlN3c104HalfEE_St5arrayIPcLm2EELi4E23TrivialOffsetCalculatorILi1EjESD_NS0_6memory12LoadWithCastILi1EEENSE_13StoreWithCastILi1EEEEEviT_T0_T2_T3_T4_T5_ --------------------------
	.section	.nv.constant2._ZN2at6native27unrolled_elementwise_kernelIZZZNS0_17expm1_kernel_cudaERNS_18TensorIteratorBaseEENKUlvE_clEvENKUlvE4_clEvEUlN3c104HalfEE_St5arrayIPcLm2EELi4E23TrivialOffsetCalculatorILi1EjESD_NS0_6memory12LoadWithCastILi1EEENSE_13StoreWithCastILi1EEEEEviT_T0_T2_T3_T4_T5_,"a",@progbits
	.sectionflags	@""
	.align	4
.nv.constant2._ZN2at6native27unrolled_elementwise_kernelIZZZNS0_17expm1_kernel_cudaERNS_18TensorIteratorBaseEENKUlvE_clEvENKUlvE4_clEvEUlN3c104HalfEE_St5arrayIPcLm2EELi4E23TrivialOffsetCalculatorILi1EjESD_NS0_6memory12LoadWithCastILi1EEENSE_13StoreWithCastILi1EEEEEviT_T0_T2_T3_T4_T5_:
        /*0000*/ 	.byte	0x00, 0x00, 0x00, 0xf0, 0xff, 0xff, 0x0f, 0x38


//--------------------- .nv.constant0._ZN2at6native27unrolled_elementwise_kernelIZZZNS0_17expm1_kernel_cudaERNS_18TensorIteratorBaseEENKUlvE_clEvENKUlvE4_clEvEUlN3c104HalfEE_St5arrayIPcLm2EELi4E23TrivialOffsetCalculatorILi1EjESD_NS0_6memory12LoadWithCastILi1EEENSE_13StoreWithCastILi1EEEEEviT_T0_T2_T3_T4_T5_ --------------------------
	.section	.nv.constant0._ZN2at6native27unrolled_elementwise_kernelIZZZNS0_17expm1_kernel_cudaERNS_18TensorIteratorBaseEENKUlvE_clEvENKUlvE4_clEvEUlN3c104HalfEE_St5arrayIPcLm2EELi4E23TrivialOffsetCalculatorILi1EjESD_NS0_6memory12LoadWithCastILi1EEENSE_13StoreWithCastILi1EEEEEviT_T0_T2_T3_T4_T5_,"a",@progbits
	.sectionflags	@""
	.align	4
.nv.constant0._ZN2at6native27unrolled_elementwise_kernelIZZZNS0_17expm1_kernel_cudaERNS_18TensorIteratorBaseEENKUlvE_clEvENKUlvE4_clEvEUlN3c104HalfEE_St5arrayIPcLm2EELi4E23TrivialOffsetCalculatorILi1EjESD_NS0_6memory12LoadWithCastILi1EEENSE_13StoreWithCastILi1EEEEEviT_T0_T2_T3_T4_T5_:
	.zero		396


//--------------------- .nv.constant0._ZN2at6native18elementwise_kernelILi128ELi4EZNS0_22gpu_kernel_impl_nocastIZZZNS0_17expm1_kernel_cudaERNS_18TensorIteratorBaseEENKUlvE_clEvENKUlvE4_clEvEUlN3c104HalfEE_EEvS4_RKT_EUliE_EEviT1_ --------------------------
	.section	.nv.constant0._ZN2at6native18elementwise_kernelILi128ELi4EZNS0_22gpu_kernel_impl_nocastIZZZNS0_17expm1_kernel_cudaERNS_18TensorIteratorBaseEENKUlvE_clEvENKUlvE4_clEvEUlN3c104HalfEE_EEvS4_RKT_EUliE_EEviT1_,"a",@progbits
	.sectionflags	@""
	.align	4
.nv.constant0._ZN2at6native18elementwise_kernelILi128ELi4EZNS0_22gpu_kernel_impl_nocastIZZZNS0_17expm1_kernel_cudaERNS_18TensorIteratorBaseEENKUlvE_clEvENKUlvE4_clEvEUlN3c104HalfEE_EEvS4_RKT_EUliE_EEviT1_:
	.zero		896


//--------------------- .nv.constant0._ZN2at6native27unrolled_elementwise_kernelIZZZNS0_17expm1_kernel_cudaERNS_18TensorIteratorBaseEENKUlvE_clEvENKUlvE4_clEvEUlN3c104HalfEE_St5arrayIPcLm2EELi4E23TrivialOffsetCalculatorILi1EjESD_NS0_6memory15LoadWithoutCastENSE_16StoreWithoutCastEEEviT_T0_T2_T3_T4_T5_ --------------------------
	.section	.nv.constant0._ZN2at6native27unrolled_elementwise_kernelIZZZNS0_17expm1_kernel_cudaERNS_18TensorIteratorBaseEENKUlvE_clEvENKUlvE4_clEvEUlN3c104HalfEE_St5arrayIPcLm2EELi4E23TrivialOffsetCalculatorILi1EjESD_NS0_6memory15LoadWithoutCastENSE_16StoreWithoutCastEEEviT_T0_T2_T3_T4_T5_,"a",@progbits
	.sectionflags	@""
	.align	4
.nv.constant0._ZN2at6native27unrolled_elementwise_kernelIZZZNS0_17expm1_kernel_cudaERNS_18TensorIteratorBaseEENKUlvE_clEvENKUlvE4_clEvEUlN3c104HalfEE_St5arrayIPcLm2EELi4E23TrivialOffsetCalculatorILi1EjESD_NS0_6memory15LoadWithoutCastENSE_16StoreWithoutCastEEEviT_T0_T2_T3_T4_T5_:
	.zero		380


//--------------------- .nv.constant0._ZN2at6native29vectorized_elementwise_kernelILi2EZZZNS0_17expm1_kernel_cudaERNS_18TensorIteratorBaseEENKUlvE_clEvENKUlvE4_clEvEUlN3c104HalfEE_St5arrayIPcLm2EEEEviT0_T1_ --------------------------
	.section	.nv.constant0._ZN2at6native29vectorized_elementwise_kernelILi2EZZZNS0_17expm1_kernel_cudaERNS_18TensorIteratorBaseEENKUlvE_clEvENKUlvE4_clEvEUlN3c104HalfEE_St5arrayIPcLm2EEEEviT0_T1_,"a",@progbits
	.sectionflags	@""
	.align	4
.nv.constant0._ZN2at6native29vectorized_elementwise_kernelILi2EZZZNS0_17expm1_kernel_cudaERNS_18TensorIteratorBaseEENKUlvE_clEvENKUlvE4_clEvEUlN3c104HalfEE_St5arrayIPcLm2EEEEviT0_T1_:
	.zero		376


//--------------------- .nv.constant0._ZN2at6native29vectorized_elementwise_kernelILi4EZZZNS0_17expm1_kernel_cudaERNS_18TensorIteratorBaseEENKUlvE_clEvENKUlvE4_clEvEUlN3c104HalfEE_St5arrayIPcLm2EEEEviT0_T1_ --------------------------
	.section	.nv.constant0._ZN2at6native29vectorized_elementwise_kernelILi4EZZZNS0_17expm1_kernel_cudaERNS_18TensorIteratorBaseEENKUlvE_clEvENKUlvE4_clEvEUlN3c104HalfEE_St5arrayIPcLm2EEEEviT0_T1_,"a",@progbits
	.sectionflags	@""
	.align	4
.nv.constant0._ZN2at6native29vectorized_elementwise_kernelILi4EZZZNS0_17expm1_kernel_cudaERNS_18TensorIteratorBaseEENKUlvE_clEvENKUlvE4_clEvEUlN3c104HalfEE_St5arrayIPcLm2EEEEviT0_T1_:
	.zero		376


//--------------------- .nv.constant0._ZN2at6native29vectorized_elementwise_kernelILi8EZZZNS0_17expm1_kernel_cudaERNS_18TensorIteratorBaseEENKUlvE_clEvENKUlvE4_clEvEUlN3c104HalfEE_St5arrayIPcLm2EEEEviT0_T1_ --------------------------
	.section	.nv.constant0._ZN2at6native29vectorized_elementwise_kernelILi8EZZZNS0_17expm1_kernel_cudaERNS_18TensorIteratorBaseEENKUlvE_clEvENKUlvE4_clEvEUlN3c104HalfEE_St5arrayIPcLm2EEEEviT0_T1_,"a",@progbits
	.sectionflags	@""
	.align	4
.nv.constant0._ZN2at6native29vectorized_elementwise_kernelILi8EZZZNS0_17expm1_kernel_cudaERNS_18TensorIteratorBaseEENKUlvE_clEvENKUlvE4_clEvEUlN3c104HalfEE_St5arrayIPcLm2EEEEviT0_T1_:
	.zero		376


//--------------------- .nv.constant2._ZN2at6native18elementwise_kernelILi128ELi4EZNS0_15gpu_kernel_implIZZZNS0_17expm1_kernel_cudaERNS_18TensorIteratorBaseEENKUlvE_clEvENKUlvE3_clEvEUlN3c108BFloat16EE_EEvS4_RKT_EUliE_EEviT1_ --------------------------
	.section	.nv.constant2._ZN2at6native18elementwise_kernelILi128ELi4EZNS0_15gpu_kernel_implIZZZNS0_17expm1_kernel_cudaERNS_18TensorIteratorBaseEENKUlvE_clEvENKUlvE3_clEvEUlN3c108BFloat16EE_EEvS4_RKT_EUliE_EEviT1_,"a",@progbits
	.sectionflags	@""
	.align	4
.nv.constant2._ZN2at6native18elementwise_kernelILi128ELi4EZNS0_15gpu_kernel_implIZZZNS0_17expm1_kernel_cudaERNS_18TensorIteratorBaseEENKUlvE_clEvENKUlvE3_clEvEUlN3c108BFloat16EE_EEvS4_RKT_EUliE_EEviT1_:
        /*0000*/ 	.byte	0x00, 0x00, 0x00, 0xf0, 0xff, 0xff, 0x0f, 0x38


//--------------------- .nv.constant0._ZN2at6native18elementwise_kernelILi128ELi4EZNS0_15gpu_kernel_implIZZZNS0_17expm1_kernel_cudaERNS_18TensorIteratorBaseEENKUlvE_clEvENKUlvE3_clEvEUlN3c108BFloat16EE_EEvS4_RKT_EUliE_EEviT1_ --------------------------
	.section	.nv.constant0._ZN2at6native18elementwise_kernelILi128ELi4EZNS0_15gpu_kernel_implIZZZNS0_17expm1_kernel_cudaERNS_18TensorIteratorBaseEENKUlvE_clEvENKUlvE3_clEvEUlN3c108BFloat16EE_EEvS4_RKT_EUliE_EEviT1_,"a",@progbits
	.sectionflags	@""
	.align	4
.nv.constant0._ZN2at6native18elementwise_kernelILi128ELi4EZNS0_15gpu_kernel_implIZZZNS0_17expm1_kernel_cudaERNS_18TensorIteratorBaseEENKUlvE_clEvENKUlvE3_clEvEUlN3c108BFloat16EE_EEvS4_RKT_EUliE_EEviT1_:
	.zero		896


//--------------------- .nv.constant2._ZN2at6native27unrolled_elementwise_kernelIZZZNS0_17expm1_kernel_cudaERNS_18TensorIteratorBaseEENKUlvE_clEvENKUlvE3_clEvEUlN3c108BFloat16EE_St5arrayIPcLm2EELi4E23TrivialOffsetCalculatorILi1EjESD_NS0_6memory12LoadWithCastILi1EEENSE_13StoreWithCastILi1EEEEEviT_T0_T2_T3_T4_T5_ --------------------------
	.section	.nv.constant2._ZN2at6native27unrolled_elementwise_kernelIZZZNS0_17expm1_kernel_cudaERNS_18TensorIteratorBaseEENKUlvE_clEvENKUlvE3_clEvEUlN3c108BFloat16EE_St5arrayIPcLm2EELi4E23TrivialOffsetCalculatorILi1EjESD_NS0_6memory12LoadWithCastILi1EEENSE_13StoreWithCastILi1EEEEEviT_T0_T2_T3_T4_T5_,"a",@progbits
	.sectionflags	@""
	.align	4
.nv.constant2._ZN2at6native27unrolled_elementwise_kernelIZZZNS0_17expm1_kernel_cudaERNS_18TensorIteratorBaseEENKUlvE_clEvENKUlvE3_clEvEUlN3c108BFloat16EE_St5arrayIPcLm2EELi4E23TrivialOffsetCalculatorILi1EjESD_NS0_6memory12LoadWithCastILi1EEENSE_13StoreWithCastILi1EEEEEviT_T0_T2_T3_T4_T5_:
        /*0000*/ 	.byte	0x00, 0x00, 0x00, 0xf0, 0xff, 0xff, 0x0f, 0x38


//--------------------- .nv.constant0._ZN2at6native27unrolled_elementwise_kernelIZZZNS0_17expm1_kernel_cudaERNS_18TensorIteratorBaseEENKUlvE_clEvENKUlvE3_clEvEUlN3c108BFloat16EE_St5arrayIPcLm2EELi4E23TrivialOffsetCalculatorILi1EjESD_NS0_6memory12LoadWithCastILi1EEENSE_13StoreWithCastILi1EEEEEviT_T0_T2_T3_T4_T5_ --------------------------
	.section	.nv.constant0._ZN2at6native27unrolled_elementwise_kernelIZZZNS0_17expm1_kernel_cudaERNS_18TensorIteratorBaseEENKUlvE_clEvENKUlvE3_clEvEUlN3c108BFloat16EE_St5arrayIPcLm2EELi4E23TrivialOffsetCalculatorILi1EjESD_NS0_6memory12LoadWithCastILi1EEENSE_13StoreWithCastILi1EEEEEviT_T0_T2_T3_T4_T5_,"a",@progbits
	.sectionflags	@""
	.align	4
.nv.constant0._ZN2at6native27unrolled_elementwise_kernelIZZZNS0_17expm1_kernel_cudaERNS_18TensorIteratorBaseEENKUlvE_clEvENKUlvE3_clEvEUlN3c108BFloat16EE_St5arrayIPcLm2EELi4E23TrivialOffsetCalculatorILi1EjESD_NS0_6memory12LoadWithCastILi1EEENSE_13StoreWithCastILi1EEEEEviT_T0_T2_T3_T4_T5_:
	.zero		396


//--------------------- .nv.constant0._ZN2at6native18elementwise_kernelILi128ELi4EZNS0_22gpu_kernel_impl_nocastIZZZNS0_17expm1_kernel_cudaERNS_18TensorIteratorBaseEENKUlvE_clEvENKUlvE3_clEvEUlN3c108BFloat16EE_EEvS4_RKT_EUliE_EEviT1_ --------------------------
	.section	.nv.constant0._ZN2at6native18elementwise_kernelILi128ELi4EZNS0_22gpu_kernel_impl_nocastIZZZNS0_17expm1_kernel_cudaERNS_18TensorIteratorBaseEENKUlvE_clEvENKUlvE3_clEvEUlN3c108BFloat16EE_EEvS4_RKT_EUliE_EEviT1_,"a",@progbits
	.sectionflags	@""
	.align	4
.nv.constant0._ZN2at6native18elementwise_kernelILi128ELi4EZNS0_22gpu_kernel_impl_nocastIZZZNS0_17expm1_kernel_cudaERNS_18TensorIteratorBaseEENKUlvE_clEvENKUlvE3_clEvEUlN3c108BFloat16EE_EEvS4_RKT_EUliE_EEviT1_:
	.zero		896


//--------------------- .nv.constant0._ZN2at6native27unrolled_elementwise_kernelIZZZNS0_17expm1_kernel_cudaERNS_18TensorIteratorBaseEENKUlvE_clEvENKUlvE3_clEvEUlN3c108BFloat16EE_St5arrayIPcLm2EELi4E23TrivialOffsetCalculatorILi1EjESD_NS0_6memory15LoadWithoutCastENSE_16StoreWithoutCastEEEviT_T0_T2_T3_T4_T5_ --------------------------
	.section	.nv.constant0._ZN2at6native27unrolled_elementwise_kernelIZZZNS0_17expm1_kernel_cudaERNS_18TensorIteratorBaseEENKUlvE_clEvENKUlvE3_clEvEUlN3c108BFloat16EE_St5arrayIPcLm2EELi4E23TrivialOffsetCalculatorILi1EjESD_NS0_6memory15LoadWithoutCastENSE_16StoreWithoutCastEEEviT_T0_T2_T3_T4_T5_,"a",@progbits
	.sectionflags	@""
	.align	4
.nv.constant0._ZN2at6native27unrolled_elementwise_kernelIZZZNS0_17expm1_kernel_cudaERNS_18TensorIteratorBaseEENKUlvE_clEvENKUlvE3_clEvEUlN3c108BFloat16EE_St5arrayIPcLm2EELi4E23TrivialOffsetCalculatorILi1EjESD_NS0_6memory15LoadWithoutCastENSE_16StoreWithoutCastEEEviT_T0_T2_T3_T4_T5_:
	.zero		380


//--------------------- .nv.constant0._ZN2at6native29vectorized_elementwise_kernelILi2EZZZNS0_17expm1_kernel_cudaERNS_18TensorIteratorBaseEENKUlvE_clEvENKUlvE3_clEvEUlN3c108BFloat16EE_St5arrayIPcLm2EEEEviT0_T1_ --------------------------
	.section	.nv.constant0._ZN2at6native29vectorized_elementwise_kernelILi2EZZZNS0_17expm1_kernel_cudaERNS_18TensorIteratorBaseEENKUlvE_clEvENKUlvE3_clEvEUlN3c108BFloat16EE_St5arrayIPcLm2EEEEviT0_T1_,"a",@progbits
	.sectionflags	@""
	.align	4
.nv.constant0._ZN2at6native29vectorized_elementwise_kernelILi2EZZZNS0_17expm1_kernel_cudaERNS_18TensorIteratorBaseEENKUlvE_clEvENKUlvE3_clEvEUlN3c108BFloat16EE_St5arrayIPcLm2EEEEviT0_T1_:
	.zero		376


//--------------------- .nv.constant0._ZN2at6native29vectorized_elementwise_kernelILi4EZZZNS0_17expm1_kernel_cudaERNS_18TensorIteratorBaseEENKUlvE_clEvENKUlvE3_clEvEUlN3c108BFloat16EE_St5arrayIPcLm2EEEEviT0_T1_ --------------------------
	.section	.nv.constant0._ZN2at6native29vectorized_elementwise_kernelILi4EZZZNS0_17expm1_kernel_cudaERNS_18TensorIteratorBaseEENKUlvE_clEvENKUlvE3_clEvEUlN3c108BFloat16EE_St5arrayIPcLm2EEEEviT0_T1_,"a",@progbits
	.sectionflags	@""
	.align	4
.nv.constant0._ZN2at6native29vectorized_elementwise_kernelILi4EZZZNS0_17expm1_kernel_cudaERNS_18TensorIteratorBaseEENKUlvE_clEvENKUlvE3_clEvEUlN3c108BFloat16EE_St5arrayIPcLm2EEEEviT0_T1_:
	.zero		376


//--------------------- .nv.constant0._ZN2at6native29vectorized_elementwise_kernelILi8EZZZNS0_17expm1_kernel_cudaERNS_18TensorIteratorBaseEENKUlvE_clEvENKUlvE3_clEvEUlN3c108BFloat16EE_St5arrayIPcLm2EEEEviT0_T1_ --------------------------
	.section	.nv.constant0._ZN2at6native29vectorized_elementwise_kernelILi8EZZZNS0_17expm1_kernel_cudaERNS_18TensorIteratorBaseEENKUlvE_clEvENKUlvE3_clEvEUlN3c108BFloat16EE_St5arrayIPcLm2EEEEviT0_T1_,"a",@progbits
	.sectionflags	@""
	.align	4
.nv.constant0._ZN2at6native29vectorized_elementwise_kernelILi8EZZZNS0_17expm1_kernel_cudaERNS_18TensorIteratorBaseEENKUlvE_clEvENKUlvE3_clEvEUlN3c108BFloat16EE_St5arrayIPcLm2EEEEviT0_T1_:
	.zero		376


//--------------------- .nv.constant2._ZN2at6native18elementwise_kernelILi128ELi4EZNS0_15gpu_kernel_implIZZZNS0_17expm1_kernel_cudaERNS_18TensorIteratorBaseEENKUlvE_clEvENKUlvE2_clEvEUlN3c107complexIfEEE_EEvS4_RKT_EUliE_EEviT1_ --------------------------
	.section	.nv.constant2._ZN2at6native18elementwise_kernelILi128ELi4EZNS0_15gpu_kernel_implIZZZNS0_17expm1_kernel_cudaERNS_18TensorIteratorBaseEENKUlvE_clEvENKUlvE2_clEvEUlN3c107complexIfEEE_EEvS4_RKT_EUliE_EEviT1_,"a",@progbits
	.sectionflags	@""
	.align	4
.nv.constant2._ZN2at6native18elementwise_kernelILi128ELi4EZNS0_15gpu_kernel_implIZZZNS0_17expm1_kernel_cudaERNS_18TensorIteratorBaseEENKUlvE_clEvENKUlvE2_clEvEUlN3c107complexIfEEE_EEvS4_RKT_EUliE_EEviT1_:
        /*0000*/ 	.byte	0x00, 0x00, 0x00, 0xf0, 0xff, 0xff, 0x0f, 0x38


//--------------------- .nv.constant0._ZN2at6native18elementwise_kernelILi128ELi4EZNS0_15gpu_kernel_implIZZZNS0_17expm1_kernel_cudaERNS_18TensorIteratorBaseEENKUlvE_clEvENKUlvE2_clEvEUlN3c107complexIfEEE_EEvS4_RKT_EUliE_EEviT1_ --------------------------
	.section	.nv.constant0._ZN2at6native18elementwise_kernelILi128ELi4EZNS0_15gpu_kernel_implIZZZNS0_17expm1_kernel_cudaERNS_18TensorIteratorBaseEENKUlvE_clEvENKUlvE2_clEvEUlN3c107complexIfEEE_EEvS4_RKT_EUliE_EEviT1_,"a",@progbits
	.sectionflags	@""
	.align	4
.nv.constant0._ZN2at6native18elementwise_kernelILi128ELi4EZNS0_15gpu_kernel_implIZZZNS0_17expm1_kernel_cudaERNS_18TensorIteratorBaseEENKUlvE_clEvENKUlvE2_clEvEUlN3c107complexIfEEE_EEvS4_RKT_EUliE_EEviT1_:
	.zero		896


//--------------------- .nv.constant2._ZN2at6native27unrolled_elementwise_kernelIZZZNS0_17expm1_kernel_cudaERNS_18TensorIteratorBaseEENKUlvE_clEvENKUlvE2_clEvEUlN3c107complexIfEEE_St5arrayIPcLm2EELi4E23TrivialOffsetCalculatorILi1EjESE_NS0_6memory12LoadWithCastILi1EEENSF_13StoreWithCastILi1EEEEEviT_T0_T2_T3_T4_T5_ --------------------------
	.section	.nv.constant2._ZN2at6native27unrolled_elementwise_kernelIZZZNS0_17expm1_kernel_cudaERNS_18TensorIteratorBaseEENKUlvE_clEvENKUlvE2_clEvEUlN3c107complexIfEEE_St5arrayIPcLm2EELi4E23TrivialOffsetCalculatorILi1EjESE_NS0_6memory12LoadWithCastILi1EEENSF_13StoreWithCastILi1EEEEEviT_T0_T2_T3_T4_T5_,"a",@progbits
	.sectionflags	@""
	.align	4
.nv.constant2._ZN2at6native27unrolled_elementwise_kernelIZZZNS0_17expm1_kernel_cudaERNS_18TensorIteratorBaseEENKUlvE_clEvENKUlvE2_clEvEUlN3c107complexIfEEE_St5arrayIPcLm2EELi4E23TrivialOffsetCalculatorILi1EjESE_NS0_6memory12LoadWithCastILi1EEENSF_13StoreWithCastILi1EEEEEviT_T0_T2_T3_T4_T5_:
        /*0000*/ 	.byte	0x00, 0x00, 0x00, 0xf0, 0xff, 0xff, 0x0f, 0x38


//--------------------- .nv.constant0._ZN2at6native27unrolled_elementwise_kernelIZZZNS0_17expm1_kernel_cudaERNS_18TensorIteratorBaseEENKUlvE_clEvENKUlvE2_clEvEUlN3c107complexIfEEE_St5arrayIPcLm2EELi4E23TrivialOffsetCalculatorILi1EjESE_NS0_6memory12LoadWithCastILi1EEENSF_13StoreWithCastILi1EEEEEviT_T0_T2_T3_T4_T5_ --------------------------
	.section	.nv.constant0._ZN2at6native27unrolled_elementwise_kernelIZZZNS0_17expm1_kernel_cudaERNS_18TensorIteratorBaseEENKUlvE_clEvENKUlvE2_clEvEUlN3c107complexIfEEE_St5arrayIPcLm2EELi4E23TrivialOffsetCalculatorILi1EjESE_NS0_6memory12LoadWithCastILi1EEENSF_13StoreWithCastILi1EEEEEviT_T0_T2_T3_T4_T5_,"a",@progbits
	.sectionflags	@""
	.align	4
.nv.constant0._ZN2at6native27unrolled_elementwise_kernelIZZZNS0_17expm1_kernel_cudaERNS_18TensorIteratorBaseEENKUlvE_clEvENKUlvE2_clEvEUlN3c107complexIfEEE_St5arrayIPcLm2EELi4E23TrivialOffsetCalculatorILi1EjESE_NS0_6memory12LoadWithCastILi1EEENSF_13StoreWithCastILi1EEEEEviT_T0_T2_T3_T4_T5_:
	.zero		396


//--------------------- .nv.constant0._ZN2at6native18elementwise_kernelILi128ELi2EZNS0_22gpu_kernel_impl_nocastIZZZNS0_17expm1_kernel_cudaERNS_18TensorIteratorBaseEENKUlvE_clEvENKUlvE2_clEvEUlN3c107complexIfEEE_EEvS4_RKT_EUliE_EEviT1_ --------------------------
	.section	.nv.constant0._ZN2at6native18elementwise_kernelILi128ELi2EZNS0_22gpu_kernel_impl_nocastIZZZNS0_17expm1_kernel_cudaERNS_18TensorIteratorBaseEENKUlvE_clEvENKUlvE2_clEvEUlN3c107complexIfEEE_EEvS4_RKT_EUliE_EEviT1_,"a",@progbits
	.sectionflags	@""
	.align	4
.nv.constant0._ZN2at6native18elementwise_kernelILi128ELi2EZNS0_22gpu_kernel_impl_nocastIZZZNS0_17expm1_kernel_cudaERNS_18TensorIteratorBaseEENKUlvE_clEvENKUlvE2_clEvEUlN3c107complexIfEEE_EEvS4_RKT_EUliE_EEviT1_:
	.zero		896


//--------------------- .nv.constant0._ZN2at6native27unrolled_elementwise_kernelIZZZNS0_17expm1_kernel_cudaERNS_18TensorIteratorBaseEENKUlvE_clEvENKUlvE2_clEvEUlN3c107complexIfEEE_St5arrayIPcLm2EELi4E23TrivialOffsetCalculatorILi1EjESE_NS0_6memory15LoadWithoutCastENSF_16StoreWithoutCastEEEviT_T0_T2_T3_T4_T5_ --------------------------
	.section	.nv.constant0._ZN2at6native27unrolled_elementwise_kernelIZZZNS0_17expm1_kernel_cudaERNS_18TensorIteratorBaseEENKUlvE_clEvENKUlvE2_clEvEUlN3c107complexIfEEE_St5arrayIPcLm2EELi4E23TrivialOffsetCalculatorILi1EjESE_NS0_6memory15LoadWithoutCastENSF_16StoreWithoutCastEEEviT_T0_T2_T3_T4_T5_,"a",@progbits
	.sectionflags	@""
	.align	4
.nv.constant0._ZN2at6native27unrolled_elementwise_kernelIZZZNS0_17expm1_kernel_cudaERNS_18TensorIteratorBaseEENKUlvE_clEvENKUlvE2_clEvEUlN3c107complexIfEEE_St5arrayIPcLm2EELi4E23TrivialOffsetCalculatorILi1EjESE_NS0_6memory15LoadWithoutCastENSF_16StoreWithoutCastEEEviT_T0_T2_T3_T4_T5_:
	.zero		380


//--------------------- .nv.constant0._ZN2at6native29vectorized_elementwise_kernelILi2EZZZNS0_17expm1_kernel_cudaERNS_18TensorIteratorBaseEENKUlvE_clEvENKUlvE2_clEvEUlN3c107complexIfEEE_St5arrayIPcLm2EEEEviT0_T1_ --------------------------
	.section	.nv.constant0._ZN2at6native29vectorized_elementwise_kernelILi2EZZZNS0_17expm1_kernel_cudaERNS_18TensorIteratorBaseEENKUlvE_clEvENKUlvE2_clEvEUlN3c107complexIfEEE_St5arrayIPcLm2EEEEviT0_T1_,"a",@progbits
	.sectionflags	@""
	.align	4
.nv.constant0._ZN2at6native29vectorized_elementwise_kernelILi2EZZZNS0_17expm1_kernel_cudaERNS_18TensorIteratorBaseEENKUlvE_clEvENKUlvE2_clEvEUlN3c107complexIfEEE_St5arrayIPcLm2EEEEviT0_T1_:
	.zero		376


//--------------------- .nv.constant0._ZN2at6native29vectorized_elementwise_kernelILi4EZZZNS0_17expm1_kernel_cudaERNS_18TensorIteratorBaseEENKUlvE_clEvENKUlvE2_clEvEUlN3c107complexIfEEE_St5arrayIPcLm2EEEEviT0_T1_ --------------------------
	.section	.nv.constant0._ZN2at6native29vectorized_elementwise_kernelILi4EZZZNS0_17expm1_kernel_cudaERNS_18TensorIteratorBaseEENKUlvE_clEvENKUlvE2_clEvEUlN3c107complexIfEEE_St5arrayIPcLm2EEEEviT0_T1_,"a",@progbits
	.sectionflags	@""
	.align	4
.nv.constant0._ZN2at6native29vectorized_elementwise_kernelILi4EZZZNS0_17expm1_kernel_cudaERNS_18TensorIteratorBaseEENKUlvE_clEvENKUlvE2_clEvEUlN3c107complexIfEEE_St5arrayIPcLm2EEEEviT0_T1_:
	.zero		376


//--------------------- .nv.constant0._ZN2at6native29vectorized_elementwise_kernelILi8EZZZNS0_17expm1_kernel_cudaERNS_18TensorIteratorBaseEENKUlvE_clEvENKUlvE2_clEvEUlN3c107complexIfEEE_St5arrayIPcLm2EEEEviT0_T1_ --------------------------
	.section	.nv.constant0._ZN2at6native29vectorized_elementwise_kernelILi8EZZZNS0_17expm1_kernel_cudaERNS_18TensorIteratorBaseEENKUlvE_clEvENKUlvE2_clEvEUlN3c107complexIfEEE_St5arrayIPcLm2EEEEviT0_T1_,"a",@progbits
	.sectionflags	@""
	.align	4
.nv.constant0._ZN2at6native29vectorized_elementwise_kernelILi8EZZZNS0_17expm1_kernel_cudaERNS_18TensorIteratorBaseEENKUlvE_clEvENKUlvE2_clEvEUlN3c107complexIfEEE_St5arrayIPcLm2EEEEviT0_T1_:
	.zero		376


//--------------------- .nv.constant2._ZN2at6native18elementwise_kernelILi128ELi4EZNS0_15gpu_kernel_implIZZZNS0_17expm1_kernel_cudaERNS_18TensorIteratorBaseEENKUlvE_clEvENKUlvE1_clEvEUlN3c107complexIdEEE_EEvS4_RKT_EUliE_EEviT1_ --------------------------
	.section	.nv.constant2._ZN2at6native18elementwise_kernelILi128ELi4EZNS0_15gpu_kernel_implIZZZNS0_17expm1_kernel_cudaERNS_18TensorIteratorBaseEENKUlvE_clEvENKUlvE1_clEvEUlN3c107complexIdEEE_EEvS4_RKT_EUliE_EEviT1_,"a",@progbits
	.sectionflags	@""
	.align	4
.nv.constant2._ZN2at6native18elementwise_kernelILi128ELi4EZNS0_15gpu_kernel_implIZZZNS0_17expm1_kernel_cudaERNS_18TensorIteratorBaseEENKUlvE_clEvENKUlvE1_clEvEUlN3c107complexIdEEE_EEvS4_RKT_EUliE_EEviT1_:
        /* <DEDUP_REMOVED lines=13> */


//--------------------- .nv.constant0._ZN2at6native18elementwise_kernelILi128ELi4EZNS0_15gpu_kernel_implIZZZNS0_17expm1_kernel_cudaERNS_18TensorIteratorBaseEENKUlvE_clEvENKUlvE1_clEvEUlN3c107complexIdEEE_EEvS4_RKT_EUliE_EEviT1_ --------------------------
	.section	.nv.constant0._ZN2at6native18elementwise_kernelILi128ELi4EZNS0_15gpu_kernel_implIZZZNS0_17expm1_kernel_cudaERNS_18TensorIteratorBaseEENKUlvE_clEvENKUlvE1_clEvEUlN3c107complexIdEEE_EEvS4_RKT_EUliE_EEviT1_,"a",@progbits
	.sectionflags	@""
	.align	4
.nv.constant0._ZN2at6native18elementwise_kernelILi128ELi4EZNS0_15gpu_kernel_implIZZZNS0_17expm1_kernel_cudaERNS_18TensorIteratorBaseEENKUlvE_clEvENKUlvE1_clEvEUlN3c107complexIdEEE_EEvS4_RKT_EUliE_EEviT1_:
	.zero		896


//--------------------- .nv.constant2._ZN2at6native27unrolled_elementwise_kernelIZZZNS0_17expm1_kernel_cudaERNS_18TensorIteratorBaseEENKUlvE_clEvENKUlvE1_clEvEUlN3c107complexIdEEE_St5arrayIPcLm2EELi4E23TrivialOffsetCalculatorILi1EjESE_NS0_6memory12LoadWithCastILi1EEENSF_13StoreWithCastILi1EEEEEviT_T0_T2_T3_T4_T5_ --------------------------
	.section	.nv.constant2._ZN2at6native27unrolled_elementwise_kernelIZZZNS0_17expm1_kernel_cudaERNS_18TensorIteratorBaseEENKUlvE_clEvENKUlvE1_clEvEUlN3c107complexIdEEE_St5arrayIPcLm2EELi4E23TrivialOffsetCalculatorILi1EjESE_NS0_6memory12LoadWithCastILi1EEENSF_13StoreWithCastILi1EEEEEviT_T0_T2_T3_T4_T5_,"a",@progbits
	.sectionflags	@""
	.align	4
.nv.constant2._ZN2at6native27unrolled_elementwise_kernelIZZZNS0_17expm1_kernel_cudaERNS_18TensorIteratorBaseEENKUlvE_clEvENKUlvE1_clEvEUlN3c107complexIdEEE_St5arrayIPcLm2EELi4E23TrivialOffsetCalculatorILi1EjESE_NS0_6memory12LoadWithCastILi1EEENSF_13StoreWithCastILi1EEEEEviT_T0_T2_T3_T4_T5_:
        /* <DEDUP_REMOVED lines=13> */


//--------------------- .nv.constant0._ZN2at6native27unrolled_elementwise_kernelIZZZNS0_17expm1_kernel_cudaERNS_18TensorIteratorBaseEENKUlvE_clEvENKUlvE1_clEvEUlN3c107complexIdEEE_St5arrayIPcLm2EELi4E23TrivialOffsetCalculatorILi1EjESE_NS0_6memory12LoadWithCastILi1EEENSF_13StoreWithCastILi1EEEEEviT_T0_T2_T3_T4_T5_ --------------------------
	.section	.nv.constant0._ZN2at6native27unrolled_elementwise_kernelIZZZNS0_17expm1_kernel_cudaERNS_18TensorIteratorBaseEENKUlvE_clEvENKUlvE1_clEvEUlN3c107complexIdEEE_St5arrayIPcLm2EELi4E23TrivialOffsetCalculatorILi1EjESE_NS0_6memory12LoadWithCastILi1EEENSF_13StoreWithCastILi1EEEEEviT_T0_T2_T3_T4_T5_,"a",@progbits
	.sectionflags	@""
	.align	4
.nv.constant0._ZN2at6native27unrolled_elementwise_kernelIZZZNS0_17expm1_kernel_cudaERNS_18TensorIteratorBaseEENKUlvE_clEvENKUlvE1_clEvEUlN3c107complexIdEEE_St5arrayIPcLm2EELi4E23TrivialOffsetCalculatorILi1EjESE_NS0_6memory12LoadWithCastILi1EEENSF_13StoreWithCastILi1EEEEEviT_T0_T2_T3_T4_T5_:
	.zero		396


//--------------------- .nv.constant2._ZN2at6native18elementwise_kernelILi128ELi2EZNS0_22gpu_kernel_impl_nocastIZZZNS0_17expm1_kernel_cudaERNS_18TensorIteratorBaseEENKUlvE_clEvENKUlvE1_clEvEUlN3c107complexIdEEE_EEvS4_RKT_EUliE_EEviT1_ --------------------------
	.section	.nv.constant2._ZN2at6native18elementwise_kernelILi128ELi2EZNS0_22gpu_kernel_impl_nocastIZZZNS0_17expm1_kernel_cudaERNS_18TensorIteratorBaseEENKUlvE_clEvENKUlvE1_clEvEUlN3c107complexIdEEE_EEvS4_RKT_EUliE_EEviT1_,"a",@progbits
	.sectionflags	@""
	.align	4
.nv.constant2._ZN2at6native18elementwise_kernelILi128ELi2EZNS0_22gpu_kernel_impl_nocastIZZZNS0_17expm1_kernel_cudaERNS_18TensorIteratorBaseEENKUlvE_clEvENKUlvE1_clEvEUlN3c107complexIdEEE_EEvS4_RKT_EUliE_EEviT1_:
        /* <DEDUP_REMOVED lines=12> */


//--------------------- .nv.constant0._ZN2at6native18elementwise_kernelILi128ELi2EZNS0_22gpu_kernel_impl_nocastIZZZNS0_17expm1_kernel_cudaERNS_18TensorIteratorBaseEENKUlvE_clEvENKUlvE1_clEvEUlN3c107complexIdEEE_EEvS4_RKT_EUliE_EEviT1_ --------------------------
	.section	.nv.constant0._ZN2at6native18elementwise_kernelILi128ELi2EZNS0_22gpu_kernel_impl_nocastIZZZNS0_17expm1_kernel_cudaERNS_18TensorIteratorBaseEENKUlvE_clEvENKUlvE1_clEvEUlN3c107complexIdEEE_EEvS4_RKT_EUliE_EEviT1_,"a",@progbits
	.sectionflags	@""
	.align	4
.nv.constant0._ZN2at6native18elementwise_kernelILi128ELi2EZNS0_22gpu_kernel_impl_nocastIZZZNS0_17expm1_kernel_cudaERNS_18TensorIteratorBaseEENKUlvE_clEvENKUlvE1_clEvEUlN3c107complexIdEEE_EEvS4_RKT_EUliE_EEviT1_:
	.zero		896


//--------------------- .nv.constant2._ZN2at6native27unrolled_elementwise_kernelIZZZNS0_17expm1_kernel_cudaERNS_18TensorIteratorBaseEENKUlvE_clEvENKUlvE1_clEvEUlN3c107complexIdEEE_St5arrayIPcLm2EELi4E23TrivialOffsetCalculatorILi1EjESE_NS0_6memory15LoadWithoutCastENSF_16StoreWithoutCastEEEviT_T0_T2_T3_T4_T5_ --------------------------
	.section	.nv.constant2._ZN2at6native27unrolled_elementwise_kernelIZZZNS0_17expm1_kernel_cudaERNS_18TensorIteratorBaseEENKUlvE_clEvENKUlvE1_clEvEUlN3c107complexIdEEE_St5arrayIPcLm2EELi4E23TrivialOffsetCalculatorILi1EjESE_NS0_6memory15LoadWithoutCastENSF_16StoreWithoutCastEEEviT_T0_T2_T3_T4_T5_,"a",@progbits
	.sectionflags	@""
	.align	4
.nv.constant2._ZN2at6native27unrolled_elementwise_kernelIZZZNS0_17expm1_kernel_cudaERNS_18TensorIteratorBaseEENKUlvE_clEvENKUlvE1_clEvEUlN3c107complexIdEEE_St5arrayIPcLm2EELi4E23TrivialOffsetCalculatorILi1EjESE_NS0_6memory15LoadWithoutCastENSF_16StoreWithoutCastEEEviT_T0_T2_T3_T4_T5_:
        /* <DEDUP_REMOVED lines=12> */


//--------------------- .nv.constant0._ZN2at6native27unrolled_elementwise_kernelIZZZNS0_17expm1_kernel_cudaERNS_18TensorIteratorBaseEENKUlvE_clEvENKUlvE1_clEvEUlN3c107complexIdEEE_St5arrayIPcLm2EELi4E23TrivialOffsetCalculatorILi1EjESE_NS0_6memory15LoadWithoutCastENSF_16StoreWithoutCastEEEviT_T0_T2_T3_T4_T5_ --------------------------
	.section	.nv.constant0._ZN2at6native27unrolled_elementwise_kernelIZZZNS0_17expm1_kernel_cudaERNS_18TensorIteratorBaseEENKUlvE_clEvENKUlvE1_clEvEUlN3c107complexIdEEE_St5arrayIPcLm2EELi4E23TrivialOffsetCalculatorILi1EjESE_NS0_6memory15LoadWithoutCastENSF_16StoreWithoutCastEEEviT_T0_T2_T3_T4_T5_,"a",@progbits
	.sectionflags	@""
	.align	4
.nv.constant0._ZN2at6native27unrolled_elementwise_kernelIZZZNS0_17expm1_kernel_cudaERNS_18TensorIteratorBaseEENKUlvE_clEvENKUlvE1_clEvEUlN3c107complexIdEEE_St5arrayIPcLm2EELi4E23TrivialOffsetCalculatorILi1EjESE_NS0_6memory15LoadWithoutCastENSF_16StoreWithoutCastEEEviT_T0_T2_T3_T4_T5_:
	.zero		380


//--------------------- .nv.constant2._ZN2at6native29vectorized_elementwise_kernelILi2EZZZNS0_17expm1_kernel_cudaERNS_18TensorIteratorBaseEENKUlvE_clEvENKUlvE1_clEvEUlN3c107complexIdEEE_St5arrayIPcLm2EEEEviT0_T1_ --------------------------
	.section	.nv.constant2._ZN2at6native29vectorized_elementwise_kernelILi2EZZZNS0_17expm1_kernel_cudaERNS_18TensorIteratorBaseEENKUlvE_clEvENKUlvE1_clEvEUlN3c107complexIdEEE_St5arrayIPcLm2EEEEviT0_T1_,"a",@progbits
	.sectionflags	@""
	.align	4
.nv.constant2._ZN2at6native29vectorized_elementwise_kernelILi2EZZZNS0_17expm1_kernel_cudaERNS_18TensorIteratorBaseEENKUlvE_clEvENKUlvE1_clEvEUlN3c107complexIdEEE_St5arrayIPcLm2EEEEviT0_T1_:
        /* <DEDUP_REMOVED lines=12> */


//--------------------- .nv.constant0._ZN2at6native29vectorized_elementwise_kernelILi2EZZZNS0_17expm1_kernel_cudaERNS_18TensorIteratorBaseEENKUlvE_clEvENKUlvE1_clEvEUlN3c107complexIdEEE_St5arrayIPcLm2EEEEviT0_T1_ --------------------------
	.section	.nv.constant0._ZN2at6native29vectorized_elementwise_kernelILi2EZZZNS0_17expm1_kernel_cudaERNS_18TensorIteratorBaseEENKUlvE_clEvENKUlvE1_clEvEUlN3c107complexIdEEE_St5arrayIPcLm2EEEEviT0_T1_,"a",@progbits
	.sectionflags	@""
	.align	4
.nv.constant0._ZN2at6native29vectorized_elementwise_kernelILi2EZZZNS0_17expm1_kernel_cudaERNS_18TensorIteratorBaseEENKUlvE_clEvENKUlvE1_clEvEUlN3c107complexIdEEE_St5arrayIPcLm2EEEEviT0_T1_:
	.zero		376


//--------------------- .nv.constant2._ZN2at6native29vectorized_elementwise_kernelILi4EZZZNS0_17expm1_kernel_cudaERNS_18TensorIteratorBaseEENKUlvE_clEvENKUlvE1_clEvEUlN3c107complexIdEEE_St5arrayIPcLm2EEEEviT0_T1_ --------------------------
	.section	.nv.constant2._ZN2at6native29vectorized_elementwise_kernelILi4EZZZNS0_17expm1_kernel_cudaERNS_18TensorIteratorBaseEENKUlvE_clEvENKUlvE1_clEvEUlN3c107complexIdEEE_St5arrayIPcLm2EEEEviT0_T1_,"a",@progbits
	.sectionflags	@""
	.align	4
.nv.constant2._ZN2at6native29vectorized_elementwise_kernelILi4EZZZNS0_17expm1_kernel_cudaERNS_18TensorIteratorBaseEENKUlvE_clEvENKUlvE1_clEvEUlN3c107complexIdEEE_St5arrayIPcLm2EEEEviT0_T1_:
        /* <DEDUP_REMOVED lines=12> */


//--------------------- .nv.constant0._ZN2at6native29vectorized_elementwise_kernelILi4EZZZNS0_17expm1_kernel_cudaERNS_18TensorIteratorBaseEENKUlvE_clEvENKUlvE1_clEvEUlN3c107complexIdEEE_St5arrayIPcLm2EEEEviT0_T1_ --------------------------
	.section	.nv.constant0._ZN2at6native29vectorized_elementwise_kernelILi4EZZZNS0_17expm1_kernel_cudaERNS_18TensorIteratorBaseEENKUlvE_clEvENKUlvE1_clEvEUlN3c107complexIdEEE_St5arrayIPcLm2EEEEviT0_T1_,"a",@progbits
	.sectionflags	@""
	.align	4
.nv.constant0._ZN2at6native29vectorized_elementwise_kernelILi4EZZZNS0_17expm1_kernel_cudaERNS_18TensorIteratorBaseEENKUlvE_clEvENKUlvE1_clEvEUlN3c107complexIdEEE_St5arrayIPcLm2EEEEviT0_T1_:
	.zero		376


//--------------------- .nv.constant0._ZN2at6native29vectorized_elementwise_kernelILi8EZZZNS0_17expm1_kernel_cudaERNS_18TensorIteratorBaseEENKUlvE_clEvENKUlvE1_clEvEUlN3c107complexIdEEE_St5arrayIPcLm2EEEEviT0_T1_ --------------------------
	.section	.nv.constant0._ZN2at6native29vectorized_elementwise_kernelILi8EZZZNS0_17expm1_kernel_cudaERNS_18TensorIteratorBaseEENKUlvE_clEvENKUlvE1_clEvEUlN3c107complexIdEEE_St5arrayIPcLm2EEEEviT0_T1_,"a",@progbits
	.sectionflags	@""
	.align	4
.nv.constant0._ZN2at6native29vectorized_elementwise_kernelILi8EZZZNS0_17expm1_kernel_cudaERNS_18TensorIteratorBaseEENKUlvE_clEvENKUlvE1_clEvEUlN3c107complexIdEEE_St5arrayIPcLm2EEEEviT0_T1_:
	.zero		376


//--------------------- .nv.constant2._ZN2at6native18elementwise_kernelILi128ELi4EZNS0_15gpu_kernel_implIZZZNS0_17expm1_kernel_cudaERNS_18TensorIteratorBaseEENKUlvE_clEvENKUlvE0_clEvEUlfE_EEvS4_RKT_EUliE_EEviT1_ --------------------------
	.section	.nv.constant2._ZN2at6native18elementwise_kernelILi128ELi4EZNS0_15gpu_kernel_implIZZZNS0_17expm1_kernel_cudaERNS_18TensorIteratorBaseEENKUlvE_clEvENKUlvE0_clEvEUlfE_EEvS4_RKT_EUliE_EEviT1_,"a",@progbits
	.sectionflags	@""
	.align	4
.nv.constant2._ZN2at6native18elementwise_kernelILi128ELi4EZNS0_15gpu_kernel_implIZZZNS0_17expm1_kernel_cudaERNS_18TensorIteratorBaseEENKUlvE_clEvENKUlvE0_clEvEUlfE_EEvS4_RKT_EUliE_EEviT1_:
        /*0000*/ 	.byte	0x00, 0x00, 0x00, 0xf0, 0xff, 0xff, 0x0f, 0x38


//--------------------- .nv.constant0._ZN2at6native18elementwise_kernelILi128ELi4EZNS0_15gpu_kernel_implIZZZNS0_17expm1_kernel_cudaERNS_18TensorIteratorBaseEENKUlvE_clEvENKUlvE0_clEvEUlfE_EEvS4_RKT_EUliE_EEviT1_ --------------------------
	.section	.nv.constant0._ZN2at6native18elementwise_kernelILi128ELi4EZNS0_15gpu_kernel_implIZZZNS0_17expm1_kernel_cudaERNS_18TensorIteratorBaseEENKUlvE_clEvENKUlvE0_clEvEUlfE_EEvS4_RKT_EUliE_EEviT1_,"a",@progbits
	.sectionflags	@""
	.align	4
.nv.constant0._ZN2at6native18elementwise_kernelILi128ELi4EZNS0_15gpu_kernel_implIZZZNS0_17expm1_kernel_cudaERNS_18TensorIteratorBaseEENKUlvE_clEvENKUlvE0_clEvEUlfE_EEvS4_RKT_EUliE_EEviT1_:
	.zero		896


//--------------------- .nv.constant2._ZN2at6native27unrolled_elementwise_kernelIZZZNS0_17expm1_kernel_cudaERNS_18TensorIteratorBaseEENKUlvE_clEvENKUlvE0_clEvEUlfE_St5arrayIPcLm2EELi4E23TrivialOffsetCalculatorILi1EjESB_NS0_6memory12LoadWithCastILi1EEENSC_13StoreWithCastILi1EEEEEviT_T0_T2_T3_T4_T5_ --------------------------
	.section	.nv.constant2._ZN2at6native27unrolled_elementwise_kernelIZZZNS0_17expm1_kernel_cudaERNS_18TensorIteratorBaseEENKUlvE_clEvENKUlvE0_clEvEUlfE_St5arrayIPcLm2EELi4E23TrivialOffsetCalculatorILi1EjESB_NS0_6memory12LoadWithCastILi1EEENSC_13StoreWithCastILi1EEEEEviT_T0_T2_T3_T4_T5_,"a",@progbits
	.sectionflags	@""
	.align	4
.nv.constant2._ZN2at6native27unrolled_elementwise_kernelIZZZNS0_17expm1_kernel_cudaERNS_18TensorIteratorBaseEENKUlvE_clEvENKUlvE0_clEvEUlfE_St5arrayIPcLm2EELi4E23TrivialOffsetCalculatorILi1EjESB_NS0_6memory12LoadWithCastILi1EEENSC_13StoreWithCastILi1EEEEEviT_T0_T2_T3_T4_T5_:
        /*0000*/ 	.byte	0x00, 0x00, 0x00, 0xf0, 0xff, 0xff, 0x0f, 0x38


//--------------------- .nv.constant0._ZN2at6native27unrolled_elementwise_kernelIZZZNS0_17expm1_kernel_cudaERNS_18TensorIteratorBaseEENKUlvE_clEvENKUlvE0_clEvEUlfE_St5arrayIPcLm2EELi4E23TrivialOffsetCalculatorILi1EjESB_NS0_6memory12LoadWithCastILi1EEENSC_13StoreWithCastILi1EEEEEviT_T0_T2_T3_T4_T5_ --------------------------
	.section	.nv.constant0._ZN2at6native27unrolled_elementwise_kernelIZZZNS0_17expm1_kernel_cudaERNS_18TensorIteratorBaseEENKUlvE_clEvENKUlvE0_clEvEUlfE_St5arrayIPcLm2EELi4E23TrivialOffsetCalculatorILi1EjESB_NS0_6memory12LoadWithCastILi1EEENSC_13StoreWithCastILi1EEEEEviT_T0_T2_T3_T4_T5_,"a",@progbits
	.sectionflags	@""
	.align	4
.nv.constant0._ZN2at6native27unrolled_elementwise_kernelIZZZNS0_17expm1_kernel_cudaERNS_18TensorIteratorBaseEENKUlvE_clEvENKUlvE0_clEvEUlfE_St5arrayIPcLm2EELi4E23TrivialOffsetCalculatorILi1EjESB_NS0_6memory12LoadWithCastILi1EEENSC_13StoreWithCastILi1EEEEEviT_T0_T2_T3_T4_T5_:
	.zero		396


//--------------------- .nv.constant0._ZN2at6native18elementwise_kernelILi128ELi2EZNS0_22gpu_kernel_impl_nocastIZZZNS0_17expm1_kernel_cudaERNS_18TensorIteratorBaseEENKUlvE_clEvENKUlvE0_clEvEUlfE_EEvS4_RKT_EUliE_EEviT1_ --------------------------
	.section	.nv.constant0._ZN2at6native18elementwise_kernelILi128ELi2EZNS0_22gpu_kernel_impl_nocastIZZZNS0_17expm1_kernel_cudaERNS_18TensorIteratorBaseEENKUlvE_clEvENKUlvE0_clEvEUlfE_EEvS4_RKT_EUliE_EEviT1_,"a",@progbits
	.sectionflags	@""
	.align	4
.nv.constant0._ZN2at6native18elementwise_kernelILi128ELi2EZNS0_22gpu_kernel_impl_nocastIZZZNS0_17expm1_kernel_cudaERNS_18TensorIteratorBaseEENKUlvE_clEvENKUlvE0_clEvEUlfE_EEvS4_RKT_EUliE_EEviT1_:
	.zero		896


//--------------------- .nv.constant0._ZN2at6native27unrolled_elementwise_kernelIZZZNS0_17expm1_kernel_cudaERNS_18TensorIteratorBaseEENKUlvE_clEvENKUlvE0_clEvEUlfE_St5arrayIPcLm2EELi4E23TrivialOffsetCalculatorILi1EjESB_NS0_6memory15LoadWithoutCastENSC_16StoreWithoutCastEEEviT_T0_T2_T3_T4_T5_ --------------------------
	.section	.nv.constant0._ZN2at6native27unrolled_elementwise_kernelIZZZNS0_17expm1_kernel_cudaERNS_18TensorIteratorBaseEENKUlvE_clEvENKUlvE0_clEvEUlfE_St5arrayIPcLm2EELi4E23TrivialOffsetCalculatorILi1EjESB_NS0_6memory15LoadWithoutCastENSC_16StoreWithoutCastEEEviT_T0_T2_T3_T4_T5_,"a",@progbits
	.sectionflags	@""
	.align	4
.nv.constant0._ZN2at6native27unrolled_elementwise_kernelIZZZNS0_17expm1_kernel_cudaERNS_18TensorIteratorBaseEENKUlvE_clEvENKUlvE0_clEvEUlfE_St5arrayIPcLm2EELi4E23TrivialOffsetCalculatorILi1EjESB_NS0_6memory15LoadWithoutCastENSC_16StoreWithoutCastEEEviT_T0_T2_T3_T4_T5_:
	.zero		380


//--------------------- .nv.constant0._ZN2at6native29vectorized_elementwise_kernelILi2EZZZNS0_17expm1_kernel_cudaERNS_18TensorIteratorBaseEENKUlvE_clEvENKUlvE0_clEvEUlfE_St5arrayIPcLm2EEEEviT0_T1_ --------------------------
	.section	.nv.constant0._ZN2at6native29vectorized_elementwise_kernelILi2EZZZNS0_17expm1_kernel_cudaERNS_18TensorIteratorBaseEENKUlvE_clEvENKUlvE0_clEvEUlfE_St5arrayIPcLm2EEEEviT0_T1_,"a",@progbits
	.sectionflags	@""
	.align	4
.nv.constant0._ZN2at6native29vectorized_elementwise_kernelILi2EZZZNS0_17expm1_kernel_cudaERNS_18TensorIteratorBaseEENKUlvE_clEvENKUlvE0_clEvEUlfE_St5arrayIPcLm2EEEEviT0_T1_:
	.zero		376


//--------------------- .nv.constant0._ZN2at6native29vectorized_elementwise_kernelILi4EZZZNS0_17expm1_kernel_cudaERNS_18TensorIteratorBaseEENKUlvE_clEvENKUlvE0_clEvEUlfE_St5arrayIPcLm2EEEEviT0_T1_ --------------------------
	.section	.nv.constant0._ZN2at6native29vectorized_elementwise_kernelILi4EZZZNS0_17expm1_kernel_cudaERNS_18TensorIteratorBaseEENKUlvE_clEvENKUlvE0_clEvEUlfE_St5arrayIPcLm2EEEEviT0_T1_,"a",@progbits
	.sectionflags	@""
	.align	4
.nv.constant0._ZN2at6native29vectorized_elementwise_kernelILi4EZZZNS0_17expm1_kernel_cudaERNS_18TensorIteratorBaseEENKUlvE_clEvENKUlvE0_clEvEUlfE_St5arrayIPcLm2EEEEviT0_T1_:
	.zero		376


//--------------------- .nv.constant0._ZN2at6native29vectorized_elementwise_kernelILi8EZZZNS0_17expm1_kernel_cudaERNS_18TensorIteratorBaseEENKUlvE_clEvENKUlvE0_clEvEUlfE_St5arrayIPcLm2EEEEviT0_T1_ --------------------------
	.section	.nv.constant0._ZN2at6native29vectorized_elementwise_kernelILi8EZZZNS0_17expm1_kernel_cudaERNS_18TensorIteratorBaseEENKUlvE_clEvENKUlvE0_clEvEUlfE_St5arrayIPcLm2EEEEviT0_T1_,"a",@progbits
	.sectionflags	@""
	.align	4
.nv.constant0._ZN2at6native29vectorized_elementwise_kernelILi8EZZZNS0_17expm1_kernel_cudaERNS_18TensorIteratorBaseEENKUlvE_clEvENKUlvE0_clEvEUlfE_St5arrayIPcLm2EEEEviT0_T1_:
	.zero		376


//--------------------- .nv.constant2._ZN2at6native18elementwise_kernelILi128ELi4EZNS0_15gpu_kernel_implIZZZNS0_17expm1_kernel_cudaERNS_18TensorIteratorBaseEENKUlvE_clEvENKUlvE_clEvEUldE_EEvS4_RKT_EUliE_EEviT1_ --------------------------
	.section	.nv.constant2._ZN2at6native18elementwise_kernelILi128ELi4EZNS0_15gpu_kernel_implIZZZNS0_17expm1_kernel_cudaERNS_18TensorIteratorBaseEENKUlvE_clEvENKUlvE_clEvEUldE_EEvS4_RKT_EUliE_EEviT1_,"a",@progbits
	.sectionflags	@""
	.align	4
.nv.constant2._ZN2at6native18elementwise_kernelILi128ELi4EZNS0_15gpu_kernel_implIZZZNS0_17expm1_kernel_cudaERNS_18TensorIteratorBaseEENKUlvE_clEvENKUlvE_clEvEUldE_EEvS4_RKT_EUliE_EEviT1_:
        /*0000*/ 	.byte	0xef, 0x39, 0xfa, 0xfe, 0x42, 0x2e, 0xe6, 0xbf, 0x3f, 0x80, 0x39, 0x3b, 0x9e, 0xbc, 0x7a, 0xbc
        /*0010*/ 	.byte	0xcd, 0x13, 0xbd, 0x8e, 0x6d, 0xf8, 0x5a, 0x3e, 0x3d, 0x03, 0xba, 0x92, 0x50, 0x7e, 0x92, 0x3e
        /*0020*/ 	.byte	0xa1, 0x9d, 0x5f, 0x6c, 0xde, 0x1d, 0xc7, 0x3e, 0xe6, 0x34, 0xd0, 0x18, 0xa0, 0x01, 0xfa, 0x3e
        /*0030*/ 	.byte	0x40, 0x69, 0x3b, 0x1b, 0xa0, 0x01, 0x2a, 0x3f, 0xdd, 0xb5, 0xc1, 0x16, 0x6c, 0xc1, 0x56, 0x3f
        /*0040*/ 	.byte	0x4d, 0xf7, 0x10, 0x11, 0x11, 0x11, 0x81, 0x3f, 0x4d, 0x55, 0x55, 0x55, 0x55, 0x55, 0xa5, 0x3f
        /*0050*/ 	.byte	0x57, 0x55, 0x55, 0x55, 0x55, 0x55, 0xc5, 0x3f, 0x00, 0x00, 0x00, 0xf0, 0xff, 0xff, 0x0f, 0x38


//--------------------- .nv.constant0._ZN2at6native18elementwise_kernelILi128ELi4EZNS0_15gpu_kernel_implIZZZNS0_17expm1_kernel_cudaERNS_18TensorIteratorBaseEENKUlvE_clEvENKUlvE_clEvEUldE_EEvS4_RKT_EUliE_EEviT1_ --------------------------
	.section	.nv.constant0._ZN2at6native18elementwise_kernelILi128ELi4EZNS0_15gpu_kernel_implIZZZNS0_17expm1_kernel_cudaERNS_18TensorIteratorBaseEENKUlvE_clEvENKUlvE_clEvEUldE_EEvS4_RKT_EUliE_EEviT1_,"a",@progbits
	.sectionflags	@""
	.align	4
.nv.constant0._ZN2at6native18elementwise_kernelILi128ELi4EZNS0_15gpu_kernel_implIZZZNS0_17expm1_kernel_cudaERNS_18TensorIteratorBaseEENKUlvE_clEvENKUlvE_clEvEUldE_EEvS4_RKT_EUliE_EEviT1_:
	.zero		896


//--------------------- .nv.constant2._ZN2at6native27unrolled_elementwise_kernelIZZZNS0_17expm1_kernel_cudaERNS_18TensorIteratorBaseEENKUlvE_clEvENKUlvE_clEvEUldE_St5arrayIPcLm2EELi4E23TrivialOffsetCalculatorILi1EjESB_NS0_6memory12LoadWithCastILi1EEENSC_13StoreWithCastILi1EEEEEviT_T0_T2_T3_T4_T5_ --------------------------
	.section	.nv.constant2._ZN2at6native27unrolled_elementwise_kernelIZZZNS0_17expm1_kernel_cudaERNS_18TensorIteratorBaseEENKUlvE_clEvENKUlvE_clEvEUldE_St5arrayIPcLm2EELi4E23TrivialOffsetCalculatorILi1EjESB_NS0_6memory12LoadWithCastILi1EEENSC_13StoreWithCastILi1EEEEEviT_T0_T2_T3_T4_T5_,"a",@progbits
	.sectionflags	@""
	.align	4
.nv.constant2._ZN2at6native27unrolled_elementwise_kernelIZZZNS0_17expm1_kernel_cudaERNS_18TensorIteratorBaseEENKUlvE_clEvENKUlvE_clEvEUldE_St5arrayIPcLm2EELi4E23TrivialOffsetCalculatorILi1EjESB_NS0_6memory12LoadWithCastILi1EEENSC_13StoreWithCastILi1EEEEEviT_T0_T2_T3_T4_T5_:
        /*0000*/ 	.byte	0xef, 0x39, 0xfa, 0xfe, 0x42, 0x2e, 0xe6, 0xbf, 0x3f, 0x80, 0x39, 0x3b, 0x9e, 0xbc, 0x7a, 0xbc
        /*0010*/ 	.byte	0xcd, 0x13, 0xbd, 0x8e, 0x6d, 0xf8, 0x5a, 0x3e, 0x3d, 0x03, 0xba, 0x92, 0x50, 0x7e, 0x92, 0x3e
        /*0020*/ 	.byte	0xa1, 0x9d, 0x5f, 0x6c, 0xde, 0x1d, 0xc7, 0x3e, 0xe6, 0x34, 0xd0, 0x18, 0xa0, 0x01, 0xfa, 0x3e
        /*0030*/ 	.byte	0x40, 0x69, 0x3b, 0x1b, 0xa0, 0x01, 0x2a, 0x3f, 0xdd, 0xb5, 0xc1, 0x16, 0x6c, 0xc1, 0x56, 0x3f
        /*0040*/ 	.byte	0x4d, 0xf7, 0x10, 0x11, 0x11, 0x11, 0x81, 0x3f, 0x4d, 0x55, 0x55, 0x55, 0x55, 0x55, 0xa5, 0x3f
        /*0050*/ 	.byte	0x57, 0x55, 0x55, 0x55, 0x55, 0x55, 0xc5, 0x3f, 0x00, 0x00, 0x00, 0xf0, 0xff, 0xff, 0x0f, 0x38


//--------------------- .nv.constant0._ZN2at6native27unrolled_elementwise_kernelIZZZNS0_17expm1_kernel_cudaERNS_18TensorIteratorBaseEENKUlvE_clEvENKUlvE_clEvEUldE_St5arrayIPcLm2EELi4E23TrivialOffsetCalculatorILi1EjESB_NS0_6memory12LoadWithCastILi1EEENSC_13StoreWithCastILi1EEEEEviT_T0_T2_T3_T4_T5_ --------------------------
	.section	.nv.constant0._ZN2at6native27unrolled_elementwise_kernelIZZZNS0_17expm1_kernel_cudaERNS_18TensorIteratorBaseEENKUlvE_clEvENKUlvE_clEvEUldE_St5arrayIPcLm2EELi4E23TrivialOffsetCalculatorILi1EjESB_NS0_6memory12LoadWithCastILi1EEENSC_13StoreWithCastILi1EEEEEviT_T0_T2_T3_T4_T5_,"a",@progbits
	.sectionflags	@""
	.align	4
.nv.constant0._ZN2at6native27unrolled_elementwise_kernelIZZZNS0_17expm1_kernel_cudaERNS_18TensorIteratorBaseEENKUlvE_clEvENKUlvE_clEvEUldE_St5arrayIPcLm2EELi4E23TrivialOffsetCalculatorILi1EjESB_NS0_6memory12LoadWithCastILi1EEENSC_13StoreWithCastILi1EEEEEviT_T0_T2_T3_T4_T5_:
	.zero		396


//--------------------- .nv.constant2._ZN2at6native18elementwise_kernelILi128ELi2EZNS0_22gpu_kernel_impl_nocastIZZZNS0_17expm1_kernel_cudaERNS_18TensorIteratorBaseEENKUlvE_clEvENKUlvE_clEvEUldE_EEvS4_RKT_EUliE_EEviT1_ --------------------------
	.section	.nv.constant2._ZN2at6native18elementwise_kernelILi128ELi2EZNS0_22gpu_kernel_impl_nocastIZZZNS0_17expm1_kernel_cudaERNS_18TensorIteratorBaseEENKUlvE_clEvENKUlvE_clEvEUldE_EEvS4_RKT_EUliE_EEviT1_,"a",@progbits
	.sectionflags	@""
	.align	4
.nv.constant2._ZN2at6native18elementwise_kernelILi128ELi2EZNS0_22gpu_kernel_impl_nocastIZZZNS0_17expm1_kernel_cudaERNS_18TensorIteratorBaseEENKUlvE_clEvENKUlvE_clEvEUldE_EEvS4_RKT_EUliE_EEviT1_:
        /*0000*/ 	.byte	0xef, 0x39, 0xfa, 0xfe, 0x42, 0x2e, 0xe6, 0xbf, 0x3f, 0x80, 0x39, 0x3b, 0x9e, 0xbc, 0x7a, 0xbc
        /*0010*/ 	.byte	0xcd, 0x13, 0xbd, 0x8e, 0x6d, 0xf8, 0x5a, 0x3e, 0x3d, 0x03, 0xba, 0x92, 0x50, 0x7e, 0x92, 0x3e
        /*0020*/ 	.byte	0xa1, 0x9d, 0x5f, 0x6c, 0xde, 0x1d, 0xc7, 0x3e, 0xe6, 0x34, 0xd0, 0x18, 0xa0, 0x01, 0xfa, 0x3e
        /*0030*/ 	.byte	0x40, 0x69, 0x3b, 0x1b, 0xa0, 0x01, 0x2a, 0x3f, 0xdd, 0xb5, 0xc1, 0x16, 0x6c, 0xc1, 0x56, 0x3f
        /*0040*/ 	.byte	0x4d, 0xf7, 0x10, 0x11, 0x11, 0x11, 0x81, 0x3f, 0x4d, 0x55, 0x55, 0x55, 0x55, 0x55, 0xa5, 0x3f
        /*0050*/ 	.byte	0x57, 0x55, 0x55, 0x55, 0x55, 0x55, 0xc5, 0x3f


//--------------------- .nv.constant0._ZN2at6native18elementwise_kernelILi128ELi2EZNS0_22gpu_kernel_impl_nocastIZZZNS0_17expm1_kernel_cudaERNS_18TensorIteratorBaseEENKUlvE_clEvENKUlvE_clEvEUldE_EEvS4_RKT_EUliE_EEviT1_ --------------------------
	.section	.nv.constant0._ZN2at6native18elementwise_kernelILi128ELi2EZNS0_22gpu_kernel_impl_nocastIZZZNS0_17expm1_kernel_cudaERNS_18TensorIteratorBaseEENKUlvE_clEvENKUlvE_clEvEUldE_EEvS4_RKT_EUliE_EEviT1_,"a",@progbits
	.sectionflags	@""
	.align	4
.nv.constant0._ZN2at6native18elementwise_kernelILi128ELi2EZNS0_22gpu_kernel_impl_nocastIZZZNS0_17expm1_kernel_cudaERNS_18TensorIteratorBaseEENKUlvE_clEvENKUlvE_clEvEUldE_EEvS4_RKT_EUliE_EEviT1_:
	.zero		896


//--------------------- .nv.constant2._ZN2at6native27unrolled_elementwise_kernelIZZZNS0_17expm1_kernel_cudaERNS_18TensorIteratorBaseEENKUlvE_clEvENKUlvE_clEvEUldE_St5arrayIPcLm2EELi4E23TrivialOffsetCalculatorILi1EjESB_NS0_6memory15LoadWithoutCastENSC_16StoreWithoutCastEEEviT_T0_T2_T3_T4_T5_ --------------------------
	.section	.nv.constant2._ZN2at6native27unrolled_elementwise_kernelIZZZNS0_17expm1_kernel_cudaERNS_18TensorIteratorBaseEENKUlvE_clEvENKUlvE_clEvEUldE_St5arrayIPcLm2EELi4E23TrivialOffsetCalculatorILi1EjESB_NS0_6memory15LoadWithoutCastENSC_16StoreWithoutCastEEEviT_T0_T2_T3_T4_T5_,"a",@progbits
	.sectionflags	@""
	.align	4
.nv.constant2._ZN2at6native27unrolled_elementwise_kernelIZZZNS0_17expm1_kernel_cudaERNS_18TensorIteratorBaseEENKUlvE_clEvENKUlvE_clEvEUldE_St5arrayIPcLm2EELi4E23TrivialOffsetCalculatorILi1EjESB_NS0_6memory15LoadWithoutCastENSC_16StoreWithoutCastEEEviT_T0_T2_T3_T4_T5_:
        /*0000*/ 	.byte	0xef, 0x39, 0xfa, 0xfe, 0x42, 0x2e, 0xe6, 0xbf, 0x3f, 0x80, 0x39, 0x3b, 0x9e, 0xbc, 0x7a, 0xbc
        /*0010*/ 	.byte	0xcd, 0x13, 0xbd, 0x8e, 0x6d, 0xf8, 0x5a, 0x3e, 0x3d, 0x03, 0xba, 0x92, 0x50, 0x7e, 0x92, 0x3e
        /*0020*/ 	.byte	0xa1, 0x9d, 0x5f, 0x6c, 0xde, 0x1d, 0xc7, 0x3e, 0xe6, 0x34, 0xd0, 0x18, 0xa0, 0x01, 0xfa, 0x3e
        /*0030*/ 	.byte	0x40, 0x69, 0x3b, 0x1b, 0xa0, 0x01, 0x2a, 0x3f, 0xdd, 0xb5, 0xc1, 0x16, 0x6c, 0xc1, 0x56, 0x3f
        /*0040*/ 	.byte	0x4d, 0xf7, 0x10, 0x11, 0x11, 0x11, 0x81, 0x3f, 0x4d, 0x55, 0x55, 0x55, 0x55, 0x55, 0xa5, 0x3f
        /*0050*/ 	.byte	0x57, 0x55, 0x55, 0x55, 0x55, 0x55, 0xc5, 0x3f


//--------------------- .nv.constant0._ZN2at6native27unrolled_elementwise_kernelIZZZNS0_17expm1_kernel_cudaERNS_18TensorIteratorBaseEENKUlvE_clEvENKUlvE_clEvEUldE_St5arrayIPcLm2EELi4E23TrivialOffsetCalculatorILi1EjESB_NS0_6memory15LoadWithoutCastENSC_16StoreWithoutCastEEEviT_T0_T2_T3_T4_T5_ --------------------------
	.section	.nv.constant0._ZN2at6native27unrolled_elementwise_kernelIZZZNS0_17expm1_kernel_cudaERNS_18TensorIteratorBaseEENKUlvE_clEvENKUlvE_clEvEUldE_St5arrayIPcLm2EELi4E23TrivialOffsetCalculatorILi1EjESB_NS0_6memory15LoadWithoutCastENSC_16StoreWithoutCastEEEviT_T0_T2_T3_T4_T5_,"a",@progbits
	.sectionflags	@""
	.align	4
.nv.constant0._ZN2at6native27unrolled_elementwise_kernelIZZZNS0_17expm1_kernel_cudaERNS_18TensorIteratorBaseEENKUlvE_clEvENKUlvE_clEvEUldE_St5arrayIPcLm2EELi4E23TrivialOffsetCalculatorILi1EjESB_NS0_6memory15LoadWithoutCastENSC_16StoreWithoutCastEEEviT_T0_T2_T3_T4_T5_:
	.zero		380


//--------------------- .nv.constant2._ZN2at6native29vectorized_elementwise_kernelILi2EZZZNS0_17expm1_kernel_cudaERNS_18TensorIteratorBaseEENKUlvE_clEvENKUlvE_clEvEUldE_St5arrayIPcLm2EEEEviT0_T1_ --------------------------
	.section	.nv.constant2._ZN2at6native29vectorized_elementwise_kernelILi2EZZZNS0_17expm1_kernel_cudaERNS_18TensorIteratorBaseEENKUlvE_clEvENKUlvE_clEvEUldE_St5arrayIPcLm2EEEEviT0_T1_,"a",@progbits
	.sectionflags	@""
	.align	4
.nv.constant2._ZN2at6native29vectorized_elementwise_kernelILi2EZZZNS0_17expm1_kernel_cudaERNS_18TensorIteratorBaseEENKUlvE_clEvENKUlvE_clEvEUldE_St5arrayIPcLm2EEEEviT0_T1_:
        /*0000*/ 	.byte	0xef, 0x39, 0xfa, 0xfe, 0x42, 0x2e, 0xe6, 0xbf, 0x3f, 0x80, 0x39, 0x3b, 0x9e, 0xbc, 0x7a, 0xbc
        /*0010*/ 	.byte	0xcd, 0x13, 0xbd, 0x8e, 0x6d, 0xf8, 0x5a, 0x3e, 0x3d, 0x03, 0xba, 0x92, 0x50, 0x7e, 0x92, 0x3e
        /*0020*/ 	.byte	0xa1, 0x9d, 0x5f, 0x6c, 0xde, 0x1d, 0xc7, 0x3e, 0xe6, 0x34, 0xd0, 0x18, 0xa0, 0x01, 0xfa, 0x3e
        /*0030*/ 	.byte	0x40, 0x69, 0x3b, 0x1b, 0xa0, 0x01, 0x2a, 0x3f, 0xdd, 0xb5, 0xc1, 0x16, 0x6c, 0xc1, 0x56, 0x3f
        /*0040*/ 	.byte	0x4d, 0xf7, 0x10, 0x11, 0x11, 0x11, 0x81, 0x3f, 0x4d, 0x55, 0x55, 0x55, 0x55, 0x55, 0xa5, 0x3f
        /*0050*/ 	.byte	0x57, 0x55, 0x55, 0x55, 0x55, 0x55, 0xc5, 0x3f


//--------------------- .nv.constant0._ZN2at6native29vectorized_elementwise_kernelILi2EZZZNS0_17expm1_kernel_cudaERNS_18TensorIteratorBaseEENKUlvE_clEvENKUlvE_clEvEUldE_St5arrayIPcLm2EEEEviT0_T1_ --------------------------
	.section	.nv.constant0._ZN2at6native29vectorized_elementwise_kernelILi2EZZZNS0_17expm1_kernel_cudaERNS_18TensorIteratorBaseEENKUlvE_clEvENKUlvE_clEvEUldE_St5arrayIPcLm2EEEEviT0_T1_,"a",@progbits
	.sectionflags	@""
	.align	4
.nv.constant0._ZN2at6native29vectorized_elementwise_kernelILi2EZZZNS0_17expm1_kernel_cudaERNS_18TensorIteratorBaseEENKUlvE_clEvENKUlvE_clEvEUldE_St5arrayIPcLm2EEEEviT0_T1_:
	.zero		376


//--------------------- .nv.constant2._ZN2at6native29vectorized_elementwise_kernelILi4EZZZNS0_17expm1_kernel_cudaERNS_18TensorIteratorBaseEENKUlvE_clEvENKUlvE_clEvEUldE_St5arrayIPcLm2EEEEviT0_T1_ --------------------------
	.section	.nv.constant2._ZN2at6native29vectorized_elementwise_kernelILi4EZZZNS0_17expm1_kernel_cudaERNS_18TensorIteratorBaseEENKUlvE_clEvENKUlvE_clEvEUldE_St5arrayIPcLm2EEEEviT0_T1_,"a",@progbits
	.sectionflags	@""
	.align	4
.nv.constant2._ZN2at6native29vectorized_elementwise_kernelILi4EZZZNS0_17expm1_kernel_cudaERNS_18TensorIteratorBaseEENKUlvE_clEvENKUlvE_clEvEUldE_St5arrayIPcLm2EEEEviT0_T1_:
        /*0000*/ 	.byte	0xef, 0x39, 0xfa, 0xfe, 0x42, 0x2e, 0xe6, 0xbf, 0x3f, 0x80, 0x39, 0x3b, 0x9e, 0xbc, 0x7a, 0xbc
        /*0010*/ 	.byte	0xcd, 0x13, 0xbd, 0x8e, 0x6d, 0xf8, 0x5a, 0x3e, 0x3d, 0x03, 0xba, 0x92, 0x50, 0x7e, 0x92, 0x3e
        /*0020*/ 	.byte	0xa1, 0x9d, 0x5f, 0x6c, 0xde, 0x1d, 0xc7, 0x3e, 0xe6, 0x34, 0xd0, 0x18, 0xa0, 0x01, 0xfa, 0x3e
        /*0030*/ 	.byte	0x40, 0x69, 0x3b, 0x1b, 0xa0, 0x01, 0x2a, 0x3f, 0xdd, 0xb5, 0xc1, 0x16, 0x6c, 0xc1, 0x56, 0x3f
        /*0040*/ 	.byte	0x4d, 0xf7, 0x10, 0x11, 0x11, 0x11, 0x81, 0x3f, 0x4d, 0x55, 0x55, 0x55, 0x55, 0x55, 0xa5, 0x3f
        /*0050*/ 	.byte	0x57, 0x55, 0x55, 0x55, 0x55, 0x55, 0xc5, 0x3f


//--------------------- .nv.constant0._ZN2at6native29vectorized_elementwise_kernelILi4EZZZNS0_17expm1_kernel_cudaERNS_18TensorIteratorBaseEENKUlvE_clEvENKUlvE_clEvEUldE_St5arrayIPcLm2EEEEviT0_T1_ --------------------------
	.section	.nv.constant0._ZN2at6native29vectorized_elementwise_kernelILi4EZZZNS0_17expm1_kernel_cudaERNS_18TensorIteratorBaseEENKUlvE_clEvENKUlvE_clEvEUldE_St5arrayIPcLm2EEEEviT0_T1_,"a",@progbits
	.sectionflags	@""
	.align	4
.nv.constant0._ZN2at6native29vectorized_elementwise_kernelILi4EZZZNS0_17expm1_kernel_cudaERNS_18TensorIteratorBaseEENKUlvE_clEvENKUlvE_clEvEUldE_St5arrayIPcLm2EEEEviT0_T1_:
	.zero		376


//--------------------- .nv.constant0._ZN2at6native29vectorized_elementwise_kernelILi8EZZZNS0_17expm1_kernel_cudaERNS_18TensorIteratorBaseEENKUlvE_clEvENKUlvE_clEvEUldE_St5arrayIPcLm2EEEEviT0_T1_ --------------------------
	.section	.nv.constant0._ZN2at6native29vectorized_elementwise_kernelILi8EZZZNS0_17expm1_kernel_cudaERNS_18TensorIteratorBaseEENKUlvE_clEvENKUlvE_clEvEUldE_St5arrayIPcLm2EEEEviT0_T1_,"a",@progbits
	.sectionflags	@""
	.align	4
.nv.constant0._ZN2at6native29vectorized_elementwise_kernelILi8EZZZNS0_17expm1_kernel_cudaERNS_18TensorIteratorBaseEENKUlvE_clEvENKUlvE_clEvEUldE_St5arrayIPcLm2EEEEviT0_T1_:
	.zero		376


//--------------------- .nv.constant2._ZN2at6native18elementwise_kernelILi128ELi4EZNS0_15gpu_kernel_implIZZZNS0_15exp_kernel_cudaERNS_18TensorIteratorBaseEENKUlvE0_clEvENKUlvE2_clEvEUlN3c108BFloat16EE_EEvS4_RKT_EUliE_EEviT1_ --------------------------
	.section	.nv.constant2._ZN2at6native18elementwise_kernelILi128ELi4EZNS0_15gpu_kernel_implIZZZNS0_15exp_kernel_cudaERNS_18TensorIteratorBaseEENKUlvE0_clEvENKUlvE2_clEvEUlN3c108BFloat16EE_EEvS4_RKT_EUliE_EEviT1_,"a",@progbits
	.sectionflags	@""
	.align	4
.nv.constant2._ZN2at6native18elementwise_kernelILi128ELi4EZNS0_15gpu_kernel_implIZZZNS0_15exp_kernel_cudaERNS_18TensorIteratorBaseEENKUlvE0_clEvENKUlvE2_clEvEUlN3c108BFloat16EE_EEvS4_RKT_EUliE_EEviT1_:
        /*0000*/ 	.byte	0x00, 0x00, 0x00, 0xf0, 0xff, 0xff, 0x0f, 0x38


//--------------------- .nv.constant0._ZN2at6native18elementwise_kernelILi128ELi4EZNS0_15gpu_kernel_implIZZZNS0_15exp_kernel_cudaERNS_18TensorIteratorBaseEENKUlvE0_clEvENKUlvE2_clEvEUlN3c108BFloat16EE_EEvS4_RKT_EUliE_EEviT1_ --------------------------
	.section	.nv.constant0._ZN2at6native18elementwise_kernelILi128ELi4EZNS0_15gpu_kernel_implIZZZNS0_15exp_kernel_cudaERNS_18TensorIteratorBaseEENKUlvE0_clEvENKUlvE2_clEvEUlN3c108BFloat16EE_EEvS4_RKT_EUliE_EEviT1_,"a",@progbits
	.sectionflags	@""
	.align	4
.nv.constant0._ZN2at6native18elementwise_kernelILi128ELi4EZNS0_15gpu_kernel_implIZZZNS0_15exp_kernel_cudaERNS_18TensorIteratorBaseEENKUlvE0_clEvENKUlvE2_clEvEUlN3c108BFloat16EE_EEvS4_RKT_EUliE_EEviT1_:
	.zero		896


//--------------------- .nv.constant2._ZN2at6native27unrolled_elementwise_kernelIZZZNS0_15exp_kernel_cudaERNS_18TensorIteratorBaseEENKUlvE0_clEvENKUlvE2_clEvEUlN3c108BFloat16EE_St5arrayIPcLm2EELi4E23TrivialOffsetCalculatorILi1EjESD_NS0_6memory12LoadWithCastILi1EEENSE_13StoreWithCastILi1EEEEEviT_T0_T2_T3_T4_T5_ --------------------------
	.section	.nv.constant2._ZN2at6native27unrolled_elementwise_kernelIZZZNS0_15exp_kernel_cudaERNS_18TensorIteratorBaseEENKUlvE0_clEvENKUlvE2_clEvEUlN3c108BFloat16EE_St5arrayIPcLm2EELi4E23TrivialOffsetCalculatorILi1EjESD_NS0_6memory12LoadWithCastILi1EEENSE_13StoreWithCastILi1EEEEEviT_T0_T2_T3_T4_T5_,"a",@progbits
	.sectionflags	@""
	.align	4
.nv.constant2._ZN2at6native27unrolled_elementwise_kernelIZZZNS0_15exp_kernel_cudaERNS_18TensorIteratorBaseEENKUlvE0_clEvENKUlvE2_clEvEUlN3c108BFloat16EE_St5arrayIPcLm2EELi4E23TrivialOffsetCalculatorILi1EjESD_NS0_6memory12LoadWithCastILi1EEENSE_13StoreWithCastILi1EEEEEviT_T0_T2_T3_T4_T5_:
        /*0000*/ 	.byte	0x00, 0x00, 0x00, 0xf0, 0xff, 0xff, 0x0f, 0x38


//--------------------- .nv.constant0._ZN2at6native27unrolled_elementwise_kernelIZZZNS0_15exp_kernel_cudaERNS_18TensorIteratorBaseEENKUlvE0_clEvENKUlvE2_clEvEUlN3c108BFloat16EE_St5arrayIPcLm2EELi4E23TrivialOffsetCalculatorILi1EjESD_NS0_6memory12LoadWithCastILi1EEENSE_13StoreWithCastILi1EEEEEviT_T0_T2_T3_T4_T5_ --------------------------
	.section	.nv.constant0._ZN2at6native27unrolled_elementwise_kernelIZZZNS0_15exp_kernel_cudaERNS_18TensorIteratorBaseEENKUlvE0_clEvENKUlvE2_clEvEUlN3c108BFloat16EE_St5arrayIPcLm2EELi4E23TrivialOffsetCalculatorILi1EjESD_NS0_6memory12LoadWithCastILi1EEENSE_13StoreWithCastILi1EEEEEviT_T0_T2_T3_T4_T5_,"a",@progbits
	.sectionflags	@""
	.align	4
.nv.constant0._ZN2at6native27unrolled_elementwise_kernelIZZZNS0_15exp_kernel_cudaERNS_18TensorIteratorBaseEENKUlvE0_clEvENKUlvE2_clEvEUlN3c108BFloat16EE_St5arrayIPcLm2EELi4E23TrivialOffsetCalculatorILi1EjESD_NS0_6memory12LoadWithCastILi1EEENSE_13StoreWithCastILi1EEEEEviT_T0_T2_T3_T4_T5_:
	.zero		396


//--------------------- .nv.constant0._ZN2at6native18elementwise_kernelILi128ELi4EZNS0_22gpu_kernel_impl_nocastIZZZNS0_15exp_kernel_cudaERNS_18TensorIteratorBaseEENKUlvE0_clEvENKUlvE2_clEvEUlN3c108BFloat16EE_EEvS4_RKT_EUliE_EEviT1_ --------------------------
	.section	.nv.constant0._ZN2at6native18elementwise_kernelILi128ELi4EZNS0_22gpu_kernel_impl_nocastIZZZNS0_15exp_kernel_cudaERNS_18TensorIteratorBaseEENKUlvE0_clEvENKUlvE2_clEvEUlN3c108BFloat16EE_EEvS4_RKT_EUliE_EEviT1_,"a",@progbits
	.sectionflags	@""
	.align	4
.nv.constant0._ZN2at6native18elementwise_kernelILi128ELi4EZNS0_22gpu_kernel_impl_nocastIZZZNS0_15exp_kernel_cudaERNS_18TensorIteratorBaseEENKUlvE0_clEvENKUlvE2_clEvEUlN3c108BFloat16EE_EEvS4_RKT_EUliE_EEviT1_:
	.zero		896


//--------------------- .nv.constant0._ZN2at6native27unrolled_elementwise_kernelIZZZNS0_15exp_kernel_cudaERNS_18TensorIteratorBaseEENKUlvE0_clEvENKUlvE2_clEvEUlN3c108BFloat16EE_St5arrayIPcLm2EELi4E23TrivialOffsetCalculatorILi1EjESD_NS0_6memory15LoadWithoutCastENSE_16StoreWithoutCastEEEviT_T0_T2_T3_T4_T5_ --------------------------
	.section	.nv.constant0._ZN2at6native27unrolled_elementwise_kernelIZZZNS0_15exp_kernel_cudaERNS_18TensorIteratorBaseEENKUlvE0_clEvENKUlvE2_clEvEUlN3c108BFloat16EE_St5arrayIPcLm2EELi4E23TrivialOffsetCalculatorILi1EjESD_NS0_6memory15LoadWithoutCastENSE_16StoreWithoutCastEEEviT_T0_T2_T3_T4_T5_,"a",@progbits
	.sectionflags	@""
	.align	4
.nv.constant0._ZN2at6native27unrolled_elementwise_kernelIZZZNS0_15exp_kernel_cudaERNS_18TensorIteratorBaseEENKUlvE0_clEvENKUlvE2_clEvEUlN3c108BFloat16EE_St5arrayIPcLm2EELi4E23TrivialOffsetCalculatorILi1EjESD_NS0_6memory15LoadWithoutCastENSE_16StoreWithoutCastEEEviT_T0_T2_T3_T4_T5_:
	.zero		380


//--------------------- .nv.constant0._ZN2at6native29vectorized_elementwise_kernelILi2EZZZNS0_15exp_kernel_cudaERNS_18TensorIteratorBaseEENKUlvE0_clEvENKUlvE2_clEvEUlN3c108BFloat16EE_St5arrayIPcLm2EEEEviT0_T1_ --------------------------
	.section	.nv.constant0._ZN2at6native29vectorized_elementwise_kernelILi2EZZZNS0_15exp_kernel_cudaERNS_18TensorIteratorBaseEENKUlvE0_clEvENKUlvE2_clEvEUlN3c108BFloat16EE_St5arrayIPcLm2EEEEviT0_T1_,"a",@progbits
	.sectionflags	@""
	.align	4
.nv.constant0._ZN2at6native29vectorized_elementwise_kernelILi2EZZZNS0_15exp_kernel_cudaERNS_18TensorIteratorBaseEENKUlvE0_clEvENKUlvE2_clEvEUlN3c108BFloat16EE_St5arrayIPcLm2EEEEviT0_T1_:
	.zero		376


//--------------------- .nv.constant0._ZN2at6native29vectorized_elementwise_kernelILi4EZZZNS0_15exp_kernel_cudaERNS_18TensorIteratorBaseEENKUlvE0_clEvENKUlvE2_clEvEUlN3c108BFloat16EE_St5arrayIPcLm2EEEEviT0_T1_ --------------------------
	.section	.nv.constant0._ZN2at6native29vectorized_elementwise_kernelILi4EZZZNS0_15exp_kernel_cudaERNS_18TensorIteratorBaseEENKUlvE0_clEvENKUlvE2_clEvEUlN3c108BFloat16EE_St5arrayIPcLm2EEEEviT0_T1_,"a",@progbits
	.sectionflags	@""
	.align	4
.nv.constant0._ZN2at6native29vectorized_elementwise_kernelILi4EZZZNS0_15exp_kernel_cudaERNS_18TensorIteratorBaseEENKUlvE0_clEvENKUlvE2_clEvEUlN3c108BFloat16EE_St5arrayIPcLm2EEEEviT0_T1_:
	.zero		376


//--------------------- .nv.constant0._ZN2at6native29vectorized_elementwise_kernelILi8EZZZNS0_15exp_kernel_cudaERNS_18TensorIteratorBaseEENKUlvE0_clEvENKUlvE2_clEvEUlN3c108BFloat16EE_St5arrayIPcLm2EEEEviT0_T1_ --------------------------
	.section	.nv.constant0._ZN2at6native29vectorized_elementwise_kernelILi8EZZZNS0_15exp_kernel_cudaERNS_18TensorIteratorBaseEENKUlvE0_clEvENKUlvE2_clEvEUlN3c108BFloat16EE_St5arrayIPcLm2EEEEviT0_T1_,"a",@progbits
	.sectionflags	@""
	.align	4
.nv.constant0._ZN2at6native29vectorized_elementwise_kernelILi8EZZZNS0_15exp_kernel_cudaERNS_18TensorIteratorBaseEENKUlvE0_clEvENKUlvE2_clEvEUlN3c108BFloat16EE_St5arrayIPcLm2EEEEviT0_T1_:
	.zero		376


//--------------------- .nv.constant2._ZN2at6native18elementwise_kernelILi128ELi4EZNS0_15gpu_kernel_implIZZZNS0_15exp_kernel_cudaERNS_18TensorIteratorBaseEENKUlvE0_clEvENKUlvE1_clEvEUlN3c104HalfEE_EEvS4_RKT_EUliE_EEviT1_ --------------------------
	.section	.nv.constant2._ZN2at6native18elementwise_kernelILi128ELi4EZNS0_15gpu_kernel_implIZZZNS0_15exp_kernel_cudaERNS_18TensorIteratorBaseEENKUlvE0_clEvENKUlvE1_clEvEUlN3c104HalfEE_EEvS4_RKT_EUliE_EEviT1_,"a",@progbits
	.sectionflags	@""
	.align	4
.nv.constant2._ZN2at6native18elementwise_kernelILi128ELi4EZNS0_15gpu_kernel_implIZZZNS0_15exp_kernel_cudaERNS_18TensorIteratorBaseEENKUlvE0_clEvENKUlvE1_clEvEUlN3c104HalfEE_EEvS4_RKT_EUliE_EEviT1_:
        /*0000*/ 	.byte	0x00, 0x00, 0x00, 0xf0, 0xff, 0xff, 0x0f, 0x38


//--------------------- .nv.constant0._ZN2at6native18elementwise_kernelILi128ELi4EZNS0_15gpu_kernel_implIZZZNS0_15exp_kernel_cudaERNS_18TensorIteratorBaseEENKUlvE0_clEvENKUlvE1_clEvEUlN3c104HalfEE_EEvS4_RKT_EUliE_EEviT1_ --------------------------
	.section	.nv.constant0._ZN2at6native18elementwise_kernelILi128ELi4EZNS0_15gpu_kernel_implIZZZNS0_15exp_kernel_cudaERNS_18TensorIteratorBaseEENKUlvE0_clEvENKUlvE1_clEvEUlN3c104HalfEE_EEvS4_RKT_EUliE_EEviT1_,"a",@progbits
	.sectionflags	@""
	.align	4
.nv.constant0._ZN2at6native18elementwise_kernelILi128ELi4EZNS0_15gpu_kernel_implIZZZNS0_15exp_kernel_cudaERNS_18TensorIteratorBaseEENKUlvE0_clEvENKUlvE1_clEvEUlN3c104HalfEE_EEvS4_RKT_EUliE_EEviT1_:
	.zero		896


//--------------------- .nv.constant2._ZN2at6native27unrolled_elementwise_kernelIZZZNS0_15exp_kernel_cudaERNS_18TensorIteratorBaseEENKUlvE0_clEvENKUlvE1_clEvEUlN3c104HalfEE_St5arrayIPcLm2EELi4E23TrivialOffsetCalculatorILi1EjESD_NS0_6memory12LoadWithCastILi1EEENSE_13StoreWithCastILi1EEEEEviT_T0_T2_T3_T4_T5_ --------------------------
	.section	.nv.constant2._ZN2at6native27unrolled_elementwise_kernelIZZZNS0_15exp_kernel_cudaERNS_18TensorIteratorBaseEENKUlvE0_clEvENKUlvE1_clEvEUlN3c104HalfEE_St5arrayIPcLm2EELi4E23TrivialOffsetCalculatorILi1EjESD_NS0_6memory12LoadWithCastILi1EEENSE_13StoreWithCastILi1EEEEEviT_T0_T2_T3_T4_T5_,"a",@progbits
	.sectionflags	@""
	.align	4
.nv.constant2._ZN2at6native27unrolled_elementwise_kernelIZZZNS0_15exp_kernel_cudaERNS_18TensorIteratorBaseEENKUlvE0_clEvENKUlvE1_clEvEUlN3c104HalfEE_St5arrayIPcLm2EELi4E23TrivialOffsetCalculatorILi1EjESD_NS0_6memory12LoadWithCastILi1EEENSE_13StoreWithCastILi1EEEEEviT_T0_T2_T3_T4_T5_:
        /*0000*/ 	.byte	0x00, 0x00, 0x00, 0xf0, 0xff, 0xff, 0x0f, 0x38


//--------------------- .nv.constant0._ZN2at6native27unrolled_elementwise_kernelIZZZNS0_15exp_kernel_cudaERNS_18TensorIteratorBaseEENKUlvE0_clEvENKUlvE1_clEvEUlN3c104HalfEE_St5arrayIPcLm2EELi4E23TrivialOffsetCalculatorILi1EjESD_NS0_6memory12LoadWithCastILi1EEENSE_13StoreWithCastILi1EEEEEviT_T0_T2_T3_T4_T5_ --------------------------
	.section	.nv.constant0._ZN2at6native27unrolled_elementwise_kernelIZZZNS0_15exp_kernel_cudaERNS_18TensorIteratorBaseEENKUlvE0_clEvENKUlvE1_clEvEUlN3c104HalfEE_St5arrayIPcLm2EELi4E23TrivialOffsetCalculatorILi1EjESD_NS0_6memory12LoadWithCastILi1EEENSE_13StoreWithCastILi1EEEEEviT_T0_T2_T3_T4_T5_,"a",@progbits
	.sectionflags	@""
	.align	4
.nv.constant0._ZN2at6native27unrolled_elementwise_kernelIZZZNS0_15exp_kernel_cudaERNS_18TensorIteratorBaseEENKUlvE0_clEvENKUlvE1_clEvEUlN3c104HalfEE_St5arrayIPcLm2EELi4E23TrivialOffsetCalculatorILi1EjESD_NS0_6memory12LoadWithCastILi1EEENSE_13StoreWithCastILi1EEEEEviT_T0_T2_T3_T4_T5_:
	.zero		396


//--------------------- .nv.constant0._ZN2at6native18elementwise_kernelILi128ELi4EZNS0_22gpu_kernel_impl_nocastIZZZNS0_15exp_kernel_cudaERNS_18TensorIteratorBaseEENKUlvE0_clEvENKUlvE1_clEvEUlN3c104HalfEE_EEvS4_RKT_EUliE_EEviT1_ --------------------------
	.section	.nv.constant0._ZN2at6native18elementwise_kernelILi128ELi4EZNS0_22gpu_kernel_impl_nocastIZZZNS0_15exp_kernel_cudaERNS_18TensorIteratorBaseEENKUlvE0_clEvENKUlvE1_clEvEUlN3c104HalfEE_EEvS4_RKT_EUliE_EEviT1_,"a",@progbits
	.sectionflags	@""
	.align	4
.nv.constant0._ZN2at6native18elementwise_kernelILi128ELi4EZNS0_22gpu_kernel_impl_nocastIZZZNS0_15exp_kernel_cudaERNS_18TensorIteratorBaseEENKUlvE0_clEvENKUlvE1_clEvEUlN3c104HalfEE_EEvS4_RKT_EUliE_EEviT1_:
	.zero		896


//--------------------- .nv.constant0._ZN2at6native27unrolled_elementwise_kernelIZZZNS0_15exp_kernel_cudaERNS_18TensorIteratorBaseEENKUlvE0_clEvENKUlvE1_clEvEUlN3c104HalfEE_St5arrayIPcLm2EELi4E23TrivialOffsetCalculatorILi1EjESD_NS0_6memory15LoadWithoutCastENSE_16StoreWithoutCastEEEviT_T0_T2_T3_T4_T5_ --------------------------
	.section	.nv.constant0._ZN2at6native27unrolled_elementwise_kernelIZZZNS0_15exp_kernel_cudaERNS_18TensorIteratorBaseEENKUlvE0_clEvENKUlvE1_clEvEUlN3c104HalfEE_St5arrayIPcLm2EELi4E23TrivialOffsetCalculatorILi1EjESD_NS0_6memory15LoadWithoutCastENSE_16StoreWithoutCastEEEviT_T0_T2_T3_T4_T5_,"a",@progbits
	.sectionflags	@""
	.align	4
.nv.constant0._ZN2at6native27unrolled_elementwise_kernelIZZZNS0_15exp_kernel_cudaERNS_18TensorIteratorBaseEENKUlvE0_clEvENKUlvE1_clEvEUlN3c104HalfEE_St5arrayIPcLm2EELi4E23TrivialOffsetCalculatorILi1EjESD_NS0_6memory15LoadWithoutCastENSE_16StoreWithoutCastEEEviT_T0_T2_T3_T4_T5_:
	.zero		380


//--------------------- .nv.constant0._ZN2at6native29vectorized_elementwise_kernelILi2EZZZNS0_15exp_kernel_cudaERNS_18TensorIteratorBaseEENKUlvE0_clEvENKUlvE1_clEvEUlN3c104HalfEE_St5arrayIPcLm2EEEEviT0_T1_ --------------------------
	.section	.nv.constant0._ZN2at6native29vectorized_elementwise_kernelILi2EZZZNS0_15exp_kernel_cudaERNS_18TensorIteratorBaseEENKUlvE0_clEvENKUlvE1_clEvEUlN3c104HalfEE_St5arrayIPcLm2EEEEviT0_T1_,"a",@progbits
	.sectionflags	@""
	.align	4
.nv.constant0._ZN2at6native29vectorized_elementwise_kernelILi2EZZZNS0_15exp_kernel_cudaERNS_18TensorIteratorBaseEENKUlvE0_clEvENKUlvE1_clEvEUlN3c104HalfEE_St5arrayIPcLm2EEEEviT0_T1_:
	.zero		376


//--------------------- .nv.constant0._ZN2at6native29vectorized_elementwise_kernelILi4EZZZNS0_15exp_kernel_cudaERNS_18TensorIteratorBaseEENKUlvE0_clEvENKUlvE1_clEvEUlN3c104HalfEE_St5arrayIPcLm2EEEEviT0_T1_ --------------------------
	.section	.nv.constant0._ZN2at6native29vectorized_elementwise_kernelILi4EZZZNS0_15exp_kernel_cudaERNS_18TensorIteratorBaseEENKUlvE0_clEvENKUlvE1_clEvEUlN3c104HalfEE_St5arrayIPcLm2EEEEviT0_T1_,"a",@progbits
	.sectionflags	@""
	.align	4
.nv.constant0._ZN2at6native29vectorized_elementwise_kernelILi4EZZZNS0_15exp_kernel_cudaERNS_18TensorIteratorBaseEENKUlvE0_clEvENKUlvE1_clEvEUlN3c104HalfEE_St5arrayIPcLm2EEEEviT0_T1_:
	.zero		376


//--------------------- .nv.constant0._ZN2at6native29vectorized_elementwise_kernelILi8EZZZNS0_15exp_kernel_cudaERNS_18TensorIteratorBaseEENKUlvE0_clEvENKUlvE1_clEvEUlN3c104HalfEE_St5arrayIPcLm2EEEEviT0_T1_ --------------------------
	.section	.nv.constant0._ZN2at6native29vectorized_elementwise_kernelILi8EZZZNS0_15exp_kernel_cudaERNS_18TensorIteratorBaseEENKUlvE0_clEvENKUlvE1_clEvEUlN3c104HalfEE_St5arrayIPcLm2EEEEviT0_T1_,"a",@progbits
	.sectionflags	@""
	.align	4
.nv.constant0._ZN2at6native29vectorized_elementwise_kernelILi8EZZZNS0_15exp_kernel_cudaERNS_18TensorIteratorBaseEENKUlvE0_clEvENKUlvE1_clEvEUlN3c104HalfEE_St5arrayIPcLm2EEEEviT0_T1_:
	.zero		376


//--------------------- .nv.constant2._ZN2at6native18elementwise_kernelILi128ELi4EZNS0_15gpu_kernel_implIZZZNS0_15exp_kernel_cudaERNS_18TensorIteratorBaseEENKUlvE0_clEvENKUlvE0_clEvEUlfE_EEvS4_RKT_EUliE_EEviT1_ --------------------------
	.section	.nv.constant2._ZN2at6native18elementwise_kernelILi128ELi4EZNS0_15gpu_kernel_implIZZZNS0_15exp_kernel_cudaERNS_18TensorIteratorBaseEENKUlvE0_clEvENKUlvE0_clEvEUlfE_EEvS4_RKT_EUliE_EEviT1_,"a",@progbits
	.sectionflags	@""
	.align	4
.nv.constant2._ZN2at6native18elementwise_kernelILi128ELi4EZNS0_15gpu_kernel_implIZZZNS0_15exp_kernel_cudaERNS_18TensorIteratorBaseEENKUlvE0_clEvENKUlvE0_clEvEUlfE_EEvS4_RKT_EUliE_EEviT1_:
        /*0000*/ 	.byte	0x00, 0x00, 0x00, 0xf0, 0xff, 0xff, 0x0f, 0x38


//--------------------- .nv.constant0._ZN2at6native18elementwise_kernelILi128ELi4EZNS0_15gpu_kernel_implIZZZNS0_15exp_kernel_cudaERNS_18TensorIteratorBaseEENKUlvE0_clEvENKUlvE0_clEvEUlfE_EEvS4_RKT_EUliE_EEviT1_ --------------------------
	.section	.nv.constant0._ZN2at6native18elementwise_kernelILi128ELi4EZNS0_15gpu_kernel_implIZZZNS0_15exp_kernel_cudaERNS_18TensorIteratorBaseEENKUlvE0_clEvENKUlvE0_clEvEUlfE_EEvS4_RKT_EUliE_EEviT1_,"a",@progbits
	.sectionflags	@""
	.align	4
.nv.constant0._ZN2at6native18elementwise_kernelILi128ELi4EZNS0_15gpu_kernel_implIZZZNS0_15exp_kernel_cudaERNS_18TensorIteratorBaseEENKUlvE0_clEvENKUlvE0_clEvEUlfE_EEvS4_RKT_EUliE_EEviT1_:
	.zero		896


//--------------------- .nv.constant2._ZN2at6native27unrolled_elementwise_kernelIZZZNS0_15exp_kernel_cudaERNS_18TensorIteratorBaseEENKUlvE0_clEvENKUlvE0_clEvEUlfE_St5arrayIPcLm2EELi4E23TrivialOffsetCalculatorILi1EjESB_NS0_6memory12LoadWithCastILi1EEENSC_13StoreWithCastILi1EEEEEviT_T0_T2_T3_T4_T5_ --------------------------
	.section	.nv.constant2._ZN2at6native27unrolled_elementwise_kernelIZZZNS0_15exp_kernel_cudaERNS_18TensorIteratorBaseEENKUlvE0_clEvENKUlvE0_clEvEUlfE_St5arrayIPcLm2EELi4E23TrivialOffsetCalculatorILi1EjESB_NS0_6memory12LoadWithCastILi1EEENSC_13StoreWithCastILi1EEEEEviT_T0_T2_T3_T4_T5_,"a",@progbits
	.sectionflags	@""
	.align	4
.nv.constant2._ZN2at6native27unrolled_elementwise_kernelIZZZNS0_15exp_kernel_cudaERNS_18TensorIteratorBaseEENKUlvE0_clEvENKUlvE0_clEvEUlfE_St5arrayIPcLm2EELi4E23TrivialOffsetCalculatorILi1EjESB_NS0_6memory12LoadWithCastILi1EEENSC_13StoreWithCastILi1EEEEEviT_T0_T2_T3_T4_T5_:
        /*0000*/ 	.byte	0x00, 0x00, 0x00, 0xf0, 0xff, 0xff, 0x0f, 0x38


//--------------------- .nv.constant0._ZN2at6native27unrolled_elementwise_kernelIZZZNS0_15exp_kernel_cudaERNS_18TensorIteratorBaseEENKUlvE0_clEvENKUlvE0_clEvEUlfE_St5arrayIPcLm2EELi4E23TrivialOffsetCalculatorILi1EjESB_NS0_6memory12LoadWithCastILi1EEENSC_13StoreWithCastILi1EEEEEviT_T0_T2_T3_T4_T5_ --------------------------
	.section	.nv.constant0._ZN2at6native27unrolled_elementwise_kernelIZZZNS0_15exp_kernel_cudaERNS_18TensorIteratorBaseEENKUlvE0_clEvENKUlvE0_clEvEUlfE_St5arrayIPcLm2EELi4E23TrivialOffsetCalculatorILi1EjESB_NS0_6memory12LoadWithCastILi1EEENSC_13StoreWithCastILi1EEEEEviT_T0_T2_T3_T4_T5_,"a",@progbits
	.sectionflags	@""
	.align	4
.nv.constant0._ZN2at6native27unrolled_elementwise_kernelIZZZNS0_15exp_kernel_cudaERNS_18TensorIteratorBaseEENKUlvE0_clEvENKUlvE0_clEvEUlfE_St5arrayIPcLm2EELi4E23TrivialOffsetCalculatorILi1EjESB_NS0_6memory12LoadWithCastILi1EEENSC_13StoreWithCastILi1EEEEEviT_T0_T2_T3_T4_T5_:
	.zero		396


//--------------------- .nv.constant0._ZN2at6native18elementwise_kernelILi128ELi2EZNS0_22gpu_kernel_impl_nocastIZZZNS0_15exp_kernel_cudaERNS_18TensorIteratorBaseEENKUlvE0_clEvENKUlvE0_clEvEUlfE_EEvS4_RKT_EUliE_EEviT1_ --------------------------
	.section	.nv.constant0._ZN2at6native18elementwise_kernelILi128ELi2EZNS0_22gpu_kernel_impl_nocastIZZZNS0_15exp_kernel_cudaERNS_18TensorIteratorBaseEENKUlvE0_clEvENKUlvE0_clEvEUlfE_EEvS4_RKT_EUliE_EEviT1_,"a",@progbits
	.sectionflags	@""
	.align	4
.nv.constant0._ZN2at6native18elementwise_kernelILi128ELi2EZNS0_22gpu_kernel_impl_nocastIZZZNS0_15exp_kernel_cudaERNS_18TensorIteratorBaseEENKUlvE0_clEvENKUlvE0_clEvEUlfE_EEvS4_RKT_EUliE_EEviT1_:
	.zero		896


//--------------------- .nv.constant0._ZN2at6native27unrolled_elementwise_kernelIZZZNS0_15exp_kernel_cudaERNS_18TensorIteratorBaseEENKUlvE0_clEvENKUlvE0_clEvEUlfE_St5arrayIPcLm2EELi4E23TrivialOffsetCalculatorILi1EjESB_NS0_6memory15LoadWithoutCastENSC_16StoreWithoutCastEEEviT_T0_T2_T3_T4_T5_ --------------------------
	.section	.nv.constant0._ZN2at6native27unrolled_elementwise_kernelIZZZNS0_15exp_kernel_cudaERNS_18TensorIteratorBaseEENKUlvE0_clEvENKUlvE0_clEvEUlfE_St5arrayIPcLm2EELi4E23TrivialOffsetCalculatorILi1EjESB_NS0_6memory15LoadWithoutCastENSC_16StoreWithoutCastEEEviT_T0_T2_T3_T4_T5_,"a",@progbits
	.sectionflags	@""
	.align	4
.nv.constant0._ZN2at6native27unrolled_elementwise_kernelIZZZNS0_15exp_kernel_cudaERNS_18TensorIteratorBaseEENKUlvE0_clEvENKUlvE0_clEvEUlfE_St5arrayIPcLm2EELi4E23TrivialOffsetCalculatorILi1EjESB_NS0_6memory15LoadWithoutCastENSC_16StoreWithoutCastEEEviT_T0_T2_T3_T4_T5_:
	.zero		380


//--------------------- .nv.constant0._ZN2at6native29vectorized_elementwise_kernelILi2EZZZNS0_15exp_kernel_cudaERNS_18TensorIteratorBaseEENKUlvE0_clEvENKUlvE0_clEvEUlfE_St5arrayIPcLm2EEEEviT0_T1_ --------------------------
	.section	.nv.constant0._ZN2at6native29vectorized_elementwise_kernelILi2EZZZNS0_15exp_kernel_cudaERNS_18TensorIteratorBaseEENKUlvE0_clEvENKUlvE0_clEvEUlfE_St5arrayIPcLm2EEEEviT0_T1_,"a",@progbits
	.sectionflags	@""
	.align	4
.nv.constant0._ZN2at6native29vectorized_elementwise_kernelILi2EZZZNS0_15exp_kernel_cudaERNS_18TensorIteratorBaseEENKUlvE0_clEvENKUlvE0_clEvEUlfE_St5arrayIPcLm2EEEEviT0_T1_:
	.zero		376


//--------------------- .nv.constant0._ZN2at6native29vectorized_elementwise_kernelILi4EZZZNS0_15exp_kernel_cudaERNS_18TensorIteratorBaseEENKUlvE0_clEvENKUlvE0_clEvEUlfE_St5arrayIPcLm2EEEEviT0_T1_ --------------------------
	.section	.nv.constant0._ZN2at6native29vectorized_elementwise_kernelILi4EZZZNS0_15exp_kernel_cudaERNS_18TensorIteratorBaseEENKUlvE0_clEvENKUlvE0_clEvEUlfE_St5arrayIPcLm2EEEEviT0_T1_,"a",@progbits
	.sectionflags	@""
	.align	4
.nv.constant0._ZN2at6native29vectorized_elementwise_kernelILi4EZZZNS0_15exp_kernel_cudaERNS_18TensorIteratorBaseEENKUlvE0_clEvENKUlvE0_clEvEUlfE_St5arrayIPcLm2EEEEviT0_T1_:
	.zero		376


//--------------------- .nv.constant0._ZN2at6native29vectorized_elementwise_kernelILi8EZZZNS0_15exp_kernel_cudaERNS_18TensorIteratorBaseEENKUlvE0_clEvENKUlvE0_clEvEUlfE_St5arrayIPcLm2EEEEviT0_T1_ --------------------------
	.section	.nv.constant0._ZN2at6native29vectorized_elementwise_kernelILi8EZZZNS0_15exp_kernel_cudaERNS_18TensorIteratorBaseEENKUlvE0_clEvENKUlvE0_clEvEUlfE_St5arrayIPcLm2EEEEviT0_T1_,"a",@progbits
	.sectionflags	@""
	.align	4
.nv.constant0._ZN2at6native29vectorized_elementwise_kernelILi8EZZZNS0_15exp_kernel_cudaERNS_18TensorIteratorBaseEENKUlvE0_clEvENKUlvE0_clEvEUlfE_St5arrayIPcLm2EEEEviT0_T1_:
	.zero		376


//--------------------- .nv.constant2._ZN2at6native18elementwise_kernelILi128ELi4EZNS0_15gpu_kernel_implIZZZNS0_15exp_kernel_cudaERNS_18TensorIteratorBaseEENKUlvE0_clEvENKUlvE_clEvEUldE_EEvS4_RKT_EUliE_EEviT1_ --------------------------
	.section	.nv.constant2._ZN2at6native18elementwise_kernelILi128ELi4EZNS0_15gpu_kernel_implIZZZNS0_15exp_kernel_cudaERNS_18TensorIteratorBaseEENKUlvE0_clEvENKUlvE_clEvEUldE_EEvS4_RKT_EUliE_EEviT1_,"a",@progbits
	.sectionflags	@""
	.align	4
.nv.constant2._ZN2at6native18elementwise_kernelILi128ELi4EZNS0_15gpu_kernel_implIZZZNS0_15exp_kernel_cudaERNS_18TensorIteratorBaseEENKUlvE0_clEvENKUlvE_clEvEUldE_EEvS4_RKT_EUliE_EEviT1_:
        /*0000*/ 	.byte	0xef, 0x39, 0xfa, 0xfe, 0x42, 0x2e, 0xe6, 0xbf, 0x3f, 0x80, 0x39, 0x3b, 0x9e, 0xbc, 0x7a, 0xbc
        /*0010*/ 	.byte	0xea, 0x13, 0xa2, 0xfc, 0xf3, 0x8a, 0x92, 0x3e, 0x15, 0x13, 0x40, 0x62, 0xee, 0x1d, 0xc7, 0x3e
        /*0020*/ 	.byte	0x71, 0xeb, 0x89, 0x7c, 0x99, 0x01, 0xfa, 0x3e, 0x65, 0x1f, 0x76, 0x14, 0xa0, 0x01, 0x2a, 0x3f
        /*0030*/ 	.byte	0xaf, 0xb7, 0x52, 0x18, 0x6c, 0xc1, 0x56, 0x3f, 0x22, 0x23, 0x12, 0x11, 0x11, 0x11, 0x81, 0x3f
        /*0040*/ 	.byte	0xa1, 0x02, 0x55, 0x55, 0x55, 0x55, 0xa5, 0x3f, 0x11, 0x55, 0x55, 0x55, 0x55, 0x55, 0xc5, 0x3f
        /*0050*/ 	.byte	0x0b, 0x00, 0x00, 0x00, 0x00, 0x00, 0xe0, 0x3f, 0x00, 0x00, 0x00, 0xf0, 0xff, 0xff, 0x0f, 0x38


//--------------------- .nv.constant0._ZN2at6native18elementwise_kernelILi128ELi4EZNS0_15gpu_kernel_implIZZZNS0_15exp_kernel_cudaERNS_18TensorIteratorBaseEENKUlvE0_clEvENKUlvE_clEvEUldE_EEvS4_RKT_EUliE_EEviT1_ --------------------------
	.section	.nv.constant0._ZN2at6native18elementwise_kernelILi128ELi4EZNS0_15gpu_kernel_implIZZZNS0_15exp_kernel_cudaERNS_18TensorIteratorBaseEENKUlvE0_clEvENKUlvE_clEvEUldE_EEvS4_RKT_EUliE_EEviT1_,"a",@progbits
	.sectionflags	@""
	.align	4
.nv.constant0._ZN2at6native18elementwise_kernelILi128ELi4EZNS0_15gpu_kernel_implIZZZNS0_15exp_kernel_cudaERNS_18TensorIteratorBaseEENKUlvE0_clEvENKUlvE_clEvEUldE_EEvS4_RKT_EUliE_EEviT1_:
	.zero		896


//--------------------- .nv.constant2._ZN2at6native27unrolled_elementwise_kernelIZZZNS0_15exp_kernel_cudaERNS_18TensorIteratorBaseEENKUlvE0_clEvENKUlvE_clEvEUldE_St5arrayIPcLm2EELi4E23TrivialOffsetCalculatorILi1EjESB_NS0_6memory12LoadWithCastILi1EEENSC_13StoreWithCastILi1EEEEEviT_T0_T2_T3_T4_T5_ --------------------------
	.section	.nv.constant2._ZN2at6native27unrolled_elementwise_kernelIZZZNS0_15exp_kernel_cudaERNS_18TensorIteratorBaseEENKUlvE0_clEvENKUlvE_clEvEUldE_St5arrayIPcLm2EELi4E23TrivialOffsetCalculatorILi1EjESB_NS0_6memory12LoadWithCastILi1EEENSC_13StoreWithCastILi1EEEEEviT_T0_T2_T3_T4_T5_,"a",@progbits
	.sectionflags	@""
	.align	4
.nv.constant2._ZN2at6native27unrolled_elementwise_kernelIZZZNS0_15exp_kernel_cudaERNS_18TensorIteratorBaseEENKUlvE0_clEvENKUlvE_clEvEUldE_St5arrayIPcLm2EELi4E23TrivialOffsetCalculatorILi1EjESB_NS0_6memory12LoadWithCastILi1EEENSC_13StoreWithCastILi1EEEEEviT_T0_T2_T3_T4_T5_:
        /*0000*/ 	.byte	0xef, 0x39, 0xfa, 0xfe, 0x42, 0x2e, 0xe6, 0xbf, 0x3f, 0x80, 0x39, 0x3b, 0x9e, 0xbc, 0x7a, 0xbc
        /*0010*/ 	.byte	0xea, 0x13, 0xa2, 0xfc, 0xf3, 0x8a, 0x92, 0x3e, 0x15, 0x13, 0x40, 0x62, 0xee, 0x1d, 0xc7, 0x3e
        /*0020*/ 	.byte	0x71, 0xeb, 0x89, 0x7c, 0x99, 0x01, 0xfa, 0x3e, 0x65, 0x1f, 0x76, 0x14, 0xa0, 0x01, 0x2a, 0x3f
        /*0030*/ 	.byte	0xaf, 0xb7, 0x52, 0x18, 0x6c, 0xc1, 0x56, 0x3f, 0x22, 0x23, 0x12, 0x11, 0x11, 0x11, 0x81, 0x3f
        /*0040*/ 	.byte	0xa1, 0x02, 0x55, 0x55, 0x55, 0x55, 0xa5, 0x3f, 0x11, 0x55, 0x55, 0x55, 0x55, 0x55, 0xc5, 0x3f
        /*0050*/ 	.byte	0x0b, 0x00, 0x00, 0x00, 0x00, 0x00, 0xe0, 0x3f, 0x00, 0x00, 0x00, 0xf0, 0xff, 0xff, 0x0f, 0x38


//--------------------- .nv.constant0._ZN2at6native27unrolled_elementwise_kernelIZZZNS0_15exp_kernel_cudaERNS_18TensorIteratorBaseEENKUlvE0_clEvENKUlvE_clEvEUldE_St5arrayIPcLm2EELi4E23TrivialOffsetCalculatorILi1EjESB_NS0_6memory12LoadWithCastILi1EEENSC_13StoreWithCastILi1EEEEEviT_T0_T2_T3_T4_T5_ --------------------------
	.section	.nv.constant0._ZN2at6native27unrolled_elementwise_kernelIZZZNS0_15exp_kernel_cudaERNS_18TensorIteratorBaseEENKUlvE0_clEvENKUlvE_clEvEUldE_St5arrayIPcLm2EELi4E23TrivialOffsetCalculatorILi1EjESB_NS0_6memory12LoadWithCastILi1EEENSC_13StoreWithCastILi1EEEEEviT_T0_T2_T3_T4_T5_,"a",@progbits
	.sectionflags	@""
	.align	4
.nv.constant0._ZN2at6native27unrolled_elementwise_kernelIZZZNS0_15exp_kernel_cudaERNS_18TensorIteratorBaseEENKUlvE0_clEvENKUlvE_clEvEUldE_St5arrayIPcLm2EELi4E23TrivialOffsetCalculatorILi1EjESB_NS0_6memory12LoadWithCastILi1EEENSC_13StoreWithCastILi1EEEEEviT_T0_T2_T3_T4_T5_:
	.zero		396


//--------------------- .nv.constant2._ZN2at6native18elementwise_kernelILi128ELi2EZNS0_22gpu_kernel_impl_nocastIZZZNS0_15exp_kernel_cudaERNS_18TensorIteratorBaseEENKUlvE0_clEvENKUlvE_clEvEUldE_EEvS4_RKT_EUliE_EEviT1_ --------------------------
	.section	.nv.constant2._ZN2at6native18elementwise_kernelILi128ELi2EZNS0_22gpu_kernel_impl_nocastIZZZNS0_15exp_kernel_cudaERNS_18TensorIteratorBaseEENKUlvE0_clEvENKUlvE_clEvEUldE_EEvS4_RKT_EUliE_EEviT1_,"a",@progbits
	.sectionflags	@""
	.align	4
.nv.constant2._ZN2at6native18elementwise_kernelILi128ELi2EZNS0_22gpu_kernel_impl_nocastIZZZNS0_15exp_kernel_cudaERNS_18TensorIteratorBaseEENKUlvE0_clEvENKUlvE_clEvEUldE_EEvS4_RKT_EUliE_EEviT1_:
        /*0000*/ 	.byte	0xef, 0x39, 0xfa, 0xfe, 0x42, 0x2e, 0xe6, 0xbf, 0x3f, 0x80, 0x39, 0x3b, 0x9e, 0xbc, 0x7a, 0xbc
        /*0010*/ 	.byte	0xea, 0x13, 0xa2, 0xfc, 0xf3, 0x8a, 0x92, 0x3e, 0x15, 0x13, 0x40, 0x62, 0xee, 0x1d, 0xc7, 0x3e
        /*0020*/ 	.byte	0x71, 0xeb, 0x89, 0x7c, 0x99, 0x01, 0xfa, 0x3e, 0x65, 0x1f, 0x76, 0x14, 0xa0, 0x01, 0x2a, 0x3f
        /*0030*/ 	.byte	0xaf, 0xb7, 0x52, 0x18, 0x6c, 0xc1, 0x56, 0x3f, 0x22, 0x23, 0x12, 0x11, 0x11, 0x11, 0x81, 0x3f
        /*0040*/ 	.byte	0xa1, 0x02, 0x55, 0x55, 0x55, 0x55, 0xa5, 0x3f, 0x11, 0x55, 0x55, 0x55, 0x55, 0x55, 0xc5, 0x3f
        /*0050*/ 	.byte	0x0b, 0x00, 0x00, 0x00, 0x00, 0x00, 0xe0, 0x3f


//--------------------- .nv.constant0._ZN2at6native18elementwise_kernelILi128ELi2EZNS0_22gpu_kernel_impl_nocastIZZZNS0_15exp_kernel_cudaERNS_18TensorIteratorBaseEENKUlvE0_clEvENKUlvE_clEvEUldE_EEvS4_RKT_EUliE_EEviT1_ --------------------------
	.section	.nv.constant0._ZN2at6native18elementwise_kernelILi128ELi2EZNS0_22gpu_kernel_impl_nocastIZZZNS0_15exp_kernel_cudaERNS_18TensorIteratorBaseEENKUlvE0_clEvENKUlvE_clEvEUldE_EEvS4_RKT_EUliE_EEviT1_,"a",@progbits
	.sectionflags	@""
	.align	4
.nv.constant0._ZN2at6native18elementwise_kernelILi128ELi2EZNS0_22gpu_kernel_impl_nocastIZZZNS0_15exp_kernel_cudaERNS_18TensorIteratorBaseEENKUlvE0_clEvENKUlvE_clEvEUldE_EEvS4_RKT_EUliE_EEviT1_:
	.zero		896


//--------------------- .nv.constant2._ZN2at6native27unrolled_elementwise_kernelIZZZNS0_15exp_kernel_cudaERNS_18TensorIteratorBaseEENKUlvE0_clEvENKUlvE_clEvEUldE_St5arrayIPcLm2EELi4E23TrivialOffsetCalculatorILi1EjESB_NS0_6memory15LoadWithoutCastENSC_16StoreWithoutCastEEEviT_T0_T2_T3_T4_T5_ --------------------------
	.section	.nv.constant2._ZN2at6native27unrolled_elementwise_kernelIZZZNS0_15exp_kernel_cudaERNS_18TensorIteratorBaseEENKUlvE0_clEvENKUlvE_clEvEUldE_St5arrayIPcLm2EELi4E23TrivialOffsetCalculatorILi1EjESB_NS0_6memory15LoadWithoutCastENSC_16StoreWithoutCastEEEviT_T0_T2_T3_T4_T5_,"a",@progbits
	.sectionflags	@""
	.align	4
.nv.constant2._ZN2at6native27unrolled_elementwise_kernelIZZZNS0_15exp_kernel_cudaERNS_18TensorIteratorBaseEENKUlvE0_clEvENKUlvE_clEvEUldE_St5arrayIPcLm2EELi4E23TrivialOffsetCalculatorILi1EjESB_NS0_6memory15LoadWithoutCastENSC_16StoreWithoutCastEEEviT_T0_T2_T3_T4_T5_:
        /*0000*/ 	.byte	0xef, 0x39, 0xfa, 0xfe, 0x42, 0x2e, 0xe6, 0xbf, 0x3f, 0x80, 0x39, 0x3b, 0x9e, 0xbc, 0x7a, 0xbc
        /*0010*/ 	.byte	0xea, 0x13, 0xa2, 0xfc, 0xf3, 0x8a, 0x92, 0x3e, 0x15, 0x13, 0x40, 0x62, 0xee, 0x1d, 0xc7, 0x3e
        /*0020*/ 	.byte	0x71, 0xeb, 0x89, 0x7c, 0x99, 0x01, 0xfa, 0x3e, 0x65, 0x1f, 0x76, 0x14, 0xa0, 0x01, 0x2a, 0x3f
        /*0030*/ 	.byte	0xaf, 0xb7, 0x52, 0x18, 0x6c, 0xc1, 0x56, 0x3f, 0x22, 0x23, 0x12, 0x11, 0x11, 0x11, 0x81, 0x3f
        /*0040*/ 	.byte	0xa1, 0x02, 0x55, 0x55, 0x55, 0x55, 0xa5, 0x3f, 0x11, 0x55, 0x55, 0x55, 0x55, 0x55, 0xc5, 0x3f
        /*0050*/ 	.byte	0x0b, 0x00, 0x00, 0x00, 0x00, 0x00, 0xe0, 0x3f


//--------------------- .nv.constant0._ZN2at6native27unrolled_elementwise_kernelIZZZNS0_15exp_kernel_cudaERNS_18TensorIteratorBaseEENKUlvE0_clEvENKUlvE_clEvEUldE_St5arrayIPcLm2EELi4E23TrivialOffsetCalculatorILi1EjESB_NS0_6memory15LoadWithoutCastENSC_16StoreWithoutCastEEEviT_T0_T2_T3_T4_T5_ --------------------------
	.section	.nv.constant0._ZN2at6native27unrolled_elementwise_kernelIZZZNS0_15exp_kernel_cudaERNS_18TensorIteratorBaseEENKUlvE0_clEvENKUlvE_clEvEUldE_St5arrayIPcLm2EELi4E23TrivialOffsetCalculatorILi1EjESB_NS0_6memory15LoadWithoutCastENSC_16StoreWithoutCastEEEviT_T0_T2_T3_T4_T5_,"a",@progbits
	.sectionflags	@""
	.align	4
.nv.constant0._ZN2at6native27unrolled_elementwise_kernelIZZZNS0_15exp_kernel_cudaERNS_18TensorIteratorBaseEENKUlvE0_clEvENKUlvE_clEvEUldE_St5arrayIPcLm2EELi4E23TrivialOffsetCalculatorILi1EjESB_NS0_6memory15LoadWithoutCastENSC_16StoreWithoutCastEEEviT_T0_T2_T3_T4_T5_:
	.zero		380


//--------------------- .nv.constant2._ZN2at6native29vectorized_elementwise_kernelILi2EZZZNS0_15exp_kernel_cudaERNS_18TensorIteratorBaseEENKUlvE0_clEvENKUlvE_clEvEUldE_St5arrayIPcLm2EEEEviT0_T1_ --------------------------
	.section	.nv.constant2._ZN2at6native29vectorized_elementwise_kernelILi2EZZZNS0_15exp_kernel_cudaERNS_18TensorIteratorBaseEENKUlvE0_clEvENKUlvE_clEvEUldE_St5arrayIPcLm2EEEEviT0_T1_,"a",@progbits
	.sectionflags	@""
	.align	4
.nv.constant2._ZN2at6native29vectorized_elementwise_kernelILi2EZZZNS0_15exp_kernel_cudaERNS_18TensorIteratorBaseEENKUlvE0_clEvENKUlvE_clEvEUldE_St5arrayIPcLm2EEEEviT0_T1_:
        /*0000*/ 	.byte	0xef, 0x39, 0xfa, 0xfe, 0x42, 0x2e, 0xe6, 0xbf, 0x3f, 0x80, 0x39, 0x3b, 0x9e, 0xbc, 0x7a, 0xbc
        /*0010*/ 	.byte	0xea, 0x13, 0xa2, 0xfc, 0xf3, 0x8a, 0x92, 0x3e, 0x15, 0x13, 0x40, 0x62, 0xee, 0x1d, 0xc7, 0x3e
        /*0020*/ 	.byte	0x71, 0xeb, 0x89, 0x7c, 0x99, 0x01, 0xfa, 0x3e, 0x65, 0x1f, 0x76, 0x14, 0xa0, 0x01, 0x2a, 0x3f
        /*0030*/ 	.byte	0xaf, 0xb7, 0x52, 0x18, 0x6c, 0xc1, 0x56, 0x3f, 0x22, 0x23, 0x12, 0x11, 0x11, 0x11, 0x81, 0x3f
        /*0040*/ 	.byte	0xa1, 0x02, 0x55, 0x55, 0x55, 0x55, 0xa5, 0x3f, 0x11, 0x55, 0x55, 0x55, 0x55, 0x55, 0xc5, 0x3f
        /*0050*/ 	.byte	0x0b, 0x00, 0x00, 0x00, 0x00, 0x00, 0xe0, 0x3f


//--------------------- .nv.constant0._ZN2at6native29vectorized_elementwise_kernelILi2EZZZNS0_15exp_kernel_cudaERNS_18TensorIteratorBaseEENKUlvE0_clEvENKUlvE_clEvEUldE_St5arrayIPcLm2EEEEviT0_T1_ --------------------------
	.section	.nv.constant0._ZN2at6native29vectorized_elementwise_kernelILi2EZZZNS0_15exp_kernel_cudaERNS_18TensorIteratorBaseEENKUlvE0_clEvENKUlvE_clEvEUldE_St5arrayIPcLm2EEEEviT0_T1_,"a",@progbits
	.sectionflags	@""
	.align	4
.nv.constant0._ZN2at6native29vectorized_elementwise_kernelILi2EZZZNS0_15exp_kernel_cudaERNS_18TensorIteratorBaseEENKUlvE0_clEvENKUlvE_clEvEUldE_St5arrayIPcLm2EEEEviT0_T1_:
	.zero		376


//--------------------- .nv.constant2._ZN2at6native29vectorized_elementwise_kernelILi4EZZZNS0_15exp_kernel_cudaERNS_18TensorIteratorBaseEENKUlvE0_clEvENKUlvE_clEvEUldE_St5arrayIPcLm2EEEEviT0_T1_ --------------------------
	.section	.nv.constant2._ZN2at6native29vectorized_elementwise_kernelILi4EZZZNS0_15exp_kernel_cudaERNS_18TensorIteratorBaseEENKUlvE0_clEvENKUlvE_clEvEUldE_St5arrayIPcLm2EEEEviT0_T1_,"a",@progbits
	.sectionflags	@""
	.align	4
.nv.constant2._ZN2at6native29vectorized_elementwise_kernelILi4EZZZNS0_15exp_kernel_cudaERNS_18TensorIteratorBaseEENKUlvE0_clEvENKUlvE_clEvEUldE_St5arrayIPcLm2EEEEviT0_T1_:
        /*0000*/ 	.byte	0xef, 0x39, 0xfa, 0xfe, 0x42, 0x2e, 0xe6, 0xbf, 0x3f, 0x80, 0x39, 0x3b, 0x9e, 0xbc, 0x7a, 0xbc
        /*0010*/ 	.byte	0xea, 0x13, 0xa2, 0xfc, 0xf3, 0x8a, 0x92, 0x3e, 0x15, 0x13, 0x40, 0x62, 0xee, 0x1d, 0xc7, 0x3e
        /*0020*/ 	.byte	0x71, 0xeb, 0x89, 0x7c, 0x99, 0x01, 0xfa, 0x3e, 0x65, 0x1f, 0x76, 0x14, 0xa0, 0x01, 0x2a, 0x3f
        /*0030*/ 	.byte	0xaf, 0xb7, 0x52, 0x18, 0x6c, 0xc1, 0x56, 0x3f, 0x22, 0x23, 0x12, 0x11, 0x11, 0x11, 0x81, 0x3f
        /*0040*/ 	.byte	0xa1, 0x02, 0x55, 0x55, 0x55, 0x55, 0xa5, 0x3f, 0x11, 0x55, 0x55, 0x55, 0x55, 0x55, 0xc5, 0x3f
        /*0050*/ 	.byte	0x0b, 0x00, 0x00, 0x00, 0x00, 0x00, 0xe0, 0x3f


//--------------------- .nv.constant0._ZN2at6native29vectorized_elementwise_kernelILi4EZZZNS0_15exp_kernel_cudaERNS_18TensorIteratorBaseEENKUlvE0_clEvENKUlvE_clEvEUldE_St5arrayIPcLm2EEEEviT0_T1_ --------------------------
	.section	.nv.constant0._ZN2at6native29vectorized_elementwise_kernelILi4EZZZNS0_15exp_kernel_cudaERNS_18TensorIteratorBaseEENKUlvE0_clEvENKUlvE_clEvEUldE_St5arrayIPcLm2EEEEviT0_T1_,"a",@progbits
	.sectionflags	@""
	.align	4
.nv.constant0._ZN2at6native29vectorized_elementwise_kernelILi4EZZZNS0_15exp_kernel_cudaERNS_18TensorIteratorBaseEENKUlvE0_clEvENKUlvE_clEvEUldE_St5arrayIPcLm2EEEEviT0_T1_:
	.zero		376


//--------------------- .nv.constant0._ZN2at6native29vectorized_elementwise_kernelILi8EZZZNS0_15exp_kernel_cudaERNS_18TensorIteratorBaseEENKUlvE0_clEvENKUlvE_clEvEUldE_St5arrayIPcLm2EEEEviT0_T1_ --------------------------
	.section	.nv.constant0._ZN2at6native29vectorized_elementwise_kernelILi8EZZZNS0_15exp_kernel_cudaERNS_18TensorIteratorBaseEENKUlvE0_clEvENKUlvE_clEvEUldE_St5arrayIPcLm2EEEEviT0_T1_,"a",@progbits
	.sectionflags	@""
	.align	4
.nv.constant0._ZN2at6native29vectorized_elementwise_kernelILi8EZZZNS0_15exp_kernel_cudaERNS_18TensorIteratorBaseEENKUlvE0_clEvENKUlvE_clEvEUldE_St5arrayIPcLm2EEEEviT0_T1_:
	.zero		376


//--------------------- .nv.constant0._ZN2at6native18elementwise_kernelILi128ELi4EZNS0_15gpu_kernel_implIZZZNS0_23bitwise_not_kernel_cudaERNS_18TensorIteratorBaseEENKUlvE_clEvENKUlvE3_clEvEUlsE_EEvS4_RKT_EUliE_EEviT1_ --------------------------
	.section	.nv.constant0._ZN2at6native18elementwise_kernelILi128ELi4EZNS0_15gpu_kernel_implIZZZNS0_23bitwise_not_kernel_cudaERNS_18TensorIteratorBaseEENKUlvE_clEvENKUlvE3_clEvEUlsE_EEvS4_RKT_EUliE_EEviT1_,"a",@progbits
	.sectionflags	@""
	.align	4
.nv.constant0._ZN2at6native18elementwise_kernelILi128ELi4EZNS0_15gpu_kernel_implIZZZNS0_23bitwise_not_kernel_cudaERNS_18TensorIteratorBaseEENKUlvE_clEvENKUlvE3_clEvEUlsE_EEvS4_RKT_EUliE_EEviT1_:
	.zero		896


//--------------------- .nv.constant0._ZN2at6native27unrolled_elementwise_kernelIZZZNS0_23bitwise_not_kernel_cudaERNS_18TensorIteratorBaseEENKUlvE_clEvENKUlvE3_clEvEUlsE_St5arrayIPcLm2EELi4E23TrivialOffsetCalculatorILi1EjESB_NS0_6memory12LoadWithCastILi1EEENSC_13StoreWithCastILi1EEEEEviT_T0_T2_T3_T4_T5_ --------------------------
	.section	.nv.constant0._ZN2at6native27unrolled_elementwise_kernelIZZZNS0_23bitwise_not_kernel_cudaERNS_18TensorIteratorBaseEENKUlvE_clEvENKUlvE3_clEvEUlsE_St5arrayIPcLm2EELi4E23TrivialOffsetCalculatorILi1EjESB_NS0_6memory12LoadWithCastILi1EEENSC_13StoreWithCastILi1EEEEEviT_T0_T2_T3_T4_T5_,"a",@progbits
	.sectionflags	@""
	.align	4
.nv.constant0._ZN2at6native27unrolled_elementwise_kernelIZZZNS0_23bitwise_not_kernel_cudaERNS_18TensorIteratorBaseEENKUlvE_clEvENKUlvE3_clEvEUlsE_St5arrayIPcLm2EELi4E23TrivialOffsetCalculatorILi1EjESB_NS0_6memory12LoadWithCastILi1EEENSC_13StoreWithCastILi1EEEEEviT_T0_T2_T3_T4_T5_:
	.zero		396


//--------------------- .nv.constant0._ZN2at6native18elementwise_kernelILi128ELi4EZNS0_22gpu_kernel_impl_nocastIZZZNS0_23bitwise_not_kernel_cudaERNS_18TensorIteratorBaseEENKUlvE_clEvENKUlvE3_clEvEUlsE_EEvS4_RKT_EUliE_EEviT1_ --------------------------
	.section	.nv.constant0._ZN2at6native18elementwise_kernelILi128ELi4EZNS0_22gpu_kernel_impl_nocastIZZZNS0_23bitwise_not_kernel_cudaERNS_18TensorIteratorBaseEENKUlvE_clEvENKUlvE3_clEvEUlsE_EEvS4_RKT_EUliE_EEviT1_,"a",@progbits
	.sectionflags	@""
	.align	4
.nv.constant0._ZN2at6native18elementwise_kernelILi128ELi4EZNS0_22gpu_kernel_impl_nocastIZZZNS0_23bitwise_not_kernel_cudaERNS_18TensorIteratorBaseEENKUlvE_clEvENKUlvE3_clEvEUlsE_EEvS4_RKT_EUliE_EEviT1_:
	.zero		896


//--------------------- .nv.constant0._ZN2at6native27unrolled_elementwise_kernelIZZZNS0_23bitwise_not_kernel_cudaERNS_18TensorIteratorBaseEENKUlvE_clEvENKUlvE3_clEvEUlsE_St5arrayIPcLm2EELi4E23TrivialOffsetCalculatorILi1EjESB_NS0_6memory15LoadWithoutCastENSC_16StoreWithoutCastEEEviT_T0_T2_T3_T4_T5_ --------------------------
	.section	.nv.constant0._ZN2at6native27unrolled_elementwise_kernelIZZZNS0_23bitwise_not_kernel_cudaERNS_18TensorIteratorBaseEENKUlvE_clEvENKUlvE3_clEvEUlsE_St5arrayIPcLm2EELi4E23TrivialOffsetCalculatorILi1EjESB_NS0_6memory15LoadWithoutCastENSC_16StoreWithoutCastEEEviT_T0_T2_T3_T4_T5_,"a",@progbits
	.sectionflags	@""
	.align	4
.nv.constant0._ZN2at6native27unrolled_elementwise_kernelIZZZNS0_23bitwise_not_kernel_cudaERNS_18TensorIteratorBaseEENKUlvE_clEvENKUlvE3_clEvEUlsE_St5arrayIPcLm2EELi4E23TrivialOffsetCalculatorILi1EjESB_NS0_6memory15LoadWithoutCastENSC_16StoreWithoutCastEEEviT_T0_T2_T3_T4_T5_:
	.zero		380


//--------------------- .nv.constant0._ZN2at6native29vectorized_elementwise_kernelILi2EZZZNS0_23bitwise_not_kernel_cudaERNS_18TensorIteratorBaseEENKUlvE_clEvENKUlvE3_clEvEUlsE_St5arrayIPcLm2EEEEviT0_T1_ --------------------------
	.section	.nv.constant0._ZN2at6native29vectorized_elementwise_kernelILi2EZZZNS0_23bitwise_not_kernel_cudaERNS_18TensorIteratorBaseEENKUlvE_clEvENKUlvE3_clEvEUlsE_St5arrayIPcLm2EEEEviT0_T1_,"a",@progbits
	.sectionflags	@""
	.align	4
.nv.constant0._ZN2at6native29vectorized_elementwise_kernelILi2EZZZNS0_23bitwise_not_kernel_cudaERNS_18TensorIteratorBaseEENKUlvE_clEvENKUlvE3_clEvEUlsE_St5arrayIPcLm2EEEEviT0_T1_:
	.zero		376


//--------------------- .nv.constant0._ZN2at6native29vectorized_elementwise_kernelILi4EZZZNS0_23bitwise_not_kernel_cudaERNS_18TensorIteratorBaseEENKUlvE_clEvENKUlvE3_clEvEUlsE_St5arrayIPcLm2EEEEviT0_T1_ --------------------------
	.section	.nv.constant0._ZN2at6native29vectorized_elementwise_kernelILi4EZZZNS0_23bitwise_not_kernel_cudaERNS_18TensorIteratorBaseEENKUlvE_clEvENKUlvE3_clEvEUlsE_St5arrayIPcLm2EEEEviT0_T1_,"a",@progbits
	.sectionflags	@""
	.align	4
.nv.constant0._ZN2at6native29vectorized_elementwise_kernelILi4EZZZNS0_23bitwise_not_kernel_cudaERNS_18TensorIteratorBaseEENKUlvE_clEvENKUlvE3_clEvEUlsE_St5arrayIPcLm2EEEEviT0_T1_:
	.zero		376


//--------------------- .nv.constant0._ZN2at6native29vectorized_elementwise_kernelILi8EZZZNS0_23bitwise_not_kernel_cudaERNS_18TensorIteratorBaseEENKUlvE_clEvENKUlvE3_clEvEUlsE_St5arrayIPcLm2EEEEviT0_T1_ --------------------------
	.section	.nv.constant0._ZN2at6native29vectorized_elementwise_kernelILi8EZZZNS0_23bitwise_not_kernel_cudaERNS_18TensorIteratorBaseEENKUlvE_clEvENKUlvE3_clEvEUlsE_St5arrayIPcLm2EEEEviT0_T1_,"a",@progbits
	.sectionflags	@""
	.align	4
.nv.constant0._ZN2at6native29vectorized_elementwise_kernelILi8EZZZNS0_23bitwise_not_kernel_cudaERNS_18TensorIteratorBaseEENKUlvE_clEvENKUlvE3_clEvEUlsE_St5arrayIPcLm2EEEEviT0_T1_:
	.zero		376


//--------------------- .nv.constant0._ZN2at6native18elementwise_kernelILi128ELi4EZNS0_15gpu_kernel_implIZZZNS0_23bitwise_not_kernel_cudaERNS_18TensorIteratorBaseEENKUlvE_clEvENKUlvE2_clEvEUllE_EEvS4_RKT_EUliE_EEviT1_ --------------------------
	.section	.nv.constant0._ZN2at6native18elementwise_kernelILi128ELi4EZNS0_15gpu_kernel_implIZZZNS0_23bitwise_not_kernel_cudaERNS_18TensorIteratorBaseEENKUlvE_clEvENKUlvE2_clEvEUllE_EEvS4_RKT_EUliE_EEviT1_,"a",@progbits
	.sectionflags	@""
	.align	4
.nv.constant0._ZN2at6native18elementwise_kernelILi128ELi4EZNS0_15gpu_kernel_implIZZZNS0_23bitwise_not_kernel_cudaERNS_18TensorIteratorBaseEENKUlvE_clEvENKUlvE2_clEvEUllE_EEvS4_RKT_EUliE_EEviT1_:
	.zero		896


//--------------------- .nv.constant0._ZN2at6native27unrolled_elementwise_kernelIZZZNS0_23bitwise_not_kernel_cudaERNS_18TensorIteratorBaseEENKUlvE_clEvENKUlvE2_clEvEUllE_St5arrayIPcLm2EELi4E23TrivialOffsetCalculatorILi1EjESB_NS0_6memory12LoadWithCastILi1EEENSC_13StoreWithCastILi1EEEEEviT_T0_T2_T3_T4_T5_ --------------------------
	.section	.nv.constant0._ZN2at6native27unrolled_elementwise_kernelIZZZNS0_23bitwise_not_kernel_cudaERNS_18TensorIteratorBaseEENKUlvE_clEvENKUlvE2_clEvEUllE_St5arrayIPcLm2EELi4E23TrivialOffsetCalculatorILi1EjESB_NS0_6memory12LoadWithCastILi1EEENSC_13StoreWithCastILi1EEEEEviT_T0_T2_T3_T4_T5_,"a",@progbits
	.sectionflags	@""
	.align	4
.nv.constant0._ZN2at6native27unrolled_elementwise_kernelIZZZNS0_23bitwise_not_kernel_cudaERNS_18TensorIteratorBaseEENKUlvE_clEvENKUlvE2_clEvEUllE_St5arrayIPcLm2EELi4E23TrivialOffsetCalculatorILi1EjESB_NS0_6memory12LoadWithCastILi1EEENSC_13StoreWithCastILi1EEEEEviT_T0_T2_T3_T4_T5_:
	.zero		396


//--------------------- .nv.constant0._ZN2at6native18elementwise_kernelILi128ELi2EZNS0_22gpu_kernel_impl_nocastIZZZNS0_23bitwise_not_kernel_cudaERNS_18TensorIteratorBaseEENKUlvE_clEvENKUlvE2_clEvEUllE_EEvS4_RKT_EUliE_EEviT1_ --------------------------
	.section	.nv.constant0._ZN2at6native18elementwise_kernelILi128ELi2EZNS0_22gpu_kernel_impl_nocastIZZZNS0_23bitwise_not_kernel_cudaERNS_18TensorIteratorBaseEENKUlvE_clEvENKUlvE2_clEvEUllE_EEvS4_RKT_EUliE_EEviT1_,"a",@progbits
	.sectionflags	@""
	.align	4
.nv.constant0._ZN2at6native18elementwise_kernelILi128ELi2EZNS0_22gpu_kernel_impl_nocastIZZZNS0_23bitwise_not_kernel_cudaERNS_18TensorIteratorBaseEENKUlvE_clEvENKUlvE2_clEvEUllE_EEvS4_RKT_EUliE_EEviT1_:
	.zero		896


//--------------------- .nv.constant0._ZN2at6native27unrolled_elementwise_kernelIZZZNS0_23bitwise_not_kernel_cudaERNS_18TensorIteratorBaseEENKUlvE_clEvENKUlvE2_clEvEUllE_St5arrayIPcLm2EELi4E23TrivialOffsetCalculatorILi1EjESB_NS0_6memory15LoadWithoutCastENSC_16StoreWithoutCastEEEviT_T0_T2_T3_T4_T5_ --------------------------
	.section	.nv.constant0._ZN2at6native27unrolled_elementwise_kernelIZZZNS0_23bitwise_not_kernel_cudaERNS_18TensorIteratorBaseEENKUlvE_clEvENKUlvE2_clEvEUllE_St5arrayIPcLm2EELi4E23TrivialOffsetCalculatorILi1EjESB_NS0_6memory15LoadWithoutCastENSC_16StoreWithoutCastEEEviT_T0_T2_T3_T4_T5_,"a",@progbits
	.sectionflags	@""
	.align	4
.nv.constant0._ZN2at6native27unrolled_elementwise_kernelIZZZNS0_23bitwise_not_kernel_cudaERNS_18TensorIteratorBaseEENKUlvE_clEvENKUlvE2_clEvEUllE_St5arrayIPcLm2EELi4E23TrivialOffsetCalculatorILi1EjESB_NS0_6memory15LoadWithoutCastENSC_16StoreWithoutCastEEEviT_T0_T2_T3_T4_T5_:
	.zero		380


//--------------------- .nv.constant0._ZN2at6native29vectorized_elementwise_kernelILi2EZZZNS0_23bitwise_not_kernel_cudaERNS_18TensorIteratorBaseEENKUlvE_clEvENKUlvE2_clEvEUllE_St5arrayIPcLm2EEEEviT0_T1_ --------------------------
	.section	.nv.constant0._ZN2at6native29vectorized_elementwise_kernelILi2EZZZNS0_23bitwise_not_kernel_cudaERNS_18TensorIteratorBaseEENKUlvE_clEvENKUlvE2_clEvEUllE_St5arrayIPcLm2EEEEviT0_T1_,"a",@progbits
	.sectionflags	@""
	.align	4
.nv.constant0._ZN2at6native29vectorized_elementwise_kernelILi2EZZZNS0_23bitwise_not_kernel_cudaERNS_18TensorIteratorBaseEENKUlvE_clEvENKUlvE2_clEvEUllE_St5arrayIPcLm2EEEEviT0_T1_:
	.zero		376


//--------------------- .nv.constant0._ZN2at6native29vectorized_elementwise_kernelILi4EZZZNS0_23bitwise_not_kernel_cudaERNS_18TensorIteratorBaseEENKUlvE_clEvENKUlvE2_clEvEUllE_St5arrayIPcLm2EEEEviT0_T1_ --------------------------
	.section	.nv.constant0._ZN2at6native29vectorized_elementwise_kernelILi4EZZZNS0_23bitwise_not_kernel_cudaERNS_18TensorIteratorBaseEENKUlvE_clEvENKUlvE2_clEvEUllE_St5arrayIPcLm2EEEEviT0_T1_,"a",@progbits
	.sectionflags	@""
	.align	4
.nv.constant0._ZN2at6native29vectorized_elementwise_kernelILi4EZZZNS0_23bitwise_not_kernel_cudaERNS_18TensorIteratorBaseEENKUlvE_clEvENKUlvE2_clEvEUllE_St5arrayIPcLm2EEEEviT0_T1_:
	.zero		376


//--------------------- .nv.constant0._ZN2at6native29vectorized_elementwise_kernelILi8EZZZNS0_23bitwise_not_kernel_cudaERNS_18TensorIteratorBaseEENKUlvE_clEvENKUlvE2_clEvEUllE_St5arrayIPcLm2EEEEviT0_T1_ --------------------------
	.section	.nv.constant0._ZN2at6native29vectorized_elementwise_kernelILi8EZZZNS0_23bitwise_not_kernel_cudaERNS_18TensorIteratorBaseEENKUlvE_clEvENKUlvE2_clEvEUllE_St5arrayIPcLm2EEEEviT0_T1_,"a",@progbits
	.sectionflags	@""
	.align	4
.nv.constant0._ZN2at6native29vectorized_elementwise_kernelILi8EZZZNS0_23bitwise_not_kernel_cudaERNS_18TensorIteratorBaseEENKUlvE_clEvENKUlvE2_clEvEUllE_St5arrayIPcLm2EEEEviT0_T1_:
	.zero		376


//--------------------- .nv.constant0._ZN2at6native18elementwise_kernelILi128ELi4EZNS0_15gpu_kernel_implIZZZNS0_23bitwise_not_kernel_cudaERNS_18TensorIteratorBaseEENKUlvE_clEvENKUlvE1_clEvEUliE_EEvS4_RKT_EUliE_EEviT1_ --------------------------
	.section	.nv.constant0._ZN2at6native18elementwise_kernelILi128ELi4EZNS0_15gpu_kernel_implIZZZNS0_23bitwise_not_kernel_cudaERNS_18TensorIteratorBaseEENKUlvE_clEvENKUlvE1_clEvEUliE_EEvS4_RKT_EUliE_EEviT1_,"a",@progbits
	.sectionflags	@""
	.align	4
.nv.constant0._ZN2at6native18elementwise_kernelILi128ELi4EZNS0_15gpu_kernel_implIZZZNS0_23bitwise_not_kernel_cudaERNS_18TensorIteratorBaseEENKUlvE_clEvENKUlvE1_clEvEUliE_EEvS4_RKT_EUliE_EEviT1_:
	.zero		896


//--------------------- .nv.constant0._ZN2at6native27unrolled_elementwise_kernelIZZZNS0_23bitwise_not_kernel_cudaERNS_18TensorIteratorBaseEENKUlvE_clEvENKUlvE1_clEvEUliE_St5arrayIPcLm2EELi4E23TrivialOffsetCalculatorILi1EjESB_NS0_6memory12LoadWithCastILi1EEENSC_13StoreWithCastILi1EEEEEviT_T0_T2_T3_T4_T5_ --------------------------
	.section	.nv.constant0._ZN2at6native27unrolled_elementwise_kernelIZZZNS0_23bitwise_not_kernel_cudaERNS_18TensorIteratorBaseEENKUlvE_clEvENKUlvE1_clEvEUliE_St5arrayIPcLm2EELi4E23TrivialOffsetCalculatorILi1EjESB_NS0_6memory12LoadWithCastILi1EEENSC_13StoreWithCastILi1EEEEEviT_T0_T2_T3_T4_T5_,"a",@progbits
	.sectionflags	@""
	.align	4
.nv.constant0._ZN2at6native27unrolled_elementwise_kernelIZZZNS0_23bitwise_not_kernel_cudaERNS_18TensorIteratorBaseEENKUlvE_clEvENKUlvE1_clEvEUliE_St5arrayIPcLm2EELi4E23TrivialOffsetCalculatorILi1EjESB_NS0_6memory12LoadWithCastILi1EEENSC_13StoreWithCastILi1EEEEEviT_T0_T2_T3_T4_T5_:
	.zero		396


//--------------------- .nv.constant0._ZN2at6native18elementwise_kernelILi128ELi2EZNS0_22gpu_kernel_impl_nocastIZZZNS0_23bitwise_not_kernel_cudaERNS_18TensorIteratorBaseEENKUlvE_clEvENKUlvE1_clEvEUliE_EEvS4_RKT_EUliE_EEviT1_ --------------------------
	.section	.nv.constant0._ZN2at6native18elementwise_kernelILi128ELi2EZNS0_22gpu_kernel_impl_nocastIZZZNS0_23bitwise_not_kernel_cudaERNS_18TensorIteratorBaseEENKUlvE_clEvENKUlvE1_clEvEUliE_EEvS4_RKT_EUliE_EEviT1_,"a",@progbits
	.sectionflags	@""
	.align	4
.nv.constant0._ZN2at6native18elementwise_kernelILi128ELi2EZNS0_22gpu_kernel_impl_nocastIZZZNS0_23bitwise_not_kernel_cudaERNS_18TensorIteratorBaseEENKUlvE_clEvENKUlvE1_clEvEUliE_EEvS4_RKT_EUliE_EEviT1_:
	.zero		896


//--------------------- .nv.constant0._ZN2at6native27unrolled_elementwise_kernelIZZZNS0_23bitwise_not_kernel_cudaERNS_18TensorIteratorBaseEENKUlvE_clEvENKUlvE1_clEvEUliE_St5arrayIPcLm2EELi4E23TrivialOffsetCalculatorILi1EjESB_NS0_6memory15LoadWithoutCastENSC_16StoreWithoutCastEEEviT_T0_T2_T3_T4_T5_ --------------------------
	.section	.nv.constant0._ZN2at6native27unrolled_elementwise_kernelIZZZNS0_23bitwise_not_kernel_cudaERNS_18TensorIteratorBaseEENKUlvE_clEvENKUlvE1_clEvEUliE_St5arrayIPcLm2EELi4E23TrivialOffsetCalculatorILi1EjESB_NS0_6memory15LoadWithoutCastENSC_16StoreWithoutCastEEEviT_T0_T2_T3_T4_T5_,"a",@progbits
	.sectionflags	@""
	.align	4
.nv.constant0._ZN2at6native27unrolled_elementwise_kernelIZZZNS0_23bitwise_not_kernel_cudaERNS_18TensorIteratorBaseEENKUlvE_clEvENKUlvE1_clEvEUliE_St5arrayIPcLm2EELi4E23TrivialOffsetCalculatorILi1EjESB_NS0_6memory15LoadWithoutCastENSC_16StoreWithoutCastEEEviT_T0_T2_T3_T4_T5_:
	.zero		380


//--------------------- .nv.constant0._ZN2at6native29vectorized_elementwise_kernelILi2EZZZNS0_23bitwise_not_kernel_cudaERNS_18TensorIteratorBaseEENKUlvE_clEvENKUlvE1_clEvEUliE_St5arrayIPcLm2EEEEviT0_T1_ --------------------------
	.section	.nv.constant0._ZN2at6native29vectorized_elementwise_kernelILi2EZZZNS0_23bitwise_not_kernel_cudaERNS_18TensorIteratorBaseEENKUlvE_clEvENKUlvE1_clEvEUliE_St5arrayIPcLm2EEEEviT0_T1_,"a",@progbits
	.sectionflags	@""
	.align	4
.nv.constant0._ZN2at6native29vectorized_elementwise_kernelILi2EZZZNS0_23bitwise_not_kernel_cudaERNS_18TensorIteratorBaseEENKUlvE_clEvENKUlvE1_clEvEUliE_St5arrayIPcLm2EEEEviT0_T1_:
	.zero		376


//--------------------- .nv.constant0._ZN2at6native29vectorized_elementwise_kernelILi4EZZZNS0_23bitwise_not_kernel_cudaERNS_18TensorIteratorBaseEENKUlvE_clEvENKUlvE1_clEvEUliE_St5arrayIPcLm2EEEEviT0_T1_ --------------------------
	.section	.nv.constant0._ZN2at6native29vectorized_elementwise_kernelILi4EZZZNS0_23bitwise_not_kernel_cudaERNS_18TensorIteratorBaseEENKUlvE_clEvENKUlvE1_clEvEUliE_St5arrayIPcLm2EEEEviT0_T1_,"a",@progbits
	.sectionflags	@""
	.align	4
.nv.constant0._ZN2at6native29vectorized_elementwise_kernelILi4EZZZNS0_23bitwise_not_kernel_cudaERNS_18TensorIteratorBaseEENKUlvE_clEvENKUlvE1_clEvEUliE_St5arrayIPcLm2EEEEviT0_T1_:
	.zero		376


//--------------------- .nv.constant0._ZN2at6native29vectorized_elementwise_kernelILi8EZZZNS0_23bitwise_not_kernel_cudaERNS_18TensorIteratorBaseEENKUlvE_clEvENKUlvE1_clEvEUliE_St5arrayIPcLm2EEEEviT0_T1_ --------------------------
	.section	.nv.constant0._ZN2at6native29vectorized_elementwise_kernelILi8EZZZNS0_23bitwise_not_kernel_cudaERNS_18TensorIteratorBaseEENKUlvE_clEvENKUlvE1_clEvEUliE_St5arrayIPcLm2EEEEviT0_T1_,"a",@progbits
	.sectionflags	@""
	.align	4
.nv.constant0._ZN2at6native29vectorized_elementwise_kernelILi8EZZZNS0_23bitwise_not_kernel_cudaERNS_18TensorIteratorBaseEENKUlvE_clEvENKUlvE1_clEvEUliE_St5arrayIPcLm2EEEEviT0_T1_:
	.zero		376


//--------------------- .nv.constant0._ZN2at6native18elementwise_kernelILi128ELi4EZNS0_15gpu_kernel_implIZZZNS0_23bitwise_not_kernel_cudaERNS_18TensorIteratorBaseEENKUlvE_clEvENKUlvE0_clEvEUlaE_EEvS4_RKT_EUliE_EEviT1_ --------------------------
	.section	.nv.constant0._ZN2at6native18elementwise_kernelILi128ELi4EZNS0_15gpu_kernel_implIZZZNS0_23bitwise_not_kernel_cudaERNS_18TensorIteratorBaseEENKUlvE_clEvENKUlvE0_clEvEUlaE_EEvS4_RKT_EUliE_EEviT1_,"a",@progbits
	.sectionflags	@""
	.align	4
.nv.constant0._ZN2at6native18elementwise_kernelILi128ELi4EZNS0_15gpu_kernel_implIZZZNS0_23bitwise_not_kernel_cudaERNS_18TensorIteratorBaseEENKUlvE_clEvENKUlvE0_clEvEUlaE_EEvS4_RKT_EUliE_EEviT1_:
	.zero		896


//--------------------- .nv.constant0._ZN2at6native27unrolled_elementwise_kernelIZZZNS0_23bitwise_not_kernel_cudaERNS_18TensorIteratorBaseEENKUlvE_clEvENKUlvE0_clEvEUlaE_St5arrayIPcLm2EELi4E23TrivialOffsetCalculatorILi1EjESB_NS0_6memory12LoadWithCastILi1EEENSC_13StoreWithCastILi1EEEEEviT_T0_T2_T3_T4_T5_ --------------------------
	.section	.nv.constant0._ZN2at6native27unrolled_elementwise_kernelIZZZNS0_23bitwise_not_kernel_cudaERNS_18TensorIteratorBaseEENKUlvE_clEvENKUlvE0_clEvEUlaE_St5arrayIPcLm2EELi4E23TrivialOffsetCalculatorILi1EjESB_NS0_6memory12LoadWithCastILi1EEENSC_13StoreWithCastILi1EEEEEviT_T0_T2_T3_T4_T5_,"a",@progbits
	.sectionflags	@""
	.align	4
.nv.constant0._ZN2at6native27unrolled_elementwise_kernelIZZZNS0_23bitwise_not_kernel_cudaERNS_18TensorIteratorBaseEENKUlvE_clEvENKUlvE0_clEvEUlaE_St5arrayIPcLm2EELi4E23TrivialOffsetCalculatorILi1EjESB_NS0_6memory12LoadWithCastILi1EEENSC_13StoreWithCastILi1EEEEEviT_T0_T2_T3_T4_T5_:
	.zero		396


//--------------------- .nv.constant0._ZN2at6native18elementwise_kernelILi128ELi4EZNS0_22gpu_kernel_impl_nocastIZZZNS0_23bitwise_not_kernel_cudaERNS_18TensorIteratorBaseEENKUlvE_clEvENKUlvE0_clEvEUlaE_EEvS4_RKT_EUliE_EEviT1_ --------------------------
	.section	.nv.constant0._ZN2at6native18elementwise_kernelILi128ELi4EZNS0_22gpu_kernel_impl_nocastIZZZNS0_23bitwise_not_kernel_cudaERNS_18TensorIteratorBaseEENKUlvE_clEvENKUlvE0_clEvEUlaE_EEvS4_RKT_EUliE_EEviT1_,"a",@progbits
	.sectionflags	@""
	.align	4
.nv.constant0._ZN2at6native18elementwise_kernelILi128ELi4EZNS0_22gpu_kernel_impl_nocastIZZZNS0_23bitwise_not_kernel_cudaERNS_18TensorIteratorBaseEENKUlvE_clEvENKUlvE0_clEvEUlaE_EEvS4_RKT_EUliE_EEviT1_:
	.zero		896


//--------------------- .nv.constant0._ZN2at6native27unrolled_elementwise_kernelIZZZNS0_23bitwise_not_kernel_cudaERNS_18TensorIteratorBaseEENKUlvE_clEvENKUlvE0_clEvEUlaE_St5arrayIPcLm2EELi4E23TrivialOffsetCalculatorILi1EjESB_NS0_6memory15LoadWithoutCastENSC_16StoreWithoutCastEEEviT_T0_T2_T3_T4_T5_ --------------------------
	.section	.nv.constant0._ZN2at6native27unrolled_elementwise_kernelIZZZNS0_23bitwise_not_kernel_cudaERNS_18TensorIteratorBaseEENKUlvE_clEvENKUlvE0_clEvEUlaE_St5arrayIPcLm2EELi4E23TrivialOffsetCalculatorILi1EjESB_NS0_6memory15LoadWithoutCastENSC_16StoreWithoutCastEEEviT_T0_T2_T3_T4_T5_,"a",@progbits
	.sectionflags	@""
	.align	4
.nv.constant0._ZN2at6native27unrolled_elementwise_kernelIZZZNS0_23bitwise_not_kernel_cudaERNS_18TensorIteratorBaseEENKUlvE_clEvENKUlvE0_clEvEUlaE_St5arrayIPcLm2EELi4E23TrivialOffsetCalculatorILi1EjESB_NS0_6memory15LoadWithoutCastENSC_16StoreWithoutCastEEEviT_T0_T2_T3_T4_T5_:
	.zero		380


//--------------------- .nv.constant0._ZN2at6native29vectorized_elementwise_kernelILi2EZZZNS0_23bitwise_not_kernel_cudaERNS_18TensorIteratorBaseEENKUlvE_clEvENKUlvE0_clEvEUlaE_St5arrayIPcLm2EEEEviT0_T1_ --------------------------
	.section	.nv.constant0._ZN2at6native29vectorized_elementwise_kernelILi2EZZZNS0_23bitwise_not_kernel_cudaERNS_18TensorIteratorBaseEENKUlvE_clEvENKUlvE0_clEvEUlaE_St5arrayIPcLm2EEEEviT0_T1_,"a",@progbits
	.sectionflags	@""
	.align	4
.nv.constant0._ZN2at6native29vectorized_elementwise_kernelILi2EZZZNS0_23bitwise_not_kernel_cudaERNS_18TensorIteratorBaseEENKUlvE_clEvENKUlvE0_clEvEUlaE_St5arrayIPcLm2EEEEviT0_T1_:
	.zero		376


//--------------------- .nv.constant0._ZN2at6native29vectorized_elementwise_kernelILi4EZZZNS0_23bitwise_not_kernel_cudaERNS_18TensorIteratorBaseEENKUlvE_clEvENKUlvE0_clEvEUlaE_St5arrayIPcLm2EEEEviT0_T1_ --------------------------
	.section	.nv.constant0._ZN2at6native29vectorized_elementwise_kernelILi4EZZZNS0_23bitwise_not_kernel_cudaERNS_18TensorIteratorBaseEENKUlvE_clEvENKUlvE0_clEvEUlaE_St5arrayIPcLm2EEEEviT0_T1_,"a",@progbits
	.sectionflags	@""
	.align	4
.nv.constant0._ZN2at6native29vectorized_elementwise_kernelILi4EZZZNS0_23bitwise_not_kernel_cudaERNS_18TensorIteratorBaseEENKUlvE_clEvENKUlvE0_clEvEUlaE_St5arrayIPcLm2EEEEviT0_T1_:
	.zero		376


//--------------------- .nv.constant0._ZN2at6native29vectorized_elementwise_kernelILi8EZZZNS0_23bitwise_not_kernel_cudaERNS_18TensorIteratorBaseEENKUlvE_clEvENKUlvE0_clEvEUlaE_St5arrayIPcLm2EEEEviT0_T1_ --------------------------
	.section	.nv.constant0._ZN2at6native29vectorized_elementwise_kernelILi8EZZZNS0_23bitwise_not_kernel_cudaERNS_18TensorIteratorBaseEENKUlvE_clEvENKUlvE0_clEvEUlaE_St5arrayIPcLm2EEEEviT0_T1_,"a",@progbits
	.sectionflags	@""
	.align	4
.nv.constant0._ZN2at6native29vectorized_elementwise_kernelILi8EZZZNS0_23bitwise_not_kernel_cudaERNS_18TensorIteratorBaseEENKUlvE_clEvENKUlvE0_clEvEUlaE_St5arrayIPcLm2EEEEviT0_T1_:
	.zero		376


//--------------------- .nv.constant0._ZN2at6native18elementwise_kernelILi128ELi4EZNS0_15gpu_kernel_implIZZZNS0_23bitwise_not_kernel_cudaERNS_18TensorIteratorBaseEENKUlvE_clEvENKUlvE_clEvEUlhE_EEvS4_RKT_EUliE_EEviT1_ --------------------------
	.section	.nv.constant0._ZN2at6native18elementwise_kernelILi128ELi4EZNS0_15gpu_kernel_implIZZZNS0_23bitwise_not_kernel_cudaERNS_18TensorIteratorBaseEENKUlvE_clEvENKUlvE_clEvEUlhE_EEvS4_RKT_EUliE_EEviT1_,"a",@progbits
	.sectionflags	@""
	.align	4
.nv.constant0._ZN2at6native18elementwise_kernelILi128ELi4EZNS0_15gpu_kernel_implIZZZNS0_23bitwise_not_kernel_cudaERNS_18TensorIteratorBaseEENKUlvE_clEvENKUlvE_clEvEUlhE_EEvS4_RKT_EUliE_EEviT1_:
	.zero		896


//--------------------- .nv.constant0._ZN2at6native27unrolled_elementwise_kernelIZZZNS0_23bitwise_not_kernel_cudaERNS_18TensorIteratorBaseEENKUlvE_clEvENKUlvE_clEvEUlhE_St5arrayIPcLm2EELi4E23TrivialOffsetCalculatorILi1EjESB_NS0_6memory12LoadWithCastILi1EEENSC_13StoreWithCastILi1EEEEEviT_T0_T2_T3_T4_T5_ --------------------------
	.section	.nv.constant0._ZN2at6native27unrolled_elementwise_kernelIZZZNS0_23bitwise_not_kernel_cudaERNS_18TensorIteratorBaseEENKUlvE_clEvENKUlvE_clEvEUlhE_St5arrayIPcLm2EELi4E23TrivialOffsetCalculatorILi1EjESB_NS0_6memory12LoadWithCastILi1EEENSC_13StoreWithCastILi1EEEEEviT_T0_T2_T3_T4_T5_,"a",@progbits
	.sectionflags	@""
	.align	4
.nv.constant0._ZN2at6native27unrolled_elementwise_kernelIZZZNS0_23bitwise_not_kernel_cudaERNS_18TensorIteratorBaseEENKUlvE_clEvENKUlvE_clEvEUlhE_St5arrayIPcLm2EELi4E23TrivialOffsetCalculatorILi1EjESB_NS0_6memory12LoadWithCastILi1EEENSC_13StoreWithCastILi1EEEEEviT_T0_T2_T3_T4_T5_:
	.zero		396


//--------------------- .nv.constant0._ZN2at6native18elementwise_kernelILi128ELi4EZNS0_22gpu_kernel_impl_nocastIZZZNS0_23bitwise_not_kernel_cudaERNS_18TensorIteratorBaseEENKUlvE_clEvENKUlvE_clEvEUlhE_EEvS4_RKT_EUliE_EEviT1_ --------------------------
	.section	.nv.constant0._ZN2at6native18elementwise_kernelILi128ELi4EZNS0_22gpu_kernel_impl_nocastIZZZNS0_23bitwise_not_kernel_cudaERNS_18TensorIteratorBaseEENKUlvE_clEvENKUlvE_clEvEUlhE_EEvS4_RKT_EUliE_EEviT1_,"a",@progbits
	.sectionflags	@""
	.align	4
.nv.constant0._ZN2at6native18elementwise_kernelILi128ELi4EZNS0_22gpu_kernel_impl_nocastIZZZNS0_23bitwise_not_kernel_cudaERNS_18TensorIteratorBaseEENKUlvE_clEvENKUlvE_clEvEUlhE_EEvS4_RKT_EUliE_EEviT1_:
	.zero		896


//--------------------- .nv.constant0._ZN2at6native27unrolled_elementwise_kernelIZZZNS0_23bitwise_not_kernel_cudaERNS_18TensorIteratorBaseEENKUlvE_clEvENKUlvE_clEvEUlhE_St5arrayIPcLm2EELi4E23TrivialOffsetCalculatorILi1EjESB_NS0_6memory15LoadWithoutCastENSC_16StoreWithoutCastEEEviT_T0_T2_T3_T4_T5_ --------------------------
	.section	.nv.constant0._ZN2at6native27unrolled_elementwise_kernelIZZZNS0_23bitwise_not_kernel_cudaERNS_18TensorIteratorBaseEENKUlvE_clEvENKUlvE_clEvEUlhE_St5arrayIPcLm2EELi4E23TrivialOffsetCalculatorILi1EjESB_NS0_6memory15LoadWithoutCastENSC_16StoreWithoutCastEEEviT_T0_T2_T3_T4_T5_,"a",@progbits
	.sectionflags	@""
	.align	4
.nv.constant0._ZN2at6native27unrolled_elementwise_kernelIZZZNS0_23bitwise_not_kernel_cudaERNS_18TensorIteratorBaseEENKUlvE_clEvENKUlvE_clEvEUlhE_St5arrayIPcLm2EELi4E23TrivialOffsetCalculatorILi1EjESB_NS0_6memory15LoadWithoutCastENSC_16StoreWithoutCastEEEviT_T0_T2_T3_T4_T5_:
	.zero		380


//--------------------- .nv.constant0._ZN2at6native29vectorized_elementwise_kernelILi2EZZZNS0_23bitwise_not_kernel_cudaERNS_18TensorIteratorBaseEENKUlvE_clEvENKUlvE_clEvEUlhE_St5arrayIPcLm2EEEEviT0_T1_ --------------------------
	.section	.nv.constant0._ZN2at6native29vectorized_elementwise_kernelILi2EZZZNS0_23bitwise_not_kernel_cudaERNS_18TensorIteratorBaseEENKUlvE_clEvENKUlvE_clEvEUlhE_St5arrayIPcLm2EEEEviT0_T1_,"a",@progbits
	.sectionflags	@""
	.align	4
.nv.constant0._ZN2at6native29vectorized_elementwise_kernelILi2EZZZNS0_23bitwise_not_kernel_cudaERNS_18TensorIteratorBaseEENKUlvE_clEvENKUlvE_clEvEUlhE_St5arrayIPcLm2EEEEviT0_T1_:
	.zero		376


//--------------------- .nv.constant0._ZN2at6native29vectorized_elementwise_kernelILi4EZZZNS0_23bitwise_not_kernel_cudaERNS_18TensorIteratorBaseEENKUlvE_clEvENKUlvE_clEvEUlhE_St5arrayIPcLm2EEEEviT0_T1_ --------------------------
	.section	.nv.constant0._ZN2at6native29vectorized_elementwise_kernelILi4EZZZNS0_23bitwise_not_kernel_cudaERNS_18TensorIteratorBaseEENKUlvE_clEvENKUlvE_clEvEUlhE_St5arrayIPcLm2EEEEviT0_T1_,"a",@progbits
	.sectionflags	@""
	.align	4
.nv.constant0._ZN2at6native29vectorized_elementwise_kernelILi4EZZZNS0_23bitwise_not_kernel_cudaERNS_18TensorIteratorBaseEENKUlvE_clEvENKUlvE_clEvEUlhE_St5arrayIPcLm2EEEEviT0_T1_:
	.zero		376


//--------------------- .nv.constant0._ZN2at6native29vectorized_elementwise_kernelILi8EZZZNS0_23bitwise_not_kernel_cudaERNS_18TensorIteratorBaseEENKUlvE_clEvENKUlvE_clEvEUlhE_St5arrayIPcLm2EEEEviT0_T1_ --------------------------
	.section	.nv.constant0._ZN2at6native29vectorized_elementwise_kernelILi8EZZZNS0_23bitwise_not_kernel_cudaERNS_18TensorIteratorBaseEENKUlvE_clEvENKUlvE_clEvEUlhE_St5arrayIPcLm2EEEEviT0_T1_,"a",@progbits
	.sectionflags	@""
	.align	4
.nv.constant0._ZN2at6native29vectorized_elementwise_kernelILi8EZZZNS0_23bitwise_not_kernel_cudaERNS_18TensorIteratorBaseEENKUlvE_clEvENKUlvE_clEvEUlhE_St5arrayIPcLm2EEEEviT0_T1_:
	.zero		376


//--------------------- .nv.constant0._ZN2at6native18elementwise_kernelILi128ELi4EZNS0_15gpu_kernel_implIZNS0_23bitwise_not_kernel_cudaERNS_18TensorIteratorBaseEEUlbE_EEvS4_RKT_EUliE_EEviT1_ --------------------------
	.section	.nv.constant0._ZN2at6native18elementwise_kernelILi128ELi4EZNS0_15gpu_kernel_implIZNS0_23bitwise_not_kernel_cudaERNS_18TensorIteratorBaseEEUlbE_EEvS4_RKT_EUliE_EEviT1_,"a",@progbits
	.sectionflags	@""
	.align	4
.nv.constant0._ZN2at6native18elementwise_kernelILi128ELi4EZNS0_15gpu_kernel_implIZNS0_23bitwise_not_kernel_cudaERNS_18TensorIteratorBaseEEUlbE_EEvS4_RKT_EUliE_EEviT1_:
	.zero		896


//--------------------- .nv.constant0._ZN2at6native27unrolled_elementwise_kernelIZNS0_23bitwise_not_kernel_cudaERNS_18TensorIteratorBaseEEUlbE_St5arrayIPcLm2EELi4E23TrivialOffsetCalculatorILi1EjES9_NS0_6memory12LoadWithCastILi1EEENSA_13StoreWithCastILi1EEEEEviT_T0_T2_T3_T4_T5_ --------------------------
	.section	.nv.constant0._ZN2at6native27unrolled_elementwise_kernelIZNS0_23bitwise_not_kernel_cudaERNS_18TensorIteratorBaseEEUlbE_St5arrayIPcLm2EELi4E23TrivialOffsetCalculatorILi1EjES9_NS0_6memory12LoadWithCastILi1EEENSA_13StoreWithCastILi1EEEEEviT_T0_T2_T3_T4_T5_,"a",@progbits
	.sectionflags	@""
	.align	4
.nv.constant0._ZN2at6native27unrolled_elementwise_kernelIZNS0_23bitwise_not_kernel_cudaERNS_18TensorIteratorBaseEEUlbE_St5arrayIPcLm2EELi4E23TrivialOffsetCalculatorILi1EjES9_NS0_6memory12LoadWithCastILi1EEENSA_13StoreWithCastILi1EEEEEviT_T0_T2_T3_T4_T5_:
	.zero		396


//--------------------- .nv.constant0._ZN2at6native18elementwise_kernelILi128ELi4EZNS0_22gpu_kernel_impl_nocastIZNS0_23bitwise_not_kernel_cudaERNS_18TensorIteratorBaseEEUlbE_EEvS4_RKT_EUliE_EEviT1_ --------------------------
	.section	.nv.constant0._ZN2at6native18elementwise_kernelILi128ELi4EZNS0_22gpu_kernel_impl_nocastIZNS0_23bitwise_not_kernel_cudaERNS_18TensorIteratorBaseEEUlbE_EEvS4_RKT_EUliE_EEviT1_,"a",@progbits
	.sectionflags	@""
	.align	4
.nv.constant0._ZN2at6native18elementwise_kernelILi128ELi4EZNS0_22gpu_kernel_impl_nocastIZNS0_23bitwise_not_kernel_cudaERNS_18TensorIteratorBaseEEUlbE_EEvS4_RKT_EUliE_EEviT1_:
	.zero		896


//--------------------- .nv.constant0._ZN2at6native27unrolled_elementwise_kernelIZNS0_23bitwise_not_kernel_cudaERNS_18TensorIteratorBaseEEUlbE_St5arrayIPcLm2EELi4E23TrivialOffsetCalculatorILi1EjES9_NS0_6memory15LoadWithoutCastENSA_16StoreWithoutCastEEEviT_T0_T2_T3_T4_T5_ --------------------------
	.section	.nv.constant0._ZN2at6native27unrolled_elementwise_kernelIZNS0_23bitwise_not_kernel_cudaERNS_18TensorIteratorBaseEEUlbE_St5arrayIPcLm2EELi4E23TrivialOffsetCalculatorILi1EjES9_NS0_6memory15LoadWithoutCastENSA_16StoreWithoutCastEEEviT_T0_T2_T3_T4_T5_,"a",@progbits
	.sectionflags	@""
	.align	4
.nv.constant0._ZN2at6native27unrolled_elementwise_kernelIZNS0_23bitwise_not_kernel_cudaERNS_18TensorIteratorBaseEEUlbE_St5arrayIPcLm2EELi4E23TrivialOffsetCalculatorILi1EjES9_NS0_6memory15LoadWithoutCastENSA_16StoreWithoutCastEEEviT_T0_T2_T3_T4_T5_:
	.zero		380


//--------------------- .nv.constant0._ZN2at6native29vectorized_elementwise_kernelILi2EZNS0_23bitwise_not_kernel_cudaERNS_18TensorIteratorBaseEEUlbE_St5arrayIPcLm2EEEEviT0_T1_ --------------------------
	.section	.nv.constant0._ZN2at6native29vectorized_elementwise_kernelILi2EZNS0_23bitwise_not_kernel_cudaERNS_18TensorIteratorBaseEEUlbE_St5arrayIPcLm2EEEEviT0_T1_,"a",@progbits
	.sectionflags	@""
	.align	4
.nv.constant0._ZN2at6native29vectorized_elementwise_kernelILi2EZNS0_23bitwise_not_kernel_cudaERNS_18TensorIteratorBaseEEUlbE_St5arrayIPcLm2EEEEviT0_T1_:
	.zero		376


//--------------------- .nv.constant0._ZN2at6native29vectorized_elementwise_kernelILi4EZNS0_23bitwise_not_kernel_cudaERNS_18TensorIteratorBaseEEUlbE_St5arrayIPcLm2EEEEviT0_T1_ --------------------------
	.section	.nv.constant0._ZN2at6native29vectorized_elementwise_kernelILi4EZNS0_23bitwise_not_kernel_cudaERNS_18TensorIteratorBaseEEUlbE_St5arrayIPcLm2EEEEviT0_T1_,"a",@progbits
	.sectionflags	@""
	.align	4
.nv.constant0._ZN2at6native29vectorized_elementwise_kernelILi4EZNS0_23bitwise_not_kernel_cudaERNS_18TensorIteratorBaseEEUlbE_St5arrayIPcLm2EEEEviT0_T1_:
	.zero		376


//--------------------- .nv.constant0._ZN2at6native29vectorized_elementwise_kernelILi8EZNS0_23bitwise_not_kernel_cudaERNS_18TensorIteratorBaseEEUlbE_St5arrayIPcLm2EEEEviT0_T1_ --------------------------
	.section	.nv.constant0._ZN2at6native29vectorized_elementwise_kernelILi8EZNS0_23bitwise_not_kernel_cudaERNS_18TensorIteratorBaseEEUlbE_St5arrayIPcLm2EEEEviT0_T1_,"a",@progbits
	.sectionflags	@""
	.align	4
.nv.constant0._ZN2at6native29vectorized_elementwise_kernelILi8EZNS0_23bitwise_not_kernel_cudaERNS_18TensorIteratorBaseEEUlbE_St5arrayIPcLm2EEEEviT0_T1_:
	.zero		376


//--------------------- .text._ZN2at6native50_GLOBAL__N__650009b6_17_UnaryOpsKernel_cu_bd823bfe45unrolled_elementwise_kernel_for_multi_outputsILi2EZZZNS0_17frexp_kernel_cudaERNS_18TensorIteratorBaseEENKUlvE_clEvENKUlvE2_clEvEUlN3c108BFloat16EE_St5arrayIPcLm3EE16OffsetCalculatorILi1EjLb0EESD_ILi2EjLb0EEEEviT0_T1_T2_T3_ --------------------------
	.section	.text._ZN2at6native50_GLOBAL__N__650009b6_17_UnaryOpsKernel_cu_bd823bfe45unrolled_elementwise_kernel_for_multi_outputsILi2EZZZNS0_17frexp_kernel_cudaERNS_18TensorIteratorBaseEENKUlvE_clEvENKUlvE2_clEvEUlN3c108BFloat16EE_St5arrayIPcLm3EE16OffsetCalculatorILi1EjLb0EESD_ILi2EjLb0EEEEviT0_T1_T2_T3_,"ax",@progbits
	.sectioninfo	@"SHI_REGISTERS=34"
	.align	128
.text._ZN2at6native50_GLOBAL__N__650009b6_17_UnaryOpsKernel_cu_bd823bfe45unrolled_elementwise_kernel_for_multi_outputsILi2EZZZNS0_17frexp_kernel_cudaERNS_18TensorIteratorBaseEENKUlvE_clEvENKUlvE2_clEvEUlN3c108BFloat16EE_St5arrayIPcLm3EE16OffsetCalculatorILi1EjLb0EESD_ILi2EjLb0EEEEviT0_T1_T2_T3_:
        .type           _ZN2at6native50_GLOBAL__N__650009b6_17_UnaryOpsKernel_cu_bd823bfe45unrolled_elementwise_kernel_for_multi_outputsILi2EZZZNS0_17frexp_kernel_cudaERNS_18TensorIteratorBaseEENKUlvE_clEvENKUlvE2_clEvEUlN3c108BFloat16EE_St5arrayIPcLm3EE16OffsetCalculatorILi1EjLb0EESD_ILi2EjLb0EEEEviT0_T1_T2_T3_,@function
        .size           _ZN2at6native50_GLOBAL__N__650009b6_17_UnaryOpsKernel_cu_bd823bfe45unrolled_elementwise_kernel_for_multi_outputsILi2EZZZNS0_17frexp_kernel_cudaERNS_18TensorIteratorBaseEENKUlvE_clEvENKUlvE2_clEvEUlN3c108BFloat16EE_St5arrayIPcLm3EE16OffsetCalculatorILi1EjLb0EESD_ILi2EjLb0EEEEviT0_T1_T2_T3_,(.L_x_33976 - _ZN2at6native50_GLOBAL__N__650009b6_17_UnaryOpsKernel_cu_bd823bfe45unrolled_elementwise_kernel_for_multi_outputsILi2EZZZNS0_17frexp_kernel_cudaERNS_18TensorIteratorBaseEENKUlvE_clEvENKUlvE2_clEvEUlN3c108BFloat16EE_St5arrayIPcLm3EE16OffsetCalculatorILi1EjLb0EESD_ILi2EjLb0EEEEviT0_T1_T2_T3_)
        .other          _ZN2at6native50_GLOBAL__N__650009b6_17_UnaryOpsKernel_cu_bd823bfe45unrolled_elementwise_kernel_for_multi_outputsILi2EZZZNS0_17frexp_kernel_cudaERNS_18TensorIteratorBaseEENKUlvE_clEvENKUlvE2_clEvEUlN3c108BFloat16EE_St5arrayIPcLm3EE16OffsetCalculatorILi1EjLb0EESD_ILi2EjLb0EEEEviT0_T1_T2_T3_,@"STO_CUDA_ENTRY STV_DEFAULT"
_ZN2at6native50_GLOBAL__N__650009b6_17_UnaryOpsKernel_cu_bd823bfe45unrolled_elementwise_kernel_for_multi_outputsILi2EZZZNS0_17frexp_kernel_cudaERNS_18TensorIteratorBaseEENKUlvE_clEvENKUlvE2_clEvEUlN3c108BFloat16EE_St5arrayIPcLm3EE16OffsetCalculatorILi1EjLb0EESD_ILi2EjLb0EEEEviT0_T1_T2_T3_:
[----:B------:R-:W-:Y:S02]  /*0000*/  MOV R1, c[0x0][0x28] ;  /* 0x00000a0000017a02 */ /* 0x000fe40000000f00 */
[----:B------:R-:W0:Y:S01]  /*0010*/  S2R R0, SR_CTAID.X ;  /* 0x0000000000007919 */ /* 0x000e220000002500 */
[----:B------:R-:W-:Y:S01]  /*0020*/  MOV R3, 0xfffffc00 ;  /* 0xfffffc0000037802 */ /* 0x000fe20000000f00 */
[----:B------:R-:W-:Y:S01]  /*0030*/  ULDC.64 UR4, c[0x0][0x118] ;  /* 0x0000460000047ab9 */ /* 0x000fe20000000a00 */
[----:B------:R-:W-:Y:S01]  /*0040*/  BSSY B0, `(.L_x_0) ;  /* 0x000067c000007945 */ /* 0x000fe20003800000 */
[----:B------:R-:W1:Y:S01]  /*0050*/  S2R R2, SR_TID.X ;  /* 0x0000000000027919 */ /* 0x000e620000002100 */
[----:B------:R-:W-:Y:S02]  /*0060*/  PRMT R9, RZ, 0x7610, R9 ;  /* 0x00007610ff097816 */ /* 0x000fe40000000009 */
[----:B------:R-:W-:Y:S02]  /*0070*/  PRMT R11, RZ, 0x7610, R11 ;  /* 0x00007610ff0b7816 */ /* 0x000fe4000000000b */
[----:B------:R-:W-:Y:S02]  /*0080*/  PRMT R13, RZ, 0x7610, R13 ;  /* 0x00007610ff0d7816 */ /* 0x000fe4000000000d */
[----:B------:R-:W-:-:S02]  /*0090*/  PRMT R17, RZ, 0x7610, R17 ;  /* 0x00007610ff117816 */ /* 0x000fc40000000011 */
[----:B------:R-:W-:Y:S02]  /*00a0*/  PRMT R18, RZ, 0x7610, R18 ;  /* 0x00007610ff127816 */ /* 0x000fe40000000012 */
[----:B------:R-:W-:Y:S02]  /*00b0*/  PRMT R21, RZ, 0x7610, R21 ;  /* 0x00007610ff157816 */ /* 0x000fe40000000015 */
[----:B------:R-:W-:Y:S02]  /*00c0*/  PRMT R25, RZ, 0x7610, R25 ;  /* 0x00007610ff197816 */ /* 0x000fe40000000019 */
[----:B------:R-:W-:Y:S01]  /*00d0*/  PRMT R15, RZ, 0x7610, R15 ;  /* 0x00007610ff0f7816 */ /* 0x000fe2000000000f */
[----:B0-----:R-:W-:-:S05]  /*00e0*/  IMAD R14, R0, R3, c[0x0][0x160] ;  /* 0x00005800000e7624 */ /* 0x001fca00078e0203 */
[----:B-1----:R-:W-:-:S13]  /*00f0*/  ISETP.GE.AND P0, PT, R2, R14, PT ;  /* 0x0000000e0200720c */ /* 0x002fda0003f06270 */
[----:B------:R-:W-:Y:S05]  /*0100*/  @P0 BRA `(.L_x_1) ;  /* 0x000066f000000947 */ /* 0x000fea0003800000 */
[----:B------:R-:W-:Y:S01]  /*0110*/  ISETP.NE.AND P1, PT, RZ, c[0x0][0x188], PT ;  /* 0x00006200ff007a0c */ /* 0x000fe20003f25270 */
[----:B------:R-:W-:-:S12]  /*0120*/  HFMA2.MMA R8, -RZ, RZ, 0, 0 ;  /* 0x00000000ff087435 */ /* 0x000fd800000001ff */
[----:B------:R-:W-:Y:S05]  /*0130*/  @!P1 BRA `(.L_x_2) ;  /* 0x00000c7000009947 */ /* 0x000fea0003800000 */
[----:B------:R-:W-:Y:S01]  /*0140*/  MOV R4, RZ ;  /* 0x000000ff00047202 */ /* 0x000fe20000000f00 */
[----:B------:R-:W-:Y:S01]  /*0150*/  IMAD R5, R0, 0x400, R2 ;  /* 0x0000040000057824 */ /* 0x000fe200078e0202 */
[----:B------:R-:W-:-:S03]  /*0160*/  MOV R3, c[0x0][0x188] ;  /* 0x0000620000037a02 */ /* 0x000fc60000000f00 */
[----:B------:R-:W-:Y:S01]  /*0170*/  IMAD.HI.U32 R6, R5, c[0x0][0x190], R4 ;  /* 0x0000640005067a27 */ /* 0x000fe200078e0004 */
[----:B------:R-:W-:-:S04]  /*0180*/  ISETP.NE.AND P2, PT, R3, 0x1, PT ;  /* 0x000000010300780c */ /* 0x000fc80003f45270 */
[----:B------:R-:W-:-:S04]  /*0190*/  SHF.R.U32.HI R7, RZ, c[0x0][0x194], R6 ;  /* 0x00006500ff077a19 */ /* 0x000fc80000011606 */
[----:B------:R-:W-:-:S05]  /*01a0*/  IADD3 R4, -R7, RZ, RZ ;  /* 0x000000ff07047210 */ /* 0x000fca0007ffe1ff */
[----:B------:R-:W-:-:S04]  /*01b0*/  IMAD R4, R4, c[0x0][0x18c], R5 ;  /* 0x0000630004047a24 */ /* 0x000fc800078e0205 */
[----:B------:R-:W-:Y:S01]  /*01c0*/  IMAD R8, R4, c[0x0][0x2b8], RZ ;  /* 0x0000ae0004087a24 */ /* 0x000fe200078e02ff */
[----:B------:R-:W-:Y:S05]  /*01d0*/  @!P2 BRA `(.L_x_2) ;  /* 0x00000bd00000a947 */ /* 0x000fea0003800000 */
[----:B------:R-:W-:Y:S01]  /*01e0*/  IMAD.MOV.U32 R6, RZ, RZ, RZ ;  /* 0x000000ffff067224 */ /* 0x000fe200078e00ff */
[----:B------:R-:W-:-:S03]  /*01f0*/  ISETP.NE.AND P2, PT, R3, 0x2, PT ;  /* 0x000000020300780c */ /* 0x000fc60003f45270 */
[----:B------:R-:W-:-:S05]  /*0200*/  IMAD.HI.U32 R4, R7, c[0x0][0x19c], R6 ;  /* 0x0000670007047a27 */ /* 0x000fca00078e0006 */
[----:B------:R-:W-:-:S04]  /*0210*/  SHF.R.U32.HI R5, RZ, c[0x0][0x1a0], R4 ;  /* 0x00006800ff057a19 */ /* 0x000fc80000011604 */
[----:B------:R-:W-:-:S05]  /*0220*/  IADD3 R6, -R5, RZ, RZ ;  /* 0x000000ff05067210 */ /* 0x000fca0007ffe1ff */
[----:B------:R-:W-:-:S04]  /*0230*/  IMAD R7, R6, c[0x0][0x198], R7 ;  /* 0x0000660006077a24 */ /* 0x000fc800078e0207 */
[----:B------:R-:W-:Y:S01]  /*0240*/  IMAD R8, R7, c[0x0][0x2bc], R8 ;  /* 0x0000af0007087a24 */ /* 0x000fe200078e0208 */
[----:B------:R-:W-:Y:S05]  /*0250*/  @!P2 BRA `(.L_x_2) ;  /* 0x00000b500000a947 */ /* 0x000fea0003800000 */
[----:B------:R-:W-:Y:S02]  /*0260*/  MOV R4, RZ ;  /* 0x000000ff00047202 */ /* 0x000fe40000000f00 */
[----:B------:R-:W-:-:S03]  /*0270*/  ISETP.NE.AND P2, PT, R3, 0x3, PT ;  /* 0x000000030300780c */ /* 0x000fc60003f45270 */
[----:B------:R-:W-:-:S05]  /*0280*/  IMAD.HI.U32 R6, R5, c[0x0][0x1a8], R4 ;  /* 0x00006a0005067a27 */ /* 0x000fca00078e0004 */
[----:B------:R-:W-:-:S04]  /*0290*/  SHF.R.U32.HI R7, RZ, c[0x0][0x1ac], R6 ;  /* 0x00006b00ff077a19 */ /* 0x000fc80000011606 */
[----:B------:R-:W-:-:S05]  /*02a0*/  IADD3 R4, -R7, RZ, RZ ;  /* 0x000000ff07047210 */ /* 0x000fca0007ffe1ff */
[----:B------:R-:W-:-:S04]  /*02b0*/  IMAD R5, R4, c[0x0][0x1a4], R5 ;  /* 0x0000690004057a24 */ /* 0x000fc800078e0205 */
[----:B------:R-:W-:Y:S01]  /*02c0*/  IMAD R8, R5, c[0x0][0x2c0], R8 ;  /* 0x0000b00005087a24 */ /* 0x000fe200078e0208 */
        /* <DEDUP_REMOVED lines=9> */
[----:B------:R-:W-:Y:S01]  /*0360*/  HFMA2.MMA R4, -RZ, RZ, 0, 0 ;  /* 0x00000000ff047435 */ /* 0x000fe200000001ff */
[----:B------:R-:W-:-:S09]  /*0370*/  ISETP.NE.AND P2, PT, R3, 0x5, PT ;  /* 0x000000050300780c */ /* 0x000fd20003f45270 */
        /* <DEDUP_REMOVED lines=150> */
[----:B------:R-:W-:Y:S01]  /*0ce0*/  ISETP.NE.AND P2, PT, R3, 0x18, PT ;  /* 0x000000180300780c */ /* 0x000fe20003f45270 */
[----:B------:R-:W-:-:S04]  /*0cf0*/  IMAD.MOV.U32 R6, RZ, RZ, RZ ;  /* 0x000000ffff067224 */ /* 0x000fc800078e00ff */
[----:B------:R-:W-:-:S05]  /*0d00*/  IMAD.HI.U32 R4, R7, c[0x0][0x2a4], R6 ;  /* 0x0000a90007047a27 */ /* 0x000fca00078e0006 */
[----:B------:R-:W-:-:S03]  /*0d10*/  SHF.R.U32.HI R5, RZ, c[0x0][0x2a8], R4 ;  /* 0x0000aa00ff057a19 */ /* 0x000fc60000011604 */
[----:B------:R-:W-:Y:S02]  /*0d20*/  @P2 MOV R4, RZ ;  /* 0x000000ff00042202 */ /* 0x000fe40000000f00 */
[----:B------:R-:W-:-:S03]  /*0d30*/  IADD3 R6, -R5, RZ, RZ ;  /* 0x000000ff05067210 */ /* 0x000fc60007ffe1ff */
[----:B------:R-:W-:-:S04]  /*0d40*/  @P2 IMAD.HI.U32 R3, R5, c[0x0][0x2b0], R4 ;  /* 0x0000ac0005032a27 */ /* 0x000fc800078e0004 */
[----:B------:R-:W-:Y:S01]  /*0d50*/  IMAD R7, R6, c[0x0][0x2a0], R7 ;  /* 0x0000a80006077a24 */ /* 0x000fe200078e0207 */
[----:B------:R-:W-:-:S03]  /*0d60*/  @P2 SHF.R.U32.HI R3, RZ, c[0x0][0x2b4], R3 ;  /* 0x0000ad00ff032a19 */ /* 0x000fc60000011603 */
[----:B------:R-:W-:Y:S01]  /*0d70*/  IMAD R8, R7, c[0x0][0x314], R8 ;  /* 0x0000c50007087a24 */ /* 0x000fe200078e0208 */
[----:B------:R-:W-:-:S05]  /*0d80*/  @P2 IADD3 R3, -R3, RZ, RZ ;  /* 0x000000ff03032210 */ /* 0x000fca0007ffe1ff */
[----:B------:R-:W-:-:S04]  /*0d90*/  @P2 IMAD R5, R3, c[0x0][0x2ac], R5 ;  /* 0x0000ab0003052a24 */ /* 0x000fc800078e0205 */
[----:B------:R-:W-:Y:S02]  /*0da0*/  @P2 IMAD R8, R5, c[0x0][0x318], R8 ;  /* 0x0000c60005082a24 */ /* 0x000fe400078e0208 */
.L_x_2:
[----:B------:R-:W-:-:S04]  /*0db0*/  IMAD.MOV.U32 R3, RZ, RZ, 0x2 ;  /* 0x00000002ff037424 */ /* 0x000fc800078e00ff */
[----:B------:R-:W-:-:S06]  /*0dc0*/  IMAD.WIDE.U32 R8, R8, R3, c[0x0][0x180] ;  /* 0x0000600008087625 */ /* 0x000fcc00078e0003 */
[----:B------:R0:W5:Y:S01]  /*0dd0*/  LDG.E.U16 R9, [R8.64] ;  /* 0x0000000408097981 */ /* 0x000162000c1e1500 */
[----:B------:R-:W-:-:S04]  /*0de0*/  IADD3 R5, R2, 0x80, RZ ;  /* 0x0000008002057810 */ /* 0x000fc80007ffe0ff */
[----:B------:R-:W-:-:S13]  /*0df0*/  ISETP.GE.AND P2, PT, R5, R14, PT ;  /* 0x0000000e0500720c */ /* 0x000fda0003f46270 */
[----:B------:R-:W-:Y:S05]  /*0e00*/  @P2 BRA `(.L_x_1) ;  /* 0x000059f000002947 */ /* 0x000fea0003800000 */
[----:B0-----:R-:W-:Y:S01]  /*0e10*/  HFMA2.MMA R8, -RZ, RZ, 0, 0 ;  /* 0x00000000ff087435 */ /* 0x001fe200000001ff */
[----:B------:R-:W-:Y:S09]  /*0e20*/  @!P1 BRA `(.L_x_3) ;  /* 0x00000c7000009947 */ /* 0x000ff20003800000 */
[----:B------:R-:W-:Y:S02]  /*0e30*/  LEA R5, R0, R5, 0xa ;  /* 0x0000000500057211 */ /* 0x000fe400078e50ff */
[----:B------:R-:W-:-:S05]  /*0e40*/  MOV R4, RZ ;  /* 0x000000ff00047202 */ /* 0x000fca0000000f00 */
[----:B------:R-:W-:-:S04]  /*0e50*/  IMAD.HI.U32 R6, R5, c[0x0][0x190], R4 ;  /* 0x0000640005067a27 */ /* 0x000fc800078e0004 */
[----:B------:R-:W-:Y:S01]  /*0e60*/  IMAD.MOV.U32 R4, RZ, RZ, c[0x0][0x188] ;  /* 0x00006200ff047624 */ /* 0x000fe200078e00ff */
[----:B------:R-:W-:-:S04]  /*0e70*/  SHF.R.U32.HI R7, RZ, c[0x0][0x194], R6 ;  /* 0x00006500ff077a19 */ /* 0x000fc80000011606 */
[----:B------:R-:W-:Y:S02]  /*0e80*/  ISETP.NE.AND P2, PT, R4, 0x1, PT ;  /* 0x000000010400780c */ /* 0x000fe40003f45270 */
[----:B------:R-:W-:-:S05]  /*0e90*/  IADD3 R11, -R7, RZ, RZ ;  /* 0x000000ff070b7210 */ /* 0x000fca0007ffe1ff */
[----:B------:R-:W-:-:S04]  /*0ea0*/  IMAD R5, R11, c[0x0][0x18c], R5 ;  /* 0x000063000b057a24 */ /* 0x000fc800078e0205 */
[----:B------:R-:W-:Y:S02]  /*0eb0*/  IMAD R8, R5, c[0x0][0x2b8], RZ ;  /* 0x0000ae0005087a24 */ /* 0x000fe400078e02ff */
        /* <DEDUP_REMOVED lines=178> */
[----:B------:R-:W-:-:S10]  /*19e0*/  HFMA2.MMA R4, -RZ, RZ, 0, 0 ;  /* 0x00000000ff047435 */ /* 0x000fd400000001ff */
[----:B------:R-:W-:-:S05]  /*19f0*/  IMAD.HI.U32 R6, R5, c[0x0][0x2a4], R4 ;  /* 0x0000a90005067a27 */ /* 0x000fca00078e0004 */
[----:B------:R-:W-:Y:S02]  /*1a00*/  SHF.R.U32.HI R7, RZ, c[0x0][0x2a8], R6 ;  /* 0x0000aa00ff077a19 */ /* 0x000fe40000011606 */
[----:B------:R-:W-:-:S03]  /*1a10*/  @P2 MOV R6, RZ ;  /* 0x000000ff00062202 */ /* 0x000fc60000000f00 */
[--C-:B------:R-:W-:Y:S02]  /*1a20*/  IMAD.MOV R11, RZ, RZ, -R7.reuse ;  /* 0x000000ffff0b7224 */ /* 0x100fe400078e0a07 */
[----:B------:R-:W-:-:S04]  /*1a30*/  @P2 IMAD.HI.U32 R4, R7, c[0x0][0x2b0], R6 ;  /* 0x0000ac0007042a27 */ /* 0x000fc800078e0006 */
[----:B------:R-:W-:Y:S01]  /*1a40*/  IMAD R5, R11, c[0x0][0x2a0], R5 ;  /* 0x0000a8000b057a24 */ /* 0x000fe200078e0205 */
[----:B------:R-:W-:-:S03]  /*1a50*/  @P2 SHF.R.U32.HI R4, RZ, c[0x0][0x2b4], R4 ;  /* 0x0000ad00ff042a19 */ /* 0x000fc60000011604 */
[----:B------:R-:W-:Y:S01]  /*1a60*/  IMAD R8, R5, c[0x0][0x314], R8 ;  /* 0x0000c50005087a24 */ /* 0x000fe200078e0208 */
[----:B------:R-:W-:-:S05]  /*1a70*/  @P2 IADD3 R6, -R4, RZ, RZ ;  /* 0x000000ff04062210 */ /* 0x000fca0007ffe1ff */
[----:B------:R-:W-:-:S04]  /*1a80*/  @P2 IMAD R7, R6, c[0x0][0x2ac], R7 ;  /* 0x0000ab0006072a24 */ /* 0x000fc800078e0207 */
[----:B------:R-:W-:-:S04]  /*1a90*/  @P2 IMAD R8, R7, c[0x0][0x318], R8 ;  /* 0x0000c60007082a24 */ /* 0x000fc800078e0208 */
.L_x_3:
[----:B------:R-:W-:-:S05]  /*1aa0*/  IMAD.WIDE.U32 R4, R8, R3, c[0x0][0x180] ;  /* 0x0000600008047625 */ /* 0x000fca00078e0003 */
[----:B------:R0:W5:Y:S01]  /*1ab0*/  LDG.E.U16 R11, [R4.64] ;  /* 0x00000004040b7981 */ /* 0x000162000c1e1500 */
[----:B------:R-:W-:-:S04]  /*1ac0*/  IADD3 R7, R2, 0x100, RZ ;  /* 0x0000010002077810 */ /* 0x000fc80007ffe0ff */
[----:B------:R-:W-:-:S13]  /*1ad0*/  ISETP.GE.AND P2, PT, R7, R14, PT ;  /* 0x0000000e0700720c */ /* 0x000fda0003f46270 */
[----:B------:R-:W-:Y:S05]  /*1ae0*/  @P2 BRA `(.L_x_1) ;  /* 0x00004d1000002947 */ /* 0x000fea0003800000 */
[----:B0-----:R-:W-:Y:S01]  /*1af0*/  HFMA2.MMA R8, -RZ, RZ, 0, 0 ;  /* 0x00000000ff087435 */ /* 0x001fe200000001ff */
[----:B------:R-:W-:Y:S09]  /*1b00*/  @!P1 BRA `(.L_x_4) ;  /* 0x00000c7000009947 */ /* 0x000ff20003800000 */
[----:B------:R-:W-:Y:S01]  /*1b10*/  LEA R5, R0, R7, 0xa ;  /* 0x0000000700057211 */ /* 0x000fe200078e50ff */
[----:B------:R-:W-:-:S04]  /*1b20*/  IMAD.MOV.U32 R4, RZ, RZ, RZ ;  /* 0x000000ffff047224 */ /* 0x000fc800078e00ff */
[----:B------:R-:W-:Y:S01]  /*1b30*/  IMAD.HI.U32 R6, R5, c[0x0][0x190], R4 ;  /* 0x0000640005067a27 */ /* 0x000fe200078e0004 */
[----:B------:R-:W-:-:S04]  /*1b40*/  MOV R4, c[0x0][0x188] ;  /* 0x0000620000047a02 */ /* 0x000fc80000000f00 */
[----:B------:R-:W-:Y:S02]  /*1b50*/  ISETP.NE.AND P2, PT, R4, 0x1, PT ;  /* 0x000000010400780c */ /* 0x000fe40003f45270 */
[----:B------:R-:W-:-:S04]  /*1b60*/  SHF.R.U32.HI R7, RZ, c[0x0][0x194], R6 ;  /* 0x00006500ff077a19 */ /* 0x000fc80000011606 */
[----:B------:R-:W-:-:S05]  /*1b70*/  IADD3 R13, -R7, RZ, RZ ;  /* 0x000000ff070d7210 */ /* 0x000fca0007ffe1ff */
[----:B------:R-:W-:-:S04]  /*1b80*/  IMAD R5, R13, c[0x0][0x18c], R5 ;  /* 0x000063000d057a24 */ /* 0x000fc800078e0205 */
[----:B------:R-:W-:Y:S01]  /*1b90*/  IMAD R8, R5, c[0x0][0x2b8], RZ ;  /* 0x0000ae0005087a24 */ /* 0x000fe200078e02ff */
[----:B------:R-:W-:Y:S05]  /*1ba0*/  @!P2 BRA `(.L_x_4) ;  /* 0x00000bd00000a947 */ /* 0x000fea0003800000 */
[----:B------:R-:W-:Y:S02]  /*1bb0*/  MOV R6, RZ ;  /* 0x000000ff00067202 */ /* 0x000fe40000000f00 */
[----:B------:R-:W-:-:S03]  /*1bc0*/  ISETP.NE.AND P2, PT, R4, 0x2, PT ;  /* 0x000000020400780c */ /* 0x000fc60003f45270 */
[----:B------:R-:W-:-:S05]  /*1bd0*/  IMAD.HI.U32 R12, R7, c[0x0][0x19c], R6 ;  /* 0x00006700070c7a27 */ /* 0x000fca00078e0006 */
[----:B------:R-:W-:-:S05]  /*1be0*/  SHF.R.U32.HI R13, RZ, c[0x0][0x1a0], R12 ;  /* 0x00006800ff0d7a19 */ /* 0x000fca000001160c */
[----:B------:R-:W-:-:S04]  /*1bf0*/  IMAD.MOV R5, RZ, RZ, -R13 ;  /* 0x000000ffff057224 */ /* 0x000fc800078e0a0d */
        /* <DEDUP_REMOVED lines=174> */
[----:B------:R-:W-:Y:S01]  /*26e0*/  SHF.R.U32.HI R7, RZ, c[0x0][0x2a8], R6 ;  /* 0x0000aa00ff077a19 */ /* 0x000fe20000011606 */
[----:B------:R-:W-:-:S03]  /*26f0*/  @P2 IMAD.MOV.U32 R6, RZ, RZ, RZ ;  /* 0x000000ffff062224 */ /* 0x000fc600078e00ff */
[C---:B------:R-:W-:Y:S01]  /*2700*/  IADD3 R13, -R7.reuse, RZ, RZ ;  /* 0x000000ff070d7210 */ /* 0x040fe20007ffe1ff */
[----:B------:R-:W-:-:S04]  /*2710*/  @P2 IMAD.HI.U32 R4, R7, c[0x0][0x2b0], R6 ;  /* 0x0000ac0007042a27 */ /* 0x000fc800078e0006 */
[----:B------:R-:W-:Y:S01]  /*2720*/  IMAD R5, R13, c[0x0][0x2a0], R5 ;  /* 0x0000a8000d057a24 */ /* 0x000fe200078e0205 */
[----:B------:R-:W-:-:S03]  /*2730*/  @P2 SHF.R.U32.HI R4, RZ, c[0x0][0x2b4], R4 ;  /* 0x0000ad00ff042a19 */ /* 0x000fc60000011604 */
[----:B------:R-:W-:Y:S01]  /*2740*/  IMAD R8, R5, c[0x0][0x314], R8 ;  /* 0x0000c50005087a24 */ /* 0x000fe200078e0208 */
[----:B------:R-:W-:-:S05]  /*2750*/  @P2 IADD3 R6, -R4, RZ, RZ ;  /* 0x000000ff04062210 */ /* 0x000fca0007ffe1ff */
[----:B------:R-:W-:-:S04]  /*2760*/  @P2 IMAD R7, R6, c[0x0][0x2ac], R7 ;  /* 0x0000ab0006072a24 */ /* 0x000fc800078e0207 */
[----:B------:R-:W-:-:S04]  /*2770*/  @P2 IMAD R8, R7, c[0x0][0x318], R8 ;  /* 0x0000c60007082a24 */ /* 0x000fc800078e0208 */
.L_x_4:
[----:B------:R-:W-:-:S05]  /*2780*/  IMAD.WIDE.U32 R4, R8, R3, c[0x0][0x180] ;  /* 0x0000600008047625 */ /* 0x000fca00078e0003 */
[----:B------:R0:W5:Y:S01]  /*2790*/  LDG.E.U16 R13, [R4.64] ;  /* 0x00000004040d7981 */ /* 0x000162000c1e1500 */
[----:B------:R-:W-:-:S04]  /*27a0*/  IADD3 R7, R2, 0x180, RZ ;  /* 0x0000018002077810 */ /* 0x000fc80007ffe0ff */
[----:B------:R-:W-:-:S13]  /*27b0*/  ISETP.GE.AND P2, PT, R7, R14, PT ;  /* 0x0000000e0700720c */ /* 0x000fda0003f46270 */
[----:B------:R-:W-:Y:S05]  /*27c0*/  @P2 BRA `(.L_x_1) ;  /* 0x0000403000002947 */ /* 0x000fea0003800000 */
[----:B0-----:R-:W-:Y:S01]  /*27d0*/  MOV R8, RZ ;  /* 0x000000ff00087202 */ /* 0x001fe20000000f00 */
[----:B------:R-:W-:Y:S05]  /*27e0*/  @!P1 BRA `(.L_x_5) ;  /* 0x00000c7000009947 */ /* 0x000fea0003800000 */
[----:B------:R-:W-:Y:S01]  /*27f0*/  HFMA2.MMA R4, -RZ, RZ, 0, 0 ;  /* 0x00000000ff047435 */ /* 0x000fe200000001ff */
[----:B------:R-:W-:-:S09]  /*2800*/  IMAD R5, R0, 0x400, R7 ;  /* 0x0000040000057824 */ /* 0x000fd200078e0207 */
        /* <DEDUP_REMOVED lines=196> */
[----:B------:R-:W-:-:S04]  /*3450*/  @P2 IMAD R8, R7, c[0x0][0x318], R8 ;  /* 0x0000c60007082a24 */ /* 0x000fc800078e0208 */
.L_x_5:
[----:B------:R-:W-:-:S05]  /*3460*/  IMAD.WIDE.U32 R4, R8, R3, c[0x0][0x180] ;  /* 0x0000600008047625 */ /* 0x000fca00078e0003 */
[----:B------:R0:W5:Y:S01]  /*3470*/  LDG.E.U16 R17, [R4.64] ;  /* 0x0000000404117981 */ /* 0x000162000c1e1500 */
[----:B------:R-:W-:-:S04]  /*3480*/  IADD3 R7, R2, 0x200, RZ ;  /* 0x0000020002077810 */ /* 0x000fc80007ffe0ff */
[----:B------:R-:W-:-:S13]  /*3490*/  ISETP.GE.AND P2, PT, R7, R14, PT ;  /* 0x0000000e0700720c */ /* 0x000fda0003f46270 */
[----:B------:R-:W-:Y:S05]  /*34a0*/  @P2 BRA `(.L_x_1) ;  /* 0x0000335000002947 */ /* 0x000fea0003800000 */
[----:B0-----:R-:W-:Y:S01]  /*34b0*/  IMAD.MOV.U32 R8, RZ, RZ, RZ ;  /* 0x000000ffff087224 */ /* 0x001fe200078e00ff */
[----:B------:R-:W-:Y:S05]  /*34c0*/  @!P1 BRA `(.L_x_6) ;  /* 0x00000c7000009947 */ /* 0x000fea0003800000 */
[----:B------:R-:W-:Y:S02]  /*34d0*/  LEA R5, R0, R7, 0xa ;  /* 0x0000000700057211 */ /* 0x000fe400078e50ff */
[----:B------:R-:W-:-:S05]  /*34e0*/  MOV R4, RZ ;  /* 0x000000ff00047202 */ /* 0x000fca0000000f00 */
[----:B------:R-:W-:Y:S01]  /*34f0*/  IMAD.HI.U32 R6, R5, c[0x0][0x190], R4 ;  /* 0x0000640005067a27 */ /* 0x000fe200078e0004 */
[----:B------:R-:W-:-:S04]  /*3500*/  MOV R4, c[0x0][0x188] ;  /* 0x0000620000047a02 */ /* 0x000fc80000000f00 */
[----:B------:R-:W-:Y:S02]  /*3510*/  ISETP.NE.AND P2, PT, R4, 0x1, PT ;  /* 0x000000010400780c */ /* 0x000fe40003f45270 */
[----:B------:R-:W-:-:S05]  /*3520*/  SHF.R.U32.HI R7, RZ, c[0x0][0x194], R6 ;  /* 0x00006500ff077a19 */ /* 0x000fca0000011606 */
[----:B------:R-:W-:-:S04]  /*3530*/  IMAD.MOV R19, RZ, RZ, -R7 ;  /* 0x000000ffff137224 */ /* 0x000fc800078e0a07 */
[----:B------:R-:W-:-:S04]  /*3540*/  IMAD R5, R19, c[0x0][0x18c], R5 ;  /* 0x0000630013057a24 */ /* 0x000fc800078e0205 */
[----:B------:R-:W-:Y:S01]  /*3550*/  IMAD R8, R5, c[0x0][0x2b8], RZ ;  /* 0x0000ae0005087a24 */ /* 0x000fe200078e02ff */
        /* <DEDUP_REMOVED lines=177> */
[----:B------:R-:W-:Y:S02]  /*4070*/  ISETP.NE.AND P2, PT, R4, 0x18, PT ;  /* 0x000000180400780c */ /* 0x000fe40003f45270 */
[----:B------:R-:W-:-:S05]  /*4080*/  MOV R4, RZ ;  /* 0x000000ff00047202 */ /* 0x000fca0000000f00 */
[----:B------:R-:W-:-:S05]  /*4090*/  IMAD.HI.U32 R6, R5, c[0x0][0x2a4], R4 ;  /* 0x0000a90005067a27 */ /* 0x000fca00078e0004 */
[----:B------:R-:W-:Y:S02]  /*40a0*/  SHF.R.U32.HI R7, RZ, c[0x0][0x2a8], R6 ;  /* 0x0000aa00ff077a19 */ /* 0x000fe40000011606 */
[----:B------:R-:W-:Y:S02]  /*40b0*/  @P2 MOV R6, RZ ;  /* 0x000000ff00062202 */ /* 0x000fe40000000f00 */
[----:B------:R-:W-:-:S03]  /*40c0*/  IADD3 R19, -R7, RZ, RZ ;  /* 0x000000ff07137210 */ /* 0x000fc60007ffe1ff */
[----:B------:R-:W-:-:S04]  /*40d0*/  @P2 IMAD.HI.U32 R4, R7, c[0x0][0x2b0], R6 ;  /* 0x0000ac0007042a27 */ /* 0x000fc800078e0006 */
[----:B------:R-:W-:Y:S01]  /*40e0*/  IMAD R5, R19, c[0x0][0x2a0], R5 ;  /* 0x0000a80013057a24 */ /* 0x000fe200078e0205 */
[----:B------:R-:W-:-:S03]  /*40f0*/  @P2 SHF.R.U32.HI R4, RZ, c[0x0][0x2b4], R4 ;  /* 0x0000ad00ff042a19 */ /* 0x000fc60000011604 */
[----:B------:R-:W-:Y:S02]  /*4100*/  IMAD R8, R5, c[0x0][0x314], R8 ;  /* 0x0000c50005087a24 */ /* 0x000fe400078e0208 */
[----:B------:R-:W-:-:S04]  /*4110*/  @P2 IMAD.MOV R6, RZ, RZ, -R4 ;  /* 0x000000ffff062224 */ /* 0x000fc800078e0a04 */
[----:B------:R-:W-:-:S04]  /*4120*/  @P2 IMAD R7, R6, c[0x0][0x2ac], R7 ;  /* 0x0000ab0006072a24 */ /* 0x000fc800078e0207 */
[----:B------:R-:W-:-:S04]  /*4130*/  @P2 IMAD R8, R7, c[0x0][0x318], R8 ;  /* 0x0000c60007082a24 */ /* 0x000fc800078e0208 */
.L_x_6:
[----:B------:R-:W-:-:S06]  /*4140*/  IMAD.WIDE.U32 R18, R8, R3, c[0x0][0x180] ;  /* 0x0000600008127625 */ /* 0x000fcc00078e0003 */
[----:B------:R0:W5:Y:S01]  /*4150*/  LDG.E.U16 R18, [R18.64] ;  /* 0x0000000412127981 */ /* 0x000162000c1e1500 */
[----:B------:R-:W-:-:S04]  /*4160*/  IADD3 R5, R2, 0x280, RZ ;  /* 0x0000028002057810 */ /* 0x000fc80007ffe0ff */
[----:B------:R-:W-:-:S13]  /*4170*/  ISETP.GE.AND P2, PT, R5, R14, PT ;  /* 0x0000000e0500720c */ /* 0x000fda0003f46270 */
[----:B------:R-:W-:Y:S05]  /*4180*/  @P2 BRA `(.L_x_1) ;  /* 0x0000267000002947 */ /* 0x000fea0003800000 */
[----:B0-----:R-:W-:Y:S01]  /*4190*/  MOV R8, RZ ;  /* 0x000000ff00087202 */ /* 0x001fe20000000f00 */
[----:B------:R-:W-:Y:S05]  /*41a0*/  @!P1 BRA `(.L_x_7) ;  /* 0x00000c7000009947 */ /* 0x000fea0003800000 */
[----:B------:R-:W-:Y:S01]  /*41b0*/  HFMA2.MMA R4, -RZ, RZ, 0, 0 ;  /* 0x00000000ff047435 */ /* 0x000fe200000001ff */
[----:B------:R-:W-:-:S09]  /*41c0*/  LEA R5, R0, R5, 0xa ;  /* 0x0000000500057211 */ /* 0x000fd200078e50ff */
        /* <DEDUP_REMOVED lines=197> */
.L_x_7:
[----:B------:R-:W-:-:S05]  /*4e20*/  IMAD.WIDE.U32 R4, R8, R3, c[0x0][0x180] ;  /* 0x0000600008047625 */ /* 0x000fca00078e0003 */
        /* <DEDUP_REMOVED lines=205> */
.L_x_8:
        /* <DEDUP_REMOVED lines=206> */
.L_x_9:
[----:B------:R-:W-:-:S05]  /*67e0*/  IMAD.WIDE.U32 R4, R8, R3, c[0x0][0x180] ;  /* 0x0000600008047625 */ /* 0x000fca00078e0003 */
[----:B------:R0:W5:Y:S02]  /*67f0*/  LDG.E.U16 R15, [R4.64] ;  /* 0x00000004040f7981 */ /* 0x000164000c1e1500 */
.L_x_1:
[----:B0-----:R-:W-:Y:S05]  /*6800*/  BSYNC B0 ;  /* 0x0000000000007941 */ /* 0x001fea0003800000 */
.L_x_0:
[C---:B------:R-:W-:Y:S01]  /*6810*/  IADD3 R5, R2.reuse, 0x80, RZ ;  /* 0x0000008002057810 */ /* 0x040fe20007ffe0ff */
[----:B------:R-:W-:Y:S01]  /*6820*/  BSSY B0, `(.L_x_10) ;  /* 0x000001e000007945 */ /* 0x000fe20003800000 */
[C---:B------:R-:W-:Y:S02]  /*6830*/  IADD3 R7, R2.reuse, 0x100, RZ ;  /* 0x0000010002077810 */ /* 0x040fe40007ffe0ff */
[C---:B------:R-:W-:Y:S02]  /*6840*/  IADD3 R19, R2.reuse, 0x180, RZ ;  /* 0x0000018002137810 */ /* 0x040fe40007ffe0ff */
[----:B------:R-:W-:Y:S02]  /*6850*/  IADD3 R3, R2, 0x200, RZ ;  /* 0x0000020002037810 */ /* 0x000fe40007ffe0ff */
[-C--:B------:R-:W-:Y:S01]  /*6860*/  ISETP.GE.AND P6, PT, R5, R14.reuse, PT ;  /* 0x0000000e0500720c */ /* 0x080fe20003fc6270 */
[----:B------:R-:W-:Y:S01]  /*6870*/  HFMA2.MMA R5, -RZ, RZ, 0, 0 ;  /* 0x00000000ff057435 */ /* 0x000fe200000001ff */
[----:B------:R-:W-:-:S02]  /*6880*/  ISETP.GE.AND P5, PT, R7, R14, PT ;  /* 0x0000000e0700720c */ /* 0x000fc40003fa6270 */
[-C--:B------:R-:W-:Y:S02]  /*6890*/  ISETP.GE.AND P1, PT, R19, R14.reuse, PT ;  /* 0x0000000e1300720c */ /* 0x080fe40003f26270 */
[----:B------:R-:W-:Y:S02]  /*68a0*/  ISETP.GE.AND P2, PT, R3, R14, PT ;  /* 0x0000000e0300720c */ /* 0x000fe40003f46270 */
[----:B------:R-:W-:Y:S02]  /*68b0*/  P2R R4, PR, RZ, 0x40 ;  /* 0x00000040ff047803 */ /* 0x000fe40000000000 */
[----:B------:R-:W-:Y:S02]  /*68c0*/  P2R R6, PR, RZ, 0x20 ;  /* 0x00000020ff067803 */ /* 0x000fe40000000000 */
[----:B------:R-:W-:Y:S02]  /*68d0*/  MOV R7, RZ ;  /* 0x000000ff00077202 */ /* 0x000fe40000000f00 */
[----:B------:R-:W-:Y:S01]  /*68e0*/  PRMT R8, RZ, 0x7610, R8 ;  /* 0x00007610ff087816 */ /* 0x000fe20000000008 */
[----:B------:R-:W-:Y:S05]  /*68f0*/  @P0 BRA `(.L_x_11) ;  /* 0x0000010000000947 */ /* 0x000fea0003800000 */
[----:B-----5:R-:W-:-:S04]  /*6900*/  PRMT R9, RZ, 0x5410, R9 ;  /* 0x00005410ff097816 */ /* 0x020fc80000000009 */
[C---:B------:R-:W-:Y:S01]  /*6910*/  FSETP.GEU.FTZ.AND P3, PT, |R9|.reuse, 1.175494350822287508e-38, PT ;  /* 0x008000000900780b */ /* 0x040fe20003f7e200 */
[----:B------:R-:W-:-:S05]  /*6920*/  FMUL.FTZ R8, R9, 16777216 ;  /* 0x4b80000009087820 */ /* 0x000fca0000410000 */
[----:B------:R-:W-:Y:S02]  /*6930*/  FSEL R10, R8, R9, !P3 ;  /* 0x00000009080a7208 */ /* 0x000fe40005800000 */
[----:B------:R-:W-:Y:S02]  /*6940*/  FSETP.NEU.FTZ.AND P3, PT, |R9|, RZ, PT ;  /* 0x000000ff0900720b */ /* 0x000fe40003f7d200 */
[----:B------:R-:W-:-:S04]  /*6950*/  SHF.R.U32.HI R7, RZ, 0x17, R10 ;  /* 0x00000017ff077819 */ /* 0x000fc8000001160a */
[----:B------:R-:W-:-:S04]  /*6960*/  LOP3.LUT R12, R7, 0xff, RZ, 0xc0, !PT ;  /* 0x000000ff070c7812 */ /* 0x000fc800078ec0ff */
[----:B------:R-:W-:-:S04]  /*6970*/  ISETP.EQ.OR P3, PT, R12, 0xff, !P3 ;  /* 0x000000ff0c00780c */ /* 0x000fc80005f62670 */
[----:B------:R-:W-:-:S09]  /*6980*/  FSETP.GEU.AND P4, PT, |R9|, 1.175494350822287508e-38, !P3 ;  /* 0x008000000900780b */ /* 0x000fd20005f8e200 */
[----:B------:R-:W-:Y:S02]  /*6990*/  @!P3 LOP3.LUT R8, R10, 0x807fffff, RZ, 0xc0, !PT ;  /* 0x807fffff0a08b812 */ /* 0x000fe400078ec0ff */
[----:B------:R-:W-:Y:S02]  /*69a0*/  @!P3 IADD3 R7, R12, -0x96, RZ ;  /* 0xffffff6a0c07b810 */ /* 0x000fe40007ffe0ff */
[----:B------:R-:W-:Y:S01]  /*69b0*/  @!P3 LOP3.LUT R8, R8, 0x3f000000, RZ, 0xfc, !PT ;  /* 0x3f0000000808b812 */ /* 0x000fe200078efcff */
[----:B------:R-:W-:Y:S01]  /*69c0*/  @P3 FADD.FTZ R8, R10, R10 ;  /* 0x0000000a0a083221 */ /* 0x000fe20000010000 */
[----:B------:R-:W-:Y:S02]  /*69d0*/  @P4 IADD3 R7, R12, -0x7e, RZ ;  /* 0xffffff820c074810 */ /* 0x000fe40007ffe0ff */
[----:B------:R-:W-:Y:S02]  /*69e0*/  @P3 MOV R7, RZ ;  /* 0x000000ff00073202 */ /* 0x000fe40000000f00 */
[----:B------:R-:W-:-:S02]  /*69f0*/  F2FP.BF16.PACK_AB R8, RZ, R8 ;  /* 0x00000008ff08723e */ /* 0x000fc400000010ff */
.L_x_11:
[----:B------:R-:W-:Y:S05]  /*6a00*/  BSYNC B0 ;  /* 0x0000000000007941 */ /* 0x000fea0003800000 */
.L_x_10:
[----:B------:R-:W-:Y:S01]  /*6a10*/  BSSY B0, `(.L_x_12) ;  /* 0x0000014000007945 */ /* 0x000fe20003800000 */
[----:B-----5:R-:W-:-:S02]  /*6a20*/  PRMT R9, RZ, 0x7610, R9 ;  /* 0x00007610ff097816 */ /* 0x020fc40000000009 */
[----:B------:R-:W-:Y:S01]  /*6a30*/  PRMT R10, RZ, 0x7610, R10 ;  /* 0x00007610ff0a7816 */ /* 0x000fe2000000000a */
[----:B------:R-:W-:Y:S05]  /*6a40*/  @P6 BRA `(.L_x_13) ;  /* 0x0000010000006947 */ /* 0x000fea0003800000 */
[----:B------:R-:W-:-:S04]  /*6a50*/  PRMT R11, RZ, 0x5410, R11 ;  /* 0x00005410ff0b7816 */ /* 0x000fc8000000000b */
        /* <DEDUP_REMOVED lines=12> */
[----:B------:R-:W-:Y:S01]  /*6b20*/  @P4 IADD3 R5, R16, -0x7e, RZ ;  /* 0xffffff8210054810 */ /* 0x000fe20007ffe0ff */
[----:B------:R-:W-:-:S03]  /*6b30*/  @P3 IMAD.MOV.U32 R5, RZ, RZ, RZ ;  /* 0x000000ffff053224 */ /* 0x000fc600078e00ff */
[----:B------:R-:W-:Y:S02]  /*6b40*/  F2FP.BF16.PACK_AB R10, RZ, R10 ;  /* 0x0000000aff0a723e */ /* 0x000fe400000010ff */
.L_x_13:
[----:B------:R-:W-:Y:S05]  /*6b50*/  BSYNC B0 ;  /* 0x0000000000007941 */ /* 0x000fea0003800000 */
.L_x_12:
[----:B------:R-:W-:Y:S01]  /*6b60*/  BSSY B0, `(.L_x_14) ;  /* 0x0000014000007945 */ /* 0x000fe20003800000 */
[----:B------:R-:W-:Y:S01]  /*6b70*/  HFMA2.MMA R11, -RZ, RZ, 0, 0 ;  /* 0x00000000ff0b7435 */ /* 0x000fe200000001ff */
[----:B------:R-:W-:Y:S01]  /*6b80*/  MOV R12, RZ ;  /* 0x000000ff000c7202 */ /* 0x000fe20000000f00 */
        /* <DEDUP_REMOVED lines=10> */
[C---:B------:R-:W-:Y:S02]  /*6c30*/  @!P3 LOP3.LUT R9, R16.reuse, 0x807fffff, RZ, 0xc0, !PT ;  /* 0x807fffff1009b812 */ /* 0x040fe400078ec0ff */
[----:B------:R-:W-:Y:S02]  /*6c40*/  @!P3 IADD3 R12, R19, -0x96, RZ ;  /* 0xffffff6a130cb810 */ /* 0x000fe40007ffe0ff */
[----:B------:R-:W-:Y:S01]  /*6c50*/  @!P3 LOP3.LUT R9, R9, 0x3f000000, RZ, 0xfc, !PT ;  /* 0x3f0000000909b812 */ /* 0x000fe200078efcff */
[----:B------:R-:W-:Y:S01]  /*6c60*/  @P3 FADD.FTZ R9, R16, R16 ;  /* 0x0000001010093221 */ /* 0x000fe20000010000 */
[----:B------:R-:W-:Y:S02]  /*6c70*/  @P4 IADD3 R12, R19, -0x7e, RZ ;  /* 0xffffff82130c4810 */ /* 0x000fe40007ffe0ff */
[----:B------:R-:W-:Y:S02]  /*6c80*/  @P3 MOV R12, RZ ;  /* 0x000000ff000c3202 */ /* 0x000fe40000000f00 */
[----:B------:R-:W-:-:S02]  /*6c90*/  F2FP.BF16.PACK_AB R9, RZ, R9 ;  /* 0x00000009ff09723e */ /* 0x000fc400000010ff */
.L_x_15:
[----:B------:R-:W-:Y:S05]  /*6ca0*/  BSYNC B0 ;  /* 0x0000000000007941 */ /* 0x000fea0003800000 */
.L_x_14:
[----:B------:R-:W-:Y:S01]  /*6cb0*/  BSSY B0, `(.L_x_16) ;  /* 0x0000015000007945 */ /* 0x000fe20003800000 */
[----:B------:R-:W-:-:S02]  /*6cc0*/  IADD3 R19, R2, 0x280, RZ ;  /* 0x0000028002137810 */ /* 0x000fc40007ffe0ff */
[----:B------:R-:W-:Y:S02]  /*6cd0*/  PRMT R13, RZ, 0x7610, R13 ;  /* 0x00007610ff0d7816 */ /* 0x000fe4000000000d */
        /* <DEDUP_REMOVED lines=18> */
.L_x_17:
[----:B------:R-:W-:Y:S05]  /*6e00*/  BSYNC B0 ;  /* 0x0000000000007941 */ /* 0x000fea0003800000 */
.L_x_16:
[----:B------:R-:W-:Y:S01]  /*6e10*/  BSSY B0, `(.L_x_18) ;  /* 0x0000013000007945 */ /* 0x000fe20003800000 */
[----:B------:R-:W-:Y:S01]  /*6e20*/  IMAD.MOV.U32 R17, RZ, RZ, RZ ;  /* 0x000000ffff117224 */ /* 0x000fe200078e00ff */
        /* <DEDUP_REMOVED lines=17> */
.L_x_19:
[----:B------:R-:W-:Y:S05]  /*6f40*/  BSYNC B0 ;  /* 0x0000000000007941 */ /* 0x000fea0003800000 */
.L_x_18:
[----:B------:R-:W-:Y:S01]  /*6f50*/  ISETP.GE.AND P3, PT, R19, R14, PT ;  /* 0x0000000e1300720c */ /* 0x000fe20003f66270 */
[----:B------:R-:W-:Y:S01]  /*6f60*/  BSSY B0, `(.L_x_20) ;  /* 0x0000015000007945 */ /* 0x000fe20003800000 */
[----:B------:R-:W-:Y:S01]  /*6f70*/  HFMA2.MMA R18, -RZ, RZ, 0, 0 ;  /* 0x00000000ff127435 */ /* 0x000fe200000001ff */
[----:B------:R-:W-:-:S02]  /*6f80*/  IADD3 R19, R2, 0x300, RZ ;  /* 0x0000030002137810 */ /* 0x000fc40007ffe0ff */
[----:B------:R-:W-:-:S08]  /*6f90*/  PRMT R20, RZ, 0x7610, R20 ;  /* 0x00007610ff147816 */ /* 0x000fd00000000014 */
        /* <DEDUP_REMOVED lines=10> */
[----:B------:R-:W-:-:S04]  /*7040*/  @!P4 IADD3 R18, R20, -0x96, RZ ;  /* 0xffffff6a1412c810 */ /* 0x000fc80007ffe0ff */
[----:B------:R-:W-:Y:S02]  /*7050*/  @P5 IADD3 R18, R20, -0x7e, RZ ;  /* 0xffffff8214125810 */ /* 0x000fe40007ffe0ff */
[----:B------:R-:W-:Y:S02]  /*7060*/  @!P4 LOP3.LUT R20, R22, 0x807fffff, RZ, 0xc0, !PT ;  /* 0x807fffff1614c812 */ /* 0x000fe400078ec0ff */
[----:B------:R-:W-:Y:S02]  /*7070*/  @P4 MOV R18, RZ ;  /* 0x000000ff00124202 */ /* 0x000fe40000000f00 */
[----:B------:R-:W-:Y:S01]  /*7080*/  @!P4 LOP3.LUT R20, R20, 0x3f000000, RZ, 0xfc, !PT ;  /* 0x3f0000001414c812 */ /* 0x000fe200078efcff */
[----:B------:R-:W-:-:S05]  /*7090*/  @P4 FADD.FTZ R20, R22, R22 ;  /* 0x0000001616144221 */ /* 0x000fca0000010000 */
[----:B------:R-:W-:Y:S02]  /*70a0*/  F2FP.BF16.PACK_AB R20, RZ, R20 ;  /* 0x00000014ff14723e */ /* 0x000fe400000010ff */
.L_x_21:
[----:B------:R-:W-:Y:S05]  /*70b0*/  BSYNC B0 ;  /* 0x0000000000007941 */ /* 0x000fea0003800000 */
.L_x_20:
[----:B------:R-:W-:Y:S01]  /*70c0*/  ISETP.GE.AND P4, PT, R19, R14, PT ;  /* 0x0000000e1300720c */ /* 0x000fe20003f86270 */
[----:B------:R-:W-:Y:S01]  /*70d0*/  BSSY B0, `(.L_x_22) ;  /* 0x0000016000007945 */ /* 0x000fe20003800000 */
[----:B------:R-:W-:Y:S01]  /*70e0*/  MOV R21, RZ ;  /* 0x000000ff00157202 */ /* 0x000fe20000000f00 */
[----:B------:R-:W-:Y:S01]  /*70f0*/  IMAD.MOV.U32 R23, RZ, RZ, RZ ;  /* 0x000000ffff177224 */ /* 0x000fe200078e00ff */
[----:B------:R-:W-:Y:S02]  /*7100*/  IADD3 R22, R2, 0x380, RZ ;  /* 0x0000038002167810 */ /* 0x000fe40007ffe0ff */
[----:B------:R-:W-:-:S07]  /*7110*/  PRMT R24, RZ, 0x7610, R24 ;  /* 0x00007610ff187816 */ /* 0x000fce0000000018 */
        /* <DEDUP_REMOVED lines=17> */
.L_x_23:
[----:B------:R-:W-:Y:S05]  /*7230*/  BSYNC B0 ;  /* 0x0000000000007941 */ /* 0x000fea0003800000 */
.L_x_22:
[----:B------:R-:W-:Y:S01]  /*7240*/  ISETP.GE.AND P5, PT, R22, R14, PT ;  /* 0x0000000e1600720c */ /* 0x000fe20003fa6270 */
[----:B------:R-:W-:Y:S01]  /*7250*/  BSSY B0, `(.L_x_24) ;  /* 0x0000015000007945 */ /* 0x000fe20003800000 */
[----:B------:R-:W-:-:S11]  /*7260*/  PRMT R25, RZ, 0x7610, R25 ;  /* 0x00007610ff197816 */ /* 0x000fd60000000019 */
[----:B------:R-:W-:Y:S05]  /*7270*/  @P5 BRA `(.L_x_25) ;  /* 0x0000012000005947 */ /* 0x000fea0003800000 */
[----:B------:R-:W-:Y:S02]  /*7280*/  PRMT R15, RZ, 0x5410, R15 ;  /* 0x00005410ff0f7816 */ /* 0x000fe4000000000f */
[----:B------:R-:W-:Y:S02]  /*7290*/  P2R R25, PR, RZ, 0x1 ;  /* 0x00000001ff197803 */ /* 0x000fe40000000000 */
        /* <DEDUP_REMOVED lines=10> */
[----:B------:R-:W-:Y:S02]  /*7340*/  ISETP.NE.AND P0, PT, R25, RZ, PT ;  /* 0x000000ff1900720c */ /* 0x000fe40003f05270 */
[C---:B------:R-:W-:Y:S02]  /*7350*/  @!P6 LOP3.LUT R25, R26.reuse, 0x807fffff, RZ, 0xc0, !PT ;  /* 0x807fffff1a19e812 */ /* 0x040fe400078ec0ff */
[----:B------:R-:W-:Y:S02]  /*7360*/  @P6 MOV R23, RZ ;  /* 0x000000ff00176202 */ /* 0x000fe40000000f00 */
[----:B------:R-:W-:Y:S01]  /*7370*/  @!P6 LOP3.LUT R25, R25, 0x3f000000, RZ, 0xfc, !PT ;  /* 0x3f0000001919e812 */ /* 0x000fe200078efcff */
[----:B------:R-:W-:-:S05]  /*7380*/  @P6 FADD.FTZ R25, R26, R26 ;  /* 0x0000001a1a196221 */ /* 0x000fca0000010000 */
[----:B------:R-:W-:Y:S02]  /*7390*/  F2FP.BF16.PACK_AB R25, RZ, R25 ;  /* 0x00000019ff19723e */ /* 0x000fe400000010ff */
.L_x_25:
[----:B------:R-:W-:Y:S05]  /*73a0*/  BSYNC B0 ;  /* 0x0000000000007941 */ /* 0x000fea0003800000 */
.L_x_24:
[----:B------:R-:W-:Y:S05]  /*73b0*/  @P0 EXIT ;  /* 0x000000000000094d */ /* 0x000fea0003800000 */
[----:B------:R-:W-:Y:S01]  /*73c0*/  ISETP.NE.AND P6, PT, RZ, c[0x0][0x31c], PT ;  /* 0x0000c700ff007a0c */ /* 0x000fe20003fc5270 */
[----:B------:R-:W-:-:S12]  /*73d0*/  CS2R R26, SRZ ;  /* 0x00000000001a7805 */ /* 0x000fd8000001ff00 */
[----:B------:R-:W-:Y:S05]  /*73e0*/  @!P6 BRA `(.L_x_26) ;  /* 0x00000e000000e947 */ /* 0x000fea0003800000 */
[----:B------:R-:W-:Y:S01]  /*73f0*/  HFMA2.MMA R14, -RZ, RZ, 0, 0 ;  /* 0x00000000ff0e7435 */ /* 0x000fe200000001ff */
[----:B------:R-:W-:-:S09]  /*7400*/  LEA R15, R0, R2, 0xa ;  /* 0x00000002000f7211 */ /* 0x000fd200078e50ff */
[----:B------:R-:W-:-:S05]  /*7410*/  IMAD.HI.U32 R28, R15, c[0x0][0x324], R14 ;  /* 0x0000c9000f1c7a27 */ /* 0x000fca00078e000e */
[----:B------:R-:W-:-:S05]  /*7420*/  SHF.R.U32.HI R29, RZ, c[0x0][0x328], R28 ;  /* 0x0000ca00ff1d7a19 */ /* 0x000fca000001161c */
[----:B------:R-:W-:-:S04]  /*7430*/  IMAD.MOV R14, RZ, RZ, -R29 ;  /* 0x000000ffff0e7224 */ /* 0x000fc800078e0a1d */
[----:B------:R-:W-:Y:S01]  /*7440*/  IMAD R15, R14, c[0x0][0x320], R15 ;  /* 0x0000c8000e0f7a24 */ /* 0x000fe200078e020f */
[----:B------:R-:W-:-:S03]  /*7450*/  MOV R14, c[0x0][0x31c] ;  /* 0x0000c700000e7a02 */ /* 0x000fc60000000f00 */
[C---:B------:R-:W-:Y:S01]  /*7460*/  IMAD R27, R15.reuse, c[0x0][0x44c], RZ ;  /* 0x000113000f1b7a24 */ /* 0x040fe200078e02ff */
[----:B------:R-:W-:Y:S01]  /*7470*/  ISETP.NE.AND P0, PT, R14, 0x1, PT ;  /* 0x000000010e00780c */ /* 0x000fe20003f05270 */
[----:B------:R-:W-:-:S12]  /*7480*/  IMAD R26, R15, c[0x0][0x450], RZ ;  /* 0x000114000f1a7a24 */ /* 0x000fd800078e02ff */
[----:B------:R-:W-:Y:S05]  /*7490*/  @!P0 BRA `(.L_x_26) ;  /* 0x00000d5000008947 */ /* 0x000fea0003800000 */
[----:B------:R-:W-:Y:S02]  /*74a0*/  MOV R28, RZ ;  /* 0x000000ff001c7202 */ /* 0x000fe40000000f00 */
[----:B------:R-:W-:-:S03]  /*74b0*/  ISETP.NE.AND P0, PT, R14, 0x2, PT ;  /* 0x000000020e00780c */ /* 0x000fc60003f05270 */
[----:B------:R-:W-:-:S05]  /*74c0*/  IMAD.HI.U32 R30, R29, c[0x0][0x330], R28 ;  /* 0x0000cc001d1e7a27 */ /* 0x000fca00078e001c */
[----:B------:R-:W-:-:S04]  /*74d0*/  SHF.R.U32.HI R31, RZ, c[0x0][0x334], R30 ;  /* 0x0000cd00ff1f7a19 */ /* 0x000fc8000001161e */
[----:B------:R-:W-:-:S05]  /*74e0*/  IADD3 R15, -R31, RZ, RZ ;  /* 0x000000ff1f0f7210 */ /* 0x000fca0007ffe1ff */
[----:B------:R-:W-:-:S04]  /*74f0*/  IMAD R15, R15, c[0x0][0x32c], R29 ;  /* 0x0000cb000f0f7a24 */ /* 0x000fc800078e021d */
[C---:B------:R-:W-:Y:S02]  /*7500*/  IMAD R27, R15.reuse, c[0x0][0x454], R27 ;  /* 0x000115000f1b7a24 */ /* 0x040fe400078e021b */
        /* <DEDUP_REMOVED lines=8> */
[C---:B------:R-:W-:Y:S02]  /*7590*/  IMAD R27, R15.reuse, c[0x0][0x45c], R27 ;  /* 0x000117000f1b7a24 */ /* 0x040fe400078e021b */
        /* <DEDUP_REMOVED lines=182> */
[----:B------:R-:W-:Y:S02]  /*8100*/  ISETP.NE.AND P0, PT, R14, 0x18, PT ;  /* 0x000000180e00780c */ /* 0x000fe40003f05270 */
[----:B------:R-:W-:-:S05]  /*8110*/  MOV R28, RZ ;  /* 0x000000ff001c7202 */ /* 0x000fca0000000f00 */
[----:B------:R-:W-:-:S05]  /*8120*/  IMAD.HI.U32 R15, R29, c[0x0][0x438], R28 ;  /* 0x00010e001d0f7a27 */ /* 0x000fca00078e001c */
[----:B------:R-:W-:Y:S02]  /*8130*/  SHF.R.U32.HI R15, RZ, c[0x0][0x43c], R15 ;  /* 0x00010f00ff0f7a19 */ /* 0x000fe4000001160f */
[----:B------:R-:W-:-:S05]  /*8140*/  @P0 MOV R14, RZ ;  /* 0x000000ff000e0202 */ /* 0x000fca0000000f00 */
[C---:B------:R-:W-:Y:S01]  /*8150*/  @P0 IMAD.HI.U32 R28, R15.reuse, c[0x0][0x444], R14 ;  /* 0x000111000f1c0a27 */ /* 0x040fe200078e000e */
[----:B------:R-:W-:-:S04]  /*8160*/  IADD3 R14, -R15, RZ, RZ ;  /* 0x000000ff0f0e7210 */ /* 0x000fc80007ffe1ff */
[----:B------:R-:W-:Y:S01]  /*8170*/  @P0 SHF.R.U32.HI R28, RZ, c[0x0][0x448], R28 ;  /* 0x00011200ff1c0a19 */ /* 0x000fe2000001161c */
[----:B------:R-:W-:-:S03]  /*8180*/  IMAD R14, R14, c[0x0][0x434], R29 ;  /* 0x00010d000e0e7a24 */ /* 0x000fc600078e021d */
[----:B------:R-:W-:Y:S01]  /*8190*/  @P0 IADD3 R29, -R28, RZ, RZ ;  /* 0x000000ff1c1d0210 */ /* 0x000fe20007ffe1ff */
[C---:B------:R-:W-:Y:S02]  /*81a0*/  IMAD R27, R14.reuse, c[0x0][0x504], R27 ;  /* 0x000141000e1b7a24 */ /* 0x040fe400078e021b */
[----:B------:R-:W-:Y:S02]  /*81b0*/  IMAD R26, R14, c[0x0][0x508], R26 ;  /* 0x000142000e1a7a24 */ /* 0x000fe400078e021a */
[----:B------:R-:W-:-:S04]  /*81c0*/  @P0 IMAD R15, R29, c[0x0][0x440], R15 ;  /* 0x000110001d0f0a24 */ /* 0x000fc800078e020f */
[C---:B------:R-:W-:Y:S02]  /*81d0*/  @P0 IMAD R27, R15.reuse, c[0x0][0x50c], R27 ;  /* 0x000143000f1b0a24 */ /* 0x040fe400078e021b */
[----:B------:R-:W-:Y:S02]  /*81e0*/  @P0 IMAD R26, R15, c[0x0][0x510], R26 ;  /* 0x000144000f1a0a24 */ /* 0x000fe400078e021a */
.L_x_26:
[----:B------:R-:W-:Y:S01]  /*81f0*/  ISETP.NE.AND P0, PT, R4, RZ, PT ;  /* 0x000000ff0400720c */ /* 0x000fe20003f05270 */
[----:B------:R-:W-:Y:S01]  /*8200*/  IMAD.MOV.U32 R28, RZ, RZ, 0x2 ;  /* 0x00000002ff1c7424 */ /* 0x000fe200078e00ff */
[----:B------:R-:W-:-:S03]  /*8210*/  MOV R4, 0x4 ;  /* 0x0000000400047802 */ /* 0x000fc60000000f00 */
[----:B------:R-:W-:-:S04]  /*8220*/  IMAD.WIDE.U32 R14, R27, R28, c[0x0][0x170] ;  /* 0x00005c001b0e7625 */ /* 0x000fc800078e001c */
[----:B------:R-:W-:Y:S01]  /*8230*/  IMAD.WIDE.U32 R26, R26, R4, c[0x0][0x178] ;  /* 0x00005e001a1a7625 */ /* 0x000fe200078e0004 */
[----:B------:R0:W-:Y:S04]  /*8240*/  STG.E.U16 [R14.64], R8 ;  /* 0x000000080e007986 */ /* 0x0001e8000c101504 */
[----:B------:R0:W-:Y:S01]  /*8250*/  STG.E [R26.64], R7 ;  /* 0x000000071a007986 */ /* 0x0001e2000c101904 */
[----:B------:R-:W-:Y:S05]  /*8260*/  @P0 EXIT ;  /* 0x000000000000094d */ /* 0x000fea0003800000 */
[----:B0-----:R-:W-:Y:S01]  /*8270*/  HFMA2.MMA R7, -RZ, RZ, 0, 0 ;  /* 0x00000000ff077435 */ /* 0x001fe200000001ff */
[----:B------:R-:W-:Y:S01]  /*8280*/  MOV R8, RZ ;  /* 0x000000ff00087202 */ /* 0x000fe20000000f00 */
[----:B------:R-:W-:Y:S05]  /*8290*/  @!P6 BRA `(.L_x_27) ;  /* 0x00000e100000e947 */ /* 0x000fea0003800000 */
[----:B------:R-:W-:-:S04]  /*82a0*/  LEA R14, R0, R2, 0xa ;  /* 0x00000002000e7211 */ /* 0x000fc800078e50ff */
[----:B------:R-:W-:Y:S01]  /*82b0*/  IADD3 R15, R14, 0x80, RZ ;  /* 0x000000800e0f7810 */ /* 0x000fe20007ffe0ff */
[----:B------:R-:W-:-:S04]  /*82c0*/  IMAD.MOV.U32 R14, RZ, RZ, RZ ;  /* 0x000000ffff0e7224 */ /* 0x000fc800078e00ff */
[----:B------:R-:W-:Y:S01]  /*82d0*/  IMAD.HI.U32 R26, R15, c[0x0][0x324], R14 ;  /* 0x0000c9000f1a7a27 */ /* 0x000fe200078e000e */
[----:B------:R-:W-:-:S04]  /*82e0*/  MOV R14, c[0x0][0x31c] ;  /* 0x0000c700000e7a02 */ /* 0x000fc80000000f00 */
[----:B------:R-:W-:Y:S02]  /*82f0*/  ISETP.NE.AND P0, PT, R14, 0x1, PT ;  /* 0x000000010e00780c */ /* 0x000fe40003f05270 */
[----:B------:R-:W-:-:S04]  /*8300*/  SHF.R.U32.HI R27, RZ, c[0x0][0x328], R26 ;  /* 0x0000ca00ff1b7a19 */ /* 0x000fc8000001161a */
[----:B------:R-:W-:-:S05]  /*8310*/  IADD3 R7, -R27, RZ, RZ ;  /* 0x000000ff1b077210 */ /* 0x000fca0007ffe1ff */
[----:B------:R-:W-:-:S04]  /*8320*/  IMAD R7, R7, c[0x0][0x320], R15 ;  /* 0x0000c80007077a24 */ /* 0x000fc800078e020f */
[C---:B------:R-:W-:Y:S02]  /*8330*/  IMAD R8, R7.reuse, c[0x0][0x44c], RZ ;  /* 0x0001130007087a24 */ /* 0x040fe400078e02ff */
        /* <DEDUP_REMOVED lines=202> */
[----:B------:R-:W-:-:S04]  /*8fe0*/  IMAD.HI.U32 R15, R27, c[0x0][0x438], R26 ;  /* 0x00010e001b0f7a27 */ /* 0x000fc800078e001a */
[----:B------:R-:W-:Y:S02]  /*8ff0*/  @P0 MOV R14, RZ ;  /* 0x000000ff000e0202 */ /* 0x000fe40000000f00 */
[----:B------:R-:W-:-:S04]  /*9000*/  SHF.R.U32.HI R15, RZ, c[0x0][0x43c], R15 ;  /* 0x00010f00ff0f7a19 */ /* 0x000fc8000001160f */
[C---:B------:R-:W-:Y:S01]  /*9010*/  IADD3 R26, -R15.reuse, RZ, RZ ;  /* 0x000000ff0f1a7210 */ /* 0x040fe20007ffe1ff */
[----:B------:R-:W-:-:S04]  /*9020*/  @P0 IMAD.HI.U32 R14, R15, c[0x0][0x444], R14 ;  /* 0x000111000f0e0a27 */ /* 0x000fc800078e000e */
[----:B------:R-:W-:Y:S01]  /*9030*/  IMAD R26, R26, c[0x0][0x434], R27 ;  /* 0x00010d001a1a7a24 */ /* 0x000fe200078e021b */
[----:B------:R-:W-:-:S03]  /*9040*/  @P0 SHF.R.U32.HI R14, RZ, c[0x0][0x448], R14 ;  /* 0x00011200ff0e0a19 */ /* 0x000fc6000001160e */
[C---:B------:R-:W-:Y:S02]  /*9050*/  IMAD R8, R26.reuse, c[0x0][0x504], R8 ;  /* 0x000141001a087a24 */ /* 0x040fe400078e0208 */
[----:B------:R-:W-:Y:S02]  /*9060*/  @P0 IMAD.MOV R14, RZ, RZ, -R14 ;  /* 0x000000ffff0e0224 */ /* 0x000fe400078e0a0e */
[----:B------:R-:W-:Y:S02]  /*9070*/  IMAD R7, R26, c[0x0][0x508], R7 ;  /* 0x000142001a077a24 */ /* 0x000fe400078e0207 */
[----:B------:R-:W-:-:S04]  /*9080*/  @P0 IMAD R14, R14, c[0x0][0x440], R15 ;  /* 0x000110000e0e0a24 */ /* 0x000fc800078e020f */
[C---:B------:R-:W-:Y:S02]  /*9090*/  @P0 IMAD R8, R14.reuse, c[0x0][0x50c], R8 ;  /* 0x000143000e080a24 */ /* 0x040fe400078e0208 */
[----:B------:R-:W-:Y:S02]  /*90a0*/  @P0 IMAD R7, R14, c[0x0][0x510], R7 ;  /* 0x000144000e070a24 */ /* 0x000fe400078e0207 */
.L_x_27:
[----:B------:R-:W-:Y:S01]  /*90b0*/  ISETP.NE.AND P0, PT, R6, RZ, PT ;  /* 0x000000ff0600720c */ /* 0x000fe20003f05270 */
[----:B------:R-:W-:-:S04]  /*90c0*/  IMAD.WIDE.U32 R14, R8, R28, c[0x0][0x170] ;  /* 0x00005c00080e7625 */ /* 0x000fc800078e001c */
[----:B------:R-:W-:Y:S01]  /*90d0*/  IMAD.WIDE.U32 R6, R7, R4, c[0x0][0x178] ;  /* 0x00005e0007067625 */ /* 0x000fe200078e0004 */
[----:B------:R0:W-:Y:S04]  /*90e0*/  STG.E.U16 [R14.64], R10 ;  /* 0x0000000a0e007986 */ /* 0x0001e8000c101504 */
[----:B------:R0:W-:Y:S03]  /*90f0*/  STG.E [R6.64], R5 ;  /* 0x0000000506007986 */ /* 0x0001e6000c101904 */
[----:B------:R-:W-:Y:S05]  /*9100*/  @P0 EXIT ;  /* 0x000000000000094d */ /* 0x000fea0003800000 */
[----:B0-----:R-:W-:Y:S01]  /*9110*/  HFMA2.MMA R10, -RZ, RZ, 0, 0 ;  /* 0x00000000ff0a7435 */ /* 0x001fe200000001ff */
[----:B------:R-:W-:Y:S01]  /*9120*/  MOV R8, RZ ;  /* 0x000000ff00087202 */ /* 0x000fe20000000f00 */
[----:B------:R-:W-:Y:S07]  /*9130*/  @!P6 BRA `(.L_x_28) ;  /* 0x00000e100000e947 */ /* 0x000fee0003800000 */
[----:B------:R-:W-:Y:S01]  /*9140*/  LEA R14, R0, R2, 0xa ;  /* 0x00000002000e7211 */ /* 0x000fe200078e50ff */
[----:B------:R-:W-:-:S03]  /*9150*/  IMAD.MOV.U32 R5, RZ, RZ, c[0x0][0x31c] ;  /* 0x0000c700ff057624 */ /* 0x000fc600078e00ff */
[----:B------:R-:W-:Y:S02]  /*9160*/  IADD3 R15, R14, 0x100, RZ ;  /* 0x000001000e0f7810 */ /* 0x000fe40007ffe0ff */
[----:B------:R-:W-:Y:S02]  /*9170*/  MOV R14, RZ ;  /* 0x000000ff000e7202 */ /* 0x000fe40000000f00 */
[----:B------:R-:W-:-:S03]  /*9180*/  ISETP.NE.AND P0, PT, R5, 0x1, PT ;  /* 0x000000010500780c */ /* 0x000fc60003f05270 */
[----:B------:R-:W-:-:S05]  /*9190*/  IMAD.HI.U32 R6, R15, c[0x0][0x324], R14 ;  /* 0x0000c9000f067a27 */ /* 0x000fca00078e000e */
[----:B------:R-:W-:-:S04]  /*91a0*/  SHF.R.U32.HI R7, RZ, c[0x0][0x328], R6 ;  /* 0x0000ca00ff077a19 */ /* 0x000fc80000011606 */
[----:B------:R-:W-:-:S05]  /*91b0*/  IADD3 R14, -R7, RZ, RZ ;  /* 0x000000ff070e7210 */ /* 0x000fca0007ffe1ff */
[----:B------:R-:W-:-:S04]  /*91c0*/  IMAD R8, R14, c[0x0][0x320], R15 ;  /* 0x0000c8000e087a24 */ /* 0x000fc800078e020f */
[C---:B------:R-:W-:Y:S02]  /*91d0*/  IMAD R10, R8.reuse, c[0x0][0x44c], RZ ;  /* 0x00011300080a7a24 */ /* 0x040fe400078e02ff */
        /* <DEDUP_REMOVED lines=209> */
[----:B------:R-:W-:Y:S01]  /*9ef0*/  IMAD R10, R7, c[0x0][0x504], R10 ;  /* 0x00014100070a7a24 */ /* 0x000fe200078e020a */
[----:B------:R-:W-:Y:S01]  /*9f00*/  @P0 IADD3 R5, -R5, RZ, RZ ;  /* 0x000000ff05050210 */ /* 0x000fe20007ffe1ff */
[----:B------:R-:W-:-:S04]  /*9f10*/  IMAD R8, R7, c[0x0][0x508], R8 ;  /* 0x0001420007087a24 */ /* 0x000fc800078e0208 */
[----:B------:R-:W-:-:S04]  /*9f20*/  @P0 IMAD R15, R5, c[0x0][0x440], R15 ;  /* 0x00011000050f0a24 */ /* 0x000fc800078e020f */
[C---:B------:R-:W-:Y:S02]  /*9f30*/  @P0 IMAD R10, R15.reuse, c[0x0][0x50c], R10 ;  /* 0x000143000f0a0a24 */ /* 0x040fe400078e020a */
[----:B------:R-:W-:Y:S02]  /*9f40*/  @P0 IMAD R8, R15, c[0x0][0x510], R8 ;  /* 0x000144000f080a24 */ /* 0x000fe400078e0208 */
.L_x_28:
[----:B------:R-:W-:Y:S01]  /*9f50*/  PRMT R5, R9, 0x7610, R5 ;  /* 0x0000761009057816 */ /* 0x000fe20000000005 */
[----:B------:R-:W-:-:S04]  /*9f60*/  IMAD.WIDE.U32 R6, R10, R28, c[0x0][0x170] ;  /* 0x00005c000a067625 */ /* 0x000fc800078e001c */
[----:B------:R-:W-:Y:S01]  /*9f70*/  IMAD.WIDE.U32 R8, R8, R4, c[0x0][0x178] ;  /* 0x00005e0008087625 */ /* 0x000fe200078e0004 */
[----:B------:R0:W-:Y:S04]  /*9f80*/  STG.E.U16 [R6.64], R5 ;  /* 0x0000000506007986 */ /* 0x0001e8000c101504 */
[----:B------:R0:W-:Y:S01]  /*9f90*/  STG.E [R8.64], R12 ;  /* 0x0000000c08007986 */ /* 0x0001e2000c101904 */
[----:B------:R-:W-:Y:S05]  /*9fa0*/  @P1 EXIT ;  /* 0x000000000000194d */ /* 0x000fea0003800000 */
[----:B------:R-:W-:Y:S01]  /*9fb0*/  HFMA2.MMA R10, -RZ, RZ, 0, 0 ;  /* 0x00000000ff0a7435 */ /* 0x000fe200000001ff */
[----:B0-----:R-:W-:Y:S01]  /*9fc0*/  IMAD.MOV.U32 R12, RZ, RZ, RZ ;  /* 0x000000ffff0c7224 */ /* 0x001fe200078e00ff */
[----:B------:R-:W-:Y:S05]  /*9fd0*/  @!P6 BRA `(.L_x_29) ;  /* 0x00000e100000e947 */ /* 0x000fea0003800000 */
[----:B------:R-:W-:Y:S02]  /*9fe0*/  LEA R8, R0, R2, 0xa ;  /* 0x0000000200087211 */ /* 0x000fe400078e50ff */
[----:B------:R-:W-:-:S02]  /*9ff0*/  MOV R5, c[0x0][0x31c] ;  /* 0x0000c70000057a02 */ /* 0x000fc40000000f00 */
[----:B------:R-:W-:Y:S02]  /*a000*/  IADD3 R9, R8, 0x180, RZ ;  /* 0x0000018008097810 */ /* 0x000fe40007ffe0ff */
[----:B------:R-:W-:Y:S02]  /*a010*/  MOV R8, RZ ;  /* 0x000000ff00087202 */ /* 0x000fe40000000f00 */
[----:B------:R-:W-:-:S03]  /*a020*/  ISETP.NE.AND P0, PT, R5, 0x1, PT ;  /* 0x000000010500780c */ /* 0x000fc60003f05270 */
[----:B------:R-:W-:-:S05]  /*a030*/  IMAD.HI.U32 R6, R9, c[0x0][0x324], R8 ;  /* 0x0000c90009067a27 */ /* 0x000fca00078e0008 */
[----:B------:R-:W-:-:S05]  /*a040*/  SHF.R.U32.HI R7, RZ, c[0x0][0x328], R6 ;  /* 0x0000ca00ff077a19 */ /* 0x000fca0000011606 */
[----:B------:R-:W-:-:S04]  /*a050*/  IMAD.MOV R8, RZ, RZ, -R7 ;  /* 0x000000ffff087224 */ /* 0x000fc800078e0a07 */
        /* <DEDUP_REMOVED lines=217> */
.L_x_29:
[----:B------:R-:W-:-:S04]  /*adf0*/  IMAD.WIDE.U32 R6, R12, R28, c[0x0][0x170] ;  /* 0x00005c000c067625 */ /* 0x000fc800078e001c */
[----:B------:R-:W-:Y:S01]  /*ae00*/  IMAD.WIDE.U32 R8, R10, R4, c[0x0][0x178] ;  /* 0x00005e000a087625 */ /* 0x000fe200078e0004 */
[----:B------:R0:W-:Y:S04]  /*ae10*/  STG.E.U16 [R6.64], R16 ;  /* 0x0000001006007986 */ /* 0x0001e8000c101504 */
[----:B------:R0:W-:Y:S01]  /*ae20*/  STG.E [R8.64], R11 ;  /* 0x0000000b08007986 */ /* 0x0001e2000c101904 */
[----:B------:R-:W-:Y:S05]  /*ae30*/  @P2 EXIT ;  /* 0x000000000000294d */ /* 0x000fea0003800000 */
[----:B------:R-:W-:Y:S01]  /*ae40*/  MOV R10, RZ ;  /* 0x000000ff000a7202 */ /* 0x000fe20000000f00 */
[----:B------:R-:W-:Y:S01]  /*ae50*/  IMAD.MOV.U32 R5, RZ, RZ, RZ ;  /* 0x000000ffff057224 */ /* 0x000fe200078e00ff */
[----:B------:R-:W-:Y:S05]  /*ae60*/  @!P6 BRA `(.L_x_30) ;  /* 0x00000e000000e947 */ /* 0x000fea0003800000 */
[----:B0-----:R-:W-:Y:S01]  /*ae70*/  HFMA2.MMA R8, -RZ, RZ, 0, 0 ;  /* 0x00000000ff087435 */ /* 0x001fe200000001ff */
[----:B------:R-:W-:Y:S02]  /*ae80*/  LEA R9, R0, R3, 0xa ;  /* 0x0000000300097211 */ /* 0x000fe400078e50ff */
[----:B------:R-:W-:-:S04]  /*ae90*/  MOV R3, c[0x0][0x31c] ;  /* 0x0000c70000037a02 */ /* 0x000fc80000000f00 */
        /* <DEDUP_REMOVED lines=206> */
[----:B------:R-:W-:Y:S02]  /*bb80*/  ISETP.NE.AND P0, PT, R3, 0x18, PT ;  /* 0x000000180300780c */ /* 0x000fe40003f05270 */
[----:B------:R-:W-:-:S05]  /*bb90*/  MOV R6, RZ ;  /* 0x000000ff00067202 */ /* 0x000fca0000000f00 */
[----:B------:R-:W-:-:S05]  /*bba0*/  IMAD.HI.U32 R8, R7, c[0x0][0x438], R6 ;  /* 0x00010e0007087a27 */ /* 0x000fca00078e0006 */
[----:B------:R-:W-:Y:S01]  /*bbb0*/  SHF.R.U32.HI R9, RZ, c[0x0][0x43c], R8 ;  /* 0x00010f00ff097a19 */ /* 0x000fe20000011608 */
[----:B------:R-:W-:-:S03]  /*bbc0*/  @P0 IMAD.MOV.U32 R8, RZ, RZ, RZ ;  /* 0x000000ffff080224 */ /* 0x000fc600078e00ff */
[C---:B------:R-:W-:Y:S01]  /*bbd0*/  IADD3 R6, -R9.reuse, RZ, RZ ;  /* 0x000000ff09067210 */ /* 0x040fe20007ffe1ff */
[----:B------:R-:W-:-:S04]  /*bbe0*/  @P0 IMAD.HI.U32 R3, R9, c[0x0][0x444], R8 ;  /* 0x0001110009030a27 */ /* 0x000fc800078e0008 */
[----:B------:R-:W-:Y:S01]  /*bbf0*/  IMAD R6, R6, c[0x0][0x434], R7 ;  /* 0x00010d0006067a24 */ /* 0x000fe200078e0207 */
[----:B------:R-:W-:-:S03]  /*bc00*/  @P0 SHF.R.U32.HI R3, RZ, c[0x0][0x448], R3 ;  /* 0x00011200ff030a19 */ /* 0x000fc60000011603 */
[C---:B------:R-:W-:Y:S01]  /*bc10*/  IMAD R10, R6.reuse, c[0x0][0x504], R10 ;  /* 0x00014100060a7a24 */ /* 0x040fe200078e020a */
[----:B------:R-:W-:Y:S01]  /*bc20*/  @P0 IADD3 R3, -R3, RZ, RZ ;  /* 0x000000ff03030210 */ /* 0x000fe20007ffe1ff */
[----:B------:R-:W-:-:S04]  /*bc30*/  IMAD R5, R6, c[0x0][0x508], R5 ;  /* 0x0001420006057a24 */ /* 0x000fc800078e0205 */
[----:B------:R-:W-:-:S04]  /*bc40*/  @P0 IMAD R8, R3, c[0x0][0x440], R9 ;  /* 0x0001100003080a24 */ /* 0x000fc800078e0209 */
[C---:B------:R-:W-:Y:S02]  /*bc50*/  @P0 IMAD R10, R8.reuse, c[0x0][0x50c], R10 ;  /* 0x00014300080a0a24 */ /* 0x040fe400078e020a */
[----:B------:R-:W-:Y:S02]  /*bc60*/  @P0 IMAD R5, R8, c[0x0][0x510], R5 ;  /* 0x0001440008050a24 */ /* 0x000fe400078e0205 */
.L_x_30:
[----:B0-----:R-:W-:-:S04]  /*bc70*/  IMAD.WIDE.U32 R10, R10, R28, c[0x0][0x170] ;  /* 0x00005c000a0a7625 */ /* 0x001fc800078e001c */
[----:B------:R-:W-:Y:S01]  /*bc80*/  IMAD.WIDE.U32 R6, R5, R4, c[0x0][0x178] ;  /* 0x00005e0005067625 */ /* 0x000fe200078e0004 */
[----:B------:R0:W-:Y:S04]  /*bc90*/  STG.E.U16 [R10.64], R13 ;  /* 0x0000000d0a007986 */ /* 0x0001e8000c101504 */
[----:B------:R0:W-:Y:S01]  /*bca0*/  STG.E [R6.64], R17 ;  /* 0x0000001106007986 */ /* 0x0001e2000c101904 */
[----:B------:R-:W-:Y:S05]  /*bcb0*/  @P3 EXIT ;  /* 0x000000000000394d */ /* 0x000fea0003800000 */
[----:B------:R-:W-:Y:S01]  /*bcc0*/  HFMA2.MMA R3, -RZ, RZ, 0, 0 ;  /* 0x00000000ff037435 */ /* 0x000fe200000001ff */
[----:B------:R-:W-:Y:S01]  /*bcd0*/  MOV R5, RZ ;  /* 0x000000ff00057202 */ /* 0x000fe20000000f00 */
[----:B------:R-:W-:Y:S05]  /*bce0*/  @!P6 BRA `(.L_x_31) ;  /* 0x00000e100000e947 */ /* 0x000fea0003800000 */
[----:B------:R-:W-:-:S05]  /*bcf0*/  IMAD R2, R0, 0x400, R2 ;  /* 0x0000040000027824 */ /* 0x000fca00078e0202 */
[----:B------:R-:W-:Y:S02]  /*bd00*/  IADD3 R3, R2, 0x280, RZ ;  /* 0x0000028002037810 */ /* 0x000fe40007ffe0ff */
[----:B------:R-:W-:-:S05]  /*bd10*/  MOV R2, RZ ;  /* 0x000000ff00027202 */ /* 0x000fca0000000f00 */
        /* <DEDUP_REMOVED lines=11> */
[----:B0-----:R-:W-:-:S05]  /*bdd0*/  IMAD.HI.U32 R6, R9, c[0x0][0x330], R8 ;  /* 0x0000cc0009067a27 */ /* 0x001fca00078e0008 */
[----:B------:R-:W-:-:S05]  /*bde0*/  SHF.R.U32.HI R7, RZ, c[0x0][0x334], R6 ;  /* 0x0000cd00ff077a19 */ /* 0x000fca0000011606 */
[----:B------:R-:W-:-:S04]  /*bdf0*/  IMAD.MOV R8, RZ, RZ, -R7 ;  /* 0x000000ffff087224 */ /* 0x000fc800078e0a07 */
        /* <DEDUP_REMOVED lines=208> */
.L_x_31:
[----:B0-----:R-:W-:-:S04]  /*cb00*/  IMAD.WIDE.U32 R6, R5, R28, c[0x0][0x170] ;  /* 0x00005c0005067625 */ /* 0x001fc800078e001c */
[----:B------:R-:W-:Y:S01]  /*cb10*/  IMAD.WIDE.U32 R2, R3, R4, c[0x0][0x178] ;  /* 0x00005e0003027625 */ /* 0x000fe200078e0004 */
[----:B------:R0:W-:Y:S04]  /*cb20*/  STG.E.U16 [R6.64], R20 ;  /* 0x0000001406007986 */ /* 0x0001e8000c101504 */
[----:B------:R0:W-:Y:S01]  /*cb30*/  STG.E [R2.64], R18 ;  /* 0x0000001202007986 */ /* 0x0001e2000c101904 */
[----:B------:R-:W-:Y:S05]  /*cb40*/  @P4 EXIT ;  /* 0x000000000000494d */ /* 0x000fea0003800000 */
[----:B------:R-:W-:Y:S01]  /*cb50*/  HFMA2.MMA R5, -RZ, RZ, 0, 0 ;  /* 0x00000000ff057435 */ /* 0x000fe200000001ff */
[----:B0-----:R-:W-:Y:S01]  /*cb60*/  MOV R3, RZ ;  /* 0x000000ff00037202 */ /* 0x001fe20000000f00 */
[----:B------:R-:W-:Y:S08]  /*cb70*/  @!P6 BRA `(.L_x_32) ;  /* 0x00000e000000e947 */ /* 0x000ff00003800000 */
        /* <DEDUP_REMOVED lines=224> */
.L_x_32:
[----:B------:R-:W-:-:S04]  /*d980*/  IMAD.WIDE.U32 R6, R5, R28, c[0x0][0x170] ;  /* 0x00005c0005067625 */ /* 0x000fc800078e001c */
[----:B------:R-:W-:Y:S01]  /*d990*/  IMAD.WIDE.U32 R2, R3, R4, c[0x0][0x178] ;  /* 0x00005e0003027625 */ /* 0x000fe200078e0004 */
[----:B------:R0:W-:Y:S04]  /*d9a0*/  STG.E.U16 [R6.64], R24 ;  /* 0x0000001806007986 */ /* 0x0001e8000c101504 */
[----:B------:R0:W-:Y:S01]  /*d9b0*/  STG.E [R2.64], R21 ;  /* 0x0000001502007986 */ /* 0x0001e2000c101904 */
[----:B------:R-:W-:Y:S05]  /*d9c0*/  @P5 EXIT ;  /* 0x000000000000594d */ /* 0x000fea0003800000 */
[----:B------:R-:W-:Y:S01]  /*d9d0*/  HFMA2.MMA R5, -RZ, RZ, 0, 0 ;  /* 0x00000000ff057435 */ /* 0x000fe200000001ff */
[----:B0-----:R-:W-:Y:S02]  /*d9e0*/  LEA R7, R0, R22, 0xa ;  /* 0x0000001600077211 */ /* 0x001fe400078e50ff */
[----:B------:R-:W-:Y:S01]  /*d9f0*/  MOV R3, RZ ;  /* 0x000000ff00037202 */ /* 0x000fe20000000f00 */
[----:B------:R-:W-:Y:S06]  /*da00*/  @!P6 BRA `(.L_x_33) ;  /* 0x00000df00000e947 */ /* 0x000fec0003800000 */
[----:B------:R-:W-:Y:S01]  /*da10*/  MOV R6, RZ ;  /* 0x000000ff00067202 */ /* 0x000fe20000000f00 */
[----:B------:R-:W-:-:S04]  /*da20*/  IMAD.MOV.U32 R0, RZ, RZ, c[0x0][0x31c] ;  /* 0x0000c700ff007624 */ /* 0x000fc800078e00ff */
[----:B------:R-:W-:Y:S01]  /*da30*/  IMAD.HI.U32 R8, R7, c[0x0][0x324], R6 ;  /* 0x0000c90007087a27 */ /* 0x000fe200078e0006 */
[----:B------:R-:W-:-:S04]  /*da40*/  ISETP.NE.AND P0, PT, R0, 0x1, PT ;  /* 0x000000010000780c */ /* 0x000fc80003f05270 */
        /* <DEDUP_REMOVED lines=219> */
.L_x_33:
[----:B------:R-:W-:-:S04]  /*e800*/  IMAD.WIDE.U32 R28, R5, R28, c[0x0][0x170] ;  /* 0x00005c00051c7625 */ /* 0x000fc800078e001c */
[----:B------:R-:W-:Y:S01]  /*e810*/  IMAD.WIDE.U32 R4, R3, R4, c[0x0][0x178] ;  /* 0x00005e0003047625 */ /* 0x000fe200078e0004 */
[----:B------:R-:W-:Y:S04]  /*e820*/  STG.E.U16 [R28.64], R25 ;  /* 0x000000191c007986 */ /* 0x000fe8000c101504 */
[----:B------:R-:W-:Y:S01]  /*e830*/  STG.E [R4.64], R23 ;  /* 0x0000001704007986 */ /* 0x000fe2000c101904 */
[----:B------:R-:W-:Y:S05]  /*e840*/  EXIT ;  /* 0x000000000000794d */ /* 0x000fea0003800000 */
.L_x_34:
[----:B------:R-:W-:-:S00]  /*e850*/  BRA `(.L_x_34) ;  /* 0xfffffff000007947 */ /* 0x000fc0000383ffff */
[----:B------:R-:W-:-:S00]  /*e860*/  NOP ;  /* 0x0000000000007918 */ /* 0x000fc00000000000 */
        /* <DEDUP_REMOVED lines=9> */
.L_x_33976:


//--------------------- .text._ZN2at6native50_GLOBAL__N__650009b6_17_UnaryOpsKernel_cu_bd823bfe45unrolled_elementwise_kernel_for_multi_outputsILi2EZZZNS0_17frexp_kernel_cudaERNS_18TensorIteratorBaseEENKUlvE_clEvENKUlvE2_clEvEUlN3c108BFloat16EE_St5arrayIPcLm3EE23TrivialOffsetCalculatorILi1EjESD_ILi2EjEEEviT0_T1_T2_T3_ --------------------------
	.section	.text._ZN2at6native50_GLOBAL__N__650009b6_17_UnaryOpsKernel_cu_bd823bfe45unrolled_elementwise_kernel_for_multi_outputsILi2EZZZNS0_17frexp_kernel_cudaERNS_18TensorIteratorBaseEENKUlvE_clEvENKUlvE2_clEvEUlN3c108BFloat16EE_St5arrayIPcLm3EE23TrivialOffsetCalculatorILi1EjESD_ILi2EjEEEviT0_T1_T2_T3_,"ax",@progbits
	.sectioninfo	@"SHI_REGISTERS=29"
	.align	128
.text._ZN2at6native50_GLOBAL__N__650009b6_17_UnaryOpsKernel_cu_bd823bfe45unrolled_elementwise_kernel_for_multi_outputsILi2EZZZNS0_17frexp_kernel_cudaERNS_18TensorIteratorBaseEENKUlvE_clEvENKUlvE2_clEvEUlN3c108BFloat16EE_St5arrayIPcLm3EE23TrivialOffsetCalculatorILi1EjESD_ILi2EjEEEviT0_T1_T2_T3_:
        .type           _ZN2at6native50_GLOBAL__N__650009b6_17_UnaryOpsKernel_cu_bd823bfe45unrolled_elementwise_kernel_for_multi_outputsILi2EZZZNS0_17frexp_kernel_cudaERNS_18TensorIteratorBaseEENKUlvE_clEvENKUlvE2_clEvEUlN3c108BFloat16EE_St5arrayIPcLm3EE23TrivialOffsetCalculatorILi1EjESD_ILi2EjEEEviT0_T1_T2_T3_,@function
        .size           _ZN2at6native50_GLOBAL__N__650009b6_17_UnaryOpsKernel_cu_bd823bfe45unrolled_elementwise_kernel_for_multi_outputsILi2EZZZNS0_17frexp_kernel_cudaERNS_18TensorIteratorBaseEENKUlvE_clEvENKUlvE2_clEvEUlN3c108BFloat16EE_St5arrayIPcLm3EE23TrivialOffsetCalculatorILi1EjESD_ILi2EjEEEviT0_T1_T2_T3_,(.L_x_33977 - _ZN2at6native50_GLOBAL__N__650009b6_17_UnaryOpsKernel_cu_bd823bfe45unrolled_elementwise_kernel_for_multi_outputsILi2EZZZNS0_17frexp_kernel_cudaERNS_18TensorIteratorBaseEENKUlvE_clEvENKUlvE2_clEvEUlN3c108BFloat16EE_St5arrayIPcLm3EE23TrivialOffsetCalculatorILi1EjESD_ILi2EjEEEviT0_T1_T2_T3_)
        .other          _ZN2at6native50_GLOBAL__N__650009b6_17_UnaryOpsKernel_cu_bd823bfe45unrolled_elementwise_kernel_for_multi_outputsILi2EZZZNS0_17frexp_kernel_cudaERNS_18TensorIteratorBaseEENKUlvE_clEvENKUlvE2_clEvEUlN3c108BFloat16EE_St5arrayIPcLm3EE23TrivialOffsetCalculatorILi1EjESD_ILi2EjEEEviT0_T1_T2_T3_,@"STO_CUDA_ENTRY STV_DEFAULT"
_ZN2at6native50_GLOBAL__N__650009b6_17_UnaryOpsKernel_cu_bd823bfe45unrolled_elementwise_kernel_for_multi_outputsILi2EZZZNS0_17frexp_kernel_cudaERNS_18TensorIteratorBaseEENKUlvE_clEvENKUlvE2_clEvEUlN3c108BFloat16EE_St5arrayIPcLm3EE23TrivialOffsetCalculatorILi1EjESD_ILi2EjEEEviT0_T1_T2_T3_:
[----:B------:R-:W-:Y:S02]  /*0000*/  IMAD.MOV.U32 R1, RZ, RZ, c[0x0][0x28] ;  /* 0x00000a00ff017624 */ /* 0x000fe400078e00ff */
[----:B------:R-:W0:Y:S01]  /*0010*/  S2R R17, SR_CTAID.X ;  /* 0x0000000000117919 */ /* 0x000e220000002500 */
[----:B------:R-:W-:Y:S01]  /*0020*/  IMAD.MOV.U32 R0, RZ, RZ, -0x400 ;  /* 0xfffffc00ff007424 */ /* 0x000fe200078e00ff */
        /* <DEDUP_REMOVED lines=11> */
[----:B0-----:R-:W-:Y:S01]  /*00e0*/  IMAD R5, R17, R0, c[0x0][0x160] ;  /* 0x0000580011057624 */ /* 0x001fe200078e0200 */
[----:B------:R-:W-:-:S04]  /*00f0*/  PRMT R0, RZ, 0x7610, R0 ;  /* 0x00007610ff007816 */ /* 0x000fc80000000000 */
[----:B-1----:R-:W-:-:S13]  /*0100*/  ISETP.GE.AND P0, PT, R16, R5, PT ;  /* 0x000000051000720c */ /* 0x002fda0003f06270 */
[----:B------:R-:W-:Y:S05]  /*0110*/  @P0 BRA `(.L_x_36) ;  /* 0x000002d000000947 */ /* 0x000fea0003800000 */
[----:B------:R-:W-:Y:S02]  /*0120*/  IMAD R9, R17, 0x400, R16 ;  /* 0x0000040011097824 */ /* 0x000fe400078e0210 */
[----:B------:R-:W-:-:S04]  /*0130*/  IMAD.MOV.U32 R8, RZ, RZ, 0x2 ;  /* 0x00000002ff087424 */ /* 0x000fc800078e00ff */
[----:B------:R-:W-:-:S05]  /*0140*/  IMAD.WIDE.U32 R14, R9, R8, c[0x0][0x180] ;  /* 0x00006000090e7625 */ /* 0x000fca00078e0008 */
[----:B------:R0:W5:Y:S01]  /*0150*/  LDG.E.U16 R7, [R14.64] ;  /* 0x000000040e077981 */ /* 0x000162000c1e1500 */
[----:B------:R-:W-:-:S04]  /*0160*/  IADD3 R12, R16, 0x80, RZ ;  /* 0x00000080100c7810 */ /* 0x000fc80007ffe0ff */
[----:B------:R-:W-:-:S13]  /*0170*/  ISETP.GE.AND P1, PT, R12, R5, PT ;  /* 0x000000050c00720c */ /* 0x000fda0003f26270 */
[----:B------:R-:W-:Y:S05]  /*0180*/  @P1 BRA `(.L_x_36) ;  /* 0x0000026000001947 */ /* 0x000fea0003800000 */
[----:B0-----:R-:W-:-:S05]  /*0190*/  IADD3 R15, R9, 0x80, RZ ;  /* 0x00000080090f7810 */ /* 0x001fca0007ffe0ff */
        /* <DEDUP_REMOVED lines=24> */
[----:B------:R-:W-:-:S06]  /*0320*/  IMAD.WIDE.U32 R12, R13, R8, c[0x0][0x180] ;  /* 0x000060000d0c7625 */ /* 0x000fcc00078e0008 */
[----:B------:R0:W5:Y:S01]  /*0330*/  LDG.E.U16 R13, [R12.64] ;  /* 0x000000040c0d7981 */ /* 0x000162000c1e1500 */
[----:B------:R-:W-:-:S04]  /*0340*/  IADD3 R14, R16, 0x300, RZ ;  /* 0x00000300100e7810 */ /* 0x000fc80007ffe0ff */
[----:B------:R-:W-:-:S13]  /*0350*/  ISETP.GE.AND P1, PT, R14, R5, PT ;  /* 0x000000050e00720c */ /* 0x000fda0003f26270 */
[----:B------:R-:W-:Y:S05]  /*0360*/  @P1 BRA `(.L_x_36) ;  /* 0x0000008000001947 */ /* 0x000fea0003800000 */
[----:B0-----:R-:W-:Y:S02]  /*0370*/  IADD3 R12, R16, 0x380, RZ ;  /* 0x00000380100c7810 */ /* 0x001fe40007ffe0ff */
[----:B------:R-:W-:Y:S02]  /*0380*/  IADD3 R15, R9, 0x300, RZ ;  /* 0x00000300090f7810 */ /* 0x000fe40007ffe0ff */
[----:B------:R-:W-:-:S03]  /*0390*/  ISETP.GE.AND P1, PT, R12, R5, PT ;  /* 0x000000050c00720c */ /* 0x000fc60003f26270 */
[----:B------:R-:W-:-:S05]  /*03a0*/  IMAD.WIDE.U32 R14, R15, R8, c[0x0][0x180] ;  /* 0x000060000f0e7625 */ /* 0x000fca00078e0008 */
[----:B------:R0:W5:Y:S05]  /*03b0*/  LDG.E.U16 R3, [R14.64] ;  /* 0x000000040e037981 */ /* 0x00016a000c1e1500 */
[----:B------:R-:W-:-:S05]  /*03c0*/  @!P1 IADD3 R9, R9, 0x380, RZ ;  /* 0x0000038009099810 */ /* 0x000fca0007ffe0ff */
[----:B------:R-:W-:-:S05]  /*03d0*/  @!P1 IMAD.WIDE.U32 R8, R9, R8, c[0x0][0x180] ;  /* 0x0000600009089625 */ /* 0x000fca00078e0008 */
[----:B------:R0:W5:Y:S02]  /*03e0*/  @!P1 LDG.E.U16 R4, [R8.64] ;  /* 0x0000000408049981 */ /* 0x000164000c1e1500 */
.L_x_36:
[----:B0-----:R-:W-:Y:S05]  /*03f0*/  BSYNC B0 ;  /* 0x0000000000007941 */ /* 0x001fea0003800000 */
.L_x_35:
[C---:B------:R-:W-:Y:S01]  /*0400*/  IADD3 R8, R16.reuse, 0x80, RZ ;  /* 0x0000008010087810 */ /* 0x040fe20007ffe0ff */
[----:B------:R-:W-:Y:S01]  /*0410*/  BSSY B0, `(.L_x_37) ;  /* 0x000001d000007945 */ /* 0x000fe20003800000 */
[C---:B------:R-:W-:Y:S01]  /*0420*/  IADD3 R12, R16.reuse, 0x100, RZ ;  /* 0x00000100100c7810 */ /* 0x040fe20007ffe0ff */
[----:B------:R-:W-:Y:S01]  /*0430*/  IMAD.MOV.U32 R21, RZ, RZ, RZ ;  /* 0x000000ffff157224 */ /* 0x000fe200078e00ff */
[C---:B------:R-:W-:Y:S01]  /*0440*/  IADD3 R14, R16.reuse, 0x180, RZ ;  /* 0x00000180100e7810 */ /* 0x040fe20007ffe0ff */
[----:B------:R-:W-:Y:S01]  /*0450*/  IMAD.MOV.U32 R23, RZ, RZ, RZ ;  /* 0x000000ffff177224 */ /* 0x000fe200078e00ff */
[----:B------:R-:W-:Y:S02]  /*0460*/  IADD3 R18, R16, 0x200, RZ ;  /* 0x0000020010127810 */ /* 0x000fe40007ffe0ff */
[-C--:B------:R-:W-:Y:S02]  /*0470*/  ISETP.GE.AND P6, PT, R8, R5.reuse, PT ;  /* 0x000000050800720c */ /* 0x080fe40003fc6270 */
[----:B------:R-:W-:-:S02]  /*0480*/  ISETP.GE.AND P5, PT, R12, R5, PT ;  /* 0x000000050c00720c */ /* 0x000fc40003fa6270 */
[-C--:B------:R-:W-:Y:S02]  /*0490*/  ISETP.GE.AND P1, PT, R14, R5.reuse, PT ;  /* 0x000000050e00720c */ /* 0x080fe40003f26270 */
[----:B------:R-:W-:Y:S02]  /*04a0*/  ISETP.GE.AND P2, PT, R18, R5, PT ;  /* 0x000000051200720c */ /* 0x000fe40003f46270 */
[----:B------:R-:W-:Y:S02]  /*04b0*/  P2R R19, PR, RZ, 0x40 ;  /* 0x00000040ff137803 */ /* 0x000fe40000000000 */
[----:B------:R-:W-:Y:S01]  /*04c0*/  P2R R22, PR, RZ, 0x20 ;  /* 0x00000020ff167803 */ /* 0x000fe20000000000 */
        /* <DEDUP_REMOVED lines=11> */
[C---:B------:R-:W-:Y:S02]  /*0580*/  @!P3 IADD3 R23, R9.reuse, -0x96, RZ ;  /* 0xffffff6a0917b810 */ /* 0x040fe40007ffe0ff */
[----:B------:R-:W-:Y:S01]  /*0590*/  @!P3 LOP3.LUT R2, R2, 0x3f000000, RZ, 0xfc, !PT ;  /* 0x3f0000000202b812 */ /* 0x000fe200078efcff */
[----:B------:R-:W-:Y:S01]  /*05a0*/  @P3 FADD.FTZ R2, R8, R8 ;  /* 0x0000000808023221 */ /* 0x000fe20000010000 */
[----:B------:R-:W-:Y:S01]  /*05b0*/  @P4 IADD3 R23, R9, -0x7e, RZ ;  /* 0xffffff8209174810 */ /* 0x000fe20007ffe0ff */
[----:B------:R-:W-:-:S03]  /*05c0*/  @P3 IMAD.MOV.U32 R23, RZ, RZ, RZ ;  /* 0x000000ffff173224 */ /* 0x000fc600078e00ff */
[----:B------:R-:W-:Y:S02]  /*05d0*/  F2FP.BF16.PACK_AB R2, RZ, R2 ;  /* 0x00000002ff02723e */ /* 0x000fe400000010ff */
.L_x_38:
[----:B------:R-:W-:Y:S05]  /*05e0*/  BSYNC B0 ;  /* 0x0000000000007941 */ /* 0x000fea0003800000 */
.L_x_37:
[----:B------:R-:W-:Y:S01]  /*05f0*/  BSSY B0, `(.L_x_39) ;  /* 0x0000014000007945 */ /* 0x000fe20003800000 */
[----:B------:R-:W-:Y:S02]  /*0600*/  PRMT R18, RZ, 0x7610, R18 ;  /* 0x00007610ff127816 */ /* 0x000fe40000000012 */
        /* <DEDUP_REMOVED lines=18> */
.L_x_40:
[----:B------:R-:W-:Y:S05]  /*0730*/  BSYNC B0 ;  /* 0x0000000000007941 */ /* 0x000fea0003800000 */
.L_x_39:
[----:B------:R-:W-:Y:S01]  /*0740*/  BSSY B0, `(.L_x_41) ;  /* 0x0000014000007945 */ /* 0x000fe20003800000 */
[----:B-----5:R-:W-:Y:S02]  /*0750*/  IMAD.MOV.U32 R0, RZ, RZ, RZ ;  /* 0x000000ffff007224 */ /* 0x020fe400078e00ff */
        /* <DEDUP_REMOVED lines=18> */
.L_x_42:
[----:B------:R-:W-:Y:S05]  /*0880*/  BSYNC B0 ;  /* 0x0000000000007941 */ /* 0x000fea0003800000 */
.L_x_41:
[----:B------:R-:W-:Y:S01]  /*0890*/  BSSY B0, `(.L_x_43) ;  /* 0x0000015000007945 */ /* 0x000fe20003800000 */
[----:B------:R-:W-:Y:S01]  /*08a0*/  IMAD.MOV.U32 R6, RZ, RZ, RZ ;  /* 0x000000ffff067224 */ /* 0x000fe200078e00ff */
        /* <DEDUP_REMOVED lines=19> */
.L_x_44:
[----:B------:R-:W-:Y:S05]  /*09e0*/  BSYNC B0 ;  /* 0x0000000000007941 */ /* 0x000fea0003800000 */
.L_x_43:
[----:B------:R-:W-:Y:S01]  /*09f0*/  BSSY B0, `(.L_x_45) ;  /* 0x0000014000007945 */ /* 0x000fe20003800000 */
[----:B------:R-:W-:Y:S01]  /*0a00*/  IADD3 R24, R16, 0x280, RZ ;  /* 0x0000028010187810 */ /* 0x000fe20007ffe0ff */
        /* <DEDUP_REMOVED lines=18> */
.L_x_46:
[----:B------:R-:W-:Y:S05]  /*0b30*/  BSYNC B0 ;  /* 0x0000000000007941 */ /* 0x000fea0003800000 */
.L_x_45:
[----:B------:R-:W-:Y:S01]  /*0b40*/  ISETP.GE.AND P3, PT, R24, R5, PT ;  /* 0x000000051800720c */ /* 0x000fe20003f66270 */
[----:B------:R-:W-:Y:S01]  /*0b50*/  BSSY B0, `(.L_x_47) ;  /* 0x0000015000007945 */ /* 0x000fe20003800000 */
[----:B------:R-:W-:Y:S02]  /*0b60*/  IADD3 R14, R16, 0x300, RZ ;  /* 0x00000300100e7810 */ /* 0x000fe40007ffe0ff */
[----:B------:R-:W-:Y:S02]  /*0b70*/  PRMT R11, RZ, 0x7610, R11 ;  /* 0x00007610ff0b7816 */ /* 0x000fe4000000000b */
        /* <DEDUP_REMOVED lines=12> */
[----:B------:R-:W-:Y:S01]  /*0c40*/  @P5 IADD3 R6, R12, -0x7e, RZ ;  /* 0xffffff820c065810 */ /* 0x000fe20007ffe0ff */
[----:B------:R-:W-:Y:S01]  /*0c50*/  @P4 IMAD.MOV.U32 R6, RZ, RZ, RZ ;  /* 0x000000ffff064224 */ /* 0x000fe200078e00ff */
[----:B------:R-:W-:-:S04]  /*0c60*/  @!P4 LOP3.LUT R12, R15, 0x807fffff, RZ, 0xc0, !PT ;  /* 0x807fffff0f0cc812 */ /* 0x000fc800078ec0ff */
[----:B------:R-:W-:Y:S01]  /*0c70*/  @!P4 LOP3.LUT R12, R12, 0x3f000000, RZ, 0xfc, !PT ;  /* 0x3f0000000c0cc812 */ /* 0x000fe200078efcff */
[----:B------:R-:W-:-:S05]  /*0c80*/  @P4 FADD.FTZ R12, R15, R15 ;  /* 0x0000000f0f0c4221 */ /* 0x000fca0000010000 */
[----:B------:R-:W-:Y:S02]  /*0c90*/  F2FP.BF16.PACK_AB R12, RZ, R12 ;  /* 0x0000000cff0c723e */ /* 0x000fe400000010ff */
.L_x_48:
[----:B------:R-:W-:Y:S05]  /*0ca0*/  BSYNC B0 ;  /* 0x0000000000007941 */ /* 0x000fea0003800000 */
.L_x_47:
[----:B------:R-:W-:Y:S01]  /*0cb0*/  ISETP.GE.AND P4, PT, R14, R5, PT ;  /* 0x000000050e00720c */ /* 0x000fe20003f86270 */
[----:B------:R-:W-:Y:S01]  /*0cc0*/  BSSY B0, `(.L_x_49) ;  /* 0x0000016000007945 */ /* 0x000fe20003800000 */
[----:B------:R-:W-:Y:S01]  /*0cd0*/  IMAD.MOV.U32 R13, RZ, RZ, RZ ;  /* 0x000000ffff0d7224 */ /* 0x000fe200078e00ff */
[----:B------:R-:W-:Y:S01]  /*0ce0*/  IADD3 R24, R16, 0x380, RZ ;  /* 0x0000038010187810 */ /* 0x000fe20007ffe0ff */
[----:B------:R-:W-:Y:S01]  /*0cf0*/  IMAD.MOV.U32 R15, RZ, RZ, RZ ;  /* 0x000000ffff0f7224 */ /* 0x000fe200078e00ff */
        /* <DEDUP_REMOVED lines=18> */
.L_x_50:
[----:B------:R-:W-:Y:S05]  /*0e20*/  BSYNC B0 ;  /* 0x0000000000007941 */ /* 0x000fea0003800000 */
.L_x_49:
[----:B------:R-:W-:Y:S01]  /*0e30*/  ISETP.GE.AND P5, PT, R24, R5, PT ;  /* 0x000000051800720c */ /* 0x000fe20003fa6270 */
[----:B------:R-:W-:-:S12]  /*0e40*/  BSSY B0, `(.L_x_51) ;  /* 0x0000014000007945 */ /* 0x000fd80003800000 */
        /* <DEDUP_REMOVED lines=14> */
[----:B------:R-:W-:Y:S02]  /*0f30*/  ISETP.NE.AND P0, PT, R14, RZ, PT ;  /* 0x000000ff0e00720c */ /* 0x000fe40003f05270 */
[----:B------:R-:W-:-:S04]  /*0f40*/  @!P6 LOP3.LUT R14, R5, 0x807fffff, RZ, 0xc0, !PT ;  /* 0x807fffff050ee812 */ /* 0x000fc800078ec0ff */
[----:B------:R-:W-:Y:S01]  /*0f50*/  @!P6 LOP3.LUT R14, R14, 0x3f000000, RZ, 0xfc, !PT ;  /* 0x3f0000000e0ee812 */ /* 0x000fe200078efcff */
[----:B------:R-:W-:-:S05]  /*0f60*/  @P6 FADD.FTZ R14, R5, R5 ;  /* 0x00000005050e6221 */ /* 0x000fca0000010000 */
[----:B------:R-:W-:Y:S02]  /*0f70*/  F2FP.BF16.PACK_AB R14, RZ, R14 ;  /* 0x0000000eff0e723e */ /* 0x000fe400000010ff */
.L_x_52:
[----:B------:R-:W-:Y:S05]  /*0f80*/  BSYNC B0 ;  /* 0x0000000000007941 */ /* 0x000fea0003800000 */
.L_x_51:
[----:B------:R-:W-:Y:S05]  /*0f90*/  @P0 EXIT ;  /* 0x000000000000094d */ /* 0x000fea0003800000 */
[----:B------:R-:W-:Y:S01]  /*0fa0*/  ISETP.NE.AND P6, PT, R19, RZ, PT ;  /* 0x000000ff1300720c */ /* 0x000fe20003fc5270 */
[----:B------:R-:W-:Y:S01]  /*0fb0*/  IMAD R16, R17, 0x400, R16 ;  /* 0x0000040011107824 */ /* 0x000fe200078e0210 */
[----:B------:R-:W-:Y:S01]  /*0fc0*/  PRMT R24, R2, 0x7610, R24 ;  /* 0x0000761002187816 */ /* 0x000fe20000000018 */
[----:B------:R-:W-:Y:S02]  /*0fd0*/  IMAD.MOV.U32 R17, RZ, RZ, 0x2 ;  /* 0x00000002ff117424 */ /* 0x000fe400078e00ff */
[----:B------:R-:W-:Y:S02]  /*0fe0*/  IMAD.MOV.U32 R19, RZ, RZ, 0x4 ;  /* 0x00000004ff137424 */ /* 0x000fe400078e00ff */
[----:B------:R-:W-:-:S04]  /*0ff0*/  IMAD.WIDE.U32 R2, R16, R17, c[0x0][0x170] ;  /* 0x00005c0010027625 */ /* 0x000fc800078e0011 */
[----:B------:R-:W-:Y:S01]  /*1000*/  IMAD.WIDE.U32 R4, R16, R19, c[0x0][0x178] ;  /* 0x00005e0010047625 */ /* 0x000fe200078e0013 */
[----:B------:R0:W-:Y:S04]  /*1010*/  STG.E.U16 [R2.64], R24 ;  /* 0x0000001802007986 */ /* 0x0001e8000c101504 */
[----:B------:R0:W-:Y:S01]  /*1020*/  STG.E [R4.64], R23 ;  /* 0x0000001704007986 */ /* 0x0001e2000c101904 */
[----:B------:R-:W-:Y:S05]  /*1030*/  @P6 EXIT ;  /* 0x000000000000694d */ /* 0x000fea0003800000 */
[----:B------:R-:W-:Y:S02]  /*1040*/  ISETP.NE.AND P6, PT, R22, RZ, PT ;  /* 0x000000ff1600720c */ /* 0x000fe40003fc5270 */
[----:B0-----:R-:W-:-:S05]  /*1050*/  IADD3 R4, R16, 0x80, RZ ;  /* 0x0000008010047810 */ /* 0x001fca0007ffe0ff */
[----:B------:R-:W-:-:S04]  /*1060*/  IMAD.WIDE.U32 R2, R4, R17, c[0x0][0x170] ;  /* 0x00005c0004027625 */ /* 0x000fc800078e0011 */
[----:B------:R-:W-:Y:S01]  /*1070*/  IMAD.WIDE.U32 R4, R4, R19, c[0x0][0x178] ;  /* 0x00005e0004047625 */ /* 0x000fe200078e0013 */
[----:B------:R0:W-:Y:S04]  /*1080*/  STG.E.U16 [R2.64], R20 ;  /* 0x0000001402007986 */ /* 0x0001e8000c101504 */
[----:B------:R0:W-:Y:S01]  /*1090*/  STG.E [R4.64], R21 ;  /* 0x0000001504007986 */ /* 0x0001e2000c101904 */
[----:B------:R-:W-:Y:S05]  /*10a0*/  @P6 EXIT ;  /* 0x000000000000694d */ /* 0x000fea0003800000 */
        /* <DEDUP_REMOVED lines=33> */
[----:B------:R-:W-:Y:S04]  /*12c0*/  STG.E.U16 [R2.64], R14 ;  /* 0x0000000e02007986 */ /* 0x000fe8000c101504 */
[----:B------:R-:W-:Y:S01]  /*12d0*/  STG.E [R4.64], R13 ;  /* 0x0000000d04007986 */ /* 0x000fe2000c101904 */
[----:B------:R-:W-:Y:S05]  /*12e0*/  EXIT ;  /* 0x000000000000794d */ /* 0x000fea0003800000 */
.L_x_53:
        /* <DEDUP_REMOVED lines=9> */
.L_x_33977:


//--------------------- .text._ZN2at6native50_GLOBAL__N__650009b6_17_UnaryOpsKernel_cu_bd823bfe45unrolled_elementwise_kernel_for_multi_outputsILi2EZZZNS0_17frexp_kernel_cudaERNS_18TensorIteratorBaseEENKUlvE_clEvENKUlvE1_clEvEUlN3c104HalfEE_St5arrayIPcLm3EE16OffsetCalculatorILi1EjLb0EESD_ILi2EjLb0EEEEviT0_T1_T2_T3_ --------------------------
	.section	.text._ZN2at6native50_GLOBAL__N__650009b6_17_UnaryOpsKernel_cu_bd823bfe45unrolled_elementwise_kernel_for_multi_outputsILi2EZZZNS0_17frexp_kernel_cudaERNS_18TensorIteratorBaseEENKUlvE_clEvENKUlvE1_clEvEUlN3c104HalfEE_St5arrayIPcLm3EE16OffsetCalculatorILi1EjLb0EESD_ILi2EjLb0EEEEviT0_T1_T2_T3_,"ax",@progbits
	.sectioninfo	@"SHI_REGISTERS=34"
	.align	128
.text._ZN2at6native50_GLOBAL__N__650009b6_17_UnaryOpsKernel_cu_bd823bfe45unrolled_elementwise_kernel_for_multi_outputsILi2EZZZNS0_17frexp_kernel_cudaERNS_18TensorIteratorBaseEENKUlvE_clEvENKUlvE1_clEvEUlN3c104HalfEE_St5arrayIPcLm3EE16OffsetCalculatorILi1EjLb0EESD_ILi2EjLb0EEEEviT0_T1_T2_T3_:
        .type           _ZN2at6native50_GLOBAL__N__650009b6_17_UnaryOpsKernel_cu_bd823bfe45unrolled_elementwise_kernel_for_multi_outputsILi2EZZZNS0_17frexp_kernel_cudaERNS_18TensorIteratorBaseEENKUlvE_clEvENKUlvE1_clEvEUlN3c104HalfEE_St5arrayIPcLm3EE16OffsetCalculatorILi1EjLb0EESD_ILi2EjLb0EEEEviT0_T1_T2_T3_,@function
        .size           _ZN2at6native50_GLOBAL__N__650009b6_17_UnaryOpsKernel_cu_bd823bfe45unrolled_elementwise_kernel_for_multi_outputsILi2EZZZNS0_17frexp_kernel_cudaERNS_18TensorIteratorBaseEENKUlvE_clEvENKUlvE1_clEvEUlN3c104HalfEE_St5arrayIPcLm3EE16OffsetCalculatorILi1EjLb0EESD_ILi2EjLb0EEEEviT0_T1_T2_T3_,(.L_x_33978 - _ZN2at6native50_GLOBAL__N__650009b6_17_UnaryOpsKernel_cu_bd823bfe45unrolled_elementwise_kernel_for_multi_outputsILi2EZZZNS0_17frexp_kernel_cudaERNS_18TensorIteratorBaseEENKUlvE_clEvENKUlvE1_clEvEUlN3c104HalfEE_St5arrayIPcLm3EE16OffsetCalculatorILi1EjLb0EESD_ILi2EjLb0EEEEviT0_T1_T2_T3_)
        .other          _ZN2at6native50_GLOBAL__N__650009b6_17_UnaryOpsKernel_cu_bd823bfe45unrolled_elementwise_kernel_for_multi_outputsILi2EZZZNS0_17frexp_kernel_cudaERNS_18TensorIteratorBaseEENKUlvE_clEvENKUlvE1_clEvEUlN3c104HalfEE_St5arrayIPcLm3EE16OffsetCalculatorILi1EjLb0EESD_ILi2EjLb0EEEEviT0_T1_T2_T3_,@"STO_CUDA_ENTRY STV_DEFAULT"
_ZN2at6native50_GLOBAL__N__650009b6_17_UnaryOpsKernel_cu_bd823bfe45unrolled_elementwise_kernel_for_multi_outputsILi2EZZZNS0_17frexp_kernel_cudaERNS_18TensorIteratorBaseEENKUlvE_clEvENKUlvE1_clEvEUlN3c104HalfEE_St5arrayIPcLm3EE16OffsetCalculatorILi1EjLb0EESD_ILi2EjLb0EEEEviT0_T1_T2_T3_:
        /* <DEDUP_REMOVED lines=219> */
.L_x_56:
        /* <DEDUP_REMOVED lines=207> */
.L_x_57:
        /* <DEDUP_REMOVED lines=206> */
.L_x_58:
        /* <DEDUP_REMOVED lines=206> */
.L_x_59:
        /* <DEDUP_REMOVED lines=206> */
.L_x_60:
[----:B------:R-:W-:-:S06]  /*4140*/  IMAD.WIDE.U32 R18, R8, R3, c[0x0][0x180] ;  /* 0x0000600008127625 */ /* 0x000fcc00078e0003 */
[----:B------:R0:W5:Y:S01]  /*4150*/  LDG.E.U16 R18, [R18.64] ;  /* 0x0000000412127981 */ /* 0x000162000c1e1500 */
[----:B------:R-:W-:-:S04]  /*4160*/  IADD3 R5, R2, 0x280, RZ ;  /* 0x0000028002057810 */ /* 0x000fc80007ffe0ff */
[----:B------:R-:W-:-:S13]  /*4170*/  ISETP.GE.AND P2, PT, R5, R14, PT ;  /* 0x0000000e0500720c */ /* 0x000fda0003f46270 */
[----:B------:R-:W-:Y:S05]  /*4180*/  @P2 BRA `(.L_x_55) ;  /* 0x0000267000002947 */ /* 0x000fea0003800000 */
[----:B0-----:R-:W-:Y:S01]  /*4190*/  MOV R8, RZ ;  /* 0x000000ff00087202 */ /* 0x001fe20000000f00 */
[----:B------:R-:W-:Y:S05]  /*41a0*/  @!P1 BRA `(.L_x_61) ;  /* 0x00000c7000009947 */ /* 0x000fea0003800000 */
        /* <DEDUP_REMOVED lines=199> */
.L_x_61:
        /* <DEDUP_REMOVED lines=206> */
.L_x_62:
        /* <DEDUP_REMOVED lines=206> */
.L_x_63:
[----:B------:R-:W-:-:S05]  /*67e0*/  IMAD.WIDE.U32 R4, R8, R3, c[0x0][0x180] ;  /* 0x0000600008047625 */ /* 0x000fca00078e0003 */
[----:B------:R0:W5:Y:S02]  /*67f0*/  LDG.E.U16 R15, [R4.64] ;  /* 0x00000004040f7981 */ /* 0x000164000c1e1500 */
.L_x_55:
[----:B0-----:R-:W-:Y:S05]  /*6800*/  BSYNC B0 ;  /* 0x0000000000007941 */ /* 0x001fea0003800000 */
.L_x_54:
        /* <DEDUP_REMOVED lines=15> */
[----:B-----5:R-:W-:-:S05]  /*6900*/  HADD2.F32 R9, -RZ, R9.H0_H0 ;  /* 0x20000009ff097230 */ /* 0x020fca0000004100 */
[C---:B------:R-:W-:Y:S01]  /*6910*/  FMUL.FTZ R8, R9.reuse, 16777216 ;  /* 0x4b80000009087820 */ /* 0x040fe20000410000 */
[----:B------:R-:W-:-:S04]  /*6920*/  FSETP.GEU.FTZ.AND P3, PT, |R9|, 1.175494350822287508e-38, PT ;  /* 0x008000000900780b */ /* 0x000fc80003f7e200 */
        /* <DEDUP_REMOVED lines=12> */
[----:B------:R-:W-:-:S02]  /*69f0*/  F2FP.PACK_AB R8, RZ, R8 ;  /* 0x00000008ff08723e */ /* 0x000fc400000000ff */
.L_x_65:
[----:B------:R-:W-:Y:S05]  /*6a00*/  BSYNC B0 ;  /* 0x0000000000007941 */ /* 0x000fea0003800000 */
.L_x_64:
[----:B------:R-:W-:Y:S01]  /*6a10*/  BSSY B0, `(.L_x_66) ;  /* 0x0000014000007945 */ /* 0x000fe20003800000 */
[----:B-----5:R-:W-:-:S02]  /*6a20*/  PRMT R9, RZ, 0x7610, R9 ;  /* 0x00007610ff097816 */ /* 0x020fc40000000009 */
[----:B------:R-:W-:Y:S01]  /*6a30*/  PRMT R10, RZ, 0x7610, R10 ;  /* 0x00007610ff0a7816 */ /* 0x000fe2000000000a */
[----:B------:R-:W-:Y:S05]  /*6a40*/  @P6 BRA `(.L_x_67) ;  /* 0x0000010000006947 */ /* 0x000fea0003800000 */
[----:B------:R-:W-:-:S05]  /*6a50*/  HADD2.F32 R11, -RZ, R11.H0_H0 ;  /* 0x2000000bff0b7230 */ /* 0x000fca0000004100 */
        /* <DEDUP_REMOVED lines=14> */
[----:B------:R-:W-:Y:S02]  /*6b40*/  F2FP.PACK_AB R10, RZ, R10 ;  /* 0x0000000aff0a723e */ /* 0x000fe400000000ff */
.L_x_67:
[----:B------:R-:W-:Y:S05]  /*6b50*/  BSYNC B0 ;  /* 0x0000000000007941 */ /* 0x000fea0003800000 */
.L_x_66:
[----:B------:R-:W-:Y:S01]  /*6b60*/  BSSY B0, `(.L_x_68) ;  /* 0x0000014000007945 */ /* 0x000fe20003800000 */
[----:B------:R-:W-:Y:S01]  /*6b70*/  HFMA2.MMA R11, -RZ, RZ, 0, 0 ;  /* 0x00000000ff0b7435 */ /* 0x000fe200000001ff */
[----:B------:R-:W-:Y:S01]  /*6b80*/  MOV R12, RZ ;  /* 0x000000ff000c7202 */ /* 0x000fe20000000f00 */
        /* <DEDUP_REMOVED lines=16> */
[----:B------:R-:W-:-:S02]  /*6c90*/  F2FP.PACK_AB R9, RZ, R9 ;  /* 0x00000009ff09723e */ /* 0x000fc400000000ff */
.L_x_69:
[----:B------:R-:W-:Y:S05]  /*6ca0*/  BSYNC B0 ;  /* 0x0000000000007941 */ /* 0x000fea0003800000 */
.L_x_68:
[----:B------:R-:W-:Y:S01]  /*6cb0*/  BSSY B0, `(.L_x_70) ;  /* 0x0000015000007945 */ /* 0x000fe20003800000 */
[----:B------:R-:W-:-:S02]  /*6cc0*/  IADD3 R19, R2, 0x280, RZ ;  /* 0x0000028002137810 */ /* 0x000fc40007ffe0ff */
[----:B------:R-:W-:Y:S02]  /*6cd0*/  PRMT R13, RZ, 0x7610, R13 ;  /* 0x00007610ff0d7816 */ /* 0x000fe4000000000d */
        /* <DEDUP_REMOVED lines=18> */
.L_x_71:
[----:B------:R-:W-:Y:S05]  /*6e00*/  BSYNC B0 ;  /* 0x0000000000007941 */ /* 0x000fea0003800000 */
.L_x_70:
[----:B------:R-:W-:Y:S01]  /*6e10*/  BSSY B0, `(.L_x_72) ;  /* 0x0000013000007945 */ /* 0x000fe20003800000 */
[----:B------:R-:W-:Y:S01]  /*6e20*/  IMAD.MOV.U32 R17, RZ, RZ, RZ ;  /* 0x000000ffff117224 */ /* 0x000fe200078e00ff */
        /* <DEDUP_REMOVED lines=17> */
.L_x_73:
[----:B------:R-:W-:Y:S05]  /*6f40*/  BSYNC B0 ;  /* 0x0000000000007941 */ /* 0x000fea0003800000 */
.L_x_72:
[----:B------:R-:W-:Y:S01]  /*6f50*/  ISETP.GE.AND P3, PT, R19, R14, PT ;  /* 0x0000000e1300720c */ /* 0x000fe20003f66270 */
[----:B------:R-:W-:Y:S01]  /*6f60*/  BSSY B0, `(.L_x_74) ;  /* 0x0000015000007945 */ /* 0x000fe20003800000 */
[----:B------:R-:W-:Y:S01]  /*6f70*/  HFMA2.MMA R18, -RZ, RZ, 0, 0 ;  /* 0x00000000ff127435 */ /* 0x000fe200000001ff */
[----:B------:R-:W-:-:S02]  /*6f80*/  IADD3 R19, R2, 0x300, RZ ;  /* 0x0000030002137810 */ /* 0x000fc40007ffe0ff */
[----:B------:R-:W-:-:S08]  /*6f90*/  PRMT R20, RZ, 0x7610, R20 ;  /* 0x00007610ff147816 */ /* 0x000fd00000000014 */
        /* <DEDUP_REMOVED lines=16> */
[----:B------:R-:W-:Y:S02]  /*70a0*/  F2FP.PACK_AB R20, RZ, R20 ;  /* 0x00000014ff14723e */ /* 0x000fe400000000ff */
.L_x_75:
[----:B------:R-:W-:Y:S05]  /*70b0*/  BSYNC B0 ;  /* 0x0000000000007941 */ /* 0x000fea0003800000 */
.L_x_74:
[----:B------:R-:W-:Y:S01]  /*70c0*/  ISETP.GE.AND P4, PT, R19, R14, PT ;  /* 0x0000000e1300720c */ /* 0x000fe20003f86270 */
[----:B------:R-:W-:Y:S01]  /*70d0*/  BSSY B0, `(.L_x_76) ;  /* 0x0000016000007945 */ /* 0x000fe20003800000 */
[----:B------:R-:W-:Y:S01]  /*70e0*/  MOV R21, RZ ;  /* 0x000000ff00157202 */ /* 0x000fe20000000f00 */
[----:B------:R-:W-:Y:S01]  /*70f0*/  IMAD.MOV.U32 R23, RZ, RZ, RZ ;  /* 0x000000ffff177224 */ /* 0x000fe200078e00ff */
[----:B------:R-:W-:Y:S02]  /*7100*/  IADD3 R22, R2, 0x380, RZ ;  /* 0x0000038002167810 */ /* 0x000fe40007ffe0ff */
[----:B------:R-:W-:-:S07]  /*7110*/  PRMT R24, RZ, 0x7610, R24 ;  /* 0x00007610ff187816 */ /* 0x000fce0000000018 */
        /* <DEDUP_REMOVED lines=17> */
.L_x_77:
[----:B------:R-:W-:Y:S05]  /*7230*/  BSYNC B0 ;  /* 0x0000000000007941 */ /* 0x000fea0003800000 */
.L_x_76:
[----:B------:R-:W-:Y:S01]  /*7240*/  ISETP.GE.AND P5, PT, R22, R14, PT ;  /* 0x0000000e1600720c */ /* 0x000fe20003fa6270 */
[----:B------:R-:W-:Y:S01]  /*7250*/  BSSY B0, `(.L_x_78) ;  /* 0x0000015000007945 */ /* 0x000fe20003800000 */
[----:B------:R-:W-:-:S11]  /*7260*/  PRMT R25, RZ, 0x7610, R25 ;  /* 0x00007610ff197816 */ /* 0x000fd60000000019 */
[----:B------:R-:W-:Y:S05]  /*7270*/  @P5 BRA `(.L_x_79) ;  /* 0x0000012000005947 */ /* 0x000fea0003800000 */
[----:B------:R-:W-:Y:S01]  /*7280*/  HADD2.F32 R15, -RZ, R15.H0_H0 ;  /* 0x2000000fff0f7230 */ /* 0x000fe20000004100 */
[----:B------:R-:W-:-:S04]  /*7290*/  P2R R25, PR, RZ, 0x1 ;  /* 0x00000001ff197803 */ /* 0x000fc80000000000 */
        /* <DEDUP_REMOVED lines=15> */
[----:B------:R-:W-:Y:S02]  /*7390*/  F2FP.PACK_AB R25, RZ, R25 ;  /* 0x00000019ff19723e */ /* 0x000fe400000000ff */
.L_x_79:
[----:B------:R-:W-:Y:S05]  /*73a0*/  BSYNC B0 ;  /* 0x0000000000007941 */ /* 0x000fea0003800000 */
.L_x_78:
        /* <DEDUP_REMOVED lines=228> */
.L_x_80:
        /* <DEDUP_REMOVED lines=236> */
.L_x_81:
        /* <DEDUP_REMOVED lines=234> */
.L_x_82:
        /* <DEDUP_REMOVED lines=234> */
.L_x_83:
        /* <DEDUP_REMOVED lines=232> */
.L_x_84:
        /* <DEDUP_REMOVED lines=233> */
.L_x_85:
        /* <DEDUP_REMOVED lines=232> */
.L_x_86:
        /* <DEDUP_REMOVED lines=232> */
.L_x_87:
[----:B------:R-:W-:-:S04]  /*e800*/  IMAD.WIDE.U32 R28, R5, R28, c[0x0][0x170] ;  /* 0x00005c00051c7625 */ /* 0x000fc800078e001c */
[----:B------:R-:W-:Y:S01]  /*e810*/  IMAD.WIDE.U32 R4, R3, R4, c[0x0][0x178] ;  /* 0x00005e0003047625 */ /* 0x000fe200078e0004 */
[----:B------:R-:W-:Y:S04]  /*e820*/  STG.E.U16 [R28.64], R25 ;  /* 0x000000191c007986 */ /* 0x000fe8000c101504 */
[----:B------:R-:W-:Y:S01]  /*e830*/  STG.E [R4.64], R23 ;  /* 0x0000001704007986 */ /* 0x000fe2000c101904 */
[----:B------:R-:W-:Y:S05]  /*e840*/  EXIT ;  /* 0x000000000000794d */ /* 0x000fea0003800000 */
.L_x_88:
        /* <DEDUP_REMOVED lines=11> */
.L_x_33978:


//--------------------- .text._ZN2at6native50_GLOBAL__N__650009b6_17_UnaryOpsKernel_cu_bd823bfe45unrolled_elementwise_kernel_for_multi_outputsILi2EZZZNS0_17frexp_kernel_cudaERNS_18TensorIteratorBaseEENKUlvE_clEvENKUlvE1_clEvEUlN3c104HalfEE_St5arrayIPcLm3EE23TrivialOffsetCalculatorILi1EjESD_ILi2EjEEEviT0_T1_T2_T3_ --------------------------
	.section	.text._ZN2at6native50_GLOBAL__N__650009b6_17_UnaryOpsKernel_cu_bd823bfe45unrolled_elementwise_kernel_for_multi_outputsILi2EZZZNS0_17frexp_kernel_cudaERNS_18TensorIteratorBaseEENKUlvE_clEvENKUlvE1_clEvEUlN3c104HalfEE_St5arrayIPcLm3EE23TrivialOffsetCalculatorILi1EjESD_ILi2EjEEEviT0_T1_T2_T3_,"ax",@progbits
	.sectioninfo	@"SHI_REGISTERS=29"
	.align	128
.text._ZN2at6native50_GLOBAL__N__650009b6_17_UnaryOpsKernel_cu_bd823bfe45unrolled_elementwise_kernel_for_multi_outputsILi2EZZZNS0_17frexp_kernel_cudaERNS_18TensorIteratorBaseEENKUlvE_clEvENKUlvE1_clEvEUlN3c104HalfEE_St5arrayIPcLm3EE23TrivialOffsetCalculatorILi1EjESD_ILi2EjEEEviT0_T1_T2_T3_:
        .type           _ZN2at6native50_GLOBAL__N__650009b6_17_UnaryOpsKernel_cu_bd823bfe45unrolled_elementwise_kernel_for_multi_outputsILi2EZZZNS0_17frexp_kernel_cudaERNS_18TensorIteratorBaseEENKUlvE_clEvENKUlvE1_clEvEUlN3c104HalfEE_St5arrayIPcLm3EE23TrivialOffsetCalculatorILi1EjESD_ILi2EjEEEviT0_T1_T2_T3_,@function
        .size           _ZN2at6native50_GLOBAL__N__650009b6_17_UnaryOpsKernel_cu_bd823bfe45unrolled_elementwise_kernel_for_multi_outputsILi2EZZZNS0_17frexp_kernel_cudaERNS_18TensorIteratorBaseEENKUlvE_clEvENKUlvE1_clEvEUlN3c104HalfEE_St5arrayIPcLm3EE23TrivialOffsetCalculatorILi1EjESD_ILi2EjEEEviT0_T1_T2_T3_,(.L_x_33979 - _ZN2at6native50_GLOBAL__N__650009b6_17_UnaryOpsKernel_cu_bd823bfe45unrolled_elementwise_kernel_for_multi_outputsILi2EZZZNS0_17frexp_kernel_cudaERNS_18TensorIteratorBaseEENKUlvE_clEvENKUlvE1_clEvEUlN3c104HalfEE_St5arrayIPcLm3EE23TrivialOffsetCalculatorILi1EjESD_ILi2EjEEEviT0_T1_T2_T3_)
        .other          _ZN2at6native50_GLOBAL__N__650009b6_17_UnaryOpsKernel_cu_bd823bfe45unrolled_elementwise_kernel_for_multi_outputsILi2EZZZNS0_17frexp_kernel_cudaERNS_18TensorIteratorBaseEENKUlvE_clEvENKUlvE1_clEvEUlN3c104HalfEE_St5arrayIPcLm3EE23TrivialOffsetCalculatorILi1EjESD_ILi2EjEEEviT0_T1_T2_T3_,@"STO_CUDA_ENTRY STV_DEFAULT"
_ZN2at6native50_GLOBAL__N__650009b6_17_UnaryOpsKernel_cu_bd823bfe45unrolled_elementwise_kernel_for_multi_outputsILi2EZZZNS0_17frexp_kernel_cudaERNS_18TensorIteratorBaseEENKUlvE_clEvENKUlvE1_clEvEUlN3c104HalfEE_St5arrayIPcLm3EE23TrivialOffsetCalculatorILi1EjESD_ILi2EjEEEviT0_T1_T2_T3_:
        /* <DEDUP_REMOVED lines=63> */
.L_x_90:
[----:B0-----:R-:W-:Y:S05]  /*03f0*/  BSYNC B0 ;  /* 0x0000000000007941 */ /* 0x001fea0003800000 */
.L_x_89:
        /* <DEDUP_REMOVED lines=29> */
[----:B------:R-:W-:Y:S02]  /*05d0*/  F2FP.PACK_AB R2, RZ, R2 ;  /* 0x00000002ff02723e */ /* 0x000fe400000000ff */
.L_x_92:
[----:B------:R-:W-:Y:S05]  /*05e0*/  BSYNC B0 ;  /* 0x0000000000007941 */ /* 0x000fea0003800000 */
.L_x_91:
[----:B------:R-:W-:Y:S01]  /*05f0*/  BSSY B0, `(.L_x_93) ;  /* 0x0000014000007945 */ /* 0x000fe20003800000 */
[----:B------:R-:W-:Y:S02]  /*0600*/  PRMT R18, RZ, 0x7610, R18 ;  /* 0x00007610ff127816 */ /* 0x000fe40000000012 */
        /* <DEDUP_REMOVED lines=18> */
.L_x_94:
[----:B------:R-:W-:Y:S05]  /*0730*/  BSYNC B0 ;  /* 0x0000000000007941 */ /* 0x000fea0003800000 */
.L_x_93:
[----:B------:R-:W-:Y:S01]  /*0740*/  BSSY B0, `(.L_x_95) ;  /* 0x0000014000007945 */ /* 0x000fe20003800000 */
[----:B-----5:R-:W-:Y:S02]  /*0750*/  IMAD.MOV.U32 R0, RZ, RZ, RZ ;  /* 0x000000ffff007224 */ /* 0x020fe400078e00ff */
        /* <DEDUP_REMOVED lines=18> */
.L_x_96:
[----:B------:R-:W-:Y:S05]  /*0880*/  BSYNC B0 ;  /* 0x0000000000007941 */ /* 0x000fea0003800000 */
.L_x_95:
[----:B------:R-:W-:Y:S01]  /*0890*/  BSSY B0, `(.L_x_97) ;  /* 0x0000015000007945 */ /* 0x000fe20003800000 */
[----:B------:R-:W-:Y:S01]  /*08a0*/  IMAD.MOV.U32 R6, RZ, RZ, RZ ;  /* 0x000000ffff067224 */ /* 0x000fe200078e00ff */
        /* <DEDUP_REMOVED lines=19> */
.L_x_98:
[----:B------:R-:W-:Y:S05]  /*09e0*/  BSYNC B0 ;  /* 0x0000000000007941 */ /* 0x000fea0003800000 */
.L_x_97:
[----:B------:R-:W-:Y:S01]  /*09f0*/  BSSY B0, `(.L_x_99) ;  /* 0x0000014000007945 */ /* 0x000fe20003800000 */
[----:B------:R-:W-:Y:S01]  /*0a00*/  IADD3 R24, R16, 0x280, RZ ;  /* 0x0000028010187810 */ /* 0x000fe20007ffe0ff */
        /* <DEDUP_REMOVED lines=18> */
.L_x_100:
[----:B------:R-:W-:Y:S05]  /*0b30*/  BSYNC B0 ;  /* 0x0000000000007941 */ /* 0x000fea0003800000 */
.L_x_99:
[----:B------:R-:W-:Y:S01]  /*0b40*/  ISETP.GE.AND P3, PT, R24, R5, PT ;  /* 0x000000051800720c */ /* 0x000fe20003f66270 */
[----:B------:R-:W-:Y:S01]  /*0b50*/  BSSY B0, `(.L_x_101) ;  /* 0x0000015000007945 */ /* 0x000fe20003800000 */
[----:B------:R-:W-:Y:S02]  /*0b60*/  IADD3 R14, R16, 0x300, RZ ;  /* 0x00000300100e7810 */ /* 0x000fe40007ffe0ff */
[----:B------:R-:W-:Y:S02]  /*0b70*/  PRMT R11, RZ, 0x7610, R11 ;  /* 0x00007610ff0b7816 */ /* 0x000fe4000000000b */
        /* <DEDUP_REMOVED lines=17> */
[----:B------:R-:W-:Y:S02]  /*0c90*/  F2FP.PACK_AB R12, RZ, R12 ;  /* 0x0000000cff0c723e */ /* 0x000fe400000000ff */
.L_x_102:
[----:B------:R-:W-:Y:S05]  /*0ca0*/  BSYNC B0 ;  /* 0x0000000000007941 */ /* 0x000fea0003800000 */
.L_x_101:
[----:B------:R-:W-:Y:S01]  /*0cb0*/  ISETP.GE.AND P4, PT, R14, R5, PT ;  /* 0x000000050e00720c */ /* 0x000fe20003f86270 */
[----:B------:R-:W-:Y:S01]  /*0cc0*/  BSSY B0, `(.L_x_103) ;  /* 0x0000016000007945 */ /* 0x000fe20003800000 */
[----:B------:R-:W-:Y:S01]  /*0cd0*/  IMAD.MOV.U32 R13, RZ, RZ, RZ ;  /* 0x000000ffff0d7224 */ /* 0x000fe200078e00ff */
[----:B------:R-:W-:Y:S01]  /*0ce0*/  IADD3 R24, R16, 0x380, RZ ;  /* 0x0000038010187810 */ /* 0x000fe20007ffe0ff */
[----:B------:R-:W-:Y:S01]  /*0cf0*/  IMAD.MOV.U32 R15, RZ, RZ, RZ ;  /* 0x000000ffff0f7224 */ /* 0x000fe200078e00ff */
        /* <DEDUP_REMOVED lines=18> */
.L_x_104:
[----:B------:R-:W-:Y:S05]  /*0e20*/  BSYNC B0 ;  /* 0x0000000000007941 */ /* 0x000fea0003800000 */
.L_x_103:
[----:B------:R-:W-:Y:S01]  /*0e30*/  ISETP.GE.AND P5, PT, R24, R5, PT ;  /* 0x000000051800720c */ /* 0x000fe20003fa6270 */
[----:B------:R-:W-:-:S12]  /*0e40*/  BSSY B0, `(.L_x_105) ;  /* 0x0000014000007945 */ /* 0x000fd80003800000 */
        /* <DEDUP_REMOVED lines=18> */
[----:B------:R-:W-:Y:S02]  /*0f70*/  F2FP.PACK_AB R14, RZ, R14 ;  /* 0x0000000eff0e723e */ /* 0x000fe400000000ff */
.L_x_106:
[----:B------:R-:W-:Y:S05]  /*0f80*/  BSYNC B0 ;  /* 0x0000000000007941 */ /* 0x000fea0003800000 */
.L_x_105:
        /* <DEDUP_REMOVED lines=54> */
.L_x_107:
        /* <DEDUP_REMOVED lines=9> */
.L_x_33979:


//--------------------- .text._ZN2at6native50_GLOBAL__N__650009b6_17_UnaryOpsKernel_cu_bd823bfe45unrolled_elementwise_kernel_for_multi_outputsILi2EZZZNS0_17frexp_kernel_cudaERNS_18TensorIteratorBaseEENKUlvE_clEvENKUlvE0_clEvEUlfE_St5arrayIPcLm3EE16OffsetCalculatorILi1EjLb0EESB_ILi2EjLb0EEEEviT0_T1_T2_T3_ --------------------------
	.section	.text._ZN2at6native50_GLOBAL__N__650009b6_17_UnaryOpsKernel_cu_bd823bfe45unrolled_elementwise_kernel_for_multi_outputsILi2EZZZNS0_17frexp_kernel_cudaERNS_18TensorIteratorBaseEENKUlvE_clEvENKUlvE0_clEvEUlfE_St5arrayIPcLm3EE16OffsetCalculatorILi1EjLb0EESB_ILi2EjLb0EEEEviT0_T1_T2_T3_,"ax",@progbits
	.sectioninfo	@"SHI_REGISTERS=30"
	.align	128
.text._ZN2at6native50_GLOBAL__N__650009b6_17_UnaryOpsKernel_cu_bd823bfe45unrolled_elementwise_kernel_for_multi_outputsILi2EZZZNS0_17frexp_kernel_cudaERNS_18TensorIteratorBaseEENKUlvE_clEvENKUlvE0_clEvEUlfE_St5arrayIPcLm3EE16OffsetCalculatorILi1EjLb0EESB_ILi2EjLb0EEEEviT0_T1_T2_T3_:
        .type           _ZN2at6native50_GLOBAL__N__650009b6_17_UnaryOpsKernel_cu_bd823bfe45unrolled_elementwise_kernel_for_multi_outputsILi2EZZZNS0_17frexp_kernel_cudaERNS_18TensorIteratorBaseEENKUlvE_clEvENKUlvE0_clEvEUlfE_St5arrayIPcLm3EE16OffsetCalculatorILi1EjLb0EESB_ILi2EjLb0EEEEviT0_T1_T2_T3_,@function
        .size           _ZN2at6native50_GLOBAL__N__650009b6_17_UnaryOpsKernel_cu_bd823bfe45unrolled_elementwise_kernel_for_multi_outputsILi2EZZZNS0_17frexp_kernel_cudaERNS_18TensorIteratorBaseEENKUlvE_clEvENKUlvE0_clEvEUlfE_St5arrayIPcLm3EE16OffsetCalculatorILi1EjLb0EESB_ILi2EjLb0EEEEviT0_T1_T2_T3_,(.L_x_33980 - _ZN2at6native50_GLOBAL__N__650009b6_17_UnaryOpsKernel_cu_bd823bfe45unrolled_elementwise_kernel_for_multi_outputsILi2EZZZNS0_17frexp_kernel_cudaERNS_18TensorIteratorBaseEENKUlvE_clEvENKUlvE0_clEvEUlfE_St5arrayIPcLm3EE16OffsetCalculatorILi1EjLb0EESB_ILi2EjLb0EEEEviT0_T1_T2_T3_)
        .other          _ZN2at6native50_GLOBAL__N__650009b6_17_UnaryOpsKernel_cu_bd823bfe45unrolled_elementwise_kernel_for_multi_outputsILi2EZZZNS0_17frexp_kernel_cudaERNS_18TensorIteratorBaseEENKUlvE_clEvENKUlvE0_clEvEUlfE_St5arrayIPcLm3EE16OffsetCalculatorILi1EjLb0EESB_ILi2EjLb0EEEEviT0_T1_T2_T3_,@"STO_CUDA_ENTRY STV_DEFAULT"
_ZN2at6native50_GLOBAL__N__650009b6_17_UnaryOpsKernel_cu_bd823bfe45unrolled_elementwise_kernel_for_multi_outputsILi2EZZZNS0_17frexp_kernel_cudaERNS_18TensorIteratorBaseEENKUlvE_clEvENKUlvE0_clEvEUlfE_St5arrayIPcLm3EE16OffsetCalculatorILi1EjLb0EESB_ILi2EjLb0EEEEviT0_T1_T2_T3_:
[----:B------:R-:W-:Y:S02]  /*0000*/  MOV R1, c[0x0][0x28] ;  /* 0x00000a0000017a02 */ /* 0x000fe40000000f00 */
[----:B------:R-:W0:Y:S01]  /*0010*/  S2R R27, SR_CTAID.X ;  /* 0x00000000001b7919 */ /* 0x000e220000002500 */
[----:B------:R-:W-:Y:S01]  /*0020*/  MOV R0, 0xfffffc00 ;  /* 0xfffffc0000007802 */ /* 0x000fe20000000f00 */
[----:B------:R-:W-:Y:S01]  /*0030*/  ULDC.64 UR4, c[0x0][0x118] ;  /* 0x0000460000047ab9 */ /* 0x000fe20000000a00 */
[----:B------:R-:W-:Y:S01]  /*0040*/  BSSY B0, `(.L_x_108) ;  /* 0x0000679000007945 */ /* 0x000fe20003800000 */
[----:B------:R-:W1:Y:S01]  /*0050*/  S2R R26, SR_TID.X ;  /* 0x00000000001a7919 */ /* 0x000e620000002100 */
[----:B------:R-:W-:Y:S01]  /*0060*/  HFMA2.MMA R2, -RZ, RZ, 0, 0 ;  /* 0x00000000ff027435 */ /* 0x000fe200000001ff */
[----:B------:R-:W-:Y:S01]  /*0070*/  CS2R R8, SRZ ;  /* 0x0000000000087805 */ /* 0x000fe2000001ff00 */
[----:B------:R-:W-:Y:S01]  /*0080*/  CS2R R6, SRZ ;  /* 0x0000000000067805 */ /* 0x000fe2000001ff00 */
[----:B------:R-:W-:Y:S01]  /*0090*/  CS2R R4, SRZ ;  /* 0x0000000000047805 */ /* 0x000fe2000001ff00 */
[----:B0-----:R-:W-:Y:S02]  /*00a0*/  IMAD R3, R27, R0, c[0x0][0x160] ;  /* 0x000058001b037624 */ /* 0x001fe400078e0200 */
[----:B------:R-:W-:-:S03]  /*00b0*/  IMAD.MOV.U32 R0, RZ, RZ, RZ ;  /* 0x000000ffff007224 */ /* 0x000fc600078e00ff */
[----:B-1----:R-:W-:-:S13]  /*00c0*/  ISETP.GE.AND P0, PT, R26, R3, PT ;  /* 0x000000031a00720c */ /* 0x002fda0003f06270 */
[----:B------:R-:W-:Y:S05]  /*00d0*/  @P0 BRA `(.L_x_109) ;  /* 0x000066f000000947 */ /* 0x000fea0003800000 */
[----:B------:R-:W-:Y:S02]  /*00e0*/  ISETP.NE.AND P1, PT, RZ, c[0x0][0x188], PT ;  /* 0x00006200ff007a0c */ /* 0x000fe40003f25270 */
[----:B------:R-:W-:-:S11]  /*00f0*/  MOV R9, RZ ;  /* 0x000000ff00097202 */ /* 0x000fd60000000f00 */
[----:B------:R-:W-:Y:S05]  /*0100*/  @!P1 BRA `(.L_x_110) ;  /* 0x00000c7000009947 */ /* 0x000fea0003800000 */
[----:B------:R-:W-:Y:S01]  /*0110*/  HFMA2.MMA R10, -RZ, RZ, 0, 0 ;  /* 0x00000000ff0a7435 */ /* 0x000fe200000001ff */
[----:B------:R-:W-:Y:S01]  /*0120*/  LEA R11, R27, R26, 0xa ;  /* 0x0000001a1b0b7211 */ /* 0x000fe200078e50ff */
[----:B------:R-:W-:-:S05]  /*0130*/  IMAD.MOV.U32 R14, RZ, RZ, c[0x0][0x188] ;  /* 0x00006200ff0e7624 */ /* 0x000fca00078e00ff */
[----:B------:R-:W-:-:S03]  /*0140*/  ISETP.NE.AND P2, PT, R14, 0x1, PT ;  /* 0x000000010e00780c */ /* 0x000fc60003f45270 */
[----:B------:R-:W-:-:S05]  /*0150*/  IMAD.HI.U32 R12, R11, c[0x0][0x190], R10 ;  /* 0x000064000b0c7a27 */ /* 0x000fca00078e000a */
        /* <DEDUP_REMOVED lines=193> */
[----:B------:R-:W-:Y:S02]  /*0d70*/  @P2 IMAD R9, R10, c[0x0][0x318], R9 ;  /* 0x0000c6000a092a24 */ /* 0x000fe400078e0209 */
.L_x_110:
[----:B------:R-:W-:-:S05]  /*0d80*/  MOV R10, 0x4 ;  /* 0x00000004000a7802 */ /* 0x000fca0000000f00 */
[----:B------:R-:W-:-:S05]  /*0d90*/  IMAD.WIDE.U32 R12, R9, R10, c[0x0][0x180] ;  /* 0x00006000090c7625 */ /* 0x000fca00078e000a */
[----:B------:R0:W5:Y:S01]  /*0da0*/  LDG.E R9, [R12.64] ;  /* 0x000000040c097981 */ /* 0x000162000c1e1900 */
[----:B------:R-:W-:-:S04]  /*0db0*/  IADD3 R14, R26, 0x80, RZ ;  /* 0x000000801a0e7810 */ /* 0x000fc80007ffe0ff */
[----:B------:R-:W-:-:S13]  /*0dc0*/  ISETP.GE.AND P2, PT, R14, R3, PT ;  /* 0x000000030e00720c */ /* 0x000fda0003f46270 */
[----:B------:R-:W-:Y:S05]  /*0dd0*/  @P2 BRA `(.L_x_109) ;  /* 0x000059f000002947 */ /* 0x000fea0003800000 */
[----:B0-----:R-:W-:Y:S01]  /*0de0*/  HFMA2.MMA R11, -RZ, RZ, 0, 0 ;  /* 0x00000000ff0b7435 */ /* 0x001fe200000001ff */
[----:B------:R-:W-:Y:S09]  /*0df0*/  @!P1 BRA `(.L_x_111) ;  /* 0x00000c7000009947 */ /* 0x000ff20003800000 */
[----:B------:R-:W-:Y:S01]  /*0e00*/  LEA R15, R27, R14, 0xa ;  /* 0x0000000e1b0f7211 */ /* 0x000fe200078e50ff */
[----:B------:R-:W-:Y:S01]  /*0e10*/  IMAD.MOV.U32 R14, RZ, RZ, RZ ;  /* 0x000000ffff0e7224 */ /* 0x000fe200078e00ff */
        /* <DEDUP_REMOVED lines=197> */
.L_x_111:
[----:B------:R-:W-:-:S05]  /*1a70*/  IMAD.WIDE.U32 R12, R11, R10, c[0x0][0x180] ;  /* 0x000060000b0c7625 */ /* 0x000fca00078e000a */
[----:B------:R0:W5:Y:S01]  /*1a80*/  LDG.E R8, [R12.64] ;  /* 0x000000040c087981 */ /* 0x000162000c1e1900 */
[----:B------:R-:W-:-:S04]  /*1a90*/  IADD3 R14, R26, 0x100, RZ ;  /* 0x000001001a0e7810 */ /* 0x000fc80007ffe0ff */
[----:B------:R-:W-:-:S13]  /*1aa0*/  ISETP.GE.AND P2, PT, R14, R3, PT ;  /* 0x000000030e00720c */ /* 0x000fda0003f46270 */
[----:B------:R-:W-:Y:S05]  /*1ab0*/  @P2 BRA `(.L_x_109) ;  /* 0x00004d1000002947 */ /* 0x000fea0003800000 */
[----:B0-----:R-:W-:Y:S01]  /*1ac0*/  HFMA2.MMA R11, -RZ, RZ, 0, 0 ;  /* 0x00000000ff0b7435 */ /* 0x001fe200000001ff */
[----:B------:R-:W-:Y:S09]  /*1ad0*/  @!P1 BRA `(.L_x_112) ;  /* 0x00000c7000009947 */ /* 0x000ff20003800000 */
[----:B------:R-:W-:Y:S02]  /*1ae0*/  LEA R15, R27, R14, 0xa ;  /* 0x0000000e1b0f7211 */ /* 0x000fe400078e50ff */
[----:B------:R-:W-:Y:S02]  /*1af0*/  MOV R14, RZ ;  /* 0x000000ff000e7202 */ /* 0x000fe40000000f00 */
[----:B------:R-:W-:-:S03]  /*1b00*/  MOV R7, c[0x0][0x188] ;  /* 0x0000620000077a02 */ /* 0x000fc60000000f00 */
[----:B------:R-:W-:Y:S01]  /*1b10*/  IMAD.HI.U32 R12, R15, c[0x0][0x190], R14 ;  /* 0x000064000f0c7a27 */ /* 0x000fe200078e000e */
[----:B------:R-:W-:-:S04]  /*1b20*/  ISETP.NE.AND P2, PT, R7, 0x1, PT ;  /* 0x000000010700780c */ /* 0x000fc80003f45270 */
        /* <DEDUP_REMOVED lines=194> */
.L_x_112:
[----:B------:R-:W-:-:S05]  /*2750*/  IMAD.WIDE.U32 R12, R11, R10, c[0x0][0x180] ;  /* 0x000060000b0c7625 */ /* 0x000fca00078e000a */
[----:B------:R0:W5:Y:S01]  /*2760*/  LDG.E R7, [R12.64] ;  /* 0x000000040c077981 */ /* 0x000162000c1e1900 */
[----:B------:R-:W-:-:S04]  /*2770*/  IADD3 R14, R26, 0x180, RZ ;  /* 0x000001801a0e7810 */ /* 0x000fc80007ffe0ff */
[----:B------:R-:W-:-:S13]  /*2780*/  ISETP.GE.AND P2, PT, R14, R3, PT ;  /* 0x000000030e00720c */ /* 0x000fda0003f46270 */
[----:B------:R-:W-:Y:S05]  /*2790*/  @P2 BRA `(.L_x_109) ;  /* 0x0000403000002947 */ /* 0x000fea0003800000 */
[----:B0-----:R-:W-:Y:S01]  /*27a0*/  MOV R11, RZ ;  /* 0x000000ff000b7202 */ /* 0x001fe20000000f00 */
[----:B------:R-:W-:Y:S05]  /*27b0*/  @!P1 BRA `(.L_x_113) ;  /* 0x00000c7000009947 */ /* 0x000fea0003800000 */
[----:B------:R-:W-:Y:S01]  /*27c0*/  IMAD R15, R27, 0x400, R14 ;  /* 0x000004001b0f7824 */ /* 0x000fe200078e020e */
[----:B------:R-:W-:Y:S01]  /*27d0*/  HFMA2.MMA R14, -RZ, RZ, 0, 0 ;  /* 0x00000000ff0e7435 */ /* 0x000fe200000001ff */
[----:B------:R-:W-:-:S04]  /*27e0*/  MOV R6, c[0x0][0x188] ;  /* 0x0000620000067a02 */ /* 0x000fc80000000f00 */
[----:B------:R-:W-:-:S05]  /*27f0*/  ISETP.NE.AND P2, PT, R6, 0x1, PT ;  /* 0x000000010600780c */ /* 0x000fca0003f45270 */
        /* <DEDUP_REMOVED lines=195> */
.L_x_113:
        /* <DEDUP_REMOVED lines=8> */
[----:B------:R-:W-:Y:S01]  /*34b0*/  IMAD.MOV.U32 R5, RZ, RZ, c[0x0][0x188] ;  /* 0x00006200ff057624 */ /* 0x000fe200078e00ff */
[----:B------:R-:W-:-:S04]  /*34c0*/  MOV R14, RZ ;  /* 0x000000ff000e7202 */ /* 0x000fc80000000f00 */
[----:B------:R-:W-:Y:S01]  /*34d0*/  ISETP.NE.AND P2, PT, R5, 0x1, PT ;  /* 0x000000010500780c */ /* 0x000fe20003f45270 */
        /* <DEDUP_REMOVED lines=195> */
.L_x_114:
[----:B------:R-:W-:-:S05]  /*4110*/  IMAD.WIDE.U32 R12, R11, R10, c[0x0][0x180] ;  /* 0x000060000b0c7625 */ /* 0x000fca00078e000a */
[----:B------:R0:W5:Y:S01]  /*4120*/  LDG.E R5, [R12.64] ;  /* 0x000000040c057981 */ /* 0x000162000c1e1900 */
[----:B------:R-:W-:-:S04]  /*4130*/  IADD3 R14, R26, 0x280, RZ ;  /* 0x000002801a0e7810 */ /* 0x000fc80007ffe0ff */
[----:B------:R-:W-:-:S13]  /*4140*/  ISETP.GE.AND P2, PT, R14, R3, PT ;  /* 0x000000030e00720c */ /* 0x000fda0003f46270 */
[----:B------:R-:W-:Y:S05]  /*4150*/  @P2 BRA `(.L_x_109) ;  /* 0x0000267000002947 */ /* 0x000fea0003800000 */
[----:B0-----:R-:W-:Y:S01]  /*4160*/  IMAD.MOV.U32 R11, RZ, RZ, RZ ;  /* 0x000000ffff0b7224 */ /* 0x001fe200078e00ff */
[----:B------:R-:W-:Y:S05]  /*4170*/  @!P1 BRA `(.L_x_115) ;  /* 0x00000c7000009947 */ /* 0x000fea0003800000 */
[----:B------:R-:W-:Y:S02]  /*4180*/  LEA R15, R27, R14, 0xa ;  /* 0x0000000e1b0f7211 */ /* 0x000fe400078e50ff */
[----:B------:R-:W-:Y:S02]  /*4190*/  MOV R14, RZ ;  /* 0x000000ff000e7202 */ /* 0x000fe40000000f00 */
        /* <DEDUP_REMOVED lines=197> */
.L_x_115:
[----:B------:R-:W-:-:S05]  /*4df0*/  IMAD.WIDE.U32 R12, R11, R10, c[0x0][0x180] ;  /* 0x000060000b0c7625 */ /* 0x000fca00078e000a */
[----:B------:R0:W5:Y:S01]  /*4e00*/  LDG.E R4, [R12.64] ;  /* 0x000000040c047981 */ /* 0x000162000c1e1900 */
[----:B------:R-:W-:-:S04]  /*4e10*/  IADD3 R14, R26, 0x300, RZ ;  /* 0x000003001a0e7810 */ /* 0x000fc80007ffe0ff */
[----:B------:R-:W-:-:S13]  /*4e20*/  ISETP.GE.AND P2, PT, R14, R3, PT ;  /* 0x000000030e00720c */ /* 0x000fda0003f46270 */
[----:B------:R-:W-:Y:S05]  /*4e30*/  @P2 BRA `(.L_x_109) ;  /* 0x0000199000002947 */ /* 0x000fea0003800000 */
[----:B0-----:R-:W-:Y:S01]  /*4e40*/  MOV R11, RZ ;  /* 0x000000ff000b7202 */ /* 0x001fe20000000f00 */
[----:B------:R-:W-:Y:S05]  /*4e50*/  @!P1 BRA `(.L_x_116) ;  /* 0x00000c7000009947 */ /* 0x000fea0003800000 */
        /* <DEDUP_REMOVED lines=199> */
.L_x_116:
        /* <DEDUP_REMOVED lines=206> */
.L_x_117:
[----:B------:R-:W-:-:S05]  /*67b0*/  IMAD.WIDE.U32 R10, R11, R10, c[0x0][0x180] ;  /* 0x000060000b0a7625 */ /* 0x000fca00078e000a */
[----:B------:R0:W5:Y:S02]  /*67c0*/  LDG.E R0, [R10.64] ;  /* 0x000000040a007981 */ /* 0x000164000c1e1900 */
.L_x_109:
[----:B0-----:R-:W-:Y:S05]  /*67d0*/  BSYNC B0 ;  /* 0x0000000000007941 */ /* 0x001fea0003800000 */
.L_x_108:
[C---:B------:R-:W-:Y:S01]  /*67e0*/  IADD3 R10, R26.reuse, 0x80, RZ ;  /* 0x000000801a0a7810 */ /* 0x040fe20007ffe0ff */
[----:B------:R-:W-:Y:S01]  /*67f0*/  BSSY B0, `(.L_x_118) ;  /* 0x000001c000007945 */ /* 0x000fe20003800000 */
[C---:B------:R-:W-:Y:S01]  /*6800*/  IADD3 R12, R26.reuse, 0x100, RZ ;  /* 0x000001001a0c7810 */ /* 0x040fe20007ffe0ff */
[----:B------:R-:W-:Y:S01]  /*6810*/  HFMA2.MMA R21, -RZ, RZ, 0, 0 ;  /* 0x00000000ff157435 */ /* 0x000fe200000001ff */
        /* <DEDUP_REMOVED lines=8> */
[----:B------:R-:W-:Y:S02]  /*68a0*/  MOV R24, RZ ;  /* 0x000000ff00187202 */ /* 0x000fe40000000f00 */
[----:B------:R-:W-:Y:S01]  /*68b0*/  P2R R23, PR, RZ, 0x20 ;  /* 0x00000020ff177803 */ /* 0x000fe20000000000 */
[----:B------:R-:W-:Y:S05]  /*68c0*/  @P0 BRA `(.L_x_119) ;  /* 0x000000e000000947 */ /* 0x000fea0003800000 */
[C---:B-----5:R-:W-:Y:S01]  /*68d0*/  FMUL.FTZ R10, R9.reuse, 16777216 ;  /* 0x4b800000090a7820 */ /* 0x060fe20000410000 */
        /* <DEDUP_REMOVED lines=8> */
[C---:B------:R-:W-:Y:S02]  /*6960*/  @!P3 IADD3 R21, R10.reuse, -0x96, RZ ;  /* 0xffffff6a0a15b810 */ /* 0x040fe40007ffe0ff */
[----:B------:R-:W-:Y:S02]  /*6970*/  @P4 IADD3 R21, R10, -0x7e, RZ ;  /* 0xffffff820a154810 */ /* 0x000fe40007ffe0ff */
[----:B------:R-:W-:Y:S01]  /*6980*/  @!P3 LOP3.LUT R24, R24, 0x3f000000, RZ, 0xfc, !PT ;  /* 0x3f0000001818b812 */ /* 0x000fe200078efcff */
[----:B------:R-:W-:Y:S01]  /*6990*/  @P3 FADD.FTZ R24, R11, R11 ;  /* 0x0000000b0b183221 */ /* 0x000fe20000010000 */
[----:B------:R-:W-:Y:S02]  /*69a0*/  @P3 MOV R21, RZ ;  /* 0x000000ff00153202 */ /* 0x000fe40000000f00 */
.L_x_119:
[----:B------:R-:W-:Y:S05]  /*69b0*/  BSYNC B0 ;  /* 0x0000000000007941 */ /* 0x000fea0003800000 */
.L_x_118:
[----:B------:R-:W-:Y:S01]  /*69c0*/  BSSY B0, `(.L_x_120) ;  /* 0x0000012000007945 */ /* 0x000fe20003800000 */
[----:B------:R-:W-:Y:S01]  /*69d0*/  HFMA2.MMA R19, -RZ, RZ, 0, 0 ;  /* 0x00000000ff137435 */ /* 0x000fe200000001ff */
[----:B------:R-:W-:Y:S01]  /*69e0*/  MOV R20, RZ ;  /* 0x000000ff00147202 */ /* 0x000fe20000000f00 */
        /* <DEDUP_REMOVED lines=9> */
[C---:B------:R-:W-:Y:S02]  /*6a80*/  @!P3 IADD3 R8, R9.reuse, -0x96, RZ ;  /* 0xffffff6a0908b810 */ /* 0x040fe40007ffe0ff */
[C---:B------:R-:W-:Y:S02]  /*6a90*/  @!P3 LOP3.LUT R19, R10.reuse, 0x807fffff, RZ, 0xc0, !PT ;  /* 0x807fffff0a13b812 */ /* 0x040fe400078ec0ff */
[----:B------:R-:W-:Y:S02]  /*6aa0*/  @P4 IADD3 R8, R9, -0x7e, RZ ;  /* 0xffffff8209084810 */ /* 0x000fe40007ffe0ff */
[----:B------:R-:W-:Y:S01]  /*6ab0*/  @!P3 LOP3.LUT R19, R19, 0x3f000000, RZ, 0xfc, !PT ;  /* 0x3f0000001313b812 */ /* 0x000fe200078efcff */
[----:B------:R-:W-:Y:S02]  /*6ac0*/  @P3 FADD.FTZ R19, R10, R10 ;  /* 0x0000000a0a133221 */ /* 0x000fe40000010000 */
[----:B------:R-:W-:Y:S02]  /*6ad0*/  @!P3 IMAD.MOV.U32 R22, RZ, RZ, R8 ;  /* 0x000000ffff16b224 */ /* 0x000fe400078e0008 */
.L_x_121:
[----:B------:R-:W-:Y:S05]  /*6ae0*/  BSYNC B0 ;  /* 0x0000000000007941 */ /* 0x000fea0003800000 */
.L_x_120:
        /* <DEDUP_REMOVED lines=18> */
.L_x_123:
[----:B------:R-:W-:Y:S05]  /*6c10*/  BSYNC B0 ;  /* 0x0000000000007941 */ /* 0x000fea0003800000 */
.L_x_122:
[----:B------:R-:W-:Y:S01]  /*6c20*/  BSSY B0, `(.L_x_124) ;  /* 0x0000012000007945 */ /* 0x000fe20003800000 */
[----:B------:R-:W-:Y:S01]  /*6c30*/  MOV R12, RZ ;  /* 0x000000ff000c7202 */ /* 0x000fe20000000f00 */
[----:B------:R-:W-:Y:S01]  /*6c40*/  IMAD.MOV.U32 R11, RZ, RZ, RZ ;  /* 0x000000ffff0b7224 */ /* 0x000fe200078e00ff */
        /* <DEDUP_REMOVED lines=15> */
.L_x_125:
[----:B------:R-:W-:Y:S05]  /*6d40*/  BSYNC B0 ;  /* 0x0000000000007941 */ /* 0x000fea0003800000 */
.L_x_124:
[----:B------:R-:W-:Y:S01]  /*6d50*/  BSSY B0, `(.L_x_126) ;  /* 0x0000013000007945 */ /* 0x000fe20003800000 */
[----:B------:R-:W-:Y:S01]  /*6d60*/  HFMA2.MMA R10, -RZ, RZ, 0, 0 ;  /* 0x00000000ff0a7435 */ /* 0x000fe200000001ff */
[----:B-----5:R-:W-:-:S02]  /*6d70*/  IADD3 R8, R26, 0x280, RZ ;  /* 0x000002801a087810 */ /* 0x020fc40007ffe0ff */
[----:B------:R-:W-:Y:S01]  /*6d80*/  MOV R9, RZ ;  /* 0x000000ff00097202 */ /* 0x000fe20000000f00 */
[----:B------:R-:W-:Y:S05]  /*6d90*/  @P2 BRA `(.L_x_127) ;  /* 0x000000e000002947 */ /* 0x000fea0003800000 */
        /* <DEDUP_REMOVED lines=14> */
.L_x_127:
[----:B------:R-:W-:Y:S05]  /*6e80*/  BSYNC B0 ;  /* 0x0000000000007941 */ /* 0x000fea0003800000 */
.L_x_126:
[----:B------:R-:W-:Y:S01]  /*6e90*/  ISETP.GE.AND P3, PT, R8, R3, PT ;  /* 0x000000030800720c */ /* 0x000fe20003f66270 */
[----:B------:R-:W-:Y:S01]  /*6ea0*/  BSSY B0, `(.L_x_128) ;  /* 0x0000012000007945 */ /* 0x000fe20003800000 */
[----:B------:R-:W-:Y:S01]  /*6eb0*/  IADD3 R14, R26, 0x300, RZ ;  /* 0x000003001a0e7810 */ /* 0x000fe20007ffe0ff */
[----:B------:R-:W-:-:S10]  /*6ec0*/  IMAD.MOV.U32 R8, RZ, RZ, RZ ;  /* 0x000000ffff087224 */ /* 0x000fd400078e00ff */
        /* <DEDUP_REMOVED lines=11> */
[----:B------:R-:W-:Y:S02]  /*6f80*/  @P5 IADD3 R10, R5, -0x7e, RZ ;  /* 0xffffff82050a5810 */ /* 0x000fe40007ffe0ff */
[----:B------:R-:W-:Y:S01]  /*6f90*/  @!P4 LOP3.LUT R8, R8, 0x3f000000, RZ, 0xfc, !PT ;  /* 0x3f0000000808c812 */ /* 0x000fe200078efcff */
[----:B------:R-:W-:Y:S01]  /*6fa0*/  @P4 FADD.FTZ R8, R6, R6 ;  /* 0x0000000606084221 */ /* 0x000fe20000010000 */
[----:B------:R-:W-:Y:S02]  /*6fb0*/  @P4 MOV R10, RZ ;  /* 0x000000ff000a4202 */ /* 0x000fe40000000f00 */
.L_x_129:
[----:B------:R-:W-:Y:S05]  /*6fc0*/  BSYNC B0 ;  /* 0x0000000000007941 */ /* 0x000fea0003800000 */
.L_x_128:
[----:B------:R-:W-:Y:S01]  /*6fd0*/  ISETP.GE.AND P4, PT, R14, R3, PT ;  /* 0x000000030e00720c */ /* 0x000fe20003f86270 */
[----:B------:R-:W-:Y:S01]  /*6fe0*/  BSSY B0, `(.L_x_130) ;  /* 0x0000013000007945 */ /* 0x000fe20003800000 */
[----:B------:R-:W-:Y:S01]  /*6ff0*/  CS2R R6, SRZ ;  /* 0x0000000000067805 */ /* 0x000fe2000001ff00 */
[----:B------:R-:W-:Y:S01]  /*7000*/  IADD3 R14, R26, 0x380, RZ ;  /* 0x000003801a0e7810 */ /* 0x000fe20007ffe0ff */
[----:B------:R-:W-:-:S09]  /*7010*/  CS2R R4, SRZ ;  /* 0x0000000000047805 */ /* 0x000fd2000001ff00 */
        /* <DEDUP_REMOVED lines=14> */
[----:B------:R-:W-:Y:S02]  /*7100*/  @P5 FADD.FTZ R7, R15, R15 ;  /* 0x0000000f0f075221 */ /* 0x000fe40000010000 */
.L_x_131:
[----:B------:R-:W-:Y:S05]  /*7110*/  BSYNC B0 ;  /* 0x0000000000007941 */ /* 0x000fea0003800000 */
.L_x_130:
[----:B------:R-:W-:Y:S01]  /*7120*/  ISETP.GE.AND P5, PT, R14, R3, PT ;  /* 0x000000030e00720c */ /* 0x000fe20003fa6270 */
[----:B------:R-:W-:-:S12]  /*7130*/  BSSY B0, `(.L_x_132) ;  /* 0x0000012000007945 */ /* 0x000fd80003800000 */
[----:B------:R-:W-:Y:S05]  /*7140*/  @P5 BRA `(.L_x_133) ;  /* 0x0000010000005947 */ /* 0x000fea0003800000 */
[C---:B------:R-:W-:Y:S01]  /*7150*/  FMUL.FTZ R3, R0.reuse, 16777216 ;  /* 0x4b80000000037820 */ /* 0x040fe20000410000 */
[C---:B------:R-:W-:Y:S02]  /*7160*/  FSETP.GEU.FTZ.AND P6, PT, |R0|.reuse, 1.175494350822287508e-38, PT ;  /* 0x008000000000780b */ /* 0x040fe40003fde200 */
[----:B------:R-:W-:Y:S02]  /*7170*/  P2R R5, PR, RZ, 0x1 ;  /* 0x00000001ff057803 */ /* 0x000fe40000000000 */
        /* <DEDUP_REMOVED lines=9> */
[----:B------:R-:W-:Y:S02]  /*7210*/  @!P6 LOP3.LUT R5, R3, 0x807fffff, RZ, 0xc0, !PT ;  /* 0x807fffff0305e812 */ /* 0x000fe400078ec0ff */
[----:B------:R-:W-:Y:S02]  /*7220*/  @!P6 MOV R6, R14 ;  /* 0x0000000e0006e202 */ /* 0x000fe40000000f00 */
[----:B------:R-:W-:Y:S01]  /*7230*/  @!P6 LOP3.LUT R5, R5, 0x3f000000, RZ, 0xfc, !PT ;  /* 0x3f0000000505e812 */ /* 0x000fe200078efcff */
[----:B------:R-:W-:Y:S02]  /*7240*/  @P6 FADD.FTZ R5, R3, R3 ;  /* 0x0000000303056221 */ /* 0x000fe40000010000 */
.L_x_133:
[----:B------:R-:W-:Y:S05]  /*7250*/  BSYNC B0 ;  /* 0x0000000000007941 */ /* 0x000fea0003800000 */
.L_x_132:
[----:B------:R-:W-:Y:S05]  /*7260*/  @P0 EXIT ;  /* 0x000000000000094d */ /* 0x000fea0003800000 */
[----:B------:R-:W-:Y:S01]  /*7270*/  ISETP.NE.AND P6, PT, RZ, c[0x0][0x31c], PT ;  /* 0x0000c700ff007a0c */ /* 0x000fe20003fc5270 */
[----:B------:R-:W-:-:S12]  /*7280*/  CS2R R2, SRZ ;  /* 0x0000000000027805 */ /* 0x000fd8000001ff00 */
        /* <DEDUP_REMOVED lines=225> */
.L_x_134:
[----:B------:R-:W-:Y:S02]  /*80a0*/  ISETP.NE.AND P0, PT, R25, RZ, PT ;  /* 0x000000ff1900720c */ /* 0x000fe40003f05270 */
[----:B------:R-:W-:-:S05]  /*80b0*/  MOV R0, 0x4 ;  /* 0x0000000400007802 */ /* 0x000fca0000000f00 */
[----:B------:R-:W-:-:S04]  /*80c0*/  IMAD.WIDE.U32 R14, R3, R0, c[0x0][0x170] ;  /* 0x00005c00030e7625 */ /* 0x000fc800078e0000 */
[----:B------:R-:W-:Y:S01]  /*80d0*/  IMAD.WIDE.U32 R2, R2, R0, c[0x0][0x178] ;  /* 0x00005e0002027625 */ /* 0x000fe200078e0000 */
[----:B------:R0:W-:Y:S04]  /*80e0*/  STG.E [R14.64], R24 ;  /* 0x000000180e007986 */ /* 0x0001e8000c101904 */
[----:B------:R0:W-:Y:S01]  /*80f0*/  STG.E [R2.64], R21 ;  /* 0x0000001502007986 */ /* 0x0001e2000c101904 */
[----:B------:R-:W-:Y:S05]  /*8100*/  @P0 EXIT ;  /* 0x000000000000094d */ /* 0x000fea0003800000 */
[----:B0-----:R-:W-:Y:S01]  /*8110*/  HFMA2.MMA R21, -RZ, RZ, 0, 0 ;  /* 0x00000000ff157435 */ /* 0x001fe200000001ff */
[----:B------:R-:W-:Y:S01]  /*8120*/  MOV R17, RZ ;  /* 0x000000ff00117202 */ /* 0x000fe20000000f00 */
[----:B------:R-:W-:Y:S07]  /*8130*/  @!P6 BRA `(.L_x_135) ;  /* 0x00000e100000e947 */ /* 0x000fee0003800000 */
[----:B------:R-:W-:Y:S02]  /*8140*/  LEA R2, R27, R26, 0xa ;  /* 0x0000001a1b027211 */ /* 0x000fe400078e50ff */
[----:B------:R-:W-:-:S02]  /*8150*/  MOV R16, c[0x0][0x31c] ;  /* 0x0000c70000107a02 */ /* 0x000fc40000000f00 */
[----:B------:R-:W-:Y:S01]  /*8160*/  IADD3 R3, R2, 0x80, RZ ;  /* 0x0000008002037810 */ /* 0x000fe20007ffe0ff */
[----:B------:R-:W-:Y:S01]  /*8170*/  IMAD.MOV.U32 R2, RZ, RZ, RZ ;  /* 0x000000ffff027224 */ /* 0x000fe200078e00ff */
        /* <DEDUP_REMOVED lines=221> */
.L_x_135:
[----:B------:R-:W-:Y:S01]  /*8f50*/  ISETP.NE.AND P0, PT, R23, RZ, PT ;  /* 0x000000ff1700720c */ /* 0x000fe20003f05270 */
[----:B------:R-:W-:-:S04]  /*8f60*/  IMAD.WIDE.U32 R2, R21, R0, c[0x0][0x170] ;  /* 0x00005c0015027625 */ /* 0x000fc800078e0000 */
[----:B------:R-:W-:Y:S01]  /*8f70*/  IMAD.WIDE.U32 R14, R17, R0, c[0x0][0x178] ;  /* 0x00005e00110e7625 */ /* 0x000fe200078e0000 */
[----:B------:R0:W-:Y:S04]  /*8f80*/  STG.E [R2.64], R19 ;  /* 0x0000001302007986 */ /* 0x0001e8000c101904 */
[----:B------:R0:W-:Y:S03]  /*8f90*/  STG.E [R14.64], R22 ;  /* 0x000000160e007986 */ /* 0x0001e6000c101904 */
[----:B------:R-:W-:Y:S05]  /*8fa0*/  @P0 EXIT ;  /* 0x000000000000094d */ /* 0x000fea0003800000 */
[----:B0-----:R-:W-:Y:S01]  /*8fb0*/  HFMA2.MMA R19, -RZ, RZ, 0, 0 ;  /* 0x00000000ff137435 */ /* 0x001fe200000001ff */
[----:B------:R-:W-:Y:S01]  /*8fc0*/  MOV R17, RZ ;  /* 0x000000ff00117202 */ /* 0x000fe20000000f00 */
[----:B------:R-:W-:Y:S08]  /*8fd0*/  @!P6 BRA `(.L_x_136) ;  /* 0x00000e100000e947 */ /* 0x000ff00003800000 */
        /* <DEDUP_REMOVED lines=216> */
[----:B------:R-:W-:-:S05]  /*9d60*/  @P0 IMAD.HI.U32 R2, R15, c[0x0][0x444], R14 ;  /* 0x000111000f020a27 */ /* 0x000fca00078e000e */
        /* <DEDUP_REMOVED lines=8> */
.L_x_136:
[----:B------:R-:W-:-:S04]  /*9df0*/  IMAD.WIDE.U32 R2, R19, R0, c[0x0][0x170] ;  /* 0x00005c0013027625 */ /* 0x000fc800078e0000 */
[----:B------:R-:W-:Y:S01]  /*9e00*/  IMAD.WIDE.U32 R14, R17, R0, c[0x0][0x178] ;  /* 0x00005e00110e7625 */ /* 0x000fe200078e0000 */
[----:B------:R0:W-:Y:S04]  /*9e10*/  STG.E [R2.64], R20 ;  /* 0x0000001402007986 */ /* 0x0001e8000c101904 */
[----:B------:R0:W-:Y:S01]  /*9e20*/  STG.E [R14.64], R13 ;  /* 0x0000000d0e007986 */ /* 0x0001e2000c101904 */
[----:B------:R-:W-:Y:S05]  /*9e30*/  @P1 EXIT ;  /* 0x000000000000194d */ /* 0x000fea0003800000 */
[----:B------:R-:W-:Y:S01]  /*9e40*/  HFMA2.MMA R17, -RZ, RZ, 0, 0 ;  /* 0x00000000ff117435 */ /* 0x000fe200000001ff */
[----:B------:R-:W-:Y:S01]  /*9e50*/  IMAD.MOV.U32 R19, RZ, RZ, RZ ;  /* 0x000000ffff137224 */ /* 0x000fe200078e00ff */
[----:B------:R-:W-:Y:S05]  /*9e60*/  @!P6 BRA `(.L_x_137) ;  /* 0x00000e100000e947 */ /* 0x000fea0003800000 */
[----:B0-----:R-:W-:Y:S02]  /*9e70*/  LEA R14, R27, R26, 0xa ;  /* 0x0000001a1b0e7211 */ /* 0x001fe400078e50ff */
        /* <DEDUP_REMOVED lines=224> */
.L_x_137:
[----:B0-----:R-:W-:-:S04]  /*ac80*/  IMAD.WIDE.U32 R2, R19, R0, c[0x0][0x170] ;  /* 0x00005c0013027625 */ /* 0x001fc800078e0000 */
[----:B------:R-:W-:Y:S01]  /*ac90*/  IMAD.WIDE.U32 R14, R17, R0, c[0x0][0x178] ;  /* 0x00005e00110e7625 */ /* 0x000fe200078e0000 */
[----:B------:R0:W-:Y:S04]  /*aca0*/  STG.E [R2.64], R11 ;  /* 0x0000000b02007986 */ /* 0x0001e8000c101904 */
[----:B------:R0:W-:Y:S01]  /*acb0*/  STG.E [R14.64], R18 ;  /* 0x000000120e007986 */ /* 0x0001e2000c101904 */
[----:B------:R-:W-:Y:S05]  /*acc0*/  @P2 EXIT ;  /* 0x000000000000294d */ /* 0x000fea0003800000 */
[----:B------:R-:W-:Y:S01]  /*acd0*/  MOV R13, RZ ;  /* 0x000000ff000d7202 */ /* 0x000fe20000000f00 */
[----:B0-----:R-:W-:Y:S01]  /*ace0*/  IMAD.MOV.U32 R11, RZ, RZ, RZ ;  /* 0x000000ffff0b7224 */ /* 0x001fe200078e00ff */
[----:B------:R-:W-:Y:S05]  /*acf0*/  @!P6 BRA `(.L_x_138) ;  /* 0x00000e100000e947 */ /* 0x000fea0003800000 */
[----:B------:R-:W-:-:S04]  /*ad00*/  LEA R2, R27, R26, 0xa ;  /* 0x0000001a1b027211 */ /* 0x000fc800078e50ff */
[----:B------:R-:W-:Y:S01]  /*ad10*/  IADD3 R3, R2, 0x200, RZ ;  /* 0x0000020002037810 */ /* 0x000fe20007ffe0ff */
[----:B------:R-:W-:-:S10]  /*ad20*/  HFMA2.MMA R2, -RZ, RZ, 0, 0 ;  /* 0x00000000ff027435 */ /* 0x000fd400000001ff */
        /* <DEDUP_REMOVED lines=222> */
.L_x_138:
[----:B------:R-:W-:-:S04]  /*bb10*/  IMAD.WIDE.U32 R2, R13, R0, c[0x0][0x170] ;  /* 0x00005c000d027625 */ /* 0x000fc800078e0000 */
[----:B------:R-:W-:Y:S01]  /*bb20*/  IMAD.WIDE.U32 R14, R11, R0, c[0x0][0x178] ;  /* 0x00005e000b0e7625 */ /* 0x000fe200078e0000 */
[----:B------:R0:W-:Y:S04]  /*bb30*/  STG.E [R2.64], R12 ;  /* 0x0000000c02007986 */ /* 0x0001e8000c101904 */
[----:B------:R0:W-:Y:S01]  /*bb40*/  STG.E [R14.64], R9 ;  /* 0x000000090e007986 */ /* 0x0001e2000c101904 */
[----:B------:R-:W-:Y:S05]  /*bb50*/  @P3 EXIT ;  /* 0x000000000000394d */ /* 0x000fea0003800000 */
[----:B0-----:R-:W-:Y:S01]  /*bb60*/  HFMA2.MMA R9, -RZ, RZ, 0, 0 ;  /* 0x00000000ff097435 */ /* 0x001fe200000001ff */
[----:B------:R-:W-:Y:S01]  /*bb70*/  MOV R11, RZ ;  /* 0x000000ff000b7202 */ /* 0x000fe20000000f00 */
[----:B------:R-:W-:Y:S05]  /*bb80*/  @!P6 BRA `(.L_x_139) ;  /* 0x00000e100000e947 */ /* 0x000fea0003800000 */
[----:B------:R-:W-:Y:S01]  /*bb90*/  IMAD R2, R27, 0x400, R26 ;  /* 0x000004001b027824 */ /* 0x000fe200078e021a */
[----:B------:R-:W-:-:S04]  /*bba0*/  MOV R14, c[0x0][0x31c] ;  /* 0x0000c700000e7a02 */ /* 0x000fc80000000f00 */
        /* <DEDUP_REMOVED lines=223> */
.L_x_139:
[----:B------:R-:W-:-:S04]  /*c9a0*/  IMAD.WIDE.U32 R2, R11, R0, c[0x0][0x170] ;  /* 0x00005c000b027625 */ /* 0x000fc800078e0000 */
[----:B------:R-:W-:Y:S01]  /*c9b0*/  IMAD.WIDE.U32 R12, R9, R0, c[0x0][0x178] ;  /* 0x00005e00090c7625 */ /* 0x000fe200078e0000 */
[----:B------:R0:W-:Y:S04]  /*c9c0*/  STG.E [R2.64], R8 ;  /* 0x0000000802007986 */ /* 0x0001e8000c101904 */
[----:B------:R0:W-:Y:S01]  /*c9d0*/  STG.E [R12.64], R10 ;  /* 0x0000000a0c007986 */ /* 0x0001e2000c101904 */
[----:B------:R-:W-:Y:S05]  /*c9e0*/  @P4 EXIT ;  /* 0x000000000000494d */ /* 0x000fea0003800000 */
[----:B------:R-:W-:Y:S01]  /*c9f0*/  HFMA2.MMA R9, -RZ, RZ, 0, 0 ;  /* 0x00000000ff097435 */ /* 0x000fe200000001ff */
[----:B0-----:R-:W-:Y:S01]  /*ca00*/  MOV R3, RZ ;  /* 0x000000ff00037202 */ /* 0x001fe20000000f00 */
[----:B------:R-:W-:Y:S08]  /*ca10*/  @!P6 BRA `(.L_x_140) ;  /* 0x00000e100000e947 */ /* 0x000ff00003800000 */
        /* <DEDUP_REMOVED lines=225> */
.L_x_140:
[----:B------:R-:W-:-:S04]  /*d830*/  IMAD.WIDE.U32 R8, R9, R0, c[0x0][0x170] ;  /* 0x00005c0009087625 */ /* 0x000fc800078e0000 */
[----:B------:R-:W-:Y:S01]  /*d840*/  IMAD.WIDE.U32 R2, R3, R0, c[0x0][0x178] ;  /* 0x00005e0003027625 */ /* 0x000fe200078e0000 */
[----:B------:R0:W-:Y:S04]  /*d850*/  STG.E [R8.64], R7 ;  /* 0x0000000708007986 */ /* 0x0001e8000c101904 */
[----:B------:R0:W-:Y:S01]  /*d860*/  STG.E [R2.64], R4 ;  /* 0x0000000402007986 */ /* 0x0001e2000c101904 */
[----:B------:R-:W-:Y:S05]  /*d870*/  @P5 EXIT ;  /* 0x000000000000594d */ /* 0x000fea0003800000 */
[----:B0-----:R-:W-:Y:S01]  /*d880*/  HFMA2.MMA R7, -RZ, RZ, 0, 0 ;  /* 0x00000000ff077435 */ /* 0x001fe200000001ff */
[----:B------:R-:W-:Y:S01]  /*d890*/  MOV R3, RZ ;  /* 0x000000ff00037202 */ /* 0x000fe20000000f00 */
[----:B------:R-:W-:Y:S08]  /*d8a0*/  @!P6 BRA `(.L_x_141) ;  /* 0x00000e100000e947 */ /* 0x000ff00003800000 */
[----:B------:R-:W-:-:S04]  /*d8b0*/  LEA R2, R27, R26, 0xa ;  /* 0x0000001a1b027211 */ /* 0x000fc800078e50ff */
[----:B------:R-:W-:Y:S02]  /*d8c0*/  IADD3 R3, R2, 0x380, RZ ;  /* 0x0000038002037810 */ /* 0x000fe40007ffe0ff */
[----:B------:R-:W-:-:S05]  /*d8d0*/  MOV R2, RZ ;  /* 0x000000ff00027202 */ /* 0x000fca0000000f00 */
[----:B------:R-:W-:-:S04]  /*d8e0*/  IMAD.HI.U32 R8, R3, c[0x0][0x324], R2 ;  /* 0x0000c90003087a27 */ /* 0x000fc800078e0002 */
[----:B------:R-:W-:Y:S01]  /*d8f0*/  IMAD.MOV.U32 R2, RZ, RZ, c[0x0][0x31c] ;  /* 0x0000c700ff027624 */ /* 0x000fe200078e00ff */
[----:B------:R-:W-:-:S04]  /*d900*/  SHF.R.U32.HI R9, RZ, c[0x0][0x328], R8 ;  /* 0x0000ca00ff097a19 */ /* 0x000fc80000011608 */
[----:B------:R-:W-:Y:S02]  /*d910*/  ISETP.NE.AND P0, PT, R2, 0x1, PT ;  /* 0x000000010200780c */ /* 0x000fe40003f05270 */
        /* <DEDUP_REMOVED lines=218> */
.L_x_141:
[----:B------:R-:W-:-:S04]  /*e6c0*/  IMAD.WIDE.U32 R8, R7, R0, c[0x0][0x170] ;  /* 0x00005c0007087625 */ /* 0x000fc800078e0000 */
[----:B------:R-:W-:Y:S01]  /*e6d0*/  IMAD.WIDE.U32 R2, R3, R0, c[0x0][0x178] ;  /* 0x00005e0003027625 */ /* 0x000fe200078e0000 */
[----:B------:R-:W-:Y:S04]  /*e6e0*/  STG.E [R8.64], R5 ;  /* 0x0000000508007986 */ /* 0x000fe8000c101904 */
[----:B------:R-:W-:Y:S01]  /*e6f0*/  STG.E [R2.64], R6 ;  /* 0x0000000602007986 */ /* 0x000fe2000c101904 */
[----:B------:R-:W-:Y:S05]  /*e700*/  EXIT ;  /* 0x000000000000794d */ /* 0x000fea0003800000 */
.L_x_142:
        /* <DEDUP_REMOVED lines=15> */
.L_x_33980:


//--------------------- .text._ZN2at6native50_GLOBAL__N__650009b6_17_UnaryOpsKernel_cu_bd823bfe45unrolled_elementwise_kernel_for_multi_outputsILi2EZZZNS0_17frexp_kernel_cudaERNS_18TensorIteratorBaseEENKUlvE_clEvENKUlvE0_clEvEUlfE_St5arrayIPcLm3EE23TrivialOffsetCalculatorILi1EjESB_ILi2EjEEEviT0_T1_T2_T3_ --------------------------
	.section	.text._ZN2at6native50_GLOBAL__N__650009b6_17_UnaryOpsKernel_cu_bd823bfe45unrolled_elementwise_kernel_for_multi_outputsILi2EZZZNS0_17frexp_kernel_cudaERNS_18TensorIteratorBaseEENKUlvE_clEvENKUlvE0_clEvEUlfE_St5arrayIPcLm3EE23TrivialOffsetCalculatorILi1EjESB_ILi2EjEEEviT0_T1_T2_T3_,"ax",@progbits
	.sectioninfo	@"SHI_REGISTERS=30"
	.align	128
.text._ZN2at6native50_GLOBAL__N__650009b6_17_UnaryOpsKernel_cu_bd823bfe45unrolled_elementwise_kernel_for_multi_outputsILi2EZZZNS0_17frexp_kernel_cudaERNS_18TensorIteratorBaseEENKUlvE_clEvENKUlvE0_clEvEUlfE_St5arrayIPcLm3EE23TrivialOffsetCalculatorILi1EjESB_ILi2EjEEEviT0_T1_T2_T3_:
        .type           _ZN2at6native50_GLOBAL__N__650009b6_17_UnaryOpsKernel_cu_bd823bfe45unrolled_elementwise_kernel_for_multi_outputsILi2EZZZNS0_17frexp_kernel_cudaERNS_18TensorIteratorBaseEENKUlvE_clEvENKUlvE0_clEvEUlfE_St5arrayIPcLm3EE23TrivialOffsetCalculatorILi1EjESB_ILi2EjEEEviT0_T1_T2_T3_,@function
        .size           _ZN2at6native50_GLOBAL__N__650009b6_17_UnaryOpsKernel_cu_bd823bfe45unrolled_elementwise_kernel_for_multi_outputsILi2EZZZNS0_17frexp_kernel_cudaERNS_18TensorIteratorBaseEENKUlvE_clEvENKUlvE0_clEvEUlfE_St5arrayIPcLm3EE23TrivialOffsetCalculatorILi1EjESB_ILi2EjEEEviT0_T1_T2_T3_,(.L_x_33981 - _ZN2at6native50_GLOBAL__N__650009b6_17_UnaryOpsKernel_cu_bd823bfe45unrolled_elementwise_kernel_for_multi_outputsILi2EZZZNS0_17frexp_kernel_cudaERNS_18TensorIteratorBaseEENKUlvE_clEvENKUlvE0_clEvEUlfE_St5arrayIPcLm3EE23TrivialOffsetCalculatorILi1EjESB_ILi2EjEEEviT0_T1_T2_T3_)
        .other          _ZN2at6native50_GLOBAL__N__650009b6_17_UnaryOpsKernel_cu_bd823bfe45unrolled_elementwise_kernel_for_multi_outputsILi2EZZZNS0_17frexp_kernel_cudaERNS_18TensorIteratorBaseEENKUlvE_clEvENKUlvE0_clEvEUlfE_St5arrayIPcLm3EE23TrivialOffsetCalculatorILi1EjESB_ILi2EjEEEviT0_T1_T2_T3_,@"STO_CUDA_ENTRY STV_DEFAULT"
_ZN2at6native50_GLOBAL__N__650009b6_17_UnaryOpsKernel_cu_bd823bfe45unrolled_elementwise_kernel_for_multi_outputsILi2EZZZNS0_17frexp_kernel_cudaERNS_18TensorIteratorBaseEENKUlvE_clEvENKUlvE0_clEvEUlfE_St5arrayIPcLm3EE23TrivialOffsetCalculatorILi1EjESB_ILi2EjEEEviT0_T1_T2_T3_:
[----:B------:R-:W-:Y:S02]  /*0000*/  IMAD.MOV.U32 R1, RZ, RZ, c[0x0][0x28] ;  /* 0x00000a00ff017624 */ /* 0x000fe400078e00ff */
[----:B------:R-:W0:Y:S01]  /*0010*/  S2R R18, SR_CTAID.X ;  /* 0x0000000000127919 */ /* 0x000e220000002500 */
[----:B------:R-:W-:Y:S01]  /*0020*/  IMAD.MOV.U32 R3, RZ, RZ, -0x400 ;  /* 0xfffffc00ff037424 */ /* 0x000fe200078e00ff */
[----:B------:R-:W-:Y:S01]  /*0030*/  ULDC.64 UR4, c[0x0][0x118] ;  /* 0x0000460000047ab9 */ /* 0x000fe20000000a00 */
[----:B------:R-:W-:Y:S01]  /*0040*/  BSSY B0, `(.L_x_143) ;  /* 0x0000039000007945 */ /* 0x000fe20003800000 */
[----:B------:R-:W1:Y:S01]  /*0050*/  S2R R17, SR_TID.X ;  /* 0x0000000000117919 */ /* 0x000e620000002100 */
[----:B------:R-:W-:Y:S01]  /*0060*/  CS2R R6, SRZ ;  /* 0x0000000000067805 */ /* 0x000fe2000001ff00 */
[----:B------:R-:W-:Y:S02]  /*0070*/  IMAD.MOV.U32 R5, RZ, RZ, RZ ;  /* 0x000000ffff057224 */ /* 0x000fe400078e00ff */
[----:B------:R-:W-:Y:S02]  /*0080*/  IMAD.MOV.U32 R12, RZ, RZ, RZ ;  /* 0x000000ffff0c7224 */ /* 0x000fe400078e00ff */
[----:B------:R-:W-:-:S02]  /*0090*/  IMAD.MOV.U32 R11, RZ, RZ, RZ ;  /* 0x000000ffff0b7224 */ /* 0x000fc400078e00ff */
[----:B------:R-:W-:Y:S02]  /*00a0*/  IMAD.MOV.U32 R23, RZ, RZ, RZ ;  /* 0x000000ffff177224 */ /* 0x000fe400078e00ff */
[----:B------:R-:W-:Y:S02]  /*00b0*/  IMAD.MOV.U32 R0, RZ, RZ, RZ ;  /* 0x000000ffff007224 */ /* 0x000fe400078e00ff */
[----:B0-----:R-:W-:Y:S02]  /*00c0*/  IMAD R4, R18, R3, c[0x0][0x160] ;  /* 0x0000580012047624 */ /* 0x001fe400078e0203 */
[----:B------:R-:W-:-:S03]  /*00d0*/  CS2R R2, SRZ ;  /* 0x0000000000027805 */ /* 0x000fc6000001ff00 */
[----:B-1----:R-:W-:-:S13]  /*00e0*/  ISETP.GE.AND P0, PT, R17, R4, PT ;  /* 0x000000041100720c */ /* 0x002fda0003f06270 */
[----:B------:R-:W-:Y:S05]  /*00f0*/  @P0 BRA `(.L_x_144) ;  /* 0x000002d000000947 */ /* 0x000fea0003800000 */
[----:B------:R-:W-:Y:S02]  /*0100*/  IMAD R9, R18, 0x400, R17 ;  /* 0x0000040012097824 */ /* 0x000fe400078e0211 */
[----:B------:R-:W-:-:S04]  /*0110*/  IMAD.MOV.U32 R8, RZ, RZ, 0x4 ;  /* 0x00000004ff087424 */ /* 0x000fc800078e00ff */
[----:B------:R-:W-:-:S05]  /*0120*/  IMAD.WIDE.U32 R14, R9, R8, c[0x0][0x180] ;  /* 0x00006000090e7625 */ /* 0x000fca00078e0008 */
[----:B------:R0:W5:Y:S01]  /*0130*/  LDG.E R7, [R14.64] ;  /* 0x000000040e077981 */ /* 0x000162000c1e1900 */
[----:B------:R-:W-:-:S04]  /*0140*/  IADD3 R13, R17, 0x80, RZ ;  /* 0x00000080110d7810 */ /* 0x000fc80007ffe0ff */
[----:B------:R-:W-:-:S13]  /*0150*/  ISETP.GE.AND P1, PT, R13, R4, PT ;  /* 0x000000040d00720c */ /* 0x000fda0003f26270 */
[----:B------:R-:W-:Y:S05]  /*0160*/  @P1 BRA `(.L_x_144) ;  /* 0x0000026000001947 */ /* 0x000fea0003800000 */
[----:B0-----:R-:W-:-:S05]  /*0170*/  IADD3 R15, R9, 0x80, RZ ;  /* 0x00000080090f7810 */ /* 0x001fca0007ffe0ff */
        /* <DEDUP_REMOVED lines=12> */
[----:B------:R-:W-:-:S06]  /*0240*/  IMAD.WIDE.U32 R10, R11, R8, c[0x0][0x180] ;  /* 0x000060000b0a7625 */ /* 0x000fcc00078e0008 */
        /* <DEDUP_REMOVED lines=16> */
[----:B0-----:R-:W-:Y:S02]  /*0350*/  IADD3 R13, R17, 0x380, RZ ;  /* 0x00000380110d7810 */ /* 0x001fe40007ffe0ff */
[----:B------:R-:W-:Y:S02]  /*0360*/  IADD3 R15, R9, 0x300, RZ ;  /* 0x00000300090f7810 */ /* 0x000fe40007ffe0ff */
[----:B------:R-:W-:-:S03]  /*0370*/  ISETP.GE.AND P1, PT, R13, R4, PT ;  /* 0x000000040d00720c */ /* 0x000fc60003f26270 */
[----:B------:R-:W-:-:S05]  /*0380*/  IMAD.WIDE.U32 R14, R15, R8, c[0x0][0x180] ;  /* 0x000060000f0e7625 */ /* 0x000fca00078e0008 */
[----:B------:R0:W5:Y:S05]  /*0390*/  LDG.E R2, [R14.64] ;  /* 0x000000040e027981 */ /* 0x00016a000c1e1900 */
[----:B------:R-:W-:-:S05]  /*03a0*/  @!P1 IADD3 R9, R9, 0x380, RZ ;  /* 0x0000038009099810 */ /* 0x000fca0007ffe0ff */
[----:B------:R-:W-:-:S05]  /*03b0*/  @!P1 IMAD.WIDE.U32 R8, R9, R8, c[0x0][0x180] ;  /* 0x0000600009089625 */ /* 0x000fca00078e0008 */
[----:B------:R0:W5:Y:S02]  /*03c0*/  @!P1 LDG.E R3, [R8.64] ;  /* 0x0000000408039981 */ /* 0x000164000c1e1900 */
.L_x_144:
[----:B0-----:R-:W-:Y:S05]  /*03d0*/  BSYNC B0 ;  /* 0x0000000000007941 */ /* 0x001fea0003800000 */
.L_x_143:
[C---:B------:R-:W-:Y:S01]  /*03e0*/  IADD3 R9, R17.reuse, 0x80, RZ ;  /* 0x0000008011097810 */ /* 0x040fe20007ffe0ff */
[----:B------:R-:W-:Y:S01]  /*03f0*/  BSSY B0, `(.L_x_145) ;  /* 0x000001b000007945 */ /* 0x000fe20003800000 */
[C---:B------:R-:W-:Y:S01]  /*0400*/  IADD3 R13, R17.reuse, 0x100, RZ ;  /* 0x00000100110d7810 */ /* 0x040fe20007ffe0ff */
[----:B------:R-:W-:Y:S01]  /*0410*/  IMAD.MOV.U32 R25, RZ, RZ, RZ ;  /* 0x000000ffff197224 */ /* 0x000fe200078e00ff */
[C---:B------:R-:W-:Y:S02]  /*0420*/  IADD3 R19, R17.reuse, 0x200, RZ ;  /* 0x0000020011137810 */ /* 0x040fe40007ffe0ff */
[----:B------:R-:W-:Y:S02]  /*0430*/  IADD3 R15, R17, 0x180, RZ ;  /* 0x00000180110f7810 */ /* 0x000fe40007ffe0ff */
[-C--:B------:R-:W-:Y:S02]  /*0440*/  ISETP.GE.AND P6, PT, R9, R4.reuse, PT ;  /* 0x000000040900720c */ /* 0x080fe40003fc6270 */
[----:B------:R-:W-:-:S02]  /*0450*/  ISETP.GE.AND P5, PT, R13, R4, PT ;  /* 0x000000040d00720c */ /* 0x000fc40003fa6270 */
[-C--:B------:R-:W-:Y:S01]  /*0460*/  ISETP.GE.AND P2, PT, R19, R4.reuse, PT ;  /* 0x000000041300720c */ /* 0x080fe20003f46270 */
[----:B------:R-:W-:Y:S01]  /*0470*/  IMAD.MOV.U32 R19, RZ, RZ, RZ ;  /* 0x000000ffff137224 */ /* 0x000fe200078e00ff */
[----:B------:R-:W-:Y:S02]  /*0480*/  ISETP.GE.AND P1, PT, R15, R4, PT ;  /* 0x000000040f00720c */ /* 0x000fe40003f26270 */
[----:B------:R-:W-:Y:S02]  /*0490*/  P2R R22, PR, RZ, 0x40 ;  /* 0x00000040ff167803 */ /* 0x000fe40000000000 */
        /* <DEDUP_REMOVED lines=12> */
[----:B------:R-:W-:Y:S01]  /*0560*/  @P4 IADD3 R25, R8, -0x7e, RZ ;  /* 0xffffff8208194810 */ /* 0x000fe20007ffe0ff */
[----:B------:R-:W-:Y:S01]  /*0570*/  @P3 IMAD.MOV.U32 R25, RZ, RZ, RZ ;  /* 0x000000ffff193224 */ /* 0x000fe200078e00ff */
[----:B------:R-:W-:Y:S01]  /*0580*/  @!P3 LOP3.LUT R23, R23, 0x3f000000, RZ, 0xfc, !PT ;  /* 0x3f0000001717b812 */ /* 0x000fe200078efcff */
[----:B------:R-:W-:Y:S02]  /*0590*/  @P3 FADD.FTZ R23, R9, R9 ;  /* 0x0000000909173221 */ /* 0x000fe40000010000 */
.L_x_146:
[----:B------:R-:W-:Y:S05]  /*05a0*/  BSYNC B0 ;  /* 0x0000000000007941 */ /* 0x000fea0003800000 */
.L_x_145:
[----:B------:R-:W-:Y:S01]  /*05b0*/  BSSY B0, `(.L_x_147) ;  /* 0x0000012000007945 */ /* 0x000fe20003800000 */
[----:B-----5:R-:W-:Y:S02]  /*05c0*/  IMAD.MOV.U32 R7, RZ, RZ, RZ ;  /* 0x000000ffff077224 */ /* 0x020fe400078e00ff */
[----:B------:R-:W-:Y:S01]  /*05d0*/  IMAD.MOV.U32 R21, RZ, RZ, RZ ;  /* 0x000000ffff157224 */ /* 0x000fe200078e00ff */
        /* <DEDUP_REMOVED lines=10> */
[----:B------:R-:W-:Y:S02]  /*0680*/  @!P3 LOP3.LUT R21, R9, 0x807fffff, RZ, 0xc0, !PT ;  /* 0x807fffff0915b812 */ /* 0x000fe400078ec0ff */
[----:B------:R-:W-:Y:S02]  /*0690*/  @P4 IADD3 R0, R8, -0x7e, RZ ;  /* 0xffffff8208004810 */ /* 0x000fe40007ffe0ff */
[----:B------:R-:W-:Y:S01]  /*06a0*/  @!P3 LOP3.LUT R21, R21, 0x3f000000, RZ, 0xfc, !PT ;  /* 0x3f0000001515b812 */ /* 0x000fe200078efcff */
[----:B------:R-:W-:Y:S02]  /*06b0*/  @P3 FADD.FTZ R21, R9, R9 ;  /* 0x0000000909153221 */ /* 0x000fe40000010000 */
[----:B------:R-:W-:Y:S02]  /*06c0*/  @!P3 IMAD.MOV.U32 R19, RZ, RZ, R0 ;  /* 0x000000ffff13b224 */ /* 0x000fe400078e0000 */
.L_x_148:
[----:B------:R-:W-:Y:S05]  /*06d0*/  BSYNC B0 ;  /* 0x0000000000007941 */ /* 0x000fea0003800000 */
.L_x_147:
[----:B------:R-:W-:Y:S01]  /*06e0*/  BSSY B0, `(.L_x_149) ;  /* 0x0000012000007945 */ /* 0x000fe20003800000 */
[----:B------:R-:W-:-:S02]  /*06f0*/  IMAD.MOV.U32 R0, RZ, RZ, RZ ;  /* 0x000000ffff007224 */ /* 0x000fc400078e00ff */
        /* <DEDUP_REMOVED lines=16> */
.L_x_150:
[----:B------:R-:W-:Y:S05]  /*0800*/  BSYNC B0 ;  /* 0x0000000000007941 */ /* 0x000fea0003800000 */
.L_x_149:
[----:B------:R-:W-:Y:S01]  /*0810*/  BSSY B0, `(.L_x_151) ;  /* 0x0000013000007945 */ /* 0x000fe20003800000 */
[----:B------:R-:W-:Y:S02]  /*0820*/  IMAD.MOV.U32 R6, RZ, RZ, RZ ;  /* 0x000000ffff067224 */ /* 0x000fe400078e00ff */
        /* <DEDUP_REMOVED lines=17> */
.L_x_152:
[----:B------:R-:W-:Y:S05]  /*0940*/  BSYNC B0 ;  /* 0x0000000000007941 */ /* 0x000fea0003800000 */
.L_x_151:
[----:B------:R-:W-:Y:S01]  /*0950*/  BSSY B0, `(.L_x_153) ;  /* 0x0000012000007945 */ /* 0x000fe20003800000 */
[----:B------:R-:W-:Y:S01]  /*0960*/  IADD3 R15, R17, 0x280, RZ ;  /* 0x00000280110f7810 */ /* 0x000fe20007ffe0ff */
        /* <DEDUP_REMOVED lines=12> */
[----:B------:R-:W-:Y:S01]  /*0a30*/  @P4 IADD3 R11, R14, -0x7e, RZ ;  /* 0xffffff820e0b4810 */ /* 0x000fe20007ffe0ff */
[----:B------:R-:W-:Y:S01]  /*0a40*/  @P3 IMAD.MOV.U32 R11, RZ, RZ, RZ ;  /* 0x000000ffff0b3224 */ /* 0x000fe200078e00ff */
[----:B------:R-:W-:Y:S01]  /*0a50*/  @!P3 LOP3.LUT R6, R6, 0x3f000000, RZ, 0xfc, !PT ;  /* 0x3f0000000606b812 */ /* 0x000fe200078efcff */
[----:B------:R-:W-:Y:S02]  /*0a60*/  @P3 FADD.FTZ R6, R13, R13 ;  /* 0x0000000d0d063221 */ /* 0x000fe40000010000 */
.L_x_154:
[----:B------:R-:W-:Y:S05]  /*0a70*/  BSYNC B0 ;  /* 0x0000000000007941 */ /* 0x000fea0003800000 */
.L_x_153:
[----:B------:R-:W-:Y:S01]  /*0a80*/  ISETP.GE.AND P3, PT, R15, R4, PT ;  /* 0x000000040f00720c */ /* 0x000fe20003f66270 */
[----:B------:R-:W-:Y:S01]  /*0a90*/  BSSY B0, `(.L_x_155) ;  /* 0x0000012000007945 */ /* 0x000fe20003800000 */
[----:B------:R-:W-:Y:S01]  /*0aa0*/  CS2R R12, SRZ ;  /* 0x00000000000c7805 */ /* 0x000fe2000001ff00 */
[----:B------:R-:W-:-:S10]  /*0ab0*/  IADD3 R15, R17, 0x300, RZ ;  /* 0x00000300110f7810 */ /* 0x000fd40007ffe0ff */
        /* <DEDUP_REMOVED lines=11> */
[----:B------:R-:W-:-:S03]  /*0b70*/  @!P4 LOP3.LUT R13, R14, 0x807fffff, RZ, 0xc0, !PT ;  /* 0x807fffff0e0dc812 */ /* 0x000fc600078ec0ff */
[----:B------:R-:W-:Y:S01]  /*0b80*/  @!P4 IMAD.MOV.U32 R8, RZ, RZ, R16 ;  /* 0x000000ffff08c224 */ /* 0x000fe200078e0010 */
[----:B------:R-:W-:Y:S01]  /*0b90*/  @!P4 LOP3.LUT R13, R13, 0x3f000000, RZ, 0xfc, !PT ;  /* 0x3f0000000d0dc812 */ /* 0x000fe200078efcff */
[----:B------:R-:W-:Y:S02]  /*0ba0*/  @P4 FADD.FTZ R13, R14, R14 ;  /* 0x0000000e0e0d4221 */ /* 0x000fe40000010000 */
.L_x_156:
[----:B------:R-:W-:Y:S05]  /*0bb0*/  BSYNC B0 ;  /* 0x0000000000007941 */ /* 0x000fea0003800000 */
.L_x_155:
[----:B------:R-:W-:Y:S01]  /*0bc0*/  ISETP.GE.AND P4, PT, R15, R4, PT ;  /* 0x000000040f00720c */ /* 0x000fe20003f86270 */
[----:B------:R-:W-:Y:S01]  /*0bd0*/  BSSY B0, `(.L_x_157) ;  /* 0x0000013000007945 */ /* 0x000fe20003800000 */
[----:B------:R-:W-:Y:S01]  /*0be0*/  CS2R R14, SRZ ;  /* 0x00000000000e7805 */ /* 0x000fe2000001ff00 */
[----:B------:R-:W-:Y:S01]  /*0bf0*/  IADD3 R5, R17, 0x380, RZ ;  /* 0x0000038011057810 */ /* 0x000fe20007ffe0ff */
[----:B------:R-:W-:-:S09]  /*0c00*/  IMAD.MOV.U32 R16, RZ, RZ, RZ ;  /* 0x000000ffff107224 */ /* 0x000fd200078e00ff */
        /* <DEDUP_REMOVED lines=14> */
[----:B------:R-:W-:Y:S02]  /*0cf0*/  @P5 FADD.FTZ R12, R27, R27 ;  /* 0x0000001b1b0c5221 */ /* 0x000fe40000010000 */
.L_x_158:
[----:B------:R-:W-:Y:S05]  /*0d00*/  BSYNC B0 ;  /* 0x0000000000007941 */ /* 0x000fea0003800000 */
.L_x_157:
        /* <DEDUP_REMOVED lines=12> */
[----:B------:R-:W-:Y:S02]  /*0dd0*/  @!P6 IADD3 R24, R2, -0x96, RZ ;  /* 0xffffff6a0218e810 */ /* 0x000fe40007ffe0ff */
[----:B------:R-:W-:Y:S02]  /*0de0*/  @!P6 LOP3.LUT R15, R4, 0x807fffff, RZ, 0xc0, !PT ;  /* 0x807fffff040fe812 */ /* 0x000fe400078ec0ff */
[----:B------:R-:W-:Y:S02]  /*0df0*/  @P0 IADD3 R24, R2, -0x7e, RZ ;  /* 0xffffff8202180810 */ /* 0x000fe40007ffe0ff */
[----:B------:R-:W-:Y:S01]  /*0e00*/  @!P6 LOP3.LUT R15, R15, 0x3f000000, RZ, 0xfc, !PT ;  /* 0x3f0000000f0fe812 */ /* 0x000fe200078efcff */
[----:B------:R-:W-:Y:S01]  /*0e10*/  @P6 FADD.FTZ R15, R4, R4 ;  /* 0x00000004040f6221 */ /* 0x000fe20000010000 */
[----:B------:R-:W-:Y:S01]  /*0e20*/  ISETP.NE.AND P0, PT, R5, RZ, PT ;  /* 0x000000ff0500720c */ /* 0x000fe20003f05270 */
[----:B------:R-:W-:-:S07]  /*0e30*/  @!P6 IMAD.MOV.U32 R14, RZ, RZ, R24 ;  /* 0x000000ffff0ee224 */ /* 0x000fce00078e0018 */
.L_x_160:
[----:B------:R-:W-:Y:S05]  /*0e40*/  BSYNC B0 ;  /* 0x0000000000007941 */ /* 0x000fea0003800000 */
.L_x_159:
[----:B------:R-:W-:Y:S05]  /*0e50*/  @P0 EXIT ;  /* 0x000000000000094d */ /* 0x000fea0003800000 */
[----:B------:R-:W-:Y:S01]  /*0e60*/  ISETP.NE.AND P6, PT, R22, RZ, PT ;  /* 0x000000ff1600720c */ /* 0x000fe20003fc5270 */
[----:B------:R-:W-:-:S02]  /*0e70*/  IMAD R17, R18, 0x400, R17 ;  /* 0x0000040012117824 */ /* 0x000fc400078e0211 */
[----:B------:R-:W-:-:S04]  /*0e80*/  IMAD.MOV.U32 R18, RZ, RZ, 0x4 ;  /* 0x00000004ff127424 */ /* 0x000fc800078e00ff */
[----:B------:R-:W-:-:S04]  /*0e90*/  IMAD.WIDE.U32 R2, R17, R18, c[0x0][0x170] ;  /* 0x00005c0011027625 */ /* 0x000fc800078e0012 */
[----:B------:R-:W-:Y:S01]  /*0ea0*/  IMAD.WIDE.U32 R4, R17, R18, c[0x0][0x178] ;  /* 0x00005e0011047625 */ /* 0x000fe200078e0012 */
[----:B------:R0:W-:Y:S04]  /*0eb0*/  STG.E [R2.64], R23 ;  /* 0x0000001702007986 */ /* 0x0001e8000c101904 */
[----:B------:R0:W-:Y:S01]  /*0ec0*/  STG.E [R4.64], R25 ;  /* 0x0000001904007986 */ /* 0x0001e2000c101904 */
[----:B------:R-:W-:Y:S05]  /*0ed0*/  @P6 EXIT ;  /* 0x000000000000694d */ /* 0x000fea0003800000 */
[----:B------:R-:W-:Y:S02]  /*0ee0*/  ISETP.NE.AND P6, PT, R20, RZ, PT ;  /* 0x000000ff1400720c */ /* 0x000fe40003fc5270 */
[----:B0-----:R-:W-:-:S05]  /*0ef0*/  IADD3 R5, R17, 0x80, RZ ;  /* 0x0000008011057810 */ /* 0x001fca0007ffe0ff */
[----:B------:R-:W-:-:S04]  /*0f00*/  IMAD.WIDE.U32 R2, R5, R18, c[0x0][0x170] ;  /* 0x00005c0005027625 */ /* 0x000fc800078e0012 */
[----:B------:R-:W-:Y:S01]  /*0f10*/  IMAD.WIDE.U32 R4, R5, R18, c[0x0][0x178] ;  /* 0x00005e0005047625 */ /* 0x000fe200078e0012 */
[----:B------:R0:W-:Y:S04]  /*0f20*/  STG.E [R2.64], R21 ;  /* 0x0000001502007986 */ /* 0x0001e8000c101904 */
[----:B------:R0:W-:Y:S01]  /*0f30*/  STG.E [R4.64], R19 ;  /* 0x0000001304007986 */ /* 0x0001e2000c101904 */
[----:B------:R-:W-:Y:S05]  /*0f40*/  @P6 EXIT ;  /* 0x000000000000694d */ /* 0x000fea0003800000 */
        /* <DEDUP_REMOVED lines=30> */
[----:B------:R-:W-:-:S05]  /*1130*/  IADD3 R17, R17, 0x380, RZ ;  /* 0x0000038011117810 */ /* 0x000fca0007ffe0ff */
[----:B0-----:R-:W-:-:S04]  /*1140*/  IMAD.WIDE.U32 R2, R17, R18, c[0x0][0x170] ;  /* 0x00005c0011027625 */ /* 0x001fc800078e0012 */
[----:B------:R-:W-:Y:S01]  /*1150*/  IMAD.WIDE.U32 R18, R17, R18, c[0x0][0x178] ;  /* 0x00005e0011127625 */ /* 0x000fe200078e0012 */
[----:B------:R-:W-:Y:S04]  /*1160*/  STG.E [R2.64], R15 ;  /* 0x0000000f02007986 */ /* 0x000fe8000c101904 */
[----:B------:R-:W-:Y:S01]  /*1170*/  STG.E [R18.64], R14 ;  /* 0x0000000e12007986 */ /* 0x000fe2000c101904 */
[----:B------:R-:W-:Y:S05]  /*1180*/  EXIT ;  /* 0x000000000000794d */ /* 0x000fea0003800000 */
.L_x_161:
        /* <DEDUP_REMOVED lines=15> */
.L_x_33981:


//--------------------- .text._ZN2at6native50_GLOBAL__N__650009b6_17_UnaryOpsKernel_cu_bd823bfe45unrolled_elementwise_kernel_for_multi_outputsILi2EZZZNS0_17frexp_kernel_cudaERNS_18TensorIteratorBaseEENKUlvE_clEvENKUlvE_clEvEUldE_St5arrayIPcLm3EE16OffsetCalculatorILi1EjLb0EESB_ILi2EjLb0EEEEviT0_T1_T2_T3_ --------------------------
	.section	.text._ZN2at6native50_GLOBAL__N__650009b6_17_UnaryOpsKernel_cu_bd823bfe45unrolled_elementwise_kernel_for_multi_outputsILi2EZZZNS0_17frexp_kernel_cudaERNS_18TensorIteratorBaseEENKUlvE_clEvENKUlvE_clEvEUldE_St5arrayIPcLm3EE16OffsetCalculatorILi1EjLb0EESB_ILi2EjLb0EEEEviT0_T1_T2_T3_,"ax",@progbits
	.sectioninfo	@"SHI_REGISTERS=38"
	.align	128
.text._ZN2at6native50_GLOBAL__N__650009b6_17_UnaryOpsKernel_cu_bd823bfe45unrolled_elementwise_kernel_for_multi_outputsILi2EZZZNS0_17frexp_kernel_cudaERNS_18TensorIteratorBaseEENKUlvE_clEvENKUlvE_clEvEUldE_St5arrayIPcLm3EE16OffsetCalculatorILi1EjLb0EESB_ILi2EjLb0EEEEviT0_T1_T2_T3_:
        .type           _ZN2at6native50_GLOBAL__N__650009b6_17_UnaryOpsKernel_cu_bd823bfe45unrolled_elementwise_kernel_for_multi_outputsILi2EZZZNS0_17frexp_kernel_cudaERNS_18TensorIteratorBaseEENKUlvE_clEvENKUlvE_clEvEUldE_St5arrayIPcLm3EE16OffsetCalculatorILi1EjLb0EESB_ILi2EjLb0EEEEviT0_T1_T2_T3_,@function
        .size           _ZN2at6native50_GLOBAL__N__650009b6_17_UnaryOpsKernel_cu_bd823bfe45unrolled_elementwise_kernel_for_multi_outputsILi2EZZZNS0_17frexp_kernel_cudaERNS_18TensorIteratorBaseEENKUlvE_clEvENKUlvE_clEvEUldE_St5arrayIPcLm3EE16OffsetCalculatorILi1EjLb0EESB_ILi2EjLb0EEEEviT0_T1_T2_T3_,(.L_x_33982 - _ZN2at6native50_GLOBAL__N__650009b6_17_UnaryOpsKernel_cu_bd823bfe45unrolled_elementwise_kernel_for_multi_outputsILi2EZZZNS0_17frexp_kernel_cudaERNS_18TensorIteratorBaseEENKUlvE_clEvENKUlvE_clEvEUldE_St5arrayIPcLm3EE16OffsetCalculatorILi1EjLb0EESB_ILi2EjLb0EEEEviT0_T1_T2_T3_)
        .other          _ZN2at6native50_GLOBAL__N__650009b6_17_UnaryOpsKernel_cu_bd823bfe45unrolled_elementwise_kernel_for_multi_outputsILi2EZZZNS0_17frexp_kernel_cudaERNS_18TensorIteratorBaseEENKUlvE_clEvENKUlvE_clEvEUldE_St5arrayIPcLm3EE16OffsetCalculatorILi1EjLb0EESB_ILi2EjLb0EEEEviT0_T1_T2_T3_,@"STO_CUDA_ENTRY STV_DEFAULT"
_ZN2at6native50_GLOBAL__N__650009b6_17_UnaryOpsKernel_cu_bd823bfe45unrolled_elementwise_kernel_for_multi_outputsILi2EZZZNS0_17frexp_kernel_cudaERNS_18TensorIteratorBaseEENKUlvE_clEvENKUlvE_clEvEUldE_St5arrayIPcLm3EE16OffsetCalculatorILi1EjLb0EESB_ILi2EjLb0EEEEviT0_T1_T2_T3_:
[----:B------:R-:W-:Y:S02]  /*0000*/  MOV R1, c[0x0][0x28] ;  /* 0x00000a0000017a02 */ /* 0x000fe40000000f00 */
[----:B------:R-:W0:Y:S01]  /*0010*/  S2R R33, SR_CTAID.X ;  /* 0x0000000000217919 */ /* 0x000e220000002500 */
[----:B------:R-:W-:Y:S01]  /*0020*/  MOV R0, 0xfffffc00 ;  /* 0xfffffc0000007802 */ /* 0x000fe20000000f00 */
[----:B------:R-:W-:Y:S01]  /*0030*/  ULDC.64 UR4, c[0x0][0x118] ;  /* 0x0000460000047ab9 */ /* 0x000fe20000000a00 */
[----:B------:R-:W-:Y:S01]  /*0040*/  BSSY B0, `(.L_x_162) ;  /* 0x000067c000007945 */ /* 0x000fe20003800000 */
[----:B------:R-:W1:Y:S01]  /*0050*/  S2R R32, SR_TID.X ;  /* 0x0000000000207919 */ /* 0x000e620000002100 */
[----:B------:R-:W-:Y:S01]  /*0060*/  CS2R R12, SRZ ;  /* 0x00000000000c7805 */ /* 0x000fe2000001ff00 */
[----:B------:R-:W-:Y:S01]  /*0070*/  CS2R R8, SRZ ;  /* 0x0000000000087805 */ /* 0x000fe2000001ff00 */
[----:B------:R-:W-:Y:S01]  /*0080*/  CS2R R16, SRZ ;  /* 0x0000000000107805 */ /* 0x000fe2000001ff00 */
[----:B------:R-:W-:Y:S01]  /*0090*/  CS2R R6, SRZ ;  /* 0x0000000000067805 */ /* 0x000fe2000001ff00 */
[----:B------:R-:W-:Y:S01]  /*00a0*/  CS2R R20, SRZ ;  /* 0x0000000000147805 */ /* 0x000fe2000001ff00 */
[----:B------:R-:W-:Y:S01]  /*00b0*/  CS2R R4, SRZ ;  /* 0x0000000000047805 */ /* 0x000fe2000001ff00 */
[----:B------:R-:W-:Y:S01]  /*00c0*/  CS2R R24, SRZ ;  /* 0x0000000000187805 */ /* 0x000fe2000001ff00 */
[----:B------:R-:W-:Y:S01]  /*00d0*/  CS2R R2, SRZ ;  /* 0x0000000000027805 */ /* 0x000fe2000001ff00 */
[----:B0-----:R-:W-:-:S05]  /*00e0*/  IMAD R27, R33, R0, c[0x0][0x160] ;  /* 0x00005800211b7624 */ /* 0x001fca00078e0200 */
[----:B-1----:R-:W-:-:S13]  /*00f0*/  ISETP.GE.AND P0, PT, R32, R27, PT ;  /* 0x0000001b2000720c */ /* 0x002fda0003f06270 */
[----:B------:R-:W-:Y:S05]  /*0100*/  @P0 BRA `(.L_x_163) ;  /* 0x000066f000000947 */ /* 0x000fea0003800000 */
[----:B------:R-:W-:Y:S01]  /*0110*/  ISETP.NE.AND P1, PT, RZ, c[0x0][0x188], PT ;  /* 0x00006200ff007a0c */ /* 0x000fe20003f25270 */
[----:B------:R-:W-:-:S12]  /*0120*/  HFMA2.MMA R11, -RZ, RZ, 0, 0 ;  /* 0x00000000ff0b7435 */ /* 0x000fd800000001ff */
        /* <DEDUP_REMOVED lines=199> */
[----:B------:R-:W-:Y:S02]  /*0da0*/  @P2 IMAD R11, R14, c[0x0][0x318], R11 ;  /* 0x0000c6000e0b2a24 */ /* 0x000fe400078e020b */
.L_x_164:
[----:B------:R-:W-:-:S05]  /*0db0*/  MOV R0, 0x8 ;  /* 0x0000000800007802 */ /* 0x000fca0000000f00 */
[----:B------:R-:W-:-:S06]  /*0dc0*/  IMAD.WIDE.U32 R12, R11, R0, c[0x0][0x180] ;  /* 0x000060000b0c7625 */ /* 0x000fcc00078e0000 */
[----:B------:R-:W5:Y:S01]  /*0dd0*/  LDG.E.64 R12, [R12.64] ;  /* 0x000000040c0c7981 */ /* 0x000f62000c1e1b00 */
[----:B------:R-:W-:-:S04]  /*0de0*/  IADD3 R10, R32, 0x80, RZ ;  /* 0x00000080200a7810 */ /* 0x000fc80007ffe0ff */
[----:B------:R-:W-:-:S13]  /*0df0*/  ISETP.GE.AND P2, PT, R10, R27, PT ;  /* 0x0000001b0a00720c */ /* 0x000fda0003f46270 */
[----:B------:R-:W-:Y:S05]  /*0e00*/  @P2 BRA `(.L_x_163) ;  /* 0x000059f000002947 */ /* 0x000fea0003800000 */
[----:B------:R-:W-:Y:S01]  /*0e10*/  HFMA2.MMA R9, -RZ, RZ, 0, 0 ;  /* 0x00000000ff097435 */ /* 0x000fe200000001ff */
        /* <DEDUP_REMOVED lines=200> */
.L_x_165:
[----:B------:R-:W-:-:S06]  /*1aa0*/  IMAD.WIDE.U32 R8, R9, R0, c[0x0][0x180] ;  /* 0x0000600009087625 */ /* 0x000fcc00078e0000 */
[----:B------:R-:W5:Y:S01]  /*1ab0*/  LDG.E.64 R8, [R8.64] ;  /* 0x0000000408087981 */ /* 0x000f62000c1e1b00 */
[----:B------:R-:W-:-:S04]  /*1ac0*/  IADD3 R10, R32, 0x100, RZ ;  /* 0x00000100200a7810 */ /* 0x000fc80007ffe0ff */
[----:B------:R-:W-:-:S13]  /*1ad0*/  ISETP.GE.AND P2, PT, R10, R27, PT ;  /* 0x0000001b0a00720c */ /* 0x000fda0003f46270 */
[----:B------:R-:W-:Y:S05]  /*1ae0*/  @P2 BRA `(.L_x_163) ;  /* 0x00004d1000002947 */ /* 0x000fea0003800000 */
[----:B------:R-:W-:Y:S01]  /*1af0*/  IMAD.MOV.U32 R11, RZ, RZ, RZ ;  /* 0x000000ffff0b7224 */ /* 0x000fe200078e00ff */
[----:B------:R-:W-:Y:S05]  /*1b00*/  @!P1 BRA `(.L_x_166) ;  /* 0x00000c7000009947 */ /* 0x000fea0003800000 */
[----:B------:R-:W-:Y:S02]  /*1b10*/  LEA R11, R33, R10, 0xa ;  /* 0x0000000a210b7211 */ /* 0x000fe400078e50ff */
[----:B------:R-:W-:-:S05]  /*1b20*/  MOV R10, RZ ;  /* 0x000000ff000a7202 */ /* 0x000fca0000000f00 */
        /* <DEDUP_REMOVED lines=197> */
.L_x_166:
[----:B------:R-:W-:-:S06]  /*2780*/  IMAD.WIDE.U32 R16, R11, R0, c[0x0][0x180] ;  /* 0x000060000b107625 */ /* 0x000fcc00078e0000 */
[----:B------:R-:W5:Y:S01]  /*2790*/  LDG.E.64 R16, [R16.64] ;  /* 0x0000000410107981 */ /* 0x000f62000c1e1b00 */
[----:B------:R-:W-:-:S04]  /*27a0*/  IADD3 R10, R32, 0x180, RZ ;  /* 0x00000180200a7810 */ /* 0x000fc80007ffe0ff */
[----:B------:R-:W-:-:S13]  /*27b0*/  ISETP.GE.AND P2, PT, R10, R27, PT ;  /* 0x0000001b0a00720c */ /* 0x000fda0003f46270 */
[----:B------:R-:W-:Y:S05]  /*27c0*/  @P2 BRA `(.L_x_163) ;  /* 0x0000403000002947 */ /* 0x000fea0003800000 */
[----:B------:R-:W-:Y:S01]  /*27d0*/  MOV R7, RZ ;  /* 0x000000ff00077202 */ /* 0x000fe20000000f00 */
        /* <DEDUP_REMOVED lines=200> */
.L_x_167:
        /* <DEDUP_REMOVED lines=206> */
.L_x_168:
[----:B------:R-:W-:-:S06]  /*4140*/  IMAD.WIDE.U32 R20, R11, R0, c[0x0][0x180] ;  /* 0x000060000b147625 */ /* 0x000fcc00078e0000 */
[----:B------:R-:W5:Y:S01]  /*4150*/  LDG.E.64 R20, [R20.64] ;  /* 0x0000000414147981 */ /* 0x000f62000c1e1b00 */
[----:B------:R-:W-:-:S04]  /*4160*/  IADD3 R10, R32, 0x280, RZ ;  /* 0x00000280200a7810 */ /* 0x000fc80007ffe0ff */
[----:B------:R-:W-:-:S13]  /*4170*/  ISETP.GE.AND P2, PT, R10, R27, PT ;  /* 0x0000001b0a00720c */ /* 0x000fda0003f46270 */
[----:B------:R-:W-:Y:S05]  /*4180*/  @P2 BRA `(.L_x_163) ;  /* 0x0000267000002947 */ /* 0x000fea0003800000 */
[----:B------:R-:W-:Y:S01]  /*4190*/  MOV R5, RZ ;  /* 0x000000ff00057202 */ /* 0x000fe20000000f00 */
        /* <DEDUP_REMOVED lines=200> */
.L_x_169:
        /* <DEDUP_REMOVED lines=206> */
.L_x_170:
[----:B------:R-:W-:-:S06]  /*5b00*/  IMAD.WIDE.U32 R24, R11, R0, c[0x0][0x180] ;  /* 0x000060000b187625 */ /* 0x000fcc00078e0000 */
[----:B------:R-:W5:Y:S01]  /*5b10*/  LDG.E.64 R24, [R24.64] ;  /* 0x0000000418187981 */ /* 0x000f62000c1e1b00 */
[----:B------:R-:W-:-:S04]  /*5b20*/  IADD3 R14, R32, 0x380, RZ ;  /* 0x00000380200e7810 */ /* 0x000fc80007ffe0ff */
[----:B------:R-:W-:-:S13]  /*5b30*/  ISETP.GE.AND P2, PT, R14, R27, PT ;  /* 0x0000001b0e00720c */ /* 0x000fda0003f46270 */
[----:B------:R-:W-:Y:S05]  /*5b40*/  @P2 BRA `(.L_x_163) ;  /* 0x00000cb000002947 */ /* 0x000fea0003800000 */
[----:B------:R-:W-:Y:S01]  /*5b50*/  IMAD R15, R33, 0x400, R14 ;  /* 0x00000400210f7824 */ /* 0x000fe200078e020e */
[----:B------:R-:W-:Y:S01]  /*5b60*/  MOV R3, RZ ;  /* 0x000000ff00037202 */ /* 0x000fe20000000f00 */
[----:B------:R-:W-:Y:S05]  /*5b70*/  @!P1 BRA `(.L_x_171) ;  /* 0x00000c6000009947 */ /* 0x000fea0003800000 */
        /* <DEDUP_REMOVED lines=198> */
.L_x_171:
[----:B------:R-:W-:-:S06]  /*67e0*/  IMAD.WIDE.U32 R2, R3, R0, c[0x0][0x180] ;  /* 0x0000600003027625 */ /* 0x000fcc00078e0000 */
[----:B------:R-:W5:Y:S02]  /*67f0*/  LDG.E.64 R2, [R2.64] ;  /* 0x0000000402027981 */ /* 0x000f64000c1e1b00 */
.L_x_163:
[----:B------:R-:W-:Y:S05]  /*6800*/  BSYNC B0 ;  /* 0x0000000000007941 */ /* 0x000fea0003800000 */
.L_x_162:
[C---:B------:R-:W-:Y:S01]  /*6810*/  IADD3 R0, R32.reuse, 0x80, RZ ;  /* 0x0000008020007810 */ /* 0x040fe20007ffe0ff */
[----:B------:R-:W-:Y:S01]  /*6820*/  BSSY B0, `(.L_x_172) ;  /* 0x000001c000007945 */ /* 0x000fe20003800000 */
[----:B------:R-:W-:Y:S01]  /*6830*/  IADD3 R10, R32, 0x100, RZ ;  /* 0x00000100200a7810 */ /* 0x000fe20007ffe0ff */
[----:B------:R-:W-:Y:S01]  /*6840*/  CS2R R30, SRZ ;  /* 0x00000000001e7805 */ /* 0x000fe2000001ff00 */
[----:B------:R-:W-:Y:S02]  /*6850*/  ISETP.GE.AND P6, PT, R0, R27, PT ;  /* 0x0000001b0000720c */ /* 0x000fe40003fc6270 */
[C---:B------:R-:W-:Y:S02]  /*6860*/  IADD3 R14, R32.reuse, 0x180, RZ ;  /* 0x00000180200e7810 */ /* 0x040fe40007ffe0ff */
[C---:B------:R-:W-:Y:S02]  /*6870*/  IADD3 R0, R32.reuse, 0x200, RZ ;  /* 0x0000020020007810 */ /* 0x040fe40007ffe0ff */
[----:B------:R-:W-:-:S02]  /*6880*/  IADD3 R18, R32, 0x280, RZ ;  /* 0x0000028020127810 */ /* 0x000fc40007ffe0ff */
[-C--:B------:R-:W-:Y:S02]  /*6890*/  ISETP.GE.AND P5, PT, R10, R27.reuse, PT ;  /* 0x0000001b0a00720c */ /* 0x080fe40003fa6270 */
[----:B------:R-:W-:Y:S01]  /*68a0*/  P2R R34, PR, RZ, 0x40 ;  /* 0x00000040ff227803 */ /* 0x000fe20000000000 */
[----:B------:R-:W-:Y:S01]  /*68b0*/  CS2R R10, SRZ ;  /* 0x00000000000a7805 */ /* 0x000fe2000001ff00 */
[-C--:B------:R-:W-:Y:S02]  /*68c0*/  ISETP.GE.AND P1, PT, R14, R27.reuse, PT ;  /* 0x0000001b0e00720c */ /* 0x080fe40003f26270 */
[-C--:B------:R-:W-:Y:S02]  /*68d0*/  ISETP.GE.AND P2, PT, R0, R27.reuse, PT ;  /* 0x0000001b0000720c */ /* 0x080fe40003f46270 */
[----:B------:R-:W-:Y:S02]  /*68e0*/  ISETP.GE.AND P3, PT, R18, R27, PT ;  /* 0x0000001b1200720c */ /* 0x000fe40003f66270 */
[----:B------:R-:W-:Y:S01]  /*68f0*/  P2R R35, PR, RZ, 0x20 ;  /* 0x00000020ff237803 */ /* 0x000fe20000000000 */
[----:B------:R-:W-:Y:S05]  /*6900*/  @P0 BRA `(.L_x_173) ;  /* 0x000000d000000947 */ /* 0x000fea0003800000 */
[----:B-----5:R-:W-:-:S13]  /*6910*/  LOP3.LUT P4, R0, R13, 0x7ff00000, RZ, 0xc0, !PT ;  /* 0x7ff000000d007812 */ /* 0x020fda000788c0ff */
[----:B------:R-:W0:-:S10]  /*6920*/  @!P4 DMUL R12, R12, 1.80143985094819840000e+16 ;  /* 0x435000000c0cc828 */ /* 0x000e140000000000 */
[----:B0-----:R-:W-:-:S04]  /*6930*/  @!P4 LOP3.LUT R10, R13, 0x7ff00000, RZ, 0xc0, !PT ;  /* 0x7ff000000d0ac812 */ /* 0x001fc800078ec0ff */
[----:B------:R-:W-:-:S04]  /*6940*/  @!P4 IADD3 R0, R10, -0x3600000, RZ ;  /* 0xfca000000a00c810 */ /* 0x000fc80007ffe0ff */
[----:B------:R-:W-:-:S13]  /*6950*/  ISETP.GT.AND P4, PT, R0, 0x7fefffff, PT ;  /* 0x7fefffff0000780c */ /* 0x000fda0003f84270 */
[----:B------:R-:W0:-:S14]  /*6960*/  DSETP.EQ.OR P4, PT, R12, RZ, P4 ;  /* 0x000000ff0c00722a */ /* 0x000e1c0002782400 */
[----:B0-----:R-:W-:Y:S02]  /*6970*/  @!P4 LOP3.LUT R10, R13, 0x800fffff, RZ, 0xc0, !PT ;  /* 0x800fffff0d0ac812 */ /* 0x001fe400078ec0ff */
[----:B------:R-:W-:Y:S02]  /*6980*/  @!P4 IADD3 R0, R0, -0x3fe00000, RZ ;  /* 0xc02000000000c810 */ /* 0x000fe40007ffe0ff */
[----:B------:R-:W-:Y:S02]  /*6990*/  @!P4 LOP3.LUT R11, R10, 0x3fe00000, RZ, 0xfc, !PT ;  /* 0x3fe000000a0bc812 */ /* 0x000fe400078efcff */
[----:B------:R-:W-:Y:S01]  /*69a0*/  @!P4 MOV R10, R12 ;  /* 0x0000000c000ac202 */ /* 0x000fe20000000f00 */
[----:B------:R0:W1:Y:S01]  /*69b0*/  @P4 DADD R10, R12, R12 ;  /* 0x000000000c0a4229 */ /* 0x000062000000000c */
[----:B------:R-:W-:Y:S02]  /*69c0*/  @!P4 SHF.R.S32.HI R30, RZ, 0x14, R0 ;  /* 0x00000014ff1ec819 */ /* 0x000fe40000011400 */
[----:B------:R-:W-:-:S03]  /*69d0*/  @P4 MOV R30, RZ ;  /* 0x000000ff001e4202 */ /* 0x000fc60000000f00 */
.L_x_173:
[----:B01----:R-:W-:Y:S05]  /*69e0*/  BSYNC B0 ;  /* 0x0000000000007941 */ /* 0x003fea0003800000 */
.L_x_172:
[----:B------:R-:W-:Y:S01]  /*69f0*/  BSSY B0, `(.L_x_174) ;  /* 0x0000010000007945 */ /* 0x000fe20003800000 */
[----:B-----5:R-:W-:Y:S01]  /*6a00*/  CS2R R12, SRZ ;  /* 0x00000000000c7805 */ /* 0x020fe2000001ff00 */
[----:B------:R-:W-:Y:S01]  /*6a10*/  CS2R R14, SRZ ;  /* 0x00000000000e7805 */ /* 0x000fe2000001ff00 */
[----:B------:R-:W-:Y:S05]  /*6a20*/  @P6 BRA `(.L_x_175) ;  /* 0x000000c000006947 */ /* 0x000fea0003800000 */
[----:B------:R-:W-:-:S13]  /*6a30*/  LOP3.LUT P4, R0, R9, 0x7ff00000, RZ, 0xc0, !PT ;  /* 0x7ff0000009007812 */ /* 0x000fda000788c0ff */
[----:B------:R-:W0:-:S10]  /*6a40*/  @!P4 DMUL R8, R8, 1.80143985094819840000e+16 ;  /* 0x435000000808c828 */ /* 0x000e140000000000 */
[----:B0-----:R-:W-:-:S04]  /*6a50*/  @!P4 LOP3.LUT R14, R9, 0x7ff00000, RZ, 0xc0, !PT ;  /* 0x7ff00000090ec812 */ /* 0x001fc800078ec0ff */
[----:B------:R-:W-:-:S04]  /*6a60*/  @!P4 IADD3 R0, R14, -0x3600000, RZ ;  /* 0xfca000000e00c810 */ /* 0x000fc80007ffe0ff */
[----:B------:R-:W-:-:S13]  /*6a70*/  ISETP.GT.AND P4, PT, R0, 0x7fefffff, PT ;  /* 0x7fefffff0000780c */ /* 0x000fda0003f84270 */
[----:B------:R-:W0:-:S14]  /*6a80*/  DSETP.EQ.OR P4, PT, R8, RZ, P4 ;  /* 0x000000ff0800722a */ /* 0x000e1c0002782400 */
[----:B0-----:R-:W-:Y:S02]  /*6a90*/  @!P4 LOP3.LUT R14, R9, 0x800fffff, RZ, 0xc0, !PT ;  /* 0x800fffff090ec812 */ /* 0x001fe400078ec0ff */
[----:B------:R-:W-:Y:S02]  /*6aa0*/  @!P4 IADD3 R0, R0, -0x3fe00000, RZ ;  /* 0xc02000000000c810 */ /* 0x000fe40007ffe0ff */
[----:B------:R-:W-:Y:S01]  /*6ab0*/  @!P4 LOP3.LUT R15, R14, 0x3fe00000, RZ, 0xfc, !PT ;  /* 0x3fe000000e0fc812 */ /* 0x000fe200078efcff */
[----:B------:R-:W-:Y:S01]  /*6ac0*/  @!P4 IMAD.MOV.U32 R14, RZ, RZ, R8 ;  /* 0x000000ffff0ec224 */ /* 0x000fe200078e0008 */
[----:B------:R0:W1:Y:S01]  /*6ad0*/  @P4 DADD R14, R8, R8 ;  /* 0x00000000080e4229 */ /* 0x0000620000000008 */
[----:B------:R-:W-:-:S05]  /*6ae0*/  @!P4 SHF.R.S32.HI R31, RZ, 0x14, R0 ;  /* 0x00000014ff1fc819 */ /* 0x000fca0000011400 */
.L_x_175:
[----:B------:R-:W-:Y:S05]  /*6af0*/  BSYNC B0 ;  /* 0x0000000000007941 */ /* 0x000fea0003800000 */
.L_x_174:
[----:B------:R-:W-:Y:S01]  /*6b00*/  BSSY B0, `(.L_x_176) ;  /* 0x0000010000007945 */ /* 0x000fe20003800000 */
[----:B0-----:R-:W-:Y:S01]  /*6b10*/  CS2R R8, SRZ ;  /* 0x0000000000087805 */ /* 0x001fe2000001ff00 */
        /* <DEDUP_REMOVED lines=11> */
[----:B------:R0:W2:Y:S01]  /*6bd0*/  @P4 DADD R12, R16, R16 ;  /* 0x00000000100c4229 */ /* 0x0000a20000000010 */
[----:B------:R-:W-:Y:S02]  /*6be0*/  @!P4 SHF.R.S32.HI R8, RZ, 0x14, R0 ;  /* 0x00000014ff08c819 */ /* 0x000fe40000011400 */
[----:B------:R-:W-:-:S03]  /*6bf0*/  @P4 MOV R8, RZ ;  /* 0x000000ff00084202 */ /* 0x000fc60000000f00 */
.L_x_177:
[----:B0-2---:R-:W-:Y:S05]  /*6c00*/  BSYNC B0 ;  /* 0x0000000000007941 */ /* 0x005fea0003800000 */
.L_x_176:
[----:B------:R-:W-:Y:S01]  /*6c10*/  BSSY B0, `(.L_x_178) ;  /* 0x0000010000007945 */ /* 0x000fe20003800000 */
[----:B------:R-:W-:Y:S01]  /*6c20*/  CS2R R16, SRZ ;  /* 0x0000000000107805 */ /* 0x000fe2000001ff00 */
        /* <DEDUP_REMOVED lines=13> */
[----:B------:R-:W-:-:S05]  /*6d00*/  @!P4 SHF.R.S32.HI R9, RZ, 0x14, R0 ;  /* 0x00000014ff09c819 */ /* 0x000fca0000011400 */
.L_x_179:
[----:B------:R-:W-:Y:S05]  /*6d10*/  BSYNC B0 ;  /* 0x0000000000007941 */ /* 0x000fea0003800000 */
.L_x_178:
[----:B------:R-:W-:Y:S01]  /*6d20*/  BSSY B0, `(.L_x_180) ;  /* 0x0000011000007945 */ /* 0x000fe20003800000 */
[----:B0-----:R-:W-:Y:S01]  /*6d30*/  CS2R R6, SRZ ;  /* 0x0000000000067805 */ /* 0x001fe2000001ff00 */
[----:B------:R-:W-:Y:S01]  /*6d40*/  IADD3 R0, R32, 0x300, RZ ;  /* 0x0000030020007810 */ /* 0x000fe20007ffe0ff */
        /* <DEDUP_REMOVED lines=11> */
[----:B------:R0:W3:Y:S01]  /*6e00*/  @P4 DADD R16, R20, R20 ;  /* 0x0000000014104229 */ /* 0x0000e20000000014 */
[----:B------:R-:W-:Y:S01]  /*6e10*/  @!P4 SHF.R.S32.HI R6, RZ, 0x14, R6 ;  /* 0x00000014ff06c819 */ /* 0x000fe20000011406 */
[----:B------:R-:W-:-:S04]  /*6e20*/  @P4 IMAD.MOV.U32 R6, RZ, RZ, RZ ;  /* 0x000000ffff064224 */ /* 0x000fc800078e00ff */
.L_x_181:
[----:B0--3--:R-:W-:Y:S05]  /*6e30*/  BSYNC B0 ;  /* 0x0000000000007941 */ /* 0x009fea0003800000 */
.L_x_180:
        /* <DEDUP_REMOVED lines=15> */
[----:B------:R-:W-:Y:S02]  /*6f30*/  @!P4 SHF.R.S32.HI R7, RZ, 0x14, R7 ;  /* 0x00000014ff07c819 */ /* 0x000fe40000011407 */
[----:B------:R-:W-:-:S03]  /*6f40*/  @P4 MOV R7, RZ ;  /* 0x000000ff00074202 */ /* 0x000fc60000000f00 */
.L_x_183:
[----:B0--3--:R-:W-:Y:S05]  /*6f50*/  BSYNC B0 ;  /* 0x0000000000007941 */ /* 0x009fea0003800000 */
.L_x_182:
[----:B------:R-:W-:Y:S01]  /*6f60*/  ISETP.GE.AND P4, PT, R0, R27, PT ;  /* 0x0000001b0000720c */ /* 0x000fe20003f86270 */
[----:B------:R-:W-:Y:S01]  /*6f70*/  BSSY B0, `(.L_x_184) ;  /* 0x0000011000007945 */ /* 0x000fe20003800000 */
[----:B------:R-:W-:Y:S01]  /*6f80*/  CS2R R4, SRZ ;  /* 0x0000000000047805 */ /* 0x000fe2000001ff00 */
[----:B------:R-:W-:-:S10]  /*6f90*/  IADD3 R0, R32, 0x380, RZ ;  /* 0x0000038020007810 */ /* 0x000fd40007ffe0ff */
        /* <DEDUP_REMOVED lines=14> */
.L_x_185:
[----:B0--3--:R-:W-:Y:S05]  /*7080*/  BSYNC B0 ;  /* 0x0000000000007941 */ /* 0x009fea0003800000 */
.L_x_184:
[----:B------:R-:W-:Y:S01]  /*7090*/  ISETP.GE.AND P5, PT, R0, R27, PT ;  /* 0x0000001b0000720c */ /* 0x000fe20003fa6270 */
[----:B------:R-:W-:Y:S01]  /*70a0*/  BSSY B0, `(.L_x_186) ;  /* 0x000000f000007945 */ /* 0x000fe20003800000 */
[----:B------:R-:W-:-:S11]  /*70b0*/  CS2R R24, SRZ ;  /* 0x0000000000187805 */ /* 0x000fd6000001ff00 */
        /* <DEDUP_REMOVED lines=11> */
[----:B------:R0:W3:Y:S01]  /*7170*/  @P6 DADD R24, R2, R2 ;  /* 0x0000000002186229 */ /* 0x0000e20000000002 */
[----:B------:R-:W-:-:S05]  /*7180*/  @!P6 SHF.R.S32.HI R5, RZ, 0x14, R0 ;  /* 0x00000014ff05e819 */ /* 0x000fca0000011400 */
.L_x_187:
[----:B------:R-:W-:Y:S05]  /*7190*/  BSYNC B0 ;  /* 0x0000000000007941 */ /* 0x000fea0003800000 */
.L_x_186:
[----:B------:R-:W-:Y:S05]  /*71a0*/  @P0 EXIT ;  /* 0x000000000000094d */ /* 0x000fea0003800000 */
[----:B------:R-:W-:Y:S01]  /*71b0*/  ISETP.NE.AND P6, PT, RZ, c[0x0][0x31c], PT ;  /* 0x0000c700ff007a0c */ /* 0x000fe20003fc5270 */
[----:B0-----:R-:W-:-:S12]  /*71c0*/  CS2R R2, SRZ ;  /* 0x0000000000027805 */ /* 0x001fd8000001ff00 */
        /* <DEDUP_REMOVED lines=225> */
.L_x_188:
[----:B------:R-:W-:Y:S02]  /*7fe0*/  ISETP.NE.AND P0, PT, R34, RZ, PT ;  /* 0x000000ff2200720c */ /* 0x000fe40003f05270 */
[----:B------:R-:W-:Y:S02]  /*7ff0*/  MOV R0, 0x8 ;  /* 0x0000000800007802 */ /* 0x000fe40000000f00 */
[----:B------:R-:W-:-:S03]  /*8000*/  MOV R27, 0x4 ;  /* 0x00000004001b7802 */ /* 0x000fc60000000f00 */
[----:B------:R-:W-:-:S04]  /*8010*/  IMAD.WIDE.U32 R28, R3, R0, c[0x0][0x170] ;  /* 0x00005c00031c7625 */ /* 0x000fc800078e0000 */
[----:B------:R-:W-:Y:S01]  /*8020*/  IMAD.WIDE.U32 R2, R2, R27, c[0x0][0x178] ;  /* 0x00005e0002027625 */ /* 0x000fe200078e001b */
[----:B------:R0:W-:Y:S04]  /*8030*/  STG.E.64 [R28.64], R10 ;  /* 0x0000000a1c007986 */ /* 0x0001e8000c101b04 */
[----:B------:R0:W-:Y:S01]  /*8040*/  STG.E [R2.64], R30 ;  /* 0x0000001e02007986 */ /* 0x0001e2000c101904 */
[----:B------:R-:W-:Y:S05]  /*8050*/  @P0 EXIT ;  /* 0x000000000000094d */ /* 0x000fea0003800000 */
[----:B0-----:R-:W-:Y:S01]  /*8060*/  CS2R R28, SRZ ;  /* 0x00000000001c7805 */ /* 0x001fe2000001ff00 */
        /* <DEDUP_REMOVED lines=226> */
.L_x_189:
[----:B------:R-:W-:Y:S01]  /*8e90*/  ISETP.NE.AND P0, PT, R35, RZ, PT ;  /* 0x000000ff2300720c */ /* 0x000fe20003f05270 */
[----:B------:R-:W-:-:S04]  /*8ea0*/  IMAD.WIDE.U32 R2, R29, R0, c[0x0][0x170] ;  /* 0x00005c001d027625 */ /* 0x000fc800078e0000 */
[----:B------:R-:W-:Y:S01]  /*8eb0*/  IMAD.WIDE.U32 R28, R28, R27, c[0x0][0x178] ;  /* 0x00005e001c1c7625 */ /* 0x000fe200078e001b */
[----:B-1----:R0:W-:Y:S04]  /*8ec0*/  STG.E.64 [R2.64], R14 ;  /* 0x0000000e02007986 */ /* 0x0021e8000c101b04 */
[----:B------:R0:W-:Y:S03]  /*8ed0*/  STG.E [R28.64], R31 ;  /* 0x0000001f1c007986 */ /* 0x0001e6000c101904 */
[----:B------:R-:W-:Y:S05]  /*8ee0*/  @P0 EXIT ;  /* 0x000000000000094d */ /* 0x000fea0003800000 */
[----:B0-----:R-:W-:Y:S01]  /*8ef0*/  HFMA2.MMA R15, -RZ, RZ, 0, 0 ;  /* 0x00000000ff0f7435 */ /* 0x001fe200000001ff */
[----:B------:R-:W-:Y:S01]  /*8f00*/  MOV R26, RZ ;  /* 0x000000ff001a7202 */ /* 0x000fe20000000f00 */
[----:B------:R-:W-:Y:S08]  /*8f10*/  @!P6 BRA `(.L_x_190) ;  /* 0x00000e100000e947 */ /* 0x000ff00003800000 */
        /* <DEDUP_REMOVED lines=225> */
.L_x_190:
[----:B------:R-:W-:-:S04]  /*9d30*/  IMAD.WIDE.U32 R2, R15, R0, c[0x0][0x170] ;  /* 0x00005c000f027625 */ /* 0x000fc800078e0000 */
[----:B------:R-:W-:Y:S01]  /*9d40*/  IMAD.WIDE.U32 R10, R26, R27, c[0x0][0x178] ;  /* 0x00005e001a0a7625 */ /* 0x000fe200078e001b */
[----:B------:R0:W-:Y:S04]  /*9d50*/  STG.E.64 [R2.64], R12 ;  /* 0x0000000c02007986 */ /* 0x0001e8000c101b04 */
[----:B------:R0:W-:Y:S01]  /*9d60*/  STG.E [R10.64], R8 ;  /* 0x000000080a007986 */ /* 0x0001e2000c101904 */
[----:B------:R-:W-:Y:S05]  /*9d70*/  @P1 EXIT ;  /* 0x000000000000194d */ /* 0x000fea0003800000 */
[----:B------:R-:W-:Y:S01]  /*9d80*/  HFMA2.MMA R15, -RZ, RZ, 0, 0 ;  /* 0x00000000ff0f7435 */ /* 0x000fe200000001ff */
[----:B0-----:R-:W-:Y:S01]  /*9d90*/  MOV R8, RZ ;  /* 0x000000ff00087202 */ /* 0x001fe20000000f00 */
        /* <DEDUP_REMOVED lines=226> */
.L_x_191:
[----:B------:R-:W-:-:S04]  /*abc0*/  IMAD.WIDE.U32 R2, R15, R0, c[0x0][0x170] ;  /* 0x00005c000f027625 */ /* 0x000fc800078e0000 */
[----:B------:R-:W-:Y:S01]  /*abd0*/  IMAD.WIDE.U32 R10, R8, R27, c[0x0][0x178] ;  /* 0x00005e00080a7625 */ /* 0x000fe200078e001b */
[----:B--2---:R0:W-:Y:S04]  /*abe0*/  STG.E.64 [R2.64], R18 ;  /* 0x0000001202007986 */ /* 0x0041e8000c101b04 */
[----:B------:R0:W-:Y:S01]  /*abf0*/  STG.E [R10.64], R9 ;  /* 0x000000090a007986 */ /* 0x0001e2000c101904 */
[----:B------:R-:W-:Y:S05]  /*ac00*/  @P2 EXIT ;  /* 0x000000000000294d */ /* 0x000fea0003800000 */
[----:B0-----:R-:W-:Y:S01]  /*ac10*/  CS2R R2, SRZ ;  /* 0x0000000000027805 */ /* 0x001fe2000001ff00 */
[----:B------:R-:W-:Y:S05]  /*ac20*/  @!P6 BRA `(.L_x_192) ;  /* 0x00000e100000e947 */ /* 0x000fea0003800000 */
[----:B------:R-:W-:Y:S02]  /*ac30*/  LEA R2, R33, R32, 0xa ;  /* 0x0000002021027211 */ /* 0x000fe400078e50ff */
[----:B------:R-:W-:Y:S02]  /*ac40*/  MOV R12, c[0x0][0x31c] ;  /* 0x0000c700000c7a02 */ /* 0x000fe40000000f00 */
[----:B------:R-:W-:Y:S01]  /*ac50*/  IADD3 R3, R2, 0x200, RZ ;  /* 0x0000020002037810 */ /* 0x000fe20007ffe0ff */
[----:B------:R-:W-:Y:S01]  /*ac60*/  HFMA2.MMA R2, -RZ, RZ, 0, 0 ;  /* 0x00000000ff027435 */ /* 0x000fe200000001ff */
[----:B------:R-:W-:-:S09]  /*ac70*/  ISETP.NE.AND P0, PT, R12, 0x1, PT ;  /* 0x000000010c00780c */ /* 0x000fd20003f05270 */
        /* <DEDUP_REMOVED lines=220> */
.L_x_192:
        /* <DEDUP_REMOVED lines=232> */
.L_x_193:
[----:B------:R-:W-:-:S04]  /*c8c0*/  IMAD.WIDE.U32 R8, R3, R0, c[0x0][0x170] ;  /* 0x00005c0003087625 */ /* 0x000fc800078e0000 */
[----:B------:R-:W-:Y:S01]  /*c8d0*/  IMAD.WIDE.U32 R2, R2, R27, c[0x0][0x178] ;  /* 0x00005e0002027625 */ /* 0x000fe200078e001b */
[----:B------:R0:W-:Y:S04]  /*c8e0*/  STG.E.64 [R8.64], R22 ;  /* 0x0000001608007986 */ /* 0x0001e8000c101b04 */
[----:B------:R0:W-:Y:S01]  /*c8f0*/  STG.E [R2.64], R7 ;  /* 0x0000000702007986 */ /* 0x0001e2000c101904 */
[----:B------:R-:W-:Y:S05]  /*c900*/  @P4 EXIT ;  /* 0x000000000000494d */ /* 0x000fea0003800000 */
[----:B0-----:R-:W-:Y:S01]  /*c910*/  CS2R R2, SRZ ;  /* 0x0000000000027805 */ /* 0x001fe2000001ff00 */
[----:B------:R-:W-:Y:S05]  /*c920*/  @!P6 BRA `(.L_x_194) ;  /* 0x00000e100000e947 */ /* 0x000fea0003800000 */
        /* <DEDUP_REMOVED lines=225> */
.L_x_194:
[----:B------:R-:W-:-:S04]  /*d740*/  IMAD.WIDE.U32 R6, R3, R0, c[0x0][0x170] ;  /* 0x00005c0003067625 */ /* 0x000fc800078e0000 */
[----:B------:R-:W-:Y:S01]  /*d750*/  IMAD.WIDE.U32 R2, R2, R27, c[0x0][0x178] ;  /* 0x00005e0002027625 */ /* 0x000fe200078e001b */
[----:B------:R0:W-:Y:S04]  /*d760*/  STG.E.64 [R6.64], R20 ;  /* 0x0000001406007986 */ /* 0x0001e8000c101b04 */
        /* <DEDUP_REMOVED lines=229> */
.L_x_195:
[----:B------:R-:W-:-:S04]  /*e5c0*/  IMAD.WIDE.U32 R6, R3, R0, c[0x0][0x170] ;  /* 0x00005c0003067625 */ /* 0x000fc800078e0000 */
[----:B------:R-:W-:Y:S01]  /*e5d0*/  IMAD.WIDE.U32 R2, R2, R27, c[0x0][0x178] ;  /* 0x00005e0002027625 */ /* 0x000fe200078e001b */
[----:B---3--:R-:W-:Y:S04]  /*e5e0*/  STG.E.64 [R6.64], R24 ;  /* 0x0000001806007986 */ /* 0x008fe8000c101b04 */
[----:B------:R-:W-:Y:S01]  /*e5f0*/  STG.E [R2.64], R5 ;  /* 0x0000000502007986 */ /* 0x000fe2000c101904 */
[----:B------:R-:W-:Y:S05]  /*e600*/  EXIT ;  /* 0x000000000000794d */ /* 0x000fea0003800000 */
.L_x_196:
        /* <DEDUP_REMOVED lines=15> */
.L_x_33982:


//--------------------- .text._ZN2at6native50_GLOBAL__N__650009b6_17_UnaryOpsKernel_cu_bd823bfe45unrolled_elementwise_kernel_for_multi_outputsILi2EZZZNS0_17frexp_kernel_cudaERNS_18TensorIteratorBaseEENKUlvE_clEvENKUlvE_clEvEUldE_St5arrayIPcLm3EE23TrivialOffsetCalculatorILi1EjESB_ILi2EjEEEviT0_T1_T2_T3_ --------------------------
	.section	.text._ZN2at6native50_GLOBAL__N__650009b6_17_UnaryOpsKernel_cu_bd823bfe45unrolled_elementwise_kernel_for_multi_outputsILi2EZZZNS0_17frexp_kernel_cudaERNS_18TensorIteratorBaseEENKUlvE_clEvENKUlvE_clEvEUldE_St5arrayIPcLm3EE23TrivialOffsetCalculatorILi1EjESB_ILi2EjEEEviT0_T1_T2_T3_,"ax",@progbits
	.sectioninfo	@"SHI_REGISTERS=36"
	.align	128
.text._ZN2at6native50_GLOBAL__N__650009b6_17_UnaryOpsKernel_cu_bd823bfe45unrolled_elementwise_kernel_for_multi_outputsILi2EZZZNS0_17frexp_kernel_cudaERNS_18TensorIteratorBaseEENKUlvE_clEvENKUlvE_clEvEUldE_St5arrayIPcLm3EE23TrivialOffsetCalculatorILi1EjESB_ILi2EjEEEviT0_T1_T2_T3_:
        .type           _ZN2at6native50_GLOBAL__N__650009b6_17_UnaryOpsKernel_cu_bd823bfe45unrolled_elementwise_kernel_for_multi_outputsILi2EZZZNS0_17frexp_kernel_cudaERNS_18TensorIteratorBaseEENKUlvE_clEvENKUlvE_clEvEUldE_St5arrayIPcLm3EE23TrivialOffsetCalculatorILi1EjESB_ILi2EjEEEviT0_T1_T2_T3_,@function
        .size           _ZN2at6native50_GLOBAL__N__650009b6_17_UnaryOpsKernel_cu_bd823bfe45unrolled_elementwise_kernel_for_multi_outputsILi2EZZZNS0_17frexp_kernel_cudaERNS_18TensorIteratorBaseEENKUlvE_clEvENKUlvE_clEvEUldE_St5arrayIPcLm3EE23TrivialOffsetCalculatorILi1EjESB_ILi2EjEEEviT0_T1_T2_T3_,(.L_x_33983 - _ZN2at6native50_GLOBAL__N__650009b6_17_UnaryOpsKernel_cu_bd823bfe45unrolled_elementwise_kernel_for_multi_outputsILi2EZZZNS0_17frexp_kernel_cudaERNS_18TensorIteratorBaseEENKUlvE_clEvENKUlvE_clEvEUldE_St5arrayIPcLm3EE23TrivialOffsetCalculatorILi1EjESB_ILi2EjEEEviT0_T1_T2_T3_)
        .other          _ZN2at6native50_GLOBAL__N__650009b6_17_UnaryOpsKernel_cu_bd823bfe45unrolled_elementwise_kernel_for_multi_outputsILi2EZZZNS0_17frexp_kernel_cudaERNS_18TensorIteratorBaseEENKUlvE_clEvENKUlvE_clEvEUldE_St5arrayIPcLm3EE23TrivialOffsetCalculatorILi1EjESB_ILi2EjEEEviT0_T1_T2_T3_,@"STO_CUDA_ENTRY STV_DEFAULT"
_ZN2at6native50_GLOBAL__N__650009b6_17_UnaryOpsKernel_cu_bd823bfe45unrolled_elementwise_kernel_for_multi_outputsILi2EZZZNS0_17frexp_kernel_cudaERNS_18TensorIteratorBaseEENKUlvE_clEvENKUlvE_clEvEUldE_St5arrayIPcLm3EE23TrivialOffsetCalculatorILi1EjESB_ILi2EjEEEviT0_T1_T2_T3_:
[----:B------:R-:W-:Y:S02]  /*0000*/  IMAD.MOV.U32 R1, RZ, RZ, c[0x0][0x28] ;  /* 0x00000a00ff017624 */ /* 0x000fe400078e00ff */
[----:B------:R-:W0:Y:S01]  /*0010*/  S2R R23, SR_CTAID.X ;  /* 0x0000000000177919 */ /* 0x000e220000002500 */
[----:B------:R-:W-:Y:S01]  /*0020*/  IMAD.MOV.U32 R2, RZ, RZ, -0x400 ;  /* 0xfffffc00ff027424 */ /* 0x000fe200078e00ff */
        /* <DEDUP_REMOVED lines=11> */
[----:B0-----:R-:W-:-:S02]  /*00e0*/  IMAD R27, R23, R2, c[0x0][0x160] ;  /* 0x00005800171b7624 */ /* 0x001fc400078e0202 */
[----:B------:R-:W-:-:S03]  /*00f0*/  CS2R R2, SRZ ;  /* 0x0000000000027805 */ /* 0x000fc6000001ff00 */
[----:B-1----:R-:W-:-:S13]  /*0100*/  ISETP.GE.AND P0, PT, R0, R27, PT ;  /* 0x0000001b0000720c */ /* 0x002fda0003f06270 */
[----:B------:R-:W-:Y:S05]  /*0110*/  @P0 BRA `(.L_x_198) ;  /* 0x000002d000000947 */ /* 0x000fea0003800000 */
[----:B------:R-:W-:Y:S02]  /*0120*/  IMAD R5, R23, 0x400, R0 ;  /* 0x0000040017057824 */ /* 0x000fe400078e0200 */
[----:B------:R-:W-:-:S04]  /*0130*/  IMAD.MOV.U32 R4, RZ, RZ, 0x8 ;  /* 0x00000008ff047424 */ /* 0x000fc800078e00ff */
[----:B------:R-:W-:-:S06]  /*0140*/  IMAD.WIDE.U32 R2, R5, R4, c[0x0][0x180] ;  /* 0x0000600005027625 */ /* 0x000fcc00078e0004 */
[----:B------:R-:W5:Y:S01]  /*0150*/  LDG.E.64 R2, [R2.64] ;  /* 0x0000000402027981 */ /* 0x000f62000c1e1b00 */
[----:B------:R-:W-:-:S04]  /*0160*/  IADD3 R22, R0, 0x80, RZ ;  /* 0x0000008000167810 */ /* 0x000fc80007ffe0ff */
[----:B------:R-:W-:-:S13]  /*0170*/  ISETP.GE.AND P1, PT, R22, R27, PT ;  /* 0x0000001b1600720c */ /* 0x000fda0003f26270 */
[----:B------:R-:W-:Y:S05]  /*0180*/  @P1 BRA `(.L_x_198) ;  /* 0x0000026000001947 */ /* 0x000fea0003800000 */
[----:B------:R-:W-:-:S05]  /*0190*/  IADD3 R13, R5, 0x80, RZ ;  /* 0x00000080050d7810 */ /* 0x000fca0007ffe0ff */
        /* <DEDUP_REMOVED lines=29> */
[----:B------:R-:W-:Y:S02]  /*0370*/  IADD3 R14, R0, 0x380, RZ ;  /* 0x00000380000e7810 */ /* 0x000fe40007ffe0ff */
[----:B------:R-:W-:Y:S02]  /*0380*/  IADD3 R15, R5, 0x300, RZ ;  /* 0x00000300050f7810 */ /* 0x000fe40007ffe0ff */
[----:B------:R-:W-:-:S03]  /*0390*/  ISETP.GE.AND P1, PT, R14, R27, PT ;  /* 0x0000001b0e00720c */ /* 0x000fc60003f26270 */
[----:B------:R-:W-:-:S06]  /*03a0*/  IMAD.WIDE.U32 R14, R15, R4, c[0x0][0x180] ;  /* 0x000060000f0e7625 */ /* 0x000fcc00078e0004 */
[----:B------:R-:W5:Y:S04]  /*03b0*/  LDG.E.64 R14, [R14.64] ;  /* 0x000000040e0e7981 */ /* 0x000f68000c1e1b00 */
[----:B------:R-:W-:-:S05]  /*03c0*/  @!P1 IADD3 R5, R5, 0x380, RZ ;  /* 0x0000038005059810 */ /* 0x000fca0007ffe0ff */
[----:B------:R-:W-:-:S05]  /*03d0*/  @!P1 IMAD.WIDE.U32 R4, R5, R4, c[0x0][0x180] ;  /* 0x0000600005049625 */ /* 0x000fca00078e0004 */
[----:B------:R0:W5:Y:S02]  /*03e0*/  @!P1 LDG.E.64 R8, [R4.64] ;  /* 0x0000000404089981 */ /* 0x000164000c1e1b00 */
.L_x_198:
[----:B------:R-:W-:Y:S05]  /*03f0*/  BSYNC B0 ;  /* 0x0000000000007941 */ /* 0x000fea0003800000 */
.L_x_197:
[C---:B0-----:R-:W-:Y:S01]  /*0400*/  IADD3 R4, R0.reuse, 0x80, RZ ;  /* 0x0000008000047810 */ /* 0x041fe20007ffe0ff */
[----:B------:R-:W-:Y:S01]  /*0410*/  BSSY B0, `(.L_x_199) ;  /* 0x0000018000007945 */ /* 0x000fe20003800000 */
[C---:B------:R-:W-:Y:S02]  /*0420*/  IADD3 R22, R0.reuse, 0x100, RZ ;  /* 0x0000010000167810 */ /* 0x040fe40007ffe0ff */
[----:B------:R-:W-:Y:S02]  /*0430*/  IADD3 R24, R0, 0x180, RZ ;  /* 0x0000018000187810 */ /* 0x000fe40007ffe0ff */
[-C--:B------:R-:W-:Y:S02]  /*0440*/  ISETP.GE.AND P4, PT, R4, R27.reuse, PT ;  /* 0x0000001b0400720c */ /* 0x080fe40003f86270 */
[-C--:B------:R-:W-:Y:S01]  /*0450*/  ISETP.GE.AND P3, PT, R22, R27.reuse, PT ;  /* 0x0000001b1600720c */ /* 0x080fe20003f66270 */
[----:B------:R-:W-:Y:S01]  /*0460*/  IMAD.MOV.U32 R22, RZ, RZ, RZ ;  /* 0x000000ffff167224 */ /* 0x000fe200078e00ff */
[----:B------:R-:W-:Y:S01]  /*0470*/  ISETP.GE.AND P1, PT, R24, R27, PT ;  /* 0x0000001b1800720c */ /* 0x000fe20003f26270 */
[----:B------:R-:W-:Y:S01]  /*0480*/  IMAD.MOV.U32 R24, RZ, RZ, RZ ;  /* 0x000000ffff187224 */ /* 0x000fe200078e00ff */
[----:B------:R-:W-:-:S02]  /*0490*/  P2R R30, PR, RZ, 0x10 ;  /* 0x00000010ff1e7803 */ /* 0x000fc40000000000 */
        /* <DEDUP_REMOVED lines=13> */
[----:B------:R-:W-:Y:S01]  /*0570*/  @!P2 SHF.R.S32.HI R24, RZ, 0x14, R4 ;  /* 0x00000014ff18a819 */ /* 0x000fe20000011404 */
[----:B------:R-:W-:-:S04]  /*0580*/  @P2 IMAD.MOV.U32 R24, RZ, RZ, RZ ;  /* 0x000000ffff182224 */ /* 0x000fc800078e00ff */
.L_x_200:
[----:B01----:R-:W-:Y:S05]  /*0590*/  BSYNC B0 ;  /* 0x0000000000007941 */ /* 0x003fea0003800000 */
.L_x_199:
[----:B------:R-:W-:Y:S01]  /*05a0*/  BSSY B0, `(.L_x_201) ;  /* 0x0000010000007945 */ /* 0x000fe20003800000 */
[----:B------:R-:W-:Y:S01]  /*05b0*/  CS2R R4, SRZ ;  /* 0x0000000000047805 */ /* 0x000fe2000001ff00 */
[----:B-----5:R-:W-:Y:S01]  /*05c0*/  CS2R R2, SRZ ;  /* 0x0000000000027805 */ /* 0x020fe2000001ff00 */
        /* <DEDUP_REMOVED lines=13> */
.L_x_202:
[----:B------:R-:W-:Y:S05]  /*06a0*/  BSYNC B0 ;  /* 0x0000000000007941 */ /* 0x000fea0003800000 */
.L_x_201:
[----:B------:R-:W-:Y:S01]  /*06b0*/  BSSY B0, `(.L_x_203) ;  /* 0x0000011000007945 */ /* 0x000fe20003800000 */
[----:B------:R-:W-:Y:S02]  /*06c0*/  IMAD.MOV.U32 R25, RZ, RZ, RZ ;  /* 0x000000ffff197224 */ /* 0x000fe400078e00ff */
[----:B------:R-:W-:Y:S01]  /*06d0*/  IMAD.MOV.U32 R26, RZ, RZ, RZ ;  /* 0x000000ffff1a7224 */ /* 0x000fe200078e00ff */
[----:B------:R-:W-:Y:S05]  /*06e0*/  @P3 BRA `(.L_x_204) ;  /* 0x000000d000003947 */ /* 0x000fea0003800000 */
[----:B------:R-:W-:-:S13]  /*06f0*/  LOP3.LUT P2, R4, R11, 0x7ff00000, RZ, 0xc0, !PT ;  /* 0x7ff000000b047812 */ /* 0x000fda000784c0ff */
[----:B------:R-:W2:-:S10]  /*0700*/  @!P2 DMUL R10, R10, 1.80143985094819840000e+16 ;  /* 0x435000000a0aa828 */ /* 0x000e940000000000 */
[----:B--2---:R-:W-:-:S04]  /*0710*/  @!P2 LOP3.LUT R5, R11, 0x7ff00000, RZ, 0xc0, !PT ;  /* 0x7ff000000b05a812 */ /* 0x004fc800078ec0ff */
[----:B------:R-:W-:-:S04]  /*0720*/  @!P2 IADD3 R4, R5, -0x3600000, RZ ;  /* 0xfca000000504a810 */ /* 0x000fc80007ffe0ff */
[----:B------:R-:W-:-:S13]  /*0730*/  ISETP.GT.AND P2, PT, R4, 0x7fefffff, PT ;  /* 0x7fefffff0400780c */ /* 0x000fda0003f44270 */
[----:B------:R-:W2:-:S14]  /*0740*/  DSETP.EQ.OR P2, PT, R10, RZ, P2 ;  /* 0x000000ff0a00722a */ /* 0x000e9c0001742400 */
[----:B--2---:R-:W-:Y:S02]  /*0750*/  @!P2 LOP3.LUT R5, R11, 0x800fffff, RZ, 0xc0, !PT ;  /* 0x800fffff0b05a812 */ /* 0x004fe400078ec0ff */
[----:B------:R-:W-:Y:S01]  /*0760*/  @!P2 IADD3 R26, R4, -0x3fe00000, RZ ;  /* 0xc0200000041aa810 */ /* 0x000fe20007ffe0ff */
[----:B------:R-:W-:Y:S01]  /*0770*/  @!P2 IMAD.MOV.U32 R4, RZ, RZ, R10 ;  /* 0x000000ffff04a224 */ /* 0x000fe200078e000a */
[----:B------:R-:W-:Y:S01]  /*0780*/  @!P2 LOP3.LUT R5, R5, 0x3fe00000, RZ, 0xfc, !PT ;  /* 0x3fe000000505a812 */ /* 0x000fe200078efcff */
[----:B------:R2:W3:Y:S01]  /*0790*/  @P2 DADD R4, R10, R10 ;  /* 0x000000000a042229 */ /* 0x0004e2000000000a */
[----:B------:R-:W-:Y:S01]  /*07a0*/  @!P2 SHF.R.S32.HI R26, RZ, 0x14, R26 ;  /* 0x00000014ff1aa819 */ /* 0x000fe2000001141a */
[----:B------:R-:W-:-:S04]  /*07b0*/  @P2 IMAD.MOV.U32 R26, RZ, RZ, RZ ;  /* 0x000000ffff1a2224 */ /* 0x000fc800078e00ff */
.L_x_204:
[----:B--23--:R-:W-:Y:S05]  /*07c0*/  BSYNC B0 ;  /* 0x0000000000007941 */ /* 0x00cfea0003800000 */
.L_x_203:
[----:B------:R-:W-:Y:S01]  /*07d0*/  BSSY B0, `(.L_x_205) ;  /* 0x0000010000007945 */ /* 0x000fe20003800000 */
[----:B------:R-:W-:Y:S01]  /*07e0*/  CS2R R10, SRZ ;  /* 0x00000000000a7805 */ /* 0x000fe2000001ff00 */
        /* <DEDUP_REMOVED lines=8> */
[----:B0-----:R-:W-:-:S04]  /*0870*/  @!P2 IADD3 R12, R12, -0x3fe00000, RZ ;  /* 0xc02000000c0ca810 */ /* 0x001fc80007ffe0ff */
[----:B------:R-:W-:Y:S02]  /*0880*/  @!P2 SHF.R.S32.HI R25, RZ, 0x14, R12 ;  /* 0x00000014ff19a819 */ /* 0x000fe4000001140c */
[----:B------:R-:W-:-:S04]  /*0890*/  @!P2 LOP3.LUT R12, R21, 0x800fffff, RZ, 0xc0, !PT ;  /* 0x800fffff150ca812 */ /* 0x000fc800078ec0ff */
[----:B------:R-:W-:Y:S01]  /*08a0*/  @!P2 LOP3.LUT R13, R12, 0x3fe00000, RZ, 0xfc, !PT ;  /* 0x3fe000000c0da812 */ /* 0x000fe200078efcff */
[----:B------:R-:W-:Y:S01]  /*08b0*/  @!P2 IMAD.MOV.U32 R12, RZ, RZ, R20 ;  /* 0x000000ffff0ca224 */ /* 0x000fe200078e0014 */
[----:B------:R0:W2:-:S06]  /*08c0*/  @P2 DADD R12, R20, R20 ;  /* 0x00000000140c2229 */ /* 0x00008c0000000014 */
.L_x_206:
[----:B------:R-:W-:Y:S05]  /*08d0*/  BSYNC B0 ;  /* 0x0000000000007941 */ /* 0x000fea0003800000 */
.L_x_205:
[----:B0-----:R-:W-:Y:S01]  /*08e0*/  IADD3 R20, R0, 0x200, RZ ;  /* 0x0000020000147810 */ /* 0x001fe20007ffe0ff */
[----:B------:R-:W-:Y:S01]  /*08f0*/  BSSY B0, `(.L_x_207) ;  /* 0x0000011000007945 */ /* 0x000fe20003800000 */
[----:B------:R-:W-:Y:S02]  /*0900*/  CS2R R28, SRZ ;  /* 0x00000000001c7805 */ /* 0x000fe4000001ff00 */
[----:B------:R-:W-:-:S13]  /*0910*/  ISETP.GE.AND P2, PT, R20, R27, PT ;  /* 0x0000001b1400720c */ /* 0x000fda0003f46270 */
        /* <DEDUP_REMOVED lines=12> */
[----:B------:R-:W-:Y:S01]  /*09e0*/  @!P3 SHF.R.S32.HI R29, RZ, 0x14, R20 ;  /* 0x00000014ff1db819 */ /* 0x000fe20000011414 */
[----:B------:R-:W-:-:S04]  /*09f0*/  @P3 IMAD.MOV.U32 R29, RZ, RZ, RZ ;  /* 0x000000ffff1d3224 */ /* 0x000fc800078e00ff */
.L_x_208:
[----:B0--3--:R-:W-:Y:S05]  /*0a00*/  BSYNC B0 ;  /* 0x0000000000007941 */ /* 0x009fea0003800000 */
.L_x_207:
[----:B------:R-:W-:Y:S01]  /*0a10*/  IADD3 R18, R0, 0x280, RZ ;  /* 0x0000028000127810 */ /* 0x000fe20007ffe0ff */
[----:B------:R-:W-:Y:S01]  /*0a20*/  BSSY B0, `(.L_x_209) ;  /* 0x0000011000007945 */ /* 0x000fe20003800000 */
[----:B------:R-:W-:-:S02]  /*0a30*/  CS2R R20, SRZ ;  /* 0x0000000000147805 */ /* 0x000fc4000001ff00 */
[----:B------:R-:W-:Y:S02]  /*0a40*/  ISETP.GE.AND P3, PT, R18, R27, PT ;  /* 0x0000001b1200720c */ /* 0x000fe40003f66270 */
        /* <DEDUP_REMOVED lines=13> */
[----:B------:R0:W3:-:S06]  /*0b20*/  @P4 DADD R20, R16, R16 ;  /* 0x0000000010144229 */ /* 0x0000cc0000000010 */
.L_x_210:
[----:B------:R-:W-:Y:S05]  /*0b30*/  BSYNC B0 ;  /* 0x0000000000007941 */ /* 0x000fea0003800000 */
.L_x_209:
[----:B0-----:R-:W-:Y:S01]  /*0b40*/  IADD3 R16, R0, 0x300, RZ ;  /* 0x0000030000107810 */ /* 0x001fe20007ffe0ff */
[----:B------:R-:W-:Y:S03]  /*0b50*/  BSSY B0, `(.L_x_211) ;  /* 0x0000011000007945 */ /* 0x000fe60003800000 */
        /* <DEDUP_REMOVED lines=13> */
[----:B------:R0:W4:Y:S01]  /*0c30*/  @P5 DADD R18, R14, R14 ;  /* 0x000000000e125229 */ /* 0x000122000000000e */
[----:B------:R-:W-:Y:S01]  /*0c40*/  @!P5 SHF.R.S32.HI R16, RZ, 0x14, R16 ;  /* 0x00000014ff10d819 */ /* 0x000fe20000011410 */
[----:B------:R-:W-:-:S04]  /*0c50*/  @P5 IMAD.MOV.U32 R16, RZ, RZ, RZ ;  /* 0x000000ffff105224 */ /* 0x000fc800078e00ff */
.L_x_212:
[----:B0---4-:R-:W-:Y:S05]  /*0c60*/  BSYNC B0 ;  /* 0x0000000000007941 */ /* 0x011fea0003800000 */
.L_x_211:
[----:B------:R-:W-:Y:S01]  /*0c70*/  IADD3 R14, R0, 0x380, RZ ;  /* 0x00000380000e7810 */ /* 0x000fe20007ffe0ff */
[----:B------:R-:W-:Y:S03]  /*0c80*/  BSSY B0, `(.L_x_213) ;  /* 0x0000010000007945 */ /* 0x000fe60003800000 */
[----:B------:R-:W-:-:S02]  /*0c90*/  ISETP.GE.AND P5, PT, R14, R27, PT ;  /* 0x0000001b0e00720c */ /* 0x000fc40003fa6270 */
        /* <DEDUP_REMOVED lines=13> */
[----:B------:R0:W4:-:S06]  /*0d70*/  @P6 DADD R14, R8, R8 ;  /* 0x00000000080e6229 */ /* 0x00010c0000000008 */
.L_x_214:
[----:B------:R-:W-:Y:S05]  /*0d80*/  BSYNC B0 ;  /* 0x0000000000007941 */ /* 0x000fea0003800000 */
.L_x_213:
[----:B------:R-:W-:Y:S05]  /*0d90*/  @P0 EXIT ;  /* 0x000000000000094d */ /* 0x000fea0003800000 */
[----:B------:R-:W-:Y:S01]  /*0da0*/  ISETP.NE.AND P6, PT, R30, RZ, PT ;  /* 0x000000ff1e00720c */ /* 0x000fe20003fc5270 */
[----:B------:R-:W-:Y:S02]  /*0db0*/  IMAD R0, R23, 0x400, R0 ;  /* 0x0000040017007824 */ /* 0x000fe400078e0200 */
[----:B------:R-:W-:Y:S02]  /*0dc0*/  IMAD.MOV.U32 R23, RZ, RZ, 0x8 ;  /* 0x00000008ff177424 */ /* 0x000fe400078e00ff */
[----:B------:R-:W-:Y:S02]  /*0dd0*/  IMAD.MOV.U32 R27, RZ, RZ, 0x4 ;  /* 0x00000004ff1b7424 */ /* 0x000fe400078e00ff */
[----:B0-----:R-:W-:-:S04]  /*0de0*/  IMAD.WIDE.U32 R8, R0, R23, c[0x0][0x170] ;  /* 0x00005c0000087625 */ /* 0x001fc800078e0017 */
[----:B------:R-:W-:Y:S01]  /*0df0*/  IMAD.WIDE.U32 R32, R0, R27, c[0x0][0x178] ;  /* 0x00005e0000207625 */ /* 0x000fe200078e001b */
[----:B------:R0:W-:Y:S04]  /*0e00*/  STG.E.64 [R8.64], R6 ;  /* 0x0000000608007986 */ /* 0x0001e8000c101b04 */
[----:B------:R0:W-:Y:S01]  /*0e10*/  STG.E [R32.64], R24 ;  /* 0x0000001820007986 */ /* 0x0001e2000c101904 */
[----:B------:R-:W-:Y:S05]  /*0e20*/  @P6 EXIT ;  /* 0x000000000000694d */ /* 0x000fea0003800000 */
[----:B------:R-:W-:Y:S02]  /*0e30*/  ISETP.NE.AND P6, PT, R31, RZ, PT ;  /* 0x000000ff1f00720c */ /* 0x000fe40003fc5270 */
[----:B0-----:R-:W-:-:S05]  /*0e40*/  IADD3 R8, R0, 0x80, RZ ;  /* 0x0000008000087810 */ /* 0x001fca0007ffe0ff */
[----:B------:R-:W-:-:S04]  /*0e50*/  IMAD.WIDE.U32 R6, R8, R23, c[0x0][0x170] ;  /* 0x00005c0008067625 */ /* 0x000fc800078e0017 */
[----:B------:R-:W-:Y:S01]  /*0e60*/  IMAD.WIDE.U32 R8, R8, R27, c[0x0][0x178] ;  /* 0x00005e0008087625 */ /* 0x000fe200078e001b */
[----:B-1----:R0:W-:Y:S04]  /*0e70*/  STG.E.64 [R6.64], R2 ;  /* 0x0000000206007986 */ /* 0x0021e8000c101b04 */
[----:B------:R0:W-:Y:S01]  /*0e80*/  STG.E [R8.64], R22 ;  /* 0x0000001608007986 */ /* 0x0001e2000c101904 */
[----:B------:R-:W-:Y:S05]  /*0e90*/  @P6 EXIT ;  /* 0x000000000000694d */ /* 0x000fea0003800000 */
[----:B0-----:R-:W-:-:S05]  /*0ea0*/  IADD3 R6, R0, 0x100, RZ ;  /* 0x0000010000067810 */ /* 0x001fca0007ffe0ff */
[----:B------:R-:W-:-:S04]  /*0eb0*/  IMAD.WIDE.U32 R2, R6, R23, c[0x0][0x170] ;  /* 0x00005c0006027625 */ /* 0x000fc800078e0017 */
[----:B------:R-:W-:Y:S01]  /*0ec0*/  IMAD.WIDE.U32 R6, R6, R27, c[0x0][0x178] ;  /* 0x00005e0006067625 */ /* 0x000fe200078e001b */
[----:B------:R0:W-:Y:S04]  /*0ed0*/  STG.E.64 [R2.64], R4 ;  /* 0x0000000402007986 */ /* 0x0001e8000c101b04 */
[----:B------:R0:W-:Y:S01]  /*0ee0*/  STG.E [R6.64], R26 ;  /* 0x0000001a06007986 */ /* 0x0001e2000c101904 */
[----:B------:R-:W-:Y:S05]  /*0ef0*/  @P1 EXIT ;  /* 0x000000000000194d */ /* 0x000fea0003800000 */
[----:B0-----:R-:W-:-:S05]  /*0f00*/  IADD3 R4, R0, 0x180, RZ ;  /* 0x0000018000047810 */ /* 0x001fca0007ffe0ff */
[----:B------:R-:W-:-:S04]  /*0f10*/  IMAD.WIDE.U32 R2, R4, R23, c[0x0][0x170] ;  /* 0x00005c0004027625 */ /* 0x000fc800078e0017 */
[----:B------:R-:W-:Y:S01]  /*0f20*/  IMAD.WIDE.U32 R4, R4, R27, c[0x0][0x178] ;  /* 0x00005e0004047625 */ /* 0x000fe200078e001b */
[----:B--2---:R0:W-:Y:S04]  /*0f30*/  STG.E.64 [R2.64], R12 ;  /* 0x0000000c02007986 */ /* 0x0041e8000c101b04 */
        /* <DEDUP_REMOVED lines=11> */
[----:B---3--:R0:W-:Y:S04]  /*0ff0*/  STG.E.64 [R2.64], R20 ;  /* 0x0000001402007986 */ /* 0x0081e8000c101b04 */
        /* <DEDUP_REMOVED lines=8> */
[----:B------:R-:W-:-:S05]  /*1080*/  IADD3 R0, R0, 0x380, RZ ;  /* 0x0000038000007810 */ /* 0x000fca0007ffe0ff */
[----:B0-----:R-:W-:-:S04]  /*1090*/  IMAD.WIDE.U32 R2, R0, R23, c[0x0][0x170] ;  /* 0x00005c0000027625 */ /* 0x001fc800078e0017 */
[----:B------:R-:W-:Y:S01]  /*10a0*/  IMAD.WIDE.U32 R4, R0, R27, c[0x0][0x178] ;  /* 0x00005e0000047625 */ /* 0x000fe200078e001b */
[----:B----4-:R-:W-:Y:S04]  /*10b0*/  STG.E.64 [R2.64], R14 ;  /* 0x0000000e02007986 */ /* 0x010fe8000c101b04 */
[----:B------:R-:W-:Y:S01]  /*10c0*/  STG.E [R4.64], R17 ;  /* 0x0000001104007986 */ /* 0x000fe2000c101904 */
[----:B------:R-:W-:Y:S05]  /*10d0*/  EXIT ;  /* 0x000000000000794d */ /* 0x000fea0003800000 */
.L_x_215:
        /* <DEDUP_REMOVED lines=10> */
.L_x_33983:


//--------------------- .text._ZN2at6native18elementwise_kernelILi128ELi4EZNS0_15gpu_kernel_implIZZZNS0_22nan_to_num_kernel_cudaERNS_18TensorIteratorBaseESt8optionalIdES6_S6_ENKUlvE0_clEvENKUlvE2_clEvEUlN3c108BFloat16EE_EEvS4_RKT_EUliE_EEviT1_ --------------------------
	.section	.text._ZN2at6native18elementwise_kernelILi128ELi4EZNS0_15gpu_kernel_implIZZZNS0_22nan_to_num_kernel_cudaERNS_18TensorIteratorBaseESt8optionalIdES6_S6_ENKUlvE0_clEvENKUlvE2_clEvEUlN3c108BFloat16EE_EEvS4_RKT_EUliE_EEviT1_,"ax",@progbits
	.sectioninfo	@"SHI_REGISTERS=26"
	.align	128
        .global         _ZN2at6native18elementwise_kernelILi128ELi4EZNS0_15gpu_kernel_implIZZZNS0_22nan_to_num_kernel_cudaERNS_18TensorIteratorBaseESt8optionalIdES6_S6_ENKUlvE0_clEvENKUlvE2_clEvEUlN3c108BFloat16EE_EEvS4_RKT_EUliE_EEviT1_
        .type           _ZN2at6native18elementwise_kernelILi128ELi4EZNS0_15gpu_kernel_implIZZZNS0_22nan_to_num_kernel_cudaERNS_18TensorIteratorBaseESt8optionalIdES6_S6_ENKUlvE0_clEvENKUlvE2_clEvEUlN3c108BFloat16EE_EEvS4_RKT_EUliE_EEviT1_,@function
        .size           _ZN2at6native18elementwise_kernelILi128ELi4EZNS0_15gpu_kernel_implIZZZNS0_22nan_to_num_kernel_cudaERNS_18TensorIteratorBaseESt8optionalIdES6_S6_ENKUlvE0_clEvENKUlvE2_clEvEUlN3c108BFloat16EE_EEvS4_RKT_EUliE_EEviT1_,(.L_x_34002 - _ZN2at6native18elementwise_kernelILi128ELi4EZNS0_15gpu_kernel_implIZZZNS0_22nan_to_num_kernel_cudaERNS_18TensorIteratorBaseESt8optionalIdES6_S6_ENKUlvE0_clEvENKUlvE2_clEvEUlN3c108BFloat16EE_EEvS4_RKT_EUliE_EEviT1_)
        .other          _ZN2at6native18elementwise_kernelILi128ELi4EZNS0_15gpu_kernel_implIZZZNS0_22nan_to_num_kernel_cudaERNS_18TensorIteratorBaseESt8optionalIdES6_S6_ENKUlvE0_clEvENKUlvE2_clEvEUlN3c108BFloat16EE_EEvS4_RKT_EUliE_EEviT1_,@"STO_CUDA_ENTRY STV_DEFAULT"
_ZN2at6native18elementwise_kernelILi128ELi4EZNS0_15gpu_kernel_implIZZZNS0_22nan_to_num_kernel_cudaERNS_18TensorIteratorBaseESt8optionalIdES6_S6_ENKUlvE0_clEvENKUlvE2_clEvEUlN3c108BFloat16EE_EEvS4_RKT_EUliE_EEviT1_:
.text._ZN2at6native18elementwise_kernelILi128ELi4EZNS0_15gpu_kernel_implIZZZNS0_22nan_to_num_kernel_cudaERNS_18TensorIteratorBaseESt8optionalIdES6_S6_ENKUlvE0_clEvENKUlvE2_clEvEUlN3c108BFloat16EE_EEvS4_RKT_EUliE_EEviT1_:
[----:B------:R-:W-:Y:S02]  /*0000*/  IMAD.MOV.U32 R1, RZ, RZ, c[0x0][0x28] ;  /* 0x00000a00ff017624 */ /* 0x000fe400078e00ff */
[----:B------:R-:W0:Y:S01]  /*0010*/  S2R R18, SR_CTAID.X ;  /* 0x0000000000127919 */ /* 0x000e220000002500 */
[----:B------:R-:W-:Y:S01]  /*0020*/  ULDC.64 UR36, c[0x0][0x118] ;  /* 0x0000460000247ab9 */ /* 0x000fe20000000a00 */
[----:B------:R-:W-:Y:S02]  /*0030*/  BSSY B6, `(.L_x_216) ;  /* 0x00002ef000067945 */ /* 0x000fe40003800000 */
[----:B------:R-:W0:Y:S02]  /*0040*/  S2R R23, SR_TID.X ;  /* 0x0000000000177919 */ /* 0x000e240000002100 */
[----:B0-----:R-:W-:-:S05]  /*0050*/  IMAD R19, R18, 0x200, R23 ;  /* 0x0000020012137824 */ /* 0x001fca00078e0217 */
[----:B------:R-:W-:-:S13]  /*0060*/  ISETP.GE.AND P0, PT, R19, c[0x0][0x160], PT ;  /* 0x0000580013007a0c */ /* 0x000fda0003f06270 */
[----:B------:R-:W-:Y:S05]  /*0070*/  @P0 BRA `(.L_x_217) ;  /* 0x00002ea000000947 */ /* 0x000fea0003800000 */
[----:B------:R-:W-:Y:S01]  /*0080*/  ISETP.NE.AND P0, PT, RZ, c[0x0][0x168], PT ;  /* 0x00005a00ff007a0c */ /* 0x000fe20003f05270 */
[----:B------:R-:W-:Y:S02]  /*0090*/  IMAD.MOV.U32 R0, RZ, RZ, RZ ;  /* 0x000000ffff007224 */ /* 0x000fe400078e00ff */
[----:B------:R-:W-:-:S10]  /*00a0*/  IMAD.MOV.U32 R16, RZ, RZ, RZ ;  /* 0x000000ffff107224 */ /* 0x000fd400078e00ff */
[----:B------:R-:W-:Y:S05]  /*00b0*/  @!P0 BRA `(.L_x_218) ;  /* 0x00000e0000008947 */ /* 0x000fea0003800000 */
[----:B------:R-:W-:Y:S02]  /*00c0*/  IMAD.MOV.U32 R2, RZ, RZ, RZ ;  /* 0x000000ffff027224 */ /* 0x000fe400078e00ff */
[----:B------:R-:W-:Y:S02]  /*00d0*/  IMAD.MOV.U32 R3, RZ, RZ, R19 ;  /* 0x000000ffff037224 */ /* 0x000fe400078e0013 */
[----:B------:R-:W-:Y:S02]  /*00e0*/  IMAD.MOV.U32 R6, RZ, RZ, c[0x0][0x168] ;  /* 0x00005a00ff067624 */ /* 0x000fe400078e00ff */
[----:B------:R-:W-:-:S03]  /*00f0*/  IMAD.HI.U32 R2, R19, c[0x0][0x170], R2 ;  /* 0x00005c0013027a27 */ /* 0x000fc600078e0002 */
[----:B------:R-:W-:Y:S02]  /*0100*/  ISETP.NE.AND P0, PT, R6, 0x1, PT ;  /* 0x000000010600780c */ /* 0x000fe40003f05270 */
[----:B------:R-:W-:-:S05]  /*0110*/  SHF.R.U32.HI R3, RZ, c[0x0][0x174], R2 ;  /* 0x00005d00ff037a19 */ /* 0x000fca0000011602 */
[----:B------:R-:W-:-:S04]  /*0120*/  IMAD.MOV R0, RZ, RZ, -R3 ;  /* 0x000000ffff007224 */ /* 0x000fc800078e0a03 */
[----:B------:R-:W-:-:S04]  /*0130*/  IMAD R0, R0, c[0x0][0x16c], R19 ;  /* 0x00005b0000007a24 */ /* 0x000fc800078e0213 */
[C---:B------:R-:W-:Y:S02]  /*0140*/  IMAD R16, R0.reuse, c[0x0][0x298], RZ ;  /* 0x0000a60000107a24 */ /* 0x040fe400078e02ff */
[----:B------:R-:W-:Y:S01]  /*0150*/  IMAD R0, R0, c[0x0][0x29c], RZ ;  /* 0x0000a70000007a24 */ /* 0x000fe200078e02ff */
[----:B------:R-:W-:Y:S05]  /*0160*/  @!P0 BRA `(.L_x_218) ;  /* 0x00000d5000008947 */ /* 0x000fea0003800000 */
[----:B------:R-:W-:Y:S01]  /*0170*/  IMAD.MOV.U32 R2, RZ, RZ, RZ ;  /* 0x000000ffff027224 */ /* 0x000fe200078e00ff */
        /* <DEDUP_REMOVED lines=201> */
[----:B------:R-:W-:Y:S02]  /*0e10*/  @P0 IMAD.MOV.U32 R4, RZ, RZ, RZ ;  /* 0x000000ffff040224 */ /* 0x000fe400078e00ff */
[--C-:B------:R-:W-:Y:S02]  /*0e20*/  IMAD.MOV R7, RZ, RZ, -R5.reuse ;  /* 0x000000ffff077224 */ /* 0x100fe400078e0a05 */
        /* <DEDUP_REMOVED lines=9> */
.L_x_218:
[----:B------:R-:W0:Y:S01]  /*0ec0*/  LDC.U8 R5, c[0x0][0x381] ;  /* 0x0000e040ff057b82 */ /* 0x000e220000000000 */
[----:B------:R-:W-:Y:S02]  /*0ed0*/  IADD3 R16, P1, R16, c[0x0][0x360], RZ ;  /* 0x0000d80010107a10 */ /* 0x000fe40007f3e0ff */
[----:B------:R-:W-:-:S03]  /*0ee0*/  IADD3 R2, P2, R0, c[0x0][0x368], RZ ;  /* 0x0000da0000027a10 */ /* 0x000fc60007f5e0ff */
[----:B------:R-:W-:Y:S02]  /*0ef0*/  IMAD.X R17, RZ, RZ, c[0x0][0x364], P1 ;  /* 0x0000d900ff117624 */ /* 0x000fe400008e06ff */
[----:B------:R-:W-:Y:S01]  /*0f00*/  IMAD.X R3, RZ, RZ, c[0x0][0x36c], P2 ;  /* 0x0000db00ff037624 */ /* 0x000fe200010e06ff */
[----:B0-----:R-:W-:-:S04]  /*0f10*/  PRMT R4, R5, 0x9910, RZ ;  /* 0x0000991005047816 */ /* 0x001fc800000000ff */
[----:B------:R-:W-:-:S13]  /*0f20*/  ISETP.GT.AND P0, PT, R4, 0x9, PT ;  /* 0x000000090400780c */ /* 0x000fda0003f04270 */
[----:B------:R-:W-:Y:S05]  /*0f30*/  @P0 BRA `(.L_x_219) ;  /* 0x0000042000000947 */ /* 0x000fea0003800000 */
[----:B------:R-:W-:-:S13]  /*0f40*/  ISETP.GT.AND P0, PT, R4, 0x4, PT ;  /* 0x000000040400780c */ /* 0x000fda0003f04270 */
[----:B------:R-:W-:Y:S05]  /*0f50*/  @P0 BRA `(.L_x_220) ;  /* 0x0000020000000947 */ /* 0x000fea0003800000 */
[----:B------:R-:W-:-:S13]  /*0f60*/  ISETP.GT.AND P0, PT, R4, 0x1, PT ;  /* 0x000000010400780c */ /* 0x000fda0003f04270 */
[----:B------:R-:W-:Y:S05]  /*0f70*/  @P0 BRA `(.L_x_221) ;  /* 0x000000c000000947 */ /* 0x000fea0003800000 */
[----:B------:R-:W-:-:S13]  /*0f80*/  ISETP.NE.AND P0, PT, R5, RZ, PT ;  /* 0x000000ff0500720c */ /* 0x000fda0003f05270 */
[----:B------:R-:W-:Y:S05]  /*0f90*/  @!P0 BRA `(.L_x_222) ;  /* 0x0000006000008947 */ /* 0x000fea0003800000 */
[----:B------:R-:W-:-:S13]  /*0fa0*/  ISETP.NE.AND P0, PT, R4, 0x1, PT ;  /* 0x000000010400780c */ /* 0x000fda0003f05270 */
[----:B------:R-:W-:Y:S05]  /*0fb0*/  @P0 BRA `(.L_x_223) ;  /* 0x00000cf000000947 */ /* 0x000fea0003800000 */
[----:B------:R-:W2:Y:S02]  /*0fc0*/  LDG.E.S8 R2, [R2.64] ;  /* 0x0000002402027981 */ /* 0x000ea4000c1e1300 */
[----:B--2---:R-:W0:Y:S02]  /*0fd0*/  I2F.S16 R0, R2 ;  /* 0x0000000200007306 */ /* 0x004e240000101400 */
[----:B0-----:R-:W-:Y:S01]  /*0fe0*/  F2FP.BF16.PACK_AB R0, RZ, R0 ;  /* 0x00000000ff00723e */ /* 0x001fe200000010ff */
[----:B------:R-:W-:Y:S05]  /*0ff0*/  BRA `(.L_x_224) ;  /* 0x00000e7000007947 */ /* 0x000fea0003800000 */
.L_x_222:
[----:B------:R-:W2:Y:S02]  /*1000*/  LDG.E.U8 R2, [R2.64] ;  /* 0x0000002402027981 */ /* 0x000ea4000c1e1100 */
[----:B--2---:R-:W0:Y:S02]  /*1010*/  I2F.U16 R0, R2 ;  /* 0x0000000200007306 */ /* 0x004e240000101000 */
[----:B0-----:R-:W-:Y:S01]  /*1020*/  F2FP.BF16.PACK_AB R0, RZ, R0 ;  /* 0x00000000ff00723e */ /* 0x001fe200000010ff */
[----:B------:R-:W-:Y:S05]  /*1030*/  BRA `(.L_x_224) ;  /* 0x00000e3000007947 */ /* 0x000fea0003800000 */
.L_x_221:
[----:B------:R-:W-:-:S13]  /*1040*/  ISETP.NE.AND P0, PT, R4, 0x2, PT ;  /* 0x000000020400780c */ /* 0x000fda0003f05270 */
[----:B------:R-:W-:Y:S05]  /*1050*/  @!P0 BRA `(.L_x_225) ;  /* 0x000000c000008947 */ /* 0x000fea0003800000 */
[----:B------:R-:W-:-:S13]  /*1060*/  ISETP.NE.AND P0, PT, R4, 0x3, PT ;  /* 0x000000030400780c */ /* 0x000fda0003f05270 */
[----:B------:R-:W-:Y:S05]  /*1070*/  @!P0 BRA `(.L_x_226) ;  /* 0x0000006000008947 */ /* 0x000fea0003800000 */
[----:B------:R-:W-:-:S13]  /*1080*/  ISETP.NE.AND P0, PT, R4, 0x4, PT ;  /* 0x000000040400780c */ /* 0x000fda0003f05270 */
[----:B------:R-:W-:Y:S05]  /*1090*/  @P0 BRA `(.L_x_223) ;  /* 0x00000c1000000947 */ /* 0x000fea0003800000 */
[----:B------:R-:W2:Y:S02]  /*10a0*/  LDG.E.64 R2, [R2.64] ;  /* 0x0000002402027981 */ /* 0x000ea4000c1e1b00 */
[----:B--2---:R-:W0:Y:S02]  /*10b0*/  I2F.S64 R0, R2 ;  /* 0x0000000200007312 */ /* 0x004e240000301400 */
[----:B0-----:R-:W-:Y:S01]  /*10c0*/  F2FP.BF16.PACK_AB R0, RZ, R0 ;  /* 0x00000000ff00723e */ /* 0x001fe200000010ff */
[----:B------:R-:W-:Y:S05]  /*10d0*/  BRA `(.L_x_224) ;  /* 0x00000d9000007947 */ /* 0x000fea0003800000 */
.L_x_226:
[----:B------:R-:W2:Y:S02]  /*10e0*/  LDG.E R2, [R2.64] ;  /* 0x0000002402027981 */ /* 0x000ea4000c1e1900 */
[----:B--2---:R-:W0:Y:S02]  /*10f0*/  I2F R0, R2 ;  /* 0x0000000200007306 */ /* 0x004e240000201400 */
[----:B0-----:R-:W-:Y:S01]  /*1100*/  F2FP.BF16.PACK_AB R0, RZ, R0 ;  /* 0x00000000ff00723e */ /* 0x001fe200000010ff */
[----:B------:R-:W-:Y:S05]  /*1110*/  BRA `(.L_x_224) ;  /* 0x00000d5000007947 */ /* 0x000fea0003800000 */
.L_x_225:
[----:B------:R-:W2:Y:S02]  /*1120*/  LDG.E.U16 R2, [R2.64] ;  /* 0x0000002402027981 */ /* 0x000ea4000c1e1500 */
[----:B--2---:R-:W0:Y:S02]  /*1130*/  I2F.S16 R0, R2 ;  /* 0x0000000200007306 */ /* 0x004e240000101400 */
[----:B0-----:R-:W-:Y:S01]  /*1140*/  F2FP.BF16.PACK_AB R0, RZ, R0 ;  /* 0x00000000ff00723e */ /* 0x001fe200000010ff */
[----:B------:R-:W-:Y:S05]  /*1150*/  BRA `(.L_x_224) ;  /* 0x00000d1000007947 */ /* 0x000fea0003800000 */
.L_x_220:
[----:B------:R-:W-:-:S13]  /*1160*/  ISETP.GT.AND P0, PT, R4, 0x6, PT ;  /* 0x000000060400780c */ /* 0x000fda0003f04270 */
[----:B------:R-:W-:Y:S05]  /*1170*/  @P0 BRA `(.L_x_227) ;  /* 0x000000b000000947 */ /* 0x000fea0003800000 */
[----:B------:R-:W-:-:S13]  /*1180*/  ISETP.NE.AND P0, PT, R4, 0x5, PT ;  /* 0x000000050400780c */ /* 0x000fda0003f05270 */
[----:B------:R-:W-:Y:S05]  /*1190*/  @!P0 BRA `(.L_x_228) ;  /* 0x0000005000008947 */ /* 0x000fea0003800000 */
[----:B------:R-:W-:-:S13]  /*11a0*/  ISETP.NE.AND P0, PT, R4, 0x6, PT ;  /* 0x000000060400780c */ /* 0x000fda0003f05270 */
[----:B------:R-:W-:Y:S05]  /*11b0*/  @P0 BRA `(.L_x_223) ;  /* 0x00000af000000947 */ /* 0x000fea0003800000 */
[----:B------:R-:W2:Y:S02]  /*11c0*/  LDG.E R2, [R2.64] ;  /* 0x0000002402027981 */ /* 0x000ea4000c1e1900 */
[----:B--2---:R-:W-:Y:S01]  /*11d0*/  F2FP.BF16.PACK_AB R0, RZ, R2 ;  /* 0x00000002ff00723e */ /* 0x004fe200000010ff */
[----:B------:R-:W-:Y:S05]  /*11e0*/  BRA `(.L_x_224) ;  /* 0x00000c8000007947 */ /* 0x000fea0003800000 */
.L_x_228:
[----:B------:R-:W2:Y:S02]  /*11f0*/  LDG.E.U16 R0, [R2.64] ;  /* 0x0000002402007981 */ /* 0x000ea4000c1e1500 */
[----:B--2---:R-:W-:-:S05]  /*1200*/  HADD2.F32 R0, -RZ, R0.H0_H0 ;  /* 0x20000000ff007230 */ /* 0x004fca0000004100 */
[----:B------:R-:W-:Y:S01]  /*1210*/  F2FP.BF16.PACK_AB R0, RZ, R0 ;  /* 0x00000000ff00723e */ /* 0x000fe200000010ff */
[----:B------:R-:W-:Y:S05]  /*1220*/  BRA `(.L_x_224) ;  /* 0x00000c4000007947 */ /* 0x000fea0003800000 */
.L_x_227:
[----:B------:R-:W-:-:S13]  /*1230*/  ISETP.NE.AND P0, PT, R4, 0x7, PT ;  /* 0x000000070400780c */ /* 0x000fda0003f05270 */
[----:B------:R-:W-:Y:S05]  /*1240*/  @!P0 BRA `(.L_x_229) ;  /* 0x000000b000008947 */ /* 0x000fea0003800000 */
[----:B------:R-:W-:-:S13]  /*1250*/  ISETP.NE.AND P0, PT, R4, 0x8, PT ;  /* 0x000000080400780c */ /* 0x000fda0003f05270 */
[----:B------:R-:W-:Y:S05]  /*1260*/  @!P0 BRA `(.L_x_230) ;  /* 0x0000005000008947 */ /* 0x000fea0003800000 */
[----:B------:R-:W-:-:S13]  /*1270*/  ISETP.NE.AND P0, PT, R4, 0x9, PT ;  /* 0x000000090400780c */ /* 0x000fda0003f05270 */
[----:B------:R-:W-:Y:S05]  /*1280*/  @P0 BRA `(.L_x_223) ;  /* 0x00000a2000000947 */ /* 0x000fea0003800000 */
[----:B------:R-:W2:Y:S02]  /*1290*/  LDG.E R2, [R2.64] ;  /* 0x0000002402027981 */ /* 0x000ea4000c1e1900 */
[----:B--2---:R-:W-:Y:S01]  /*12a0*/  F2FP.BF16.PACK_AB R0, RZ, R2 ;  /* 0x00000002ff00723e */ /* 0x004fe200000010ff */
[----:B------:R-:W-:Y:S05]  /*12b0*/  BRA `(.L_x_224) ;  /* 0x00000bb000007947 */ /* 0x000fea0003800000 */
.L_x_230:
[----:B------:R-:W2:Y:S02]  /*12c0*/  LDG.E.U16 R2, [R2.64] ;  /* 0x0000002402027981 */ /* 0x000ea4000c1e1500 */
[----:B--2---:R-:W-:-:S05]  /*12d0*/  HADD2.F32 R0, -RZ, R2.H0_H0 ;  /* 0x20000002ff007230 */ /* 0x004fca0000004100 */
[----:B------:R-:W-:Y:S01]  /*12e0*/  F2FP.BF16.PACK_AB R0, RZ, R0 ;  /* 0x00000000ff00723e */ /* 0x000fe200000010ff */
[----:B------:R-:W-:Y:S05]  /*12f0*/  BRA `(.L_x_224) ;  /* 0x00000b7000007947 */ /* 0x000fea0003800000 */
.L_x_229:
[----:B------:R-:W2:Y:S02]  /*1300*/  LDG.E.64 R2, [R2.64] ;  /* 0x0000002402027981 */ /* 0x000ea4000c1e1b00 */
[----:B--2---:R-:W0:Y:S01]  /*1310*/  F2F.F32.F64 R0, R2 ;  /* 0x0000000200007310 */ /* 0x004e220000301000 */
[----:B------:R-:W0:-:S14]  /*1320*/  DSETP.GEU.AND P0, PT, |R2|, c[0x2][0x0], PT ;  /* 0x008000000200762a */ /* 0x000e1c0003f0e200 */
[----:B0-----:R-:W-:-:S05]  /*1330*/  @!P0 FMUL R0, R0, 1.175494350822287508e-38 ;  /* 0x0080000000008820 */ /* 0x001fca0000400000 */
[----:B------:R-:W-:Y:S01]  /*1340*/  F2FP.BF16.PACK_AB R0, RZ, R0 ;  /* 0x00000000ff00723e */ /* 0x000fe200000010ff */
[----:B------:R-:W-:Y:S05]  /*1350*/  BRA `(.L_x_224) ;  /* 0x00000b1000007947 */ /* 0x000fea0003800000 */
.L_x_219:
[----:B------:R-:W-:-:S13]  /*1360*/  ISETP.GT.AND P0, PT, R4, 0x18, PT ;  /* 0x000000180400780c */ /* 0x000fda0003f04270 */
[----:B------:R-:W-:Y:S05]  /*1370*/  @P0 BRA `(.L_x_231) ;  /* 0x000003e000000947 */ /* 0x000fea0003800000 */
[----:B------:R-:W-:-:S13]  /*1380*/  ISETP.GT.AND P0, PT, R4, 0xe, PT ;  /* 0x0000000e0400780c */ /* 0x000fda0003f04270 */
[----:B------:R-:W-:Y:S05]  /*1390*/  @P0 BRA `(.L_x_232) ;  /* 0x000000f000000947 */ /* 0x000fea0003800000 */
[----:B------:R-:W-:-:S13]  /*13a0*/  ISETP.NE.AND P0, PT, R4, 0xa, PT ;  /* 0x0000000a0400780c */ /* 0x000fda0003f05270 */
[----:B------:R-:W-:Y:S05]  /*13b0*/  @!P0 BRA `(.L_x_233) ;  /* 0x0000007000008947 */ /* 0x000fea0003800000 */
[----:B------:R-:W-:-:S13]  /*13c0*/  ISETP.NE.AND P0, PT, R4, 0xb, PT ;  /* 0x0000000b0400780c */ /* 0x000fda0003f05270 */
[----:B------:R-:W-:Y:S05]  /*13d0*/  @P0 BRA `(.L_x_223) ;  /* 0x000008d000000947 */ /* 0x000fea0003800000 */
[----:B------:R-:W2:Y:S02]  /*13e0*/  LDG.E.U8 R2, [R2.64] ;  /* 0x0000002402027981 */ /* 0x000ea4000c1e1100 */
[----:B--2---:R-:W-:-:S04]  /*13f0*/  ISETP.NE.AND P0, PT, R2, RZ, PT ;  /* 0x000000ff0200720c */ /* 0x004fc80003f05270 */
[----:B------:R-:W-:-:S04]  /*1400*/  FSEL R0, RZ, 1, !P0 ;  /* 0x3f800000ff007808 */ /* 0x000fc80004000000 */
[----:B------:R-:W-:Y:S01]  /*1410*/  F2FP.BF16.PACK_AB R0, RZ, R0 ;  /* 0x00000000ff00723e */ /* 0x000fe200000010ff */
[----:B------:R-:W-:Y:S05]  /*1420*/  BRA `(.L_x_224) ;  /* 0x00000a4000007947 */ /* 0x000fea0003800000 */
.L_x_233:
[----:B------:R-:W2:Y:S02]  /*1430*/  LDG.E.64 R2, [R2.64] ;  /* 0x0000002402027981 */ /* 0x000ea4000c1e1b00 */
[----:B--2---:R-:W0:Y:S01]  /*1440*/  F2F.F32.F64 R0, R2 ;  /* 0x0000000200007310 */ /* 0x004e220000301000 */
[----:B------:R-:W0:-:S14]  /*1450*/  DSETP.GEU.AND P0, PT, |R2|, c[0x2][0x0], PT ;  /* 0x008000000200762a */ /* 0x000e1c0003f0e200 */
[----:B0-----:R-:W-:-:S05]  /*1460*/  @!P0 FMUL R0, R0, 1.175494350822287508e-38 ;  /* 0x0080000000008820 */ /* 0x001fca0000400000 */
[----:B------:R-:W-:Y:S01]  /*1470*/  F2FP.BF16.PACK_AB R0, RZ, R0 ;  /* 0x00000000ff00723e */ /* 0x000fe200000010ff */
[----:B------:R-:W-:Y:S05]  /*1480*/  BRA `(.L_x_224) ;  /* 0x000009e000007947 */ /* 0x000fea0003800000 */
.L_x_232:
[----:B------:R-:W-:-:S13]  /*1490*/  ISETP.NE.AND P0, PT, R4, 0xf, PT ;  /* 0x0000000f0400780c */ /* 0x000fda0003f05270 */
[----:B------:R-:W-:Y:S05]  /*14a0*/  @!P0 BRA `(.L_x_234) ;  /* 0x0000029000008947 */ /* 0x000fea0003800000 */
[----:B------:R-:W-:-:S13]  /*14b0*/  ISETP.NE.AND P0, PT, R4, 0x17, PT ;  /* 0x000000170400780c */ /* 0x000fda0003f05270 */
[----:B------:R-:W-:Y:S05]  /*14c0*/  @!P0 BRA `(.L_x_235) ;  /* 0x0000018000008947 */ /* 0x000fea0003800000 */
[----:B------:R-:W-:-:S13]  /*14d0*/  ISETP.NE.AND P0, PT, R4, 0x18, PT ;  /* 0x000000180400780c */ /* 0x000fda0003f05270 */
[----:B------:R-:W-:Y:S05]  /*14e0*/  @P0 BRA `(.L_x_223) ;  /* 0x000007c000000947 */ /* 0x000fea0003800000 */
[----:B------:R-:W2:Y:S01]  /*14f0*/  LDG.E.U8 R0, [R2.64] ;  /* 0x0000002402007981 */ /* 0x000ea2000c1e1100 */
[----:B------:R-:W-:Y:S02]  /*1500*/  IMAD.MOV.U32 R8, RZ, RZ, -0x800000 ;  /* 0xff800000ff087424 */ /* 0x000fe400078e00ff */
[----:B--2---:R-:W-:-:S05]  /*1510*/  IMAD.SHL.U32 R0, R0, 0x1000000, RZ ;  /* 0x0100000000007824 */ /* 0x004fca00078e00ff */
[----:B------:R-:W-:-:S04]  /*1520*/  LOP3.LUT R4, R0, 0x7f000000, RZ, 0xc0, !PT ;  /* 0x7f00000000047812 */ /* 0x000fc800078ec0ff */
[----:B------:R-:W0:Y:S01]  /*1530*/  FLO.U32 R5, R4 ;  /* 0x0000000400057300 */ /* 0x000e2200000e0000 */
[C---:B------:R-:W-:Y:S02]  /*1540*/  IADD3 R6, R4.reuse, 0x1000000, RZ ;  /* 0x0100000004067810 */ /* 0x040fe40007ffe0ff */
[----:B------:R-:W-:Y:S02]  /*1550*/  IADD3 R2, R4, -0x1, RZ ;  /* 0xffffffff04027810 */ /* 0x000fe40007ffe0ff */
[----:B------:R-:W-:Y:S02]  /*1560*/  SHF.R.S32.HI R6, RZ, 0x8, R6 ;  /* 0x00000008ff067819 */ /* 0x000fe40000011406 */
[----:B------:R-:W-:Y:S02]  /*1570*/  SHF.R.S32.HI R2, RZ, 0x1f, R2 ;  /* 0x0000001fff027819 */ /* 0x000fe40000011402 */
[----:B0-----:R-:W-:-:S04]  /*1580*/  IADD3 R5, -R5, 0x1f, RZ ;  /* 0x0000001f05057810 */ /* 0x001fc80007ffe1ff */
[C---:B------:R-:W-:Y:S02]  /*1590*/  ISETP.GT.U32.AND P0, PT, R5.reuse, 0x4, PT ;  /* 0x000000040500780c */ /* 0x040fe40003f04070 */
[----:B------:R-:W-:-:S04]  /*15a0*/  IADD3 R5, R5, -0x4, RZ ;  /* 0xfffffffc05057810 */ /* 0x000fc80007ffe0ff */
[----:B------:R-:W-:-:S05]  /*15b0*/  SEL R5, R5, RZ, P0 ;  /* 0x000000ff05057207 */ /* 0x000fca0000000000 */
[----:B------:R-:W-:Y:S01]  /*15c0*/  IMAD R8, R5, R8, 0x3c000000 ;  /* 0x3c00000005087424 */ /* 0x000fe200078e0208 */
[----:B------:R-:W-:-:S04]  /*15d0*/  SHF.L.U32 R5, R4, R5, RZ ;  /* 0x0000000504057219 */ /* 0x000fc800000006ff */
[----:B------:R-:W-:-:S04]  /*15e0*/  LEA.HI R5, R5, R8, RZ, 0x1c ;  /* 0x0000000805057211 */ /* 0x000fc800078fe0ff */
[----:B------:R-:W-:-:S04]  /*15f0*/  LOP3.LUT R5, R5, 0x7f800000, R6, 0xf8, !PT ;  /* 0x7f80000005057812 */ /* 0x000fc800078ef806 */
[----:B------:R-:W-:-:S04]  /*1600*/  LOP3.LUT R5, R5, R2, RZ, 0x30, !PT ;  /* 0x0000000205057212 */ /* 0x000fc800078e30ff */
[----:B------:R-:W-:-:S04]  /*1610*/  LOP3.LUT R5, R5, 0x80000000, R0, 0xf8, !PT ;  /* 0x8000000005057812 */ /* 0x000fc800078ef800 */
[----:B------:R-:W-:-:S04]  /*1620*/  F2FP.BF16.PACK_AB R5, RZ, R5 ;  /* 0x00000005ff05723e */ /* 0x000fc800000010ff */
[----:B------:R-:W-:Y:S01]  /*1630*/  PRMT R0, R5, 0x7610, R0 ;  /* 0x0000761005007816 */ /* 0x000fe20000000000 */
[----:B------:R-:W-:Y:S05]  /*1640*/  BRA `(.L_x_224) ;  /* 0x0000082000007947 */ /* 0x000fea0003800000 */
.L_x_235:
[----:B------:R-:W2:Y:S02]  /*1650*/  LDG.E.U8 R2, [R2.64] ;  /* 0x0000002402027981 */ /* 0x000ea4000c1e1100 */
[C---:B--2---:R-:W-:Y:S02]  /*1660*/  IMAD.SHL.U32 R0, R2.reuse, 0x2000000, RZ ;  /* 0x0200000002007824 */ /* 0x044fe400078e00ff */
[----:B------:R-:W-:-:S03]  /*1670*/  IMAD.SHL.U32 R5, R2, 0x1000000, RZ ;  /* 0x0100000002057824 */ /* 0x000fc600078e00ff */
[----:B------:R-:W-:-:S13]  /*1680*/  ISETP.GE.U32.AND P0, PT, R0, 0x8000000, PT ;  /* 0x080000000000780c */ /* 0x000fda0003f06070 */
[C---:B------:R-:W-:Y:S02]  /*1690*/  @!P0 IMAD.SHL.U32 R0, R2.reuse, 0x100, RZ ;  /* 0x0000010002008824 */ /* 0x040fe400078e00ff */
[----:B------:R-:W-:-:S03]  /*16a0*/  @P0 IMAD.SHL.U32 R4, R2, 0x200000, RZ ;  /* 0x0020000002040824 */ /* 0x000fc600078e00ff */
[----:B------:R-:W-:Y:S02]  /*16b0*/  @!P0 LOP3.LUT R0, R0, 0x7f00, RZ, 0xc0, !PT ;  /* 0x00007f0000008812 */ /* 0x000fe400078ec0ff */
[----:B------:R-:W-:Y:S02]  /*16c0*/  @P0 LOP3.LUT R4, R4, 0x70000000, RZ, 0xfc, !PT ;  /* 0x7000000004040812 */ /* 0x000fe400078efcff */
[----:B------:R-:W-:-:S03]  /*16d0*/  @!P0 LOP3.LUT R0, R0, 0x3f000000, RZ, 0xfc, !PT ;  /* 0x3f00000000008812 */ /* 0x000fc600078efcff */
[----:B------:R-:W-:Y:S02]  /*16e0*/  @P0 FMUL.FTZ R4, R4, 1.9259299443872358531e-34 ;  /* 0x0780000004040820 */ /* 0x000fe40000410000 */
[----:B------:R-:W-:-:S05]  /*16f0*/  @!P0 FADD.FTZ R4, R0, -0.5 ;  /* 0xbf00000000048421 */ /* 0x000fca0000010000 */
[----:B------:R-:W-:-:S04]  /*1700*/  LOP3.LUT R4, R4, 0x80000000, R5, 0xf8, !PT ;  /* 0x8000000004047812 */ /* 0x000fc800078ef805 */
[----:B------:R-:W-:-:S04]  /*1710*/  F2FP.BF16.PACK_AB R4, RZ, R4 ;  /* 0x00000004ff04723e */ /* 0x000fc800000010ff */
[----:B------:R-:W-:Y:S01]  /*1720*/  PRMT R0, R4, 0x7610, R0 ;  /* 0x0000761004007816 */ /* 0x000fe20000000000 */
[----:B------:R-:W-:Y:S05]  /*1730*/  BRA `(.L_x_224) ;  /* 0x0000073000007947 */ /* 0x000fea0003800000 */
.L_x_234:
[----:B------:R0:W5:Y:S01]  /*1740*/  LDG.E.U16 R0, [R2.64] ;  /* 0x0000002402007981 */ /* 0x000162000c1e1500 */
[----:B------:R-:W-:Y:S05]  /*1750*/  BRA `(.L_x_224) ;  /* 0x0000071000007947 */ /* 0x000fea0003800000 */
.L_x_231:
[----:B------:R-:W-:-:S13]  /*1760*/  ISETP.GT.AND P0, PT, R4, 0x1b, PT ;  /* 0x0000001b0400780c */ /* 0x000fda0003f04270 */
[----:B------:R-:W-:Y:S05]  /*1770*/  @P0 BRA `(.L_x_236) ;  /* 0x0000042000000947 */ /* 0x000fea0003800000 */
[----:B------:R-:W-:-:S13]  /*1780*/  ISETP.NE.AND P0, PT, R4, 0x19, PT ;  /* 0x000000190400780c */ /* 0x000fda0003f05270 */
[----:B------:R-:W-:Y:S05]  /*1790*/  @!P0 BRA `(.L_x_237) ;  /* 0x0000024000008947 */ /* 0x000fea0003800000 */
[----:B------:R-:W-:-:S13]  /*17a0*/  ISETP.NE.AND P0, PT, R4, 0x1a, PT ;  /* 0x0000001a0400780c */ /* 0x000fda0003f05270 */
[----:B------:R-:W-:Y:S05]  /*17b0*/  @!P0 BRA `(.L_x_238) ;  /* 0x0000006000008947 */ /* 0x000fea0003800000 */
[----:B------:R-:W-:-:S13]  /*17c0*/  ISETP.NE.AND P0, PT, R4, 0x1b, PT ;  /* 0x0000001b0400780c */ /* 0x000fda0003f05270 */
[----:B------:R-:W-:Y:S05]  /*17d0*/  @P0 BRA `(.L_x_223) ;  /* 0x000004d000000947 */ /* 0x000fea0003800000 */
[----:B------:R-:W2:Y:S02]  /*17e0*/  LDG.E.U16 R2, [R2.64] ;  /* 0x0000002402027981 */ /* 0x000ea4000c1e1500 */
[----:B--2---:R-:W0:Y:S02]  /*17f0*/  I2F.U16 R0, R2 ;  /* 0x0000000200007306 */ /* 0x004e240000101000 */
[----:B0-----:R-:W-:Y:S01]  /*1800*/  F2FP.BF16.PACK_AB R0, RZ, R0 ;  /* 0x00000000ff00723e */ /* 0x001fe200000010ff */
[----:B------:R-:W-:Y:S05]  /*1810*/  BRA `(.L_x_224) ;  /* 0x0000065000007947 */ /* 0x000fea0003800000 */
.L_x_238:
[----:B------:R-:W2:Y:S01]  /*1820*/  LDG.E.U8 R2, [R2.64] ;  /* 0x0000002402027981 */ /* 0x000ea2000c1e1100 */
[----:B------:R-:W-:Y:S01]  /*1830*/  BSSY B0, `(.L_x_239) ;  /* 0x0000018000007945 */ /* 0x000fe20003800000 */
[----:B------:R-:W-:Y:S01]  /*1840*/  IMAD.MOV.U32 R0, RZ, RZ, RZ ;  /* 0x000000ffff007224 */ /* 0x000fe200078e00ff */
[----:B--2---:R-:W-:-:S13]  /*1850*/  ISETP.NE.AND P0, PT, R2, RZ, PT ;  /* 0x000000ff0200720c */ /* 0x004fda0003f05270 */
[----:B------:R-:W-:Y:S05]  /*1860*/  @!P0 BRA `(.L_x_240) ;  /* 0x0000014000008947 */ /* 0x000fea0003800000 */
[----:B------:R-:W-:-:S13]  /*1870*/  ISETP.NE.AND P0, PT, R2, 0x80, PT ;  /* 0x000000800200780c */ /* 0x000fda0003f05270 */
[----:B------:R-:W-:Y:S01]  /*1880*/  @!P0 IMAD.MOV.U32 R0, RZ, RZ, 0x7f800001 ;  /* 0x7f800001ff008424 */ /* 0x000fe200078e00ff */
[----:B------:R-:W-:Y:S05]  /*1890*/  @!P0 BRA `(.L_x_240) ;  /* 0x0000011000008947 */ /* 0x000fea0003800000 */
[C---:B------:R-:W-:Y:S01]  /*18a0*/  LOP3.LUT P0, R0, R2.reuse, 0x78, RZ, 0xc0, !PT ;  /* 0x0000007802007812 */ /* 0x040fe2000780c0ff */
[----:B------:R-:W-:Y:S01]  /*18b0*/  BSSY B1, `(.L_x_241) ;  /* 0x000000c000017945 */ /* 0x000fe20003800000 */
[----:B------:R-:W-:Y:S02]  /*18c0*/  SHF.R.U32.HI R3, RZ, 0x7, R2 ;  /* 0x00000007ff037819 */ /* 0x000fe40000011602 */
[----:B------:R-:W-:Y:S02]  /*18d0*/  LOP3.LUT R2, R2, 0x7, RZ, 0xc0, !PT ;  /* 0x0000000702027812 */ /* 0x000fe400078ec0ff */
[----:B------:R-:W-:Y:S01]  /*18e0*/  SHF.R.U32.HI R0, RZ, 0x3, R0 ;  /* 0x00000003ff007819 */ /* 0x000fe20000011600 */
[----:B------:R-:W-:-:S06]  /*18f0*/  IMAD.U32 R4, R3, -0x80000000, RZ ;  /* 0x8000000003047824 */ /* 0x000fcc00078e00ff */
[----:B------:R-:W-:Y:S05]  /*1900*/  @P0 BRA `(.L_x_242) ;  /* 0x0000006000000947 */ /* 0x000fea0003800000 */
[----:B------:R-:W0:Y:S02]  /*1910*/  FLO.U32 R3, R2 ;  /* 0x0000000200037300 */ /* 0x000e2400000e0000 */
[----:B0-----:R-:W-:-:S04]  /*1920*/  IADD3 R3, -R3, 0x1f, RZ ;  /* 0x0000001f03037810 */ /* 0x001fc80007ffe1ff */
[----:B------:R-:W-:Y:S02]  /*1930*/  IADD3 R5, R3, -0x1c, RZ ;  /* 0xffffffe403057810 */ /* 0x000fe40007ffe0ff */
[----:B------:R-:W-:Y:S02]  /*1940*/  IADD3 R0, R0, 0x1d, -R3 ;  /* 0x0000001d00007810 */ /* 0x000fe40007ffe803 */
[----:B------:R-:W-:-:S04]  /*1950*/  SHF.L.U32 R5, R2, R5, RZ ;  /* 0x0000000502057219 */ /* 0x000fc800000006ff */
[----:B------:R-:W-:Y:S02]  /*1960*/  LOP3.LUT R2, R5, 0x7, RZ, 0xc0, !PT ;  /* 0x0000000705027812 */ /* 0x000fe400078ec0ff */
.L_x_242:
[----:B------:R-:W-:Y:S05]  /*1970*/  BSYNC B1 ;  /* 0x0000000000017941 */ /* 0x000fea0003800000 */
.L_x_241:
[----:B------:R-:W-:Y:S01]  /*1980*/  LEA R3, R0, 0x3b800000, 0x17 ;  /* 0x3b80000000037811 */ /* 0x000fe200078eb8ff */
[----:B------:R-:W-:-:S05]  /*1990*/  IMAD.SHL.U32 R0, R2, 0x100000, RZ ;  /* 0x0010000002007824 */ /* 0x000fca00078e00ff */
[----:B------:R-:W-:Y:S02]  /*19a0*/  LOP3.LUT R0, R3, R0, R4, 0xfe, !PT ;  /* 0x0000000003007212 */ /* 0x000fe400078efe04 */
.L_x_240:
[----:B------:R-:W-:Y:S05]  /*19b0*/  BSYNC B0 ;  /* 0x0000000000007941 */ /* 0x000fea0003800000 */
.L_x_239:
[----:B------:R-:W-:Y:S01]  /*19c0*/  F2FP.BF16.PACK_AB R0, RZ, R0 ;  /* 0x00000000ff00723e */ /* 0x000fe200000010ff */
[----:B------:R-:W-:Y:S05]  /*19d0*/  BRA `(.L_x_224) ;  /* 0x0000049000007947 */ /* 0x000fea0003800000 */
.L_x_237:
        /* <DEDUP_REMOVED lines=21> */
.L_x_246:
[----:B------:R-:W-:Y:S05]  /*1b30*/  BSYNC B1 ;  /* 0x0000000000017941 */ /* 0x000fea0003800000 */
.L_x_245:
[----:B------:R-:W-:Y:S01]  /*1b40*/  LEA R3, R0, 0x37800000, 0x17 ;  /* 0x3780000000037811 */ /* 0x000fe200078eb8ff */
[----:B------:R-:W-:-:S05]  /*1b50*/  IMAD.SHL.U32 R0, R2, 0x200000, RZ ;  /* 0x0020000002007824 */ /* 0x000fca00078e00ff */
[----:B------:R-:W-:Y:S02]  /*1b60*/  LOP3.LUT R0, R3, R0, R4, 0xfe, !PT ;  /* 0x0000000003007212 */ /* 0x000fe400078efe04 */
.L_x_244:
[----:B------:R-:W-:Y:S05]  /*1b70*/  BSYNC B0 ;  /* 0x0000000000007941 */ /* 0x000fea0003800000 */
.L_x_243:
[----:B------:R-:W-:Y:S01]  /*1b80*/  F2FP.BF16.PACK_AB R0, RZ, R0 ;  /* 0x00000000ff00723e */ /* 0x000fe200000010ff */
[----:B------:R-:W-:Y:S05]  /*1b90*/  BRA `(.L_x_224) ;  /* 0x000002d000007947 */ /* 0x000fea0003800000 */
.L_x_236:
[----:B------:R-:W-:-:S13]  /*1ba0*/  ISETP.NE.AND P0, PT, R4, 0x1c, PT ;  /* 0x0000001c0400780c */ /* 0x000fda0003f05270 */
[----:B------:R-:W-:Y:S05]  /*1bb0*/  @!P0 BRA `(.L_x_247) ;  /* 0x0000028000008947 */ /* 0x000fea0003800000 */
[----:B------:R-:W-:-:S13]  /*1bc0*/  ISETP.NE.AND P0, PT, R4, 0x1d, PT ;  /* 0x0000001d0400780c */ /* 0x000fda0003f05270 */
[----:B------:R-:W-:Y:S05]  /*1bd0*/  @!P0 BRA `(.L_x_248) ;  /* 0x0000022000008947 */ /* 0x000fea0003800000 */
[----:B------:R-:W-:-:S13]  /*1be0*/  ISETP.NE.AND P0, PT, R4, 0x2c, PT ;  /* 0x0000002c0400780c */ /* 0x000fda0003f05270 */
[----:B------:R-:W-:Y:S05]  /*1bf0*/  @P0 BRA `(.L_x_223) ;  /* 0x000000b000000947 */ /* 0x000fea0003800000 */
[----:B------:R-:W2:Y:S01]  /*1c00*/  LDG.E.U8 R2, [R2.64] ;  /* 0x0000002402027981 */ /* 0x000ea2000c1e1100 */
[----:B------:R-:W-:Y:S01]  /*1c10*/  BSSY B0, `(.L_x_249) ;  /* 0x0000007000007945 */ /* 0x000fe20003800000 */
[----:B------:R-:W-:Y:S01]  /*1c20*/  IMAD.MOV.U32 R0, RZ, RZ, 0x400000 ;  /* 0x00400000ff007424 */ /* 0x000fe200078e00ff */
[----:B--2---:R-:W-:-:S13]  /*1c30*/  ISETP.NE.AND P0, PT, R2, RZ, PT ;  /* 0x000000ff0200720c */ /* 0x004fda0003f05270 */
[----:B------:R-:W-:Y:S05]  /*1c40*/  @!P0 BRA `(.L_x_250) ;  /* 0x0000003000008947 */ /* 0x000fea0003800000 */
[----:B------:R-:W-:-:S13]  /*1c50*/  ISETP.NE.AND P0, PT, R2, 0xff, PT ;  /* 0x000000ff0200780c */ /* 0x000fda0003f05270 */
[----:B------:R-:W-:Y:S02]  /*1c60*/  @!P0 IMAD.MOV.U32 R0, RZ, RZ, 0x7f800001 ;  /* 0x7f800001ff008424 */ /* 0x000fe400078e00ff */
[----:B------:R-:W-:Y:S02]  /*1c70*/  @P0 IMAD.SHL.U32 R0, R2, 0x800000, RZ ;  /* 0x0080000002000824 */ /* 0x000fe400078e00ff */
.L_x_250:
[----:B------:R-:W-:Y:S05]  /*1c80*/  BSYNC B0 ;  /* 0x0000000000007941 */ /* 0x000fea0003800000 */
.L_x_249:
[----:B------:R-:W-:Y:S01]  /*1c90*/  F2FP.BF16.PACK_AB R0, RZ, R0 ;  /* 0x00000000ff00723e */ /* 0x000fe200000010ff */
[----:B------:R-:W-:Y:S05]  /*1ca0*/  BRA `(.L_x_224) ;  /* 0x000001c000007947 */ /* 0x000fea0003800000 */
.L_x_223:
[----:B------:R-:W-:Y:S01]  /*1cb0*/  MOV R2, 0x1c0 ;  /* 0x000001c000027802 */ /* 0x000fe20000000f00 */
[----:B------:R-:W-:Y:S02]  /*1cc0*/  IMAD.MOV.U32 R4, RZ, RZ, c[0x4][0x1a0] ;  /* 0x01006800ff047624 */ /* 0x000fe400078e00ff */
[----:B------:R-:W-:Y:S02]  /*1cd0*/  IMAD.MOV.U32 R5, RZ, RZ, c[0x4][0x1a4] ;  /* 0x01006900ff057624 */ /* 0x000fe400078e00ff */
[----:B------:R-:W-:Y:S01]  /*1ce0*/  IMAD.MOV.U32 R6, RZ, RZ, c[0x4][0x1a8] ;  /* 0x01006a00ff067624 */ /* 0x000fe200078e00ff */
[----:B------:R-:W0:Y:S01]  /*1cf0*/  LDC.64 R2, c[0x4][R2] ;  /* 0x0100000002027b82 */ /* 0x000e220000000a00 */
[----:B------:R-:W-:-:S02]  /*1d00*/  IMAD.MOV.U32 R7, RZ, RZ, c[0x4][0x1ac] ;  /* 0x01006b00ff077624 */ /* 0x000fc400078e00ff */
[----:B------:R-:W-:Y:S02]  /*1d10*/  IMAD.MOV.U32 R8, RZ, RZ, 0x4e ;  /* 0x0000004eff087424 */ /* 0x000fe400078e00ff */
[----:B------:R-:W-:Y:S02]  /*1d20*/  IMAD.MOV.U32 R10, RZ, RZ, c[0x4][0x90] ;  /* 0x01002400ff0a7624 */ /* 0x000fe400078e00ff */
[----:B------:R-:W-:Y:S02]  /*1d30*/  IMAD.MOV.U32 R11, RZ, RZ, c[0x4][0x94] ;  /* 0x01002500ff0b7624 */ /* 0x000fe400078e00ff */
[----:B------:R-:W-:Y:S02]  /*1d40*/  IMAD.MOV.U32 R12, RZ, RZ, 0x1 ;  /* 0x00000001ff0c7424 */ /* 0x000fe400078e00ff */
[----:B------:R-:W-:Y:S02]  /*1d50*/  IMAD.MOV.U32 R13, RZ, RZ, RZ ;  /* 0x000000ffff0d7224 */ /* 0x000fe400078e00ff */
[----:B------:R-:W-:Y:S01]  /*1d60*/  LEPC R14 ;  /* 0x00000000000e734e */ /* 0x000fe20000000000 */
[----:B------:R-:W-:Y:S02]  /*1d70*/  MOV R9, 0x1de0 ;  /* 0x00001de000097802 */ /* 0x000fe40000000f00 */
[----:B------:R-:W-:-:S02]  /*1d80*/  MOV R20, 0x1d60 ;  /* 0x00001d6000147802 */ /* 0x000fc40000000f00 */
[----:B------:R-:W-:Y:S02]  /*1d90*/  MOV R21, 0x0 ;  /* 0x0000000000157802 */ /* 0x000fe40000000f00 */
[----:B------:R-:W-:Y:S02]  /*1da0*/  MOV R0, 0x0 ;  /* 0x0000000000007802 */ /* 0x000fe40000000f00 */
[----:B------:R-:W-:-:S04]  /*1db0*/  IADD3 R20, P0, P1, -R20, R9, R14 ;  /* 0x0000000914147210 */ /* 0x000fc8000791e10e */
[----:B------:R-:W-:-:S04]  /*1dc0*/  IADD3.X R21, ~R0, R21, R15, P0, P1 ;  /* 0x0000001500157210 */ /* 0x000fc800007e250f */
[----:B0-----:R-:W-:Y:S05]  /*1dd0*/  CALL.ABS.NOINC R2 ;  /* 0x0000000002007343 */ /* 0x001fea0003c00000 */
[----:B------:R-:W-:Y:S01]  /*1de0*/  PRMT R0, RZ, 0x7610, R0 ;  /* 0x00007610ff007816 */ /* 0x000fe20000000000 */
[----:B------:R-:W-:Y:S05]  /*1df0*/  BRA `(.L_x_224) ;  /* 0x0000007000007947 */ /* 0x000fea0003800000 */
.L_x_248:
[----:B------:R-:W2:Y:S02]  /*1e00*/  LDG.E.64 R2, [R2.64] ;  /* 0x0000002402027981 */ /* 0x000ea4000c1e1b00 */
[----:B--2---:R-:W0:Y:S02]  /*1e10*/  I2F.U64 R0, R2 ;  /* 0x0000000200007312 */ /* 0x004e240000301000 */
[----:B0-----:R-:W-:Y:S01]  /*1e20*/  F2FP.BF16.PACK_AB R0, RZ, R0 ;  /* 0x00000000ff00723e */ /* 0x001fe200000010ff */
[----:B------:R-:W-:Y:S05]  /*1e30*/  BRA `(.L_x_224) ;  /* 0x0000003000007947 */ /* 0x000fea0003800000 */
.L_x_247:
[----:B------:R-:W2:Y:S02]  /*1e40*/  LDG.E R2, [R2.64] ;  /* 0x0000002402027981 */ /* 0x000ea4000c1e1900 */
[----:B--2---:R-:W0:Y:S02]  /*1e50*/  I2F.U32 R0, R2 ;  /* 0x0000000200007306 */ /* 0x004e240000201000 */
[----:B0-----:R-:W-:-:S06]  /*1e60*/  F2FP.BF16.PACK_AB R0, RZ, R0 ;  /* 0x00000000ff00723e */ /* 0x001fcc00000010ff */
.L_x_224:
[----:B------:R-:W1:Y:S01]  /*1e70*/  LDC.U8 R6, c[0x0][0x380] ;  /* 0x0000e000ff067b82 */ /* 0x000e620000000000 */
[----:B0----5:R-:W-:Y:S01]  /*1e80*/  PRMT R2, RZ, 0x5410, R0 ;  /* 0x00005410ff027816 */ /* 0x021fe20000000000 */
[----:B------:R-:W-:Y:S01]  /*1e90*/  ULDC.U16 UR4, c[0x0][0x370] ;  /* 0x0000dc0000047ab9 */ /* 0x000fe20000000400 */
[----:B------:R-:W-:Y:S01]  /*1ea0*/  BSSY B0, `(.L_x_251) ;  /* 0x0000010000007945 */ /* 0x000fe20003800000 */
[----:B------:R-:W-:Y:S01]  /*1eb0*/  IMAD.U32 R3, RZ, RZ, UR4 ;  /* 0x00000004ff037e24 */ /* 0x000fe2000f8e00ff */
[----:B------:R-:W-:-:S02]  /*1ec0*/  FSETP.GTU.FTZ.AND P1, PT, |R2|, +INF , PT ;  /* 0x7f8000000200780b */ /* 0x000fc40003f3c200 */
[----:B-1----:R-:W-:-:S04]  /*1ed0*/  PRMT R4, R6, 0x9910, RZ ;  /* 0x0000991006047816 */ /* 0x002fc800000000ff */
[----:B------:R-:W-:-:S07]  /*1ee0*/  ISETP.GT.AND P0, PT, R4, 0x9, PT ;  /* 0x000000090400780c */ /* 0x000fce0003f04270 */
[----:B------:R-:W-:Y:S05]  /*1ef0*/  @P1 BRA `(.L_x_252) ;  /* 0x000000a000001947 */ /* 0x000fea0003800000 */
[----:B------:R-:W-:Y:S01]  /*1f00*/  FSETP.NEU.FTZ.AND P1, PT, R2, +INF , PT ;  /* 0x7f8000000200780b */ /* 0x000fe20003f3d000 */
[----:B------:R-:W0:Y:S01]  /*1f10*/  LDC.U16 R5, c[0x0][0x374] ;  /* 0x0000dd00ff057b82 */ /* 0x000e220000000400 */
[----:B------:R-:W-:-:S11]  /*1f20*/  ULDC.U16 UR4, c[0x0][0x372] ;  /* 0x0000dc8000047ab9 */ /* 0x000fd60000000400 */
[----:B------:R-:W-:-:S05]  /*1f30*/  @P1 FADD.FTZ R3, -RZ, -INF ;  /* 0xff800000ff031421 */ /* 0x000fca0000010100 */
[----:B------:R-:W-:-:S04]  /*1f40*/  @P1 F2FP.BF16.PACK_AB R3, RZ, R3 ;  /* 0x00000003ff03123e */ /* 0x000fc800000010ff */
[----:B------:R-:W-:-:S04]  /*1f50*/  @P1 PRMT R3, RZ, 0x5410, R3 ;  /* 0x00005410ff031816 */ /* 0x000fc80000000003 */
[----:B------:R-:W-:Y:S01]  /*1f60*/  @P1 FSETP.NEU.FTZ.AND P2, PT, R2, R3, PT ;  /* 0x000000030200120b */ /* 0x000fe20003f5d000 */
[----:B------:R-:W-:-:S03]  /*1f70*/  IMAD.U32 R3, RZ, RZ, UR4 ;  /* 0x00000004ff037e24 */ /* 0x000fc6000f8e00ff */
[----:B0-----:R-:W-:-:S04]  /*1f80*/  @P1 SEL R0, R5, R0, !P2 ;  /* 0x0000000005001207 */ /* 0x001fc80005000000 */
[----:B------:R-:W-:Y:S02]  /*1f90*/  @P1 PRMT R3, R0, 0x7610, R3 ;  /* 0x0000761000031816 */ /* 0x000fe40000000003 */
.L_x_252:
[----:B------:R-:W-:Y:S05]  /*1fa0*/  BSYNC B0 ;  /* 0x0000000000007941 */ /* 0x000fea0003800000 */
.L_x_251:
        /* <DEDUP_REMOVED lines=9> */
[----:B------:R-:W-:-:S06]  /*2040*/  PRMT R3, RZ, 0x5410, R3 ;  /* 0x00005410ff037816 */ /* 0x000fcc0000000003 */
[----:B------:R-:W0:Y:S02]  /*2050*/  F2I.FTZ.TRUNC.NTZ R3, R3 ;  /* 0x0000000300037305 */ /* 0x000e24000021f100 */
[----:B0-----:R0:W-:Y:S01]  /*2060*/  STG.E.U8 [R16.64], R3 ;  /* 0x0000000310007986 */ /* 0x0011e2000c101124 */
[----:B------:R-:W-:Y:S05]  /*2070*/  BRA `(.L_x_258) ;  /* 0x00000e8000007947 */ /* 0x000fea0003800000 */
.L_x_256:
[----:B------:R-:W-:-:S06]  /*2080*/  PRMT R3, RZ, 0x5410, R3 ;  /* 0x00005410ff037816 */ /* 0x000fcc0000000003 */
[----:B------:R-:W0:Y:S02]  /*2090*/  F2I.S64.TRUNC R2, R3 ;  /* 0x0000000300027311 */ /* 0x000e24000020d900 */
[----:B0-----:R0:W-:Y:S01]  /*20a0*/  STG.E.U8 [R16.64], R2 ;  /* 0x0000000210007986 */ /* 0x0011e2000c101124 */
[----:B------:R-:W-:Y:S05]  /*20b0*/  BRA `(.L_x_258) ;  /* 0x00000e4000007947 */ /* 0x000fea0003800000 */
.L_x_255:
[----:B------:R-:W-:-:S13]  /*20c0*/  ISETP.NE.AND P0, PT, R4, 0x2, PT ;  /* 0x000000020400780c */ /* 0x000fda0003f05270 */
[----:B------:R-:W-:Y:S05]  /*20d0*/  @!P0 BRA `(.L_x_259) ;  /* 0x000000c000008947 */ /* 0x000fea0003800000 */
[----:B------:R-:W-:-:S13]  /*20e0*/  ISETP.NE.AND P0, PT, R4, 0x3, PT ;  /* 0x000000030400780c */ /* 0x000fda0003f05270 */
[----:B------:R-:W-:Y:S05]  /*20f0*/  @!P0 BRA `(.L_x_260) ;  /* 0x0000006000008947 */ /* 0x000fea0003800000 */
[----:B------:R-:W-:-:S13]  /*2100*/  ISETP.NE.AND P0, PT, R4, 0x4, PT ;  /* 0x000000040400780c */ /* 0x000fda0003f05270 */
[----:B------:R-:W-:Y:S05]  /*2110*/  @P0 BRA `(.L_x_257) ;  /* 0x00000c3000000947 */ /* 0x000fea0003800000 */
[----:B------:R-:W-:-:S06]  /*2120*/  PRMT R3, RZ, 0x5410, R3 ;  /* 0x00005410ff037816 */ /* 0x000fcc0000000003 */
[----:B------:R-:W0:Y:S02]  /*2130*/  F2I.S64.TRUNC R2, R3 ;  /* 0x0000000300027311 */ /* 0x000e24000020d900 */
[----:B0-----:R0:W-:Y:S01]  /*2140*/  STG.E.64 [R16.64], R2 ;  /* 0x0000000210007986 */ /* 0x0011e2000c101b24 */
[----:B------:R-:W-:Y:S05]  /*2150*/  BRA `(.L_x_258) ;  /* 0x00000da000007947 */ /* 0x000fea0003800000 */
.L_x_260:
[----:B------:R-:W-:-:S06]  /*2160*/  PRMT R3, RZ, 0x5410, R3 ;  /* 0x00005410ff037816 */ /* 0x000fcc0000000003 */
[----:B------:R-:W0:Y:S02]  /*2170*/  F2I.FTZ.TRUNC.NTZ R3, R3 ;  /* 0x0000000300037305 */ /* 0x000e24000021f100 */
[----:B0-----:R0:W-:Y:S01]  /*2180*/  STG.E [R16.64], R3 ;  /* 0x0000000310007986 */ /* 0x0011e2000c101924 */
[----:B------:R-:W-:Y:S05]  /*2190*/  BRA `(.L_x_258) ;  /* 0x00000d6000007947 */ /* 0x000fea0003800000 */
.L_x_259:
[----:B------:R-:W-:-:S06]  /*21a0*/  PRMT R3, RZ, 0x5410, R3 ;  /* 0x00005410ff037816 */ /* 0x000fcc0000000003 */
[----:B------:R-:W0:Y:S02]  /*21b0*/  F2I.FTZ.TRUNC.NTZ R3, R3 ;  /* 0x0000000300037305 */ /* 0x000e24000021f100 */
[----:B0-----:R0:W-:Y:S01]  /*21c0*/  STG.E.U16 [R16.64], R3 ;  /* 0x0000000310007986 */ /* 0x0011e2000c101524 */
[----:B------:R-:W-:Y:S05]  /*21d0*/  BRA `(.L_x_258) ;  /* 0x00000d2000007947 */ /* 0x000fea0003800000 */
.L_x_254:
[----:B------:R-:W-:-:S13]  /*21e0*/  ISETP.GT.AND P0, PT, R4, 0x6, PT ;  /* 0x000000060400780c */ /* 0x000fda0003f04270 */
[----:B------:R-:W-:Y:S05]  /*21f0*/  @P0 BRA `(.L_x_261) ;  /* 0x000000b000000947 */ /* 0x000fea0003800000 */
[----:B------:R-:W-:-:S13]  /*2200*/  ISETP.NE.AND P0, PT, R4, 0x5, PT ;  /* 0x000000050400780c */ /* 0x000fda0003f05270 */
[----:B------:R-:W-:Y:S05]  /*2210*/  @!P0 BRA `(.L_x_262) ;  /* 0x0000005000008947 */ /* 0x000fea0003800000 */
[----:B------:R-:W-:-:S13]  /*2220*/  ISETP.NE.AND P0, PT, R4, 0x6, PT ;  /* 0x000000060400780c */ /* 0x000fda0003f05270 */
[----:B------:R-:W-:Y:S05]  /*2230*/  @P0 BRA `(.L_x_257) ;  /* 0x00000b1000000947 */ /* 0x000fea0003800000 */
[----:B------:R-:W-:-:S05]  /*2240*/  PRMT R3, RZ, 0x5410, R3 ;  /* 0x00005410ff037816 */ /* 0x000fca0000000003 */
[----:B------:R0:W-:Y:S01]  /*2250*/  STG.E [R16.64], R3 ;  /* 0x0000000310007986 */ /* 0x0001e2000c101924 */
[----:B------:R-:W-:Y:S05]  /*2260*/  BRA `(.L_x_258) ;  /* 0x00000c9000007947 */ /* 0x000fea0003800000 */
.L_x_262:
[----:B------:R-:W-:-:S04]  /*2270*/  PRMT R0, RZ, 0x5410, R3 ;  /* 0x00005410ff007816 */ /* 0x000fc80000000003 */
[----:B------:R-:W-:-:S05]  /*2280*/  F2FP.PACK_AB R0, RZ, R0 ;  /* 0x00000000ff00723e */ /* 0x000fca00000000ff */
[----:B------:R0:W-:Y:S01]  /*2290*/  STG.E.U16 [R16.64], R0 ;  /* 0x0000000010007986 */ /* 0x0001e2000c101524 */
[----:B------:R-:W-:Y:S05]  /*22a0*/  BRA `(.L_x_258) ;  /* 0x00000c5000007947 */ /* 0x000fea0003800000 */
.L_x_261:
[----:B------:R-:W-:-:S13]  /*22b0*/  ISETP.NE.AND P0, PT, R4, 0x7, PT ;  /* 0x000000070400780c */ /* 0x000fda0003f05270 */
[----:B------:R-:W-:Y:S05]  /*22c0*/  @!P0 BRA `(.L_x_263) ;  /* 0x000000d000008947 */ /* 0x000fea0003800000 */
[----:B------:R-:W-:-:S13]  /*22d0*/  ISETP.NE.AND P0, PT, R4, 0x8, PT ;  /* 0x000000080400780c */ /* 0x000fda0003f05270 */
[----:B------:R-:W-:Y:S05]  /*22e0*/  @!P0 BRA `(.L_x_264) ;  /* 0x0000006000008947 */ /* 0x000fea0003800000 */
[----:B------:R-:W-:-:S13]  /*22f0*/  ISETP.NE.AND P0, PT, R4, 0x9, PT ;  /* 0x000000090400780c */ /* 0x000fda0003f05270 */
[----:B------:R-:W-:Y:S05]  /*2300*/  @P0 BRA `(.L_x_257) ;  /* 0x00000a4000000947 */ /* 0x000fea0003800000 */
[----:B------:R-:W-:Y:S01]  /*2310*/  IMAD.MOV.U32 R5, RZ, RZ, RZ ;  /* 0x000000ffff057224 */ /* 0x000fe200078e00ff */
[----:B------:R-:W-:-:S05]  /*2320*/  PRMT R4, RZ, 0x5410, R3 ;  /* 0x00005410ff047816 */ /* 0x000fca0000000003 */
[----:B------:R0:W-:Y:S01]  /*2330*/  STG.E.64 [R16.64], R4 ;  /* 0x0000000410007986 */ /* 0x0001e2000c101b24 */
[----:B------:R-:W-:Y:S05]  /*2340*/  BRA `(.L_x_258) ;  /* 0x00000bb000007947 */ /* 0x000fea0003800000 */
.L_x_264:
[----:B------:R-:W-:-:S04]  /*2350*/  PRMT R3, RZ, 0x5410, R3 ;  /* 0x00005410ff037816 */ /* 0x000fc80000000003 */
[----:B------:R-:W-:-:S04]  /*2360*/  F2FP.PACK_AB R3, RZ, R3 ;  /* 0x00000003ff03723e */ /* 0x000fc800000000ff */
[----:B------:R-:W-:-:S05]  /*2370*/  PRMT R3, R3, 0x5410, RZ ;  /* 0x0000541003037816 */ /* 0x000fca00000000ff */
[----:B------:R0:W-:Y:S01]  /*2380*/  STG.E [R16.64], R3 ;  /* 0x0000000310007986 */ /* 0x0001e2000c101924 */
[----:B------:R-:W-:Y:S05]  /*2390*/  BRA `(.L_x_258) ;  /* 0x00000b6000007947 */ /* 0x000fea0003800000 */
.L_x_263:
[----:B------:R-:W-:-:S05]  /*23a0*/  PRMT R2, RZ, 0x5410, R3 ;  /* 0x00005410ff027816 */ /* 0x000fca0000000003 */
[----:B------:R-:W-:-:S06]  /*23b0*/  FMUL.FTZ R2, R2, 1 ;  /* 0x3f80000002027820 */ /* 0x000fcc0000410000 */
[----:B------:R-:W0:Y:S02]  /*23c0*/  F2F.F64.F32 R2, R2 ;  /* 0x0000000200027310 */ /* 0x000e240000201800 */
[----:B0-----:R0:W-:Y:S01]  /*23d0*/  STG.E.64 [R16.64], R2 ;  /* 0x0000000210007986 */ /* 0x0011e2000c101b24 */
[----:B------:R-:W-:Y:S05]  /*23e0*/  BRA `(.L_x_258) ;  /* 0x00000b1000007947 */ /* 0x000fea0003800000 */
.L_x_253:
        /* <DEDUP_REMOVED lines=8> */
[----:B------:R-:W-:-:S04]  /*2470*/  PRMT R3, RZ, 0x5410, R3 ;  /* 0x00005410ff037816 */ /* 0x000fc80000000003 */
[----:B------:R-:W-:-:S04]  /*2480*/  FSETP.NEU.FTZ.AND P0, PT, R3, RZ, PT ;  /* 0x000000ff0300720b */ /* 0x000fc80003f1d000 */
[----:B------:R-:W-:-:S05]  /*2490*/  SEL R3, RZ, 0x1, !P0 ;  /* 0x00000001ff037807 */ /* 0x000fca0004000000 */
[----:B------:R0:W-:Y:S01]  /*24a0*/  STG.E.U8 [R16.64], R3 ;  /* 0x0000000310007986 */ /* 0x0001e2000c101124 */
[----:B------:R-:W-:Y:S05]  /*24b0*/  BRA `(.L_x_258) ;  /* 0x00000a4000007947 */ /* 0x000fea0003800000 */
.L_x_267:
[----:B------:R-:W-:Y:S01]  /*24c0*/  PRMT R3, RZ, 0x5410, R3 ;  /* 0x00005410ff037816 */ /* 0x000fe20000000003 */
[----:B------:R-:W-:-:S04]  /*24d0*/  CS2R R6, SRZ ;  /* 0x0000000000067805 */ /* 0x000fc8000001ff00 */
[----:B------:R-:W-:-:S04]  /*24e0*/  FMUL.FTZ R3, R3, 1 ;  /* 0x3f80000003037820 */ /* 0x000fc80000410000 */
[----:B------:R-:W0:Y:S02]  /*24f0*/  F2F.F64.F32 R4, R3 ;  /* 0x0000000300047310 */ /* 0x000e240000201800 */
[----:B0-----:R0:W-:Y:S01]  /*2500*/  STG.E.128 [R16.64], R4 ;  /* 0x0000000410007986 */ /* 0x0011e2000c101d24 */
[----:B------:R-:W-:Y:S05]  /*2510*/  BRA `(.L_x_258) ;  /* 0x000009e000007947 */ /* 0x000fea0003800000 */
.L_x_266:
[----:B------:R-:W-:-:S13]  /*2520*/  ISETP.NE.AND P0, PT, R4, 0xf, PT ;  /* 0x0000000f0400780c */ /* 0x000fda0003f05270 */
[----:B------:R-:W-:Y:S05]  /*2530*/  @!P0 BRA `(.L_x_268) ;  /* 0x000002d000008947 */ /* 0x000fea0003800000 */
[----:B------:R-:W-:-:S13]  /*2540*/  ISETP.NE.AND P0, PT, R4, 0x17, PT ;  /* 0x000000170400780c */ /* 0x000fda0003f05270 */
[----:B------:R-:W-:Y:S05]  /*2550*/  @!P0 BRA `(.L_x_269) ;  /* 0x0000015000008947 */ /* 0x000fea0003800000 */
[----:B------:R-:W-:-:S13]  /*2560*/  ISETP.NE.AND P0, PT, R4, 0x18, PT ;  /* 0x000000180400780c */ /* 0x000fda0003f05270 */
[----:B------:R-:W-:Y:S05]  /*2570*/  @P0 BRA `(.L_x_257) ;  /* 0x000007d000000947 */ /* 0x000fea0003800000 */
[----:B------:R-:W-:Y:S01]  /*2580*/  PRMT R5, RZ, 0x5410, R3 ;  /* 0x00005410ff057816 */ /* 0x000fe20000000003 */
[----:B------:R-:W-:Y:S03]  /*2590*/  BSSY B0, `(.L_x_270) ;  /* 0x000000e000007945 */ /* 0x000fe60003800000 */
[C---:B------:R-:W-:Y:S02]  /*25a0*/  LOP3.LUT R2, R5.reuse, 0x7fffffff, RZ, 0xc0, !PT ;  /* 0x7fffffff05027812 */ /* 0x040fe400078ec0ff */
[----:B------:R-:W-:Y:S02]  /*25b0*/  LOP3.LUT R0, R5, 0x80000000, RZ, 0xc0, !PT ;  /* 0x8000000005007812 */ /* 0x000fe400078ec0ff */
[----:B------:R-:W-:Y:S02]  /*25c0*/  ISETP.GT.U32.AND P0, PT, R2, 0x43efffff, PT ;  /* 0x43efffff0200780c */ /* 0x000fe40003f04070 */
[----:B------:R-:W-:Y:S01]  /*25d0*/  SHF.R.U32.HI R3, RZ, 0x18, R0 ;  /* 0x00000018ff037819 */ /* 0x000fe20000011600 */
[----:B------:R-:W-:-:S10]  /*25e0*/  IMAD.MOV.U32 R0, RZ, RZ, 0x7f ;  /* 0x0000007fff007424 */ /* 0x000fd400078e00ff */
[----:B------:R-:W-:Y:S05]  /*25f0*/  @P0 BRA `(.L_x_271) ;  /* 0x0000007000000947 */ /* 0x000fea0003800000 */
[----:B------:R-:W-:-:S13]  /*2600*/  ISETP.GE.U32.AND P0, PT, R2, 0x3c800000, PT ;  /* 0x3c8000000200780c */ /* 0x000fda0003f06070 */
[----:B------:R-:W-:Y:S01]  /*2610*/  @P0 SHF.R.U32.HI R0, RZ, 0x14, R5 ;  /* 0x00000014ff000819 */ /* 0x000fe20000011605 */
[----:B------:R-:W-:-:S03]  /*2620*/  @!P0 FADD.FTZ R2, R2, 16384 ;  /* 0x4680000002028421 */ /* 0x000fc60000010000 */
[----:B------:R-:W-:-:S04]  /*2630*/  @P0 LOP3.LUT R0, R0, 0x1, RZ, 0xc0, !PT ;  /* 0x0000000100000812 */ /* 0x000fc800078ec0ff */
[----:B------:R-:W-:-:S04]  /*2640*/  @P0 IADD3 R0, R5, 0x407ffff, R0 ;  /* 0x0407ffff05000810 */ /* 0x000fc80007ffe000 */
[----:B------:R-:W-:Y:S02]  /*2650*/  @P0 SHF.R.U32.HI R0, RZ, 0x14, R0 ;  /* 0x00000014ff000819 */ /* 0x000fe40000011600 */
[----:B------:R-:W-:Y:S02]  /*2660*/  @!P0 IADD3 R0, R2, -0x46800000, RZ ;  /* 0xb980000002008810 */ /* 0x000fe40007ffe0ff */
.L_x_271:
[----:B------:R-:W-:Y:S05]  /*2670*/  BSYNC B0 ;  /* 0x0000000000007941 */ /* 0x000fea0003800000 */
.L_x_270:
[----:B------:R-:W-:-:S05]  /*2680*/  LOP3.LUT R3, R0, R3, RZ, 0xfc, !PT ;  /* 0x0000000300037212 */ /* 0x000fca00078efcff */
[----:B------:R0:W-:Y:S01]  /*2690*/  STG.E.U8 [R16.64], R3 ;  /* 0x0000000310007986 */ /* 0x0001e2000c101124 */
[----:B------:R-:W-:Y:S05]  /*26a0*/  BRA `(.L_x_258) ;  /* 0x0000085000007947 */ /* 0x000fea0003800000 */
.L_x_269:
[----:B------:R-:W-:Y:S01]  /*26b0*/  PRMT R3, RZ, 0x5410, R3 ;  /* 0x00005410ff037816 */ /* 0x000fe20000000003 */
[----:B------:R-:W-:Y:S03]  /*26c0*/  BSSY B0, `(.L_x_272) ;  /* 0x000000f000007945 */ /* 0x000fe60003800000 */
[----:B------:R-:W-:-:S04]  /*26d0*/  LOP3.LUT R2, R3, 0x7fffffff, RZ, 0xc0, !PT ;  /* 0x7fffffff03027812 */ /* 0x000fc800078ec0ff */
[----:B------:R-:W-:-:S13]  /*26e0*/  ISETP.GT.U32.AND P0, PT, R2, 0x477fffff, PT ;  /* 0x477fffff0200780c */ /* 0x000fda0003f04070 */
[----:B------:R-:W-:Y:S05]  /*26f0*/  @P0 BRA `(.L_x_273) ;  /* 0x0000008000000947 */ /* 0x000fea0003800000 */
[----:B------:R-:W-:-:S13]  /*2700*/  ISETP.GE.U32.AND P0, PT, R2, 0x38800000, PT ;  /* 0x388000000200780c */ /* 0x000fda0003f06070 */
[----:B------:R-:W-:Y:S01]  /*2710*/  @P0 SHF.R.U32.HI R0, RZ, 0x15, R3 ;  /* 0x00000015ff000819 */ /* 0x000fe20000011603 */
[----:B------:R-:W-:-:S03]  /*2720*/  @!P0 FADD.FTZ R2, R2, 128 ;  /* 0x4300000002028421 */ /* 0x000fc60000010000 */
[----:B------:R-:W-:-:S04]  /*2730*/  @P0 LOP3.LUT R0, R0, 0x1, RZ, 0xc0, !PT ;  /* 0x0000000100000812 */ /* 0x000fc800078ec0ff */
[----:B------:R-:W-:-:S04]  /*2740*/  @P0 IADD3 R0, R3, 0x80fffff, R0 ;  /* 0x080fffff03000810 */ /* 0x000fc80007ffe000 */
[----:B------:R-:W-:Y:S02]  /*2750*/  @P0 SHF.R.U32.HI R0, RZ, 0x15, R0 ;  /* 0x00000015ff000819 */ /* 0x000fe40000011600 */
[----:B------:R-:W-:Y:S01]  /*2760*/  @!P0 IADD3 R0, R2, -0x43000000, RZ ;  /* 0xbd00000002008810 */ /* 0x000fe20007ffe0ff */
[----:B------:R-:W-:Y:S05]  /*2770*/  BRA `(.L_x_274) ;  /* 0x0000003000007947 */ /* 0x000fea0003800000 */
.L_x_273:
[----:B------:R-:W-:Y:S01]  /*2780*/  IMAD.MOV.U32 R0, RZ, RZ, 0x7f ;  /* 0x0000007fff007424 */ /* 0x000fe200078e00ff */
[----:B------:R-:W-:-:S04]  /*2790*/  ISETP.GT.U32.AND P0, PT, R2, 0x7f800000, PT ;  /* 0x7f8000000200780c */ /* 0x000fc80003f04070 */
[----:B------:R-:W-:-:S04]  /*27a0*/  SEL R0, R0, 0x7c, P0 ;  /* 0x0000007c00007807 */ /* 0x000fc80000000000 */
.L_x_274:
[----:B------:R-:W-:Y:S05]  /*27b0*/  BSYNC B0 ;  /* 0x0000000000007941 */ /* 0x000fea0003800000 */
.L_x_272:
[----:B------:R-:W-:-:S04]  /*27c0*/  LOP3.LUT R2, R3, 0x80000000, RZ, 0xc0, !PT ;  /* 0x8000000003027812 */ /* 0x000fc800078ec0ff */
[----:B------:R-:W-:-:S04]  /*27d0*/  SHF.R.U32.HI R3, RZ, 0x18, R2 ;  /* 0x00000018ff037819 */ /* 0x000fc80000011602 */
[----:B------:R-:W-:-:S05]  /*27e0*/  LOP3.LUT R3, R0, R3, RZ, 0xfc, !PT ;  /* 0x0000000300037212 */ /* 0x000fca00078efcff */
[----:B------:R0:W-:Y:S01]  /*27f0*/  STG.E.U8 [R16.64], R3 ;  /* 0x0000000310007986 */ /* 0x0001e2000c101124 */
[----:B------:R-:W-:Y:S05]  /*2800*/  BRA `(.L_x_258) ;  /* 0x000006f000007947 */ /* 0x000fea0003800000 */
.L_x_268:
[----:B------:R0:W-:Y:S01]  /*2810*/  STG.E.U16 [R16.64], R3 ;  /* 0x0000000310007986 */ /* 0x0001e2000c101524 */
[----:B------:R-:W-:Y:S05]  /*2820*/  BRA `(.L_x_258) ;  /* 0x000006d000007947 */ /* 0x000fea0003800000 */
.L_x_265:
        /* <DEDUP_REMOVED lines=8> */
[----:B------:R-:W-:-:S06]  /*28b0*/  PRMT R3, RZ, 0x5410, R3 ;  /* 0x00005410ff037816 */ /* 0x000fcc0000000003 */
[----:B------:R-:W0:Y:S02]  /*28c0*/  F2I.FTZ.U32.TRUNC.NTZ R3, R3 ;  /* 0x0000000300037305 */ /* 0x000e24000021f000 */
[----:B0-----:R0:W-:Y:S01]  /*28d0*/  STG.E.U16 [R16.64], R3 ;  /* 0x0000000310007986 */ /* 0x0011e2000c101524 */
[----:B------:R-:W-:Y:S05]  /*28e0*/  BRA `(.L_x_258) ;  /* 0x0000061000007947 */ /* 0x000fea0003800000 */
.L_x_277:
[----:B------:R-:W-:Y:S01]  /*28f0*/  PRMT R3, RZ, 0x5410, R3 ;  /* 0x00005410ff037816 */ /* 0x000fe20000000003 */
[----:B------:R-:W-:Y:S01]  /*2900*/  BSSY B0, `(.L_x_278) ;  /* 0x0000014000007945 */ /* 0x000fe20003800000 */
[----:B------:R-:W-:Y:S02]  /*2910*/  IMAD.MOV.U32 R8, RZ, RZ, 0x80 ;  /* 0x00000080ff087424 */ /* 0x000fe400078e00ff */
[----:B------:R-:W-:-:S04]  /*2920*/  LOP3.LUT R2, R3, 0x7fffffff, RZ, 0xc0, !PT ;  /* 0x7fffffff03027812 */ /* 0x000fc800078ec0ff */
[----:B------:R-:W-:-:S13]  /*2930*/  ISETP.GT.U32.AND P0, PT, R2, 0x437fffff, PT ;  /* 0x437fffff0200780c */ /* 0x000fda0003f04070 */
[----:B------:R-:W-:Y:S05]  /*2940*/  @P0 BRA `(.L_x_279) ;  /* 0x000000f000000947 */ /* 0x000fea0003800000 */
[----:B------:R-:W-:-:S13]  /*2950*/  ISETP.GE.U32.AND P0, PT, R2, 0x3c000000, PT ;  /* 0x3c0000000200780c */ /* 0x000fda0003f06070 */
[----:B------:R-:W-:-:S04]  /*2960*/  @P0 SHF.R.U32.HI R0, RZ, 0x14, R3 ;  /* 0x00000014ff000819 */ /* 0x000fc80000011603 */
[----:B------:R-:W-:-:S04]  /*2970*/  @P0 LOP3.LUT R0, R0, 0x1, RZ, 0xc0, !PT ;  /* 0x0000000100000812 */ /* 0x000fc800078ec0ff */
[----:B------:R-:W-:-:S04]  /*2980*/  @P0 IADD3 R0, R3, 0x487ffff, R0 ;  /* 0x0487ffff03000810 */ /* 0x000fc80007ffe000 */
[----:B------:R-:W-:-:S04]  /*2990*/  @P0 SHF.R.U32.HI R0, RZ, 0x14, R0 ;  /* 0x00000014ff000819 */ /* 0x000fc80000011600 */
[----:B------:R-:W-:Y:S01]  /*29a0*/  @P0 LOP3.LUT R0, R0, 0xff, RZ, 0xc0, !PT ;  /* 0x000000ff00000812 */ /* 0x000fe200078ec0ff */
[----:B------:R-:W-:Y:S05]  /*29b0*/  @P0 BRA `(.L_x_280) ;  /* 0x0000004000000947 */ /* 0x000fea0003800000 */
[----:B------:R-:W-:Y:S01]  /*29c0*/  FADD.FTZ R0, R2, 8192 ;  /* 0x4600000002007421 */ /* 0x000fe20000010000 */
[----:B------:R-:W-:-:S04]  /*29d0*/  PRMT R8, RZ, 0x7610, R8 ;  /* 0x00007610ff087816 */ /* 0x000fc80000000008 */
[----:B------:R-:W-:-:S13]  /*29e0*/  LOP3.LUT P0, R0, R0, 0xff, RZ, 0xc0, !PT ;  /* 0x000000ff00007812 */ /* 0x000fda000780c0ff */
[----:B------:R-:W-:Y:S05]  /*29f0*/  @!P0 BRA `(.L_x_279) ;  /* 0x0000004000008947 */ /* 0x000fea0003800000 */
.L_x_280:
[----:B------:R-:W-:-:S04]  /*2a00*/  LOP3.LUT R2, R3, 0x80000000, RZ, 0xc0, !PT ;  /* 0x8000000003027812 */ /* 0x000fc800078ec0ff */
[----:B------:R-:W-:-:S04]  /*2a10*/  SHF.R.U32.HI R3, RZ, 0x18, R2 ;  /* 0x00000018ff037819 */ /* 0x000fc80000011602 */
[----:B------:R-:W-:-:S04]  /*2a20*/  LOP3.LUT R0, R0, R3, RZ, 0xfc, !PT ;  /* 0x0000000300007212 */ /* 0x000fc800078efcff */
[----:B------:R-:W-:Y:S02]  /*2a30*/  PRMT R8, R0, 0x7610, R8 ;  /* 0x0000761000087816 */ /* 0x000fe40000000008 */
.L_x_279:
[----:B------:R-:W-:Y:S05]  /*2a40*/  BSYNC B0 ;  /* 0x0000000000007941 */ /* 0x000fea0003800000 */
.L_x_278:
[----:B------:R0:W-:Y:S01]  /*2a50*/  STG.E.U8 [R16.64], R8 ;  /* 0x0000000810007986 */ /* 0x0001e2000c101124 */
[----:B------:R-:W-:Y:S05]  /*2a60*/  BRA `(.L_x_258) ;  /* 0x0000049000007947 */ /* 0x000fea0003800000 */
.L_x_276:
        /* <DEDUP_REMOVED lines=17> */
.L_x_283:
[----:B------:R-:W-:-:S04]  /*2b80*/  LOP3.LUT R2, R3, 0x80000000, RZ, 0xc0, !PT ;  /* 0x8000000003027812 */ /* 0x000fc800078ec0ff */
[----:B------:R-:W-:-:S04]  /*2b90*/  SHF.R.U32.HI R3, RZ, 0x18, R2 ;  /* 0x00000018ff037819 */ /* 0x000fc80000011602 */
[----:B------:R-:W-:-:S04]  /*2ba0*/  LOP3.LUT R0, R0, R3, RZ, 0xfc, !PT ;  /* 0x0000000300007212 */ /* 0x000fc800078efcff */
[----:B------:R-:W-:Y:S02]  /*2bb0*/  PRMT R8, R0, 0x7610, R8 ;  /* 0x0000761000087816 */ /* 0x000fe40000000008 */
.L_x_282:
[----:B------:R-:W-:Y:S05]  /*2bc0*/  BSYNC B0 ;  /* 0x0000000000007941 */ /* 0x000fea0003800000 */
.L_x_281:
[----:B------:R0:W-:Y:S01]  /*2bd0*/  STG.E.U8 [R16.64], R8 ;  /* 0x0000000810007986 */ /* 0x0001e2000c101124 */
[----:B------:R-:W-:Y:S05]  /*2be0*/  BRA `(.L_x_258) ;  /* 0x0000031000007947 */ /* 0x000fea0003800000 */
.L_x_275:
[----:B------:R-:W-:-:S13]  /*2bf0*/  ISETP.NE.AND P0, PT, R4, 0x1c, PT ;  /* 0x0000001c0400780c */ /* 0x000fda0003f05270 */
[----:B------:R-:W-:Y:S05]  /*2c00*/  @!P0 BRA `(.L_x_284) ;  /* 0x000002c000008947 */ /* 0x000fea0003800000 */
[----:B------:R-:W-:-:S13]  /*2c10*/  ISETP.NE.AND P0, PT, R4, 0x1d, PT ;  /* 0x0000001d0400780c */ /* 0x000fda0003f05270 */
[----:B------:R-:W-:Y:S05]  /*2c20*/  @!P0 BRA `(.L_x_285) ;  /* 0x0000026000008947 */ /* 0x000fea0003800000 */
[----:B------:R-:W-:-:S13]  /*2c30*/  ISETP.NE.AND P0, PT, R4, 0x2c, PT ;  /* 0x0000002c0400780c */ /* 0x000fda0003f05270 */
[----:B------:R-:W-:Y:S05]  /*2c40*/  @P0 BRA `(.L_x_257) ;  /* 0x0000010000000947 */ /* 0x000fea0003800000 */
[----:B------:R-:W-:Y:S02]  /*2c50*/  PRMT R3, RZ, 0x5410, R3 ;  /* 0x00005410ff037816 */ /* 0x000fe40000000003 */
[----:B------:R-:W-:Y:S02]  /*2c60*/  PLOP3.LUT P0, PT, PT, PT, PT, 0x80, 0x0 ;  /* 0x000000000000781c */ /* 0x000fe40003f0f070 */
[----:B------:R-:W-:-:S04]  /*2c70*/  SHF.R.U32.HI R4, RZ, 0x17, R3 ;  /* 0x00000017ff047819 */ /* 0x000fc80000011603 */
[----:B------:R-:W-:-:S04]  /*2c80*/  LOP3.LUT R2, R4, 0xff, RZ, 0xc0, !PT ;  /* 0x000000ff04027812 */ /* 0x000fc800078ec0ff */
[----:B------:R-:W-:-:S13]  /*2c90*/  ISETP.NE.AND P2, PT, R2, 0xff, PT ;  /* 0x000000ff0200780c */ /* 0x000fda0003f45270 */
[--C-:B------:R-:W-:Y:S02]  /*2ca0*/  @P2 SHF.R.U32.HI R0, RZ, 0x16, R3.reuse ;  /* 0x00000016ff002819 */ /* 0x100fe40000011603 */
[----:B------:R-:W-:Y:S01]  /*2cb0*/  @P2 LOP3.LUT P1, RZ, R2, 0x3fffff, R3, 0xf8, !PT ;  /* 0x003fffff02ff2812 */ /* 0x000fe2000782f803 */
[----:B------:R-:W-:Y:S01]  /*2cc0*/  IMAD.MOV.U32 R3, RZ, RZ, 0xff ;  /* 0x000000ffff037424 */ /* 0x000fe200078e00ff */
[----:B------:R-:W-:-:S04]  /*2cd0*/  @P2 LOP3.LUT R0, R0, 0x1, RZ, 0xc0, !PT ;  /* 0x0000000100002812 */ /* 0x000fc800078ec0ff */
[----:B------:R-:W-:Y:S02]  /*2ce0*/  @P2 ISETP.EQ.U32.AND P1, PT, R0, 0x1, P1 ;  /* 0x000000010000280c */ /* 0x000fe40000f22070 */
[----:B------:R-:W-:Y:S02]  /*2cf0*/  @P2 IADD3 R0, R4, 0x1, RZ ;  /* 0x0000000104002810 */ /* 0x000fe40007ffe0ff */
[----:B------:R-:W-:-:S13]  /*2d00*/  @P2 PLOP3.LUT P0, PT, P1, PT, PT, 0x80, 0x0 ;  /* 0x000000000000281c */ /* 0x000fda0000f0f070 */
[----:B------:R-:W-:-:S04]  /*2d10*/  @!P0 IMAD.MOV R0, RZ, RZ, R4 ;  /* 0x000000ffff008224 */ /* 0x000fc800078e0204 */
[----:B------:R-:W-:-:S05]  /*2d20*/  @P2 IMAD.MOV.U32 R3, RZ, RZ, R0 ;  /* 0x000000ffff032224 */ /* 0x000fca00078e0000 */
[----:B------:R0:W-:Y:S01]  /*2d30*/  STG.E.U8 [R16.64], R3 ;  /* 0x0000000310007986 */ /* 0x0001e2000c101124 */
[----:B------:R-:W-:Y:S05]  /*2d40*/  BRA `(.L_x_258) ;  /* 0x000001b000007947 */ /* 0x000fea0003800000 */
.L_x_257:
[----:B------:R-:W-:Y:S01]  /*2d50*/  MOV R2, 0x1c0 ;  /* 0x000001c000027802 */ /* 0x000fe20000000f00 */
[----:B------:R-:W-:Y:S02]  /*2d60*/  IMAD.MOV.U32 R4, RZ, RZ, c[0x4][0x1a0] ;  /* 0x01006800ff047624 */ /* 0x000fe400078e00ff */
[----:B------:R-:W-:Y:S02]  /*2d70*/  IMAD.MOV.U32 R5, RZ, RZ, c[0x4][0x1a4] ;  /* 0x01006900ff057624 */ /* 0x000fe400078e00ff */
[----:B------:R-:W-:Y:S01]  /*2d80*/  IMAD.MOV.U32 R6, RZ, RZ, c[0x4][0x1a8] ;  /* 0x01006a00ff067624 */ /* 0x000fe200078e00ff */
[----:B------:R-:W0:Y:S01]  /*2d90*/  LDC.64 R2, c[0x4][R2] ;  /* 0x0100000002027b82 */ /* 0x000e220000000a00 */
[----:B------:R-:W-:Y:S02]  /*2da0*/  IMAD.MOV.U32 R7, RZ, RZ, c[0x4][0x1ac] ;  /* 0x01006b00ff077624 */ /* 0x000fe400078e00ff */
[----:B------:R-:W-:-:S02]  /*2db0*/  IMAD.MOV.U32 R8, RZ, RZ, 0x65 ;  /* 0x00000065ff087424 */ /* 0x000fc400078e00ff */
[----:B------:R-:W-:Y:S02]  /*2dc0*/  IMAD.MOV.U32 R10, RZ, RZ, c[0x4][0x98] ;  /* 0x01002600ff0a7624 */ /* 0x000fe400078e00ff */
[----:B------:R-:W-:Y:S02]  /*2dd0*/  IMAD.MOV.U32 R11, RZ, RZ, c[0x4][0x9c] ;  /* 0x01002700ff0b7624 */ /* 0x000fe400078e00ff */
[----:B------:R-:W-:Y:S02]  /*2de0*/  IMAD.MOV.U32 R12, RZ, RZ, 0x1 ;  /* 0x00000001ff0c7424 */ /* 0x000fe400078e00ff */
[----:B------:R-:W-:Y:S02]  /*2df0*/  IMAD.MOV.U32 R13, RZ, RZ, RZ ;  /* 0x000000ffff0d7224 */ /* 0x000fe400078e00ff */
[----:B------:R-:W-:Y:S01]  /*2e00*/  LEPC R14 ;  /* 0x00000000000e734e */ /* 0x000fe20000000000 */
[----:B------:R-:W-:Y:S02]  /*2e10*/  MOV R9, 0x2e80 ;  /* 0x00002e8000097802 */ /* 0x000fe40000000f00 */
[----:B------:R-:W-:Y:S02]  /*2e20*/  MOV R20, 0x2e00 ;  /* 0x00002e0000147802 */ /* 0x000fe40000000f00 */
[----:B------:R-:W-:-:S02]  /*2e30*/  MOV R21, 0x0 ;  /* 0x0000000000157802 */ /* 0x000fc40000000f00 */
[----:B------:R-:W-:Y:S02]  /*2e40*/  MOV R0, 0x0 ;  /* 0x0000000000007802 */ /* 0x000fe40000000f00 */
[----:B------:R-:W-:-:S04]  /*2e50*/  IADD3 R20, P0, P1, -R20, R9, R14 ;  /* 0x0000000914147210 */ /* 0x000fc8000791e10e */
[----:B------:R-:W-:-:S04]  /*2e60*/  IADD3.X R21, ~R0, R21, R15, P0, P1 ;  /* 0x0000001500157210 */ /* 0x000fc800007e250f */
[----:B0-----:R-:W-:Y:S05]  /*2e70*/  CALL.ABS.NOINC R2 ;  /* 0x0000000002007343 */ /* 0x001fea0003c00000 */
[----:B------:R-:W-:Y:S05]  /*2e80*/  BRA `(.L_x_258) ;  /* 0x0000007000007947 */ /* 0x000fea0003800000 */
.L_x_285:
[----:B------:R-:W-:-:S06]  /*2e90*/  PRMT R3, RZ, 0x5410, R3 ;  /* 0x00005410ff037816 */ /* 0x000fcc0000000003 */
[----:B------:R-:W0:Y:S02]  /*2ea0*/  F2I.U64.TRUNC R2, R3 ;  /* 0x0000000300027311 */ /* 0x000e24000020d800 */
[----:B0-----:R0:W-:Y:S01]  /*2eb0*/  STG.E.64 [R16.64], R2 ;  /* 0x0000000210007986 */ /* 0x0011e2000c101b24 */
[----:B------:R-:W-:Y:S05]  /*2ec0*/  BRA `(.L_x_258) ;  /* 0x0000003000007947 */ /* 0x000fea0003800000 */
.L_x_284:
[----:B------:R-:W-:-:S06]  /*2ed0*/  PRMT R3, RZ, 0x5410, R3 ;  /* 0x00005410ff037816 */ /* 0x000fcc0000000003 */
[----:B------:R-:W0:Y:S02]  /*2ee0*/  F2I.FTZ.U32.TRUNC.NTZ R3, R3 ;  /* 0x0000000300037305 */ /* 0x000e24000021f000 */
[----:B0-----:R0:W-:Y:S02]  /*2ef0*/  STG.E [R16.64], R3 ;  /* 0x0000000310007986 */ /* 0x0011e4000c101924 */
.L_x_258:
[----:B------:R-:W-:-:S05]  /*2f00*/  IMAD R18, R18, 0x200, R23 ;  /* 0x0000020012127824 */ /* 0x000fca00078e0217 */
[----:B------:R-:W-:Y:S02]  /*2f10*/  IADD3 R19, R18, 0x80, RZ ;  /* 0x0000008012137810 */ /* 0x000fe40007ffe0ff */
.L_x_217:
[----:B------:R-:W-:Y:S05]  /*2f20*/  BSYNC B6 ;  /* 0x0000000000067941 */ /* 0x000fea0003800000 */
.L_x_216:
[----:B------:R-:W-:Y:S01]  /*2f30*/  ISETP.GE.AND P0, PT, R19, c[0x0][0x160], PT ;  /* 0x0000580013007a0c */ /* 0x000fe20003f06270 */
[----:B------:R-:W-:-:S12]  /*2f40*/  BSSY B6, `(.L_x_286) ;  /* 0x00005d6000067945 */ /* 0x000fd80003800000 */
[----:B------:R-:W-:Y:S05]  /*2f50*/  @P0 BRA `(.L_x_287) ;  /* 0x00005d4000000947 */ /* 0x000fea0003800000 */
[----:B------:R-:W-:Y:S01]  /*2f60*/  ISETP.NE.AND P0, PT, RZ, c[0x0][0x168], PT ;  /* 0x00005a00ff007a0c */ /* 0x000fe20003f05270 */
[----:B0-----:R-:W-:Y:S02]  /*2f70*/  IMAD.MOV.U32 R0, RZ, RZ, RZ ;  /* 0x000000ffff007224 */ /* 0x001fe400078e00ff */
[----:B------:R-:W-:-:S10]  /*2f80*/  IMAD.MOV.U32 R16, RZ, RZ, RZ ;  /* 0x000000ffff107224 */ /* 0x000fd400078e00ff */
[----:B------:R-:W-:Y:S05]  /*2f90*/  @!P0 BRA `(.L_x_288) ;  /* 0x00000e0000008947 */ /* 0x000fea0003800000 */
[----:B------:R-:W-:Y:S02]  /*2fa0*/  IMAD.MOV.U32 R18, RZ, RZ, RZ ;  /* 0x000000ffff127224 */ /* 0x000fe400078e00ff */
[----:B------:R-:W-:Y:S02]  /*2fb0*/  IMAD.MOV.U32 R4, RZ, RZ, 0x1 ;  /* 0x00000001ff047424 */ /* 0x000fe400078e00ff */
[----:B------:R-:W-:-:S03]  /*2fc0*/  IMAD.HI.U32 R2, R19, c[0x0][0x170], R18 ;  /* 0x00005c0013027a27 */ /* 0x000fc600078e0012 */
[----:B------:R-:W-:Y:S02]  /*2fd0*/  ISETP.NE.AND P0, PT, R4, c[0x0][0x168], PT ;  /* 0x00005a0004007a0c */ /* 0x000fe40003f05270 */
[----:B------:R-:W-:-:S05]  /*2fe0*/  SHF.R.U32.HI R3, RZ, c[0x0][0x174], R2 ;  /* 0x00005d00ff037a19 */ /* 0x000fca0000011602 */
[----:B------:R-:W-:-:S04]  /*2ff0*/  IMAD.MOV R0, RZ, RZ, -R3 ;  /* 0x000000ffff007224 */ /* 0x000fc800078e0a03 */
[----:B------:R-:W-:-:S04]  /*3000*/  IMAD R0, R0, c[0x0][0x16c], R19 ;  /* 0x00005b0000007a24 */ /* 0x000fc800078e0213 */
[C---:B------:R-:W-:Y:S02]  /*3010*/  IMAD R16, R0.reuse, c[0x0][0x298], RZ ;  /* 0x0000a60000107a24 */ /* 0x040fe400078e02ff */
[----:B------:R-:W-:Y:S01]  /*3020*/  IMAD R0, R0, c[0x0][0x29c], RZ ;  /* 0x0000a70000007a24 */ /* 0x000fe200078e02ff */
[----:B------:R-:W-:Y:S05]  /*3030*/  @!P0 BRA `(.L_x_288) ;  /* 0x00000d6000008947 */ /* 0x000fea0003800000 */
[----:B------:R-:W-:Y:S02]  /*3040*/  IMAD.MOV.U32 R2, RZ, RZ, RZ ;  /* 0x000000ffff027224 */ /* 0x000fe400078e00ff */
[----:B------:R-:W-:Y:S02]  /*3050*/  IMAD.MOV.U32 R6, RZ, RZ, c[0x0][0x168] ;  /* 0x00005a00ff067624 */ /* 0x000fe400078e00ff */
[----:B------:R-:W-:-:S03]  /*3060*/  IMAD.HI.U32 R4, R3, c[0x0][0x17c], R2 ;  /* 0x00005f0003047a27 */ /* 0x000fc600078e0002 */
[----:B------:R-:W-:Y:S02]  /*3070*/  ISETP.NE.AND P0, PT, R6, 0x2, PT ;  /* 0x000000020600780c */ /* 0x000fe40003f05270 */
        /* <DEDUP_REMOVED lines=210> */
.L_x_288:
        /* <DEDUP_REMOVED lines=20> */
.L_x_292:
[----:B------:R-:W2:Y:S02]  /*3ee0*/  LDG.E.U8 R2, [R2.64] ;  /* 0x0000002402027981 */ /* 0x000ea4000c1e1100 */
[----:B--2---:R-:W0:Y:S02]  /*3ef0*/  I2F.U16 R0, R2 ;  /* 0x0000000200007306 */ /* 0x004e240000101000 */
[----:B0-----:R-:W-:Y:S01]  /*3f00*/  F2FP.BF16.PACK_AB R0, RZ, R0 ;  /* 0x00000000ff00723e */ /* 0x001fe200000010ff */
[----:B------:R-:W-:Y:S05]  /*3f10*/  BRA `(.L_x_294) ;  /* 0x00000e3000007947 */ /* 0x000fea0003800000 */
.L_x_291:
        /* <DEDUP_REMOVED lines=10> */
.L_x_296:
[----:B------:R-:W2:Y:S02]  /*3fc0*/  LDG.E R2, [R2.64] ;  /* 0x0000002402027981 */ /* 0x000ea4000c1e1900 */
[----:B--2---:R-:W0:Y:S02]  /*3fd0*/  I2F R0, R2 ;  /* 0x0000000200007306 */ /* 0x004e240000201400 */
[----:B0-----:R-:W-:Y:S01]  /*3fe0*/  F2FP.BF16.PACK_AB R0, RZ, R0 ;  /* 0x00000000ff00723e */ /* 0x001fe200000010ff */
[----:B------:R-:W-:Y:S05]  /*3ff0*/  BRA `(.L_x_294) ;  /* 0x00000d5000007947 */ /* 0x000fea0003800000 */
.L_x_295:
[----:B------:R-:W2:Y:S02]  /*4000*/  LDG.E.U16 R2, [R2.64] ;  /* 0x0000002402027981 */ /* 0x000ea4000c1e1500 */
[----:B--2---:R-:W0:Y:S02]  /*4010*/  I2F.S16 R0, R2 ;  /* 0x0000000200007306 */ /* 0x004e240000101400 */
[----:B0-----:R-:W-:Y:S01]  /*4020*/  F2FP.BF16.PACK_AB R0, RZ, R0 ;  /* 0x00000000ff00723e */ /* 0x001fe200000010ff */
[----:B------:R-:W-:Y:S05]  /*4030*/  BRA `(.L_x_294) ;  /* 0x00000d1000007947 */ /* 0x000fea0003800000 */
.L_x_290:
        /* <DEDUP_REMOVED lines=9> */
.L_x_298:
[----:B------:R-:W2:Y:S02]  /*40d0*/  LDG.E.U16 R0, [R2.64] ;  /* 0x0000002402007981 */ /* 0x000ea4000c1e1500 */
[----:B--2---:R-:W-:-:S05]  /*40e0*/  HADD2.F32 R0, -RZ, R0.H0_H0 ;  /* 0x20000000ff007230 */ /* 0x004fca0000004100 */
[----:B------:R-:W-:Y:S01]  /*40f0*/  F2FP.BF16.PACK_AB R0, RZ, R0 ;  /* 0x00000000ff00723e */ /* 0x000fe200000010ff */
[----:B------:R-:W-:Y:S05]  /*4100*/  BRA `(.L_x_294) ;  /* 0x00000c4000007947 */ /* 0x000fea0003800000 */
.L_x_297:
        /* <DEDUP_REMOVED lines=9> */
.L_x_300:
[----:B------:R-:W2:Y:S02]  /*41a0*/  LDG.E.U16 R2, [R2.64] ;  /* 0x0000002402027981 */ /* 0x000ea4000c1e1500 */
[----:B--2---:R-:W-:-:S05]  /*41b0*/  HADD2.F32 R0, -RZ, R2.H0_H0 ;  /* 0x20000002ff007230 */ /* 0x004fca0000004100 */
[----:B------:R-:W-:Y:S01]  /*41c0*/  F2FP.BF16.PACK_AB R0, RZ, R0 ;  /* 0x00000000ff00723e */ /* 0x000fe200000010ff */
[----:B------:R-:W-:Y:S05]  /*41d0*/  BRA `(.L_x_294) ;  /* 0x00000b7000007947 */ /* 0x000fea0003800000 */
.L_x_299:
[----:B------:R-:W2:Y:S02]  /*41e0*/  LDG.E.64 R2, [R2.64] ;  /* 0x0000002402027981 */ /* 0x000ea4000c1e1b00 */
[----:B--2---:R-:W0:Y:S01]  /*41f0*/  F2F.F32.F64 R0, R2 ;  /* 0x0000000200007310 */ /* 0x004e220000301000 */
[----:B------:R-:W0:-:S14]  /*4200*/  DSETP.GEU.AND P0, PT, |R2|, c[0x2][0x0], PT ;  /* 0x008000000200762a */ /* 0x000e1c0003f0e200 */
[----:B0-----:R-:W-:-:S05]  /*4210*/  @!P0 FMUL R0, R0, 1.175494350822287508e-38 ;  /* 0x0080000000008820 */ /* 0x001fca0000400000 */
[----:B------:R-:W-:Y:S01]  /*4220*/  F2FP.BF16.PACK_AB R0, RZ, R0 ;  /* 0x00000000ff00723e */ /* 0x000fe200000010ff */
[----:B------:R-:W-:Y:S05]  /*4230*/  BRA `(.L_x_294) ;  /* 0x00000b1000007947 */ /* 0x000fea0003800000 */
.L_x_289:
        /* <DEDUP_REMOVED lines=13> */
.L_x_303:
[----:B------:R-:W2:Y:S02]  /*4310*/  LDG.E.64 R2, [R2.64] ;  /* 0x0000002402027981 */ /* 0x000ea4000c1e1b00 */
[----:B--2---:R-:W0:Y:S01]  /*4320*/  F2F.F32.F64 R0, R2 ;  /* 0x0000000200007310 */ /* 0x004e220000301000 */
[----:B------:R-:W0:-:S14]  /*4330*/  DSETP.GEU.AND P0, PT, |R2|, c[0x2][0x0], PT ;  /* 0x008000000200762a */ /* 0x000e1c0003f0e200 */
[----:B0-----:R-:W-:-:S05]  /*4340*/  @!P0 FMUL R0, R0, 1.175494350822287508e-38 ;  /* 0x0080000000008820 */ /* 0x001fca0000400000 */
[----:B------:R-:W-:Y:S01]  /*4350*/  F2FP.BF16.PACK_AB R0, RZ, R0 ;  /* 0x00000000ff00723e */ /* 0x000fe200000010ff */
[----:B------:R-:W-:Y:S05]  /*4360*/  BRA `(.L_x_294) ;  /* 0x000009e000007947 */ /* 0x000fea0003800000 */
.L_x_302:
        /* <DEDUP_REMOVED lines=28> */
.L_x_305:
        /* <DEDUP_REMOVED lines=15> */
.L_x_304:
[----:B------:R0:W5:Y:S01]  /*4620*/  LDG.E.U16 R0, [R2.64] ;  /* 0x0000002402007981 */ /* 0x000162000c1e1500 */
[----:B------:R-:W-:Y:S05]  /*4630*/  BRA `(.L_x_294) ;  /* 0x0000071000007947 */ /* 0x000fea0003800000 */
.L_x_301:
        /* <DEDUP_REMOVED lines=12> */
.L_x_308:
        /* <DEDUP_REMOVED lines=21> */
.L_x_312:
[----:B------:R-:W-:Y:S05]  /*4850*/  BSYNC B1 ;  /* 0x0000000000017941 */ /* 0x000fea0003800000 */
.L_x_311:
[----:B------:R-:W-:Y:S01]  /*4860*/  LEA R3, R0, 0x3b800000, 0x17 ;  /* 0x3b80000000037811 */ /* 0x000fe200078eb8ff */
[----:B------:R-:W-:-:S05]  /*4870*/  IMAD.SHL.U32 R0, R2, 0x100000, RZ ;  /* 0x0010000002007824 */ /* 0x000fca00078e00ff */
[----:B------:R-:W-:Y:S02]  /*4880*/  LOP3.LUT R0, R3, R0, R4, 0xfe, !PT ;  /* 0x0000000003007212 */ /* 0x000fe400078efe04 */
.L_x_310:
[----:B------:R-:W-:Y:S05]  /*4890*/  BSYNC B0 ;  /* 0x0000000000007941 */ /* 0x000fea0003800000 */
.L_x_309:
[----:B------:R-:W-:Y:S01]  /*48a0*/  F2FP.BF16.PACK_AB R0, RZ, R0 ;  /* 0x00000000ff00723e */ /* 0x000fe200000010ff */
[----:B------:R-:W-:Y:S05]  /*48b0*/  BRA `(.L_x_294) ;  /* 0x0000049000007947 */ /* 0x000fea0003800000 */
.L_x_307:
        /* <DEDUP_REMOVED lines=21> */
.L_x_316:
[----:B------:R-:W-:Y:S05]  /*4a10*/  BSYNC B1 ;  /* 0x0000000000017941 */ /* 0x000fea0003800000 */
.L_x_315:
[----:B------:R-:W-:Y:S01]  /*4a20*/  LEA R3, R0, 0x37800000, 0x17 ;  /* 0x3780000000037811 */ /* 0x000fe200078eb8ff */
[----:B------:R-:W-:-:S05]  /*4a30*/  IMAD.SHL.U32 R0, R2, 0x200000, RZ ;  /* 0x0020000002007824 */ /* 0x000fca00078e00ff */
[----:B------:R-:W-:Y:S02]  /*4a40*/  LOP3.LUT R0, R3, R0, R4, 0xfe, !PT ;  /* 0x0000000003007212 */ /* 0x000fe400078efe04 */
.L_x_314:
[----:B------:R-:W-:Y:S05]  /*4a50*/  BSYNC B0 ;  /* 0x0000000000007941 */ /* 0x000fea0003800000 */
.L_x_313:
[----:B------:R-:W-:Y:S01]  /*4a60*/  F2FP.BF16.PACK_AB R0, RZ, R0 ;  /* 0x00000000ff00723e */ /* 0x000fe200000010ff */
[----:B------:R-:W-:Y:S05]  /*4a70*/  BRA `(.L_x_294) ;  /* 0x000002d000007947 */ /* 0x000fea0003800000 */
.L_x_306:
        /* <DEDUP_REMOVED lines=14> */
.L_x_320:
[----:B------:R-:W-:Y:S05]  /*4b60*/  BSYNC B0 ;  /* 0x0000000000007941 */ /* 0x000fea0003800000 */
.L_x_319:
[----:B------:R-:W-:Y:S01]  /*4b70*/  F2FP.BF16.PACK_AB R0, RZ, R0 ;  /* 0x00000000ff00723e */ /* 0x000fe200000010ff */
[----:B------:R-:W-:Y:S05]  /*4b80*/  BRA `(.L_x_294) ;  /* 0x000001c000007947 */ /* 0x000fea0003800000 */
.L_x_293:
        /* <DEDUP_REMOVED lines=21> */
.L_x_318:
[----:B------:R-:W2:Y:S02]  /*4ce0*/  LDG.E.64 R2, [R2.64] ;  /* 0x0000002402027981 */ /* 0x000ea4000c1e1b00 */
[----:B--2---:R-:W0:Y:S02]  /*4cf0*/  I2F.U64 R0, R2 ;  /* 0x0000000200007312 */ /* 0x004e240000301000 */
[----:B0-----:R-:W-:Y:S01]  /*4d00*/  F2FP.BF16.PACK_AB R0, RZ, R0 ;  /* 0x00000000ff00723e */ /* 0x001fe200000010ff */
[----:B------:R-:W-:Y:S05]  /*4d10*/  BRA `(.L_x_294) ;  /* 0x0000003000007947 */ /* 0x000fea0003800000 */
.L_x_317:
[----:B------:R-:W2:Y:S02]  /*4d20*/  LDG.E R2, [R2.64] ;  /* 0x0000002402027981 */ /* 0x000ea4000c1e1900 */
[----:B--2---:R-:W0:Y:S02]  /*4d30*/  I2F.U32 R0, R2 ;  /* 0x0000000200007306 */ /* 0x004e240000201000 */
[----:B0-----:R-:W-:-:S06]  /*4d40*/  F2FP.BF16.PACK_AB R0, RZ, R0 ;  /* 0x00000000ff00723e */ /* 0x001fcc00000010ff */
.L_x_294:
        /* <DEDUP_REMOVED lines=19> */
.L_x_322:
[----:B------:R-:W-:Y:S05]  /*4e80*/  BSYNC B0 ;  /* 0x0000000000007941 */ /* 0x000fea0003800000 */
.L_x_321:
        /* <DEDUP_REMOVED lines=13> */
.L_x_326:
[----:B------:R-:W-:-:S06]  /*4f60*/  PRMT R3, RZ, 0x5410, R3 ;  /* 0x00005410ff037816 */ /* 0x000fcc0000000003 */
[----:B------:R-:W0:Y:S02]  /*4f70*/  F2I.S64.TRUNC R2, R3 ;  /* 0x0000000300027311 */ /* 0x000e24000020d900 */
[----:B0-----:R0:W-:Y:S01]  /*4f80*/  STG.E.U8 [R16.64], R2 ;  /* 0x0000000210007986 */ /* 0x0011e2000c101124 */
[----:B------:R-:W-:Y:S05]  /*4f90*/  BRA `(.L_x_328) ;  /* 0x00000e4000007947 */ /* 0x000fea0003800000 */
.L_x_325:
        /* <DEDUP_REMOVED lines=10> */
.L_x_330:
[----:B------:R-:W-:-:S06]  /*5040*/  PRMT R3, RZ, 0x5410, R3 ;  /* 0x00005410ff037816 */ /* 0x000fcc0000000003 */
[----:B------:R-:W0:Y:S02]  /*5050*/  F2I.FTZ.TRUNC.NTZ R3, R3 ;  /* 0x0000000300037305 */ /* 0x000e24000021f100 */
[----:B0-----:R0:W-:Y:S01]  /*5060*/  STG.E [R16.64], R3 ;  /* 0x0000000310007986 */ /* 0x0011e2000c101924 */
[----:B------:R-:W-:Y:S05]  /*5070*/  BRA `(.L_x_328) ;  /* 0x00000d6000007947 */ /* 0x000fea0003800000 */
.L_x_329:
[----:B------:R-:W-:-:S06]  /*5080*/  PRMT R3, RZ, 0x5410, R3 ;  /* 0x00005410ff037816 */ /* 0x000fcc0000000003 */
[----:B------:R-:W0:Y:S02]  /*5090*/  F2I.FTZ.TRUNC.NTZ R3, R3 ;  /* 0x0000000300037305 */ /* 0x000e24000021f100 */
[----:B0-----:R0:W-:Y:S01]  /*50a0*/  STG.E.U16 [R16.64], R3 ;  /* 0x0000000310007986 */ /* 0x0011e2000c101524 */
[----:B------:R-:W-:Y:S05]  /*50b0*/  BRA `(.L_x_328) ;  /* 0x00000d2000007947 */ /* 0x000fea0003800000 */
.L_x_324:
        /* <DEDUP_REMOVED lines=9> */
.L_x_332:
[----:B------:R-:W-:-:S04]  /*5150*/  PRMT R0, RZ, 0x5410, R3 ;  /* 0x00005410ff007816 */ /* 0x000fc80000000003 */
[----:B------:R-:W-:-:S05]  /*5160*/  F2FP.PACK_AB R0, RZ, R0 ;  /* 0x00000000ff00723e */ /* 0x000fca00000000ff */
[----:B------:R0:W-:Y:S01]  /*5170*/  STG.E.U16 [R16.64], R0 ;  /* 0x0000000010007986 */ /* 0x0001e2000c101524 */
[----:B------:R-:W-:Y:S05]  /*5180*/  BRA `(.L_x_328) ;  /* 0x00000c5000007947 */ /* 0x000fea0003800000 */
.L_x_331:
        /* <DEDUP_REMOVED lines=10> */
.L_x_334:
[----:B------:R-:W-:-:S04]  /*5230*/  PRMT R3, RZ, 0x5410, R3 ;  /* 0x00005410ff037816 */ /* 0x000fc80000000003 */
[----:B------:R-:W-:-:S04]  /*5240*/  F2FP.PACK_AB R3, RZ, R3 ;  /* 0x00000003ff03723e */ /* 0x000fc800000000ff */
[----:B------:R-:W-:-:S05]  /*5250*/  PRMT R3, R3, 0x5410, RZ ;  /* 0x0000541003037816 */ /* 0x000fca00000000ff */
[----:B------:R0:W-:Y:S01]  /*5260*/  STG.E [R16.64], R3 ;  /* 0x0000000310007986 */ /* 0x0001e2000c101924 */
[----:B------:R-:W-:Y:S05]  /*5270*/  BRA `(.L_x_328) ;  /* 0x00000b6000007947 */ /* 0x000fea0003800000 */
.L_x_333:
[----:B------:R-:W-:-:S05]  /*5280*/  PRMT R2, RZ, 0x5410, R3 ;  /* 0x00005410ff027816 */ /* 0x000fca0000000003 */
[----:B------:R-:W-:-:S06]  /*5290*/  FMUL.FTZ R2, R2, 1 ;  /* 0x3f80000002027820 */ /* 0x000fcc0000410000 */
[----:B------:R-:W0:Y:S02]  /*52a0*/  F2F.F64.F32 R2, R2 ;  /* 0x0000000200027310 */ /* 0x000e240000201800 */
[----:B0-----:R0:W-:Y:S01]  /*52b0*/  STG.E.64 [R16.64], R2 ;  /* 0x0000000210007986 */ /* 0x0011e2000c101b24 */
[----:B------:R-:W-:Y:S05]  /*52c0*/  BRA `(.L_x_328) ;  /* 0x00000b1000007947 */ /* 0x000fea0003800000 */
.L_x_323:
        /* <DEDUP_REMOVED lines=13> */
.L_x_337:
[----:B------:R-:W-:Y:S01]  /*53a0*/  PRMT R3, RZ, 0x5410, R3 ;  /* 0x00005410ff037816 */ /* 0x000fe20000000003 */
[----:B------:R-:W-:-:S04]  /*53b0*/  CS2R R6, SRZ ;  /* 0x0000000000067805 */ /* 0x000fc8000001ff00 */
[----:B------:R-:W-:-:S04]  /*53c0*/  FMUL.FTZ R3, R3, 1 ;  /* 0x3f80000003037820 */ /* 0x000fc80000410000 */
[----:B------:R-:W0:Y:S02]  /*53d0*/  F2F.F64.F32 R4, R3 ;  /* 0x0000000300047310 */ /* 0x000e240000201800 */
[----:B0-----:R0:W-:Y:S01]  /*53e0*/  STG.E.128 [R16.64], R4 ;  /* 0x0000000410007986 */ /* 0x0011e2000c101d24 */
[----:B------:R-:W-:Y:S05]  /*53f0*/  BRA `(.L_x_328) ;  /* 0x000009e000007947 */ /* 0x000fea0003800000 */
.L_x_336:
        /* <DEDUP_REMOVED lines=21> */
.L_x_341:
[----:B------:R-:W-:Y:S05]  /*5550*/  BSYNC B0 ;  /* 0x0000000000007941 */ /* 0x000fea0003800000 */
.L_x_340:
[----:B------:R-:W-:-:S05]  /*5560*/  LOP3.LUT R3, R0, R3, RZ, 0xfc, !PT ;  /* 0x0000000300037212 */ /* 0x000fca00078efcff */
[----:B------:R0:W-:Y:S01]  /*5570*/  STG.E.U8 [R16.64], R3 ;  /* 0x0000000310007986 */ /* 0x0001e2000c101124 */
[----:B------:R-:W-:Y:S05]  /*5580*/  BRA `(.L_x_328) ;  /* 0x0000085000007947 */ /* 0x000fea0003800000 */
.L_x_339:
        /* <DEDUP_REMOVED lines=13> */
.L_x_343:
[----:B------:R-:W-:Y:S01]  /*5660*/  IMAD.MOV.U32 R0, RZ, RZ, 0x7f ;  /* 0x0000007fff007424 */ /* 0x000fe200078e00ff */
[----:B------:R-:W-:-:S04]  /*5670*/  ISETP.GT.U32.AND P0, PT, R2, 0x7f800000, PT ;  /* 0x7f8000000200780c */ /* 0x000fc80003f04070 */
[----:B------:R-:W-:-:S04]  /*5680*/  SEL R0, R0, 0x7c, P0 ;  /* 0x0000007c00007807 */ /* 0x000fc80000000000 */
.L_x_344:
[----:B------:R-:W-:Y:S05]  /*5690*/  BSYNC B0 ;  /* 0x0000000000007941 */ /* 0x000fea0003800000 */
.L_x_342:
[----:B------:R-:W-:-:S04]  /*56a0*/  LOP3.LUT R2, R3, 0x80000000, RZ, 0xc0, !PT ;  /* 0x8000000003027812 */ /* 0x000fc800078ec0ff */
[----:B------:R-:W-:-:S04]  /*56b0*/  SHF.R.U32.HI R3, RZ, 0x18, R2 ;  /* 0x00000018ff037819 */ /* 0x000fc80000011602 */
[----:B------:R-:W-:-:S05]  /*56c0*/  LOP3.LUT R3, R0, R3, RZ, 0xfc, !PT ;  /* 0x0000000300037212 */ /* 0x000fca00078efcff */
[----:B------:R0:W-:Y:S01]  /*56d0*/  STG.E.U8 [R16.64], R3 ;  /* 0x0000000310007986 */ /* 0x0001e2000c101124 */
[----:B------:R-:W-:Y:S05]  /*56e0*/  BRA `(.L_x_328) ;  /* 0x000006f000007947 */ /* 0x000fea0003800000 */
.L_x_338:
[----:B------:R0:W-:Y:S01]  /*56f0*/  STG.E.U16 [R16.64], R3 ;  /* 0x0000000310007986 */ /* 0x0001e2000c101524 */
[----:B------:R-:W-:Y:S05]  /*5700*/  BRA `(.L_x_328) ;  /* 0x000006d000007947 */ /* 0x000fea0003800000 */
.L_x_335:
        /* <DEDUP_REMOVED lines=12> */
.L_x_347:
        /* <DEDUP_REMOVED lines=17> */
.L_x_350:
[----:B------:R-:W-:-:S04]  /*58e0*/  LOP3.LUT R2, R3, 0x80000000, RZ, 0xc0, !PT ;  /* 0x8000000003027812 */ /* 0x000fc800078ec0ff */
[----:B------:R-:W-:-:S04]  /*58f0*/  SHF.R.U32.HI R3, RZ, 0x18, R2 ;  /* 0x00000018ff037819 */ /* 0x000fc80000011602 */
[----:B------:R-:W-:-:S04]  /*5900*/  LOP3.LUT R0, R0, R3, RZ, 0xfc, !PT ;  /* 0x0000000300007212 */ /* 0x000fc800078efcff */
[----:B------:R-:W-:Y:S02]  /*5910*/  PRMT R8, R0, 0x7610, R8 ;  /* 0x0000761000087816 */ /* 0x000fe40000000008 */
.L_x_349:
[----:B------:R-:W-:Y:S05]  /*5920*/  BSYNC B0 ;  /* 0x0000000000007941 */ /* 0x000fea0003800000 */
.L_x_348:
[----:B------:R0:W-:Y:S01]  /*5930*/  STG.E.U8 [R16.64], R8 ;  /* 0x0000000810007986 */ /* 0x0001e2000c101124 */
[----:B------:R-:W-:Y:S05]  /*5940*/  BRA `(.L_x_328) ;  /* 0x0000049000007947 */ /* 0x000fea0003800000 */
.L_x_346:
        /* <DEDUP_REMOVED lines=17> */
.L_x_353:
[----:B------:R-:W-:-:S04]  /*5a60*/  LOP3.LUT R2, R3, 0x80000000, RZ, 0xc0, !PT ;  /* 0x8000000003027812 */ /* 0x000fc800078ec0ff */
[----:B------:R-:W-:-:S04]  /*5a70*/  SHF.R.U32.HI R3, RZ, 0x18, R2 ;  /* 0x00000018ff037819 */ /* 0x000fc80000011602 */
[----:B------:R-:W-:-:S04]  /*5a80*/  LOP3.LUT R0, R0, R3, RZ, 0xfc, !PT ;  /* 0x0000000300007212 */ /* 0x000fc800078efcff */
[----:B------:R-:W-:Y:S02]  /*5a90*/  PRMT R8, R0, 0x7610, R8 ;  /* 0x0000761000087816 */ /* 0x000fe40000000008 */
.L_x_352:
[----:B------:R-:W-:Y:S05]  /*5aa0*/  BSYNC B0 ;  /* 0x0000000000007941 */ /* 0x000fea0003800000 */
.L_x_351:
[----:B------:R0:W-:Y:S01]  /*5ab0*/  STG.E.U8 [R16.64], R8 ;  /* 0x0000000810007986 */ /* 0x0001e2000c101124 */
[----:B------:R-:W-:Y:S05]  /*5ac0*/  BRA `(.L_x_328) ;  /* 0x0000031000007947 */ /* 0x000fea0003800000 */
.L_x_345:
        /* <DEDUP_REMOVED lines=22> */
.L_x_327:
        /* <DEDUP_REMOVED lines=20> */
.L_x_355:
[----:B------:R-:W-:-:S06]  /*5d70*/  PRMT R3, RZ, 0x5410, R3 ;  /* 0x00005410ff037816 */ /* 0x000fcc0000000003 */
[----:B------:R-:W0:Y:S02]  /*5d80*/  F2I.U64.TRUNC R2, R3 ;  /* 0x0000000300027311 */ /* 0x000e24000020d800 */
[----:B0-----:R0:W-:Y:S01]  /*5d90*/  STG.E.64 [R16.64], R2 ;  /* 0x0000000210007986 */ /* 0x0011e2000c101b24 */
[----:B------:R-:W-:Y:S05]  /*5da0*/  BRA `(.L_x_328) ;  /* 0x0000003000007947 */ /* 0x000fea0003800000 */
.L_x_354:
[----:B------:R-:W-:-:S06]  /*5db0*/  PRMT R3, RZ, 0x5410, R3 ;  /* 0x00005410ff037816 */ /* 0x000fcc0000000003 */
[----:B------:R-:W0:Y:S02]  /*5dc0*/  F2I.FTZ.U32.TRUNC.NTZ R3, R3 ;  /* 0x0000000300037305 */ /* 0x000e24000021f000 */
[----:B0-----:R0:W-:Y:S02]  /*5dd0*/  STG.E [R16.64], R3 ;  /* 0x0000000310007986 */ /* 0x0011e4000c101924 */
.L_x_328:
[----:B------:R-:W-:-:S04]  /*5de0*/  IADD3 R19, R19, 0x80, RZ ;  /* 0x0000008013137810 */ /* 0x000fc80007ffe0ff */
[----:B------:R-:W-:-:S13]  /*5df0*/  ISETP.GE.AND P0, PT, R19, c[0x0][0x160], PT ;  /* 0x0000580013007a0c */ /* 0x000fda0003f06270 */
        /* <DEDUP_REMOVED lines=229> */
.L_x_356:
        /* <DEDUP_REMOVED lines=20> */
.L_x_360:
[----:B------:R-:W2:Y:S02]  /*6d90*/  LDG.E.U8 R2, [R2.64] ;  /* 0x0000002402027981 */ /* 0x000ea4000c1e1100 */
[----:B--2---:R-:W0:Y:S02]  /*6da0*/  I2F.U16 R0, R2 ;  /* 0x0000000200007306 */ /* 0x004e240000101000 */
[----:B0-----:R-:W-:Y:S01]  /*6db0*/  F2FP.BF16.PACK_AB R0, RZ, R0 ;  /* 0x00000000ff00723e */ /* 0x001fe200000010ff */
[----:B------:R-:W-:Y:S05]  /*6dc0*/  BRA `(.L_x_362) ;  /* 0x00000e3000007947 */ /* 0x000fea0003800000 */
.L_x_359:
        /* <DEDUP_REMOVED lines=10> */
.L_x_364:
[----:B------:R-:W2:Y:S02]  /*6e70*/  LDG.E R2, [R2.64] ;  /* 0x0000002402027981 */ /* 0x000ea4000c1e1900 */
[----:B--2---:R-:W0:Y:S02]  /*6e80*/  I2F R0, R2 ;  /* 0x0000000200007306 */ /* 0x004e240000201400 */
[----:B0-----:R-:W-:Y:S01]  /*6e90*/  F2FP.BF16.PACK_AB R0, RZ, R0 ;  /* 0x00000000ff00723e */ /* 0x001fe200000010ff */
[----:B------:R-:W-:Y:S05]  /*6ea0*/  BRA `(.L_x_362) ;  /* 0x00000d5000007947 */ /* 0x000fea0003800000 */
.L_x_363:
[----:B------:R-:W2:Y:S02]  /*6eb0*/  LDG.E.U16 R2, [R2.64] ;  /* 0x0000002402027981 */ /* 0x000ea4000c1e1500 */
[----:B--2---:R-:W0:Y:S02]  /*6ec0*/  I2F.S16 R0, R2 ;  /* 0x0000000200007306 */ /* 0x004e240000101400 */
[----:B0-----:R-:W-:Y:S01]  /*6ed0*/  F2FP.BF16.PACK_AB R0, RZ, R0 ;  /* 0x00000000ff00723e */ /* 0x001fe200000010ff */
[----:B------:R-:W-:Y:S05]  /*6ee0*/  BRA `(.L_x_362) ;  /* 0x00000d1000007947 */ /* 0x000fea0003800000 */
.L_x_358:
        /* <DEDUP_REMOVED lines=9> */
.L_x_366:
[----:B------:R-:W2:Y:S02]  /*6f80*/  LDG.E.U16 R0, [R2.64] ;  /* 0x0000002402007981 */ /* 0x000ea4000c1e1500 */
[----:B--2---:R-:W-:-:S05]  /*6f90*/  HADD2.F32 R0, -RZ, R0.H0_H0 ;  /* 0x20000000ff007230 */ /* 0x004fca0000004100 */
[----:B------:R-:W-:Y:S01]  /*6fa0*/  F2FP.BF16.PACK_AB R0, RZ, R0 ;  /* 0x00000000ff00723e */ /* 0x000fe200000010ff */
[----:B------:R-:W-:Y:S05]  /*6fb0*/  BRA `(.L_x_362) ;  /* 0x00000c4000007947 */ /* 0x000fea0003800000 */
.L_x_365:
        /* <DEDUP_REMOVED lines=9> */
.L_x_368:
[----:B------:R-:W2:Y:S02]  /*7050*/  LDG.E.U16 R2, [R2.64] ;  /* 0x0000002402027981 */ /* 0x000ea4000c1e1500 */
[----:B--2---:R-:W-:-:S05]  /*7060*/  HADD2.F32 R0, -RZ, R2.H0_H0 ;  /* 0x20000002ff007230 */ /* 0x004fca0000004100 */
[----:B------:R-:W-:Y:S01]  /*7070*/  F2FP.BF16.PACK_AB R0, RZ, R0 ;  /* 0x00000000ff00723e */ /* 0x000fe200000010ff */
[----:B------:R-:W-:Y:S05]  /*7080*/  BRA `(.L_x_362) ;  /* 0x00000b7000007947 */ /* 0x000fea0003800000 */
.L_x_367:
[----:B------:R-:W2:Y:S02]  /*7090*/  LDG.E.64 R2, [R2.64] ;  /* 0x0000002402027981 */ /* 0x000ea4000c1e1b00 */
[----:B--2---:R-:W0:Y:S01]  /*70a0*/  F2F.F32.F64 R0, R2 ;  /* 0x0000000200007310 */ /* 0x004e220000301000 */
[----:B------:R-:W0:-:S14]  /*70b0*/  DSETP.GEU.AND P0, PT, |R2|, c[0x2][0x0], PT ;  /* 0x008000000200762a */ /* 0x000e1c0003f0e200 */
[----:B0-----:R-:W-:-:S05]  /*70c0*/  @!P0 FMUL R0, R0, 1.175494350822287508e-38 ;  /* 0x0080000000008820 */ /* 0x001fca0000400000 */
[----:B------:R-:W-:Y:S01]  /*70d0*/  F2FP.BF16.PACK_AB R0, RZ, R0 ;  /* 0x00000000ff00723e */ /* 0x000fe200000010ff */
[----:B------:R-:W-:Y:S05]  /*70e0*/  BRA `(.L_x_362) ;  /* 0x00000b1000007947 */ /* 0x000fea0003800000 */
.L_x_357:
        /* <DEDUP_REMOVED lines=13> */
.L_x_371:
[----:B------:R-:W2:Y:S02]  /*71c0*/  LDG.E.64 R2, [R2.64] ;  /* 0x0000002402027981 */ /* 0x000ea4000c1e1b00 */
[----:B--2---:R-:W0:Y:S01]  /*71d0*/  F2F.F32.F64 R0, R2 ;  /* 0x0000000200007310 */ /* 0x004e220000301000 */
[----:B------:R-:W0:-:S14]  /*71e0*/  DSETP.GEU.AND P0, PT, |R2|, c[0x2][0x0], PT ;  /* 0x008000000200762a */ /* 0x000e1c0003f0e200 */
[----:B0-----:R-:W-:-:S05]  /*71f0*/  @!P0 FMUL R0, R0, 1.175494350822287508e-38 ;  /* 0x0080000000008820 */ /* 0x001fca0000400000 */
[----:B------:R-:W-:Y:S01]  /*7200*/  F2FP.BF16.PACK_AB R0, RZ, R0 ;  /* 0x00000000ff00723e */ /* 0x000fe200000010ff */
[----:B------:R-:W-:Y:S05]  /*7210*/  BRA `(.L_x_362) ;  /* 0x000009e000007947 */ /* 0x000fea0003800000 */
.L_x_370:
        /* <DEDUP_REMOVED lines=28> */
.L_x_373:
        /* <DEDUP_REMOVED lines=15> */
.L_x_372:
[----:B------:R0:W5:Y:S01]  /*74d0*/  LDG.E.U16 R0, [R2.64] ;  /* 0x0000002402007981 */ /* 0x000162000c1e1500 */
[----:B------:R-:W-:Y:S05]  /*74e0*/  BRA `(.L_x_362) ;  /* 0x0000071000007947 */ /* 0x000fea0003800000 */
.L_x_369:
        /* <DEDUP_REMOVED lines=12> */
.L_x_376:
        /* <DEDUP_REMOVED lines=21> */
.L_x_380:
[----:B------:R-:W-:Y:S05]  /*7700*/  BSYNC B1 ;  /* 0x0000000000017941 */ /* 0x000fea0003800000 */
.L_x_379:
[----:B------:R-:W-:Y:S01]  /*7710*/  LEA R3, R0, 0x3b800000, 0x17 ;  /* 0x3b80000000037811 */ /* 0x000fe200078eb8ff */
[----:B------:R-:W-:-:S05]  /*7720*/  IMAD.SHL.U32 R0, R2, 0x100000, RZ ;  /* 0x0010000002007824 */ /* 0x000fca00078e00ff */
[----:B------:R-:W-:Y:S02]  /*7730*/  LOP3.LUT R0, R3, R0, R4, 0xfe, !PT ;  /* 0x0000000003007212 */ /* 0x000fe400078efe04 */
.L_x_378:
[----:B------:R-:W-:Y:S05]  /*7740*/  BSYNC B0 ;  /* 0x0000000000007941 */ /* 0x000fea0003800000 */
.L_x_377:
[----:B------:R-:W-:Y:S01]  /*7750*/  F2FP.BF16.PACK_AB R0, RZ, R0 ;  /* 0x00000000ff00723e */ /* 0x000fe200000010ff */
[----:B------:R-:W-:Y:S05]  /*7760*/  BRA `(.L_x_362) ;  /* 0x0000049000007947 */ /* 0x000fea0003800000 */
.L_x_375:
        /* <DEDUP_REMOVED lines=21> */
.L_x_384:
[----:B------:R-:W-:Y:S05]  /*78c0*/  BSYNC B1 ;  /* 0x0000000000017941 */ /* 0x000fea0003800000 */
.L_x_383:
[----:B------:R-:W-:Y:S01]  /*78d0*/  LEA R3, R0, 0x37800000, 0x17 ;  /* 0x3780000000037811 */ /* 0x000fe200078eb8ff */
[----:B------:R-:W-:-:S05]  /*78e0*/  IMAD.SHL.U32 R0, R2, 0x200000, RZ ;  /* 0x0020000002007824 */ /* 0x000fca00078e00ff */
[----:B------:R-:W-:Y:S02]  /*78f0*/  LOP3.LUT R0, R3, R0, R4, 0xfe, !PT ;  /* 0x0000000003007212 */ /* 0x000fe400078efe04 */
.L_x_382:
[----:B------:R-:W-:Y:S05]  /*7900*/  BSYNC B0 ;  /* 0x0000000000007941 */ /* 0x000fea0003800000 */
.L_x_381:
[----:B------:R-:W-:Y:S01]  /*7910*/  F2FP.BF16.PACK_AB R0, RZ, R0 ;  /* 0x00000000ff00723e */ /* 0x000fe200000010ff */
[----:B------:R-:W-:Y:S05]  /*7920*/  BRA `(.L_x_362) ;  /* 0x000002d000007947 */ /* 0x000fea0003800000 */
.L_x_374:
        /* <DEDUP_REMOVED lines=14> */
.L_x_388:
[----:B------:R-:W-:Y:S05]  /*7a10*/  BSYNC B0 ;  /* 0x0000000000007941 */ /* 0x000fea0003800000 */
.L_x_387:
[----:B------:R-:W-:Y:S01]  /*7a20*/  F2FP.BF16.PACK_AB R0, RZ, R0 ;  /* 0x00000000ff00723e */ /* 0x000fe200000010ff */
[----:B------:R-:W-:Y:S05]  /*7a30*/  BRA `(.L_x_362) ;  /* 0x000001c000007947 */ /* 0x000fea0003800000 */
.L_x_361:
        /* <DEDUP_REMOVED lines=21> */
.L_x_386:
[----:B------:R-:W2:Y:S02]  /*7b90*/  LDG.E.64 R2, [R2.64] ;  /* 0x0000002402027981 */ /* 0x000ea4000c1e1b00 */
[----:B--2---:R-:W0:Y:S02]  /*7ba0*/  I2F.U64 R0, R2 ;  /* 0x0000000200007312 */ /* 0x004e240000301000 */
[----:B0-----:R-:W-:Y:S01]  /*7bb0*/  F2FP.BF16.PACK_AB R0, RZ, R0 ;  /* 0x00000000ff00723e */ /* 0x001fe200000010ff */
[----:B------:R-:W-:Y:S05]  /*7bc0*/  BRA `(.L_x_362) ;  /* 0x0000003000007947 */ /* 0x000fea0003800000 */
.L_x_385:
[----:B------:R-:W2:Y:S02]  /*7bd0*/  LDG.E R2, [R2.64] ;  /* 0x0000002402027981 */ /* 0x000ea4000c1e1900 */
[----:B--2---:R-:W0:Y:S02]  /*7be0*/  I2F.U32 R0, R2 ;  /* 0x0000000200007306 */ /* 0x004e240000201000 */
[----:B0-----:R-:W-:-:S06]  /*7bf0*/  F2FP.BF16.PACK_AB R0, RZ, R0 ;  /* 0x00000000ff00723e */ /* 0x001fcc00000010ff */
.L_x_362:
        /* <DEDUP_REMOVED lines=19> */
.L_x_390:
[----:B------:R-:W-:Y:S05]  /*7d30*/  BSYNC B0 ;  /* 0x0000000000007941 */ /* 0x000fea0003800000 */
.L_x_389:
        /* <DEDUP_REMOVED lines=13> */
.L_x_394:
[----:B------:R-:W-:-:S06]  /*7e10*/  PRMT R3, RZ, 0x5410, R3 ;  /* 0x00005410ff037816 */ /* 0x000fcc0000000003 */
[----:B------:R-:W0:Y:S02]  /*7e20*/  F2I.S64.TRUNC R2, R3 ;  /* 0x0000000300027311 */ /* 0x000e24000020d900 */
[----:B0-----:R0:W-:Y:S01]  /*7e30*/  STG.E.U8 [R16.64], R2 ;  /* 0x0000000210007986 */ /* 0x0011e2000c101124 */
[----:B------:R-:W-:Y:S05]  /*7e40*/  BRA `(.L_x_396) ;  /* 0x00000e4000007947 */ /* 0x000fea0003800000 */
.L_x_393:
        /* <DEDUP_REMOVED lines=10> */
.L_x_398:
[----:B------:R-:W-:-:S06]  /*7ef0*/  PRMT R3, RZ, 0x5410, R3 ;  /* 0x00005410ff037816 */ /* 0x000fcc0000000003 */
[----:B------:R-:W0:Y:S02]  /*7f00*/  F2I.FTZ.TRUNC.NTZ R3, R3 ;  /* 0x0000000300037305 */ /* 0x000e24000021f100 */
[----:B0-----:R0:W-:Y:S01]  /*7f10*/  STG.E [R16.64], R3 ;  /* 0x0000000310007986 */ /* 0x0011e2000c101924 */
[----:B------:R-:W-:Y:S05]  /*7f20*/  BRA `(.L_x_396) ;  /* 0x00000d6000007947 */ /* 0x000fea0003800000 */
.L_x_397:
[----:B------:R-:W-:-:S06]  /*7f30*/  PRMT R3, RZ, 0x5410, R3 ;  /* 0x00005410ff037816 */ /* 0x000fcc0000000003 */
[----:B------:R-:W0:Y:S02]  /*7f40*/  F2I.FTZ.TRUNC.NTZ R3, R3 ;  /* 0x0000000300037305 */ /* 0x000e24000021f100 */
[----:B0-----:R0:W-:Y:S01]  /*7f50*/  STG.E.U16 [R16.64], R3 ;  /* 0x0000000310007986 */ /* 0x0011e2000c101524 */
[----:B------:R-:W-:Y:S05]  /*7f60*/  BRA `(.L_x_396) ;  /* 0x00000d2000007947 */ /* 0x000fea0003800000 */
.L_x_392:
        /* <DEDUP_REMOVED lines=9> */
.L_x_400:
[----:B------:R-:W-:-:S04]  /*8000*/  PRMT R0, RZ, 0x5410, R3 ;  /* 0x00005410ff007816 */ /* 0x000fc80000000003 */
[----:B------:R-:W-:-:S05]  /*8010*/  F2FP.PACK_AB R0, RZ, R0 ;  /* 0x00000000ff00723e */ /* 0x000fca00000000ff */
[----:B------:R0:W-:Y:S01]  /*8020*/  STG.E.U16 [R16.64], R0 ;  /* 0x0000000010007986 */ /* 0x0001e2000c101524 */
[----:B------:R-:W-:Y:S05]  /*8030*/  BRA `(.L_x_396) ;  /* 0x00000c5000007947 */ /* 0x000fea0003800000 */
.L_x_399:
        /* <DEDUP_REMOVED lines=10> */
.L_x_402:
[----:B------:R-:W-:-:S04]  /*80e0*/  PRMT R3, RZ, 0x5410, R3 ;  /* 0x00005410ff037816 */ /* 0x000fc80000000003 */
[----:B------:R-:W-:-:S04]  /*80f0*/  F2FP.PACK_AB R3, RZ, R3 ;  /* 0x00000003ff03723e */ /* 0x000fc800000000ff */
[----:B------:R-:W-:-:S05]  /*8100*/  PRMT R3, R3, 0x5410, RZ ;  /* 0x0000541003037816 */ /* 0x000fca00000000ff */
[----:B------:R0:W-:Y:S01]  /*8110*/  STG.E [R16.64], R3 ;  /* 0x0000000310007986 */ /* 0x0001e2000c101924 */
[----:B------:R-:W-:Y:S05]  /*8120*/  BRA `(.L_x_396) ;  /* 0x00000b6000007947 */ /* 0x000fea0003800000 */
.L_x_401:
[----:B------:R-:W-:-:S05]  /*8130*/  PRMT R2, RZ, 0x5410, R3 ;  /* 0x00005410ff027816 */ /* 0x000fca0000000003 */
[----:B------:R-:W-:-:S06]  /*8140*/  FMUL.FTZ R2, R2, 1 ;  /* 0x3f80000002027820 */ /* 0x000fcc0000410000 */
[----:B------:R-:W0:Y:S02]  /*8150*/  F2F.F64.F32 R2, R2 ;  /* 0x0000000200027310 */ /* 0x000e240000201800 */
[----:B0-----:R0:W-:Y:S01]  /*8160*/  STG.E.64 [R16.64], R2 ;  /* 0x0000000210007986 */ /* 0x0011e2000c101b24 */
[----:B------:R-:W-:Y:S05]  /*8170*/  BRA `(.L_x_396) ;  /* 0x00000b1000007947 */ /* 0x000fea0003800000 */
.L_x_391:
        /* <DEDUP_REMOVED lines=13> */
.L_x_405:
[----:B------:R-:W-:Y:S01]  /*8250*/  PRMT R3, RZ, 0x5410, R3 ;  /* 0x00005410ff037816 */ /* 0x000fe20000000003 */
[----:B------:R-:W-:-:S04]  /*8260*/  CS2R R6, SRZ ;  /* 0x0000000000067805 */ /* 0x000fc8000001ff00 */
[----:B------:R-:W-:-:S04]  /*8270*/  FMUL.FTZ R3, R3, 1 ;  /* 0x3f80000003037820 */ /* 0x000fc80000410000 */
[----:B------:R-:W0:Y:S02]  /*8280*/  F2F.F64.F32 R4, R3 ;  /* 0x0000000300047310 */ /* 0x000e240000201800 */
[----:B0-----:R0:W-:Y:S01]  /*8290*/  STG.E.128 [R16.64], R4 ;  /* 0x0000000410007986 */ /* 0x0011e2000c101d24 */
[----:B------:R-:W-:Y:S05]  /*82a0*/  BRA `(.L_x_396) ;  /* 0x000009e000007947 */ /* 0x000fea0003800000 */
.L_x_404:
        /* <DEDUP_REMOVED lines=21> */
.L_x_409:
[----:B------:R-:W-:Y:S05]  /*8400*/  BSYNC B0 ;  /* 0x0000000000007941 */ /* 0x000fea0003800000 */
.L_x_408:
[----:B------:R-:W-:-:S05]  /*8410*/  LOP3.LUT R3, R0, R3, RZ, 0xfc, !PT ;  /* 0x0000000300037212 */ /* 0x000fca00078efcff */
[----:B------:R0:W-:Y:S01]  /*8420*/  STG.E.U8 [R16.64], R3 ;  /* 0x0000000310007986 */ /* 0x0001e2000c101124 */
[----:B------:R-:W-:Y:S05]  /*8430*/  BRA `(.L_x_396) ;  /* 0x0000085000007947 */ /* 0x000fea0003800000 */
.L_x_407:
        /* <DEDUP_REMOVED lines=13> */
.L_x_411:
[----:B------:R-:W-:Y:S01]  /*8510*/  IMAD.MOV.U32 R0, RZ, RZ, 0x7f ;  /* 0x0000007fff007424 */ /* 0x000fe200078e00ff */
[----:B------:R-:W-:-:S04]  /*8520*/  ISETP.GT.U32.AND P0, PT, R2, 0x7f800000, PT ;  /* 0x7f8000000200780c */ /* 0x000fc80003f04070 */
[----:B------:R-:W-:-:S04]  /*8530*/  SEL R0, R0, 0x7c, P0 ;  /* 0x0000007c00007807 */ /* 0x000fc80000000000 */
.L_x_412:
[----:B------:R-:W-:Y:S05]  /*8540*/  BSYNC B0 ;  /* 0x0000000000007941 */ /* 0x000fea0003800000 */
.L_x_410:
[----:B------:R-:W-:-:S04]  /*8550*/  LOP3.LUT R2, R3, 0x80000000, RZ, 0xc0, !PT ;  /* 0x8000000003027812 */ /* 0x000fc800078ec0ff */
[----:B------:R-:W-:-:S04]  /*8560*/  SHF.R.U32.HI R3, RZ, 0x18, R2 ;  /* 0x00000018ff037819 */ /* 0x000fc80000011602 */
[----:B------:R-:W-:-:S05]  /*8570*/  LOP3.LUT R3, R0, R3, RZ, 0xfc, !PT ;  /* 0x0000000300037212 */ /* 0x000fca00078efcff */
[----:B------:R0:W-:Y:S01]  /*8580*/  STG.E.U8 [R16.64], R3 ;  /* 0x0000000310007986 */ /* 0x0001e2000c101124 */
[----:B------:R-:W-:Y:S05]  /*8590*/  BRA `(.L_x_396) ;  /* 0x000006f000007947 */ /* 0x000fea0003800000 */
.L_x_406:
[----:B------:R0:W-:Y:S01]  /*85a0*/  STG.E.U16 [R16.64], R3 ;  /* 0x0000000310007986 */ /* 0x0001e2000c101524 */
[----:B------:R-:W-:Y:S05]  /*85b0*/  BRA `(.L_x_396) ;  /* 0x000006d000007947 */ /* 0x000fea0003800000 */
.L_x_403:
        /* <DEDUP_REMOVED lines=12> */
.L_x_415:
        /* <DEDUP_REMOVED lines=17> */
.L_x_418:
[----:B------:R-:W-:-:S04]  /*8790*/  LOP3.LUT R2, R3, 0x80000000, RZ, 0xc0, !PT ;  /* 0x8000000003027812 */ /* 0x000fc800078ec0ff */
[----:B------:R-:W-:-:S04]  /*87a0*/  SHF.R.U32.HI R3, RZ, 0x18, R2 ;  /* 0x00000018ff037819 */ /* 0x000fc80000011602 */
[----:B------:R-:W-:-:S04]  /*87b0*/  LOP3.LUT R0, R0, R3, RZ, 0xfc, !PT ;  /* 0x0000000300007212 */ /* 0x000fc800078efcff */
[----:B------:R-:W-:Y:S02]  /*87c0*/  PRMT R8, R0, 0x7610, R8 ;  /* 0x0000761000087816 */ /* 0x000fe40000000008 */
.L_x_417:
[----:B------:R-:W-:Y:S05]  /*87d0*/  BSYNC B0 ;  /* 0x0000000000007941 */ /* 0x000fea0003800000 */
.L_x_416:
[----:B------:R0:W-:Y:S01]  /*87e0*/  STG.E.U8 [R16.64], R8 ;  /* 0x0000000810007986 */ /* 0x0001e2000c101124 */
[----:B------:R-:W-:Y:S05]  /*87f0*/  BRA `(.L_x_396) ;  /* 0x0000049000007947 */ /* 0x000fea0003800000 */
.L_x_414:
        /* <DEDUP_REMOVED lines=17> */
.L_x_421:
[----:B------:R-:W-:-:S04]  /*8910*/  LOP3.LUT R2, R3, 0x80000000, RZ, 0xc0, !PT ;  /* 0x8000000003027812 */ /* 0x000fc800078ec0ff */
[----:B------:R-:W-:-:S04]  /*8920*/  SHF.R.U32.HI R3, RZ, 0x18, R2 ;  /* 0x00000018ff037819 */ /* 0x000fc80000011602 */
[----:B------:R-:W-:-:S04]  /*8930*/  LOP3.LUT R0, R0, R3, RZ, 0xfc, !PT ;  /* 0x0000000300007212 */ /* 0x000fc800078efcff */
[----:B------:R-:W-:Y:S02]  /*8940*/  PRMT R8, R0, 0x7610, R8 ;  /* 0x0000761000087816 */ /* 0x000fe40000000008 */
.L_x_420:
[----:B------:R-:W-:Y:S05]  /*8950*/  BSYNC B0 ;  /* 0x0000000000007941 */ /* 0x000fea0003800000 */
.L_x_419:
[----:B------:R0:W-:Y:S01]  /*8960*/  STG.E.U8 [R16.64], R8 ;  /* 0x0000000810007986 */ /* 0x0001e2000c101124 */
[----:B------:R-:W-:Y:S05]  /*8970*/  BRA `(.L_x_396) ;  /* 0x0000031000007947 */ /* 0x000fea0003800000 */
.L_x_413:
        /* <DEDUP_REMOVED lines=22> */
.L_x_395:
        /* <DEDUP_REMOVED lines=20> */
.L_x_423:
[----:B------:R-:W-:-:S06]  /*8c20*/  PRMT R3, RZ, 0x5410, R3 ;  /* 0x00005410ff037816 */ /* 0x000fcc0000000003 */
[----:B------:R-:W0:Y:S02]  /*8c30*/  F2I.U64.TRUNC R2, R3 ;  /* 0x0000000300027311 */ /* 0x000e24000020d800 */
[----:B0-----:R0:W-:Y:S01]  /*8c40*/  STG.E.64 [R16.64], R2 ;  /* 0x0000000210007986 */ /* 0x0011e2000c101b24 */
[----:B------:R-:W-:Y:S05]  /*8c50*/  BRA `(.L_x_396) ;  /* 0x0000003000007947 */ /* 0x000fea0003800000 */
.L_x_422:
[----:B------:R-:W-:-:S06]  /*8c60*/  PRMT R3, RZ, 0x5410, R3 ;  /* 0x00005410ff037816 */ /* 0x000fcc0000000003 */
[----:B------:R-:W0:Y:S02]  /*8c70*/  F2I.FTZ.U32.TRUNC.NTZ R3, R3 ;  /* 0x0000000300037305 */ /* 0x000e24000021f000 */
[----:B0-----:R0:W-:Y:S02]  /*8c80*/  STG.E [R16.64], R3 ;  /* 0x0000000310007986 */ /* 0x0011e4000c101924 */
.L_x_396:
[----:B------:R-:W-:Y:S02]  /*8c90*/  IADD3 R19, R19, 0x80, RZ ;  /* 0x0000008013137810 */ /* 0x000fe40007ffe0ff */
.L_x_287:
[----:B------:R-:W-:Y:S05]  /*8ca0*/  BSYNC B6 ;  /* 0x0000000000067941 */ /* 0x000fea0003800000 */
.L_x_286:
[----:B------:R-:W-:-:S13]  /*8cb0*/  ISETP.GE.AND P0, PT, R19, c[0x0][0x160], PT ;  /* 0x0000580013007a0c */ /* 0x000fda0003f06270 */
[----:B------:R-:W-:Y:S05]  /*8cc0*/  @P0 EXIT ;  /* 0x000000000000094d */ /* 0x000fea0003800000 */
        /* <DEDUP_REMOVED lines=228> */
.L_x_424:
        /* <DEDUP_REMOVED lines=20> */
.L_x_428:
[----:B------:R-:W2:Y:S02]  /*9c50*/  LDG.E.U8 R2, [R2.64] ;  /* 0x0000002402027981 */ /* 0x000ea4000c1e1100 */
[----:B--2---:R-:W0:Y:S02]  /*9c60*/  I2F.U16 R0, R2 ;  /* 0x0000000200007306 */ /* 0x004e240000101000 */
[----:B0-----:R-:W-:Y:S01]  /*9c70*/  F2FP.BF16.PACK_AB R0, RZ, R0 ;  /* 0x00000000ff00723e */ /* 0x001fe200000010ff */
[----:B------:R-:W-:Y:S05]  /*9c80*/  BRA `(.L_x_430) ;  /* 0x00000e3000007947 */ /* 0x000fea0003800000 */
.L_x_427:
        /* <DEDUP_REMOVED lines=10> */
.L_x_432:
[----:B------:R-:W2:Y:S02]  /*9d30*/  LDG.E R2, [R2.64] ;  /* 0x0000002402027981 */ /* 0x000ea4000c1e1900 */
[----:B--2---:R-:W0:Y:S02]  /*9d40*/  I2F R0, R2 ;  /* 0x0000000200007306 */ /* 0x004e240000201400 */
[----:B0-----:R-:W-:Y:S01]  /*9d50*/  F2FP.BF16.PACK_AB R0, RZ, R0 ;  /* 0x00000000ff00723e */ /* 0x001fe200000010ff */
[----:B------:R-:W-:Y:S05]  /*9d60*/  BRA `(.L_x_430) ;  /* 0x00000d5000007947 */ /* 0x000fea0003800000 */
.L_x_431:
[----:B------:R-:W2:Y:S02]  /*9d70*/  LDG.E.U16 R2, [R2.64] ;  /* 0x0000002402027981 */ /* 0x000ea4000c1e1500 */
[----:B--2---:R-:W0:Y:S02]  /*9d80*/  I2F.S16 R0, R2 ;  /* 0x0000000200007306 */ /* 0x004e240000101400 */
[----:B0-----:R-:W-:Y:S01]  /*9d90*/  F2FP.BF16.PACK_AB R0, RZ, R0 ;  /* 0x00000000ff00723e */ /* 0x001fe200000010ff */
[----:B------:R-:W-:Y:S05]  /*9da0*/  BRA `(.L_x_430) ;  /* 0x00000d1000007947 */ /* 0x000fea0003800000 */
.L_x_426:
        /* <DEDUP_REMOVED lines=9> */
.L_x_434:
[----:B------:R-:W2:Y:S02]  /*9e40*/  LDG.E.U16 R0, [R2.64] ;  /* 0x0000002402007981 */ /* 0x000ea4000c1e1500 */
[----:B--2---:R-:W-:-:S05]  /*9e50*/  HADD2.F32 R0, -RZ, R0.H0_H0 ;  /* 0x20000000ff007230 */ /* 0x004fca0000004100 */
[----:B------:R-:W-:Y:S01]  /*9e60*/  F2FP.BF16.PACK_AB R0, RZ, R0 ;  /* 0x00000000ff00723e */ /* 0x000fe200000010ff */
[----:B------:R-:W-:Y:S05]  /*9e70*/  BRA `(.L_x_430) ;  /* 0x00000c4000007947 */ /* 0x000fea0003800000 */
.L_x_433:
        /* <DEDUP_REMOVED lines=9> */
.L_x_436:
[----:B------:R-:W2:Y:S02]  /*9f10*/  LDG.E.U16 R2, [R2.64] ;  /* 0x0000002402027981 */ /* 0x000ea4000c1e1500 */
[----:B--2---:R-:W-:-:S05]  /*9f20*/  HADD2.F32 R0, -RZ, R2.H0_H0 ;  /* 0x20000002ff007230 */ /* 0x004fca0000004100 */
[----:B------:R-:W-:Y:S01]  /*9f30*/  F2FP.BF16.PACK_AB R0, RZ, R0 ;  /* 0x00000000ff00723e */ /* 0x000fe200000010ff */
[----:B------:R-:W-:Y:S05]  /*9f40*/  BRA `(.L_x_430) ;  /* 0x00000b7000007947 */ /* 0x000fea0003800000 */
.L_x_435:
[----:B------:R-:W2:Y:S02]  /*9f50*/  LDG.E.64 R2, [R2.64] ;  /* 0x0000002402027981 */ /* 0x000ea4000c1e1b00 */
[----:B--2---:R-:W0:Y:S01]  /*9f60*/  F2F.F32.F64 R0, R2 ;  /* 0x0000000200007310 */ /* 0x004e220000301000 */
[----:B------:R-:W0:-:S14]  /*9f70*/  DSETP.GEU.AND P0, PT, |R2|, c[0x2][0x0], PT ;  /* 0x008000000200762a */ /* 0x000e1c0003f0e200 */
[----:B0-----:R-:W-:-:S05]  /*9f80*/  @!P0 FMUL R0, R0, 1.175494350822287508e-38 ;  /* 0x0080000000008820 */ /* 0x001fca0000400000 */
[----:B------:R-:W-:Y:S01]  /*9f90*/  F2FP.BF16.PACK_AB R0, RZ, R0 ;  /* 0x00000000ff00723e */ /* 0x000fe200000010ff */
[----:B------:R-:W-:Y:S05]  /*9fa0*/  BRA `(.L_x_430) ;  /* 0x00000b1000007947 */ /* 0x000fea0003800000 */
.L_x_425:
        /* <DEDUP_REMOVED lines=13> */
.L_x_439:
[----:B------:R-:W2:Y:S02]  /*a080*/  LDG.E.64 R2, [R2.64] ;  /* 0x0000002402027981 */ /* 0x000ea4000c1e1b00 */
[----:B--2---:R-:W0:Y:S01]  /*a090*/  F2F.F32.F64 R0, R2 ;  /* 0x0000000200007310 */ /* 0x004e220000301000 */
[----:B------:R-:W0:-:S14]  /*a0a0*/  DSETP.GEU.AND P0, PT, |R2|, c[0x2][0x0], PT ;  /* 0x008000000200762a */ /* 0x000e1c0003f0e200 */
[----:B0-----:R-:W-:-:S05]  /*a0b0*/  @!P0 FMUL R0, R0, 1.175494350822287508e-38 ;  /* 0x0080000000008820 */ /* 0x001fca0000400000 */
[----:B------:R-:W-:Y:S01]  /*a0c0*/  F2FP.BF16.PACK_AB R0, RZ, R0 ;  /* 0x00000000ff00723e */ /* 0x000fe200000010ff */
[----:B------:R-:W-:Y:S05]  /*a0d0*/  BRA `(.L_x_430) ;  /* 0x000009e000007947 */ /* 0x000fea0003800000 */
.L_x_438:
        /* <DEDUP_REMOVED lines=28> */
.L_x_441:
        /* <DEDUP_REMOVED lines=15> */
.L_x_440:
[----:B------:R0:W5:Y:S01]  /*a390*/  LDG.E.U16 R0, [R2.64] ;  /* 0x0000002402007981 */ /* 0x000162000c1e1500 */
[----:B------:R-:W-:Y:S05]  /*a3a0*/  BRA `(.L_x_430) ;  /* 0x0000071000007947 */ /* 0x000fea0003800000 */
.L_x_437:
        /* <DEDUP_REMOVED lines=12> */
.L_x_444:
        /* <DEDUP_REMOVED lines=21> */
.L_x_448:
[----:B------:R-:W-:Y:S05]  /*a5c0*/  BSYNC B1 ;  /* 0x0000000000017941 */ /* 0x000fea0003800000 */
.L_x_447:
[----:B------:R-:W-:Y:S01]  /*a5d0*/  LEA R3, R0, 0x3b800000, 0x17 ;  /* 0x3b80000000037811 */ /* 0x000fe200078eb8ff */
[----:B------:R-:W-:-:S05]  /*a5e0*/  IMAD.SHL.U32 R0, R2, 0x100000, RZ ;  /* 0x0010000002007824 */ /* 0x000fca00078e00ff */
[----:B------:R-:W-:Y:S02]  /*a5f0*/  LOP3.LUT R0, R3, R0, R4, 0xfe, !PT ;  /* 0x0000000003007212 */ /* 0x000fe400078efe04 */
.L_x_446:
[----:B------:R-:W-:Y:S05]  /*a600*/  BSYNC B0 ;  /* 0x0000000000007941 */ /* 0x000fea0003800000 */
.L_x_445:
[----:B------:R-:W-:Y:S01]  /*a610*/  F2FP.BF16.PACK_AB R0, RZ, R0 ;  /* 0x00000000ff00723e */ /* 0x000fe200000010ff */
[----:B------:R-:W-:Y:S05]  /*a620*/  BRA `(.L_x_430) ;  /* 0x0000049000007947 */ /* 0x000fea0003800000 */
.L_x_443:
        /* <DEDUP_REMOVED lines=21> */
.L_x_452:
[----:B------:R-:W-:Y:S05]  /*a780*/  BSYNC B1 ;  /* 0x0000000000017941 */ /* 0x000fea0003800000 */
.L_x_451:
[----:B------:R-:W-:Y:S01]  /*a790*/  LEA R3, R0, 0x37800000, 0x17 ;  /* 0x3780000000037811 */ /* 0x000fe200078eb8ff */
[----:B------:R-:W-:-:S05]  /*a7a0*/  IMAD.SHL.U32 R0, R2, 0x200000, RZ ;  /* 0x0020000002007824 */ /* 0x000fca00078e00ff */
[----:B------:R-:W-:Y:S02]  /*a7b0*/  LOP3.LUT R0, R3, R0, R4, 0xfe, !PT ;  /* 0x0000000003007212 */ /* 0x000fe400078efe04 */
.L_x_450:
[----:B------:R-:W-:Y:S05]  /*a7c0*/  BSYNC B0 ;  /* 0x0000000000007941 */ /* 0x000fea0003800000 */
.L_x_449:
[----:B------:R-:W-:Y:S01]  /*a7d0*/  F2FP.BF16.PACK_AB R0, RZ, R0 ;  /* 0x00000000ff00723e */ /* 0x000fe200000010ff */
[----:B------:R-:W-:Y:S05]  /*a7e0*/  BRA `(.L_x_430) ;  /* 0x000002d000007947 */ /* 0x000fea0003800000 */
.L_x_442:
        /* <DEDUP_REMOVED lines=14> */
.L_x_456:
[----:B------:R-:W-:Y:S05]  /*a8d0*/  BSYNC B0 ;  /* 0x0000000000007941 */ /* 0x000fea0003800000 */
.L_x_455:
[----:B------:R-:W-:Y:S01]  /*a8e0*/  F2FP.BF16.PACK_AB R0, RZ, R0 ;  /* 0x00000000ff00723e */ /* 0x000fe200000010ff */
[----:B------:R-:W-:Y:S05]  /*a8f0*/  BRA `(.L_x_430) ;  /* 0x000001c000007947 */ /* 0x000fea0003800000 */
.L_x_429:
        /* <DEDUP_REMOVED lines=21> */
.L_x_454:
[----:B------:R-:W2:Y:S02]  /*aa50*/  LDG.E.64 R2, [R2.64] ;  /* 0x0000002402027981 */ /* 0x000ea4000c1e1b00 */
[----:B--2---:R-:W0:Y:S02]  /*aa60*/  I2F.U64 R0, R2 ;  /* 0x0000000200007312 */ /* 0x004e240000301000 */
[----:B0-----:R-:W-:Y:S01]  /*aa70*/  F2FP.BF16.PACK_AB R0, RZ, R0 ;  /* 0x00000000ff00723e */ /* 0x001fe200000010ff */
[----:B------:R-:W-:Y:S05]  /*aa80*/  BRA `(.L_x_430) ;  /* 0x0000003000007947 */ /* 0x000fea0003800000 */
.L_x_453:
[----:B------:R-:W2:Y:S02]  /*aa90*/  LDG.E R2, [R2.64] ;  /* 0x0000002402027981 */ /* 0x000ea4000c1e1900 */
[----:B--2---:R-:W0:Y:S02]  /*aaa0*/  I2F.U32 R0, R2 ;  /* 0x0000000200007306 */ /* 0x004e240000201000 */
[----:B0-----:R-:W-:-:S06]  /*aab0*/  F2FP.BF16.PACK_AB R0, RZ, R0 ;  /* 0x00000000ff00723e */ /* 0x001fcc00000010ff */
.L_x_430:
        /* <DEDUP_REMOVED lines=19> */
.L_x_458:
[----:B------:R-:W-:Y:S05]  /*abf0*/  BSYNC B0 ;  /* 0x0000000000007941 */ /* 0x000fea0003800000 */
.L_x_457:
        /* <DEDUP_REMOVED lines=11> */
[----:B0-----:R-:W-:Y:S01]  /*acb0*/  STG.E.U8 [R16.64], R3 ;  /* 0x0000000310007986 */ /* 0x001fe2000c101124 */
[----:B------:R-:W-:Y:S05]  /*acc0*/  EXIT ;  /* 0x000000000000794d */ /* 0x000fea0003800000 */
.L_x_462:
[----:B------:R-:W-:-:S06]  /*acd0*/  PRMT R3, RZ, 0x5410, R3 ;  /* 0x00005410ff037816 */ /* 0x000fcc0000000003 */
[----:B------:R-:W0:Y:S02]  /*ace0*/  F2I.S64.TRUNC R2, R3 ;  /* 0x0000000300027311 */ /* 0x000e24000020d900 */
[----:B0-----:R-:W-:Y:S01]  /*acf0*/  STG.E.U8 [R16.64], R2 ;  /* 0x0000000210007986 */ /* 0x001fe2000c101124 */
[----:B------:R-:W-:Y:S05]  /*ad00*/  EXIT ;  /* 0x000000000000794d */ /* 0x000fea0003800000 */
.L_x_461:
        /* <DEDUP_REMOVED lines=8> */
[----:B0-----:R-:W-:Y:S01]  /*ad90*/  STG.E.64 [R16.64], R2 ;  /* 0x0000000210007986 */ /* 0x001fe2000c101b24 */
[----:B------:R-:W-:Y:S05]  /*ada0*/  EXIT ;  /* 0x000000000000794d */ /* 0x000fea0003800000 */
.L_x_465:
[----:B------:R-:W-:-:S06]  /*adb0*/  PRMT R3, RZ, 0x5410, R3 ;  /* 0x00005410ff037816 */ /* 0x000fcc0000000003 */
[----:B------:R-:W0:Y:S02]  /*adc0*/  F2I.FTZ.TRUNC.NTZ R3, R3 ;  /* 0x0000000300037305 */ /* 0x000e24000021f100 */
[----:B0-----:R-:W-:Y:S01]  /*add0*/  STG.E [R16.64], R3 ;  /* 0x0000000310007986 */ /* 0x001fe2000c101924 */
[----:B------:R-:W-:Y:S05]  /*ade0*/  EXIT ;  /* 0x000000000000794d */ /* 0x000fea0003800000 */
.L_x_464:
[----:B------:R-:W-:-:S06]  /*adf0*/  PRMT R3, RZ, 0x5410, R3 ;  /* 0x00005410ff037816 */ /* 0x000fcc0000000003 */
[----:B------:R-:W0:Y:S02]  /*ae00*/  F2I.FTZ.TRUNC.NTZ R3, R3 ;  /* 0x0000000300037305 */ /* 0x000e24000021f100 */
[----:B0-----:R-:W-:Y:S01]  /*ae10*/  STG.E.U16 [R16.64], R3 ;  /* 0x0000000310007986 */ /* 0x001fe2000c101524 */
[----:B------:R-:W-:Y:S05]  /*ae20*/  EXIT ;  /* 0x000000000000794d */ /* 0x000fea0003800000 */
.L_x_460:
[----:B------:R-:W-:-:S13]  /*ae30*/  ISETP.GT.AND P0, PT, R4, 0x6, PT ;  /* 0x000000060400780c */ /* 0x000fda0003f04270 */
[----:B------:R-:W-:Y:S05]  /*ae40*/  @P0 BRA `(.L_x_466) ;  /* 0x000000b000000947 */ /* 0x000fea0003800000 */
[----:B------:R-:W-:-:S13]  /*ae50*/  ISETP.NE.AND P0, PT, R4, 0x5, PT ;  /* 0x000000050400780c */ /* 0x000fda0003f05270 */
[----:B------:R-:W-:Y:S05]  /*ae60*/  @!P0 BRA `(.L_x_467) ;  /* 0x0000005000008947 */ /* 0x000fea0003800000 */
[----:B------:R-:W-:-:S13]  /*ae70*/  ISETP.NE.AND P0, PT, R4, 0x6, PT ;  /* 0x000000060400780c */ /* 0x000fda0003f05270 */
[----:B------:R-:W-:Y:S05]  /*ae80*/  @P0 BRA `(.L_x_463) ;  /* 0x00000b1000000947 */ /* 0x000fea0003800000 */
[----:B------:R-:W-:-:S05]  /*ae90*/  PRMT R3, RZ, 0x5410, R3 ;  /* 0x00005410ff037816 */ /* 0x000fca0000000003 */
[----:B------:R-:W-:Y:S01]  /*aea0*/  STG.E [R16.64], R3 ;  /* 0x0000000310007986 */ /* 0x000fe2000c101924 */
[----:B------:R-:W-:Y:S05]  /*aeb0*/  EXIT ;  /* 0x000000000000794d */ /* 0x000fea0003800000 */
.L_x_467:
[----:B------:R-:W-:-:S04]  /*aec0*/  PRMT R0, RZ, 0x5410, R3 ;  /* 0x00005410ff007816 */ /* 0x000fc80000000003 */
[----:B------:R-:W-:-:S05]  /*aed0*/  F2FP.PACK_AB R0, RZ, R0 ;  /* 0x00000000ff00723e */ /* 0x000fca00000000ff */
[----:B------:R-:W-:Y:S01]  /*aee0*/  STG.E.U16 [R16.64], R0 ;  /* 0x0000000010007986 */ /* 0x000fe2000c101524 */
[----:B------:R-:W-:Y:S05]  /*aef0*/  EXIT ;  /* 0x000000000000794d */ /* 0x000fea0003800000 */
.L_x_466:
        /* <DEDUP_REMOVED lines=8> */
[----:B------:R-:W-:Y:S01]  /*af80*/  STG.E.64 [R16.64], R4 ;  /* 0x0000000410007986 */ /* 0x000fe2000c101b24 */
[----:B------:R-:W-:Y:S05]  /*af90*/  EXIT ;  /* 0x000000000000794d */ /* 0x000fea0003800000 */
.L_x_469:
[----:B------:R-:W-:-:S04]  /*afa0*/  PRMT R3, RZ, 0x5410, R3 ;  /* 0x00005410ff037816 */ /* 0x000fc80000000003 */
[----:B------:R-:W-:-:S04]  /*afb0*/  F2FP.PACK_AB R3, RZ, R3 ;  /* 0x00000003ff03723e */ /* 0x000fc800000000ff */
[----:B------:R-:W-:-:S05]  /*afc0*/  PRMT R3, R3, 0x5410, RZ ;  /* 0x0000541003037816 */ /* 0x000fca00000000ff */
[----:B------:R-:W-:Y:S01]  /*afd0*/  STG.E [R16.64], R3 ;  /* 0x0000000310007986 */ /* 0x000fe2000c101924 */
[----:B------:R-:W-:Y:S05]  /*afe0*/  EXIT ;  /* 0x000000000000794d */ /* 0x000fea0003800000 */
.L_x_468:
[----:B------:R-:W-:-:S05]  /*aff0*/  PRMT R2, RZ, 0x5410, R3 ;  /* 0x00005410ff027816 */ /* 0x000fca0000000003 */
[----:B------:R-:W-:-:S06]  /*b000*/  FMUL.FTZ R2, R2, 1 ;  /* 0x3f80000002027820 */ /* 0x000fcc0000410000 */
[----:B------:R-:W0:Y:S02]  /*b010*/  F2F.F64.F32 R2, R2 ;  /* 0x0000000200027310 */ /* 0x000e240000201800 */
[----:B0-----:R-:W-:Y:S01]  /*b020*/  STG.E.64 [R16.64], R2 ;  /* 0x0000000210007986 */ /* 0x001fe2000c101b24 */
[----:B------:R-:W-:Y:S05]  /*b030*/  EXIT ;  /* 0x000000000000794d */ /* 0x000fea0003800000 */
.L_x_459:
        /* <DEDUP_REMOVED lines=11> */
[----:B------:R-:W-:Y:S01]  /*b0f0*/  STG.E.U8 [R16.64], R3 ;  /* 0x0000000310007986 */ /* 0x000fe2000c101124 */
[----:B------:R-:W-:Y:S05]  /*b100*/  EXIT ;  /* 0x000000000000794d */ /* 0x000fea0003800000 */
.L_x_472:
[----:B------:R-:W-:Y:S01]  /*b110*/  PRMT R3, RZ, 0x5410, R3 ;  /* 0x00005410ff037816 */ /* 0x000fe20000000003 */
[----:B------:R-:W-:-:S04]  /*b120*/  CS2R R6, SRZ ;  /* 0x0000000000067805 */ /* 0x000fc8000001ff00 */
[----:B------:R-:W-:-:S04]  /*b130*/  FMUL.FTZ R3, R3, 1 ;  /* 0x3f80000003037820 */ /* 0x000fc80000410000 */
[----:B------:R-:W0:Y:S02]  /*b140*/  F2F.F64.F32 R4, R3 ;  /* 0x0000000300047310 */ /* 0x000e240000201800 */
[----:B0-----:R-:W-:Y:S01]  /*b150*/  STG.E.128 [R16.64], R4 ;  /* 0x0000000410007986 */ /* 0x001fe2000c101d24 */
[----:B------:R-:W-:Y:S05]  /*b160*/  EXIT ;  /* 0x000000000000794d */ /* 0x000fea0003800000 */
.L_x_471:
        /* <DEDUP_REMOVED lines=21> */
.L_x_476:
[----:B------:R-:W-:Y:S05]  /*b2c0*/  BSYNC B0 ;  /* 0x0000000000007941 */ /* 0x000fea0003800000 */
.L_x_475:
[----:B------:R-:W-:-:S05]  /*b2d0*/  LOP3.LUT R3, R0, R3, RZ, 0xfc, !PT ;  /* 0x0000000300037212 */ /* 0x000fca00078efcff */
[----:B------:R-:W-:Y:S01]  /*b2e0*/  STG.E.U8 [R16.64], R3 ;  /* 0x0000000310007986 */ /* 0x000fe2000c101124 */
[----:B------:R-:W-:Y:S05]  /*b2f0*/  EXIT ;  /* 0x000000000000794d */ /* 0x000fea0003800000 */
.L_x_474:
        /* <DEDUP_REMOVED lines=13> */
.L_x_478:
[----:B------:R-:W-:Y:S01]  /*b3d0*/  IMAD.MOV.U32 R0, RZ, RZ, 0x7f ;  /* 0x0000007fff007424 */ /* 0x000fe200078e00ff */
[----:B------:R-:W-:-:S04]  /*b3e0*/  ISETP.GT.U32.AND P0, PT, R2, 0x7f800000, PT ;  /* 0x7f8000000200780c */ /* 0x000fc80003f04070 */
[----:B------:R-:W-:-:S04]  /*b3f0*/  SEL R0, R0, 0x7c, P0 ;  /* 0x0000007c00007807 */ /* 0x000fc80000000000 */
.L_x_479:
[----:B------:R-:W-:Y:S05]  /*b400*/  BSYNC B0 ;  /* 0x0000000000007941 */ /* 0x000fea0003800000 */
.L_x_477:
[----:B------:R-:W-:-:S04]  /*b410*/  LOP3.LUT R2, R3, 0x80000000, RZ, 0xc0, !PT ;  /* 0x8000000003027812 */ /* 0x000fc800078ec0ff */
[----:B------:R-:W-:-:S04]  /*b420*/  SHF.R.U32.HI R3, RZ, 0x18, R2 ;  /* 0x00000018ff037819 */ /* 0x000fc80000011602 */
[----:B------:R-:W-:-:S05]  /*b430*/  LOP3.LUT R3, R0, R3, RZ, 0xfc, !PT ;  /* 0x0000000300037212 */ /* 0x000fca00078efcff */
[----:B------:R-:W-:Y:S01]  /*b440*/  STG.E.U8 [R16.64], R3 ;  /* 0x0000000310007986 */ /* 0x000fe2000c101124 */
[----:B------:R-:W-:Y:S05]  /*b450*/  EXIT ;  /* 0x000000000000794d */ /* 0x000fea0003800000 */
.L_x_473:
[----:B------:R-:W-:Y:S01]  /*b460*/  STG.E.U16 [R16.64], R3 ;  /* 0x0000000310007986 */ /* 0x000fe2000c101524 */
[----:B------:R-:W-:Y:S05]  /*b470*/  EXIT ;  /* 0x000000000000794d */ /* 0x000fea0003800000 */
.L_x_470:
        /* <DEDUP_REMOVED lines=10> */
[----:B0-----:R-:W-:Y:S01]  /*b520*/  STG.E.U16 [R16.64], R3 ;  /* 0x0000000310007986 */ /* 0x001fe2000c101524 */
[----:B------:R-:W-:Y:S05]  /*b530*/  EXIT ;  /* 0x000000000000794d */ /* 0x000fea0003800000 */
.L_x_482:
        /* <DEDUP_REMOVED lines=17> */
.L_x_485:
[----:B------:R-:W-:-:S04]  /*b650*/  LOP3.LUT R2, R3, 0x80000000, RZ, 0xc0, !PT ;  /* 0x8000000003027812 */ /* 0x000fc800078ec0ff */
[----:B------:R-:W-:-:S04]  /*b660*/  SHF.R.U32.HI R3, RZ, 0x18, R2 ;  /* 0x00000018ff037819 */ /* 0x000fc80000011602 */
[----:B------:R-:W-:-:S04]  /*b670*/  LOP3.LUT R0, R0, R3, RZ, 0xfc, !PT ;  /* 0x0000000300007212 */ /* 0x000fc800078efcff */
[----:B------:R-:W-:Y:S02]  /*b680*/  PRMT R8, R0, 0x7610, R8 ;  /* 0x0000761000087816 */ /* 0x000fe40000000008 */
.L_x_484:
[----:B------:R-:W-:Y:S05]  /*b690*/  BSYNC B0 ;  /* 0x0000000000007941 */ /* 0x000fea0003800000 */
.L_x_483:
[----:B------:R-:W-:Y:S01]  /*b6a0*/  STG.E.U8 [R16.64], R8 ;  /* 0x0000000810007986 */ /* 0x000fe2000c101124 */
[----:B------:R-:W-:Y:S05]  /*b6b0*/  EXIT ;  /* 0x000000000000794d */ /* 0x000fea0003800000 */
.L_x_481:
        /* <DEDUP_REMOVED lines=17> */
.L_x_488:
[----:B------:R-:W-:-:S04]  /*b7d0*/  LOP3.LUT R2, R3, 0x80000000, RZ, 0xc0, !PT ;  /* 0x8000000003027812 */ /* 0x000fc800078ec0ff */
[----:B------:R-:W-:-:S04]  /*b7e0*/  SHF.R.U32.HI R3, RZ, 0x18, R2 ;  /* 0x00000018ff037819 */ /* 0x000fc80000011602 */
[----:B------:R-:W-:-:S04]  /*b7f0*/  LOP3.LUT R0, R0, R3, RZ, 0xfc, !PT ;  /* 0x0000000300007212 */ /* 0x000fc800078efcff */
[----:B------:R-:W-:Y:S02]  /*b800*/  PRMT R8, R0, 0x7610, R8 ;  /* 0x0000761000087816 */ /* 0x000fe40000000008 */
.L_x_487:
[----:B------:R-:W-:Y:S05]  /*b810*/  BSYNC B0 ;  /* 0x0000000000007941 */ /* 0x000fea0003800000 */
.L_x_486:
[----:B------:R-:W-:Y:S01]  /*b820*/  STG.E.U8 [R16.64], R8 ;  /* 0x0000000810007986 */ /* 0x000fe2000c101124 */
[----:B------:R-:W-:Y:S05]  /*b830*/  EXIT ;  /* 0x000000000000794d */ /* 0x000fea0003800000 */
.L_x_480:
        /* <DEDUP_REMOVED lines=20> */
[----:B------:R-:W-:Y:S01]  /*b980*/  STG.E.U8 [R16.64], R3 ;  /* 0x0000000310007986 */ /* 0x000fe2000c101124 */
[----:B------:R-:W-:Y:S05]  /*b990*/  EXIT ;  /* 0x000000000000794d */ /* 0x000fea0003800000 */
.L_x_463:
        /* <DEDUP_REMOVED lines=19> */
[----:B------:R-:W-:Y:S05]  /*bad0*/  EXIT ;  /* 0x000000000000794d */ /* 0x000fea0003800000 */
.L_x_490:
[----:B------:R-:W-:-:S06]  /*bae0*/  PRMT R3, RZ, 0x5410, R3 ;  /* 0x00005410ff037816 */ /* 0x000fcc0000000003 */
[----:B------:R-:W0:Y:S02]  /*baf0*/  F2I.U64.TRUNC R2, R3 ;  /* 0x0000000300027311 */ /* 0x000e24000020d800 */
[----:B0-----:R-:W-:Y:S01]  /*bb00*/  STG.E.64 [R16.64], R2 ;  /* 0x0000000210007986 */ /* 0x001fe2000c101b24 */
[----:B------:R-:W-:Y:S05]  /*bb10*/  EXIT ;  /* 0x000000000000794d */ /* 0x000fea0003800000 */
.L_x_489:
[----:B------:R-:W-:-:S06]  /*bb20*/  PRMT R3, RZ, 0x5410, R3 ;  /* 0x00005410ff037816 */ /* 0x000fcc0000000003 */
[----:B------:R-:W0:Y:S02]  /*bb30*/  F2I.FTZ.U32.TRUNC.NTZ R3, R3 ;  /* 0x0000000300037305 */ /* 0x000e24000021f000 */
[----:B0-----:R-:W-:Y:S01]  /*bb40*/  STG.E [R16.64], R3 ;  /* 0x0000000310007986 */ /* 0x001fe2000c101924 */
[----:B------:R-:W-:Y:S05]  /*bb50*/  EXIT ;  /* 0x000000000000794d */ /* 0x000fea0003800000 */
.L_x_491:
        /* <DEDUP_REMOVED lines=10> */
.L_x_34002:


//--------------------- .text._ZN2at6native27unrolled_elementwise_kernelIZZZNS0_22nan_to_num_kernel_cudaERNS_18TensorIteratorBaseESt8optionalIdES5_S5_ENKUlvE0_clEvENKUlvE2_clEvEUlN3c108BFloat16EE_St5arrayIPcLm2EELi4E23TrivialOffsetCalculatorILi1EjESF_NS0_6memory12LoadWithCastILi1EEENSG_13StoreWithCastILi1EEEEEviT_T0_T2_T3_T4_T5_ --------------------------
	.section	.text._ZN2at6native27unrolled_elementwise_kernelIZZZNS0_22nan_to_num_kernel_cudaERNS_18TensorIteratorBaseESt8optionalIdES5_S5_ENKUlvE0_clEvENKUlvE2_clEvEUlN3c108BFloat16EE_St5arrayIPcLm2EELi4E23TrivialOffsetCalculatorILi1EjESF_NS0_6memory12LoadWithCastILi1EEENSG_13StoreWithCastILi1EEEEEviT_T0_T2_T3_T4_T5_,"ax",@progbits
	.sectioninfo	@"SHI_REGISTERS=29"
	.align	128
        .global         _ZN2at6native27unrolled_elementwise_kernelIZZZNS0_22nan_to_num_kernel_cudaERNS_18TensorIteratorBaseESt8optionalIdES5_S5_ENKUlvE0_clEvENKUlvE2_clEvEUlN3c108BFloat16EE_St5arrayIPcLm2EELi4E23TrivialOffsetCalculatorILi1EjESF_NS0_6memory12LoadWithCastILi1EEENSG_13StoreWithCastILi1EEEEEviT_T0_T2_T3_T4_T5_
        .type           _ZN2at6native27unrolled_elementwise_kernelIZZZNS0_22nan_to_num_kernel_cudaERNS_18TensorIteratorBaseESt8optionalIdES5_S5_ENKUlvE0_clEvENKUlvE2_clEvEUlN3c108BFloat16EE_St5arrayIPcLm2EELi4E23TrivialOffsetCalculatorILi1EjESF_NS0_6memory12LoadWithCastILi1EEENSG_13StoreWithCastILi1EEEEEviT_T0_T2_T3_T4_T5_,@function
        .size           _ZN2at6native27unrolled_elementwise_kernelIZZZNS0_22nan_to_num_kernel_cudaERNS_18TensorIteratorBaseESt8optionalIdES5_S5_ENKUlvE0_clEvENKUlvE2_clEvEUlN3c108BFloat16EE_St5arrayIPcLm2EELi4E23TrivialOffsetCalculatorILi1EjESF_NS0_6memory12LoadWithCastILi1EEENSG_13StoreWithCastILi1EEEEEviT_T0_T2_T3_T4_T5_,(.L_x_34003 - _ZN2at6native27unrolled_elementwise_kernelIZZZNS0_22nan_to_num_kernel_cudaERNS_18TensorIteratorBaseESt8optionalIdES5_S5_ENKUlvE0_clEvENKUlvE2_clEvEUlN3c108BFloat16EE_St5arrayIPcLm2EELi4E23TrivialOffsetCalculatorILi1EjESF_NS0_6memory12LoadWithCastILi1EEENSG_13StoreWithCastILi1EEEEEviT_T0_T2_T3_T4_T5_)
        .other          _ZN2at6native27unrolled_elementwise_kernelIZZZNS0_22nan_to_num_kernel_cudaERNS_18TensorIteratorBaseESt8optionalIdES5_S5_ENKUlvE0_clEvENKUlvE2_clEvEUlN3c108BFloat16EE_St5arrayIPcLm2EELi4E23TrivialOffsetCalculatorILi1EjESF_NS0_6memory12LoadWithCastILi1EEENSG_13StoreWithCastILi1EEEEEviT_T0_T2_T3_T4_T5_,@"STO_CUDA_ENTRY STV_DEFAULT"
_ZN2at6native27unrolled_elementwise_kernelIZZZNS0_22nan_to_num_kernel_cudaERNS_18TensorIteratorBaseESt8optionalIdES5_S5_ENKUlvE0_clEvENKUlvE2_clEvEUlN3c108BFloat16EE_St5arrayIPcLm2EELi4E23TrivialOffsetCalculatorILi1EjESF_NS0_6memory12LoadWithCastILi1EEENSG_13StoreWithCastILi1EEEEEviT_T0_T2_T3_T4_T5_:
.text._ZN2at6native27unrolled_elementwise_kernelIZZZNS0_22nan_to_num_kernel_cudaERNS_18TensorIteratorBaseESt8optionalIdES5_S5_ENKUlvE0_clEvENKUlvE2_clEvEUlN3c108BFloat16EE_St5arrayIPcLm2EELi4E23TrivialOffsetCalculatorILi1EjESF_NS0_6memory12LoadWithCastILi1EEENSG_13StoreWithCastILi1EEEEEviT_T0_T2_T3_T4_T5_:
[----:B------:R-:W-:Y:S02]  /*0000*/  IMAD.MOV.U32 R1, RZ, RZ, c[0x0][0x28] ;  /* 0x00000a00ff017624 */ /* 0x000fe400078e00ff */
[----:B------:R-:W0:Y:S01]  /*0010*/  S2R R16, SR_CTAID.X ;  /* 0x0000000000107919 */ /* 0x000e220000002500 */
[----:B------:R-:W-:Y:S01]  /*0020*/  IMAD.MOV.U32 R17, RZ, RZ, -0x200 ;  /* 0xfffffe00ff117424 */ /* 0x000fe200078e00ff */
[----:B------:R-:W1:Y:S01]  /*0030*/  LDC.U8 R24, c[0x0][0x18c] ;  /* 0x00006300ff187b82 */ /* 0x000e620000000000 */
[----:B------:R-:W-:Y:S01]  /*0040*/  ULDC.U16 UR4, c[0x0][0x168] ;  /* 0x00005a0000047ab9 */ /* 0x000fe20000000400 */
[----:B------:R-:W2:Y:S01]  /*0050*/  S2R R23, SR_TID.X ;  /* 0x0000000000177919 */ /* 0x000ea20000002100 */
[----:B------:R-:W-:Y:S01]  /*0060*/  IMAD.U32 R18, RZ, RZ, UR4 ;  /* 0x00000004ff127e24 */ /* 0x000fe2000f8e00ff */
[----:B------:R-:W-:Y:S01]  /*0070*/  ULDC.64 UR36, c[0x0][0x118] ;  /* 0x0000460000247ab9 */ /* 0x000fe20000000a00 */
[----:B------:R-:W-:Y:S01]  /*0080*/  BSSY B6, `(.L_x_492) ;  /* 0x0000112000067945 */ /* 0x000fe20003800000 */
[----:B------:R-:W-:Y:S02]  /*0090*/  PRMT R22, RZ, 0x7610, R22 ;  /* 0x00007610ff167816 */ /* 0x000fe40000000016 */
[----:B------:R-:W-:Y:S01]  /*00a0*/  PRMT R25, RZ, 0x7610, R25 ;  /* 0x00007610ff197816 */ /* 0x000fe20000000019 */
[----:B0-----:R-:W-:-:S05]  /*00b0*/  IMAD R17, R16, R17, c[0x0][0x160] ;  /* 0x0000580010117624 */ /* 0x001fca00078e0211 */
[----:B--2---:R-:W-:-:S13]  /*00c0*/  ISETP.GE.AND P0, PT, R23, R17, PT ;  /* 0x000000111700720c */ /* 0x004fda0003f06270 */
[----:B------:R-:W-:Y:S05]  /*00d0*/  @P0 BRA `(.L_x_493) ;  /* 0x000010c000000947 */ /* 0x000fea0003800000 */
[----:B-1----:R-:W-:Y:S01]  /*00e0*/  PRMT R0, R24, 0x9910, RZ ;  /* 0x0000991018007816 */ /* 0x002fe200000000ff */
[----:B------:R-:W-:-:S03]  /*00f0*/  IMAD R23, R16, 0x200, R23 ;  /* 0x0000020010177824 */ /* 0x000fc600078e0217 */
[----:B------:R-:W-:Y:S01]  /*0100*/  ISETP.GT.AND P0, PT, R0, 0x9, PT ;  /* 0x000000090000780c */ /* 0x000fe20003f04270 */
[----:B------:R-:W-:-:S05]  /*0110*/  IMAD R23, R23, c[0x0][0x190], RZ ;  /* 0x0000640017177a24 */ /* 0x000fca00078e02ff */
[----:B------:R-:W-:-:S05]  /*0120*/  IADD3 R2, P1, R23, c[0x0][0x180], RZ ;  /* 0x0000600017027a10 */ /* 0x000fca0007f3e0ff */
[----:B------:R-:W-:Y:S02]  /*0130*/  IMAD.X R3, RZ, RZ, c[0x0][0x184], P1 ;  /* 0x00006100ff037624 */ /* 0x000fe400008e06ff */
        /* <DEDUP_REMOVED lines=11> */
[----:B0-----:R-:W-:-:S04]  /*01f0*/  F2FP.BF16.PACK_AB R0, RZ, R0 ;  /* 0x00000000ff00723e */ /* 0x001fc800000010ff */
[----:B------:R-:W-:Y:S01]  /*0200*/  PRMT R25, R0, 0x7610, R25 ;  /* 0x0000761000197816 */ /* 0x000fe20000000019 */
[----:B------:R-:W-:Y:S05]  /*0210*/  BRA `(.L_x_499) ;  /* 0x00000f6000007947 */ /* 0x000fea0003800000 */
.L_x_497:
[----:B------:R-:W2:Y:S02]  /*0220*/  LDG.E.U8 R2, [R2.64] ;  /* 0x0000002402027981 */ /* 0x000ea4000c1e1100 */
[----:B--2---:R-:W0:Y:S02]  /*0230*/  I2F.U16 R0, R2 ;  /* 0x0000000200007306 */ /* 0x004e240000101000 */
[----:B0-----:R-:W-:-:S04]  /*0240*/  F2FP.BF16.PACK_AB R0, RZ, R0 ;  /* 0x00000000ff00723e */ /* 0x001fc800000010ff */
[----:B------:R-:W-:Y:S01]  /*0250*/  PRMT R25, R0, 0x7610, R25 ;  /* 0x0000761000197816 */ /* 0x000fe20000000019 */
[----:B------:R-:W-:Y:S05]  /*0260*/  BRA `(.L_x_499) ;  /* 0x00000f1000007947 */ /* 0x000fea0003800000 */
.L_x_496:
        /* <DEDUP_REMOVED lines=8> */
[----:B0-----:R-:W-:-:S04]  /*02f0*/  F2FP.BF16.PACK_AB R0, RZ, R0 ;  /* 0x00000000ff00723e */ /* 0x001fc800000010ff */
[----:B------:R-:W-:Y:S01]  /*0300*/  PRMT R25, R0, 0x7610, R25 ;  /* 0x0000761000197816 */ /* 0x000fe20000000019 */
[----:B------:R-:W-:Y:S05]  /*0310*/  BRA `(.L_x_499) ;  /* 0x00000e6000007947 */ /* 0x000fea0003800000 */
.L_x_501:
[----:B------:R-:W2:Y:S02]  /*0320*/  LDG.E R2, [R2.64] ;  /* 0x0000002402027981 */ /* 0x000ea4000c1e1900 */
[----:B--2---:R-:W0:Y:S02]  /*0330*/  I2F R0, R2 ;  /* 0x0000000200007306 */ /* 0x004e240000201400 */
[----:B0-----:R-:W-:-:S04]  /*0340*/  F2FP.BF16.PACK_AB R0, RZ, R0 ;  /* 0x00000000ff00723e */ /* 0x001fc800000010ff */
[----:B------:R-:W-:Y:S01]  /*0350*/  PRMT R25, R0, 0x7610, R25 ;  /* 0x0000761000197816 */ /* 0x000fe20000000019 */
[----:B------:R-:W-:Y:S05]  /*0360*/  BRA `(.L_x_499) ;  /* 0x00000e1000007947 */ /* 0x000fea0003800000 */
.L_x_500:
[----:B------:R-:W2:Y:S02]  /*0370*/  LDG.E.U16 R2, [R2.64] ;  /* 0x0000002402027981 */ /* 0x000ea4000c1e1500 */
[----:B--2---:R-:W0:Y:S02]  /*0380*/  I2F.S16 R0, R2 ;  /* 0x0000000200007306 */ /* 0x004e240000101400 */
[----:B0-----:R-:W-:-:S04]  /*0390*/  F2FP.BF16.PACK_AB R0, RZ, R0 ;  /* 0x00000000ff00723e */ /* 0x001fc800000010ff */
[----:B------:R-:W-:Y:S01]  /*03a0*/  PRMT R25, R0, 0x7610, R25 ;  /* 0x0000761000197816 */ /* 0x000fe20000000019 */
[----:B------:R-:W-:Y:S05]  /*03b0*/  BRA `(.L_x_499) ;  /* 0x00000dc000007947 */ /* 0x000fea0003800000 */
.L_x_495:
        /* <DEDUP_REMOVED lines=9> */
.L_x_503:
[----:B------:R-:W2:Y:S02]  /*0450*/  LDG.E.U16 R0, [R2.64] ;  /* 0x0000002402007981 */ /* 0x000ea4000c1e1500 */
[----:B--2---:R-:W-:-:S05]  /*0460*/  HADD2.F32 R0, -RZ, R0.H0_H0 ;  /* 0x20000000ff007230 */ /* 0x004fca0000004100 */
[----:B------:R-:W-:-:S04]  /*0470*/  F2FP.BF16.PACK_AB R0, RZ, R0 ;  /* 0x00000000ff00723e */ /* 0x000fc800000010ff */
[----:B------:R-:W-:Y:S01]  /*0480*/  PRMT R25, R0, 0x7610, R25 ;  /* 0x0000761000197816 */ /* 0x000fe20000000019 */
[----:B------:R-:W-:Y:S05]  /*0490*/  BRA `(.L_x_499) ;  /* 0x00000ce000007947 */ /* 0x000fea0003800000 */
.L_x_502:
        /* <DEDUP_REMOVED lines=9> */
.L_x_505:
[----:B------:R-:W2:Y:S02]  /*0530*/  LDG.E.U16 R2, [R2.64] ;  /* 0x0000002402027981 */ /* 0x000ea4000c1e1500 */
[----:B--2---:R-:W-:-:S05]  /*0540*/  HADD2.F32 R0, -RZ, R2.H0_H0 ;  /* 0x20000002ff007230 */ /* 0x004fca0000004100 */
[----:B------:R-:W-:-:S04]  /*0550*/  F2FP.BF16.PACK_AB R0, RZ, R0 ;  /* 0x00000000ff00723e */ /* 0x000fc800000010ff */
[----:B------:R-:W-:Y:S01]  /*0560*/  PRMT R25, R0, 0x7610, R25 ;  /* 0x0000761000197816 */ /* 0x000fe20000000019 */
[----:B------:R-:W-:Y:S05]  /*0570*/  BRA `(.L_x_499) ;  /* 0x00000c0000007947 */ /* 0x000fea0003800000 */
.L_x_504:
[----:B------:R-:W2:Y:S02]  /*0580*/  LDG.E.64 R2, [R2.64] ;  /* 0x0000002402027981 */ /* 0x000ea4000c1e1b00 */
[----:B--2---:R-:W0:Y:S01]  /*0590*/  F2F.F32.F64 R0, R2 ;  /* 0x0000000200007310 */ /* 0x004e220000301000 */
[----:B------:R-:W0:-:S14]  /*05a0*/  DSETP.GEU.AND P0, PT, |R2|, c[0x2][0x0], PT ;  /* 0x008000000200762a */ /* 0x000e1c0003f0e200 */
[----:B0-----:R-:W-:-:S05]  /*05b0*/  @!P0 FMUL R0, R0, 1.175494350822287508e-38 ;  /* 0x0080000000008820 */ /* 0x001fca0000400000 */
[----:B------:R-:W-:-:S04]  /*05c0*/  F2FP.BF16.PACK_AB R0, RZ, R0 ;  /* 0x00000000ff00723e */ /* 0x000fc800000010ff */
[----:B------:R-:W-:Y:S01]  /*05d0*/  PRMT R25, R0, 0x7610, R25 ;  /* 0x0000761000197816 */ /* 0x000fe20000000019 */
[----:B------:R-:W-:Y:S05]  /*05e0*/  BRA `(.L_x_499) ;  /* 0x00000b9000007947 */ /* 0x000fea0003800000 */
.L_x_494:
        /* <DEDUP_REMOVED lines=11> */
[----:B------:R-:W-:-:S04]  /*06a0*/  F2FP.BF16.PACK_AB R0, RZ, R0 ;  /* 0x00000000ff00723e */ /* 0x000fc800000010ff */
[----:B------:R-:W-:Y:S01]  /*06b0*/  PRMT R25, R0, 0x7610, R25 ;  /* 0x0000761000197816 */ /* 0x000fe20000000019 */
[----:B------:R-:W-:Y:S05]  /*06c0*/  BRA `(.L_x_499) ;  /* 0x00000ab000007947 */ /* 0x000fea0003800000 */
.L_x_508:
[----:B------:R-:W2:Y:S02]  /*06d0*/  LDG.E.64 R2, [R2.64] ;  /* 0x0000002402027981 */ /* 0x000ea4000c1e1b00 */
[----:B--2---:R-:W0:Y:S01]  /*06e0*/  F2F.F32.F64 R0, R2 ;  /* 0x0000000200007310 */ /* 0x004e220000301000 */
[----:B------:R-:W0:-:S14]  /*06f0*/  DSETP.GEU.AND P0, PT, |R2|, c[0x2][0x0], PT ;  /* 0x008000000200762a */ /* 0x000e1c0003f0e200 */
[----:B0-----:R-:W-:-:S05]  /*0700*/  @!P0 FMUL R0, R0, 1.175494350822287508e-38 ;  /* 0x0080000000008820 */ /* 0x001fca0000400000 */
[----:B------:R-:W-:-:S04]  /*0710*/  F2FP.BF16.PACK_AB R0, RZ, R0 ;  /* 0x00000000ff00723e */ /* 0x000fc800000010ff */
[----:B------:R-:W-:Y:S01]  /*0720*/  PRMT R25, R0, 0x7610, R25 ;  /* 0x0000761000197816 */ /* 0x000fe20000000019 */
[----:B------:R-:W-:Y:S05]  /*0730*/  BRA `(.L_x_499) ;  /* 0x00000a4000007947 */ /* 0x000fea0003800000 */
.L_x_507:
        /* <DEDUP_REMOVED lines=28> */
.L_x_510:
[----:B------:R-:W2:Y:S02]  /*0900*/  LDG.E.U8 R3, [R2.64] ;  /* 0x0000002402037981 */ /* 0x000ea4000c1e1100 */
[----:B--2---:R-:W-:-:S05]  /*0910*/  IMAD.SHL.U32 R0, R3, 0x2000000, RZ ;  /* 0x0200000003007824 */ /* 0x004fca00078e00ff */
[----:B------:R-:W-:-:S13]  /*0920*/  ISETP.GE.U32.AND P0, PT, R0, 0x8000000, PT ;  /* 0x080000000000780c */ /* 0x000fda0003f06070 */
[C---:B------:R-:W-:Y:S02]  /*0930*/  @P0 IMAD.SHL.U32 R4, R3.reuse, 0x200000, RZ ;  /* 0x0020000003040824 */ /* 0x040fe400078e00ff */
[C---:B------:R-:W-:Y:S02]  /*0940*/  @!P0 IMAD.SHL.U32 R0, R3.reuse, 0x100, RZ ;  /* 0x0000010003008824 */ /* 0x040fe400078e00ff */
[----:B------:R-:W-:Y:S01]  /*0950*/  IMAD.SHL.U32 R3, R3, 0x1000000, RZ ;  /* 0x0100000003037824 */ /* 0x000fe200078e00ff */
[----:B------:R-:W-:Y:S02]  /*0960*/  @P0 LOP3.LUT R4, R4, 0xfe00000, RZ, 0xc0, !PT ;  /* 0x0fe0000004040812 */ /* 0x000fe400078ec0ff */
        /* <DEDUP_REMOVED lines=9> */
.L_x_509:
[----:B------:R0:W5:Y:S01]  /*0a00*/  LDG.E.U16 R25, [R2.64] ;  /* 0x0000002402197981 */ /* 0x000162000c1e1500 */
[----:B------:R-:W-:Y:S05]  /*0a10*/  BRA `(.L_x_499) ;  /* 0x0000076000007947 */ /* 0x000fea0003800000 */
.L_x_506:
        /* <DEDUP_REMOVED lines=12> */
.L_x_513:
        /* <DEDUP_REMOVED lines=21> */
.L_x_517:
[----:B------:R-:W-:Y:S05]  /*0c30*/  BSYNC B1 ;  /* 0x0000000000017941 */ /* 0x000fea0003800000 */
.L_x_516:
[----:B------:R-:W-:Y:S01]  /*0c40*/  LEA R3, R0, 0x3b800000, 0x17 ;  /* 0x3b80000000037811 */ /* 0x000fe200078eb8ff */
[----:B------:R-:W-:-:S05]  /*0c50*/  IMAD.SHL.U32 R0, R2, 0x100000, RZ ;  /* 0x0010000002007824 */ /* 0x000fca00078e00ff */
[----:B------:R-:W-:Y:S02]  /*0c60*/  LOP3.LUT R0, R3, R0, R4, 0xfe, !PT ;  /* 0x0000000003007212 */ /* 0x000fe400078efe04 */
.L_x_515:
[----:B------:R-:W-:Y:S05]  /*0c70*/  BSYNC B0 ;  /* 0x0000000000007941 */ /* 0x000fea0003800000 */
.L_x_514:
[----:B------:R-:W-:-:S04]  /*0c80*/  F2FP.BF16.PACK_AB R0, RZ, R0 ;  /* 0x00000000ff00723e */ /* 0x000fc800000010ff */
[----:B------:R-:W-:Y:S01]  /*0c90*/  PRMT R25, R0, 0x7610, R25 ;  /* 0x0000761000197816 */ /* 0x000fe20000000019 */
[----:B------:R-:W-:Y:S05]  /*0ca0*/  BRA `(.L_x_499) ;  /* 0x000004d000007947 */ /* 0x000fea0003800000 */
.L_x_512:
        /* <DEDUP_REMOVED lines=21> */
.L_x_521:
[----:B------:R-:W-:Y:S05]  /*0e00*/  BSYNC B1 ;  /* 0x0000000000017941 */ /* 0x000fea0003800000 */
.L_x_520:
[----:B------:R-:W-:Y:S01]  /*0e10*/  LEA R3, R0, 0x37800000, 0x17 ;  /* 0x3780000000037811 */ /* 0x000fe200078eb8ff */
[----:B------:R-:W-:-:S05]  /*0e20*/  IMAD.SHL.U32 R0, R2, 0x200000, RZ ;  /* 0x0020000002007824 */ /* 0x000fca00078e00ff */
[----:B------:R-:W-:Y:S02]  /*0e30*/  LOP3.LUT R0, R3, R0, R4, 0xfe, !PT ;  /* 0x0000000003007212 */ /* 0x000fe400078efe04 */
.L_x_519:
[----:B------:R-:W-:Y:S05]  /*0e40*/  BSYNC B0 ;  /* 0x0000000000007941 */ /* 0x000fea0003800000 */
.L_x_518:
[----:B------:R-:W-:-:S04]  /*0e50*/  F2FP.BF16.PACK_AB R0, RZ, R0 ;  /* 0x00000000ff00723e */ /* 0x000fc800000010ff */
[----:B------:R-:W-:Y:S01]  /*0e60*/  PRMT R25, R0, 0x7610, R25 ;  /* 0x0000761000197816 */ /* 0x000fe20000000019 */
[----:B------:R-:W-:Y:S05]  /*0e70*/  BRA `(.L_x_499) ;  /* 0x0000030000007947 */ /* 0x000fea0003800000 */
.L_x_511:
        /* <DEDUP_REMOVED lines=14> */
.L_x_525:
[----:B------:R-:W-:Y:S05]  /*0f60*/  BSYNC B0 ;  /* 0x0000000000007941 */ /* 0x000fea0003800000 */
.L_x_524:
[----:B------:R-:W-:-:S04]  /*0f70*/  F2FP.BF16.PACK_AB R0, RZ, R0 ;  /* 0x00000000ff00723e */ /* 0x000fc800000010ff */
[----:B------:R-:W-:Y:S01]  /*0f80*/  PRMT R25, R0, 0x7610, R25 ;  /* 0x0000761000197816 */ /* 0x000fe20000000019 */
[----:B------:R-:W-:Y:S05]  /*0f90*/  BRA `(.L_x_499) ;  /* 0x000001e000007947 */ /* 0x000fea0003800000 */
.L_x_498:
        /* <DEDUP_REMOVED lines=19> */
[----:B------:R-:W-:Y:S01]  /*10d0*/  PRMT R25, RZ, 0x7610, R25 ;  /* 0x00007610ff197816 */ /* 0x000fe20000000019 */
[----:B------:R-:W-:Y:S05]  /*10e0*/  BRA `(.L_x_499) ;  /* 0x0000009000007947 */ /* 0x000fea0003800000 */
.L_x_523:
[----:B------:R-:W2:Y:S02]  /*10f0*/  LDG.E.64 R2, [R2.64] ;  /* 0x0000002402027981 */ /* 0x000ea4000c1e1b00 */
[----:B--2---:R-:W0:Y:S02]  /*1100*/  I2F.U64 R0, R2 ;  /* 0x0000000200007312 */ /* 0x004e240000301000 */
[----:B0-----:R-:W-:-:S04]  /*1110*/  F2FP.BF16.PACK_AB R0, RZ, R0 ;  /* 0x00000000ff00723e */ /* 0x001fc800000010ff */
[----:B------:R-:W-:Y:S01]  /*1120*/  PRMT R25, R0, 0x7610, R25 ;  /* 0x0000761000197816 */ /* 0x000fe20000000019 */
[----:B------:R-:W-:Y:S05]  /*1130*/  BRA `(.L_x_499) ;  /* 0x0000004000007947 */ /* 0x000fea0003800000 */
.L_x_522:
[----:B------:R-:W2:Y:S02]  /*1140*/  LDG.E R2, [R2.64] ;  /* 0x0000002402027981 */ /* 0x000ea4000c1e1900 */
[----:B--2---:R-:W0:Y:S02]  /*1150*/  I2F.U32 R0, R2 ;  /* 0x0000000200007306 */ /* 0x004e240000201000 */
[----:B0-----:R-:W-:-:S04]  /*1160*/  F2FP.BF16.PACK_AB R0, RZ, R0 ;  /* 0x00000000ff00723e */ /* 0x001fc800000010ff */
[----:B------:R-:W-:Y:S02]  /*1170*/  PRMT R25, R0, 0x7610, R25 ;  /* 0x0000761000197816 */ /* 0x000fe40000000019 */
.L_x_499:
[----:B------:R-:W1:Y:S02]  /*1180*/  S2R R23, SR_TID.X ;  /* 0x0000000000177919 */ /* 0x000e640000002100 */
[----:B-1----:R-:W-:-:S03]  /*1190*/  IADD3 R23, R23, 0x80, RZ ;  /* 0x0000008017177810 */ /* 0x002fc60007ffe0ff */
.L_x_493:
[----:B-1----:R-:W-:Y:S05]  /*11a0*/  BSYNC B6 ;  /* 0x0000000000067941 */ /* 0x002fea0003800000 */
.L_x_492:
[----:B------:R-:W-:Y:S01]  /*11b0*/  ISETP.GE.AND P0, PT, R23, R17, PT ;  /* 0x000000111700720c */ /* 0x000fe20003f06270 */
[----:B------:R-:W-:-:S12]  /*11c0*/  BSSY B6, `(.L_x_526) ;  /* 0x000010d000067945 */ /* 0x000fd80003800000 */
[----:B------:R-:W-:Y:S05]  /*11d0*/  @P0 BRA `(.L_x_527) ;  /* 0x000010b000000947 */ /* 0x000fea0003800000 */
[----:B------:R-:W-:Y:S01]  /*11e0*/  IMAD R0, R16, 0x200, R23 ;  /* 0x0000020010007824 */ /* 0x000fe200078e0217 */
[----:B0-----:R-:W-:-:S03]  /*11f0*/  PRMT R3, R24, 0x9910, RZ ;  /* 0x0000991018037816 */ /* 0x001fc600000000ff */
[----:B------:R-:W-:Y:S02]  /*1200*/  IMAD R2, R0, c[0x0][0x190], RZ ;  /* 0x0000640000027a24 */ /* 0x000fe400078e02ff */
[----:B------:R-:W-:-:S03]  /*1210*/  IMAD.MOV.U32 R0, RZ, RZ, R3 ;  /* 0x000000ffff007224 */ /* 0x000fc600078e0003 */
[----:B------:R-:W-:Y:S02]  /*1220*/  IADD3 R2, P0, R2, c[0x0][0x180], RZ ;  /* 0x0000600002027a10 */ /* 0x000fe40007f1e0ff */
[----:B------:R-:W-:-:S03]  /*1230*/  ISETP.GT.AND P1, PT, R0, 0x9, PT ;  /* 0x000000090000780c */ /* 0x000fc60003f24270 */
[----:B------:R-:W-:-:S10]  /*1240*/  IMAD.X R3, RZ, RZ, c[0x0][0x184], P0 ;  /* 0x00006100ff037624 */ /* 0x000fd400000e06ff */
        /* <DEDUP_REMOVED lines=14> */
.L_x_531:
[----:B------:R-:W2:Y:S02]  /*1330*/  LDG.E.U8 R2, [R2.64] ;  /* 0x0000002402027981 */ /* 0x000ea4000c1e1100 */
[----:B--2---:R-:W0:Y:S02]  /*1340*/  I2F.U16 R0, R2 ;  /* 0x0000000200007306 */ /* 0x004e240000101000 */
[----:B0-----:R-:W-:-:S04]  /*1350*/  F2FP.BF16.PACK_AB R0, RZ, R0 ;  /* 0x00000000ff00723e */ /* 0x001fc800000010ff */
[----:B------:R-:W-:Y:S01]  /*1360*/  PRMT R22, R0, 0x7610, R22 ;  /* 0x0000761000167816 */ /* 0x000fe20000000016 */
[----:B------:R-:W-:Y:S05]  /*1370*/  BRA `(.L_x_533) ;  /* 0x00000f0000007947 */ /* 0x000fea0003800000 */
.L_x_530:
        /* <DEDUP_REMOVED lines=11> */
.L_x_535:
[----:B------:R-:W2:Y:S02]  /*1430*/  LDG.E R2, [R2.64] ;  /* 0x0000002402027981 */ /* 0x000ea4000c1e1900 */
[----:B--2---:R-:W0:Y:S02]  /*1440*/  I2F R0, R2 ;  /* 0x0000000200007306 */ /* 0x004e240000201400 */
[----:B0-----:R-:W-:-:S04]  /*1450*/  F2FP.BF16.PACK_AB R0, RZ, R0 ;  /* 0x00000000ff00723e */ /* 0x001fc800000010ff */
[----:B------:R-:W-:Y:S01]  /*1460*/  PRMT R22, R0, 0x7610, R22 ;  /* 0x0000761000167816 */ /* 0x000fe20000000016 */
[----:B------:R-:W-:Y:S05]  /*1470*/  BRA `(.L_x_533) ;  /* 0x00000e0000007947 */ /* 0x000fea0003800000 */
.L_x_534:
[----:B------:R-:W2:Y:S02]  /*1480*/  LDG.E.U16 R2, [R2.64] ;  /* 0x0000002402027981 */ /* 0x000ea4000c1e1500 */
[----:B--2---:R-:W0:Y:S02]  /*1490*/  I2F.S16 R0, R2 ;  /* 0x0000000200007306 */ /* 0x004e240000101400 */
[----:B0-----:R-:W-:-:S04]  /*14a0*/  F2FP.BF16.PACK_AB R0, RZ, R0 ;  /* 0x00000000ff00723e */ /* 0x001fc800000010ff */
[----:B------:R-:W-:Y:S01]  /*14b0*/  PRMT R22, R0, 0x7610, R22 ;  /* 0x0000761000167816 */ /* 0x000fe20000000016 */
[----:B------:R-:W-:Y:S05]  /*14c0*/  BRA `(.L_x_533) ;  /* 0x00000db000007947 */ /* 0x000fea0003800000 */
.L_x_529:
        /* <DEDUP_REMOVED lines=9> */
.L_x_537:
[----:B------:R-:W2:Y:S02]  /*1560*/  LDG.E.U16 R0, [R2.64] ;  /* 0x0000002402007981 */ /* 0x000ea4000c1e1500 */
[----:B--2---:R-:W-:-:S05]  /*1570*/  HADD2.F32 R0, -RZ, R0.H0_H0 ;  /* 0x20000000ff007230 */ /* 0x004fca0000004100 */
[----:B------:R-:W-:-:S04]  /*1580*/  F2FP.BF16.PACK_AB R0, RZ, R0 ;  /* 0x00000000ff00723e */ /* 0x000fc800000010ff */
[----:B------:R-:W-:Y:S01]  /*1590*/  PRMT R22, R0, 0x7610, R22 ;  /* 0x0000761000167816 */ /* 0x000fe20000000016 */
[----:B------:R-:W-:Y:S05]  /*15a0*/  BRA `(.L_x_533) ;  /* 0x00000cd000007947 */ /* 0x000fea0003800000 */
.L_x_536:
        /* <DEDUP_REMOVED lines=9> */
.L_x_539:
[----:B------:R-:W2:Y:S02]  /*1640*/  LDG.E.U16 R2, [R2.64] ;  /* 0x0000002402027981 */ /* 0x000ea4000c1e1500 */
[----:B--2---:R-:W-:-:S05]  /*1650*/  HADD2.F32 R0, -RZ, R2.H0_H0 ;  /* 0x20000002ff007230 */ /* 0x004fca0000004100 */
[----:B------:R-:W-:-:S04]  /*1660*/  F2FP.BF16.PACK_AB R0, RZ, R0 ;  /* 0x00000000ff00723e */ /* 0x000fc800000010ff */
[----:B------:R-:W-:Y:S01]  /*1670*/  PRMT R22, R0, 0x7610, R22 ;  /* 0x0000761000167816 */ /* 0x000fe20000000016 */
[----:B------:R-:W-:Y:S05]  /*1680*/  BRA `(.L_x_533) ;  /* 0x00000bf000007947 */ /* 0x000fea0003800000 */
.L_x_538:
[----:B------:R-:W2:Y:S02]  /*1690*/  LDG.E.64 R2, [R2.64] ;  /* 0x0000002402027981 */ /* 0x000ea4000c1e1b00 */
[----:B--2---:R-:W0:Y:S01]  /*16a0*/  F2F.F32.F64 R0, R2 ;  /* 0x0000000200007310 */ /* 0x004e220000301000 */
[----:B------:R-:W0:-:S14]  /*16b0*/  DSETP.GEU.AND P0, PT, |R2|, c[0x2][0x0], PT ;  /* 0x008000000200762a */ /* 0x000e1c0003f0e200 */
[----:B0-----:R-:W-:-:S05]  /*16c0*/  @!P0 FMUL R0, R0, 1.175494350822287508e-38 ;  /* 0x0080000000008820 */ /* 0x001fca0000400000 */
[----:B------:R-:W-:-:S04]  /*16d0*/  F2FP.BF16.PACK_AB R0, RZ, R0 ;  /* 0x00000000ff00723e */ /* 0x000fc800000010ff */
[----:B------:R-:W-:Y:S01]  /*16e0*/  PRMT R22, R0, 0x7610, R22 ;  /* 0x0000761000167816 */ /* 0x000fe20000000016 */
[----:B------:R-:W-:Y:S05]  /*16f0*/  BRA `(.L_x_533) ;  /* 0x00000b8000007947 */ /* 0x000fea0003800000 */
.L_x_528:
        /* <DEDUP_REMOVED lines=14> */
.L_x_542:
[----:B------:R-:W2:Y:S02]  /*17e0*/  LDG.E.64 R2, [R2.64] ;  /* 0x0000002402027981 */ /* 0x000ea4000c1e1b00 */
[----:B--2---:R-:W0:Y:S01]  /*17f0*/  F2F.F32.F64 R0, R2 ;  /* 0x0000000200007310 */ /* 0x004e220000301000 */
[----:B------:R-:W0:-:S14]  /*1800*/  DSETP.GEU.AND P0, PT, |R2|, c[0x2][0x0], PT ;  /* 0x008000000200762a */ /* 0x000e1c0003f0e200 */
[----:B0-----:R-:W-:-:S05]  /*1810*/  @!P0 FMUL R0, R0, 1.175494350822287508e-38 ;  /* 0x0080000000008820 */ /* 0x001fca0000400000 */
[----:B------:R-:W-:-:S04]  /*1820*/  F2FP.BF16.PACK_AB R0, RZ, R0 ;  /* 0x00000000ff00723e */ /* 0x000fc800000010ff */
[----:B------:R-:W-:Y:S01]  /*1830*/  PRMT R22, R0, 0x7610, R22 ;  /* 0x0000761000167816 */ /* 0x000fe20000000016 */
[----:B------:R-:W-:Y:S05]  /*1840*/  BRA `(.L_x_533) ;  /* 0x00000a3000007947 */ /* 0x000fea0003800000 */
.L_x_541:
        /* <DEDUP_REMOVED lines=28> */
.L_x_544:
        /* <DEDUP_REMOVED lines=15> */
.L_x_543:
[----:B------:R0:W5:Y:S01]  /*1b00*/  LDG.E.U16 R22, [R2.64] ;  /* 0x0000002402167981 */ /* 0x000162000c1e1500 */
[----:B------:R-:W-:Y:S05]  /*1b10*/  BRA `(.L_x_533) ;  /* 0x0000076000007947 */ /* 0x000fea0003800000 */
.L_x_540:
        /* <DEDUP_REMOVED lines=12> */
.L_x_547:
        /* <DEDUP_REMOVED lines=21> */
.L_x_551:
[----:B------:R-:W-:Y:S05]  /*1d30*/  BSYNC B1 ;  /* 0x0000000000017941 */ /* 0x000fea0003800000 */
.L_x_550:
[----:B------:R-:W-:Y:S01]  /*1d40*/  LEA R3, R0, 0x3b800000, 0x17 ;  /* 0x3b80000000037811 */ /* 0x000fe200078eb8ff */
[----:B------:R-:W-:-:S05]  /*1d50*/  IMAD.SHL.U32 R0, R2, 0x100000, RZ ;  /* 0x0010000002007824 */ /* 0x000fca00078e00ff */
[----:B------:R-:W-:Y:S02]  /*1d60*/  LOP3.LUT R0, R3, R0, R4, 0xfe, !PT ;  /* 0x0000000003007212 */ /* 0x000fe400078efe04 */
.L_x_549:
[----:B------:R-:W-:Y:S05]  /*1d70*/  BSYNC B0 ;  /* 0x0000000000007941 */ /* 0x000fea0003800000 */
.L_x_548:
[----:B------:R-:W-:-:S04]  /*1d80*/  F2FP.BF16.PACK_AB R0, RZ, R0 ;  /* 0x00000000ff00723e */ /* 0x000fc800000010ff */
[----:B------:R-:W-:Y:S01]  /*1d90*/  PRMT R22, R0, 0x7610, R22 ;  /* 0x0000761000167816 */ /* 0x000fe20000000016 */
[----:B------:R-:W-:Y:S05]  /*1da0*/  BRA `(.L_x_533) ;  /* 0x000004d000007947 */ /* 0x000fea0003800000 */
.L_x_546:
        /* <DEDUP_REMOVED lines=21> */
.L_x_555:
[----:B------:R-:W-:Y:S05]  /*1f00*/  BSYNC B1 ;  /* 0x0000000000017941 */ /* 0x000fea0003800000 */
.L_x_554:
[----:B------:R-:W-:Y:S01]  /*1f10*/  LEA R3, R0, 0x37800000, 0x17 ;  /* 0x3780000000037811 */ /* 0x000fe200078eb8ff */
[----:B------:R-:W-:-:S05]  /*1f20*/  IMAD.SHL.U32 R0, R2, 0x200000, RZ ;  /* 0x0020000002007824 */ /* 0x000fca00078e00ff */
[----:B------:R-:W-:Y:S02]  /*1f30*/  LOP3.LUT R0, R3, R0, R4, 0xfe, !PT ;  /* 0x0000000003007212 */ /* 0x000fe400078efe04 */
.L_x_553:
[----:B------:R-:W-:Y:S05]  /*1f40*/  BSYNC B0 ;  /* 0x0000000000007941 */ /* 0x000fea0003800000 */
.L_x_552:
[----:B------:R-:W-:-:S04]  /*1f50*/  F2FP.BF16.PACK_AB R0, RZ, R0 ;  /* 0x00000000ff00723e */ /* 0x000fc800000010ff */
[----:B------:R-:W-:Y:S01]  /*1f60*/  PRMT R22, R0, 0x7610, R22 ;  /* 0x0000761000167816 */ /* 0x000fe20000000016 */
[----:B------:R-:W-:Y:S05]  /*1f70*/  BRA `(.L_x_533) ;  /* 0x0000030000007947 */ /* 0x000fea0003800000 */
.L_x_545:
        /* <DEDUP_REMOVED lines=14> */
.L_x_559:
[----:B------:R-:W-:Y:S05]  /*2060*/  BSYNC B0 ;  /* 0x0000000000007941 */ /* 0x000fea0003800000 */
.L_x_558:
[----:B------:R-:W-:-:S04]  /*2070*/  F2FP.BF16.PACK_AB R0, RZ, R0 ;  /* 0x00000000ff00723e */ /* 0x000fc800000010ff */
[----:B------:R-:W-:Y:S01]  /*2080*/  PRMT R22, R0, 0x7610, R22 ;  /* 0x0000761000167816 */ /* 0x000fe20000000016 */
[----:B------:R-:W-:Y:S05]  /*2090*/  BRA `(.L_x_533) ;  /* 0x000001e000007947 */ /* 0x000fea0003800000 */
.L_x_532:
        /* <DEDUP_REMOVED lines=18> */
[----:B0----5:R-:W-:Y:S05]  /*21c0*/  CALL.ABS.NOINC R2 ;  /* 0x0000000002007343 */ /* 0x021fea0003c00000 */
[----:B------:R-:W-:Y:S01]  /*21d0*/  PRMT R22, RZ, 0x7610, R22 ;  /* 0x00007610ff167816 */ /* 0x000fe20000000016 */
[----:B------:R-:W-:Y:S05]  /*21e0*/  BRA `(.L_x_533) ;  /* 0x0000009000007947 */ /* 0x000fea0003800000 */
.L_x_557:
[----:B------:R-:W2:Y:S02]  /*21f0*/  LDG.E.64 R2, [R2.64] ;  /* 0x0000002402027981 */ /* 0x000ea4000c1e1b00 */
[----:B--2---:R-:W0:Y:S02]  /*2200*/  I2F.U64 R0, R2 ;  /* 0x0000000200007312 */ /* 0x004e240000301000 */
[----:B0-----:R-:W-:-:S04]  /*2210*/  F2FP.BF16.PACK_AB R0, RZ, R0 ;  /* 0x00000000ff00723e */ /* 0x001fc800000010ff */
[----:B------:R-:W-:Y:S01]  /*2220*/  PRMT R22, R0, 0x7610, R22 ;  /* 0x0000761000167816 */ /* 0x000fe20000000016 */
[----:B------:R-:W-:Y:S05]  /*2230*/  BRA `(.L_x_533) ;  /* 0x0000004000007947 */ /* 0x000fea0003800000 */
.L_x_556:
[----:B------:R-:W2:Y:S02]  /*2240*/  LDG.E R2, [R2.64] ;  /* 0x0000002402027981 */ /* 0x000ea4000c1e1900 */
[----:B--2---:R-:W0:Y:S02]  /*2250*/  I2F.U32 R0, R2 ;  /* 0x0000000200007306 */ /* 0x004e240000201000 */
[----:B0-----:R-:W-:-:S04]  /*2260*/  F2FP.BF16.PACK_AB R0, RZ, R0 ;  /* 0x00000000ff00723e */ /* 0x001fc800000010ff */
[----:B------:R-:W-:Y:S02]  /*2270*/  PRMT R22, R0, 0x7610, R22 ;  /* 0x0000761000167816 */ /* 0x000fe40000000016 */
.L_x_533:
[----:B------:R-:W-:-:S05]  /*2280*/  IADD3 R23, R23, 0x80, RZ ;  /* 0x0000008017177810 */ /* 0x000fca0007ffe0ff */
.L_x_527:
[----:B------:R-:W-:Y:S05]  /*2290*/  BSYNC B6 ;  /* 0x0000000000067941 */ /* 0x000fea0003800000 */
.L_x_526:
[----:B------:R-:W-:Y:S01]  /*22a0*/  ISETP.GE.AND P0, PT, R23, R17, PT ;  /* 0x000000111700720c */ /* 0x000fe20003f06270 */
[----:B------:R-:W-:Y:S01]  /*22b0*/  BSSY B6, `(.L_x_560) ;  /* 0x000010f000067945 */ /* 0x000fe20003800000 */
[----:B------:R-:W-:Y:S02]  /*22c0*/  PRMT R19, RZ, 0x7610, R19 ;  /* 0x00007610ff137816 */ /* 0x000fe40000000013 */
[----:B------:R-:W-:-:S09]  /*22d0*/  PRMT R26, RZ, 0x7610, R26 ;  /* 0x00007610ff1a7816 */ /* 0x000fd2000000001a */
        /* <DEDUP_REMOVED lines=22> */
.L_x_565:
[----:B------:R-:W2:Y:S02]  /*2440*/  LDG.E.U8 R2, [R2.64] ;  /* 0x0000002402027981 */ /* 0x000ea4000c1e1100 */
[----:B--2---:R-:W0:Y:S02]  /*2450*/  I2F.U16 R0, R2 ;  /* 0x0000000200007306 */ /* 0x004e240000101000 */
[----:B0-----:R-:W-:-:S04]  /*2460*/  F2FP.BF16.PACK_AB R0, RZ, R0 ;  /* 0x00000000ff00723e */ /* 0x001fc800000010ff */
[----:B------:R-:W-:Y:S01]  /*2470*/  PRMT R26, R0, 0x7610, R26 ;  /* 0x00007610001a7816 */ /* 0x000fe2000000001a */
[----:B------:R-:W-:Y:S05]  /*2480*/  BRA `(.L_x_567) ;  /* 0x00000f0000007947 */ /* 0x000fea0003800000 */
.L_x_564:
        /* <DEDUP_REMOVED lines=11> */
.L_x_569:
[----:B------:R-:W2:Y:S02]  /*2540*/  LDG.E R2, [R2.64] ;  /* 0x0000002402027981 */ /* 0x000ea4000c1e1900 */
[----:B--2---:R-:W0:Y:S02]  /*2550*/  I2F R0, R2 ;  /* 0x0000000200007306 */ /* 0x004e240000201400 */
[----:B0-----:R-:W-:-:S04]  /*2560*/  F2FP.BF16.PACK_AB R0, RZ, R0 ;  /* 0x00000000ff00723e */ /* 0x001fc800000010ff */
[----:B------:R-:W-:Y:S01]  /*2570*/  PRMT R26, R0, 0x7610, R26 ;  /* 0x00007610001a7816 */ /* 0x000fe2000000001a */
[----:B------:R-:W-:Y:S05]  /*2580*/  BRA `(.L_x_567) ;  /* 0x00000e0000007947 */ /* 0x000fea0003800000 */
.L_x_568:
[----:B------:R-:W2:Y:S02]  /*2590*/  LDG.E.U16 R2, [R2.64] ;  /* 0x0000002402027981 */ /* 0x000ea4000c1e1500 */
[----:B--2---:R-:W0:Y:S02]  /*25a0*/  I2F.S16 R0, R2 ;  /* 0x0000000200007306 */ /* 0x004e240000101400 */
[----:B0-----:R-:W-:-:S04]  /*25b0*/  F2FP.BF16.PACK_AB R0, RZ, R0 ;  /* 0x00000000ff00723e */ /* 0x001fc800000010ff */
[----:B------:R-:W-:Y:S01]  /*25c0*/  PRMT R26, R0, 0x7610, R26 ;  /* 0x00007610001a7816 */ /* 0x000fe2000000001a */
[----:B------:R-:W-:Y:S05]  /*25d0*/  BRA `(.L_x_567) ;  /* 0x00000db000007947 */ /* 0x000fea0003800000 */
.L_x_563:
        /* <DEDUP_REMOVED lines=9> */
.L_x_571:
[----:B------:R-:W2:Y:S02]  /*2670*/  LDG.E.U16 R0, [R2.64] ;  /* 0x0000002402007981 */ /* 0x000ea4000c1e1500 */
[----:B--2---:R-:W-:-:S05]  /*2680*/  HADD2.F32 R0, -RZ, R0.H0_H0 ;  /* 0x20000000ff007230 */ /* 0x004fca0000004100 */
[----:B------:R-:W-:-:S04]  /*2690*/  F2FP.BF16.PACK_AB R0, RZ, R0 ;  /* 0x00000000ff00723e */ /* 0x000fc800000010ff */
[----:B------:R-:W-:Y:S01]  /*26a0*/  PRMT R26, R0, 0x7610, R26 ;  /* 0x00007610001a7816 */ /* 0x000fe2000000001a */
[----:B------:R-:W-:Y:S05]  /*26b0*/  BRA `(.L_x_567) ;  /* 0x00000cd000007947 */ /* 0x000fea0003800000 */
.L_x_570:
        /* <DEDUP_REMOVED lines=9> */
.L_x_573:
[----:B------:R-:W2:Y:S02]  /*2750*/  LDG.E.U16 R2, [R2.64] ;  /* 0x0000002402027981 */ /* 0x000ea4000c1e1500 */
[----:B--2---:R-:W-:-:S05]  /*2760*/  HADD2.F32 R0, -RZ, R2.H0_H0 ;  /* 0x20000002ff007230 */ /* 0x004fca0000004100 */
[----:B------:R-:W-:-:S04]  /*2770*/  F2FP.BF16.PACK_AB R0, RZ, R0 ;  /* 0x00000000ff00723e */ /* 0x000fc800000010ff */
[----:B------:R-:W-:Y:S01]  /*2780*/  PRMT R26, R0, 0x7610, R26 ;  /* 0x00007610001a7816 */ /* 0x000fe2000000001a */
[----:B------:R-:W-:Y:S05]  /*2790*/  BRA `(.L_x_567) ;  /* 0x00000bf000007947 */ /* 0x000fea0003800000 */
.L_x_572:
[----:B------:R-:W2:Y:S02]  /*27a0*/  LDG.E.64 R2, [R2.64] ;  /* 0x0000002402027981 */ /* 0x000ea4000c1e1b00 */
[----:B--2---:R-:W0:Y:S01]  /*27b0*/  F2F.F32.F64 R0, R2 ;  /* 0x0000000200007310 */ /* 0x004e220000301000 */
[----:B------:R-:W0:-:S14]  /*27c0*/  DSETP.GEU.AND P0, PT, |R2|, c[0x2][0x0], PT ;  /* 0x008000000200762a */ /* 0x000e1c0003f0e200 */
[----:B0-----:R-:W-:-:S05]  /*27d0*/  @!P0 FMUL R0, R0, 1.175494350822287508e-38 ;  /* 0x0080000000008820 */ /* 0x001fca0000400000 */
[----:B------:R-:W-:-:S04]  /*27e0*/  F2FP.BF16.PACK_AB R0, RZ, R0 ;  /* 0x00000000ff00723e */ /* 0x000fc800000010ff */
[----:B------:R-:W-:Y:S01]  /*27f0*/  PRMT R26, R0, 0x7610, R26 ;  /* 0x00007610001a7816 */ /* 0x000fe2000000001a */
[----:B------:R-:W-:Y:S05]  /*2800*/  BRA `(.L_x_567) ;  /* 0x00000b8000007947 */ /* 0x000fea0003800000 */
.L_x_562:
        /* <DEDUP_REMOVED lines=14> */
.L_x_576:
[----:B------:R-:W2:Y:S02]  /*28f0*/  LDG.E.64 R2, [R2.64] ;  /* 0x0000002402027981 */ /* 0x000ea4000c1e1b00 */
[----:B--2---:R-:W0:Y:S01]  /*2900*/  F2F.F32.F64 R0, R2 ;  /* 0x0000000200007310 */ /* 0x004e220000301000 */
[----:B------:R-:W0:-:S14]  /*2910*/  DSETP.GEU.AND P0, PT, |R2|, c[0x2][0x0], PT ;  /* 0x008000000200762a */ /* 0x000e1c0003f0e200 */
[----:B0-----:R-:W-:-:S05]  /*2920*/  @!P0 FMUL R0, R0, 1.175494350822287508e-38 ;  /* 0x0080000000008820 */ /* 0x001fca0000400000 */
[----:B------:R-:W-:-:S04]  /*2930*/  F2FP.BF16.PACK_AB R0, RZ, R0 ;  /* 0x00000000ff00723e */ /* 0x000fc800000010ff */
[----:B------:R-:W-:Y:S01]  /*2940*/  PRMT R26, R0, 0x7610, R26 ;  /* 0x00007610001a7816 */ /* 0x000fe2000000001a */
[----:B------:R-:W-:Y:S05]  /*2950*/  BRA `(.L_x_567) ;  /* 0x00000a3000007947 */ /* 0x000fea0003800000 */
.L_x_575:
        /* <DEDUP_REMOVED lines=28> */
.L_x_578:
        /* <DEDUP_REMOVED lines=15> */
.L_x_577:
[----:B------:R0:W5:Y:S01]  /*2c10*/  LDG.E.U16 R26, [R2.64] ;  /* 0x00000024021a7981 */ /* 0x000162000c1e1500 */
[----:B------:R-:W-:Y:S05]  /*2c20*/  BRA `(.L_x_567) ;  /* 0x0000076000007947 */ /* 0x000fea0003800000 */
.L_x_574:
        /* <DEDUP_REMOVED lines=12> */
.L_x_581:
        /* <DEDUP_REMOVED lines=21> */
.L_x_585:
[----:B------:R-:W-:Y:S05]  /*2e40*/  BSYNC B1 ;  /* 0x0000000000017941 */ /* 0x000fea0003800000 */
.L_x_584:
[----:B------:R-:W-:Y:S01]  /*2e50*/  LEA R3, R0, 0x3b800000, 0x17 ;  /* 0x3b80000000037811 */ /* 0x000fe200078eb8ff */
[----:B------:R-:W-:-:S05]  /*2e60*/  IMAD.SHL.U32 R0, R2, 0x100000, RZ ;  /* 0x0010000002007824 */ /* 0x000fca00078e00ff */
[----:B------:R-:W-:Y:S02]  /*2e70*/  LOP3.LUT R0, R3, R0, R4, 0xfe, !PT ;  /* 0x0000000003007212 */ /* 0x000fe400078efe04 */
.L_x_583:
[----:B------:R-:W-:Y:S05]  /*2e80*/  BSYNC B0 ;  /* 0x0000000000007941 */ /* 0x000fea0003800000 */
.L_x_582:
[----:B------:R-:W-:-:S04]  /*2e90*/  F2FP.BF16.PACK_AB R0, RZ, R0 ;  /* 0x00000000ff00723e */ /* 0x000fc800000010ff */
[----:B------:R-:W-:Y:S01]  /*2ea0*/  PRMT R26, R0, 0x7610, R26 ;  /* 0x00007610001a7816 */ /* 0x000fe2000000001a */
[----:B------:R-:W-:Y:S05]  /*2eb0*/  BRA `(.L_x_567) ;  /* 0x000004d000007947 */ /* 0x000fea0003800000 */
.L_x_580:
        /* <DEDUP_REMOVED lines=21> */
.L_x_589:
[----:B------:R-:W-:Y:S05]  /*3010*/  BSYNC B1 ;  /* 0x0000000000017941 */ /* 0x000fea0003800000 */
.L_x_588:
[----:B------:R-:W-:Y:S01]  /*3020*/  LEA R3, R0, 0x37800000, 0x17 ;  /* 0x3780000000037811 */ /* 0x000fe200078eb8ff */
[----:B------:R-:W-:-:S05]  /*3030*/  IMAD.SHL.U32 R0, R2, 0x200000, RZ ;  /* 0x0020000002007824 */ /* 0x000fca00078e00ff */
[----:B------:R-:W-:Y:S02]  /*3040*/  LOP3.LUT R0, R3, R0, R4, 0xfe, !PT ;  /* 0x0000000003007212 */ /* 0x000fe400078efe04 */
.L_x_587:
[----:B------:R-:W-:Y:S05]  /*3050*/  BSYNC B0 ;  /* 0x0000000000007941 */ /* 0x000fea0003800000 */
.L_x_586:
[----:B------:R-:W-:-:S04]  /*3060*/  F2FP.BF16.PACK_AB R0, RZ, R0 ;  /* 0x00000000ff00723e */ /* 0x000fc800000010ff */
[----:B------:R-:W-:Y:S01]  /*3070*/  PRMT R26, R0, 0x7610, R26 ;  /* 0x00007610001a7816 */ /* 0x000fe2000000001a */
[----:B------:R-:W-:Y:S05]  /*3080*/  BRA `(.L_x_567) ;  /* 0x0000030000007947 */ /* 0x000fea0003800000 */
.L_x_579:
        /* <DEDUP_REMOVED lines=14> */
.L_x_593:
[----:B------:R-:W-:Y:S05]  /*3170*/  BSYNC B0 ;  /* 0x0000000000007941 */ /* 0x000fea0003800000 */
.L_x_592:
[----:B------:R-:W-:-:S04]  /*3180*/  F2FP.BF16.PACK_AB R0, RZ, R0 ;  /* 0x00000000ff00723e */ /* 0x000fc800000010ff */
[----:B------:R-:W-:Y:S01]  /*3190*/  PRMT R26, R0, 0x7610, R26 ;  /* 0x00007610001a7816 */ /* 0x000fe2000000001a */
[----:B------:R-:W-:Y:S05]  /*31a0*/  BRA `(.L_x_567) ;  /* 0x000001e000007947 */ /* 0x000fea0003800000 */
.L_x_566:
        /* <DEDUP_REMOVED lines=21> */
.L_x_591:
[----:B------:R-:W2:Y:S02]  /*3300*/  LDG.E.64 R2, [R2.64] ;  /* 0x0000002402027981 */ /* 0x000ea4000c1e1b00 */
[----:B--2---:R-:W0:Y:S02]  /*3310*/  I2F.U64 R0, R2 ;  /* 0x0000000200007312 */ /* 0x004e240000301000 */
[----:B0-----:R-:W-:-:S04]  /*3320*/  F2FP.BF16.PACK_AB R0, RZ, R0 ;  /* 0x00000000ff00723e */ /* 0x001fc800000010ff */
[----:B------:R-:W-:Y:S01]  /*3330*/  PRMT R26, R0, 0x7610, R26 ;  /* 0x00007610001a7816 */ /* 0x000fe2000000001a */
[----:B------:R-:W-:Y:S05]  /*3340*/  BRA `(.L_x_567) ;  /* 0x0000004000007947 */ /* 0x000fea0003800000 */
.L_x_590:
[----:B------:R-:W2:Y:S02]  /*3350*/  LDG.E R2, [R2.64] ;  /* 0x0000002402027981 */ /* 0x000ea4000c1e1900 */
[----:B--2---:R-:W0:Y:S02]  /*3360*/  I2F.U32 R0, R2 ;  /* 0x0000000200007306 */ /* 0x004e240000201000 */
[----:B0-----:R-:W-:-:S04]  /*3370*/  F2FP.BF16.PACK_AB R0, RZ, R0 ;  /* 0x00000000ff00723e */ /* 0x001fc800000010ff */
[----:B------:R-:W-:Y:S02]  /*3380*/  PRMT R26, R0, 0x7610, R26 ;  /* 0x00007610001a7816 */ /* 0x000fe4000000001a */
.L_x_567:
[----:B------:R-:W-:-:S05]  /*3390*/  IADD3 R23, R23, 0x80, RZ ;  /* 0x0000008017177810 */ /* 0x000fca0007ffe0ff */
.L_x_561:
[----:B------:R-:W-:Y:S05]  /*33a0*/  BSYNC B6 ;  /* 0x0000000000067941 */ /* 0x000fea0003800000 */
.L_x_560:
[----:B------:R-:W-:Y:S01]  /*33b0*/  ISETP.GE.AND P0, PT, R23, R17, PT ;  /* 0x000000111700720c */ /* 0x000fe20003f06270 */
[----:B------:R-:W-:-:S12]  /*33c0*/  BSSY B6, `(.L_x_594) ;  /* 0x000010b000067945 */ /* 0x000fd80003800000 */
[----:B------:R-:W-:Y:S05]  /*33d0*/  @P0 BRA `(.L_x_595) ;  /* 0x0000109000000947 */ /* 0x000fea0003800000 */
[----:B------:R-:W-:Y:S01]  /*33e0*/  PRMT R0, R24, 0x9910, RZ ;  /* 0x0000991018007816 */ /* 0x000fe200000000ff */
[----:B------:R-:W-:-:S03]  /*33f0*/  IMAD R23, R16, 0x200, R23 ;  /* 0x0000020010177824 */ /* 0x000fc600078e0217 */
[----:B------:R-:W-:Y:S01]  /*3400*/  ISETP.GT.AND P1, PT, R0, 0x9, PT ;  /* 0x000000090000780c */ /* 0x000fe20003f24270 */
[----:B------:R-:W-:-:S05]  /*3410*/  IMAD R23, R23, c[0x0][0x190], RZ ;  /* 0x0000640017177a24 */ /* 0x000fca00078e02ff */
[----:B0-----:R-:W-:-:S05]  /*3420*/  IADD3 R2, P0, R23, c[0x0][0x180], RZ ;  /* 0x0000600017027a10 */ /* 0x001fca0007f1e0ff */
        /* <DEDUP_REMOVED lines=15> */
.L_x_599:
[----:B------:R-:W2:Y:S02]  /*3520*/  LDG.E.U8 R2, [R2.64] ;  /* 0x0000002402027981 */ /* 0x000ea4000c1e1100 */
[----:B--2---:R-:W0:Y:S02]  /*3530*/  I2F.U16 R0, R2 ;  /* 0x0000000200007306 */ /* 0x004e240000101000 */
[----:B0-----:R-:W-:-:S04]  /*3540*/  F2FP.BF16.PACK_AB R0, RZ, R0 ;  /* 0x00000000ff00723e */ /* 0x001fc800000010ff */
[----:B------:R-:W-:Y:S01]  /*3550*/  PRMT R19, R0, 0x7610, R19 ;  /* 0x0000761000137816 */ /* 0x000fe20000000013 */
[----:B------:R-:W-:Y:S05]  /*3560*/  BRA `(.L_x_595) ;  /* 0x00000f0000007947 */ /* 0x000fea0003800000 */
.L_x_598:
        /* <DEDUP_REMOVED lines=11> */
.L_x_602:
[----:B------:R-:W2:Y:S02]  /*3620*/  LDG.E R2, [R2.64] ;  /* 0x0000002402027981 */ /* 0x000ea4000c1e1900 */
[----:B--2---:R-:W0:Y:S02]  /*3630*/  I2F R0, R2 ;  /* 0x0000000200007306 */ /* 0x004e240000201400 */
[----:B0-----:R-:W-:-:S04]  /*3640*/  F2FP.BF16.PACK_AB R0, RZ, R0 ;  /* 0x00000000ff00723e */ /* 0x001fc800000010ff */
[----:B------:R-:W-:Y:S01]  /*3650*/  PRMT R19, R0, 0x7610, R19 ;  /* 0x0000761000137816 */ /* 0x000fe20000000013 */
[----:B------:R-:W-:Y:S05]  /*3660*/  BRA `(.L_x_595) ;  /* 0x00000e0000007947 */ /* 0x000fea0003800000 */
.L_x_601:
[----:B------:R-:W2:Y:S02]  /*3670*/  LDG.E.U16 R2, [R2.64] ;  /* 0x0000002402027981 */ /* 0x000ea4000c1e1500 */
[----:B--2---:R-:W0:Y:S02]  /*3680*/  I2F.S16 R0, R2 ;  /* 0x0000000200007306 */ /* 0x004e240000101400 */
[----:B0-----:R-:W-:-:S04]  /*3690*/  F2FP.BF16.PACK_AB R0, RZ, R0 ;  /* 0x00000000ff00723e */ /* 0x001fc800000010ff */
[----:B------:R-:W-:Y:S01]  /*36a0*/  PRMT R19, R0, 0x7610, R19 ;  /* 0x0000761000137816 */ /* 0x000fe20000000013 */
[----:B------:R-:W-:Y:S05]  /*36b0*/  BRA `(.L_x_595) ;  /* 0x00000db000007947 */ /* 0x000fea0003800000 */
.L_x_597:
        /* <DEDUP_REMOVED lines=9> */
.L_x_604:
[----:B------:R-:W2:Y:S02]  /*3750*/  LDG.E.U16 R0, [R2.64] ;  /* 0x0000002402007981 */ /* 0x000ea4000c1e1500 */
[----:B--2---:R-:W-:-:S05]  /*3760*/  HADD2.F32 R0, -RZ, R0.H0_H0 ;  /* 0x20000000ff007230 */ /* 0x004fca0000004100 */
[----:B------:R-:W-:-:S04]  /*3770*/  F2FP.BF16.PACK_AB R0, RZ, R0 ;  /* 0x00000000ff00723e */ /* 0x000fc800000010ff */
[----:B------:R-:W-:Y:S01]  /*3780*/  PRMT R19, R0, 0x7610, R19 ;  /* 0x0000761000137816 */ /* 0x000fe20000000013 */
[----:B------:R-:W-:Y:S05]  /*3790*/  BRA `(.L_x_595) ;  /* 0x00000cd000007947 */ /* 0x000fea0003800000 */
.L_x_603:
        /* <DEDUP_REMOVED lines=9> */
.L_x_606:
[----:B------:R-:W2:Y:S02]  /*3830*/  LDG.E.U16 R2, [R2.64] ;  /* 0x0000002402027981 */ /* 0x000ea4000c1e1500 */
[----:B--2---:R-:W-:-:S05]  /*3840*/  HADD2.F32 R0, -RZ, R2.H0_H0 ;  /* 0x20000002ff007230 */ /* 0x004fca0000004100 */
[----:B------:R-:W-:-:S04]  /*3850*/  F2FP.BF16.PACK_AB R0, RZ, R0 ;  /* 0x00000000ff00723e */ /* 0x000fc800000010ff */
[----:B------:R-:W-:Y:S01]  /*3860*/  PRMT R19, R0, 0x7610, R19 ;  /* 0x0000761000137816 */ /* 0x000fe20000000013 */
[----:B------:R-:W-:Y:S05]  /*3870*/  BRA `(.L_x_595) ;  /* 0x00000bf000007947 */ /* 0x000fea0003800000 */
.L_x_605:
[----:B------:R-:W2:Y:S02]  /*3880*/  LDG.E.64 R2, [R2.64] ;  /* 0x0000002402027981 */ /* 0x000ea4000c1e1b00 */
[----:B--2---:R-:W0:Y:S01]  /*3890*/  F2F.F32.F64 R0, R2 ;  /* 0x0000000200007310 */ /* 0x004e220000301000 */
[----:B------:R-:W0:-:S14]  /*38a0*/  DSETP.GEU.AND P0, PT, |R2|, c[0x2][0x0], PT ;  /* 0x008000000200762a */ /* 0x000e1c0003f0e200 */
[----:B0-----:R-:W-:-:S05]  /*38b0*/  @!P0 FMUL R0, R0, 1.175494350822287508e-38 ;  /* 0x0080000000008820 */ /* 0x001fca0000400000 */
[----:B------:R-:W-:-:S04]  /*38c0*/  F2FP.BF16.PACK_AB R0, RZ, R0 ;  /* 0x00000000ff00723e */ /* 0x000fc800000010ff */
[----:B------:R-:W-:Y:S01]  /*38d0*/  PRMT R19, R0, 0x7610, R19 ;  /* 0x0000761000137816 */ /* 0x000fe20000000013 */
[----:B------:R-:W-:Y:S05]  /*38e0*/  BRA `(.L_x_595) ;  /* 0x00000b8000007947 */ /* 0x000fea0003800000 */
.L_x_596:
        /* <DEDUP_REMOVED lines=14> */
.L_x_609:
[----:B------:R-:W2:Y:S02]  /*39d0*/  LDG.E.64 R2, [R2.64] ;  /* 0x0000002402027981 */ /* 0x000ea4000c1e1b00 */
[----:B--2---:R-:W0:Y:S01]  /*39e0*/  F2F.F32.F64 R0, R2 ;  /* 0x0000000200007310 */ /* 0x004e220000301000 */
[----:B------:R-:W0:-:S14]  /*39f0*/  DSETP.GEU.AND P0, PT, |R2|, c[0x2][0x0], PT ;  /* 0x008000000200762a */ /* 0x000e1c0003f0e200 */
[----:B0-----:R-:W-:-:S05]  /*3a00*/  @!P0 FMUL R0, R0, 1.175494350822287508e-38 ;  /* 0x0080000000008820 */ /* 0x001fca0000400000 */
[----:B------:R-:W-:-:S04]  /*3a10*/  F2FP.BF16.PACK_AB R0, RZ, R0 ;  /* 0x00000000ff00723e */ /* 0x000fc800000010ff */
[----:B------:R-:W-:Y:S01]  /*3a20*/  PRMT R19, R0, 0x7610, R19 ;  /* 0x0000761000137816 */ /* 0x000fe20000000013 */
[----:B------:R-:W-:Y:S05]  /*3a30*/  BRA `(.L_x_595) ;  /* 0x00000a3000007947 */ /* 0x000fea0003800000 */
.L_x_608:
        /* <DEDUP_REMOVED lines=28> */
.L_x_611:
        /* <DEDUP_REMOVED lines=15> */
.L_x_610:
[----:B------:R0:W5:Y:S01]  /*3cf0*/  LDG.E.U16 R19, [R2.64] ;  /* 0x0000002402137981 */ /* 0x000162000c1e1500 */
[----:B------:R-:W-:Y:S05]  /*3d00*/  BRA `(.L_x_595) ;  /* 0x0000076000007947 */ /* 0x000fea0003800000 */
.L_x_607:
        /* <DEDUP_REMOVED lines=12> */
.L_x_614:
        /* <DEDUP_REMOVED lines=21> */
.L_x_618:
[----:B------:R-:W-:Y:S05]  /*3f20*/  BSYNC B1 ;  /* 0x0000000000017941 */ /* 0x000fea0003800000 */
.L_x_617:
[----:B------:R-:W-:Y:S01]  /*3f30*/  LEA R3, R0, 0x3b800000, 0x17 ;  /* 0x3b80000000037811 */ /* 0x000fe200078eb8ff */
[----:B------:R-:W-:-:S05]  /*3f40*/  IMAD.SHL.U32 R0, R2, 0x100000, RZ ;  /* 0x0010000002007824 */ /* 0x000fca00078e00ff */
[----:B------:R-:W-:Y:S02]  /*3f50*/  LOP3.LUT R0, R3, R0, R4, 0xfe, !PT ;  /* 0x0000000003007212 */ /* 0x000fe400078efe04 */
.L_x_616:
[----:B------:R-:W-:Y:S05]  /*3f60*/  BSYNC B0 ;  /* 0x0000000000007941 */ /* 0x000fea0003800000 */
.L_x_615:
[----:B------:R-:W-:-:S04]  /*3f70*/  F2FP.BF16.PACK_AB R0, RZ, R0 ;  /* 0x00000000ff00723e */ /* 0x000fc800000010ff */
[----:B------:R-:W-:Y:S01]  /*3f80*/  PRMT R19, R0, 0x7610, R19 ;  /* 0x0000761000137816 */ /* 0x000fe20000000013 */
[----:B------:R-:W-:Y:S05]  /*3f90*/  BRA `(.L_x_595) ;  /* 0x000004d000007947 */ /* 0x000fea0003800000 */
.L_x_613:
        /* <DEDUP_REMOVED lines=21> */
.L_x_622:
[----:B------:R-:W-:Y:S05]  /*40f0*/  BSYNC B1 ;  /* 0x0000000000017941 */ /* 0x000fea0003800000 */
.L_x_621:
[----:B------:R-:W-:Y:S01]  /*4100*/  LEA R3, R0, 0x37800000, 0x17 ;  /* 0x3780000000037811 */ /* 0x000fe200078eb8ff */
[----:B------:R-:W-:-:S05]  /*4110*/  IMAD.SHL.U32 R0, R2, 0x200000, RZ ;  /* 0x0020000002007824 */ /* 0x000fca00078e00ff */
[----:B------:R-:W-:Y:S02]  /*4120*/  LOP3.LUT R0, R3, R0, R4, 0xfe, !PT ;  /* 0x0000000003007212 */ /* 0x000fe400078efe04 */
.L_x_620:
[----:B------:R-:W-:Y:S05]  /*4130*/  BSYNC B0 ;  /* 0x0000000000007941 */ /* 0x000fea0003800000 */
.L_x_619:
[----:B------:R-:W-:-:S04]  /*4140*/  F2FP.BF16.PACK_AB R0, RZ, R0 ;  /* 0x00000000ff00723e */ /* 0x000fc800000010ff */
[----:B------:R-:W-:Y:S01]  /*4150*/  PRMT R19, R0, 0x7610, R19 ;  /* 0x0000761000137816 */ /* 0x000fe20000000013 */
[----:B------:R-:W-:Y:S05]  /*4160*/  BRA `(.L_x_595) ;  /* 0x0000030000007947 */ /* 0x000fea0003800000 */
.L_x_612:
        /* <DEDUP_REMOVED lines=14> */
.L_x_626:
[----:B------:R-:W-:Y:S05]  /*4250*/  BSYNC B0 ;  /* 0x0000000000007941 */ /* 0x000fea0003800000 */
.L_x_625:
[----:B------:R-:W-:-:S04]  /*4260*/  F2FP.BF16.PACK_AB R0, RZ, R0 ;  /* 0x00000000ff00723e */ /* 0x000fc800000010ff */
[----:B------:R-:W-:Y:S01]  /*4270*/  PRMT R19, R0, 0x7610, R19 ;  /* 0x0000761000137816 */ /* 0x000fe20000000013 */
[----:B------:R-:W-:Y:S05]  /*4280*/  BRA `(.L_x_595) ;  /* 0x000001e000007947 */ /* 0x000fea0003800000 */
.L_x_600:
        /* <DEDUP_REMOVED lines=21> */
.L_x_624:
[----:B------:R-:W2:Y:S02]  /*43e0*/  LDG.E.64 R2, [R2.64] ;  /* 0x0000002402027981 */ /* 0x000ea4000c1e1b00 */
[----:B--2---:R-:W0:Y:S02]  /*43f0*/  I2F.U64 R0, R2 ;  /* 0x0000000200007312 */ /* 0x004e240000301000 */
[----:B0-----:R-:W-:-:S04]  /*4400*/  F2FP.BF16.PACK_AB R0, RZ, R0 ;  /* 0x00000000ff00723e */ /* 0x001fc800000010ff */
[----:B------:R-:W-:Y:S01]  /*4410*/  PRMT R19, R0, 0x7610, R19 ;  /* 0x0000761000137816 */ /* 0x000fe20000000013 */
[----:B------:R-:W-:Y:S05]  /*4420*/  BRA `(.L_x_595) ;  /* 0x0000004000007947 */ /* 0x000fea0003800000 */
.L_x_623:
[----:B------:R-:W2:Y:S02]  /*4430*/  LDG.E R2, [R2.64] ;  /* 0x0000002402027981 */ /* 0x000ea4000c1e1900 */
[----:B--2---:R-:W0:Y:S02]  /*4440*/  I2F.U32 R0, R2 ;  /* 0x0000000200007306 */ /* 0x004e240000201000 */
[----:B0-----:R-:W-:-:S04]  /*4450*/  F2FP.BF16.PACK_AB R0, RZ, R0 ;  /* 0x00000000ff00723e */ /* 0x001fc800000010ff */
[----:B------:R-:W-:Y:S02]  /*4460*/  PRMT R19, R0, 0x7610, R19 ;  /* 0x0000761000137816 */ /* 0x000fe40000000013 */
.L_x_595:
[----:B------:R-:W-:Y:S05]  /*4470*/  BSYNC B6 ;  /* 0x0000000000067941 */ /* 0x000fea0003800000 */
.L_x_594:
[----:B------:R-:W1:Y:S01]  /*4480*/  S2R R23, SR_TID.X ;  /* 0x0000000000177919 */ /* 0x000e620000002100 */
[----:B0-----:R-:W0:Y:S01]  /*4490*/  LDC.U8 R2, c[0x0][0x194] ;  /* 0x00006500ff027b82 */ /* 0x001e220000000000 */
[----:B-----5:R-:W-:Y:S01]  /*44a0*/  PRMT R0, RZ, 0x5410, R19 ;  /* 0x00005410ff007816 */ /* 0x020fe20000000013 */
[----:B------:R-:W-:Y:S03]  /*44b0*/  BSSY B0, `(.L_x_627) ;  /* 0x0000019000007945 */ /* 0x000fe60003800000 */
[----:B------:R-:W-:Y:S02]  /*44c0*/  FSETP.GTU.FTZ.AND P0, PT, |R0|, +INF , PT ;  /* 0x7f8000000000780b */ /* 0x000fe40003f1c200 */
[C---:B-1----:R-:W-:Y:S02]  /*44d0*/  IADD3 R4, R23.reuse, 0x100, RZ ;  /* 0x0000010017047810 */ /* 0x042fe40007ffe0ff */
[----:B------:R-:W-:-:S02]  /*44e0*/  ISETP.GE.AND P2, PT, R23, R17, PT ;  /* 0x000000111700720c */ /* 0x000fc40003f46270 */
[-C--:B------:R-:W-:Y:S02]  /*44f0*/  ISETP.GE.AND P1, PT, R4, R17.reuse, PT ;  /* 0x000000110400720c */ /* 0x080fe40003f26270 */
[----:B------:R-:W1:Y:S01]  /*4500*/  LDC.U16 R4, c[0x0][0x16c] ;  /* 0x00005b00ff047b82 */ /* 0x000e620000000400 */
[C---:B------:R-:W-:Y:S02]  /*4510*/  IADD3 R6, R23.reuse, 0x180, RZ ;  /* 0x0000018017067810 */ /* 0x040fe40007ffe0ff */
[----:B------:R-:W-:Y:S02]  /*4520*/  IADD3 R24, R23, 0x80, RZ ;  /* 0x0000008017187810 */ /* 0x000fe40007ffe0ff */
[-C--:B------:R-:W-:Y:S02]  /*4530*/  ISETP.GE.OR P0, PT, R6, R17.reuse, P0 ;  /* 0x000000110600720c */ /* 0x080fe40000706670 */
[----:B------:R-:W-:Y:S02]  /*4540*/  ISETP.GE.AND P3, PT, R24, R17, PT ;  /* 0x000000111800720c */ /* 0x000fe40003f66270 */
[----:B------:R-:W-:Y:S06]  /*4550*/  @P2 BRA `(.L_x_628) ;  /* 0x000000e000002947 */ /* 0x000fec0003800000 */
[----:B0-----:R-:W-:Y:S01]  /*4560*/  PRMT R5, RZ, 0x5410, R25 ;  /* 0x00005410ff057816 */ /* 0x001fe20000000019 */
[----:B------:R-:W-:-:S02]  /*4570*/  ULDC.U16 UR4, c[0x0][0x168] ;  /* 0x00005a0000047ab9 */ /* 0x000fc40000000400 */
[----:B------:R-:W-:Y:S01]  /*4580*/  IMAD.U32 R3, RZ, RZ, UR4 ;  /* 0x00000004ff037e24 */ /* 0x000fe2000f8e00ff */
[----:B------:R-:W-:-:S13]  /*4590*/  FSETP.GTU.FTZ.AND P4, PT, |R5|, +INF , PT ;  /* 0x7f8000000500780b */ /* 0x000fda0003f9c200 */
[----:B------:R-:W-:Y:S05]  /*45a0*/  @P4 BRA `(.L_x_628) ;  /* 0x0000009000004947 */ /* 0x000fea0003800000 */
[----:B------:R-:W-:Y:S01]  /*45b0*/  FSETP.NEU.FTZ.AND P4, PT, R5, +INF , PT ;  /* 0x7f8000000500780b */ /* 0x000fe20003f9d000 */
[----:B------:R-:W-:-:S12]  /*45c0*/  ULDC.U16 UR4, c[0x0][0x16a] ;  /* 0x00005a8000047ab9 */ /* 0x000fd80000000400 */
[----:B------:R-:W-:-:S05]  /*45d0*/  @P4 FADD.FTZ R3, -RZ, -INF ;  /* 0xff800000ff034421 */ /* 0x000fca0000010100 */
[----:B------:R-:W-:-:S04]  /*45e0*/  @P4 F2FP.BF16.PACK_AB R3, RZ, R3 ;  /* 0x00000003ff03423e */ /* 0x000fc800000010ff */
[----:B------:R-:W-:Y:S01]  /*45f0*/  @P4 PRMT R6, RZ, 0x5410, R3 ;  /* 0x00005410ff064816 */ /* 0x000fe20000000003 */
[----:B------:R-:W-:-:S03]  /*4600*/  IMAD.U32 R3, RZ, RZ, UR4 ;  /* 0x00000004ff037e24 */ /* 0x000fc6000f8e00ff */
[----:B------:R-:W-:-:S04]  /*4610*/  @P4 FSETP.NEU.FTZ.AND P5, PT, R5, R6, PT ;  /* 0x000000060500420b */ /* 0x000fc80003fbd000 */
[----:B-1----:R-:W-:-:S04]  /*4620*/  @P4 SEL R25, R4, R25, !P5 ;  /* 0x0000001904194207 */ /* 0x002fc80006800000 */
[----:B------:R-:W-:Y:S02]  /*4630*/  @P4 PRMT R3, R25, 0x7610, R3 ;  /* 0x0000761019034816 */ /* 0x000fe40000000003 */
.L_x_628:
[----:B0-----:R-:W-:Y:S05]  /*4640*/  BSYNC B0 ;  /* 0x0000000000007941 */ /* 0x001fea0003800000 */
.L_x_627:
[----:B------:R-:W-:Y:S01]  /*4650*/  BSSY B0, `(.L_x_629) ;  /* 0x0000010000007945 */ /* 0x000fe20003800000 */
[----:B------:R-:W-:Y:S05]  /*4660*/  @P3 BRA `(.L_x_630) ;  /* 0x000000e000003947 */ /* 0x000fea0003800000 */
[----:B------:R-:W-:Y:S01]  /*4670*/  PRMT R5, RZ, 0x5410, R22 ;  /* 0x00005410ff057816 */ /* 0x000fe20000000016 */
[----:B------:R-:W-:Y:S02]  /*4680*/  ULDC.U16 UR4, c[0x0][0x168] ;  /* 0x00005a0000047ab9 */ /* 0x000fe40000000400 */
[----:B------:R-:W-:Y:S01]  /*4690*/  IMAD.U32 R25, RZ, RZ, UR4 ;  /* 0x00000004ff197e24 */ /* 0x000fe2000f8e00ff */
[----:B------:R-:W-:-:S13]  /*46a0*/  FSETP.GTU.FTZ.AND P3, PT, |R5|, +INF , PT ;  /* 0x7f8000000500780b */ /* 0x000fda0003f7c200 */
[----:B------:R-:W-:Y:S05]  /*46b0*/  @P3 BRA `(.L_x_630) ;  /* 0x0000009000003947 */ /* 0x000fea0003800000 */
[----:B------:R-:W-:Y:S01]  /*46c0*/  FSETP.NEU.FTZ.AND P3, PT, R5, +INF , PT ;  /* 0x7f8000000500780b */ /* 0x000fe20003f7d000 */
[----:B------:R-:W-:Y:S02]  /*46d0*/  ULDC.U16 UR4, c[0x0][0x16a] ;  /* 0x00005a8000047ab9 */ /* 0x000fe40000000400 */
[----:B------:R-:W-:-:S10]  /*46e0*/  IMAD.U32 R25, RZ, RZ, UR4 ;  /* 0x00000004ff197e24 */ /* 0x000fd4000f8e00ff */
[----:B------:R-:W-:-:S05]  /*46f0*/  @P3 FADD.FTZ R6, -RZ, -INF ;  /* 0xff800000ff063421 */ /* 0x000fca0000010100 */
[----:B------:R-:W-:-:S04]  /*4700*/  @P3 F2FP.BF16.PACK_AB R6, RZ, R6 ;  /* 0x00000006ff06323e */ /* 0x000fc800000010ff */
[----:B------:R-:W-:-:S04]  /*4710*/  @P3 PRMT R6, RZ, 0x5410, R6 ;  /* 0x00005410ff063816 */ /* 0x000fc80000000006 */
[----:B------:R-:W-:-:S04]  /*4720*/  @P3 FSETP.NEU.FTZ.AND P4, PT, R5, R6, PT ;  /* 0x000000060500320b */ /* 0x000fc80003f9d000 */
[----:B-1----:R-:W-:-:S04]  /*4730*/  @P3 SEL R22, R4, R22, !P4 ;  /* 0x0000001604163207 */ /* 0x002fc80006000000 */
[----:B------:R-:W-:Y:S02]  /*4740*/  @P3 PRMT R25, R22, 0x7610, R25 ;  /* 0x0000761016193816 */ /* 0x000fe40000000019 */
.L_x_630:
[----:B------:R-:W-:Y:S05]  /*4750*/  BSYNC B0 ;  /* 0x0000000000007941 */ /* 0x000fea0003800000 */
.L_x_629:
        /* <DEDUP_REMOVED lines=16> */
.L_x_632:
[----:B------:R-:W-:Y:S05]  /*4860*/  BSYNC B0 ;  /* 0x0000000000007941 */ /* 0x000fea0003800000 */
.L_x_631:
[----:B------:R-:W-:Y:S01]  /*4870*/  BSSY B0, `(.L_x_633) ;  /* 0x000000b000007945 */ /* 0x000fe20003800000 */
        /* <DEDUP_REMOVED lines=10> */
.L_x_634:
[----:B------:R-:W-:Y:S05]  /*4920*/  BSYNC B0 ;  /* 0x0000000000007941 */ /* 0x000fea0003800000 */
.L_x_633:
[----:B------:R-:W-:Y:S01]  /*4930*/  BSSY B6, `(.L_x_635) ;  /* 0x0000113000067945 */ /* 0x000fe20003800000 */
[----:B------:R-:W-:Y:S05]  /*4940*/  @P2 BRA `(.L_x_636) ;  /* 0x0000111000002947 */ /* 0x000fea0003800000 */
[----:B------:R-:W-:Y:S01]  /*4950*/  PRMT R0, R2, 0x9910, RZ ;  /* 0x0000991002007816 */ /* 0x000fe200000000ff */
        /* <DEDUP_REMOVED lines=14> */
[----:B------:R-:W-:Y:S01]  /*4a40*/  PRMT R3, RZ, 0x5410, R3 ;  /* 0x00005410ff037816 */ /* 0x000fe20000000003 */
[----:B------:R-:W-:-:S05]  /*4a50*/  IMAD.MOV.U32 R23, RZ, RZ, R24 ;  /* 0x000000ffff177224 */ /* 0x000fca00078e0018 */
[----:B------:R-:W0:Y:S02]  /*4a60*/  F2I.FTZ.TRUNC.NTZ R3, R3 ;  /* 0x0000000300037305 */ /* 0x000e24000021f100 */
[----:B0-----:R0:W-:Y:S01]  /*4a70*/  STG.E.U8 [R8.64], R3 ;  /* 0x0000000308007986 */ /* 0x0011e2000c101124 */
[----:B------:R-:W-:Y:S05]  /*4a80*/  BRA `(.L_x_636) ;  /* 0x00000fd000007947 */ /* 0x000fea0003800000 */
.L_x_640:
[----:B------:R-:W-:Y:S01]  /*4a90*/  PRMT R5, RZ, 0x5410, R3 ;  /* 0x00005410ff057816 */ /* 0x000fe20000000003 */
[----:B------:R-:W-:-:S05]  /*4aa0*/  IMAD.MOV.U32 R23, RZ, RZ, R24 ;  /* 0x000000ffff177224 */ /* 0x000fca00078e0018 */
[----:B-1----:R-:W0:Y:S02]  /*4ab0*/  F2I.S64.TRUNC R4, R5 ;  /* 0x0000000500047311 */ /* 0x002e24000020d900 */
[----:B0-----:R0:W-:Y:S01]  /*4ac0*/  STG.E.U8 [R8.64], R4 ;  /* 0x0000000408007986 */ /* 0x0011e2000c101124 */
[----:B------:R-:W-:Y:S05]  /*4ad0*/  BRA `(.L_x_636) ;  /* 0x00000f8000007947 */ /* 0x000fea0003800000 */
.L_x_639:
[----:B------:R-:W-:-:S13]  /*4ae0*/  ISETP.NE.AND P0, PT, R0, 0x2, PT ;  /* 0x000000020000780c */ /* 0x000fda0003f05270 */
[----:B------:R-:W-:Y:S05]  /*4af0*/  @!P0 BRA `(.L_x_642) ;  /* 0x000000e000008947 */ /* 0x000fea0003800000 */
[----:B------:R-:W-:-:S13]  /*4b00*/  ISETP.NE.AND P0, PT, R0, 0x3, PT ;  /* 0x000000030000780c */ /* 0x000fda0003f05270 */
[----:B------:R-:W-:Y:S05]  /*4b10*/  @!P0 BRA `(.L_x_643) ;  /* 0x0000007000008947 */ /* 0x000fea0003800000 */
[----:B------:R-:W-:-:S13]  /*4b20*/  ISETP.NE.AND P0, PT, R0, 0x4, PT ;  /* 0x000000040000780c */ /* 0x000fda0003f05270 */
[----:B------:R-:W-:Y:S05]  /*4b30*/  @P0 BRA `(.L_x_641) ;  /* 0x00000d4000000947 */ /* 0x000fea0003800000 */
[----:B-1----:R-:W-:Y:S01]  /*4b40*/  PRMT R4, RZ, 0x5410, R3 ;  /* 0x00005410ff047816 */ /* 0x002fe20000000003 */
[----:B------:R-:W-:-:S05]  /*4b50*/  IMAD.MOV.U32 R23, RZ, RZ, R24 ;  /* 0x000000ffff177224 */ /* 0x000fca00078e0018 */
[----:B------:R-:W0:Y:S02]  /*4b60*/  F2I.S64.TRUNC R4, R4 ;  /* 0x0000000400047311 */ /* 0x000e24000020d900 */
[----:B0-----:R0:W-:Y:S01]  /*4b70*/  STG.E.64 [R8.64], R4 ;  /* 0x0000000408007986 */ /* 0x0011e2000c101b24 */
[----:B------:R-:W-:Y:S05]  /*4b80*/  BRA `(.L_x_636) ;  /* 0x00000ed000007947 */ /* 0x000fea0003800000 */
.L_x_643:
[----:B------:R-:W-:Y:S01]  /*4b90*/  PRMT R3, RZ, 0x5410, R3 ;  /* 0x00005410ff037816 */ /* 0x000fe20000000003 */
[----:B------:R-:W-:-:S05]  /*4ba0*/  IMAD.MOV.U32 R23, RZ, RZ, R24 ;  /* 0x000000ffff177224 */ /* 0x000fca00078e0018 */
[----:B------:R-:W0:Y:S02]  /*4bb0*/  F2I.FTZ.TRUNC.NTZ R3, R3 ;  /* 0x0000000300037305 */ /* 0x000e24000021f100 */
[----:B0-----:R0:W-:Y:S01]  /*4bc0*/  STG.E [R8.64], R3 ;  /* 0x0000000308007986 */ /* 0x0011e2000c101924 */
[----:B------:R-:W-:Y:S05]  /*4bd0*/  BRA `(.L_x_636) ;  /* 0x00000e8000007947 */ /* 0x000fea0003800000 */
.L_x_642:
[----:B------:R-:W-:Y:S01]  /*4be0*/  PRMT R3, RZ, 0x5410, R3 ;  /* 0x00005410ff037816 */ /* 0x000fe20000000003 */
[----:B------:R-:W-:-:S05]  /*4bf0*/  IMAD.MOV.U32 R23, RZ, RZ, R24 ;  /* 0x000000ffff177224 */ /* 0x000fca00078e0018 */
[----:B------:R-:W0:Y:S02]  /*4c00*/  F2I.FTZ.TRUNC.NTZ R3, R3 ;  /* 0x0000000300037305 */ /* 0x000e24000021f100 */
[----:B0-----:R0:W-:Y:S01]  /*4c10*/  STG.E.U16 [R8.64], R3 ;  /* 0x0000000308007986 */ /* 0x0011e2000c101524 */
[----:B------:R-:W-:Y:S05]  /*4c20*/  BRA `(.L_x_636) ;  /* 0x00000e3000007947 */ /* 0x000fea0003800000 */
.L_x_638:
[----:B------:R-:W-:-:S13]  /*4c30*/  ISETP.GT.AND P0, PT, R0, 0x6, PT ;  /* 0x000000060000780c */ /* 0x000fda0003f04270 */
[----:B------:R-:W-:Y:S05]  /*4c40*/  @P0 BRA `(.L_x_644) ;  /* 0x000000d000000947 */ /* 0x000fea0003800000 */
[----:B------:R-:W-:-:S13]  /*4c50*/  ISETP.NE.AND P0, PT, R0, 0x5, PT ;  /* 0x000000050000780c */ /* 0x000fda0003f05270 */
[----:B------:R-:W-:Y:S05]  /*4c60*/  @!P0 BRA `(.L_x_645) ;  /* 0x0000006000008947 */ /* 0x000fea0003800000 */
[----:B------:R-:W-:-:S13]  /*4c70*/  ISETP.NE.AND P0, PT, R0, 0x6, PT ;  /* 0x000000060000780c */ /* 0x000fda0003f05270 */
[----:B------:R-:W-:Y:S05]  /*4c80*/  @P0 BRA `(.L_x_641) ;  /* 0x00000bf000000947 */ /* 0x000fea0003800000 */
[----:B------:R-:W-:Y:S01]  /*4c90*/  PRMT R3, RZ, 0x5410, R3 ;  /* 0x00005410ff037816 */ /* 0x000fe20000000003 */
[----:B------:R-:W-:-:S04]  /*4ca0*/  IMAD.MOV.U32 R23, RZ, RZ, R24 ;  /* 0x000000ffff177224 */ /* 0x000fc800078e0018 */
[----:B------:R0:W-:Y:S01]  /*4cb0*/  STG.E [R8.64], R3 ;  /* 0x0000000308007986 */ /* 0x0001e2000c101924 */
[----:B------:R-:W-:Y:S05]  /*4cc0*/  BRA `(.L_x_636) ;  /* 0x00000d9000007947 */ /* 0x000fea0003800000 */
.L_x_645:
[----:B------:R-:W-:Y:S01]  /*4cd0*/  PRMT R0, RZ, 0x5410, R3 ;  /* 0x00005410ff007816 */ /* 0x000fe20000000003 */
[----:B------:R-:W-:-:S03]  /*4ce0*/  IMAD.MOV.U32 R23, RZ, RZ, R24 ;  /* 0x000000ffff177224 */ /* 0x000fc600078e0018 */
[----:B------:R-:W-:-:S05]  /*4cf0*/  F2FP.PACK_AB R0, RZ, R0 ;  /* 0x00000000ff00723e */ /* 0x000fca00000000ff */
[----:B------:R0:W-:Y:S01]  /*4d00*/  STG.E.U16 [R8.64], R0 ;  /* 0x0000000008007986 */ /* 0x0001e2000c101524 */
[----:B------:R-:W-:Y:S05]  /*4d10*/  BRA `(.L_x_636) ;  /* 0x00000d4000007947 */ /* 0x000fea0003800000 */
.L_x_644:
[----:B------:R-:W-:-:S13]  /*4d20*/  ISETP.NE.AND P0, PT, R0, 0x7, PT ;  /* 0x000000070000780c */ /* 0x000fda0003f05270 */
[----:B------:R-:W-:Y:S05]  /*4d30*/  @!P0 BRA `(.L_x_646) ;  /* 0x000000f000008947 */ /* 0x000fea0003800000 */
[----:B------:R-:W-:-:S13]  /*4d40*/  ISETP.NE.AND P0, PT, R0, 0x8, PT ;  /* 0x000000080000780c */ /* 0x000fda0003f05270 */
[----:B------:R-:W-:Y:S05]  /*4d50*/  @!P0 BRA `(.L_x_647) ;  /* 0x0000007000008947 */ /* 0x000fea0003800000 */
[----:B------:R-:W-:-:S13]  /*4d60*/  ISETP.NE.AND P0, PT, R0, 0x9, PT ;  /* 0x000000090000780c */ /* 0x000fda0003f05270 */
[----:B------:R-:W-:Y:S05]  /*4d70*/  @P0 BRA `(.L_x_641) ;  /* 0x00000b0000000947 */ /* 0x000fea0003800000 */
[----:B------:R-:W-:Y:S01]  /*4d80*/  IMAD.MOV.U32 R5, RZ, RZ, RZ ;  /* 0x000000ffff057224 */ /* 0x000fe200078e00ff */
[----:B-1----:R-:W-:Y:S01]  /*4d90*/  PRMT R4, RZ, 0x5410, R3 ;  /* 0x00005410ff047816 */ /* 0x002fe20000000003 */
[----:B------:R-:W-:-:S04]  /*4da0*/  IMAD.MOV.U32 R23, RZ, RZ, R24 ;  /* 0x000000ffff177224 */ /* 0x000fc800078e0018 */
[----:B------:R0:W-:Y:S01]  /*4db0*/  STG.E.64 [R8.64], R4 ;  /* 0x0000000408007986 */ /* 0x0001e2000c101b24 */
[----:B------:R-:W-:Y:S05]  /*4dc0*/  BRA `(.L_x_636) ;  /* 0x00000c9000007947 */ /* 0x000fea0003800000 */
.L_x_647:
[----:B------:R-:W-:Y:S01]  /*4dd0*/  PRMT R3, RZ, 0x5410, R3 ;  /* 0x00005410ff037816 */ /* 0x000fe20000000003 */
[----:B------:R-:W-:-:S03]  /*4de0*/  IMAD.MOV.U32 R23, RZ, RZ, R24 ;  /* 0x000000ffff177224 */ /* 0x000fc600078e0018 */
[----:B------:R-:W-:-:S04]  /*4df0*/  F2FP.PACK_AB R3, RZ, R3 ;  /* 0x00000003ff03723e */ /* 0x000fc800000000ff */
[----:B------:R-:W-:-:S05]  /*4e00*/  PRMT R3, R3, 0x5410, RZ ;  /* 0x0000541003037816 */ /* 0x000fca00000000ff */
[----:B------:R0:W-:Y:S01]  /*4e10*/  STG.E [R8.64], R3 ;  /* 0x0000000308007986 */ /* 0x0001e2000c101924 */
[----:B------:R-:W-:Y:S05]  /*4e20*/  BRA `(.L_x_636) ;  /* 0x00000c3000007947 */ /* 0x000fea0003800000 */
.L_x_646:
[----:B-1----:R-:W-:Y:S01]  /*4e30*/  PRMT R4, RZ, 0x5410, R3 ;  /* 0x00005410ff047816 */ /* 0x002fe20000000003 */
[----:B------:R-:W-:-:S04]  /*4e40*/  IMAD.MOV.U32 R23, RZ, RZ, R24 ;  /* 0x000000ffff177224 */ /* 0x000fc800078e0018 */
[----:B------:R-:W-:-:S06]  /*4e50*/  FMUL.FTZ R4, R4, 1 ;  /* 0x3f80000004047820 */ /* 0x000fcc0000410000 */
[----:B------:R-:W0:Y:S02]  /*4e60*/  F2F.F64.F32 R4, R4 ;  /* 0x0000000400047310 */ /* 0x000e240000201800 */
[----:B0-----:R0:W-:Y:S01]  /*4e70*/  STG.E.64 [R8.64], R4 ;  /* 0x0000000408007986 */ /* 0x0011e2000c101b24 */
[----:B------:R-:W-:Y:S05]  /*4e80*/  BRA `(.L_x_636) ;  /* 0x00000bd000007947 */ /* 0x000fea0003800000 */
.L_x_637:
        /* <DEDUP_REMOVED lines=8> */
[----:B------:R-:W-:Y:S01]  /*4f10*/  PRMT R3, RZ, 0x5410, R3 ;  /* 0x00005410ff037816 */ /* 0x000fe20000000003 */
[----:B------:R-:W-:-:S03]  /*4f20*/  IMAD.MOV.U32 R23, RZ, RZ, R24 ;  /* 0x000000ffff177224 */ /* 0x000fc600078e0018 */
[----:B------:R-:W-:-:S04]  /*4f30*/  FSETP.NEU.FTZ.AND P0, PT, R3, RZ, PT ;  /* 0x000000ff0300720b */ /* 0x000fc80003f1d000 */
[----:B------:R-:W-:-:S05]  /*4f40*/  SEL R3, RZ, 0x1, !P0 ;  /* 0x00000001ff037807 */ /* 0x000fca0004000000 */
[----:B------:R0:W-:Y:S01]  /*4f50*/  STG.E.U8 [R8.64], R3 ;  /* 0x0000000308007986 */ /* 0x0001e2000c101124 */
[----:B------:R-:W-:Y:S05]  /*4f60*/  BRA `(.L_x_636) ;  /* 0x00000af000007947 */ /* 0x000fea0003800000 */
.L_x_650:
[----:B------:R-:W-:Y:S01]  /*4f70*/  PRMT R3, RZ, 0x5410, R3 ;  /* 0x00005410ff037816 */ /* 0x000fe20000000003 */
[----:B------:R-:W-:Y:S01]  /*4f80*/  CS2R R6, SRZ ;  /* 0x0000000000067805 */ /* 0x000fe2000001ff00 */
[----:B------:R-:W-:-:S03]  /*4f90*/  IMAD.MOV.U32 R23, RZ, RZ, R24 ;  /* 0x000000ffff177224 */ /* 0x000fc600078e0018 */
[----:B------:R-:W-:-:S04]  /*4fa0*/  FMUL.FTZ R3, R3, 1 ;  /* 0x3f80000003037820 */ /* 0x000fc80000410000 */
[----:B-1----:R-:W0:Y:S02]  /*4fb0*/  F2F.F64.F32 R4, R3 ;  /* 0x0000000300047310 */ /* 0x002e240000201800 */
[----:B0-----:R0:W-:Y:S01]  /*4fc0*/  STG.E.128 [R8.64], R4 ;  /* 0x0000000408007986 */ /* 0x0011e2000c101d24 */
[----:B------:R-:W-:Y:S05]  /*4fd0*/  BRA `(.L_x_636) ;  /* 0x00000a8000007947 */ /* 0x000fea0003800000 */
.L_x_649:
        /* <DEDUP_REMOVED lines=21> */
.L_x_654:
[----:B------:R-:W-:Y:S05]  /*5130*/  BSYNC B0 ;  /* 0x0000000000007941 */ /* 0x000fea0003800000 */
.L_x_653:
[----:B------:R-:W-:Y:S01]  /*5140*/  LOP3.LUT R5, R0, R5, RZ, 0xfc, !PT ;  /* 0x0000000500057212 */ /* 0x000fe200078efcff */
[----:B------:R-:W-:-:S04]  /*5150*/  IMAD.MOV.U32 R23, RZ, RZ, R24 ;  /* 0x000000ffff177224 */ /* 0x000fc800078e0018 */
[----:B------:R0:W-:Y:S01]  /*5160*/  STG.E.U8 [R8.64], R5 ;  /* 0x0000000508007986 */ /* 0x0001e2000c101124 */
[----:B------:R-:W-:Y:S05]  /*5170*/  BRA `(.L_x_636) ;  /* 0x000008e000007947 */ /* 0x000fea0003800000 */
.L_x_652:
        /* <DEDUP_REMOVED lines=13> */
.L_x_656:
[----:B------:R-:W-:Y:S01]  /*5250*/  IMAD.MOV.U32 R0, RZ, RZ, 0x7f ;  /* 0x0000007fff007424 */ /* 0x000fe200078e00ff */
[----:B------:R-:W-:-:S04]  /*5260*/  ISETP.GT.U32.AND P0, PT, R3, 0x7f800000, PT ;  /* 0x7f8000000300780c */ /* 0x000fc80003f04070 */
[----:B------:R-:W-:-:S04]  /*5270*/  SEL R0, R0, 0x7c, P0 ;  /* 0x0000007c00007807 */ /* 0x000fc80000000000 */
.L_x_657:
[----:B------:R-:W-:Y:S05]  /*5280*/  BSYNC B0 ;  /* 0x0000000000007941 */ /* 0x000fea0003800000 */
.L_x_655:
[----:B------:R-:W-:Y:S01]  /*5290*/  LOP3.LUT R3, R5, 0x80000000, RZ, 0xc0, !PT ;  /* 0x8000000005037812 */ /* 0x000fe200078ec0ff */
[----:B------:R-:W-:-:S03]  /*52a0*/  IMAD.MOV.U32 R23, RZ, RZ, R24 ;  /* 0x000000ffff177224 */ /* 0x000fc600078e0018 */
[----:B------:R-:W-:-:S04]  /*52b0*/  SHF.R.U32.HI R3, RZ, 0x18, R3 ;  /* 0x00000018ff037819 */ /* 0x000fc80000011603 */
[----:B------:R-:W-:-:S05]  /*52c0*/  LOP3.LUT R3, R0, R3, RZ, 0xfc, !PT ;  /* 0x0000000300037212 */ /* 0x000fca00078efcff */
[----:B------:R0:W-:Y:S01]  /*52d0*/  STG.E.U8 [R8.64], R3 ;  /* 0x0000000308007986 */ /* 0x0001e2000c101124 */
[----:B------:R-:W-:Y:S05]  /*52e0*/  BRA `(.L_x_636) ;  /* 0x0000077000007947 */ /* 0x000fea0003800000 */
.L_x_651:
[----:B------:R0:W-:Y:S01]  /*52f0*/  STG.E.U16 [R8.64], R3 ;  /* 0x0000000308007986 */ /* 0x0001e2000c101524 */
[----:B------:R-:W-:Y:S01]  /*5300*/  IMAD.MOV.U32 R23, RZ, RZ, R24 ;  /* 0x000000ffff177224 */ /* 0x000fe200078e0018 */
[----:B------:R-:W-:Y:S05]  /*5310*/  BRA `(.L_x_636) ;  /* 0x0000074000007947 */ /* 0x000fea0003800000 */
.L_x_648:
        /* <DEDUP_REMOVED lines=8> */
[----:B------:R-:W-:Y:S01]  /*53a0*/  PRMT R3, RZ, 0x5410, R3 ;  /* 0x00005410ff037816 */ /* 0x000fe20000000003 */
[----:B------:R-:W-:-:S05]  /*53b0*/  IMAD.MOV.U32 R23, RZ, RZ, R24 ;  /* 0x000000ffff177224 */ /* 0x000fca00078e0018 */
[----:B------:R-:W0:Y:S02]  /*53c0*/  F2I.FTZ.U32.TRUNC.NTZ R3, R3 ;  /* 0x0000000300037305 */ /* 0x000e24000021f000 */
[----:B0-----:R0:W-:Y:S01]  /*53d0*/  STG.E.U16 [R8.64], R3 ;  /* 0x0000000308007986 */ /* 0x0011e2000c101524 */
[----:B------:R-:W-:Y:S05]  /*53e0*/  BRA `(.L_x_636) ;  /* 0x0000067000007947 */ /* 0x000fea0003800000 */
.L_x_660:
[----:B------:R-:W-:Y:S01]  /*53f0*/  PRMT R5, RZ, 0x5410, R3 ;  /* 0x00005410ff057816 */ /* 0x000fe20000000003 */
[----:B------:R-:W-:Y:S01]  /*5400*/  BSSY B0, `(.L_x_661) ;  /* 0x0000014000007945 */ /* 0x000fe20003800000 */
[----:B-1----:R-:W-:Y:S02]  /*5410*/  IMAD.MOV.U32 R4, RZ, RZ, 0x80 ;  /* 0x00000080ff047424 */ /* 0x002fe400078e00ff */
        /* <DEDUP_REMOVED lines=14> */
.L_x_663:
[----:B------:R-:W-:-:S04]  /*5500*/  LOP3.LUT R3, R5, 0x80000000, RZ, 0xc0, !PT ;  /* 0x8000000005037812 */ /* 0x000fc800078ec0ff */
[----:B------:R-:W-:-:S04]  /*5510*/  SHF.R.U32.HI R3, RZ, 0x18, R3 ;  /* 0x00000018ff037819 */ /* 0x000fc80000011603 */
[----:B------:R-:W-:-:S04]  /*5520*/  LOP3.LUT R0, R0, R3, RZ, 0xfc, !PT ;  /* 0x0000000300007212 */ /* 0x000fc800078efcff */
[----:B------:R-:W-:Y:S02]  /*5530*/  PRMT R4, R0, 0x7610, R4 ;  /* 0x0000761000047816 */ /* 0x000fe40000000004 */
.L_x_662:
[----:B------:R-:W-:Y:S05]  /*5540*/  BSYNC B0 ;  /* 0x0000000000007941 */ /* 0x000fea0003800000 */
.L_x_661:
[----:B------:R0:W-:Y:S01]  /*5550*/  STG.E.U8 [R8.64], R4 ;  /* 0x0000000408007986 */ /* 0x0001e2000c101124 */
[----:B------:R-:W-:Y:S01]  /*5560*/  IMAD.MOV.U32 R23, RZ, RZ, R24 ;  /* 0x000000ffff177224 */ /* 0x000fe200078e0018 */
[----:B------:R-:W-:Y:S05]  /*5570*/  BRA `(.L_x_636) ;  /* 0x000004e000007947 */ /* 0x000fea0003800000 */
.L_x_659:
        /* <DEDUP_REMOVED lines=17> */
.L_x_666:
[----:B------:R-:W-:-:S04]  /*5690*/  LOP3.LUT R3, R5, 0x80000000, RZ, 0xc0, !PT ;  /* 0x8000000005037812 */ /* 0x000fc800078ec0ff */
[----:B------:R-:W-:-:S04]  /*56a0*/  SHF.R.U32.HI R3, RZ, 0x18, R3 ;  /* 0x00000018ff037819 */ /* 0x000fc80000011603 */
[----:B------:R-:W-:-:S04]  /*56b0*/  LOP3.LUT R0, R0, R3, RZ, 0xfc, !PT ;  /* 0x0000000300007212 */ /* 0x000fc800078efcff */
[----:B------:R-:W-:Y:S02]  /*56c0*/  PRMT R4, R0, 0x7610, R4 ;  /* 0x0000761000047816 */ /* 0x000fe40000000004 */
.L_x_665:
[----:B------:R-:W-:Y:S05]  /*56d0*/  BSYNC B0 ;  /* 0x0000000000007941 */ /* 0x000fea0003800000 */
.L_x_664:
[----:B------:R0:W-:Y:S01]  /*56e0*/  STG.E.U8 [R8.64], R4 ;  /* 0x0000000408007986 */ /* 0x0001e2000c101124 */
[----:B------:R-:W-:Y:S01]  /*56f0*/  IMAD.MOV.U32 R23, RZ, RZ, R24 ;  /* 0x000000ffff177224 */ /* 0x000fe200078e0018 */
[----:B------:R-:W-:Y:S05]  /*5700*/  BRA `(.L_x_636) ;  /* 0x0000035000007947 */ /* 0x000fea0003800000 */
.L_x_658:
[----:B------:R-:W-:-:S13]  /*5710*/  ISETP.NE.AND P0, PT, R0, 0x1c, PT ;  /* 0x0000001c0000780c */ /* 0x000fda0003f05270 */
[----:B------:R-:W-:Y:S05]  /*5720*/  @!P0 BRA `(.L_x_667) ;  /* 0x000002f000008947 */ /* 0x000fea0003800000 */
[----:B------:R-:W-:-:S13]  /*5730*/  ISETP.NE.AND P0, PT, R0, 0x1d, PT ;  /* 0x0000001d0000780c */ /* 0x000fda0003f05270 */
[----:B------:R-:W-:Y:S05]  /*5740*/  @!P0 BRA `(.L_x_668) ;  /* 0x0000028000008947 */ /* 0x000fea0003800000 */
[----:B------:R-:W-:-:S13]  /*5750*/  ISETP.NE.AND P0, PT, R0, 0x2c, PT ;  /* 0x0000002c0000780c */ /* 0x000fda0003f05270 */
[----:B------:R-:W-:Y:S05]  /*5760*/  @P0 BRA `(.L_x_641) ;  /* 0x0000011000000947 */ /* 0x000fea0003800000 */
[----:B-1----:R-:W-:Y:S01]  /*5770*/  PRMT R4, RZ, 0x5410, R3 ;  /* 0x00005410ff047816 */ /* 0x002fe20000000003 */
[----:B------:R-:W-:Y:S01]  /*5780*/  IMAD.MOV.U32 R23, RZ, RZ, R24 ;  /* 0x000000ffff177224 */ /* 0x000fe200078e0018 */
        /* <DEDUP_REMOVED lines=15> */
.L_x_641:
[----:B------:R-:W-:Y:S01]  /*5880*/  MOV R14, 0x1c0 ;  /* 0x000001c0000e7802 */ /* 0x000fe20000000f00 */
[----:B-1----:R-:W-:Y:S02]  /*5890*/  IMAD.MOV.U32 R4, RZ, RZ, c[0x4][0x1a0] ;  /* 0x01006800ff047624 */ /* 0x002fe400078e00ff */
        /* <DEDUP_REMOVED lines=17> */
[----:B------:R-:W-:Y:S01]  /*59b0*/  IMAD.MOV.U32 R23, RZ, RZ, R24 ;  /* 0x000000ffff177224 */ /* 0x000fe200078e0018 */
[----:B------:R-:W-:Y:S05]  /*59c0*/  BRA `(.L_x_636) ;  /* 0x0000009000007947 */ /* 0x000fea0003800000 */
.L_x_668:
[----:B-1----:R-:W-:Y:S01]  /*59d0*/  PRMT R4, RZ, 0x5410, R3 ;  /* 0x00005410ff047816 */ /* 0x002fe20000000003 */
[----:B------:R-:W-:-:S05]  /*59e0*/  IMAD.MOV.U32 R23, RZ, RZ, R24 ;  /* 0x000000ffff177224 */ /* 0x000fca00078e0018 */
[----:B------:R-:W0:Y:S02]  /*59f0*/  F2I.U64.TRUNC R4, R4 ;  /* 0x0000000400047311 */ /* 0x000e24000020d800 */
[----:B0-----:R0:W-:Y:S01]  /*5a00*/  STG.E.64 [R8.64], R4 ;  /* 0x0000000408007986 */ /* 0x0011e2000c101b24 */
[----:B------:R-:W-:Y:S05]  /*5a10*/  BRA `(.L_x_636) ;  /* 0x0000004000007947 */ /* 0x000fea0003800000 */
.L_x_667:
[----:B------:R-:W-:Y:S01]  /*5a20*/  PRMT R3, RZ, 0x5410, R3 ;  /* 0x00005410ff037816 */ /* 0x000fe20000000003 */
[----:B------:R-:W-:-:S05]  /*5a30*/  IMAD.MOV.U32 R23, RZ, RZ, R24 ;  /* 0x000000ffff177224 */ /* 0x000fca00078e0018 */
[----:B------:R-:W0:Y:S02]  /*5a40*/  F2I.FTZ.U32.TRUNC.NTZ R3, R3 ;  /* 0x0000000300037305 */ /* 0x000e24000021f000 */
[----:B0-----:R0:W-:Y:S02]  /*5a50*/  STG.E [R8.64], R3 ;  /* 0x0000000308007986 */ /* 0x0011e4000c101924 */
.L_x_636:
[----:B------:R-:W-:Y:S05]  /*5a60*/  BSYNC B6 ;  /* 0x0000000000067941 */ /* 0x000fea0003800000 */
.L_x_635:
[----:B------:R-:W-:Y:S01]  /*5a70*/  ISETP.GE.AND P0, PT, R23, R17, PT ;  /* 0x000000111700720c */ /* 0x000fe20003f06270 */
[----:B------:R-:W-:-:S12]  /*5a80*/  BSSY B6, `(.L_x_669) ;  /* 0x00001fe000067945 */ /* 0x000fd80003800000 */
[----:B------:R-:W-:Y:S05]  /*5a90*/  @P0 BRA `(.L_x_670) ;  /* 0x00001fc000000947 */ /* 0x000fea0003800000 */
[----:B0-----:R-:W-:Y:S01]  /*5aa0*/  IMAD R0, R16, 0x200, R23 ;  /* 0x0000020010007824 */ /* 0x001fe200078e0217 */
[----:B------:R-:W-:-:S03]  /*5ab0*/  PRMT R3, R2, 0x9910, RZ ;  /* 0x0000991002037816 */ /* 0x000fc600000000ff */
        /* <DEDUP_REMOVED lines=18> */
.L_x_674:
[----:B------:R-:W-:-:S06]  /*5be0*/  PRMT R5, RZ, 0x5410, R25 ;  /* 0x00005410ff057816 */ /* 0x000fcc0000000019 */
[----:B-1----:R-:W0:Y:S02]  /*5bf0*/  F2I.S64.TRUNC R4, R5 ;  /* 0x0000000500047311 */ /* 0x002e24000020d900 */
[----:B0-----:R0:W-:Y:S01]  /*5c00*/  STG.E.U8 [R8.64], R4 ;  /* 0x0000000408007986 */ /* 0x0011e2000c101124 */
[----:B------:R-:W-:Y:S05]  /*5c10*/  BRA `(.L_x_676) ;  /* 0x00000e4000007947 */ /* 0x000fea0003800000 */
.L_x_673:
[----:B------:R-:W-:-:S13]  /*5c20*/  ISETP.NE.AND P0, PT, R0, 0x2, PT ;  /* 0x000000020000780c */ /* 0x000fda0003f05270 */
[----:B------:R-:W-:Y:S05]  /*5c30*/  @!P0 BRA `(.L_x_677) ;  /* 0x000000c000008947 */ /* 0x000fea0003800000 */
[----:B------:R-:W-:-:S13]  /*5c40*/  ISETP.NE.AND P0, PT, R0, 0x3, PT ;  /* 0x000000030000780c */ /* 0x000fda0003f05270 */
[----:B------:R-:W-:Y:S05]  /*5c50*/  @!P0 BRA `(.L_x_678) ;  /* 0x0000006000008947 */ /* 0x000fea0003800000 */
[----:B------:R-:W-:-:S13]  /*5c60*/  ISETP.NE.AND P0, PT, R0, 0x4, PT ;  /* 0x000000040000780c */ /* 0x000fda0003f05270 */
[----:B------:R-:W-:Y:S05]  /*5c70*/  @P0 BRA `(.L_x_675) ;  /* 0x00000c3000000947 */ /* 0x000fea0003800000 */
[----:B-1----:R-:W-:-:S06]  /*5c80*/  PRMT R4, RZ, 0x5410, R25 ;  /* 0x00005410ff047816 */ /* 0x002fcc0000000019 */
[----:B------:R-:W0:Y:S02]  /*5c90*/  F2I.S64.TRUNC R4, R4 ;  /* 0x0000000400047311 */ /* 0x000e24000020d900 */
[----:B0-----:R0:W-:Y:S01]  /*5ca0*/  STG.E.64 [R8.64], R4 ;  /* 0x0000000408007986 */ /* 0x0011e2000c101b24 */
[----:B------:R-:W-:Y:S05]  /*5cb0*/  BRA `(.L_x_676) ;  /* 0x00000da000007947 */ /* 0x000fea0003800000 */
.L_x_678:
[----:B------:R-:W-:-:S06]  /*5cc0*/  PRMT R25, RZ, 0x5410, R25 ;  /* 0x00005410ff197816 */ /* 0x000fcc0000000019 */
[----:B------:R-:W0:Y:S02]  /*5cd0*/  F2I.FTZ.TRUNC.NTZ R25, R25 ;  /* 0x0000001900197305 */ /* 0x000e24000021f100 */
[----:B0-----:R0:W-:Y:S01]  /*5ce0*/  STG.E [R8.64], R25 ;  /* 0x0000001908007986 */ /* 0x0011e2000c101924 */
[----:B------:R-:W-:Y:S05]  /*5cf0*/  BRA `(.L_x_676) ;  /* 0x00000d6000007947 */ /* 0x000fea0003800000 */
.L_x_677:
[----:B------:R-:W-:-:S06]  /*5d00*/  PRMT R25, RZ, 0x5410, R25 ;  /* 0x00005410ff197816 */ /* 0x000fcc0000000019 */
[----:B------:R-:W0:Y:S02]  /*5d10*/  F2I.FTZ.TRUNC.NTZ R25, R25 ;  /* 0x0000001900197305 */ /* 0x000e24000021f100 */
[----:B0-----:R0:W-:Y:S01]  /*5d20*/  STG.E.U16 [R8.64], R25 ;  /* 0x0000001908007986 */ /* 0x0011e2000c101524 */
[----:B------:R-:W-:Y:S05]  /*5d30*/  BRA `(.L_x_676) ;  /* 0x00000d2000007947 */ /* 0x000fea0003800000 */
.L_x_672:
        /* <DEDUP_REMOVED lines=9> */
.L_x_680:
[----:B------:R-:W-:-:S04]  /*5dd0*/  PRMT R0, RZ, 0x5410, R25 ;  /* 0x00005410ff007816 */ /* 0x000fc80000000019 */
[----:B------:R-:W-:-:S05]  /*5de0*/  F2FP.PACK_AB R0, RZ, R0 ;  /* 0x00000000ff00723e */ /* 0x000fca00000000ff */
[----:B------:R0:W-:Y:S01]  /*5df0*/  STG.E.U16 [R8.64], R0 ;  /* 0x0000000008007986 */ /* 0x0001e2000c101524 */
[----:B------:R-:W-:Y:S05]  /*5e00*/  BRA `(.L_x_676) ;  /* 0x00000c5000007947 */ /* 0x000fea0003800000 */
.L_x_679:
[----:B------:R-:W-:-:S13]  /*5e10*/  ISETP.NE.AND P0, PT, R0, 0x7, PT ;  /* 0x000000070000780c */ /* 0x000fda0003f05270 */
[----:B------:R-:W-:Y:S05]  /*5e20*/  @!P0 BRA `(.L_x_681) ;  /* 0x000000d000008947 */ /* 0x000fea0003800000 */
[----:B------:R-:W-:-:S13]  /*5e30*/  ISETP.NE.AND P0, PT, R0, 0x8, PT ;  /* 0x000000080000780c */ /* 0x000fda0003f05270 */
[----:B------:R-:W-:Y:S05]  /*5e40*/  @!P0 BRA `(.L_x_682) ;  /* 0x0000006000008947 */ /* 0x000fea0003800000 */
[----:B------:R-:W-:-:S13]  /*5e50*/  ISETP.NE.AND P0, PT, R0, 0x9, PT ;  /* 0x000000090000780c */ /* 0x000fda0003f05270 */
[----:B------:R-:W-:Y:S05]  /*5e60*/  @P0 BRA `(.L_x_675) ;  /* 0x00000a4000000947 */ /* 0x000fea0003800000 */
[----:B------:R-:W-:Y:S01]  /*5e70*/  IMAD.MOV.U32 R5, RZ, RZ, RZ ;  /* 0x000000ffff057224 */ /* 0x000fe200078e00ff */
[----:B-1----:R-:W-:-:S05]  /*5e80*/  PRMT R4, RZ, 0x5410, R25 ;  /* 0x00005410ff047816 */ /* 0x002fca0000000019 */
[----:B------:R0:W-:Y:S01]  /*5e90*/  STG.E.64 [R8.64], R4 ;  /* 0x0000000408007986 */ /* 0x0001e2000c101b24 */
[----:B------:R-:W-:Y:S05]  /*5ea0*/  BRA `(.L_x_676) ;  /* 0x00000bb000007947 */ /* 0x000fea0003800000 */
.L_x_682:
[----:B------:R-:W-:-:S04]  /*5eb0*/  PRMT R25, RZ, 0x5410, R25 ;  /* 0x00005410ff197816 */ /* 0x000fc80000000019 */
[----:B------:R-:W-:-:S04]  /*5ec0*/  F2FP.PACK_AB R3, RZ, R25 ;  /* 0x00000019ff03723e */ /* 0x000fc800000000ff */
[----:B------:R-:W-:-:S05]  /*5ed0*/  PRMT R3, R3, 0x5410, RZ ;  /* 0x0000541003037816 */ /* 0x000fca00000000ff */
[----:B------:R0:W-:Y:S01]  /*5ee0*/  STG.E [R8.64], R3 ;  /* 0x0000000308007986 */ /* 0x0001e2000c101924 */
[----:B------:R-:W-:Y:S05]  /*5ef0*/  BRA `(.L_x_676) ;  /* 0x00000b6000007947 */ /* 0x000fea0003800000 */
.L_x_681:
[----:B-1----:R-:W-:-:S05]  /*5f00*/  PRMT R4, RZ, 0x5410, R25 ;  /* 0x00005410ff047816 */ /* 0x002fca0000000019 */
[----:B------:R-:W-:-:S06]  /*5f10*/  FMUL.FTZ R4, R4, 1 ;  /* 0x3f80000004047820 */ /* 0x000fcc0000410000 */
[----:B------:R-:W0:Y:S02]  /*5f20*/  F2F.F64.F32 R4, R4 ;  /* 0x0000000400047310 */ /* 0x000e240000201800 */
[----:B0-----:R0:W-:Y:S01]  /*5f30*/  STG.E.64 [R8.64], R4 ;  /* 0x0000000408007986 */ /* 0x0011e2000c101b24 */
[----:B------:R-:W-:Y:S05]  /*5f40*/  BRA `(.L_x_676) ;  /* 0x00000b1000007947 */ /* 0x000fea0003800000 */
.L_x_671:
        /* <DEDUP_REMOVED lines=13> */
.L_x_685:
[----:B------:R-:W-:Y:S01]  /*6020*/  PRMT R25, RZ, 0x5410, R25 ;  /* 0x00005410ff197816 */ /* 0x000fe20000000019 */
[----:B------:R-:W-:-:S04]  /*6030*/  CS2R R6, SRZ ;  /* 0x0000000000067805 */ /* 0x000fc8000001ff00 */
[----:B-1----:R-:W-:-:S06]  /*6040*/  FMUL.FTZ R4, R25, 1 ;  /* 0x3f80000019047820 */ /* 0x002fcc0000410000 */
[----:B------:R-:W0:Y:S02]  /*6050*/  F2F.F64.F32 R4, R4 ;  /* 0x0000000400047310 */ /* 0x000e240000201800 */
[----:B0-----:R0:W-:Y:S01]  /*6060*/  STG.E.128 [R8.64], R4 ;  /* 0x0000000408007986 */ /* 0x0011e2000c101d24 */
[----:B------:R-:W-:Y:S05]  /*6070*/  BRA `(.L_x_676) ;  /* 0x000009e000007947 */ /* 0x000fea0003800000 */
.L_x_684:
        /* <DEDUP_REMOVED lines=21> */
.L_x_689:
[----:B------:R-:W-:Y:S05]  /*61d0*/  BSYNC B0 ;  /* 0x0000000000007941 */ /* 0x000fea0003800000 */
.L_x_688:
[----:B------:R-:W-:-:S05]  /*61e0*/  LOP3.LUT R5, R0, R5, RZ, 0xfc, !PT ;  /* 0x0000000500057212 */ /* 0x000fca00078efcff */
[----:B------:R0:W-:Y:S01]  /*61f0*/  STG.E.U8 [R8.64], R5 ;  /* 0x0000000508007986 */ /* 0x0001e2000c101124 */
[----:B------:R-:W-:Y:S05]  /*6200*/  BRA `(.L_x_676) ;  /* 0x0000085000007947 */ /* 0x000fea0003800000 */
.L_x_687:
        /* <DEDUP_REMOVED lines=13> */
.L_x_691:
[----:B------:R-:W-:Y:S01]  /*62e0*/  IMAD.MOV.U32 R0, RZ, RZ, 0x7f ;  /* 0x0000007fff007424 */ /* 0x000fe200078e00ff */
[----:B------:R-:W-:-:S04]  /*62f0*/  ISETP.GT.U32.AND P0, PT, R3, 0x7f800000, PT ;  /* 0x7f8000000300780c */ /* 0x000fc80003f04070 */
[----:B------:R-:W-:-:S04]  /*6300*/  SEL R0, R0, 0x7c, P0 ;  /* 0x0000007c00007807 */ /* 0x000fc80000000000 */
.L_x_692:
[----:B------:R-:W-:Y:S05]  /*6310*/  BSYNC B0 ;  /* 0x0000000000007941 */ /* 0x000fea0003800000 */
.L_x_690:
[----:B------:R-:W-:-:S04]  /*6320*/  LOP3.LUT R3, R25, 0x80000000, RZ, 0xc0, !PT ;  /* 0x8000000019037812 */ /* 0x000fc800078ec0ff */
[----:B------:R-:W-:-:S04]  /*6330*/  SHF.R.U32.HI R3, RZ, 0x18, R3 ;  /* 0x00000018ff037819 */ /* 0x000fc80000011603 */
[----:B------:R-:W-:-:S05]  /*6340*/  LOP3.LUT R3, R0, R3, RZ, 0xfc, !PT ;  /* 0x0000000300037212 */ /* 0x000fca00078efcff */
[----:B------:R0:W-:Y:S01]  /*6350*/  STG.E.U8 [R8.64], R3 ;  /* 0x0000000308007986 */ /* 0x0001e2000c101124 */
[----:B------:R-:W-:Y:S05]  /*6360*/  BRA `(.L_x_676) ;  /* 0x000006f000007947 */ /* 0x000fea0003800000 */
.L_x_686:
[----:B------:R0:W-:Y:S01]  /*6370*/  STG.E.U16 [R8.64], R25 ;  /* 0x0000001908007986 */ /* 0x0001e2000c101524 */
[----:B------:R-:W-:Y:S05]  /*6380*/  BRA `(.L_x_676) ;  /* 0x000006d000007947 */ /* 0x000fea0003800000 */
.L_x_683:
        /* <DEDUP_REMOVED lines=12> */
.L_x_695:
        /* <DEDUP_REMOVED lines=17> */
.L_x_698:
[----:B------:R-:W-:-:S04]  /*6560*/  LOP3.LUT R3, R25, 0x80000000, RZ, 0xc0, !PT ;  /* 0x8000000019037812 */ /* 0x000fc800078ec0ff */
[----:B------:R-:W-:-:S04]  /*6570*/  SHF.R.U32.HI R3, RZ, 0x18, R3 ;  /* 0x00000018ff037819 */ /* 0x000fc80000011603 */
[----:B------:R-:W-:-:S04]  /*6580*/  LOP3.LUT R0, R0, R3, RZ, 0xfc, !PT ;  /* 0x0000000300007212 */ /* 0x000fc800078efcff */
[----:B------:R-:W-:Y:S02]  /*6590*/  PRMT R4, R0, 0x7610, R4 ;  /* 0x0000761000047816 */ /* 0x000fe40000000004 */
.L_x_697:
[----:B------:R-:W-:Y:S05]  /*65a0*/  BSYNC B0 ;  /* 0x0000000000007941 */ /* 0x000fea0003800000 */
.L_x_696:
[----:B------:R0:W-:Y:S01]  /*65b0*/  STG.E.U8 [R8.64], R4 ;  /* 0x0000000408007986 */ /* 0x0001e2000c101124 */
[----:B------:R-:W-:Y:S05]  /*65c0*/  BRA `(.L_x_676) ;  /* 0x0000049000007947 */ /* 0x000fea0003800000 */
.L_x_694:
        /* <DEDUP_REMOVED lines=17> */
.L_x_701:
[----:B------:R-:W-:-:S04]  /*66e0*/  LOP3.LUT R3, R25, 0x80000000, RZ, 0xc0, !PT ;  /* 0x8000000019037812 */ /* 0x000fc800078ec0ff */
[----:B------:R-:W-:-:S04]  /*66f0*/  SHF.R.U32.HI R3, RZ, 0x18, R3 ;  /* 0x00000018ff037819 */ /* 0x000fc80000011603 */
[----:B------:R-:W-:-:S04]  /*6700*/  LOP3.LUT R0, R0, R3, RZ, 0xfc, !PT ;  /* 0x0000000300007212 */ /* 0x000fc800078efcff */
[----:B------:R-:W-:Y:S02]  /*6710*/  PRMT R4, R0, 0x7610, R4 ;  /* 0x0000761000047816 */ /* 0x000fe40000000004 */
.L_x_700:
[----:B------:R-:W-:Y:S05]  /*6720*/  BSYNC B0 ;  /* 0x0000000000007941 */ /* 0x000fea0003800000 */
.L_x_699:
[----:B------:R0:W-:Y:S01]  /*6730*/  STG.E.U8 [R8.64], R4 ;  /* 0x0000000408007986 */ /* 0x0001e2000c101124 */
[----:B------:R-:W-:Y:S05]  /*6740*/  BRA `(.L_x_676) ;  /* 0x0000031000007947 */ /* 0x000fea0003800000 */
.L_x_693:
[----:B------:R-:W-:-:S13]  /*6750*/  ISETP.NE.AND P0, PT, R0, 0x1c, PT ;  /* 0x0000001c0000780c */ /* 0x000fda0003f05270 */
[----:B------:R-:W-:Y:S05]  /*6760*/  @!P0 BRA `(.L_x_702) ;  /* 0x000002c000008947 */ /* 0x000fea0003800000 */
[----:B------:R-:W-:-:S13]  /*6770*/  ISETP.NE.AND P0, PT, R0, 0x1d, PT ;  /* 0x0000001d0000780c */ /* 0x000fda0003f05270 */
[----:B------:R-:W-:Y:S05]  /*6780*/  @!P0 BRA `(.L_x_703) ;  /* 0x0000026000008947 */ /* 0x000fea0003800000 */
[----:B------:R-:W-:-:S13]  /*6790*/  ISETP.NE.AND P0, PT, R0, 0x2c, PT ;  /* 0x0000002c0000780c */ /* 0x000fda0003f05270 */
[----:B------:R-:W-:Y:S05]  /*67a0*/  @P0 BRA `(.L_x_675) ;  /* 0x0000010000000947 */ /* 0x000fea0003800000 */
[----:B-1----:R-:W-:Y:S02]  /*67b0*/  PRMT R4, RZ, 0x5410, R25 ;  /* 0x00005410ff047816 */ /* 0x002fe40000000019 */
        /* <DEDUP_REMOVED lines=15> */
.L_x_675:
        /* <DEDUP_REMOVED lines=20> */
.L_x_703:
[----:B-1----:R-:W-:-:S06]  /*69f0*/  PRMT R4, RZ, 0x5410, R25 ;  /* 0x00005410ff047816 */ /* 0x002fcc0000000019 */
[----:B------:R-:W0:Y:S02]  /*6a00*/  F2I.U64.TRUNC R4, R4 ;  /* 0x0000000400047311 */ /* 0x000e24000020d800 */
[----:B0-----:R0:W-:Y:S01]  /*6a10*/  STG.E.64 [R8.64], R4 ;  /* 0x0000000408007986 */ /* 0x0011e2000c101b24 */
[----:B------:R-:W-:Y:S05]  /*6a20*/  BRA `(.L_x_676) ;  /* 0x0000003000007947 */ /* 0x000fea0003800000 */
.L_x_702:
[----:B------:R-:W-:-:S06]  /*6a30*/  PRMT R25, RZ, 0x5410, R25 ;  /* 0x00005410ff197816 */ /* 0x000fcc0000000019 */
[----:B------:R-:W0:Y:S02]  /*6a40*/  F2I.FTZ.U32.TRUNC.NTZ R25, R25 ;  /* 0x0000001900197305 */ /* 0x000e24000021f000 */
[----:B0-----:R0:W-:Y:S02]  /*6a50*/  STG.E [R8.64], R25 ;  /* 0x0000001908007986 */ /* 0x0011e4000c101924 */
.L_x_676:
[----:B------:R-:W-:-:S04]  /*6a60*/  IADD3 R23, R23, 0x80, RZ ;  /* 0x0000008017177810 */ /* 0x000fc80007ffe0ff */
[----:B------:R-:W-:-:S13]  /*6a70*/  ISETP.GE.AND P0, PT, R23, R17, PT ;  /* 0x000000111700720c */ /* 0x000fda0003f06270 */
        /* <DEDUP_REMOVED lines=17> */
[----:B------:R-:W-:-:S04]  /*6b90*/  PRMT R22, RZ, 0x5410, R22 ;  /* 0x00005410ff167816 */ /* 0x000fc80000000016 */
[----:B------:R-:W0:Y:S02]  /*6ba0*/  F2I.FTZ.TRUNC.NTZ R3, R22 ;  /* 0x0000001600037305 */ /* 0x000e24000021f100 */
[----:B0-----:R0:W-:Y:S01]  /*6bb0*/  STG.E.U8 [R8.64], R3 ;  /* 0x0000000308007986 */ /* 0x0011e2000c101124 */
[----:B------:R-:W-:Y:S05]  /*6bc0*/  BRA `(.L_x_709) ;  /* 0x00000e8000007947 */ /* 0x000fea0003800000 */
.L_x_707:
[----:B------:R-:W-:-:S06]  /*6bd0*/  PRMT R5, RZ, 0x5410, R22 ;  /* 0x00005410ff057816 */ /* 0x000fcc0000000016 */
[----:B-1----:R-:W0:Y:S02]  /*6be0*/  F2I.S64.TRUNC R4, R5 ;  /* 0x0000000500047311 */ /* 0x002e24000020d900 */
[----:B0-----:R0:W-:Y:S01]  /*6bf0*/  STG.E.U8 [R8.64], R4 ;  /* 0x0000000408007986 */ /* 0x0011e2000c101124 */
[----:B------:R-:W-:Y:S05]  /*6c00*/  BRA `(.L_x_709) ;  /* 0x00000e4000007947 */ /* 0x000fea0003800000 */
.L_x_706:
        /* <DEDUP_REMOVED lines=10> */
.L_x_711:
[----:B------:R-:W-:-:S04]  /*6cb0*/  PRMT R22, RZ, 0x5410, R22 ;  /* 0x00005410ff167816 */ /* 0x000fc80000000016 */
[----:B------:R-:W0:Y:S02]  /*6cc0*/  F2I.FTZ.TRUNC.NTZ R3, R22 ;  /* 0x0000001600037305 */ /* 0x000e24000021f100 */
[----:B0-----:R0:W-:Y:S01]  /*6cd0*/  STG.E [R8.64], R3 ;  /* 0x0000000308007986 */ /* 0x0011e2000c101924 */
[----:B------:R-:W-:Y:S05]  /*6ce0*/  BRA `(.L_x_709) ;  /* 0x00000d6000007947 */ /* 0x000fea0003800000 */
.L_x_710:
[----:B------:R-:W-:-:S04]  /*6cf0*/  PRMT R22, RZ, 0x5410, R22 ;  /* 0x00005410ff167816 */ /* 0x000fc80000000016 */
[----:B------:R-:W0:Y:S02]  /*6d00*/  F2I.FTZ.TRUNC.NTZ R3, R22 ;  /* 0x0000001600037305 */ /* 0x000e24000021f100 */
[----:B0-----:R0:W-:Y:S01]  /*6d10*/  STG.E.U16 [R8.64], R3 ;  /* 0x0000000308007986 */ /* 0x0011e2000c101524 */
[----:B------:R-:W-:Y:S05]  /*6d20*/  BRA `(.L_x_709) ;  /* 0x00000d2000007947 */ /* 0x000fea0003800000 */
.L_x_705:
        /* <DEDUP_REMOVED lines=9> */
.L_x_713:
[----:B------:R-:W-:-:S04]  /*6dc0*/  PRMT R0, RZ, 0x5410, R22 ;  /* 0x00005410ff007816 */ /* 0x000fc80000000016 */
[----:B------:R-:W-:-:S05]  /*6dd0*/  F2FP.PACK_AB R0, RZ, R0 ;  /* 0x00000000ff00723e */ /* 0x000fca00000000ff */
[----:B------:R0:W-:Y:S01]  /*6de0*/  STG.E.U16 [R8.64], R0 ;  /* 0x0000000008007986 */ /* 0x0001e2000c101524 */
[----:B------:R-:W-:Y:S05]  /*6df0*/  BRA `(.L_x_709) ;  /* 0x00000c5000007947 */ /* 0x000fea0003800000 */
.L_x_712:
        /* <DEDUP_REMOVED lines=10> */
.L_x_715:
[----:B------:R-:W-:-:S04]  /*6ea0*/  PRMT R22, RZ, 0x5410, R22 ;  /* 0x00005410ff167816 */ /* 0x000fc80000000016 */
[----:B------:R-:W-:-:S04]  /*6eb0*/  F2FP.PACK_AB R3, RZ, R22 ;  /* 0x00000016ff03723e */ /* 0x000fc800000000ff */
[----:B------:R-:W-:-:S05]  /*6ec0*/  PRMT R3, R3, 0x5410, RZ ;  /* 0x0000541003037816 */ /* 0x000fca00000000ff */
[----:B------:R0:W-:Y:S01]  /*6ed0*/  STG.E [R8.64], R3 ;  /* 0x0000000308007986 */ /* 0x0001e2000c101924 */
[----:B------:R-:W-:Y:S05]  /*6ee0*/  BRA `(.L_x_709) ;  /* 0x00000b6000007947 */ /* 0x000fea0003800000 */
.L_x_714:
[----:B-1----:R-:W-:-:S05]  /*6ef0*/  PRMT R4, RZ, 0x5410, R22 ;  /* 0x00005410ff047816 */ /* 0x002fca0000000016 */
[----:B------:R-:W-:-:S06]  /*6f00*/  FMUL.FTZ R4, R4, 1 ;  /* 0x3f80000004047820 */ /* 0x000fcc0000410000 */
[----:B------:R-:W0:Y:S02]  /*6f10*/  F2F.F64.F32 R4, R4 ;  /* 0x0000000400047310 */ /* 0x000e240000201800 */
[----:B0-----:R0:W-:Y:S01]  /*6f20*/  STG.E.64 [R8.64], R4 ;  /* 0x0000000408007986 */ /* 0x0011e2000c101b24 */
[----:B------:R-:W-:Y:S05]  /*6f30*/  BRA `(.L_x_709) ;  /* 0x00000b1000007947 */ /* 0x000fea0003800000 */
.L_x_704:
        /* <DEDUP_REMOVED lines=13> */
.L_x_718:
[----:B------:R-:W-:Y:S01]  /*7010*/  PRMT R22, RZ, 0x5410, R22 ;  /* 0x00005410ff167816 */ /* 0x000fe20000000016 */
[----:B------:R-:W-:-:S04]  /*7020*/  CS2R R6, SRZ ;  /* 0x0000000000067805 */ /* 0x000fc8000001ff00 */
[----:B-1----:R-:W-:-:S06]  /*7030*/  FMUL.FTZ R4, R22, 1 ;  /* 0x3f80000016047820 */ /* 0x002fcc0000410000 */
[----:B------:R-:W0:Y:S02]  /*7040*/  F2F.F64.F32 R4, R4 ;  /* 0x0000000400047310 */ /* 0x000e240000201800 */
[----:B0-----:R0:W-:Y:S01]  /*7050*/  STG.E.128 [R8.64], R4 ;  /* 0x0000000408007986 */ /* 0x0011e2000c101d24 */
[----:B------:R-:W-:Y:S05]  /*7060*/  BRA `(.L_x_709) ;  /* 0x000009e000007947 */ /* 0x000fea0003800000 */
.L_x_717:
        /* <DEDUP_REMOVED lines=21> */
.L_x_722:
[----:B------:R-:W-:Y:S05]  /*71c0*/  BSYNC B0 ;  /* 0x0000000000007941 */ /* 0x000fea0003800000 */
.L_x_721:
[----:B------:R-:W-:-:S05]  /*71d0*/  LOP3.LUT R5, R0, R5, RZ, 0xfc, !PT ;  /* 0x0000000500057212 */ /* 0x000fca00078efcff */
[----:B------:R0:W-:Y:S01]  /*71e0*/  STG.E.U8 [R8.64], R5 ;  /* 0x0000000508007986 */ /* 0x0001e2000c101124 */
[----:B------:R-:W-:Y:S05]  /*71f0*/  BRA `(.L_x_709) ;  /* 0x0000085000007947 */ /* 0x000fea0003800000 */
.L_x_720:
        /* <DEDUP_REMOVED lines=13> */
.L_x_724:
[----:B------:R-:W-:Y:S01]  /*72d0*/  IMAD.MOV.U32 R0, RZ, RZ, 0x7f ;  /* 0x0000007fff007424 */ /* 0x000fe200078e00ff */
[----:B------:R-:W-:-:S04]  /*72e0*/  ISETP.GT.U32.AND P0, PT, R3, 0x7f800000, PT ;  /* 0x7f8000000300780c */ /* 0x000fc80003f04070 */
[----:B------:R-:W-:-:S04]  /*72f0*/  SEL R0, R0, 0x7c, P0 ;  /* 0x0000007c00007807 */ /* 0x000fc80000000000 */
.L_x_725:
[----:B------:R-:W-:Y:S05]  /*7300*/  BSYNC B0 ;  /* 0x0000000000007941 */ /* 0x000fea0003800000 */
.L_x_723:
[----:B------:R-:W-:-:S04]  /*7310*/  LOP3.LUT R3, R5, 0x80000000, RZ, 0xc0, !PT ;  /* 0x8000000005037812 */ /* 0x000fc800078ec0ff */
[----:B------:R-:W-:-:S04]  /*7320*/  SHF.R.U32.HI R3, RZ, 0x18, R3 ;  /* 0x00000018ff037819 */ /* 0x000fc80000011603 */
[----:B------:R-:W-:-:S05]  /*7330*/  LOP3.LUT R3, R0, R3, RZ, 0xfc, !PT ;  /* 0x0000000300037212 */ /* 0x000fca00078efcff */
[----:B------:R0:W-:Y:S01]  /*7340*/  STG.E.U8 [R8.64], R3 ;  /* 0x0000000308007986 */ /* 0x0001e2000c101124 */
[----:B------:R-:W-:Y:S05]  /*7350*/  BRA `(.L_x_709) ;  /* 0x000006f000007947 */ /* 0x000fea0003800000 */
.L_x_719:
[----:B------:R0:W-:Y:S01]  /*7360*/  STG.E.U16 [R8.64], R22 ;  /* 0x0000001608007986 */ /* 0x0001e2000c101524 */
[----:B------:R-:W-:Y:S05]  /*7370*/  BRA `(.L_x_709) ;  /* 0x000006d000007947 */ /* 0x000fea0003800000 */
.L_x_716:
        /* <DEDUP_REMOVED lines=12> */
.L_x_728:
        /* <DEDUP_REMOVED lines=17> */
.L_x_731:
[----:B------:R-:W-:-:S04]  /*7550*/  LOP3.LUT R3, R5, 0x80000000, RZ, 0xc0, !PT ;  /* 0x8000000005037812 */ /* 0x000fc800078ec0ff */
[----:B------:R-:W-:-:S04]  /*7560*/  SHF.R.U32.HI R3, RZ, 0x18, R3 ;  /* 0x00000018ff037819 */ /* 0x000fc80000011603 */
[----:B------:R-:W-:-:S04]  /*7570*/  LOP3.LUT R0, R0, R3, RZ, 0xfc, !PT ;  /* 0x0000000300007212 */ /* 0x000fc800078efcff */
[----:B------:R-:W-:Y:S02]  /*7580*/  PRMT R4, R0, 0x7610, R4 ;  /* 0x0000761000047816 */ /* 0x000fe40000000004 */
.L_x_730:
[----:B------:R-:W-:Y:S05]  /*7590*/  BSYNC B0 ;  /* 0x0000000000007941 */ /* 0x000fea0003800000 */
.L_x_729:
[----:B------:R0:W-:Y:S01]  /*75a0*/  STG.E.U8 [R8.64], R4 ;  /* 0x0000000408007986 */ /* 0x0001e2000c101124 */
[----:B------:R-:W-:Y:S05]  /*75b0*/  BRA `(.L_x_709) ;  /* 0x0000049000007947 */ /* 0x000fea0003800000 */
.L_x_727:
        /* <DEDUP_REMOVED lines=17> */
.L_x_734:
[----:B------:R-:W-:-:S04]  /*76d0*/  LOP3.LUT R3, R5, 0x80000000, RZ, 0xc0, !PT ;  /* 0x8000000005037812 */ /* 0x000fc800078ec0ff */
[----:B------:R-:W-:-:S04]  /*76e0*/  SHF.R.U32.HI R3, RZ, 0x18, R3 ;  /* 0x00000018ff037819 */ /* 0x000fc80000011603 */
[----:B------:R-:W-:-:S04]  /*76f0*/  LOP3.LUT R0, R0, R3, RZ, 0xfc, !PT ;  /* 0x0000000300007212 */ /* 0x000fc800078efcff */
[----:B------:R-:W-:Y:S02]  /*7700*/  PRMT R4, R0, 0x7610, R4 ;  /* 0x0000761000047816 */ /* 0x000fe40000000004 */
.L_x_733:
[----:B------:R-:W-:Y:S05]  /*7710*/  BSYNC B0 ;  /* 0x0000000000007941 */ /* 0x000fea0003800000 */
.L_x_732:
[----:B------:R0:W-:Y:S01]  /*7720*/  STG.E.U8 [R8.64], R4 ;  /* 0x0000000408007986 */ /* 0x0001e2000c101124 */
[----:B------:R-:W-:Y:S05]  /*7730*/  BRA `(.L_x_709) ;  /* 0x0000031000007947 */ /* 0x000fea0003800000 */
.L_x_726:
        /* <DEDUP_REMOVED lines=8> */
[----:B-1----:R-:W-:-:S04]  /*77c0*/  SHF.R.U32.HI R4, RZ, 0x17, R22 ;  /* 0x00000017ff047819 */ /* 0x002fc80000011616 */
        /* <DEDUP_REMOVED lines=13> */
.L_x_708:
        /* <DEDUP_REMOVED lines=20> */
.L_x_736:
[----:B-1----:R-:W-:-:S06]  /*79e0*/  PRMT R4, RZ, 0x5410, R22 ;  /* 0x00005410ff047816 */ /* 0x002fcc0000000016 */
[----:B------:R-:W0:Y:S02]  /*79f0*/  F2I.U64.TRUNC R4, R4 ;  /* 0x0000000400047311 */ /* 0x000e24000020d800 */
[----:B0-----:R0:W-:Y:S01]  /*7a00*/  STG.E.64 [R8.64], R4 ;  /* 0x0000000408007986 */ /* 0x0011e2000c101b24 */
[----:B------:R-:W-:Y:S05]  /*7a10*/  BRA `(.L_x_709) ;  /* 0x0000003000007947 */ /* 0x000fea0003800000 */
.L_x_735:
[----:B------:R-:W-:-:S04]  /*7a20*/  PRMT R22, RZ, 0x5410, R22 ;  /* 0x00005410ff167816 */ /* 0x000fc80000000016 */
[----:B------:R-:W0:Y:S02]  /*7a30*/  F2I.FTZ.U32.TRUNC.NTZ R3, R22 ;  /* 0x0000001600037305 */ /* 0x000e24000021f000 */
[----:B0-----:R0:W-:Y:S02]  /*7a40*/  STG.E [R8.64], R3 ;  /* 0x0000000308007986 */ /* 0x0011e4000c101924 */
.L_x_709:
[----:B------:R-:W-:Y:S02]  /*7a50*/  IADD3 R23, R23, 0x80, RZ ;  /* 0x0000008017177810 */ /* 0x000fe40007ffe0ff */
.L_x_670:
[----:B------:R-:W-:Y:S05]  /*7a60*/  BSYNC B6 ;  /* 0x0000000000067941 */ /* 0x000fea0003800000 */
.L_x_669:
[----:B------:R-:W-:-:S13]  /*7a70*/  ISETP.GE.AND P0, PT, R23, R17, PT ;  /* 0x000000111700720c */ /* 0x000fda0003f06270 */
[----:B------:R-:W-:Y:S05]  /*7a80*/  @P0 EXIT ;  /* 0x000000000000094d */ /* 0x000fea0003800000 */
[----:B0-----:R-:W-:Y:S01]  /*7a90*/  PRMT R0, R2, 0x9910, RZ ;  /* 0x0000991002007816 */ /* 0x001fe200000000ff */
[----:B------:R-:W-:-:S03]  /*7aa0*/  IMAD R16, R16, 0x200, R23 ;  /* 0x0000020010107824 */ /* 0x000fc600078e0217 */
[----:B------:R-:W-:Y:S01]  /*7ab0*/  ISETP.GT.AND P1, PT, R0, 0x9, PT ;  /* 0x000000090000780c */ /* 0x000fe20003f24270 */
[----:B------:R-:W-:-:S05]  /*7ac0*/  IMAD R16, R16, c[0x0][0x198], RZ ;  /* 0x0000660010107a24 */ /* 0x000fca00078e02ff */
[----:B-1----:R-:W-:-:S05]  /*7ad0*/  IADD3 R4, P0, R16, c[0x0][0x178], RZ ;  /* 0x00005e0010047a10 */ /* 0x002fca0007f1e0ff */
        /* <DEDUP_REMOVED lines=12> */
[----:B0-----:R-:W-:Y:S01]  /*7ba0*/  STG.E.U8 [R4.64], R3 ;  /* 0x0000000304007986 */ /* 0x001fe2000c101124 */
[----:B------:R-:W-:Y:S05]  /*7bb0*/  EXIT ;  /* 0x000000000000794d */ /* 0x000fea0003800000 */
.L_x_740:
[----:B------:R-:W-:-:S06]  /*7bc0*/  PRMT R3, RZ, 0x5410, R18 ;  /* 0x00005410ff037816 */ /* 0x000fcc0000000012 */
[----:B------:R-:W0:Y:S02]  /*7bd0*/  F2I.S64.TRUNC R2, R3 ;  /* 0x0000000300027311 */ /* 0x000e24000020d900 */
[----:B0-----:R-:W-:Y:S01]  /*7be0*/  STG.E.U8 [R4.64], R2 ;  /* 0x0000000204007986 */ /* 0x001fe2000c101124 */
[----:B------:R-:W-:Y:S05]  /*7bf0*/  EXIT ;  /* 0x000000000000794d */ /* 0x000fea0003800000 */
.L_x_739:
        /* <DEDUP_REMOVED lines=10> */
.L_x_743:
[----:B------:R-:W-:-:S04]  /*7ca0*/  PRMT R18, RZ, 0x5410, R18 ;  /* 0x00005410ff127816 */ /* 0x000fc80000000012 */
[----:B------:R-:W0:Y:S02]  /*7cb0*/  F2I.FTZ.TRUNC.NTZ R3, R18 ;  /* 0x0000001200037305 */ /* 0x000e24000021f100 */
[----:B0-----:R-:W-:Y:S01]  /*7cc0*/  STG.E [R4.64], R3 ;  /* 0x0000000304007986 */ /* 0x001fe2000c101924 */
[----:B------:R-:W-:Y:S05]  /*7cd0*/  EXIT ;  /* 0x000000000000794d */ /* 0x000fea0003800000 */
.L_x_742:
[----:B------:R-:W-:-:S04]  /*7ce0*/  PRMT R18, RZ, 0x5410, R18 ;  /* 0x00005410ff127816 */ /* 0x000fc80000000012 */
[----:B------:R-:W0:Y:S02]  /*7cf0*/  F2I.FTZ.TRUNC.NTZ R3, R18 ;  /* 0x0000001200037305 */ /* 0x000e24000021f100 */
[----:B0-----:R-:W-:Y:S01]  /*7d00*/  STG.E.U16 [R4.64], R3 ;  /* 0x0000000304007986 */ /* 0x001fe2000c101524 */
[----:B------:R-:W-:Y:S05]  /*7d10*/  EXIT ;  /* 0x000000000000794d */ /* 0x000fea0003800000 */
.L_x_738:
        /* <DEDUP_REMOVED lines=9> */
.L_x_745:
[----:B------:R-:W-:-:S04]  /*7db0*/  PRMT R0, RZ, 0x5410, R18 ;  /* 0x00005410ff007816 */ /* 0x000fc80000000012 */
[----:B------:R-:W-:-:S05]  /*7dc0*/  F2FP.PACK_AB R0, RZ, R0 ;  /* 0x00000000ff00723e */ /* 0x000fca00000000ff */
[----:B------:R-:W-:Y:S01]  /*7dd0*/  STG.E.U16 [R4.64], R0 ;  /* 0x0000000004007986 */ /* 0x000fe2000c101524 */
[----:B------:R-:W-:Y:S05]  /*7de0*/  EXIT ;  /* 0x000000000000794d */ /* 0x000fea0003800000 */
.L_x_744:
        /* <DEDUP_REMOVED lines=10> */
.L_x_747:
[----:B------:R-:W-:-:S04]  /*7e90*/  PRMT R18, RZ, 0x5410, R18 ;  /* 0x00005410ff127816 */ /* 0x000fc80000000012 */
[----:B------:R-:W-:-:S04]  /*7ea0*/  F2FP.PACK_AB R3, RZ, R18 ;  /* 0x00000012ff03723e */ /* 0x000fc800000000ff */
[----:B------:R-:W-:-:S05]  /*7eb0*/  PRMT R3, R3, 0x5410, RZ ;  /* 0x0000541003037816 */ /* 0x000fca00000000ff */
[----:B------:R-:W-:Y:S01]  /*7ec0*/  STG.E [R4.64], R3 ;  /* 0x0000000304007986 */ /* 0x000fe2000c101924 */
[----:B------:R-:W-:Y:S05]  /*7ed0*/  EXIT ;  /* 0x000000000000794d */ /* 0x000fea0003800000 */
.L_x_746:
[----:B------:R-:W-:-:S05]  /*7ee0*/  PRMT R2, RZ, 0x5410, R18 ;  /* 0x00005410ff027816 */ /* 0x000fca0000000012 */
[----:B------:R-:W-:-:S06]  /*7ef0*/  FMUL.FTZ R2, R2, 1 ;  /* 0x3f80000002027820 */ /* 0x000fcc0000410000 */
[----:B------:R-:W0:Y:S02]  /*7f00*/  F2F.F64.F32 R2, R2 ;  /* 0x0000000200027310 */ /* 0x000e240000201800 */
[----:B0-----:R-:W-:Y:S01]  /*7f10*/  STG.E.64 [R4.64], R2 ;  /* 0x0000000204007986 */ /* 0x001fe2000c101b24 */
[----:B------:R-:W-:Y:S05]  /*7f20*/  EXIT ;  /* 0x000000000000794d */ /* 0x000fea0003800000 */
.L_x_737:
        /* <DEDUP_REMOVED lines=13> */
.L_x_750:
[----:B------:R-:W-:Y:S01]  /*8000*/  PRMT R18, RZ, 0x5410, R18 ;  /* 0x00005410ff127816 */ /* 0x000fe20000000012 */
[----:B------:R-:W-:-:S04]  /*8010*/  CS2R R10, SRZ ;  /* 0x00000000000a7805 */ /* 0x000fc8000001ff00 */
[----:B------:R-:W-:-:S06]  /*8020*/  FMUL.FTZ R8, R18, 1 ;  /* 0x3f80000012087820 */ /* 0x000fcc0000410000 */
[----:B------:R-:W0:Y:S02]  /*8030*/  F2F.F64.F32 R8, R8 ;  /* 0x0000000800087310 */ /* 0x000e240000201800 */
[----:B0-----:R-:W-:Y:S01]  /*8040*/  STG.E.128 [R4.64], R8 ;  /* 0x0000000804007986 */ /* 0x001fe2000c101d24 */
[----:B------:R-:W-:Y:S05]  /*8050*/  EXIT ;  /* 0x000000000000794d */ /* 0x000fea0003800000 */
.L_x_749:
        /* <DEDUP_REMOVED lines=21> */
.L_x_754:
[----:B------:R-:W-:Y:S05]  /*81b0*/  BSYNC B0 ;  /* 0x0000000000007941 */ /* 0x000fea0003800000 */
.L_x_753:
[----:B------:R-:W-:-:S05]  /*81c0*/  LOP3.LUT R3, R0, R3, RZ, 0xfc, !PT ;  /* 0x0000000300037212 */ /* 0x000fca00078efcff */
[----:B------:R-:W-:Y:S01]  /*81d0*/  STG.E.U8 [R4.64], R3 ;  /* 0x0000000304007986 */ /* 0x000fe2000c101124 */
[----:B------:R-:W-:Y:S05]  /*81e0*/  EXIT ;  /* 0x000000000000794d */ /* 0x000fea0003800000 */
.L_x_752:
        /* <DEDUP_REMOVED lines=13> */
.L_x_756:
[----:B------:R-:W-:Y:S01]  /*82c0*/  IMAD.MOV.U32 R0, RZ, RZ, 0x7f ;  /* 0x0000007fff007424 */ /* 0x000fe200078e00ff */
[----:B------:R-:W-:-:S04]  /*82d0*/  ISETP.GT.U32.AND P0, PT, R2, 0x7f800000, PT ;  /* 0x7f8000000200780c */ /* 0x000fc80003f04070 */
[----:B------:R-:W-:-:S04]  /*82e0*/  SEL R0, R0, 0x7c, P0 ;  /* 0x0000007c00007807 */ /* 0x000fc80000000000 */
.L_x_757:
[----:B------:R-:W-:Y:S05]  /*82f0*/  BSYNC B0 ;  /* 0x0000000000007941 */ /* 0x000fea0003800000 */
.L_x_755:
[----:B------:R-:W-:-:S04]  /*8300*/  LOP3.LUT R2, R3, 0x80000000, RZ, 0xc0, !PT ;  /* 0x8000000003027812 */ /* 0x000fc800078ec0ff */
[----:B------:R-:W-:-:S04]  /*8310*/  SHF.R.U32.HI R3, RZ, 0x18, R2 ;  /* 0x00000018ff037819 */ /* 0x000fc80000011602 */
[----:B------:R-:W-:-:S05]  /*8320*/  LOP3.LUT R3, R0, R3, RZ, 0xfc, !PT ;  /* 0x0000000300037212 */ /* 0x000fca00078efcff */
[----:B------:R-:W-:Y:S01]  /*8330*/  STG.E.U8 [R4.64], R3 ;  /* 0x0000000304007986 */ /* 0x000fe2000c101124 */
[----:B------:R-:W-:Y:S05]  /*8340*/  EXIT ;  /* 0x000000000000794d */ /* 0x000fea0003800000 */
.L_x_751:
[----:B------:R-:W-:Y:S01]  /*8350*/  STG.E.U16 [R4.64], R18 ;  /* 0x0000001204007986 */ /* 0x000fe2000c101524 */
[----:B------:R-:W-:Y:S05]  /*8360*/  EXIT ;  /* 0x000000000000794d */ /* 0x000fea0003800000 */
.L_x_748:
        /* <DEDUP_REMOVED lines=12> */
.L_x_760:
        /* <DEDUP_REMOVED lines=17> */
.L_x_763:
[----:B------:R-:W-:-:S04]  /*8540*/  LOP3.LUT R2, R7, 0x80000000, RZ, 0xc0, !PT ;  /* 0x8000000007027812 */ /* 0x000fc800078ec0ff */
[----:B------:R-:W-:-:S04]  /*8550*/  SHF.R.U32.HI R3, RZ, 0x18, R2 ;  /* 0x00000018ff037819 */ /* 0x000fc80000011602 */
[----:B------:R-:W-:-:S04]  /*8560*/  LOP3.LUT R0, R0, R3, RZ, 0xfc, !PT ;  /* 0x0000000300007212 */ /* 0x000fc800078efcff */
[----:B------:R-:W-:Y:S02]  /*8570*/  PRMT R2, R0, 0x7610, R2 ;  /* 0x0000761000027816 */ /* 0x000fe40000000002 */
.L_x_762:
[----:B------:R-:W-:Y:S05]  /*8580*/  BSYNC B0 ;  /* 0x0000000000007941 */ /* 0x000fea0003800000 */
.L_x_761:
[----:B------:R-:W-:Y:S01]  /*8590*/  STG.E.U8 [R4.64], R2 ;  /* 0x0000000204007986 */ /* 0x000fe2000c101124 */
[----:B------:R-:W-:Y:S05]  /*85a0*/  EXIT ;  /* 0x000000000000794d */ /* 0x000fea0003800000 */
.L_x_759:
        /* <DEDUP_REMOVED lines=17> */
.L_x_766:
[----:B------:R-:W-:-:S04]  /*86c0*/  LOP3.LUT R2, R7, 0x80000000, RZ, 0xc0, !PT ;  /* 0x8000000007027812 */ /* 0x000fc800078ec0ff */
[----:B------:R-:W-:-:S04]  /*86d0*/  SHF.R.U32.HI R3, RZ, 0x18, R2 ;  /* 0x00000018ff037819 */ /* 0x000fc80000011602 */
[----:B------:R-:W-:-:S04]  /*86e0*/  LOP3.LUT R0, R0, R3, RZ, 0xfc, !PT ;  /* 0x0000000300007212 */ /* 0x000fc800078efcff */
[----:B------:R-:W-:Y:S02]  /*86f0*/  PRMT R2, R0, 0x7610, R2 ;  /* 0x0000761000027816 */ /* 0x000fe40000000002 */
.L_x_765:
[----:B------:R-:W-:Y:S05]  /*8700*/  BSYNC B0 ;  /* 0x0000000000007941 */ /* 0x000fea0003800000 */
.L_x_764:
[----:B------:R-:W-:Y:S01]  /*8710*/  STG.E.U8 [R4.64], R2 ;  /* 0x0000000204007986 */ /* 0x000fe2000c101124 */
[----:B------:R-:W-:Y:S05]  /*8720*/  EXIT ;  /* 0x000000000000794d */ /* 0x000fea0003800000 */
.L_x_758:
        /* <DEDUP_REMOVED lines=22> */
.L_x_741:
        /* <DEDUP_REMOVED lines=20> */
.L_x_768:
[----:B------:R-:W-:-:S06]  /*89d0*/  PRMT R2, RZ, 0x5410, R18 ;  /* 0x00005410ff027816 */ /* 0x000fcc0000000012 */
[----:B------:R-:W0:Y:S02]  /*89e0*/  F2I.U64.TRUNC R2, R2 ;  /* 0x0000000200027311 */ /* 0x000e24000020d800 */
[----:B0-----:R-:W-:Y:S01]  /*89f0*/  STG.E.64 [R4.64], R2 ;  /* 0x0000000204007986 */ /* 0x001fe2000c101b24 */
[----:B------:R-:W-:Y:S05]  /*8a00*/  EXIT ;  /* 0x000000000000794d */ /* 0x000fea0003800000 */
.L_x_767:
[----:B------:R-:W-:-:S04]  /*8a10*/  PRMT R18, RZ, 0x5410, R18 ;  /* 0x00005410ff127816 */ /* 0x000fc80000000012 */
[----:B------:R-:W0:Y:S02]  /*8a20*/  F2I.FTZ.U32.TRUNC.NTZ R3, R18 ;  /* 0x0000001200037305 */ /* 0x000e24000021f000 */
[----:B0-----:R-:W-:Y:S01]  /*8a30*/  STG.E [R4.64], R3 ;  /* 0x0000000304007986 */ /* 0x001fe2000c101924 */
[----:B------:R-:W-:Y:S05]  /*8a40*/  EXIT ;  /* 0x000000000000794d */ /* 0x000fea0003800000 */
.L_x_769:
        /* <DEDUP_REMOVED lines=11> */
.L_x_34003:


//--------------------- .text._ZN2at6native18elementwise_kernelILi128ELi4EZNS0_22gpu_kernel_impl_nocastIZZZNS0_22nan_to_num_kernel_cudaERNS_18TensorIteratorBaseESt8optionalIdES6_S6_ENKUlvE0_clEvENKUlvE2_clEvEUlN3c108BFloat16EE_EEvS4_RKT_EUliE_EEviT1_ --------------------------
	.section	.text._ZN2at6native18elementwise_kernelILi128ELi4EZNS0_22gpu_kernel_impl_nocastIZZZNS0_22nan_to_num_kernel_cudaERNS_18TensorIteratorBaseESt8optionalIdES6_S6_ENKUlvE0_clEvENKUlvE2_clEvEUlN3c108BFloat16EE_EEvS4_RKT_EUliE_EEviT1_,"ax",@progbits
	.sectioninfo	@"SHI_REGISTERS=14"
	.align	128
        .global         _ZN2at6native18elementwise_kernelILi128ELi4EZNS0_22gpu_kernel_impl_nocastIZZZNS0_22nan_to_num_kernel_cudaERNS_18TensorIteratorBaseESt8optionalIdES6_S6_ENKUlvE0_clEvENKUlvE2_clEvEUlN3c108BFloat16EE_EEvS4_RKT_EUliE_EEviT1_
        .type           _ZN2at6native18elementwise_kernelILi128ELi4EZNS0_22gpu_kernel_impl_nocastIZZZNS0_22nan_to_num_kernel_cudaERNS_18TensorIteratorBaseESt8optionalIdES6_S6_ENKUlvE0_clEvENKUlvE2_clEvEUlN3c108BFloat16EE_EEvS4_RKT_EUliE_EEviT1_,@function
        .size           _ZN2at6native18elementwise_kernelILi128ELi4EZNS0_22gpu_kernel_impl_nocastIZZZNS0_22nan_to_num_kernel_cudaERNS_18TensorIteratorBaseESt8optionalIdES6_S6_ENKUlvE0_clEvENKUlvE2_clEvEUlN3c108BFloat16EE_EEvS4_RKT_EUliE_EEviT1_,(.L_x_34004 - _ZN2at6native18elementwise_kernelILi128ELi4EZNS0_22gpu_kernel_impl_nocastIZZZNS0_22nan_to_num_kernel_cudaERNS_18TensorIteratorBaseESt8optionalIdES6_S6_ENKUlvE0_clEvENKUlvE2_clEvEUlN3c108BFloat16EE_EEvS4_RKT_EUliE_EEviT1_)
        .other          _ZN2at6native18elementwise_kernelILi128ELi4EZNS0_22gpu_kernel_impl_nocastIZZZNS0_22nan_to_num_kernel_cudaERNS_18TensorIteratorBaseESt8optionalIdES6_S6_ENKUlvE0_clEvENKUlvE2_clEvEUlN3c108BFloat16EE_EEvS4_RKT_EUliE_EEviT1_,@"STO_CUDA_ENTRY STV_DEFAULT"
_ZN2at6native18elementwise_kernelILi128ELi4EZNS0_22gpu_kernel_impl_nocastIZZZNS0_22nan_to_num_kernel_cudaERNS_18TensorIteratorBaseESt8optionalIdES6_S6_ENKUlvE0_clEvENKUlvE2_clEvEUlN3c108BFloat16EE_EEvS4_RKT_EUliE_EEviT1_:
.text._ZN2at6native18elementwise_kernelILi128ELi4EZNS0_22gpu_kernel_impl_nocastIZZZNS0_22nan_to_num_kernel_cudaERNS_18TensorIteratorBaseESt8optionalIdES6_S6_ENKUlvE0_clEvENKUlvE2_clEvEUlN3c108BFloat16EE_EEvS4_RKT_EUliE_EEviT1_:
[----:B------:R-:W-:Y:S02]  /*0000*/  MOV R1, c[0x0][0x28] ;  /* 0x00000a0000017a02 */ /* 0x000fe40000000f00 */
[----:B------:R-:W0:Y:S01]  /*0010*/  S2R R3, SR_CTAID.X ;  /* 0x0000000000037919 */ /* 0x000e220000002500 */
[----:B------:R-:W1:Y:S01]  /*0020*/  LDC.U16 R2, c[0x0][0x374] ;  /* 0x0000dd00ff027b82 */ /* 0x000e620000000400 */
[----:B------:R-:W-:Y:S01]  /*0030*/  ULDC.U16 UR6, c[0x0][0x370] ;  /* 0x0000dc0000067ab9 */ /* 0x000fe20000000400 */
[----:B------:R-:W-:Y:S01]  /*0040*/  BSSY B0, `(.L_x_770) ;  /* 0x0000100000007945 */ /* 0x000fe20003800000 */
[----:B------:R-:W0:Y:S01]  /*0050*/  S2R R0, SR_TID.X ;  /* 0x0000000000007919 */ /* 0x000e220000002100 */
[----:B------:R-:W-:Y:S01]  /*0060*/  ULDC.64 UR4, c[0x0][0x118] ;  /* 0x0000460000047ab9 */ /* 0x000fe20000000a00 */
[----:B0-----:R-:W-:Y:S02]  /*0070*/  LEA R3, R3, R0, 0x9 ;  /* 0x0000000003037211 */ /* 0x001fe400078e48ff */
[----:B------:R-:W-:Y:S02]  /*0080*/  MOV R0, UR6 ;  /* 0x0000000600007c02 */ /* 0x000fe40008000f00 */
[----:B------:R-:W-:-:S13]  /*0090*/  ISETP.GE.AND P0, PT, R3, c[0x0][0x160], PT ;  /* 0x0000580003007a0c */ /* 0x000fda0003f06270 */
[----:B------:R-:W-:Y:S05]  /*00a0*/  @P0 BRA `(.L_x_771) ;  /* 0x00000f9000000947 */ /* 0x000fea0003800000 */
[----:B-1----:R-:W-:Y:S01]  /*00b0*/  ISETP.NE.AND P0, PT, RZ, c[0x0][0x168], PT ;  /* 0x00005a00ff007a0c */ /* 0x002fe20003f05270 */
[----:B------:R-:W-:-:S12]  /*00c0*/  CS2R R4, SRZ ;  /* 0x0000000000047805 */ /* 0x000fd8000001ff00 */
[----:B------:R-:W-:Y:S05]  /*00d0*/  @!P0 BRA `(.L_x_772) ;  /* 0x00000e0000008947 */ /* 0x000fea0003800000 */
[----:B------:R-:W-:Y:S01]  /*00e0*/  HFMA2.MMA R4, -RZ, RZ, 0, 0 ;  /* 0x00000000ff047435 */ /* 0x000fe200000001ff */
[----:B------:R-:W-:Y:S01]  /*00f0*/  MOV R5, R3 ;  /* 0x0000000300057202 */ /* 0x000fe20000000f00 */
[----:B------:R-:W-:-:S05]  /*0100*/  IMAD.MOV.U32 R10, RZ, RZ, c[0x0][0x168] ;  /* 0x00005a00ff0a7624 */ /* 0x000fca00078e00ff */
        /* <DEDUP_REMOVED lines=220> */
[----:B------:R-:W-:-:S05]  /*0ed0*/  @P0 IMAD R5, R8, c[0x0][0x35c], R5 ;  /* 0x0000d70008050a24 */ /* 0x000fca00078e0205 */
.L_x_772:
[----:B------:R-:W-:-:S04]  /*0ee0*/  IADD3 R6, P0, R5, c[0x0][0x368], RZ ;  /* 0x0000da0005067a10 */ /* 0x000fc80007f1e0ff */
[----:B------:R-:W-:-:S05]  /*0ef0*/  IADD3.X R7, RZ, c[0x0][0x36c], RZ, P0, !PT ;  /* 0x0000db00ff077a10 */ /* 0x000fca00007fe4ff */
[----:B------:R-:W2:Y:S01]  /*0f00*/  LDG.E.U16 R11, [R6.64] ;  /* 0x00000004060b7981 */ /* 0x000ea2000c1e1500 */
[----:B------:R-:W-:Y:S01]  /*0f10*/  IADD3 R4, P1, R4, c[0x0][0x360], RZ ;  /* 0x0000d80004047a10 */ /* 0x000fe20007f3e0ff */
[----:B------:R-:W-:Y:S01]  /*0f20*/  BSSY B1, `(.L_x_773) ;  /* 0x000000f000017945 */ /* 0x000fe20003800000 */
[----:B------:R-:W-:Y:S02]  /*0f30*/  MOV R9, UR6 ;  /* 0x0000000600097c02 */ /* 0x000fe40008000f00 */
[----:B------:R-:W-:Y:S02]  /*0f40*/  IADD3.X R5, RZ, c[0x0][0x364], RZ, P1, !PT ;  /* 0x0000d900ff057a10 */ /* 0x000fe40000ffe4ff */
[----:B--2---:R-:W-:-:S04]  /*0f50*/  PRMT R6, RZ, 0x5410, R11 ;  /* 0x00005410ff067816 */ /* 0x004fc8000000000b */
[----:B------:R-:W-:-:S13]  /*0f60*/  FSETP.GTU.FTZ.AND P0, PT, |R6|, +INF , PT ;  /* 0x7f8000000600780b */ /* 0x000fda0003f1c200 */
[----:B------:R-:W-:Y:S05]  /*0f70*/  @P0 BRA `(.L_x_774) ;  /* 0x0000009000000947 */ /* 0x000fea0003800000 */
[----:B------:R-:W-:Y:S01]  /*0f80*/  FSETP.NEU.FTZ.AND P0, PT, R6, +INF , PT ;  /* 0x7f8000000600780b */ /* 0x000fe20003f1d000 */
[----:B------:R-:W-:Y:S02]  /*0f90*/  ULDC.U16 UR7, c[0x0][0x372] ;  /* 0x0000dc8000077ab9 */ /* 0x000fe40000000400 */
[----:B------:R-:W-:-:S10]  /*0fa0*/  MOV R9, UR7 ;  /* 0x0000000700097c02 */ /* 0x000fd40008000f00 */
[----:B------:R-:W-:-:S05]  /*0fb0*/  @P0 FADD.FTZ R7, -RZ, -INF ;  /* 0xff800000ff070421 */ /* 0x000fca0000010100 */
[----:B------:R-:W-:-:S04]  /*0fc0*/  @P0 F2FP.BF16.PACK_AB R7, RZ, R7 ;  /* 0x00000007ff07023e */ /* 0x000fc800000010ff */
[----:B------:R-:W-:-:S04]  /*0fd0*/  @P0 PRMT R7, RZ, 0x5410, R7 ;  /* 0x00005410ff070816 */ /* 0x000fc80000000007 */
[----:B------:R-:W-:-:S04]  /*0fe0*/  @P0 FSETP.NEU.FTZ.AND P1, PT, R6, R7, PT ;  /* 0x000000070600020b */ /* 0x000fc80003f3d000 */
[----:B------:R-:W-:-:S04]  /*0ff0*/  @P0 SEL R6, R2, R11, !P1 ;  /* 0x0000000b02060207 */ /* 0x000fc80004800000 */
[----:B------:R-:W-:Y:S02]  /*1000*/  @P0 PRMT R9, R6, 0x7610, R9 ;  /* 0x0000761006090816 */ /* 0x000fe40000000009 */
.L_x_774:
[----:B------:R-:W-:Y:S05]  /*1010*/  BSYNC B1 ;  /* 0x0000000000017941 */ /* 0x000fea0003800000 */
.L_x_773:
[----:B------:R0:W-:Y:S01]  /*1020*/  STG.E.U16 [R4.64], R9 ;  /* 0x0000000904007986 */ /* 0x0001e2000c101504 */
[----:B------:R-:W-:-:S03]  /*1030*/  IADD3 R3, R3, 0x80, RZ ;  /* 0x0000008003037810 */ /* 0x000fc60007ffe0ff */
.L_x_771:
[----:B-1----:R-:W-:Y:S05]  /*1040*/  BSYNC B0 ;  /* 0x0000000000007941 */ /* 0x002fea0003800000 */
.L_x_770:
[----:B------:R-:W-:Y:S01]  /*1050*/  ISETP.GE.AND P0, PT, R3, c[0x0][0x160], PT ;  /* 0x0000580003007a0c */ /* 0x000fe20003f06270 */
[----:B------:R-:W-:-:S12]  /*1060*/  BSSY B0, `(.L_x_775) ;  /* 0x00001f6000007945 */ /* 0x000fd80003800000 */
[----:B------:R-:W-:Y:S05]  /*1070*/  @P0 BRA `(.L_x_776) ;  /* 0x00001f4000000947 */ /* 0x000fea0003800000 */
[----:B------:R-:W-:Y:S01]  /*1080*/  ISETP.NE.AND P0, PT, RZ, c[0x0][0x168], PT ;  /* 0x00005a00ff007a0c */ /* 0x000fe20003f05270 */
[----:B0-----:R-:W-:-:S12]  /*1090*/  CS2R R4, SRZ ;  /* 0x0000000000047805 */ /* 0x001fd8000001ff00 */
[----:B------:R-:W-:Y:S05]  /*10a0*/  @!P0 BRA `(.L_x_777) ;  /* 0x00000e0000008947 */ /* 0x000fea0003800000 */
[----:B------:R-:W-:Y:S01]  /*10b0*/  MOV R5, R3 ;  /* 0x0000000300057202 */ /* 0x000fe20000000f00 */
        /* <DEDUP_REMOVED lines=223> */
.L_x_777:
[----:B------:R-:W-:-:S04]  /*1eb0*/  IADD3 R6, P0, R5, c[0x0][0x368], RZ ;  /* 0x0000da0005067a10 */ /* 0x000fc80007f1e0ff */
[----:B------:R-:W-:-:S06]  /*1ec0*/  IADD3.X R7, RZ, c[0x0][0x36c], RZ, P0, !PT ;  /* 0x0000db00ff077a10 */ /* 0x000fcc00007fe4ff */
        /* <DEDUP_REMOVED lines=9> */
[----:B------:R-:W-:-:S12]  /*1f60*/  ULDC.U16 UR7, c[0x0][0x372] ;  /* 0x0000dc8000077ab9 */ /* 0x000fd80000000400 */
[----:B------:R-:W-:-:S05]  /*1f70*/  @P0 FADD.FTZ R8, -RZ, -INF ;  /* 0xff800000ff080421 */ /* 0x000fca0000010100 */
[----:B------:R-:W-:-:S04]  /*1f80*/  @P0 F2FP.BF16.PACK_AB R8, RZ, R8 ;  /* 0x00000008ff08023e */ /* 0x000fc800000010ff */
[----:B------:R-:W-:-:S04]  /*1f90*/  @P0 PRMT R9, RZ, 0x5410, R8 ;  /* 0x00005410ff090816 */ /* 0x000fc80000000008 */
[----:B------:R-:W-:Y:S01]  /*1fa0*/  @P0 FSETP.NEU.FTZ.AND P1, PT, R6, R9, PT ;  /* 0x000000090600020b */ /* 0x000fe20003f3d000 */
[----:B------:R-:W-:-:S03]  /*1fb0*/  IMAD.U32 R9, RZ, RZ, UR7 ;  /* 0x00000007ff097e24 */ /* 0x000fc6000f8e00ff */
[----:B------:R-:W-:-:S04]  /*1fc0*/  @P0 SEL R6, R2, R7, !P1 ;  /* 0x0000000702060207 */ /* 0x000fc80004800000 */
[----:B------:R-:W-:Y:S02]  /*1fd0*/  @P0 PRMT R9, R6, 0x7610, R9 ;  /* 0x0000761006090816 */ /* 0x000fe40000000009 */
.L_x_779:
[----:B------:R-:W-:Y:S05]  /*1fe0*/  BSYNC B1 ;  /* 0x0000000000017941 */ /* 0x000fea0003800000 */
.L_x_778:
[----:B------:R0:W-:Y:S01]  /*1ff0*/  STG.E.U16 [R4.64], R9 ;  /* 0x0000000904007986 */ /* 0x0001e2000c101504 */
[----:B------:R-:W-:-:S04]  /*2000*/  IADD3 R3, R3, 0x80, RZ ;  /* 0x0000008003037810 */ /* 0x000fc80007ffe0ff */
[----:B------:R-:W-:-:S13]  /*2010*/  ISETP.GE.AND P0, PT, R3, c[0x0][0x160], PT ;  /* 0x0000580003007a0c */ /* 0x000fda0003f06270 */
[----:B------:R-:W-:Y:S05]  /*2020*/  @P0 BRA `(.L_x_776) ;  /* 0x00000f9000000947 */ /* 0x000fea0003800000 */
[----:B0-----:R-:W-:Y:S01]  /*2030*/  ISETP.NE.AND P0, PT, RZ, c[0x0][0x168], PT ;  /* 0x00005a00ff007a0c */ /* 0x001fe20003f05270 */
[----:B------:R-:W-:-:S12]  /*2040*/  CS2R R4, SRZ ;  /* 0x0000000000047805 */ /* 0x000fd8000001ff00 */
[----:B------:R-:W-:Y:S05]  /*2050*/  @!P0 BRA `(.L_x_780) ;  /* 0x00000e0000008947 */ /* 0x000fea0003800000 */
[----:B------:R-:W-:Y:S01]  /*2060*/  HFMA2.MMA R4, -RZ, RZ, 0, 0 ;  /* 0x00000000ff047435 */ /* 0x000fe200000001ff */
[----:B------:R-:W-:Y:S02]  /*2070*/  MOV R5, R3 ;  /* 0x0000000300057202 */ /* 0x000fe40000000f00 */
        /* <DEDUP_REMOVED lines=222> */
.L_x_780:
        /* <DEDUP_REMOVED lines=19> */
.L_x_782:
[----:B------:R-:W-:Y:S05]  /*2f90*/  BSYNC B1 ;  /* 0x0000000000017941 */ /* 0x000fea0003800000 */
.L_x_781:
[----:B------:R0:W-:Y:S01]  /*2fa0*/  STG.E.U16 [R4.64], R9 ;  /* 0x0000000904007986 */ /* 0x0001e2000c101504 */
[----:B------:R-:W-:-:S03]  /*2fb0*/  IADD3 R3, R3, 0x80, RZ ;  /* 0x0000008003037810 */ /* 0x000fc60007ffe0ff */
.L_x_776:
[----:B0-----:R-:W-:Y:S05]  /*2fc0*/  BSYNC B0 ;  /* 0x0000000000007941 */ /* 0x001fea0003800000 */
.L_x_775:
[----:B------:R-:W-:-:S13]  /*2fd0*/  ISETP.GE.AND P0, PT, R3, c[0x0][0x160], PT ;  /* 0x0000580003007a0c */ /* 0x000fda0003f06270 */
[----:B------:R-:W-:Y:S05]  /*2fe0*/  @P0 EXIT ;  /* 0x000000000000094d */ /* 0x000fea0003800000 */
[----:B------:R-:W-:Y:S01]  /*2ff0*/  ISETP.NE.AND P0, PT, RZ, c[0x0][0x168], PT ;  /* 0x00005a00ff007a0c */ /* 0x000fe20003f05270 */
        /* <DEDUP_REMOVED lines=225> */
[----:B------:R-:W-:-:S05]  /*3e10*/  @P0 IMAD R5, R8, c[0x0][0x35c], R5 ;  /* 0x0000d70008050a24 */ /* 0x000fca00078e0205 */
.L_x_783:
[----:B------:R-:W-:-:S04]  /*3e20*/  IADD3 R6, P0, R5, c[0x0][0x368], RZ ;  /* 0x0000da0005067a10 */ /* 0x000fc80007f1e0ff */
[----:B------:R-:W-:-:S06]  /*3e30*/  IADD3.X R7, RZ, c[0x0][0x36c], RZ, P0, !PT ;  /* 0x0000db00ff077a10 */ /* 0x000fcc00007fe4ff */
[----:B------:R-:W2:Y:S01]  /*3e40*/  LDG.E.U16 R7, [R6.64] ;  /* 0x0000000406077981 */ /* 0x000ea2000c1e1500 */
[----:B------:R-:W-:Y:S01]  /*3e50*/  IADD3 R4, P1, R4, c[0x0][0x360], RZ ;  /* 0x0000d80004047a10 */ /* 0x000fe20007f3e0ff */
[----:B------:R-:W-:Y:S03]  /*3e60*/  BSSY B0, `(.L_x_784) ;  /* 0x000000e000007945 */ /* 0x000fe60003800000 */
        /* <DEDUP_REMOVED lines=9> */
[----:B------:R-:W-:Y:S02]  /*3f00*/  @P0 FSETP.NEU.FTZ.AND P1, PT, R3, R0, PT ;  /* 0x000000000300020b */ /* 0x000fe40003f3d000 */
[----:B------:R-:W-:Y:S02]  /*3f10*/  MOV R0, UR6 ;  /* 0x0000000600007c02 */ /* 0x000fe40008000f00 */
[----:B------:R-:W-:-:S04]  /*3f20*/  @P0 SEL R2, R2, R7, !P1 ;  /* 0x0000000702020207 */ /* 0x000fc80004800000 */
[----:B------:R-:W-:Y:S02]  /*3f30*/  @P0 PRMT R0, R2, 0x7610, R0 ;  /* 0x0000761002000816 */ /* 0x000fe40000000000 */
.L_x_785:
[----:B------:R-:W-:Y:S05]  /*3f40*/  BSYNC B0 ;  /* 0x0000000000007941 */ /* 0x000fea0003800000 */
.L_x_784:
[----:B------:R-:W-:Y:S01]  /*3f50*/  STG.E.U16 [R4.64], R0 ;  /* 0x0000000004007986 */ /* 0x000fe2000c101504 */
[----:B------:R-:W-:Y:S05]  /*3f60*/  EXIT ;  /* 0x000000000000794d */ /* 0x000fea0003800000 */
.L_x_786:
        /* <DEDUP_REMOVED lines=9> */
.L_x_34004:


//--------------------- .text._ZN2at6native27unrolled_elementwise_kernelIZZZNS0_22nan_to_num_kernel_cudaERNS_18TensorIteratorBaseESt8optionalIdES5_S5_ENKUlvE0_clEvENKUlvE2_clEvEUlN3c108BFloat16EE_St5arrayIPcLm2EELi4E23TrivialOffsetCalculatorILi1EjESF_NS0_6memory15LoadWithoutCastENSG_16StoreWithoutCastEEEviT_T0_T2_T3_T4_T5_ --------------------------
	.section	.text._ZN2at6native27unrolled_elementwise_kernelIZZZNS0_22nan_to_num_kernel_cudaERNS_18TensorIteratorBaseESt8optionalIdES5_S5_ENKUlvE0_clEvENKUlvE2_clEvEUlN3c108BFloat16EE_St5arrayIPcLm2EELi4E23TrivialOffsetCalculatorILi1EjESF_NS0_6memory15LoadWithoutCastENSG_16StoreWithoutCastEEEviT_T0_T2_T3_T4_T5_,"ax",@progbits
	.sectioninfo	@"SHI_REGISTERS=21"
	.align	128
        .global         _ZN2at6native27unrolled_elementwise_kernelIZZZNS0_22nan_to_num_kernel_cudaERNS_18TensorIteratorBaseESt8optionalIdES5_S5_ENKUlvE0_clEvENKUlvE2_clEvEUlN3c108BFloat16EE_St5arrayIPcLm2EELi4E23TrivialOffsetCalculatorILi1EjESF_NS0_6memory15LoadWithoutCastENSG_16StoreWithoutCastEEEviT_T0_T2_T3_T4_T5_
        .type           _ZN2at6native27unrolled_elementwise_kernelIZZZNS0_22nan_to_num_kernel_cudaERNS_18TensorIteratorBaseESt8optionalIdES5_S5_ENKUlvE0_clEvENKUlvE2_clEvEUlN3c108BFloat16EE_St5arrayIPcLm2EELi4E23TrivialOffsetCalculatorILi1EjESF_NS0_6memory15LoadWithoutCastENSG_16StoreWithoutCastEEEviT_T0_T2_T3_T4_T5_,@function
        .size           _ZN2at6native27unrolled_elementwise_kernelIZZZNS0_22nan_to_num_kernel_cudaERNS_18TensorIteratorBaseESt8optionalIdES5_S5_ENKUlvE0_clEvENKUlvE2_clEvEUlN3c108BFloat16EE_St5arrayIPcLm2EELi4E23TrivialOffsetCalculatorILi1EjESF_NS0_6memory15LoadWithoutCastENSG_16StoreWithoutCastEEEviT_T0_T2_T3_T4_T5_,(.L_x_34005 - _ZN2at6native27unrolled_elementwise_kernelIZZZNS0_22nan_to_num_kernel_cudaERNS_18TensorIteratorBaseESt8optionalIdES5_S5_ENKUlvE0_clEvENKUlvE2_clEvEUlN3c108BFloat16EE_St5arrayIPcLm2EELi4E23TrivialOffsetCalculatorILi1EjESF_NS0_6memory15LoadWithoutCastENSG_16StoreWithoutCastEEEviT_T0_T2_T3_T4_T5_)
        .other          _ZN2at6native27unrolled_elementwise_kernelIZZZNS0_22nan_to_num_kernel_cudaERNS_18TensorIteratorBaseESt8optionalIdES5_S5_ENKUlvE0_clEvENKUlvE2_clEvEUlN3c108BFloat16EE_St5arrayIPcLm2EELi4E23TrivialOffsetCalculatorILi1EjESF_NS0_6memory15LoadWithoutCastENSG_16StoreWithoutCastEEEviT_T0_T2_T3_T4_T5_,@"STO_CUDA_ENTRY STV_DEFAULT"
_ZN2at6native27unrolled_elementwise_kernelIZZZNS0_22nan_to_num_kernel_cudaERNS_18TensorIteratorBaseESt8optionalIdES5_S5_ENKUlvE0_clEvENKUlvE2_clEvEUlN3c108BFloat16EE_St5arrayIPcLm2EELi4E23TrivialOffsetCalculatorILi1EjESF_NS0_6memory15LoadWithoutCastENSG_16StoreWithoutCastEEEviT_T0_T2_T3_T4_T5_:
.text._ZN2at6native27unrolled_elementwise_kernelIZZZNS0_22nan_to_num_kernel_cudaERNS_18TensorIteratorBaseESt8optionalIdES5_S5_ENKUlvE0_clEvENKUlvE2_clEvEUlN3c108BFloat16EE_St5arrayIPcLm2EELi4E23TrivialOffsetCalculatorILi1EjESF_NS0_6memory15LoadWithoutCastENSG_16StoreWithoutCastEEEviT_T0_T2_T3_T4_T5_:
[----:B------:R-:W-:Y:S02]  /*0000*/  IMAD.MOV.U32 R1, RZ, RZ, c[0x0][0x28] ;  /* 0x00000a00ff017624 */ /* 0x000fe400078e00ff */
[----:B------:R-:W0:Y:S01]  /*0010*/  S2R R2, SR_CTAID.X ;  /* 0x0000000000027919 */ /* 0x000e220000002500 */
[----:B------:R-:W-:Y:S01]  /*0020*/  IMAD.MOV.U32 R5, RZ, RZ, -0x200 ;  /* 0xfffffe00ff057424 */ /* 0x000fe200078e00ff */
[----:B------:R-:W-:Y:S01]  /*0030*/  PRMT R4, RZ, 0x7610, R4 ;  /* 0x00007610ff047816 */ /* 0x000fe20000000004 */
[----:B------:R-:W-:Y:S01]  /*0040*/  ULDC.64 UR4, c[0x0][0x118] ;  /* 0x0000460000047ab9 */ /* 0x000fe20000000a00 */
[----:B------:R-:W1:Y:S01]  /*0050*/  S2R R3, SR_TID.X ;  /* 0x0000000000037919 */ /* 0x000e620000002100 */
[----:B0-----:R-:W-:Y:S02]  /*0060*/  IMAD R0, R2, R5, c[0x0][0x160] ;  /* 0x0000580002007624 */ /* 0x001fe400078e0205 */
[----:B-1----:R-:W-:-:S03]  /*0070*/  IMAD.MOV.U32 R5, RZ, RZ, R3 ;  /* 0x000000ffff057224 */ /* 0x002fc600078e0003 */
[----:B------:R-:W-:-:S13]  /*0080*/  ISETP.GE.AND P3, PT, R3, R0, PT ;  /* 0x000000000300720c */ /* 0x000fda0003f66270 */
[----:B------:R-:W-:Y:S01]  /*0090*/  @!P3 IMAD R7, R2, 0x200, R5 ;  /* 0x000002000207b824 */ /* 0x000fe200078e0205 */
[----:B------:R-:W-:-:S04]  /*00a0*/  @!P3 IADD3 R5, R5, 0x80, RZ ;  /* 0x000000800505b810 */ /* 0x000fc80007ffe0ff */
[----:B------:R-:W-:-:S13]  /*00b0*/  ISETP.GE.AND P0, PT, R5, R0, PT ;  /* 0x000000000500720c */ /* 0x000fda0003f06270 */
[----:B------:R-:W-:Y:S01]  /*00c0*/  @!P0 IMAD R12, R2, 0x200, R5 ;  /* 0x00000200020c8824 */ /* 0x000fe200078e0205 */
[----:B------:R-:W-:-:S04]  /*00d0*/  @!P0 IADD3 R5, R5, 0x80, RZ ;  /* 0x0000008005058810 */ /* 0x000fc80007ffe0ff */
[----:B------:R-:W-:-:S13]  /*00e0*/  ISETP.GE.AND P2, PT, R5, R0, PT ;  /* 0x000000000500720c */ /* 0x000fda0003f46270 */
[----:B------:R-:W-:Y:S01]  /*00f0*/  @!P2 IMAD R14, R2, 0x200, R5 ;  /* 0x00000200020ea824 */ /* 0x000fe200078e0205 */
[----:B------:R-:W-:-:S04]  /*0100*/  @!P2 IADD3 R5, R5, 0x80, RZ ;  /* 0x000000800505a810 */ /* 0x000fc80007ffe0ff */
[----:B------:R-:W-:-:S13]  /*0110*/  ISETP.GE.AND P1, PT, R5, R0, PT ;  /* 0x000000000500720c */ /* 0x000fda0003f26270 */
[----:B------:R-:W-:Y:S02]  /*0120*/  @!P1 IMAD R10, R2, 0x200, R5 ;  /* 0x00000200020a9824 */ /* 0x000fe400078e0205 */
[----:B------:R-:W-:-:S04]  /*0130*/  @!P1 IMAD.MOV.U32 R11, RZ, RZ, 0x2 ;  /* 0x00000002ff0b9424 */ /* 0x000fc800078e00ff */
[----:B------:R-:W-:-:S05]  /*0140*/  @!P1 IMAD.WIDE.U32 R10, R10, R11, c[0x0][0x180] ;  /* 0x000060000a0a9625 */ /* 0x000fca00078e000b */
[----:B------:R0:W2:Y:S01]  /*0150*/  @!P1 LDG.E.U16 R4, [R10.64] ;  /* 0x000000040a049981 */ /* 0x0000a2000c1e1500 */
[----:B------:R-:W-:Y:S01]  /*0160*/  @!P3 IMAD.MOV.U32 R18, RZ, RZ, 0x2 ;  /* 0x00000002ff12b424 */ /* 0x000fe200078e00ff */
[----:B------:R-:W-:Y:S01]  /*0170*/  PRMT R16, RZ, 0x7610, R16 ;  /* 0x00007610ff107816 */ /* 0x000fe20000000010 */
[----:B------:R-:W-:Y:S01]  /*0180*/  @!P0 IMAD.MOV.U32 R13, RZ, RZ, 0x2 ;  /* 0x00000002ff0d8424 */ /* 0x000fe200078e00ff */
[----:B------:R-:W-:Y:S01]  /*0190*/  PRMT R8, RZ, 0x7610, R8 ;  /* 0x00007610ff087816 */ /* 0x000fe20000000008 */
[----:B------:R-:W-:Y:S01]  /*01a0*/  @!P2 IMAD.MOV.U32 R15, RZ, RZ, 0x2 ;  /* 0x00000002ff0fa424 */ /* 0x000fe200078e00ff */
[----:B------:R-:W-:Y:S01]  /*01b0*/  PRMT R6, RZ, 0x7610, R6 ;  /* 0x00007610ff067816 */ /* 0x000fe20000000006 */
[----:B------:R-:W-:-:S04]  /*01c0*/  @!P0 IMAD.WIDE.U32 R12, R12, R13, c[0x0][0x180] ;  /* 0x000060000c0c8625 */ /* 0x000fc800078e000d */
[----:B0-----:R-:W-:Y:S01]  /*01d0*/  @!P3 IMAD.WIDE.U32 R10, R7, R18, c[0x0][0x180] ;  /* 0x00006000070ab625 */ /* 0x001fe200078e0012 */
[----:B------:R0:W5:Y:S01]  /*01e0*/  @!P0 LDG.E.U16 R8, [R12.64] ;  /* 0x000000040c088981 */ /* 0x000162000c1e1500 */
[C---:B------:R-:W-:Y:S02]  /*01f0*/  IADD3 R5, R3.reuse, 0x100, RZ ;  /* 0x0000010003057810 */ /* 0x040fe40007ffe0ff */
[----:B------:R-:W-:Y:S01]  /*0200*/  @!P2 IMAD.WIDE.U32 R14, R14, R15, c[0x0][0x180] ;  /* 0x000060000e0ea625 */ /* 0x000fe200078e000f */
[----:B------:R1:W5:Y:S01]  /*0210*/  @!P3 LDG.E.U16 R16, [R10.64] ;  /* 0x000000040a10b981 */ /* 0x000362000c1e1500 */
[C---:B------:R-:W-:Y:S01]  /*0220*/  IADD3 R17, R3.reuse, 0x180, RZ ;  /* 0x0000018003117810 */ /* 0x040fe20007ffe0ff */
[----:B------:R-:W-:Y:S01]  /*0230*/  ULDC.U16 UR6, c[0x0][0x168] ;  /* 0x00005a0000067ab9 */ /* 0x000fe20000000400 */
[----:B------:R-:W-:Y:S01]  /*0240*/  IADD3 R7, R3, 0x80, RZ ;  /* 0x0000008003077810 */ /* 0x000fe20007ffe0ff */
[----:B------:R-:W-:Y:S01]  /*0250*/  BSSY B0, `(.L_x_787) ;  /* 0x0000018000007945 */ /* 0x000fe20003800000 */
[----:B------:R0:W5:Y:S01]  /*0260*/  @!P2 LDG.E.U16 R6, [R14.64] ;  /* 0x000000040e06a981 */ /* 0x000162000c1e1500 */
[----:B-1----:R-:W1:Y:S01]  /*0270*/  LDC.U16 R11, c[0x0][0x16c] ;  /* 0x00005b00ff0b7b82 */ /* 0x002e620000000400 */
[-C--:B------:R-:W-:Y:S01]  /*0280*/  ISETP.GE.AND P1, PT, R5, R0.reuse, PT ;  /* 0x000000000500720c */ /* 0x080fe20003f26270 */
[----:B------:R-:W-:Y:S01]  /*0290*/  IMAD.U32 R5, RZ, RZ, UR6 ;  /* 0x00000006ff057e24 */ /* 0x000fe2000f8e00ff */
[----:B------:R-:W-:-:S02]  /*02a0*/  ISETP.GE.AND P4, PT, R7, R0, PT ;  /* 0x000000000700720c */ /* 0x000fc40003f86270 */
[----:B------:R-:W-:Y:S02]  /*02b0*/  ISETP.GE.AND P2, PT, R3, R0, PT ;  /* 0x000000000300720c */ /* 0x000fe40003f46270 */
[----:B--2---:R-:W-:-:S04]  /*02c0*/  PRMT R9, RZ, 0x5410, R4 ;  /* 0x00005410ff097816 */ /* 0x004fc80000000004 */
[----:B------:R-:W-:-:S04]  /*02d0*/  FSETP.GTU.FTZ.AND P0, PT, |R9|, +INF , PT ;  /* 0x7f8000000900780b */ /* 0x000fc80003f1c200 */
[----:B------:R-:W-:Y:S01]  /*02e0*/  ISETP.GE.OR P0, PT, R17, R0, P0 ;  /* 0x000000001100720c */ /* 0x000fe20000706670 */
[----:B------:R-:W-:Y:S07]  /*02f0*/  @P3 BRA `(.L_x_788) ;  /* 0x000000d000003947 */ /* 0x000fee0003800000 */
[----:B01---5:R-:W-:Y:S01]  /*0300*/  PRMT R12, RZ, 0x5410, R16 ;  /* 0x00005410ff0c7816 */ /* 0x023fe20000000010 */
[----:B------:R-:W-:-:S03]  /*0310*/  IMAD.U32 R10, RZ, RZ, UR6 ;  /* 0x00000006ff0a7e24 */ /* 0x000fc6000f8e00ff */
        /* <DEDUP_REMOVED lines=9> */
[----:B------:R-:W-:-:S04]  /*03b0*/  @P3 SEL R16, R11, R16, !P5 ;  /* 0x000000100b103207 */ /* 0x000fc80006800000 */
[----:B------:R-:W-:Y:S02]  /*03c0*/  @P3 PRMT R10, R16, 0x7610, R10 ;  /* 0x00007610100a3816 */ /* 0x000fe4000000000a */
.L_x_788:
[----:B01----:R-:W-:Y:S05]  /*03d0*/  BSYNC B0 ;  /* 0x0000000000007941 */ /* 0x003fea0003800000 */
.L_x_787:
[----:B------:R-:W-:Y:S01]  /*03e0*/  BSSY B0, `(.L_x_789) ;  /* 0x000000f000007945 */ /* 0x000fe20003800000 */
[----:B------:R-:W-:Y:S05]  /*03f0*/  @P4 BRA `(.L_x_790) ;  /* 0x000000d000004947 */ /* 0x000fea0003800000 */
[----:B-----5:R-:W-:Y:S01]  /*0400*/  PRMT R13, RZ, 0x5410, R8 ;  /* 0x00005410ff0d7816 */ /* 0x020fe20000000008 */
[----:B------:R-:W-:-:S03]  /*0410*/  IMAD.U32 R12, RZ, RZ, UR6 ;  /* 0x00000006ff0c7e24 */ /* 0x000fc6000f8e00ff */
        /* <DEDUP_REMOVED lines=11> */
.L_x_790:
[----:B------:R-:W-:Y:S05]  /*04d0*/  BSYNC B0 ;  /* 0x0000000000007941 */ /* 0x000fea0003800000 */
.L_x_789:
        /* <DEDUP_REMOVED lines=15> */
.L_x_792:
[----:B------:R-:W-:Y:S05]  /*05d0*/  BSYNC B0 ;  /* 0x0000000000007941 */ /* 0x000fea0003800000 */
.L_x_791:
[----:B------:R-:W-:Y:S01]  /*05e0*/  BSSY B0, `(.L_x_793) ;  /* 0x000000b000007945 */ /* 0x000fe20003800000 */
[----:B------:R-:W-:Y:S05]  /*05f0*/  @P0 BRA `(.L_x_794) ;  /* 0x0000009000000947 */ /* 0x000fea0003800000 */
[----:B------:R-:W-:Y:S01]  /*0600*/  FSETP.NEU.FTZ.AND P0, PT, R9, +INF , PT ;  /* 0x7f8000000900780b */ /* 0x000fe20003f1d000 */
[----:B------:R-:W-:-:S12]  /*0610*/  ULDC.U16 UR6, c[0x0][0x16a] ;  /* 0x00005a8000067ab9 */ /* 0x000fd80000000400 */
[----:B------:R-:W-:-:S05]  /*0620*/  @P0 FADD.FTZ R5, -RZ, -INF ;  /* 0xff800000ff050421 */ /* 0x000fca0000010100 */
[----:B------:R-:W-:-:S04]  /*0630*/  @P0 F2FP.BF16.PACK_AB R5, RZ, R5 ;  /* 0x00000005ff05023e */ /* 0x000fc800000010ff */
[----:B-----5:R-:W-:Y:S01]  /*0640*/  @P0 PRMT R6, RZ, 0x5410, R5 ;  /* 0x00005410ff060816 */ /* 0x020fe20000000005 */
[----:B------:R-:W-:-:S03]  /*0650*/  IMAD.U32 R5, RZ, RZ, UR6 ;  /* 0x00000006ff057e24 */ /* 0x000fc6000f8e00ff */
[----:B------:R-:W-:-:S04]  /*0660*/  @P0 FSETP.NEU.FTZ.AND P1, PT, R9, R6, PT ;  /* 0x000000060900020b */ /* 0x000fc80003f3d000 */
[----:B------:R-:W-:-:S04]  /*0670*/  @P0 SEL R4, R11, R4, !P1 ;  /* 0x000000040b040207 */ /* 0x000fc80004800000 */
[----:B------:R-:W-:Y:S02]  /*0680*/  @P0 PRMT R5, R4, 0x7610, R5 ;  /* 0x0000761004050816 */ /* 0x000fe40000000005 */
.L_x_794:
[----:B------:R-:W-:Y:S05]  /*0690*/  BSYNC B0 ;  /* 0x0000000000007941 */ /* 0x000fea0003800000 */
.L_x_793:
[----:B------:R-:W-:Y:S01]  /*06a0*/  BSSY B0, `(.L_x_795) ;  /* 0x0000017000007945 */ /* 0x000fe20003800000 */
[----:B------:R-:W-:Y:S01]  /*06b0*/  BSSY B1, `(.L_x_796) ;  /* 0x000000f000017945 */ /* 0x000fe20003800000 */
[----:B------:R-:W-:Y:S05]  /*06c0*/  @P2 BRA `(.L_x_797) ;  /* 0x000000d000002947 */ /* 0x000fea0003800000 */
[----:B------:R-:W-:Y:S02]  /*06d0*/  IMAD R14, R2, 0x200, R3 ;  /* 0x00000200020e7824 */ /* 0x000fe400078e0203 */
[----:B------:R-:W-:Y:S02]  /*06e0*/  IMAD.MOV.U32 R15, RZ, RZ, 0x2 ;  /* 0x00000002ff0f7424 */ /* 0x000fe400078e00ff */
[----:B------:R-:W-:Y:S02]  /*06f0*/  IMAD.MOV.U32 R3, RZ, RZ, R7 ;  /* 0x000000ffff037224 */ /* 0x000fe400078e0007 */
[----:B------:R-:W-:-:S03]  /*0700*/  IMAD.WIDE.U32 R14, R14, R15, c[0x0][0x178] ;  /* 0x00005e000e0e7625 */ /* 0x000fc600078e000f */
[----:B------:R-:W-:Y:S02]  /*0710*/  ISETP.GE.AND P0, PT, R3, R0, PT ;  /* 0x000000000300720c */ /* 0x000fe40003f06270 */
[----:B------:R0:W-:Y:S11]  /*0720*/  STG.E.U16 [R14.64], R10 ;  /* 0x0000000a0e007986 */ /* 0x0001f6000c101504 */
[----:B------:R-:W-:Y:S01]  /*0730*/  @P0 BREAK B1 ;  /* 0x0000000000010942 */ /* 0x000fe20003800000 */
[----:B------:R-:W-:Y:S05]  /*0740*/  @P0 BRA `(.L_x_798) ;  /* 0x000000c000000947 */ /* 0x000fea0003800000 */
[----:B0----5:R-:W-:Y:S01]  /*0750*/  IMAD R6, R2, 0x200, R3 ;  /* 0x0000020002067824 */ /* 0x021fe200078e0203 */
[----:B------:R-:W-:Y:S01]  /*0760*/  IADD3 R3, R3, 0x80, RZ ;  /* 0x0000008003037810 */ /* 0x000fe20007ffe0ff */
[----:B------:R-:W-:-:S04]  /*0770*/  IMAD.MOV.U32 R7, RZ, RZ, 0x2 ;  /* 0x00000002ff077424 */ /* 0x000fc800078e00ff */
[----:B------:R-:W-:-:S05]  /*0780*/  IMAD.WIDE.U32 R6, R6, R7, c[0x0][0x178] ;  /* 0x00005e0006067625 */ /* 0x000fca00078e0007 */
[----:B------:R0:W-:Y:S02]  /*0790*/  STG.E.U16 [R6.64], R12 ;  /* 0x0000000c06007986 */ /* 0x0001e4000c101504 */
.L_x_797:
[----:B------:R-:W-:Y:S05]  /*07a0*/  BSYNC B1 ;  /* 0x0000000000017941 */ /* 0x000fea0003800000 */
.L_x_796:
[----:B------:R-:W-:-:S13]  /*07b0*/  ISETP.GE.AND P0, PT, R3, R0, PT ;  /* 0x000000000300720c */ /* 0x000fda0003f06270 */
[----:B0----5:R-:W-:Y:S01]  /*07c0*/  @!P0 IMAD R6, R2, 0x200, R3 ;  /* 0x0000020002068824 */ /* 0x021fe200078e0203 */
[----:B------:R-:W-:Y:S01]  /*07d0*/  @!P0 IADD3 R3, R3, 0x80, RZ ;  /* 0x0000008003038810 */ /* 0x000fe20007ffe0ff */
[----:B------:R-:W-:-:S04]  /*07e0*/  @!P0 IMAD.MOV.U32 R7, RZ, RZ, 0x2 ;  /* 0x00000002ff078424 */ /* 0x000fc800078e00ff */
[----:B------:R-:W-:-:S05]  /*07f0*/  @!P0 IMAD.WIDE.U32 R6, R6, R7, c[0x0][0x178] ;  /* 0x00005e0006068625 */ /* 0x000fca00078e0007 */
[----:B------:R0:W-:Y:S02]  /*0800*/  @!P0 STG.E.U16 [R6.64], R8 ;  /* 0x0000000806008986 */ /* 0x0001e4000c101504 */
.L_x_798:
[----:B0-----:R-:W-:Y:S05]  /*0810*/  BSYNC B0 ;  /* 0x0000000000007941 */ /* 0x001fea0003800000 */
.L_x_795:
[----:B------:R-:W-:Y:S01]  /*0820*/  WARPSYNC 0xffffffff ;  /* 0xffffffff00007948 */ /* 0x000fe20003800000 */
[----:B------:R-:W-:-:S13]  /*0830*/  ISETP.GE.AND P0, PT, R3, R0, PT ;  /* 0x000000000300720c */ /* 0x000fda0003f06270 */
[----:B------:R-:W-:Y:S05]  /*0840*/  @P0 EXIT ;  /* 0x000000000000094d */ /* 0x000fea0003800000 */
[----:B------:R-:W-:Y:S02]  /*0850*/  IMAD R2, R2, 0x200, R3 ;  /* 0x0000020002027824 */ /* 0x000fe400078e0203 */
[----:B------:R-:W-:-:S04]  /*0860*/  IMAD.MOV.U32 R3, RZ, RZ, 0x2 ;  /* 0x00000002ff037424 */ /* 0x000fc800078e00ff */
[----:B------:R-:W-:-:S05]  /*0870*/  IMAD.WIDE.U32 R2, R2, R3, c[0x0][0x178] ;  /* 0x00005e0002027625 */ /* 0x000fca00078e0003 */
[----:B------:R-:W-:Y:S01]  /*0880*/  STG.E.U16 [R2.64], R5 ;  /* 0x0000000502007986 */ /* 0x000fe2000c101504 */
[----:B------:R-:W-:Y:S05]  /*0890*/  EXIT ;  /* 0x000000000000794d */ /* 0x000fea0003800000 */
.L_x_799:
        /* <DEDUP_REMOVED lines=14> */
.L_x_34005:


//--------------------- .text._ZN2at6native29vectorized_elementwise_kernelILi2EZZZNS0_22nan_to_num_kernel_cudaERNS_18TensorIteratorBaseESt8optionalIdES5_S5_ENKUlvE0_clEvENKUlvE2_clEvEUlN3c108BFloat16EE_St5arrayIPcLm2EEEEviT0_T1_ --------------------------
	.section	.text._ZN2at6native29vectorized_elementwise_kernelILi2EZZZNS0_22nan_to_num_kernel_cudaERNS_18TensorIteratorBaseESt8optionalIdES5_S5_ENKUlvE0_clEvENKUlvE2_clEvEUlN3c108BFloat16EE_St5arrayIPcLm2EEEEviT0_T1_,"ax",@progbits
	.sectioninfo	@"SHI_REGISTERS=30"
	.align	128
        .global         _ZN2at6native29vectorized_elementwise_kernelILi2EZZZNS0_22nan_to_num_kernel_cudaERNS_18TensorIteratorBaseESt8optionalIdES5_S5_ENKUlvE0_clEvENKUlvE2_clEvEUlN3c108BFloat16EE_St5arrayIPcLm2EEEEviT0_T1_
        .type           _ZN2at6native29vectorized_elementwise_kernelILi2EZZZNS0_22nan_to_num_kernel_cudaERNS_18TensorIteratorBaseESt8optionalIdES5_S5_ENKUlvE0_clEvENKUlvE2_clEvEUlN3c108BFloat16EE_St5arrayIPcLm2EEEEviT0_T1_,@function
        .size           _ZN2at6native29vectorized_elementwise_kernelILi2EZZZNS0_22nan_to_num_kernel_cudaERNS_18TensorIteratorBaseESt8optionalIdES5_S5_ENKUlvE0_clEvENKUlvE2_clEvEUlN3c108BFloat16EE_St5arrayIPcLm2EEEEviT0_T1_,(.L_x_34006 - _ZN2at6native29vectorized_elementwise_kernelILi2EZZZNS0_22nan_to_num_kernel_cudaERNS_18TensorIteratorBaseESt8optionalIdES5_S5_ENKUlvE0_clEvENKUlvE2_clEvEUlN3c108BFloat16EE_St5arrayIPcLm2EEEEviT0_T1_)
        .other          _ZN2at6native29vectorized_elementwise_kernelILi2EZZZNS0_22nan_to_num_kernel_cudaERNS_18TensorIteratorBaseESt8optionalIdES5_S5_ENKUlvE0_clEvENKUlvE2_clEvEUlN3c108BFloat16EE_St5arrayIPcLm2EEEEviT0_T1_,@"STO_CUDA_ENTRY STV_DEFAULT"
_ZN2at6native29vectorized_elementwise_kernelILi2EZZZNS0_22nan_to_num_kernel_cudaERNS_18TensorIteratorBaseESt8optionalIdES5_S5_ENKUlvE0_clEvENKUlvE2_clEvEUlN3c108BFloat16EE_St5arrayIPcLm2EEEEviT0_T1_:
.text._ZN2at6native29vectorized_elementwise_kernelILi2EZZZNS0_22nan_to_num_kernel_cudaERNS_18TensorIteratorBaseESt8optionalIdES5_S5_ENKUlvE0_clEvENKUlvE2_clEvEUlN3c108BFloat16EE_St5arrayIPcLm2EEEEviT0_T1_:
[----:B------:R-:W-:Y:S02]  /*0000*/  IMAD.MOV.U32 R1, RZ, RZ, c[0x0][0x28] ;  /* 0x00000a00ff017624 */ /* 0x000fe400078e00ff */
[----:B------:R-:W0:Y:S01]  /*0010*/  S2R R8, SR_CTAID.X ;  /* 0x0000000000087919 */ /* 0x000e220000002500 */
[----:B------:R-:W1:Y:S01]  /*0020*/  LDC.U16 R6, c[0x0][0x16c] ;  /* 0x00005b00ff067b82 */ /* 0x000e620000000400 */
[----:B------:R-:W-:Y:S02]  /*0030*/  ULDC.U16 UR6, c[0x0][0x168] ;  /* 0x00005a0000067ab9 */ /* 0x000fe40000000400 */
[----:B------:R-:W-:Y:S01]  /*0040*/  ULDC.64 UR4, c[0x0][0x118] ;  /* 0x0000460000047ab9 */ /* 0x000fe20000000a00 */
[----:B------:R-:W-:Y:S02]  /*0050*/  IMAD.U32 R0, RZ, RZ, UR6 ;  /* 0x00000006ff007e24 */ /* 0x000fe4000f8e00ff */
[----:B0-----:R-:W-:-:S05]  /*0060*/  IMAD.SHL.U32 R8, R8, 0x400, RZ ;  /* 0x0000040008087824 */ /* 0x001fca00078e00ff */
[----:B------:R-:W-:-:S04]  /*0070*/  IADD3 R7, -R8, c[0x0][0x160], RZ ;  /* 0x0000580008077a10 */ /* 0x000fc80007ffe1ff */
[----:B------:R-:W-:-:S13]  /*0080*/  ISETP.GE.U32.AND P0, PT, R7, 0x400, PT ;  /* 0x000004000700780c */ /* 0x000fda0003f06070 */
[----:B------:R-:W-:Y:S05]  /*0090*/  @!P0 BRA `(.L_x_800) ;  /* 0x000008e000008947 */ /* 0x000fea0003800000 */
[----:B-1----:R-:W0:Y:S01]  /*00a0*/  S2R R13, SR_TID.X ;  /* 0x00000000000d7919 */ /* 0x002e220000002100 */
[----:B------:R-:W-:-:S04]  /*00b0*/  IMAD.MOV.U32 R17, RZ, RZ, 0x2 ;  /* 0x00000002ff117424 */ /* 0x000fc800078e00ff */
[----:B------:R-:W-:-:S06]  /*00c0*/  IMAD.WIDE R2, R8, R17, c[0x0][0x180] ;  /* 0x0000600008027625 */ /* 0x000fcc00078e0211 */
[----:B0-----:R-:W-:-:S05]  /*00d0*/  IMAD.WIDE.U32 R2, R13, 0x4, R2 ;  /* 0x000000040d027825 */ /* 0x001fca00078e0002 */
[----:B------:R-:W2:Y:S04]  /*00e0*/  LDG.E R15, [R2.64] ;  /* 0x00000004020f7981 */ /* 0x000ea8000c1e1900 */
[----:B------:R2:W5:Y:S04]  /*00f0*/  LDG.E R9, [R2.64+0x200] ;  /* 0x0002000402097981 */ /* 0x000568000c1e1900 */
[----:B------:R2:W5:Y:S04]  /*0100*/  LDG.E R5, [R2.64+0x400] ;  /* 0x0004000402057981 */ /* 0x000568000c1e1900 */
[----:B------:R2:W5:Y:S01]  /*0110*/  LDG.E R7, [R2.64+0x600] ;  /* 0x0006000402077981 */ /* 0x000562000c1e1900 */
[----:B------:R-:W-:Y:S01]  /*0120*/  BSSY B0, `(.L_x_801) ;  /* 0x0000010000007945 */ /* 0x000fe20003800000 */
[----:B------:R-:W-:Y:S01]  /*0130*/  IMAD.U32 R4, RZ, RZ, UR6 ;  /* 0x00000006ff047e24 */ /* 0x000fe2000f8e00ff */
[----:B--2---:R-:W-:-:S02]  /*0140*/  PRMT R2, RZ, 0x5410, R15 ;  /* 0x00005410ff027816 */ /* 0x004fc4000000000f */
[----:B------:R-:W-:Y:S02]  /*0150*/  PRMT R10, RZ, 0x7610, R15 ;  /* 0x00007610ff0a7816 */ /* 0x000fe4000000000f */
[----:B------:R-:W-:Y:S02]  /*0160*/  FSETP.GTU.FTZ.AND P0, PT, |R2|, +INF , PT ;  /* 0x7f8000000200780b */ /* 0x000fe40003f1c200 */
[----:B------:R-:W-:-:S11]  /*0170*/  FSETP.GTU.FTZ.AND P1, PT, |R10|, +INF , PT ;  /* 0x7f8000000a00780b */ /* 0x000fd60003f3c200 */
        /* <DEDUP_REMOVED lines=8> */
[----:B------:R-:W-:-:S04]  /*0200*/  @P0 SEL R2, R6, R15, !P2 ;  /* 0x0000000f06020207 */ /* 0x000fc80005000000 */
[----:B------:R-:W-:Y:S02]  /*0210*/  @P0 PRMT R4, R2, 0x7610, R4 ;  /* 0x0000761002040816 */ /* 0x000fe40000000004 */
.L_x_802:
[----:B------:R-:W-:Y:S05]  /*0220*/  BSYNC B0 ;  /* 0x0000000000007941 */ /* 0x000fea0003800000 */
.L_x_801:
[----:B------:R-:W-:Y:S01]  /*0230*/  BSSY B0, `(.L_x_803) ;  /* 0x000000d000007945 */ /* 0x000fe20003800000 */
[----:B------:R-:W-:Y:S01]  /*0240*/  IMAD.U32 R11, RZ, RZ, UR6 ;  /* 0x00000006ff0b7e24 */ /* 0x000fe2000f8e00ff */
[----:B------:R-:W-:Y:S05]  /*0250*/  @P1 BRA `(.L_x_804) ;  /* 0x000000a000001947 */ /* 0x000fea0003800000 */
[----:B------:R-:W-:Y:S01]  /*0260*/  FSETP.NEU.FTZ.AND P0, PT, R10, +INF , PT ;  /* 0x7f8000000a00780b */ /* 0x000fe20003f1d000 */
[----:B------:R-:W-:Y:S01]  /*0270*/  ULDC.U16 UR7, c[0x0][0x16a] ;  /* 0x00005a8000077ab9 */ /* 0x000fe20000000400 */
[----:B------:R-:W-:Y:S01]  /*0280*/  PRMT R15, R15, 0x7632, R15 ;  /* 0x000076320f0f7816 */ /* 0x000fe2000000000f */
[----:B------:R-:W-:-:S10]  /*0290*/  IMAD.U32 R11, RZ, RZ, UR7 ;  /* 0x00000007ff0b7e24 */ /* 0x000fd4000f8e00ff */
[----:B------:R-:W-:-:S05]  /*02a0*/  @P0 FADD.FTZ R2, -RZ, -INF ;  /* 0xff800000ff020421 */ /* 0x000fca0000010100 */
[----:B------:R-:W-:-:S04]  /*02b0*/  @P0 F2FP.BF16.PACK_AB R2, RZ, R2 ;  /* 0x00000002ff02023e */ /* 0x000fc800000010ff */
[----:B------:R-:W-:-:S04]  /*02c0*/  @P0 PRMT R3, RZ, 0x5410, R2 ;  /* 0x00005410ff030816 */ /* 0x000fc80000000002 */
[----:B------:R-:W-:-:S04]  /*02d0*/  @P0 FSETP.NEU.FTZ.AND P1, PT, R10, R3, PT ;  /* 0x000000030a00020b */ /* 0x000fc80003f3d000 */
[----:B------:R-:W-:-:S04]  /*02e0*/  @P0 SEL R2, R6, R15, !P1 ;  /* 0x0000000f06020207 */ /* 0x000fc80004800000 */
[----:B------:R-:W-:Y:S02]  /*02f0*/  @P0 PRMT R11, R2, 0x7610, R11 ;  /* 0x00007610020b0816 */ /* 0x000fe4000000000b */
.L_x_804:
[----:B------:R-:W-:Y:S05]  /*0300*/  BSYNC B0 ;  /* 0x0000000000007941 */ /* 0x000fea0003800000 */
.L_x_803:
[--C-:B-----5:R-:W-:Y:S01]  /*0310*/  PRMT R15, RZ, 0x5410, R9.reuse ;  /* 0x00005410ff0f7816 */ /* 0x120fe20000000009 */
[----:B------:R-:W-:Y:S01]  /*0320*/  IMAD.WIDE.U32 R2, R8, R17, c[0x0][0x178] ;  /* 0x00005e0008027625 */ /* 0x000fe200078e0011 */
[----:B------:R-:W-:Y:S01]  /*0330*/  PRMT R17, RZ, 0x7610, R9 ;  /* 0x00007610ff117816 */ /* 0x000fe20000000009 */
[----:B------:R-:W-:Y:S01]  /*0340*/  BSSY B0, `(.L_x_805) ;  /* 0x0000017000007945 */ /* 0x000fe20003800000 */
[----:B------:R-:W-:Y:S02]  /*0350*/  FSETP.GTU.FTZ.AND P5, PT, |R15|, +INF , PT ;  /* 0x7f8000000f00780b */ /* 0x000fe40003fbc200 */
[----:B------:R-:W-:Y:S01]  /*0360*/  PRMT R14, RZ, 0x5410, R5 ;  /* 0x00005410ff0e7816 */ /* 0x000fe20000000005 */
[----:B------:R-:W-:Y:S01]  /*0370*/  IMAD.WIDE R2, R13, 0x4, R2 ;  /* 0x000000040d027825 */ /* 0x000fe200078e0202 */
[----:B------:R-:W-:Y:S02]  /*0380*/  PRMT R12, RZ, 0x7610, R5 ;  /* 0x00007610ff0c7816 */ /* 0x000fe40000000005 */
[--C-:B------:R-:W-:Y:S01]  /*0390*/  PRMT R10, RZ, 0x5410, R7.reuse ;  /* 0x00005410ff0a7816 */ /* 0x100fe20000000007 */
[----:B------:R-:W-:Y:S01]  /*03a0*/  IMAD.U32 R13, RZ, RZ, UR6 ;  /* 0x00000006ff0d7e24 */ /* 0x000fe2000f8e00ff */
[----:B------:R-:W-:-:S02]  /*03b0*/  PRMT R8, RZ, 0x7610, R7 ;  /* 0x00007610ff087816 */ /* 0x000fc40000000007 */
[----:B------:R-:W-:Y:S02]  /*03c0*/  FSETP.GTU.FTZ.AND P0, PT, |R17|, +INF , PT ;  /* 0x7f8000001100780b */ /* 0x000fe40003f1c200 */
[----:B------:R-:W-:Y:S02]  /*03d0*/  FSETP.GTU.FTZ.AND P1, PT, |R14|, +INF , PT ;  /* 0x7f8000000e00780b */ /* 0x000fe40003f3c200 */
[----:B------:R-:W-:Y:S02]  /*03e0*/  FSETP.GTU.FTZ.AND P2, PT, |R12|, +INF , PT ;  /* 0x7f8000000c00780b */ /* 0x000fe40003f5c200 */
[----:B------:R-:W-:Y:S02]  /*03f0*/  FSETP.GTU.FTZ.AND P3, PT, |R10|, +INF , PT ;  /* 0x7f8000000a00780b */ /* 0x000fe40003f7c200 */
[----:B------:R-:W-:Y:S01]  /*0400*/  FSETP.GTU.FTZ.AND P4, PT, |R8|, +INF , PT ;  /* 0x7f8000000800780b */ /* 0x000fe20003f9c200 */
[----:B------:R-:W-:Y:S07]  /*0410*/  @P5 BRA `(.L_x_806) ;  /* 0x0000009000005947 */ /* 0x000fee0003800000 */
        /* <DEDUP_REMOVED lines=9> */
.L_x_806:
[----:B------:R-:W-:Y:S05]  /*04b0*/  BSYNC B0 ;  /* 0x0000000000007941 */ /* 0x000fea0003800000 */
.L_x_805:
[----:B------:R-:W-:Y:S01]  /*04c0*/  BSSY B0, `(.L_x_807) ;  /* 0x000000d000007945 */ /* 0x000fe20003800000 */
[----:B------:R-:W-:Y:S01]  /*04d0*/  IMAD.U32 R16, RZ, RZ, UR6 ;  /* 0x00000006ff107e24 */ /* 0x000fe2000f8e00ff */
[----:B------:R-:W-:Y:S05]  /*04e0*/  @P0 BRA `(.L_x_808) ;  /* 0x000000a000000947 */ /* 0x000fea0003800000 */
[----:B------:R-:W-:Y:S01]  /*04f0*/  FSETP.NEU.FTZ.AND P0, PT, R17, +INF , PT ;  /* 0x7f8000001100780b */ /* 0x000fe20003f1d000 */
[----:B------:R-:W-:Y:S01]  /*0500*/  ULDC.U16 UR7, c[0x0][0x16a] ;  /* 0x00005a8000077ab9 */ /* 0x000fe20000000400 */
[----:B------:R-:W-:-:S11]  /*0510*/  PRMT R9, R9, 0x7632, R9 ;  /* 0x0000763209097816 */ /* 0x000fd60000000009 */
[----:B------:R-:W-:-:S05]  /*0520*/  @P0 FADD.FTZ R15, -RZ, -INF ;  /* 0xff800000ff0f0421 */ /* 0x000fca0000010100 */
[----:B------:R-:W-:-:S04]  /*0530*/  @P0 F2FP.BF16.PACK_AB R15, RZ, R15 ;  /* 0x0000000fff0f023e */ /* 0x000fc800000010ff */
[----:B------:R-:W-:-:S04]  /*0540*/  @P0 PRMT R16, RZ, 0x5410, R15 ;  /* 0x00005410ff100816 */ /* 0x000fc8000000000f */
[----:B------:R-:W-:Y:S01]  /*0550*/  @P0 FSETP.NEU.FTZ.AND P5, PT, R17, R16, PT ;  /* 0x000000101100020b */ /* 0x000fe20003fbd000 */
[----:B------:R-:W-:-:S03]  /*0560*/  IMAD.U32 R16, RZ, RZ, UR7 ;  /* 0x00000007ff107e24 */ /* 0x000fc6000f8e00ff */
[----:B------:R-:W-:-:S04]  /*0570*/  @P0 SEL R9, R6, R9, !P5 ;  /* 0x0000000906090207 */ /* 0x000fc80006800000 */
[----:B------:R-:W-:Y:S02]  /*0580*/  @P0 PRMT R16, R9, 0x7610, R16 ;  /* 0x0000761009100816 */ /* 0x000fe40000000010 */
.L_x_808:
[----:B------:R-:W-:Y:S05]  /*0590*/  BSYNC B0 ;  /* 0x0000000000007941 */ /* 0x000fea0003800000 */
.L_x_807:
[----:B------:R-:W-:Y:S01]  /*05a0*/  BSSY B0, `(.L_x_809) ;  /* 0x000000c000007945 */ /* 0x000fe20003800000 */
[----:B------:R-:W-:Y:S01]  /*05b0*/  IMAD.U32 R9, RZ, RZ, UR6 ;  /* 0x00000006ff097e24 */ /* 0x000fe2000f8e00ff */
        /* <DEDUP_REMOVED lines=10> */
.L_x_810:
[----:B------:R-:W-:Y:S05]  /*0660*/  BSYNC B0 ;  /* 0x0000000000007941 */ /* 0x000fea0003800000 */
.L_x_809:
        /* <DEDUP_REMOVED lines=8> */
[----:B------:R-:W-:Y:S01]  /*06f0*/  @P0 PRMT R15, RZ, 0x5410, R14 ;  /* 0x00005410ff0f0816 */ /* 0x000fe2000000000e */
[----:B------:R-:W-:-:S03]  /*0700*/  IMAD.U32 R14, RZ, RZ, UR7 ;  /* 0x00000007ff0e7e24 */ /* 0x000fc6000f8e00ff */
[----:B------:R-:W-:-:S04]  /*0710*/  @P0 FSETP.NEU.FTZ.AND P1, PT, R12, R15, PT ;  /* 0x0000000f0c00020b */ /* 0x000fc80003f3d000 */
[----:B------:R-:W-:-:S04]  /*0720*/  @P0 SEL R5, R6, R5, !P1 ;  /* 0x0000000506050207 */ /* 0x000fc80004800000 */
[----:B------:R-:W-:Y:S02]  /*0730*/  @P0 PRMT R14, R5, 0x7610, R14 ;  /* 0x00007610050e0816 */ /* 0x000fe4000000000e */
.L_x_812:
[----:B------:R-:W-:Y:S05]  /*0740*/  BSYNC B0 ;  /* 0x0000000000007941 */ /* 0x000fea0003800000 */
.L_x_811:
        /* <DEDUP_REMOVED lines=12> */
.L_x_814:
[----:B------:R-:W-:Y:S05]  /*0810*/  BSYNC B0 ;  /* 0x0000000000007941 */ /* 0x000fea0003800000 */
.L_x_813:
[----:B------:R-:W-:Y:S01]  /*0820*/  BSSY B0, `(.L_x_815) ;  /* 0x000000c000007945 */ /* 0x000fe20003800000 */
        /* <DEDUP_REMOVED lines=11> */
.L_x_816:
[----:B------:R-:W-:Y:S05]  /*08e0*/  BSYNC B0 ;  /* 0x0000000000007941 */ /* 0x000fea0003800000 */
.L_x_815:
[----:B------:R-:W-:Y:S02]  /*08f0*/  PRMT R11, R4, 0x5410, R11 ;  /* 0x00005410040b7816 */ /* 0x000fe4000000000b */
[----:B------:R-:W-:Y:S02]  /*0900*/  PRMT R13, R13, 0x5410, R16 ;  /* 0x000054100d0d7816 */ /* 0x000fe40000000010 */
[----:B------:R-:W-:Y:S01]  /*0910*/  PRMT R9, R9, 0x5410, R14 ;  /* 0x0000541009097816 */ /* 0x000fe2000000000e */
[----:B------:R-:W-:Y:S01]  /*0920*/  STG.E [R2.64], R11 ;  /* 0x0000000b02007986 */ /* 0x000fe2000c101904 */
[----:B------:R-:W-:-:S03]  /*0930*/  PRMT R5, R5, 0x5410, R0 ;  /* 0x0000541005057816 */ /* 0x000fc60000000000 */
[----:B------:R-:W-:Y:S04]  /*0940*/  STG.E [R2.64+0x200], R13 ;  /* 0x0002000d02007986 */ /* 0x000fe8000c101904 */
[----:B------:R-:W-:Y:S04]  /*0950*/  STG.E [R2.64+0x400], R9 ;  /* 0x0004000902007986 */ /* 0x000fe8000c101904 */
[----:B------:R-:W-:Y:S01]  /*0960*/  STG.E [R2.64+0x600], R5 ;  /* 0x0006000502007986 */ /* 0x000fe2000c101904 */
[----:B------:R-:W-:Y:S05]  /*0970*/  EXIT ;  /* 0x000000000000794d */ /* 0x000fea0003800000 */
.L_x_800:
[----:B-1----:R-:W0:Y:S01]  /*0980*/  S2R R10, SR_TID.X ;  /* 0x00000000000a7919 */ /* 0x002e220000002100 */
[----:B------:R-:W-:-:S02]  /*0990*/  PRMT R17, RZ, 0x7610, R17 ;  /* 0x00007610ff117816 */ /* 0x000fc40000000011 */
[----:B------:R-:W-:Y:S02]  /*09a0*/  PRMT R15, RZ, 0x7610, R15 ;  /* 0x00007610ff0f7816 */ /* 0x000fe4000000000f */
[----:B0-----:R-:W-:Y:S01]  /*09b0*/  ISETP.GE.AND P4, PT, R10, R7, PT ;  /* 0x000000070a00720c */ /* 0x001fe20003f86270 */
[----:B------:R-:W-:-:S12]  /*09c0*/  IMAD.MOV.U32 R25, RZ, RZ, R10 ;  /* 0x000000ffff197224 */ /* 0x000fd800078e000a */
[----:B------:R-:W-:Y:S01]  /*09d0*/  @!P4 IMAD.IADD R12, R8, 0x1, R25 ;  /* 0x00000001080cc824 */ /* 0x000fe200078e0219 */
[----:B------:R-:W-:-:S04]  /*09e0*/  @!P4 IADD3 R25, R25, 0x80, RZ ;  /* 0x000000801919c810 */ /* 0x000fc80007ffe0ff */
[----:B------:R-:W-:-:S13]  /*09f0*/  ISETP.GE.AND P6, PT, R25, R7, PT ;  /* 0x000000071900720c */ /* 0x000fda0003fc6270 */
[----:B------:R-:W-:Y:S01]  /*0a00*/  @!P6 IMAD.IADD R2, R8, 0x1, R25 ;  /* 0x000000010802e824 */ /* 0x000fe200078e0219 */
[----:B------:R-:W-:Y:S01]  /*0a10*/  @!P6 IADD3 R25, R25, 0x80, RZ ;  /* 0x000000801919e810 */ /* 0x000fe20007ffe0ff */
[----:B------:R-:W-:-:S03]  /*0a20*/  @!P6 IMAD.MOV.U32 R3, RZ, RZ, 0x2 ;  /* 0x00000002ff03e424 */ /* 0x000fc600078e00ff */
[----:B------:R-:W-:Y:S01]  /*0a30*/  ISETP.GE.AND P5, PT, R25, R7, PT ;  /* 0x000000071900720c */ /* 0x000fe20003fa6270 */
[----:B------:R-:W-:-:S05]  /*0a40*/  @!P6 IMAD.WIDE.U32 R2, R2, R3, c[0x0][0x180] ;  /* 0x000060000202e625 */ /* 0x000fca00078e0003 */
[----:B------:R0:W5:Y:S07]  /*0a50*/  @!P6 LDG.E.U16 R17, [R2.64] ;  /* 0x000000040211e981 */ /* 0x00016e000c1e1500 */
[----:B------:R-:W-:Y:S01]  /*0a60*/  @!P5 IMAD.IADD R22, R8, 0x1, R25 ;  /* 0x000000010816d824 */ /* 0x000fe200078e0219 */
[----:B------:R-:W-:Y:S01]  /*0a70*/  @!P5 IADD3 R25, R25, 0x80, RZ ;  /* 0x000000801919d810 */ /* 0x000fe20007ffe0ff */
[----:B------:R-:W-:-:S03]  /*0a80*/  @!P5 IMAD.MOV.U32 R23, RZ, RZ, 0x2 ;  /* 0x00000002ff17d424 */ /* 0x000fc600078e00ff */
[C---:B------:R-:W-:Y:S01]  /*0a90*/  ISETP.GE.AND P3, PT, R25.reuse, R7, PT ;  /* 0x000000071900720c */ /* 0x040fe20003f66270 */
[----:B------:R-:W-:Y:S01]  /*0aa0*/  @!P5 IMAD.WIDE.U32 R22, R22, R23, c[0x0][0x180] ;  /* 0x000060001616d625 */ /* 0x000fe200078e0017 */
[----:B------:R-:W-:Y:S02]  /*0ab0*/  PRMT R9, RZ, 0x7610, R9 ;  /* 0x00007610ff097816 */ /* 0x000fe40000000009 */
[----:B------:R-:W-:Y:S02]  /*0ac0*/  PRMT R11, RZ, 0x7610, R11 ;  /* 0x00007610ff0b7816 */ /* 0x000fe4000000000b */
[----:B------:R-:W-:Y:S01]  /*0ad0*/  PRMT R13, RZ, 0x7610, R13 ;  /* 0x00007610ff0d7816 */ /* 0x000fe2000000000d */
[----:B------:R1:W5:Y:S06]  /*0ae0*/  @!P5 LDG.E.U16 R15, [R22.64] ;  /* 0x00000004160fd981 */ /* 0x00036c000c1e1500 */
[----:B------:R-:W-:Y:S01]  /*0af0*/  @!P3 IMAD.IADD R4, R8, 0x1, R25 ;  /* 0x000000010804b824 */ /* 0x000fe200078e0219 */
[----:B------:R-:W-:-:S04]  /*0b00*/  @!P3 IADD3 R25, R25, 0x80, RZ ;  /* 0x000000801919b810 */ /* 0x000fc80007ffe0ff */
[----:B------:R-:W-:-:S13]  /*0b10*/  ISETP.GE.AND P2, PT, R25, R7, PT ;  /* 0x000000071900720c */ /* 0x000fda0003f46270 */
[----:B------:R-:W-:Y:S01]  /*0b20*/  @!P2 IMAD.IADD R18, R8, 0x1, R25 ;  /* 0x000000010812a824 */ /* 0x000fe200078e0219 */
[----:B------:R-:W-:-:S04]  /*0b30*/  @!P2 IADD3 R25, R25, 0x80, RZ ;  /* 0x000000801919a810 */ /* 0x000fc80007ffe0ff */
[----:B------:R-:W-:-:S13]  /*0b40*/  ISETP.GE.AND P1, PT, R25, R7, PT ;  /* 0x000000071900720c */ /* 0x000fda0003f26270 */
[----:B------:R-:W-:Y:S01]  /*0b50*/  @!P1 IMAD.IADD R20, R8, 0x1, R25 ;  /* 0x0000000108149824 */ /* 0x000fe200078e0219 */
[----:B------:R-:W-:-:S04]  /*0b60*/  @!P1 IADD3 R25, R25, 0x80, RZ ;  /* 0x0000008019199810 */ /* 0x000fc80007ffe0ff */
[----:B------:R-:W-:Y:S01]  /*0b70*/  ISETP.GE.AND P0, PT, R25, R7, PT ;  /* 0x000000071900720c */ /* 0x000fe20003f06270 */
[----:B------:R-:W-:-:S12]  /*0b80*/  @!P2 IMAD.MOV.U32 R19, RZ, RZ, 0x2 ;  /* 0x00000002ff13a424 */ /* 0x000fd800078e00ff */
[----:B------:R-:W-:Y:S01]  /*0b90*/  @!P0 IMAD.IADD R14, R8, 0x1, R25 ;  /* 0x00000001080e8824 */ /* 0x000fe200078e0219 */
[----:B------:R-:W-:-:S04]  /*0ba0*/  @!P0 IADD3 R25, R25, 0x80, RZ ;  /* 0x0000008019198810 */ /* 0x000fc80007ffe0ff */
[----:B------:R-:W-:Y:S01]  /*0bb0*/  ISETP.GE.AND P6, PT, R25, R7, PT ;  /* 0x000000071900720c */ /* 0x000fe20003fc6270 */
[----:B------:R-:W-:Y:S02]  /*0bc0*/  @!P3 IMAD.MOV.U32 R5, RZ, RZ, 0x2 ;  /* 0x00000002ff05b424 */ /* 0x000fe400078e00ff */
[----:B------:R-:W-:-:S04]  /*0bd0*/  @!P2 IMAD.WIDE.U32 R18, R18, R19, c[0x0][0x180] ;  /* 0x000060001212a625 */ /* 0x000fc800078e0013 */
[----:B------:R-:W-:Y:S01]  /*0be0*/  @!P3 IMAD.WIDE.U32 R4, R4, R5, c[0x0][0x180] ;  /* 0x000060000404b625 */ /* 0x000fe200078e0005 */
[----:B------:R2:W5:Y:S04]  /*0bf0*/  @!P2 LDG.E.U16 R9, [R18.64] ;  /* 0x000000041209a981 */ /* 0x000568000c1e1500 */
[----:B------:R3:W5:Y:S01]  /*0c00*/  @!P3 LDG.E.U16 R11, [R4.64] ;  /* 0x00000004040bb981 */ /* 0x000762000c1e1500 */
[----:B------:R-:W-:Y:S02]  /*0c10*/  @!P6 IMAD.IADD R16, R8, 0x1, R25 ;  /* 0x000000010810e824 */ /* 0x000fe400078e0219 */
[----:B------:R-:W-:Y:S02]  /*0c20*/  @!P6 IMAD.MOV.U32 R27, RZ, RZ, 0x2 ;  /* 0x00000002ff1be424 */ /* 0x000fe400078e00ff */
[----:B--2---:R-:W-:-:S02]  /*0c30*/  @!P4 IMAD.MOV.U32 R19, RZ, RZ, 0x2 ;  /* 0x00000002ff13c424 */ /* 0x004fc400078e00ff */
[----:B---3--:R-:W-:Y:S01]  /*0c40*/  @!P6 IMAD.WIDE.U32 R4, R16, R27, c[0x0][0x180] ;  /* 0x000060001004e625 */ /* 0x008fe200078e001b */
[----:B------:R-:W-:-:S03]  /*0c50*/  PRMT R27, RZ, 0x7610, R27 ;  /* 0x00007610ff1b7816 */ /* 0x000fc6000000001b */
[----:B------:R-:W-:-:S05]  /*0c60*/  @!P4 IMAD.WIDE.U32 R18, R12, R19, c[0x0][0x180] ;  /* 0x000060000c12c625 */ /* 0x000fca00078e0013 */
[----:B------:R2:W5:Y:S01]  /*0c70*/  @!P4 LDG.E.U16 R27, [R18.64] ;  /* 0x00000004121bc981 */ /* 0x000562000c1e1500 */
[----:B------:R-:W-:Y:S02]  /*0c80*/  @!P1 IMAD.MOV.U32 R21, RZ, RZ, 0x2 ;  /* 0x00000002ff159424 */ /* 0x000fe400078e00ff */
[----:B0-----:R-:W-:Y:S02]  /*0c90*/  @!P0 IMAD.MOV.U32 R3, RZ, RZ, 0x2 ;  /* 0x00000002ff038424 */ /* 0x001fe400078e00ff */
[----:B------:R-:W-:Y:S01]  /*0ca0*/  @!P1 IMAD.WIDE.U32 R20, R20, R21, c[0x0][0x180] ;  /* 0x0000600014149625 */ /* 0x000fe200078e0015 */
[----:B-1----:R-:W-:Y:S02]  /*0cb0*/  PRMT R23, RZ, 0x7610, R23 ;  /* 0x00007610ff177816 */ /* 0x002fe40000000017 */
[----:B------:R-:W-:Y:S01]  /*0cc0*/  PRMT R25, RZ, 0x7610, R25 ;  /* 0x00007610ff197816 */ /* 0x000fe20000000019 */
[----:B------:R-:W-:Y:S01]  /*0cd0*/  @!P0 IMAD.WIDE.U32 R2, R14, R3, c[0x0][0x180] ;  /* 0x000060000e028625 */ /* 0x000fe200078e0003 */
[----:B------:R0:W5:Y:S01]  /*0ce0*/  @!P1 LDG.E.U16 R13, [R20.64] ;  /* 0x00000004140d9981 */ /* 0x000162000c1e1500 */
[C---:B------:R-:W-:Y:S01]  /*0cf0*/  IADD3 R12, R10.reuse, 0x80, RZ ;  /* 0x000000800a0c7810 */ /* 0x040fe20007ffe0ff */
[----:B------:R-:W-:Y:S01]  /*0d00*/  BSSY B0, `(.L_x_817) ;  /* 0x0000019000007945 */ /* 0x000fe20003800000 */
[C---:B------:R-:W-:Y:S01]  /*0d10*/  IADD3 R14, R10.reuse, 0x100, RZ ;  /* 0x000001000a0e7810 */ /* 0x040fe20007ffe0ff */
[----:B------:R2:W5:Y:S01]  /*0d20*/  @!P0 LDG.E.U16 R23, [R2.64] ;  /* 0x0000000402178981 */ /* 0x000562000c1e1500 */
[----:B------:R-:W-:-:S03]  /*0d30*/  IADD3 R16, R10, 0x180, RZ ;  /* 0x000001800a107810 */ /* 0x000fc60007ffe0ff */
[----:B------:R1:W5:Y:S01]  /*0d40*/  @!P6 LDG.E.U16 R25, [R4.64] ;  /* 0x000000040419e981 */ /* 0x000362000c1e1500 */
[----:B0-----:R-:W-:Y:S02]  /*0d50*/  IADD3 R20, R10, 0x200, RZ ;  /* 0x000002000a147810 */ /* 0x001fe40007ffe0ff */
[-C--:B------:R-:W-:Y:S02]  /*0d60*/  ISETP.GE.AND P0, PT, R12, R7.reuse, PT ;  /* 0x000000070c00720c */ /* 0x080fe40003f06270 */
[-C--:B------:R-:W-:Y:S02]  /*0d70*/  ISETP.GE.AND P5, PT, R14, R7.reuse, PT ;  /* 0x000000070e00720c */ /* 0x080fe40003fa6270 */
[-C--:B------:R-:W-:Y:S02]  /*0d80*/  ISETP.GE.AND P3, PT, R16, R7.reuse, PT ;  /* 0x000000071000720c */ /* 0x080fe40003f66270 */
[----:B------:R-:W-:Y:S02]  /*0d90*/  ISETP.GE.AND P2, PT, R20, R7, PT ;  /* 0x000000071400720c */ /* 0x000fe40003f46270 */
[----:B-1----:R-:W-:Y:S01]  /*0da0*/  IADD3 R4, R10, 0x280, RZ ;  /* 0x000002800a047810 */ /* 0x002fe20007ffe0ff */
[----:B------:R-:W-:Y:S05]  /*0db0*/  @P4 BRA `(.L_x_818) ;  /* 0x000000d000004947 */ /* 0x000fea0003800000 */
[----:B--2--5:R-:W-:Y:S01]  /*0dc0*/  PRMT R2, RZ, 0x5410, R27 ;  /* 0x00005410ff027816 */ /* 0x024fe2000000001b */
[----:B------:R-:W-:-:S03]  /*0dd0*/  IMAD.U32 R5, RZ, RZ, UR6 ;  /* 0x00000006ff057e24 */ /* 0x000fc6000f8e00ff */
        /* <DEDUP_REMOVED lines=11> */
.L_x_818:
[----:B--2---:R-:W-:Y:S05]  /*0e90*/  BSYNC B0 ;  /* 0x0000000000007941 */ /* 0x004fea0003800000 */
.L_x_817:
[----:B------:R-:W-:Y:S01]  /*0ea0*/  BSSY B0, `(.L_x_819) ;  /* 0x0000010000007945 */ /* 0x000fe20003800000 */
[----:B------:R-:W-:Y:S01]  /*0eb0*/  ISETP.GE.AND P1, PT, R4, R7, PT ;  /* 0x000000070400720c */ /* 0x000fe20003f26270 */
[----:B------:R-:W-:Y:S07]  /*0ec0*/  @P0 BRA `(.L_x_820) ;  /* 0x000000d000000947 */ /* 0x000fee0003800000 */
[----:B-----5:R-:W-:Y:S01]  /*0ed0*/  PRMT R2, RZ, 0x5410, R17 ;  /* 0x00005410ff027816 */ /* 0x020fe20000000011 */
        /* <DEDUP_REMOVED lines=12> */
.L_x_820:
[----:B------:R-:W-:Y:S05]  /*0fa0*/  BSYNC B0 ;  /* 0x0000000000007941 */ /* 0x000fea0003800000 */
.L_x_819:
[----:B-----5:R-:W-:Y:S01]  /*0fb0*/  PRMT R16, RZ, 0x5410, R25 ;  /* 0x00005410ff107816 */ /* 0x020fe20000000019 */
[----:B------:R-:W-:Y:S01]  /*0fc0*/  BSSY B0, `(.L_x_821) ;  /* 0x0000012000007945 */ /* 0x000fe20003800000 */
[----:B------:R-:W-:Y:S02]  /*0fd0*/  IADD3 R4, R10, 0x300, RZ ;  /* 0x000003000a047810 */ /* 0x000fe40007ffe0ff */
[----:B------:R-:W-:Y:S02]  /*0fe0*/  FSETP.GTU.FTZ.AND P0, PT, |R16|, +INF , PT ;  /* 0x7f8000001000780b */ /* 0x000fe40003f1c200 */
[----:B------:R-:W-:Y:S01]  /*0ff0*/  IADD3 R18, R10, 0x380, RZ ;  /* 0x000003800a127810 */ /* 0x000fe20007ffe0ff */
[----:B------:R-:W-:Y:S05]  /*1000*/  @P5 BRA `(.L_x_822) ;  /* 0x000000d000005947 */ /* 0x000fea0003800000 */
[----:B------:R-:W-:Y:S01]  /*1010*/  PRMT R2, RZ, 0x5410, R15 ;  /* 0x00005410ff027816 */ /* 0x000fe2000000000f */
        /* <DEDUP_REMOVED lines=12> */
.L_x_822:
[----:B------:R-:W-:Y:S05]  /*10e0*/  BSYNC B0 ;  /* 0x0000000000007941 */ /* 0x000fea0003800000 */
.L_x_821:
[----:B------:R-:W-:Y:S01]  /*10f0*/  @!P4 IMAD.IADD R2, R8, 0x1, R10 ;  /* 0x000000010802c824 */ /* 0x000fe200078e020a */
[----:B------:R-:W-:Y:S01]  /*1100*/  BSSY B0, `(.L_x_823) ;  /* 0x0000013000007945 */ /* 0x000fe20003800000 */
[----:B------:R-:W-:Y:S01]  /*1110*/  @!P4 IMAD.MOV.U32 R3, RZ, RZ, 0x2 ;  /* 0x00000002ff03c424 */ /* 0x000fe200078e00ff */
[-C--:B------:R-:W-:Y:S02]  /*1120*/  ISETP.GE.AND P5, PT, R4, R7.reuse, PT ;  /* 0x000000070400720c */ /* 0x080fe40003fa6270 */
[----:B------:R-:W-:Y:S01]  /*1130*/  ISETP.GE.OR P0, PT, R18, R7, P0 ;  /* 0x000000071200720c */ /* 0x000fe20000706670 */
[----:B------:R-:W-:Y:S01]  /*1140*/  @!P4 IMAD.WIDE.U32 R2, R2, R3, c[0x0][0x178] ;  /* 0x00005e000202c625 */ /* 0x000fe200078e0003 */
[----:B------:R-:W-:Y:S06]  /*1150*/  @P3 BRA `(.L_x_824) ;  /* 0x000000d000003947 */ /* 0x000fec0003800000 */
[----:B------:R-:W-:Y:S01]  /*1160*/  PRMT R4, RZ, 0x5410, R11 ;  /* 0x00005410ff047816 */ /* 0x000fe2000000000b */
        /* <DEDUP_REMOVED lines=12> */
.L_x_824:
[----:B------:R-:W-:Y:S05]  /*1230*/  BSYNC B0 ;  /* 0x0000000000007941 */ /* 0x000fea0003800000 */
.L_x_823:
[----:B------:R-:W-:Y:S01]  /*1240*/  BSSY B0, `(.L_x_825) ;  /* 0x000000f000007945 */ /* 0x000fe20003800000 */
[----:B------:R-:W-:Y:S05]  /*1250*/  @P2 BRA `(.L_x_826) ;  /* 0x000000d000002947 */ /* 0x000fea0003800000 */
        /* <DEDUP_REMOVED lines=13> */
.L_x_826:
[----:B------:R-:W-:Y:S05]  /*1330*/  BSYNC B0 ;  /* 0x0000000000007941 */ /* 0x000fea0003800000 */
.L_x_825:
        /* <DEDUP_REMOVED lines=15> */
.L_x_828:
[----:B------:R-:W-:Y:S05]  /*1430*/  BSYNC B0 ;  /* 0x0000000000007941 */ /* 0x000fea0003800000 */
.L_x_827:
        /* <DEDUP_REMOVED lines=15> */
.L_x_830:
[----:B------:R-:W-:Y:S05]  /*1530*/  BSYNC B0 ;  /* 0x0000000000007941 */ /* 0x000fea0003800000 */
.L_x_829:
[----:B------:R-:W-:Y:S01]  /*1540*/  BSSY B0, `(.L_x_831) ;  /* 0x000000b000007945 */ /* 0x000fe20003800000 */
        /* <DEDUP_REMOVED lines=10> */
.L_x_832:
[----:B------:R-:W-:Y:S05]  /*15f0*/  BSYNC B0 ;  /* 0x0000000000007941 */ /* 0x000fea0003800000 */
.L_x_831:
[----:B------:R0:W-:Y:S01]  /*1600*/  @!P4 STG.E.U16 [R2.64], R5 ;  /* 0x000000050200c986 */ /* 0x0001e2000c101504 */
[----:B------:R-:W-:Y:S01]  /*1610*/  @!P4 IADD3 R10, R10, 0x80, RZ ;  /* 0x000000800a0ac810 */ /* 0x000fe20007ffe0ff */
[----:B------:R-:W-:Y:S01]  /*1620*/  BSSY B0, `(.L_x_833) ;  /* 0x000002d000007945 */ /* 0x000fe20003800000 */
[----:B------:R-:W-:Y:S02]  /*1630*/  BSSY B1, `(.L_x_834) ;  /* 0x0000025000017945 */ /* 0x000fe40003800000 */
[----:B------:R-:W-:-:S13]  /*1640*/  ISETP.GE.AND P0, PT, R10, R7, PT ;  /* 0x000000070a00720c */ /* 0x000fda0003f06270 */
[----:B------:R-:W-:Y:S05]  /*1650*/  @P0 BRA `(.L_x_835) ;  /* 0x000000c000000947 */ /* 0x000fea0003800000 */
[----:B0-----:R-:W-:Y:S01]  /*1660*/  IMAD.IADD R2, R8, 0x1, R10 ;  /* 0x0000000108027824 */ /* 0x001fe200078e020a */
[----:B------:R-:W-:Y:S01]  /*1670*/  IADD3 R10, R10, 0x80, RZ ;  /* 0x000000800a0a7810 */ /* 0x000fe20007ffe0ff */
[----:B------:R-:W-:-:S03]  /*1680*/  IMAD.MOV.U32 R3, RZ, RZ, 0x2 ;  /* 0x00000002ff037424 */ /* 0x000fc600078e00ff */
[----:B------:R-:W-:Y:S01]  /*1690*/  ISETP.GE.AND P0, PT, R10, R7, PT ;  /* 0x000000070a00720c */ /* 0x000fe20003f06270 */
[----:B------:R-:W-:-:S05]  /*16a0*/  IMAD.WIDE.U32 R2, R2, R3, c[0x0][0x178] ;  /* 0x00005e0002027625 */ /* 0x000fca00078e0003 */
[----:B------:R0:W-:Y:S07]  /*16b0*/  STG.E.U16 [R2.64], R12 ;  /* 0x0000000c02007986 */ /* 0x0001ee000c101504 */
[----:B------:R-:W-:Y:S05]  /*16c0*/  @P0 BRA `(.L_x_836) ;  /* 0x000000c000000947 */ /* 0x000fea0003800000 */
[----:B0-----:R-:W-:Y:S01]  /*16d0*/  IMAD.IADD R2, R8, 0x1, R10 ;  /* 0x0000000108027824 */ /* 0x001fe200078e020a */
[----:B------:R-:W-:Y:S01]  /*16e0*/  IADD3 R10, R10, 0x80, RZ ;  /* 0x000000800a0a7810 */ /* 0x000fe20007ffe0ff */
[----:B------:R-:W-:-:S04]  /*16f0*/  IMAD.MOV.U32 R3, RZ, RZ, 0x2 ;  /* 0x00000002ff037424 */ /* 0x000fc800078e00ff */
[----:B------:R-:W-:-:S05]  /*1700*/  IMAD.WIDE.U32 R2, R2, R3, c[0x0][0x178] ;  /* 0x00005e0002027625 */ /* 0x000fca00078e0003 */
[----:B------:R0:W-:Y:S02]  /*1710*/  STG.E.U16 [R2.64], R14 ;  /* 0x0000000e02007986 */ /* 0x0001e4000c101504 */
.L_x_835:
[----:B0-----:R-:W-:-:S13]  /*1720*/  ISETP.GE.AND P0, PT, R10, R7, PT ;  /* 0x000000070a00720c */ /* 0x001fda0003f06270 */
[----:B------:R-:W-:Y:S05]  /*1730*/  @P0 BRA `(.L_x_837) ;  /* 0x000000c000000947 */ /* 0x000fea0003800000 */
[----:B------:R-:W-:Y:S01]  /*1740*/  IMAD.IADD R2, R8, 0x1, R10 ;  /* 0x0000000108027824 */ /* 0x000fe200078e020a */
[----:B------:R-:W-:Y:S01]  /*1750*/  IADD3 R10, R10, 0x80, RZ ;  /* 0x000000800a0a7810 */ /* 0x000fe20007ffe0ff */
[----:B------:R-:W-:-:S04]  /*1760*/  IMAD.MOV.U32 R3, RZ, RZ, 0x2 ;  /* 0x00000002ff037424 */ /* 0x000fc800078e00ff */
[----:B------:R-:W-:-:S05]  /*1770*/  IMAD.WIDE.U32 R2, R2, R3, c[0x0][0x178] ;  /* 0x00005e0002027625 */ /* 0x000fca00078e0003 */
[----:B------:R0:W-:Y:S02]  /*1780*/  STG.E.U16 [R2.64], R15 ;  /* 0x0000000f02007986 */ /* 0x0001e4000c101504 */
.L_x_836:
[----:B------:R-:W-:-:S13]  /*1790*/  ISETP.GE.AND P0, PT, R10, R7, PT ;  /* 0x000000070a00720c */ /* 0x000fda0003f06270 */
[----:B------:R-:W-:Y:S05]  /*17a0*/  @P0 BRA `(.L_x_838) ;  /* 0x000000d000000947 */ /* 0x000fea0003800000 */
[----:B0-----:R-:W-:Y:S01]  /*17b0*/  IMAD.IADD R2, R8, 0x1, R10 ;  /* 0x0000000108027824 */ /* 0x001fe200078e020a */
[----:B------:R-:W-:Y:S01]  /*17c0*/  IADD3 R10, R10, 0x80, RZ ;  /* 0x000000800a0a7810 */ /* 0x000fe20007ffe0ff */
[----:B------:R-:W-:-:S04]  /*17d0*/  IMAD.MOV.U32 R3, RZ, RZ, 0x2 ;  /* 0x00000002ff037424 */ /* 0x000fc800078e00ff */
[----:B------:R-:W-:-:S05]  /*17e0*/  IMAD.WIDE.U32 R2, R2, R3, c[0x0][0x178] ;  /* 0x00005e0002027625 */ /* 0x000fca00078e0003 */
[----:B------:R0:W-:Y:S02]  /*17f0*/  STG.E.U16 [R2.64], R11 ;  /* 0x0000000b02007986 */ /* 0x0001e4000c101504 */
.L_x_837:
[----:B------:R-:W-:-:S13]  /*1800*/  ISETP.GE.AND P0, PT, R10, R7, PT ;  /* 0x000000070a00720c */ /* 0x000fda0003f06270 */
[----:B------:R-:W-:Y:S01]  /*1810*/  @P0 BREAK B1 ;  /* 0x0000000000010942 */ /* 0x000fe20003800000 */
[----:B------:R-:W-:Y:S05]  /*1820*/  @P0 BRA `(.L_x_839) ;  /* 0x000000c000000947 */ /* 0x000fea0003800000 */
[----:B0-----:R-:W-:Y:S01]  /*1830*/  IMAD.IADD R2, R8, 0x1, R10 ;  /* 0x0000000108027824 */ /* 0x001fe200078e020a */
[----:B------:R-:W-:Y:S01]  /*1840*/  IADD3 R10, R10, 0x80, RZ ;  /* 0x000000800a0a7810 */ /* 0x000fe20007ffe0ff */
[----:B------:R-:W-:-:S04]  /*1850*/  IMAD.MOV.U32 R3, RZ, RZ, 0x2 ;  /* 0x00000002ff037424 */ /* 0x000fc800078e00ff */
[----:B------:R-:W-:-:S05]  /*1860*/  IMAD.WIDE.U32 R2, R2, R3, c[0x0][0x178] ;  /* 0x00005e0002027625 */ /* 0x000fca00078e0003 */
[----:B------:R0:W-:Y:S02]  /*1870*/  STG.E.U16 [R2.64], R9 ;  /* 0x0000000902007986 */ /* 0x0001e4000c101504 */
.L_x_838:
[----:B------:R-:W-:Y:S05]  /*1880*/  BSYNC B1 ;  /* 0x0000000000017941 */ /* 0x000fea0003800000 */
.L_x_834:
[----:B------:R-:W-:-:S13]  /*1890*/  ISETP.GE.AND P0, PT, R10, R7, PT ;  /* 0x000000070a00720c */ /* 0x000fda0003f06270 */
[----:B0-----:R-:W-:Y:S01]  /*18a0*/  @!P0 IMAD.IADD R2, R8, 0x1, R10 ;  /* 0x0000000108028824 */ /* 0x001fe200078e020a */
[----:B------:R-:W-:Y:S01]  /*18b0*/  @!P0 IADD3 R10, R10, 0x80, RZ ;  /* 0x000000800a0a8810 */ /* 0x000fe20007ffe0ff */
[----:B------:R-:W-:-:S04]  /*18c0*/  @!P0 IMAD.MOV.U32 R3, RZ, RZ, 0x2 ;  /* 0x00000002ff038424 */ /* 0x000fc800078e00ff */
[----:B------:R-:W-:-:S05]  /*18d0*/  @!P0 IMAD.WIDE.U32 R2, R2, R3, c[0x0][0x178] ;  /* 0x00005e0002028625 */ /* 0x000fca00078e0003 */
[----:B------:R0:W-:Y:S02]  /*18e0*/  @!P0 STG.E.U16 [R2.64], R4 ;  /* 0x0000000402008986 */ /* 0x0001e4000c101504 */
.L_x_839:
[----:B------:R-:W-:Y:S05]  /*18f0*/  BSYNC B0 ;  /* 0x0000000000007941 */ /* 0x000fea0003800000 */
.L_x_833:
[----:B------:R-:W-:Y:S01]  /*1900*/  WARPSYNC 0xffffffff ;  /* 0xffffffff00007948 */ /* 0x000fe20003800000 */
[----:B------:R-:W-:-:S13]  /*1910*/  ISETP.GE.AND P0, PT, R10, R7, PT ;  /* 0x000000070a00720c */ /* 0x000fda0003f06270 */
[----:B------:R-:W-:Y:S05]  /*1920*/  @P0 EXIT ;  /* 0x000000000000094d */ /* 0x000fea0003800000 */
[----:B0-----:R-:W-:Y:S02]  /*1930*/  IMAD.IADD R2, R8, 0x1, R10 ;  /* 0x0000000108027824 */ /* 0x001fe400078e020a */
[----:B------:R-:W-:-:S04]  /*1940*/  IMAD.MOV.U32 R3, RZ, RZ, 0x2 ;  /* 0x00000002ff037424 */ /* 0x000fc800078e00ff */
[----:B------:R-:W-:-:S05]  /*1950*/  IMAD.WIDE.U32 R2, R2, R3, c[0x0][0x178] ;  /* 0x00005e0002027625 */ /* 0x000fca00078e0003 */
[----:B------:R-:W-:Y:S01]  /*1960*/  STG.E.U16 [R2.64], R0 ;  /* 0x0000000002007986 */ /* 0x000fe2000c101504 */
[----:B------:R-:W-:Y:S05]  /*1970*/  EXIT ;  /* 0x000000000000794d */ /* 0x000fea0003800000 */
.L_x_840:
        /* <DEDUP_REMOVED lines=16> */
.L_x_34006:


//--------------------- .text._ZN2at6native29vectorized_elementwise_kernelILi4EZZZNS0_22nan_to_num_kernel_cudaERNS_18TensorIteratorBaseESt8optionalIdES5_S5_ENKUlvE0_clEvENKUlvE2_clEvEUlN3c108BFloat16EE_St5arrayIPcLm2EEEEviT0_T1_ --------------------------
	.section	.text._ZN2at6native29vectorized_elementwise_kernelILi4EZZZNS0_22nan_to_num_kernel_cudaERNS_18TensorIteratorBaseESt8optionalIdES5_S5_ENKUlvE0_clEvENKUlvE2_clEvEUlN3c108BFloat16EE_St5arrayIPcLm2EEEEviT0_T1_,"ax",@progbits
	.sectioninfo	@"SHI_REGISTERS=31"
	.align	128
        .global         _ZN2at6native29vectorized_elementwise_kernelILi4EZZZNS0_22nan_to_num_kernel_cudaERNS_18TensorIteratorBaseESt8optionalIdES5_S5_ENKUlvE0_clEvENKUlvE2_clEvEUlN3c108BFloat16EE_St5arrayIPcLm2EEEEviT0_T1_
        .type           _ZN2at6native29vectorized_elementwise_kernelILi4EZZZNS0_22nan_to_num_kernel_cudaERNS_18TensorIteratorBaseESt8optionalIdES5_S5_ENKUlvE0_clEvENKUlvE2_clEvEUlN3c108BFloat16EE_St5arrayIPcLm2EEEEviT0_T1_,@function
        .size           _ZN2at6native29vectorized_elementwise_kernelILi4EZZZNS0_22nan_to_num_kernel_cudaERNS_18TensorIteratorBaseESt8optionalIdES5_S5_ENKUlvE0_clEvENKUlvE2_clEvEUlN3c108BFloat16EE_St5arrayIPcLm2EEEEviT0_T1_,(.L_x_34007 - _ZN2at6native29vectorized_elementwise_kernelILi4EZZZNS0_22nan_to_num_kernel_cudaERNS_18TensorIteratorBaseESt8optionalIdES5_S5_ENKUlvE0_clEvENKUlvE2_clEvEUlN3c108BFloat16EE_St5arrayIPcLm2EEEEviT0_T1_)
        .other          _ZN2at6native29vectorized_elementwise_kernelILi4EZZZNS0_22nan_to_num_kernel_cudaERNS_18TensorIteratorBaseESt8optionalIdES5_S5_ENKUlvE0_clEvENKUlvE2_clEvEUlN3c108BFloat16EE_St5arrayIPcLm2EEEEviT0_T1_,@"STO_CUDA_ENTRY STV_DEFAULT"
_ZN2at6native29vectorized_elementwise_kernelILi4EZZZNS0_22nan_to_num_kernel_cudaERNS_18TensorIteratorBaseESt8optionalIdES5_S5_ENKUlvE0_clEvENKUlvE2_clEvEUlN3c108BFloat16EE_St5arrayIPcLm2EEEEviT0_T1_:
.text._ZN2at6native29vectorized_elementwise_kernelILi4EZZZNS0_22nan_to_num_kernel_cudaERNS_18TensorIteratorBaseESt8optionalIdES5_S5_ENKUlvE0_clEvENKUlvE2_clEvEUlN3c108BFloat16EE_St5arrayIPcLm2EEEEviT0_T1_:
        /* <DEDUP_REMOVED lines=14> */
[----:B------:R-:W2:Y:S04]  /*00e0*/  LDG.E.64 R4, [R8.64] ;  /* 0x0000000408047981 */ /* 0x000ea8000c1e1b00 */
[----:B------:R2:W5:Y:S01]  /*00f0*/  LDG.E.64 R2, [R8.64+0x400] ;  /* 0x0004000408027981 */ /* 0x000562000c1e1b00 */
[----:B------:R-:W-:Y:S01]  /*0100*/  BSSY B0, `(.L_x_842) ;  /* 0x0000010000007945 */ /* 0x000fe20003800000 */
[----:B------:R-:W-:Y:S01]  /*0110*/  IMAD.U32 R10, RZ, RZ, UR6 ;  /* 0x00000006ff0a7e24 */ /* 0x000fe2000f8e00ff */
[--C-:B--2---:R-:W-:Y:S02]  /*0120*/  PRMT R8, RZ, 0x5410, R4.reuse ;  /* 0x00005410ff087816 */ /* 0x104fe40000000004 */
[----:B------:R-:W-:Y:S02]  /*0130*/  PRMT R12, RZ, 0x7610, R4 ;  /* 0x00007610ff0c7816 */ /* 0x000fe40000000004 */
[----:B------:R-:W-:-:S02]  /*0140*/  FSETP.GTU.FTZ.AND P0, PT, |R8|, +INF , PT ;  /* 0x7f8000000800780b */ /* 0x000fc40003f1c200 */
        /* <DEDUP_REMOVED lines=11> */
.L_x_843:
[----:B------:R-:W-:Y:S05]  /*0200*/  BSYNC B0 ;  /* 0x0000000000007941 */ /* 0x000fea0003800000 */
.L_x_842:
[----:B------:R-:W-:Y:S01]  /*0210*/  BSSY B0, `(.L_x_844) ;  /* 0x000000e000007945 */ /* 0x000fe20003800000 */
[----:B------:R-:W-:-:S04]  /*0220*/  IMAD.WIDE.U32 R8, R6, R11, c[0x0][0x178] ;  /* 0x00005e0006087625 */ /* 0x000fc800078e000b */
        /* <DEDUP_REMOVED lines=12> */
.L_x_845:
[----:B------:R-:W-:Y:S05]  /*02f0*/  BSYNC B0 ;  /* 0x0000000000007941 */ /* 0x000fea0003800000 */
.L_x_844:
[--C-:B------:R-:W-:Y:S01]  /*0300*/  PRMT R15, RZ, 0x5410, R5.reuse ;  /* 0x00005410ff0f7816 */ /* 0x100fe20000000005 */
[----:B------:R-:W-:Y:S01]  /*0310*/  BSSY B0, `(.L_x_846) ;  /* 0x0000018000007945 */ /* 0x000fe20003800000 */
[----:B------:R-:W-:Y:S01]  /*0320*/  PRMT R17, RZ, 0x7610, R5 ;  /* 0x00007610ff117816 */ /* 0x000fe20000000005 */
[----:B------:R-:W-:Y:S01]  /*0330*/  IMAD.WIDE R8, R13, 0x8, R8 ;  /* 0x000000080d087825 */ /* 0x000fe200078e0208 */
[----:B------:R-:W-:Y:S02]  /*0340*/  FSETP.GTU.FTZ.AND P5, PT, |R15|, +INF , PT ;  /* 0x7f8000000f00780b */ /* 0x000fe40003fbc200 */
[--C-:B-----5:R-:W-:Y:S01]  /*0350*/  PRMT R14, RZ, 0x5410, R2.reuse ;  /* 0x00005410ff0e7816 */ /* 0x120fe20000000002 */
[----:B------:R-:W-:Y:S01]  /*0360*/  IMAD.U32 R13, RZ, RZ, UR6 ;  /* 0x00000006ff0d7e24 */ /* 0x000fe2000f8e00ff */
[----:B------:R-:W-:Y:S02]  /*0370*/  PRMT R12, RZ, 0x7610, R2 ;  /* 0x00007610ff0c7816 */ /* 0x000fe40000000002 */
[----:B------:R-:W-:-:S02]  /*0380*/  PRMT R6, RZ, 0x5410, R3 ;  /* 0x00005410ff067816 */ /* 0x000fc40000000003 */
[----:B------:R-:W-:Y:S02]  /*0390*/  PRMT R4, RZ, 0x7610, R3 ;  /* 0x00007610ff047816 */ /* 0x000fe40000000003 */
        /* <DEDUP_REMOVED lines=15> */
.L_x_847:
[----:B------:R-:W-:Y:S05]  /*0490*/  BSYNC B0 ;  /* 0x0000000000007941 */ /* 0x000fea0003800000 */
.L_x_846:
        /* <DEDUP_REMOVED lines=13> */
.L_x_849:
[----:B------:R-:W-:Y:S05]  /*0570*/  BSYNC B0 ;  /* 0x0000000000007941 */ /* 0x000fea0003800000 */
.L_x_848:
        /* <DEDUP_REMOVED lines=12> */
.L_x_851:
[----:B------:R-:W-:Y:S05]  /*0640*/  BSYNC B0 ;  /* 0x0000000000007941 */ /* 0x000fea0003800000 */
.L_x_850:
        /* <DEDUP_REMOVED lines=13> */
.L_x_853:
[----:B------:R-:W-:Y:S05]  /*0720*/  BSYNC B0 ;  /* 0x0000000000007941 */ /* 0x000fea0003800000 */
.L_x_852:
        /* <DEDUP_REMOVED lines=12> */
.L_x_855:
[----:B------:R-:W-:Y:S05]  /*07f0*/  BSYNC B0 ;  /* 0x0000000000007941 */ /* 0x000fea0003800000 */
.L_x_854:
        /* <DEDUP_REMOVED lines=12> */
.L_x_857:
[----:B------:R-:W-:Y:S05]  /*08c0*/  BSYNC B0 ;  /* 0x0000000000007941 */ /* 0x000fea0003800000 */
.L_x_856:
[----:B------:R-:W-:Y:S02]  /*08d0*/  PRMT R10, R10, 0x5410, R11 ;  /* 0x000054100a0a7816 */ /* 0x000fe4000000000b */
[----:B------:R-:W-:Y:S02]  /*08e0*/  PRMT R11, R13, 0x5410, R16 ;  /* 0x000054100d0b7816 */ /* 0x000fe40000000010 */
[----:B------:R-:W-:Y:S02]  /*08f0*/  PRMT R14, R5, 0x5410, R14 ;  /* 0x00005410050e7816 */ /* 0x000fe4000000000e */
[----:B------:R-:W-:Y:S01]  /*0900*/  PRMT R15, R15, 0x5410, R0 ;  /* 0x000054100f0f7816 */ /* 0x000fe20000000000 */
[----:B------:R-:W-:Y:S04]  /*0910*/  STG.E.64 [R8.64], R10 ;  /* 0x0000000a08007986 */ /* 0x000fe8000c101b04 */
[----:B------:R-:W-:Y:S01]  /*0920*/  STG.E.64 [R8.64+0x400], R14 ;  /* 0x0004000e08007986 */ /* 0x000fe2000c101b04 */
[----:B------:R-:W-:Y:S05]  /*0930*/  EXIT ;  /* 0x000000000000794d */ /* 0x000fea0003800000 */
.L_x_841:
        /* <DEDUP_REMOVED lines=39> */
[----:B------:R2:W5:Y:S03]  /*0bb0*/  @!P2 LDG.E.U16 R10, [R20.64] ;  /* 0x00000004140aa981 */ /* 0x000566000c1e1500 */
[----:B------:R-:W-:Y:S01]  /*0bc0*/  @!P1 IMAD.MOV.U32 R23, RZ, RZ, 0x2 ;  /* 0x00000002ff179424 */ /* 0x000fe200078e00ff */
[----:B------:R3:W5:Y:S01]  /*0bd0*/  @!P3 LDG.E.U16 R12, [R4.64] ;  /* 0x00000004040cb981 */ /* 0x000762000c1e1500 */
[----:B------:R-:W-:Y:S02]  /*0be0*/  @!P6 IMAD.IADD R13, R6, 0x1, R13 ;  /* 0x00000001060de824 */ /* 0x000fe400078e020d */
[----:B------:R-:W-:Y:S02]  /*0bf0*/  @!P6 IMAD.MOV.U32 R28, RZ, RZ, 0x2 ;  /* 0x00000002ff1ce424 */ /* 0x000fe400078e00ff */
[----:B--2---:R-:W-:Y:S01]  /*0c00*/  @!P4 IMAD.MOV.U32 R20, RZ, RZ, 0x2 ;  /* 0x00000002ff14c424 */ /* 0x004fe200078e00ff */
[----:B------:R-:W-:Y:S01]  /*0c10*/  PRMT R26, RZ, 0x7610, R26 ;  /* 0x00007610ff1a7816 */ /* 0x000fe2000000001a */
[----:B------:R-:W-:-:S04]  /*0c20*/  @!P1 IMAD.WIDE.U32 R22, R22, R23, c[0x0][0x180] ;  /* 0x0000600016169625 */ /* 0x000fc800078e0017 */
[----:B---3--:R-:W-:Y:S01]  /*0c30*/  @!P6 IMAD.WIDE.U32 R4, R13, R28, c[0x0][0x180] ;  /* 0x000060000d04e625 */ /* 0x008fe200078e001c */
[----:B------:R-:W-:Y:S01]  /*0c40*/  PRMT R28, RZ, 0x7610, R28 ;  /* 0x00007610ff1c7816 */ /* 0x000fe2000000001c */
[----:B------:R2:W5:Y:S02]  /*0c50*/  @!P1 LDG.E.U16 R14, [R22.64] ;  /* 0x00000004160e9981 */ /* 0x000564000c1e1500 */
[----:B------:R-:W-:Y:S02]  /*0c60*/  @!P4 IMAD.WIDE.U32 R20, R11, R20, c[0x0][0x180] ;  /* 0x000060000b14c625 */ /* 0x000fe400078e0014 */
[----:B------:R2:W5:Y:S04]  /*0c70*/  @!P6 LDG.E.U16 R26, [R4.64] ;  /* 0x00000004041ae981 */ /* 0x000568000c1e1500 */
[----:B------:R2:W5:Y:S01]  /*0c80*/  @!P4 LDG.E.U16 R28, [R20.64] ;  /* 0x00000004141cc981 */ /* 0x000562000c1e1500 */
[----:B0-----:R-:W-:Y:S01]  /*0c90*/  @!P0 IMAD.MOV.U32 R2, RZ, RZ, 0x2 ;  /* 0x00000002ff028424 */ /* 0x001fe200078e00ff */
[----:B-1----:R-:W-:-:S03]  /*0ca0*/  PRMT R24, RZ, 0x7610, R24 ;  /* 0x00007610ff187816 */ /* 0x002fc60000000018 */
[----:B------:R-:W-:Y:S01]  /*0cb0*/  @!P0 IMAD.WIDE.U32 R2, R15, R2, c[0x0][0x180] ;  /* 0x000060000f028625 */ /* 0x000fe200078e0002 */
[C---:B------:R-:W-:Y:S01]  /*0cc0*/  IADD3 R11, R9.reuse, 0x80, RZ ;  /* 0x00000080090b7810 */ /* 0x040fe20007ffe0ff */
[----:B------:R-:W-:Y:S01]  /*0cd0*/  BSSY B0, `(.L_x_858) ;  /* 0x0000018000007945 */ /* 0x000fe20003800000 */
[C---:B------:R-:W-:Y:S02]  /*0ce0*/  IADD3 R13, R9.reuse, 0x100, RZ ;  /* 0x00000100090d7810 */ /* 0x040fe40007ffe0ff */
[C---:B------:R-:W-:Y:S01]  /*0cf0*/  IADD3 R15, R9.reuse, 0x180, RZ ;  /* 0x00000180090f7810 */ /* 0x040fe20007ffe0ff */
[----:B------:R0:W5:Y:S01]  /*0d00*/  @!P0 LDG.E.U16 R24, [R2.64] ;  /* 0x0000000402188981 */ /* 0x000162000c1e1500 */
[----:B------:R-:W-:Y:S02]  /*0d10*/  IADD3 R17, R9, 0x200, RZ ;  /* 0x0000020009117810 */ /* 0x000fe40007ffe0ff */
[-C--:B------:R-:W-:Y:S02]  /*0d20*/  ISETP.GE.AND P0, PT, R11, R8.reuse, PT ;  /* 0x000000080b00720c */ /* 0x080fe40003f06270 */
[----:B------:R-:W-:-:S02]  /*0d30*/  ISETP.GE.AND P5, PT, R13, R8, PT ;  /* 0x000000080d00720c */ /* 0x000fc40003fa6270 */
[-C--:B------:R-:W-:Y:S02]  /*0d40*/  ISETP.GE.AND P3, PT, R15, R8.reuse, PT ;  /* 0x000000080f00720c */ /* 0x080fe40003f66270 */
[----:B------:R-:W-:Y:S02]  /*0d50*/  ISETP.GE.AND P2, PT, R17, R8, PT ;  /* 0x000000081100720c */ /* 0x000fe40003f46270 */
[----:B0-----:R-:W-:Y:S01]  /*0d60*/  IADD3 R3, R9, 0x280, RZ ;  /* 0x0000028009037810 */ /* 0x001fe20007ffe0ff */
[----:B------:R-:W-:Y:S05]  /*0d70*/  @P4 BRA `(.L_x_859) ;  /* 0x000000d000004947 */ /* 0x000fea0003800000 */
[----:B--2--5:R-:W-:Y:S01]  /*0d80*/  PRMT R2, RZ, 0x5410, R28 ;  /* 0x00005410ff027816 */ /* 0x024fe2000000001c */
        /* <DEDUP_REMOVED lines=12> */
.L_x_859:
[----:B--2---:R-:W-:Y:S05]  /*0e50*/  BSYNC B0 ;  /* 0x0000000000007941 */ /* 0x004fea0003800000 */
.L_x_858:
        /* <DEDUP_REMOVED lines=16> */
.L_x_861:
[----:B------:R-:W-:Y:S05]  /*0f60*/  BSYNC B0 ;  /* 0x0000000000007941 */ /* 0x000fea0003800000 */
.L_x_860:
        /* <DEDUP_REMOVED lines=19> */
.L_x_863:
[----:B------:R-:W-:Y:S05]  /*10a0*/  BSYNC B0 ;  /* 0x0000000000007941 */ /* 0x000fea0003800000 */
.L_x_862:
[-C--:B------:R-:W-:Y:S01]  /*10b0*/  ISETP.GE.AND P5, PT, R3, R8.reuse, PT ;  /* 0x000000080300720c */ /* 0x080fe20003fa6270 */
[----:B------:R-:W-:Y:S01]  /*10c0*/  @!P4 IMAD.IADD R2, R6, 0x1, R9 ;  /* 0x000000010602c824 */ /* 0x000fe200078e0209 */
[----:B------:R-:W-:Y:S01]  /*10d0*/  BSSY B0, `(.L_x_864) ;  /* 0x0000012000007945 */ /* 0x000fe20003800000 */
[----:B------:R-:W-:Y:S01]  /*10e0*/  @!P4 IMAD.MOV.U32 R3, RZ, RZ, 0x2 ;  /* 0x00000002ff03c424 */ /* 0x000fe200078e00ff */
[----:B------:R-:W-:-:S03]  /*10f0*/  ISETP.GE.OR P0, PT, R15, R8, P0 ;  /* 0x000000080f00720c */ /* 0x000fc60000706670 */
[----:B------:R-:W-:Y:S01]  /*1100*/  @!P4 IMAD.WIDE.U32 R2, R2, R3, c[0x0][0x178] ;  /* 0x00005e000202c625 */ /* 0x000fe200078e0003 */
        /* <DEDUP_REMOVED lines=14> */
.L_x_865:
[----:B------:R-:W-:Y:S05]  /*11f0*/  BSYNC B0 ;  /* 0x0000000000007941 */ /* 0x000fea0003800000 */
.L_x_864:
        /* <DEDUP_REMOVED lines=15> */
.L_x_867:
[----:B------:R-:W-:Y:S05]  /*12f0*/  BSYNC B0 ;  /* 0x0000000000007941 */ /* 0x000fea0003800000 */
.L_x_866:
        /* <DEDUP_REMOVED lines=15> */
.L_x_869:
[----:B------:R-:W-:Y:S05]  /*13f0*/  BSYNC B0 ;  /* 0x0000000000007941 */ /* 0x000fea0003800000 */
.L_x_868:
        /* <DEDUP_REMOVED lines=15> */
.L_x_871:
[----:B------:R-:W-:Y:S05]  /*14f0*/  BSYNC B0 ;  /* 0x0000000000007941 */ /* 0x000fea0003800000 */
.L_x_870:
[----:B------:R-:W-:Y:S01]  /*1500*/  BSSY B0, `(.L_x_872) ;  /* 0x000000b000007945 */ /* 0x000fe20003800000 */
        /* <DEDUP_REMOVED lines=10> */
.L_x_873:
[----:B------:R-:W-:Y:S05]  /*15b0*/  BSYNC B0 ;  /* 0x0000000000007941 */ /* 0x000fea0003800000 */
.L_x_872:
        /* <DEDUP_REMOVED lines=18> */
.L_x_876:
[----:B0-----:R-:W-:-:S13]  /*16e0*/  ISETP.GE.AND P0, PT, R9, R8, PT ;  /* 0x000000080900720c */ /* 0x001fda0003f06270 */
[----:B------:R-:W-:Y:S05]  /*16f0*/  @P0 BRA `(.L_x_878) ;  /* 0x000000c000000947 */ /* 0x000fea0003800000 */
[----:B------:R-:W-:Y:S01]  /*1700*/  IMAD.IADD R2, R6, 0x1, R9 ;  /* 0x0000000106027824 */ /* 0x000fe200078e0209 */
[----:B------:R-:W-:Y:S01]  /*1710*/  IADD3 R9, R9, 0x80, RZ ;  /* 0x0000008009097810 */ /* 0x000fe20007ffe0ff */
[----:B------:R-:W-:-:S04]  /*1720*/  IMAD.MOV.U32 R3, RZ, RZ, 0x2 ;  /* 0x00000002ff037424 */ /* 0x000fc800078e00ff */
[----:B------:R-:W-:-:S05]  /*1730*/  IMAD.WIDE.U32 R2, R2, R3, c[0x0][0x178] ;  /* 0x00005e0002027625 */ /* 0x000fca00078e0003 */
[----:B------:R0:W-:Y:S02]  /*1740*/  STG.E.U16 [R2.64], R15 ;  /* 0x0000000f02007986 */ /* 0x0001e4000c101504 */
.L_x_877:
[----:B------:R-:W-:-:S13]  /*1750*/  ISETP.GE.AND P0, PT, R9, R8, PT ;  /* 0x000000080900720c */ /* 0x000fda0003f06270 */
[----:B------:R-:W-:Y:S05]  /*1760*/  @P0 BRA `(.L_x_879) ;  /* 0x000000d000000947 */ /* 0x000fea0003800000 */
[----:B0-----:R-:W-:Y:S01]  /*1770*/  IMAD.IADD R2, R6, 0x1, R9 ;  /* 0x0000000106027824 */ /* 0x001fe200078e0209 */
[----:B------:R-:W-:Y:S01]  /*1780*/  IADD3 R9, R9, 0x80, RZ ;  /* 0x0000008009097810 */ /* 0x000fe20007ffe0ff */
[----:B------:R-:W-:-:S04]  /*1790*/  IMAD.MOV.U32 R3, RZ, RZ, 0x2 ;  /* 0x00000002ff037424 */ /* 0x000fc800078e00ff */
[----:B------:R-:W-:-:S05]  /*17a0*/  IMAD.WIDE.U32 R2, R2, R3, c[0x0][0x178] ;  /* 0x00005e0002027625 */ /* 0x000fca00078e0003 */
[----:B------:R0:W-:Y:S02]  /*17b0*/  STG.E.U16 [R2.64], R12 ;  /* 0x0000000c02007986 */ /* 0x0001e4000c101504 */
.L_x_878:
        /* <DEDUP_REMOVED lines=8> */
.L_x_879:
[----:B------:R-:W-:Y:S05]  /*1840*/  BSYNC B1 ;  /* 0x0000000000017941 */ /* 0x000fea0003800000 */
.L_x_875:
[----:B------:R-:W-:-:S13]  /*1850*/  ISETP.GE.AND P0, PT, R9, R8, PT ;  /* 0x000000080900720c */ /* 0x000fda0003f06270 */
[----:B0-----:R-:W-:Y:S01]  /*1860*/  @!P0 IMAD.IADD R2, R6, 0x1, R9 ;  /* 0x0000000106028824 */ /* 0x001fe200078e0209 */
[----:B------:R-:W-:Y:S01]  /*1870*/  @!P0 IADD3 R9, R9, 0x80, RZ ;  /* 0x0000008009098810 */ /* 0x000fe20007ffe0ff */
[----:B------:R-:W-:-:S04]  /*1880*/  @!P0 IMAD.MOV.U32 R3, RZ, RZ, 0x2 ;  /* 0x00000002ff038424 */ /* 0x000fc800078e00ff */
[----:B------:R-:W-:-:S05]  /*1890*/  @!P0 IMAD.WIDE.U32 R2, R2, R3, c[0x0][0x178] ;  /* 0x00005e0002028625 */ /* 0x000fca00078e0003 */
[----:B------:R0:W-:Y:S02]  /*18a0*/  @!P0 STG.E.U16 [R2.64], R4 ;  /* 0x0000000402008986 */ /* 0x0001e4000c101504 */
.L_x_880:
[----:B------:R-:W-:Y:S05]  /*18b0*/  BSYNC B0 ;  /* 0x0000000000007941 */ /* 0x000fea0003800000 */
.L_x_874:
        /* <DEDUP_REMOVED lines=8> */
.L_x_881:
        /* <DEDUP_REMOVED lines=12> */
.L_x_34007:


//--------------------- .text._ZN2at6native29vectorized_elementwise_kernelILi8EZZZNS0_22nan_to_num_kernel_cudaERNS_18TensorIteratorBaseESt8optionalIdES5_S5_ENKUlvE0_clEvENKUlvE2_clEvEUlN3c108BFloat16EE_St5arrayIPcLm2EEEEviT0_T1_ --------------------------
	.section	.text._ZN2at6native29vectorized_elementwise_kernelILi8EZZZNS0_22nan_to_num_kernel_cudaERNS_18TensorIteratorBaseESt8optionalIdES5_S5_ENKUlvE0_clEvENKUlvE2_clEvEUlN3c108BFloat16EE_St5arrayIPcLm2EEEEviT0_T1_,"ax",@progbits
	.sectioninfo	@"SHI_REGISTERS=4"
	.align	128
        .global         _ZN2at6native29vectorized_elementwise_kernelILi8EZZZNS0_22nan_to_num_kernel_cudaERNS_18TensorIteratorBaseESt8optionalIdES5_S5_ENKUlvE0_clEvENKUlvE2_clEvEUlN3c108BFloat16EE_St5arrayIPcLm2EEEEviT0_T1_
        .type           _ZN2at6native29vectorized_elementwise_kernelILi8EZZZNS0_22nan_to_num_kernel_cudaERNS_18TensorIteratorBaseESt8optionalIdES5_S5_ENKUlvE0_clEvENKUlvE2_clEvEUlN3c108BFloat16EE_St5arrayIPcLm2EEEEviT0_T1_,@function
        .size           _ZN2at6native29vectorized_elementwise_kernelILi8EZZZNS0_22nan_to_num_kernel_cudaERNS_18TensorIteratorBaseESt8optionalIdES5_S5_ENKUlvE0_clEvENKUlvE2_clEvEUlN3c108BFloat16EE_St5arrayIPcLm2EEEEviT0_T1_,(.L_x_34008 - _ZN2at6native29vectorized_elementwise_kernelILi8EZZZNS0_22nan_to_num_kernel_cudaERNS_18TensorIteratorBaseESt8optionalIdES5_S5_ENKUlvE0_clEvENKUlvE2_clEvEUlN3c108BFloat16EE_St5arrayIPcLm2EEEEviT0_T1_)
        .other          _ZN2at6native29vectorized_elementwise_kernelILi8EZZZNS0_22nan_to_num_kernel_cudaERNS_18TensorIteratorBaseESt8optionalIdES5_S5_ENKUlvE0_clEvENKUlvE2_clEvEUlN3c108BFloat16EE_St5arrayIPcLm2EEEEviT0_T1_,@"STO_CUDA_ENTRY STV_DEFAULT"
_ZN2at6native29vectorized_elementwise_kernelILi8EZZZNS0_22nan_to_num_kernel_cudaERNS_18TensorIteratorBaseESt8optionalIdES5_S5_ENKUlvE0_clEvENKUlvE2_clEvEUlN3c108BFloat16EE_St5arrayIPcLm2EEEEviT0_T1_:
.text._ZN2at6native29vectorized_elementwise_kernelILi8EZZZNS0_22nan_to_num_kernel_cudaERNS_18TensorIteratorBaseESt8optionalIdES5_S5_ENKUlvE0_clEvENKUlvE2_clEvEUlN3c108BFloat16EE_St5arrayIPcLm2EEEEviT0_T1_:
[----:B------:R-:W-:Y:S02]  /*0000*/  MOV R1, c[0x0][0x28] ;  /* 0x00000a0000017a02 */ /* 0x000fe40000000f00 */
[----:B------:R-:W-:Y:S05]  /*0010*/  EXIT ;  /* 0x000000000000794d */ /* 0x000fea0003800000 */
.L_x_882:
        /* <DEDUP_REMOVED lines=14> */
.L_x_34008:


//--------------------- .text._ZN2at6native18elementwise_kernelILi128ELi4EZNS0_15gpu_kernel_implIZZZNS0_22nan_to_num_kernel_cudaERNS_18TensorIteratorBaseESt8optionalIdES6_S6_ENKUlvE0_clEvENKUlvE1_clEvEUlN3c104HalfEE_EEvS4_RKT_EUliE_EEviT1_ --------------------------
	.section	.text._ZN2at6native18elementwise_kernelILi128ELi4EZNS0_15gpu_kernel_implIZZZNS0_22nan_to_num_kernel_cudaERNS_18TensorIteratorBaseESt8optionalIdES6_S6_ENKUlvE0_clEvENKUlvE1_clEvEUlN3c104HalfEE_EEvS4_RKT_EUliE_EEviT1_,"ax",@progbits
	.sectioninfo	@"SHI_REGISTERS=26"
	.align	128
        .global         _ZN2at6native18elementwise_kernelILi128ELi4EZNS0_15gpu_kernel_implIZZZNS0_22nan_to_num_kernel_cudaERNS_18TensorIteratorBaseESt8optionalIdES6_S6_ENKUlvE0_clEvENKUlvE1_clEvEUlN3c104HalfEE_EEvS4_RKT_EUliE_EEviT1_
        .type           _ZN2at6native18elementwise_kernelILi128ELi4EZNS0_15gpu_kernel_implIZZZNS0_22nan_to_num_kernel_cudaERNS_18TensorIteratorBaseESt8optionalIdES6_S6_ENKUlvE0_clEvENKUlvE1_clEvEUlN3c104HalfEE_EEvS4_RKT_EUliE_EEviT1_,@function
        .size           _ZN2at6native18elementwise_kernelILi128ELi4EZNS0_15gpu_kernel_implIZZZNS0_22nan_to_num_kernel_cudaERNS_18TensorIteratorBaseESt8optionalIdES6_S6_ENKUlvE0_clEvENKUlvE1_clEvEUlN3c104HalfEE_EEvS4_RKT_EUliE_EEviT1_,(.L_x_34009 - _ZN2at6native18elementwise_kernelILi128ELi4EZNS0_15gpu_kernel_implIZZZNS0_22nan_to_num_kernel_cudaERNS_18TensorIteratorBaseESt8optionalIdES6_S6_ENKUlvE0_clEvENKUlvE1_clEvEUlN3c104HalfEE_EEvS4_RKT_EUliE_EEviT1_)
        .other          _ZN2at6native18elementwise_kernelILi128ELi4EZNS0_15gpu_kernel_implIZZZNS0_22nan_to_num_kernel_cudaERNS_18TensorIteratorBaseESt8optionalIdES6_S6_ENKUlvE0_clEvENKUlvE1_clEvEUlN3c104HalfEE_EEvS4_RKT_EUliE_EEviT1_,@"STO_CUDA_ENTRY STV_DEFAULT"
_ZN2at6native18elementwise_kernelILi128ELi4EZNS0_15gpu_kernel_implIZZZNS0_22nan_to_num_kernel_cudaERNS_18TensorIteratorBaseESt8optionalIdES6_S6_ENKUlvE0_clEvENKUlvE1_clEvEUlN3c104HalfEE_EEvS4_RKT_EUliE_EEviT1_:
.text._ZN2at6native18elementwise_kernelILi128ELi4EZNS0_15gpu_kernel_implIZZZNS0_22nan_to_num_kernel_cudaERNS_18TensorIteratorBaseESt8optionalIdES6_S6_ENKUlvE0_clEvENKUlvE1_clEvEUlN3c104HalfEE_EEvS4_RKT_EUliE_EEviT1_:
        /* <DEDUP_REMOVED lines=236> */
.L_x_885:
        /* <DEDUP_REMOVED lines=18> */
[----:B0-----:R-:W-:Y:S01]  /*0fe0*/  F2FP.PACK_AB R0, RZ, R0 ;  /* 0x00000000ff00723e */ /* 0x001fe200000000ff */
[----:B------:R-:W-:Y:S05]  /*0ff0*/  BRA `(.L_x_891) ;  /* 0x00000e5000007947 */ /* 0x000fea0003800000 */
.L_x_889:
[----:B------:R-:W2:Y:S02]  /*1000*/  LDG.E.U8 R2, [R2.64] ;  /* 0x0000002402027981 */ /* 0x000ea4000c1e1100 */
[----:B--2---:R-:W0:Y:S02]  /*1010*/  I2F.U16 R0, R2 ;  /* 0x0000000200007306 */ /* 0x004e240000101000 */
[----:B0-----:R-:W-:Y:S01]  /*1020*/  F2FP.PACK_AB R0, RZ, R0 ;  /* 0x00000000ff00723e */ /* 0x001fe200000000ff */
[----:B------:R-:W-:Y:S05]  /*1030*/  BRA `(.L_x_891) ;  /* 0x00000e1000007947 */ /* 0x000fea0003800000 */
.L_x_888:
        /* <DEDUP_REMOVED lines=8> */
[----:B0-----:R-:W-:Y:S01]  /*10c0*/  F2FP.PACK_AB R0, RZ, R0 ;  /* 0x00000000ff00723e */ /* 0x001fe200000000ff */
[----:B------:R-:W-:Y:S05]  /*10d0*/  BRA `(.L_x_891) ;  /* 0x00000d7000007947 */ /* 0x000fea0003800000 */
.L_x_893:
[----:B------:R-:W2:Y:S02]  /*10e0*/  LDG.E R2, [R2.64] ;  /* 0x0000002402027981 */ /* 0x000ea4000c1e1900 */
[----:B--2---:R-:W0:Y:S02]  /*10f0*/  I2F R0, R2 ;  /* 0x0000000200007306 */ /* 0x004e240000201400 */
[----:B0-----:R-:W-:Y:S01]  /*1100*/  F2FP.PACK_AB R0, RZ, R0 ;  /* 0x00000000ff00723e */ /* 0x001fe200000000ff */
[----:B------:R-:W-:Y:S05]  /*1110*/  BRA `(.L_x_891) ;  /* 0x00000d3000007947 */ /* 0x000fea0003800000 */
.L_x_892:
[----:B------:R-:W2:Y:S02]  /*1120*/  LDG.E.U16 R2, [R2.64] ;  /* 0x0000002402027981 */ /* 0x000ea4000c1e1500 */
[----:B--2---:R-:W0:Y:S02]  /*1130*/  I2F.S16 R0, R2 ;  /* 0x0000000200007306 */ /* 0x004e240000101400 */
[----:B0-----:R-:W-:Y:S01]  /*1140*/  F2FP.PACK_AB R0, RZ, R0 ;  /* 0x00000000ff00723e */ /* 0x001fe200000000ff */
[----:B------:R-:W-:Y:S05]  /*1150*/  BRA `(.L_x_891) ;  /* 0x00000cf000007947 */ /* 0x000fea0003800000 */
.L_x_887:
[----:B------:R-:W-:-:S13]  /*1160*/  ISETP.GT.AND P0, PT, R4, 0x6, PT ;  /* 0x000000060400780c */ /* 0x000fda0003f04270 */
[----:B------:R-:W-:Y:S05]  /*1170*/  @P0 BRA `(.L_x_894) ;  /* 0x0000009000000947 */ /* 0x000fea0003800000 */
[----:B------:R-:W-:-:S13]  /*1180*/  ISETP.NE.AND P0, PT, R4, 0x5, PT ;  /* 0x000000050400780c */ /* 0x000fda0003f05270 */
[----:B------:R-:W-:Y:S05]  /*1190*/  @!P0 BRA `(.L_x_895) ;  /* 0x0000005000008947 */ /* 0x000fea0003800000 */
[----:B------:R-:W-:-:S13]  /*11a0*/  ISETP.NE.AND P0, PT, R4, 0x6, PT ;  /* 0x000000060400780c */ /* 0x000fda0003f05270 */
[----:B------:R-:W-:Y:S05]  /*11b0*/  @P0 BRA `(.L_x_890) ;  /* 0x00000ad000000947 */ /* 0x000fea0003800000 */
[----:B------:R-:W2:Y:S02]  /*11c0*/  LDG.E R2, [R2.64] ;  /* 0x0000002402027981 */ /* 0x000ea4000c1e1900 */
[----:B--2---:R-:W-:Y:S01]  /*11d0*/  F2FP.PACK_AB R0, RZ, R2 ;  /* 0x00000002ff00723e */ /* 0x004fe200000000ff */
[----:B------:R-:W-:Y:S05]  /*11e0*/  BRA `(.L_x_891) ;  /* 0x00000c6000007947 */ /* 0x000fea0003800000 */
.L_x_895:
[----:B------:R0:W5:Y:S01]  /*11f0*/  LDG.E.U16 R0, [R2.64] ;  /* 0x0000002402007981 */ /* 0x000162000c1e1500 */
[----:B------:R-:W-:Y:S05]  /*1200*/  BRA `(.L_x_891) ;  /* 0x00000c4000007947 */ /* 0x000fea0003800000 */
.L_x_894:
[----:B------:R-:W-:-:S13]  /*1210*/  ISETP.NE.AND P0, PT, R4, 0x7, PT ;  /* 0x000000070400780c */ /* 0x000fda0003f05270 */
[----:B------:R-:W-:Y:S05]  /*1220*/  @!P0 BRA `(.L_x_896) ;  /* 0x0000009000008947 */ /* 0x000fea0003800000 */
[----:B------:R-:W-:-:S13]  /*1230*/  ISETP.NE.AND P0, PT, R4, 0x8, PT ;  /* 0x000000080400780c */ /* 0x000fda0003f05270 */
[----:B------:R-:W-:Y:S05]  /*1240*/  @!P0 BRA `(.L_x_897) ;  /* 0x0000005000008947 */ /* 0x000fea0003800000 */
[----:B------:R-:W-:-:S13]  /*1250*/  ISETP.NE.AND P0, PT, R4, 0x9, PT ;  /* 0x000000090400780c */ /* 0x000fda0003f05270 */
[----:B------:R-:W-:Y:S05]  /*1260*/  @P0 BRA `(.L_x_890) ;  /* 0x00000a2000000947 */ /* 0x000fea0003800000 */
[----:B------:R-:W2:Y:S02]  /*1270*/  LDG.E R2, [R2.64] ;  /* 0x0000002402027981 */ /* 0x000ea4000c1e1900 */
[----:B--2---:R-:W-:Y:S01]  /*1280*/  F2FP.PACK_AB R0, RZ, R2 ;  /* 0x00000002ff00723e */ /* 0x004fe200000000ff */
[----:B------:R-:W-:Y:S05]  /*1290*/  BRA `(.L_x_891) ;  /* 0x00000bb000007947 */ /* 0x000fea0003800000 */
.L_x_897:
[----:B------:R0:W5:Y:S01]  /*12a0*/  LDG.E.U16 R0, [R2.64] ;  /* 0x0000002402007981 */ /* 0x000162000c1e1500 */
[----:B------:R-:W-:Y:S05]  /*12b0*/  BRA `(.L_x_891) ;  /* 0x00000b9000007947 */ /* 0x000fea0003800000 */
.L_x_896:
[----:B------:R-:W2:Y:S02]  /*12c0*/  LDG.E.64 R2, [R2.64] ;  /* 0x0000002402027981 */ /* 0x000ea4000c1e1b00 */
[----:B--2---:R-:W0:Y:S01]  /*12d0*/  F2F.F32.F64 R0, R2 ;  /* 0x0000000200007310 */ /* 0x004e220000301000 */
[----:B------:R-:W0:-:S14]  /*12e0*/  DSETP.GEU.AND P0, PT, |R2|, c[0x2][0x0], PT ;  /* 0x008000000200762a */ /* 0x000e1c0003f0e200 */
[----:B0-----:R-:W-:-:S05]  /*12f0*/  @!P0 FMUL R0, R0, 1.175494350822287508e-38 ;  /* 0x0080000000008820 */ /* 0x001fca0000400000 */
[----:B------:R-:W-:Y:S01]  /*1300*/  F2FP.PACK_AB R0, RZ, R0 ;  /* 0x00000000ff00723e */ /* 0x000fe200000000ff */
[----:B------:R-:W-:Y:S05]  /*1310*/  BRA `(.L_x_891) ;  /* 0x00000b3000007947 */ /* 0x000fea0003800000 */
.L_x_886:
        /* <DEDUP_REMOVED lines=11> */
[----:B------:R-:W-:Y:S01]  /*13d0*/  F2FP.PACK_AB R0, RZ, R0 ;  /* 0x00000000ff00723e */ /* 0x000fe200000000ff */
[----:B------:R-:W-:Y:S05]  /*13e0*/  BRA `(.L_x_891) ;  /* 0x00000a6000007947 */ /* 0x000fea0003800000 */
.L_x_900:
[----:B------:R-:W2:Y:S02]  /*13f0*/  LDG.E.64 R2, [R2.64] ;  /* 0x0000002402027981 */ /* 0x000ea4000c1e1b00 */
[----:B--2---:R-:W0:Y:S01]  /*1400*/  F2F.F32.F64 R0, R2 ;  /* 0x0000000200007310 */ /* 0x004e220000301000 */
[----:B------:R-:W0:-:S14]  /*1410*/  DSETP.GEU.AND P0, PT, |R2|, c[0x2][0x0], PT ;  /* 0x008000000200762a */ /* 0x000e1c0003f0e200 */
[----:B0-----:R-:W-:-:S05]  /*1420*/  @!P0 FMUL R0, R0, 1.175494350822287508e-38 ;  /* 0x0080000000008820 */ /* 0x001fca0000400000 */
[----:B------:R-:W-:Y:S01]  /*1430*/  F2FP.PACK_AB R0, RZ, R0 ;  /* 0x00000000ff00723e */ /* 0x000fe200000000ff */
[----:B------:R-:W-:Y:S05]  /*1440*/  BRA `(.L_x_891) ;  /* 0x00000a0000007947 */ /* 0x000fea0003800000 */
.L_x_899:
        /* <DEDUP_REMOVED lines=25> */
[----:B------:R-:W-:-:S04]  /*15e0*/  F2FP.PACK_AB R5, RZ, R5 ;  /* 0x00000005ff05723e */ /* 0x000fc800000000ff */
[----:B------:R-:W-:Y:S01]  /*15f0*/  PRMT R0, R5, 0x7610, R0 ;  /* 0x0000761005007816 */ /* 0x000fe20000000000 */
[----:B------:R-:W-:Y:S05]  /*1600*/  BRA `(.L_x_891) ;  /* 0x0000084000007947 */ /* 0x000fea0003800000 */
.L_x_902:
        /* <DEDUP_REMOVED lines=12> */
[----:B------:R-:W-:-:S04]  /*16d0*/  F2FP.PACK_AB R4, RZ, R4 ;  /* 0x00000004ff04723e */ /* 0x000fc800000000ff */
[----:B------:R-:W-:Y:S01]  /*16e0*/  PRMT R0, R4, 0x7610, R0 ;  /* 0x0000761004007816 */ /* 0x000fe20000000000 */
[----:B------:R-:W-:Y:S05]  /*16f0*/  BRA `(.L_x_891) ;  /* 0x0000075000007947 */ /* 0x000fea0003800000 */
.L_x_901:
[----:B------:R-:W2:Y:S02]  /*1700*/  LDG.E.U16 R0, [R2.64] ;  /* 0x0000002402007981 */ /* 0x000ea4000c1e1500 */
[----:B--2---:R-:W-:-:S04]  /*1710*/  PRMT R0, RZ, 0x5410, R0 ;  /* 0x00005410ff007816 */ /* 0x004fc80000000000 */
[----:B------:R-:W-:Y:S01]  /*1720*/  F2FP.PACK_AB R0, RZ, R0 ;  /* 0x00000000ff00723e */ /* 0x000fe200000000ff */
[----:B------:R-:W-:Y:S05]  /*1730*/  BRA `(.L_x_891) ;  /* 0x0000071000007947 */ /* 0x000fea0003800000 */
.L_x_898:
        /* <DEDUP_REMOVED lines=10> */
[----:B0-----:R-:W-:Y:S01]  /*17e0*/  F2FP.PACK_AB R0, RZ, R0 ;  /* 0x00000000ff00723e */ /* 0x001fe200000000ff */
[----:B------:R-:W-:Y:S05]  /*17f0*/  BRA `(.L_x_891) ;  /* 0x0000065000007947 */ /* 0x000fea0003800000 */
.L_x_905:
        /* <DEDUP_REMOVED lines=21> */
.L_x_909:
[----:B------:R-:W-:Y:S05]  /*1950*/  BSYNC B1 ;  /* 0x0000000000017941 */ /* 0x000fea0003800000 */
.L_x_908:
[----:B------:R-:W-:Y:S01]  /*1960*/  LEA R3, R0, 0x3b800000, 0x17 ;  /* 0x3b80000000037811 */ /* 0x000fe200078eb8ff */
[----:B------:R-:W-:-:S05]  /*1970*/  IMAD.SHL.U32 R0, R2, 0x100000, RZ ;  /* 0x0010000002007824 */ /* 0x000fca00078e00ff */
[----:B------:R-:W-:Y:S02]  /*1980*/  LOP3.LUT R0, R3, R0, R4, 0xfe, !PT ;  /* 0x0000000003007212 */ /* 0x000fe400078efe04 */
.L_x_907:
[----:B------:R-:W-:Y:S05]  /*1990*/  BSYNC B0 ;  /* 0x0000000000007941 */ /* 0x000fea0003800000 */
.L_x_906:
[----:B------:R-:W-:Y:S01]  /*19a0*/  F2FP.PACK_AB R0, RZ, R0 ;  /* 0x00000000ff00723e */ /* 0x000fe200000000ff */
[----:B------:R-:W-:Y:S05]  /*19b0*/  BRA `(.L_x_891) ;  /* 0x0000049000007947 */ /* 0x000fea0003800000 */
.L_x_904:
        /* <DEDUP_REMOVED lines=21> */
.L_x_913:
[----:B------:R-:W-:Y:S05]  /*1b10*/  BSYNC B1 ;  /* 0x0000000000017941 */ /* 0x000fea0003800000 */
.L_x_912:
[----:B------:R-:W-:Y:S01]  /*1b20*/  LEA R3, R0, 0x37800000, 0x17 ;  /* 0x3780000000037811 */ /* 0x000fe200078eb8ff */
[----:B------:R-:W-:-:S05]  /*1b30*/  IMAD.SHL.U32 R0, R2, 0x200000, RZ ;  /* 0x0020000002007824 */ /* 0x000fca00078e00ff */
[----:B------:R-:W-:Y:S02]  /*1b40*/  LOP3.LUT R0, R3, R0, R4, 0xfe, !PT ;  /* 0x0000000003007212 */ /* 0x000fe400078efe04 */
.L_x_911:
[----:B------:R-:W-:Y:S05]  /*1b50*/  BSYNC B0 ;  /* 0x0000000000007941 */ /* 0x000fea0003800000 */
.L_x_910:
[----:B------:R-:W-:Y:S01]  /*1b60*/  F2FP.PACK_AB R0, RZ, R0 ;  /* 0x00000000ff00723e */ /* 0x000fe200000000ff */
[----:B------:R-:W-:Y:S05]  /*1b70*/  BRA `(.L_x_891) ;  /* 0x000002d000007947 */ /* 0x000fea0003800000 */
.L_x_903:
        /* <DEDUP_REMOVED lines=14> */
.L_x_917:
[----:B------:R-:W-:Y:S05]  /*1c60*/  BSYNC B0 ;  /* 0x0000000000007941 */ /* 0x000fea0003800000 */
.L_x_916:
[----:B------:R-:W-:Y:S01]  /*1c70*/  F2FP.PACK_AB R0, RZ, R0 ;  /* 0x00000000ff00723e */ /* 0x000fe200000000ff */
[----:B------:R-:W-:Y:S05]  /*1c80*/  BRA `(.L_x_891) ;  /* 0x000001c000007947 */ /* 0x000fea0003800000 */
.L_x_890:
        /* <DEDUP_REMOVED lines=21> */
.L_x_915:
[----:B------:R-:W2:Y:S02]  /*1de0*/  LDG.E.64 R2, [R2.64] ;  /* 0x0000002402027981 */ /* 0x000ea4000c1e1b00 */
[----:B--2---:R-:W0:Y:S02]  /*1df0*/  I2F.U64 R0, R2 ;  /* 0x0000000200007312 */ /* 0x004e240000301000 */
[----:B0-----:R-:W-:Y:S01]  /*1e00*/  F2FP.PACK_AB R0, RZ, R0 ;  /* 0x00000000ff00723e */ /* 0x001fe200000000ff */
[----:B------:R-:W-:Y:S05]  /*1e10*/  BRA `(.L_x_891) ;  /* 0x0000003000007947 */ /* 0x000fea0003800000 */
.L_x_914:
[----:B------:R-:W2:Y:S02]  /*1e20*/  LDG.E R2, [R2.64] ;  /* 0x0000002402027981 */ /* 0x000ea4000c1e1900 */
[----:B--2---:R-:W0:Y:S02]  /*1e30*/  I2F.U32 R0, R2 ;  /* 0x0000000200007306 */ /* 0x004e240000201000 */
[----:B0-----:R-:W-:-:S06]  /*1e40*/  F2FP.PACK_AB R0, RZ, R0 ;  /* 0x00000000ff00723e */ /* 0x001fcc00000000ff */
.L_x_891:
[----:B------:R-:W1:Y:S01]  /*1e50*/  LDC.U8 R6, c[0x0][0x380] ;  /* 0x0000e000ff067b82 */ /* 0x000e620000000000 */
[----:B-----5:R-:W-:Y:S01]  /*1e60*/  HADD2.F32 R4, -RZ, R0.H0_H0 ;  /* 0x20000000ff047230 */ /* 0x020fe20000004100 */
[----:B------:R-:W-:Y:S01]  /*1e70*/  ULDC.U16 UR4, c[0x0][0x370] ;  /* 0x0000dc0000047ab9 */ /* 0x000fe20000000400 */
[----:B------:R-:W-:Y:S01]  /*1e80*/  BSSY B0, `(.L_x_918) ;  /* 0x000000d000007945 */ /* 0x000fe20003800000 */
[----:B0-----:R-:W-:-:S02]  /*1e90*/  IMAD.U32 R3, RZ, RZ, UR4 ;  /* 0x00000004ff037e24 */ /* 0x001fc4000f8e00ff */
[----:B------:R-:W-:Y:S02]  /*1ea0*/  FSETP.GTU.FTZ.AND P1, PT, |R4|, +INF , PT ;  /* 0x7f8000000400780b */ /* 0x000fe40003f3c200 */
[----:B-1----:R-:W-:-:S04]  /*1eb0*/  PRMT R2, R6, 0x9910, RZ ;  /* 0x0000991006027816 */ /* 0x002fc800000000ff */
[----:B------:R-:W-:-:S07]  /*1ec0*/  ISETP.GT.AND P0, PT, R2, 0x9, PT ;  /* 0x000000090200780c */ /* 0x000fce0003f04270 */
[----:B------:R-:W-:Y:S05]  /*1ed0*/  @P1 BRA `(.L_x_919) ;  /* 0x0000007000001947 */ /* 0x000fea0003800000 */
[----:B------:R-:W0:Y:S01]  /*1ee0*/  LDC.U16 R5, c[0x0][0x374] ;  /* 0x0000dd00ff057b82 */ /* 0x000e220000000400 */
[----:B------:R-:W-:Y:S01]  /*1ef0*/  FSETP.NEU.FTZ.AND P1, PT, R4, +INF , PT ;  /* 0x7f8000000400780b */ /* 0x000fe20003f3d000 */
[----:B------:R-:W-:Y:S02]  /*1f00*/  ULDC.U16 UR4, c[0x0][0x372] ;  /* 0x0000dc8000047ab9 */ /* 0x000fe40000000400 */
[----:B------:R-:W-:-:S10]  /*1f10*/  IMAD.U32 R3, RZ, RZ, UR4 ;  /* 0x00000004ff037e24 */ /* 0x000fd4000f8e00ff */
[----:B------:R-:W-:-:S04]  /*1f20*/  @P1 FSETP.NEU.FTZ.AND P2, PT, R4, -INF , PT ;  /* 0xff8000000400180b */ /* 0x000fc80003f5d000 */
[----:B0-----:R-:W-:-:S04]  /*1f30*/  @P1 SEL R0, R5, R0, !P2 ;  /* 0x0000000005001207 */ /* 0x001fc80005000000 */
[----:B------:R-:W-:Y:S02]  /*1f40*/  @P1 PRMT R3, R0, 0x7610, R3 ;  /* 0x0000761000031816 */ /* 0x000fe40000000003 */
.L_x_919:
[----:B------:R-:W-:Y:S05]  /*1f50*/  BSYNC B0 ;  /* 0x0000000000007941 */ /* 0x000fea0003800000 */
.L_x_918:
        /* <DEDUP_REMOVED lines=9> */
[----:B------:R-:W-:-:S06]  /*1ff0*/  HADD2.F32 R3, -RZ, R3.H0_H0 ;  /* 0x20000003ff037230 */ /* 0x000fcc0000004100 */
[----:B------:R-:W0:Y:S02]  /*2000*/  F2I.FTZ.TRUNC.NTZ R3, R3 ;  /* 0x0000000300037305 */ /* 0x000e24000021f100 */
[----:B0-----:R0:W-:Y:S01]  /*2010*/  STG.E.U8 [R16.64], R3 ;  /* 0x0000000310007986 */ /* 0x0011e2000c101124 */
[----:B------:R-:W-:Y:S05]  /*2020*/  BRA `(.L_x_925) ;  /* 0x00000e8000007947 */ /* 0x000fea0003800000 */
.L_x_923:
[----:B------:R-:W-:-:S06]  /*2030*/  HADD2.F32 R3, -RZ, R3.H0_H0 ;  /* 0x20000003ff037230 */ /* 0x000fcc0000004100 */
[----:B------:R-:W0:Y:S02]  /*2040*/  F2I.S64.TRUNC R2, R3 ;  /* 0x0000000300027311 */ /* 0x000e24000020d900 */
[----:B0-----:R0:W-:Y:S01]  /*2050*/  STG.E.U8 [R16.64], R2 ;  /* 0x0000000210007986 */ /* 0x0011e2000c101124 */
[----:B------:R-:W-:Y:S05]  /*2060*/  BRA `(.L_x_925) ;  /* 0x00000e4000007947 */ /* 0x000fea0003800000 */
.L_x_922:
[----:B------:R-:W-:-:S13]  /*2070*/  ISETP.NE.AND P0, PT, R2, 0x2, PT ;  /* 0x000000020200780c */ /* 0x000fda0003f05270 */
[----:B------:R-:W-:Y:S05]  /*2080*/  @!P0 BRA `(.L_x_926) ;  /* 0x000000c000008947 */ /* 0x000fea0003800000 */
[----:B------:R-:W-:-:S13]  /*2090*/  ISETP.NE.AND P0, PT, R2, 0x3, PT ;  /* 0x000000030200780c */ /* 0x000fda0003f05270 */
[----:B------:R-:W-:Y:S05]  /*20a0*/  @!P0 BRA `(.L_x_927) ;  /* 0x0000006000008947 */ /* 0x000fea0003800000 */
[----:B------:R-:W-:-:S13]  /*20b0*/  ISETP.NE.AND P0, PT, R2, 0x4, PT ;  /* 0x000000040200780c */ /* 0x000fda0003f05270 */
[----:B------:R-:W-:Y:S05]  /*20c0*/  @P0 BRA `(.L_x_924) ;  /* 0x00000c3000000947 */ /* 0x000fea0003800000 */
[----:B------:R-:W-:-:S06]  /*20d0*/  HADD2.F32 R3, -RZ, R3.H0_H0 ;  /* 0x20000003ff037230 */ /* 0x000fcc0000004100 */
[----:B------:R-:W0:Y:S02]  /*20e0*/  F2I.S64.TRUNC R2, R3 ;  /* 0x0000000300027311 */ /* 0x000e24000020d900 */
[----:B0-----:R0:W-:Y:S01]  /*20f0*/  STG.E.64 [R16.64], R2 ;  /* 0x0000000210007986 */ /* 0x0011e2000c101b24 */
[----:B------:R-:W-:Y:S05]  /*2100*/  BRA `(.L_x_925) ;  /* 0x00000da000007947 */ /* 0x000fea0003800000 */
.L_x_927:
[----:B------:R-:W-:-:S06]  /*2110*/  HADD2.F32 R3, -RZ, R3.H0_H0 ;  /* 0x20000003ff037230 */ /* 0x000fcc0000004100 */
[----:B------:R-:W0:Y:S02]  /*2120*/  F2I.FTZ.TRUNC.NTZ R3, R3 ;  /* 0x0000000300037305 */ /* 0x000e24000021f100 */
[----:B0-----:R0:W-:Y:S01]  /*2130*/  STG.E [R16.64], R3 ;  /* 0x0000000310007986 */ /* 0x0011e2000c101924 */
[----:B------:R-:W-:Y:S05]  /*2140*/  BRA `(.L_x_925) ;  /* 0x00000d6000007947 */ /* 0x000fea0003800000 */
.L_x_926:
[----:B------:R-:W-:-:S06]  /*2150*/  HADD2.F32 R3, -RZ, R3.H0_H0 ;  /* 0x20000003ff037230 */ /* 0x000fcc0000004100 */
[----:B------:R-:W0:Y:S02]  /*2160*/  F2I.FTZ.TRUNC.NTZ R3, R3 ;  /* 0x0000000300037305 */ /* 0x000e24000021f100 */
[----:B0-----:R0:W-:Y:S01]  /*2170*/  STG.E.U16 [R16.64], R3 ;  /* 0x0000000310007986 */ /* 0x0011e2000c101524 */
[----:B------:R-:W-:Y:S05]  /*2180*/  BRA `(.L_x_925) ;  /* 0x00000d2000007947 */ /* 0x000fea0003800000 */
.L_x_921:
[----:B------:R-:W-:-:S13]  /*2190*/  ISETP.GT.AND P0, PT, R2, 0x6, PT ;  /* 0x000000060200780c */ /* 0x000fda0003f04270 */
[----:B------:R-:W-:Y:S05]  /*21a0*/  @P0 BRA `(.L_x_928) ;  /* 0x0000009000000947 */ /* 0x000fea0003800000 */
[----:B------:R-:W-:-:S13]  /*21b0*/  ISETP.NE.AND P0, PT, R2, 0x5, PT ;  /* 0x000000050200780c */ /* 0x000fda0003f05270 */
[----:B------:R-:W-:Y:S05]  /*21c0*/  @!P0 BRA `(.L_x_929) ;  /* 0x0000005000008947 */ /* 0x000fea0003800000 */
[----:B------:R-:W-:-:S13]  /*21d0*/  ISETP.NE.AND P0, PT, R2, 0x6, PT ;  /* 0x000000060200780c */ /* 0x000fda0003f05270 */
[----:B------:R-:W-:Y:S05]  /*21e0*/  @P0 BRA `(.L_x_924) ;  /* 0x00000b1000000947 */ /* 0x000fea0003800000 */
[----:B------:R-:W-:-:S05]  /*21f0*/  HADD2.F32 R3, -RZ, R3.H0_H0 ;  /* 0x20000003ff037230 */ /* 0x000fca0000004100 */
[----:B------:R0:W-:Y:S01]  /*2200*/  STG.E [R16.64], R3 ;  /* 0x0000000310007986 */ /* 0x0001e2000c101924 */
[----:B------:R-:W-:Y:S05]  /*2210*/  BRA `(.L_x_925) ;  /* 0x00000c9000007947 */ /* 0x000fea0003800000 */
.L_x_929:
[----:B------:R0:W-:Y:S01]  /*2220*/  STG.E.U16 [R16.64], R3 ;  /* 0x0000000310007986 */ /* 0x0001e2000c101524 */
[----:B------:R-:W-:Y:S05]  /*2230*/  BRA `(.L_x_925) ;  /* 0x00000c7000007947 */ /* 0x000fea0003800000 */
.L_x_928:
[----:B------:R-:W-:-:S13]  /*2240*/  ISETP.NE.AND P0, PT, R2, 0x7, PT ;  /* 0x000000070200780c */ /* 0x000fda0003f05270 */
[----:B------:R-:W-:Y:S05]  /*2250*/  @!P0 BRA `(.L_x_930) ;  /* 0x000000d000008947 */ /* 0x000fea0003800000 */
[----:B------:R-:W-:-:S13]  /*2260*/  ISETP.NE.AND P0, PT, R2, 0x8, PT ;  /* 0x000000080200780c */ /* 0x000fda0003f05270 */
[----:B------:R-:W-:Y:S05]  /*2270*/  @!P0 BRA `(.L_x_931) ;  /* 0x0000006000008947 */ /* 0x000fea0003800000 */
[----:B------:R-:W-:-:S13]  /*2280*/  ISETP.NE.AND P0, PT, R2, 0x9, PT ;  /* 0x000000090200780c */ /* 0x000fda0003f05270 */
[----:B------:R-:W-:Y:S05]  /*2290*/  @P0 BRA `(.L_x_924) ;  /* 0x00000a6000000947 */ /* 0x000fea0003800000 */
[----:B------:R-:W-:Y:S01]  /*22a0*/  HADD2.F32 R2, -RZ, R3.H0_H0 ;  /* 0x20000003ff027230 */ /* 0x000fe20000004100 */
[----:B------:R-:W-:-:S05]  /*22b0*/  IMAD.MOV.U32 R3, RZ, RZ, RZ ;  /* 0x000000ffff037224 */ /* 0x000fca00078e00ff */
[----:B------:R0:W-:Y:S01]  /*22c0*/  STG.E.64 [R16.64], R2 ;  /* 0x0000000210007986 */ /* 0x0001e2000c101b24 */
[----:B------:R-:W-:Y:S05]  /*22d0*/  BRA `(.L_x_925) ;  /* 0x00000bd000007947 */ /* 0x000fea0003800000 */
.L_x_931:
[----:B------:R-:W-:-:S05]  /*22e0*/  HADD2.F32 R0, -RZ, R3.H0_H0 ;  /* 0x20000003ff007230 */ /* 0x000fca0000004100 */
[----:B------:R-:W-:-:S04]  /*22f0*/  F2FP.PACK_AB R0, RZ, R0 ;  /* 0x00000000ff00723e */ /* 0x000fc800000000ff */
[----:B------:R-:W-:-:S05]  /*2300*/  PRMT R0, R0, 0x5410, RZ ;  /* 0x0000541000007816 */ /* 0x000fca00000000ff */
[----:B------:R0:W-:Y:S01]  /*2310*/  STG.E [R16.64], R0 ;  /* 0x0000000010007986 */ /* 0x0001e2000c101924 */
[----:B------:R-:W-:Y:S05]  /*2320*/  BRA `(.L_x_925) ;  /* 0x00000b8000007947 */ /* 0x000fea0003800000 */
.L_x_930:
[----:B------:R-:W-:-:S05]  /*2330*/  HADD2.F32 R2, -RZ, R3.H0_H0 ;  /* 0x20000003ff027230 */ /* 0x000fca0000004100 */
[----:B------:R-:W-:-:S06]  /*2340*/  FMUL.FTZ R2, R2, 1 ;  /* 0x3f80000002027820 */ /* 0x000fcc0000410000 */
[----:B------:R-:W0:Y:S02]  /*2350*/  F2F.F64.F32 R2, R2 ;  /* 0x0000000200027310 */ /* 0x000e240000201800 */
[----:B0-----:R0:W-:Y:S01]  /*2360*/  STG.E.64 [R16.64], R2 ;  /* 0x0000000210007986 */ /* 0x0011e2000c101b24 */
[----:B------:R-:W-:Y:S05]  /*2370*/  BRA `(.L_x_925) ;  /* 0x00000b3000007947 */ /* 0x000fea0003800000 */
.L_x_920:
        /* <DEDUP_REMOVED lines=8> */
[----:B------:R-:W-:-:S05]  /*2400*/  HADD2.F32 R3, -RZ, R3.H0_H0 ;  /* 0x20000003ff037230 */ /* 0x000fca0000004100 */
[----:B------:R-:W-:-:S04]  /*2410*/  FSETP.NEU.FTZ.AND P0, PT, R3, RZ, PT ;  /* 0x000000ff0300720b */ /* 0x000fc80003f1d000 */
[----:B------:R-:W-:-:S05]  /*2420*/  SEL R3, RZ, 0x1, !P0 ;  /* 0x00000001ff037807 */ /* 0x000fca0004000000 */
[----:B------:R0:W-:Y:S01]  /*2430*/  STG.E.U8 [R16.64], R3 ;  /* 0x0000000310007986 */ /* 0x0001e2000c101124 */
[----:B------:R-:W-:Y:S05]  /*2440*/  BRA `(.L_x_925) ;  /* 0x00000a6000007947 */ /* 0x000fea0003800000 */
.L_x_934:
[----:B------:R-:W-:Y:S01]  /*2450*/  HADD2.F32 R3, -RZ, R3.H0_H0 ;  /* 0x20000003ff037230 */ /* 0x000fe20000004100 */
[----:B------:R-:W-:-:S04]  /*2460*/  CS2R R6, SRZ ;  /* 0x0000000000067805 */ /* 0x000fc8000001ff00 */
[----:B------:R-:W-:-:S04]  /*2470*/  FMUL.FTZ R3, R3, 1 ;  /* 0x3f80000003037820 */ /* 0x000fc80000410000 */
[----:B------:R-:W0:Y:S02]  /*2480*/  F2F.F64.F32 R4, R3 ;  /* 0x0000000300047310 */ /* 0x000e240000201800 */
[----:B0-----:R0:W-:Y:S01]  /*2490*/  STG.E.128 [R16.64], R4 ;  /* 0x0000000410007986 */ /* 0x0011e2000c101d24 */
[----:B------:R-:W-:Y:S05]  /*24a0*/  BRA `(.L_x_925) ;  /* 0x00000a0000007947 */ /* 0x000fea0003800000 */
.L_x_933:
[----:B------:R-:W-:-:S13]  /*24b0*/  ISETP.NE.AND P0, PT, R2, 0xf, PT ;  /* 0x0000000f0200780c */ /* 0x000fda0003f05270 */
[----:B------:R-:W-:Y:S05]  /*24c0*/  @!P0 BRA `(.L_x_935) ;  /* 0x000002d000008947 */ /* 0x000fea0003800000 */
[----:B------:R-:W-:-:S13]  /*24d0*/  ISETP.NE.AND P0, PT, R2, 0x17, PT ;  /* 0x000000170200780c */ /* 0x000fda0003f05270 */
[----:B------:R-:W-:Y:S05]  /*24e0*/  @!P0 BRA `(.L_x_936) ;  /* 0x0000015000008947 */ /* 0x000fea0003800000 */
[----:B------:R-:W-:-:S13]  /*24f0*/  ISETP.NE.AND P0, PT, R2, 0x18, PT ;  /* 0x000000180200780c */ /* 0x000fda0003f05270 */
[----:B------:R-:W-:Y:S05]  /*2500*/  @P0 BRA `(.L_x_924) ;  /* 0x000007f000000947 */ /* 0x000fea0003800000 */
[----:B------:R-:W-:Y:S01]  /*2510*/  HADD2.F32 R5, -RZ, R3.H0_H0 ;  /* 0x20000003ff057230 */ /* 0x000fe20000004100 */
[----:B------:R-:W-:Y:S04]  /*2520*/  BSSY B0, `(.L_x_937) ;  /* 0x000000e000007945 */ /* 0x000fe80003800000 */
        /* <DEDUP_REMOVED lines=13> */
.L_x_938:
[----:B------:R-:W-:Y:S05]  /*2600*/  BSYNC B0 ;  /* 0x0000000000007941 */ /* 0x000fea0003800000 */
.L_x_937:
[----:B------:R-:W-:-:S05]  /*2610*/  LOP3.LUT R3, R0, R3, RZ, 0xfc, !PT ;  /* 0x0000000300037212 */ /* 0x000fca00078efcff */
[----:B------:R0:W-:Y:S01]  /*2620*/  STG.E.U8 [R16.64], R3 ;  /* 0x0000000310007986 */ /* 0x0001e2000c101124 */
[----:B------:R-:W-:Y:S05]  /*2630*/  BRA `(.L_x_925) ;  /* 0x0000087000007947 */ /* 0x000fea0003800000 */
.L_x_936:
[----:B------:R-:W-:Y:S01]  /*2640*/  HADD2.F32 R3, -RZ, R3.H0_H0 ;  /* 0x20000003ff037230 */ /* 0x000fe20000004100 */
[----:B------:R-:W-:Y:S04]  /*2650*/  BSSY B0, `(.L_x_939) ;  /* 0x000000f000007945 */ /* 0x000fe80003800000 */
        /* <DEDUP_REMOVED lines=11> */
.L_x_940:
[----:B------:R-:W-:Y:S01]  /*2710*/  IMAD.MOV.U32 R0, RZ, RZ, 0x7f ;  /* 0x0000007fff007424 */ /* 0x000fe200078e00ff */
[----:B------:R-:W-:-:S04]  /*2720*/  ISETP.GT.U32.AND P0, PT, R2, 0x7f800000, PT ;  /* 0x7f8000000200780c */ /* 0x000fc80003f04070 */
[----:B------:R-:W-:-:S04]  /*2730*/  SEL R0, R0, 0x7c, P0 ;  /* 0x0000007c00007807 */ /* 0x000fc80000000000 */
.L_x_941:
[----:B------:R-:W-:Y:S05]  /*2740*/  BSYNC B0 ;  /* 0x0000000000007941 */ /* 0x000fea0003800000 */
.L_x_939:
[----:B------:R-:W-:-:S04]  /*2750*/  LOP3.LUT R2, R3, 0x80000000, RZ, 0xc0, !PT ;  /* 0x8000000003027812 */ /* 0x000fc800078ec0ff */
[----:B------:R-:W-:-:S04]  /*2760*/  SHF.R.U32.HI R3, RZ, 0x18, R2 ;  /* 0x00000018ff037819 */ /* 0x000fc80000011602 */
[----:B------:R-:W-:-:S05]  /*2770*/  LOP3.LUT R3, R0, R3, RZ, 0xfc, !PT ;  /* 0x0000000300037212 */ /* 0x000fca00078efcff */
[----:B------:R0:W-:Y:S01]  /*2780*/  STG.E.U8 [R16.64], R3 ;  /* 0x0000000310007986 */ /* 0x0001e2000c101124 */
[----:B------:R-:W-:Y:S05]  /*2790*/  BRA `(.L_x_925) ;  /* 0x0000071000007947 */ /* 0x000fea0003800000 */
.L_x_935:
[----:B------:R-:W-:-:S05]  /*27a0*/  HADD2.F32 R0, -RZ, R3.H0_H0 ;  /* 0x20000003ff007230 */ /* 0x000fca0000004100 */
[----:B------:R-:W-:-:S05]  /*27b0*/  F2FP.BF16.PACK_AB R0, RZ, R0 ;  /* 0x00000000ff00723e */ /* 0x000fca00000010ff */
[----:B------:R0:W-:Y:S01]  /*27c0*/  STG.E.U16 [R16.64], R0 ;  /* 0x0000000010007986 */ /* 0x0001e2000c101524 */
[----:B------:R-:W-:Y:S05]  /*27d0*/  BRA `(.L_x_925) ;  /* 0x000006d000007947 */ /* 0x000fea0003800000 */
.L_x_932:
        /* <DEDUP_REMOVED lines=8> */
[----:B------:R-:W-:-:S06]  /*2860*/  HADD2.F32 R3, -RZ, R3.H0_H0 ;  /* 0x20000003ff037230 */ /* 0x000fcc0000004100 */
[----:B------:R-:W0:Y:S02]  /*2870*/  F2I.FTZ.U32.TRUNC.NTZ R3, R3 ;  /* 0x0000000300037305 */ /* 0x000e24000021f000 */
[----:B0-----:R0:W-:Y:S01]  /*2880*/  STG.E.U16 [R16.64], R3 ;  /* 0x0000000310007986 */ /* 0x0011e2000c101524 */
[----:B------:R-:W-:Y:S05]  /*2890*/  BRA `(.L_x_925) ;  /* 0x0000061000007947 */ /* 0x000fea0003800000 */
.L_x_944:
[----:B------:R-:W-:Y:S01]  /*28a0*/  HADD2.F32 R3, -RZ, R3.H0_H0 ;  /* 0x20000003ff037230 */ /* 0x000fe20000004100 */
[----:B------:R-:W-:Y:S01]  /*28b0*/  BSSY B0, `(.L_x_945) ;  /* 0x0000014000007945 */ /* 0x000fe20003800000 */
[----:B------:R-:W-:-:S03]  /*28c0*/  IMAD.MOV.U32 R8, RZ, RZ, 0x80 ;  /* 0x00000080ff087424 */ /* 0x000fc600078e00ff */
        /* <DEDUP_REMOVED lines=14> */
.L_x_947:
[----:B------:R-:W-:-:S04]  /*29b0*/  LOP3.LUT R2, R3, 0x80000000, RZ, 0xc0, !PT ;  /* 0x8000000003027812 */ /* 0x000fc800078ec0ff */
[----:B------:R-:W-:-:S04]  /*29c0*/  SHF.R.U32.HI R3, RZ, 0x18, R2 ;  /* 0x00000018ff037819 */ /* 0x000fc80000011602 */
[----:B------:R-:W-:-:S04]  /*29d0*/  LOP3.LUT R0, R0, R3, RZ, 0xfc, !PT ;  /* 0x0000000300007212 */ /* 0x000fc800078efcff */
[----:B------:R-:W-:Y:S02]  /*29e0*/  PRMT R8, R0, 0x7610, R8 ;  /* 0x0000761000087816 */ /* 0x000fe40000000008 */
.L_x_946:
[----:B------:R-:W-:Y:S05]  /*29f0*/  BSYNC B0 ;  /* 0x0000000000007941 */ /* 0x000fea0003800000 */
.L_x_945:
[----:B------:R0:W-:Y:S01]  /*2a00*/  STG.E.U8 [R16.64], R8 ;  /* 0x0000000810007986 */ /* 0x0001e2000c101124 */
[----:B------:R-:W-:Y:S05]  /*2a10*/  BRA `(.L_x_925) ;  /* 0x0000049000007947 */ /* 0x000fea0003800000 */
.L_x_943:
        /* <DEDUP_REMOVED lines=17> */
.L_x_950:
[----:B------:R-:W-:-:S04]  /*2b30*/  LOP3.LUT R2, R3, 0x80000000, RZ, 0xc0, !PT ;  /* 0x8000000003027812 */ /* 0x000fc800078ec0ff */
[----:B------:R-:W-:-:S04]  /*2b40*/  SHF.R.U32.HI R3, RZ, 0x18, R2 ;  /* 0x00000018ff037819 */ /* 0x000fc80000011602 */
[----:B------:R-:W-:-:S04]  /*2b50*/  LOP3.LUT R0, R0, R3, RZ, 0xfc, !PT ;  /* 0x0000000300007212 */ /* 0x000fc800078efcff */
[----:B------:R-:W-:Y:S02]  /*2b60*/  PRMT R8, R0, 0x7610, R8 ;  /* 0x0000761000087816 */ /* 0x000fe40000000008 */
.L_x_949:
[----:B------:R-:W-:Y:S05]  /*2b70*/  BSYNC B0 ;  /* 0x0000000000007941 */ /* 0x000fea0003800000 */
.L_x_948:
[----:B------:R0:W-:Y:S01]  /*2b80*/  STG.E.U8 [R16.64], R8 ;  /* 0x0000000810007986 */ /* 0x0001e2000c101124 */
[----:B------:R-:W-:Y:S05]  /*2b90*/  BRA `(.L_x_925) ;  /* 0x0000031000007947 */ /* 0x000fea0003800000 */
.L_x_942:
[----:B------:R-:W-:-:S13]  /*2ba0*/  ISETP.NE.AND P0, PT, R2, 0x1c, PT ;  /* 0x0000001c0200780c */ /* 0x000fda0003f05270 */
[----:B------:R-:W-:Y:S05]  /*2bb0*/  @!P0 BRA `(.L_x_951) ;  /* 0x000002c000008947 */ /* 0x000fea0003800000 */
[----:B------:R-:W-:-:S13]  /*2bc0*/  ISETP.NE.AND P0, PT, R2, 0x1d, PT ;  /* 0x0000001d0200780c */ /* 0x000fda0003f05270 */
[----:B------:R-:W-:Y:S05]  /*2bd0*/  @!P0 BRA `(.L_x_952) ;  /* 0x0000026000008947 */ /* 0x000fea0003800000 */
[----:B------:R-:W-:-:S13]  /*2be0*/  ISETP.NE.AND P0, PT, R2, 0x2c, PT ;  /* 0x0000002c0200780c */ /* 0x000fda0003f05270 */
[----:B------:R-:W-:Y:S05]  /*2bf0*/  @P0 BRA `(.L_x_924) ;  /* 0x0000010000000947 */ /* 0x000fea0003800000 */
[----:B------:R-:W-:Y:S01]  /*2c00*/  HADD2.F32 R3, -RZ, R3.H0_H0 ;  /* 0x20000003ff037230 */ /* 0x000fe20000004100 */
[----:B------:R-:W-:-:S04]  /*2c10*/  PLOP3.LUT P0, PT, PT, PT, PT, 0x80, 0x0 ;  /* 0x000000000000781c */ /* 0x000fc80003f0f070 */
        /* <DEDUP_REMOVED lines=14> */
.L_x_924:
        /* <DEDUP_REMOVED lines=20> */
.L_x_952:
[----:B------:R-:W-:-:S06]  /*2e40*/  HADD2.F32 R3, -RZ, R3.H0_H0 ;  /* 0x20000003ff037230 */ /* 0x000fcc0000004100 */
[----:B------:R-:W0:Y:S02]  /*2e50*/  F2I.U64.TRUNC R2, R3 ;  /* 0x0000000300027311 */ /* 0x000e24000020d800 */
[----:B0-----:R0:W-:Y:S01]  /*2e60*/  STG.E.64 [R16.64], R2 ;  /* 0x0000000210007986 */ /* 0x0011e2000c101b24 */
[----:B------:R-:W-:Y:S05]  /*2e70*/  BRA `(.L_x_925) ;  /* 0x0000003000007947 */ /* 0x000fea0003800000 */
.L_x_951:
[----:B------:R-:W-:-:S06]  /*2e80*/  HADD2.F32 R3, -RZ, R3.H0_H0 ;  /* 0x20000003ff037230 */ /* 0x000fcc0000004100 */
[----:B------:R-:W0:Y:S02]  /*2e90*/  F2I.FTZ.U32.TRUNC.NTZ R3, R3 ;  /* 0x0000000300037305 */ /* 0x000e24000021f000 */
[----:B0-----:R0:W-:Y:S02]  /*2ea0*/  STG.E [R16.64], R3 ;  /* 0x0000000310007986 */ /* 0x0011e4000c101924 */
.L_x_925:
[----:B------:R-:W-:-:S05]  /*2eb0*/  IMAD R18, R18, 0x200, R23 ;  /* 0x0000020012127824 */ /* 0x000fca00078e0217 */
[----:B------:R-:W-:Y:S02]  /*2ec0*/  IADD3 R19, R18, 0x80, RZ ;  /* 0x0000008012137810 */ /* 0x000fe40007ffe0ff */
.L_x_884:
[----:B------:R-:W-:Y:S05]  /*2ed0*/  BSYNC B6 ;  /* 0x0000000000067941 */ /* 0x000fea0003800000 */
.L_x_883:
        /* <DEDUP_REMOVED lines=231> */
.L_x_955:
        /* <DEDUP_REMOVED lines=20> */
.L_x_959:
[----:B------:R-:W2:Y:S02]  /*3e90*/  LDG.E.U8 R2, [R2.64] ;  /* 0x0000002402027981 */ /* 0x000ea4000c1e1100 */
[----:B--2---:R-:W0:Y:S02]  /*3ea0*/  I2F.U16 R0, R2 ;  /* 0x0000000200007306 */ /* 0x004e240000101000 */
[----:B0-----:R-:W-:Y:S01]  /*3eb0*/  F2FP.PACK_AB R0, RZ, R0 ;  /* 0x00000000ff00723e */ /* 0x001fe200000000ff */
[----:B------:R-:W-:Y:S05]  /*3ec0*/  BRA `(.L_x_961) ;  /* 0x00000e1000007947 */ /* 0x000fea0003800000 */
.L_x_958:
        /* <DEDUP_REMOVED lines=10> */
.L_x_963:
[----:B------:R-:W2:Y:S02]  /*3f70*/  LDG.E R2, [R2.64] ;  /* 0x0000002402027981 */ /* 0x000ea4000c1e1900 */
[----:B--2---:R-:W0:Y:S02]  /*3f80*/  I2F R0, R2 ;  /* 0x0000000200007306 */ /* 0x004e240000201400 */
[----:B0-----:R-:W-:Y:S01]  /*3f90*/  F2FP.PACK_AB R0, RZ, R0 ;  /* 0x00000000ff00723e */ /* 0x001fe200000000ff */
[----:B------:R-:W-:Y:S05]  /*3fa0*/  BRA `(.L_x_961) ;  /* 0x00000d3000007947 */ /* 0x000fea0003800000 */
.L_x_962:
[----:B------:R-:W2:Y:S02]  /*3fb0*/  LDG.E.U16 R2, [R2.64] ;  /* 0x0000002402027981 */ /* 0x000ea4000c1e1500 */
[----:B--2---:R-:W0:Y:S02]  /*3fc0*/  I2F.S16 R0, R2 ;  /* 0x0000000200007306 */ /* 0x004e240000101400 */
[----:B0-----:R-:W-:Y:S01]  /*3fd0*/  F2FP.PACK_AB R0, RZ, R0 ;  /* 0x00000000ff00723e */ /* 0x001fe200000000ff */
[----:B------:R-:W-:Y:S05]  /*3fe0*/  BRA `(.L_x_961) ;  /* 0x00000cf000007947 */ /* 0x000fea0003800000 */
.L_x_957:
        /* <DEDUP_REMOVED lines=9> */
.L_x_965:
[----:B------:R0:W5:Y:S01]  /*4080*/  LDG.E.U16 R0, [R2.64] ;  /* 0x0000002402007981 */ /* 0x000162000c1e1500 */
[----:B------:R-:W-:Y:S05]  /*4090*/  BRA `(.L_x_961) ;  /* 0x00000c4000007947 */ /* 0x000fea0003800000 */
.L_x_964:
        /* <DEDUP_REMOVED lines=9> */
.L_x_967:
[----:B------:R0:W5:Y:S01]  /*4130*/  LDG.E.U16 R0, [R2.64] ;  /* 0x0000002402007981 */ /* 0x000162000c1e1500 */
[----:B------:R-:W-:Y:S05]  /*4140*/  BRA `(.L_x_961) ;  /* 0x00000b9000007947 */ /* 0x000fea0003800000 */
.L_x_966:
[----:B------:R-:W2:Y:S02]  /*4150*/  LDG.E.64 R2, [R2.64] ;  /* 0x0000002402027981 */ /* 0x000ea4000c1e1b00 */
[----:B--2---:R-:W0:Y:S01]  /*4160*/  F2F.F32.F64 R0, R2 ;  /* 0x0000000200007310 */ /* 0x004e220000301000 */
[----:B------:R-:W0:-:S14]  /*4170*/  DSETP.GEU.AND P0, PT, |R2|, c[0x2][0x0], PT ;  /* 0x008000000200762a */ /* 0x000e1c0003f0e200 */
[----:B0-----:R-:W-:-:S05]  /*4180*/  @!P0 FMUL R0, R0, 1.175494350822287508e-38 ;  /* 0x0080000000008820 */ /* 0x001fca0000400000 */
[----:B------:R-:W-:Y:S01]  /*4190*/  F2FP.PACK_AB R0, RZ, R0 ;  /* 0x00000000ff00723e */ /* 0x000fe200000000ff */
[----:B------:R-:W-:Y:S05]  /*41a0*/  BRA `(.L_x_961) ;  /* 0x00000b3000007947 */ /* 0x000fea0003800000 */
.L_x_956:
        /* <DEDUP_REMOVED lines=13> */
.L_x_970:
[----:B------:R-:W2:Y:S02]  /*4280*/  LDG.E.64 R2, [R2.64] ;  /* 0x0000002402027981 */ /* 0x000ea4000c1e1b00 */
[----:B--2---:R-:W0:Y:S01]  /*4290*/  F2F.F32.F64 R0, R2 ;  /* 0x0000000200007310 */ /* 0x004e220000301000 */
[----:B------:R-:W0:-:S14]  /*42a0*/  DSETP.GEU.AND P0, PT, |R2|, c[0x2][0x0], PT ;  /* 0x008000000200762a */ /* 0x000e1c0003f0e200 */
[----:B0-----:R-:W-:-:S05]  /*42b0*/  @!P0 FMUL R0, R0, 1.175494350822287508e-38 ;  /* 0x0080000000008820 */ /* 0x001fca0000400000 */
[----:B------:R-:W-:Y:S01]  /*42c0*/  F2FP.PACK_AB R0, RZ, R0 ;  /* 0x00000000ff00723e */ /* 0x000fe200000000ff */
[----:B------:R-:W-:Y:S05]  /*42d0*/  BRA `(.L_x_961) ;  /* 0x00000a0000007947 */ /* 0x000fea0003800000 */
.L_x_969:
        /* <DEDUP_REMOVED lines=28> */
.L_x_972:
        /* <DEDUP_REMOVED lines=15> */
.L_x_971:
[----:B------:R-:W2:Y:S02]  /*4590*/  LDG.E.U16 R0, [R2.64] ;  /* 0x0000002402007981 */ /* 0x000ea4000c1e1500 */
[----:B--2---:R-:W-:-:S04]  /*45a0*/  PRMT R0, RZ, 0x5410, R0 ;  /* 0x00005410ff007816 */ /* 0x004fc80000000000 */
[----:B------:R-:W-:Y:S01]  /*45b0*/  F2FP.PACK_AB R0, RZ, R0 ;  /* 0x00000000ff00723e */ /* 0x000fe200000000ff */
[----:B------:R-:W-:Y:S05]  /*45c0*/  BRA `(.L_x_961) ;  /* 0x0000071000007947 */ /* 0x000fea0003800000 */
.L_x_968:
        /* <DEDUP_REMOVED lines=12> */
.L_x_975:
        /* <DEDUP_REMOVED lines=21> */
.L_x_979:
[----:B------:R-:W-:Y:S05]  /*47e0*/  BSYNC B1 ;  /* 0x0000000000017941 */ /* 0x000fea0003800000 */
.L_x_978:
[----:B------:R-:W-:Y:S01]  /*47f0*/  LEA R3, R0, 0x3b800000, 0x17 ;  /* 0x3b80000000037811 */ /* 0x000fe200078eb8ff */
[----:B------:R-:W-:-:S05]  /*4800*/  IMAD.SHL.U32 R0, R2, 0x100000, RZ ;  /* 0x0010000002007824 */ /* 0x000fca00078e00ff */
[----:B------:R-:W-:Y:S02]  /*4810*/  LOP3.LUT R0, R3, R0, R4, 0xfe, !PT ;  /* 0x0000000003007212 */ /* 0x000fe400078efe04 */
.L_x_977:
[----:B------:R-:W-:Y:S05]  /*4820*/  BSYNC B0 ;  /* 0x0000000000007941 */ /* 0x000fea0003800000 */
.L_x_976:
[----:B------:R-:W-:Y:S01]  /*4830*/  F2FP.PACK_AB R0, RZ, R0 ;  /* 0x00000000ff00723e */ /* 0x000fe200000000ff */
[----:B------:R-:W-:Y:S05]  /*4840*/  BRA `(.L_x_961) ;  /* 0x0000049000007947 */ /* 0x000fea0003800000 */
.L_x_974:
        /* <DEDUP_REMOVED lines=21> */
.L_x_983:
[----:B------:R-:W-:Y:S05]  /*49a0*/  BSYNC B1 ;  /* 0x0000000000017941 */ /* 0x000fea0003800000 */
.L_x_982:
[----:B------:R-:W-:Y:S01]  /*49b0*/  LEA R3, R0, 0x37800000, 0x17 ;  /* 0x3780000000037811 */ /* 0x000fe200078eb8ff */
[----:B------:R-:W-:-:S05]  /*49c0*/  IMAD.SHL.U32 R0, R2, 0x200000, RZ ;  /* 0x0020000002007824 */ /* 0x000fca00078e00ff */
[----:B------:R-:W-:Y:S02]  /*49d0*/  LOP3.LUT R0, R3, R0, R4, 0xfe, !PT ;  /* 0x0000000003007212 */ /* 0x000fe400078efe04 */
.L_x_981:
[----:B------:R-:W-:Y:S05]  /*49e0*/  BSYNC B0 ;  /* 0x0000000000007941 */ /* 0x000fea0003800000 */
.L_x_980:
[----:B------:R-:W-:Y:S01]  /*49f0*/  F2FP.PACK_AB R0, RZ, R0 ;  /* 0x00000000ff00723e */ /* 0x000fe200000000ff */
[----:B------:R-:W-:Y:S05]  /*4a00*/  BRA `(.L_x_961) ;  /* 0x000002d000007947 */ /* 0x000fea0003800000 */
.L_x_973:
        /* <DEDUP_REMOVED lines=14> */
.L_x_987:
[----:B------:R-:W-:Y:S05]  /*4af0*/  BSYNC B0 ;  /* 0x0000000000007941 */ /* 0x000fea0003800000 */
.L_x_986:
[----:B------:R-:W-:Y:S01]  /*4b00*/  F2FP.PACK_AB R0, RZ, R0 ;  /* 0x00000000ff00723e */ /* 0x000fe200000000ff */
[----:B------:R-:W-:Y:S05]  /*4b10*/  BRA `(.L_x_961) ;  /* 0x000001c000007947 */ /* 0x000fea0003800000 */
.L_x_960:
        /* <DEDUP_REMOVED lines=21> */
.L_x_985:
[----:B------:R-:W2:Y:S02]  /*4c70*/  LDG.E.64 R2, [R2.64] ;  /* 0x0000002402027981 */ /* 0x000ea4000c1e1b00 */
[----:B--2---:R-:W0:Y:S02]  /*4c80*/  I2F.U64 R0, R2 ;  /* 0x0000000200007312 */ /* 0x004e240000301000 */
[----:B0-----:R-:W-:Y:S01]  /*4c90*/  F2FP.PACK_AB R0, RZ, R0 ;  /* 0x00000000ff00723e */ /* 0x001fe200000000ff */
[----:B------:R-:W-:Y:S05]  /*4ca0*/  BRA `(.L_x_961) ;  /* 0x0000003000007947 */ /* 0x000fea0003800000 */
.L_x_984:
[----:B------:R-:W2:Y:S02]  /*4cb0*/  LDG.E R2, [R2.64] ;  /* 0x0000002402027981 */ /* 0x000ea4000c1e1900 */
[----:B--2---:R-:W0:Y:S02]  /*4cc0*/  I2F.U32 R0, R2 ;  /* 0x0000000200007306 */ /* 0x004e240000201000 */
[----:B0-----:R-:W-:-:S06]  /*4cd0*/  F2FP.PACK_AB R0, RZ, R0 ;  /* 0x00000000ff00723e */ /* 0x001fcc00000000ff */
.L_x_961:
        /* <DEDUP_REMOVED lines=16> */
.L_x_989:
[----:B------:R-:W-:Y:S05]  /*4de0*/  BSYNC B0 ;  /* 0x0000000000007941 */ /* 0x000fea0003800000 */
.L_x_988:
        /* <DEDUP_REMOVED lines=13> */
.L_x_993:
[----:B------:R-:W-:-:S06]  /*4ec0*/  HADD2.F32 R3, -RZ, R3.H0_H0 ;  /* 0x20000003ff037230 */ /* 0x000fcc0000004100 */
[----:B------:R-:W0:Y:S02]  /*4ed0*/  F2I.S64.TRUNC R2, R3 ;  /* 0x0000000300027311 */ /* 0x000e24000020d900 */
[----:B0-----:R0:W-:Y:S01]  /*4ee0*/  STG.E.U8 [R16.64], R2 ;  /* 0x0000000210007986 */ /* 0x0011e2000c101124 */
[----:B------:R-:W-:Y:S05]  /*4ef0*/  BRA `(.L_x_995) ;  /* 0x00000e4000007947 */ /* 0x000fea0003800000 */
.L_x_992:
        /* <DEDUP_REMOVED lines=10> */
.L_x_997:
[----:B------:R-:W-:-:S06]  /*4fa0*/  HADD2.F32 R3, -RZ, R3.H0_H0 ;  /* 0x20000003ff037230 */ /* 0x000fcc0000004100 */
[----:B------:R-:W0:Y:S02]  /*4fb0*/  F2I.FTZ.TRUNC.NTZ R3, R3 ;  /* 0x0000000300037305 */ /* 0x000e24000021f100 */
[----:B0-----:R0:W-:Y:S01]  /*4fc0*/  STG.E [R16.64], R3 ;  /* 0x0000000310007986 */ /* 0x0011e2000c101924 */
[----:B------:R-:W-:Y:S05]  /*4fd0*/  BRA `(.L_x_995) ;  /* 0x00000d6000007947 */ /* 0x000fea0003800000 */
.L_x_996:
[----:B------:R-:W-:-:S06]  /*4fe0*/  HADD2.F32 R3, -RZ, R3.H0_H0 ;  /* 0x20000003ff037230 */ /* 0x000fcc0000004100 */
[----:B------:R-:W0:Y:S02]  /*4ff0*/  F2I.FTZ.TRUNC.NTZ R3, R3 ;  /* 0x0000000300037305 */ /* 0x000e24000021f100 */
[----:B0-----:R0:W-:Y:S01]  /*5000*/  STG.E.U16 [R16.64], R3 ;  /* 0x0000000310007986 */ /* 0x0011e2000c101524 */
[----:B------:R-:W-:Y:S05]  /*5010*/  BRA `(.L_x_995) ;  /* 0x00000d2000007947 */ /* 0x000fea0003800000 */
.L_x_991:
        /* <DEDUP_REMOVED lines=9> */
.L_x_999:
[----:B------:R0:W-:Y:S01]  /*50b0*/  STG.E.U16 [R16.64], R3 ;  /* 0x0000000310007986 */ /* 0x0001e2000c101524 */
[----:B------:R-:W-:Y:S05]  /*50c0*/  BRA `(.L_x_995) ;  /* 0x00000c7000007947 */ /* 0x000fea0003800000 */
.L_x_998:
        /* <DEDUP_REMOVED lines=10> */
.L_x_1001:
[----:B------:R-:W-:-:S05]  /*5170*/  HADD2.F32 R0, -RZ, R3.H0_H0 ;  /* 0x20000003ff007230 */ /* 0x000fca0000004100 */
[----:B------:R-:W-:-:S04]  /*5180*/  F2FP.PACK_AB R0, RZ, R0 ;  /* 0x00000000ff00723e */ /* 0x000fc800000000ff */
[----:B------:R-:W-:-:S05]  /*5190*/  PRMT R0, R0, 0x5410, RZ ;  /* 0x0000541000007816 */ /* 0x000fca00000000ff */
[----:B------:R0:W-:Y:S01]  /*51a0*/  STG.E [R16.64], R0 ;  /* 0x0000000010007986 */ /* 0x0001e2000c101924 */
[----:B------:R-:W-:Y:S05]  /*51b0*/  BRA `(.L_x_995) ;  /* 0x00000b8000007947 */ /* 0x000fea0003800000 */
.L_x_1000:
[----:B------:R-:W-:-:S05]  /*51c0*/  HADD2.F32 R2, -RZ, R3.H0_H0 ;  /* 0x20000003ff027230 */ /* 0x000fca0000004100 */
[----:B------:R-:W-:-:S06]  /*51d0*/  FMUL.FTZ R2, R2, 1 ;  /* 0x3f80000002027820 */ /* 0x000fcc0000410000 */
[----:B------:R-:W0:Y:S02]  /*51e0*/  F2F.F64.F32 R2, R2 ;  /* 0x0000000200027310 */ /* 0x000e240000201800 */
[----:B0-----:R0:W-:Y:S01]  /*51f0*/  STG.E.64 [R16.64], R2 ;  /* 0x0000000210007986 */ /* 0x0011e2000c101b24 */
[----:B------:R-:W-:Y:S05]  /*5200*/  BRA `(.L_x_995) ;  /* 0x00000b3000007947 */ /* 0x000fea0003800000 */
.L_x_990:
        /* <DEDUP_REMOVED lines=13> */
.L_x_1004:
[----:B------:R-:W-:Y:S01]  /*52e0*/  HADD2.F32 R3, -RZ, R3.H0_H0 ;  /* 0x20000003ff037230 */ /* 0x000fe20000004100 */
[----:B------:R-:W-:-:S04]  /*52f0*/  CS2R R6, SRZ ;  /* 0x0000000000067805 */ /* 0x000fc8000001ff00 */
[----:B------:R-:W-:-:S04]  /*5300*/  FMUL.FTZ R3, R3, 1 ;  /* 0x3f80000003037820 */ /* 0x000fc80000410000 */
[----:B------:R-:W0:Y:S02]  /*5310*/  F2F.F64.F32 R4, R3 ;  /* 0x0000000300047310 */ /* 0x000e240000201800 */
[----:B0-----:R0:W-:Y:S01]  /*5320*/  STG.E.128 [R16.64], R4 ;  /* 0x0000000410007986 */ /* 0x0011e2000c101d24 */
[----:B------:R-:W-:Y:S05]  /*5330*/  BRA `(.L_x_995) ;  /* 0x00000a0000007947 */ /* 0x000fea0003800000 */
.L_x_1003:
        /* <DEDUP_REMOVED lines=21> */
.L_x_1008:
[----:B------:R-:W-:Y:S05]  /*5490*/  BSYNC B0 ;  /* 0x0000000000007941 */ /* 0x000fea0003800000 */
.L_x_1007:
[----:B------:R-:W-:-:S05]  /*54a0*/  LOP3.LUT R3, R0, R3, RZ, 0xfc, !PT ;  /* 0x0000000300037212 */ /* 0x000fca00078efcff */
[----:B------:R0:W-:Y:S01]  /*54b0*/  STG.E.U8 [R16.64], R3 ;  /* 0x0000000310007986 */ /* 0x0001e2000c101124 */
[----:B------:R-:W-:Y:S05]  /*54c0*/  BRA `(.L_x_995) ;  /* 0x0000087000007947 */ /* 0x000fea0003800000 */
.L_x_1006:
        /* <DEDUP_REMOVED lines=13> */
.L_x_1010:
[----:B------:R-:W-:Y:S01]  /*55a0*/  IMAD.MOV.U32 R0, RZ, RZ, 0x7f ;  /* 0x0000007fff007424 */ /* 0x000fe200078e00ff */
[----:B------:R-:W-:-:S04]  /*55b0*/  ISETP.GT.U32.AND P0, PT, R2, 0x7f800000, PT ;  /* 0x7f8000000200780c */ /* 0x000fc80003f04070 */
[----:B------:R-:W-:-:S04]  /*55c0*/  SEL R0, R0, 0x7c, P0 ;  /* 0x0000007c00007807 */ /* 0x000fc80000000000 */
.L_x_1011:
[----:B------:R-:W-:Y:S05]  /*55d0*/  BSYNC B0 ;  /* 0x0000000000007941 */ /* 0x000fea0003800000 */
.L_x_1009:
[----:B------:R-:W-:-:S04]  /*55e0*/  LOP3.LUT R2, R3, 0x80000000, RZ, 0xc0, !PT ;  /* 0x8000000003027812 */ /* 0x000fc800078ec0ff */
[----:B------:R-:W-:-:S04]  /*55f0*/  SHF.R.U32.HI R3, RZ, 0x18, R2 ;  /* 0x00000018ff037819 */ /* 0x000fc80000011602 */
[----:B------:R-:W-:-:S05]  /*5600*/  LOP3.LUT R3, R0, R3, RZ, 0xfc, !PT ;  /* 0x0000000300037212 */ /* 0x000fca00078efcff */
[----:B------:R0:W-:Y:S01]  /*5610*/  STG.E.U8 [R16.64], R3 ;  /* 0x0000000310007986 */ /* 0x0001e2000c101124 */
[----:B------:R-:W-:Y:S05]  /*5620*/  BRA `(.L_x_995) ;  /* 0x0000071000007947 */ /* 0x000fea0003800000 */
.L_x_1005:
[----:B------:R-:W-:-:S05]  /*5630*/  HADD2.F32 R0, -RZ, R3.H0_H0 ;  /* 0x20000003ff007230 */ /* 0x000fca0000004100 */
[----:B------:R-:W-:-:S05]  /*5640*/  F2FP.BF16.PACK_AB R0, RZ, R0 ;  /* 0x00000000ff00723e */ /* 0x000fca00000010ff */
[----:B------:R0:W-:Y:S01]  /*5650*/  STG.E.U16 [R16.64], R0 ;  /* 0x0000000010007986 */ /* 0x0001e2000c101524 */
[----:B------:R-:W-:Y:S05]  /*5660*/  BRA `(.L_x_995) ;  /* 0x000006d000007947 */ /* 0x000fea0003800000 */
.L_x_1002:
        /* <DEDUP_REMOVED lines=12> */
.L_x_1014:
        /* <DEDUP_REMOVED lines=17> */
.L_x_1017:
[----:B------:R-:W-:-:S04]  /*5840*/  LOP3.LUT R2, R3, 0x80000000, RZ, 0xc0, !PT ;  /* 0x8000000003027812 */ /* 0x000fc800078ec0ff */
[----:B------:R-:W-:-:S04]  /*5850*/  SHF.R.U32.HI R3, RZ, 0x18, R2 ;  /* 0x00000018ff037819 */ /* 0x000fc80000011602 */
[----:B------:R-:W-:-:S04]  /*5860*/  LOP3.LUT R0, R0, R3, RZ, 0xfc, !PT ;  /* 0x0000000300007212 */ /* 0x000fc800078efcff */
[----:B------:R-:W-:Y:S02]  /*5870*/  PRMT R8, R0, 0x7610, R8 ;  /* 0x0000761000087816 */ /* 0x000fe40000000008 */
.L_x_1016:
[----:B------:R-:W-:Y:S05]  /*5880*/  BSYNC B0 ;  /* 0x0000000000007941 */ /* 0x000fea0003800000 */
.L_x_1015:
[----:B------:R0:W-:Y:S01]  /*5890*/  STG.E.U8 [R16.64], R8 ;  /* 0x0000000810007986 */ /* 0x0001e2000c101124 */
[----:B------:R-:W-:Y:S05]  /*58a0*/  BRA `(.L_x_995) ;  /* 0x0000049000007947 */ /* 0x000fea0003800000 */
.L_x_1013:
        /* <DEDUP_REMOVED lines=17> */
.L_x_1020:
[----:B------:R-:W-:-:S04]  /*59c0*/  LOP3.LUT R2, R3, 0x80000000, RZ, 0xc0, !PT ;  /* 0x8000000003027812 */ /* 0x000fc800078ec0ff */
[----:B------:R-:W-:-:S04]  /*59d0*/  SHF.R.U32.HI R3, RZ, 0x18, R2 ;  /* 0x00000018ff037819 */ /* 0x000fc80000011602 */
[----:B------:R-:W-:-:S04]  /*59e0*/  LOP3.LUT R0, R0, R3, RZ, 0xfc, !PT ;  /* 0x0000000300007212 */ /* 0x000fc800078efcff */
[----:B------:R-:W-:Y:S02]  /*59f0*/  PRMT R8, R0, 0x7610, R8 ;  /* 0x0000761000087816 */ /* 0x000fe40000000008 */
.L_x_1019:
[----:B------:R-:W-:Y:S05]  /*5a00*/  BSYNC B0 ;  /* 0x0000000000007941 */ /* 0x000fea0003800000 */
.L_x_1018:
[----:B------:R0:W-:Y:S01]  /*5a10*/  STG.E.U8 [R16.64], R8 ;  /* 0x0000000810007986 */ /* 0x0001e2000c101124 */
[----:B------:R-:W-:Y:S05]  /*5a20*/  BRA `(.L_x_995) ;  /* 0x0000031000007947 */ /* 0x000fea0003800000 */
.L_x_1012:
        /* <DEDUP_REMOVED lines=22> */
.L_x_994:
        /* <DEDUP_REMOVED lines=20> */
.L_x_1022:
[----:B------:R-:W-:-:S06]  /*5cd0*/  HADD2.F32 R3, -RZ, R3.H0_H0 ;  /* 0x20000003ff037230 */ /* 0x000fcc0000004100 */
[----:B------:R-:W0:Y:S02]  /*5ce0*/  F2I.U64.TRUNC R2, R3 ;  /* 0x0000000300027311 */ /* 0x000e24000020d800 */
[----:B0-----:R0:W-:Y:S01]  /*5cf0*/  STG.E.64 [R16.64], R2 ;  /* 0x0000000210007986 */ /* 0x0011e2000c101b24 */
[----:B------:R-:W-:Y:S05]  /*5d00*/  BRA `(.L_x_995) ;  /* 0x0000003000007947 */ /* 0x000fea0003800000 */
.L_x_1021:
[----:B------:R-:W-:-:S06]  /*5d10*/  HADD2.F32 R3, -RZ, R3.H0_H0 ;  /* 0x20000003ff037230 */ /* 0x000fcc0000004100 */
[----:B------:R-:W0:Y:S02]  /*5d20*/  F2I.FTZ.U32.TRUNC.NTZ R3, R3 ;  /* 0x0000000300037305 */ /* 0x000e24000021f000 */
[----:B0-----:R0:W-:Y:S02]  /*5d30*/  STG.E [R16.64], R3 ;  /* 0x0000000310007986 */ /* 0x0011e4000c101924 */
.L_x_995:
        /* <DEDUP_REMOVED lines=231> */
.L_x_1023:
        /* <DEDUP_REMOVED lines=20> */
.L_x_1027:
[----:B------:R-:W2:Y:S02]  /*6cf0*/  LDG.E.U8 R2, [R2.64] ;  /* 0x0000002402027981 */ /* 0x000ea4000c1e1100 */
[----:B--2---:R-:W0:Y:S02]  /*6d00*/  I2F.U16 R0, R2 ;  /* 0x0000000200007306 */ /* 0x004e240000101000 */
[----:B0-----:R-:W-:Y:S01]  /*6d10*/  F2FP.PACK_AB R0, RZ, R0 ;  /* 0x00000000ff00723e */ /* 0x001fe200000000ff */
[----:B------:R-:W-:Y:S05]  /*6d20*/  BRA `(.L_x_1029) ;  /* 0x00000e1000007947 */ /* 0x000fea0003800000 */
.L_x_1026:
        /* <DEDUP_REMOVED lines=10> */
.L_x_1031:
[----:B------:R-:W2:Y:S02]  /*6dd0*/  LDG.E R2, [R2.64] ;  /* 0x0000002402027981 */ /* 0x000ea4000c1e1900 */
[----:B--2---:R-:W0:Y:S02]  /*6de0*/  I2F R0, R2 ;  /* 0x0000000200007306 */ /* 0x004e240000201400 */
[----:B0-----:R-:W-:Y:S01]  /*6df0*/  F2FP.PACK_AB R0, RZ, R0 ;  /* 0x00000000ff00723e */ /* 0x001fe200000000ff */
[----:B------:R-:W-:Y:S05]  /*6e00*/  BRA `(.L_x_1029) ;  /* 0x00000d3000007947 */ /* 0x000fea0003800000 */
.L_x_1030:
[----:B------:R-:W2:Y:S02]  /*6e10*/  LDG.E.U16 R2, [R2.64] ;  /* 0x0000002402027981 */ /* 0x000ea4000c1e1500 */
[----:B--2---:R-:W0:Y:S02]  /*6e20*/  I2F.S16 R0, R2 ;  /* 0x0000000200007306 */ /* 0x004e240000101400 */
[----:B0-----:R-:W-:Y:S01]  /*6e30*/  F2FP.PACK_AB R0, RZ, R0 ;  /* 0x00000000ff00723e */ /* 0x001fe200000000ff */
[----:B------:R-:W-:Y:S05]  /*6e40*/  BRA `(.L_x_1029) ;  /* 0x00000cf000007947 */ /* 0x000fea0003800000 */
.L_x_1025:
        /* <DEDUP_REMOVED lines=9> */
.L_x_1033:
[----:B------:R0:W5:Y:S01]  /*6ee0*/  LDG.E.U16 R0, [R2.64] ;  /* 0x0000002402007981 */ /* 0x000162000c1e1500 */
[----:B------:R-:W-:Y:S05]  /*6ef0*/  BRA `(.L_x_1029) ;  /* 0x00000c4000007947 */ /* 0x000fea0003800000 */
.L_x_1032:
        /* <DEDUP_REMOVED lines=9> */
.L_x_1035:
[----:B------:R0:W5:Y:S01]  /*6f90*/  LDG.E.U16 R0, [R2.64] ;  /* 0x0000002402007981 */ /* 0x000162000c1e1500 */
[----:B------:R-:W-:Y:S05]  /*6fa0*/  BRA `(.L_x_1029) ;  /* 0x00000b9000007947 */ /* 0x000fea0003800000 */
.L_x_1034:
[----:B------:R-:W2:Y:S02]  /*6fb0*/  LDG.E.64 R2, [R2.64] ;  /* 0x0000002402027981 */ /* 0x000ea4000c1e1b00 */
[----:B--2---:R-:W0:Y:S01]  /*6fc0*/  F2F.F32.F64 R0, R2 ;  /* 0x0000000200007310 */ /* 0x004e220000301000 */
[----:B------:R-:W0:-:S14]  /*6fd0*/  DSETP.GEU.AND P0, PT, |R2|, c[0x2][0x0], PT ;  /* 0x008000000200762a */ /* 0x000e1c0003f0e200 */
[----:B0-----:R-:W-:-:S05]  /*6fe0*/  @!P0 FMUL R0, R0, 1.175494350822287508e-38 ;  /* 0x0080000000008820 */ /* 0x001fca0000400000 */
[----:B------:R-:W-:Y:S01]  /*6ff0*/  F2FP.PACK_AB R0, RZ, R0 ;  /* 0x00000000ff00723e */ /* 0x000fe200000000ff */
[----:B------:R-:W-:Y:S05]  /*7000*/  BRA `(.L_x_1029) ;  /* 0x00000b3000007947 */ /* 0x000fea0003800000 */
.L_x_1024:
        /* <DEDUP_REMOVED lines=13> */
.L_x_1038:
[----:B------:R-:W2:Y:S02]  /*70e0*/  LDG.E.64 R2, [R2.64] ;  /* 0x0000002402027981 */ /* 0x000ea4000c1e1b00 */
[----:B--2---:R-:W0:Y:S01]  /*70f0*/  F2F.F32.F64 R0, R2 ;  /* 0x0000000200007310 */ /* 0x004e220000301000 */
[----:B------:R-:W0:-:S14]  /*7100*/  DSETP.GEU.AND P0, PT, |R2|, c[0x2][0x0], PT ;  /* 0x008000000200762a */ /* 0x000e1c0003f0e200 */
[----:B0-----:R-:W-:-:S05]  /*7110*/  @!P0 FMUL R0, R0, 1.175494350822287508e-38 ;  /* 0x0080000000008820 */ /* 0x001fca0000400000 */
[----:B------:R-:W-:Y:S01]  /*7120*/  F2FP.PACK_AB R0, RZ, R0 ;  /* 0x00000000ff00723e */ /* 0x000fe200000000ff */
[----:B------:R-:W-:Y:S05]  /*7130*/  BRA `(.L_x_1029) ;  /* 0x00000a0000007947 */ /* 0x000fea0003800000 */
.L_x_1037:
        /* <DEDUP_REMOVED lines=28> */
.L_x_1040:
        /* <DEDUP_REMOVED lines=15> */
.L_x_1039:
[----:B------:R-:W2:Y:S02]  /*73f0*/  LDG.E.U16 R0, [R2.64] ;  /* 0x0000002402007981 */ /* 0x000ea4000c1e1500 */
[----:B--2---:R-:W-:-:S04]  /*7400*/  PRMT R0, RZ, 0x5410, R0 ;  /* 0x00005410ff007816 */ /* 0x004fc80000000000 */
[----:B------:R-:W-:Y:S01]  /*7410*/  F2FP.PACK_AB R0, RZ, R0 ;  /* 0x00000000ff00723e */ /* 0x000fe200000000ff */
[----:B------:R-:W-:Y:S05]  /*7420*/  BRA `(.L_x_1029) ;  /* 0x0000071000007947 */ /* 0x000fea0003800000 */
.L_x_1036:
        /* <DEDUP_REMOVED lines=12> */
.L_x_1043:
        /* <DEDUP_REMOVED lines=21> */
.L_x_1047:
[----:B------:R-:W-:Y:S05]  /*7640*/  BSYNC B1 ;  /* 0x0000000000017941 */ /* 0x000fea0003800000 */
.L_x_1046:
[----:B------:R-:W-:Y:S01]  /*7650*/  LEA R3, R0, 0x3b800000, 0x17 ;  /* 0x3b80000000037811 */ /* 0x000fe200078eb8ff */
[----:B------:R-:W-:-:S05]  /*7660*/  IMAD.SHL.U32 R0, R2, 0x100000, RZ ;  /* 0x0010000002007824 */ /* 0x000fca00078e00ff */
[----:B------:R-:W-:Y:S02]  /*7670*/  LOP3.LUT R0, R3, R0, R4, 0xfe, !PT ;  /* 0x0000000003007212 */ /* 0x000fe400078efe04 */
.L_x_1045:
[----:B------:R-:W-:Y:S05]  /*7680*/  BSYNC B0 ;  /* 0x0000000000007941 */ /* 0x000fea0003800000 */
.L_x_1044:
[----:B------:R-:W-:Y:S01]  /*7690*/  F2FP.PACK_AB R0, RZ, R0 ;  /* 0x00000000ff00723e */ /* 0x000fe200000000ff */
[----:B------:R-:W-:Y:S05]  /*76a0*/  BRA `(.L_x_1029) ;  /* 0x0000049000007947 */ /* 0x000fea0003800000 */
.L_x_1042:
        /* <DEDUP_REMOVED lines=21> */
.L_x_1051:
[----:B------:R-:W-:Y:S05]  /*7800*/  BSYNC B1 ;  /* 0x0000000000017941 */ /* 0x000fea0003800000 */
.L_x_1050:
[----:B------:R-:W-:Y:S01]  /*7810*/  LEA R3, R0, 0x37800000, 0x17 ;  /* 0x3780000000037811 */ /* 0x000fe200078eb8ff */
[----:B------:R-:W-:-:S05]  /*7820*/  IMAD.SHL.U32 R0, R2, 0x200000, RZ ;  /* 0x0020000002007824 */ /* 0x000fca00078e00ff */
[----:B------:R-:W-:Y:S02]  /*7830*/  LOP3.LUT R0, R3, R0, R4, 0xfe, !PT ;  /* 0x0000000003007212 */ /* 0x000fe400078efe04 */
.L_x_1049:
[----:B------:R-:W-:Y:S05]  /*7840*/  BSYNC B0 ;  /* 0x0000000000007941 */ /* 0x000fea0003800000 */
.L_x_1048:
[----:B------:R-:W-:Y:S01]  /*7850*/  F2FP.PACK_AB R0, RZ, R0 ;  /* 0x00000000ff00723e */ /* 0x000fe200000000ff */
[----:B------:R-:W-:Y:S05]  /*7860*/  BRA `(.L_x_1029) ;  /* 0x000002d000007947 */ /* 0x000fea0003800000 */
.L_x_1041:
        /* <DEDUP_REMOVED lines=14> */
.L_x_1055:
[----:B------:R-:W-:Y:S05]  /*7950*/  BSYNC B0 ;  /* 0x0000000000007941 */ /* 0x000fea0003800000 */
.L_x_1054:
[----:B------:R-:W-:Y:S01]  /*7960*/  F2FP.PACK_AB R0, RZ, R0 ;  /* 0x00000000ff00723e */ /* 0x000fe200000000ff */
[----:B------:R-:W-:Y:S05]  /*7970*/  BRA `(.L_x_1029) ;  /* 0x000001c000007947 */ /* 0x000fea0003800000 */
.L_x_1028:
        /* <DEDUP_REMOVED lines=21> */
.L_x_1053:
[----:B------:R-:W2:Y:S02]  /*7ad0*/  LDG.E.64 R2, [R2.64] ;  /* 0x0000002402027981 */ /* 0x000ea4000c1e1b00 */
[----:B--2---:R-:W0:Y:S02]  /*7ae0*/  I2F.U64 R0, R2 ;  /* 0x0000000200007312 */ /* 0x004e240000301000 */
[----:B0-----:R-:W-:Y:S01]  /*7af0*/  F2FP.PACK_AB R0, RZ, R0 ;  /* 0x00000000ff00723e */ /* 0x001fe200000000ff */
[----:B------:R-:W-:Y:S05]  /*7b00*/  BRA `(.L_x_1029) ;  /* 0x0000003000007947 */ /* 0x000fea0003800000 */
.L_x_1052:
[----:B------:R-:W2:Y:S02]  /*7b10*/  LDG.E R2, [R2.64] ;  /* 0x0000002402027981 */ /* 0x000ea4000c1e1900 */
[----:B--2---:R-:W0:Y:S02]  /*7b20*/  I2F.U32 R0, R2 ;  /* 0x0000000200007306 */ /* 0x004e240000201000 */
[----:B0-----:R-:W-:-:S06]  /*7b30*/  F2FP.PACK_AB R0, RZ, R0 ;  /* 0x00000000ff00723e */ /* 0x001fcc00000000ff */
.L_x_1029:
        /* <DEDUP_REMOVED lines=16> */
.L_x_1057:
[----:B------:R-:W-:Y:S05]  /*7c40*/  BSYNC B0 ;  /* 0x0000000000007941 */ /* 0x000fea0003800000 */
.L_x_1056:
        /* <DEDUP_REMOVED lines=13> */
.L_x_1061:
[----:B------:R-:W-:-:S06]  /*7d20*/  HADD2.F32 R3, -RZ, R3.H0_H0 ;  /* 0x20000003ff037230 */ /* 0x000fcc0000004100 */
[----:B------:R-:W0:Y:S02]  /*7d30*/  F2I.S64.TRUNC R2, R3 ;  /* 0x0000000300027311 */ /* 0x000e24000020d900 */
[----:B0-----:R0:W-:Y:S01]  /*7d40*/  STG.E.U8 [R16.64], R2 ;  /* 0x0000000210007986 */ /* 0x0011e2000c101124 */
[----:B------:R-:W-:Y:S05]  /*7d50*/  BRA `(.L_x_1063) ;  /* 0x00000e4000007947 */ /* 0x000fea0003800000 */
.L_x_1060:
        /* <DEDUP_REMOVED lines=10> */
.L_x_1065:
[----:B------:R-:W-:-:S06]  /*7e00*/  HADD2.F32 R3, -RZ, R3.H0_H0 ;  /* 0x20000003ff037230 */ /* 0x000fcc0000004100 */
[----:B------:R-:W0:Y:S02]  /*7e10*/  F2I.FTZ.TRUNC.NTZ R3, R3 ;  /* 0x0000000300037305 */ /* 0x000e24000021f100 */
[----:B0-----:R0:W-:Y:S01]  /*7e20*/  STG.E [R16.64], R3 ;  /* 0x0000000310007986 */ /* 0x0011e2000c101924 */
[----:B------:R-:W-:Y:S05]  /*7e30*/  BRA `(.L_x_1063) ;  /* 0x00000d6000007947 */ /* 0x000fea0003800000 */
.L_x_1064:
[----:B------:R-:W-:-:S06]  /*7e40*/  HADD2.F32 R3, -RZ, R3.H0_H0 ;  /* 0x20000003ff037230 */ /* 0x000fcc0000004100 */
[----:B------:R-:W0:Y:S02]  /*7e50*/  F2I.FTZ.TRUNC.NTZ R3, R3 ;  /* 0x0000000300037305 */ /* 0x000e24000021f100 */
[----:B0-----:R0:W-:Y:S01]  /*7e60*/  STG.E.U16 [R16.64], R3 ;  /* 0x0000000310007986 */ /* 0x0011e2000c101524 */
[----:B------:R-:W-:Y:S05]  /*7e70*/  BRA `(.L_x_1063) ;  /* 0x00000d2000007947 */ /* 0x000fea0003800000 */
.L_x_1059:
        /* <DEDUP_REMOVED lines=9> */
.L_x_1067:
[----:B------:R0:W-:Y:S01]  /*7f10*/  STG.E.U16 [R16.64], R3 ;  /* 0x0000000310007986 */ /* 0x0001e2000c101524 */
[----:B------:R-:W-:Y:S05]  /*7f20*/  BRA `(.L_x_1063) ;  /* 0x00000c7000007947 */ /* 0x000fea0003800000 */
.L_x_1066:
        /* <DEDUP_REMOVED lines=10> */
.L_x_1069:
[----:B------:R-:W-:-:S05]  /*7fd0*/  HADD2.F32 R0, -RZ, R3.H0_H0 ;  /* 0x20000003ff007230 */ /* 0x000fca0000004100 */
[----:B------:R-:W-:-:S04]  /*7fe0*/  F2FP.PACK_AB R0, RZ, R0 ;  /* 0x00000000ff00723e */ /* 0x000fc800000000ff */
[----:B------:R-:W-:-:S05]  /*7ff0*/  PRMT R0, R0, 0x5410, RZ ;  /* 0x0000541000007816 */ /* 0x000fca00000000ff */
[----:B------:R0:W-:Y:S01]  /*8000*/  STG.E [R16.64], R0 ;  /* 0x0000000010007986 */ /* 0x0001e2000c101924 */
[----:B------:R-:W-:Y:S05]  /*8010*/  BRA `(.L_x_1063) ;  /* 0x00000b8000007947 */ /* 0x000fea0003800000 */
.L_x_1068:
[----:B------:R-:W-:-:S05]  /*8020*/  HADD2.F32 R2, -RZ, R3.H0_H0 ;  /* 0x20000003ff027230 */ /* 0x000fca0000004100 */
[----:B------:R-:W-:-:S06]  /*8030*/  FMUL.FTZ R2, R2, 1 ;  /* 0x3f80000002027820 */ /* 0x000fcc0000410000 */
[----:B------:R-:W0:Y:S02]  /*8040*/  F2F.F64.F32 R2, R2 ;  /* 0x0000000200027310 */ /* 0x000e240000201800 */
[----:B0-----:R0:W-:Y:S01]  /*8050*/  STG.E.64 [R16.64], R2 ;  /* 0x0000000210007986 */ /* 0x0011e2000c101b24 */
[----:B------:R-:W-:Y:S05]  /*8060*/  BRA `(.L_x_1063) ;  /* 0x00000b3000007947 */ /* 0x000fea0003800000 */
.L_x_1058:
        /* <DEDUP_REMOVED lines=13> */
.L_x_1072:
[----:B------:R-:W-:Y:S01]  /*8140*/  HADD2.F32 R3, -RZ, R3.H0_H0 ;  /* 0x20000003ff037230 */ /* 0x000fe20000004100 */
[----:B------:R-:W-:-:S04]  /*8150*/  CS2R R6, SRZ ;  /* 0x0000000000067805 */ /* 0x000fc8000001ff00 */
[----:B------:R-:W-:-:S04]  /*8160*/  FMUL.FTZ R3, R3, 1 ;  /* 0x3f80000003037820 */ /* 0x000fc80000410000 */
[----:B------:R-:W0:Y:S02]  /*8170*/  F2F.F64.F32 R4, R3 ;  /* 0x0000000300047310 */ /* 0x000e240000201800 */
[----:B0-----:R0:W-:Y:S01]  /*8180*/  STG.E.128 [R16.64], R4 ;  /* 0x0000000410007986 */ /* 0x0011e2000c101d24 */
[----:B------:R-:W-:Y:S05]  /*8190*/  BRA `(.L_x_1063) ;  /* 0x00000a0000007947 */ /* 0x000fea0003800000 */
.L_x_1071:
        /* <DEDUP_REMOVED lines=21> */
.L_x_1076:
[----:B------:R-:W-:Y:S05]  /*82f0*/  BSYNC B0 ;  /* 0x0000000000007941 */ /* 0x000fea0003800000 */
.L_x_1075:
[----:B------:R-:W-:-:S05]  /*8300*/  LOP3.LUT R3, R0, R3, RZ, 0xfc, !PT ;  /* 0x0000000300037212 */ /* 0x000fca00078efcff */
[----:B------:R0:W-:Y:S01]  /*8310*/  STG.E.U8 [R16.64], R3 ;  /* 0x0000000310007986 */ /* 0x0001e2000c101124 */
[----:B------:R-:W-:Y:S05]  /*8320*/  BRA `(.L_x_1063) ;  /* 0x0000087000007947 */ /* 0x000fea0003800000 */
.L_x_1074:
        /* <DEDUP_REMOVED lines=13> */
.L_x_1078:
[----:B------:R-:W-:Y:S01]  /*8400*/  IMAD.MOV.U32 R0, RZ, RZ, 0x7f ;  /* 0x0000007fff007424 */ /* 0x000fe200078e00ff */
[----:B------:R-:W-:-:S04]  /*8410*/  ISETP.GT.U32.AND P0, PT, R2, 0x7f800000, PT ;  /* 0x7f8000000200780c */ /* 0x000fc80003f04070 */
[----:B------:R-:W-:-:S04]  /*8420*/  SEL R0, R0, 0x7c, P0 ;  /* 0x0000007c00007807 */ /* 0x000fc80000000000 */
.L_x_1079:
[----:B------:R-:W-:Y:S05]  /*8430*/  BSYNC B0 ;  /* 0x0000000000007941 */ /* 0x000fea0003800000 */
.L_x_1077:
[----:B------:R-:W-:-:S04]  /*8440*/  LOP3.LUT R2, R3, 0x80000000, RZ, 0xc0, !PT ;  /* 0x8000000003027812 */ /* 0x000fc800078ec0ff */
[----:B------:R-:W-:-:S04]  /*8450*/  SHF.R.U32.HI R3, RZ, 0x18, R2 ;  /* 0x00000018ff037819 */ /* 0x000fc80000011602 */
[----:B------:R-:W-:-:S05]  /*8460*/  LOP3.LUT R3, R0, R3, RZ, 0xfc, !PT ;  /* 0x0000000300037212 */ /* 0x000fca00078efcff */
[----:B------:R0:W-:Y:S01]  /*8470*/  STG.E.U8 [R16.64], R3 ;  /* 0x0000000310007986 */ /* 0x0001e2000c101124 */
[----:B------:R-:W-:Y:S05]  /*8480*/  BRA `(.L_x_1063) ;  /* 0x0000071000007947 */ /* 0x000fea0003800000 */
.L_x_1073:
[----:B------:R-:W-:-:S05]  /*8490*/  HADD2.F32 R0, -RZ, R3.H0_H0 ;  /* 0x20000003ff007230 */ /* 0x000fca0000004100 */
[----:B------:R-:W-:-:S05]  /*84a0*/  F2FP.BF16.PACK_AB R0, RZ, R0 ;  /* 0x00000000ff00723e */ /* 0x000fca00000010ff */
[----:B------:R0:W-:Y:S01]  /*84b0*/  STG.E.U16 [R16.64], R0 ;  /* 0x0000000010007986 */ /* 0x0001e2000c101524 */
[----:B------:R-:W-:Y:S05]  /*84c0*/  BRA `(.L_x_1063) ;  /* 0x000006d000007947 */ /* 0x000fea0003800000 */
.L_x_1070:
        /* <DEDUP_REMOVED lines=12> */
.L_x_1082:
        /* <DEDUP_REMOVED lines=17> */
.L_x_1085:
[----:B------:R-:W-:-:S04]  /*86a0*/  LOP3.LUT R2, R3, 0x80000000, RZ, 0xc0, !PT ;  /* 0x8000000003027812 */ /* 0x000fc800078ec0ff */
[----:B------:R-:W-:-:S04]  /*86b0*/  SHF.R.U32.HI R3, RZ, 0x18, R2 ;  /* 0x00000018ff037819 */ /* 0x000fc80000011602 */
[----:B------:R-:W-:-:S04]  /*86c0*/  LOP3.LUT R0, R0, R3, RZ, 0xfc, !PT ;  /* 0x0000000300007212 */ /* 0x000fc800078efcff */
[----:B------:R-:W-:Y:S02]  /*86d0*/  PRMT R8, R0, 0x7610, R8 ;  /* 0x0000761000087816 */ /* 0x000fe40000000008 */
.L_x_1084:
[----:B------:R-:W-:Y:S05]  /*86e0*/  BSYNC B0 ;  /* 0x0000000000007941 */ /* 0x000fea0003800000 */
.L_x_1083:
[----:B------:R0:W-:Y:S01]  /*86f0*/  STG.E.U8 [R16.64], R8 ;  /* 0x0000000810007986 */ /* 0x0001e2000c101124 */
[----:B------:R-:W-:Y:S05]  /*8700*/  BRA `(.L_x_1063) ;  /* 0x0000049000007947 */ /* 0x000fea0003800000 */
.L_x_1081:
        /* <DEDUP_REMOVED lines=17> */
.L_x_1088:
[----:B------:R-:W-:-:S04]  /*8820*/  LOP3.LUT R2, R3, 0x80000000, RZ, 0xc0, !PT ;  /* 0x8000000003027812 */ /* 0x000fc800078ec0ff */
[----:B------:R-:W-:-:S04]  /*8830*/  SHF.R.U32.HI R3, RZ, 0x18, R2 ;  /* 0x00000018ff037819 */ /* 0x000fc80000011602 */
[----:B------:R-:W-:-:S04]  /*8840*/  LOP3.LUT R0, R0, R3, RZ, 0xfc, !PT ;  /* 0x0000000300007212 */ /* 0x000fc800078efcff */
[----:B------:R-:W-:Y:S02]  /*8850*/  PRMT R8, R0, 0x7610, R8 ;  /* 0x0000761000087816 */ /* 0x000fe40000000008 */
.L_x_1087:
[----:B------:R-:W-:Y:S05]  /*8860*/  BSYNC B0 ;  /* 0x0000000000007941 */ /* 0x000fea0003800000 */
.L_x_1086:
[----:B------:R0:W-:Y:S01]  /*8870*/  STG.E.U8 [R16.64], R8 ;  /* 0x0000000810007986 */ /* 0x0001e2000c101124 */
[----:B------:R-:W-:Y:S05]  /*8880*/  BRA `(.L_x_1063) ;  /* 0x0000031000007947 */ /* 0x000fea0003800000 */
.L_x_1080:
        /* <DEDUP_REMOVED lines=22> */
.L_x_1062:
        /* <DEDUP_REMOVED lines=20> */
.L_x_1090:
[----:B------:R-:W-:-:S06]  /*8b30*/  HADD2.F32 R3, -RZ, R3.H0_H0 ;  /* 0x20000003ff037230 */ /* 0x000fcc0000004100 */
[----:B------:R-:W0:Y:S02]  /*8b40*/  F2I.U64.TRUNC R2, R3 ;  /* 0x0000000300027311 */ /* 0x000e24000020d800 */
[----:B0-----:R0:W-:Y:S01]  /*8b50*/  STG.E.64 [R16.64], R2 ;  /* 0x0000000210007986 */ /* 0x0011e2000c101b24 */
[----:B------:R-:W-:Y:S05]  /*8b60*/  BRA `(.L_x_1063) ;  /* 0x0000003000007947 */ /* 0x000fea0003800000 */
.L_x_1089:
[----:B------:R-:W-:-:S06]  /*8b70*/  HADD2.F32 R3, -RZ, R3.H0_H0 ;  /* 0x20000003ff037230 */ /* 0x000fcc0000004100 */
[----:B------:R-:W0:Y:S02]  /*8b80*/  F2I.FTZ.U32.TRUNC.NTZ R3, R3 ;  /* 0x0000000300037305 */ /* 0x000e24000021f000 */
[----:B0-----:R0:W-:Y:S02]  /*8b90*/  STG.E [R16.64], R3 ;  /* 0x0000000310007986 */ /* 0x0011e4000c101924 */
.L_x_1063:
[----:B------:R-:W-:Y:S02]  /*8ba0*/  IADD3 R19, R19, 0x80, RZ ;  /* 0x0000008013137810 */ /* 0x000fe40007ffe0ff */
.L_x_954:
[----:B------:R-:W-:Y:S05]  /*8bb0*/  BSYNC B6 ;  /* 0x0000000000067941 */ /* 0x000fea0003800000 */
.L_x_953:
        /* <DEDUP_REMOVED lines=230> */
.L_x_1091:
        /* <DEDUP_REMOVED lines=20> */
.L_x_1095:
[----:B------:R-:W2:Y:S02]  /*9b60*/  LDG.E.U8 R2, [R2.64] ;  /* 0x0000002402027981 */ /* 0x000ea4000c1e1100 */
[----:B--2---:R-:W0:Y:S02]  /*9b70*/  I2F.U16 R0, R2 ;  /* 0x0000000200007306 */ /* 0x004e240000101000 */
[----:B0-----:R-:W-:Y:S01]  /*9b80*/  F2FP.PACK_AB R0, RZ, R0 ;  /* 0x00000000ff00723e */ /* 0x001fe200000000ff */
[----:B------:R-:W-:Y:S05]  /*9b90*/  BRA `(.L_x_1097) ;  /* 0x00000e1000007947 */ /* 0x000fea0003800000 */
.L_x_1094:
        /* <DEDUP_REMOVED lines=10> */
.L_x_1099:
[----:B------:R-:W2:Y:S02]  /*9c40*/  LDG.E R2, [R2.64] ;  /* 0x0000002402027981 */ /* 0x000ea4000c1e1900 */
[----:B--2---:R-:W0:Y:S02]  /*9c50*/  I2F R0, R2 ;  /* 0x0000000200007306 */ /* 0x004e240000201400 */
[----:B0-----:R-:W-:Y:S01]  /*9c60*/  F2FP.PACK_AB R0, RZ, R0 ;  /* 0x00000000ff00723e */ /* 0x001fe200000000ff */
[----:B------:R-:W-:Y:S05]  /*9c70*/  BRA `(.L_x_1097) ;  /* 0x00000d3000007947 */ /* 0x000fea0003800000 */
.L_x_1098:
[----:B------:R-:W2:Y:S02]  /*9c80*/  LDG.E.U16 R2, [R2.64] ;  /* 0x0000002402027981 */ /* 0x000ea4000c1e1500 */
[----:B--2---:R-:W0:Y:S02]  /*9c90*/  I2F.S16 R0, R2 ;  /* 0x0000000200007306 */ /* 0x004e240000101400 */
[----:B0-----:R-:W-:Y:S01]  /*9ca0*/  F2FP.PACK_AB R0, RZ, R0 ;  /* 0x00000000ff00723e */ /* 0x001fe200000000ff */
[----:B------:R-:W-:Y:S05]  /*9cb0*/  BRA `(.L_x_1097) ;  /* 0x00000cf000007947 */ /* 0x000fea0003800000 */
.L_x_1093:
        /* <DEDUP_REMOVED lines=9> */
.L_x_1101:
[----:B------:R0:W5:Y:S01]  /*9d50*/  LDG.E.U16 R0, [R2.64] ;  /* 0x0000002402007981 */ /* 0x000162000c1e1500 */
[----:B------:R-:W-:Y:S05]  /*9d60*/  BRA `(.L_x_1097) ;  /* 0x00000c4000007947 */ /* 0x000fea0003800000 */
.L_x_1100:
        /* <DEDUP_REMOVED lines=9> */
.L_x_1103:
[----:B------:R0:W5:Y:S01]  /*9e00*/  LDG.E.U16 R0, [R2.64] ;  /* 0x0000002402007981 */ /* 0x000162000c1e1500 */
[----:B------:R-:W-:Y:S05]  /*9e10*/  BRA `(.L_x_1097) ;  /* 0x00000b9000007947 */ /* 0x000fea0003800000 */
.L_x_1102:
[----:B------:R-:W2:Y:S02]  /*9e20*/  LDG.E.64 R2, [R2.64] ;  /* 0x0000002402027981 */ /* 0x000ea4000c1e1b00 */
[----:B--2---:R-:W0:Y:S01]  /*9e30*/  F2F.F32.F64 R0, R2 ;  /* 0x0000000200007310 */ /* 0x004e220000301000 */
[----:B------:R-:W0:-:S14]  /*9e40*/  DSETP.GEU.AND P0, PT, |R2|, c[0x2][0x0], PT ;  /* 0x008000000200762a */ /* 0x000e1c0003f0e200 */
[----:B0-----:R-:W-:-:S05]  /*9e50*/  @!P0 FMUL R0, R0, 1.175494350822287508e-38 ;  /* 0x0080000000008820 */ /* 0x001fca0000400000 */
[----:B------:R-:W-:Y:S01]  /*9e60*/  F2FP.PACK_AB R0, RZ, R0 ;  /* 0x00000000ff00723e */ /* 0x000fe200000000ff */
[----:B------:R-:W-:Y:S05]  /*9e70*/  BRA `(.L_x_1097) ;  /* 0x00000b3000007947 */ /* 0x000fea0003800000 */
.L_x_1092:
        /* <DEDUP_REMOVED lines=13> */
.L_x_1106:
[----:B------:R-:W2:Y:S02]  /*9f50*/  LDG.E.64 R2, [R2.64] ;  /* 0x0000002402027981 */ /* 0x000ea4000c1e1b00 */
[----:B--2---:R-:W0:Y:S01]  /*9f60*/  F2F.F32.F64 R0, R2 ;  /* 0x0000000200007310 */ /* 0x004e220000301000 */
[----:B------:R-:W0:-:S14]  /*9f70*/  DSETP.GEU.AND P0, PT, |R2|, c[0x2][0x0], PT ;  /* 0x008000000200762a */ /* 0x000e1c0003f0e200 */
[----:B0-----:R-:W-:-:S05]  /*9f80*/  @!P0 FMUL R0, R0, 1.175494350822287508e-38 ;  /* 0x0080000000008820 */ /* 0x001fca0000400000 */
[----:B------:R-:W-:Y:S01]  /*9f90*/  F2FP.PACK_AB R0, RZ, R0 ;  /* 0x00000000ff00723e */ /* 0x000fe200000000ff */
[----:B------:R-:W-:Y:S05]  /*9fa0*/  BRA `(.L_x_1097) ;  /* 0x00000a0000007947 */ /* 0x000fea0003800000 */
.L_x_1105:
        /* <DEDUP_REMOVED lines=28> */
.L_x_1108:
        /* <DEDUP_REMOVED lines=15> */
.L_x_1107:
[----:B------:R-:W2:Y:S02]  /*a260*/  LDG.E.U16 R0, [R2.64] ;  /* 0x0000002402007981 */ /* 0x000ea4000c1e1500 */
[----:B--2---:R-:W-:-:S04]  /*a270*/  PRMT R0, RZ, 0x5410, R0 ;  /* 0x00005410ff007816 */ /* 0x004fc80000000000 */
[----:B------:R-:W-:Y:S01]  /*a280*/  F2FP.PACK_AB R0, RZ, R0 ;  /* 0x00000000ff00723e */ /* 0x000fe200000000ff */
[----:B------:R-:W-:Y:S05]  /*a290*/  BRA `(.L_x_1097) ;  /* 0x0000071000007947 */ /* 0x000fea0003800000 */
.L_x_1104:
        /* <DEDUP_REMOVED lines=12> */
.L_x_1111:
        /* <DEDUP_REMOVED lines=21> */
.L_x_1115:
[----:B------:R-:W-:Y:S05]  /*a4b0*/  BSYNC B1 ;  /* 0x0000000000017941 */ /* 0x000fea0003800000 */
.L_x_1114:
[----:B------:R-:W-:Y:S01]  /*a4c0*/  LEA R3, R0, 0x3b800000, 0x17 ;  /* 0x3b80000000037811 */ /* 0x000fe200078eb8ff */
[----:B------:R-:W-:-:S05]  /*a4d0*/  IMAD.SHL.U32 R0, R2, 0x100000, RZ ;  /* 0x0010000002007824 */ /* 0x000fca00078e00ff */
[----:B------:R-:W-:Y:S02]  /*a4e0*/  LOP3.LUT R0, R3, R0, R4, 0xfe, !PT ;  /* 0x0000000003007212 */ /* 0x000fe400078efe04 */
.L_x_1113:
[----:B------:R-:W-:Y:S05]  /*a4f0*/  BSYNC B0 ;  /* 0x0000000000007941 */ /* 0x000fea0003800000 */
.L_x_1112:
[----:B------:R-:W-:Y:S01]  /*a500*/  F2FP.PACK_AB R0, RZ, R0 ;  /* 0x00000000ff00723e */ /* 0x000fe200000000ff */
[----:B------:R-:W-:Y:S05]  /*a510*/  BRA `(.L_x_1097) ;  /* 0x0000049000007947 */ /* 0x000fea0003800000 */
.L_x_1110:
        /* <DEDUP_REMOVED lines=21> */
.L_x_1119:
[----:B------:R-:W-:Y:S05]  /*a670*/  BSYNC B1 ;  /* 0x0000000000017941 */ /* 0x000fea0003800000 */
.L_x_1118:
[----:B------:R-:W-:Y:S01]  /*a680*/  LEA R3, R0, 0x37800000, 0x17 ;  /* 0x3780000000037811 */ /* 0x000fe200078eb8ff */
[----:B------:R-:W-:-:S05]  /*a690*/  IMAD.SHL.U32 R0, R2, 0x200000, RZ ;  /* 0x0020000002007824 */ /* 0x000fca00078e00ff */
[----:B------:R-:W-:Y:S02]  /*a6a0*/  LOP3.LUT R0, R3, R0, R4, 0xfe, !PT ;  /* 0x0000000003007212 */ /* 0x000fe400078efe04 */
.L_x_1117:
[----:B------:R-:W-:Y:S05]  /*a6b0*/  BSYNC B0 ;  /* 0x0000000000007941 */ /* 0x000fea0003800000 */
.L_x_1116:
[----:B------:R-:W-:Y:S01]  /*a6c0*/  F2FP.PACK_AB R0, RZ, R0 ;  /* 0x00000000ff00723e */ /* 0x000fe200000000ff */
[----:B------:R-:W-:Y:S05]  /*a6d0*/  BRA `(.L_x_1097) ;  /* 0x000002d000007947 */ /* 0x000fea0003800000 */
.L_x_1109:
        /* <DEDUP_REMOVED lines=14> */
.L_x_1123:
[----:B------:R-:W-:Y:S05]  /*a7c0*/  BSYNC B0 ;  /* 0x0000000000007941 */ /* 0x000fea0003800000 */
.L_x_1122:
[----:B------:R-:W-:Y:S01]  /*a7d0*/  F2FP.PACK_AB R0, RZ, R0 ;  /* 0x00000000ff00723e */ /* 0x000fe200000000ff */
[----:B------:R-:W-:Y:S05]  /*a7e0*/  BRA `(.L_x_1097) ;  /* 0x000001c000007947 */ /* 0x000fea0003800000 */
.L_x_1096:
        /* <DEDUP_REMOVED lines=21> */
.L_x_1121:
[----:B------:R-:W2:Y:S02]  /*a940*/  LDG.E.64 R2, [R2.64] ;  /* 0x0000002402027981 */ /* 0x000ea4000c1e1b00 */
[----:B--2---:R-:W0:Y:S02]  /*a950*/  I2F.U64 R0, R2 ;  /* 0x0000000200007312 */ /* 0x004e240000301000 */
[----:B0-----:R-:W-:Y:S01]  /*a960*/  F2FP.PACK_AB R0, RZ, R0 ;  /* 0x00000000ff00723e */ /* 0x001fe200000000ff */
[----:B------:R-:W-:Y:S05]  /*a970*/  BRA `(.L_x_1097) ;  /* 0x0000003000007947 */ /* 0x000fea0003800000 */
.L_x_1120:
[----:B------:R-:W2:Y:S02]  /*a980*/  LDG.E R2, [R2.64] ;  /* 0x0000002402027981 */ /* 0x000ea4000c1e1900 */
[----:B--2---:R-:W0:Y:S02]  /*a990*/  I2F.U32 R0, R2 ;  /* 0x0000000200007306 */ /* 0x004e240000201000 */
[----:B0-----:R-:W-:-:S06]  /*a9a0*/  F2FP.PACK_AB R0, RZ, R0 ;  /* 0x00000000ff00723e */ /* 0x001fcc00000000ff */
.L_x_1097:
        /* <DEDUP_REMOVED lines=16> */
.L_x_1125:
[----:B------:R-:W-:Y:S05]  /*aab0*/  BSYNC B0 ;  /* 0x0000000000007941 */ /* 0x000fea0003800000 */
.L_x_1124:
        /* <DEDUP_REMOVED lines=11> */
[----:B0-----:R-:W-:Y:S01]  /*ab70*/  STG.E.U8 [R16.64], R3 ;  /* 0x0000000310007986 */ /* 0x001fe2000c101124 */
[----:B------:R-:W-:Y:S05]  /*ab80*/  EXIT ;  /* 0x000000000000794d */ /* 0x000fea0003800000 */
.L_x_1129:
[----:B------:R-:W-:-:S06]  /*ab90*/  HADD2.F32 R3, -RZ, R3.H0_H0 ;  /* 0x20000003ff037230 */ /* 0x000fcc0000004100 */
[----:B------:R-:W0:Y:S02]  /*aba0*/  F2I.S64.TRUNC R2, R3 ;  /* 0x0000000300027311 */ /* 0x000e24000020d900 */
[----:B0-----:R-:W-:Y:S01]  /*abb0*/  STG.E.U8 [R16.64], R2 ;  /* 0x0000000210007986 */ /* 0x001fe2000c101124 */
[----:B------:R-:W-:Y:S05]  /*abc0*/  EXIT ;  /* 0x000000000000794d */ /* 0x000fea0003800000 */
.L_x_1128:
        /* <DEDUP_REMOVED lines=8> */
[----:B0-----:R-:W-:Y:S01]  /*ac50*/  STG.E.64 [R16.64], R2 ;  /* 0x0000000210007986 */ /* 0x001fe2000c101b24 */
[----:B------:R-:W-:Y:S05]  /*ac60*/  EXIT ;  /* 0x000000000000794d */ /* 0x000fea0003800000 */
.L_x_1132:
[----:B------:R-:W-:-:S06]  /*ac70*/  HADD2.F32 R3, -RZ, R3.H0_H0 ;  /* 0x20000003ff037230 */ /* 0x000fcc0000004100 */
[----:B------:R-:W0:Y:S02]  /*ac80*/  F2I.FTZ.TRUNC.NTZ R3, R3 ;  /* 0x0000000300037305 */ /* 0x000e24000021f100 */
[----:B0-----:R-:W-:Y:S01]  /*ac90*/  STG.E [R16.64], R3 ;  /* 0x0000000310007986 */ /* 0x001fe2000c101924 */
[----:B------:R-:W-:Y:S05]  /*aca0*/  EXIT ;  /* 0x000000000000794d */ /* 0x000fea0003800000 */
.L_x_1131:
[----:B------:R-:W-:-:S06]  /*acb0*/  HADD2.F32 R3, -RZ, R3.H0_H0 ;  /* 0x20000003ff037230 */ /* 0x000fcc0000004100 */
[----:B------:R-:W0:Y:S02]  /*acc0*/  F2I.FTZ.TRUNC.NTZ R3, R3 ;  /* 0x0000000300037305 */ /* 0x000e24000021f100 */
[----:B0-----:R-:W-:Y:S01]  /*acd0*/  STG.E.U16 [R16.64], R3 ;  /* 0x0000000310007986 */ /* 0x001fe2000c101524 */
[----:B------:R-:W-:Y:S05]  /*ace0*/  EXIT ;  /* 0x000000000000794d */ /* 0x000fea0003800000 */
.L_x_1127:
[----:B------:R-:W-:-:S13]  /*acf0*/  ISETP.GT.AND P0, PT, R2, 0x6, PT ;  /* 0x000000060200780c */ /* 0x000fda0003f04270 */
[----:B------:R-:W-:Y:S05]  /*ad00*/  @P0 BRA `(.L_x_1133) ;  /* 0x0000009000000947 */ /* 0x000fea0003800000 */
[----:B------:R-:W-:-:S13]  /*ad10*/  ISETP.NE.AND P0, PT, R2, 0x5, PT ;  /* 0x000000050200780c */ /* 0x000fda0003f05270 */
[----:B------:R-:W-:Y:S05]  /*ad20*/  @!P0 BRA `(.L_x_1134) ;  /* 0x0000005000008947 */ /* 0x000fea0003800000 */
[----:B------:R-:W-:-:S13]  /*ad30*/  ISETP.NE.AND P0, PT, R2, 0x6, PT ;  /* 0x000000060200780c */ /* 0x000fda0003f05270 */
[----:B------:R-:W-:Y:S05]  /*ad40*/  @P0 BRA `(.L_x_1130) ;  /* 0x00000b1000000947 */ /* 0x000fea0003800000 */
[----:B------:R-:W-:-:S05]  /*ad50*/  HADD2.F32 R3, -RZ, R3.H0_H0 ;  /* 0x20000003ff037230 */ /* 0x000fca0000004100 */
[----:B------:R-:W-:Y:S01]  /*ad60*/  STG.E [R16.64], R3 ;  /* 0x0000000310007986 */ /* 0x000fe2000c101924 */
[----:B------:R-:W-:Y:S05]  /*ad70*/  EXIT ;  /* 0x000000000000794d */ /* 0x000fea0003800000 */
.L_x_1134:
[----:B------:R-:W-:Y:S01]  /*ad80*/  STG.E.U16 [R16.64], R3 ;  /* 0x0000000310007986 */ /* 0x000fe2000c101524 */
[----:B------:R-:W-:Y:S05]  /*ad90*/  EXIT ;  /* 0x000000000000794d */ /* 0x000fea0003800000 */
.L_x_1133:
        /* <DEDUP_REMOVED lines=8> */
[----:B------:R-:W-:Y:S01]  /*ae20*/  STG.E.64 [R16.64], R2 ;  /* 0x0000000210007986 */ /* 0x000fe2000c101b24 */
[----:B------:R-:W-:Y:S05]  /*ae30*/  EXIT ;  /* 0x000000000000794d */ /* 0x000fea0003800000 */
.L_x_1136:
[----:B------:R-:W-:-:S05]  /*ae40*/  HADD2.F32 R0, -RZ, R3.H0_H0 ;  /* 0x20000003ff007230 */ /* 0x000fca0000004100 */
[----:B------:R-:W-:-:S04]  /*ae50*/  F2FP.PACK_AB R0, RZ, R0 ;  /* 0x00000000ff00723e */ /* 0x000fc800000000ff */
[----:B------:R-:W-:-:S05]  /*ae60*/  PRMT R0, R0, 0x5410, RZ ;  /* 0x0000541000007816 */ /* 0x000fca00000000ff */
[----:B------:R-:W-:Y:S01]  /*ae70*/  STG.E [R16.64], R0 ;  /* 0x0000000010007986 */ /* 0x000fe2000c101924 */
[----:B------:R-:W-:Y:S05]  /*ae80*/  EXIT ;  /* 0x000000000000794d */ /* 0x000fea0003800000 */
.L_x_1135:
[----:B------:R-:W-:-:S05]  /*ae90*/  HADD2.F32 R2, -RZ, R3.H0_H0 ;  /* 0x20000003ff027230 */ /* 0x000fca0000004100 */
[----:B------:R-:W-:-:S06]  /*aea0*/  FMUL.FTZ R2, R2, 1 ;  /* 0x3f80000002027820 */ /* 0x000fcc0000410000 */
[----:B------:R-:W0:Y:S02]  /*aeb0*/  F2F.F64.F32 R2, R2 ;  /* 0x0000000200027310 */ /* 0x000e240000201800 */
[----:B0-----:R-:W-:Y:S01]  /*aec0*/  STG.E.64 [R16.64], R2 ;  /* 0x0000000210007986 */ /* 0x001fe2000c101b24 */
[----:B------:R-:W-:Y:S05]  /*aed0*/  EXIT ;  /* 0x000000000000794d */ /* 0x000fea0003800000 */
.L_x_1126:
        /* <DEDUP_REMOVED lines=11> */
[----:B------:R-:W-:Y:S01]  /*af90*/  STG.E.U8 [R16.64], R3 ;  /* 0x0000000310007986 */ /* 0x000fe2000c101124 */
[----:B------:R-:W-:Y:S05]  /*afa0*/  EXIT ;  /* 0x000000000000794d */ /* 0x000fea0003800000 */
.L_x_1139:
[----:B------:R-:W-:Y:S01]  /*afb0*/  HADD2.F32 R3, -RZ, R3.H0_H0 ;  /* 0x20000003ff037230 */ /* 0x000fe20000004100 */
[----:B------:R-:W-:-:S04]  /*afc0*/  CS2R R6, SRZ ;  /* 0x0000000000067805 */ /* 0x000fc8000001ff00 */
[----:B------:R-:W-:-:S04]  /*afd0*/  FMUL.FTZ R3, R3, 1 ;  /* 0x3f80000003037820 */ /* 0x000fc80000410000 */
[----:B------:R-:W0:Y:S02]  /*afe0*/  F2F.F64.F32 R4, R3 ;  /* 0x0000000300047310 */ /* 0x000e240000201800 */
[----:B0-----:R-:W-:Y:S01]  /*aff0*/  STG.E.128 [R16.64], R4 ;  /* 0x0000000410007986 */ /* 0x001fe2000c101d24 */
[----:B------:R-:W-:Y:S05]  /*b000*/  EXIT ;  /* 0x000000000000794d */ /* 0x000fea0003800000 */
.L_x_1138:
        /* <DEDUP_REMOVED lines=21> */
.L_x_1143:
[----:B------:R-:W-:Y:S05]  /*b160*/  BSYNC B0 ;  /* 0x0000000000007941 */ /* 0x000fea0003800000 */
.L_x_1142:
[----:B------:R-:W-:-:S05]  /*b170*/  LOP3.LUT R3, R0, R3, RZ, 0xfc, !PT ;  /* 0x0000000300037212 */ /* 0x000fca00078efcff */
[----:B------:R-:W-:Y:S01]  /*b180*/  STG.E.U8 [R16.64], R3 ;  /* 0x0000000310007986 */ /* 0x000fe2000c101124 */
[----:B------:R-:W-:Y:S05]  /*b190*/  EXIT ;  /* 0x000000000000794d */ /* 0x000fea0003800000 */
.L_x_1141:
        /* <DEDUP_REMOVED lines=13> */
.L_x_1145:
[----:B------:R-:W-:Y:S01]  /*b270*/  IMAD.MOV.U32 R0, RZ, RZ, 0x7f ;  /* 0x0000007fff007424 */ /* 0x000fe200078e00ff */
[----:B------:R-:W-:-:S04]  /*b280*/  ISETP.GT.U32.AND P0, PT, R2, 0x7f800000, PT ;  /* 0x7f8000000200780c */ /* 0x000fc80003f04070 */
[----:B------:R-:W-:-:S04]  /*b290*/  SEL R0, R0, 0x7c, P0 ;  /* 0x0000007c00007807 */ /* 0x000fc80000000000 */
.L_x_1146:
[----:B------:R-:W-:Y:S05]  /*b2a0*/  BSYNC B0 ;  /* 0x0000000000007941 */ /* 0x000fea0003800000 */
.L_x_1144:
[----:B------:R-:W-:-:S04]  /*b2b0*/  LOP3.LUT R2, R3, 0x80000000, RZ, 0xc0, !PT ;  /* 0x8000000003027812 */ /* 0x000fc800078ec0ff */
[----:B------:R-:W-:-:S04]  /*b2c0*/  SHF.R.U32.HI R3, RZ, 0x18, R2 ;  /* 0x00000018ff037819 */ /* 0x000fc80000011602 */
[----:B------:R-:W-:-:S05]  /*b2d0*/  LOP3.LUT R3, R0, R3, RZ, 0xfc, !PT ;  /* 0x0000000300037212 */ /* 0x000fca00078efcff */
[----:B------:R-:W-:Y:S01]  /*b2e0*/  STG.E.U8 [R16.64], R3 ;  /* 0x0000000310007986 */ /* 0x000fe2000c101124 */
[----:B------:R-:W-:Y:S05]  /*b2f0*/  EXIT ;  /* 0x000000000000794d */ /* 0x000fea0003800000 */
.L_x_1140:
[----:B------:R-:W-:-:S05]  /*b300*/  HADD2.F32 R0, -RZ, R3.H0_H0 ;  /* 0x20000003ff007230 */ /* 0x000fca0000004100 */
[----:B------:R-:W-:-:S05]  /*b310*/  F2FP.BF16.PACK_AB R0, RZ, R0 ;  /* 0x00000000ff00723e */ /* 0x000fca00000010ff */
[----:B------:R-:W-:Y:S01]  /*b320*/  STG.E.U16 [R16.64], R0 ;  /* 0x0000000010007986 */ /* 0x000fe2000c101524 */
[----:B------:R-:W-:Y:S05]  /*b330*/  EXIT ;  /* 0x000000000000794d */ /* 0x000fea0003800000 */
.L_x_1137:
        /* <DEDUP_REMOVED lines=10> */
[----:B0-----:R-:W-:Y:S01]  /*b3e0*/  STG.E.U16 [R16.64], R3 ;  /* 0x0000000310007986 */ /* 0x001fe2000c101524 */
[----:B------:R-:W-:Y:S05]  /*b3f0*/  EXIT ;  /* 0x000000000000794d */ /* 0x000fea0003800000 */
.L_x_1149:
        /* <DEDUP_REMOVED lines=17> */
.L_x_1152:
[----:B------:R-:W-:-:S04]  /*b510*/  LOP3.LUT R2, R3, 0x80000000, RZ, 0xc0, !PT ;  /* 0x8000000003027812 */ /* 0x000fc800078ec0ff */
[----:B------:R-:W-:-:S04]  /*b520*/  SHF.R.U32.HI R3, RZ, 0x18, R2 ;  /* 0x00000018ff037819 */ /* 0x000fc80000011602 */
[----:B------:R-:W-:-:S04]  /*b530*/  LOP3.LUT R0, R0, R3, RZ, 0xfc, !PT ;  /* 0x0000000300007212 */ /* 0x000fc800078efcff */
[----:B------:R-:W-:Y:S02]  /*b540*/  PRMT R8, R0, 0x7610, R8 ;  /* 0x0000761000087816 */ /* 0x000fe40000000008 */
.L_x_1151:
[----:B------:R-:W-:Y:S05]  /*b550*/  BSYNC B0 ;  /* 0x0000000000007941 */ /* 0x000fea0003800000 */
.L_x_1150:
[----:B------:R-:W-:Y:S01]  /*b560*/  STG.E.U8 [R16.64], R8 ;  /* 0x0000000810007986 */ /* 0x000fe2000c101124 */
[----:B------:R-:W-:Y:S05]  /*b570*/  EXIT ;  /* 0x000000000000794d */ /* 0x000fea0003800000 */
.L_x_1148:
        /* <DEDUP_REMOVED lines=17> */
.L_x_1155:
[----:B------:R-:W-:-:S04]  /*b690*/  LOP3.LUT R2, R3, 0x80000000, RZ, 0xc0, !PT ;  /* 0x8000000003027812 */ /* 0x000fc800078ec0ff */
[----:B------:R-:W-:-:S04]  /*b6a0*/  SHF.R.U32.HI R3, RZ, 0x18, R2 ;  /* 0x00000018ff037819 */ /* 0x000fc80000011602 */
[----:B------:R-:W-:-:S04]  /*b6b0*/  LOP3.LUT R0, R0, R3, RZ, 0xfc, !PT ;  /* 0x0000000300007212 */ /* 0x000fc800078efcff */
[----:B------:R-:W-:Y:S02]  /*b6c0*/  PRMT R8, R0, 0x7610, R8 ;  /* 0x0000761000087816 */ /* 0x000fe40000000008 */
.L_x_1154:
[----:B------:R-:W-:Y:S05]  /*b6d0*/  BSYNC B0 ;  /* 0x0000000000007941 */ /* 0x000fea0003800000 */
.L_x_1153:
[----:B------:R-:W-:Y:S01]  /*b6e0*/  STG.E.U8 [R16.64], R8 ;  /* 0x0000000810007986 */ /* 0x000fe2000c101124 */
[----:B------:R-:W-:Y:S05]  /*b6f0*/  EXIT ;  /* 0x000000000000794d */ /* 0x000fea0003800000 */
.L_x_1147:
        /* <DEDUP_REMOVED lines=22> */
.L_x_1130:
        /* <DEDUP_REMOVED lines=20> */
.L_x_1157:
[----:B------:R-:W-:-:S06]  /*b9a0*/  HADD2.F32 R3, -RZ, R3.H0_H0 ;  /* 0x20000003ff037230 */ /* 0x000fcc0000004100 */
[----:B------:R-:W0:Y:S02]  /*b9b0*/  F2I.U64.TRUNC R2, R3 ;  /* 0x0000000300027311 */ /* 0x000e24000020d800 */
[----:B0-----:R-:W-:Y:S01]  /*b9c0*/  STG.E.64 [R16.64], R2 ;  /* 0x0000000210007986 */ /* 0x001fe2000c101b24 */
[----:B------:R-:W-:Y:S05]  /*b9d0*/  EXIT ;  /* 0x000000000000794d */ /* 0x000fea0003800000 */
.L_x_1156:
[----:B------:R-:W-:-:S06]  /*b9e0*/  HADD2.F32 R3, -RZ, R3.H0_H0 ;  /* 0x20000003ff037230 */ /* 0x000fcc0000004100 */
[----:B------:R-:W0:Y:S02]  /*b9f0*/  F2I.FTZ.U32.TRUNC.NTZ R3, R3 ;  /* 0x0000000300037305 */ /* 0x000e24000021f000 */
[----:B0-----:R-:W-:Y:S01]  /*ba00*/  STG.E [R16.64], R3 ;  /* 0x0000000310007986 */ /* 0x001fe2000c101924 */
[----:B------:R-:W-:Y:S05]  /*ba10*/  EXIT ;  /* 0x000000000000794d */ /* 0x000fea0003800000 */
.L_x_1158:
        /* <DEDUP_REMOVED lines=14> */
.L_x_34009:


//--------------------- .text._ZN2at6native27unrolled_elementwise_kernelIZZZNS0_22nan_to_num_kernel_cudaERNS_18TensorIteratorBaseESt8optionalIdES5_S5_ENKUlvE0_clEvENKUlvE1_clEvEUlN3c104HalfEE_St5arrayIPcLm2EELi4E23TrivialOffsetCalculatorILi1EjESF_NS0_6memory12LoadWithCastILi1EEENSG_13StoreWithCastILi1EEEEEviT_T0_T2_T3_T4_T5_ --------------------------
	.section	.text._ZN2at6native27unrolled_elementwise_kernelIZZZNS0_22nan_to_num_kernel_cudaERNS_18TensorIteratorBaseESt8optionalIdES5_S5_ENKUlvE0_clEvENKUlvE1_clEvEUlN3c104HalfEE_St5arrayIPcLm2EELi4E23TrivialOffsetCalculatorILi1EjESF_NS0_6memory12LoadWithCastILi1EEENSG_13StoreWithCastILi1EEEEEviT_T0_T2_T3_T4_T5_,"ax",@progbits
	.sectioninfo	@"SHI_REGISTERS=29"
	.align	128
        .global         _ZN2at6native27unrolled_elementwise_kernelIZZZNS0_22nan_to_num_kernel_cudaERNS_18TensorIteratorBaseESt8optionalIdES5_S5_ENKUlvE0_clEvENKUlvE1_clEvEUlN3c104HalfEE_St5arrayIPcLm2EELi4E23TrivialOffsetCalculatorILi1EjESF_NS0_6memory12LoadWithCastILi1EEENSG_13StoreWithCastILi1EEEEEviT_T0_T2_T3_T4_T5_
        .type           _ZN2at6native27unrolled_elementwise_kernelIZZZNS0_22nan_to_num_kernel_cudaERNS_18TensorIteratorBaseESt8optionalIdES5_S5_ENKUlvE0_clEvENKUlvE1_clEvEUlN3c104HalfEE_St5arrayIPcLm2EELi4E23TrivialOffsetCalculatorILi1EjESF_NS0_6memory12LoadWithCastILi1EEENSG_13StoreWithCastILi1EEEEEviT_T0_T2_T3_T4_T5_,@function
        .size           _ZN2at6native27unrolled_elementwise_kernelIZZZNS0_22nan_to_num_kernel_cudaERNS_18TensorIteratorBaseESt8optionalIdES5_S5_ENKUlvE0_clEvENKUlvE1_clEvEUlN3c104HalfEE_St5arrayIPcLm2EELi4E23TrivialOffsetCalculatorILi1EjESF_NS0_6memory12LoadWithCastILi1EEENSG_13StoreWithCastILi1EEEEEviT_T0_T2_T3_T4_T5_,(.L_x_34010 - _ZN2at6native27unrolled_elementwise_kernelIZZZNS0_22nan_to_num_kernel_cudaERNS_18TensorIteratorBaseESt8optionalIdES5_S5_ENKUlvE0_clEvENKUlvE1_clEvEUlN3c104HalfEE_St5arrayIPcLm2EELi4E23TrivialOffsetCalculatorILi1EjESF_NS0_6memory12LoadWithCastILi1EEENSG_13StoreWithCastILi1EEEEEviT_T0_T2_T3_T4_T5_)
        .other          _ZN2at6native27unrolled_elementwise_kernelIZZZNS0_22nan_to_num_kernel_cudaERNS_18TensorIteratorBaseESt8optionalIdES5_S5_ENKUlvE0_clEvENKUlvE1_clEvEUlN3c104HalfEE_St5arrayIPcLm2EELi4E23TrivialOffsetCalculatorILi1EjESF_NS0_6memory12LoadWithCastILi1EEENSG_13StoreWithCastILi1EEEEEviT_T0_T2_T3_T4_T5_,@"STO_CUDA_ENTRY STV_DEFAULT"
_ZN2at6native27unrolled_elementwise_kernelIZZZNS0_22nan_to_num_kernel_cudaERNS_18TensorIteratorBaseESt8optionalIdES5_S5_ENKUlvE0_clEvENKUlvE1_clEvEUlN3c104HalfEE_St5arrayIPcLm2EELi4E23TrivialOffsetCalculatorILi1EjESF_NS0_6memory12LoadWithCastILi1EEENSG_13StoreWithCastILi1EEEEEviT_T0_T2_T3_T4_T5_:
.text._ZN2at6native27unrolled_elementwise_kernelIZZZNS0_22nan_to_num_kernel_cudaERNS_18TensorIteratorBaseESt8optionalIdES5_S5_ENKUlvE0_clEvENKUlvE1_clEvEUlN3c104HalfEE_St5arrayIPcLm2EELi4E23TrivialOffsetCalculatorILi1EjESF_NS0_6memory12LoadWithCastILi1EEENSG_13StoreWithCastILi1EEEEEviT_T0_T2_T3_T4_T5_:
        /* <DEDUP_REMOVED lines=31> */
[----:B0-----:R-:W-:-:S04]  /*01f0*/  F2FP.PACK_AB R0, RZ, R0 ;  /* 0x00000000ff00723e */ /* 0x001fc800000000ff */
[----:B------:R-:W-:Y:S01]  /*0200*/  PRMT R25, R0, 0x7610, R25 ;  /* 0x0000761000197816 */ /* 0x000fe20000000019 */
[----:B------:R-:W-:Y:S05]  /*0210*/  BRA `(.L_x_1166) ;  /* 0x00000f3000007947 */ /* 0x000fea0003800000 */
.L_x_1164:
[----:B------:R-:W2:Y:S02]  /*0220*/  LDG.E.U8 R2, [R2.64] ;  /* 0x0000002402027981 */ /* 0x000ea4000c1e1100 */
[----:B--2---:R-:W0:Y:S02]  /*0230*/  I2F.U16 R0, R2 ;  /* 0x0000000200007306 */ /* 0x004e240000101000 */
[----:B0-----:R-:W-:-:S04]  /*0240*/  F2FP.PACK_AB R0, RZ, R0 ;  /* 0x00000000ff00723e */ /* 0x001fc800000000ff */
[----:B------:R-:W-:Y:S01]  /*0250*/  PRMT R25, R0, 0x7610, R25 ;  /* 0x0000761000197816 */ /* 0x000fe20000000019 */
[----:B------:R-:W-:Y:S05]  /*0260*/  BRA `(.L_x_1166) ;  /* 0x00000ee000007947 */ /* 0x000fea0003800000 */
.L_x_1163:
        /* <DEDUP_REMOVED lines=8> */
[----:B0-----:R-:W-:-:S04]  /*02f0*/  F2FP.PACK_AB R0, RZ, R0 ;  /* 0x00000000ff00723e */ /* 0x001fc800000000ff */
[----:B------:R-:W-:Y:S01]  /*0300*/  PRMT R25, R0, 0x7610, R25 ;  /* 0x0000761000197816 */ /* 0x000fe20000000019 */
[----:B------:R-:W-:Y:S05]  /*0310*/  BRA `(.L_x_1166) ;  /* 0x00000e3000007947 */ /* 0x000fea0003800000 */
.L_x_1168:
[----:B------:R-:W2:Y:S02]  /*0320*/  LDG.E R2, [R2.64] ;  /* 0x0000002402027981 */ /* 0x000ea4000c1e1900 */
[----:B--2---:R-:W0:Y:S02]  /*0330*/  I2F R0, R2 ;  /* 0x0000000200007306 */ /* 0x004e240000201400 */
[----:B0-----:R-:W-:-:S04]  /*0340*/  F2FP.PACK_AB R0, RZ, R0 ;  /* 0x00000000ff00723e */ /* 0x001fc800000000ff */
[----:B------:R-:W-:Y:S01]  /*0350*/  PRMT R25, R0, 0x7610, R25 ;  /* 0x0000761000197816 */ /* 0x000fe20000000019 */
[----:B------:R-:W-:Y:S05]  /*0360*/  BRA `(.L_x_1166) ;  /* 0x00000de000007947 */ /* 0x000fea0003800000 */
.L_x_1167:
[----:B------:R-:W2:Y:S02]  /*0370*/  LDG.E.U16 R2, [R2.64] ;  /* 0x0000002402027981 */ /* 0x000ea4000c1e1500 */
[----:B--2---:R-:W0:Y:S02]  /*0380*/  I2F.S16 R0, R2 ;  /* 0x0000000200007306 */ /* 0x004e240000101400 */
[----:B0-----:R-:W-:-:S04]  /*0390*/  F2FP.PACK_AB R0, RZ, R0 ;  /* 0x00000000ff00723e */ /* 0x001fc800000000ff */
[----:B------:R-:W-:Y:S01]  /*03a0*/  PRMT R25, R0, 0x7610, R25 ;  /* 0x0000761000197816 */ /* 0x000fe20000000019 */
[----:B------:R-:W-:Y:S05]  /*03b0*/  BRA `(.L_x_1166) ;  /* 0x00000d9000007947 */ /* 0x000fea0003800000 */
.L_x_1162:
        /* <DEDUP_REMOVED lines=9> */
.L_x_1170:
[----:B------:R0:W5:Y:S01]  /*0450*/  LDG.E.U16 R25, [R2.64] ;  /* 0x0000002402197981 */ /* 0x000162000c1e1500 */
[----:B------:R-:W-:Y:S05]  /*0460*/  BRA `(.L_x_1166) ;  /* 0x00000ce000007947 */ /* 0x000fea0003800000 */
.L_x_1169:
        /* <DEDUP_REMOVED lines=9> */
.L_x_1172:
[----:B------:R0:W5:Y:S01]  /*0500*/  LDG.E.U16 R25, [R2.64] ;  /* 0x0000002402197981 */ /* 0x000162000c1e1500 */
[----:B------:R-:W-:Y:S05]  /*0510*/  BRA `(.L_x_1166) ;  /* 0x00000c3000007947 */ /* 0x000fea0003800000 */
.L_x_1171:
[----:B------:R-:W2:Y:S02]  /*0520*/  LDG.E.64 R2, [R2.64] ;  /* 0x0000002402027981 */ /* 0x000ea4000c1e1b00 */
[----:B--2---:R-:W0:Y:S01]  /*0530*/  F2F.F32.F64 R0, R2 ;  /* 0x0000000200007310 */ /* 0x004e220000301000 */
[----:B------:R-:W0:-:S14]  /*0540*/  DSETP.GEU.AND P0, PT, |R2|, c[0x2][0x0], PT ;  /* 0x008000000200762a */ /* 0x000e1c0003f0e200 */
[----:B0-----:R-:W-:-:S05]  /*0550*/  @!P0 FMUL R0, R0, 1.175494350822287508e-38 ;  /* 0x0080000000008820 */ /* 0x001fca0000400000 */
[----:B------:R-:W-:-:S04]  /*0560*/  F2FP.PACK_AB R0, RZ, R0 ;  /* 0x00000000ff00723e */ /* 0x000fc800000000ff */
[----:B------:R-:W-:Y:S01]  /*0570*/  PRMT R25, R0, 0x7610, R25 ;  /* 0x0000761000197816 */ /* 0x000fe20000000019 */
[----:B------:R-:W-:Y:S05]  /*0580*/  BRA `(.L_x_1166) ;  /* 0x00000bc000007947 */ /* 0x000fea0003800000 */
.L_x_1161:
        /* <DEDUP_REMOVED lines=11> */
[----:B------:R-:W-:-:S04]  /*0640*/  F2FP.PACK_AB R0, RZ, R0 ;  /* 0x00000000ff00723e */ /* 0x000fc800000000ff */
[----:B------:R-:W-:Y:S01]  /*0650*/  PRMT R25, R0, 0x7610, R25 ;  /* 0x0000761000197816 */ /* 0x000fe20000000019 */
[----:B------:R-:W-:Y:S05]  /*0660*/  BRA `(.L_x_1166) ;  /* 0x00000ae000007947 */ /* 0x000fea0003800000 */
.L_x_1175:
[----:B------:R-:W2:Y:S02]  /*0670*/  LDG.E.64 R2, [R2.64] ;  /* 0x0000002402027981 */ /* 0x000ea4000c1e1b00 */
[----:B--2---:R-:W0:Y:S01]  /*0680*/  F2F.F32.F64 R0, R2 ;  /* 0x0000000200007310 */ /* 0x004e220000301000 */
[----:B------:R-:W0:-:S14]  /*0690*/  DSETP.GEU.AND P0, PT, |R2|, c[0x2][0x0], PT ;  /* 0x008000000200762a */ /* 0x000e1c0003f0e200 */
[----:B0-----:R-:W-:-:S05]  /*06a0*/  @!P0 FMUL R0, R0, 1.175494350822287508e-38 ;  /* 0x0080000000008820 */ /* 0x001fca0000400000 */
[----:B------:R-:W-:-:S04]  /*06b0*/  F2FP.PACK_AB R0, RZ, R0 ;  /* 0x00000000ff00723e */ /* 0x000fc800000000ff */
[----:B------:R-:W-:Y:S01]  /*06c0*/  PRMT R25, R0, 0x7610, R25 ;  /* 0x0000761000197816 */ /* 0x000fe20000000019 */
[----:B------:R-:W-:Y:S05]  /*06d0*/  BRA `(.L_x_1166) ;  /* 0x00000a7000007947 */ /* 0x000fea0003800000 */
.L_x_1174:
        /* <DEDUP_REMOVED lines=28> */
.L_x_1177:
        /* <DEDUP_REMOVED lines=16> */
.L_x_1176:
[----:B------:R-:W2:Y:S02]  /*09a0*/  LDG.E.U16 R0, [R2.64] ;  /* 0x0000002402007981 */ /* 0x000ea4000c1e1500 */
[----:B--2---:R-:W-:-:S04]  /*09b0*/  PRMT R0, RZ, 0x5410, R0 ;  /* 0x00005410ff007816 */ /* 0x004fc80000000000 */
[----:B------:R-:W-:-:S04]  /*09c0*/  F2FP.PACK_AB R0, RZ, R0 ;  /* 0x00000000ff00723e */ /* 0x000fc800000000ff */
[----:B------:R-:W-:Y:S01]  /*09d0*/  PRMT R25, R0, 0x7610, R25 ;  /* 0x0000761000197816 */ /* 0x000fe20000000019 */
[----:B------:R-:W-:Y:S05]  /*09e0*/  BRA `(.L_x_1166) ;  /* 0x0000076000007947 */ /* 0x000fea0003800000 */
.L_x_1173:
        /* <DEDUP_REMOVED lines=12> */
.L_x_1180:
        /* <DEDUP_REMOVED lines=21> */
.L_x_1184:
[----:B------:R-:W-:Y:S05]  /*0c00*/  BSYNC B1 ;  /* 0x0000000000017941 */ /* 0x000fea0003800000 */
.L_x_1183:
[----:B------:R-:W-:Y:S01]  /*0c10*/  LEA R3, R0, 0x3b800000, 0x17 ;  /* 0x3b80000000037811 */ /* 0x000fe200078eb8ff */
[----:B------:R-:W-:-:S05]  /*0c20*/  IMAD.SHL.U32 R0, R2, 0x100000, RZ ;  /* 0x0010000002007824 */ /* 0x000fca00078e00ff */
[----:B------:R-:W-:Y:S02]  /*0c30*/  LOP3.LUT R0, R3, R0, R4, 0xfe, !PT ;  /* 0x0000000003007212 */ /* 0x000fe400078efe04 */
.L_x_1182:
[----:B------:R-:W-:Y:S05]  /*0c40*/  BSYNC B0 ;  /* 0x0000000000007941 */ /* 0x000fea0003800000 */
.L_x_1181:
[----:B------:R-:W-:-:S04]  /*0c50*/  F2FP.PACK_AB R0, RZ, R0 ;  /* 0x00000000ff00723e */ /* 0x000fc800000000ff */
[----:B------:R-:W-:Y:S01]  /*0c60*/  PRMT R25, R0, 0x7610, R25 ;  /* 0x0000761000197816 */ /* 0x000fe20000000019 */
[----:B------:R-:W-:Y:S05]  /*0c70*/  BRA `(.L_x_1166) ;  /* 0x000004d000007947 */ /* 0x000fea0003800000 */
.L_x_1179:
        /* <DEDUP_REMOVED lines=21> */
.L_x_1188:
[----:B------:R-:W-:Y:S05]  /*0dd0*/  BSYNC B1 ;  /* 0x0000000000017941 */ /* 0x000fea0003800000 */
.L_x_1187:
[----:B------:R-:W-:Y:S01]  /*0de0*/  LEA R3, R0, 0x37800000, 0x17 ;  /* 0x3780000000037811 */ /* 0x000fe200078eb8ff */
[----:B------:R-:W-:-:S05]  /*0df0*/  IMAD.SHL.U32 R0, R2, 0x200000, RZ ;  /* 0x0020000002007824 */ /* 0x000fca00078e00ff */
[----:B------:R-:W-:Y:S02]  /*0e00*/  LOP3.LUT R0, R3, R0, R4, 0xfe, !PT ;  /* 0x0000000003007212 */ /* 0x000fe400078efe04 */
.L_x_1186:
[----:B------:R-:W-:Y:S05]  /*0e10*/  BSYNC B0 ;  /* 0x0000000000007941 */ /* 0x000fea0003800000 */
.L_x_1185:
[----:B------:R-:W-:-:S04]  /*0e20*/  F2FP.PACK_AB R0, RZ, R0 ;  /* 0x00000000ff00723e */ /* 0x000fc800000000ff */
[----:B------:R-:W-:Y:S01]  /*0e30*/  PRMT R25, R0, 0x7610, R25 ;  /* 0x0000761000197816 */ /* 0x000fe20000000019 */
[----:B------:R-:W-:Y:S05]  /*0e40*/  BRA `(.L_x_1166) ;  /* 0x0000030000007947 */ /* 0x000fea0003800000 */
.L_x_1178:
        /* <DEDUP_REMOVED lines=14> */
.L_x_1192:
[----:B------:R-:W-:Y:S05]  /*0f30*/  BSYNC B0 ;  /* 0x0000000000007941 */ /* 0x000fea0003800000 */
.L_x_1191:
[----:B------:R-:W-:-:S04]  /*0f40*/  F2FP.PACK_AB R0, RZ, R0 ;  /* 0x00000000ff00723e */ /* 0x000fc800000000ff */
[----:B------:R-:W-:Y:S01]  /*0f50*/  PRMT R25, R0, 0x7610, R25 ;  /* 0x0000761000197816 */ /* 0x000fe20000000019 */
[----:B------:R-:W-:Y:S05]  /*0f60*/  BRA `(.L_x_1166) ;  /* 0x000001e000007947 */ /* 0x000fea0003800000 */
.L_x_1165:
        /* <DEDUP_REMOVED lines=21> */
.L_x_1190:
[----:B------:R-:W2:Y:S02]  /*10c0*/  LDG.E.64 R2, [R2.64] ;  /* 0x0000002402027981 */ /* 0x000ea4000c1e1b00 */
[----:B--2---:R-:W0:Y:S02]  /*10d0*/  I2F.U64 R0, R2 ;  /* 0x0000000200007312 */ /* 0x004e240000301000 */
[----:B0-----:R-:W-:-:S04]  /*10e0*/  F2FP.PACK_AB R0, RZ, R0 ;  /* 0x00000000ff00723e */ /* 0x001fc800000000ff */
[----:B------:R-:W-:Y:S01]  /*10f0*/  PRMT R25, R0, 0x7610, R25 ;  /* 0x0000761000197816 */ /* 0x000fe20000000019 */
[----:B------:R-:W-:Y:S05]  /*1100*/  BRA `(.L_x_1166) ;  /* 0x0000004000007947 */ /* 0x000fea0003800000 */
.L_x_1189:
[----:B------:R-:W2:Y:S02]  /*1110*/  LDG.E R2, [R2.64] ;  /* 0x0000002402027981 */ /* 0x000ea4000c1e1900 */
[----:B--2---:R-:W0:Y:S02]  /*1120*/  I2F.U32 R0, R2 ;  /* 0x0000000200007306 */ /* 0x004e240000201000 */
[----:B0-----:R-:W-:-:S04]  /*1130*/  F2FP.PACK_AB R0, RZ, R0 ;  /* 0x00000000ff00723e */ /* 0x001fc800000000ff */
[----:B------:R-:W-:Y:S02]  /*1140*/  PRMT R25, R0, 0x7610, R25 ;  /* 0x0000761000197816 */ /* 0x000fe40000000019 */
.L_x_1166:
[----:B------:R-:W1:Y:S02]  /*1150*/  S2R R23, SR_TID.X ;  /* 0x0000000000177919 */ /* 0x000e640000002100 */
[----:B-1----:R-:W-:-:S03]  /*1160*/  IADD3 R23, R23, 0x80, RZ ;  /* 0x0000008017177810 */ /* 0x002fc60007ffe0ff */
.L_x_1160:
[----:B-1----:R-:W-:Y:S05]  /*1170*/  BSYNC B6 ;  /* 0x0000000000067941 */ /* 0x002fea0003800000 */
.L_x_1159:
        /* <DEDUP_REMOVED lines=24> */
.L_x_1198:
[----:B------:R-:W2:Y:S02]  /*1300*/  LDG.E.U8 R2, [R2.64] ;  /* 0x0000002402027981 */ /* 0x000ea4000c1e1100 */
[----:B--2---:R-:W0:Y:S02]  /*1310*/  I2F.U16 R0, R2 ;  /* 0x0000000200007306 */ /* 0x004e240000101000 */
[----:B0-----:R-:W-:-:S04]  /*1320*/  F2FP.PACK_AB R0, RZ, R0 ;  /* 0x00000000ff00723e */ /* 0x001fc800000000ff */
[----:B------:R-:W-:Y:S01]  /*1330*/  PRMT R22, R0, 0x7610, R22 ;  /* 0x0000761000167816 */ /* 0x000fe20000000016 */
[----:B------:R-:W-:Y:S05]  /*1340*/  BRA `(.L_x_1200) ;  /* 0x00000ed000007947 */ /* 0x000fea0003800000 */
.L_x_1197:
        /* <DEDUP_REMOVED lines=11> */
.L_x_1202:
[----:B------:R-:W2:Y:S02]  /*1400*/  LDG.E R2, [R2.64] ;  /* 0x0000002402027981 */ /* 0x000ea4000c1e1900 */
[----:B--2---:R-:W0:Y:S02]  /*1410*/  I2F R0, R2 ;  /* 0x0000000200007306 */ /* 0x004e240000201400 */
[----:B0-----:R-:W-:-:S04]  /*1420*/  F2FP.PACK_AB R0, RZ, R0 ;  /* 0x00000000ff00723e */ /* 0x001fc800000000ff */
[----:B------:R-:W-:Y:S01]  /*1430*/  PRMT R22, R0, 0x7610, R22 ;  /* 0x0000761000167816 */ /* 0x000fe20000000016 */
[----:B------:R-:W-:Y:S05]  /*1440*/  BRA `(.L_x_1200) ;  /* 0x00000dd000007947 */ /* 0x000fea0003800000 */
.L_x_1201:
[----:B------:R-:W2:Y:S02]  /*1450*/  LDG.E.U16 R2, [R2.64] ;  /* 0x0000002402027981 */ /* 0x000ea4000c1e1500 */
[----:B--2---:R-:W0:Y:S02]  /*1460*/  I2F.S16 R0, R2 ;  /* 0x0000000200007306 */ /* 0x004e240000101400 */
[----:B0-----:R-:W-:-:S04]  /*1470*/  F2FP.PACK_AB R0, RZ, R0 ;  /* 0x00000000ff00723e */ /* 0x001fc800000000ff */
[----:B------:R-:W-:Y:S01]  /*1480*/  PRMT R22, R0, 0x7610, R22 ;  /* 0x0000761000167816 */ /* 0x000fe20000000016 */
[----:B------:R-:W-:Y:S05]  /*1490*/  BRA `(.L_x_1200) ;  /* 0x00000d8000007947 */ /* 0x000fea0003800000 */
.L_x_1196:
        /* <DEDUP_REMOVED lines=9> */
.L_x_1204:
[----:B------:R0:W5:Y:S01]  /*1530*/  LDG.E.U16 R22, [R2.64] ;  /* 0x0000002402167981 */ /* 0x000162000c1e1500 */
[----:B------:R-:W-:Y:S05]  /*1540*/  BRA `(.L_x_1200) ;  /* 0x00000cd000007947 */ /* 0x000fea0003800000 */
.L_x_1203:
        /* <DEDUP_REMOVED lines=9> */
.L_x_1206:
[----:B------:R0:W5:Y:S01]  /*15e0*/  LDG.E.U16 R22, [R2.64] ;  /* 0x0000002402167981 */ /* 0x000162000c1e1500 */
[----:B------:R-:W-:Y:S05]  /*15f0*/  BRA `(.L_x_1200) ;  /* 0x00000c2000007947 */ /* 0x000fea0003800000 */
.L_x_1205:
[----:B------:R-:W2:Y:S02]  /*1600*/  LDG.E.64 R2, [R2.64] ;  /* 0x0000002402027981 */ /* 0x000ea4000c1e1b00 */
[----:B--2---:R-:W0:Y:S01]  /*1610*/  F2F.F32.F64 R0, R2 ;  /* 0x0000000200007310 */ /* 0x004e220000301000 */
[----:B------:R-:W0:-:S14]  /*1620*/  DSETP.GEU.AND P0, PT, |R2|, c[0x2][0x0], PT ;  /* 0x008000000200762a */ /* 0x000e1c0003f0e200 */
[----:B0-----:R-:W-:-:S05]  /*1630*/  @!P0 FMUL R0, R0, 1.175494350822287508e-38 ;  /* 0x0080000000008820 */ /* 0x001fca0000400000 */
[----:B------:R-:W-:-:S04]  /*1640*/  F2FP.PACK_AB R0, RZ, R0 ;  /* 0x00000000ff00723e */ /* 0x000fc800000000ff */
[----:B------:R-:W-:Y:S01]  /*1650*/  PRMT R22, R0, 0x7610, R22 ;  /* 0x0000761000167816 */ /* 0x000fe20000000016 */
[----:B------:R-:W-:Y:S05]  /*1660*/  BRA `(.L_x_1200) ;  /* 0x00000bb000007947 */ /* 0x000fea0003800000 */
.L_x_1195:
        /* <DEDUP_REMOVED lines=14> */
.L_x_1209:
[----:B------:R-:W2:Y:S02]  /*1750*/  LDG.E.64 R2, [R2.64] ;  /* 0x0000002402027981 */ /* 0x000ea4000c1e1b00 */
[----:B--2---:R-:W0:Y:S01]  /*1760*/  F2F.F32.F64 R0, R2 ;  /* 0x0000000200007310 */ /* 0x004e220000301000 */
[----:B------:R-:W0:-:S14]  /*1770*/  DSETP.GEU.AND P0, PT, |R2|, c[0x2][0x0], PT ;  /* 0x008000000200762a */ /* 0x000e1c0003f0e200 */
[----:B0-----:R-:W-:-:S05]  /*1780*/  @!P0 FMUL R0, R0, 1.175494350822287508e-38 ;  /* 0x0080000000008820 */ /* 0x001fca0000400000 */
[----:B------:R-:W-:-:S04]  /*1790*/  F2FP.PACK_AB R0, RZ, R0 ;  /* 0x00000000ff00723e */ /* 0x000fc800000000ff */
[----:B------:R-:W-:Y:S01]  /*17a0*/  PRMT R22, R0, 0x7610, R22 ;  /* 0x0000761000167816 */ /* 0x000fe20000000016 */
[----:B------:R-:W-:Y:S05]  /*17b0*/  BRA `(.L_x_1200) ;  /* 0x00000a6000007947 */ /* 0x000fea0003800000 */
.L_x_1208:
        /* <DEDUP_REMOVED lines=28> */
.L_x_1211:
        /* <DEDUP_REMOVED lines=15> */
.L_x_1210:
[----:B------:R-:W2:Y:S02]  /*1a70*/  LDG.E.U16 R0, [R2.64] ;  /* 0x0000002402007981 */ /* 0x000ea4000c1e1500 */
[----:B--2---:R-:W-:-:S04]  /*1a80*/  PRMT R0, RZ, 0x5410, R0 ;  /* 0x00005410ff007816 */ /* 0x004fc80000000000 */
[----:B------:R-:W-:-:S04]  /*1a90*/  F2FP.PACK_AB R0, RZ, R0 ;  /* 0x00000000ff00723e */ /* 0x000fc800000000ff */
[----:B------:R-:W-:Y:S01]  /*1aa0*/  PRMT R22, R0, 0x7610, R22 ;  /* 0x0000761000167816 */ /* 0x000fe20000000016 */
[----:B------:R-:W-:Y:S05]  /*1ab0*/  BRA `(.L_x_1200) ;  /* 0x0000076000007947 */ /* 0x000fea0003800000 */
.L_x_1207:
        /* <DEDUP_REMOVED lines=12> */
.L_x_1214:
        /* <DEDUP_REMOVED lines=21> */
.L_x_1218:
[----:B------:R-:W-:Y:S05]  /*1cd0*/  BSYNC B1 ;  /* 0x0000000000017941 */ /* 0x000fea0003800000 */
.L_x_1217:
[----:B------:R-:W-:Y:S01]  /*1ce0*/  LEA R3, R0, 0x3b800000, 0x17 ;  /* 0x3b80000000037811 */ /* 0x000fe200078eb8ff */
[----:B------:R-:W-:-:S05]  /*1cf0*/  IMAD.SHL.U32 R0, R2, 0x100000, RZ ;  /* 0x0010000002007824 */ /* 0x000fca00078e00ff */
[----:B------:R-:W-:Y:S02]  /*1d00*/  LOP3.LUT R0, R3, R0, R4, 0xfe, !PT ;  /* 0x0000000003007212 */ /* 0x000fe400078efe04 */
.L_x_1216:
[----:B------:R-:W-:Y:S05]  /*1d10*/  BSYNC B0 ;  /* 0x0000000000007941 */ /* 0x000fea0003800000 */
.L_x_1215:
[----:B------:R-:W-:-:S04]  /*1d20*/  F2FP.PACK_AB R0, RZ, R0 ;  /* 0x00000000ff00723e */ /* 0x000fc800000000ff */
[----:B------:R-:W-:Y:S01]  /*1d30*/  PRMT R22, R0, 0x7610, R22 ;  /* 0x0000761000167816 */ /* 0x000fe20000000016 */
[----:B------:R-:W-:Y:S05]  /*1d40*/  BRA `(.L_x_1200) ;  /* 0x000004d000007947 */ /* 0x000fea0003800000 */
.L_x_1213:
        /* <DEDUP_REMOVED lines=21> */
.L_x_1222:
[----:B------:R-:W-:Y:S05]  /*1ea0*/  BSYNC B1 ;  /* 0x0000000000017941 */ /* 0x000fea0003800000 */
.L_x_1221:
[----:B------:R-:W-:Y:S01]  /*1eb0*/  LEA R3, R0, 0x37800000, 0x17 ;  /* 0x3780000000037811 */ /* 0x000fe200078eb8ff */
[----:B------:R-:W-:-:S05]  /*1ec0*/  IMAD.SHL.U32 R0, R2, 0x200000, RZ ;  /* 0x0020000002007824 */ /* 0x000fca00078e00ff */
[----:B------:R-:W-:Y:S02]  /*1ed0*/  LOP3.LUT R0, R3, R0, R4, 0xfe, !PT ;  /* 0x0000000003007212 */ /* 0x000fe400078efe04 */
.L_x_1220:
[----:B------:R-:W-:Y:S05]  /*1ee0*/  BSYNC B0 ;  /* 0x0000000000007941 */ /* 0x000fea0003800000 */
.L_x_1219:
[----:B------:R-:W-:-:S04]  /*1ef0*/  F2FP.PACK_AB R0, RZ, R0 ;  /* 0x00000000ff00723e */ /* 0x000fc800000000ff */
[----:B------:R-:W-:Y:S01]  /*1f00*/  PRMT R22, R0, 0x7610, R22 ;  /* 0x0000761000167816 */ /* 0x000fe20000000016 */
[----:B------:R-:W-:Y:S05]  /*1f10*/  BRA `(.L_x_1200) ;  /* 0x0000030000007947 */ /* 0x000fea0003800000 */
.L_x_1212:
        /* <DEDUP_REMOVED lines=14> */
.L_x_1226:
[----:B------:R-:W-:Y:S05]  /*2000*/  BSYNC B0 ;  /* 0x0000000000007941 */ /* 0x000fea0003800000 */
.L_x_1225:
[----:B------:R-:W-:-:S04]  /*2010*/  F2FP.PACK_AB R0, RZ, R0 ;  /* 0x00000000ff00723e */ /* 0x000fc800000000ff */
[----:B------:R-:W-:Y:S01]  /*2020*/  PRMT R22, R0, 0x7610, R22 ;  /* 0x0000761000167816 */ /* 0x000fe20000000016 */
[----:B------:R-:W-:Y:S05]  /*2030*/  BRA `(.L_x_1200) ;  /* 0x000001e000007947 */ /* 0x000fea0003800000 */
.L_x_1199:
        /* <DEDUP_REMOVED lines=21> */
.L_x_1224:
[----:B------:R-:W2:Y:S02]  /*2190*/  LDG.E.64 R2, [R2.64] ;  /* 0x0000002402027981 */ /* 0x000ea4000c1e1b00 */
[----:B--2---:R-:W0:Y:S02]  /*21a0*/  I2F.U64 R0, R2 ;  /* 0x0000000200007312 */ /* 0x004e240000301000 */
[----:B0-----:R-:W-:-:S04]  /*21b0*/  F2FP.PACK_AB R0, RZ, R0 ;  /* 0x00000000ff00723e */ /* 0x001fc800000000ff */
[----:B------:R-:W-:Y:S01]  /*21c0*/  PRMT R22, R0, 0x7610, R22 ;  /* 0x0000761000167816 */ /* 0x000fe20000000016 */
[----:B------:R-:W-:Y:S05]  /*21d0*/  BRA `(.L_x_1200) ;  /* 0x0000004000007947 */ /* 0x000fea0003800000 */
.L_x_1223:
[----:B------:R-:W2:Y:S02]  /*21e0*/  LDG.E R2, [R2.64] ;  /* 0x0000002402027981 */ /* 0x000ea4000c1e1900 */
[----:B--2---:R-:W0:Y:S02]  /*21f0*/  I2F.U32 R0, R2 ;  /* 0x0000000200007306 */ /* 0x004e240000201000 */
[----:B0-----:R-:W-:-:S04]  /*2200*/  F2FP.PACK_AB R0, RZ, R0 ;  /* 0x00000000ff00723e */ /* 0x001fc800000000ff */
[----:B------:R-:W-:Y:S02]  /*2210*/  PRMT R22, R0, 0x7610, R22 ;  /* 0x0000761000167816 */ /* 0x000fe40000000016 */
.L_x_1200:
[----:B------:R-:W-:-:S05]  /*2220*/  IADD3 R23, R23, 0x80, RZ ;  /* 0x0000008017177810 */ /* 0x000fca0007ffe0ff */
.L_x_1194:
[----:B------:R-:W-:Y:S05]  /*2230*/  BSYNC B6 ;  /* 0x0000000000067941 */ /* 0x000fea0003800000 */
.L_x_1193:
        /* <DEDUP_REMOVED lines=26> */
.L_x_1232:
[----:B------:R-:W2:Y:S02]  /*23e0*/  LDG.E.U8 R2, [R2.64] ;  /* 0x0000002402027981 */ /* 0x000ea4000c1e1100 */
[----:B--2---:R-:W0:Y:S02]  /*23f0*/  I2F.U16 R0, R2 ;  /* 0x0000000200007306 */ /* 0x004e240000101000 */
[----:B0-----:R-:W-:-:S04]  /*2400*/  F2FP.PACK_AB R0, RZ, R0 ;  /* 0x00000000ff00723e */ /* 0x001fc800000000ff */
[----:B------:R-:W-:Y:S01]  /*2410*/  PRMT R26, R0, 0x7610, R26 ;  /* 0x00007610001a7816 */ /* 0x000fe2000000001a */
[----:B------:R-:W-:Y:S05]  /*2420*/  BRA `(.L_x_1234) ;  /* 0x00000ed000007947 */ /* 0x000fea0003800000 */
.L_x_1231:
        /* <DEDUP_REMOVED lines=11> */
.L_x_1236:
[----:B------:R-:W2:Y:S02]  /*24e0*/  LDG.E R2, [R2.64] ;  /* 0x0000002402027981 */ /* 0x000ea4000c1e1900 */
[----:B--2---:R-:W0:Y:S02]  /*24f0*/  I2F R0, R2 ;  /* 0x0000000200007306 */ /* 0x004e240000201400 */
[----:B0-----:R-:W-:-:S04]  /*2500*/  F2FP.PACK_AB R0, RZ, R0 ;  /* 0x00000000ff00723e */ /* 0x001fc800000000ff */
[----:B------:R-:W-:Y:S01]  /*2510*/  PRMT R26, R0, 0x7610, R26 ;  /* 0x00007610001a7816 */ /* 0x000fe2000000001a */
[----:B------:R-:W-:Y:S05]  /*2520*/  BRA `(.L_x_1234) ;  /* 0x00000dd000007947 */ /* 0x000fea0003800000 */
.L_x_1235:
[----:B------:R-:W2:Y:S02]  /*2530*/  LDG.E.U16 R2, [R2.64] ;  /* 0x0000002402027981 */ /* 0x000ea4000c1e1500 */
[----:B--2---:R-:W0:Y:S02]  /*2540*/  I2F.S16 R0, R2 ;  /* 0x0000000200007306 */ /* 0x004e240000101400 */
[----:B0-----:R-:W-:-:S04]  /*2550*/  F2FP.PACK_AB R0, RZ, R0 ;  /* 0x00000000ff00723e */ /* 0x001fc800000000ff */
[----:B------:R-:W-:Y:S01]  /*2560*/  PRMT R26, R0, 0x7610, R26 ;  /* 0x00007610001a7816 */ /* 0x000fe2000000001a */
[----:B------:R-:W-:Y:S05]  /*2570*/  BRA `(.L_x_1234) ;  /* 0x00000d8000007947 */ /* 0x000fea0003800000 */
.L_x_1230:
        /* <DEDUP_REMOVED lines=9> */
.L_x_1238:
[----:B------:R0:W5:Y:S01]  /*2610*/  LDG.E.U16 R26, [R2.64] ;  /* 0x00000024021a7981 */ /* 0x000162000c1e1500 */
[----:B------:R-:W-:Y:S05]  /*2620*/  BRA `(.L_x_1234) ;  /* 0x00000cd000007947 */ /* 0x000fea0003800000 */
.L_x_1237:
        /* <DEDUP_REMOVED lines=9> */
.L_x_1240:
[----:B------:R0:W5:Y:S01]  /*26c0*/  LDG.E.U16 R26, [R2.64] ;  /* 0x00000024021a7981 */ /* 0x000162000c1e1500 */
[----:B------:R-:W-:Y:S05]  /*26d0*/  BRA `(.L_x_1234) ;  /* 0x00000c2000007947 */ /* 0x000fea0003800000 */
.L_x_1239:
[----:B------:R-:W2:Y:S02]  /*26e0*/  LDG.E.64 R2, [R2.64] ;  /* 0x0000002402027981 */ /* 0x000ea4000c1e1b00 */
[----:B--2---:R-:W0:Y:S01]  /*26f0*/  F2F.F32.F64 R0, R2 ;  /* 0x0000000200007310 */ /* 0x004e220000301000 */
[----:B------:R-:W0:-:S14]  /*2700*/  DSETP.GEU.AND P0, PT, |R2|, c[0x2][0x0], PT ;  /* 0x008000000200762a */ /* 0x000e1c0003f0e200 */
[----:B0-----:R-:W-:-:S05]  /*2710*/  @!P0 FMUL R0, R0, 1.175494350822287508e-38 ;  /* 0x0080000000008820 */ /* 0x001fca0000400000 */
[----:B------:R-:W-:-:S04]  /*2720*/  F2FP.PACK_AB R0, RZ, R0 ;  /* 0x00000000ff00723e */ /* 0x000fc800000000ff */
[----:B------:R-:W-:Y:S01]  /*2730*/  PRMT R26, R0, 0x7610, R26 ;  /* 0x00007610001a7816 */ /* 0x000fe2000000001a */
[----:B------:R-:W-:Y:S05]  /*2740*/  BRA `(.L_x_1234) ;  /* 0x00000bb000007947 */ /* 0x000fea0003800000 */
.L_x_1229:
        /* <DEDUP_REMOVED lines=14> */
.L_x_1243:
[----:B------:R-:W2:Y:S02]  /*2830*/  LDG.E.64 R2, [R2.64] ;  /* 0x0000002402027981 */ /* 0x000ea4000c1e1b00 */
[----:B--2---:R-:W0:Y:S01]  /*2840*/  F2F.F32.F64 R0, R2 ;  /* 0x0000000200007310 */ /* 0x004e220000301000 */
[----:B------:R-:W0:-:S14]  /*2850*/  DSETP.GEU.AND P0, PT, |R2|, c[0x2][0x0], PT ;  /* 0x008000000200762a */ /* 0x000e1c0003f0e200 */
[----:B0-----:R-:W-:-:S05]  /*2860*/  @!P0 FMUL R0, R0, 1.175494350822287508e-38 ;  /* 0x0080000000008820 */ /* 0x001fca0000400000 */
[----:B------:R-:W-:-:S04]  /*2870*/  F2FP.PACK_AB R0, RZ, R0 ;  /* 0x00000000ff00723e */ /* 0x000fc800000000ff */
[----:B------:R-:W-:Y:S01]  /*2880*/  PRMT R26, R0, 0x7610, R26 ;  /* 0x00007610001a7816 */ /* 0x000fe2000000001a */
[----:B------:R-:W-:Y:S05]  /*2890*/  BRA `(.L_x_1234) ;  /* 0x00000a6000007947 */ /* 0x000fea0003800000 */
.L_x_1242:
        /* <DEDUP_REMOVED lines=28> */
.L_x_1245:
        /* <DEDUP_REMOVED lines=15> */
.L_x_1244:
[----:B------:R-:W2:Y:S02]  /*2b50*/  LDG.E.U16 R0, [R2.64] ;  /* 0x0000002402007981 */ /* 0x000ea4000c1e1500 */
[----:B--2---:R-:W-:-:S04]  /*2b60*/  PRMT R0, RZ, 0x5410, R0 ;  /* 0x00005410ff007816 */ /* 0x004fc80000000000 */
[----:B------:R-:W-:-:S04]  /*2b70*/  F2FP.PACK_AB R0, RZ, R0 ;  /* 0x00000000ff00723e */ /* 0x000fc800000000ff */
[----:B------:R-:W-:Y:S01]  /*2b80*/  PRMT R26, R0, 0x7610, R26 ;  /* 0x00007610001a7816 */ /* 0x000fe2000000001a */
[----:B------:R-:W-:Y:S05]  /*2b90*/  BRA `(.L_x_1234) ;  /* 0x0000076000007947 */ /* 0x000fea0003800000 */
.L_x_1241:
        /* <DEDUP_REMOVED lines=12> */
.L_x_1248:
        /* <DEDUP_REMOVED lines=21> */
.L_x_1252:
[----:B------:R-:W-:Y:S05]  /*2db0*/  BSYNC B1 ;  /* 0x0000000000017941 */ /* 0x000fea0003800000 */
.L_x_1251:
[----:B------:R-:W-:Y:S01]  /*2dc0*/  LEA R3, R0, 0x3b800000, 0x17 ;  /* 0x3b80000000037811 */ /* 0x000fe200078eb8ff */
[----:B------:R-:W-:-:S05]  /*2dd0*/  IMAD.SHL.U32 R0, R2, 0x100000, RZ ;  /* 0x0010000002007824 */ /* 0x000fca00078e00ff */
[----:B------:R-:W-:Y:S02]  /*2de0*/  LOP3.LUT R0, R3, R0, R4, 0xfe, !PT ;  /* 0x0000000003007212 */ /* 0x000fe400078efe04 */
.L_x_1250:
[----:B------:R-:W-:Y:S05]  /*2df0*/  BSYNC B0 ;  /* 0x0000000000007941 */ /* 0x000fea0003800000 */
.L_x_1249:
[----:B------:R-:W-:-:S04]  /*2e00*/  F2FP.PACK_AB R0, RZ, R0 ;  /* 0x00000000ff00723e */ /* 0x000fc800000000ff */
[----:B------:R-:W-:Y:S01]  /*2e10*/  PRMT R26, R0, 0x7610, R26 ;  /* 0x00007610001a7816 */ /* 0x000fe2000000001a */
[----:B------:R-:W-:Y:S05]  /*2e20*/  BRA `(.L_x_1234) ;  /* 0x000004d000007947 */ /* 0x000fea0003800000 */
.L_x_1247:
        /* <DEDUP_REMOVED lines=21> */
.L_x_1256:
[----:B------:R-:W-:Y:S05]  /*2f80*/  BSYNC B1 ;  /* 0x0000000000017941 */ /* 0x000fea0003800000 */
.L_x_1255:
[----:B------:R-:W-:Y:S01]  /*2f90*/  LEA R3, R0, 0x37800000, 0x17 ;  /* 0x3780000000037811 */ /* 0x000fe200078eb8ff */
[----:B------:R-:W-:-:S05]  /*2fa0*/  IMAD.SHL.U32 R0, R2, 0x200000, RZ ;  /* 0x0020000002007824 */ /* 0x000fca00078e00ff */
[----:B------:R-:W-:Y:S02]  /*2fb0*/  LOP3.LUT R0, R3, R0, R4, 0xfe, !PT ;  /* 0x0000000003007212 */ /* 0x000fe400078efe04 */
.L_x_1254:
[----:B------:R-:W-:Y:S05]  /*2fc0*/  BSYNC B0 ;  /* 0x0000000000007941 */ /* 0x000fea0003800000 */
.L_x_1253:
[----:B------:R-:W-:-:S04]  /*2fd0*/  F2FP.PACK_AB R0, RZ, R0 ;  /* 0x00000000ff00723e */ /* 0x000fc800000000ff */
[----:B------:R-:W-:Y:S01]  /*2fe0*/  PRMT R26, R0, 0x7610, R26 ;  /* 0x00007610001a7816 */ /* 0x000fe2000000001a */
[----:B------:R-:W-:Y:S05]  /*2ff0*/  BRA `(.L_x_1234) ;  /* 0x0000030000007947 */ /* 0x000fea0003800000 */
.L_x_1246:
        /* <DEDUP_REMOVED lines=14> */
.L_x_1260:
[----:B------:R-:W-:Y:S05]  /*30e0*/  BSYNC B0 ;  /* 0x0000000000007941 */ /* 0x000fea0003800000 */
.L_x_1259:
[----:B------:R-:W-:-:S04]  /*30f0*/  F2FP.PACK_AB R0, RZ, R0 ;  /* 0x00000000ff00723e */ /* 0x000fc800000000ff */
[----:B------:R-:W-:Y:S01]  /*3100*/  PRMT R26, R0, 0x7610, R26 ;  /* 0x00007610001a7816 */ /* 0x000fe2000000001a */
[----:B------:R-:W-:Y:S05]  /*3110*/  BRA `(.L_x_1234) ;  /* 0x000001e000007947 */ /* 0x000fea0003800000 */
.L_x_1233:
        /* <DEDUP_REMOVED lines=21> */
.L_x_1258:
[----:B------:R-:W2:Y:S02]  /*3270*/  LDG.E.64 R2, [R2.64] ;  /* 0x0000002402027981 */ /* 0x000ea4000c1e1b00 */
[----:B--2---:R-:W0:Y:S02]  /*3280*/  I2F.U64 R0, R2 ;  /* 0x0000000200007312 */ /* 0x004e240000301000 */
[----:B0-----:R-:W-:-:S04]  /*3290*/  F2FP.PACK_AB R0, RZ, R0 ;  /* 0x00000000ff00723e */ /* 0x001fc800000000ff */
[----:B------:R-:W-:Y:S01]  /*32a0*/  PRMT R26, R0, 0x7610, R26 ;  /* 0x00007610001a7816 */ /* 0x000fe2000000001a */
[----:B------:R-:W-:Y:S05]  /*32b0*/  BRA `(.L_x_1234) ;  /* 0x0000004000007947 */ /* 0x000fea0003800000 */
.L_x_1257:
[----:B------:R-:W2:Y:S02]  /*32c0*/  LDG.E R2, [R2.64] ;  /* 0x0000002402027981 */ /* 0x000ea4000c1e1900 */
[----:B--2---:R-:W0:Y:S02]  /*32d0*/  I2F.U32 R0, R2 ;  /* 0x0000000200007306 */ /* 0x004e240000201000 */
[----:B0-----:R-:W-:-:S04]  /*32e0*/  F2FP.PACK_AB R0, RZ, R0 ;  /* 0x00000000ff00723e */ /* 0x001fc800000000ff */
[----:B------:R-:W-:Y:S02]  /*32f0*/  PRMT R26, R0, 0x7610, R26 ;  /* 0x00007610001a7816 */ /* 0x000fe4000000001a */
.L_x_1234:
[----:B------:R-:W-:-:S05]  /*3300*/  IADD3 R23, R23, 0x80, RZ ;  /* 0x0000008017177810 */ /* 0x000fca0007ffe0ff */
.L_x_1228:
[----:B------:R-:W-:Y:S05]  /*3310*/  BSYNC B6 ;  /* 0x0000000000067941 */ /* 0x000fea0003800000 */
.L_x_1227:
        /* <DEDUP_REMOVED lines=23> */
.L_x_1266:
[----:B------:R-:W2:Y:S02]  /*3490*/  LDG.E.U8 R2, [R2.64] ;  /* 0x0000002402027981 */ /* 0x000ea4000c1e1100 */
[----:B--2---:R-:W0:Y:S02]  /*34a0*/  I2F.U16 R0, R2 ;  /* 0x0000000200007306 */ /* 0x004e240000101000 */
[----:B0-----:R-:W-:-:S04]  /*34b0*/  F2FP.PACK_AB R0, RZ, R0 ;  /* 0x00000000ff00723e */ /* 0x001fc800000000ff */
[----:B------:R-:W-:Y:S01]  /*34c0*/  PRMT R19, R0, 0x7610, R19 ;  /* 0x0000761000137816 */ /* 0x000fe20000000013 */
[----:B------:R-:W-:Y:S05]  /*34d0*/  BRA `(.L_x_1262) ;  /* 0x00000ed000007947 */ /* 0x000fea0003800000 */
.L_x_1265:
        /* <DEDUP_REMOVED lines=11> */
.L_x_1269:
[----:B------:R-:W2:Y:S02]  /*3590*/  LDG.E R2, [R2.64] ;  /* 0x0000002402027981 */ /* 0x000ea4000c1e1900 */
[----:B--2---:R-:W0:Y:S02]  /*35a0*/  I2F R0, R2 ;  /* 0x0000000200007306 */ /* 0x004e240000201400 */
[----:B0-----:R-:W-:-:S04]  /*35b0*/  F2FP.PACK_AB R0, RZ, R0 ;  /* 0x00000000ff00723e */ /* 0x001fc800000000ff */
[----:B------:R-:W-:Y:S01]  /*35c0*/  PRMT R19, R0, 0x7610, R19 ;  /* 0x0000761000137816 */ /* 0x000fe20000000013 */
[----:B------:R-:W-:Y:S05]  /*35d0*/  BRA `(.L_x_1262) ;  /* 0x00000dd000007947 */ /* 0x000fea0003800000 */
.L_x_1268:
[----:B------:R-:W2:Y:S02]  /*35e0*/  LDG.E.U16 R2, [R2.64] ;  /* 0x0000002402027981 */ /* 0x000ea4000c1e1500 */
[----:B--2---:R-:W0:Y:S02]  /*35f0*/  I2F.S16 R0, R2 ;  /* 0x0000000200007306 */ /* 0x004e240000101400 */
[----:B0-----:R-:W-:-:S04]  /*3600*/  F2FP.PACK_AB R0, RZ, R0 ;  /* 0x00000000ff00723e */ /* 0x001fc800000000ff */
[----:B------:R-:W-:Y:S01]  /*3610*/  PRMT R19, R0, 0x7610, R19 ;  /* 0x0000761000137816 */ /* 0x000fe20000000013 */
[----:B------:R-:W-:Y:S05]  /*3620*/  BRA `(.L_x_1262) ;  /* 0x00000d8000007947 */ /* 0x000fea0003800000 */
.L_x_1264:
        /* <DEDUP_REMOVED lines=9> */
.L_x_1271:
[----:B------:R0:W5:Y:S01]  /*36c0*/  LDG.E.U16 R19, [R2.64] ;  /* 0x0000002402137981 */ /* 0x000162000c1e1500 */
[----:B------:R-:W-:Y:S05]  /*36d0*/  BRA `(.L_x_1262) ;  /* 0x00000cd000007947 */ /* 0x000fea0003800000 */
.L_x_1270:
        /* <DEDUP_REMOVED lines=9> */
.L_x_1273:
[----:B------:R0:W5:Y:S01]  /*3770*/  LDG.E.U16 R19, [R2.64] ;  /* 0x0000002402137981 */ /* 0x000162000c1e1500 */
[----:B------:R-:W-:Y:S05]  /*3780*/  BRA `(.L_x_1262) ;  /* 0x00000c2000007947 */ /* 0x000fea0003800000 */
.L_x_1272:
[----:B------:R-:W2:Y:S02]  /*3790*/  LDG.E.64 R2, [R2.64] ;  /* 0x0000002402027981 */ /* 0x000ea4000c1e1b00 */
[----:B--2---:R-:W0:Y:S01]  /*37a0*/  F2F.F32.F64 R0, R2 ;  /* 0x0000000200007310 */ /* 0x004e220000301000 */
[----:B------:R-:W0:-:S14]  /*37b0*/  DSETP.GEU.AND P0, PT, |R2|, c[0x2][0x0], PT ;  /* 0x008000000200762a */ /* 0x000e1c0003f0e200 */
[----:B0-----:R-:W-:-:S05]  /*37c0*/  @!P0 FMUL R0, R0, 1.175494350822287508e-38 ;  /* 0x0080000000008820 */ /* 0x001fca0000400000 */
[----:B------:R-:W-:-:S04]  /*37d0*/  F2FP.PACK_AB R0, RZ, R0 ;  /* 0x00000000ff00723e */ /* 0x000fc800000000ff */
[----:B------:R-:W-:Y:S01]  /*37e0*/  PRMT R19, R0, 0x7610, R19 ;  /* 0x0000761000137816 */ /* 0x000fe20000000013 */
[----:B------:R-:W-:Y:S05]  /*37f0*/  BRA `(.L_x_1262) ;  /* 0x00000bb000007947 */ /* 0x000fea0003800000 */
.L_x_1263:
        /* <DEDUP_REMOVED lines=14> */
.L_x_1276:
[----:B------:R-:W2:Y:S02]  /*38e0*/  LDG.E.64 R2, [R2.64] ;  /* 0x0000002402027981 */ /* 0x000ea4000c1e1b00 */
[----:B--2---:R-:W0:Y:S01]  /*38f0*/  F2F.F32.F64 R0, R2 ;  /* 0x0000000200007310 */ /* 0x004e220000301000 */
[----:B------:R-:W0:-:S14]  /*3900*/  DSETP.GEU.AND P0, PT, |R2|, c[0x2][0x0], PT ;  /* 0x008000000200762a */ /* 0x000e1c0003f0e200 */
[----:B0-----:R-:W-:-:S05]  /*3910*/  @!P0 FMUL R0, R0, 1.175494350822287508e-38 ;  /* 0x0080000000008820 */ /* 0x001fca0000400000 */
[----:B------:R-:W-:-:S04]  /*3920*/  F2FP.PACK_AB R0, RZ, R0 ;  /* 0x00000000ff00723e */ /* 0x000fc800000000ff */
[----:B------:R-:W-:Y:S01]  /*3930*/  PRMT R19, R0, 0x7610, R19 ;  /* 0x0000761000137816 */ /* 0x000fe20000000013 */
[----:B------:R-:W-:Y:S05]  /*3940*/  BRA `(.L_x_1262) ;  /* 0x00000a6000007947 */ /* 0x000fea0003800000 */
.L_x_1275:
        /* <DEDUP_REMOVED lines=28> */
.L_x_1278:
        /* <DEDUP_REMOVED lines=15> */
.L_x_1277:
[----:B------:R-:W2:Y:S02]  /*3c00*/  LDG.E.U16 R0, [R2.64] ;  /* 0x0000002402007981 */ /* 0x000ea4000c1e1500 */
[----:B--2---:R-:W-:-:S04]  /*3c10*/  PRMT R0, RZ, 0x5410, R0 ;  /* 0x00005410ff007816 */ /* 0x004fc80000000000 */
[----:B------:R-:W-:-:S04]  /*3c20*/  F2FP.PACK_AB R0, RZ, R0 ;  /* 0x00000000ff00723e */ /* 0x000fc800000000ff */
[----:B------:R-:W-:Y:S01]  /*3c30*/  PRMT R19, R0, 0x7610, R19 ;  /* 0x0000761000137816 */ /* 0x000fe20000000013 */
[----:B------:R-:W-:Y:S05]  /*3c40*/  BRA `(.L_x_1262) ;  /* 0x0000076000007947 */ /* 0x000fea0003800000 */
.L_x_1274:
        /* <DEDUP_REMOVED lines=12> */
.L_x_1281:
        /* <DEDUP_REMOVED lines=21> */
.L_x_1285:
[----:B------:R-:W-:Y:S05]  /*3e60*/  BSYNC B1 ;  /* 0x0000000000017941 */ /* 0x000fea0003800000 */
.L_x_1284:
[----:B------:R-:W-:Y:S01]  /*3e70*/  LEA R3, R0, 0x3b800000, 0x17 ;  /* 0x3b80000000037811 */ /* 0x000fe200078eb8ff */
[----:B------:R-:W-:-:S05]  /*3e80*/  IMAD.SHL.U32 R0, R2, 0x100000, RZ ;  /* 0x0010000002007824 */ /* 0x000fca00078e00ff */
[----:B------:R-:W-:Y:S02]  /*3e90*/  LOP3.LUT R0, R3, R0, R4, 0xfe, !PT ;  /* 0x0000000003007212 */ /* 0x000fe400078efe04 */
.L_x_1283:
[----:B------:R-:W-:Y:S05]  /*3ea0*/  BSYNC B0 ;  /* 0x0000000000007941 */ /* 0x000fea0003800000 */
.L_x_1282:
[----:B------:R-:W-:-:S04]  /*3eb0*/  F2FP.PACK_AB R0, RZ, R0 ;  /* 0x00000000ff00723e */ /* 0x000fc800000000ff */
[----:B------:R-:W-:Y:S01]  /*3ec0*/  PRMT R19, R0, 0x7610, R19 ;  /* 0x0000761000137816 */ /* 0x000fe20000000013 */
[----:B------:R-:W-:Y:S05]  /*3ed0*/  BRA `(.L_x_1262) ;  /* 0x000004d000007947 */ /* 0x000fea0003800000 */
.L_x_1280:
        /* <DEDUP_REMOVED lines=21> */
.L_x_1289:
[----:B------:R-:W-:Y:S05]  /*4030*/  BSYNC B1 ;  /* 0x0000000000017941 */ /* 0x000fea0003800000 */
.L_x_1288:
[----:B------:R-:W-:Y:S01]  /*4040*/  LEA R3, R0, 0x37800000, 0x17 ;  /* 0x3780000000037811 */ /* 0x000fe200078eb8ff */
[----:B------:R-:W-:-:S05]  /*4050*/  IMAD.SHL.U32 R0, R2, 0x200000, RZ ;  /* 0x0020000002007824 */ /* 0x000fca00078e00ff */
[----:B------:R-:W-:Y:S02]  /*4060*/  LOP3.LUT R0, R3, R0, R4, 0xfe, !PT ;  /* 0x0000000003007212 */ /* 0x000fe400078efe04 */
.L_x_1287:
[----:B------:R-:W-:Y:S05]  /*4070*/  BSYNC B0 ;  /* 0x0000000000007941 */ /* 0x000fea0003800000 */
.L_x_1286:
[----:B------:R-:W-:-:S04]  /*4080*/  F2FP.PACK_AB R0, RZ, R0 ;  /* 0x00000000ff00723e */ /* 0x000fc800000000ff */
[----:B------:R-:W-:Y:S01]  /*4090*/  PRMT R19, R0, 0x7610, R19 ;  /* 0x0000761000137816 */ /* 0x000fe20000000013 */
[----:B------:R-:W-:Y:S05]  /*40a0*/  BRA `(.L_x_1262) ;  /* 0x0000030000007947 */ /* 0x000fea0003800000 */
.L_x_1279:
        /* <DEDUP_REMOVED lines=14> */
.L_x_1293:
[----:B------:R-:W-:Y:S05]  /*4190*/  BSYNC B0 ;  /* 0x0000000000007941 */ /* 0x000fea0003800000 */
.L_x_1292:
[----:B------:R-:W-:-:S04]  /*41a0*/  F2FP.PACK_AB R0, RZ, R0 ;  /* 0x00000000ff00723e */ /* 0x000fc800000000ff */
[----:B------:R-:W-:Y:S01]  /*41b0*/  PRMT R19, R0, 0x7610, R19 ;  /* 0x0000761000137816 */ /* 0x000fe20000000013 */
[----:B------:R-:W-:Y:S05]  /*41c0*/  BRA `(.L_x_1262) ;  /* 0x000001e000007947 */ /* 0x000fea0003800000 */
.L_x_1267:
        /* <DEDUP_REMOVED lines=21> */
.L_x_1291:
[----:B------:R-:W2:Y:S02]  /*4320*/  LDG.E.64 R2, [R2.64] ;  /* 0x0000002402027981 */ /* 0x000ea4000c1e1b00 */
[----:B--2---:R-:W0:Y:S02]  /*4330*/  I2F.U64 R0, R2 ;  /* 0x0000000200007312 */ /* 0x004e240000301000 */
[----:B0-----:R-:W-:-:S04]  /*4340*/  F2FP.PACK_AB R0, RZ, R0 ;  /* 0x00000000ff00723e */ /* 0x001fc800000000ff */
[----:B------:R-:W-:Y:S01]  /*4350*/  PRMT R19, R0, 0x7610, R19 ;  /* 0x0000761000137816 */ /* 0x000fe20000000013 */
[----:B------:R-:W-:Y:S05]  /*4360*/  BRA `(.L_x_1262) ;  /* 0x0000004000007947 */ /* 0x000fea0003800000 */
.L_x_1290:
[----:B------:R-:W2:Y:S02]  /*4370*/  LDG.E R2, [R2.64] ;  /* 0x0000002402027981 */ /* 0x000ea4000c1e1900 */
[----:B--2---:R-:W0:Y:S02]  /*4380*/  I2F.U32 R0, R2 ;  /* 0x0000000200007306 */ /* 0x004e240000201000 */
[----:B0-----:R-:W-:-:S04]  /*4390*/  F2FP.PACK_AB R0, RZ, R0 ;  /* 0x00000000ff00723e */ /* 0x001fc800000000ff */
[----:B------:R-:W-:Y:S02]  /*43a0*/  PRMT R19, R0, 0x7610, R19 ;  /* 0x0000761000137816 */ /* 0x000fe40000000013 */
.L_x_1262:
[----:B------:R-:W-:Y:S05]  /*43b0*/  BSYNC B6 ;  /* 0x0000000000067941 */ /* 0x000fea0003800000 */
.L_x_1261:
[----:B------:R-:W1:Y:S01]  /*43c0*/  S2R R23, SR_TID.X ;  /* 0x0000000000177919 */ /* 0x000e620000002100 */
[----:B0-----:R-:W0:Y:S01]  /*43d0*/  LDC.U8 R2, c[0x0][0x194] ;  /* 0x00006500ff027b82 */ /* 0x001e220000000000 */
[----:B-----5:R-:W-:Y:S01]  /*43e0*/  HADD2.F32 R5, -RZ, R19.H0_H0 ;  /* 0x20000013ff057230 */ /* 0x020fe20000004100 */
[----:B------:R-:W-:Y:S04]  /*43f0*/  BSSY B0, `(.L_x_1294) ;  /* 0x0000016000007945 */ /* 0x000fe80003800000 */
        /* <DEDUP_REMOVED lines=10> */
[----:B0-----:R-:W-:Y:S01]  /*44a0*/  HADD2.F32 R4, -RZ, R25.H0_H0 ;  /* 0x20000019ff047230 */ /* 0x001fe20000004100 */
[----:B------:R-:W-:-:S02]  /*44b0*/  ULDC.U16 UR4, c[0x0][0x168] ;  /* 0x00005a0000047ab9 */ /* 0x000fc40000000400 */
[----:B------:R-:W-:Y:S02]  /*44c0*/  IMAD.U32 R3, RZ, RZ, UR4 ;  /* 0x00000004ff037e24 */ /* 0x000fe4000f8e00ff */
[----:B------:R-:W-:-:S13]  /*44d0*/  FSETP.GTU.FTZ.AND P4, PT, |R4|, +INF , PT ;  /* 0x7f8000000400780b */ /* 0x000fda0003f9c200 */
[----:B------:R-:W-:Y:S05]  /*44e0*/  @P4 BRA `(.L_x_1295) ;  /* 0x0000006000004947 */ /* 0x000fea0003800000 */
[----:B------:R-:W-:Y:S01]  /*44f0*/  FSETP.NEU.FTZ.AND P4, PT, R4, +INF , PT ;  /* 0x7f8000000400780b */ /* 0x000fe20003f9d000 */
[----:B------:R-:W-:Y:S02]  /*4500*/  ULDC.U16 UR4, c[0x0][0x16a] ;  /* 0x00005a8000047ab9 */ /* 0x000fe40000000400 */
[----:B------:R-:W-:-:S10]  /*4510*/  IMAD.U32 R3, RZ, RZ, UR4 ;  /* 0x00000004ff037e24 */ /* 0x000fd4000f8e00ff */
[----:B------:R-:W-:-:S04]  /*4520*/  @P4 FSETP.NEU.FTZ.AND P5, PT, R4, -INF , PT ;  /* 0xff8000000400480b */ /* 0x000fc80003fbd000 */
[----:B-1----:R-:W-:-:S04]  /*4530*/  @P4 SEL R25, R0, R25, !P5 ;  /* 0x0000001900194207 */ /* 0x002fc80006800000 */
[----:B------:R-:W-:Y:S02]  /*4540*/  @P4 PRMT R3, R25, 0x7610, R3 ;  /* 0x0000761019034816 */ /* 0x000fe40000000003 */
.L_x_1295:
[----:B0-----:R-:W-:Y:S05]  /*4550*/  BSYNC B0 ;  /* 0x0000000000007941 */ /* 0x001fea0003800000 */
.L_x_1294:
[----:B------:R-:W-:Y:S01]  /*4560*/  BSSY B0, `(.L_x_1296) ;  /* 0x000000d000007945 */ /* 0x000fe20003800000 */
[----:B------:R-:W-:Y:S05]  /*4570*/  @P3 BRA `(.L_x_1297) ;  /* 0x000000b000003947 */ /* 0x000fea0003800000 */
[----:B------:R-:W-:Y:S01]  /*4580*/  HADD2.F32 R4, -RZ, R22.H0_H0 ;  /* 0x20000016ff047230 */ /* 0x000fe20000004100 */
[----:B------:R-:W-:Y:S02]  /*4590*/  ULDC.U16 UR4, c[0x0][0x168] ;  /* 0x00005a0000047ab9 */ /* 0x000fe40000000400 */
        /* <DEDUP_REMOVED lines=9> */
.L_x_1297:
[----:B------:R-:W-:Y:S05]  /*4630*/  BSYNC B0 ;  /* 0x0000000000007941 */ /* 0x000fea0003800000 */
.L_x_1296:
        /* <DEDUP_REMOVED lines=13> */
.L_x_1299:
[----:B------:R-:W-:Y:S05]  /*4710*/  BSYNC B0 ;  /* 0x0000000000007941 */ /* 0x000fea0003800000 */
.L_x_1298:
[----:B------:R-:W-:Y:S01]  /*4720*/  BSSY B0, `(.L_x_1300) ;  /* 0x0000008000007945 */ /* 0x000fe20003800000 */
[----:B------:R-:W-:Y:S05]  /*4730*/  @P0 BRA `(.L_x_1301) ;  /* 0x0000006000000947 */ /* 0x000fea0003800000 */
[----:B------:R-:W-:Y:S01]  /*4740*/  FSETP.NEU.FTZ.AND P0, PT, R5, +INF , PT ;  /* 0x7f8000000500780b */ /* 0x000fe20003f1d000 */
[----:B------:R-:W-:Y:S02]  /*4750*/  ULDC.U16 UR4, c[0x0][0x16a] ;  /* 0x00005a8000047ab9 */ /* 0x000fe40000000400 */
[----:B------:R-:W-:-:S10]  /*4760*/  IMAD.U32 R18, RZ, RZ, UR4 ;  /* 0x00000004ff127e24 */ /* 0x000fd4000f8e00ff */
[----:B------:R-:W-:-:S04]  /*4770*/  @P0 FSETP.NEU.FTZ.AND P1, PT, R5, -INF , PT ;  /* 0xff8000000500080b */ /* 0x000fc80003f3d000 */
[----:B-1----:R-:W-:-:S04]  /*4780*/  @P0 SEL R19, R0, R19, !P1 ;  /* 0x0000001300130207 */ /* 0x002fc80004800000 */
[----:B------:R-:W-:Y:S02]  /*4790*/  @P0 PRMT R18, R19, 0x7610, R18 ;  /* 0x0000761013120816 */ /* 0x000fe40000000012 */
.L_x_1301:
[----:B------:R-:W-:Y:S05]  /*47a0*/  BSYNC B0 ;  /* 0x0000000000007941 */ /* 0x000fea0003800000 */
.L_x_1300:
[----:B------:R-:W-:Y:S01]  /*47b0*/  BSSY B6, `(.L_x_1302) ;  /* 0x0000114000067945 */ /* 0x000fe20003800000 */
[----:B------:R-:W-:Y:S05]  /*47c0*/  @P2 BRA `(.L_x_1303) ;  /* 0x0000112000002947 */ /* 0x000fea0003800000 */
[----:B-1----:R-:W-:Y:S01]  /*47d0*/  IMAD R0, R16, 0x200, R23 ;  /* 0x0000020010007824 */ /* 0x002fe200078e0217 */
        /* <DEDUP_REMOVED lines=15> */
[----:B------:R-:W-:Y:S01]  /*48d0*/  HADD2.F32 R3, -RZ, R3.H0_H0 ;  /* 0x20000003ff037230 */ /* 0x000fe20000004100 */
[----:B------:R-:W-:-:S05]  /*48e0*/  IMAD.MOV.U32 R23, RZ, RZ, R24 ;  /* 0x000000ffff177224 */ /* 0x000fca00078e0018 */
[----:B------:R-:W0:Y:S02]  /*48f0*/  F2I.FTZ.TRUNC.NTZ R3, R3 ;  /* 0x0000000300037305 */ /* 0x000e24000021f100 */
[----:B0-----:R0:W-:Y:S01]  /*4900*/  STG.E.U8 [R8.64], R3 ;  /* 0x0000000308007986 */ /* 0x0011e2000c101124 */
[----:B------:R-:W-:Y:S05]  /*4910*/  BRA `(.L_x_1303) ;  /* 0x00000fd000007947 */ /* 0x000fea0003800000 */
.L_x_1307:
[----:B------:R-:W-:Y:S01]  /*4920*/  HADD2.F32 R5, -RZ, R3.H0_H0 ;  /* 0x20000003ff057230 */ /* 0x000fe20000004100 */
[----:B------:R-:W-:-:S05]  /*4930*/  IMAD.MOV.U32 R23, RZ, RZ, R24 ;  /* 0x000000ffff177224 */ /* 0x000fca00078e0018 */
[----:B------:R-:W0:Y:S02]  /*4940*/  F2I.S64.TRUNC R4, R5 ;  /* 0x0000000500047311 */ /* 0x000e24000020d900 */
[----:B0-----:R0:W-:Y:S01]  /*4950*/  STG.E.U8 [R8.64], R4 ;  /* 0x0000000408007986 */ /* 0x0011e2000c101124 */
[----:B------:R-:W-:Y:S05]  /*4960*/  BRA `(.L_x_1303) ;  /* 0x00000f8000007947 */ /* 0x000fea0003800000 */
.L_x_1306:
[----:B------:R-:W-:-:S13]  /*4970*/  ISETP.NE.AND P0, PT, R0, 0x2, PT ;  /* 0x000000020000780c */ /* 0x000fda0003f05270 */
[----:B------:R-:W-:Y:S05]  /*4980*/  @!P0 BRA `(.L_x_1309) ;  /* 0x000000e000008947 */ /* 0x000fea0003800000 */
[----:B------:R-:W-:-:S13]  /*4990*/  ISETP.NE.AND P0, PT, R0, 0x3, PT ;  /* 0x000000030000780c */ /* 0x000fda0003f05270 */
[----:B------:R-:W-:Y:S05]  /*49a0*/  @!P0 BRA `(.L_x_1310) ;  /* 0x0000007000008947 */ /* 0x000fea0003800000 */
[----:B------:R-:W-:-:S13]  /*49b0*/  ISETP.NE.AND P0, PT, R0, 0x4, PT ;  /* 0x000000040000780c */ /* 0x000fda0003f05270 */
[----:B------:R-:W-:Y:S05]  /*49c0*/  @P0 BRA `(.L_x_1308) ;  /* 0x00000d4000000947 */ /* 0x000fea0003800000 */
[----:B------:R-:W-:Y:S01]  /*49d0*/  HADD2.F32 R4, -RZ, R3.H0_H0 ;  /* 0x20000003ff047230 */ /* 0x000fe20000004100 */
[----:B------:R-:W-:-:S05]  /*49e0*/  IMAD.MOV.U32 R23, RZ, RZ, R24 ;  /* 0x000000ffff177224 */ /* 0x000fca00078e0018 */
[----:B------:R-:W0:Y:S02]  /*49f0*/  F2I.S64.TRUNC R4, R4 ;  /* 0x0000000400047311 */ /* 0x000e24000020d900 */
[----:B0-----:R0:W-:Y:S01]  /*4a00*/  STG.E.64 [R8.64], R4 ;  /* 0x0000000408007986 */ /* 0x0011e2000c101b24 */
[----:B------:R-:W-:Y:S05]  /*4a10*/  BRA `(.L_x_1303) ;  /* 0x00000ed000007947 */ /* 0x000fea0003800000 */
.L_x_1310:
[----:B------:R-:W-:Y:S01]  /*4a20*/  HADD2.F32 R3, -RZ, R3.H0_H0 ;  /* 0x20000003ff037230 */ /* 0x000fe20000004100 */
[----:B------:R-:W-:-:S05]  /*4a30*/  IMAD.MOV.U32 R23, RZ, RZ, R24 ;  /* 0x000000ffff177224 */ /* 0x000fca00078e0018 */
[----:B------:R-:W0:Y:S02]  /*4a40*/  F2I.FTZ.TRUNC.NTZ R3, R3 ;  /* 0x0000000300037305 */ /* 0x000e24000021f100 */
[----:B0-----:R0:W-:Y:S01]  /*4a50*/  STG.E [R8.64], R3 ;  /* 0x0000000308007986 */ /* 0x0011e2000c101924 */
[----:B------:R-:W-:Y:S05]  /*4a60*/  BRA `(.L_x_1303) ;  /* 0x00000e8000007947 */ /* 0x000fea0003800000 */
.L_x_1309:
[----:B------:R-:W-:Y:S01]  /*4a70*/  HADD2.F32 R3, -RZ, R3.H0_H0 ;  /* 0x20000003ff037230 */ /* 0x000fe20000004100 */
[----:B------:R-:W-:-:S05]  /*4a80*/  IMAD.MOV.U32 R23, RZ, RZ, R24 ;  /* 0x000000ffff177224 */ /* 0x000fca00078e0018 */
[----:B------:R-:W0:Y:S02]  /*4a90*/  F2I.FTZ.TRUNC.NTZ R3, R3 ;  /* 0x0000000300037305 */ /* 0x000e24000021f100 */
[----:B0-----:R0:W-:Y:S01]  /*4aa0*/  STG.E.U16 [R8.64], R3 ;  /* 0x0000000308007986 */ /* 0x0011e2000c101524 */
[----:B------:R-:W-:Y:S05]  /*4ab0*/  BRA `(.L_x_1303) ;  /* 0x00000e3000007947 */ /* 0x000fea0003800000 */
.L_x_1305:
[----:B------:R-:W-:-:S13]  /*4ac0*/  ISETP.GT.AND P0, PT, R0, 0x6, PT ;  /* 0x000000060000780c */ /* 0x000fda0003f04270 */
[----:B------:R-:W-:Y:S05]  /*4ad0*/  @P0 BRA `(.L_x_1311) ;  /* 0x000000b000000947 */ /* 0x000fea0003800000 */
[----:B------:R-:W-:-:S13]  /*4ae0*/  ISETP.NE.AND P0, PT, R0, 0x5, PT ;  /* 0x000000050000780c */ /* 0x000fda0003f05270 */
[----:B------:R-:W-:Y:S05]  /*4af0*/  @!P0 BRA `(.L_x_1312) ;  /* 0x0000006000008947 */ /* 0x000fea0003800000 */
[----:B------:R-:W-:-:S13]  /*4b00*/  ISETP.NE.AND P0, PT, R0, 0x6, PT ;  /* 0x000000060000780c */ /* 0x000fda0003f05270 */
[----:B------:R-:W-:Y:S05]  /*4b10*/  @P0 BRA `(.L_x_1308) ;  /* 0x00000bf000000947 */ /* 0x000fea0003800000 */
[----:B------:R-:W-:Y:S01]  /*4b20*/  HADD2.F32 R3, -RZ, R3.H0_H0 ;  /* 0x20000003ff037230 */ /* 0x000fe20000004100 */
[----:B------:R-:W-:-:S04]  /*4b30*/  IMAD.MOV.U32 R23, RZ, RZ, R24 ;  /* 0x000000ffff177224 */ /* 0x000fc800078e0018 */
[----:B------:R0:W-:Y:S01]  /*4b40*/  STG.E [R8.64], R3 ;  /* 0x0000000308007986 */ /* 0x0001e2000c101924 */
[----:B------:R-:W-:Y:S05]  /*4b50*/  BRA `(.L_x_1303) ;  /* 0x00000d9000007947 */ /* 0x000fea0003800000 */
.L_x_1312:
[----:B------:R0:W-:Y:S01]  /*4b60*/  STG.E.U16 [R8.64], R3 ;  /* 0x0000000308007986 */ /* 0x0001e2000c101524 */
[----:B------:R-:W-:Y:S01]  /*4b70*/  IMAD.MOV.U32 R23, RZ, RZ, R24 ;  /* 0x000000ffff177224 */ /* 0x000fe200078e0018 */
[----:B------:R-:W-:Y:S05]  /*4b80*/  BRA `(.L_x_1303) ;  /* 0x00000d6000007947 */ /* 0x000fea0003800000 */
.L_x_1311:
[----:B------:R-:W-:-:S13]  /*4b90*/  ISETP.NE.AND P0, PT, R0, 0x7, PT ;  /* 0x000000070000780c */ /* 0x000fda0003f05270 */
[----:B------:R-:W-:Y:S05]  /*4ba0*/  @!P0 BRA `(.L_x_1313) ;  /* 0x000000f000008947 */ /* 0x000fea0003800000 */
[----:B------:R-:W-:-:S13]  /*4bb0*/  ISETP.NE.AND P0, PT, R0, 0x8, PT ;  /* 0x000000080000780c */ /* 0x000fda0003f05270 */
[----:B------:R-:W-:Y:S05]  /*4bc0*/  @!P0 BRA `(.L_x_1314) ;  /* 0x0000007000008947 */ /* 0x000fea0003800000 */
[----:B------:R-:W-:-:S13]  /*4bd0*/  ISETP.NE.AND P0, PT, R0, 0x9, PT ;  /* 0x000000090000780c */ /* 0x000fda0003f05270 */
[----:B------:R-:W-:Y:S05]  /*4be0*/  @P0 BRA `(.L_x_1308) ;  /* 0x00000b2000000947 */ /* 0x000fea0003800000 */
[----:B------:R-:W-:Y:S01]  /*4bf0*/  HADD2.F32 R4, -RZ, R3.H0_H0 ;  /* 0x20000003ff047230 */ /* 0x000fe20000004100 */
[----:B------:R-:W-:Y:S02]  /*4c00*/  IMAD.MOV.U32 R5, RZ, RZ, RZ ;  /* 0x000000ffff057224 */ /* 0x000fe400078e00ff */
[----:B------:R-:W-:-:S03]  /*4c10*/  IMAD.MOV.U32 R23, RZ, RZ, R24 ;  /* 0x000000ffff177224 */ /* 0x000fc600078e0018 */
[----:B------:R0:W-:Y:S01]  /*4c20*/  STG.E.64 [R8.64], R4 ;  /* 0x0000000408007986 */ /* 0x0001e2000c101b24 */
[----:B------:R-:W-:Y:S05]  /*4c30*/  BRA `(.L_x_1303) ;  /* 0x00000cb000007947 */ /* 0x000fea0003800000 */
.L_x_1314:
[----:B------:R-:W-:Y:S01]  /*4c40*/  HADD2.F32 R0, -RZ, R3.H0_H0 ;  /* 0x20000003ff007230 */ /* 0x000fe20000004100 */
[----:B------:R-:W-:-:S04]  /*4c50*/  IMAD.MOV.U32 R23, RZ, RZ, R24 ;  /* 0x000000ffff177224 */ /* 0x000fc800078e0018 */
[----:B------:R-:W-:-:S04]  /*4c60*/  F2FP.PACK_AB R0, RZ, R0 ;  /* 0x00000000ff00723e */ /* 0x000fc800000000ff */
[----:B------:R-:W-:-:S05]  /*4c70*/  PRMT R0, R0, 0x5410, RZ ;  /* 0x0000541000007816 */ /* 0x000fca00000000ff */
[----:B------:R0:W-:Y:S01]  /*4c80*/  STG.E [R8.64], R0 ;  /* 0x0000000008007986 */ /* 0x0001e2000c101924 */
[----:B------:R-:W-:Y:S05]  /*4c90*/  BRA `(.L_x_1303) ;  /* 0x00000c5000007947 */ /* 0x000fea0003800000 */
.L_x_1313:
[----:B------:R-:W-:Y:S01]  /*4ca0*/  HADD2.F32 R4, -RZ, R3.H0_H0 ;  /* 0x20000003ff047230 */ /* 0x000fe20000004100 */
[----:B------:R-:W-:-:S04]  /*4cb0*/  IMAD.MOV.U32 R23, RZ, RZ, R24 ;  /* 0x000000ffff177224 */ /* 0x000fc800078e0018 */
[----:B------:R-:W-:-:S06]  /*4cc0*/  FMUL.FTZ R4, R4, 1 ;  /* 0x3f80000004047820 */ /* 0x000fcc0000410000 */
[----:B------:R-:W0:Y:S02]  /*4cd0*/  F2F.F64.F32 R4, R4 ;  /* 0x0000000400047310 */ /* 0x000e240000201800 */
[----:B0-----:R0:W-:Y:S01]  /*4ce0*/  STG.E.64 [R8.64], R4 ;  /* 0x0000000408007986 */ /* 0x0011e2000c101b24 */
[----:B------:R-:W-:Y:S05]  /*4cf0*/  BRA `(.L_x_1303) ;  /* 0x00000bf000007947 */ /* 0x000fea0003800000 */
.L_x_1304:
        /* <DEDUP_REMOVED lines=10> */
[----:B------:R-:W-:-:S04]  /*4da0*/  FSETP.NEU.FTZ.AND P0, PT, R3, RZ, PT ;  /* 0x000000ff0300720b */ /* 0x000fc80003f1d000 */
[----:B------:R-:W-:-:S05]  /*4db0*/  SEL R3, RZ, 0x1, !P0 ;  /* 0x00000001ff037807 */ /* 0x000fca0004000000 */
[----:B------:R0:W-:Y:S01]  /*4dc0*/  STG.E.U8 [R8.64], R3 ;  /* 0x0000000308007986 */ /* 0x0001e2000c101124 */
[----:B------:R-:W-:Y:S05]  /*4dd0*/  BRA `(.L_x_1303) ;  /* 0x00000b1000007947 */ /* 0x000fea0003800000 */
.L_x_1317:
[----:B------:R-:W-:Y:S01]  /*4de0*/  HADD2.F32 R3, -RZ, R3.H0_H0 ;  /* 0x20000003ff037230 */ /* 0x000fe20000004100 */
[----:B------:R-:W-:Y:S01]  /*4df0*/  CS2R R6, SRZ ;  /* 0x0000000000067805 */ /* 0x000fe2000001ff00 */
[----:B------:R-:W-:-:S03]  /*4e00*/  IMAD.MOV.U32 R23, RZ, RZ, R24 ;  /* 0x000000ffff177224 */ /* 0x000fc600078e0018 */
[----:B------:R-:W-:-:S04]  /*4e10*/  FMUL.FTZ R3, R3, 1 ;  /* 0x3f80000003037820 */ /* 0x000fc80000410000 */
[----:B------:R-:W0:Y:S02]  /*4e20*/  F2F.F64.F32 R4, R3 ;  /* 0x0000000300047310 */ /* 0x000e240000201800 */
[----:B0-----:R0:W-:Y:S01]  /*4e30*/  STG.E.128 [R8.64], R4 ;  /* 0x0000000408007986 */ /* 0x0011e2000c101d24 */
[----:B------:R-:W-:Y:S05]  /*4e40*/  BRA `(.L_x_1303) ;  /* 0x00000aa000007947 */ /* 0x000fea0003800000 */
.L_x_1316:
        /* <DEDUP_REMOVED lines=21> */
.L_x_1321:
[----:B------:R-:W-:Y:S05]  /*4fa0*/  BSYNC B0 ;  /* 0x0000000000007941 */ /* 0x000fea0003800000 */
.L_x_1320:
[----:B------:R-:W-:Y:S01]  /*4fb0*/  LOP3.LUT R5, R0, R5, RZ, 0xfc, !PT ;  /* 0x0000000500057212 */ /* 0x000fe200078efcff */
[----:B------:R-:W-:-:S04]  /*4fc0*/  IMAD.MOV.U32 R23, RZ, RZ, R24 ;  /* 0x000000ffff177224 */ /* 0x000fc800078e0018 */
[----:B------:R0:W-:Y:S01]  /*4fd0*/  STG.E.U8 [R8.64], R5 ;  /* 0x0000000508007986 */ /* 0x0001e2000c101124 */
[----:B------:R-:W-:Y:S05]  /*4fe0*/  BRA `(.L_x_1303) ;  /* 0x0000090000007947 */ /* 0x000fea0003800000 */
.L_x_1319:
        /* <DEDUP_REMOVED lines=13> */
.L_x_1323:
[----:B------:R-:W-:Y:S01]  /*50c0*/  IMAD.MOV.U32 R0, RZ, RZ, 0x7f ;  /* 0x0000007fff007424 */ /* 0x000fe200078e00ff */
[----:B------:R-:W-:-:S04]  /*50d0*/  ISETP.GT.U32.AND P0, PT, R3, 0x7f800000, PT ;  /* 0x7f8000000300780c */ /* 0x000fc80003f04070 */
[----:B------:R-:W-:-:S04]  /*50e0*/  SEL R0, R0, 0x7c, P0 ;  /* 0x0000007c00007807 */ /* 0x000fc80000000000 */
.L_x_1324:
[----:B------:R-:W-:Y:S05]  /*50f0*/  BSYNC B0 ;  /* 0x0000000000007941 */ /* 0x000fea0003800000 */
.L_x_1322:
[----:B------:R-:W-:Y:S01]  /*5100*/  LOP3.LUT R3, R5, 0x80000000, RZ, 0xc0, !PT ;  /* 0x8000000005037812 */ /* 0x000fe200078ec0ff */
[----:B------:R-:W-:-:S03]  /*5110*/  IMAD.MOV.U32 R23, RZ, RZ, R24 ;  /* 0x000000ffff177224 */ /* 0x000fc600078e0018 */
[----:B------:R-:W-:-:S04]  /*5120*/  SHF.R.U32.HI R3, RZ, 0x18, R3 ;  /* 0x00000018ff037819 */ /* 0x000fc80000011603 */
[----:B------:R-:W-:-:S05]  /*5130*/  LOP3.LUT R3, R0, R3, RZ, 0xfc, !PT ;  /* 0x0000000300037212 */ /* 0x000fca00078efcff */
[----:B------:R0:W-:Y:S01]  /*5140*/  STG.E.U8 [R8.64], R3 ;  /* 0x0000000308007986 */ /* 0x0001e2000c101124 */
[----:B------:R-:W-:Y:S05]  /*5150*/  BRA `(.L_x_1303) ;  /* 0x0000079000007947 */ /* 0x000fea0003800000 */
.L_x_1318:
[----:B------:R-:W-:Y:S01]  /*5160*/  HADD2.F32 R0, -RZ, R3.H0_H0 ;  /* 0x20000003ff007230 */ /* 0x000fe20000004100 */
[----:B------:R-:W-:-:S04]  /*5170*/  IMAD.MOV.U32 R23, RZ, RZ, R24 ;  /* 0x000000ffff177224 */ /* 0x000fc800078e0018 */
[----:B------:R-:W-:-:S05]  /*5180*/  F2FP.BF16.PACK_AB R0, RZ, R0 ;  /* 0x00000000ff00723e */ /* 0x000fca00000010ff */
[----:B------:R0:W-:Y:S01]  /*5190*/  STG.E.U16 [R8.64], R0 ;  /* 0x0000000008007986 */ /* 0x0001e2000c101524 */
[----:B------:R-:W-:Y:S05]  /*51a0*/  BRA `(.L_x_1303) ;  /* 0x0000074000007947 */ /* 0x000fea0003800000 */
.L_x_1315:
        /* <DEDUP_REMOVED lines=10> */
[----:B------:R-:W0:Y:S02]  /*5250*/  F2I.FTZ.U32.TRUNC.NTZ R3, R3 ;  /* 0x0000000300037305 */ /* 0x000e24000021f000 */
[----:B0-----:R0:W-:Y:S01]  /*5260*/  STG.E.U16 [R8.64], R3 ;  /* 0x0000000308007986 */ /* 0x0011e2000c101524 */
[----:B------:R-:W-:Y:S05]  /*5270*/  BRA `(.L_x_1303) ;  /* 0x0000067000007947 */ /* 0x000fea0003800000 */
.L_x_1327:
        /* <DEDUP_REMOVED lines=17> */
.L_x_1330:
[----:B------:R-:W-:-:S04]  /*5390*/  LOP3.LUT R3, R5, 0x80000000, RZ, 0xc0, !PT ;  /* 0x8000000005037812 */ /* 0x000fc800078ec0ff */
[----:B------:R-:W-:-:S04]  /*53a0*/  SHF.R.U32.HI R3, RZ, 0x18, R3 ;  /* 0x00000018ff037819 */ /* 0x000fc80000011603 */
[----:B------:R-:W-:-:S04]  /*53b0*/  LOP3.LUT R0, R0, R3, RZ, 0xfc, !PT ;  /* 0x0000000300007212 */ /* 0x000fc800078efcff */
[----:B------:R-:W-:Y:S02]  /*53c0*/  PRMT R4, R0, 0x7610, R4 ;  /* 0x0000761000047816 */ /* 0x000fe40000000004 */
.L_x_1329:
[----:B------:R-:W-:Y:S05]  /*53d0*/  BSYNC B0 ;  /* 0x0000000000007941 */ /* 0x000fea0003800000 */
.L_x_1328:
[----:B------:R0:W-:Y:S01]  /*53e0*/  STG.E.U8 [R8.64], R4 ;  /* 0x0000000408007986 */ /* 0x0001e2000c101124 */
[----:B------:R-:W-:Y:S01]  /*53f0*/  IMAD.MOV.U32 R23, RZ, RZ, R24 ;  /* 0x000000ffff177224 */ /* 0x000fe200078e0018 */
[----:B------:R-:W-:Y:S05]  /*5400*/  BRA `(.L_x_1303) ;  /* 0x000004e000007947 */ /* 0x000fea0003800000 */
.L_x_1326:
        /* <DEDUP_REMOVED lines=17> */
.L_x_1333:
[----:B------:R-:W-:-:S04]  /*5520*/  LOP3.LUT R3, R5, 0x80000000, RZ, 0xc0, !PT ;  /* 0x8000000005037812 */ /* 0x000fc800078ec0ff */
[----:B------:R-:W-:-:S04]  /*5530*/  SHF.R.U32.HI R3, RZ, 0x18, R3 ;  /* 0x00000018ff037819 */ /* 0x000fc80000011603 */
[----:B------:R-:W-:-:S04]  /*5540*/  LOP3.LUT R0, R0, R3, RZ, 0xfc, !PT ;  /* 0x0000000300007212 */ /* 0x000fc800078efcff */
[----:B------:R-:W-:Y:S02]  /*5550*/  PRMT R4, R0, 0x7610, R4 ;  /* 0x0000761000047816 */ /* 0x000fe40000000004 */
.L_x_1332:
[----:B------:R-:W-:Y:S05]  /*5560*/  BSYNC B0 ;  /* 0x0000000000007941 */ /* 0x000fea0003800000 */
.L_x_1331:
[----:B------:R0:W-:Y:S01]  /*5570*/  STG.E.U8 [R8.64], R4 ;  /* 0x0000000408007986 */ /* 0x0001e2000c101124 */
[----:B------:R-:W-:Y:S01]  /*5580*/  IMAD.MOV.U32 R23, RZ, RZ, R24 ;  /* 0x000000ffff177224 */ /* 0x000fe200078e0018 */
[----:B------:R-:W-:Y:S05]  /*5590*/  BRA `(.L_x_1303) ;  /* 0x0000035000007947 */ /* 0x000fea0003800000 */
.L_x_1325:
[----:B------:R-:W-:-:S13]  /*55a0*/  ISETP.NE.AND P0, PT, R0, 0x1c, PT ;  /* 0x0000001c0000780c */ /* 0x000fda0003f05270 */
[----:B------:R-:W-:Y:S05]  /*55b0*/  @!P0 BRA `(.L_x_1334) ;  /* 0x000002f000008947 */ /* 0x000fea0003800000 */
[----:B------:R-:W-:-:S13]  /*55c0*/  ISETP.NE.AND P0, PT, R0, 0x1d, PT ;  /* 0x0000001d0000780c */ /* 0x000fda0003f05270 */
[----:B------:R-:W-:Y:S05]  /*55d0*/  @!P0 BRA `(.L_x_1335) ;  /* 0x0000028000008947 */ /* 0x000fea0003800000 */
[----:B------:R-:W-:-:S13]  /*55e0*/  ISETP.NE.AND P0, PT, R0, 0x2c, PT ;  /* 0x0000002c0000780c */ /* 0x000fda0003f05270 */
[----:B------:R-:W-:Y:S05]  /*55f0*/  @P0 BRA `(.L_x_1308) ;  /* 0x0000011000000947 */ /* 0x000fea0003800000 */
[----:B------:R-:W-:Y:S01]  /*5600*/  HADD2.F32 R4, -RZ, R3.H0_H0 ;  /* 0x20000003ff047230 */ /* 0x000fe20000004100 */
[----:B------:R-:W-:Y:S01]  /*5610*/  PLOP3.LUT P0, PT, PT, PT, PT, 0x80, 0x0 ;  /* 0x000000000000781c */ /* 0x000fe20003f0f070 */
[----:B------:R-:W-:-:S03]  /*5620*/  IMAD.MOV.U32 R23, RZ, RZ, R24 ;  /* 0x000000ffff177224 */ /* 0x000fc600078e0018 */
        /* <DEDUP_REMOVED lines=14> */
.L_x_1308:
        /* <DEDUP_REMOVED lines=21> */
.L_x_1335:
[----:B------:R-:W-:Y:S01]  /*5860*/  HADD2.F32 R4, -RZ, R3.H0_H0 ;  /* 0x20000003ff047230 */ /* 0x000fe20000004100 */
[----:B------:R-:W-:-:S05]  /*5870*/  IMAD.MOV.U32 R23, RZ, RZ, R24 ;  /* 0x000000ffff177224 */ /* 0x000fca00078e0018 */
[----:B------:R-:W0:Y:S02]  /*5880*/  F2I.U64.TRUNC R4, R4 ;  /* 0x0000000400047311 */ /* 0x000e24000020d800 */
[----:B0-----:R0:W-:Y:S01]  /*5890*/  STG.E.64 [R8.64], R4 ;  /* 0x0000000408007986 */ /* 0x0011e2000c101b24 */
[----:B------:R-:W-:Y:S05]  /*58a0*/  BRA `(.L_x_1303) ;  /* 0x0000004000007947 */ /* 0x000fea0003800000 */
.L_x_1334:
[----:B------:R-:W-:Y:S01]  /*58b0*/  HADD2.F32 R3, -RZ, R3.H0_H0 ;  /* 0x20000003ff037230 */ /* 0x000fe20000004100 */
[----:B------:R-:W-:-:S05]  /*58c0*/  IMAD.MOV.U32 R23, RZ, RZ, R24 ;  /* 0x000000ffff177224 */ /* 0x000fca00078e0018 */
[----:B------:R-:W0:Y:S02]  /*58d0*/  F2I.FTZ.U32.TRUNC.NTZ R3, R3 ;  /* 0x0000000300037305 */ /* 0x000e24000021f000 */
[----:B0-----:R0:W-:Y:S02]  /*58e0*/  STG.E [R8.64], R3 ;  /* 0x0000000308007986 */ /* 0x0011e4000c101924 */
.L_x_1303:
[----:B------:R-:W-:Y:S05]  /*58f0*/  BSYNC B6 ;  /* 0x0000000000067941 */ /* 0x000fea0003800000 */
.L_x_1302:
[----:B------:R-:W-:Y:S01]  /*5900*/  ISETP.GE.AND P0, PT, R23, R17, PT ;  /* 0x000000111700720c */ /* 0x000fe20003f06270 */
[----:B------:R-:W-:-:S12]  /*5910*/  BSSY B6, `(.L_x_1336) ;  /* 0x00001fe000067945 */ /* 0x000fd80003800000 */
[----:B------:R-:W-:Y:S05]  /*5920*/  @P0 BRA `(.L_x_1337) ;  /* 0x00001fc000000947 */ /* 0x000fea0003800000 */
[----:B01----:R-:W-:Y:S01]  /*5930*/  IMAD R0, R16, 0x200, R23 ;  /* 0x0000020010007824 */ /* 0x003fe200078e0217 */
        /* <DEDUP_REMOVED lines=19> */
.L_x_1341:
[----:B------:R-:W-:-:S06]  /*5a70*/  HADD2.F32 R5, -RZ, R25.H0_H0 ;  /* 0x20000019ff057230 */ /* 0x000fcc0000004100 */
[----:B------:R-:W0:Y:S02]  /*5a80*/  F2I.S64.TRUNC R4, R5 ;  /* 0x0000000500047311 */ /* 0x000e24000020d900 */
[----:B0-----:R0:W-:Y:S01]  /*5a90*/  STG.E.U8 [R8.64], R4 ;  /* 0x0000000408007986 */ /* 0x0011e2000c101124 */
[----:B------:R-:W-:Y:S05]  /*5aa0*/  BRA `(.L_x_1343) ;  /* 0x00000e4000007947 */ /* 0x000fea0003800000 */
.L_x_1340:
        /* <DEDUP_REMOVED lines=10> */
.L_x_1345:
[----:B------:R-:W-:-:S06]  /*5b50*/  HADD2.F32 R25, -RZ, R25.H0_H0 ;  /* 0x20000019ff197230 */ /* 0x000fcc0000004100 */
[----:B------:R-:W0:Y:S02]  /*5b60*/  F2I.FTZ.TRUNC.NTZ R25, R25 ;  /* 0x0000001900197305 */ /* 0x000e24000021f100 */
[----:B0-----:R0:W-:Y:S01]  /*5b70*/  STG.E [R8.64], R25 ;  /* 0x0000001908007986 */ /* 0x0011e2000c101924 */
[----:B------:R-:W-:Y:S05]  /*5b80*/  BRA `(.L_x_1343) ;  /* 0x00000d6000007947 */ /* 0x000fea0003800000 */
.L_x_1344:
[----:B------:R-:W-:-:S06]  /*5b90*/  HADD2.F32 R25, -RZ, R25.H0_H0 ;  /* 0x20000019ff197230 */ /* 0x000fcc0000004100 */
[----:B------:R-:W0:Y:S02]  /*5ba0*/  F2I.FTZ.TRUNC.NTZ R25, R25 ;  /* 0x0000001900197305 */ /* 0x000e24000021f100 */
[----:B0-----:R0:W-:Y:S01]  /*5bb0*/  STG.E.U16 [R8.64], R25 ;  /* 0x0000001908007986 */ /* 0x0011e2000c101524 */
[----:B------:R-:W-:Y:S05]  /*5bc0*/  BRA `(.L_x_1343) ;  /* 0x00000d2000007947 */ /* 0x000fea0003800000 */
.L_x_1339:
        /* <DEDUP_REMOVED lines=9> */
.L_x_1347:
[----:B------:R0:W-:Y:S01]  /*5c60*/  STG.E.U16 [R8.64], R25 ;  /* 0x0000001908007986 */ /* 0x0001e2000c101524 */
[----:B------:R-:W-:Y:S05]  /*5c70*/  BRA `(.L_x_1343) ;  /* 0x00000c7000007947 */ /* 0x000fea0003800000 */
.L_x_1346:
        /* <DEDUP_REMOVED lines=10> */
.L_x_1349:
[----:B------:R-:W-:-:S05]  /*5d20*/  HADD2.F32 R0, -RZ, R25.H0_H0 ;  /* 0x20000019ff007230 */ /* 0x000fca0000004100 */
[----:B------:R-:W-:-:S04]  /*5d30*/  F2FP.PACK_AB R0, RZ, R0 ;  /* 0x00000000ff00723e */ /* 0x000fc800000000ff */
[----:B------:R-:W-:-:S05]  /*5d40*/  PRMT R0, R0, 0x5410, RZ ;  /* 0x0000541000007816 */ /* 0x000fca00000000ff */
[----:B------:R0:W-:Y:S01]  /*5d50*/  STG.E [R8.64], R0 ;  /* 0x0000000008007986 */ /* 0x0001e2000c101924 */
[----:B------:R-:W-:Y:S05]  /*5d60*/  BRA `(.L_x_1343) ;  /* 0x00000b8000007947 */ /* 0x000fea0003800000 */
.L_x_1348:
[----:B------:R-:W-:-:S05]  /*5d70*/  HADD2.F32 R4, -RZ, R25.H0_H0 ;  /* 0x20000019ff047230 */ /* 0x000fca0000004100 */
[----:B------:R-:W-:-:S06]  /*5d80*/  FMUL.FTZ R4, R4, 1 ;  /* 0x3f80000004047820 */ /* 0x000fcc0000410000 */
[----:B------:R-:W0:Y:S02]  /*5d90*/  F2F.F64.F32 R4, R4 ;  /* 0x0000000400047310 */ /* 0x000e240000201800 */
[----:B0-----:R0:W-:Y:S01]  /*5da0*/  STG.E.64 [R8.64], R4 ;  /* 0x0000000408007986 */ /* 0x0011e2000c101b24 */
[----:B------:R-:W-:Y:S05]  /*5db0*/  BRA `(.L_x_1343) ;  /* 0x00000b3000007947 */ /* 0x000fea0003800000 */
.L_x_1338:
        /* <DEDUP_REMOVED lines=13> */
.L_x_1352:
[----:B------:R-:W-:Y:S01]  /*5e90*/  HADD2.F32 R25, -RZ, R25.H0_H0 ;  /* 0x20000019ff197230 */ /* 0x000fe20000004100 */
[----:B------:R-:W-:-:S04]  /*5ea0*/  CS2R R6, SRZ ;  /* 0x0000000000067805 */ /* 0x000fc8000001ff00 */
[----:B------:R-:W-:-:S06]  /*5eb0*/  FMUL.FTZ R4, R25, 1 ;  /* 0x3f80000019047820 */ /* 0x000fcc0000410000 */
[----:B------:R-:W0:Y:S02]  /*5ec0*/  F2F.F64.F32 R4, R4 ;  /* 0x0000000400047310 */ /* 0x000e240000201800 */
[----:B0-----:R0:W-:Y:S01]  /*5ed0*/  STG.E.128 [R8.64], R4 ;  /* 0x0000000408007986 */ /* 0x0011e2000c101d24 */
[----:B------:R-:W-:Y:S05]  /*5ee0*/  BRA `(.L_x_1343) ;  /* 0x00000a0000007947 */ /* 0x000fea0003800000 */
.L_x_1351:
        /* <DEDUP_REMOVED lines=21> */
.L_x_1356:
[----:B------:R-:W-:Y:S05]  /*6040*/  BSYNC B0 ;  /* 0x0000000000007941 */ /* 0x000fea0003800000 */
.L_x_1355:
[----:B------:R-:W-:-:S05]  /*6050*/  LOP3.LUT R5, R0, R5, RZ, 0xfc, !PT ;  /* 0x0000000500057212 */ /* 0x000fca00078efcff */
[----:B------:R0:W-:Y:S01]  /*6060*/  STG.E.U8 [R8.64], R5 ;  /* 0x0000000508007986 */ /* 0x0001e2000c101124 */
[----:B------:R-:W-:Y:S05]  /*6070*/  BRA `(.L_x_1343) ;  /* 0x0000087000007947 */ /* 0x000fea0003800000 */
.L_x_1354:
        /* <DEDUP_REMOVED lines=13> */
.L_x_1358:
[----:B------:R-:W-:Y:S01]  /*6150*/  IMAD.MOV.U32 R0, RZ, RZ, 0x7f ;  /* 0x0000007fff007424 */ /* 0x000fe200078e00ff */
[----:B------:R-:W-:-:S04]  /*6160*/  ISETP.GT.U32.AND P0, PT, R3, 0x7f800000, PT ;  /* 0x7f8000000300780c */ /* 0x000fc80003f04070 */
[----:B------:R-:W-:-:S04]  /*6170*/  SEL R0, R0, 0x7c, P0 ;  /* 0x0000007c00007807 */ /* 0x000fc80000000000 */
.L_x_1359:
[----:B------:R-:W-:Y:S05]  /*6180*/  BSYNC B0 ;  /* 0x0000000000007941 */ /* 0x000fea0003800000 */
.L_x_1357:
[----:B------:R-:W-:-:S04]  /*6190*/  LOP3.LUT R3, R25, 0x80000000, RZ, 0xc0, !PT ;  /* 0x8000000019037812 */ /* 0x000fc800078ec0ff */
[----:B------:R-:W-:-:S04]  /*61a0*/  SHF.R.U32.HI R3, RZ, 0x18, R3 ;  /* 0x00000018ff037819 */ /* 0x000fc80000011603 */
[----:B------:R-:W-:-:S05]  /*61b0*/  LOP3.LUT R3, R0, R3, RZ, 0xfc, !PT ;  /* 0x0000000300037212 */ /* 0x000fca00078efcff */
[----:B------:R0:W-:Y:S01]  /*61c0*/  STG.E.U8 [R8.64], R3 ;  /* 0x0000000308007986 */ /* 0x0001e2000c101124 */
[----:B------:R-:W-:Y:S05]  /*61d0*/  BRA `(.L_x_1343) ;  /* 0x0000071000007947 */ /* 0x000fea0003800000 */
.L_x_1353:
[----:B------:R-:W-:-:S05]  /*61e0*/  HADD2.F32 R0, -RZ, R25.H0_H0 ;  /* 0x20000019ff007230 */ /* 0x000fca0000004100 */
[----:B------:R-:W-:-:S05]  /*61f0*/  F2FP.BF16.PACK_AB R0, RZ, R0 ;  /* 0x00000000ff00723e */ /* 0x000fca00000010ff */
[----:B------:R0:W-:Y:S01]  /*6200*/  STG.E.U16 [R8.64], R0 ;  /* 0x0000000008007986 */ /* 0x0001e2000c101524 */
[----:B------:R-:W-:Y:S05]  /*6210*/  BRA `(.L_x_1343) ;  /* 0x000006d000007947 */ /* 0x000fea0003800000 */
.L_x_1350:
        /* <DEDUP_REMOVED lines=12> */
.L_x_1362:
        /* <DEDUP_REMOVED lines=17> */
.L_x_1365:
[----:B------:R-:W-:-:S04]  /*63f0*/  LOP3.LUT R3, R25, 0x80000000, RZ, 0xc0, !PT ;  /* 0x8000000019037812 */ /* 0x000fc800078ec0ff */
[----:B------:R-:W-:-:S04]  /*6400*/  SHF.R.U32.HI R3, RZ, 0x18, R3 ;  /* 0x00000018ff037819 */ /* 0x000fc80000011603 */
[----:B------:R-:W-:-:S04]  /*6410*/  LOP3.LUT R0, R0, R3, RZ, 0xfc, !PT ;  /* 0x0000000300007212 */ /* 0x000fc800078efcff */
[----:B------:R-:W-:Y:S02]  /*6420*/  PRMT R4, R0, 0x7610, R4 ;  /* 0x0000761000047816 */ /* 0x000fe40000000004 */
.L_x_1364:
[----:B------:R-:W-:Y:S05]  /*6430*/  BSYNC B0 ;  /* 0x0000000000007941 */ /* 0x000fea0003800000 */
.L_x_1363:
[----:B------:R0:W-:Y:S01]  /*6440*/  STG.E.U8 [R8.64], R4 ;  /* 0x0000000408007986 */ /* 0x0001e2000c101124 */
[----:B------:R-:W-:Y:S05]  /*6450*/  BRA `(.L_x_1343) ;  /* 0x0000049000007947 */ /* 0x000fea0003800000 */
.L_x_1361:
        /* <DEDUP_REMOVED lines=17> */
.L_x_1368:
[----:B------:R-:W-:-:S04]  /*6570*/  LOP3.LUT R3, R25, 0x80000000, RZ, 0xc0, !PT ;  /* 0x8000000019037812 */ /* 0x000fc800078ec0ff */
[----:B------:R-:W-:-:S04]  /*6580*/  SHF.R.U32.HI R3, RZ, 0x18, R3 ;  /* 0x00000018ff037819 */ /* 0x000fc80000011603 */
[----:B------:R-:W-:-:S04]  /*6590*/  LOP3.LUT R0, R0, R3, RZ, 0xfc, !PT ;  /* 0x0000000300007212 */ /* 0x000fc800078efcff */
[----:B------:R-:W-:Y:S02]  /*65a0*/  PRMT R4, R0, 0x7610, R4 ;  /* 0x0000761000047816 */ /* 0x000fe40000000004 */
.L_x_1367:
[----:B------:R-:W-:Y:S05]  /*65b0*/  BSYNC B0 ;  /* 0x0000000000007941 */ /* 0x000fea0003800000 */
.L_x_1366:
[----:B------:R0:W-:Y:S01]  /*65c0*/  STG.E.U8 [R8.64], R4 ;  /* 0x0000000408007986 */ /* 0x0001e2000c101124 */
[----:B------:R-:W-:Y:S05]  /*65d0*/  BRA `(.L_x_1343) ;  /* 0x0000031000007947 */ /* 0x000fea0003800000 */
.L_x_1360:
        /* <DEDUP_REMOVED lines=22> */
.L_x_1342:
        /* <DEDUP_REMOVED lines=20> */
.L_x_1370:
[----:B------:R-:W-:-:S06]  /*6880*/  HADD2.F32 R4, -RZ, R25.H0_H0 ;  /* 0x20000019ff047230 */ /* 0x000fcc0000004100 */
[----:B------:R-:W0:Y:S02]  /*6890*/  F2I.U64.TRUNC R4, R4 ;  /* 0x0000000400047311 */ /* 0x000e24000020d800 */
[----:B0-----:R0:W-:Y:S01]  /*68a0*/  STG.E.64 [R8.64], R4 ;  /* 0x0000000408007986 */ /* 0x0011e2000c101b24 */
[----:B------:R-:W-:Y:S05]  /*68b0*/  BRA `(.L_x_1343) ;  /* 0x0000003000007947 */ /* 0x000fea0003800000 */
.L_x_1369:
[----:B------:R-:W-:-:S06]  /*68c0*/  HADD2.F32 R25, -RZ, R25.H0_H0 ;  /* 0x20000019ff197230 */ /* 0x000fcc0000004100 */
[----:B------:R-:W0:Y:S02]  /*68d0*/  F2I.FTZ.U32.TRUNC.NTZ R25, R25 ;  /* 0x0000001900197305 */ /* 0x000e24000021f000 */
[----:B0-----:R0:W-:Y:S02]  /*68e0*/  STG.E [R8.64], R25 ;  /* 0x0000001908007986 */ /* 0x0011e4000c101924 */
.L_x_1343:
        /* <DEDUP_REMOVED lines=19> */
[----:B------:R-:W-:-:S04]  /*6a20*/  HADD2.F32 R22, -RZ, R22.H0_H0 ;  /* 0x20000016ff167230 */ /* 0x000fc80000004100 */
[----:B------:R-:W0:Y:S02]  /*6a30*/  F2I.FTZ.TRUNC.NTZ R3, R22 ;  /* 0x0000001600037305 */ /* 0x000e24000021f100 */
[----:B0-----:R0:W-:Y:S01]  /*6a40*/  STG.E.U8 [R8.64], R3 ;  /* 0x0000000308007986 */ /* 0x0011e2000c101124 */
[----:B------:R-:W-:Y:S05]  /*6a50*/  BRA `(.L_x_1376) ;  /* 0x00000e8000007947 */ /* 0x000fea0003800000 */
.L_x_1374:
[----:B------:R-:W-:-:S06]  /*6a60*/  HADD2.F32 R5, -RZ, R22.H0_H0 ;  /* 0x20000016ff057230 */ /* 0x000fcc0000004100 */
[----:B------:R-:W0:Y:S02]  /*6a70*/  F2I.S64.TRUNC R4, R5 ;  /* 0x0000000500047311 */ /* 0x000e24000020d900 */
[----:B0-----:R0:W-:Y:S01]  /*6a80*/  STG.E.U8 [R8.64], R4 ;  /* 0x0000000408007986 */ /* 0x0011e2000c101124 */
[----:B------:R-:W-:Y:S05]  /*6a90*/  BRA `(.L_x_1376) ;  /* 0x00000e4000007947 */ /* 0x000fea0003800000 */
.L_x_1373:
        /* <DEDUP_REMOVED lines=10> */
.L_x_1378:
[----:B------:R-:W-:-:S04]  /*6b40*/  HADD2.F32 R22, -RZ, R22.H0_H0 ;  /* 0x20000016ff167230 */ /* 0x000fc80000004100 */
[----:B------:R-:W0:Y:S02]  /*6b50*/  F2I.FTZ.TRUNC.NTZ R3, R22 ;  /* 0x0000001600037305 */ /* 0x000e24000021f100 */
[----:B0-----:R0:W-:Y:S01]  /*6b60*/  STG.E [R8.64], R3 ;  /* 0x0000000308007986 */ /* 0x0011e2000c101924 */
[----:B------:R-:W-:Y:S05]  /*6b70*/  BRA `(.L_x_1376) ;  /* 0x00000d6000007947 */ /* 0x000fea0003800000 */
.L_x_1377:
[----:B------:R-:W-:-:S04]  /*6b80*/  HADD2.F32 R22, -RZ, R22.H0_H0 ;  /* 0x20000016ff167230 */ /* 0x000fc80000004100 */
[----:B------:R-:W0:Y:S02]  /*6b90*/  F2I.FTZ.TRUNC.NTZ R3, R22 ;  /* 0x0000001600037305 */ /* 0x000e24000021f100 */
[----:B0-----:R0:W-:Y:S01]  /*6ba0*/  STG.E.U16 [R8.64], R3 ;  /* 0x0000000308007986 */ /* 0x0011e2000c101524 */
[----:B------:R-:W-:Y:S05]  /*6bb0*/  BRA `(.L_x_1376) ;  /* 0x00000d2000007947 */ /* 0x000fea0003800000 */
.L_x_1372:
        /* <DEDUP_REMOVED lines=9> */
.L_x_1380:
[----:B------:R0:W-:Y:S01]  /*6c50*/  STG.E.U16 [R8.64], R22 ;  /* 0x0000001608007986 */ /* 0x0001e2000c101524 */
[----:B------:R-:W-:Y:S05]  /*6c60*/  BRA `(.L_x_1376) ;  /* 0x00000c7000007947 */ /* 0x000fea0003800000 */
.L_x_1379:
        /* <DEDUP_REMOVED lines=10> */
.L_x_1382:
[----:B------:R-:W-:-:S05]  /*6d10*/  HADD2.F32 R0, -RZ, R22.H0_H0 ;  /* 0x20000016ff007230 */ /* 0x000fca0000004100 */
[----:B------:R-:W-:-:S04]  /*6d20*/  F2FP.PACK_AB R0, RZ, R0 ;  /* 0x00000000ff00723e */ /* 0x000fc800000000ff */
[----:B------:R-:W-:-:S05]  /*6d30*/  PRMT R0, R0, 0x5410, RZ ;  /* 0x0000541000007816 */ /* 0x000fca00000000ff */
[----:B------:R0:W-:Y:S01]  /*6d40*/  STG.E [R8.64], R0 ;  /* 0x0000000008007986 */ /* 0x0001e2000c101924 */
[----:B------:R-:W-:Y:S05]  /*6d50*/  BRA `(.L_x_1376) ;  /* 0x00000b8000007947 */ /* 0x000fea0003800000 */
.L_x_1381:
[----:B------:R-:W-:-:S05]  /*6d60*/  HADD2.F32 R4, -RZ, R22.H0_H0 ;  /* 0x20000016ff047230 */ /* 0x000fca0000004100 */
[----:B------:R-:W-:-:S06]  /*6d70*/  FMUL.FTZ R4, R4, 1 ;  /* 0x3f80000004047820 */ /* 0x000fcc0000410000 */
[----:B------:R-:W0:Y:S02]  /*6d80*/  F2F.F64.F32 R4, R4 ;  /* 0x0000000400047310 */ /* 0x000e240000201800 */
[----:B0-----:R0:W-:Y:S01]  /*6d90*/  STG.E.64 [R8.64], R4 ;  /* 0x0000000408007986 */ /* 0x0011e2000c101b24 */
[----:B------:R-:W-:Y:S05]  /*6da0*/  BRA `(.L_x_1376) ;  /* 0x00000b3000007947 */ /* 0x000fea0003800000 */
.L_x_1371:
        /* <DEDUP_REMOVED lines=13> */
.L_x_1385:
[----:B------:R-:W-:Y:S01]  /*6e80*/  HADD2.F32 R22, -RZ, R22.H0_H0 ;  /* 0x20000016ff167230 */ /* 0x000fe20000004100 */
[----:B------:R-:W-:-:S04]  /*6e90*/  CS2R R6, SRZ ;  /* 0x0000000000067805 */ /* 0x000fc8000001ff00 */
[----:B------:R-:W-:-:S06]  /*6ea0*/  FMUL.FTZ R4, R22, 1 ;  /* 0x3f80000016047820 */ /* 0x000fcc0000410000 */
[----:B------:R-:W0:Y:S02]  /*6eb0*/  F2F.F64.F32 R4, R4 ;  /* 0x0000000400047310 */ /* 0x000e240000201800 */
[----:B0-----:R0:W-:Y:S01]  /*6ec0*/  STG.E.128 [R8.64], R4 ;  /* 0x0000000408007986 */ /* 0x0011e2000c101d24 */
[----:B------:R-:W-:Y:S05]  /*6ed0*/  BRA `(.L_x_1376) ;  /* 0x00000a0000007947 */ /* 0x000fea0003800000 */
.L_x_1384:
        /* <DEDUP_REMOVED lines=21> */
.L_x_1389:
[----:B------:R-:W-:Y:S05]  /*7030*/  BSYNC B0 ;  /* 0x0000000000007941 */ /* 0x000fea0003800000 */
.L_x_1388:
[----:B------:R-:W-:-:S05]  /*7040*/  LOP3.LUT R5, R0, R5, RZ, 0xfc, !PT ;  /* 0x0000000500057212 */ /* 0x000fca00078efcff */
[----:B------:R0:W-:Y:S01]  /*7050*/  STG.E.U8 [R8.64], R5 ;  /* 0x0000000508007986 */ /* 0x0001e2000c101124 */
[----:B------:R-:W-:Y:S05]  /*7060*/  BRA `(.L_x_1376) ;  /* 0x0000087000007947 */ /* 0x000fea0003800000 */
.L_x_1387:
        /* <DEDUP_REMOVED lines=13> */
.L_x_1391:
[----:B------:R-:W-:Y:S01]  /*7140*/  IMAD.MOV.U32 R0, RZ, RZ, 0x7f ;  /* 0x0000007fff007424 */ /* 0x000fe200078e00ff */
[----:B------:R-:W-:-:S04]  /*7150*/  ISETP.GT.U32.AND P0, PT, R3, 0x7f800000, PT ;  /* 0x7f8000000300780c */ /* 0x000fc80003f04070 */
[----:B------:R-:W-:-:S04]  /*7160*/  SEL R0, R0, 0x7c, P0 ;  /* 0x0000007c00007807 */ /* 0x000fc80000000000 */
.L_x_1392:
[----:B------:R-:W-:Y:S05]  /*7170*/  BSYNC B0 ;  /* 0x0000000000007941 */ /* 0x000fea0003800000 */
.L_x_1390:
[----:B------:R-:W-:-:S04]  /*7180*/  LOP3.LUT R3, R5, 0x80000000, RZ, 0xc0, !PT ;  /* 0x8000000005037812 */ /* 0x000fc800078ec0ff */
[----:B------:R-:W-:-:S04]  /*7190*/  SHF.R.U32.HI R3, RZ, 0x18, R3 ;  /* 0x00000018ff037819 */ /* 0x000fc80000011603 */
[----:B------:R-:W-:-:S05]  /*71a0*/  LOP3.LUT R3, R0, R3, RZ, 0xfc, !PT ;  /* 0x0000000300037212 */ /* 0x000fca00078efcff */
[----:B------:R0:W-:Y:S01]  /*71b0*/  STG.E.U8 [R8.64], R3 ;  /* 0x0000000308007986 */ /* 0x0001e2000c101124 */
[----:B------:R-:W-:Y:S05]  /*71c0*/  BRA `(.L_x_1376) ;  /* 0x0000071000007947 */ /* 0x000fea0003800000 */
.L_x_1386:
[----:B------:R-:W-:-:S05]  /*71d0*/  HADD2.F32 R0, -RZ, R22.H0_H0 ;  /* 0x20000016ff007230 */ /* 0x000fca0000004100 */
[----:B------:R-:W-:-:S05]  /*71e0*/  F2FP.BF16.PACK_AB R0, RZ, R0 ;  /* 0x00000000ff00723e */ /* 0x000fca00000010ff */
[----:B------:R0:W-:Y:S01]  /*71f0*/  STG.E.U16 [R8.64], R0 ;  /* 0x0000000008007986 */ /* 0x0001e2000c101524 */
[----:B------:R-:W-:Y:S05]  /*7200*/  BRA `(.L_x_1376) ;  /* 0x000006d000007947 */ /* 0x000fea0003800000 */
.L_x_1383:
        /* <DEDUP_REMOVED lines=12> */
.L_x_1395:
        /* <DEDUP_REMOVED lines=17> */
.L_x_1398:
[----:B------:R-:W-:-:S04]  /*73e0*/  LOP3.LUT R3, R5, 0x80000000, RZ, 0xc0, !PT ;  /* 0x8000000005037812 */ /* 0x000fc800078ec0ff */
[----:B------:R-:W-:-:S04]  /*73f0*/  SHF.R.U32.HI R3, RZ, 0x18, R3 ;  /* 0x00000018ff037819 */ /* 0x000fc80000011603 */
[----:B------:R-:W-:-:S04]  /*7400*/  LOP3.LUT R0, R0, R3, RZ, 0xfc, !PT ;  /* 0x0000000300007212 */ /* 0x000fc800078efcff */
[----:B------:R-:W-:Y:S02]  /*7410*/  PRMT R4, R0, 0x7610, R4 ;  /* 0x0000761000047816 */ /* 0x000fe40000000004 */
.L_x_1397:
[----:B------:R-:W-:Y:S05]  /*7420*/  BSYNC B0 ;  /* 0x0000000000007941 */ /* 0x000fea0003800000 */
.L_x_1396:
[----:B------:R0:W-:Y:S01]  /*7430*/  STG.E.U8 [R8.64], R4 ;  /* 0x0000000408007986 */ /* 0x0001e2000c101124 */
[----:B------:R-:W-:Y:S05]  /*7440*/  BRA `(.L_x_1376) ;  /* 0x0000049000007947 */ /* 0x000fea0003800000 */
.L_x_1394:
        /* <DEDUP_REMOVED lines=17> */
.L_x_1401:
[----:B------:R-:W-:-:S04]  /*7560*/  LOP3.LUT R3, R5, 0x80000000, RZ, 0xc0, !PT ;  /* 0x8000000005037812 */ /* 0x000fc800078ec0ff */
[----:B------:R-:W-:-:S04]  /*7570*/  SHF.R.U32.HI R3, RZ, 0x18, R3 ;  /* 0x00000018ff037819 */ /* 0x000fc80000011603 */
[----:B------:R-:W-:-:S04]  /*7580*/  LOP3.LUT R0, R0, R3, RZ, 0xfc, !PT ;  /* 0x0000000300007212 */ /* 0x000fc800078efcff */
[----:B------:R-:W-:Y:S02]  /*7590*/  PRMT R4, R0, 0x7610, R4 ;  /* 0x0000761000047816 */ /* 0x000fe40000000004 */
.L_x_1400:
[----:B------:R-:W-:Y:S05]  /*75a0*/  BSYNC B0 ;  /* 0x0000000000007941 */ /* 0x000fea0003800000 */
.L_x_1399:
[----:B------:R0:W-:Y:S01]  /*75b0*/  STG.E.U8 [R8.64], R4 ;  /* 0x0000000408007986 */ /* 0x0001e2000c101124 */
[----:B------:R-:W-:Y:S05]  /*75c0*/  BRA `(.L_x_1376) ;  /* 0x0000031000007947 */ /* 0x000fea0003800000 */
.L_x_1393:
        /* <DEDUP_REMOVED lines=22> */
.L_x_1375:
        /* <DEDUP_REMOVED lines=20> */
.L_x_1403:
[----:B------:R-:W-:-:S06]  /*7870*/  HADD2.F32 R4, -RZ, R22.H0_H0 ;  /* 0x20000016ff047230 */ /* 0x000fcc0000004100 */
[----:B------:R-:W0:Y:S02]  /*7880*/  F2I.U64.TRUNC R4, R4 ;  /* 0x0000000400047311 */ /* 0x000e24000020d800 */
[----:B0-----:R0:W-:Y:S01]  /*7890*/  STG.E.64 [R8.64], R4 ;  /* 0x0000000408007986 */ /* 0x0011e2000c101b24 */
[----:B------:R-:W-:Y:S05]  /*78a0*/  BRA `(.L_x_1376) ;  /* 0x0000003000007947 */ /* 0x000fea0003800000 */
.L_x_1402:
[----:B------:R-:W-:-:S04]  /*78b0*/  HADD2.F32 R22, -RZ, R22.H0_H0 ;  /* 0x20000016ff167230 */ /* 0x000fc80000004100 */
[----:B------:R-:W0:Y:S02]  /*78c0*/  F2I.FTZ.U32.TRUNC.NTZ R3, R22 ;  /* 0x0000001600037305 */ /* 0x000e24000021f000 */
[----:B0-----:R0:W-:Y:S02]  /*78d0*/  STG.E [R8.64], R3 ;  /* 0x0000000308007986 */ /* 0x0011e4000c101924 */
.L_x_1376:
[----:B------:R-:W-:Y:S02]  /*78e0*/  IADD3 R23, R23, 0x80, RZ ;  /* 0x0000008017177810 */ /* 0x000fe40007ffe0ff */
.L_x_1337:
[----:B------:R-:W-:Y:S05]  /*78f0*/  BSYNC B6 ;  /* 0x0000000000067941 */ /* 0x000fea0003800000 */
.L_x_1336:
[----:B------:R-:W-:-:S13]  /*7900*/  ISETP.GE.AND P0, PT, R23, R17, PT ;  /* 0x000000111700720c */ /* 0x000fda0003f06270 */
[----:B------:R-:W-:Y:S05]  /*7910*/  @P0 EXIT ;  /* 0x000000000000094d */ /* 0x000fea0003800000 */
[----:B01----:R-:W-:Y:S01]  /*7920*/  PRMT R0, R2, 0x9910, RZ ;  /* 0x0000991002007816 */ /* 0x003fe200000000ff */
        /* <DEDUP_REMOVED lines=16> */
[----:B0-----:R-:W-:Y:S01]  /*7a30*/  STG.E.U8 [R4.64], R3 ;  /* 0x0000000304007986 */ /* 0x001fe2000c101124 */
[----:B------:R-:W-:Y:S05]  /*7a40*/  EXIT ;  /* 0x000000000000794d */ /* 0x000fea0003800000 */
.L_x_1407:
[----:B------:R-:W-:-:S06]  /*7a50*/  HADD2.F32 R3, -RZ, R18.H0_H0 ;  /* 0x20000012ff037230 */ /* 0x000fcc0000004100 */
[----:B------:R-:W0:Y:S02]  /*7a60*/  F2I.S64.TRUNC R2, R3 ;  /* 0x0000000300027311 */ /* 0x000e24000020d900 */
[----:B0-----:R-:W-:Y:S01]  /*7a70*/  STG.E.U8 [R4.64], R2 ;  /* 0x0000000204007986 */ /* 0x001fe2000c101124 */
[----:B------:R-:W-:Y:S05]  /*7a80*/  EXIT ;  /* 0x000000000000794d */ /* 0x000fea0003800000 */
.L_x_1406:
        /* <DEDUP_REMOVED lines=10> */
.L_x_1410:
[----:B------:R-:W-:-:S04]  /*7b30*/  HADD2.F32 R18, -RZ, R18.H0_H0 ;  /* 0x20000012ff127230 */ /* 0x000fc80000004100 */
[----:B------:R-:W0:Y:S02]  /*7b40*/  F2I.FTZ.TRUNC.NTZ R3, R18 ;  /* 0x0000001200037305 */ /* 0x000e24000021f100 */
[----:B0-----:R-:W-:Y:S01]  /*7b50*/  STG.E [R4.64], R3 ;  /* 0x0000000304007986 */ /* 0x001fe2000c101924 */
[----:B------:R-:W-:Y:S05]  /*7b60*/  EXIT ;  /* 0x000000000000794d */ /* 0x000fea0003800000 */
.L_x_1409:
[----:B------:R-:W-:-:S04]  /*7b70*/  HADD2.F32 R18, -RZ, R18.H0_H0 ;  /* 0x20000012ff127230 */ /* 0x000fc80000004100 */
[----:B------:R-:W0:Y:S02]  /*7b80*/  F2I.FTZ.TRUNC.NTZ R3, R18 ;  /* 0x0000001200037305 */ /* 0x000e24000021f100 */
[----:B0-----:R-:W-:Y:S01]  /*7b90*/  STG.E.U16 [R4.64], R3 ;  /* 0x0000000304007986 */ /* 0x001fe2000c101524 */
[----:B------:R-:W-:Y:S05]  /*7ba0*/  EXIT ;  /* 0x000000000000794d */ /* 0x000fea0003800000 */
.L_x_1405:
        /* <DEDUP_REMOVED lines=9> */
.L_x_1412:
[----:B------:R-:W-:Y:S01]  /*7c40*/  STG.E.U16 [R4.64], R18 ;  /* 0x0000001204007986 */ /* 0x000fe2000c101524 */
[----:B------:R-:W-:Y:S05]  /*7c50*/  EXIT ;  /* 0x000000000000794d */ /* 0x000fea0003800000 */
.L_x_1411:
        /* <DEDUP_REMOVED lines=10> */
.L_x_1414:
[----:B------:R-:W-:-:S05]  /*7d00*/  HADD2.F32 R0, -RZ, R18.H0_H0 ;  /* 0x20000012ff007230 */ /* 0x000fca0000004100 */
[----:B------:R-:W-:-:S04]  /*7d10*/  F2FP.PACK_AB R0, RZ, R0 ;  /* 0x00000000ff00723e */ /* 0x000fc800000000ff */
[----:B------:R-:W-:-:S05]  /*7d20*/  PRMT R0, R0, 0x5410, RZ ;  /* 0x0000541000007816 */ /* 0x000fca00000000ff */
[----:B------:R-:W-:Y:S01]  /*7d30*/  STG.E [R4.64], R0 ;  /* 0x0000000004007986 */ /* 0x000fe2000c101924 */
[----:B------:R-:W-:Y:S05]  /*7d40*/  EXIT ;  /* 0x000000000000794d */ /* 0x000fea0003800000 */
.L_x_1413:
[----:B------:R-:W-:-:S05]  /*7d50*/  HADD2.F32 R2, -RZ, R18.H0_H0 ;  /* 0x20000012ff027230 */ /* 0x000fca0000004100 */
[----:B------:R-:W-:-:S06]  /*7d60*/  FMUL.FTZ R2, R2, 1 ;  /* 0x3f80000002027820 */ /* 0x000fcc0000410000 */
[----:B------:R-:W0:Y:S02]  /*7d70*/  F2F.F64.F32 R2, R2 ;  /* 0x0000000200027310 */ /* 0x000e240000201800 */
[----:B0-----:R-:W-:Y:S01]  /*7d80*/  STG.E.64 [R4.64], R2 ;  /* 0x0000000204007986 */ /* 0x001fe2000c101b24 */
[----:B------:R-:W-:Y:S05]  /*7d90*/  EXIT ;  /* 0x000000000000794d */ /* 0x000fea0003800000 */
.L_x_1404:
        /* <DEDUP_REMOVED lines=13> */
.L_x_1417:
[----:B------:R-:W-:Y:S01]  /*7e70*/  HADD2.F32 R18, -RZ, R18.H0_H0 ;  /* 0x20000012ff127230 */ /* 0x000fe20000004100 */
[----:B------:R-:W-:-:S04]  /*7e80*/  CS2R R10, SRZ ;  /* 0x00000000000a7805 */ /* 0x000fc8000001ff00 */
[----:B------:R-:W-:-:S06]  /*7e90*/  FMUL.FTZ R8, R18, 1 ;  /* 0x3f80000012087820 */ /* 0x000fcc0000410000 */
[----:B------:R-:W0:Y:S02]  /*7ea0*/  F2F.F64.F32 R8, R8 ;  /* 0x0000000800087310 */ /* 0x000e240000201800 */
[----:B0-----:R-:W-:Y:S01]  /*7eb0*/  STG.E.128 [R4.64], R8 ;  /* 0x0000000804007986 */ /* 0x001fe2000c101d24 */
[----:B------:R-:W-:Y:S05]  /*7ec0*/  EXIT ;  /* 0x000000000000794d */ /* 0x000fea0003800000 */
.L_x_1416:
        /* <DEDUP_REMOVED lines=21> */
.L_x_1421:
[----:B------:R-:W-:Y:S05]  /*8020*/  BSYNC B0 ;  /* 0x0000000000007941 */ /* 0x000fea0003800000 */
.L_x_1420:
[----:B------:R-:W-:-:S05]  /*8030*/  LOP3.LUT R3, R0, R3, RZ, 0xfc, !PT ;  /* 0x0000000300037212 */ /* 0x000fca00078efcff */
[----:B------:R-:W-:Y:S01]  /*8040*/  STG.E.U8 [R4.64], R3 ;  /* 0x0000000304007986 */ /* 0x000fe2000c101124 */
[----:B------:R-:W-:Y:S05]  /*8050*/  EXIT ;  /* 0x000000000000794d */ /* 0x000fea0003800000 */
.L_x_1419:
        /* <DEDUP_REMOVED lines=13> */
.L_x_1423:
[----:B------:R-:W-:Y:S01]  /*8130*/  IMAD.MOV.U32 R0, RZ, RZ, 0x7f ;  /* 0x0000007fff007424 */ /* 0x000fe200078e00ff */
[----:B------:R-:W-:-:S04]  /*8140*/  ISETP.GT.U32.AND P0, PT, R2, 0x7f800000, PT ;  /* 0x7f8000000200780c */ /* 0x000fc80003f04070 */
[----:B------:R-:W-:-:S04]  /*8150*/  SEL R0, R0, 0x7c, P0 ;  /* 0x0000007c00007807 */ /* 0x000fc80000000000 */
.L_x_1424:
[----:B------:R-:W-:Y:S05]  /*8160*/  BSYNC B0 ;  /* 0x0000000000007941 */ /* 0x000fea0003800000 */
.L_x_1422:
[----:B------:R-:W-:-:S04]  /*8170*/  LOP3.LUT R2, R3, 0x80000000, RZ, 0xc0, !PT ;  /* 0x8000000003027812 */ /* 0x000fc800078ec0ff */
[----:B------:R-:W-:-:S04]  /*8180*/  SHF.R.U32.HI R3, RZ, 0x18, R2 ;  /* 0x00000018ff037819 */ /* 0x000fc80000011602 */
[----:B------:R-:W-:-:S05]  /*8190*/  LOP3.LUT R3, R0, R3, RZ, 0xfc, !PT ;  /* 0x0000000300037212 */ /* 0x000fca00078efcff */
[----:B------:R-:W-:Y:S01]  /*81a0*/  STG.E.U8 [R4.64], R3 ;  /* 0x0000000304007986 */ /* 0x000fe2000c101124 */
[----:B------:R-:W-:Y:S05]  /*81b0*/  EXIT ;  /* 0x000000000000794d */ /* 0x000fea0003800000 */
.L_x_1418:
[----:B------:R-:W-:-:S05]  /*81c0*/  HADD2.F32 R0, -RZ, R18.H0_H0 ;  /* 0x20000012ff007230 */ /* 0x000fca0000004100 */
[----:B------:R-:W-:-:S05]  /*81d0*/  F2FP.BF16.PACK_AB R0, RZ, R0 ;  /* 0x00000000ff00723e */ /* 0x000fca00000010ff */
[----:B------:R-:W-:Y:S01]  /*81e0*/  STG.E.U16 [R4.64], R0 ;  /* 0x0000000004007986 */ /* 0x000fe2000c101524 */
[----:B------:R-:W-:Y:S05]  /*81f0*/  EXIT ;  /* 0x000000000000794d */ /* 0x000fea0003800000 */
.L_x_1415:
        /* <DEDUP_REMOVED lines=12> */
.L_x_1427:
        /* <DEDUP_REMOVED lines=17> */
.L_x_1430:
[----:B------:R-:W-:-:S04]  /*83d0*/  LOP3.LUT R2, R7, 0x80000000, RZ, 0xc0, !PT ;  /* 0x8000000007027812 */ /* 0x000fc800078ec0ff */
[----:B------:R-:W-:-:S04]  /*83e0*/  SHF.R.U32.HI R3, RZ, 0x18, R2 ;  /* 0x00000018ff037819 */ /* 0x000fc80000011602 */
[----:B------:R-:W-:-:S04]  /*83f0*/  LOP3.LUT R0, R0, R3, RZ, 0xfc, !PT ;  /* 0x0000000300007212 */ /* 0x000fc800078efcff */
[----:B------:R-:W-:Y:S02]  /*8400*/  PRMT R2, R0, 0x7610, R2 ;  /* 0x0000761000027816 */ /* 0x000fe40000000002 */
.L_x_1429:
[----:B------:R-:W-:Y:S05]  /*8410*/  BSYNC B0 ;  /* 0x0000000000007941 */ /* 0x000fea0003800000 */
.L_x_1428:
[----:B------:R-:W-:Y:S01]  /*8420*/  STG.E.U8 [R4.64], R2 ;  /* 0x0000000204007986 */ /* 0x000fe2000c101124 */
[----:B------:R-:W-:Y:S05]  /*8430*/  EXIT ;  /* 0x000000000000794d */ /* 0x000fea0003800000 */
.L_x_1426:
        /* <DEDUP_REMOVED lines=17> */
.L_x_1433:
[----:B------:R-:W-:-:S04]  /*8550*/  LOP3.LUT R2, R7, 0x80000000, RZ, 0xc0, !PT ;  /* 0x8000000007027812 */ /* 0x000fc800078ec0ff */
[----:B------:R-:W-:-:S04]  /*8560*/  SHF.R.U32.HI R3, RZ, 0x18, R2 ;  /* 0x00000018ff037819 */ /* 0x000fc80000011602 */
[----:B------:R-:W-:-:S04]  /*8570*/  LOP3.LUT R0, R0, R3, RZ, 0xfc, !PT ;  /* 0x0000000300007212 */ /* 0x000fc800078efcff */
[----:B------:R-:W-:Y:S02]  /*8580*/  PRMT R2, R0, 0x7610, R2 ;  /* 0x0000761000027816 */ /* 0x000fe40000000002 */
.L_x_1432:
[----:B------:R-:W-:Y:S05]  /*8590*/  BSYNC B0 ;  /* 0x0000000000007941 */ /* 0x000fea0003800000 */
.L_x_1431:
[----:B------:R-:W-:Y:S01]  /*85a0*/  STG.E.U8 [R4.64], R2 ;  /* 0x0000000204007986 */ /* 0x000fe2000c101124 */
[----:B------:R-:W-:Y:S05]  /*85b0*/  EXIT ;  /* 0x000000000000794d */ /* 0x000fea0003800000 */
.L_x_1425:
        /* <DEDUP_REMOVED lines=22> */
.L_x_1408:
        /* <DEDUP_REMOVED lines=20> */
.L_x_1435:
[----:B------:R-:W-:-:S06]  /*8860*/  HADD2.F32 R2, -RZ, R18.H0_H0 ;  /* 0x20000012ff027230 */ /* 0x000fcc0000004100 */
[----:B------:R-:W0:Y:S02]  /*8870*/  F2I.U64.TRUNC R2, R2 ;  /* 0x0000000200027311 */ /* 0x000e24000020d800 */
[----:B0-----:R-:W-:Y:S01]  /*8880*/  STG.E.64 [R4.64], R2 ;  /* 0x0000000204007986 */ /* 0x001fe2000c101b24 */
[----:B------:R-:W-:Y:S05]  /*8890*/  EXIT ;  /* 0x000000000000794d */ /* 0x000fea0003800000 */
.L_x_1434:
[----:B------:R-:W-:-:S04]  /*88a0*/  HADD2.F32 R18, -RZ, R18.H0_H0 ;  /* 0x20000012ff127230 */ /* 0x000fc80000004100 */
[----:B------:R-:W0:Y:S02]  /*88b0*/  F2I.FTZ.U32.TRUNC.NTZ R3, R18 ;  /* 0x0000001200037305 */ /* 0x000e24000021f000 */
[----:B0-----:R-:W-:Y:S01]  /*88c0*/  STG.E [R4.64], R3 ;  /* 0x0000000304007986 */ /* 0x001fe2000c101924 */
[----:B------:R-:W-:Y:S05]  /*88d0*/  EXIT ;  /* 0x000000000000794d */ /* 0x000fea0003800000 */
.L_x_1436:
        /* <DEDUP_REMOVED lines=10> */
.L_x_34010:


//--------------------- .text._ZN2at6native18elementwise_kernelILi128ELi4EZNS0_22gpu_kernel_impl_nocastIZZZNS0_22nan_to_num_kernel_cudaERNS_18TensorIteratorBaseESt8optionalIdES6_S6_ENKUlvE0_clEvENKUlvE1_clEvEUlN3c104HalfEE_EEvS4_RKT_EUliE_EEviT1_ --------------------------
	.section	.text._ZN2at6native18elementwise_kernelILi128ELi4EZNS0_22gpu_kernel_impl_nocastIZZZNS0_22nan_to_num_kernel_cudaERNS_18TensorIteratorBaseESt8optionalIdES6_S6_ENKUlvE0_clEvENKUlvE1_clEvEUlN3c104HalfEE_EEvS4_RKT_EUliE_EEviT1_,"ax",@progbits
	.sectioninfo	@"SHI_REGISTERS=14"
	.align	128
        .global         _ZN2at6native18elementwise_kernelILi128ELi4EZNS0_22gpu_kernel_impl_nocastIZZZNS0_22nan_to_num_kernel_cudaERNS_18TensorIteratorBaseESt8optionalIdES6_S6_ENKUlvE0_clEvENKUlvE1_clEvEUlN3c104HalfEE_EEvS4_RKT_EUliE_EEviT1_
        .type           _ZN2at6native18elementwise_kernelILi128ELi4EZNS0_22gpu_kernel_impl_nocastIZZZNS0_22nan_to_num_kernel_cudaERNS_18TensorIteratorBaseESt8optionalIdES6_S6_ENKUlvE0_clEvENKUlvE1_clEvEUlN3c104HalfEE_EEvS4_RKT_EUliE_EEviT1_,@function
        .size           _ZN2at6native18elementwise_kernelILi128ELi4EZNS0_22gpu_kernel_impl_nocastIZZZNS0_22nan_to_num_kernel_cudaERNS_18TensorIteratorBaseESt8optionalIdES6_S6_ENKUlvE0_clEvENKUlvE1_clEvEUlN3c104HalfEE_EEvS4_RKT_EUliE_EEviT1_,(.L_x_34011 - _ZN2at6native18elementwise_kernelILi128ELi4EZNS0_22gpu_kernel_impl_nocastIZZZNS0_22nan_to_num_kernel_cudaERNS_18TensorIteratorBaseESt8optionalIdES6_S6_ENKUlvE0_clEvENKUlvE1_clEvEUlN3c104HalfEE_EEvS4_RKT_EUliE_EEviT1_)
        .other          _ZN2at6native18elementwise_kernelILi128ELi4EZNS0_22gpu_kernel_impl_nocastIZZZNS0_22nan_to_num_kernel_cudaERNS_18TensorIteratorBaseESt8optionalIdES6_S6_ENKUlvE0_clEvENKUlvE1_clEvEUlN3c104HalfEE_EEvS4_RKT_EUliE_EEviT1_,@"STO_CUDA_ENTRY STV_DEFAULT"
_ZN2at6native18elementwise_kernelILi128ELi4EZNS0_22gpu_kernel_impl_nocastIZZZNS0_22nan_to_num_kernel_cudaERNS_18TensorIteratorBaseESt8optionalIdES6_S6_ENKUlvE0_clEvENKUlvE1_clEvEUlN3c104HalfEE_EEvS4_RKT_EUliE_EEviT1_:
.text._ZN2at6native18elementwise_kernelILi128ELi4EZNS0_22gpu_kernel_impl_nocastIZZZNS0_22nan_to_num_kernel_cudaERNS_18TensorIteratorBaseESt8optionalIdES6_S6_ENKUlvE0_clEvENKUlvE1_clEvEUlN3c104HalfEE_EEvS4_RKT_EUliE_EEviT1_:
        /* <DEDUP_REMOVED lines=15> */
[----:B------:R-:W-:Y:S02]  /*00f0*/  MOV R5, R3 ;  /* 0x0000000300057202 */ /* 0x000fe40000000f00 */
[----:B------:R-:W-:-:S04]  /*0100*/  MOV R10, c[0x0][0x168] ;  /* 0x00005a00000a7a02 */ /* 0x000fc80000000f00 */
        /* <DEDUP_REMOVED lines=221> */
.L_x_1439:
[----:B------:R-:W-:-:S05]  /*0ee0*/  IADD3 R6, P0, R5, c[0x0][0x368], RZ ;  /* 0x0000da0005067a10 */ /* 0x000fca0007f1e0ff */
[----:B------:R-:W-:-:S06]  /*0ef0*/  IMAD.X R7, RZ, RZ, c[0x0][0x36c], P0 ;  /* 0x0000db00ff077624 */ /* 0x000fcc00000e06ff */
[----:B------:R-:W2:Y:S01]  /*0f00*/  LDG.E.U16 R7, [R6.64] ;  /* 0x0000000406077981 */ /* 0x000ea2000c1e1500 */
[----:B------:R-:W-:Y:S01]  /*0f10*/  IADD3 R4, P1, R4, c[0x0][0x360], RZ ;  /* 0x0000d80004047a10 */ /* 0x000fe20007f3e0ff */
[----:B------:R-:W-:Y:S01]  /*0f20*/  BSSY B1, `(.L_x_1440) ;  /* 0x000000c000017945 */ /* 0x000fe20003800000 */
[----:B------:R-:W-:Y:S02]  /*0f30*/  MOV R9, UR6 ;  /* 0x0000000600097c02 */ /* 0x000fe40008000f00 */
[----:B------:R-:W-:Y:S01]  /*0f40*/  IADD3.X R5, RZ, c[0x0][0x364], RZ, P1, !PT ;  /* 0x0000d900ff057a10 */ /* 0x000fe20000ffe4ff */
[----:B--2---:R-:W-:-:S05]  /*0f50*/  HADD2.F32 R8, -RZ, R7.H0_H0 ;  /* 0x20000007ff087230 */ /* 0x004fca0000004100 */
[----:B------:R-:W-:-:S13]  /*0f60*/  FSETP.GTU.FTZ.AND P0, PT, |R8|, +INF , PT ;  /* 0x7f8000000800780b */ /* 0x000fda0003f1c200 */
[----:B------:R-:W-:Y:S05]  /*0f70*/  @P0 BRA `(.L_x_1441) ;  /* 0x0000006000000947 */ /* 0x000fea0003800000 */
[----:B------:R-:W-:Y:S01]  /*0f80*/  FSETP.NEU.FTZ.AND P0, PT, R8, +INF , PT ;  /* 0x7f8000000800780b */ /* 0x000fe20003f1d000 */
[----:B------:R-:W-:Y:S02]  /*0f90*/  ULDC.U16 UR7, c[0x0][0x372] ;  /* 0x0000dc8000077ab9 */ /* 0x000fe40000000400 */
[----:B------:R-:W-:-:S10]  /*0fa0*/  MOV R9, UR7 ;  /* 0x0000000700097c02 */ /* 0x000fd40008000f00 */
[----:B------:R-:W-:-:S04]  /*0fb0*/  @P0 FSETP.NEU.FTZ.AND P1, PT, R8, -INF , PT ;  /* 0xff8000000800080b */ /* 0x000fc80003f3d000 */
[----:B------:R-:W-:-:S04]  /*0fc0*/  @P0 SEL R6, R2, R7, !P1 ;  /* 0x0000000702060207 */ /* 0x000fc80004800000 */
[----:B------:R-:W-:Y:S02]  /*0fd0*/  @P0 PRMT R9, R6, 0x7610, R9 ;  /* 0x0000761006090816 */ /* 0x000fe40000000009 */
.L_x_1441:
[----:B------:R-:W-:Y:S05]  /*0fe0*/  BSYNC B1 ;  /* 0x0000000000017941 */ /* 0x000fea0003800000 */
.L_x_1440:
[----:B------:R0:W-:Y:S01]  /*0ff0*/  STG.E.U16 [R4.64], R9 ;  /* 0x0000000904007986 */ /* 0x0001e2000c101504 */
[----:B------:R-:W-:-:S03]  /*1000*/  IADD3 R3, R3, 0x80, RZ ;  /* 0x0000008003037810 */ /* 0x000fc60007ffe0ff */
.L_x_1438:
[----:B-1----:R-:W-:Y:S05]  /*1010*/  BSYNC B0 ;  /* 0x0000000000007941 */ /* 0x002fea0003800000 */
.L_x_1437:
[----:B------:R-:W-:Y:S01]  /*1020*/  ISETP.GE.AND P0, PT, R3, c[0x0][0x160], PT ;  /* 0x0000580003007a0c */ /* 0x000fe20003f06270 */
[----:B------:R-:W-:-:S12]  /*1030*/  BSSY B0, `(.L_x_1442) ;  /* 0x00001f0000007945 */ /* 0x000fd80003800000 */
[----:B------:R-:W-:Y:S05]  /*1040*/  @P0 BRA `(.L_x_1443) ;  /* 0x00001ee000000947 */ /* 0x000fea0003800000 */
[----:B------:R-:W-:Y:S01]  /*1050*/  ISETP.NE.AND P0, PT, RZ, c[0x0][0x168], PT ;  /* 0x00005a00ff007a0c */ /* 0x000fe20003f05270 */
[----:B0-----:R-:W-:-:S12]  /*1060*/  CS2R R4, SRZ ;  /* 0x0000000000047805 */ /* 0x001fd8000001ff00 */
        /* <DEDUP_REMOVED lines=225> */
.L_x_1444:
        /* <DEDUP_REMOVED lines=16> */
.L_x_1446:
[----:B------:R-:W-:Y:S05]  /*1f80*/  BSYNC B1 ;  /* 0x0000000000017941 */ /* 0x000fea0003800000 */
.L_x_1445:
        /* <DEDUP_REMOVED lines=231> */
.L_x_1447:
[----:B------:R-:W-:-:S04]  /*2e00*/  IADD3 R6, P0, R5, c[0x0][0x368], RZ ;  /* 0x0000da0005067a10 */ /* 0x000fc80007f1e0ff */
[----:B------:R-:W-:-:S06]  /*2e10*/  IADD3.X R7, RZ, c[0x0][0x36c], RZ, P0, !PT ;  /* 0x0000db00ff077a10 */ /* 0x000fcc00007fe4ff */
        /* <DEDUP_REMOVED lines=10> */
[----:B------:R-:W-:-:S10]  /*2ec0*/  IMAD.U32 R9, RZ, RZ, UR7 ;  /* 0x00000007ff097e24 */ /* 0x000fd4000f8e00ff */
[----:B------:R-:W-:-:S04]  /*2ed0*/  @P0 FSETP.NEU.FTZ.AND P1, PT, R8, -INF , PT ;  /* 0xff8000000800080b */ /* 0x000fc80003f3d000 */
[----:B------:R-:W-:-:S04]  /*2ee0*/  @P0 SEL R6, R2, R7, !P1 ;  /* 0x0000000702060207 */ /* 0x000fc80004800000 */
[----:B------:R-:W-:Y:S02]  /*2ef0*/  @P0 PRMT R9, R6, 0x7610, R9 ;  /* 0x0000761006090816 */ /* 0x000fe40000000009 */
.L_x_1449:
[----:B------:R-:W-:Y:S05]  /*2f00*/  BSYNC B1 ;  /* 0x0000000000017941 */ /* 0x000fea0003800000 */
.L_x_1448:
[----:B------:R0:W-:Y:S01]  /*2f10*/  STG.E.U16 [R4.64], R9 ;  /* 0x0000000904007986 */ /* 0x0001e2000c101504 */
[----:B------:R-:W-:-:S03]  /*2f20*/  IADD3 R3, R3, 0x80, RZ ;  /* 0x0000008003037810 */ /* 0x000fc60007ffe0ff */
.L_x_1443:
[----:B0-----:R-:W-:Y:S05]  /*2f30*/  BSYNC B0 ;  /* 0x0000000000007941 */ /* 0x001fea0003800000 */
.L_x_1442:
        /* <DEDUP_REMOVED lines=229> */
.L_x_1450:
[----:B------:R-:W-:-:S04]  /*3d90*/  IADD3 R6, P0, R5, c[0x0][0x368], RZ ;  /* 0x0000da0005067a10 */ /* 0x000fc80007f1e0ff */
[----:B------:R-:W-:-:S06]  /*3da0*/  IADD3.X R7, RZ, c[0x0][0x36c], RZ, P0, !PT ;  /* 0x0000db00ff077a10 */ /* 0x000fcc00007fe4ff */
[----:B------:R-:W2:Y:S01]  /*3db0*/  LDG.E.U16 R7, [R6.64] ;  /* 0x0000000406077981 */ /* 0x000ea2000c1e1500 */
[----:B------:R-:W-:Y:S01]  /*3dc0*/  IADD3 R4, P1, R4, c[0x0][0x360], RZ ;  /* 0x0000d80004047a10 */ /* 0x000fe20007f3e0ff */
[----:B------:R-:W-:Y:S03]  /*3dd0*/  BSSY B0, `(.L_x_1451) ;  /* 0x000000b000007945 */ /* 0x000fe60003800000 */
        /* <DEDUP_REMOVED lines=10> */
.L_x_1452:
[----:B------:R-:W-:Y:S05]  /*3e80*/  BSYNC B0 ;  /* 0x0000000000007941 */ /* 0x000fea0003800000 */
.L_x_1451:
[----:B------:R-:W-:Y:S01]  /*3e90*/  STG.E.U16 [R4.64], R0 ;  /* 0x0000000004007986 */ /* 0x000fe2000c101504 */
[----:B------:R-:W-:Y:S05]  /*3ea0*/  EXIT ;  /* 0x000000000000794d */ /* 0x000fea0003800000 */
.L_x_1453:
        /* <DEDUP_REMOVED lines=13> */
.L_x_34011:


//--------------------- .text._ZN2at6native27unrolled_elementwise_kernelIZZZNS0_22nan_to_num_kernel_cudaERNS_18TensorIteratorBaseESt8optionalIdES5_S5_ENKUlvE0_clEvENKUlvE1_clEvEUlN3c104HalfEE_St5arrayIPcLm2EELi4E23TrivialOffsetCalculatorILi1EjESF_NS0_6memory15LoadWithoutCastENSG_16StoreWithoutCastEEEviT_T0_T2_T3_T4_T5_ --------------------------
	.section	.text._ZN2at6native27unrolled_elementwise_kernelIZZZNS0_22nan_to_num_kernel_cudaERNS_18TensorIteratorBaseESt8optionalIdES5_S5_ENKUlvE0_clEvENKUlvE1_clEvEUlN3c104HalfEE_St5arrayIPcLm2EELi4E23TrivialOffsetCalculatorILi1EjESF_NS0_6memory15LoadWithoutCastENSG_16StoreWithoutCastEEEviT_T0_T2_T3_T4_T5_,"ax",@progbits
	.sectioninfo	@"SHI_REGISTERS=20"
	.align	128
        .global         _ZN2at6native27unrolled_elementwise_kernelIZZZNS0_22nan_to_num_kernel_cudaERNS_18TensorIteratorBaseESt8optionalIdES5_S5_ENKUlvE0_clEvENKUlvE1_clEvEUlN3c104HalfEE_St5arrayIPcLm2EELi4E23TrivialOffsetCalculatorILi1EjESF_NS0_6memory15LoadWithoutCastENSG_16StoreWithoutCastEEEviT_T0_T2_T3_T4_T5_
        .type           _ZN2at6native27unrolled_elementwise_kernelIZZZNS0_22nan_to_num_kernel_cudaERNS_18TensorIteratorBaseESt8optionalIdES5_S5_ENKUlvE0_clEvENKUlvE1_clEvEUlN3c104HalfEE_St5arrayIPcLm2EELi4E23TrivialOffsetCalculatorILi1EjESF_NS0_6memory15LoadWithoutCastENSG_16StoreWithoutCastEEEviT_T0_T2_T3_T4_T5_,@function
        .size           _ZN2at6native27unrolled_elementwise_kernelIZZZNS0_22nan_to_num_kernel_cudaERNS_18TensorIteratorBaseESt8optionalIdES5_S5_ENKUlvE0_clEvENKUlvE1_clEvEUlN3c104HalfEE_St5arrayIPcLm2EELi4E23TrivialOffsetCalculatorILi1EjESF_NS0_6memory15LoadWithoutCastENSG_16StoreWithoutCastEEEviT_T0_T2_T3_T4_T5_,(.L_x_34012 - _ZN2at6native27unrolled_elementwise_kernelIZZZNS0_22nan_to_num_kernel_cudaERNS_18TensorIteratorBaseESt8optionalIdES5_S5_ENKUlvE0_clEvENKUlvE1_clEvEUlN3c104HalfEE_St5arrayIPcLm2EELi4E23TrivialOffsetCalculatorILi1EjESF_NS0_6memory15LoadWithoutCastENSG_16StoreWithoutCastEEEviT_T0_T2_T3_T4_T5_)
        .other          _ZN2at6native27unrolled_elementwise_kernelIZZZNS0_22nan_to_num_kernel_cudaERNS_18TensorIteratorBaseESt8optionalIdES5_S5_ENKUlvE0_clEvENKUlvE1_clEvEUlN3c104HalfEE_St5arrayIPcLm2EELi4E23TrivialOffsetCalculatorILi1EjESF_NS0_6memory15LoadWithoutCastENSG_16StoreWithoutCastEEEviT_T0_T2_T3_T4_T5_,@"STO_CUDA_ENTRY STV_DEFAULT"
_ZN2at6native27unrolled_elementwise_kernelIZZZNS0_22nan_to_num_kernel_cudaERNS_18TensorIteratorBaseESt8optionalIdES5_S5_ENKUlvE0_clEvENKUlvE1_clEvEUlN3c104HalfEE_St5arrayIPcLm2EELi4E23TrivialOffsetCalculatorILi1EjESF_NS0_6memory15LoadWithoutCastENSG_16StoreWithoutCastEEEviT_T0_T2_T3_T4_T5_:
.text._ZN2at6native27unrolled_elementwise_kernelIZZZNS0_22nan_to_num_kernel_cudaERNS_18TensorIteratorBaseESt8optionalIdES5_S5_ENKUlvE0_clEvENKUlvE1_clEvEUlN3c104HalfEE_St5arrayIPcLm2EELi4E23TrivialOffsetCalculatorILi1EjESF_NS0_6memory15LoadWithoutCastENSG_16StoreWithoutCastEEEviT_T0_T2_T3_T4_T5_:
        /* <DEDUP_REMOVED lines=24> */
[----:B------:R-:W1:Y:S01]  /*0180*/  LDC.U16 R17, c[0x0][0x16c] ;  /* 0x00005b00ff117b82 */ /* 0x000e620000000400 */
        /* <DEDUP_REMOVED lines=12> */
[----:B------:R-:W-:Y:S01]  /*0250*/  BSSY B0, `(.L_x_1454) ;  /* 0x0000015000007945 */ /* 0x000fe20003800000 */
[----:B------:R3:W5:Y:S01]  /*0260*/  @!P2 LDG.E.U16 R6, [R12.64] ;  /* 0x000000040c06a981 */ /* 0x000762000c1e1500 */
[----:B0-----:R-:W-:-:S02]  /*0270*/  IADD3 R11, R3, 0x80, RZ ;  /* 0x00000080030b7810 */ /* 0x001fc40007ffe0ff */
[-C--:B------:R-:W-:Y:S01]  /*0280*/  ISETP.GE.AND P1, PT, R5, R0.reuse, PT ;  /* 0x000000000500720c */ /* 0x080fe20003f26270 */
[----:B------:R-:W-:Y:S01]  /*0290*/  IMAD.U32 R5, RZ, RZ, UR6 ;  /* 0x00000006ff057e24 */ /* 0x000fe2000f8e00ff */
[-C--:B------:R-:W-:Y:S02]  /*02a0*/  ISETP.GE.AND P4, PT, R11, R0.reuse, PT ;  /* 0x000000000b00720c */ /* 0x080fe40003f86270 */
[----:B------:R-:W-:Y:S01]  /*02b0*/  ISETP.GE.AND P2, PT, R3, R0, PT ;  /* 0x000000000300720c */ /* 0x000fe20003f46270 */
[----:B--2---:R-:W-:-:S05]  /*02c0*/  HADD2.F32 R16, -RZ, R4.H0_H0 ;  /* 0x20000004ff107230 */ /* 0x004fca0000004100 */
[----:B------:R-:W-:-:S04]  /*02d0*/  FSETP.GTU.FTZ.AND P0, PT, |R16|, +INF , PT ;  /* 0x7f8000001000780b */ /* 0x000fc80003f1c200 */
[----:B------:R-:W-:Y:S01]  /*02e0*/  ISETP.GE.OR P0, PT, R15, R0, P0 ;  /* 0x000000000f00720c */ /* 0x000fe20000706670 */
[----:B------:R-:W-:Y:S07]  /*02f0*/  @P3 BRA `(.L_x_1455) ;  /* 0x000000a000003947 */ /* 0x000fee0003800000 */
[----:B-1-3-5:R-:W-:Y:S01]  /*0300*/  HADD2.F32 R8, -RZ, R14.H0_H0 ;  /* 0x2000000eff087230 */ /* 0x02afe20000004100 */
[----:B------:R-:W-:-:S04]  /*0310*/  IMAD.U32 R9, RZ, RZ, UR6 ;  /* 0x00000006ff097e24 */ /* 0x000fc8000f8e00ff */
        /* <DEDUP_REMOVED lines=8> */
.L_x_1455:
[----:B-1-3--:R-:W-:Y:S05]  /*03a0*/  BSYNC B0 ;  /* 0x0000000000007941 */ /* 0x00afea0003800000 */
.L_x_1454:
[----:B------:R-:W-:Y:S01]  /*03b0*/  BSSY B0, `(.L_x_1456) ;  /* 0x000000c000007945 */ /* 0x000fe20003800000 */
[----:B------:R-:W-:Y:S05]  /*03c0*/  @P4 BRA `(.L_x_1457) ;  /* 0x000000a000004947 */ /* 0x000fea0003800000 */
[----:B-----5:R-:W-:Y:S01]  /*03d0*/  HADD2.F32 R8, -RZ, R7.H0_H0 ;  /* 0x20000007ff087230 */ /* 0x020fe20000004100 */
        /* <DEDUP_REMOVED lines=9> */
.L_x_1457:
[----:B------:R-:W-:Y:S05]  /*0470*/  BSYNC B0 ;  /* 0x0000000000007941 */ /* 0x000fea0003800000 */
.L_x_1456:
        /* <DEDUP_REMOVED lines=12> */
.L_x_1459:
[----:B------:R-:W-:Y:S05]  /*0540*/  BSYNC B0 ;  /* 0x0000000000007941 */ /* 0x000fea0003800000 */
.L_x_1458:
[----:B------:R-:W-:Y:S01]  /*0550*/  BSSY B0, `(.L_x_1460) ;  /* 0x0000008000007945 */ /* 0x000fe20003800000 */
[----:B------:R-:W-:Y:S05]  /*0560*/  @P0 BRA `(.L_x_1461) ;  /* 0x0000006000000947 */ /* 0x000fea0003800000 */
[----:B------:R-:W-:Y:S01]  /*0570*/  FSETP.NEU.FTZ.AND P0, PT, R16, +INF , PT ;  /* 0x7f8000001000780b */ /* 0x000fe20003f1d000 */
[----:B------:R-:W-:Y:S02]  /*0580*/  ULDC.U16 UR6, c[0x0][0x16a] ;  /* 0x00005a8000067ab9 */ /* 0x000fe40000000400 */
[----:B------:R-:W-:-:S10]  /*0590*/  IMAD.U32 R5, RZ, RZ, UR6 ;  /* 0x00000006ff057e24 */ /* 0x000fd4000f8e00ff */
[----:B------:R-:W-:-:S04]  /*05a0*/  @P0 FSETP.NEU.FTZ.AND P1, PT, R16, -INF , PT ;  /* 0xff8000001000080b */ /* 0x000fc80003f3d000 */
[----:B------:R-:W-:-:S04]  /*05b0*/  @P0 SEL R4, R17, R4, !P1 ;  /* 0x0000000411040207 */ /* 0x000fc80004800000 */
[----:B------:R-:W-:Y:S02]  /*05c0*/  @P0 PRMT R5, R4, 0x7610, R5 ;  /* 0x0000761004050816 */ /* 0x000fe40000000005 */
.L_x_1461:
[----:B------:R-:W-:Y:S05]  /*05d0*/  BSYNC B0 ;  /* 0x0000000000007941 */ /* 0x000fea0003800000 */
.L_x_1460:
[----:B------:R-:W-:Y:S01]  /*05e0*/  BSSY B0, `(.L_x_1462) ;  /* 0x0000017000007945 */ /* 0x000fe20003800000 */
[----:B------:R-:W-:Y:S01]  /*05f0*/  BSSY B1, `(.L_x_1463) ;  /* 0x000000f000017945 */ /* 0x000fe20003800000 */
[----:B------:R-:W-:Y:S05]  /*0600*/  @P2 BRA `(.L_x_1464) ;  /* 0x000000d000002947 */ /* 0x000fea0003800000 */
[----:B-----5:R-:W-:Y:S02]  /*0610*/  IMAD R6, R2, 0x200, R3 ;  /* 0x0000020002067824 */ /* 0x020fe400078e0203 */
[----:B------:R-:W-:Y:S02]  /*0620*/  IMAD.MOV.U32 R7, RZ, RZ, 0x2 ;  /* 0x00000002ff077424 */ /* 0x000fe400078e00ff */
[----:B------:R-:W-:Y:S02]  /*0630*/  IMAD.MOV.U32 R3, RZ, RZ, R11 ;  /* 0x000000ffff037224 */ /* 0x000fe400078e000b */
[----:B------:R-:W-:-:S03]  /*0640*/  IMAD.WIDE.U32 R6, R6, R7, c[0x0][0x178] ;  /* 0x00005e0006067625 */ /* 0x000fc600078e0007 */
[----:B------:R-:W-:Y:S02]  /*0650*/  ISETP.GE.AND P0, PT, R3, R0, PT ;  /* 0x000000000300720c */ /* 0x000fe40003f06270 */
[----:B------:R0:W-:Y:S11]  /*0660*/  STG.E.U16 [R6.64], R9 ;  /* 0x0000000906007986 */ /* 0x0001f6000c101504 */
[----:B------:R-:W-:Y:S01]  /*0670*/  @P0 BREAK B1 ;  /* 0x0000000000010942 */ /* 0x000fe20003800000 */
[----:B------:R-:W-:Y:S05]  /*0680*/  @P0 BRA `(.L_x_1465) ;  /* 0x000000c000000947 */ /* 0x000fea0003800000 */
[----:B0-----:R-:W-:Y:S01]  /*0690*/  IMAD R6, R2, 0x200, R3 ;  /* 0x0000020002067824 */ /* 0x001fe200078e0203 */
[----:B------:R-:W-:Y:S01]  /*06a0*/  IADD3 R3, R3, 0x80, RZ ;  /* 0x0000008003037810 */ /* 0x000fe20007ffe0ff */
[----:B------:R-:W-:-:S04]  /*06b0*/  IMAD.MOV.U32 R7, RZ, RZ, 0x2 ;  /* 0x00000002ff077424 */ /* 0x000fc800078e00ff */
[----:B------:R-:W-:-:S05]  /*06c0*/  IMAD.WIDE.U32 R6, R6, R7, c[0x0][0x178] ;  /* 0x00005e0006067625 */ /* 0x000fca00078e0007 */
[----:B------:R0:W-:Y:S02]  /*06d0*/  STG.E.U16 [R6.64], R13 ;  /* 0x0000000d06007986 */ /* 0x0001e4000c101504 */
.L_x_1464:
[----:B------:R-:W-:Y:S05]  /*06e0*/  BSYNC B1 ;  /* 0x0000000000017941 */ /* 0x000fea0003800000 */
.L_x_1463:
[----:B------:R-:W-:-:S13]  /*06f0*/  ISETP.GE.AND P0, PT, R3, R0, PT ;  /* 0x000000000300720c */ /* 0x000fda0003f06270 */
[----:B0----5:R-:W-:Y:S01]  /*0700*/  @!P0 IMAD R6, R2, 0x200, R3 ;  /* 0x0000020002068824 */ /* 0x021fe200078e0203 */
[----:B------:R-:W-:Y:S01]  /*0710*/  @!P0 IADD3 R3, R3, 0x80, RZ ;  /* 0x0000008003038810 */ /* 0x000fe20007ffe0ff */
[----:B------:R-:W-:-:S04]  /*0720*/  @!P0 IMAD.MOV.U32 R7, RZ, RZ, 0x2 ;  /* 0x00000002ff078424 */ /* 0x000fc800078e00ff */
[----:B------:R-:W-:-:S05]  /*0730*/  @!P0 IMAD.WIDE.U32 R6, R6, R7, c[0x0][0x178] ;  /* 0x00005e0006068625 */ /* 0x000fca00078e0007 */
[----:B------:R0:W-:Y:S02]  /*0740*/  @!P0 STG.E.U16 [R6.64], R15 ;  /* 0x0000000f06008986 */ /* 0x0001e4000c101504 */
.L_x_1465:
[----:B0-----:R-:W-:Y:S05]  /*0750*/  BSYNC B0 ;  /* 0x0000000000007941 */ /* 0x001fea0003800000 */
.L_x_1462:
        /* <DEDUP_REMOVED lines=8> */
.L_x_1466:
        /* <DEDUP_REMOVED lines=10> */
.L_x_34012:


//--------------------- .text._ZN2at6native29vectorized_elementwise_kernelILi2EZZZNS0_22nan_to_num_kernel_cudaERNS_18TensorIteratorBaseESt8optionalIdES5_S5_ENKUlvE0_clEvENKUlvE1_clEvEUlN3c104HalfEE_St5arrayIPcLm2EEEEviT0_T1_ --------------------------
	.section	.text._ZN2at6native29vectorized_elementwise_kernelILi2EZZZNS0_22nan_to_num_kernel_cudaERNS_18TensorIteratorBaseESt8optionalIdES5_S5_ENKUlvE0_clEvENKUlvE1_clEvEUlN3c104HalfEE_St5arrayIPcLm2EEEEviT0_T1_,"ax",@progbits
	.sectioninfo	@"SHI_REGISTERS=29"
	.align	128
        .global         _ZN2at6native29vectorized_elementwise_kernelILi2EZZZNS0_22nan_to_num_kernel_cudaERNS_18TensorIteratorBaseESt8optionalIdES5_S5_ENKUlvE0_clEvENKUlvE1_clEvEUlN3c104HalfEE_St5arrayIPcLm2EEEEviT0_T1_
        .type           _ZN2at6native29vectorized_elementwise_kernelILi2EZZZNS0_22nan_to_num_kernel_cudaERNS_18TensorIteratorBaseESt8optionalIdES5_S5_ENKUlvE0_clEvENKUlvE1_clEvEUlN3c104HalfEE_St5arrayIPcLm2EEEEviT0_T1_,@function
        .size           _ZN2at6native29vectorized_elementwise_kernelILi2EZZZNS0_22nan_to_num_kernel_cudaERNS_18TensorIteratorBaseESt8optionalIdES5_S5_ENKUlvE0_clEvENKUlvE1_clEvEUlN3c104HalfEE_St5arrayIPcLm2EEEEviT0_T1_,(.L_x_34013 - _ZN2at6native29vectorized_elementwise_kernelILi2EZZZNS0_22nan_to_num_kernel_cudaERNS_18TensorIteratorBaseESt8optionalIdES5_S5_ENKUlvE0_clEvENKUlvE1_clEvEUlN3c104HalfEE_St5arrayIPcLm2EEEEviT0_T1_)
        .other          _ZN2at6native29vectorized_elementwise_kernelILi2EZZZNS0_22nan_to_num_kernel_cudaERNS_18TensorIteratorBaseESt8optionalIdES5_S5_ENKUlvE0_clEvENKUlvE1_clEvEUlN3c104HalfEE_St5arrayIPcLm2EEEEviT0_T1_,@"STO_CUDA_ENTRY STV_DEFAULT"
_ZN2at6native29vectorized_elementwise_kernelILi2EZZZNS0_22nan_to_num_kernel_cudaERNS_18TensorIteratorBaseESt8optionalIdES5_S5_ENKUlvE0_clEvENKUlvE1_clEvEUlN3c104HalfEE_St5arrayIPcLm2EEEEviT0_T1_:
.text._ZN2at6native29vectorized_elementwise_kernelILi2EZZZNS0_22nan_to_num_kernel_cudaERNS_18TensorIteratorBaseESt8optionalIdES5_S5_ENKUlvE0_clEvENKUlvE1_clEvEUlN3c104HalfEE_St5arrayIPcLm2EEEEviT0_T1_:
        /* <DEDUP_REMOVED lines=20> */
[----:B--2---:R-:W-:-:S02]  /*0140*/  HADD2.F32 R5, -RZ, R12.H0_H0 ;  /* 0x2000000cff057230 */ /* 0x004fc40000004100 */
[----:B------:R-:W-:-:S03]  /*0150*/  HADD2.F32 R10, -RZ, R12.H1_H1 ;  /* 0x3000000cff0a7230 */ /* 0x000fc60000004100 */
[----:B------:R-:W-:Y:S02]  /*0160*/  FSETP.GTU.FTZ.AND P0, PT, |R5|, +INF , PT ;  /* 0x7f8000000500780b */ /* 0x000fe40003f1c200 */
[----:B------:R-:W-:-:S11]  /*0170*/  FSETP.GTU.FTZ.AND P1, PT, |R10|, +INF , PT ;  /* 0x7f8000000a00780b */ /* 0x000fd60003f3c200 */
[----:B------:R-:W-:Y:S05]  /*0180*/  @P0 BRA `(.L_x_1469) ;  /* 0x0000006000000947 */ /* 0x000fea0003800000 */
[----:B0-----:R-:W-:Y:S01]  /*0190*/  FSETP.NEU.FTZ.AND P0, PT, R5, +INF , PT ;  /* 0x7f8000000500780b */ /* 0x001fe20003f1d000 */
[----:B------:R-:W-:Y:S02]  /*01a0*/  ULDC.U16 UR7, c[0x0][0x16a] ;  /* 0x00005a8000077ab9 */ /* 0x000fe40000000400 */
[----:B------:R-:W-:-:S10]  /*01b0*/  IMAD.U32 R0, RZ, RZ, UR7 ;  /* 0x00000007ff007e24 */ /* 0x000fd4000f8e00ff */
[----:B------:R-:W-:-:S04]  /*01c0*/  @P0 FSETP.NEU.FTZ.AND P2, PT, R5, -INF , PT ;  /* 0xff8000000500080b */ /* 0x000fc80003f5d000 */
[----:B------:R-:W-:-:S04]  /*01d0*/  @P0 SEL R2, R11, R12, !P2 ;  /* 0x0000000c0b020207 */ /* 0x000fc80005000000 */
[----:B------:R-:W-:Y:S02]  /*01e0*/  @P0 PRMT R0, R2, 0x7610, R0 ;  /* 0x0000761002000816 */ /* 0x000fe40000000000 */
.L_x_1469:
[----:B0-----:R-:W-:Y:S05]  /*01f0*/  BSYNC B0 ;  /* 0x0000000000007941 */ /* 0x001fea0003800000 */
.L_x_1468:
[----:B------:R-:W-:Y:S01]  /*0200*/  BSSY B0, `(.L_x_1470) ;  /* 0x000000a000007945 */ /* 0x000fe20003800000 */
[----:B------:R-:W-:Y:S01]  /*0210*/  IMAD.U32 R5, RZ, RZ, UR6 ;  /* 0x00000006ff057e24 */ /* 0x000fe2000f8e00ff */
[----:B------:R-:W-:Y:S05]  /*0220*/  @P1 BRA `(.L_x_1471) ;  /* 0x0000007000001947 */ /* 0x000fea0003800000 */
[----:B------:R-:W-:Y:S01]  /*0230*/  FSETP.NEU.FTZ.AND P0, PT, R10, +INF , PT ;  /* 0x7f8000000a00780b */ /* 0x000fe20003f1d000 */
[----:B------:R-:W-:Y:S01]  /*0240*/  ULDC.U16 UR7, c[0x0][0x16a] ;  /* 0x00005a8000077ab9 */ /* 0x000fe20000000400 */
[----:B------:R-:W-:Y:S01]  /*0250*/  PRMT R2, R12, 0x7632, R2 ;  /* 0x000076320c027816 */ /* 0x000fe20000000002 */
[----:B------:R-:W-:-:S10]  /*0260*/  IMAD.U32 R5, RZ, RZ, UR7 ;  /* 0x00000007ff057e24 */ /* 0x000fd4000f8e00ff */
[----:B------:R-:W-:-:S04]  /*0270*/  @P0 FSETP.NEU.FTZ.AND P1, PT, R10, -INF , PT ;  /* 0xff8000000a00080b */ /* 0x000fc80003f3d000 */
[----:B------:R-:W-:-:S04]  /*0280*/  @P0 SEL R2, R11, R2, !P1 ;  /* 0x000000020b020207 */ /* 0x000fc80004800000 */
[----:B------:R-:W-:Y:S02]  /*0290*/  @P0 PRMT R5, R2, 0x7610, R5 ;  /* 0x0000761002050816 */ /* 0x000fe40000000005 */
.L_x_1471:
[----:B------:R-:W-:Y:S05]  /*02a0*/  BSYNC B0 ;  /* 0x0000000000007941 */ /* 0x000fea0003800000 */
.L_x_1470:
[--C-:B-----5:R-:W-:Y:S01]  /*02b0*/  HADD2.F32 R10, -RZ, R8.reuse.H0_H0 ;  /* 0x20000008ff0a7230 */ /* 0x120fe20000004100 */
[----:B------:R-:W-:Y:S01]  /*02c0*/  IMAD.WIDE.U32 R2, R9, R14, c[0x0][0x178] ;  /* 0x00005e0009027625 */ /* 0x000fe200078e000e */
[----:B------:R-:W-:Y:S01]  /*02d0*/  HADD2.F32 R14, -RZ, R8.H1_H1 ;  /* 0x30000008ff0e7230 */ /* 0x000fe20000004100 */
[----:B------:R-:W-:Y:S01]  /*02e0*/  BSSY B0, `(.L_x_1472) ;  /* 0x0000014000007945 */ /* 0x000fe20003800000 */
[--C-:B------:R-:W-:Y:S01]  /*02f0*/  HADD2.F32 R15, -RZ, R6.reuse.H0_H0 ;  /* 0x20000006ff0f7230 */ /* 0x100fe20000004100 */
[----:B------:R-:W-:Y:S01]  /*0300*/  FSETP.GTU.FTZ.AND P5, PT, |R10|, +INF , PT ;  /* 0x7f8000000a00780b */ /* 0x000fe20003fbc200 */
[----:B------:R-:W-:Y:S01]  /*0310*/  HADD2.F32 R16, -RZ, R6.H1_H1 ;  /* 0x30000006ff107230 */ /* 0x000fe20000004100 */
[----:B------:R-:W-:Y:S01]  /*0320*/  FSETP.GTU.FTZ.AND P0, PT, |R14|, +INF , PT ;  /* 0x7f8000000e00780b */ /* 0x000fe20003f1c200 */
[--C-:B------:R-:W-:Y:S01]  /*0330*/  HADD2.F32 R17, -RZ, R4.reuse.H0_H0 ;  /* 0x20000004ff117230 */ /* 0x100fe20000004100 */
[----:B------:R-:W-:Y:S01]  /*0340*/  FSETP.GTU.FTZ.AND P1, PT, |R15|, +INF , PT ;  /* 0x7f8000000f00780b */ /* 0x000fe20003f3c200 */
[----:B------:R-:W-:Y:S01]  /*0350*/  HADD2.F32 R12, -RZ, R4.H1_H1 ;  /* 0x30000004ff0c7230 */ /* 0x000fe20000004100 */
[----:B------:R-:W-:Y:S01]  /*0360*/  FSETP.GTU.FTZ.AND P2, PT, |R16|, +INF , PT ;  /* 0x7f8000001000780b */ /* 0x000fe20003f5c200 */
[----:B------:R-:W-:Y:S01]  /*0370*/  IMAD.WIDE R2, R13, 0x4, R2 ;  /* 0x000000040d027825 */ /* 0x000fe200078e0202 */
[----:B------:R-:W-:-:S02]  /*0380*/  FSETP.GTU.FTZ.AND P3, PT, |R17|, +INF , PT ;  /* 0x7f8000001100780b */ /* 0x000fc40003f7c200 */
[----:B------:R-:W-:Y:S01]  /*0390*/  FSETP.GTU.FTZ.AND P4, PT, |R12|, +INF , PT ;  /* 0x7f8000000c00780b */ /* 0x000fe20003f9c200 */
[----:B------:R-:W-:Y:S02]  /*03a0*/  IMAD.U32 R9, RZ, RZ, UR6 ;  /* 0x00000006ff097e24 */ /* 0x000fe4000f8e00ff */
[----:B------:R-:W-:Y:S05]  /*03b0*/  @P5 BRA `(.L_x_1473) ;  /* 0x0000006000005947 */ /* 0x000fea0003800000 */
[----:B------:R-:W-:Y:S01]  /*03c0*/  FSETP.NEU.FTZ.AND P5, PT, R10, +INF , PT ;  /* 0x7f8000000a00780b */ /* 0x000fe20003fbd000 */
[----:B------:R-:W-:Y:S02]  /*03d0*/  ULDC.U16 UR7, c[0x0][0x16a] ;  /* 0x00005a8000077ab9 */ /* 0x000fe40000000400 */
[----:B------:R-:W-:-:S10]  /*03e0*/  IMAD.U32 R9, RZ, RZ, UR7 ;  /* 0x00000007ff097e24 */ /* 0x000fd4000f8e00ff */
[----:B------:R-:W-:-:S04]  /*03f0*/  @P5 FSETP.NEU.FTZ.AND P6, PT, R10, -INF , PT ;  /* 0xff8000000a00580b */ /* 0x000fc80003fdd000 */
[----:B------:R-:W-:-:S04]  /*0400*/  @P5 SEL R10, R11, R8, !P6 ;  /* 0x000000080b0a5207 */ /* 0x000fc80007000000 */
[----:B------:R-:W-:Y:S02]  /*0410*/  @P5 PRMT R9, R10, 0x7610, R9 ;  /* 0x000076100a095816 */ /* 0x000fe40000000009 */
.L_x_1473:
[----:B------:R-:W-:Y:S05]  /*0420*/  BSYNC B0 ;  /* 0x0000000000007941 */ /* 0x000fea0003800000 */
.L_x_1472:
        /* <DEDUP_REMOVED lines=10> */
.L_x_1475:
[----:B------:R-:W-:Y:S05]  /*04d0*/  BSYNC B0 ;  /* 0x0000000000007941 */ /* 0x000fea0003800000 */
.L_x_1474:
[----:B------:R-:W-:Y:S01]  /*04e0*/  BSSY B0, `(.L_x_1476) ;  /* 0x0000009000007945 */ /* 0x000fe20003800000 */
[----:B------:R-:W-:Y:S01]  /*04f0*/  IMAD.U32 R8, RZ, RZ, UR6 ;  /* 0x00000006ff087e24 */ /* 0x000fe2000f8e00ff */
[----:B------:R-:W-:Y:S05]  /*0500*/  @P1 BRA `(.L_x_1477) ;  /* 0x0000006000001947 */ /* 0x000fea0003800000 */
[----:B------:R-:W-:Y:S01]  /*0510*/  FSETP.NEU.FTZ.AND P0, PT, R15, +INF , PT ;  /* 0x7f8000000f00780b */ /* 0x000fe20003f1d000 */
[----:B------:R-:W-:Y:S02]  /*0520*/  ULDC.U16 UR7, c[0x0][0x16a] ;  /* 0x00005a8000077ab9 */ /* 0x000fe40000000400 */
[----:B------:R-:W-:-:S10]  /*0530*/  IMAD.U32 R8, RZ, RZ, UR7 ;  /* 0x00000007ff087e24 */ /* 0x000fd4000f8e00ff */
[----:B------:R-:W-:-:S04]  /*0540*/  @P0 FSETP.NEU.FTZ.AND P1, PT, R15, -INF , PT ;  /* 0xff8000000f00080b */ /* 0x000fc80003f3d000 */
[----:B------:R-:W-:-:S04]  /*0550*/  @P0 SEL R13, R11, R6, !P1 ;  /* 0x000000060b0d0207 */ /* 0x000fc80004800000 */
[----:B------:R-:W-:Y:S02]  /*0560*/  @P0 PRMT R8, R13, 0x7610, R8 ;  /* 0x000076100d080816 */ /* 0x000fe40000000008 */
.L_x_1477:
[----:B------:R-:W-:Y:S05]  /*0570*/  BSYNC B0 ;  /* 0x0000000000007941 */ /* 0x000fea0003800000 */
.L_x_1476:
        /* <DEDUP_REMOVED lines=10> */
.L_x_1479:
[----:B------:R-:W-:Y:S05]  /*0620*/  BSYNC B0 ;  /* 0x0000000000007941 */ /* 0x000fea0003800000 */
.L_x_1478:
        /* <DEDUP_REMOVED lines=9> */
.L_x_1481:
[----:B------:R-:W-:Y:S05]  /*06c0*/  BSYNC B0 ;  /* 0x0000000000007941 */ /* 0x000fea0003800000 */
.L_x_1480:
[----:B------:R-:W-:Y:S01]  /*06d0*/  BSSY B0, `(.L_x_1482) ;  /* 0x0000009000007945 */ /* 0x000fe20003800000 */
        /* <DEDUP_REMOVED lines=8> */
.L_x_1483:
[----:B------:R-:W-:Y:S05]  /*0760*/  BSYNC B0 ;  /* 0x0000000000007941 */ /* 0x000fea0003800000 */
.L_x_1482:
        /* <DEDUP_REMOVED lines=9> */
.L_x_1467:
        /* <DEDUP_REMOVED lines=17> */
[----:B------:R-:W-:Y:S01]  /*0910*/  ISETP.GE.AND P3, PT, R24, R8, PT ;  /* 0x000000081800720c */ /* 0x000fe20003f66270 */
        /* <DEDUP_REMOVED lines=23> */
[--C-:B------:R-:W-:Y:S02]  /*0a90*/  @!P6 IMAD.IADD R17, R9, 0x1, R24.reuse ;  /* 0x000000010911e824 */ /* 0x100fe400078e0218 */
[----:B------:R-:W-:Y:S02]  /*0aa0*/  @!P6 IMAD.MOV.U32 R26, RZ, RZ, 0x2 ;  /* 0x00000002ff1ae424 */ /* 0x000fe400078e00ff */
[----:B--2---:R-:W-:Y:S01]  /*0ab0*/  @!P4 IMAD.MOV.U32 R18, RZ, RZ, 0x2 ;  /* 0x00000002ff12c424 */ /* 0x004fe200078e00ff */
[----:B------:R-:W-:Y:S01]  /*0ac0*/  PRMT R24, RZ, 0x7610, R24 ;  /* 0x00007610ff187816 */ /* 0x000fe20000000018 */
[----:B---3--:R-:W-:Y:S01]  /*0ad0*/  @!P6 IMAD.WIDE.U32 R4, R17, R26, c[0x0][0x180] ;  /* 0x000060001104e625 */ /* 0x008fe200078e001a */
[----:B------:R-:W-:-:S03]  /*0ae0*/  PRMT R26, RZ, 0x7610, R26 ;  /* 0x00007610ff1a7816 */ /* 0x000fc6000000001a */
[----:B------:R-:W-:Y:S01]  /*0af0*/  @!P4 IMAD.WIDE.U32 R18, R13, R18, c[0x0][0x180] ;  /* 0x000060000d12c625 */ /* 0x000fe200078e0012 */
[----:B------:R2:W5:Y:S04]  /*0b00*/  @!P6 LDG.E.U16 R24, [R4.64] ;  /* 0x000000040418e981 */ /* 0x000568000c1e1500 */
[----:B------:R2:W5:Y:S01]  /*0b10*/  @!P4 LDG.E.U16 R26, [R18.64] ;  /* 0x00000004121ac981 */ /* 0x000562000c1e1500 */
[----:B------:R-:W-:Y:S02]  /*0b20*/  @!P1 IMAD.MOV.U32 R21, RZ, RZ, 0x2 ;  /* 0x00000002ff159424 */ /* 0x000fe400078e00ff */
[----:B0-----:R-:W-:Y:S02]  /*0b30*/  @!P0 IMAD.MOV.U32 R2, RZ, RZ, 0x2 ;  /* 0x00000002ff028424 */ /* 0x001fe400078e00ff */
[----:B------:R-:W-:Y:S01]  /*0b40*/  @!P1 IMAD.WIDE.U32 R20, R20, R21, c[0x0][0x180] ;  /* 0x0000600014149625 */ /* 0x000fe200078e0015 */
[----:B-1----:R-:W-:-:S03]  /*0b50*/  PRMT R22, RZ, 0x7610, R22 ;  /* 0x00007610ff167816 */ /* 0x002fc60000000016 */
[----:B------:R-:W-:Y:S01]  /*0b60*/  @!P0 IMAD.WIDE.U32 R2, R15, R2, c[0x0][0x180] ;  /* 0x000060000f028625 */ /* 0x000fe200078e0002 */
[----:B------:R0:W5:Y:S01]  /*0b70*/  @!P1 LDG.E.U16 R12, [R20.64] ;  /* 0x00000004140c9981 */ /* 0x000162000c1e1500 */
[C---:B------:R-:W-:Y:S01]  /*0b80*/  IADD3 R13, R10.reuse, 0x80, RZ ;  /* 0x000000800a0d7810 */ /* 0x040fe20007ffe0ff */
[----:B------:R-:W-:Y:S01]  /*0b90*/  BSSY B0, `(.L_x_1484) ;  /* 0x0000015000007945 */ /* 0x000fe20003800000 */
[C---:B------:R-:W-:Y:S01]  /*0ba0*/  IADD3 R15, R10.reuse, 0x100, RZ ;  /* 0x000001000a0f7810 */ /* 0x040fe20007ffe0ff */
[----:B------:R1:W5:Y:S01]  /*0bb0*/  @!P0 LDG.E.U16 R22, [R2.64] ;  /* 0x0000000402168981 */ /* 0x000362000c1e1500 */
[C---:B------:R-:W-:Y:S02]  /*0bc0*/  IADD3 R17, R10.reuse, 0x180, RZ ;  /* 0x000001800a117810 */ /* 0x040fe40007ffe0ff */
[----:B0-----:R-:W-:Y:S02]  /*0bd0*/  IADD3 R21, R10, 0x200, RZ ;  /* 0x000002000a157810 */ /* 0x001fe40007ffe0ff */
[----:B------:R-:W-:-:S02]  /*0be0*/  ISETP.GE.AND P0, PT, R13, R8, PT ;  /* 0x000000080d00720c */ /* 0x000fc40003f06270 */
[-C--:B------:R-:W-:Y:S02]  /*0bf0*/  ISETP.GE.AND P5, PT, R15, R8.reuse, PT ;  /* 0x000000080f00720c */ /* 0x080fe40003fa6270 */
[-C--:B------:R-:W-:Y:S02]  /*0c00*/  ISETP.GE.AND P3, PT, R17, R8.reuse, PT ;  /* 0x000000081100720c */ /* 0x080fe40003f66270 */
[----:B------:R-:W-:Y:S02]  /*0c10*/  ISETP.GE.AND P2, PT, R21, R8, PT ;  /* 0x000000081500720c */ /* 0x000fe40003f46270 */
[----:B-1----:R-:W-:Y:S01]  /*0c20*/  IADD3 R3, R10, 0x280, RZ ;  /* 0x000002800a037810 */ /* 0x002fe20007ffe0ff */
[----:B------:R-:W-:Y:S05]  /*0c30*/  @P4 BRA `(.L_x_1485) ;  /* 0x000000a000004947 */ /* 0x000fea0003800000 */
[----:B--2--5:R-:W-:Y:S01]  /*0c40*/  HADD2.F32 R2, -RZ, R26.H0_H0 ;  /* 0x2000001aff027230 */ /* 0x024fe20000004100 */
        /* <DEDUP_REMOVED lines=9> */
.L_x_1485:
[----:B--2---:R-:W-:Y:S05]  /*0ce0*/  BSYNC B0 ;  /* 0x0000000000007941 */ /* 0x004fea0003800000 */
.L_x_1484:
[----:B------:R-:W-:Y:S01]  /*0cf0*/  BSSY B0, `(.L_x_1486) ;  /* 0x000000e000007945 */ /* 0x000fe20003800000 */
[----:B------:R-:W-:Y:S01]  /*0d00*/  ISETP.GE.AND P1, PT, R3, R8, PT ;  /* 0x000000080300720c */ /* 0x000fe20003f26270 */
[----:B-----5:R-:W-:Y:S01]  /*0d10*/  HADD2.F32 R15, -RZ, R24.H0_H0 ;  /* 0x20000018ff0f7230 */ /* 0x020fe20000004100 */
[----:B------:R-:W-:Y:S06]  /*0d20*/  @P0 BRA `(.L_x_1487) ;  /* 0x000000a000000947 */ /* 0x000fec0003800000 */
[----:B------:R-:W-:Y:S01]  /*0d30*/  HADD2.F32 R2, -RZ, R14.H0_H0 ;  /* 0x2000000eff027230 */ /* 0x000fe20000004100 */
        /* <DEDUP_REMOVED lines=9> */
.L_x_1487:
[----:B------:R-:W-:Y:S05]  /*0dd0*/  BSYNC B0 ;  /* 0x0000000000007941 */ /* 0x000fea0003800000 */
.L_x_1486:
[----:B------:R-:W-:Y:S01]  /*0de0*/  BSSY B0, `(.L_x_1488) ;  /* 0x000000f000007945 */ /* 0x000fe20003800000 */
[----:B------:R-:W-:Y:S02]  /*0df0*/  FSETP.GTU.FTZ.AND P0, PT, |R15|, +INF , PT ;  /* 0x7f8000000f00780b */ /* 0x000fe40003f1c200 */
[C---:B------:R-:W-:Y:S02]  /*0e00*/  IADD3 R3, R10.reuse, 0x300, RZ ;  /* 0x000003000a037810 */ /* 0x040fe40007ffe0ff */
[----:B------:R-:W-:Y:S01]  /*0e10*/  IADD3 R17, R10, 0x380, RZ ;  /* 0x000003800a117810 */ /* 0x000fe20007ffe0ff */
[----:B------:R-:W-:Y:S05]  /*0e20*/  @P5 BRA `(.L_x_1489) ;  /* 0x000000a000005947 */ /* 0x000fea0003800000 */
        /* <DEDUP_REMOVED lines=10> */
.L_x_1489:
[----:B------:R-:W-:Y:S05]  /*0ed0*/  BSYNC B0 ;  /* 0x0000000000007941 */ /* 0x000fea0003800000 */
.L_x_1488:
[-C--:B------:R-:W-:Y:S01]  /*0ee0*/  ISETP.GE.AND P5, PT, R3, R8.reuse, PT ;  /* 0x000000080300720c */ /* 0x080fe20003fa6270 */
[----:B------:R-:W-:Y:S01]  /*0ef0*/  @!P4 IMAD.IADD R2, R9, 0x1, R10 ;  /* 0x000000010902c824 */ /* 0x000fe200078e020a */
[----:B------:R-:W-:Y:S01]  /*0f00*/  BSSY B0, `(.L_x_1490) ;  /* 0x000000f000007945 */ /* 0x000fe20003800000 */
[----:B------:R-:W-:Y:S01]  /*0f10*/  @!P4 IMAD.MOV.U32 R3, RZ, RZ, 0x2 ;  /* 0x00000002ff03c424 */ /* 0x000fe200078e00ff */
[----:B------:R-:W-:-:S03]  /*0f20*/  ISETP.GE.OR P0, PT, R17, R8, P0 ;  /* 0x000000081100720c */ /* 0x000fc60000706670 */
[----:B------:R-:W-:Y:S01]  /*0f30*/  @!P4 IMAD.WIDE.U32 R2, R2, R3, c[0x0][0x178] ;  /* 0x00005e000202c625 */ /* 0x000fe200078e0003 */
        /* <DEDUP_REMOVED lines=11> */
.L_x_1491:
[----:B------:R-:W-:Y:S05]  /*0ff0*/  BSYNC B0 ;  /* 0x0000000000007941 */ /* 0x000fea0003800000 */
.L_x_1490:
[----:B------:R-:W-:Y:S01]  /*1000*/  BSSY B0, `(.L_x_1492) ;  /* 0x000000c000007945 */ /* 0x000fe20003800000 */
        /* <DEDUP_REMOVED lines=11> */
.L_x_1493:
[----:B------:R-:W-:Y:S05]  /*10c0*/  BSYNC B0 ;  /* 0x0000000000007941 */ /* 0x000fea0003800000 */
.L_x_1492:
        /* <DEDUP_REMOVED lines=12> */
.L_x_1495:
[----:B------:R-:W-:Y:S05]  /*1190*/  BSYNC B0 ;  /* 0x0000000000007941 */ /* 0x000fea0003800000 */
.L_x_1494:
        /* <DEDUP_REMOVED lines=12> */
.L_x_1497:
[----:B------:R-:W-:Y:S05]  /*1260*/  BSYNC B0 ;  /* 0x0000000000007941 */ /* 0x000fea0003800000 */
.L_x_1496:
        /* <DEDUP_REMOVED lines=8> */
.L_x_1499:
[----:B------:R-:W-:Y:S05]  /*12f0*/  BSYNC B0 ;  /* 0x0000000000007941 */ /* 0x000fea0003800000 */
.L_x_1498:
        /* <DEDUP_REMOVED lines=18> */
.L_x_1502:
[----:B0-----:R-:W-:-:S13]  /*1420*/  ISETP.GE.AND P0, PT, R10, R8, PT ;  /* 0x000000080a00720c */ /* 0x001fda0003f06270 */
[----:B------:R-:W-:Y:S05]  /*1430*/  @P0 BRA `(.L_x_1504) ;  /* 0x000000c000000947 */ /* 0x000fea0003800000 */
[----:B------:R-:W-:Y:S01]  /*1440*/  IMAD.IADD R2, R9, 0x1, R10 ;  /* 0x0000000109027824 */ /* 0x000fe200078e020a */
[----:B------:R-:W-:Y:S01]  /*1450*/  IADD3 R10, R10, 0x80, RZ ;  /* 0x000000800a0a7810 */ /* 0x000fe20007ffe0ff */
[----:B------:R-:W-:-:S04]  /*1460*/  IMAD.MOV.U32 R3, RZ, RZ, 0x2 ;  /* 0x00000002ff037424 */ /* 0x000fc800078e00ff */
[----:B------:R-:W-:-:S05]  /*1470*/  IMAD.WIDE.U32 R2, R2, R3, c[0x0][0x178] ;  /* 0x00005e0002027625 */ /* 0x000fca00078e0003 */
[----:B------:R0:W-:Y:S02]  /*1480*/  STG.E.U16 [R2.64], R14 ;  /* 0x0000000e02007986 */ /* 0x0001e4000c101504 */
.L_x_1503:
[----:B------:R-:W-:-:S13]  /*1490*/  ISETP.GE.AND P0, PT, R10, R8, PT ;  /* 0x000000080a00720c */ /* 0x000fda0003f06270 */
[----:B------:R-:W-:Y:S05]  /*14a0*/  @P0 BRA `(.L_x_1505) ;  /* 0x000000d000000947 */ /* 0x000fea0003800000 */
[----:B0-----:R-:W-:Y:S01]  /*14b0*/  IMAD.IADD R2, R9, 0x1, R10 ;  /* 0x0000000109027824 */ /* 0x001fe200078e020a */
[----:B------:R-:W-:Y:S01]  /*14c0*/  IADD3 R10, R10, 0x80, RZ ;  /* 0x000000800a0a7810 */ /* 0x000fe20007ffe0ff */
[----:B------:R-:W-:-:S04]  /*14d0*/  IMAD.MOV.U32 R3, RZ, RZ, 0x2 ;  /* 0x00000002ff037424 */ /* 0x000fc800078e00ff */
[----:B------:R-:W-:-:S05]  /*14e0*/  IMAD.WIDE.U32 R2, R2, R3, c[0x0][0x178] ;  /* 0x00005e0002027625 */ /* 0x000fca00078e0003 */
[----:B------:R0:W-:Y:S02]  /*14f0*/  STG.E.U16 [R2.64], R6 ;  /* 0x0000000602007986 */ /* 0x0001e4000c101504 */
.L_x_1504:
        /* <DEDUP_REMOVED lines=8> */
.L_x_1505:
[----:B------:R-:W-:Y:S05]  /*1580*/  BSYNC B1 ;  /* 0x0000000000017941 */ /* 0x000fea0003800000 */
.L_x_1501:
[----:B------:R-:W-:-:S13]  /*1590*/  ISETP.GE.AND P0, PT, R10, R8, PT ;  /* 0x000000080a00720c */ /* 0x000fda0003f06270 */
[----:B0-----:R-:W-:Y:S01]  /*15a0*/  @!P0 IMAD.IADD R2, R9, 0x1, R10 ;  /* 0x0000000109028824 */ /* 0x001fe200078e020a */
[----:B------:R-:W-:Y:S01]  /*15b0*/  @!P0 IADD3 R10, R10, 0x80, RZ ;  /* 0x000000800a0a8810 */ /* 0x000fe20007ffe0ff */
[----:B------:R-:W-:-:S04]  /*15c0*/  @!P0 IMAD.MOV.U32 R3, RZ, RZ, 0x2 ;  /* 0x00000002ff038424 */ /* 0x000fc800078e00ff */
[----:B------:R-:W-:-:S05]  /*15d0*/  @!P0 IMAD.WIDE.U32 R2, R2, R3, c[0x0][0x178] ;  /* 0x00005e0002028625 */ /* 0x000fca00078e0003 */
[----:B------:R0:W-:Y:S02]  /*15e0*/  @!P0 STG.E.U16 [R2.64], R12 ;  /* 0x0000000c02008986 */ /* 0x0001e4000c101504 */
.L_x_1506:
[----:B------:R-:W-:Y:S05]  /*15f0*/  BSYNC B0 ;  /* 0x0000000000007941 */ /* 0x000fea0003800000 */
.L_x_1500:
        /* <DEDUP_REMOVED lines=8> */
.L_x_1507:
        /* <DEDUP_REMOVED lines=16> */
.L_x_34013:


//--------------------- .text._ZN2at6native29vectorized_elementwise_kernelILi4EZZZNS0_22nan_to_num_kernel_cudaERNS_18TensorIteratorBaseESt8optionalIdES5_S5_ENKUlvE0_clEvENKUlvE1_clEvEUlN3c104HalfEE_St5arrayIPcLm2EEEEviT0_T1_ --------------------------
	.section	.text._ZN2at6native29vectorized_elementwise_kernelILi4EZZZNS0_22nan_to_num_kernel_cudaERNS_18TensorIteratorBaseESt8optionalIdES5_S5_ENKUlvE0_clEvENKUlvE1_clEvEUlN3c104HalfEE_St5arrayIPcLm2EEEEviT0_T1_,"ax",@progbits
	.sectioninfo	@"SHI_REGISTERS=29"
	.align	128
        .global         _ZN2at6native29vectorized_elementwise_kernelILi4EZZZNS0_22nan_to_num_kernel_cudaERNS_18TensorIteratorBaseESt8optionalIdES5_S5_ENKUlvE0_clEvENKUlvE1_clEvEUlN3c104HalfEE_St5arrayIPcLm2EEEEviT0_T1_
        .type           _ZN2at6native29vectorized_elementwise_kernelILi4EZZZNS0_22nan_to_num_kernel_cudaERNS_18TensorIteratorBaseESt8optionalIdES5_S5_ENKUlvE0_clEvENKUlvE1_clEvEUlN3c104HalfEE_St5arrayIPcLm2EEEEviT0_T1_,@function
        .size           _ZN2at6native29vectorized_elementwise_kernelILi4EZZZNS0_22nan_to_num_kernel_cudaERNS_18TensorIteratorBaseESt8optionalIdES5_S5_ENKUlvE0_clEvENKUlvE1_clEvEUlN3c104HalfEE_St5arrayIPcLm2EEEEviT0_T1_,(.L_x_34014 - _ZN2at6native29vectorized_elementwise_kernelILi4EZZZNS0_22nan_to_num_kernel_cudaERNS_18TensorIteratorBaseESt8optionalIdES5_S5_ENKUlvE0_clEvENKUlvE1_clEvEUlN3c104HalfEE_St5arrayIPcLm2EEEEviT0_T1_)
        .other          _ZN2at6native29vectorized_elementwise_kernelILi4EZZZNS0_22nan_to_num_kernel_cudaERNS_18TensorIteratorBaseESt8optionalIdES5_S5_ENKUlvE0_clEvENKUlvE1_clEvEUlN3c104HalfEE_St5arrayIPcLm2EEEEviT0_T1_,@"STO_CUDA_ENTRY STV_DEFAULT"
_ZN2at6native29vectorized_elementwise_kernelILi4EZZZNS0_22nan_to_num_kernel_cudaERNS_18TensorIteratorBaseESt8optionalIdES5_S5_ENKUlvE0_clEvENKUlvE1_clEvEUlN3c104HalfEE_St5arrayIPcLm2EEEEviT0_T1_:
.text._ZN2at6native29vectorized_elementwise_kernelILi4EZZZNS0_22nan_to_num_kernel_cudaERNS_18TensorIteratorBaseESt8optionalIdES5_S5_ENKUlvE0_clEvENKUlvE1_clEvEUlN3c104HalfEE_St5arrayIPcLm2EEEEviT0_T1_:
        /* <DEDUP_REMOVED lines=18> */
[--C-:B--2---:R-:W-:Y:S02]  /*0120*/  HADD2.F32 R6, -RZ, R2.reuse.H0_H0 ;  /* 0x20000002ff067230 */ /* 0x104fe40000004100 */
        /* <DEDUP_REMOVED lines=10> */
.L_x_1510:
[----:B0-----:R-:W-:Y:S05]  /*01d0*/  BSYNC B0 ;  /* 0x0000000000007941 */ /* 0x001fea0003800000 */
.L_x_1509:
[----:B------:R-:W-:Y:S01]  /*01e0*/  BSSY B0, `(.L_x_1511) ;  /* 0x000000b000007945 */ /* 0x000fe20003800000 */
[----:B------:R-:W-:-:S04]  /*01f0*/  IMAD.WIDE.U32 R8, R9, R8, c[0x0][0x178] ;  /* 0x00005e0009087625 */ /* 0x000fc800078e0008 */
        /* <DEDUP_REMOVED lines=9> */
.L_x_1512:
[----:B------:R-:W-:Y:S05]  /*0290*/  BSYNC B0 ;  /* 0x0000000000007941 */ /* 0x000fea0003800000 */
.L_x_1511:
[--C-:B------:R-:W-:Y:S01]  /*02a0*/  HADD2.F32 R6, -RZ, R3.reuse.H0_H0 ;  /* 0x20000003ff067230 */ /* 0x100fe20000004100 */
[----:B------:R-:W-:Y:S01]  /*02b0*/  BSSY B0, `(.L_x_1513) ;  /* 0x0000015000007945 */ /* 0x000fe20003800000 */
[----:B------:R-:W-:Y:S01]  /*02c0*/  HADD2.F32 R10, -RZ, R3.H1_H1 ;  /* 0x30000003ff0a7230 */ /* 0x000fe20000004100 */
[----:B------:R-:W-:Y:S01]  /*02d0*/  IMAD.WIDE R8, R15, 0x8, R8 ;  /* 0x000000080f087825 */ /* 0x000fe200078e0208 */
[--C-:B-----5:R-:W-:Y:S01]  /*02e0*/  HADD2.F32 R14, -RZ, R4.reuse.H0_H0 ;  /* 0x20000004ff0e7230 */ /* 0x120fe20000004100 */
[----:B------:R-:W-:Y:S01]  /*02f0*/  FSETP.GTU.FTZ.AND P5, PT, |R6|, +INF , PT ;  /* 0x7f8000000600780b */ /* 0x000fe20003fbc200 */
[----:B------:R-:W-:Y:S01]  /*0300*/  HADD2.F32 R16, -RZ, R4.H1_H1 ;  /* 0x30000004ff107230 */ /* 0x000fe20000004100 */
[----:B------:R-:W-:Y:S01]  /*0310*/  FSETP.GTU.FTZ.AND P0, PT, |R10|, +INF , PT ;  /* 0x7f8000000a00780b */ /* 0x000fe20003f1c200 */
[--C-:B------:R-:W-:Y:S01]  /*0320*/  HADD2.F32 R17, -RZ, R5.reuse.H0_H0 ;  /* 0x20000005ff117230 */ /* 0x100fe20000004100 */
[----:B------:R-:W-:Y:S01]  /*0330*/  FSETP.GTU.FTZ.AND P1, PT, |R14|, +INF , PT ;  /* 0x7f8000000e00780b */ /* 0x000fe20003f3c200 */
[----:B------:R-:W-:Y:S01]  /*0340*/  HADD2.F32 R12, -RZ, R5.H1_H1 ;  /* 0x30000005ff0c7230 */ /* 0x000fe20000004100 */
[----:B------:R-:W-:Y:S01]  /*0350*/  FSETP.GTU.FTZ.AND P2, PT, |R16|, +INF , PT ;  /* 0x7f8000001000780b */ /* 0x000fe20003f5c200 */
[----:B------:R-:W-:Y:S01]  /*0360*/  IMAD.U32 R2, RZ, RZ, UR6 ;  /* 0x00000006ff027e24 */ /* 0x000fe2000f8e00ff */
[----:B------:R-:W-:-:S02]  /*0370*/  FSETP.GTU.FTZ.AND P3, PT, |R17|, +INF , PT ;  /* 0x7f8000001100780b */ /* 0x000fc40003f7c200 */
[----:B------:R-:W-:-:S03]  /*0380*/  FSETP.GTU.FTZ.AND P4, PT, |R12|, +INF , PT ;  /* 0x7f8000000c00780b */ /* 0x000fc60003f9c200 */
[----:B------:R-:W-:Y:S05]  /*0390*/  @P5 BRA `(.L_x_1514) ;  /* 0x0000006000005947 */ /* 0x000fea0003800000 */
[----:B------:R-:W-:Y:S01]  /*03a0*/  FSETP.NEU.FTZ.AND P5, PT, R6, +INF , PT ;  /* 0x7f8000000600780b */ /* 0x000fe20003fbd000 */
[----:B------:R-:W-:Y:S02]  /*03b0*/  ULDC.U16 UR7, c[0x0][0x16a] ;  /* 0x00005a8000077ab9 */ /* 0x000fe40000000400 */
[----:B------:R-:W-:-:S10]  /*03c0*/  IMAD.U32 R2, RZ, RZ, UR7 ;  /* 0x00000007ff027e24 */ /* 0x000fd4000f8e00ff */
[----:B------:R-:W-:-:S04]  /*03d0*/  @P5 FSETP.NEU.FTZ.AND P6, PT, R6, -INF , PT ;  /* 0xff8000000600580b */ /* 0x000fc80003fdd000 */
[----:B------:R-:W-:-:S04]  /*03e0*/  @P5 SEL R6, R11, R3, !P6 ;  /* 0x000000030b065207 */ /* 0x000fc80007000000 */
[----:B------:R-:W-:Y:S02]  /*03f0*/  @P5 PRMT R2, R6, 0x7610, R2 ;  /* 0x0000761006025816 */ /* 0x000fe40000000002 */
.L_x_1514:
[----:B------:R-:W-:Y:S05]  /*0400*/  BSYNC B0 ;  /* 0x0000000000007941 */ /* 0x000fea0003800000 */
.L_x_1513:
        /* <DEDUP_REMOVED lines=10> */
.L_x_1516:
[----:B------:R-:W-:Y:S05]  /*04b0*/  BSYNC B0 ;  /* 0x0000000000007941 */ /* 0x000fea0003800000 */
.L_x_1515:
        /* <DEDUP_REMOVED lines=9> */
.L_x_1518:
[----:B------:R-:W-:Y:S05]  /*0550*/  BSYNC B0 ;  /* 0x0000000000007941 */ /* 0x000fea0003800000 */
.L_x_1517:
        /* <DEDUP_REMOVED lines=10> */
.L_x_1520:
[----:B------:R-:W-:Y:S05]  /*0600*/  BSYNC B0 ;  /* 0x0000000000007941 */ /* 0x000fea0003800000 */
.L_x_1519:
        /* <DEDUP_REMOVED lines=9> */
.L_x_1522:
[----:B------:R-:W-:Y:S05]  /*06a0*/  BSYNC B0 ;  /* 0x0000000000007941 */ /* 0x000fea0003800000 */
.L_x_1521:
        /* <DEDUP_REMOVED lines=9> */
.L_x_1524:
[----:B------:R-:W-:Y:S05]  /*0740*/  BSYNC B0 ;  /* 0x0000000000007941 */ /* 0x000fea0003800000 */
.L_x_1523:
[----:B------:R-:W-:Y:S02]  /*0750*/  PRMT R14, R0, 0x5410, R13 ;  /* 0x00005410000e7816 */ /* 0x000fe4000000000d */
[----:B------:R-:W-:Y:S02]  /*0760*/  PRMT R15, R2, 0x5410, R15 ;  /* 0x00005410020f7816 */ /* 0x000fe4000000000f */
[----:B------:R-:W-:Y:S02]  /*0770*/  PRMT R6, R3, 0x5410, R6 ;  /* 0x0000541003067816 */ /* 0x000fe40000000006 */
[----:B------:R-:W-:Y:S01]  /*0780*/  PRMT R7, R4, 0x5410, R7 ;  /* 0x0000541004077816 */ /* 0x000fe20000000007 */
[----:B------:R-:W-:Y:S04]  /*0790*/  STG.E.64 [R8.64], R14 ;  /* 0x0000000e08007986 */ /* 0x000fe8000c101b04 */
[----:B------:R-:W-:Y:S01]  /*07a0*/  STG.E.64 [R8.64+0x400], R6 ;  /* 0x0004000608007986 */ /* 0x000fe2000c101b04 */
[----:B------:R-:W-:Y:S05]  /*07b0*/  EXIT ;  /* 0x000000000000794d */ /* 0x000fea0003800000 */
.L_x_1508:
        /* <DEDUP_REMOVED lines=78> */
.L_x_1526:
[----:B--2---:R-:W-:Y:S05]  /*0ca0*/  BSYNC B0 ;  /* 0x0000000000007941 */ /* 0x004fea0003800000 */
.L_x_1525:
        /* <DEDUP_REMOVED lines=14> */
.L_x_1528:
[----:B------:R-:W-:Y:S05]  /*0d90*/  BSYNC B0 ;  /* 0x0000000000007941 */ /* 0x000fea0003800000 */
.L_x_1527:
        /* <DEDUP_REMOVED lines=15> */
.L_x_1530:
[----:B------:R-:W-:Y:S05]  /*0e90*/  BSYNC B0 ;  /* 0x0000000000007941 */ /* 0x000fea0003800000 */
.L_x_1529:
        /* <DEDUP_REMOVED lines=17> */
.L_x_1532:
[----:B------:R-:W-:Y:S05]  /*0fb0*/  BSYNC B0 ;  /* 0x0000000000007941 */ /* 0x000fea0003800000 */
.L_x_1531:
        /* <DEDUP_REMOVED lines=12> */
.L_x_1534:
[----:B------:R-:W-:Y:S05]  /*1080*/  BSYNC B0 ;  /* 0x0000000000007941 */ /* 0x000fea0003800000 */
.L_x_1533:
        /* <DEDUP_REMOVED lines=12> */
.L_x_1536:
[----:B------:R-:W-:Y:S05]  /*1150*/  BSYNC B0 ;  /* 0x0000000000007941 */ /* 0x000fea0003800000 */
.L_x_1535:
        /* <DEDUP_REMOVED lines=12> */
.L_x_1538:
[----:B------:R-:W-:Y:S05]  /*1220*/  BSYNC B0 ;  /* 0x0000000000007941 */ /* 0x000fea0003800000 */
.L_x_1537:
        /* <DEDUP_REMOVED lines=8> */
.L_x_1540:
[----:B------:R-:W-:Y:S05]  /*12b0*/  BSYNC B0 ;  /* 0x0000000000007941 */ /* 0x000fea0003800000 */
.L_x_1539:
        /* <DEDUP_REMOVED lines=18> */
.L_x_1543:
[----:B0-----:R-:W-:-:S13]  /*13e0*/  ISETP.GE.AND P0, PT, R10, R8, PT ;  /* 0x000000080a00720c */ /* 0x001fda0003f06270 */
[----:B------:R-:W-:Y:S05]  /*13f0*/  @P0 BRA `(.L_x_1545) ;  /* 0x000000c000000947 */ /* 0x000fea0003800000 */
[----:B------:R-:W-:Y:S01]  /*1400*/  IMAD.IADD R2, R9, 0x1, R10 ;  /* 0x0000000109027824 */ /* 0x000fe200078e020a */
[----:B------:R-:W-:Y:S01]  /*1410*/  IADD3 R10, R10, 0x80, RZ ;  /* 0x000000800a0a7810 */ /* 0x000fe20007ffe0ff */
[----:B------:R-:W-:-:S04]  /*1420*/  IMAD.MOV.U32 R3, RZ, RZ, 0x2 ;  /* 0x00000002ff037424 */ /* 0x000fc800078e00ff */
[----:B------:R-:W-:-:S05]  /*1430*/  IMAD.WIDE.U32 R2, R2, R3, c[0x0][0x178] ;  /* 0x00005e0002027625 */ /* 0x000fca00078e0003 */
[----:B------:R0:W-:Y:S02]  /*1440*/  STG.E.U16 [R2.64], R14 ;  /* 0x0000000e02007986 */ /* 0x0001e4000c101504 */
.L_x_1544:
[----:B------:R-:W-:-:S13]  /*1450*/  ISETP.GE.AND P0, PT, R10, R8, PT ;  /* 0x000000080a00720c */ /* 0x000fda0003f06270 */
[----:B------:R-:W-:Y:S05]  /*1460*/  @P0 BRA `(.L_x_1546) ;  /* 0x000000d000000947 */ /* 0x000fea0003800000 */
[----:B0-----:R-:W-:Y:S01]  /*1470*/  IMAD.IADD R2, R9, 0x1, R10 ;  /* 0x0000000109027824 */ /* 0x001fe200078e020a */
[----:B------:R-:W-:Y:S01]  /*1480*/  IADD3 R10, R10, 0x80, RZ ;  /* 0x000000800a0a7810 */ /* 0x000fe20007ffe0ff */
[----:B------:R-:W-:-:S04]  /*1490*/  IMAD.MOV.U32 R3, RZ, RZ, 0x2 ;  /* 0x00000002ff037424 */ /* 0x000fc800078e00ff */
[----:B------:R-:W-:-:S05]  /*14a0*/  IMAD.WIDE.U32 R2, R2, R3, c[0x0][0x178] ;  /* 0x00005e0002027625 */ /* 0x000fca00078e0003 */
[----:B------:R0:W-:Y:S02]  /*14b0*/  STG.E.U16 [R2.64], R6 ;  /* 0x0000000602007986 */ /* 0x0001e4000c101504 */
.L_x_1545:
        /* <DEDUP_REMOVED lines=8> */
.L_x_1546:
[----:B------:R-:W-:Y:S05]  /*1540*/  BSYNC B1 ;  /* 0x0000000000017941 */ /* 0x000fea0003800000 */
.L_x_1542:
[----:B------:R-:W-:-:S13]  /*1550*/  ISETP.GE.AND P0, PT, R10, R8, PT ;  /* 0x000000080a00720c */ /* 0x000fda0003f06270 */
[----:B0-----:R-:W-:Y:S01]  /*1560*/  @!P0 IMAD.IADD R2, R9, 0x1, R10 ;  /* 0x0000000109028824 */ /* 0x001fe200078e020a */
[----:B------:R-:W-:Y:S01]  /*1570*/  @!P0 IADD3 R10, R10, 0x80, RZ ;  /* 0x000000800a0a8810 */ /* 0x000fe20007ffe0ff */
[----:B------:R-:W-:-:S04]  /*1580*/  @!P0 IMAD.MOV.U32 R3, RZ, RZ, 0x2 ;  /* 0x00000002ff038424 */ /* 0x000fc800078e00ff */
[----:B------:R-:W-:-:S05]  /*1590*/  @!P0 IMAD.WIDE.U32 R2, R2, R3, c[0x0][0x178] ;  /* 0x00005e0002028625 */ /* 0x000fca00078e0003 */
[----:B------:R0:W-:Y:S02]  /*15a0*/  @!P0 STG.E.U16 [R2.64], R12 ;  /* 0x0000000c02008986 */ /* 0x0001e4000c101504 */
.L_x_1547:
[----:B------:R-:W-:Y:S05]  /*15b0*/  BSYNC B0 ;  /* 0x0000000000007941 */ /* 0x000fea0003800000 */
.L_x_1541:
        /* <DEDUP_REMOVED lines=8> */
.L_x_1548:
        /* <DEDUP_REMOVED lines=12> */
.L_x_34014:


//--------------------- .text._ZN2at6native29vectorized_elementwise_kernelILi8EZZZNS0_22nan_to_num_kernel_cudaERNS_18TensorIteratorBaseESt8optionalIdES5_S5_ENKUlvE0_clEvENKUlvE1_clEvEUlN3c104HalfEE_St5arrayIPcLm2EEEEviT0_T1_ --------------------------
	.section	.text._ZN2at6native29vectorized_elementwise_kernelILi8EZZZNS0_22nan_to_num_kernel_cudaERNS_18TensorIteratorBaseESt8optionalIdES5_S5_ENKUlvE0_clEvENKUlvE1_clEvEUlN3c104HalfEE_St5arrayIPcLm2EEEEviT0_T1_,"ax",@progbits
	.sectioninfo	@"SHI_REGISTERS=4"
	.align	128
        .global         _ZN2at6native29vectorized_elementwise_kernelILi8EZZZNS0_22nan_to_num_kernel_cudaERNS_18TensorIteratorBaseESt8optionalIdES5_S5_ENKUlvE0_clEvENKUlvE1_clEvEUlN3c104HalfEE_St5arrayIPcLm2EEEEviT0_T1_
        .type           _ZN2at6native29vectorized_elementwise_kernelILi8EZZZNS0_22nan_to_num_kernel_cudaERNS_18TensorIteratorBaseESt8optionalIdES5_S5_ENKUlvE0_clEvENKUlvE1_clEvEUlN3c104HalfEE_St5arrayIPcLm2EEEEviT0_T1_,@function
        .size           _ZN2at6native29vectorized_elementwise_kernelILi8EZZZNS0_22nan_to_num_kernel_cudaERNS_18TensorIteratorBaseESt8optionalIdES5_S5_ENKUlvE0_clEvENKUlvE1_clEvEUlN3c104HalfEE_St5arrayIPcLm2EEEEviT0_T1_,(.L_x_34015 - _ZN2at6native29vectorized_elementwise_kernelILi8EZZZNS0_22nan_to_num_kernel_cudaERNS_18TensorIteratorBaseESt8optionalIdES5_S5_ENKUlvE0_clEvENKUlvE1_clEvEUlN3c104HalfEE_St5arrayIPcLm2EEEEviT0_T1_)
        .other          _ZN2at6native29vectorized_elementwise_kernelILi8EZZZNS0_22nan_to_num_kernel_cudaERNS_18TensorIteratorBaseESt8optionalIdES5_S5_ENKUlvE0_clEvENKUlvE1_clEvEUlN3c104HalfEE_St5arrayIPcLm2EEEEviT0_T1_,@"STO_CUDA_ENTRY STV_DEFAULT"
_ZN2at6native29vectorized_elementwise_kernelILi8EZZZNS0_22nan_to_num_kernel_cudaERNS_18TensorIteratorBaseESt8optionalIdES5_S5_ENKUlvE0_clEvENKUlvE1_clEvEUlN3c104HalfEE_St5arrayIPcLm2EEEEviT0_T1_:
.text._ZN2at6native29vectorized_elementwise_kernelILi8EZZZNS0_22nan_to_num_kernel_cudaERNS_18TensorIteratorBaseESt8optionalIdES5_S5_ENKUlvE0_clEvENKUlvE1_clEvEUlN3c104HalfEE_St5arrayIPcLm2EEEEviT0_T1_:
[----:B------:R-:W-:Y:S02]  /*0000*/  MOV R1, c[0x0][0x28] ;  /* 0x00000a0000017a02 */ /* 0x000fe40000000f00 */
[----:B------:R-:W-:Y:S05]  /*0010*/  EXIT ;  /* 0x000000000000794d */ /* 0x000fea0003800000 */
.L_x_1549:
        /* <DEDUP_REMOVED lines=14> */
.L_x_34015:


//--------------------- .text._ZN2at6native18elementwise_kernelILi128ELi4EZNS0_15gpu_kernel_implIZZZNS0_22nan_to_num_kernel_cudaERNS_18TensorIteratorBaseESt8optionalIdES6_S6_ENKUlvE0_clEvENKUlvE0_clEvEUlfE_EEvS4_RKT_EUliE_EEviT1_ --------------------------
	.section	.text._ZN2at6native18elementwise_kernelILi128ELi4EZNS0_15gpu_kernel_implIZZZNS0_22nan_to_num_kernel_cudaERNS_18TensorIteratorBaseESt8optionalIdES6_S6_ENKUlvE0_clEvENKUlvE0_clEvEUlfE_EEvS4_RKT_EUliE_EEviT1_,"ax",@progbits
	.sectioninfo	@"SHI_REGISTERS=26"
	.align	128
        .global         _ZN2at6native18elementwise_kernelILi128ELi4EZNS0_15gpu_kernel_implIZZZNS0_22nan_to_num_kernel_cudaERNS_18TensorIteratorBaseESt8optionalIdES6_S6_ENKUlvE0_clEvENKUlvE0_clEvEUlfE_EEvS4_RKT_EUliE_EEviT1_
        .type           _ZN2at6native18elementwise_kernelILi128ELi4EZNS0_15gpu_kernel_implIZZZNS0_22nan_to_num_kernel_cudaERNS_18TensorIteratorBaseESt8optionalIdES6_S6_ENKUlvE0_clEvENKUlvE0_clEvEUlfE_EEvS4_RKT_EUliE_EEviT1_,@function
        .size           _ZN2at6native18elementwise_kernelILi128ELi4EZNS0_15gpu_kernel_implIZZZNS0_22nan_to_num_kernel_cudaERNS_18TensorIteratorBaseESt8optionalIdES6_S6_ENKUlvE0_clEvENKUlvE0_clEvEUlfE_EEvS4_RKT_EUliE_EEviT1_,(.L_x_34016 - _ZN2at6native18elementwise_kernelILi128ELi4EZNS0_15gpu_kernel_implIZZZNS0_22nan_to_num_kernel_cudaERNS_18TensorIteratorBaseESt8optionalIdES6_S6_ENKUlvE0_clEvENKUlvE0_clEvEUlfE_EEvS4_RKT_EUliE_EEviT1_)
        .other          _ZN2at6native18elementwise_kernelILi128ELi4EZNS0_15gpu_kernel_implIZZZNS0_22nan_to_num_kernel_cudaERNS_18TensorIteratorBaseESt8optionalIdES6_S6_ENKUlvE0_clEvENKUlvE0_clEvEUlfE_EEvS4_RKT_EUliE_EEviT1_,@"STO_CUDA_ENTRY STV_DEFAULT"
_ZN2at6native18elementwise_kernelILi128ELi4EZNS0_15gpu_kernel_implIZZZNS0_22nan_to_num_kernel_cudaERNS_18TensorIteratorBaseESt8optionalIdES6_S6_ENKUlvE0_clEvENKUlvE0_clEvEUlfE_EEvS4_RKT_EUliE_EEviT1_:
.text._ZN2at6native18elementwise_kernelILi128ELi4EZNS0_15gpu_kernel_implIZZZNS0_22nan_to_num_kernel_cudaERNS_18TensorIteratorBaseESt8optionalIdES6_S6_ENKUlvE0_clEvENKUlvE0_clEvEUlfE_EEvS4_RKT_EUliE_EEviT1_:
        /* <DEDUP_REMOVED lines=29> */
[C---:B------:R-:W-:Y:S02]  /*01d0*/  IMAD R16, R3.reuse, c[0x0][0x2a0], RZ ;  /* 0x0000a80003107a24 */ /* 0x040fe400078e02ff */
[----:B------:R-:W-:Y:S02]  /*01e0*/  IMAD R0, R3, c[0x0][0x2a4], R0 ;  /* 0x0000a90003007a24 */ /* 0x000fe400078e0200 */
        /* <DEDUP_REMOVED lines=206> */
.L_x_1552:
[----:B------:R-:W0:Y:S01]  /*0ed0*/  LDC.U8 R5, c[0x0][0x389] ;  /* 0x0000e240ff057b82 */ /* 0x000e220000000000 */
[----:B------:R-:W-:Y:S01]  /*0ee0*/  IADD3 R16, P1, R16, c[0x0][0x360], RZ ;  /* 0x0000d80010107a10 */ /* 0x000fe20007f3e0ff */
[----:B------:R-:W-:Y:S01]  /*0ef0*/  BSSY B6, `(.L_x_1553) ;  /* 0x00000df000067945 */ /* 0x000fe20003800000 */
        /* <DEDUP_REMOVED lines=15> */
[----:B--2---:R-:W0:Y:S01]  /*0ff0*/  I2F.S16 R0, R0 ;  /* 0x0000000000007306 */ /* 0x004e220000101400 */
[----:B------:R-:W-:Y:S05]  /*1000*/  BRA `(.L_x_1559) ;  /* 0x00000cd000007947 */ /* 0x000fea0003800000 */
.L_x_1557:
[----:B------:R-:W2:Y:S02]  /*1010*/  LDG.E.U8 R0, [R2.64] ;  /* 0x0000002402007981 */ /* 0x000ea4000c1e1100 */
[----:B--2---:R-:W0:Y:S01]  /*1020*/  I2F.U16 R0, R0 ;  /* 0x0000000000007306 */ /* 0x004e220000101000 */
[----:B------:R-:W-:Y:S05]  /*1030*/  BRA `(.L_x_1559) ;  /* 0x00000ca000007947 */ /* 0x000fea0003800000 */
.L_x_1556:
[----:B------:R-:W-:-:S13]  /*1040*/  ISETP.NE.AND P0, PT, R4, 0x2, PT ;  /* 0x000000020400780c */ /* 0x000fda0003f05270 */
[----:B------:R-:W-:Y:S05]  /*1050*/  @!P0 BRA `(.L_x_1560) ;  /* 0x000000a000008947 */ /* 0x000fea0003800000 */
[----:B------:R-:W-:-:S13]  /*1060*/  ISETP.NE.AND P0, PT, R4, 0x3, PT ;  /* 0x000000030400780c */ /* 0x000fda0003f05270 */
[----:B------:R-:W-:Y:S05]  /*1070*/  @!P0 BRA `(.L_x_1561) ;  /* 0x0000005000008947 */ /* 0x000fea0003800000 */
[----:B------:R-:W-:-:S13]  /*1080*/  ISETP.NE.AND P0, PT, R4, 0x4, PT ;  /* 0x000000040400780c */ /* 0x000fda0003f05270 */
[----:B------:R-:W-:Y:S05]  /*1090*/  @P0 BRA `(.L_x_1558) ;  /* 0x00000aa000000947 */ /* 0x000fea0003800000 */
[----:B------:R-:W2:Y:S02]  /*10a0*/  LDG.E.64 R2, [R2.64] ;  /* 0x0000002402027981 */ /* 0x000ea4000c1e1b00 */
[----:B--2---:R0:W1:Y:S01]  /*10b0*/  I2F.S64 R0, R2 ;  /* 0x0000000200007312 */ /* 0x0040620000301400 */
[----:B------:R-:W-:Y:S05]  /*10c0*/  BRA `(.L_x_1559) ;  /* 0x00000c1000007947 */ /* 0x000fea0003800000 */
.L_x_1561:
[----:B------:R-:W2:Y:S02]  /*10d0*/  LDG.E R0, [R2.64] ;  /* 0x0000002402007981 */ /* 0x000ea4000c1e1900 */
[----:B--2---:R-:W0:Y:S01]  /*10e0*/  I2F R0, R0 ;  /* 0x0000000000007306 */ /* 0x004e220000201400 */
[----:B------:R-:W-:Y:S05]  /*10f0*/  BRA `(.L_x_1559) ;  /* 0x00000be000007947 */ /* 0x000fea0003800000 */
.L_x_1560:
[----:B------:R-:W2:Y:S02]  /*1100*/  LDG.E.U16 R0, [R2.64] ;  /* 0x0000002402007981 */ /* 0x000ea4000c1e1500 */
[----:B--2---:R-:W0:Y:S01]  /*1110*/  I2F.S16 R0, R0 ;  /* 0x0000000000007306 */ /* 0x004e220000101400 */
[----:B------:R-:W-:Y:S05]  /*1120*/  BRA `(.L_x_1559) ;  /* 0x00000bb000007947 */ /* 0x000fea0003800000 */
.L_x_1555:
[----:B------:R-:W-:-:S13]  /*1130*/  ISETP.GT.AND P0, PT, R4, 0x6, PT ;  /* 0x000000060400780c */ /* 0x000fda0003f04270 */
[----:B------:R-:W-:Y:S05]  /*1140*/  @P0 BRA `(.L_x_1562) ;  /* 0x0000009000000947 */ /* 0x000fea0003800000 */
[----:B------:R-:W-:-:S13]  /*1150*/  ISETP.NE.AND P0, PT, R4, 0x5, PT ;  /* 0x000000050400780c */ /* 0x000fda0003f05270 */
[----:B------:R-:W-:Y:S05]  /*1160*/  @!P0 BRA `(.L_x_1563) ;  /* 0x0000004000008947 */ /* 0x000fea0003800000 */
[----:B------:R-:W-:-:S13]  /*1170*/  ISETP.NE.AND P0, PT, R4, 0x6, PT ;  /* 0x000000060400780c */ /* 0x000fda0003f05270 */
[----:B------:R-:W-:Y:S05]  /*1180*/  @P0 BRA `(.L_x_1558) ;  /* 0x000009b000000947 */ /* 0x000fea0003800000 */
[----:B------:R0:W5:Y:S01]  /*1190*/  LDG.E R0, [R2.64] ;  /* 0x0000002402007981 */ /* 0x000162000c1e1900 */
[----:B------:R-:W-:Y:S05]  /*11a0*/  BRA `(.L_x_1559) ;  /* 0x00000b3000007947 */ /* 0x000fea0003800000 */
.L_x_1563:
[----:B------:R-:W2:Y:S02]  /*11b0*/  LDG.E.U16 R0, [R2.64] ;  /* 0x0000002402007981 */ /* 0x000ea4000c1e1500 */
[----:B--2---:R-:W-:Y:S01]  /*11c0*/  HADD2.F32 R0, -RZ, R0.H0_H0 ;  /* 0x20000000ff007230 */ /* 0x004fe20000004100 */
[----:B------:R-:W-:Y:S05]  /*11d0*/  BRA `(.L_x_1559) ;  /* 0x00000b0000007947 */ /* 0x000fea0003800000 */
.L_x_1562:
[----:B------:R-:W-:-:S13]  /*11e0*/  ISETP.NE.AND P0, PT, R4, 0x7, PT ;  /* 0x000000070400780c */ /* 0x000fda0003f05270 */
[----:B------:R-:W-:Y:S05]  /*11f0*/  @!P0 BRA `(.L_x_1564) ;  /* 0x0000009000008947 */ /* 0x000fea0003800000 */
[----:B------:R-:W-:-:S13]  /*1200*/  ISETP.NE.AND P0, PT, R4, 0x8, PT ;  /* 0x000000080400780c */ /* 0x000fda0003f05270 */
[----:B------:R-:W-:Y:S05]  /*1210*/  @!P0 BRA `(.L_x_1565) ;  /* 0x0000004000008947 */ /* 0x000fea0003800000 */
[----:B------:R-:W-:-:S13]  /*1220*/  ISETP.NE.AND P0, PT, R4, 0x9, PT ;  /* 0x000000090400780c */ /* 0x000fda0003f05270 */
[----:B------:R-:W-:Y:S05]  /*1230*/  @P0 BRA `(.L_x_1558) ;  /* 0x0000090000000947 */ /* 0x000fea0003800000 */
[----:B------:R0:W5:Y:S01]  /*1240*/  LDG.E R0, [R2.64] ;  /* 0x0000002402007981 */ /* 0x000162000c1e1900 */
[----:B------:R-:W-:Y:S05]  /*1250*/  BRA `(.L_x_1559) ;  /* 0x00000a8000007947 */ /* 0x000fea0003800000 */
.L_x_1565:
[----:B------:R-:W2:Y:S02]  /*1260*/  LDG.E.U16 R0, [R2.64] ;  /* 0x0000002402007981 */ /* 0x000ea4000c1e1500 */
[----:B--2---:R-:W-:Y:S01]  /*1270*/  HADD2.F32 R0, -RZ, R0.H0_H0 ;  /* 0x20000000ff007230 */ /* 0x004fe20000004100 */
[----:B------:R-:W-:Y:S05]  /*1280*/  BRA `(.L_x_1559) ;  /* 0x00000a5000007947 */ /* 0x000fea0003800000 */
.L_x_1564:
[----:B------:R-:W2:Y:S02]  /*1290*/  LDG.E.64 R2, [R2.64] ;  /* 0x0000002402027981 */ /* 0x000ea4000c1e1b00 */
[----:B--2---:R-:W0:Y:S01]  /*12a0*/  F2F.F32.F64 R0, R2 ;  /* 0x0000000200007310 */ /* 0x004e220000301000 */
[----:B------:R-:W0:-:S14]  /*12b0*/  DSETP.GEU.AND P0, PT, |R2|, c[0x2][0x0], PT ;  /* 0x008000000200762a */ /* 0x000e1c0003f0e200 */
[----:B0-----:R-:W-:Y:S01]  /*12c0*/  @!P0 FMUL R0, R0, 1.175494350822287508e-38 ;  /* 0x0080000000008820 */ /* 0x001fe20000400000 */
[----:B------:R-:W-:Y:S05]  /*12d0*/  BRA `(.L_x_1559) ;  /* 0x00000a0000007947 */ /* 0x000fea0003800000 */
.L_x_1554:
        /* <DEDUP_REMOVED lines=10> */
[----:B------:R-:W-:Y:S01]  /*1380*/  FSEL R0, RZ, 1, !P0 ;  /* 0x3f800000ff007808 */ /* 0x000fe20004000000 */
[----:B------:R-:W-:Y:S05]  /*1390*/  BRA `(.L_x_1559) ;  /* 0x0000094000007947 */ /* 0x000fea0003800000 */
.L_x_1568:
[----:B------:R-:W2:Y:S02]  /*13a0*/  LDG.E.64 R2, [R2.64] ;  /* 0x0000002402027981 */ /* 0x000ea4000c1e1b00 */
[----:B--2---:R-:W0:Y:S01]  /*13b0*/  F2F.F32.F64 R0, R2 ;  /* 0x0000000200007310 */ /* 0x004e220000301000 */
[----:B------:R-:W0:-:S14]  /*13c0*/  DSETP.GEU.AND P0, PT, |R2|, c[0x2][0x0], PT ;  /* 0x008000000200762a */ /* 0x000e1c0003f0e200 */
[----:B0-----:R-:W-:Y:S01]  /*13d0*/  @!P0 FMUL R0, R0, 1.175494350822287508e-38 ;  /* 0x0080000000008820 */ /* 0x001fe20000400000 */
[----:B------:R-:W-:Y:S05]  /*13e0*/  BRA `(.L_x_1559) ;  /* 0x000008f000007947 */ /* 0x000fea0003800000 */
.L_x_1567:
        /* <DEDUP_REMOVED lines=24> */
[----:B------:R-:W-:Y:S01]  /*1570*/  LOP3.LUT R0, R5, 0x80000000, R0, 0xf8, !PT ;  /* 0x8000000005007812 */ /* 0x000fe200078ef800 */
[----:B------:R-:W-:Y:S05]  /*1580*/  BRA `(.L_x_1559) ;  /* 0x0000075000007947 */ /* 0x000fea0003800000 */
.L_x_1570:
        /* <DEDUP_REMOVED lines=11> */
[----:B------:R-:W-:Y:S01]  /*1640*/  LOP3.LUT R0, R4, 0x80000000, R5, 0xf8, !PT ;  /* 0x8000000004007812 */ /* 0x000fe200078ef805 */
[----:B------:R-:W-:Y:S05]  /*1650*/  BRA `(.L_x_1559) ;  /* 0x0000068000007947 */ /* 0x000fea0003800000 */
.L_x_1569:
[----:B------:R-:W2:Y:S02]  /*1660*/  LDG.E.U16 R0, [R2.64] ;  /* 0x0000002402007981 */ /* 0x000ea4000c1e1500 */
[----:B--2---:R-:W-:Y:S01]  /*1670*/  PRMT R0, RZ, 0x5410, R0 ;  /* 0x00005410ff007816 */ /* 0x004fe20000000000 */
[----:B------:R-:W-:Y:S05]  /*1680*/  BRA `(.L_x_1559) ;  /* 0x0000065000007947 */ /* 0x000fea0003800000 */
.L_x_1566:
        /* <DEDUP_REMOVED lines=9> */
[----:B--2---:R-:W0:Y:S01]  /*1720*/  I2F.U16 R0, R0 ;  /* 0x0000000000007306 */ /* 0x004e220000101000 */
[----:B------:R-:W-:Y:S05]  /*1730*/  BRA `(.L_x_1559) ;  /* 0x000005a000007947 */ /* 0x000fea0003800000 */
.L_x_1573:
[----:B------:R-:W2:Y:S01]  /*1740*/  LDG.E.U8 R2, [R2.64] ;  /* 0x0000002402027981 */ /* 0x000ea2000c1e1100 */
        /* <DEDUP_REMOVED lines=19> */
.L_x_1575:
[----:B------:R-:W-:Y:S05]  /*1880*/  BSYNC B0 ;  /* 0x0000000000007941 */ /* 0x000fea0003800000 */
.L_x_1574:
[----:B------:R-:W-:Y:S01]  /*1890*/  LEA R3, R0, 0x3b800000, 0x17 ;  /* 0x3b80000000037811 */ /* 0x000fe200078eb8ff */
[----:B------:R-:W-:-:S05]  /*18a0*/  IMAD.SHL.U32 R0, R2, 0x100000, RZ ;  /* 0x0010000002007824 */ /* 0x000fca00078e00ff */
[----:B------:R-:W-:Y:S01]  /*18b0*/  LOP3.LUT R0, R3, R0, R4, 0xfe, !PT ;  /* 0x0000000003007212 */ /* 0x000fe200078efe04 */
[----:B------:R-:W-:Y:S05]  /*18c0*/  BRA `(.L_x_1559) ;  /* 0x0000041000007947 */ /* 0x000fea0003800000 */
.L_x_1572:
        /* <DEDUP_REMOVED lines=20> */
.L_x_1577:
[----:B------:R-:W-:Y:S05]  /*1a10*/  BSYNC B0 ;  /* 0x0000000000007941 */ /* 0x000fea0003800000 */
.L_x_1576:
[----:B------:R-:W-:Y:S01]  /*1a20*/  LEA R3, R0, 0x37800000, 0x17 ;  /* 0x3780000000037811 */ /* 0x000fe200078eb8ff */
[----:B------:R-:W-:-:S05]  /*1a30*/  IMAD.SHL.U32 R0, R2, 0x200000, RZ ;  /* 0x0020000002007824 */ /* 0x000fca00078e00ff */
[----:B------:R-:W-:Y:S01]  /*1a40*/  LOP3.LUT R0, R3, R0, R4, 0xfe, !PT ;  /* 0x0000000003007212 */ /* 0x000fe200078efe04 */
[----:B------:R-:W-:Y:S05]  /*1a50*/  BRA `(.L_x_1559) ;  /* 0x0000028000007947 */ /* 0x000fea0003800000 */
.L_x_1571:
[----:B------:R-:W-:-:S13]  /*1a60*/  ISETP.NE.AND P0, PT, R4, 0x1c, PT ;  /* 0x0000001c0400780c */ /* 0x000fda0003f05270 */
[----:B------:R-:W-:Y:S05]  /*1a70*/  @!P0 BRA `(.L_x_1578) ;  /* 0x0000024000008947 */ /* 0x000fea0003800000 */
[----:B------:R-:W-:-:S13]  /*1a80*/  ISETP.NE.AND P0, PT, R4, 0x1d, PT ;  /* 0x0000001d0400780c */ /* 0x000fda0003f05270 */
[----:B------:R-:W-:Y:S05]  /*1a90*/  @!P0 BRA `(.L_x_1579) ;  /* 0x000001f000008947 */ /* 0x000fea0003800000 */
[----:B------:R-:W-:-:S13]  /*1aa0*/  ISETP.NE.AND P0, PT, R4, 0x2c, PT ;  /* 0x0000002c0400780c */ /* 0x000fda0003f05270 */
[----:B------:R-:W-:Y:S05]  /*1ab0*/  @P0 BRA `(.L_x_1558) ;  /* 0x0000008000000947 */ /* 0x000fea0003800000 */
[----:B------:R-:W2:Y:S01]  /*1ac0*/  LDG.E.U8 R2, [R2.64] ;  /* 0x0000002402027981 */ /* 0x000ea2000c1e1100 */
[----:B------:R-:W-:Y:S01]  /*1ad0*/  IMAD.MOV.U32 R0, RZ, RZ, 0x400000 ;  /* 0x00400000ff007424 */ /* 0x000fe200078e00ff */
[----:B--2---:R-:W-:-:S13]  /*1ae0*/  ISETP.NE.AND P0, PT, R2, RZ, PT ;  /* 0x000000ff0200720c */ /* 0x004fda0003f05270 */
[----:B------:R-:W-:Y:S05]  /*1af0*/  @!P0 BRA `(.L_x_1559) ;  /* 0x000001e000008947 */ /* 0x000fea0003800000 */
[----:B------:R-:W-:-:S13]  /*1b00*/  ISETP.NE.AND P0, PT, R2, 0xff, PT ;  /* 0x000000ff0200780c */ /* 0x000fda0003f05270 */
[----:B------:R-:W-:Y:S02]  /*1b10*/  @!P0 IMAD.MOV.U32 R0, RZ, RZ, 0x7f800001 ;  /* 0x7f800001ff008424 */ /* 0x000fe400078e00ff */
[----:B------:R-:W-:Y:S01]  /*1b20*/  @P0 IMAD.SHL.U32 R0, R2, 0x800000, RZ ;  /* 0x0080000002000824 */ /* 0x000fe200078e00ff */
[----:B------:R-:W-:Y:S05]  /*1b30*/  BRA `(.L_x_1559) ;  /* 0x000001a000007947 */ /* 0x000fea0003800000 */
.L_x_1558:
        /* <DEDUP_REMOVED lines=19> */
[----:B------:R-:W-:Y:S01]  /*1c70*/  IMAD.MOV.U32 R0, RZ, RZ, RZ ;  /* 0x000000ffff007224 */ /* 0x000fe200078e00ff */
[----:B------:R-:W-:Y:S05]  /*1c80*/  BRA `(.L_x_1559) ;  /* 0x0000005000007947 */ /* 0x000fea0003800000 */
.L_x_1579:
[----:B------:R-:W2:Y:S02]  /*1c90*/  LDG.E.64 R2, [R2.64] ;  /* 0x0000002402027981 */ /* 0x000ea4000c1e1b00 */
[----:B--2---:R0:W1:Y:S01]  /*1ca0*/  I2F.U64 R0, R2 ;  /* 0x0000000200007312 */ /* 0x0040620000301000 */
[----:B------:R-:W-:Y:S05]  /*1cb0*/  BRA `(.L_x_1559) ;  /* 0x0000002000007947 */ /* 0x000fea0003800000 */
.L_x_1578:
[----:B------:R-:W2:Y:S02]  /*1cc0*/  LDG.E R0, [R2.64] ;  /* 0x0000002402007981 */ /* 0x000ea4000c1e1900 */
[----:B--2---:R-:W0:Y:S02]  /*1cd0*/  I2F.U32 R0, R0 ;  /* 0x0000000000007306 */ /* 0x004e240000201000 */
.L_x_1559:
[----:B------:R-:W-:Y:S05]  /*1ce0*/  BSYNC B6 ;  /* 0x0000000000067941 */ /* 0x000fea0003800000 */
.L_x_1553:
[----:B------:R-:W2:Y:S01]  /*1cf0*/  LDC.U8 R4, c[0x0][0x388] ;  /* 0x0000e200ff047b82 */ /* 0x000ea20000000000 */
[C---:B01---5:R-:W-:Y:S02]  /*1d00*/  FSETP.NEU.FTZ.AND P1, PT, R0.reuse, -INF , PT ;  /* 0xff8000000000780b */ /* 0x063fe40003f3d000 */
[C---:B------:R-:W-:Y:S02]  /*1d10*/  FSETP.NEU.FTZ.AND P0, PT, R0.reuse, +INF , PT ;  /* 0x7f8000000000780b */ /* 0x040fe40003f1d000 */
[----:B------:R-:W-:-:S02]  /*1d20*/  FSEL R2, R0, c[0x0][0x378], P1 ;  /* 0x0000de0000027a08 */ /* 0x000fc40000800000 */
[----:B------:R-:W-:Y:S02]  /*1d30*/  FSETP.GTU.FTZ.AND P1, PT, |R0|, +INF , PT ;  /* 0x7f8000000000780b */ /* 0x000fe40003f3c200 */
[----:B------:R-:W-:-:S04]  /*1d40*/  FSEL R2, R2, c[0x0][0x374], P0 ;  /* 0x0000dd0002027a08 */ /* 0x000fc80000000000 */
[----:B------:R-:W-:Y:S02]  /*1d50*/  FSEL R2, R2, c[0x0][0x370], !P1 ;  /* 0x0000dc0002027a08 */ /* 0x000fe40004800000 */
[----:B--2---:R-:W-:-:S04]  /*1d60*/  PRMT R3, R4, 0x9910, RZ ;  /* 0x0000991004037816 */ /* 0x004fc800000000ff */
        /* <DEDUP_REMOVED lines=10> */
[----:B------:R-:W0:Y:S02]  /*1e10*/  F2I.FTZ.TRUNC.NTZ R3, R2 ;  /* 0x0000000200037305 */ /* 0x000e24000021f100 */
[----:B0-----:R0:W-:Y:S01]  /*1e20*/  STG.E.U8 [R16.64], R3 ;  /* 0x0000000310007986 */ /* 0x0011e2000c101124 */
[----:B------:R-:W-:Y:S05]  /*1e30*/  BRA `(.L_x_1585) ;  /* 0x00000d7000007947 */ /* 0x000fea0003800000 */
.L_x_1583:
[----:B------:R-:W0:Y:S02]  /*1e40*/  F2I.S64.TRUNC R2, R2 ;  /* 0x0000000200027311 */ /* 0x000e24000020d900 */
[----:B0-----:R-:W-:-:S05]  /*1e50*/  IMAD.MOV.U32 R5, RZ, RZ, R2 ;  /* 0x000000ffff057224 */ /* 0x001fca00078e0002 */
[----:B------:R0:W-:Y:S01]  /*1e60*/  STG.E.U8 [R16.64], R5 ;  /* 0x0000000510007986 */ /* 0x0001e2000c101124 */
[----:B------:R-:W-:Y:S05]  /*1e70*/  BRA `(.L_x_1585) ;  /* 0x00000d3000007947 */ /* 0x000fea0003800000 */
.L_x_1582:
[----:B------:R-:W-:-:S13]  /*1e80*/  ISETP.NE.AND P0, PT, R3, 0x2, PT ;  /* 0x000000020300780c */ /* 0x000fda0003f05270 */
[----:B------:R-:W-:Y:S05]  /*1e90*/  @!P0 BRA `(.L_x_1586) ;  /* 0x000000a000008947 */ /* 0x000fea0003800000 */
[----:B------:R-:W-:-:S13]  /*1ea0*/  ISETP.NE.AND P0, PT, R3, 0x3, PT ;  /* 0x000000030300780c */ /* 0x000fda0003f05270 */
[----:B------:R-:W-:Y:S05]  /*1eb0*/  @!P0 BRA `(.L_x_1587) ;  /* 0x0000005000008947 */ /* 0x000fea0003800000 */
[----:B------:R-:W-:-:S13]  /*1ec0*/  ISETP.NE.AND P0, PT, R3, 0x4, PT ;  /* 0x000000040300780c */ /* 0x000fda0003f05270 */
[----:B------:R-:W-:Y:S05]  /*1ed0*/  @P0 BRA `(.L_x_1584) ;  /* 0x00000b4000000947 */ /* 0x000fea0003800000 */
[----:B------:R-:W0:Y:S02]  /*1ee0*/  F2I.S64.TRUNC R2, R2 ;  /* 0x0000000200027311 */ /* 0x000e24000020d900 */
[----:B0-----:R0:W-:Y:S01]  /*1ef0*/  STG.E.64 [R16.64], R2 ;  /* 0x0000000210007986 */ /* 0x0011e2000c101b24 */
[----:B------:R-:W-:Y:S05]  /*1f00*/  BRA `(.L_x_1585) ;  /* 0x00000ca000007947 */ /* 0x000fea0003800000 */
.L_x_1587:
[----:B------:R-:W0:Y:S02]  /*1f10*/  F2I.FTZ.TRUNC.NTZ R3, R2 ;  /* 0x0000000200037305 */ /* 0x000e24000021f100 */
[----:B0-----:R0:W-:Y:S01]  /*1f20*/  STG.E [R16.64], R3 ;  /* 0x0000000310007986 */ /* 0x0011e2000c101924 */
[----:B------:R-:W-:Y:S05]  /*1f30*/  BRA `(.L_x_1585) ;  /* 0x00000c7000007947 */ /* 0x000fea0003800000 */
.L_x_1586:
[----:B------:R-:W0:Y:S02]  /*1f40*/  F2I.FTZ.TRUNC.NTZ R3, R2 ;  /* 0x0000000200037305 */ /* 0x000e24000021f100 */
[----:B0-----:R0:W-:Y:S01]  /*1f50*/  STG.E.U16 [R16.64], R3 ;  /* 0x0000000310007986 */ /* 0x0011e2000c101524 */
[----:B------:R-:W-:Y:S05]  /*1f60*/  BRA `(.L_x_1585) ;  /* 0x00000c4000007947 */ /* 0x000fea0003800000 */
.L_x_1581:
[----:B------:R-:W-:-:S13]  /*1f70*/  ISETP.GT.AND P0, PT, R3, 0x6, PT ;  /* 0x000000060300780c */ /* 0x000fda0003f04270 */
[----:B------:R-:W-:Y:S05]  /*1f80*/  @P0 BRA `(.L_x_1588) ;  /* 0x0000009000000947 */ /* 0x000fea0003800000 */
[----:B------:R-:W-:-:S13]  /*1f90*/  ISETP.NE.AND P0, PT, R3, 0x5, PT ;  /* 0x000000050300780c */ /* 0x000fda0003f05270 */
[----:B------:R-:W-:Y:S05]  /*1fa0*/  @!P0 BRA `(.L_x_1589) ;  /* 0x0000004000008947 */ /* 0x000fea0003800000 */
[----:B------:R-:W-:-:S13]  /*1fb0*/  ISETP.NE.AND P0, PT, R3, 0x6, PT ;  /* 0x000000060300780c */ /* 0x000fda0003f05270 */
[----:B------:R-:W-:Y:S05]  /*1fc0*/  @P0 BRA `(.L_x_1584) ;  /* 0x00000a5000000947 */ /* 0x000fea0003800000 */
[----:B------:R0:W-:Y:S01]  /*1fd0*/  STG.E [R16.64], R2 ;  /* 0x0000000210007986 */ /* 0x0001e2000c101924 */
[----:B------:R-:W-:Y:S05]  /*1fe0*/  BRA `(.L_x_1585) ;  /* 0x00000bc000007947 */ /* 0x000fea0003800000 */
.L_x_1589:
[----:B------:R-:W-:-:S05]  /*1ff0*/  F2FP.PACK_AB R2, RZ, R2 ;  /* 0x00000002ff02723e */ /* 0x000fca00000000ff */
[----:B------:R0:W-:Y:S01]  /*2000*/  STG.E.U16 [R16.64], R2 ;  /* 0x0000000210007986 */ /* 0x0001e2000c101524 */
[----:B------:R-:W-:Y:S05]  /*2010*/  BRA `(.L_x_1585) ;  /* 0x00000b9000007947 */ /* 0x000fea0003800000 */
.L_x_1588:
[----:B------:R-:W-:-:S13]  /*2020*/  ISETP.NE.AND P0, PT, R3, 0x7, PT ;  /* 0x000000070300780c */ /* 0x000fda0003f05270 */
[----:B------:R-:W-:Y:S05]  /*2030*/  @!P0 BRA `(.L_x_1590) ;  /* 0x000000b000008947 */ /* 0x000fea0003800000 */
[----:B------:R-:W-:-:S13]  /*2040*/  ISETP.NE.AND P0, PT, R3, 0x8, PT ;  /* 0x000000080300780c */ /* 0x000fda0003f05270 */
[----:B------:R-:W-:Y:S05]  /*2050*/  @!P0 BRA `(.L_x_1591) ;  /* 0x0000005000008947 */ /* 0x000fea0003800000 */
[----:B------:R-:W-:-:S13]  /*2060*/  ISETP.NE.AND P0, PT, R3, 0x9, PT ;  /* 0x000000090300780c */ /* 0x000fda0003f05270 */
[----:B------:R-:W-:Y:S05]  /*2070*/  @P0 BRA `(.L_x_1584) ;  /* 0x000009a000000947 */ /* 0x000fea0003800000 */
[----:B------:R-:W-:-:S05]  /*2080*/  IMAD.MOV.U32 R3, RZ, RZ, RZ ;  /* 0x000000ffff037224 */ /* 0x000fca00078e00ff */
[----:B------:R0:W-:Y:S01]  /*2090*/  STG.E.64 [R16.64], R2 ;  /* 0x0000000210007986 */ /* 0x0001e2000c101b24 */
[----:B------:R-:W-:Y:S05]  /*20a0*/  BRA `(.L_x_1585) ;  /* 0x00000b0000007947 */ /* 0x000fea0003800000 */
.L_x_1591:
[----:B------:R-:W-:-:S04]  /*20b0*/  F2FP.PACK_AB R3, RZ, R2 ;  /* 0x00000002ff03723e */ /* 0x000fc800000000ff */
[----:B------:R-:W-:-:S05]  /*20c0*/  PRMT R3, R3, 0x5410, RZ ;  /* 0x0000541003037816 */ /* 0x000fca00000000ff */
[----:B------:R0:W-:Y:S01]  /*20d0*/  STG.E [R16.64], R3 ;  /* 0x0000000310007986 */ /* 0x0001e2000c101924 */
[----:B------:R-:W-:Y:S05]  /*20e0*/  BRA `(.L_x_1585) ;  /* 0x00000ac000007947 */ /* 0x000fea0003800000 */
.L_x_1590:
[----:B------:R-:W-:-:S06]  /*20f0*/  FMUL.FTZ R2, R2, 1 ;  /* 0x3f80000002027820 */ /* 0x000fcc0000410000 */
[----:B------:R-:W0:Y:S02]  /*2100*/  F2F.F64.F32 R2, R2 ;  /* 0x0000000200027310 */ /* 0x000e240000201800 */
[----:B0-----:R0:W-:Y:S01]  /*2110*/  STG.E.64 [R16.64], R2 ;  /* 0x0000000210007986 */ /* 0x0011e2000c101b24 */
[----:B------:R-:W-:Y:S05]  /*2120*/  BRA `(.L_x_1585) ;  /* 0x00000a8000007947 */ /* 0x000fea0003800000 */
.L_x_1580:
        /* <DEDUP_REMOVED lines=8> */
[----:B------:R-:W-:-:S04]  /*21b0*/  FSETP.NEU.FTZ.AND P0, PT, R2, RZ, PT ;  /* 0x000000ff0200720b */ /* 0x000fc80003f1d000 */
[----:B------:R-:W-:-:S05]  /*21c0*/  SEL R3, RZ, 0x1, !P0 ;  /* 0x00000001ff037807 */ /* 0x000fca0004000000 */
[----:B------:R0:W-:Y:S01]  /*21d0*/  STG.E.U8 [R16.64], R3 ;  /* 0x0000000310007986 */ /* 0x0001e2000c101124 */
[----:B------:R-:W-:Y:S05]  /*21e0*/  BRA `(.L_x_1585) ;  /* 0x000009c000007947 */ /* 0x000fea0003800000 */
.L_x_1594:
[----:B------:R-:W-:Y:S01]  /*21f0*/  FMUL.FTZ R4, R2, 1 ;  /* 0x3f80000002047820 */ /* 0x000fe20000410000 */
[----:B------:R-:W-:-:S05]  /*2200*/  CS2R R6, SRZ ;  /* 0x0000000000067805 */ /* 0x000fca000001ff00 */
[----:B------:R-:W0:Y:S02]  /*2210*/  F2F.F64.F32 R4, R4 ;  /* 0x0000000400047310 */ /* 0x000e240000201800 */
[----:B0-----:R0:W-:Y:S01]  /*2220*/  STG.E.128 [R16.64], R4 ;  /* 0x0000000410007986 */ /* 0x0011e2000c101d24 */
[----:B------:R-:W-:Y:S05]  /*2230*/  BRA `(.L_x_1585) ;  /* 0x0000097000007947 */ /* 0x000fea0003800000 */
.L_x_1593:
[----:B------:R-:W-:-:S13]  /*2240*/  ISETP.NE.AND P0, PT, R3, 0xf, PT ;  /* 0x0000000f0300780c */ /* 0x000fda0003f05270 */
[----:B------:R-:W-:Y:S05]  /*2250*/  @!P0 BRA `(.L_x_1595) ;  /* 0x000002b000008947 */ /* 0x000fea0003800000 */
[----:B------:R-:W-:-:S13]  /*2260*/  ISETP.NE.AND P0, PT, R3, 0x17, PT ;  /* 0x000000170300780c */ /* 0x000fda0003f05270 */
[----:B------:R-:W-:Y:S05]  /*2270*/  @!P0 BRA `(.L_x_1596) ;  /* 0x0000014000008947 */ /* 0x000fea0003800000 */
[----:B------:R-:W-:-:S13]  /*2280*/  ISETP.NE.AND P0, PT, R3, 0x18, PT ;  /* 0x000000180300780c */ /* 0x000fda0003f05270 */
[----:B------:R-:W-:Y:S05]  /*2290*/  @P0 BRA `(.L_x_1584) ;  /* 0x0000078000000947 */ /* 0x000fea0003800000 */
[C---:B------:R-:W-:Y:S01]  /*22a0*/  LOP3.LUT R4, R2.reuse, 0x7fffffff, RZ, 0xc0, !PT ;  /* 0x7fffffff02047812 */ /* 0x040fe200078ec0ff */
[----:B------:R-:W-:Y:S01]  /*22b0*/  BSSY B0, `(.L_x_1597) ;  /* 0x000000d000007945 */ /* 0x000fe20003800000 */
[----:B------:R-:W-:Y:S02]  /*22c0*/  LOP3.LUT R0, R2, 0x80000000, RZ, 0xc0, !PT ;  /* 0x8000000002007812 */ /* 0x000fe400078ec0ff */
[----:B------:R-:W-:Y:S02]  /*22d0*/  ISETP.GT.U32.AND P0, PT, R4, 0x43efffff, PT ;  /* 0x43efffff0400780c */ /* 0x000fe40003f04070 */
[----:B------:R-:W-:Y:S01]  /*22e0*/  SHF.R.U32.HI R5, RZ, 0x18, R0 ;  /* 0x00000018ff057819 */ /* 0x000fe20000011600 */
[----:B------:R-:W-:-:S10]  /*22f0*/  IMAD.MOV.U32 R0, RZ, RZ, 0x7f ;  /* 0x0000007fff007424 */ /* 0x000fd400078e00ff */
[----:B------:R-:W-:Y:S05]  /*2300*/  @P0 BRA `(.L_x_1598) ;  /* 0x0000007000000947 */ /* 0x000fea0003800000 */
[----:B------:R-:W-:-:S13]  /*2310*/  ISETP.GE.U32.AND P0, PT, R4, 0x3c800000, PT ;  /* 0x3c8000000400780c */ /* 0x000fda0003f06070 */
[----:B------:R-:W-:-:S04]  /*2320*/  @P0 SHF.R.U32.HI R0, RZ, 0x14, R2 ;  /* 0x00000014ff000819 */ /* 0x000fc80000011602 */
[----:B------:R-:W-:-:S04]  /*2330*/  @P0 LOP3.LUT R3, R0, 0x1, RZ, 0xc0, !PT ;  /* 0x0000000100030812 */ /* 0x000fc800078ec0ff */
[----:B------:R-:W-:Y:S01]  /*2340*/  @P0 IADD3 R3, R2, 0x407ffff, R3 ;  /* 0x0407ffff02030810 */ /* 0x000fe20007ffe003 */
[----:B------:R-:W-:-:S03]  /*2350*/  @!P0 FADD.FTZ R2, R4, 16384 ;  /* 0x4680000004028421 */ /* 0x000fc60000010000 */
[----:B------:R-:W-:Y:S02]  /*2360*/  @P0 SHF.R.U32.HI R0, RZ, 0x14, R3 ;  /* 0x00000014ff000819 */ /* 0x000fe40000011603 */
[----:B------:R-:W-:Y:S02]  /*2370*/  @!P0 IADD3 R0, R2, -0x46800000, RZ ;  /* 0xb980000002008810 */ /* 0x000fe40007ffe0ff */
.L_x_1598:
[----:B------:R-:W-:Y:S05]  /*2380*/  BSYNC B0 ;  /* 0x0000000000007941 */ /* 0x000fea0003800000 */
.L_x_1597:
[----:B------:R-:W-:-:S05]  /*2390*/  LOP3.LUT R5, R0, R5, RZ, 0xfc, !PT ;  /* 0x0000000500057212 */ /* 0x000fca00078efcff */
[----:B------:R0:W-:Y:S01]  /*23a0*/  STG.E.U8 [R16.64], R5 ;  /* 0x0000000510007986 */ /* 0x0001e2000c101124 */
[----:B------:R-:W-:Y:S05]  /*23b0*/  BRA `(.L_x_1585) ;  /* 0x000007f000007947 */ /* 0x000fea0003800000 */
.L_x_1596:
[----:B------:R-:W-:Y:S01]  /*23c0*/  LOP3.LUT R4, R2, 0x7fffffff, RZ, 0xc0, !PT ;  /* 0x7fffffff02047812 */ /* 0x000fe200078ec0ff */
[----:B------:R-:W-:Y:S03]  /*23d0*/  BSSY B0, `(.L_x_1599) ;  /* 0x000000e000007945 */ /* 0x000fe60003800000 */
[----:B------:R-:W-:-:S13]  /*23e0*/  ISETP.GT.U32.AND P0, PT, R4, 0x477fffff, PT ;  /* 0x477fffff0400780c */ /* 0x000fda0003f04070 */
[----:B------:R-:W-:Y:S05]  /*23f0*/  @P0 BRA `(.L_x_1600) ;  /* 0x0000008000000947 */ /* 0x000fea0003800000 */
[----:B------:R-:W-:-:S13]  /*2400*/  ISETP.GE.U32.AND P0, PT, R4, 0x38800000, PT ;  /* 0x388000000400780c */ /* 0x000fda0003f06070 */
[----:B------:R-:W-:-:S04]  /*2410*/  @P0 SHF.R.U32.HI R0, RZ, 0x15, R2 ;  /* 0x00000015ff000819 */ /* 0x000fc80000011602 */
[----:B------:R-:W-:-:S04]  /*2420*/  @P0 LOP3.LUT R3, R0, 0x1, RZ, 0xc0, !PT ;  /* 0x0000000100030812 */ /* 0x000fc800078ec0ff */
[----:B------:R-:W-:Y:S01]  /*2430*/  @P0 IADD3 R0, R2, 0x80fffff, R3 ;  /* 0x080fffff02000810 */ /* 0x000fe20007ffe003 */
[----:B------:R-:W-:-:S03]  /*2440*/  @!P0 FADD.FTZ R3, R4, 128 ;  /* 0x4300000004038421 */ /* 0x000fc60000010000 */
[----:B------:R-:W-:Y:S02]  /*2450*/  @P0 SHF.R.U32.HI R0, RZ, 0x15, R0 ;  /* 0x00000015ff000819 */ /* 0x000fe40000011600 */
[----:B------:R-:W-:Y:S01]  /*2460*/  @!P0 IADD3 R0, R3, -0x43000000, RZ ;  /* 0xbd00000003008810 */ /* 0x000fe20007ffe0ff */
[----:B------:R-:W-:Y:S05]  /*2470*/  BRA `(.L_x_1601) ;  /* 0x0000003000007947 */ /* 0x000fea0003800000 */
.L_x_1600:
[----:B------:R-:W-:Y:S01]  /*2480*/  IMAD.MOV.U32 R0, RZ, RZ, 0x7f ;  /* 0x0000007fff007424 */ /* 0x000fe200078e00ff */
[----:B------:R-:W-:-:S04]  /*2490*/  ISETP.GT.U32.AND P0, PT, R4, 0x7f800000, PT ;  /* 0x7f8000000400780c */ /* 0x000fc80003f04070 */
[----:B------:R-:W-:-:S04]  /*24a0*/  SEL R0, R0, 0x7c, P0 ;  /* 0x0000007c00007807 */ /* 0x000fc80000000000 */
.L_x_1601:
[----:B------:R-:W-:Y:S05]  /*24b0*/  BSYNC B0 ;  /* 0x0000000000007941 */ /* 0x000fea0003800000 */
.L_x_1599:
[----:B------:R-:W-:-:S04]  /*24c0*/  LOP3.LUT R2, R2, 0x80000000, RZ, 0xc0, !PT ;  /* 0x8000000002027812 */ /* 0x000fc800078ec0ff */
[----:B------:R-:W-:-:S04]  /*24d0*/  SHF.R.U32.HI R3, RZ, 0x18, R2 ;  /* 0x00000018ff037819 */ /* 0x000fc80000011602 */
[----:B------:R-:W-:-:S05]  /*24e0*/  LOP3.LUT R3, R0, R3, RZ, 0xfc, !PT ;  /* 0x0000000300037212 */ /* 0x000fca00078efcff */
[----:B------:R0:W-:Y:S01]  /*24f0*/  STG.E.U8 [R16.64], R3 ;  /* 0x0000000310007986 */ /* 0x0001e2000c101124 */
[----:B------:R-:W-:Y:S05]  /*2500*/  BRA `(.L_x_1585) ;  /* 0x000006a000007947 */ /* 0x000fea0003800000 */
.L_x_1595:
[----:B------:R-:W-:-:S05]  /*2510*/  F2FP.BF16.PACK_AB R2, RZ, R2 ;  /* 0x00000002ff02723e */ /* 0x000fca00000010ff */
[----:B------:R0:W-:Y:S01]  /*2520*/  STG.E.U16 [R16.64], R2 ;  /* 0x0000000210007986 */ /* 0x0001e2000c101524 */
[----:B------:R-:W-:Y:S05]  /*2530*/  BRA `(.L_x_1585) ;  /* 0x0000067000007947 */ /* 0x000fea0003800000 */
.L_x_1592:
        /* <DEDUP_REMOVED lines=8> */
[----:B------:R-:W0:Y:S02]  /*25c0*/  F2I.FTZ.U32.TRUNC.NTZ R3, R2 ;  /* 0x0000000200037305 */ /* 0x000e24000021f000 */
[----:B0-----:R0:W-:Y:S01]  /*25d0*/  STG.E.U16 [R16.64], R3 ;  /* 0x0000000310007986 */ /* 0x0011e2000c101524 */
[----:B------:R-:W-:Y:S05]  /*25e0*/  BRA `(.L_x_1585) ;  /* 0x000005c000007947 */ /* 0x000fea0003800000 */
.L_x_1604:
[----:B------:R-:W-:Y:S01]  /*25f0*/  LOP3.LUT R3, R2, 0x7fffffff, RZ, 0xc0, !PT ;  /* 0x7fffffff02037812 */ /* 0x000fe200078ec0ff */
[----:B------:R-:W-:Y:S01]  /*2600*/  BSSY B0, `(.L_x_1605) ;  /* 0x0000013000007945 */ /* 0x000fe20003800000 */
[----:B------:R-:W-:Y:S02]  /*2610*/  IMAD.MOV.U32 R8, RZ, RZ, 0x80 ;  /* 0x00000080ff087424 */ /* 0x000fe400078e00ff */
        /* <DEDUP_REMOVED lines=13> */
.L_x_1607:
[----:B------:R-:W-:-:S04]  /*26f0*/  LOP3.LUT R2, R2, 0x80000000, RZ, 0xc0, !PT ;  /* 0x8000000002027812 */ /* 0x000fc800078ec0ff */
[----:B------:R-:W-:-:S04]  /*2700*/  SHF.R.U32.HI R3, RZ, 0x18, R2 ;  /* 0x00000018ff037819 */ /* 0x000fc80000011602 */
[----:B------:R-:W-:-:S04]  /*2710*/  LOP3.LUT R0, R0, R3, RZ, 0xfc, !PT ;  /* 0x0000000300007212 */ /* 0x000fc800078efcff */
[----:B------:R-:W-:Y:S02]  /*2720*/  PRMT R8, R0, 0x7610, R8 ;  /* 0x0000761000087816 */ /* 0x000fe40000000008 */
.L_x_1606:
[----:B------:R-:W-:Y:S05]  /*2730*/  BSYNC B0 ;  /* 0x0000000000007941 */ /* 0x000fea0003800000 */
.L_x_1605:
[----:B------:R0:W-:Y:S01]  /*2740*/  STG.E.U8 [R16.64], R8 ;  /* 0x0000000810007986 */ /* 0x0001e2000c101124 */
[----:B------:R-:W-:Y:S05]  /*2750*/  BRA `(.L_x_1585) ;  /* 0x0000045000007947 */ /* 0x000fea0003800000 */
.L_x_1603:
        /* <DEDUP_REMOVED lines=16> */
.L_x_1610:
[----:B------:R-:W-:-:S04]  /*2860*/  LOP3.LUT R2, R2, 0x80000000, RZ, 0xc0, !PT ;  /* 0x8000000002027812 */ /* 0x000fc800078ec0ff */
[----:B------:R-:W-:-:S04]  /*2870*/  SHF.R.U32.HI R3, RZ, 0x18, R2 ;  /* 0x00000018ff037819 */ /* 0x000fc80000011602 */
[----:B------:R-:W-:-:S04]  /*2880*/  LOP3.LUT R0, R0, R3, RZ, 0xfc, !PT ;  /* 0x0000000300007212 */ /* 0x000fc800078efcff */
[----:B------:R-:W-:Y:S02]  /*2890*/  PRMT R8, R0, 0x7610, R8 ;  /* 0x0000761000087816 */ /* 0x000fe40000000008 */
.L_x_1609:
[----:B------:R-:W-:Y:S05]  /*28a0*/  BSYNC B0 ;  /* 0x0000000000007941 */ /* 0x000fea0003800000 */
.L_x_1608:
[----:B------:R0:W-:Y:S01]  /*28b0*/  STG.E.U8 [R16.64], R8 ;  /* 0x0000000810007986 */ /* 0x0001e2000c101124 */
[----:B------:R-:W-:Y:S05]  /*28c0*/  BRA `(.L_x_1585) ;  /* 0x000002e000007947 */ /* 0x000fea0003800000 */
.L_x_1602:
[----:B------:R-:W-:-:S13]  /*28d0*/  ISETP.NE.AND P0, PT, R3, 0x1c, PT ;  /* 0x0000001c0300780c */ /* 0x000fda0003f05270 */
[----:B------:R-:W-:Y:S05]  /*28e0*/  @!P0 BRA `(.L_x_1611) ;  /* 0x000002a000008947 */ /* 0x000fea0003800000 */
[----:B------:R-:W-:-:S13]  /*28f0*/  ISETP.NE.AND P0, PT, R3, 0x1d, PT ;  /* 0x0000001d0300780c */ /* 0x000fda0003f05270 */
[----:B------:R-:W-:Y:S05]  /*2900*/  @!P0 BRA `(.L_x_1612) ;  /* 0x0000025000008947 */ /* 0x000fea0003800000 */
[----:B------:R-:W-:-:S13]  /*2910*/  ISETP.NE.AND P0, PT, R3, 0x2c, PT ;  /* 0x0000002c0300780c */ /* 0x000fda0003f05270 */
[----:B------:R-:W-:Y:S05]  /*2920*/  @P0 BRA `(.L_x_1584) ;  /* 0x000000f000000947 */ /* 0x000fea0003800000 */
[----:B------:R-:W-:Y:S02]  /*2930*/  SHF.R.U32.HI R4, RZ, 0x17, R2 ;  /* 0x00000017ff047819 */ /* 0x000fe40000011602 */
[----:B------:R-:W-:Y:S02]  /*2940*/  PLOP3.LUT P0, PT, PT, PT, PT, 0x80, 0x0 ;  /* 0x000000000000781c */ /* 0x000fe40003f0f070 */
        /* <DEDUP_REMOVED lines=13> */
.L_x_1584:
        /* <DEDUP_REMOVED lines=20> */
.L_x_1612:
[----:B------:R-:W0:Y:S02]  /*2b60*/  F2I.U64.TRUNC R2, R2 ;  /* 0x0000000200027311 */ /* 0x000e24000020d800 */
[----:B0-----:R0:W-:Y:S01]  /*2b70*/  STG.E.64 [R16.64], R2 ;  /* 0x0000000210007986 */ /* 0x0011e2000c101b24 */
[----:B------:R-:W-:Y:S05]  /*2b80*/  BRA `(.L_x_1585) ;  /* 0x0000002000007947 */ /* 0x000fea0003800000 */
.L_x_1611:
[----:B------:R-:W0:Y:S02]  /*2b90*/  F2I.FTZ.U32.TRUNC.NTZ R3, R2 ;  /* 0x0000000200037305 */ /* 0x000e24000021f000 */
[----:B0-----:R0:W-:Y:S02]  /*2ba0*/  STG.E [R16.64], R3 ;  /* 0x0000000310007986 */ /* 0x0011e4000c101924 */
.L_x_1585:
[----:B------:R-:W-:-:S05]  /*2bb0*/  IMAD R18, R18, 0x200, R23 ;  /* 0x0000020012127824 */ /* 0x000fca00078e0217 */
[----:B------:R-:W-:Y:S02]  /*2bc0*/  IADD3 R19, R18, 0x80, RZ ;  /* 0x0000008012137810 */ /* 0x000fe40007ffe0ff */
.L_x_1551:
[----:B------:R-:W-:Y:S05]  /*2bd0*/  BSYNC B7 ;  /* 0x0000000000077941 */ /* 0x000fea0003800000 */
.L_x_1550:
[----:B------:R-:W-:Y:S01]  /*2be0*/  ISETP.GE.AND P0, PT, R19, c[0x0][0x160], PT ;  /* 0x0000580013007a0c */ /* 0x000fe20003f06270 */
[----:B------:R-:W-:-:S12]  /*2bf0*/  BSSY B7, `(.L_x_1613) ;  /* 0x000056a000077945 */ /* 0x000fd80003800000 */
[----:B------:R-:W-:Y:S05]  /*2c00*/  @P0 BRA `(.L_x_1614) ;  /* 0x0000568000000947 */ /* 0x000fea0003800000 */
[----:B------:R-:W-:Y:S01]  /*2c10*/  ISETP.NE.AND P0, PT, RZ, c[0x0][0x168], PT ;  /* 0x00005a00ff007a0c */ /* 0x000fe20003f05270 */
[----:B------:R-:W-:Y:S02]  /*2c20*/  IMAD.MOV.U32 R0, RZ, RZ, RZ ;  /* 0x000000ffff007224 */ /* 0x000fe400078e00ff */
[----:B0-----:R-:W-:-:S10]  /*2c30*/  IMAD.MOV.U32 R16, RZ, RZ, RZ ;  /* 0x000000ffff107224 */ /* 0x001fd400078e00ff */
        /* <DEDUP_REMOVED lines=225> */
.L_x_1615:
        /* <DEDUP_REMOVED lines=20> */
.L_x_1620:
[----:B------:R-:W2:Y:S02]  /*3b90*/  LDG.E.U8 R0, [R2.64] ;  /* 0x0000002402007981 */ /* 0x000ea4000c1e1100 */
[----:B--2---:R-:W0:Y:S01]  /*3ba0*/  I2F.U16 R0, R0 ;  /* 0x0000000000007306 */ /* 0x004e220000101000 */
[----:B------:R-:W-:Y:S05]  /*3bb0*/  BRA `(.L_x_1622) ;  /* 0x00000ca000007947 */ /* 0x000fea0003800000 */
.L_x_1619:
        /* <DEDUP_REMOVED lines=9> */
.L_x_1624:
[----:B------:R-:W2:Y:S02]  /*3c50*/  LDG.E R0, [R2.64] ;  /* 0x0000002402007981 */ /* 0x000ea4000c1e1900 */
[----:B--2---:R-:W0:Y:S01]  /*3c60*/  I2F R0, R0 ;  /* 0x0000000000007306 */ /* 0x004e220000201400 */
[----:B------:R-:W-:Y:S05]  /*3c70*/  BRA `(.L_x_1622) ;  /* 0x00000be000007947 */ /* 0x000fea0003800000 */
.L_x_1623:
[----:B------:R-:W2:Y:S02]  /*3c80*/  LDG.E.U16 R0, [R2.64] ;  /* 0x0000002402007981 */ /* 0x000ea4000c1e1500 */
[----:B--2---:R-:W0:Y:S01]  /*3c90*/  I2F.S16 R0, R0 ;  /* 0x0000000000007306 */ /* 0x004e220000101400 */
[----:B------:R-:W-:Y:S05]  /*3ca0*/  BRA `(.L_x_1622) ;  /* 0x00000bb000007947 */ /* 0x000fea0003800000 */
.L_x_1618:
        /* <DEDUP_REMOVED lines=8> */
.L_x_1626:
[----:B------:R-:W2:Y:S02]  /*3d30*/  LDG.E.U16 R0, [R2.64] ;  /* 0x0000002402007981 */ /* 0x000ea4000c1e1500 */
[----:B--2---:R-:W-:Y:S01]  /*3d40*/  HADD2.F32 R0, -RZ, R0.H0_H0 ;  /* 0x20000000ff007230 */ /* 0x004fe20000004100 */
[----:B------:R-:W-:Y:S05]  /*3d50*/  BRA `(.L_x_1622) ;  /* 0x00000b0000007947 */ /* 0x000fea0003800000 */
.L_x_1625:
        /* <DEDUP_REMOVED lines=8> */
.L_x_1628:
[----:B------:R-:W2:Y:S02]  /*3de0*/  LDG.E.U16 R0, [R2.64] ;  /* 0x0000002402007981 */ /* 0x000ea4000c1e1500 */
[----:B--2---:R-:W-:Y:S01]  /*3df0*/  HADD2.F32 R0, -RZ, R0.H0_H0 ;  /* 0x20000000ff007230 */ /* 0x004fe20000004100 */
[----:B------:R-:W-:Y:S05]  /*3e00*/  BRA `(.L_x_1622) ;  /* 0x00000a5000007947 */ /* 0x000fea0003800000 */
.L_x_1627:
[----:B------:R-:W2:Y:S02]  /*3e10*/  LDG.E.64 R2, [R2.64] ;  /* 0x0000002402027981 */ /* 0x000ea4000c1e1b00 */
[----:B--2---:R-:W0:Y:S01]  /*3e20*/  F2F.F32.F64 R0, R2 ;  /* 0x0000000200007310 */ /* 0x004e220000301000 */
[----:B------:R-:W0:-:S14]  /*3e30*/  DSETP.GEU.AND P0, PT, |R2|, c[0x2][0x0], PT ;  /* 0x008000000200762a */ /* 0x000e1c0003f0e200 */
[----:B0-----:R-:W-:Y:S01]  /*3e40*/  @!P0 FMUL R0, R0, 1.175494350822287508e-38 ;  /* 0x0080000000008820 */ /* 0x001fe20000400000 */
[----:B------:R-:W-:Y:S05]  /*3e50*/  BRA `(.L_x_1622) ;  /* 0x00000a0000007947 */ /* 0x000fea0003800000 */
.L_x_1617:
        /* <DEDUP_REMOVED lines=12> */
.L_x_1631:
[----:B------:R-:W2:Y:S02]  /*3f20*/  LDG.E.64 R2, [R2.64] ;  /* 0x0000002402027981 */ /* 0x000ea4000c1e1b00 */
[----:B--2---:R-:W0:Y:S01]  /*3f30*/  F2F.F32.F64 R0, R2 ;  /* 0x0000000200007310 */ /* 0x004e220000301000 */
[----:B------:R-:W0:-:S14]  /*3f40*/  DSETP.GEU.AND P0, PT, |R2|, c[0x2][0x0], PT ;  /* 0x008000000200762a */ /* 0x000e1c0003f0e200 */
[----:B0-----:R-:W-:Y:S01]  /*3f50*/  @!P0 FMUL R0, R0, 1.175494350822287508e-38 ;  /* 0x0080000000008820 */ /* 0x001fe20000400000 */
[----:B------:R-:W-:Y:S05]  /*3f60*/  BRA `(.L_x_1622) ;  /* 0x000008f000007947 */ /* 0x000fea0003800000 */
.L_x_1630:
        /* <DEDUP_REMOVED lines=26> */
.L_x_1633:
        /* <DEDUP_REMOVED lines=13> */
.L_x_1632:
[----:B------:R-:W2:Y:S02]  /*41e0*/  LDG.E.U16 R0, [R2.64] ;  /* 0x0000002402007981 */ /* 0x000ea4000c1e1500 */
[----:B--2---:R-:W-:Y:S01]  /*41f0*/  PRMT R0, RZ, 0x5410, R0 ;  /* 0x00005410ff007816 */ /* 0x004fe20000000000 */
[----:B------:R-:W-:Y:S05]  /*4200*/  BRA `(.L_x_1622) ;  /* 0x0000065000007947 */ /* 0x000fea0003800000 */
.L_x_1629:
        /* <DEDUP_REMOVED lines=11> */
.L_x_1636:
        /* <DEDUP_REMOVED lines=20> */
.L_x_1638:
[----:B------:R-:W-:Y:S05]  /*4400*/  BSYNC B0 ;  /* 0x0000000000007941 */ /* 0x000fea0003800000 */
.L_x_1637:
[----:B------:R-:W-:Y:S01]  /*4410*/  LEA R3, R0, 0x3b800000, 0x17 ;  /* 0x3b80000000037811 */ /* 0x000fe200078eb8ff */
[----:B------:R-:W-:-:S05]  /*4420*/  IMAD.SHL.U32 R0, R2, 0x100000, RZ ;  /* 0x0010000002007824 */ /* 0x000fca00078e00ff */
[----:B------:R-:W-:Y:S01]  /*4430*/  LOP3.LUT R0, R3, R0, R4, 0xfe, !PT ;  /* 0x0000000003007212 */ /* 0x000fe200078efe04 */
[----:B------:R-:W-:Y:S05]  /*4440*/  BRA `(.L_x_1622) ;  /* 0x0000041000007947 */ /* 0x000fea0003800000 */
.L_x_1635:
        /* <DEDUP_REMOVED lines=20> */
.L_x_1640:
[----:B------:R-:W-:Y:S05]  /*4590*/  BSYNC B0 ;  /* 0x0000000000007941 */ /* 0x000fea0003800000 */
.L_x_1639:
[----:B------:R-:W-:Y:S01]  /*45a0*/  LEA R3, R0, 0x37800000, 0x17 ;  /* 0x3780000000037811 */ /* 0x000fe200078eb8ff */
[----:B------:R-:W-:-:S05]  /*45b0*/  IMAD.SHL.U32 R0, R2, 0x200000, RZ ;  /* 0x0020000002007824 */ /* 0x000fca00078e00ff */
[----:B------:R-:W-:Y:S01]  /*45c0*/  LOP3.LUT R0, R3, R0, R4, 0xfe, !PT ;  /* 0x0000000003007212 */ /* 0x000fe200078efe04 */
[----:B------:R-:W-:Y:S05]  /*45d0*/  BRA `(.L_x_1622) ;  /* 0x0000028000007947 */ /* 0x000fea0003800000 */
.L_x_1634:
        /* <DEDUP_REMOVED lines=14> */
.L_x_1621:
        /* <DEDUP_REMOVED lines=21> */
.L_x_1642:
[----:B------:R-:W2:Y:S02]  /*4810*/  LDG.E.64 R2, [R2.64] ;  /* 0x0000002402027981 */ /* 0x000ea4000c1e1b00 */
[----:B--2---:R0:W1:Y:S01]  /*4820*/  I2F.U64 R0, R2 ;  /* 0x0000000200007312 */ /* 0x0040620000301000 */
[----:B------:R-:W-:Y:S05]  /*4830*/  BRA `(.L_x_1622) ;  /* 0x0000002000007947 */ /* 0x000fea0003800000 */
.L_x_1641:
[----:B------:R-:W2:Y:S02]  /*4840*/  LDG.E R0, [R2.64] ;  /* 0x0000002402007981 */ /* 0x000ea4000c1e1900 */
[----:B--2---:R-:W0:Y:S02]  /*4850*/  I2F.U32 R0, R0 ;  /* 0x0000000000007306 */ /* 0x004e240000201000 */
.L_x_1622:
[----:B------:R-:W-:Y:S05]  /*4860*/  BSYNC B6 ;  /* 0x0000000000067941 */ /* 0x000fea0003800000 */
.L_x_1616:
        /* <DEDUP_REMOVED lines=21> */
.L_x_1646:
[----:B------:R-:W0:Y:S02]  /*49c0*/  F2I.S64.TRUNC R2, R2 ;  /* 0x0000000200027311 */ /* 0x000e24000020d900 */
[----:B0-----:R-:W-:-:S05]  /*49d0*/  IMAD.MOV.U32 R5, RZ, RZ, R2 ;  /* 0x000000ffff057224 */ /* 0x001fca00078e0002 */
[----:B------:R0:W-:Y:S01]  /*49e0*/  STG.E.U8 [R16.64], R5 ;  /* 0x0000000510007986 */ /* 0x0001e2000c101124 */
[----:B------:R-:W-:Y:S05]  /*49f0*/  BRA `(.L_x_1648) ;  /* 0x00000d3000007947 */ /* 0x000fea0003800000 */
.L_x_1645:
        /* <DEDUP_REMOVED lines=9> */
.L_x_1650:
[----:B------:R-:W0:Y:S02]  /*4a90*/  F2I.FTZ.TRUNC.NTZ R3, R2 ;  /* 0x0000000200037305 */ /* 0x000e24000021f100 */
[----:B0-----:R0:W-:Y:S01]  /*4aa0*/  STG.E [R16.64], R3 ;  /* 0x0000000310007986 */ /* 0x0011e2000c101924 */
[----:B------:R-:W-:Y:S05]  /*4ab0*/  BRA `(.L_x_1648) ;  /* 0x00000c7000007947 */ /* 0x000fea0003800000 */
.L_x_1649:
[----:B------:R-:W0:Y:S02]  /*4ac0*/  F2I.FTZ.TRUNC.NTZ R3, R2 ;  /* 0x0000000200037305 */ /* 0x000e24000021f100 */
[----:B0-----:R0:W-:Y:S01]  /*4ad0*/  STG.E.U16 [R16.64], R3 ;  /* 0x0000000310007986 */ /* 0x0011e2000c101524 */
[----:B------:R-:W-:Y:S05]  /*4ae0*/  BRA `(.L_x_1648) ;  /* 0x00000c4000007947 */ /* 0x000fea0003800000 */
.L_x_1644:
        /* <DEDUP_REMOVED lines=8> */
.L_x_1652:
[----:B------:R-:W-:-:S05]  /*4b70*/  F2FP.PACK_AB R2, RZ, R2 ;  /* 0x00000002ff02723e */ /* 0x000fca00000000ff */
[----:B------:R0:W-:Y:S01]  /*4b80*/  STG.E.U16 [R16.64], R2 ;  /* 0x0000000210007986 */ /* 0x0001e2000c101524 */
[----:B------:R-:W-:Y:S05]  /*4b90*/  BRA `(.L_x_1648) ;  /* 0x00000b9000007947 */ /* 0x000fea0003800000 */
.L_x_1651:
        /* <DEDUP_REMOVED lines=9> */
.L_x_1654:
[----:B------:R-:W-:-:S04]  /*4c30*/  F2FP.PACK_AB R3, RZ, R2 ;  /* 0x00000002ff03723e */ /* 0x000fc800000000ff */
[----:B------:R-:W-:-:S05]  /*4c40*/  PRMT R3, R3, 0x5410, RZ ;  /* 0x0000541003037816 */ /* 0x000fca00000000ff */
[----:B------:R0:W-:Y:S01]  /*4c50*/  STG.E [R16.64], R3 ;  /* 0x0000000310007986 */ /* 0x0001e2000c101924 */
[----:B------:R-:W-:Y:S05]  /*4c60*/  BRA `(.L_x_1648) ;  /* 0x00000ac000007947 */ /* 0x000fea0003800000 */
.L_x_1653:
[----:B------:R-:W-:-:S06]  /*4c70*/  FMUL.FTZ R2, R2, 1 ;  /* 0x3f80000002027820 */ /* 0x000fcc0000410000 */
[----:B------:R-:W0:Y:S02]  /*4c80*/  F2F.F64.F32 R2, R2 ;  /* 0x0000000200027310 */ /* 0x000e240000201800 */
[----:B0-----:R0:W-:Y:S01]  /*4c90*/  STG.E.64 [R16.64], R2 ;  /* 0x0000000210007986 */ /* 0x0011e2000c101b24 */
[----:B------:R-:W-:Y:S05]  /*4ca0*/  BRA `(.L_x_1648) ;  /* 0x00000a8000007947 */ /* 0x000fea0003800000 */
.L_x_1643:
        /* <DEDUP_REMOVED lines=12> */
.L_x_1657:
[----:B------:R-:W-:Y:S01]  /*4d70*/  FMUL.FTZ R4, R2, 1 ;  /* 0x3f80000002047820 */ /* 0x000fe20000410000 */
[----:B------:R-:W-:-:S05]  /*4d80*/  CS2R R6, SRZ ;  /* 0x0000000000067805 */ /* 0x000fca000001ff00 */
[----:B------:R-:W0:Y:S02]  /*4d90*/  F2F.F64.F32 R4, R4 ;  /* 0x0000000400047310 */ /* 0x000e240000201800 */
[----:B0-----:R0:W-:Y:S01]  /*4da0*/  STG.E.128 [R16.64], R4 ;  /* 0x0000000410007986 */ /* 0x0011e2000c101d24 */
[----:B------:R-:W-:Y:S05]  /*4db0*/  BRA `(.L_x_1648) ;  /* 0x0000097000007947 */ /* 0x000fea0003800000 */
.L_x_1656:
        /* <DEDUP_REMOVED lines=20> */
.L_x_1661:
[----:B------:R-:W-:Y:S05]  /*4f00*/  BSYNC B0 ;  /* 0x0000000000007941 */ /* 0x000fea0003800000 */
.L_x_1660:
[----:B------:R-:W-:-:S05]  /*4f10*/  LOP3.LUT R5, R0, R5, RZ, 0xfc, !PT ;  /* 0x0000000500057212 */ /* 0x000fca00078efcff */
[----:B------:R0:W-:Y:S01]  /*4f20*/  STG.E.U8 [R16.64], R5 ;  /* 0x0000000510007986 */ /* 0x0001e2000c101124 */
[----:B------:R-:W-:Y:S05]  /*4f30*/  BRA `(.L_x_1648) ;  /* 0x000007f000007947 */ /* 0x000fea0003800000 */
.L_x_1659:
        /* <DEDUP_REMOVED lines=12> */
.L_x_1663:
[----:B------:R-:W-:Y:S01]  /*5000*/  IMAD.MOV.U32 R0, RZ, RZ, 0x7f ;  /* 0x0000007fff007424 */ /* 0x000fe200078e00ff */
[----:B------:R-:W-:-:S04]  /*5010*/  ISETP.GT.U32.AND P0, PT, R4, 0x7f800000, PT ;  /* 0x7f8000000400780c */ /* 0x000fc80003f04070 */
[----:B------:R-:W-:-:S04]  /*5020*/  SEL R0, R0, 0x7c, P0 ;  /* 0x0000007c00007807 */ /* 0x000fc80000000000 */
.L_x_1664:
[----:B------:R-:W-:Y:S05]  /*5030*/  BSYNC B0 ;  /* 0x0000000000007941 */ /* 0x000fea0003800000 */
.L_x_1662:
[----:B------:R-:W-:-:S04]  /*5040*/  LOP3.LUT R2, R2, 0x80000000, RZ, 0xc0, !PT ;  /* 0x8000000002027812 */ /* 0x000fc800078ec0ff */
[----:B------:R-:W-:-:S04]  /*5050*/  SHF.R.U32.HI R3, RZ, 0x18, R2 ;  /* 0x00000018ff037819 */ /* 0x000fc80000011602 */
[----:B------:R-:W-:-:S05]  /*5060*/  LOP3.LUT R3, R0, R3, RZ, 0xfc, !PT ;  /* 0x0000000300037212 */ /* 0x000fca00078efcff */
[----:B------:R0:W-:Y:S01]  /*5070*/  STG.E.U8 [R16.64], R3 ;  /* 0x0000000310007986 */ /* 0x0001e2000c101124 */
[----:B------:R-:W-:Y:S05]  /*5080*/  BRA `(.L_x_1648) ;  /* 0x000006a000007947 */ /* 0x000fea0003800000 */
.L_x_1658:
[----:B------:R-:W-:-:S05]  /*5090*/  F2FP.BF16.PACK_AB R2, RZ, R2 ;  /* 0x00000002ff02723e */ /* 0x000fca00000010ff */
[----:B------:R0:W-:Y:S01]  /*50a0*/  STG.E.U16 [R16.64], R2 ;  /* 0x0000000210007986 */ /* 0x0001e2000c101524 */
[----:B------:R-:W-:Y:S05]  /*50b0*/  BRA `(.L_x_1648) ;  /* 0x0000067000007947 */ /* 0x000fea0003800000 */
.L_x_1655:
        /* <DEDUP_REMOVED lines=11> */
.L_x_1667:
        /* <DEDUP_REMOVED lines=16> */
.L_x_1670:
[----:B------:R-:W-:-:S04]  /*5270*/  LOP3.LUT R2, R2, 0x80000000, RZ, 0xc0, !PT ;  /* 0x8000000002027812 */ /* 0x000fc800078ec0ff */
[----:B------:R-:W-:-:S04]  /*5280*/  SHF.R.U32.HI R3, RZ, 0x18, R2 ;  /* 0x00000018ff037819 */ /* 0x000fc80000011602 */
[----:B------:R-:W-:-:S04]  /*5290*/  LOP3.LUT R0, R0, R3, RZ, 0xfc, !PT ;  /* 0x0000000300007212 */ /* 0x000fc800078efcff */
[----:B------:R-:W-:Y:S02]  /*52a0*/  PRMT R8, R0, 0x7610, R8 ;  /* 0x0000761000087816 */ /* 0x000fe40000000008 */
.L_x_1669:
[----:B------:R-:W-:Y:S05]  /*52b0*/  BSYNC B0 ;  /* 0x0000000000007941 */ /* 0x000fea0003800000 */
.L_x_1668:
[----:B------:R0:W-:Y:S01]  /*52c0*/  STG.E.U8 [R16.64], R8 ;  /* 0x0000000810007986 */ /* 0x0001e2000c101124 */
[----:B------:R-:W-:Y:S05]  /*52d0*/  BRA `(.L_x_1648) ;  /* 0x0000045000007947 */ /* 0x000fea0003800000 */
.L_x_1666:
        /* <DEDUP_REMOVED lines=16> */
.L_x_1673:
[----:B------:R-:W-:-:S04]  /*53e0*/  LOP3.LUT R2, R2, 0x80000000, RZ, 0xc0, !PT ;  /* 0x8000000002027812 */ /* 0x000fc800078ec0ff */
[----:B------:R-:W-:-:S04]  /*53f0*/  SHF.R.U32.HI R3, RZ, 0x18, R2 ;  /* 0x00000018ff037819 */ /* 0x000fc80000011602 */
[----:B------:R-:W-:-:S04]  /*5400*/  LOP3.LUT R0, R0, R3, RZ, 0xfc, !PT ;  /* 0x0000000300007212 */ /* 0x000fc800078efcff */
[----:B------:R-:W-:Y:S02]  /*5410*/  PRMT R8, R0, 0x7610, R8 ;  /* 0x0000761000087816 */ /* 0x000fe40000000008 */
.L_x_1672:
[----:B------:R-:W-:Y:S05]  /*5420*/  BSYNC B0 ;  /* 0x0000000000007941 */ /* 0x000fea0003800000 */
.L_x_1671:
[----:B------:R0:W-:Y:S01]  /*5430*/  STG.E.U8 [R16.64], R8 ;  /* 0x0000000810007986 */ /* 0x0001e2000c101124 */
[----:B------:R-:W-:Y:S05]  /*5440*/  BRA `(.L_x_1648) ;  /* 0x000002e000007947 */ /* 0x000fea0003800000 */
.L_x_1665:
        /* <DEDUP_REMOVED lines=21> */
.L_x_1647:
        /* <DEDUP_REMOVED lines=20> */
.L_x_1675:
[----:B------:R-:W0:Y:S02]  /*56e0*/  F2I.U64.TRUNC R2, R2 ;  /* 0x0000000200027311 */ /* 0x000e24000020d800 */
[----:B0-----:R0:W-:Y:S01]  /*56f0*/  STG.E.64 [R16.64], R2 ;  /* 0x0000000210007986 */ /* 0x0011e2000c101b24 */
[----:B------:R-:W-:Y:S05]  /*5700*/  BRA `(.L_x_1648) ;  /* 0x0000002000007947 */ /* 0x000fea0003800000 */
.L_x_1674:
[----:B------:R-:W0:Y:S02]  /*5710*/  F2I.FTZ.U32.TRUNC.NTZ R3, R2 ;  /* 0x0000000200037305 */ /* 0x000e24000021f000 */
[----:B0-----:R0:W-:Y:S02]  /*5720*/  STG.E [R16.64], R3 ;  /* 0x0000000310007986 */ /* 0x0011e4000c101924 */
.L_x_1648:
[----:B------:R-:W-:-:S04]  /*5730*/  IADD3 R19, R19, 0x80, RZ ;  /* 0x0000008013137810 */ /* 0x000fc80007ffe0ff */
[----:B------:R-:W-:-:S13]  /*5740*/  ISETP.GE.AND P0, PT, R19, c[0x0][0x160], PT ;  /* 0x0000580013007a0c */ /* 0x000fda0003f06270 */
        /* <DEDUP_REMOVED lines=229> */
.L_x_1676:
        /* <DEDUP_REMOVED lines=20> */
.L_x_1681:
[----:B------:R-:W2:Y:S02]  /*66e0*/  LDG.E.U8 R0, [R2.64] ;  /* 0x0000002402007981 */ /* 0x000ea4000c1e1100 */
[----:B--2---:R-:W0:Y:S01]  /*66f0*/  I2F.U16 R0, R0 ;  /* 0x0000000000007306 */ /* 0x004e220000101000 */
[----:B------:R-:W-:Y:S05]  /*6700*/  BRA `(.L_x_1683) ;  /* 0x00000ca000007947 */ /* 0x000fea0003800000 */
.L_x_1680:
        /* <DEDUP_REMOVED lines=9> */
.L_x_1685:
[----:B------:R-:W2:Y:S02]  /*67a0*/  LDG.E R0, [R2.64] ;  /* 0x0000002402007981 */ /* 0x000ea4000c1e1900 */
[----:B--2---:R-:W0:Y:S01]  /*67b0*/  I2F R0, R0 ;  /* 0x0000000000007306 */ /* 0x004e220000201400 */
[----:B------:R-:W-:Y:S05]  /*67c0*/  BRA `(.L_x_1683) ;  /* 0x00000be000007947 */ /* 0x000fea0003800000 */
.L_x_1684:
[----:B------:R-:W2:Y:S02]  /*67d0*/  LDG.E.U16 R0, [R2.64] ;  /* 0x0000002402007981 */ /* 0x000ea4000c1e1500 */
[----:B--2---:R-:W0:Y:S01]  /*67e0*/  I2F.S16 R0, R0 ;  /* 0x0000000000007306 */ /* 0x004e220000101400 */
[----:B------:R-:W-:Y:S05]  /*67f0*/  BRA `(.L_x_1683) ;  /* 0x00000bb000007947 */ /* 0x000fea0003800000 */
.L_x_1679:
        /* <DEDUP_REMOVED lines=8> */
.L_x_1687:
[----:B------:R-:W2:Y:S02]  /*6880*/  LDG.E.U16 R0, [R2.64] ;  /* 0x0000002402007981 */ /* 0x000ea4000c1e1500 */
[----:B--2---:R-:W-:Y:S01]  /*6890*/  HADD2.F32 R0, -RZ, R0.H0_H0 ;  /* 0x20000000ff007230 */ /* 0x004fe20000004100 */
[----:B------:R-:W-:Y:S05]  /*68a0*/  BRA `(.L_x_1683) ;  /* 0x00000b0000007947 */ /* 0x000fea0003800000 */
.L_x_1686:
        /* <DEDUP_REMOVED lines=8> */
.L_x_1689:
[----:B------:R-:W2:Y:S02]  /*6930*/  LDG.E.U16 R0, [R2.64] ;  /* 0x0000002402007981 */ /* 0x000ea4000c1e1500 */
[----:B--2---:R-:W-:Y:S01]  /*6940*/  HADD2.F32 R0, -RZ, R0.H0_H0 ;  /* 0x20000000ff007230 */ /* 0x004fe20000004100 */
[----:B------:R-:W-:Y:S05]  /*6950*/  BRA `(.L_x_1683) ;  /* 0x00000a5000007947 */ /* 0x000fea0003800000 */
.L_x_1688:
[----:B------:R-:W2:Y:S02]  /*6960*/  LDG.E.64 R2, [R2.64] ;  /* 0x0000002402027981 */ /* 0x000ea4000c1e1b00 */
[----:B--2---:R-:W0:Y:S01]  /*6970*/  F2F.F32.F64 R0, R2 ;  /* 0x0000000200007310 */ /* 0x004e220000301000 */
[----:B------:R-:W0:-:S14]  /*6980*/  DSETP.GEU.AND P0, PT, |R2|, c[0x2][0x0], PT ;  /* 0x008000000200762a */ /* 0x000e1c0003f0e200 */
[----:B0-----:R-:W-:Y:S01]  /*6990*/  @!P0 FMUL R0, R0, 1.175494350822287508e-38 ;  /* 0x0080000000008820 */ /* 0x001fe20000400000 */
[----:B------:R-:W-:Y:S05]  /*69a0*/  BRA `(.L_x_1683) ;  /* 0x00000a0000007947 */ /* 0x000fea0003800000 */
.L_x_1678:
        /* <DEDUP_REMOVED lines=12> */
.L_x_1692:
[----:B------:R-:W2:Y:S02]  /*6a70*/  LDG.E.64 R2, [R2.64] ;  /* 0x0000002402027981 */ /* 0x000ea4000c1e1b00 */
[----:B--2---:R-:W0:Y:S01]  /*6a80*/  F2F.F32.F64 R0, R2 ;  /* 0x0000000200007310 */ /* 0x004e220000301000 */
[----:B------:R-:W0:-:S14]  /*6a90*/  DSETP.GEU.AND P0, PT, |R2|, c[0x2][0x0], PT ;  /* 0x008000000200762a */ /* 0x000e1c0003f0e200 */
[----:B0-----:R-:W-:Y:S01]  /*6aa0*/  @!P0 FMUL R0, R0, 1.175494350822287508e-38 ;  /* 0x0080000000008820 */ /* 0x001fe20000400000 */
[----:B------:R-:W-:Y:S05]  /*6ab0*/  BRA `(.L_x_1683) ;  /* 0x000008f000007947 */ /* 0x000fea0003800000 */
.L_x_1691:
        /* <DEDUP_REMOVED lines=26> */
.L_x_1694:
        /* <DEDUP_REMOVED lines=13> */
.L_x_1693:
[----:B------:R-:W2:Y:S02]  /*6d30*/  LDG.E.U16 R0, [R2.64] ;  /* 0x0000002402007981 */ /* 0x000ea4000c1e1500 */
[----:B--2---:R-:W-:Y:S01]  /*6d40*/  PRMT R0, RZ, 0x5410, R0 ;  /* 0x00005410ff007816 */ /* 0x004fe20000000000 */
[----:B------:R-:W-:Y:S05]  /*6d50*/  BRA `(.L_x_1683) ;  /* 0x0000065000007947 */ /* 0x000fea0003800000 */
.L_x_1690:
        /* <DEDUP_REMOVED lines=11> */
.L_x_1697:
        /* <DEDUP_REMOVED lines=20> */
.L_x_1699:
[----:B------:R-:W-:Y:S05]  /*6f50*/  BSYNC B0 ;  /* 0x0000000000007941 */ /* 0x000fea0003800000 */
.L_x_1698:
[----:B------:R-:W-:Y:S01]  /*6f60*/  LEA R3, R0, 0x3b800000, 0x17 ;  /* 0x3b80000000037811 */ /* 0x000fe200078eb8ff */
[----:B------:R-:W-:-:S05]  /*6f70*/  IMAD.SHL.U32 R0, R2, 0x100000, RZ ;  /* 0x0010000002007824 */ /* 0x000fca00078e00ff */
[----:B------:R-:W-:Y:S01]  /*6f80*/  LOP3.LUT R0, R3, R0, R4, 0xfe, !PT ;  /* 0x0000000003007212 */ /* 0x000fe200078efe04 */
[----:B------:R-:W-:Y:S05]  /*6f90*/  BRA `(.L_x_1683) ;  /* 0x0000041000007947 */ /* 0x000fea0003800000 */
.L_x_1696:
        /* <DEDUP_REMOVED lines=20> */
.L_x_1701:
[----:B------:R-:W-:Y:S05]  /*70e0*/  BSYNC B0 ;  /* 0x0000000000007941 */ /* 0x000fea0003800000 */
.L_x_1700:
[----:B------:R-:W-:Y:S01]  /*70f0*/  LEA R3, R0, 0x37800000, 0x17 ;  /* 0x3780000000037811 */ /* 0x000fe200078eb8ff */
[----:B------:R-:W-:-:S05]  /*7100*/  IMAD.SHL.U32 R0, R2, 0x200000, RZ ;  /* 0x0020000002007824 */ /* 0x000fca00078e00ff */
[----:B------:R-:W-:Y:S01]  /*7110*/  LOP3.LUT R0, R3, R0, R4, 0xfe, !PT ;  /* 0x0000000003007212 */ /* 0x000fe200078efe04 */
[----:B------:R-:W-:Y:S05]  /*7120*/  BRA `(.L_x_1683) ;  /* 0x0000028000007947 */ /* 0x000fea0003800000 */
.L_x_1695:
        /* <DEDUP_REMOVED lines=14> */
.L_x_1682:
        /* <DEDUP_REMOVED lines=21> */
.L_x_1703:
[----:B------:R-:W2:Y:S02]  /*7360*/  LDG.E.64 R2, [R2.64] ;  /* 0x0000002402027981 */ /* 0x000ea4000c1e1b00 */
[----:B--2---:R0:W1:Y:S01]  /*7370*/  I2F.U64 R0, R2 ;  /* 0x0000000200007312 */ /* 0x0040620000301000 */
[----:B------:R-:W-:Y:S05]  /*7380*/  BRA `(.L_x_1683) ;  /* 0x0000002000007947 */ /* 0x000fea0003800000 */
.L_x_1702:
[----:B------:R-:W2:Y:S02]  /*7390*/  LDG.E R0, [R2.64] ;  /* 0x0000002402007981 */ /* 0x000ea4000c1e1900 */
[----:B--2---:R-:W0:Y:S02]  /*73a0*/  I2F.U32 R0, R0 ;  /* 0x0000000000007306 */ /* 0x004e240000201000 */
.L_x_1683:
[----:B------:R-:W-:Y:S05]  /*73b0*/  BSYNC B6 ;  /* 0x0000000000067941 */ /* 0x000fea0003800000 */
.L_x_1677:
        /* <DEDUP_REMOVED lines=21> */
.L_x_1707:
[----:B------:R-:W0:Y:S02]  /*7510*/  F2I.S64.TRUNC R2, R2 ;  /* 0x0000000200027311 */ /* 0x000e24000020d900 */
[----:B0-----:R-:W-:-:S05]  /*7520*/  IMAD.MOV.U32 R5, RZ, RZ, R2 ;  /* 0x000000ffff057224 */ /* 0x001fca00078e0002 */
[----:B------:R0:W-:Y:S01]  /*7530*/  STG.E.U8 [R16.64], R5 ;  /* 0x0000000510007986 */ /* 0x0001e2000c101124 */
[----:B------:R-:W-:Y:S05]  /*7540*/  BRA `(.L_x_1709) ;  /* 0x00000d3000007947 */ /* 0x000fea0003800000 */
.L_x_1706:
        /* <DEDUP_REMOVED lines=9> */
.L_x_1711:
[----:B------:R-:W0:Y:S02]  /*75e0*/  F2I.FTZ.TRUNC.NTZ R3, R2 ;  /* 0x0000000200037305 */ /* 0x000e24000021f100 */
[----:B0-----:R0:W-:Y:S01]  /*75f0*/  STG.E [R16.64], R3 ;  /* 0x0000000310007986 */ /* 0x0011e2000c101924 */
[----:B------:R-:W-:Y:S05]  /*7600*/  BRA `(.L_x_1709) ;  /* 0x00000c7000007947 */ /* 0x000fea0003800000 */
.L_x_1710:
[----:B------:R-:W0:Y:S02]  /*7610*/  F2I.FTZ.TRUNC.NTZ R3, R2 ;  /* 0x0000000200037305 */ /* 0x000e24000021f100 */
[----:B0-----:R0:W-:Y:S01]  /*7620*/  STG.E.U16 [R16.64], R3 ;  /* 0x0000000310007986 */ /* 0x0011e2000c101524 */
[----:B------:R-:W-:Y:S05]  /*7630*/  BRA `(.L_x_1709) ;  /* 0x00000c4000007947 */ /* 0x000fea0003800000 */
.L_x_1705:
        /* <DEDUP_REMOVED lines=8> */
.L_x_1713:
[----:B------:R-:W-:-:S05]  /*76c0*/  F2FP.PACK_AB R2, RZ, R2 ;  /* 0x00000002ff02723e */ /* 0x000fca00000000ff */
[----:B------:R0:W-:Y:S01]  /*76d0*/  STG.E.U16 [R16.64], R2 ;  /* 0x0000000210007986 */ /* 0x0001e2000c101524 */
[----:B------:R-:W-:Y:S05]  /*76e0*/  BRA `(.L_x_1709) ;  /* 0x00000b9000007947 */ /* 0x000fea0003800000 */
.L_x_1712:
        /* <DEDUP_REMOVED lines=9> */
.L_x_1715:
[----:B------:R-:W-:-:S04]  /*7780*/  F2FP.PACK_AB R3, RZ, R2 ;  /* 0x00000002ff03723e */ /* 0x000fc800000000ff */
[----:B------:R-:W-:-:S05]  /*7790*/  PRMT R3, R3, 0x5410, RZ ;  /* 0x0000541003037816 */ /* 0x000fca00000000ff */
[----:B------:R0:W-:Y:S01]  /*77a0*/  STG.E [R16.64], R3 ;  /* 0x0000000310007986 */ /* 0x0001e2000c101924 */
[----:B------:R-:W-:Y:S05]  /*77b0*/  BRA `(.L_x_1709) ;  /* 0x00000ac000007947 */ /* 0x000fea0003800000 */
.L_x_1714:
[----:B------:R-:W-:-:S06]  /*77c0*/  FMUL.FTZ R2, R2, 1 ;  /* 0x3f80000002027820 */ /* 0x000fcc0000410000 */
[----:B------:R-:W0:Y:S02]  /*77d0*/  F2F.F64.F32 R2, R2 ;  /* 0x0000000200027310 */ /* 0x000e240000201800 */
[----:B0-----:R0:W-:Y:S01]  /*77e0*/  STG.E.64 [R16.64], R2 ;  /* 0x0000000210007986 */ /* 0x0011e2000c101b24 */
[----:B------:R-:W-:Y:S05]  /*77f0*/  BRA `(.L_x_1709) ;  /* 0x00000a8000007947 */ /* 0x000fea0003800000 */
.L_x_1704:
        /* <DEDUP_REMOVED lines=12> */
.L_x_1718:
[----:B------:R-:W-:Y:S01]  /*78c0*/  FMUL.FTZ R4, R2, 1 ;  /* 0x3f80000002047820 */ /* 0x000fe20000410000 */
[----:B------:R-:W-:-:S05]  /*78d0*/  CS2R R6, SRZ ;  /* 0x0000000000067805 */ /* 0x000fca000001ff00 */
[----:B------:R-:W0:Y:S02]  /*78e0*/  F2F.F64.F32 R4, R4 ;  /* 0x0000000400047310 */ /* 0x000e240000201800 */
[----:B0-----:R0:W-:Y:S01]  /*78f0*/  STG.E.128 [R16.64], R4 ;  /* 0x0000000410007986 */ /* 0x0011e2000c101d24 */
[----:B------:R-:W-:Y:S05]  /*7900*/  BRA `(.L_x_1709) ;  /* 0x0000097000007947 */ /* 0x000fea0003800000 */
.L_x_1717:
        /* <DEDUP_REMOVED lines=20> */
.L_x_1722:
[----:B------:R-:W-:Y:S05]  /*7a50*/  BSYNC B0 ;  /* 0x0000000000007941 */ /* 0x000fea0003800000 */
.L_x_1721:
[----:B------:R-:W-:-:S05]  /*7a60*/  LOP3.LUT R5, R0, R5, RZ, 0xfc, !PT ;  /* 0x0000000500057212 */ /* 0x000fca00078efcff */
[----:B------:R0:W-:Y:S01]  /*7a70*/  STG.E.U8 [R16.64], R5 ;  /* 0x0000000510007986 */ /* 0x0001e2000c101124 */
[----:B------:R-:W-:Y:S05]  /*7a80*/  BRA `(.L_x_1709) ;  /* 0x000007f000007947 */ /* 0x000fea0003800000 */
.L_x_1720:
        /* <DEDUP_REMOVED lines=12> */
.L_x_1724:
[----:B------:R-:W-:Y:S01]  /*7b50*/  IMAD.MOV.U32 R0, RZ, RZ, 0x7f ;  /* 0x0000007fff007424 */ /* 0x000fe200078e00ff */
[----:B------:R-:W-:-:S04]  /*7b60*/  ISETP.GT.U32.AND P0, PT, R4, 0x7f800000, PT ;  /* 0x7f8000000400780c */ /* 0x000fc80003f04070 */
[----:B------:R-:W-:-:S04]  /*7b70*/  SEL R0, R0, 0x7c, P0 ;  /* 0x0000007c00007807 */ /* 0x000fc80000000000 */
.L_x_1725:
[----:B------:R-:W-:Y:S05]  /*7b80*/  BSYNC B0 ;  /* 0x0000000000007941 */ /* 0x000fea0003800000 */
.L_x_1723:
[----:B------:R-:W-:-:S04]  /*7b90*/  LOP3.LUT R2, R2, 0x80000000, RZ, 0xc0, !PT ;  /* 0x8000000002027812 */ /* 0x000fc800078ec0ff */
[----:B------:R-:W-:-:S04]  /*7ba0*/  SHF.R.U32.HI R3, RZ, 0x18, R2 ;  /* 0x00000018ff037819 */ /* 0x000fc80000011602 */
[----:B------:R-:W-:-:S05]  /*7bb0*/  LOP3.LUT R3, R0, R3, RZ, 0xfc, !PT ;  /* 0x0000000300037212 */ /* 0x000fca00078efcff */
[----:B------:R0:W-:Y:S01]  /*7bc0*/  STG.E.U8 [R16.64], R3 ;  /* 0x0000000310007986 */ /* 0x0001e2000c101124 */
[----:B------:R-:W-:Y:S05]  /*7bd0*/  BRA `(.L_x_1709) ;  /* 0x000006a000007947 */ /* 0x000fea0003800000 */
.L_x_1719:
[----:B------:R-:W-:-:S05]  /*7be0*/  F2FP.BF16.PACK_AB R2, RZ, R2 ;  /* 0x00000002ff02723e */ /* 0x000fca00000010ff */
[----:B------:R0:W-:Y:S01]  /*7bf0*/  STG.E.U16 [R16.64], R2 ;  /* 0x0000000210007986 */ /* 0x0001e2000c101524 */
[----:B------:R-:W-:Y:S05]  /*7c00*/  BRA `(.L_x_1709) ;  /* 0x0000067000007947 */ /* 0x000fea0003800000 */
.L_x_1716:
        /* <DEDUP_REMOVED lines=11> */
.L_x_1728:
        /* <DEDUP_REMOVED lines=16> */
.L_x_1731:
[----:B------:R-:W-:-:S04]  /*7dc0*/  LOP3.LUT R2, R2, 0x80000000, RZ, 0xc0, !PT ;  /* 0x8000000002027812 */ /* 0x000fc800078ec0ff */
[----:B------:R-:W-:-:S04]  /*7dd0*/  SHF.R.U32.HI R3, RZ, 0x18, R2 ;  /* 0x00000018ff037819 */ /* 0x000fc80000011602 */
[----:B------:R-:W-:-:S04]  /*7de0*/  LOP3.LUT R0, R0, R3, RZ, 0xfc, !PT ;  /* 0x0000000300007212 */ /* 0x000fc800078efcff */
[----:B------:R-:W-:Y:S02]  /*7df0*/  PRMT R8, R0, 0x7610, R8 ;  /* 0x0000761000087816 */ /* 0x000fe40000000008 */
.L_x_1730:
[----:B------:R-:W-:Y:S05]  /*7e00*/  BSYNC B0 ;  /* 0x0000000000007941 */ /* 0x000fea0003800000 */
.L_x_1729:
[----:B------:R0:W-:Y:S01]  /*7e10*/  STG.E.U8 [R16.64], R8 ;  /* 0x0000000810007986 */ /* 0x0001e2000c101124 */
[----:B------:R-:W-:Y:S05]  /*7e20*/  BRA `(.L_x_1709) ;  /* 0x0000045000007947 */ /* 0x000fea0003800000 */
.L_x_1727:
        /* <DEDUP_REMOVED lines=16> */
.L_x_1734:
[----:B------:R-:W-:-:S04]  /*7f30*/  LOP3.LUT R2, R2, 0x80000000, RZ, 0xc0, !PT ;  /* 0x8000000002027812 */ /* 0x000fc800078ec0ff */
[----:B------:R-:W-:-:S04]  /*7f40*/  SHF.R.U32.HI R3, RZ, 0x18, R2 ;  /* 0x00000018ff037819 */ /* 0x000fc80000011602 */
[----:B------:R-:W-:-:S04]  /*7f50*/  LOP3.LUT R0, R0, R3, RZ, 0xfc, !PT ;  /* 0x0000000300007212 */ /* 0x000fc800078efcff */
[----:B------:R-:W-:Y:S02]  /*7f60*/  PRMT R8, R0, 0x7610, R8 ;  /* 0x0000761000087816 */ /* 0x000fe40000000008 */
.L_x_1733:
[----:B------:R-:W-:Y:S05]  /*7f70*/  BSYNC B0 ;  /* 0x0000000000007941 */ /* 0x000fea0003800000 */
.L_x_1732:
[----:B------:R0:W-:Y:S01]  /*7f80*/  STG.E.U8 [R16.64], R8 ;  /* 0x0000000810007986 */ /* 0x0001e2000c101124 */
[----:B------:R-:W-:Y:S05]  /*7f90*/  BRA `(.L_x_1709) ;  /* 0x000002e000007947 */ /* 0x000fea0003800000 */
.L_x_1726:
        /* <DEDUP_REMOVED lines=21> */
.L_x_1708:
        /* <DEDUP_REMOVED lines=20> */
.L_x_1736:
[----:B------:R-:W0:Y:S02]  /*8230*/  F2I.U64.TRUNC R2, R2 ;  /* 0x0000000200027311 */ /* 0x000e24000020d800 */
[----:B0-----:R0:W-:Y:S01]  /*8240*/  STG.E.64 [R16.64], R2 ;  /* 0x0000000210007986 */ /* 0x0011e2000c101b24 */
[----:B------:R-:W-:Y:S05]  /*8250*/  BRA `(.L_x_1709) ;  /* 0x0000002000007947 */ /* 0x000fea0003800000 */
.L_x_1735:
[----:B------:R-:W0:Y:S02]  /*8260*/  F2I.FTZ.U32.TRUNC.NTZ R3, R2 ;  /* 0x0000000200037305 */ /* 0x000e24000021f000 */
[----:B0-----:R0:W-:Y:S02]  /*8270*/  STG.E [R16.64], R3 ;  /* 0x0000000310007986 */ /* 0x0011e4000c101924 */
.L_x_1709:
[----:B------:R-:W-:Y:S02]  /*8280*/  IADD3 R19, R19, 0x80, RZ ;  /* 0x0000008013137810 */ /* 0x000fe40007ffe0ff */
.L_x_1614:
[----:B------:R-:W-:Y:S05]  /*8290*/  BSYNC B7 ;  /* 0x0000000000077941 */ /* 0x000fea0003800000 */
.L_x_1613:
[----:B------:R-:W-:-:S13]  /*82a0*/  ISETP.GE.AND P0, PT, R19, c[0x0][0x160], PT ;  /* 0x0000580013007a0c */ /* 0x000fda0003f06270 */
[----:B------:R-:W-:Y:S05]  /*82b0*/  @P0 EXIT ;  /* 0x000000000000094d */ /* 0x000fea0003800000 */
        /* <DEDUP_REMOVED lines=228> */
.L_x_1737:
        /* <DEDUP_REMOVED lines=20> */
.L_x_1742:
[----:B------:R-:W2:Y:S02]  /*9240*/  LDG.E.U8 R0, [R2.64] ;  /* 0x0000002402007981 */ /* 0x000ea4000c1e1100 */
[----:B--2---:R-:W0:Y:S01]  /*9250*/  I2F.U16 R0, R0 ;  /* 0x0000000000007306 */ /* 0x004e220000101000 */
[----:B------:R-:W-:Y:S05]  /*9260*/  BRA `(.L_x_1744) ;  /* 0x00000ca000007947 */ /* 0x000fea0003800000 */
.L_x_1741:
        /* <DEDUP_REMOVED lines=9> */
.L_x_1746:
[----:B------:R-:W2:Y:S02]  /*9300*/  LDG.E R0, [R2.64] ;  /* 0x0000002402007981 */ /* 0x000ea4000c1e1900 */
[----:B--2---:R-:W0:Y:S01]  /*9310*/  I2F R0, R0 ;  /* 0x0000000000007306 */ /* 0x004e220000201400 */
[----:B------:R-:W-:Y:S05]  /*9320*/  BRA `(.L_x_1744) ;  /* 0x00000be000007947 */ /* 0x000fea0003800000 */
.L_x_1745:
[----:B------:R-:W2:Y:S02]  /*9330*/  LDG.E.U16 R0, [R2.64] ;  /* 0x0000002402007981 */ /* 0x000ea4000c1e1500 */
[----:B--2---:R-:W0:Y:S01]  /*9340*/  I2F.S16 R0, R0 ;  /* 0x0000000000007306 */ /* 0x004e220000101400 */
[----:B------:R-:W-:Y:S05]  /*9350*/  BRA `(.L_x_1744) ;  /* 0x00000bb000007947 */ /* 0x000fea0003800000 */
.L_x_1740:
        /* <DEDUP_REMOVED lines=8> */
.L_x_1748:
[----:B------:R-:W2:Y:S02]  /*93e0*/  LDG.E.U16 R0, [R2.64] ;  /* 0x0000002402007981 */ /* 0x000ea4000c1e1500 */
[----:B--2---:R-:W-:Y:S01]  /*93f0*/  HADD2.F32 R0, -RZ, R0.H0_H0 ;  /* 0x20000000ff007230 */ /* 0x004fe20000004100 */
[----:B------:R-:W-:Y:S05]  /*9400*/  BRA `(.L_x_1744) ;  /* 0x00000b0000007947 */ /* 0x000fea0003800000 */
.L_x_1747:
        /* <DEDUP_REMOVED lines=8> */
.L_x_1750:
[----:B------:R-:W2:Y:S02]  /*9490*/  LDG.E.U16 R0, [R2.64] ;  /* 0x0000002402007981 */ /* 0x000ea4000c1e1500 */
[----:B--2---:R-:W-:Y:S01]  /*94a0*/  HADD2.F32 R0, -RZ, R0.H0_H0 ;  /* 0x20000000ff007230 */ /* 0x004fe20000004100 */
[----:B------:R-:W-:Y:S05]  /*94b0*/  BRA `(.L_x_1744) ;  /* 0x00000a5000007947 */ /* 0x000fea0003800000 */
.L_x_1749:
[----:B------:R-:W2:Y:S02]  /*94c0*/  LDG.E.64 R2, [R2.64] ;  /* 0x0000002402027981 */ /* 0x000ea4000c1e1b00 */
[----:B--2---:R-:W0:Y:S01]  /*94d0*/  F2F.F32.F64 R0, R2 ;  /* 0x0000000200007310 */ /* 0x004e220000301000 */
[----:B------:R-:W0:-:S14]  /*94e0*/  DSETP.GEU.AND P0, PT, |R2|, c[0x2][0x0], PT ;  /* 0x008000000200762a */ /* 0x000e1c0003f0e200 */
[----:B0-----:R-:W-:Y:S01]  /*94f0*/  @!P0 FMUL R0, R0, 1.175494350822287508e-38 ;  /* 0x0080000000008820 */ /* 0x001fe20000400000 */
[----:B------:R-:W-:Y:S05]  /*9500*/  BRA `(.L_x_1744) ;  /* 0x00000a0000007947 */ /* 0x000fea0003800000 */
.L_x_1739:
        /* <DEDUP_REMOVED lines=12> */
.L_x_1753:
[----:B------:R-:W2:Y:S02]  /*95d0*/  LDG.E.64 R2, [R2.64] ;  /* 0x0000002402027981 */ /* 0x000ea4000c1e1b00 */
[----:B--2---:R-:W0:Y:S01]  /*95e0*/  F2F.F32.F64 R0, R2 ;  /* 0x0000000200007310 */ /* 0x004e220000301000 */
[----:B------:R-:W0:-:S14]  /*95f0*/  DSETP.GEU.AND P0, PT, |R2|, c[0x2][0x0], PT ;  /* 0x008000000200762a */ /* 0x000e1c0003f0e200 */
[----:B0-----:R-:W-:Y:S01]  /*9600*/  @!P0 FMUL R0, R0, 1.175494350822287508e-38 ;  /* 0x0080000000008820 */ /* 0x001fe20000400000 */
[----:B------:R-:W-:Y:S05]  /*9610*/  BRA `(.L_x_1744) ;  /* 0x000008f000007947 */ /* 0x000fea0003800000 */
.L_x_1752:
        /* <DEDUP_REMOVED lines=26> */
.L_x_1755:
        /* <DEDUP_REMOVED lines=13> */
.L_x_1754:
[----:B------:R-:W2:Y:S02]  /*9890*/  LDG.E.U16 R0, [R2.64] ;  /* 0x0000002402007981 */ /* 0x000ea4000c1e1500 */
[----:B--2---:R-:W-:Y:S01]  /*98a0*/  PRMT R0, RZ, 0x5410, R0 ;  /* 0x00005410ff007816 */ /* 0x004fe20000000000 */
[----:B------:R-:W-:Y:S05]  /*98b0*/  BRA `(.L_x_1744) ;  /* 0x0000065000007947 */ /* 0x000fea0003800000 */
.L_x_1751:
        /* <DEDUP_REMOVED lines=11> */
.L_x_1758:
        /* <DEDUP_REMOVED lines=20> */
.L_x_1760:
[----:B------:R-:W-:Y:S05]  /*9ab0*/  BSYNC B0 ;  /* 0x0000000000007941 */ /* 0x000fea0003800000 */
.L_x_1759:
[----:B------:R-:W-:Y:S01]  /*9ac0*/  LEA R3, R0, 0x3b800000, 0x17 ;  /* 0x3b80000000037811 */ /* 0x000fe200078eb8ff */
[----:B------:R-:W-:-:S05]  /*9ad0*/  IMAD.SHL.U32 R0, R2, 0x100000, RZ ;  /* 0x0010000002007824 */ /* 0x000fca00078e00ff */
[----:B------:R-:W-:Y:S01]  /*9ae0*/  LOP3.LUT R0, R3, R0, R4, 0xfe, !PT ;  /* 0x0000000003007212 */ /* 0x000fe200078efe04 */
[----:B------:R-:W-:Y:S05]  /*9af0*/  BRA `(.L_x_1744) ;  /* 0x0000041000007947 */ /* 0x000fea0003800000 */
.L_x_1757:
        /* <DEDUP_REMOVED lines=20> */
.L_x_1762:
[----:B------:R-:W-:Y:S05]  /*9c40*/  BSYNC B0 ;  /* 0x0000000000007941 */ /* 0x000fea0003800000 */
.L_x_1761:
[----:B------:R-:W-:Y:S01]  /*9c50*/  LEA R3, R0, 0x37800000, 0x17 ;  /* 0x3780000000037811 */ /* 0x000fe200078eb8ff */
[----:B------:R-:W-:-:S05]  /*9c60*/  IMAD.SHL.U32 R0, R2, 0x200000, RZ ;  /* 0x0020000002007824 */ /* 0x000fca00078e00ff */
[----:B------:R-:W-:Y:S01]  /*9c70*/  LOP3.LUT R0, R3, R0, R4, 0xfe, !PT ;  /* 0x0000000003007212 */ /* 0x000fe200078efe04 */
[----:B------:R-:W-:Y:S05]  /*9c80*/  BRA `(.L_x_1744) ;  /* 0x0000028000007947 */ /* 0x000fea0003800000 */
.L_x_1756:
        /* <DEDUP_REMOVED lines=14> */
.L_x_1743:
        /* <DEDUP_REMOVED lines=21> */
.L_x_1764:
[----:B------:R-:W2:Y:S02]  /*9ec0*/  LDG.E.64 R2, [R2.64] ;  /* 0x0000002402027981 */ /* 0x000ea4000c1e1b00 */
[----:B--2---:R0:W1:Y:S01]  /*9ed0*/  I2F.U64 R0, R2 ;  /* 0x0000000200007312 */ /* 0x0040620000301000 */
[----:B------:R-:W-:Y:S05]  /*9ee0*/  BRA `(.L_x_1744) ;  /* 0x0000002000007947 */ /* 0x000fea0003800000 */
.L_x_1763:
[----:B------:R-:W2:Y:S02]  /*9ef0*/  LDG.E R0, [R2.64] ;  /* 0x0000002402007981 */ /* 0x000ea4000c1e1900 */
[----:B--2---:R-:W0:Y:S02]  /*9f00*/  I2F.U32 R0, R0 ;  /* 0x0000000000007306 */ /* 0x004e240000201000 */
.L_x_1744:
[----:B------:R-:W-:Y:S05]  /*9f10*/  BSYNC B6 ;  /* 0x0000000000067941 */ /* 0x000fea0003800000 */
.L_x_1738:
        /* <DEDUP_REMOVED lines=19> */
[----:B0-----:R-:W-:Y:S01]  /*a050*/  STG.E.U8 [R16.64], R3 ;  /* 0x0000000310007986 */ /* 0x001fe2000c101124 */
[----:B------:R-:W-:Y:S05]  /*a060*/  EXIT ;  /* 0x000000000000794d */ /* 0x000fea0003800000 */
.L_x_1768:
[----:B------:R-:W0:Y:S02]  /*a070*/  F2I.S64.TRUNC R2, R2 ;  /* 0x0000000200027311 */ /* 0x000e24000020d900 */
[----:B0-----:R-:W-:-:S05]  /*a080*/  IMAD.MOV.U32 R5, RZ, RZ, R2 ;  /* 0x000000ffff057224 */ /* 0x001fca00078e0002 */
[----:B------:R-:W-:Y:S01]  /*a090*/  STG.E.U8 [R16.64], R5 ;  /* 0x0000000510007986 */ /* 0x000fe2000c101124 */
[----:B------:R-:W-:Y:S05]  /*a0a0*/  EXIT ;  /* 0x000000000000794d */ /* 0x000fea0003800000 */
.L_x_1767:
[----:B------:R-:W-:-:S13]  /*a0b0*/  ISETP.NE.AND P0, PT, R3, 0x2, PT ;  /* 0x000000020300780c */ /* 0x000fda0003f05270 */
[----:B------:R-:W-:Y:S05]  /*a0c0*/  @!P0 BRA `(.L_x_1770) ;  /* 0x000000a000008947 */ /* 0x000fea0003800000 */
[----:B------:R-:W-:-:S13]  /*a0d0*/  ISETP.NE.AND P0, PT, R3, 0x3, PT ;  /* 0x000000030300780c */ /* 0x000fda0003f05270 */
[----:B------:R-:W-:Y:S05]  /*a0e0*/  @!P0 BRA `(.L_x_1771) ;  /* 0x0000005000008947 */ /* 0x000fea0003800000 */
[----:B------:R-:W-:-:S13]  /*a0f0*/  ISETP.NE.AND P0, PT, R3, 0x4, PT ;  /* 0x000000040300780c */ /* 0x000fda0003f05270 */
[----:B------:R-:W-:Y:S05]  /*a100*/  @P0 BRA `(.L_x_1769) ;  /* 0x00000b4000000947 */ /* 0x000fea0003800000 */
[----:B------:R-:W0:Y:S02]  /*a110*/  F2I.S64.TRUNC R2, R2 ;  /* 0x0000000200027311 */ /* 0x000e24000020d900 */
[----:B0-----:R-:W-:Y:S01]  /*a120*/  STG.E.64 [R16.64], R2 ;  /* 0x0000000210007986 */ /* 0x001fe2000c101b24 */
[----:B------:R-:W-:Y:S05]  /*a130*/  EXIT ;  /* 0x000000000000794d */ /* 0x000fea0003800000 */
.L_x_1771:
[----:B------:R-:W0:Y:S02]  /*a140*/  F2I.FTZ.TRUNC.NTZ R3, R2 ;  /* 0x0000000200037305 */ /* 0x000e24000021f100 */
[----:B0-----:R-:W-:Y:S01]  /*a150*/  STG.E [R16.64], R3 ;  /* 0x0000000310007986 */ /* 0x001fe2000c101924 */
[----:B------:R-:W-:Y:S05]  /*a160*/  EXIT ;  /* 0x000000000000794d */ /* 0x000fea0003800000 */
.L_x_1770:
[----:B------:R-:W0:Y:S02]  /*a170*/  F2I.FTZ.TRUNC.NTZ R3, R2 ;  /* 0x0000000200037305 */ /* 0x000e24000021f100 */
[----:B0-----:R-:W-:Y:S01]  /*a180*/  STG.E.U16 [R16.64], R3 ;  /* 0x0000000310007986 */ /* 0x001fe2000c101524 */
[----:B------:R-:W-:Y:S05]  /*a190*/  EXIT ;  /* 0x000000000000794d */ /* 0x000fea0003800000 */
.L_x_1766:
[----:B------:R-:W-:-:S13]  /*a1a0*/  ISETP.GT.AND P0, PT, R3, 0x6, PT ;  /* 0x000000060300780c */ /* 0x000fda0003f04270 */
[----:B------:R-:W-:Y:S05]  /*a1b0*/  @P0 BRA `(.L_x_1772) ;  /* 0x0000009000000947 */ /* 0x000fea0003800000 */
[----:B------:R-:W-:-:S13]  /*a1c0*/  ISETP.NE.AND P0, PT, R3, 0x5, PT ;  /* 0x000000050300780c */ /* 0x000fda0003f05270 */
[----:B------:R-:W-:Y:S05]  /*a1d0*/  @!P0 BRA `(.L_x_1773) ;  /* 0x0000004000008947 */ /* 0x000fea0003800000 */
[----:B------:R-:W-:-:S13]  /*a1e0*/  ISETP.NE.AND P0, PT, R3, 0x6, PT ;  /* 0x000000060300780c */ /* 0x000fda0003f05270 */
[----:B------:R-:W-:Y:S05]  /*a1f0*/  @P0 BRA `(.L_x_1769) ;  /* 0x00000a5000000947 */ /* 0x000fea0003800000 */
[----:B------:R-:W-:Y:S01]  /*a200*/  STG.E [R16.64], R2 ;  /* 0x0000000210007986 */ /* 0x000fe2000c101924 */
[----:B------:R-:W-:Y:S05]  /*a210*/  EXIT ;  /* 0x000000000000794d */ /* 0x000fea0003800000 */
.L_x_1773:
[----:B------:R-:W-:-:S05]  /*a220*/  F2FP.PACK_AB R2, RZ, R2 ;  /* 0x00000002ff02723e */ /* 0x000fca00000000ff */
[----:B------:R-:W-:Y:S01]  /*a230*/  STG.E.U16 [R16.64], R2 ;  /* 0x0000000210007986 */ /* 0x000fe2000c101524 */
[----:B------:R-:W-:Y:S05]  /*a240*/  EXIT ;  /* 0x000000000000794d */ /* 0x000fea0003800000 */
.L_x_1772:
[----:B------:R-:W-:-:S13]  /*a250*/  ISETP.NE.AND P0, PT, R3, 0x7, PT ;  /* 0x000000070300780c */ /* 0x000fda0003f05270 */
[----:B------:R-:W-:Y:S05]  /*a260*/  @!P0 BRA `(.L_x_1774) ;  /* 0x000000b000008947 */ /* 0x000fea0003800000 */
[----:B------:R-:W-:-:S13]  /*a270*/  ISETP.NE.AND P0, PT, R3, 0x8, PT ;  /* 0x000000080300780c */ /* 0x000fda0003f05270 */
[----:B------:R-:W-:Y:S05]  /*a280*/  @!P0 BRA `(.L_x_1775) ;  /* 0x0000005000008947 */ /* 0x000fea0003800000 */
[----:B------:R-:W-:-:S13]  /*a290*/  ISETP.NE.AND P0, PT, R3, 0x9, PT ;  /* 0x000000090300780c */ /* 0x000fda0003f05270 */
[----:B------:R-:W-:Y:S05]  /*a2a0*/  @P0 BRA `(.L_x_1769) ;  /* 0x000009a000000947 */ /* 0x000fea0003800000 */
[----:B------:R-:W-:-:S05]  /*a2b0*/  IMAD.MOV.U32 R3, RZ, RZ, RZ ;  /* 0x000000ffff037224 */ /* 0x000fca00078e00ff */
[----:B------:R-:W-:Y:S01]  /*a2c0*/  STG.E.64 [R16.64], R2 ;  /* 0x0000000210007986 */ /* 0x000fe2000c101b24 */
[----:B------:R-:W-:Y:S05]  /*a2d0*/  EXIT ;  /* 0x000000000000794d */ /* 0x000fea0003800000 */
.L_x_1775:
[----:B------:R-:W-:-:S04]  /*a2e0*/  F2FP.PACK_AB R3, RZ, R2 ;  /* 0x00000002ff03723e */ /* 0x000fc800000000ff */
[----:B------:R-:W-:-:S05]  /*a2f0*/  PRMT R3, R3, 0x5410, RZ ;  /* 0x0000541003037816 */ /* 0x000fca00000000ff */
[----:B------:R-:W-:Y:S01]  /*a300*/  STG.E [R16.64], R3 ;  /* 0x0000000310007986 */ /* 0x000fe2000c101924 */
[----:B------:R-:W-:Y:S05]  /*a310*/  EXIT ;  /* 0x000000000000794d */ /* 0x000fea0003800000 */
.L_x_1774:
[----:B------:R-:W-:-:S06]  /*a320*/  FMUL.FTZ R2, R2, 1 ;  /* 0x3f80000002027820 */ /* 0x000fcc0000410000 */
[----:B------:R-:W0:Y:S02]  /*a330*/  F2F.F64.F32 R2, R2 ;  /* 0x0000000200027310 */ /* 0x000e240000201800 */
[----:B0-----:R-:W-:Y:S01]  /*a340*/  STG.E.64 [R16.64], R2 ;  /* 0x0000000210007986 */ /* 0x001fe2000c101b24 */
[----:B------:R-:W-:Y:S05]  /*a350*/  EXIT ;  /* 0x000000000000794d */ /* 0x000fea0003800000 */
.L_x_1765:
        /* <DEDUP_REMOVED lines=10> */
[----:B------:R-:W-:Y:S01]  /*a400*/  STG.E.U8 [R16.64], R3 ;  /* 0x0000000310007986 */ /* 0x000fe2000c101124 */
[----:B------:R-:W-:Y:S05]  /*a410*/  EXIT ;  /* 0x000000000000794d */ /* 0x000fea0003800000 */
.L_x_1778:
[----:B------:R-:W-:Y:S01]  /*a420*/  FMUL.FTZ R4, R2, 1 ;  /* 0x3f80000002047820 */ /* 0x000fe20000410000 */
[----:B------:R-:W-:-:S05]  /*a430*/  CS2R R6, SRZ ;  /* 0x0000000000067805 */ /* 0x000fca000001ff00 */
[----:B------:R-:W0:Y:S02]  /*a440*/  F2F.F64.F32 R4, R4 ;  /* 0x0000000400047310 */ /* 0x000e240000201800 */
[----:B0-----:R-:W-:Y:S01]  /*a450*/  STG.E.128 [R16.64], R4 ;  /* 0x0000000410007986 */ /* 0x001fe2000c101d24 */
[----:B------:R-:W-:Y:S05]  /*a460*/  EXIT ;  /* 0x000000000000794d */ /* 0x000fea0003800000 */
.L_x_1777:
        /* <DEDUP_REMOVED lines=20> */
.L_x_1782:
[----:B------:R-:W-:Y:S05]  /*a5b0*/  BSYNC B0 ;  /* 0x0000000000007941 */ /* 0x000fea0003800000 */
.L_x_1781:
[----:B------:R-:W-:-:S05]  /*a5c0*/  LOP3.LUT R5, R0, R5, RZ, 0xfc, !PT ;  /* 0x0000000500057212 */ /* 0x000fca00078efcff */
[----:B------:R-:W-:Y:S01]  /*a5d0*/  STG.E.U8 [R16.64], R5 ;  /* 0x0000000510007986 */ /* 0x000fe2000c101124 */
[----:B------:R-:W-:Y:S05]  /*a5e0*/  EXIT ;  /* 0x000000000000794d */ /* 0x000fea0003800000 */
.L_x_1780:
        /* <DEDUP_REMOVED lines=12> */
.L_x_1784:
[----:B------:R-:W-:Y:S01]  /*a6b0*/  IMAD.MOV.U32 R0, RZ, RZ, 0x7f ;  /* 0x0000007fff007424 */ /* 0x000fe200078e00ff */
[----:B------:R-:W-:-:S04]  /*a6c0*/  ISETP.GT.U32.AND P0, PT, R4, 0x7f800000, PT ;  /* 0x7f8000000400780c */ /* 0x000fc80003f04070 */
[----:B------:R-:W-:-:S04]  /*a6d0*/  SEL R0, R0, 0x7c, P0 ;  /* 0x0000007c00007807 */ /* 0x000fc80000000000 */
.L_x_1785:
[----:B------:R-:W-:Y:S05]  /*a6e0*/  BSYNC B0 ;  /* 0x0000000000007941 */ /* 0x000fea0003800000 */
.L_x_1783:
[----:B------:R-:W-:-:S04]  /*a6f0*/  LOP3.LUT R2, R2, 0x80000000, RZ, 0xc0, !PT ;  /* 0x8000000002027812 */ /* 0x000fc800078ec0ff */
[----:B------:R-:W-:-:S04]  /*a700*/  SHF.R.U32.HI R3, RZ, 0x18, R2 ;  /* 0x00000018ff037819 */ /* 0x000fc80000011602 */
[----:B------:R-:W-:-:S05]  /*a710*/  LOP3.LUT R3, R0, R3, RZ, 0xfc, !PT ;  /* 0x0000000300037212 */ /* 0x000fca00078efcff */
[----:B------:R-:W-:Y:S01]  /*a720*/  STG.E.U8 [R16.64], R3 ;  /* 0x0000000310007986 */ /* 0x000fe2000c101124 */
[----:B------:R-:W-:Y:S05]  /*a730*/  EXIT ;  /* 0x000000000000794d */ /* 0x000fea0003800000 */
.L_x_1779:
[----:B------:R-:W-:-:S05]  /*a740*/  F2FP.BF16.PACK_AB R2, RZ, R2 ;  /* 0x00000002ff02723e */ /* 0x000fca00000010ff */
[----:B------:R-:W-:Y:S01]  /*a750*/  STG.E.U16 [R16.64], R2 ;  /* 0x0000000210007986 */ /* 0x000fe2000c101524 */
[----:B------:R-:W-:Y:S05]  /*a760*/  EXIT ;  /* 0x000000000000794d */ /* 0x000fea0003800000 */
.L_x_1776:
        /* <DEDUP_REMOVED lines=9> */
[----:B0-----:R-:W-:Y:S01]  /*a800*/  STG.E.U16 [R16.64], R3 ;  /* 0x0000000310007986 */ /* 0x001fe2000c101524 */
[----:B------:R-:W-:Y:S05]  /*a810*/  EXIT ;  /* 0x000000000000794d */ /* 0x000fea0003800000 */
.L_x_1788:
        /* <DEDUP_REMOVED lines=16> */
.L_x_1791:
[----:B------:R-:W-:-:S04]  /*a920*/  LOP3.LUT R2, R2, 0x80000000, RZ, 0xc0, !PT ;  /* 0x8000000002027812 */ /* 0x000fc800078ec0ff */
[----:B------:R-:W-:-:S04]  /*a930*/  SHF.R.U32.HI R3, RZ, 0x18, R2 ;  /* 0x00000018ff037819 */ /* 0x000fc80000011602 */
[----:B------:R-:W-:-:S04]  /*a940*/  LOP3.LUT R0, R0, R3, RZ, 0xfc, !PT ;  /* 0x0000000300007212 */ /* 0x000fc800078efcff */
[----:B------:R-:W-:Y:S02]  /*a950*/  PRMT R8, R0, 0x7610, R8 ;  /* 0x0000761000087816 */ /* 0x000fe40000000008 */
.L_x_1790:
[----:B------:R-:W-:Y:S05]  /*a960*/  BSYNC B0 ;  /* 0x0000000000007941 */ /* 0x000fea0003800000 */
.L_x_1789:
[----:B------:R-:W-:Y:S01]  /*a970*/  STG.E.U8 [R16.64], R8 ;  /* 0x0000000810007986 */ /* 0x000fe2000c101124 */
[----:B------:R-:W-:Y:S05]  /*a980*/  EXIT ;  /* 0x000000000000794d */ /* 0x000fea0003800000 */
.L_x_1787:
        /* <DEDUP_REMOVED lines=16> */
.L_x_1794:
[----:B------:R-:W-:-:S04]  /*aa90*/  LOP3.LUT R2, R2, 0x80000000, RZ, 0xc0, !PT ;  /* 0x8000000002027812 */ /* 0x000fc800078ec0ff */
[----:B------:R-:W-:-:S04]  /*aaa0*/  SHF.R.U32.HI R3, RZ, 0x18, R2 ;  /* 0x00000018ff037819 */ /* 0x000fc80000011602 */
[----:B------:R-:W-:-:S04]  /*aab0*/  LOP3.LUT R0, R0, R3, RZ, 0xfc, !PT ;  /* 0x0000000300007212 */ /* 0x000fc800078efcff */
[----:B------:R-:W-:Y:S02]  /*aac0*/  PRMT R8, R0, 0x7610, R8 ;  /* 0x0000761000087816 */ /* 0x000fe40000000008 */
.L_x_1793:
[----:B------:R-:W-:Y:S05]  /*aad0*/  BSYNC B0 ;  /* 0x0000000000007941 */ /* 0x000fea0003800000 */
.L_x_1792:
[----:B------:R-:W-:Y:S01]  /*aae0*/  STG.E.U8 [R16.64], R8 ;  /* 0x0000000810007986 */ /* 0x000fe2000c101124 */
[----:B------:R-:W-:Y:S05]  /*aaf0*/  EXIT ;  /* 0x000000000000794d */ /* 0x000fea0003800000 */
.L_x_1786:
        /* <DEDUP_REMOVED lines=21> */
.L_x_1769:
        /* <DEDUP_REMOVED lines=20> */
.L_x_1796:
[----:B------:R-:W0:Y:S02]  /*ad90*/  F2I.U64.TRUNC R2, R2 ;  /* 0x0000000200027311 */ /* 0x000e24000020d800 */
[----:B0-----:R-:W-:Y:S01]  /*ada0*/  STG.E.64 [R16.64], R2 ;  /* 0x0000000210007986 */ /* 0x001fe2000c101b24 */
[----:B------:R-:W-:Y:S05]  /*adb0*/  EXIT ;  /* 0x000000000000794d */ /* 0x000fea0003800000 */
.L_x_1795:
[----:B------:R-:W0:Y:S02]  /*adc0*/  F2I.FTZ.U32.TRUNC.NTZ R3, R2 ;  /* 0x0000000200037305 */ /* 0x000e24000021f000 */
[----:B0-----:R-:W-:Y:S01]  /*add0*/  STG.E [R16.64], R3 ;  /* 0x0000000310007986 */ /* 0x001fe2000c101924 */
[----:B------:R-:W-:Y:S05]  /*ade0*/  EXIT ;  /* 0x000000000000794d */ /* 0x000fea0003800000 */
.L_x_1797:
        /* <DEDUP_REMOVED lines=9> */
.L_x_34016:


//--------------------- .text._ZN2at6native27unrolled_elementwise_kernelIZZZNS0_22nan_to_num_kernel_cudaERNS_18TensorIteratorBaseESt8optionalIdES5_S5_ENKUlvE0_clEvENKUlvE0_clEvEUlfE_St5arrayIPcLm2EELi4E23TrivialOffsetCalculatorILi1EjESD_NS0_6memory12LoadWithCastILi1EEENSE_13StoreWithCastILi1EEEEEviT_T0_T2_T3_T4_T5_ --------------------------
	.section	.text._ZN2at6native27unrolled_elementwise_kernelIZZZNS0_22nan_to_num_kernel_cudaERNS_18TensorIteratorBaseESt8optionalIdES5_S5_ENKUlvE0_clEvENKUlvE0_clEvEUlfE_St5arrayIPcLm2EELi4E23TrivialOffsetCalculatorILi1EjESD_NS0_6memory12LoadWithCastILi1EEENSE_13StoreWithCastILi1EEEEEviT_T0_T2_T3_T4_T5_,"ax",@progbits
	.sectioninfo	@"SHI_REGISTERS=28"
	.align	128
        .global         _ZN2at6native27unrolled_elementwise_kernelIZZZNS0_22nan_to_num_kernel_cudaERNS_18TensorIteratorBaseESt8optionalIdES5_S5_ENKUlvE0_clEvENKUlvE0_clEvEUlfE_St5arrayIPcLm2EELi4E23TrivialOffsetCalculatorILi1EjESD_NS0_6memory12LoadWithCastILi1EEENSE_13StoreWithCastILi1EEEEEviT_T0_T2_T3_T4_T5_
        .type           _ZN2at6native27unrolled_elementwise_kernelIZZZNS0_22nan_to_num_kernel_cudaERNS_18TensorIteratorBaseESt8optionalIdES5_S5_ENKUlvE0_clEvENKUlvE0_clEvEUlfE_St5arrayIPcLm2EELi4E23TrivialOffsetCalculatorILi1EjESD_NS0_6memory12LoadWithCastILi1EEENSE_13StoreWithCastILi1EEEEEviT_T0_T2_T3_T4_T5_,@function
        .size           _ZN2at6native27unrolled_elementwise_kernelIZZZNS0_22nan_to_num_kernel_cudaERNS_18TensorIteratorBaseESt8optionalIdES5_S5_ENKUlvE0_clEvENKUlvE0_clEvEUlfE_St5arrayIPcLm2EELi4E23TrivialOffsetCalculatorILi1EjESD_NS0_6memory12LoadWithCastILi1EEENSE_13StoreWithCastILi1EEEEEviT_T0_T2_T3_T4_T5_,(.L_x_34017 - _ZN2at6native27unrolled_elementwise_kernelIZZZNS0_22nan_to_num_kernel_cudaERNS_18TensorIteratorBaseESt8optionalIdES5_S5_ENKUlvE0_clEvENKUlvE0_clEvEUlfE_St5arrayIPcLm2EELi4E23TrivialOffsetCalculatorILi1EjESD_NS0_6memory12LoadWithCastILi1EEENSE_13StoreWithCastILi1EEEEEviT_T0_T2_T3_T4_T5_)
        .other          _ZN2at6native27unrolled_elementwise_kernelIZZZNS0_22nan_to_num_kernel_cudaERNS_18TensorIteratorBaseESt8optionalIdES5_S5_ENKUlvE0_clEvENKUlvE0_clEvEUlfE_St5arrayIPcLm2EELi4E23TrivialOffsetCalculatorILi1EjESD_NS0_6memory12LoadWithCastILi1EEENSE_13StoreWithCastILi1EEEEEviT_T0_T2_T3_T4_T5_,@"STO_CUDA_ENTRY STV_DEFAULT"
_ZN2at6native27unrolled_elementwise_kernelIZZZNS0_22nan_to_num_kernel_cudaERNS_18TensorIteratorBaseESt8optionalIdES5_S5_ENKUlvE0_clEvENKUlvE0_clEvEUlfE_St5arrayIPcLm2EELi4E23TrivialOffsetCalculatorILi1EjESD_NS0_6memory12LoadWithCastILi1EEENSE_13StoreWithCastILi1EEEEEviT_T0_T2_T3_T4_T5_:
.text._ZN2at6native27unrolled_elementwise_kernelIZZZNS0_22nan_to_num_kernel_cudaERNS_18TensorIteratorBaseESt8optionalIdES5_S5_ENKUlvE0_clEvENKUlvE0_clEvEUlfE_St5arrayIPcLm2EELi4E23TrivialOffsetCalculatorILi1EjESD_NS0_6memory12LoadWithCastILi1EEENSE_13StoreWithCastILi1EEEEEviT_T0_T2_T3_T4_T5_:
[----:B------:R-:W-:Y:S02]  /*0000*/  IMAD.MOV.U32 R1, RZ, RZ, c[0x0][0x28] ;  /* 0x00000a00ff017624 */ /* 0x000fe400078e00ff */
[----:B------:R-:W0:Y:S01]  /*0010*/  S2R R2, SR_CTAID.X ;  /* 0x0000000000027919 */ /* 0x000e220000002500 */
[----:B------:R-:W-:Y:S01]  /*0020*/  IMAD.MOV.U32 R3, RZ, RZ, -0x200 ;  /* 0xfffffe00ff037424 */ /* 0x000fe200078e00ff */
[----:B------:R-:W1:Y:S01]  /*0030*/  LDC.U8 R17, c[0x0][0x194] ;  /* 0x00006500ff117b82 */ /* 0x000e620000000000 */
[----:B------:R-:W-:Y:S01]  /*0040*/  ULDC.64 UR36, c[0x0][0x118] ;  /* 0x0000460000247ab9 */ /* 0x000fe20000000a00 */
[----:B------:R-:W2:Y:S01]  /*0050*/  S2R R23, SR_TID.X ;  /* 0x0000000000177919 */ /* 0x000ea20000002100 */
[----:B------:R-:W-:Y:S01]  /*0060*/  BSSY B7, `(.L_x_1798) ;  /* 0x00000e9000077945 */ /* 0x000fe20003800000 */
[----:B------:R-:W-:Y:S01]  /*0070*/  CS2R R24, SRZ ;  /* 0x0000000000187805 */ /* 0x000fe2000001ff00 */
[----:B0-----:R-:W-:-:S05]  /*0080*/  IMAD R16, R2, R3, c[0x0][0x160] ;  /* 0x0000580002107624 */ /* 0x001fca00078e0203 */
[----:B--2---:R-:W-:-:S13]  /*0090*/  ISETP.GE.AND P0, PT, R23, R16, PT ;  /* 0x000000101700720c */ /* 0x004fda0003f06270 */
[----:B------:R-:W-:Y:S05]  /*00a0*/  @P0 BRA `(.L_x_1799) ;  /* 0x00000e4000000947 */ /* 0x000fea0003800000 */
[----:B-1----:R-:W-:Y:S01]  /*00b0*/  PRMT R0, R17, 0x9910, RZ ;  /* 0x0000991011007816 */ /* 0x002fe200000000ff */
[----:B------:R-:W-:Y:S01]  /*00c0*/  IMAD R23, R2, 0x200, R23 ;  /* 0x0000020002177824 */ /* 0x000fe200078e0217 */
[----:B------:R-:W-:Y:S02]  /*00d0*/  BSSY B6, `(.L_x_1800) ;  /* 0x00000df000067945 */ /* 0x000fe40003800000 */
        /* <DEDUP_REMOVED lines=14> */
[----:B--2---:R0:W1:Y:S01]  /*01c0*/  I2F.S16 R24, R4 ;  /* 0x0000000400187306 */ /* 0x0040620000101400 */
[----:B------:R-:W-:Y:S05]  /*01d0*/  BRA `(.L_x_1806) ;  /* 0x00000ce000007947 */ /* 0x000fea0003800000 */
.L_x_1804:
[----:B------:R-:W2:Y:S02]  /*01e0*/  LDG.E.U8 R4, [R4.64] ;  /* 0x0000002404047981 */ /* 0x000ea4000c1e1100 */
[----:B--2---:R0:W1:Y:S01]  /*01f0*/  I2F.U16 R24, R4 ;  /* 0x0000000400187306 */ /* 0x0040620000101000 */
[----:B------:R-:W-:Y:S05]  /*0200*/  BRA `(.L_x_1806) ;  /* 0x00000cb000007947 */ /* 0x000fea0003800000 */
.L_x_1803:
        /* <DEDUP_REMOVED lines=9> */
.L_x_1808:
[----:B------:R-:W2:Y:S02]  /*02a0*/  LDG.E R4, [R4.64] ;  /* 0x0000002404047981 */ /* 0x000ea4000c1e1900 */
[----:B--2---:R0:W1:Y:S01]  /*02b0*/  I2F R24, R4 ;  /* 0x0000000400187306 */ /* 0x0040620000201400 */
[----:B------:R-:W-:Y:S05]  /*02c0*/  BRA `(.L_x_1806) ;  /* 0x00000bf000007947 */ /* 0x000fea0003800000 */
.L_x_1807:
[----:B------:R-:W2:Y:S02]  /*02d0*/  LDG.E.U16 R4, [R4.64] ;  /* 0x0000002404047981 */ /* 0x000ea4000c1e1500 */
[----:B--2---:R0:W1:Y:S01]  /*02e0*/  I2F.S16 R24, R4 ;  /* 0x0000000400187306 */ /* 0x0040620000101400 */
[----:B------:R-:W-:Y:S05]  /*02f0*/  BRA `(.L_x_1806) ;  /* 0x00000bc000007947 */ /* 0x000fea0003800000 */
.L_x_1802:
        /* <DEDUP_REMOVED lines=8> */
.L_x_1810:
[----:B------:R-:W2:Y:S02]  /*0380*/  LDG.E.U16 R4, [R4.64] ;  /* 0x0000002404047981 */ /* 0x000ea4000c1e1500 */
[----:B--2---:R-:W-:Y:S01]  /*0390*/  HADD2.F32 R24, -RZ, R4.H0_H0 ;  /* 0x20000004ff187230 */ /* 0x004fe20000004100 */
[----:B------:R-:W-:Y:S05]  /*03a0*/  BRA `(.L_x_1806) ;  /* 0x00000b1000007947 */ /* 0x000fea0003800000 */
.L_x_1809:
        /* <DEDUP_REMOVED lines=8> */
.L_x_1812:
[----:B------:R-:W2:Y:S02]  /*0430*/  LDG.E.U16 R4, [R4.64] ;  /* 0x0000002404047981 */ /* 0x000ea4000c1e1500 */
[----:B--2---:R-:W-:Y:S01]  /*0440*/  HADD2.F32 R24, -RZ, R4.H0_H0 ;  /* 0x20000004ff187230 */ /* 0x004fe20000004100 */
[----:B------:R-:W-:Y:S05]  /*0450*/  BRA `(.L_x_1806) ;  /* 0x00000a6000007947 */ /* 0x000fea0003800000 */
.L_x_1811:
[----:B------:R-:W2:Y:S02]  /*0460*/  LDG.E.64 R4, [R4.64] ;  /* 0x0000002404047981 */ /* 0x000ea4000c1e1b00 */
[----:B--2---:R-:W0:Y:S01]  /*0470*/  F2F.F32.F64 R24, R4 ;  /* 0x0000000400187310 */ /* 0x004e220000301000 */
[----:B------:R-:W0:-:S14]  /*0480*/  DSETP.GEU.AND P0, PT, |R4|, c[0x2][0x0], PT ;  /* 0x008000000400762a */ /* 0x000e1c0003f0e200 */
[----:B0-----:R-:W-:Y:S01]  /*0490*/  @!P0 FMUL R24, R24, 1.175494350822287508e-38 ;  /* 0x0080000018188820 */ /* 0x001fe20000400000 */
[----:B------:R-:W-:Y:S05]  /*04a0*/  BRA `(.L_x_1806) ;  /* 0x00000a1000007947 */ /* 0x000fea0003800000 */
.L_x_1801:
        /* <DEDUP_REMOVED lines=12> */
.L_x_1815:
[----:B------:R-:W2:Y:S02]  /*0570*/  LDG.E.64 R4, [R4.64] ;  /* 0x0000002404047981 */ /* 0x000ea4000c1e1b00 */
[----:B--2---:R-:W0:Y:S01]  /*0580*/  F2F.F32.F64 R24, R4 ;  /* 0x0000000400187310 */ /* 0x004e220000301000 */
[----:B------:R-:W0:-:S14]  /*0590*/  DSETP.GEU.AND P0, PT, |R4|, c[0x2][0x0], PT ;  /* 0x008000000400762a */ /* 0x000e1c0003f0e200 */
[----:B0-----:R-:W-:Y:S01]  /*05a0*/  @!P0 FMUL R24, R24, 1.175494350822287508e-38 ;  /* 0x0080000018188820 */ /* 0x001fe20000400000 */
[----:B------:R-:W-:Y:S05]  /*05b0*/  BRA `(.L_x_1806) ;  /* 0x0000090000007947 */ /* 0x000fea0003800000 */
.L_x_1814:
        /* <DEDUP_REMOVED lines=11> */
[----:B------:R-:W-:-:S04]  /*0670*/  IADD3 R6, R0, 0x1000000, RZ ;  /* 0x0100000000067810 */ /* 0x000fc80007ffe0ff */
[----:B------:R-:W-:Y:S02]  /*0680*/  SHF.R.S32.HI R6, RZ, 0x8, R6 ;  /* 0x00000008ff067819 */ /* 0x000fe40000011406 */
[----:B0-----:R-:W-:-:S04]  /*0690*/  IADD3 R3, -R3, 0x1f, RZ ;  /* 0x0000001f03037810 */ /* 0x001fc80007ffe1ff */
[C---:B------:R-:W-:Y:S02]  /*06a0*/  ISETP.GT.U32.AND P0, PT, R3.reuse, 0x4, PT ;  /* 0x000000040300780c */ /* 0x040fe40003f04070 */
[----:B------:R-:W-:-:S04]  /*06b0*/  IADD3 R3, R3, -0x4, RZ ;  /* 0xfffffffc03037810 */ /* 0x000fc80007ffe0ff */
[----:B------:R-:W-:-:S04]  /*06c0*/  SEL R3, R3, RZ, P0 ;  /* 0x000000ff03037207 */ /* 0x000fc80000000000 */
[C---:B------:R-:W-:Y:S01]  /*06d0*/  SHF.L.U32 R4, R0.reuse, R3, RZ ;  /* 0x0000000300047219 */ /* 0x040fe200000006ff */
[----:B------:R-:W-:Y:S01]  /*06e0*/  IMAD R7, R3, R8, 0x3c000000 ;  /* 0x3c00000003077424 */ /* 0x000fe200078e0208 */
[----:B------:R-:W-:-:S04]  /*06f0*/  IADD3 R3, R0, -0x1, RZ ;  /* 0xffffffff00037810 */ /* 0x000fc80007ffe0ff */
[----:B------:R-:W-:Y:S02]  /*0700*/  LEA.HI R7, R4, R7, RZ, 0x1c ;  /* 0x0000000704077211 */ /* 0x000fe400078fe0ff */
[----:B------:R-:W-:Y:S02]  /*0710*/  SHF.R.S32.HI R3, RZ, 0x1f, R3 ;  /* 0x0000001fff037819 */ /* 0x000fe40000011403 */
[----:B------:R-:W-:-:S04]  /*0720*/  LOP3.LUT R6, R7, 0x7f800000, R6, 0xf8, !PT ;  /* 0x7f80000007067812 */ /* 0x000fc800078ef806 */
[----:B------:R-:W-:-:S04]  /*0730*/  LOP3.LUT R3, R6, R3, RZ, 0x30, !PT ;  /* 0x0000000306037212 */ /* 0x000fc800078e30ff */
[----:B------:R-:W-:Y:S01]  /*0740*/  LOP3.LUT R24, R3, 0x80000000, R24, 0xf8, !PT ;  /* 0x8000000003187812 */ /* 0x000fe200078ef818 */
[----:B------:R-:W-:Y:S05]  /*0750*/  BRA `(.L_x_1806) ;  /* 0x0000076000007947 */ /* 0x000fea0003800000 */
.L_x_1817:
[----:B------:R-:W2:Y:S02]  /*0760*/  LDG.E.U8 R4, [R4.64] ;  /* 0x0000002404047981 */ /* 0x000ea4000c1e1100 */
[----:B--2---:R-:W-:-:S05]  /*0770*/  IMAD.SHL.U32 R0, R4, 0x2000000, RZ ;  /* 0x0200000004007824 */ /* 0x004fca00078e00ff */
[----:B------:R-:W-:-:S13]  /*0780*/  ISETP.GE.U32.AND P0, PT, R0, 0x8000000, PT ;  /* 0x080000000000780c */ /* 0x000fda0003f06070 */
[C---:B------:R-:W-:Y:S02]  /*0790*/  @P0 IMAD.SHL.U32 R3, R4.reuse, 0x200000, RZ ;  /* 0x0020000004030824 */ /* 0x040fe400078e00ff */
[----:B------:R-:W-:-:S03]  /*07a0*/  @!P0 IMAD.SHL.U32 R0, R4, 0x100, RZ ;  /* 0x0000010004008824 */ /* 0x000fc600078e00ff */
[----:B------:R-:W-:Y:S02]  /*07b0*/  @P0 LOP3.LUT R3, R3, 0xfe00000, RZ, 0xc0, !PT ;  /* 0x0fe0000003030812 */ /* 0x000fe400078ec0ff */
[----:B------:R-:W-:Y:S02]  /*07c0*/  @!P0 LOP3.LUT R0, R0, 0x7f00, RZ, 0xc0, !PT ;  /* 0x00007f0000008812 */ /* 0x000fe400078ec0ff */
[----:B------:R-:W-:Y:S02]  /*07d0*/  @P0 LOP3.LUT R3, R3, 0x70000000, RZ, 0xfc, !PT ;  /* 0x7000000003030812 */ /* 0x000fe400078efcff */
[----:B------:R-:W-:-:S03]  /*07e0*/  @!P0 LOP3.LUT R0, R0, 0x3f000000, RZ, 0xfc, !PT ;  /* 0x3f00000000008812 */ /* 0x000fc600078efcff */
[----:B------:R-:W-:Y:S02]  /*07f0*/  @P0 FMUL.FTZ R24, R3, 1.9259299443872358531e-34 ;  /* 0x0780000003180820 */ /* 0x000fe40000410000 */
[----:B------:R-:W-:Y:S02]  /*0800*/  @!P0 FADD.FTZ R24, R0, -0.5 ;  /* 0xbf00000000188421 */ /* 0x000fe40000010000 */
[----:B------:R-:W-:-:S05]  /*0810*/  IMAD.SHL.U32 R3, R4, 0x1000000, RZ ;  /* 0x0100000004037824 */ /* 0x000fca00078e00ff */
[----:B------:R-:W-:Y:S01]  /*0820*/  LOP3.LUT R24, R24, 0x80000000, R3, 0xf8, !PT ;  /* 0x8000000018187812 */ /* 0x000fe200078ef803 */
[----:B------:R-:W-:Y:S05]  /*0830*/  BRA `(.L_x_1806) ;  /* 0x0000068000007947 */ /* 0x000fea0003800000 */
.L_x_1816:
[----:B------:R-:W2:Y:S02]  /*0840*/  LDG.E.U16 R4, [R4.64] ;  /* 0x0000002404047981 */ /* 0x000ea4000c1e1500 */
[----:B--2---:R-:W-:Y:S01]  /*0850*/  PRMT R24, RZ, 0x5410, R4 ;  /* 0x00005410ff187816 */ /* 0x004fe20000000004 */
[----:B------:R-:W-:Y:S05]  /*0860*/  BRA `(.L_x_1806) ;  /* 0x0000065000007947 */ /* 0x000fea0003800000 */
.L_x_1813:
        /* <DEDUP_REMOVED lines=9> */
[----:B--2---:R0:W1:Y:S01]  /*0900*/  I2F.U16 R24, R4 ;  /* 0x0000000400187306 */ /* 0x0040620000101000 */
[----:B------:R-:W-:Y:S05]  /*0910*/  BRA `(.L_x_1806) ;  /* 0x000005a000007947 */ /* 0x000fea0003800000 */
.L_x_1820:
        /* <DEDUP_REMOVED lines=20> */
.L_x_1822:
[----:B------:R-:W-:Y:S05]  /*0a60*/  BSYNC B0 ;  /* 0x0000000000007941 */ /* 0x000fea0003800000 */
.L_x_1821:
[----:B------:R-:W-:Y:S01]  /*0a70*/  IMAD.SHL.U32 R3, R3, 0x100000, RZ ;  /* 0x0010000003037824 */ /* 0x000fe200078e00ff */
[----:B------:R-:W-:-:S04]  /*0a80*/  LEA R5, R0, 0x3b800000, 0x17 ;  /* 0x3b80000000057811 */ /* 0x000fc800078eb8ff */
[----:B------:R-:W-:Y:S01]  /*0a90*/  LOP3.LUT R24, R5, R3, R24, 0xfe, !PT ;  /* 0x0000000305187212 */ /* 0x000fe200078efe18 */
[----:B------:R-:W-:Y:S05]  /*0aa0*/  BRA `(.L_x_1806) ;  /* 0x0000041000007947 */ /* 0x000fea0003800000 */
.L_x_1819:
        /* <DEDUP_REMOVED lines=20> */
.L_x_1824:
[----:B------:R-:W-:Y:S05]  /*0bf0*/  BSYNC B0 ;  /* 0x0000000000007941 */ /* 0x000fea0003800000 */
.L_x_1823:
[----:B------:R-:W-:Y:S01]  /*0c00*/  IMAD.SHL.U32 R3, R3, 0x200000, RZ ;  /* 0x0020000003037824 */ /* 0x000fe200078e00ff */
[----:B------:R-:W-:-:S04]  /*0c10*/  LEA R5, R0, 0x37800000, 0x17 ;  /* 0x3780000000057811 */ /* 0x000fc800078eb8ff */
[----:B------:R-:W-:Y:S01]  /*0c20*/  LOP3.LUT R24, R5, R3, R24, 0xfe, !PT ;  /* 0x0000000305187212 */ /* 0x000fe200078efe18 */
[----:B------:R-:W-:Y:S05]  /*0c30*/  BRA `(.L_x_1806) ;  /* 0x0000028000007947 */ /* 0x000fea0003800000 */
.L_x_1818:
        /* <DEDUP_REMOVED lines=14> */
.L_x_1805:
        /* <DEDUP_REMOVED lines=21> */
.L_x_1826:
[----:B------:R-:W2:Y:S02]  /*0e70*/  LDG.E.64 R4, [R4.64] ;  /* 0x0000002404047981 */ /* 0x000ea4000c1e1b00 */
[----:B--2---:R0:W1:Y:S01]  /*0e80*/  I2F.U64 R24, R4 ;  /* 0x0000000400187312 */ /* 0x0040620000301000 */
[----:B------:R-:W-:Y:S05]  /*0e90*/  BRA `(.L_x_1806) ;  /* 0x0000002000007947 */ /* 0x000fea0003800000 */
.L_x_1825:
[----:B------:R-:W2:Y:S02]  /*0ea0*/  LDG.E R4, [R4.64] ;  /* 0x0000002404047981 */ /* 0x000ea4000c1e1900 */
[----:B--2---:R0:W1:Y:S02]  /*0eb0*/  I2F.U32 R24, R4 ;  /* 0x0000000400187306 */ /* 0x0040640000201000 */
.L_x_1806:
[----:B------:R-:W-:Y:S05]  /*0ec0*/  BSYNC B6 ;  /* 0x0000000000067941 */ /* 0x000fea0003800000 */
.L_x_1800:
[----:B------:R-:W2:Y:S02]  /*0ed0*/  S2R R23, SR_TID.X ;  /* 0x0000000000177919 */ /* 0x000ea40000002100 */
[----:B--2---:R-:W-:Y:S02]  /*0ee0*/  IADD3 R23, R23, 0x80, RZ ;  /* 0x0000008017177810 */ /* 0x004fe40007ffe0ff */
.L_x_1799:
[----:B-1----:R-:W-:Y:S05]  /*0ef0*/  BSYNC B7 ;  /* 0x0000000000077941 */ /* 0x002fea0003800000 */
.L_x_1798:
[----:B------:R-:W-:Y:S01]  /*0f00*/  ISETP.GE.AND P0, PT, R23, R16, PT ;  /* 0x000000101700720c */ /* 0x000fe20003f06270 */
[----:B------:R-:W-:-:S12]  /*0f10*/  BSSY B7, `(.L_x_1827) ;  /* 0x00000e5000077945 */ /* 0x000fd80003800000 */
[----:B------:R-:W-:Y:S05]  /*0f20*/  @P0 BRA `(.L_x_1828) ;  /* 0x00000e3000000947 */ /* 0x000fea0003800000 */
[----:B------:R-:W-:Y:S01]  /*0f30*/  IMAD R0, R2, 0x200, R23 ;  /* 0x0000020002007824 */ /* 0x000fe200078e0217 */
[----:B------:R-:W-:Y:S01]  /*0f40*/  PRMT R3, R17, 0x9910, RZ ;  /* 0x0000991011037816 */ /* 0x000fe200000000ff */
[----:B------:R-:W-:Y:S02]  /*0f50*/  BSSY B6, `(.L_x_1829) ;  /* 0x00000df000067945 */ /* 0x000fe40003800000 */
[----:B0-----:R-:W-:Y:S02]  /*0f60*/  IMAD R4, R0, c[0x0][0x198], RZ ;  /* 0x0000660000047a24 */ /* 0x001fe400078e02ff */
        /* <DEDUP_REMOVED lines=16> */
.L_x_1833:
[----:B------:R-:W2:Y:S02]  /*1070*/  LDG.E.U8 R4, [R4.64] ;  /* 0x0000002404047981 */ /* 0x000ea4000c1e1100 */
[----:B--2---:R0:W1:Y:S01]  /*1080*/  I2F.U16 R25, R4 ;  /* 0x0000000400197306 */ /* 0x0040620000101000 */
[----:B------:R-:W-:Y:S05]  /*1090*/  BRA `(.L_x_1835) ;  /* 0x00000ca000007947 */ /* 0x000fea0003800000 */
.L_x_1832:
        /* <DEDUP_REMOVED lines=9> */
.L_x_1837:
[----:B------:R-:W2:Y:S02]  /*1130*/  LDG.E R4, [R4.64] ;  /* 0x0000002404047981 */ /* 0x000ea4000c1e1900 */
[----:B--2---:R0:W1:Y:S01]  /*1140*/  I2F R25, R4 ;  /* 0x0000000400197306 */ /* 0x0040620000201400 */
[----:B------:R-:W-:Y:S05]  /*1150*/  BRA `(.L_x_1835) ;  /* 0x00000be000007947 */ /* 0x000fea0003800000 */
.L_x_1836:
[----:B------:R-:W2:Y:S02]  /*1160*/  LDG.E.U16 R4, [R4.64] ;  /* 0x0000002404047981 */ /* 0x000ea4000c1e1500 */
[----:B--2---:R0:W1:Y:S01]  /*1170*/  I2F.S16 R25, R4 ;  /* 0x0000000400197306 */ /* 0x0040620000101400 */
[----:B------:R-:W-:Y:S05]  /*1180*/  BRA `(.L_x_1835) ;  /* 0x00000bb000007947 */ /* 0x000fea0003800000 */
.L_x_1831:
        /* <DEDUP_REMOVED lines=8> */
.L_x_1839:
[----:B------:R-:W2:Y:S02]  /*1210*/  LDG.E.U16 R4, [R4.64] ;  /* 0x0000002404047981 */ /* 0x000ea4000c1e1500 */
[----:B--2---:R-:W-:Y:S01]  /*1220*/  HADD2.F32 R25, -RZ, R4.H0_H0 ;  /* 0x20000004ff197230 */ /* 0x004fe20000004100 */
[----:B------:R-:W-:Y:S05]  /*1230*/  BRA `(.L_x_1835) ;  /* 0x00000b0000007947 */ /* 0x000fea0003800000 */
.L_x_1838:
        /* <DEDUP_REMOVED lines=8> */
.L_x_1841:
[----:B------:R-:W2:Y:S02]  /*12c0*/  LDG.E.U16 R4, [R4.64] ;  /* 0x0000002404047981 */ /* 0x000ea4000c1e1500 */
[----:B--2---:R-:W-:Y:S01]  /*12d0*/  HADD2.F32 R25, -RZ, R4.H0_H0 ;  /* 0x20000004ff197230 */ /* 0x004fe20000004100 */
[----:B------:R-:W-:Y:S05]  /*12e0*/  BRA `(.L_x_1835) ;  /* 0x00000a5000007947 */ /* 0x000fea0003800000 */
.L_x_1840:
[----:B------:R-:W2:Y:S02]  /*12f0*/  LDG.E.64 R4, [R4.64] ;  /* 0x0000002404047981 */ /* 0x000ea4000c1e1b00 */
[----:B--2---:R-:W0:Y:S01]  /*1300*/  F2F.F32.F64 R25, R4 ;  /* 0x0000000400197310 */ /* 0x004e220000301000 */
[----:B------:R-:W0:-:S14]  /*1310*/  DSETP.GEU.AND P0, PT, |R4|, c[0x2][0x0], PT ;  /* 0x008000000400762a */ /* 0x000e1c0003f0e200 */
[----:B0-----:R-:W-:Y:S01]  /*1320*/  @!P0 FMUL R25, R25, 1.175494350822287508e-38 ;  /* 0x0080000019198820 */ /* 0x001fe20000400000 */
[----:B------:R-:W-:Y:S05]  /*1330*/  BRA `(.L_x_1835) ;  /* 0x00000a0000007947 */ /* 0x000fea0003800000 */
.L_x_1830:
        /* <DEDUP_REMOVED lines=12> */
.L_x_1844:
[----:B------:R-:W2:Y:S02]  /*1400*/  LDG.E.64 R4, [R4.64] ;  /* 0x0000002404047981 */ /* 0x000ea4000c1e1b00 */
[----:B--2---:R-:W0:Y:S01]  /*1410*/  F2F.F32.F64 R25, R4 ;  /* 0x0000000400197310 */ /* 0x004e220000301000 */
[----:B------:R-:W0:-:S14]  /*1420*/  DSETP.GEU.AND P0, PT, |R4|, c[0x2][0x0], PT ;  /* 0x008000000400762a */ /* 0x000e1c0003f0e200 */
[----:B0-----:R-:W-:Y:S01]  /*1430*/  @!P0 FMUL R25, R25, 1.175494350822287508e-38 ;  /* 0x0080000019198820 */ /* 0x001fe20000400000 */
[----:B------:R-:W-:Y:S05]  /*1440*/  BRA `(.L_x_1835) ;  /* 0x000008f000007947 */ /* 0x000fea0003800000 */
.L_x_1843:
        /* <DEDUP_REMOVED lines=26> */
.L_x_1846:
[----:B------:R-:W2:Y:S02]  /*15f0*/  LDG.E.U8 R4, [R4.64] ;  /* 0x0000002404047981 */ /* 0x000ea4000c1e1100 */
[----:B--2---:R-:W-:-:S05]  /*1600*/  IMAD.SHL.U32 R0, R4, 0x2000000, RZ ;  /* 0x0200000004007824 */ /* 0x004fca00078e00ff */
[----:B------:R-:W-:-:S13]  /*1610*/  ISETP.GE.U32.AND P0, PT, R0, 0x8000000, PT ;  /* 0x080000000000780c */ /* 0x000fda0003f06070 */
[C---:B------:R-:W-:Y:S02]  /*1620*/  @!P0 IMAD.SHL.U32 R0, R4.reuse, 0x100, RZ ;  /* 0x0000010004008824 */ /* 0x040fe400078e00ff */
[----:B------:R-:W-:-:S03]  /*1630*/  @P0 IMAD.SHL.U32 R3, R4, 0x200000, RZ ;  /* 0x0020000004030824 */ /* 0x000fc600078e00ff */
        /* <DEDUP_REMOVED lines=8> */
.L_x_1845:
[----:B------:R-:W2:Y:S02]  /*16c0*/  LDG.E.U16 R4, [R4.64] ;  /* 0x0000002404047981 */ /* 0x000ea4000c1e1500 */
[----:B--2---:R-:W-:Y:S01]  /*16d0*/  PRMT R25, RZ, 0x5410, R4 ;  /* 0x00005410ff197816 */ /* 0x004fe20000000004 */
[----:B------:R-:W-:Y:S05]  /*16e0*/  BRA `(.L_x_1835) ;  /* 0x0000065000007947 */ /* 0x000fea0003800000 */
.L_x_1842:
        /* <DEDUP_REMOVED lines=11> */
.L_x_1849:
        /* <DEDUP_REMOVED lines=20> */
.L_x_1851:
[----:B------:R-:W-:Y:S05]  /*18e0*/  BSYNC B0 ;  /* 0x0000000000007941 */ /* 0x000fea0003800000 */
.L_x_1850:
[----:B------:R-:W-:Y:S01]  /*18f0*/  IMAD.SHL.U32 R3, R3, 0x100000, RZ ;  /* 0x0010000003037824 */ /* 0x000fe200078e00ff */
[----:B------:R-:W-:-:S04]  /*1900*/  LEA R0, R0, 0x3b800000, 0x17 ;  /* 0x3b80000000007811 */ /* 0x000fc800078eb8ff */
[----:B------:R-:W-:Y:S01]  /*1910*/  LOP3.LUT R25, R0, R3, R25, 0xfe, !PT ;  /* 0x0000000300197212 */ /* 0x000fe200078efe19 */
[----:B------:R-:W-:Y:S05]  /*1920*/  BRA `(.L_x_1835) ;  /* 0x0000041000007947 */ /* 0x000fea0003800000 */
.L_x_1848:
        /* <DEDUP_REMOVED lines=20> */
.L_x_1853:
[----:B------:R-:W-:Y:S05]  /*1a70*/  BSYNC B0 ;  /* 0x0000000000007941 */ /* 0x000fea0003800000 */
.L_x_1852:
[----:B------:R-:W-:Y:S01]  /*1a80*/  IMAD.SHL.U32 R3, R3, 0x200000, RZ ;  /* 0x0020000003037824 */ /* 0x000fe200078e00ff */
[----:B------:R-:W-:-:S04]  /*1a90*/  LEA R0, R0, 0x37800000, 0x17 ;  /* 0x3780000000007811 */ /* 0x000fc800078eb8ff */
[----:B------:R-:W-:Y:S01]  /*1aa0*/  LOP3.LUT R25, R0, R3, R25, 0xfe, !PT ;  /* 0x0000000300197212 */ /* 0x000fe200078efe19 */
[----:B------:R-:W-:Y:S05]  /*1ab0*/  BRA `(.L_x_1835) ;  /* 0x0000028000007947 */ /* 0x000fea0003800000 */
.L_x_1847:
        /* <DEDUP_REMOVED lines=14> */
.L_x_1834:
        /* <DEDUP_REMOVED lines=18> */
[----:B0----5:R-:W-:Y:S05]  /*1cc0*/  CALL.ABS.NOINC R14 ;  /* 0x000000000e007343 */ /* 0x021fea0003c00000 */
[----:B------:R-:W-:Y:S01]  /*1cd0*/  IMAD.MOV.U32 R25, RZ, RZ, RZ ;  /* 0x000000ffff197224 */ /* 0x000fe200078e00ff */
[----:B------:R-:W-:Y:S05]  /*1ce0*/  BRA `(.L_x_1835) ;  /* 0x0000005000007947 */ /* 0x000fea0003800000 */
.L_x_1855:
[----:B------:R-:W2:Y:S02]  /*1cf0*/  LDG.E.64 R4, [R4.64] ;  /* 0x0000002404047981 */ /* 0x000ea4000c1e1b00 */
[----:B--2---:R0:W1:Y:S01]  /*1d00*/  I2F.U64 R25, R4 ;  /* 0x0000000400197312 */ /* 0x0040620000301000 */
[----:B------:R-:W-:Y:S05]  /*1d10*/  BRA `(.L_x_1835) ;  /* 0x0000002000007947 */ /* 0x000fea0003800000 */
.L_x_1854:
[----:B------:R-:W2:Y:S02]  /*1d20*/  LDG.E R4, [R4.64] ;  /* 0x0000002404047981 */ /* 0x000ea4000c1e1900 */
[----:B--2---:R0:W1:Y:S02]  /*1d30*/  I2F.U32 R25, R4 ;  /* 0x0000000400197306 */ /* 0x0040640000201000 */
.L_x_1835:
[----:B------:R-:W-:Y:S05]  /*1d40*/  BSYNC B6 ;  /* 0x0000000000067941 */ /* 0x000fea0003800000 */
.L_x_1829:
[----:B------:R-:W-:Y:S02]  /*1d50*/  IADD3 R23, R23, 0x80, RZ ;  /* 0x0000008017177810 */ /* 0x000fe40007ffe0ff */
.L_x_1828:
[----:B------:R-:W-:Y:S05]  /*1d60*/  BSYNC B7 ;  /* 0x0000000000077941 */ /* 0x000fea0003800000 */
.L_x_1827:
[----:B------:R-:W-:Y:S01]  /*1d70*/  ISETP.GE.AND P0, PT, R23, R16, PT ;  /* 0x000000101700720c */ /* 0x000fe20003f06270 */
[----:B------:R-:W-:Y:S01]  /*1d80*/  BSSY B7, `(.L_x_1856) ;  /* 0x00000e7000077945 */ /* 0x000fe20003800000 */
[----:B------:R-:W-:Y:S02]  /*1d90*/  IMAD.MOV.U32 R22, RZ, RZ, RZ ;  /* 0x000000ffff167224 */ /* 0x000fe400078e00ff */
[----:B------:R-:W-:-:S09]  /*1da0*/  IMAD.MOV.U32 R18, RZ, RZ, RZ ;  /* 0x000000ffff127224 */ /* 0x000fd200078e00ff */
        /* <DEDUP_REMOVED lines=19> */
[----:B--2---:R0:W2:Y:S01]  /*1ee0*/  I2F.S16 R18, R4 ;  /* 0x0000000400127306 */ /* 0x0040a20000101400 */
[----:B------:R-:W-:Y:S05]  /*1ef0*/  BRA `(.L_x_1864) ;  /* 0x00000cd000007947 */ /* 0x000fea0003800000 */
.L_x_1862:
[----:B------:R-:W2:Y:S02]  /*1f00*/  LDG.E.U8 R4, [R4.64] ;  /* 0x0000002404047981 */ /* 0x000ea4000c1e1100 */
[----:B--2---:R0:W2:Y:S01]  /*1f10*/  I2F.U16 R18, R4 ;  /* 0x0000000400127306 */ /* 0x0040a20000101000 */
[----:B------:R-:W-:Y:S05]  /*1f20*/  BRA `(.L_x_1864) ;  /* 0x00000ca000007947 */ /* 0x000fea0003800000 */
.L_x_1861:
[----:B------:R-:W-:-:S13]  /*1f30*/  ISETP.NE.AND P0, PT, R0, 0x2, PT ;  /* 0x000000020000780c */ /* 0x000fda0003f05270 */
[----:B------:R-:W-:Y:S05]  /*1f40*/  @!P0 BRA `(.L_x_1865) ;  /* 0x000000a000008947 */ /* 0x000fea0003800000 */
[----:B------:R-:W-:-:S13]  /*1f50*/  ISETP.NE.AND P0, PT, R0, 0x3, PT ;  /* 0x000000030000780c */ /* 0x000fda0003f05270 */
[----:B------:R-:W-:Y:S05]  /*1f60*/  @!P0 BRA `(.L_x_1866) ;  /* 0x0000005000008947 */ /* 0x000fea0003800000 */
[----:B------:R-:W-:-:S13]  /*1f70*/  ISETP.NE.AND P0, PT, R0, 0x4, PT ;  /* 0x000000040000780c */ /* 0x000fda0003f05270 */
[----:B------:R-:W-:Y:S05]  /*1f80*/  @P0 BRA `(.L_x_1863) ;  /* 0x00000aa000000947 */ /* 0x000fea0003800000 */
[----:B------:R-:W2:Y:S02]  /*1f90*/  LDG.E.64 R18, [R4.64] ;  /* 0x0000002404127981 */ /* 0x000ea4000c1e1b00 */
[----:B--2---:R0:W2:Y:S01]  /*1fa0*/  I2F.S64 R18, R18 ;  /* 0x0000001200127312 */ /* 0x0040a20000301400 */
[----:B------:R-:W-:Y:S05]  /*1fb0*/  BRA `(.L_x_1864) ;  /* 0x00000c1000007947 */ /* 0x000fea0003800000 */
.L_x_1866:
[----:B------:R-:W2:Y:S02]  /*1fc0*/  LDG.E R4, [R4.64] ;  /* 0x0000002404047981 */ /* 0x000ea4000c1e1900 */
[----:B--2---:R0:W2:Y:S01]  /*1fd0*/  I2F R18, R4 ;  /* 0x0000000400127306 */ /* 0x0040a20000201400 */
[----:B------:R-:W-:Y:S05]  /*1fe0*/  BRA `(.L_x_1864) ;  /* 0x00000be000007947 */ /* 0x000fea0003800000 */
.L_x_1865:
[----:B------:R-:W2:Y:S02]  /*1ff0*/  LDG.E.U16 R4, [R4.64] ;  /* 0x0000002404047981 */ /* 0x000ea4000c1e1500 */
[----:B--2---:R0:W2:Y:S01]  /*2000*/  I2F.S16 R18, R4 ;  /* 0x0000000400127306 */ /* 0x0040a20000101400 */
[----:B------:R-:W-:Y:S05]  /*2010*/  BRA `(.L_x_1864) ;  /* 0x00000bb000007947 */ /* 0x000fea0003800000 */
.L_x_1860:
        /* <DEDUP_REMOVED lines=8> */
.L_x_1868:
[----:B------:R-:W2:Y:S02]  /*20a0*/  LDG.E.U16 R4, [R4.64] ;  /* 0x0000002404047981 */ /* 0x000ea4000c1e1500 */
[----:B--2---:R-:W-:Y:S01]  /*20b0*/  HADD2.F32 R18, -RZ, R4.H0_H0 ;  /* 0x20000004ff127230 */ /* 0x004fe20000004100 */
[----:B------:R-:W-:Y:S05]  /*20c0*/  BRA `(.L_x_1864) ;  /* 0x00000b0000007947 */ /* 0x000fea0003800000 */
.L_x_1867:
        /* <DEDUP_REMOVED lines=8> */
.L_x_1870:
[----:B------:R-:W2:Y:S02]  /*2150*/  LDG.E.U16 R4, [R4.64] ;  /* 0x0000002404047981 */ /* 0x000ea4000c1e1500 */
[----:B--2---:R-:W-:Y:S01]  /*2160*/  HADD2.F32 R18, -RZ, R4.H0_H0 ;  /* 0x20000004ff127230 */ /* 0x004fe20000004100 */
[----:B------:R-:W-:Y:S05]  /*2170*/  BRA `(.L_x_1864) ;  /* 0x00000a5000007947 */ /* 0x000fea0003800000 */
.L_x_1869:
[----:B------:R-:W2:Y:S02]  /*2180*/  LDG.E.64 R4, [R4.64] ;  /* 0x0000002404047981 */ /* 0x000ea4000c1e1b00 */
[----:B--2---:R-:W0:Y:S01]  /*2190*/  F2F.F32.F64 R18, R4 ;  /* 0x0000000400127310 */ /* 0x004e220000301000 */
[----:B------:R-:W0:-:S14]  /*21a0*/  DSETP.GEU.AND P0, PT, |R4|, c[0x2][0x0], PT ;  /* 0x008000000400762a */ /* 0x000e1c0003f0e200 */
[----:B0-----:R-:W-:Y:S01]  /*21b0*/  @!P0 FMUL R18, R18, 1.175494350822287508e-38 ;  /* 0x0080000012128820 */ /* 0x001fe20000400000 */
[----:B------:R-:W-:Y:S05]  /*21c0*/  BRA `(.L_x_1864) ;  /* 0x00000a0000007947 */ /* 0x000fea0003800000 */
.L_x_1859:
        /* <DEDUP_REMOVED lines=12> */
.L_x_1873:
[----:B------:R-:W2:Y:S02]  /*2290*/  LDG.E.64 R4, [R4.64] ;  /* 0x0000002404047981 */ /* 0x000ea4000c1e1b00 */
[----:B--2---:R-:W0:Y:S01]  /*22a0*/  F2F.F32.F64 R18, R4 ;  /* 0x0000000400127310 */ /* 0x004e220000301000 */
[----:B------:R-:W0:-:S14]  /*22b0*/  DSETP.GEU.AND P0, PT, |R4|, c[0x2][0x0], PT ;  /* 0x008000000400762a */ /* 0x000e1c0003f0e200 */
[----:B0-----:R-:W-:Y:S01]  /*22c0*/  @!P0 FMUL R18, R18, 1.175494350822287508e-38 ;  /* 0x0080000012128820 */ /* 0x001fe20000400000 */
[----:B------:R-:W-:Y:S05]  /*22d0*/  BRA `(.L_x_1864) ;  /* 0x000008f000007947 */ /* 0x000fea0003800000 */
.L_x_1872:
        /* <DEDUP_REMOVED lines=26> */
.L_x_1875:
        /* <DEDUP_REMOVED lines=13> */
.L_x_1874:
[----:B------:R-:W2:Y:S02]  /*2550*/  LDG.E.U16 R4, [R4.64] ;  /* 0x0000002404047981 */ /* 0x000ea4000c1e1500 */
[----:B--2---:R-:W-:Y:S01]  /*2560*/  PRMT R18, RZ, 0x5410, R4 ;  /* 0x00005410ff127816 */ /* 0x004fe20000000004 */
[----:B------:R-:W-:Y:S05]  /*2570*/  BRA `(.L_x_1864) ;  /* 0x0000065000007947 */ /* 0x000fea0003800000 */
.L_x_1871:
        /* <DEDUP_REMOVED lines=9> */
[----:B--2---:R0:W2:Y:S01]  /*2610*/  I2F.U16 R18, R4 ;  /* 0x0000000400127306 */ /* 0x0040a20000101000 */
[----:B------:R-:W-:Y:S05]  /*2620*/  BRA `(.L_x_1864) ;  /* 0x000005a000007947 */ /* 0x000fea0003800000 */
.L_x_1878:
        /* <DEDUP_REMOVED lines=20> */
.L_x_1880:
[----:B------:R-:W-:Y:S05]  /*2770*/  BSYNC B0 ;  /* 0x0000000000007941 */ /* 0x000fea0003800000 */
.L_x_1879:
[----:B------:R-:W-:Y:S01]  /*2780*/  IMAD.SHL.U32 R3, R3, 0x100000, RZ ;  /* 0x0010000003037824 */ /* 0x000fe200078e00ff */
[----:B------:R-:W-:-:S04]  /*2790*/  LEA R5, R0, 0x3b800000, 0x17 ;  /* 0x3b80000000057811 */ /* 0x000fc800078eb8ff */
[----:B------:R-:W-:Y:S01]  /*27a0*/  LOP3.LUT R18, R5, R3, R18, 0xfe, !PT ;  /* 0x0000000305127212 */ /* 0x000fe200078efe12 */
[----:B------:R-:W-:Y:S05]  /*27b0*/  BRA `(.L_x_1864) ;  /* 0x0000041000007947 */ /* 0x000fea0003800000 */
.L_x_1877:
        /* <DEDUP_REMOVED lines=20> */
.L_x_1882:
[----:B------:R-:W-:Y:S05]  /*2900*/  BSYNC B0 ;  /* 0x0000000000007941 */ /* 0x000fea0003800000 */
.L_x_1881:
[----:B------:R-:W-:Y:S01]  /*2910*/  IMAD.SHL.U32 R3, R3, 0x200000, RZ ;  /* 0x0020000003037824 */ /* 0x000fe200078e00ff */
[----:B------:R-:W-:-:S04]  /*2920*/  LEA R5, R0, 0x37800000, 0x17 ;  /* 0x3780000000057811 */ /* 0x000fc800078eb8ff */
[----:B------:R-:W-:Y:S01]  /*2930*/  LOP3.LUT R18, R5, R3, R18, 0xfe, !PT ;  /* 0x0000000305127212 */ /* 0x000fe200078efe12 */
[----:B------:R-:W-:Y:S05]  /*2940*/  BRA `(.L_x_1864) ;  /* 0x0000028000007947 */ /* 0x000fea0003800000 */
.L_x_1876:
        /* <DEDUP_REMOVED lines=14> */
.L_x_1863:
        /* <DEDUP_REMOVED lines=18> */
[----:B01---5:R-:W-:Y:S05]  /*2b50*/  CALL.ABS.NOINC R14 ;  /* 0x000000000e007343 */ /* 0x023fea0003c00000 */
[----:B------:R-:W-:Y:S01]  /*2b60*/  IMAD.MOV.U32 R18, RZ, RZ, RZ ;  /* 0x000000ffff127224 */ /* 0x000fe200078e00ff */
[----:B------:R-:W-:Y:S05]  /*2b70*/  BRA `(.L_x_1864) ;  /* 0x0000005000007947 */ /* 0x000fea0003800000 */
.L_x_1884:
[----:B------:R-:W2:Y:S02]  /*2b80*/  LDG.E.64 R18, [R4.64] ;  /* 0x0000002404127981 */ /* 0x000ea4000c1e1b00 */
[----:B--2---:R0:W2:Y:S01]  /*2b90*/  I2F.U64 R18, R18 ;  /* 0x0000001200127312 */ /* 0x0040a20000301000 */
[----:B------:R-:W-:Y:S05]  /*2ba0*/  BRA `(.L_x_1864) ;  /* 0x0000002000007947 */ /* 0x000fea0003800000 */
.L_x_1883:
[----:B------:R-:W2:Y:S02]  /*2bb0*/  LDG.E R4, [R4.64] ;  /* 0x0000002404047981 */ /* 0x000ea4000c1e1900 */
[----:B--2---:R0:W2:Y:S02]  /*2bc0*/  I2F.U32 R18, R4 ;  /* 0x0000000400127306 */ /* 0x0040a40000201000 */
.L_x_1864:
[----:B------:R-:W-:Y:S05]  /*2bd0*/  BSYNC B6 ;  /* 0x0000000000067941 */ /* 0x000fea0003800000 */
.L_x_1858:
[----:B------:R-:W-:Y:S02]  /*2be0*/  IADD3 R23, R23, 0x80, RZ ;  /* 0x0000008017177810 */ /* 0x000fe40007ffe0ff */
.L_x_1857:
[----:B------:R-:W-:Y:S05]  /*2bf0*/  BSYNC B7 ;  /* 0x0000000000077941 */ /* 0x000fea0003800000 */
.L_x_1856:
        /* <DEDUP_REMOVED lines=18> */
[----:B------:R-:W3:Y:S02]  /*2d20*/  LDG.E.S8 R4, [R4.64] ;  /* 0x0000002404047981 */ /* 0x000ee4000c1e1300 */
[----:B---3--:R0:W3:Y:S01]  /*2d30*/  I2F.S16 R22, R4 ;  /* 0x0000000400167306 */ /* 0x0080e20000101400 */
[----:B------:R-:W-:Y:S05]  /*2d40*/  BRA `(.L_x_1886) ;  /* 0x00000ca000007947 */ /* 0x000fea0003800000 */
.L_x_1890:
[----:B------:R-:W3:Y:S02]  /*2d50*/  LDG.E.U8 R4, [R4.64] ;  /* 0x0000002404047981 */ /* 0x000ee4000c1e1100 */
[----:B---3--:R0:W3:Y:S01]  /*2d60*/  I2F.U16 R22, R4 ;  /* 0x0000000400167306 */ /* 0x0080e20000101000 */
[----:B------:R-:W-:Y:S05]  /*2d70*/  BRA `(.L_x_1886) ;  /* 0x00000c7000007947 */ /* 0x000fea0003800000 */
.L_x_1889:
[----:B------:R-:W-:-:S13]  /*2d80*/  ISETP.NE.AND P0, PT, R0, 0x2, PT ;  /* 0x000000020000780c */ /* 0x000fda0003f05270 */
[----:B------:R-:W-:Y:S05]  /*2d90*/  @!P0 BRA `(.L_x_1892) ;  /* 0x000000a000008947 */ /* 0x000fea0003800000 */
[----:B------:R-:W-:-:S13]  /*2da0*/  ISETP.NE.AND P0, PT, R0, 0x3, PT ;  /* 0x000000030000780c */ /* 0x000fda0003f05270 */
[----:B------:R-:W-:Y:S05]  /*2db0*/  @!P0 BRA `(.L_x_1893) ;  /* 0x0000005000008947 */ /* 0x000fea0003800000 */
[----:B------:R-:W-:-:S13]  /*2dc0*/  ISETP.NE.AND P0, PT, R0, 0x4, PT ;  /* 0x000000040000780c */ /* 0x000fda0003f05270 */
[----:B------:R-:W-:Y:S05]  /*2dd0*/  @P0 BRA `(.L_x_1891) ;  /* 0x00000a8000000947 */ /* 0x000fea0003800000 */
[----:B------:R-:W3:Y:S02]  /*2de0*/  LDG.E.64 R22, [R4.64] ;  /* 0x0000002404167981 */ /* 0x000ee4000c1e1b00 */
[----:B---3--:R0:W3:Y:S01]  /*2df0*/  I2F.S64 R22, R22 ;  /* 0x0000001600167312 */ /* 0x0080e20000301400 */
[----:B------:R-:W-:Y:S05]  /*2e00*/  BRA `(.L_x_1886) ;  /* 0x00000be000007947 */ /* 0x000fea0003800000 */
.L_x_1893:
[----:B------:R-:W3:Y:S02]  /*2e10*/  LDG.E R4, [R4.64] ;  /* 0x0000002404047981 */ /* 0x000ee4000c1e1900 */
[----:B---3--:R0:W3:Y:S01]  /*2e20*/  I2F R22, R4 ;  /* 0x0000000400167306 */ /* 0x0080e20000201400 */
[----:B------:R-:W-:Y:S05]  /*2e30*/  BRA `(.L_x_1886) ;  /* 0x00000bb000007947 */ /* 0x000fea0003800000 */
.L_x_1892:
[----:B------:R-:W3:Y:S02]  /*2e40*/  LDG.E.U16 R4, [R4.64] ;  /* 0x0000002404047981 */ /* 0x000ee4000c1e1500 */
[----:B---3--:R0:W3:Y:S01]  /*2e50*/  I2F.S16 R22, R4 ;  /* 0x0000000400167306 */ /* 0x0080e20000101400 */
[----:B------:R-:W-:Y:S05]  /*2e60*/  BRA `(.L_x_1886) ;  /* 0x00000b8000007947 */ /* 0x000fea0003800000 */
.L_x_1888:
        /* <DEDUP_REMOVED lines=8> */
.L_x_1895:
[----:B------:R-:W3:Y:S02]  /*2ef0*/  LDG.E.U16 R4, [R4.64] ;  /* 0x0000002404047981 */ /* 0x000ee4000c1e1500 */
[----:B---3--:R-:W-:Y:S01]  /*2f00*/  HADD2.F32 R22, -RZ, R4.H0_H0 ;  /* 0x20000004ff167230 */ /* 0x008fe20000004100 */
[----:B------:R-:W-:Y:S05]  /*2f10*/  BRA `(.L_x_1886) ;  /* 0x00000ad000007947 */ /* 0x000fea0003800000 */
.L_x_1894:
        /* <DEDUP_REMOVED lines=8> */
.L_x_1897:
[----:B------:R-:W3:Y:S02]  /*2fa0*/  LDG.E.U16 R4, [R4.64] ;  /* 0x0000002404047981 */ /* 0x000ee4000c1e1500 */
[----:B---3--:R-:W-:Y:S01]  /*2fb0*/  HADD2.F32 R22, -RZ, R4.H0_H0 ;  /* 0x20000004ff167230 */ /* 0x008fe20000004100 */
[----:B------:R-:W-:Y:S05]  /*2fc0*/  BRA `(.L_x_1886) ;  /* 0x00000a2000007947 */ /* 0x000fea0003800000 */
.L_x_1896:
[----:B------:R-:W3:Y:S02]  /*2fd0*/  LDG.E.64 R4, [R4.64] ;  /* 0x0000002404047981 */ /* 0x000ee4000c1e1b00 */
[----:B---3--:R-:W0:Y:S01]  /*2fe0*/  F2F.F32.F64 R22, R4 ;  /* 0x0000000400167310 */ /* 0x008e220000301000 */
[----:B------:R-:W0:-:S14]  /*2ff0*/  DSETP.GEU.AND P0, PT, |R4|, c[0x2][0x0], PT ;  /* 0x008000000400762a */ /* 0x000e1c0003f0e200 */
[----:B0-----:R-:W-:Y:S01]  /*3000*/  @!P0 FMUL R22, R22, 1.175494350822287508e-38 ;  /* 0x0080000016168820 */ /* 0x001fe20000400000 */
[----:B------:R-:W-:Y:S05]  /*3010*/  BRA `(.L_x_1886) ;  /* 0x000009d000007947 */ /* 0x000fea0003800000 */
.L_x_1887:
        /* <DEDUP_REMOVED lines=8> */
[----:B------:R-:W3:Y:S02]  /*30a0*/  LDG.E.U8 R4, [R4.64] ;  /* 0x0000002404047981 */ /* 0x000ee4000c1e1100 */
[----:B---3--:R-:W-:-:S04]  /*30b0*/  ISETP.NE.AND P0, PT, R4, RZ, PT ;  /* 0x000000ff0400720c */ /* 0x008fc80003f05270 */
[----:B------:R-:W-:Y:S01]  /*30c0*/  FSEL R22, RZ, 1, !P0 ;  /* 0x3f800000ff167808 */ /* 0x000fe20004000000 */
[----:B------:R-:W-:Y:S05]  /*30d0*/  BRA `(.L_x_1886) ;  /* 0x0000091000007947 */ /* 0x000fea0003800000 */
.L_x_1900:
[----:B------:R-:W3:Y:S02]  /*30e0*/  LDG.E.64 R4, [R4.64] ;  /* 0x0000002404047981 */ /* 0x000ee4000c1e1b00 */
[----:B---3--:R-:W0:Y:S01]  /*30f0*/  F2F.F32.F64 R22, R4 ;  /* 0x0000000400167310 */ /* 0x008e220000301000 */
[----:B------:R-:W0:-:S14]  /*3100*/  DSETP.GEU.AND P0, PT, |R4|, c[0x2][0x0], PT ;  /* 0x008000000400762a */ /* 0x000e1c0003f0e200 */
[----:B0-----:R-:W-:Y:S01]  /*3110*/  @!P0 FMUL R22, R22, 1.175494350822287508e-38 ;  /* 0x0080000016168820 */ /* 0x001fe20000400000 */
[----:B------:R-:W-:Y:S05]  /*3120*/  BRA `(.L_x_1886) ;  /* 0x000008c000007947 */ /* 0x000fea0003800000 */
.L_x_1899:
[----:B------:R-:W-:-:S13]  /*3130*/  ISETP.NE.AND P0, PT, R0, 0xf, PT ;  /* 0x0000000f0000780c */ /* 0x000fda0003f05270 */
[----:B------:R-:W-:Y:S05]  /*3140*/  @!P0 BRA `(.L_x_1901) ;  /* 0x0000025000008947 */ /* 0x000fea0003800000 */
[----:B------:R-:W-:-:S13]  /*3150*/  ISETP.NE.AND P0, PT, R0, 0x17, PT ;  /* 0x000000170000780c */ /* 0x000fda0003f05270 */
[----:B------:R-:W-:Y:S05]  /*3160*/  @!P0 BRA `(.L_x_1902) ;  /* 0x0000016000008947 */ /* 0x000fea0003800000 */
[----:B------:R-:W-:-:S13]  /*3170*/  ISETP.NE.AND P0, PT, R0, 0x18, PT ;  /* 0x000000180000780c */ /* 0x000fda0003f05270 */
[----:B------:R-:W-:Y:S05]  /*3180*/  @P0 BRA `(.L_x_1891) ;  /* 0x000006d000000947 */ /* 0x000fea0003800000 */
[----:B------:R-:W3:Y:S01]  /*3190*/  LDG.E.U8 R22, [R4.64] ;  /* 0x0000002404167981 */ /* 0x000ee2000c1e1100 */
[----:B------:R-:W-:Y:S02]  /*31a0*/  IMAD.MOV.U32 R8, RZ, RZ, -0x800000 ;  /* 0xff800000ff087424 */ /* 0x000fe400078e00ff */
[----:B---3--:R-:W-:-:S05]  /*31b0*/  IMAD.SHL.U32 R22, R22, 0x1000000, RZ ;  /* 0x0100000016167824 */ /* 0x008fca00078e00ff */
        /* <DEDUP_REMOVED lines=17> */
.L_x_1902:
[----:B------:R-:W3:Y:S02]  /*32d0*/  LDG.E.U8 R4, [R4.64] ;  /* 0x0000002404047981 */ /* 0x000ee4000c1e1100 */
[----:B---3--:R-:W-:-:S05]  /*32e0*/  IMAD.SHL.U32 R0, R4, 0x2000000, RZ ;  /* 0x0200000004007824 */ /* 0x008fca00078e00ff */
        /* <DEDUP_REMOVED lines=11> */
.L_x_1901:
[----:B------:R-:W3:Y:S02]  /*33a0*/  LDG.E.U16 R4, [R4.64] ;  /* 0x0000002404047981 */ /* 0x000ee4000c1e1500 */
[----:B---3--:R-:W-:Y:S01]  /*33b0*/  PRMT R22, RZ, 0x5410, R4 ;  /* 0x00005410ff167816 */ /* 0x008fe20000000004 */
[----:B------:R-:W-:Y:S05]  /*33c0*/  BRA `(.L_x_1886) ;  /* 0x0000062000007947 */ /* 0x000fea0003800000 */
.L_x_1898:
        /* <DEDUP_REMOVED lines=8> */
[----:B------:R-:W3:Y:S02]  /*3450*/  LDG.E.U16 R4, [R4.64] ;  /* 0x0000002404047981 */ /* 0x000ee4000c1e1500 */
[----:B---3--:R0:W3:Y:S01]  /*3460*/  I2F.U16 R22, R4 ;  /* 0x0000000400167306 */ /* 0x0080e20000101000 */
[----:B------:R-:W-:Y:S05]  /*3470*/  BRA `(.L_x_1886) ;  /* 0x0000057000007947 */ /* 0x000fea0003800000 */
.L_x_1905:
[----:B------:R-:W3:Y:S02]  /*3480*/  LDG.E.U8 R3, [R4.64] ;  /* 0x0000002404037981 */ /* 0x000ee4000c1e1100 */
[----:B---3--:R-:W-:-:S13]  /*3490*/  ISETP.NE.AND P0, PT, R3, RZ, PT ;  /* 0x000000ff0300720c */ /* 0x008fda0003f05270 */
        /* <DEDUP_REMOVED lines=17> */
.L_x_1907:
[----:B------:R-:W-:Y:S05]  /*35b0*/  BSYNC B0 ;  /* 0x0000000000007941 */ /* 0x000fea0003800000 */
.L_x_1906:
[----:B------:R-:W-:Y:S01]  /*35c0*/  IMAD.SHL.U32 R3, R3, 0x100000, RZ ;  /* 0x0010000003037824 */ /* 0x000fe200078e00ff */
[----:B------:R-:W-:-:S04]  /*35d0*/  LEA R5, R0, 0x3b800000, 0x17 ;  /* 0x3b80000000057811 */ /* 0x000fc800078eb8ff */
[----:B------:R-:W-:Y:S01]  /*35e0*/  LOP3.LUT R22, R5, R3, R22, 0xfe, !PT ;  /* 0x0000000305167212 */ /* 0x000fe200078efe16 */
[----:B------:R-:W-:Y:S05]  /*35f0*/  BRA `(.L_x_1886) ;  /* 0x000003f000007947 */ /* 0x000fea0003800000 */
.L_x_1904:
        /* <DEDUP_REMOVED lines=19> */
.L_x_1909:
[----:B------:R-:W-:Y:S05]  /*3730*/  BSYNC B0 ;  /* 0x0000000000007941 */ /* 0x000fea0003800000 */
.L_x_1908:
[----:B------:R-:W-:Y:S01]  /*3740*/  IMAD.SHL.U32 R3, R3, 0x200000, RZ ;  /* 0x0020000003037824 */ /* 0x000fe200078e00ff */
[----:B------:R-:W-:-:S04]  /*3750*/  LEA R5, R0, 0x37800000, 0x17 ;  /* 0x3780000000057811 */ /* 0x000fc800078eb8ff */
[----:B------:R-:W-:Y:S01]  /*3760*/  LOP3.LUT R22, R5, R3, R22, 0xfe, !PT ;  /* 0x0000000305167212 */ /* 0x000fe200078efe16 */
[----:B------:R-:W-:Y:S05]  /*3770*/  BRA `(.L_x_1886) ;  /* 0x0000027000007947 */ /* 0x000fea0003800000 */
.L_x_1903:
[----:B------:R-:W-:-:S13]  /*3780*/  ISETP.NE.AND P0, PT, R0, 0x1c, PT ;  /* 0x0000001c0000780c */ /* 0x000fda0003f05270 */
[----:B------:R-:W-:Y:S05]  /*3790*/  @!P0 BRA `(.L_x_1910) ;  /* 0x0000023000008947 */ /* 0x000fea0003800000 */
[----:B------:R-:W-:-:S13]  /*37a0*/  ISETP.NE.AND P0, PT, R0, 0x1d, PT ;  /* 0x0000001d0000780c */ /* 0x000fda0003f05270 */
[----:B------:R-:W-:Y:S05]  /*37b0*/  @!P0 BRA `(.L_x_1911) ;  /* 0x000001e000008947 */ /* 0x000fea0003800000 */
[----:B------:R-:W-:-:S13]  /*37c0*/  ISETP.NE.AND P0, PT, R0, 0x2c, PT ;  /* 0x0000002c0000780c */ /* 0x000fda0003f05270 */
[----:B------:R-:W-:Y:S05]  /*37d0*/  @P0 BRA `(.L_x_1891) ;  /* 0x0000008000000947 */ /* 0x000fea0003800000 */
[----:B------:R-:W3:Y:S01]  /*37e0*/  LDG.E.U8 R4, [R4.64] ;  /* 0x0000002404047981 */ /* 0x000ee2000c1e1100 */
[----:B------:R-:W-:Y:S01]  /*37f0*/  IMAD.MOV.U32 R22, RZ, RZ, 0x400000 ;  /* 0x00400000ff167424 */ /* 0x000fe200078e00ff */
[----:B---3--:R-:W-:-:S13]  /*3800*/  ISETP.NE.AND P0, PT, R4, RZ, PT ;  /* 0x000000ff0400720c */ /* 0x008fda0003f05270 */
[----:B------:R-:W-:Y:S05]  /*3810*/  @!P0 BRA `(.L_x_1886) ;  /* 0x000001d000008947 */ /* 0x000fea0003800000 */
[----:B------:R-:W-:-:S13]  /*3820*/  ISETP.NE.AND P0, PT, R4, 0xff, PT ;  /* 0x000000ff0400780c */ /* 0x000fda0003f05270 */
[----:B------:R-:W-:Y:S02]  /*3830*/  @!P0 IMAD.MOV.U32 R22, RZ, RZ, 0x7f800001 ;  /* 0x7f800001ff168424 */ /* 0x000fe400078e00ff */
[----:B------:R-:W-:Y:S01]  /*3840*/  @P0 IMAD.SHL.U32 R22, R4, 0x800000, RZ ;  /* 0x0080000004160824 */ /* 0x000fe200078e00ff */
[----:B------:R-:W-:Y:S05]  /*3850*/  BRA `(.L_x_1886) ;  /* 0x0000019000007947 */ /* 0x000fea0003800000 */
.L_x_1891:
        /* <DEDUP_REMOVED lines=18> */
[----:B012--5:R-:W-:Y:S05]  /*3980*/  CALL.ABS.NOINC R14 ;  /* 0x000000000e007343 */ /* 0x027fea0003c00000 */
[----:B------:R-:W-:Y:S05]  /*3990*/  BRA `(.L_x_1886) ;  /* 0x0000005000007947 */ /* 0x000fea0003800000 */
.L_x_1911:
[----:B------:R-:W3:Y:S02]  /*39a0*/  LDG.E.64 R22, [R4.64] ;  /* 0x0000002404167981 */ /* 0x000ee4000c1e1b00 */
[----:B---3--:R0:W3:Y:S01]  /*39b0*/  I2F.U64 R22, R22 ;  /* 0x0000001600167312 */ /* 0x0080e20000301000 */
[----:B------:R-:W-:Y:S05]  /*39c0*/  BRA `(.L_x_1886) ;  /* 0x0000002000007947 */ /* 0x000fea0003800000 */
.L_x_1910:
[----:B------:R-:W3:Y:S02]  /*39d0*/  LDG.E R4, [R4.64] ;  /* 0x0000002404047981 */ /* 0x000ee4000c1e1900 */
[----:B---3--:R0:W3:Y:S02]  /*39e0*/  I2F.U32 R22, R4 ;  /* 0x0000000400167306 */ /* 0x0080e40000201000 */
.L_x_1886:
[----:B------:R-:W-:Y:S05]  /*39f0*/  BSYNC B6 ;  /* 0x0000000000067941 */ /* 0x000fea0003800000 */
.L_x_1885:
[----:B0-----:R-:W0:Y:S01]  /*3a00*/  S2R R19, SR_TID.X ;  /* 0x0000000000137919 */ /* 0x001e220000002100 */
[----:B------:R-:W4:Y:S01]  /*3a10*/  LDC.U8 R17, c[0x0][0x19c] ;  /* 0x00006700ff117b82 */ /* 0x000f220000000000 */
[----:B------:R-:W-:Y:S01]  /*3a20*/  BSSY B6, `(.L_x_1912) ;  /* 0x0000121000067945 */ /* 0x000fe20003800000 */
[C---:B0-----:R-:W-:Y:S02]  /*3a30*/  IADD3 R23, R19.reuse, 0x80, RZ ;  /* 0x0000008013177810 */ /* 0x041fe40007ffe0ff */
[----:B------:R-:W-:-:S02]  /*3a40*/  IADD3 R3, R19, 0x100, RZ ;  /* 0x0000010013037810 */ /* 0x000fc40007ffe0ff */
[-C--:B------:R-:W-:Y:S02]  /*3a50*/  ISETP.GE.AND P1, PT, R23, R16.reuse, PT ;  /* 0x000000101700720c */ /* 0x080fe40003f26270 */
[----:B------:R-:W-:Y:S02]  /*3a60*/  IADD3 R5, R19, 0x180, RZ ;  /* 0x0000018013057810 */ /* 0x000fe40007ffe0ff */
[-C--:B------:R-:W-:Y:S02]  /*3a70*/  ISETP.GE.AND P3, PT, R3, R16.reuse, PT ;  /* 0x000000100300720c */ /* 0x080fe40003f66270 */
[-C--:B------:R-:W-:Y:S02]  /*3a80*/  ISETP.GE.AND P2, PT, R5, R16.reuse, PT ;  /* 0x000000100500720c */ /* 0x080fe40003f46270 */
[----:B------:R-:W-:-:S05]  /*3a90*/  ISETP.GE.AND P0, PT, R19, R16, PT ;  /* 0x000000101300720c */ /* 0x000fca0003f06270 */
[C---:B-1---5:R-:W-:Y:S02]  /*3aa0*/  @!P1 FSETP.NEU.FTZ.AND P4, PT, R25.reuse, -INF , PT ;  /* 0xff8000001900980b */ /* 0x062fe40003f9d000 */
[C---:B------:R-:W-:Y:S02]  /*3ab0*/  @!P1 FSETP.NEU.FTZ.AND P5, PT, R25.reuse, +INF , PT ;  /* 0x7f8000001900980b */ /* 0x040fe40003fbd000 */
[----:B------:R-:W-:Y:S02]  /*3ac0*/  @!P1 FSEL R0, R25, c[0x0][0x170], P4 ;  /* 0x00005c0019009a08 */ /* 0x000fe40002000000 */
[----:B--2---:R-:W-:Y:S02]  /*3ad0*/  @!P3 FSETP.NEU.FTZ.AND P4, PT, R18, -INF , PT ;  /* 0xff8000001200b80b */ /* 0x004fe40003f9d000 */
[----:B---3--:R-:W-:Y:S02]  /*3ae0*/  @!P2 FSETP.NEU.FTZ.AND P6, PT, R22, -INF , PT ;  /* 0xff8000001600a80b */ /* 0x008fe40003fdd000 */
[----:B------:R-:W-:-:S02]  /*3af0*/  @!P1 FSEL R3, R0, c[0x0][0x16c], P5 ;  /* 0x00005b0000039a08 */ /* 0x000fc40002800000 */
[----:B------:R-:W-:Y:S02]  /*3b00*/  @!P0 FSETP.NEU.FTZ.AND P5, PT, R24, -INF , PT ;  /* 0xff8000001800880b */ /* 0x000fe40003fbd000 */
[C---:B------:R-:W-:Y:S02]  /*3b10*/  @!P3 FSEL R4, R18.reuse, c[0x0][0x170], P4 ;  /* 0x00005c001204ba08 */ /* 0x040fe40002000000 */
[----:B------:R-:W-:Y:S02]  /*3b20*/  @!P3 FSETP.NEU.FTZ.AND P4, PT, R18, +INF , PT ;  /* 0x7f8000001200b80b */ /* 0x000fe40003f9d000 */
[----:B------:R-:W-:Y:S02]  /*3b30*/  @!P2 FSEL R6, R22, c[0x0][0x170], P6 ;  /* 0x00005c001606aa08 */ /* 0x000fe40003000000 */
[C---:B------:R-:W-:Y:S02]  /*3b40*/  @!P0 FSETP.NEU.FTZ.AND P6, PT, R24.reuse, +INF , PT ;  /* 0x7f8000001800880b */ /* 0x040fe40003fdd000 */
[----:B------:R-:W-:-:S02]  /*3b50*/  @!P0 FSEL R0, R24, c[0x0][0x170], P5 ;  /* 0x00005c0018008a08 */ /* 0x000fc40002800000 */
[----:B------:R-:W-:Y:S02]  /*3b60*/  @!P3 FSEL R5, R4, c[0x0][0x16c], P4 ;  /* 0x00005b000405ba08 */ /* 0x000fe40002000000 */
[----:B------:R-:W-:Y:S02]  /*3b70*/  @!P2 FSETP.NEU.FTZ.AND P5, PT, R22, +INF , PT ;  /* 0x7f8000001600a80b */ /* 0x000fe40003fbd000 */
[----:B------:R-:W-:Y:S02]  /*3b80*/  @!P0 FSETP.GTU.FTZ.AND P4, PT, |R24|, +INF , PT ;  /* 0x7f8000001800880b */ /* 0x000fe40003f9c200 */
[----:B------:R-:W-:Y:S02]  /*3b90*/  @!P0 FSEL R0, R0, c[0x0][0x16c], P6 ;  /* 0x00005b0000008a08 */ /* 0x000fe40003000000 */
[----:B------:R-:W-:Y:S02]  /*3ba0*/  @!P2 FSEL R6, R6, c[0x0][0x16c], P5 ;  /* 0x00005b000606aa08 */ /* 0x000fe40002800000 */
[----:B------:R-:W-:-:S02]  /*3bb0*/  @!P0 FSEL R4, R0, c[0x0][0x168], !P4 ;  /* 0x00005a0000048a08 */ /* 0x000fc40006000000 */
[----:B------:R-:W-:Y:S02]  /*3bc0*/  @!P1 FSETP.GTU.FTZ.AND P6, PT, |R25|, +INF , PT ;  /* 0x7f8000001900980b */ /* 0x000fe40003fdc200 */
[----:B------:R-:W-:Y:S02]  /*3bd0*/  @!P3 FSETP.GTU.FTZ.AND P5, PT, |R18|, +INF , PT ;  /* 0x7f8000001200b80b */ /* 0x000fe40003fbc200 */
[----:B------:R-:W-:Y:S02]  /*3be0*/  @!P2 FSETP.GTU.FTZ.AND P4, PT, |R22|, +INF , PT ;  /* 0x7f8000001600a80b */ /* 0x000fe40003f9c200 */
[----:B------:R-:W-:Y:S02]  /*3bf0*/  @!P1 FSEL R22, R3, c[0x0][0x168], !P6 ;  /* 0x00005a0003169a08 */ /* 0x000fe40007000000 */
[----:B------:R-:W-:Y:S02]  /*3c00*/  @!P3 FSEL R24, R5, c[0x0][0x168], !P5 ;  /* 0x00005a000518ba08 */ /* 0x000fe40006800000 */
[----:B------:R-:W-:Y:S01]  /*3c10*/  @!P2 FSEL R18, R6, c[0x0][0x168], !P4 ;  /* 0x00005a000612aa08 */ /* 0x000fe20006000000 */
[----:B------:R-:W-:Y:S05]  /*3c20*/  @P0 BRA `(.L_x_1913) ;  /* 0x0000100000000947 */ /* 0x000fea0003800000 */
[----:B----4-:R-:W-:Y:S01]  /*3c30*/  IMAD R0, R2, 0x200, R19 ;  /* 0x0000020002007824 */ /* 0x010fe200078e0213 */
        /* <DEDUP_REMOVED lines=15> */
[----:B------:R-:W0:Y:S01]  /*3d30*/  F2I.FTZ.TRUNC.NTZ R3, R4 ;  /* 0x0000000400037305 */ /* 0x000e22000021f100 */
[----:B------:R-:W-:Y:S01]  /*3d40*/  IMAD.MOV.U32 R19, RZ, RZ, R23 ;  /* 0x000000ffff137224 */ /* 0x000fe200078e0017 */
[----:B0-----:R0:W-:Y:S01]  /*3d50*/  STG.E.U8 [R8.64], R3 ;  /* 0x0000000308007986 */ /* 0x0011e2000c101124 */
[----:B------:R-:W-:Y:S05]  /*3d60*/  BRA `(.L_x_1913) ;  /* 0x00000ec000007947 */ /* 0x000fea0003800000 */
.L_x_1917:
[----:B------:R-:W0:Y:S01]  /*3d70*/  F2I.S64.TRUNC R4, R4 ;  /* 0x0000000400047311 */ /* 0x000e22000020d900 */
[----:B------:R-:W-:Y:S02]  /*3d80*/  IMAD.MOV.U32 R19, RZ, RZ, R23 ;  /* 0x000000ffff137224 */ /* 0x000fe400078e0017 */
[----:B0-----:R-:W-:-:S05]  /*3d90*/  IMAD.MOV.U32 R3, RZ, RZ, R4 ;  /* 0x000000ffff037224 */ /* 0x001fca00078e0004 */
[----:B------:R0:W-:Y:S01]  /*3da0*/  STG.E.U8 [R8.64], R3 ;  /* 0x0000000308007986 */ /* 0x0001e2000c101124 */
[----:B------:R-:W-:Y:S05]  /*3db0*/  BRA `(.L_x_1913) ;  /* 0x00000e7000007947 */ /* 0x000fea0003800000 */
.L_x_1916:
[----:B------:R-:W-:-:S13]  /*3dc0*/  ISETP.NE.AND P0, PT, R0, 0x2, PT ;  /* 0x000000020000780c */ /* 0x000fda0003f05270 */
[----:B------:R-:W-:Y:S05]  /*3dd0*/  @!P0 BRA `(.L_x_1919) ;  /* 0x000000c000008947 */ /* 0x000fea0003800000 */
[----:B------:R-:W-:-:S13]  /*3de0*/  ISETP.NE.AND P0, PT, R0, 0x3, PT ;  /* 0x000000030000780c */ /* 0x000fda0003f05270 */
[----:B------:R-:W-:Y:S05]  /*3df0*/  @!P0 BRA `(.L_x_1920) ;  /* 0x0000006000008947 */ /* 0x000fea0003800000 */
[----:B------:R-:W-:-:S13]  /*3e00*/  ISETP.NE.AND P0, PT, R0, 0x4, PT ;  /* 0x000000040000780c */ /* 0x000fda0003f05270 */
[----:B------:R-:W-:Y:S05]  /*3e10*/  @P0 BRA `(.L_x_1918) ;  /* 0x00000c5000000947 */ /* 0x000fea0003800000 */
[----:B------:R-:W0:Y:S01]  /*3e20*/  F2I.S64.TRUNC R4, R4 ;  /* 0x0000000400047311 */ /* 0x000e22000020d900 */
[----:B------:R-:W-:Y:S01]  /*3e30*/  IMAD.MOV.U32 R19, RZ, RZ, R23 ;  /* 0x000000ffff137224 */ /* 0x000fe200078e0017 */
[----:B0-----:R0:W-:Y:S01]  /*3e40*/  STG.E.64 [R8.64], R4 ;  /* 0x0000000408007986 */ /* 0x0011e2000c101b24 */
[----:B------:R-:W-:Y:S05]  /*3e50*/  BRA `(.L_x_1913) ;  /* 0x00000dd000007947 */ /* 0x000fea0003800000 */
.L_x_1920:
[----:B------:R-:W0:Y:S01]  /*3e60*/  F2I.FTZ.TRUNC.NTZ R3, R4 ;  /* 0x0000000400037305 */ /* 0x000e22000021f100 */
[----:B------:R-:W-:Y:S01]  /*3e70*/  IMAD.MOV.U32 R19, RZ, RZ, R23 ;  /* 0x000000ffff137224 */ /* 0x000fe200078e0017 */
[----:B0-----:R0:W-:Y:S01]  /*3e80*/  STG.E [R8.64], R3 ;  /* 0x0000000308007986 */ /* 0x0011e2000c101924 */
[----:B------:R-:W-:Y:S05]  /*3e90*/  BRA `(.L_x_1913) ;  /* 0x00000d9000007947 */ /* 0x000fea0003800000 */
.L_x_1919:
[----:B------:R-:W0:Y:S01]  /*3ea0*/  F2I.FTZ.TRUNC.NTZ R3, R4 ;  /* 0x0000000400037305 */ /* 0x000e22000021f100 */
[----:B------:R-:W-:Y:S01]  /*3eb0*/  IMAD.MOV.U32 R19, RZ, RZ, R23 ;  /* 0x000000ffff137224 */ /* 0x000fe200078e0017 */
[----:B0-----:R0:W-:Y:S01]  /*3ec0*/  STG.E.U16 [R8.64], R3 ;  /* 0x0000000308007986 */ /* 0x0011e2000c101524 */
[----:B------:R-:W-:Y:S05]  /*3ed0*/  BRA `(.L_x_1913) ;  /* 0x00000d5000007947 */ /* 0x000fea0003800000 */
.L_x_1915:
[----:B------:R-:W-:-:S13]  /*3ee0*/  ISETP.GT.AND P0, PT, R0, 0x6, PT ;  /* 0x000000060000780c */ /* 0x000fda0003f04270 */
[----:B------:R-:W-:Y:S05]  /*3ef0*/  @P0 BRA `(.L_x_1921) ;  /* 0x000000b000000947 */ /* 0x000fea0003800000 */
[----:B------:R-:W-:-:S13]  /*3f00*/  ISETP.NE.AND P0, PT, R0, 0x5, PT ;  /* 0x000000050000780c */ /* 0x000fda0003f05270 */
[----:B------:R-:W-:Y:S05]  /*3f10*/  @!P0 BRA `(.L_x_1922) ;  /* 0x0000005000008947 */ /* 0x000fea0003800000 */
[----:B------:R-:W-:-:S13]  /*3f20*/  ISETP.NE.AND P0, PT, R0, 0x6, PT ;  /* 0x000000060000780c */ /* 0x000fda0003f05270 */
[----:B------:R-:W-:Y:S05]  /*3f30*/  @P0 BRA `(.L_x_1918) ;  /* 0x00000b3000000947 */ /* 0x000fea0003800000 */
[----:B------:R0:W-:Y:S01]  /*3f40*/  STG.E [R8.64], R4 ;  /* 0x0000000408007986 */ /* 0x0001e2000c101924 */
[----:B------:R-:W-:Y:S01]  /*3f50*/  IMAD.MOV.U32 R19, RZ, RZ, R23 ;  /* 0x000000ffff137224 */ /* 0x000fe200078e0017 */
[----:B------:R-:W-:Y:S05]  /*3f60*/  BRA `(.L_x_1913) ;  /* 0x00000cc000007947 */ /* 0x000fea0003800000 */
.L_x_1922:
[----:B------:R-:W-:Y:S01]  /*3f70*/  F2FP.PACK_AB R4, RZ, R4 ;  /* 0x00000004ff04723e */ /* 0x000fe200000000ff */
[----:B------:R-:W-:-:S04]  /*3f80*/  IMAD.MOV.U32 R19, RZ, RZ, R23 ;  /* 0x000000ffff137224 */ /* 0x000fc800078e0017 */
[----:B------:R0:W-:Y:S01]  /*3f90*/  STG.E.U16 [R8.64], R4 ;  /* 0x0000000408007986 */ /* 0x0001e2000c101524 */
[----:B------:R-:W-:Y:S05]  /*3fa0*/  BRA `(.L_x_1913) ;  /* 0x00000c8000007947 */ /* 0x000fea0003800000 */
.L_x_1921:
[----:B------:R-:W-:-:S13]  /*3fb0*/  ISETP.NE.AND P0, PT, R0, 0x7, PT ;  /* 0x000000070000780c */ /* 0x000fda0003f05270 */
[----:B------:R-:W-:Y:S05]  /*3fc0*/  @!P0 BRA `(.L_x_1923) ;  /* 0x000000d000008947 */ /* 0x000fea0003800000 */
[----:B------:R-:W-:-:S13]  /*3fd0*/  ISETP.NE.AND P0, PT, R0, 0x8, PT ;  /* 0x000000080000780c */ /* 0x000fda0003f05270 */
[----:B------:R-:W-:Y:S05]  /*3fe0*/  @!P0 BRA `(.L_x_1924) ;  /* 0x0000006000008947 */ /* 0x000fea0003800000 */
[----:B------:R-:W-:-:S13]  /*3ff0*/  ISETP.NE.AND P0, PT, R0, 0x9, PT ;  /* 0x000000090000780c */ /* 0x000fda0003f05270 */
[----:B------:R-:W-:Y:S05]  /*4000*/  @P0 BRA `(.L_x_1918) ;  /* 0x00000a6000000947 */ /* 0x000fea0003800000 */
[----:B------:R-:W-:Y:S02]  /*4010*/  IMAD.MOV.U32 R5, RZ, RZ, RZ ;  /* 0x000000ffff057224 */ /* 0x000fe400078e00ff */
[----:B------:R-:W-:-:S03]  /*4020*/  IMAD.MOV.U32 R19, RZ, RZ, R23 ;  /* 0x000000ffff137224 */ /* 0x000fc600078e0017 */
[----:B------:R0:W-:Y:S01]  /*4030*/  STG.E.64 [R8.64], R4 ;  /* 0x0000000408007986 */ /* 0x0001e2000c101b24 */
[----:B------:R-:W-:Y:S05]  /*4040*/  BRA `(.L_x_1913) ;  /* 0x00000be000007947 */ /* 0x000fea0003800000 */
.L_x_1924:
[----:B------:R-:W-:Y:S01]  /*4050*/  F2FP.PACK_AB R3, RZ, R4 ;  /* 0x00000004ff03723e */ /* 0x000fe200000000ff */
[----:B------:R-:W-:-:S03]  /*4060*/  IMAD.MOV.U32 R19, RZ, RZ, R23 ;  /* 0x000000ffff137224 */ /* 0x000fc600078e0017 */
[----:B------:R-:W-:-:S05]  /*4070*/  PRMT R3, R3, 0x5410, RZ ;  /* 0x0000541003037816 */ /* 0x000fca00000000ff */
[----:B------:R0:W-:Y:S01]  /*4080*/  STG.E [R8.64], R3 ;  /* 0x0000000308007986 */ /* 0x0001e2000c101924 */
[----:B------:R-:W-:Y:S05]  /*4090*/  BRA `(.L_x_1913) ;  /* 0x00000b9000007947 */ /* 0x000fea0003800000 */
.L_x_1923:
[----:B------:R-:W-:Y:S02]  /*40a0*/  FMUL.FTZ R4, R4, 1 ;  /* 0x3f80000004047820 */ /* 0x000fe40000410000 */
[----:B------:R-:W-:-:S04]  /*40b0*/  IMAD.MOV.U32 R19, RZ, RZ, R23 ;  /* 0x000000ffff137224 */ /* 0x000fc800078e0017 */
[----:B------:R-:W0:Y:S02]  /*40c0*/  F2F.F64.F32 R4, R4 ;  /* 0x0000000400047310 */ /* 0x000e240000201800 */
[----:B0-----:R0:W-:Y:S01]  /*40d0*/  STG.E.64 [R8.64], R4 ;  /* 0x0000000408007986 */ /* 0x0011e2000c101b24 */
[----:B------:R-:W-:Y:S05]  /*40e0*/  BRA `(.L_x_1913) ;  /* 0x00000b4000007947 */ /* 0x000fea0003800000 */
.L_x_1914:
        /* <DEDUP_REMOVED lines=8> */
[----:B------:R-:W-:Y:S01]  /*4170*/  FSETP.NEU.FTZ.AND P0, PT, R4, RZ, PT ;  /* 0x000000ff0400720b */ /* 0x000fe20003f1d000 */
[----:B------:R-:W-:-:S03]  /*4180*/  IMAD.MOV.U32 R19, RZ, RZ, R23 ;  /* 0x000000ffff137224 */ /* 0x000fc600078e0017 */
[----:B------:R-:W-:-:S05]  /*4190*/  SEL R3, RZ, 0x1, !P0 ;  /* 0x00000001ff037807 */ /* 0x000fca0004000000 */
[----:B------:R0:W-:Y:S01]  /*41a0*/  STG.E.U8 [R8.64], R3 ;  /* 0x0000000308007986 */ /* 0x0001e2000c101124 */
[----:B------:R-:W-:Y:S05]  /*41b0*/  BRA `(.L_x_1913) ;  /* 0x00000a7000007947 */ /* 0x000fea0003800000 */
.L_x_1927:
[----:B------:R-:W-:Y:S01]  /*41c0*/  FMUL.FTZ R4, R4, 1 ;  /* 0x3f80000004047820 */ /* 0x000fe20000410000 */
[----:B------:R-:W-:Y:S01]  /*41d0*/  CS2R R6, SRZ ;  /* 0x0000000000067805 */ /* 0x000fe2000001ff00 */
[----:B------:R-:W-:-:S04]  /*41e0*/  IMAD.MOV.U32 R19, RZ, RZ, R23 ;  /* 0x000000ffff137224 */ /* 0x000fc800078e0017 */
[----:B------:R-:W0:Y:S02]  /*41f0*/  F2F.F64.F32 R4, R4 ;  /* 0x0000000400047310 */ /* 0x000e240000201800 */
[----:B0-----:R0:W-:Y:S01]  /*4200*/  STG.E.128 [R8.64], R4 ;  /* 0x0000000408007986 */ /* 0x0011e2000c101d24 */
[----:B------:R-:W-:Y:S05]  /*4210*/  BRA `(.L_x_1913) ;  /* 0x00000a1000007947 */ /* 0x000fea0003800000 */
.L_x_1926:
        /* <DEDUP_REMOVED lines=20> */
.L_x_1931:
[----:B------:R-:W-:Y:S05]  /*4360*/  BSYNC B0 ;  /* 0x0000000000007941 */ /* 0x000fea0003800000 */
.L_x_1930:
[----:B------:R-:W-:Y:S01]  /*4370*/  LOP3.LUT R5, R0, R5, RZ, 0xfc, !PT ;  /* 0x0000000500057212 */ /* 0x000fe200078efcff */
[----:B------:R-:W-:-:S04]  /*4380*/  IMAD.MOV.U32 R19, RZ, RZ, R23 ;  /* 0x000000ffff137224 */ /* 0x000fc800078e0017 */
[----:B------:R0:W-:Y:S01]  /*4390*/  STG.E.U8 [R8.64], R5 ;  /* 0x0000000508007986 */ /* 0x0001e2000c101124 */
[----:B------:R-:W-:Y:S05]  /*43a0*/  BRA `(.L_x_1913) ;  /* 0x0000088000007947 */ /* 0x000fea0003800000 */
.L_x_1929:
        /* <DEDUP_REMOVED lines=12> */
.L_x_1933:
[----:B------:R-:W-:Y:S01]  /*4470*/  IMAD.MOV.U32 R0, RZ, RZ, 0x7f ;  /* 0x0000007fff007424 */ /* 0x000fe200078e00ff */
[----:B------:R-:W-:-:S04]  /*4480*/  ISETP.GT.U32.AND P0, PT, R5, 0x7f800000, PT ;  /* 0x7f8000000500780c */ /* 0x000fc80003f04070 */
[----:B------:R-:W-:-:S04]  /*4490*/  SEL R0, R0, 0x7c, P0 ;  /* 0x0000007c00007807 */ /* 0x000fc80000000000 */
.L_x_1934:
[----:B------:R-:W-:Y:S05]  /*44a0*/  BSYNC B0 ;  /* 0x0000000000007941 */ /* 0x000fea0003800000 */
.L_x_1932:
[----:B------:R-:W-:Y:S01]  /*44b0*/  LOP3.LUT R4, R4, 0x80000000, RZ, 0xc0, !PT ;  /* 0x8000000004047812 */ /* 0x000fe200078ec0ff */
[----:B------:R-:W-:-:S03]  /*44c0*/  IMAD.MOV.U32 R19, RZ, RZ, R23 ;  /* 0x000000ffff137224 */ /* 0x000fc600078e0017 */
[----:B------:R-:W-:-:S04]  /*44d0*/  SHF.R.U32.HI R3, RZ, 0x18, R4 ;  /* 0x00000018ff037819 */ /* 0x000fc80000011604 */
[----:B------:R-:W-:-:S05]  /*44e0*/  LOP3.LUT R3, R0, R3, RZ, 0xfc, !PT ;  /* 0x0000000300037212 */ /* 0x000fca00078efcff */
[----:B------:R0:W-:Y:S01]  /*44f0*/  STG.E.U8 [R8.64], R3 ;  /* 0x0000000308007986 */ /* 0x0001e2000c101124 */
[----:B------:R-:W-:Y:S05]  /*4500*/  BRA `(.L_x_1913) ;  /* 0x0000072000007947 */ /* 0x000fea0003800000 */
.L_x_1928:
[----:B------:R-:W-:Y:S01]  /*4510*/  F2FP.BF16.PACK_AB R4, RZ, R4 ;  /* 0x00000004ff04723e */ /* 0x000fe200000010ff */
[----:B------:R-:W-:-:S04]  /*4520*/  IMAD.MOV.U32 R19, RZ, RZ, R23 ;  /* 0x000000ffff137224 */ /* 0x000fc800078e0017 */
[----:B------:R0:W-:Y:S01]  /*4530*/  STG.E.U16 [R8.64], R4 ;  /* 0x0000000408007986 */ /* 0x0001e2000c101524 */
[----:B------:R-:W-:Y:S05]  /*4540*/  BRA `(.L_x_1913) ;  /* 0x000006e000007947 */ /* 0x000fea0003800000 */
.L_x_1925:
        /* <DEDUP_REMOVED lines=8> */
[----:B------:R-:W0:Y:S01]  /*45d0*/  F2I.FTZ.U32.TRUNC.NTZ R3, R4 ;  /* 0x0000000400037305 */ /* 0x000e22000021f000 */
[----:B------:R-:W-:Y:S01]  /*45e0*/  IMAD.MOV.U32 R19, RZ, RZ, R23 ;  /* 0x000000ffff137224 */ /* 0x000fe200078e0017 */
[----:B0-----:R0:W-:Y:S01]  /*45f0*/  STG.E.U16 [R8.64], R3 ;  /* 0x0000000308007986 */ /* 0x0011e2000c101524 */
[----:B------:R-:W-:Y:S05]  /*4600*/  BRA `(.L_x_1913) ;  /* 0x0000062000007947 */ /* 0x000fea0003800000 */
.L_x_1937:
        /* <DEDUP_REMOVED lines=12> */
[----:B------:R-:W-:-:S05]  /*46d0*/  FADD.FTZ R0, R5, 8192 ;  /* 0x4600000005007421 */ /* 0x000fca0000010000 */
[----:B------:R-:W-:Y:S02]  /*46e0*/  LOP3.LUT P0, R3, R0, 0xff, RZ, 0xc0, !PT ;  /* 0x000000ff00037812 */ /* 0x000fe4000780c0ff */
[----:B------:R-:W-:-:S11]  /*46f0*/  PRMT R0, RZ, 0x7610, R0 ;  /* 0x00007610ff007816 */ /* 0x000fd60000000000 */
[----:B------:R-:W-:Y:S05]  /*4700*/  @!P0 BRA `(.L_x_1939) ;  /* 0x0000004000008947 */ /* 0x000fea0003800000 */
.L_x_1940:
[----:B------:R-:W-:-:S04]  /*4710*/  LOP3.LUT R4, R4, 0x80000000, RZ, 0xc0, !PT ;  /* 0x8000000004047812 */ /* 0x000fc800078ec0ff */
[----:B------:R-:W-:-:S04]  /*4720*/  SHF.R.U32.HI R4, RZ, 0x18, R4 ;  /* 0x00000018ff047819 */ /* 0x000fc80000011604 */
[----:B------:R-:W-:-:S04]  /*4730*/  LOP3.LUT R3, R3, R4, RZ, 0xfc, !PT ;  /* 0x0000000403037212 */ /* 0x000fc800078efcff */
[----:B------:R-:W-:Y:S02]  /*4740*/  PRMT R0, R3, 0x7610, R0 ;  /* 0x0000761003007816 */ /* 0x000fe40000000000 */
.L_x_1939:
[----:B------:R-:W-:Y:S05]  /*4750*/  BSYNC B0 ;  /* 0x0000000000007941 */ /* 0x000fea0003800000 */
.L_x_1938:
[----:B------:R0:W-:Y:S01]  /*4760*/  STG.E.U8 [R8.64], R0 ;  /* 0x0000000008007986 */ /* 0x0001e2000c101124 */
[----:B------:R-:W-:Y:S01]  /*4770*/  IMAD.MOV.U32 R19, RZ, RZ, R23 ;  /* 0x000000ffff137224 */ /* 0x000fe200078e0017 */
[----:B------:R-:W-:Y:S05]  /*4780*/  BRA `(.L_x_1913) ;  /* 0x000004a000007947 */ /* 0x000fea0003800000 */
.L_x_1936:
        /* <DEDUP_REMOVED lines=16> */
.L_x_1943:
[----:B------:R-:W-:-:S04]  /*4890*/  LOP3.LUT R4, R4, 0x80000000, RZ, 0xc0, !PT ;  /* 0x8000000004047812 */ /* 0x000fc800078ec0ff */
[----:B------:R-:W-:-:S04]  /*48a0*/  SHF.R.U32.HI R4, RZ, 0x18, R4 ;  /* 0x00000018ff047819 */ /* 0x000fc80000011604 */
[----:B------:R-:W-:-:S04]  /*48b0*/  LOP3.LUT R3, R3, R4, RZ, 0xfc, !PT ;  /* 0x0000000403037212 */ /* 0x000fc800078efcff */
[----:B------:R-:W-:Y:S02]  /*48c0*/  PRMT R0, R3, 0x7610, R0 ;  /* 0x0000761003007816 */ /* 0x000fe40000000000 */
.L_x_1942:
[----:B------:R-:W-:Y:S05]  /*48d0*/  BSYNC B0 ;  /* 0x0000000000007941 */ /* 0x000fea0003800000 */
.L_x_1941:
[----:B------:R0:W-:Y:S01]  /*48e0*/  STG.E.U8 [R8.64], R0 ;  /* 0x0000000008007986 */ /* 0x0001e2000c101124 */
[----:B------:R-:W-:Y:S01]  /*48f0*/  IMAD.MOV.U32 R19, RZ, RZ, R23 ;  /* 0x000000ffff137224 */ /* 0x000fe200078e0017 */
[----:B------:R-:W-:Y:S05]  /*4900*/  BRA `(.L_x_1913) ;  /* 0x0000032000007947 */ /* 0x000fea0003800000 */
.L_x_1935:
[----:B------:R-:W-:-:S13]  /*4910*/  ISETP.NE.AND P0, PT, R0, 0x1c, PT ;  /* 0x0000001c0000780c */ /* 0x000fda0003f05270 */
[----:B------:R-:W-:Y:S05]  /*4920*/  @!P0 BRA `(.L_x_1944) ;  /* 0x000002d000008947 */ /* 0x000fea0003800000 */
[----:B------:R-:W-:-:S13]  /*4930*/  ISETP.NE.AND P0, PT, R0, 0x1d, PT ;  /* 0x0000001d0000780c */ /* 0x000fda0003f05270 */
[----:B------:R-:W-:Y:S05]  /*4940*/  @!P0 BRA `(.L_x_1945) ;  /* 0x0000027000008947 */ /* 0x000fea0003800000 */
[----:B------:R-:W-:-:S13]  /*4950*/  ISETP.NE.AND P0, PT, R0, 0x2c, PT ;  /* 0x0000002c0000780c */ /* 0x000fda0003f05270 */
[----:B------:R-:W-:Y:S05]  /*4960*/  @P0 BRA `(.L_x_1918) ;  /* 0x0000010000000947 */ /* 0x000fea0003800000 */
[----:B------:R-:W-:Y:S01]  /*4970*/  SHF.R.U32.HI R5, RZ, 0x17, R4 ;  /* 0x00000017ff057819 */ /* 0x000fe20000011604 */
[----:B------:R-:W-:Y:S01]  /*4980*/  IMAD.MOV.U32 R19, RZ, RZ, R23 ;  /* 0x000000ffff137224 */ /* 0x000fe200078e0017 */
        /* <DEDUP_REMOVED lines=14> */
.L_x_1918:
        /* <DEDUP_REMOVED lines=21> */
.L_x_1945:
[----:B------:R-:W0:Y:S01]  /*4bc0*/  F2I.U64.TRUNC R4, R4 ;  /* 0x0000000400047311 */ /* 0x000e22000020d800 */
[----:B------:R-:W-:Y:S01]  /*4bd0*/  IMAD.MOV.U32 R19, RZ, RZ, R23 ;  /* 0x000000ffff137224 */ /* 0x000fe200078e0017 */
[----:B0-----:R0:W-:Y:S01]  /*4be0*/  STG.E.64 [R8.64], R4 ;  /* 0x0000000408007986 */ /* 0x0011e2000c101b24 */
[----:B------:R-:W-:Y:S05]  /*4bf0*/  BRA `(.L_x_1913) ;  /* 0x0000003000007947 */ /* 0x000fea0003800000 */
.L_x_1944:
[----:B------:R-:W0:Y:S01]  /*4c00*/  F2I.FTZ.U32.TRUNC.NTZ R3, R4 ;  /* 0x0000000400037305 */ /* 0x000e22000021f000 */
[----:B------:R-:W-:Y:S01]  /*4c10*/  IMAD.MOV.U32 R19, RZ, RZ, R23 ;  /* 0x000000ffff137224 */ /* 0x000fe200078e0017 */
[----:B0-----:R0:W-:Y:S06]  /*4c20*/  STG.E [R8.64], R3 ;  /* 0x0000000308007986 */ /* 0x0011ec000c101924 */
.L_x_1913:
[----:B----4-:R-:W-:Y:S05]  /*4c30*/  BSYNC B6 ;  /* 0x0000000000067941 */ /* 0x010fea0003800000 */
.L_x_1912:
        /* <DEDUP_REMOVED lines=22> */
.L_x_1951:
[----:B------:R-:W0:Y:S02]  /*4da0*/  F2I.S64.TRUNC R22, R22 ;  /* 0x0000001600167311 */ /* 0x000e24000020d900 */
[----:B0-----:R-:W-:-:S05]  /*4db0*/  IMAD.MOV.U32 R3, RZ, RZ, R22 ;  /* 0x000000ffff037224 */ /* 0x001fca00078e0016 */
[----:B------:R0:W-:Y:S01]  /*4dc0*/  STG.E.U8 [R8.64], R3 ;  /* 0x0000000308007986 */ /* 0x0001e2000c101124 */
[----:B------:R-:W-:Y:S05]  /*4dd0*/  BRA `(.L_x_1953) ;  /* 0x00000d3000007947 */ /* 0x000fea0003800000 */
.L_x_1950:
        /* <DEDUP_REMOVED lines=9> */
.L_x_1955:
[----:B------:R-:W0:Y:S02]  /*4e70*/  F2I.FTZ.TRUNC.NTZ R3, R22 ;  /* 0x0000001600037305 */ /* 0x000e24000021f100 */
[----:B0-----:R0:W-:Y:S01]  /*4e80*/  STG.E [R8.64], R3 ;  /* 0x0000000308007986 */ /* 0x0011e2000c101924 */
[----:B------:R-:W-:Y:S05]  /*4e90*/  BRA `(.L_x_1953) ;  /* 0x00000c7000007947 */ /* 0x000fea0003800000 */
.L_x_1954:
[----:B------:R-:W0:Y:S02]  /*4ea0*/  F2I.FTZ.TRUNC.NTZ R3, R22 ;  /* 0x0000001600037305 */ /* 0x000e24000021f100 */
[----:B0-----:R0:W-:Y:S01]  /*4eb0*/  STG.E.U16 [R8.64], R3 ;  /* 0x0000000308007986 */ /* 0x0011e2000c101524 */
[----:B------:R-:W-:Y:S05]  /*4ec0*/  BRA `(.L_x_1953) ;  /* 0x00000c4000007947 */ /* 0x000fea0003800000 */
.L_x_1949:
        /* <DEDUP_REMOVED lines=8> */
.L_x_1957:
[----:B------:R-:W-:-:S05]  /*4f50*/  F2FP.PACK_AB R22, RZ, R22 ;  /* 0x00000016ff16723e */ /* 0x000fca00000000ff */
[----:B------:R0:W-:Y:S01]  /*4f60*/  STG.E.U16 [R8.64], R22 ;  /* 0x0000001608007986 */ /* 0x0001e2000c101524 */
[----:B------:R-:W-:Y:S05]  /*4f70*/  BRA `(.L_x_1953) ;  /* 0x00000b9000007947 */ /* 0x000fea0003800000 */
.L_x_1956:
        /* <DEDUP_REMOVED lines=9> */
.L_x_1959:
[----:B------:R-:W-:-:S04]  /*5010*/  F2FP.PACK_AB R3, RZ, R22 ;  /* 0x00000016ff03723e */ /* 0x000fc800000000ff */
[----:B------:R-:W-:-:S05]  /*5020*/  PRMT R3, R3, 0x5410, RZ ;  /* 0x0000541003037816 */ /* 0x000fca00000000ff */
[----:B------:R0:W-:Y:S01]  /*5030*/  STG.E [R8.64], R3 ;  /* 0x0000000308007986 */ /* 0x0001e2000c101924 */
[----:B------:R-:W-:Y:S05]  /*5040*/  BRA `(.L_x_1953) ;  /* 0x00000ac000007947 */ /* 0x000fea0003800000 */
.L_x_1958:
[----:B------:R-:W-:-:S06]  /*5050*/  FMUL.FTZ R4, R22, 1 ;  /* 0x3f80000016047820 */ /* 0x000fcc0000410000 */
[----:B------:R-:W0:Y:S02]  /*5060*/  F2F.F64.F32 R4, R4 ;  /* 0x0000000400047310 */ /* 0x000e240000201800 */
[----:B0-----:R0:W-:Y:S01]  /*5070*/  STG.E.64 [R8.64], R4 ;  /* 0x0000000408007986 */ /* 0x0011e2000c101b24 */
[----:B------:R-:W-:Y:S05]  /*5080*/  BRA `(.L_x_1953) ;  /* 0x00000a8000007947 */ /* 0x000fea0003800000 */
.L_x_1948:
        /* <DEDUP_REMOVED lines=12> */
.L_x_1962:
[----:B------:R-:W-:Y:S01]  /*5150*/  FMUL.FTZ R4, R22, 1 ;  /* 0x3f80000016047820 */ /* 0x000fe20000410000 */
[----:B------:R-:W-:-:S05]  /*5160*/  CS2R R6, SRZ ;  /* 0x0000000000067805 */ /* 0x000fca000001ff00 */
[----:B------:R-:W0:Y:S02]  /*5170*/  F2F.F64.F32 R4, R4 ;  /* 0x0000000400047310 */ /* 0x000e240000201800 */
[----:B0-----:R0:W-:Y:S01]  /*5180*/  STG.E.128 [R8.64], R4 ;  /* 0x0000000408007986 */ /* 0x0011e2000c101d24 */
[----:B------:R-:W-:Y:S05]  /*5190*/  BRA `(.L_x_1953) ;  /* 0x0000097000007947 */ /* 0x000fea0003800000 */
.L_x_1961:
        /* <DEDUP_REMOVED lines=20> */
.L_x_1966:
[----:B------:R-:W-:Y:S05]  /*52e0*/  BSYNC B0 ;  /* 0x0000000000007941 */ /* 0x000fea0003800000 */
.L_x_1965:
[----:B------:R-:W-:-:S05]  /*52f0*/  LOP3.LUT R5, R0, R5, RZ, 0xfc, !PT ;  /* 0x0000000500057212 */ /* 0x000fca00078efcff */
[----:B------:R0:W-:Y:S01]  /*5300*/  STG.E.U8 [R8.64], R5 ;  /* 0x0000000508007986 */ /* 0x0001e2000c101124 */
[----:B------:R-:W-:Y:S05]  /*5310*/  BRA `(.L_x_1953) ;  /* 0x000007f000007947 */ /* 0x000fea0003800000 */
.L_x_1964:
        /* <DEDUP_REMOVED lines=12> */
.L_x_1968:
[----:B------:R-:W-:Y:S01]  /*53e0*/  IMAD.MOV.U32 R0, RZ, RZ, 0x7f ;  /* 0x0000007fff007424 */ /* 0x000fe200078e00ff */
[----:B------:R-:W-:-:S04]  /*53f0*/  ISETP.GT.U32.AND P0, PT, R4, 0x7f800000, PT ;  /* 0x7f8000000400780c */ /* 0x000fc80003f04070 */
[----:B------:R-:W-:-:S04]  /*5400*/  SEL R0, R0, 0x7c, P0 ;  /* 0x0000007c00007807 */ /* 0x000fc80000000000 */
.L_x_1969:
[----:B------:R-:W-:Y:S05]  /*5410*/  BSYNC B0 ;  /* 0x0000000000007941 */ /* 0x000fea0003800000 */
.L_x_1967:
[----:B------:R-:W-:-:S04]  /*5420*/  LOP3.LUT R22, R22, 0x80000000, RZ, 0xc0, !PT ;  /* 0x8000000016167812 */ /* 0x000fc800078ec0ff */
[----:B------:R-:W-:-:S04]  /*5430*/  SHF.R.U32.HI R3, RZ, 0x18, R22 ;  /* 0x00000018ff037819 */ /* 0x000fc80000011616 */
[----:B------:R-:W-:-:S05]  /*5440*/  LOP3.LUT R3, R0, R3, RZ, 0xfc, !PT ;  /* 0x0000000300037212 */ /* 0x000fca00078efcff */
[----:B------:R0:W-:Y:S01]  /*5450*/  STG.E.U8 [R8.64], R3 ;  /* 0x0000000308007986 */ /* 0x0001e2000c101124 */
[----:B------:R-:W-:Y:S05]  /*5460*/  BRA `(.L_x_1953) ;  /* 0x000006a000007947 */ /* 0x000fea0003800000 */
.L_x_1963:
[----:B------:R-:W-:-:S05]  /*5470*/  F2FP.BF16.PACK_AB R22, RZ, R22 ;  /* 0x00000016ff16723e */ /* 0x000fca00000010ff */
[----:B------:R0:W-:Y:S01]  /*5480*/  STG.E.U16 [R8.64], R22 ;  /* 0x0000001608007986 */ /* 0x0001e2000c101524 */
[----:B------:R-:W-:Y:S05]  /*5490*/  BRA `(.L_x_1953) ;  /* 0x0000067000007947 */ /* 0x000fea0003800000 */
.L_x_1960:
        /* <DEDUP_REMOVED lines=11> */
.L_x_1972:
        /* <DEDUP_REMOVED lines=16> */
.L_x_1975:
[----:B------:R-:W-:-:S04]  /*5650*/  LOP3.LUT R22, R22, 0x80000000, RZ, 0xc0, !PT ;  /* 0x8000000016167812 */ /* 0x000fc800078ec0ff */
[----:B------:R-:W-:-:S04]  /*5660*/  SHF.R.U32.HI R3, RZ, 0x18, R22 ;  /* 0x00000018ff037819 */ /* 0x000fc80000011616 */
[----:B------:R-:W-:-:S04]  /*5670*/  LOP3.LUT R0, R0, R3, RZ, 0xfc, !PT ;  /* 0x0000000300007212 */ /* 0x000fc800078efcff */
[----:B------:R-:W-:Y:S02]  /*5680*/  PRMT R4, R0, 0x7610, R4 ;  /* 0x0000761000047816 */ /* 0x000fe40000000004 */
.L_x_1974:
[----:B------:R-:W-:Y:S05]  /*5690*/  BSYNC B0 ;  /* 0x0000000000007941 */ /* 0x000fea0003800000 */
.L_x_1973:
[----:B------:R0:W-:Y:S01]  /*56a0*/  STG.E.U8 [R8.64], R4 ;  /* 0x0000000408007986 */ /* 0x0001e2000c101124 */
[----:B------:R-:W-:Y:S05]  /*56b0*/  BRA `(.L_x_1953) ;  /* 0x0000045000007947 */ /* 0x000fea0003800000 */
.L_x_1971:
        /* <DEDUP_REMOVED lines=16> */
.L_x_1978:
[----:B------:R-:W-:-:S04]  /*57c0*/  LOP3.LUT R22, R22, 0x80000000, RZ, 0xc0, !PT ;  /* 0x8000000016167812 */ /* 0x000fc800078ec0ff */
[----:B------:R-:W-:-:S04]  /*57d0*/  SHF.R.U32.HI R3, RZ, 0x18, R22 ;  /* 0x00000018ff037819 */ /* 0x000fc80000011616 */
[----:B------:R-:W-:-:S04]  /*57e0*/  LOP3.LUT R0, R0, R3, RZ, 0xfc, !PT ;  /* 0x0000000300007212 */ /* 0x000fc800078efcff */
[----:B------:R-:W-:Y:S02]  /*57f0*/  PRMT R4, R0, 0x7610, R4 ;  /* 0x0000761000047816 */ /* 0x000fe40000000004 */
.L_x_1977:
[----:B------:R-:W-:Y:S05]  /*5800*/  BSYNC B0 ;  /* 0x0000000000007941 */ /* 0x000fea0003800000 */
.L_x_1976:
[----:B------:R0:W-:Y:S01]  /*5810*/  STG.E.U8 [R8.64], R4 ;  /* 0x0000000408007986 */ /* 0x0001e2000c101124 */
[----:B------:R-:W-:Y:S05]  /*5820*/  BRA `(.L_x_1953) ;  /* 0x000002e000007947 */ /* 0x000fea0003800000 */
.L_x_1970:
        /* <DEDUP_REMOVED lines=21> */
.L_x_1952:
        /* <DEDUP_REMOVED lines=20> */
.L_x_1980:
[----:B------:R-:W0:Y:S02]  /*5ac0*/  F2I.U64.TRUNC R22, R22 ;  /* 0x0000001600167311 */ /* 0x000e24000020d800 */
[----:B0-----:R0:W-:Y:S01]  /*5ad0*/  STG.E.64 [R8.64], R22 ;  /* 0x0000001608007986 */ /* 0x0011e2000c101b24 */
[----:B------:R-:W-:Y:S05]  /*5ae0*/  BRA `(.L_x_1953) ;  /* 0x0000002000007947 */ /* 0x000fea0003800000 */
.L_x_1979:
[----:B------:R-:W0:Y:S02]  /*5af0*/  F2I.FTZ.U32.TRUNC.NTZ R3, R22 ;  /* 0x0000001600037305 */ /* 0x000e24000021f000 */
[----:B0-----:R0:W-:Y:S02]  /*5b00*/  STG.E [R8.64], R3 ;  /* 0x0000000308007986 */ /* 0x0011e4000c101924 */
.L_x_1953:
[----:B------:R-:W-:-:S04]  /*5b10*/  IADD3 R19, R19, 0x80, RZ ;  /* 0x0000008013137810 */ /* 0x000fc80007ffe0ff */
[----:B------:R-:W-:-:S13]  /*5b20*/  ISETP.GE.AND P0, PT, R19, R16, PT ;  /* 0x000000101300720c */ /* 0x000fda0003f06270 */
        /* <DEDUP_REMOVED lines=20> */
.L_x_1984:
[----:B------:R-:W0:Y:S02]  /*5c70*/  F2I.S64.TRUNC R24, R24 ;  /* 0x0000001800187311 */ /* 0x000e24000020d900 */
[----:B0-----:R-:W-:-:S05]  /*5c80*/  IMAD.MOV.U32 R3, RZ, RZ, R24 ;  /* 0x000000ffff037224 */ /* 0x001fca00078e0018 */
[----:B------:R0:W-:Y:S01]  /*5c90*/  STG.E.U8 [R8.64], R3 ;  /* 0x0000000308007986 */ /* 0x0001e2000c101124 */
[----:B------:R-:W-:Y:S05]  /*5ca0*/  BRA `(.L_x_1986) ;  /* 0x00000d3000007947 */ /* 0x000fea0003800000 */
.L_x_1983:
        /* <DEDUP_REMOVED lines=9> */
.L_x_1988:
[----:B------:R-:W0:Y:S02]  /*5d40*/  F2I.FTZ.TRUNC.NTZ R3, R24 ;  /* 0x0000001800037305 */ /* 0x000e24000021f100 */
[----:B0-----:R0:W-:Y:S01]  /*5d50*/  STG.E [R8.64], R3 ;  /* 0x0000000308007986 */ /* 0x0011e2000c101924 */
[----:B------:R-:W-:Y:S05]  /*5d60*/  BRA `(.L_x_1986) ;  /* 0x00000c7000007947 */ /* 0x000fea0003800000 */
.L_x_1987:
[----:B------:R-:W0:Y:S02]  /*5d70*/  F2I.FTZ.TRUNC.NTZ R3, R24 ;  /* 0x0000001800037305 */ /* 0x000e24000021f100 */
[----:B0-----:R0:W-:Y:S01]  /*5d80*/  STG.E.U16 [R8.64], R3 ;  /* 0x0000000308007986 */ /* 0x0011e2000c101524 */
[----:B------:R-:W-:Y:S05]  /*5d90*/  BRA `(.L_x_1986) ;  /* 0x00000c4000007947 */ /* 0x000fea0003800000 */
.L_x_1982:
        /* <DEDUP_REMOVED lines=8> */
.L_x_1990:
[----:B------:R-:W-:-:S05]  /*5e20*/  F2FP.PACK_AB R24, RZ, R24 ;  /* 0x00000018ff18723e */ /* 0x000fca00000000ff */
[----:B------:R0:W-:Y:S01]  /*5e30*/  STG.E.U16 [R8.64], R24 ;  /* 0x0000001808007986 */ /* 0x0001e2000c101524 */
[----:B------:R-:W-:Y:S05]  /*5e40*/  BRA `(.L_x_1986) ;  /* 0x00000b9000007947 */ /* 0x000fea0003800000 */
.L_x_1989:
        /* <DEDUP_REMOVED lines=9> */
.L_x_1992:
[----:B------:R-:W-:-:S04]  /*5ee0*/  F2FP.PACK_AB R3, RZ, R24 ;  /* 0x00000018ff03723e */ /* 0x000fc800000000ff */
[----:B------:R-:W-:-:S05]  /*5ef0*/  PRMT R3, R3, 0x5410, RZ ;  /* 0x0000541003037816 */ /* 0x000fca00000000ff */
[----:B------:R0:W-:Y:S01]  /*5f00*/  STG.E [R8.64], R3 ;  /* 0x0000000308007986 */ /* 0x0001e2000c101924 */
[----:B------:R-:W-:Y:S05]  /*5f10*/  BRA `(.L_x_1986) ;  /* 0x00000ac000007947 */ /* 0x000fea0003800000 */
.L_x_1991:
[----:B------:R-:W-:-:S06]  /*5f20*/  FMUL.FTZ R4, R24, 1 ;  /* 0x3f80000018047820 */ /* 0x000fcc0000410000 */
[----:B------:R-:W0:Y:S02]  /*5f30*/  F2F.F64.F32 R4, R4 ;  /* 0x0000000400047310 */ /* 0x000e240000201800 */
[----:B0-----:R0:W-:Y:S01]  /*5f40*/  STG.E.64 [R8.64], R4 ;  /* 0x0000000408007986 */ /* 0x0011e2000c101b24 */
[----:B------:R-:W-:Y:S05]  /*5f50*/  BRA `(.L_x_1986) ;  /* 0x00000a8000007947 */ /* 0x000fea0003800000 */
.L_x_1981:
        /* <DEDUP_REMOVED lines=12> */
.L_x_1995:
[----:B------:R-:W-:Y:S01]  /*6020*/  FMUL.FTZ R4, R24, 1 ;  /* 0x3f80000018047820 */ /* 0x000fe20000410000 */
[----:B------:R-:W-:-:S05]  /*6030*/  CS2R R6, SRZ ;  /* 0x0000000000067805 */ /* 0x000fca000001ff00 */
[----:B------:R-:W0:Y:S02]  /*6040*/  F2F.F64.F32 R4, R4 ;  /* 0x0000000400047310 */ /* 0x000e240000201800 */
[----:B0-----:R0:W-:Y:S01]  /*6050*/  STG.E.128 [R8.64], R4 ;  /* 0x0000000408007986 */ /* 0x0011e2000c101d24 */
[----:B------:R-:W-:Y:S05]  /*6060*/  BRA `(.L_x_1986) ;  /* 0x0000097000007947 */ /* 0x000fea0003800000 */
.L_x_1994:
        /* <DEDUP_REMOVED lines=20> */
.L_x_1999:
[----:B------:R-:W-:Y:S05]  /*61b0*/  BSYNC B0 ;  /* 0x0000000000007941 */ /* 0x000fea0003800000 */
.L_x_1998:
[----:B------:R-:W-:-:S05]  /*61c0*/  LOP3.LUT R5, R0, R5, RZ, 0xfc, !PT ;  /* 0x0000000500057212 */ /* 0x000fca00078efcff */
[----:B------:R0:W-:Y:S01]  /*61d0*/  STG.E.U8 [R8.64], R5 ;  /* 0x0000000508007986 */ /* 0x0001e2000c101124 */
[----:B------:R-:W-:Y:S05]  /*61e0*/  BRA `(.L_x_1986) ;  /* 0x000007f000007947 */ /* 0x000fea0003800000 */
.L_x_1997:
        /* <DEDUP_REMOVED lines=12> */
.L_x_2001:
[----:B------:R-:W-:Y:S01]  /*62b0*/  IMAD.MOV.U32 R0, RZ, RZ, 0x7f ;  /* 0x0000007fff007424 */ /* 0x000fe200078e00ff */
[----:B------:R-:W-:-:S04]  /*62c0*/  ISETP.GT.U32.AND P0, PT, R4, 0x7f800000, PT ;  /* 0x7f8000000400780c */ /* 0x000fc80003f04070 */
[----:B------:R-:W-:-:S04]  /*62d0*/  SEL R0, R0, 0x7c, P0 ;  /* 0x0000007c00007807 */ /* 0x000fc80000000000 */
.L_x_2002:
[----:B------:R-:W-:Y:S05]  /*62e0*/  BSYNC B0 ;  /* 0x0000000000007941 */ /* 0x000fea0003800000 */
.L_x_2000:
[----:B------:R-:W-:-:S04]  /*62f0*/  LOP3.LUT R24, R24, 0x80000000, RZ, 0xc0, !PT ;  /* 0x8000000018187812 */ /* 0x000fc800078ec0ff */
[----:B------:R-:W-:-:S04]  /*6300*/  SHF.R.U32.HI R3, RZ, 0x18, R24 ;  /* 0x00000018ff037819 */ /* 0x000fc80000011618 */
[----:B------:R-:W-:-:S05]  /*6310*/  LOP3.LUT R3, R0, R3, RZ, 0xfc, !PT ;  /* 0x0000000300037212 */ /* 0x000fca00078efcff */
[----:B------:R0:W-:Y:S01]  /*6320*/  STG.E.U8 [R8.64], R3 ;  /* 0x0000000308007986 */ /* 0x0001e2000c101124 */
[----:B------:R-:W-:Y:S05]  /*6330*/  BRA `(.L_x_1986) ;  /* 0x000006a000007947 */ /* 0x000fea0003800000 */
.L_x_1996:
[----:B------:R-:W-:-:S05]  /*6340*/  F2FP.BF16.PACK_AB R24, RZ, R24 ;  /* 0x00000018ff18723e */ /* 0x000fca00000010ff */
[----:B------:R0:W-:Y:S01]  /*6350*/  STG.E.U16 [R8.64], R24 ;  /* 0x0000001808007986 */ /* 0x0001e2000c101524 */
[----:B------:R-:W-:Y:S05]  /*6360*/  BRA `(.L_x_1986) ;  /* 0x0000067000007947 */ /* 0x000fea0003800000 */
.L_x_1993:
        /* <DEDUP_REMOVED lines=11> */
.L_x_2005:
        /* <DEDUP_REMOVED lines=16> */
.L_x_2008:
[----:B------:R-:W-:-:S04]  /*6520*/  LOP3.LUT R24, R24, 0x80000000, RZ, 0xc0, !PT ;  /* 0x8000000018187812 */ /* 0x000fc800078ec0ff */
[----:B------:R-:W-:-:S04]  /*6530*/  SHF.R.U32.HI R3, RZ, 0x18, R24 ;  /* 0x00000018ff037819 */ /* 0x000fc80000011618 */
[----:B------:R-:W-:-:S04]  /*6540*/  LOP3.LUT R0, R0, R3, RZ, 0xfc, !PT ;  /* 0x0000000300007212 */ /* 0x000fc800078efcff */
[----:B------:R-:W-:Y:S02]  /*6550*/  PRMT R4, R0, 0x7610, R4 ;  /* 0x0000761000047816 */ /* 0x000fe40000000004 */
.L_x_2007:
[----:B------:R-:W-:Y:S05]  /*6560*/  BSYNC B0 ;  /* 0x0000000000007941 */ /* 0x000fea0003800000 */
.L_x_2006:
[----:B------:R0:W-:Y:S01]  /*6570*/  STG.E.U8 [R8.64], R4 ;  /* 0x0000000408007986 */ /* 0x0001e2000c101124 */
[----:B------:R-:W-:Y:S05]  /*6580*/  BRA `(.L_x_1986) ;  /* 0x0000045000007947 */ /* 0x000fea0003800000 */
.L_x_2004:
        /* <DEDUP_REMOVED lines=16> */
.L_x_2011:
[----:B------:R-:W-:-:S04]  /*6690*/  LOP3.LUT R24, R24, 0x80000000, RZ, 0xc0, !PT ;  /* 0x8000000018187812 */ /* 0x000fc800078ec0ff */
[----:B------:R-:W-:-:S04]  /*66a0*/  SHF.R.U32.HI R3, RZ, 0x18, R24 ;  /* 0x00000018ff037819 */ /* 0x000fc80000011618 */
[----:B------:R-:W-:-:S04]  /*66b0*/  LOP3.LUT R0, R0, R3, RZ, 0xfc, !PT ;  /* 0x0000000300007212 */ /* 0x000fc800078efcff */
[----:B------:R-:W-:Y:S02]  /*66c0*/  PRMT R4, R0, 0x7610, R4 ;  /* 0x0000761000047816 */ /* 0x000fe40000000004 */
.L_x_2010:
[----:B------:R-:W-:Y:S05]  /*66d0*/  BSYNC B0 ;  /* 0x0000000000007941 */ /* 0x000fea0003800000 */
.L_x_2009:
[----:B------:R0:W-:Y:S01]  /*66e0*/  STG.E.U8 [R8.64], R4 ;  /* 0x0000000408007986 */ /* 0x0001e2000c101124 */
[----:B------:R-:W-:Y:S05]  /*66f0*/  BRA `(.L_x_1986) ;  /* 0x000002e000007947 */ /* 0x000fea0003800000 */
.L_x_2003:
        /* <DEDUP_REMOVED lines=21> */
.L_x_1985:
        /* <DEDUP_REMOVED lines=20> */
.L_x_2013:
[----:B------:R-:W0:Y:S02]  /*6990*/  F2I.U64.TRUNC R24, R24 ;  /* 0x0000001800187311 */ /* 0x000e24000020d800 */
[----:B0-----:R0:W-:Y:S01]  /*69a0*/  STG.E.64 [R8.64], R24 ;  /* 0x0000001808007986 */ /* 0x0011e2000c101b24 */
[----:B------:R-:W-:Y:S05]  /*69b0*/  BRA `(.L_x_1986) ;  /* 0x0000002000007947 */ /* 0x000fea0003800000 */
.L_x_2012:
[----:B------:R-:W0:Y:S02]  /*69c0*/  F2I.FTZ.U32.TRUNC.NTZ R3, R24 ;  /* 0x0000001800037305 */ /* 0x000e24000021f000 */
[----:B0-----:R0:W-:Y:S02]  /*69d0*/  STG.E [R8.64], R3 ;  /* 0x0000000308007986 */ /* 0x0011e4000c101924 */
.L_x_1986:
[----:B------:R-:W-:Y:S02]  /*69e0*/  IADD3 R19, R19, 0x80, RZ ;  /* 0x0000008013137810 */ /* 0x000fe40007ffe0ff */
.L_x_1947:
[----:B------:R-:W-:Y:S05]  /*69f0*/  BSYNC B6 ;  /* 0x0000000000067941 */ /* 0x000fea0003800000 */
.L_x_1946:
[----:B------:R-:W-:-:S13]  /*6a00*/  ISETP.GE.AND P0, PT, R19, R16, PT ;  /* 0x000000101300720c */ /* 0x000fda0003f06270 */
[----:B------:R-:W-:Y:S05]  /*6a10*/  @P0 EXIT ;  /* 0x000000000000094d */ /* 0x000fea0003800000 */
[----:B0-----:R-:W-:Y:S01]  /*6a20*/  PRMT R0, R17, 0x9910, RZ ;  /* 0x0000991011007816 */ /* 0x001fe200000000ff */
        /* <DEDUP_REMOVED lines=17> */
.L_x_2017:
[----:B------:R-:W0:Y:S02]  /*6b40*/  F2I.S64.TRUNC R18, R18 ;  /* 0x0000001200127311 */ /* 0x000e24000020d900 */
[----:B0-----:R-:W-:-:S05]  /*6b50*/  IMAD.MOV.U32 R5, RZ, RZ, R18 ;  /* 0x000000ffff057224 */ /* 0x001fca00078e0012 */
[----:B------:R-:W-:Y:S01]  /*6b60*/  STG.E.U8 [R2.64], R5 ;  /* 0x0000000502007986 */ /* 0x000fe2000c101124 */
[----:B------:R-:W-:Y:S05]  /*6b70*/  EXIT ;  /* 0x000000000000794d */ /* 0x000fea0003800000 */
.L_x_2016:
        /* <DEDUP_REMOVED lines=9> */
.L_x_2020:
[----:B------:R-:W0:Y:S02]  /*6c10*/  F2I.FTZ.TRUNC.NTZ R5, R18 ;  /* 0x0000001200057305 */ /* 0x000e24000021f100 */
[----:B0-----:R-:W-:Y:S01]  /*6c20*/  STG.E [R2.64], R5 ;  /* 0x0000000502007986 */ /* 0x001fe2000c101924 */
[----:B------:R-:W-:Y:S05]  /*6c30*/  EXIT ;  /* 0x000000000000794d */ /* 0x000fea0003800000 */
.L_x_2019:
[----:B------:R-:W0:Y:S02]  /*6c40*/  F2I.FTZ.TRUNC.NTZ R5, R18 ;  /* 0x0000001200057305 */ /* 0x000e24000021f100 */
[----:B0-----:R-:W-:Y:S01]  /*6c50*/  STG.E.U16 [R2.64], R5 ;  /* 0x0000000502007986 */ /* 0x001fe2000c101524 */
[----:B------:R-:W-:Y:S05]  /*6c60*/  EXIT ;  /* 0x000000000000794d */ /* 0x000fea0003800000 */
.L_x_2015:
        /* <DEDUP_REMOVED lines=8> */
.L_x_2022:
[----:B------:R-:W-:-:S05]  /*6cf0*/  F2FP.PACK_AB R18, RZ, R18 ;  /* 0x00000012ff12723e */ /* 0x000fca00000000ff */
[----:B------:R-:W-:Y:S01]  /*6d00*/  STG.E.U16 [R2.64], R18 ;  /* 0x0000001202007986 */ /* 0x000fe2000c101524 */
[----:B------:R-:W-:Y:S05]  /*6d10*/  EXIT ;  /* 0x000000000000794d */ /* 0x000fea0003800000 */
.L_x_2021:
        /* <DEDUP_REMOVED lines=9> */
.L_x_2024:
[----:B------:R-:W-:-:S04]  /*6db0*/  F2FP.PACK_AB R5, RZ, R18 ;  /* 0x00000012ff05723e */ /* 0x000fc800000000ff */
[----:B------:R-:W-:-:S05]  /*6dc0*/  PRMT R5, R5, 0x5410, RZ ;  /* 0x0000541005057816 */ /* 0x000fca00000000ff */
[----:B------:R-:W-:Y:S01]  /*6dd0*/  STG.E [R2.64], R5 ;  /* 0x0000000502007986 */ /* 0x000fe2000c101924 */
[----:B------:R-:W-:Y:S05]  /*6de0*/  EXIT ;  /* 0x000000000000794d */ /* 0x000fea0003800000 */
.L_x_2023:
[----:B------:R-:W-:-:S06]  /*6df0*/  FMUL.FTZ R4, R18, 1 ;  /* 0x3f80000012047820 */ /* 0x000fcc0000410000 */
[----:B------:R-:W0:Y:S02]  /*6e00*/  F2F.F64.F32 R4, R4 ;  /* 0x0000000400047310 */ /* 0x000e240000201800 */
[----:B0-----:R-:W-:Y:S01]  /*6e10*/  STG.E.64 [R2.64], R4 ;  /* 0x0000000402007986 */ /* 0x001fe2000c101b24 */
[----:B------:R-:W-:Y:S05]  /*6e20*/  EXIT ;  /* 0x000000000000794d */ /* 0x000fea0003800000 */
.L_x_2014:
        /* <DEDUP_REMOVED lines=12> */
.L_x_2027:
[----:B------:R-:W-:Y:S01]  /*6ef0*/  FMUL.FTZ R4, R18, 1 ;  /* 0x3f80000012047820 */ /* 0x000fe20000410000 */
[----:B------:R-:W-:-:S05]  /*6f00*/  CS2R R6, SRZ ;  /* 0x0000000000067805 */ /* 0x000fca000001ff00 */
[----:B------:R-:W0:Y:S02]  /*6f10*/  F2F.F64.F32 R4, R4 ;  /* 0x0000000400047310 */ /* 0x000e240000201800 */
[----:B0-----:R-:W-:Y:S01]  /*6f20*/  STG.E.128 [R2.64], R4 ;  /* 0x0000000402007986 */ /* 0x001fe2000c101d24 */
[----:B------:R-:W-:Y:S05]  /*6f30*/  EXIT ;  /* 0x000000000000794d */ /* 0x000fea0003800000 */
.L_x_2026:
        /* <DEDUP_REMOVED lines=20> */
.L_x_2031:
[----:B------:R-:W-:Y:S05]  /*7080*/  BSYNC B0 ;  /* 0x0000000000007941 */ /* 0x000fea0003800000 */
.L_x_2030:
[----:B------:R-:W-:-:S05]  /*7090*/  LOP3.LUT R7, R0, R7, RZ, 0xfc, !PT ;  /* 0x0000000700077212 */ /* 0x000fca00078efcff */
[----:B------:R-:W-:Y:S01]  /*70a0*/  STG.E.U8 [R2.64], R7 ;  /* 0x0000000702007986 */ /* 0x000fe2000c101124 */
[----:B------:R-:W-:Y:S05]  /*70b0*/  EXIT ;  /* 0x000000000000794d */ /* 0x000fea0003800000 */
.L_x_2029:
[----:B------:R-:W-:Y:S01]  /*70c0*/  LOP3.LUT R4, R18, 0x7fffffff, RZ, 0xc0, !PT ;  /* 0x7fffffff12047812 */ /* 0x000fe200078ec0ff */
[----:B------:R-:W-:Y:S03]  /*70d0*/  BSSY B0, `(.L_x_2032) ;  /* 0x000000e000007945 */ /* 0x000fe60003800000 */
        /* <DEDUP_REMOVED lines=10> */
.L_x_2033:
[----:B------:R-:W-:Y:S01]  /*7180*/  IMAD.MOV.U32 R0, RZ, RZ, 0x7f ;  /* 0x0000007fff007424 */ /* 0x000fe200078e00ff */
[----:B------:R-:W-:-:S04]  /*7190*/  ISETP.GT.U32.AND P0, PT, R4, 0x7f800000, PT ;  /* 0x7f8000000400780c */ /* 0x000fc80003f04070 */
[----:B------:R-:W-:-:S04]  /*71a0*/  SEL R0, R0, 0x7c, P0 ;  /* 0x0000007c00007807 */ /* 0x000fc80000000000 */
.L_x_2034:
[----:B------:R-:W-:Y:S05]  /*71b0*/  BSYNC B0 ;  /* 0x0000000000007941 */ /* 0x000fea0003800000 */
.L_x_2032:
[----:B------:R-:W-:-:S04]  /*71c0*/  LOP3.LUT R18, R18, 0x80000000, RZ, 0xc0, !PT ;  /* 0x8000000012127812 */ /* 0x000fc800078ec0ff */
[----:B------:R-:W-:-:S04]  /*71d0*/  SHF.R.U32.HI R5, RZ, 0x18, R18 ;  /* 0x00000018ff057819 */ /* 0x000fc80000011612 */
[----:B------:R-:W-:-:S05]  /*71e0*/  LOP3.LUT R5, R0, R5, RZ, 0xfc, !PT ;  /* 0x0000000500057212 */ /* 0x000fca00078efcff */
[----:B------:R-:W-:Y:S01]  /*71f0*/  STG.E.U8 [R2.64], R5 ;  /* 0x0000000502007986 */ /* 0x000fe2000c101124 */
[----:B------:R-:W-:Y:S05]  /*7200*/  EXIT ;  /* 0x000000000000794d */ /* 0x000fea0003800000 */
.L_x_2028:
[----:B------:R-:W-:-:S05]  /*7210*/  F2FP.BF16.PACK_AB R18, RZ, R18 ;  /* 0x00000012ff12723e */ /* 0x000fca00000010ff */
[----:B------:R-:W-:Y:S01]  /*7220*/  STG.E.U16 [R2.64], R18 ;  /* 0x0000001202007986 */ /* 0x000fe2000c101524 */
[----:B------:R-:W-:Y:S05]  /*7230*/  EXIT ;  /* 0x000000000000794d */ /* 0x000fea0003800000 */
.L_x_2025:
        /* <DEDUP_REMOVED lines=11> */
.L_x_2037:
        /* <DEDUP_REMOVED lines=16> */
.L_x_2040:
[----:B------:R-:W-:-:S04]  /*73f0*/  LOP3.LUT R18, R18, 0x80000000, RZ, 0xc0, !PT ;  /* 0x8000000012127812 */ /* 0x000fc800078ec0ff */
[----:B------:R-:W-:-:S04]  /*7400*/  SHF.R.U32.HI R5, RZ, 0x18, R18 ;  /* 0x00000018ff057819 */ /* 0x000fc80000011612 */
[----:B------:R-:W-:-:S04]  /*7410*/  LOP3.LUT R4, R4, R5, RZ, 0xfc, !PT ;  /* 0x0000000504047212 */ /* 0x000fc800078efcff */
[----:B------:R-:W-:Y:S02]  /*7420*/  PRMT R0, R4, 0x7610, R0 ;  /* 0x0000761004007816 */ /* 0x000fe40000000000 */
.L_x_2039:
[----:B------:R-:W-:Y:S05]  /*7430*/  BSYNC B0 ;  /* 0x0000000000007941 */ /* 0x000fea0003800000 */
.L_x_2038:
[----:B------:R-:W-:Y:S01]  /*7440*/  STG.E.U8 [R2.64], R0 ;  /* 0x0000000002007986 */ /* 0x000fe2000c101124 */
[----:B------:R-:W-:Y:S05]  /*7450*/  EXIT ;  /* 0x000000000000794d */ /* 0x000fea0003800000 */
.L_x_2036:
        /* <DEDUP_REMOVED lines=16> */
.L_x_2043:
[----:B------:R-:W-:-:S04]  /*7560*/  LOP3.LUT R18, R18, 0x80000000, RZ, 0xc0, !PT ;  /* 0x8000000012127812 */ /* 0x000fc800078ec0ff */
[----:B------:R-:W-:-:S04]  /*7570*/  SHF.R.U32.HI R5, RZ, 0x18, R18 ;  /* 0x00000018ff057819 */ /* 0x000fc80000011612 */
[----:B------:R-:W-:-:S04]  /*7580*/  LOP3.LUT R4, R4, R5, RZ, 0xfc, !PT ;  /* 0x0000000504047212 */ /* 0x000fc800078efcff */
[----:B------:R-:W-:Y:S02]  /*7590*/  PRMT R0, R4, 0x7610, R0 ;  /* 0x0000761004007816 */ /* 0x000fe40000000000 */
.L_x_2042:
[----:B------:R-:W-:Y:S05]  /*75a0*/  BSYNC B0 ;  /* 0x0000000000007941 */ /* 0x000fea0003800000 */
.L_x_2041:
[----:B------:R-:W-:Y:S01]  /*75b0*/  STG.E.U8 [R2.64], R0 ;  /* 0x0000000002007986 */ /* 0x000fe2000c101124 */
[----:B------:R-:W-:Y:S05]  /*75c0*/  EXIT ;  /* 0x000000000000794d */ /* 0x000fea0003800000 */
.L_x_2035:
        /* <DEDUP_REMOVED lines=21> */
.L_x_2018:
        /* <DEDUP_REMOVED lines=20> */
.L_x_2045:
[----:B------:R-:W0:Y:S02]  /*7860*/  F2I.U64.TRUNC R18, R18 ;  /* 0x0000001200127311 */ /* 0x000e24000020d800 */
[----:B0-----:R-:W-:Y:S01]  /*7870*/  STG.E.64 [R2.64], R18 ;  /* 0x0000001202007986 */ /* 0x001fe2000c101b24 */
[----:B------:R-:W-:Y:S05]  /*7880*/  EXIT ;  /* 0x000000000000794d */ /* 0x000fea0003800000 */
.L_x_2044:
[----:B------:R-:W0:Y:S02]  /*7890*/  F2I.FTZ.U32.TRUNC.NTZ R5, R18 ;  /* 0x0000001200057305 */ /* 0x000e24000021f000 */
[----:B0-----:R-:W-:Y:S01]  /*78a0*/  STG.E [R2.64], R5 ;  /* 0x0000000502007986 */ /* 0x001fe2000c101924 */
[----:B------:R-:W-:Y:S05]  /*78b0*/  EXIT ;  /* 0x000000000000794d */ /* 0x000fea0003800000 */
.L_x_2046:
        /* <DEDUP_REMOVED lines=12> */
.L_x_34017:


//--------------------- .text._ZN2at6native18elementwise_kernelILi128ELi2EZNS0_22gpu_kernel_impl_nocastIZZZNS0_22nan_to_num_kernel_cudaERNS_18TensorIteratorBaseESt8optionalIdES6_S6_ENKUlvE0_clEvENKUlvE0_clEvEUlfE_EEvS4_RKT_EUliE_EEviT1_ --------------------------
	.section	.text._ZN2at6native18elementwise_kernelILi128ELi2EZNS0_22gpu_kernel_impl_nocastIZZZNS0_22nan_to_num_kernel_cudaERNS_18TensorIteratorBaseESt8optionalIdES6_S6_ENKUlvE0_clEvENKUlvE0_clEvEUlfE_EEvS4_RKT_EUliE_EEviT1_,"ax",@progbits
	.sectioninfo	@"SHI_REGISTERS=12"
	.align	128
        .global         _ZN2at6native18elementwise_kernelILi128ELi2EZNS0_22gpu_kernel_impl_nocastIZZZNS0_22nan_to_num_kernel_cudaERNS_18TensorIteratorBaseESt8optionalIdES6_S6_ENKUlvE0_clEvENKUlvE0_clEvEUlfE_EEvS4_RKT_EUliE_EEviT1_
        .type           _ZN2at6native18elementwise_kernelILi128ELi2EZNS0_22gpu_kernel_impl_nocastIZZZNS0_22nan_to_num_kernel_cudaERNS_18TensorIteratorBaseESt8optionalIdES6_S6_ENKUlvE0_clEvENKUlvE0_clEvEUlfE_EEvS4_RKT_EUliE_EEviT1_,@function
        .size           _ZN2at6native18elementwise_kernelILi128ELi2EZNS0_22gpu_kernel_impl_nocastIZZZNS0_22nan_to_num_kernel_cudaERNS_18TensorIteratorBaseESt8optionalIdES6_S6_ENKUlvE0_clEvENKUlvE0_clEvEUlfE_EEvS4_RKT_EUliE_EEviT1_,(.L_x_34018 - _ZN2at6native18elementwise_kernelILi128ELi2EZNS0_22gpu_kernel_impl_nocastIZZZNS0_22nan_to_num_kernel_cudaERNS_18TensorIteratorBaseESt8optionalIdES6_S6_ENKUlvE0_clEvENKUlvE0_clEvEUlfE_EEvS4_RKT_EUliE_EEviT1_)
        .other          _ZN2at6native18elementwise_kernelILi128ELi2EZNS0_22gpu_kernel_impl_nocastIZZZNS0_22nan_to_num_kernel_cudaERNS_18TensorIteratorBaseESt8optionalIdES6_S6_ENKUlvE0_clEvENKUlvE0_clEvEUlfE_EEvS4_RKT_EUliE_EEviT1_,@"STO_CUDA_ENTRY STV_DEFAULT"
_ZN2at6native18elementwise_kernelILi128ELi2EZNS0_22gpu_kernel_impl_nocastIZZZNS0_22nan_to_num_kernel_cudaERNS_18TensorIteratorBaseESt8optionalIdES6_S6_ENKUlvE0_clEvENKUlvE0_clEvEUlfE_EEvS4_RKT_EUliE_EEviT1_:
.text._ZN2at6native18elementwise_kernelILi128ELi2EZNS0_22gpu_kernel_impl_nocastIZZZNS0_22nan_to_num_kernel_cudaERNS_18TensorIteratorBaseESt8optionalIdES6_S6_ENKUlvE0_clEvENKUlvE0_clEvEUlfE_EEvS4_RKT_EUliE_EEviT1_:
[----:B------:R-:W-:Y:S02]  /*0000*/  MOV R1, c[0x0][0x28] ;  /* 0x00000a0000017a02 */ /* 0x000fe40000000f00 */
[----:B------:R-:W0:Y:S01]  /*0010*/  S2R R3, SR_CTAID.X ;  /* 0x0000000000037919 */ /* 0x000e220000002500 */
[----:B------:R-:W-:Y:S01]  /*0020*/  ULDC.64 UR4, c[0x0][0x118] ;  /* 0x0000460000047ab9 */ /* 0x000fe20000000a00 */
[----:B------:R-:W-:Y:S02]  /*0030*/  BSSY B0, `(.L_x_2047) ;  /* 0x00000f5000007945 */ /* 0x000fe40003800000 */
[----:B------:R-:W0:Y:S02]  /*0040*/  S2R R0, SR_TID.X ;  /* 0x0000000000007919 */ /* 0x000e240000002100 */
[----:B0-----:R-:W-:-:S04]  /*0050*/  LEA R3, R3, R0, 0x8 ;  /* 0x0000000003037211 */ /* 0x001fc800078e40ff */
[----:B------:R-:W-:-:S13]  /*0060*/  ISETP.GE.AND P0, PT, R3, c[0x0][0x160], PT ;  /* 0x0000580003007a0c */ /* 0x000fda0003f06270 */
[----:B------:R-:W-:Y:S05]  /*0070*/  @P0 BRA `(.L_x_2048) ;  /* 0x00000f0000000947 */ /* 0x000fea0003800000 */
[----:B------:R-:W-:Y:S01]  /*0080*/  ISETP.NE.AND P0, PT, RZ, c[0x0][0x168], PT ;  /* 0x00005a00ff007a0c */ /* 0x000fe20003f05270 */
[----:B------:R-:W-:Y:S01]  /*0090*/  HFMA2.MMA R2, -RZ, RZ, 0, 0 ;  /* 0x00000000ff027435 */ /* 0x000fe200000001ff */
[----:B------:R-:W-:-:S11]  /*00a0*/  MOV R0, RZ ;  /* 0x000000ff00007202 */ /* 0x000fd60000000f00 */
[----:B------:R-:W-:Y:S05]  /*00b0*/  @!P0 BRA `(.L_x_2049) ;  /* 0x00000df000008947 */ /* 0x000fea0003800000 */
[----:B------:R-:W-:Y:S02]  /*00c0*/  MOV R2, RZ ;  /* 0x000000ff00027202 */ /* 0x000fe40000000f00 */
[----:B------:R-:W-:-:S03]  /*00d0*/  MOV R8, c[0x0][0x168] ;  /* 0x00005a0000087a02 */ /* 0x000fc60000000f00 */
[----:B------:R-:W-:Y:S01]  /*00e0*/  IMAD.HI.U32 R4, R3, c[0x0][0x170], R2 ;  /* 0x00005c0003047a27 */ /* 0x000fe200078e0002 */
[----:B------:R-:W-:-:S04]  /*00f0*/  ISETP.NE.AND P0, PT, R8, 0x1, PT ;  /* 0x000000010800780c */ /* 0x000fc80003f05270 */
[----:B------:R-:W-:-:S05]  /*0100*/  SHF.R.U32.HI R5, RZ, c[0x0][0x174], R4 ;  /* 0x00005d00ff057a19 */ /* 0x000fca0000011604 */
[----:B------:R-:W-:-:S04]  /*0110*/  IMAD.MOV R2, RZ, RZ, -R5 ;  /* 0x000000ffff027224 */ /* 0x000fc800078e0a05 */
        /* <DEDUP_REMOVED lines=217> */
.L_x_2049:
[----:B------:R-:W-:-:S05]  /*0eb0*/  IADD3 R4, P0, R2, c[0x0][0x368], RZ ;  /* 0x0000da0002047a10 */ /* 0x000fca0007f1e0ff */
[----:B------:R-:W-:-:S05]  /*0ec0*/  IMAD.X R5, RZ, RZ, c[0x0][0x36c], P0 ;  /* 0x0000db00ff057624 */ /* 0x000fca00000e06ff */
[----:B------:R-:W2:Y:S01]  /*0ed0*/  LDG.E R4, [R4.64] ;  /* 0x0000000404047981 */ /* 0x000ea2000c1e1900 */
[----:B------:R-:W-:Y:S02]  /*0ee0*/  IADD3 R6, P2, R0, c[0x0][0x360], RZ ;  /* 0x0000d80000067a10 */ /* 0x000fe40007f5e0ff */
[----:B------:R-:W-:Y:S02]  /*0ef0*/  IADD3 R3, R3, 0x80, RZ ;  /* 0x0000008003037810 */ /* 0x000fe40007ffe0ff */
[----:B------:R-:W-:Y:S02]  /*0f00*/  IADD3.X R7, RZ, c[0x0][0x364], RZ, P2, !PT ;  /* 0x0000d900ff077a10 */ /* 0x000fe400017fe4ff */
[C---:B--2---:R-:W-:Y:S02]  /*0f10*/  FSETP.NEU.FTZ.AND P1, PT, R4.reuse, -INF , PT ;  /* 0xff8000000400780b */ /* 0x044fe40003f3d000 */
[C---:B------:R-:W-:Y:S02]  /*0f20*/  FSETP.NEU.FTZ.AND P0, PT, R4.reuse, +INF , PT ;  /* 0x7f8000000400780b */ /* 0x040fe40003f1d000 */
[----:B------:R-:W-:-:S02]  /*0f30*/  FSEL R2, R4, c[0x0][0x378], P1 ;  /* 0x0000de0004027a08 */ /* 0x000fc40000800000 */
[----:B------:R-:W-:Y:S02]  /*0f40*/  FSETP.GTU.FTZ.AND P1, PT, |R4|, +INF , PT ;  /* 0x7f8000000400780b */ /* 0x000fe40003f3c200 */
[----:B------:R-:W-:-:S04]  /*0f50*/  FSEL R2, R2, c[0x0][0x374], P0 ;  /* 0x0000dd0002027a08 */ /* 0x000fc80000000000 */
[----:B------:R-:W-:-:S05]  /*0f60*/  FSEL R9, R2, c[0x0][0x370], !P1 ;  /* 0x0000dc0002097a08 */ /* 0x000fca0004800000 */
[----:B------:R0:W-:Y:S02]  /*0f70*/  STG.E [R6.64], R9 ;  /* 0x0000000906007986 */ /* 0x0001e4000c101904 */
.L_x_2048:
[----:B------:R-:W-:Y:S05]  /*0f80*/  BSYNC B0 ;  /* 0x0000000000007941 */ /* 0x000fea0003800000 */
.L_x_2047:
[----:B------:R-:W-:-:S13]  /*0f90*/  ISETP.GE.AND P0, PT, R3, c[0x0][0x160], PT ;  /* 0x0000580003007a0c */ /* 0x000fda0003f06270 */
[----:B------:R-:W-:Y:S05]  /*0fa0*/  @P0 EXIT ;  /* 0x000000000000094d */ /* 0x000fea0003800000 */
        /* <DEDUP_REMOVED lines=16> */
[----:B0-----:R-:W-:-:S05]  /*10b0*/  IMAD.HI.U32 R6, R5, c[0x0][0x17c], R4 ;  /* 0x00005f0005067a27 */ /* 0x001fca00078e0004 */
        /* <DEDUP_REMOVED lines=209> */
[----:B------:R-:W-:-:S05]  /*1dd0*/  @P0 IMAD R2, R7, c[0x0][0x35c], R2 ;  /* 0x0000d70007020a24 */ /* 0x000fca00078e0202 */
.L_x_2050:
[----:B------:R-:W-:-:S04]  /*1de0*/  IADD3 R2, P0, R2, c[0x0][0x368], RZ ;  /* 0x0000da0002027a10 */ /* 0x000fc80007f1e0ff */
[----:B------:R-:W-:-:S05]  /*1df0*/  IADD3.X R3, RZ, c[0x0][0x36c], RZ, P0, !PT ;  /* 0x0000db00ff037a10 */ /* 0x000fca00007fe4ff */
[----:B------:R-:W2:Y:S01]  /*1e00*/  LDG.E R2, [R2.64] ;  /* 0x0000000402027981 */ /* 0x000ea2000c1e1900 */
[----:B------:R-:W-:Y:S02]  /*1e10*/  IADD3 R4, P2, R0, c[0x0][0x360], RZ ;  /* 0x0000d80000047a10 */ /* 0x000fe40007f5e0ff */
[C---:B--2---:R-:W-:Y:S02]  /*1e20*/  FSETP.NEU.FTZ.AND P1, PT, R2.reuse, -INF , PT ;  /* 0xff8000000200780b */ /* 0x044fe40003f3d000 */
[C---:B------:R-:W-:Y:S02]  /*1e30*/  FSETP.NEU.FTZ.AND P0, PT, R2.reuse, +INF , PT ;  /* 0x7f8000000200780b */ /* 0x040fe40003f1d000 */
[C---:B------:R-:W-:Y:S02]  /*1e40*/  FSEL R5, R2.reuse, c[0x0][0x378], P1 ;  /* 0x0000de0002057a08 */ /* 0x040fe40000800000 */
[----:B------:R-:W-:Y:S02]  /*1e50*/  FSETP.GTU.FTZ.AND P1, PT, |R2|, +INF , PT ;  /* 0x7f8000000200780b */ /* 0x000fe40003f3c200 */
[----:B------:R-:W-:-:S02]  /*1e60*/  FSEL R0, R5, c[0x0][0x374], P0 ;  /* 0x0000dd0005007a08 */ /* 0x000fc40000000000 */
[----:B------:R-:W-:Y:S02]  /*1e70*/  IADD3.X R5, RZ, c[0x0][0x364], RZ, P2, !PT ;  /* 0x0000d900ff057a10 */ /* 0x000fe400017fe4ff */
[----:B0-----:R-:W-:-:S05]  /*1e80*/  FSEL R7, R0, c[0x0][0x370], !P1 ;  /* 0x0000dc0000077a08 */ /* 0x001fca0004800000 */
[----:B------:R-:W-:Y:S01]  /*1e90*/  STG.E [R4.64], R7 ;  /* 0x0000000704007986 */ /* 0x000fe2000c101904 */
[----:B------:R-:W-:Y:S05]  /*1ea0*/  EXIT ;  /* 0x000000000000794d */ /* 0x000fea0003800000 */
.L_x_2051:
        /* <DEDUP_REMOVED lines=13> */
.L_x_34018:


//--------------------- .text._ZN2at6native27unrolled_elementwise_kernelIZZZNS0_22nan_to_num_kernel_cudaERNS_18TensorIteratorBaseESt8optionalIdES5_S5_ENKUlvE0_clEvENKUlvE0_clEvEUlfE_St5arrayIPcLm2EELi4E23TrivialOffsetCalculatorILi1EjESD_NS0_6memory15LoadWithoutCastENSE_16StoreWithoutCastEEEviT_T0_T2_T3_T4_T5_ --------------------------
	.section	.text._ZN2at6native27unrolled_elementwise_kernelIZZZNS0_22nan_to_num_kernel_cudaERNS_18TensorIteratorBaseESt8optionalIdES5_S5_ENKUlvE0_clEvENKUlvE0_clEvEUlfE_St5arrayIPcLm2EELi4E23TrivialOffsetCalculatorILi1EjESD_NS0_6memory15LoadWithoutCastENSE_16StoreWithoutCastEEEviT_T0_T2_T3_T4_T5_,"ax",@progbits
	.sectioninfo	@"SHI_REGISTERS=19"
	.align	128
        .global         _ZN2at6native27unrolled_elementwise_kernelIZZZNS0_22nan_to_num_kernel_cudaERNS_18TensorIteratorBaseESt8optionalIdES5_S5_ENKUlvE0_clEvENKUlvE0_clEvEUlfE_St5arrayIPcLm2EELi4E23TrivialOffsetCalculatorILi1EjESD_NS0_6memory15LoadWithoutCastENSE_16StoreWithoutCastEEEviT_T0_T2_T3_T4_T5_
        .type           _ZN2at6native27unrolled_elementwise_kernelIZZZNS0_22nan_to_num_kernel_cudaERNS_18TensorIteratorBaseESt8optionalIdES5_S5_ENKUlvE0_clEvENKUlvE0_clEvEUlfE_St5arrayIPcLm2EELi4E23TrivialOffsetCalculatorILi1EjESD_NS0_6memory15LoadWithoutCastENSE_16StoreWithoutCastEEEviT_T0_T2_T3_T4_T5_,@function
        .size           _ZN2at6native27unrolled_elementwise_kernelIZZZNS0_22nan_to_num_kernel_cudaERNS_18TensorIteratorBaseESt8optionalIdES5_S5_ENKUlvE0_clEvENKUlvE0_clEvEUlfE_St5arrayIPcLm2EELi4E23TrivialOffsetCalculatorILi1EjESD_NS0_6memory15LoadWithoutCastENSE_16StoreWithoutCastEEEviT_T0_T2_T3_T4_T5_,(.L_x_34019 - _ZN2at6native27unrolled_elementwise_kernelIZZZNS0_22nan_to_num_kernel_cudaERNS_18TensorIteratorBaseESt8optionalIdES5_S5_ENKUlvE0_clEvENKUlvE0_clEvEUlfE_St5arrayIPcLm2EELi4E23TrivialOffsetCalculatorILi1EjESD_NS0_6memory15LoadWithoutCastENSE_16StoreWithoutCastEEEviT_T0_T2_T3_T4_T5_)
        .other          _ZN2at6native27unrolled_elementwise_kernelIZZZNS0_22nan_to_num_kernel_cudaERNS_18TensorIteratorBaseESt8optionalIdES5_S5_ENKUlvE0_clEvENKUlvE0_clEvEUlfE_St5arrayIPcLm2EELi4E23TrivialOffsetCalculatorILi1EjESD_NS0_6memory15LoadWithoutCastENSE_16StoreWithoutCastEEEviT_T0_T2_T3_T4_T5_,@"STO_CUDA_ENTRY STV_DEFAULT"
_ZN2at6native27unrolled_elementwise_kernelIZZZNS0_22nan_to_num_kernel_cudaERNS_18TensorIteratorBaseESt8optionalIdES5_S5_ENKUlvE0_clEvENKUlvE0_clEvEUlfE_St5arrayIPcLm2EELi4E23TrivialOffsetCalculatorILi1EjESD_NS0_6memory15LoadWithoutCastENSE_16StoreWithoutCastEEEviT_T0_T2_T3_T4_T5_:
.text._ZN2at6native27unrolled_elementwise_kernelIZZZNS0_22nan_to_num_kernel_cudaERNS_18TensorIteratorBaseESt8optionalIdES5_S5_ENKUlvE0_clEvENKUlvE0_clEvEUlfE_St5arrayIPcLm2EELi4E23TrivialOffsetCalculatorILi1EjESD_NS0_6memory15LoadWithoutCastENSE_16StoreWithoutCastEEEviT_T0_T2_T3_T4_T5_:
[----:B------:R-:W-:Y:S02]  /*0000*/  IMAD.MOV.U32 R1, RZ, RZ, c[0x0][0x28] ;  /* 0x00000a00ff017624 */ /* 0x000fe400078e00ff */
[----:B------:R-:W0:Y:S01]  /*0010*/  S2R R0, SR_CTAID.X ;  /* 0x0000000000007919 */ /* 0x000e220000002500 */
[----:B------:R-:W-:Y:S01]  /*0020*/  IMAD.MOV.U32 R5, RZ, RZ, -0x200 ;  /* 0xfffffe00ff057424 */ /* 0x000fe200078e00ff */
[----:B------:R-:W-:Y:S01]  /*0030*/  ULDC.64 UR4, c[0x0][0x118] ;  /* 0x0000460000047ab9 */ /* 0x000fe20000000a00 */
[----:B------:R-:W-:Y:S01]  /*0040*/  IMAD.MOV.U32 R16, RZ, RZ, RZ ;  /* 0x000000ffff107224 */ /* 0x000fe200078e00ff */
[----:B------:R-:W1:Y:S01]  /*0050*/  S2R R3, SR_TID.X ;  /* 0x0000000000037919 */ /* 0x000e620000002100 */
[----:B0-----:R-:W-:Y:S02]  /*0060*/  IMAD R2, R0, R5, c[0x0][0x160] ;  /* 0x0000580000027624 */ /* 0x001fe400078e0205 */
[----:B-1----:R-:W-:-:S03]  /*0070*/  IMAD.MOV.U32 R5, RZ, RZ, R3 ;  /* 0x000000ffff057224 */ /* 0x002fc600078e0003 */
[----:B------:R-:W-:-:S13]  /*0080*/  ISETP.GE.AND P3, PT, R3, R2, PT ;  /* 0x000000020300720c */ /* 0x000fda0003f66270 */
[----:B------:R-:W-:Y:S01]  /*0090*/  @!P3 IMAD R6, R0, 0x200, R5 ;  /* 0x000002000006b824 */ /* 0x000fe200078e0205 */
[----:B------:R-:W-:Y:S01]  /*00a0*/  @!P3 IADD3 R5, R5, 0x80, RZ ;  /* 0x000000800505b810 */ /* 0x000fe20007ffe0ff */
[----:B------:R-:W-:-:S03]  /*00b0*/  @!P3 IMAD.MOV.U32 R7, RZ, RZ, 0x4 ;  /* 0x00000004ff07b424 */ /* 0x000fc600078e00ff */
[----:B------:R-:W-:Y:S01]  /*00c0*/  ISETP.GE.AND P0, PT, R5, R2, PT ;  /* 0x000000020500720c */ /* 0x000fe20003f06270 */
[----:B------:R-:W-:-:S05]  /*00d0*/  @!P3 IMAD.WIDE.U32 R6, R6, R7, c[0x0][0x188] ;  /* 0x000062000606b625 */ /* 0x000fca00078e0007 */
[----:B------:R0:W2:Y:S07]  /*00e0*/  @!P3 LDG.E R16, [R6.64] ;  /* 0x000000040610b981 */ /* 0x0000ae000c1e1900 */
[----:B------:R-:W-:Y:S01]  /*00f0*/  @!P0 IMAD R10, R0, 0x200, R5 ;  /* 0x00000200000a8824 */ /* 0x000fe200078e0205 */
[----:B------:R-:W-:Y:S01]  /*0100*/  @!P0 IADD3 R5, R5, 0x80, RZ ;  /* 0x0000008005058810 */ /* 0x000fe20007ffe0ff */
[----:B------:R-:W-:-:S03]  /*0110*/  @!P0 IMAD.MOV.U32 R11, RZ, RZ, 0x4 ;  /* 0x00000004ff0b8424 */ /* 0x000fc600078e00ff */
[----:B------:R-:W-:-:S13]  /*0120*/  ISETP.GE.AND P2, PT, R5, R2, PT ;  /* 0x000000020500720c */ /* 0x000fda0003f46270 */
[----:B------:R-:W-:Y:S01]  /*0130*/  @!P2 IMAD R12, R0, 0x200, R5 ;  /* 0x00000200000ca824 */ /* 0x000fe200078e0205 */
[----:B------:R-:W-:-:S04]  /*0140*/  @!P2 IADD3 R5, R5, 0x80, RZ ;  /* 0x000000800505a810 */ /* 0x000fc80007ffe0ff */
[----:B------:R-:W-:Y:S01]  /*0150*/  ISETP.GE.AND P1, PT, R5, R2, PT ;  /* 0x000000020500720c */ /* 0x000fe20003f26270 */
[----:B------:R-:W-:Y:S02]  /*0160*/  @!P2 IMAD.MOV.U32 R13, RZ, RZ, 0x4 ;  /* 0x00000004ff0da424 */ /* 0x000fe400078e00ff */
[----:B------:R-:W-:Y:S02]  /*0170*/  IMAD.MOV.U32 R14, RZ, RZ, RZ ;  /* 0x000000ffff0e7224 */ /* 0x000fe400078e00ff */
[----:B------:R-:W-:Y:S02]  /*0180*/  IMAD.MOV.U32 R4, RZ, RZ, RZ ;  /* 0x000000ffff047224 */ /* 0x000fe400078e00ff */
[----:B------:R-:W-:-:S04]  /*0190*/  @!P2 IMAD.WIDE.U32 R12, R12, R13, c[0x0][0x188] ;  /* 0x000062000c0ca625 */ /* 0x000fc800078e000d */
[----:B------:R-:W-:Y:S01]  /*01a0*/  @!P0 IMAD.WIDE.U32 R10, R10, R11, c[0x0][0x188] ;  /* 0x000062000a0a8625 */ /* 0x000fe200078e000b */
[----:B------:R-:W3:Y:S03]  /*01b0*/  @!P2 LDG.E R14, [R12.64] ;  /* 0x000000040c0ea981 */ /* 0x000ee6000c1e1900 */
[----:B------:R-:W-:Y:S01]  /*01c0*/  @!P1 IMAD R8, R0, 0x200, R5 ;  /* 0x0000020000089824 */ /* 0x000fe200078e0205 */
[----:B------:R1:W4:Y:S01]  /*01d0*/  @!P0 LDG.E R4, [R10.64] ;  /* 0x000000040a048981 */ /* 0x000322000c1e1900 */
[----:B------:R-:W-:Y:S02]  /*01e0*/  @!P1 IMAD.MOV.U32 R9, RZ, RZ, 0x4 ;  /* 0x00000004ff099424 */ /* 0x000fe400078e00ff */
[----:B------:R-:W-:Y:S02]  /*01f0*/  IMAD.MOV.U32 R5, RZ, RZ, RZ ;  /* 0x000000ffff057224 */ /* 0x000fe400078e00ff */
[----:B------:R-:W-:-:S05]  /*0200*/  @!P1 IMAD.WIDE.U32 R8, R8, R9, c[0x0][0x188] ;  /* 0x0000620008089625 */ /* 0x000fca00078e0009 */
[----:B------:R5:W4:Y:S01]  /*0210*/  @!P1 LDG.E R5, [R8.64] ;  /* 0x0000000408059981 */ /* 0x000b22000c1e1900 */
[C---:B-1----:R-:W-:Y:S02]  /*0220*/  IADD3 R11, R3.reuse, 0x100, RZ ;  /* 0x00000100030b7810 */ /* 0x042fe40007ffe0ff */
[C---:B0-----:R-:W-:Y:S02]  /*0230*/  IADD3 R7, R3.reuse, 0x80, RZ ;  /* 0x0000008003077810 */ /* 0x041fe40007ffe0ff */
[----:B------:R-:W-:Y:S02]  /*0240*/  IADD3 R15, R3, 0x180, RZ ;  /* 0x00000180030f7810 */ /* 0x000fe40007ffe0ff */
[-C--:B------:R-:W-:Y:S02]  /*0250*/  ISETP.GE.AND P2, PT, R11, R2.reuse, PT ;  /* 0x000000020b00720c */ /* 0x080fe40003f46270 */
[-C--:B------:R-:W-:Y:S02]  /*0260*/  ISETP.GE.AND P0, PT, R7, R2.reuse, PT ;  /* 0x000000020700720c */ /* 0x080fe40003f06270 */
[----:B------:R-:W-:Y:S01]  /*0270*/  ISETP.GE.AND P1, PT, R15, R2, PT ;  /* 0x000000020f00720c */ /* 0x000fe20003f26270 */
[----:B------:R-:W-:Y:S01]  /*0280*/  BSSY B0, `(.L_x_2052) ;  /* 0x0000030000007945 */ /* 0x000fe20003800000 */
[----:B------:R-:W-:Y:S01]  /*0290*/  BSSY B1, `(.L_x_2053) ;  /* 0x0000028000017945 */ /* 0x000fe20003800000 */
[----:B--2---:R-:W-:-:S02]  /*02a0*/  @!P3 FSETP.NEU.FTZ.AND P4, PT, R16, -INF , PT ;  /* 0xff8000001000b80b */ /* 0x004fc40003f9d000 */
[C---:B------:R-:W-:Y:S02]  /*02b0*/  @!P3 FSETP.NEU.FTZ.AND P5, PT, R16.reuse, +INF , PT ;  /* 0x7f8000001000b80b */ /* 0x040fe40003fbd000 */
[C---:B------:R-:W-:Y:S02]  /*02c0*/  @!P3 FSEL R6, R16.reuse, c[0x0][0x170], P4 ;  /* 0x00005c001006ba08 */ /* 0x040fe40002000000 */
[----:B------:R-:W-:Y:S02]  /*02d0*/  @!P3 FSETP.GTU.FTZ.AND P6, PT, |R16|, +INF , PT ;  /* 0x7f8000001000b80b */ /* 0x000fe40003fdc200 */
[----:B------:R-:W-:-:S04]  /*02e0*/  @!P3 FSEL R6, R6, c[0x0][0x16c], P5 ;  /* 0x00005b000606ba08 */ /* 0x000fc80002800000 */
[----:B-----5:R-:W-:Y:S02]  /*02f0*/  @!P3 FSEL R9, R6, c[0x0][0x168], !P6 ;  /* 0x00005a000609ba08 */ /* 0x020fe40007000000 */
[----:B---3--:R-:W-:Y:S02]  /*0300*/  @!P2 FSETP.NEU.FTZ.AND P3, PT, R14, -INF , PT ;  /* 0xff8000000e00a80b */ /* 0x008fe40003f7d000 */
[----:B----4-:R-:W-:Y:S02]  /*0310*/  @!P0 FSETP.NEU.FTZ.AND P4, PT, R4, -INF , PT ;  /* 0xff8000000400880b */ /* 0x010fe40003f9d000 */
[----:B------:R-:W-:Y:S02]  /*0320*/  @!P2 FSEL R6, R14, c[0x0][0x170], P3 ;  /* 0x00005c000e06aa08 */ /* 0x000fe40001800000 */
[C---:B------:R-:W-:Y:S02]  /*0330*/  @!P0 FSETP.NEU.FTZ.AND P5, PT, R4.reuse, +INF , PT ;  /* 0x7f8000000400880b */ /* 0x040fe40003fbd000 */
[----:B------:R-:W-:-:S02]  /*0340*/  @!P0 FSEL R8, R4, c[0x0][0x170], P4 ;  /* 0x00005c0004088a08 */ /* 0x000fc40002000000 */
[C---:B------:R-:W-:Y:S02]  /*0350*/  @!P1 FSETP.NEU.FTZ.AND P6, PT, R5.reuse, -INF , PT ;  /* 0xff8000000500980b */ /* 0x040fe40003fdd000 */
[----:B------:R-:W-:Y:S02]  /*0360*/  @!P0 FSETP.GTU.FTZ.AND P3, PT, |R4|, +INF , PT ;  /* 0x7f8000000400880b */ /* 0x000fe40003f7c200 */
[C---:B------:R-:W-:Y:S02]  /*0370*/  @!P1 FSETP.NEU.FTZ.AND P4, PT, R5.reuse, +INF , PT ;  /* 0x7f8000000500980b */ /* 0x040fe40003f9d000 */
[----:B------:R-:W-:-:S04]  /*0380*/  @!P1 FSEL R4, R5, c[0x0][0x170], P6 ;  /* 0x00005c0005049a08 */ /* 0x000fc80003000000 */
[----:B------:R-:W-:Y:S02]  /*0390*/  @!P1 FSEL R4, R4, c[0x0][0x16c], P4 ;  /* 0x00005b0004049a08 */ /* 0x000fe40002000000 */
[----:B------:R-:W-:Y:S02]  /*03a0*/  ISETP.GE.AND P4, PT, R3, R2, PT ;  /* 0x000000020300720c */ /* 0x000fe40003f86270 */
[----:B------:R-:W-:Y:S02]  /*03b0*/  @!P0 FSEL R8, R8, c[0x0][0x16c], P5 ;  /* 0x00005b0008088a08 */ /* 0x000fe40002800000 */
[C---:B------:R-:W-:Y:S02]  /*03c0*/  @!P2 FSETP.NEU.FTZ.AND P5, PT, R14.reuse, +INF , PT ;  /* 0x7f8000000e00a80b */ /* 0x040fe40003fbd000 */
[----:B------:R-:W-:Y:S02]  /*03d0*/  @!P2 FSETP.GTU.FTZ.AND P6, PT, |R14|, +INF , PT ;  /* 0x7f8000000e00a80b */ /* 0x000fe40003fdc200 */
[----:B------:R-:W-:-:S02]  /*03e0*/  @!P2 FSEL R6, R6, c[0x0][0x16c], P5 ;  /* 0x00005b000606aa08 */ /* 0x000fc40002800000 */
[----:B------:R-:W-:Y:S02]  /*03f0*/  @!P1 FSETP.GTU.FTZ.AND P5, PT, |R5|, +INF , PT ;  /* 0x7f8000000500980b */ /* 0x000fe40003fbc200 */
[----:B------:R-:W-:Y:S02]  /*0400*/  @!P0 FSEL R11, R8, c[0x0][0x168], !P3 ;  /* 0x00005a00080b8a08 */ /* 0x000fe40005800000 */
[----:B------:R-:W-:Y:S02]  /*0410*/  @!P2 FSEL R13, R6, c[0x0][0x168], !P6 ;  /* 0x00005a00060daa08 */ /* 0x000fe40007000000 */
[----:B------:R-:W-:Y:S01]  /*0420*/  @!P1 FSEL R15, R4, c[0x0][0x168], !P5 ;  /* 0x00005a00040f9a08 */ /* 0x000fe20006800000 */
[----:B------:R-:W-:Y:S05]  /*0430*/  @P4 BRA `(.L_x_2054) ;  /* 0x000000d000004947 */ /* 0x000fea0003800000 */
[----:B------:R-:W-:Y:S02]  /*0440*/  IMAD R4, R0, 0x200, R3 ;  /* 0x0000020000047824 */ /* 0x000fe400078e0203 */
[----:B------:R-:W-:Y:S02]  /*0450*/  IMAD.MOV.U32 R5, RZ, RZ, 0x4 ;  /* 0x00000004ff057424 */ /* 0x000fe400078e00ff */
[----:B------:R-:W-:-:S02]  /*0460*/  IMAD.MOV.U32 R3, RZ, RZ, R7 ;  /* 0x000000ffff037224 */ /* 0x000fc400078e0007 */
[----:B------:R-:W-:-:S03]  /*0470*/  IMAD.WIDE.U32 R4, R4, R5, c[0x0][0x180] ;  /* 0x0000600004047625 */ /* 0x000fc600078e0005 */
[----:B------:R-:W-:Y:S02]  /*0480*/  ISETP.GE.AND P0, PT, R3, R2, PT ;  /* 0x000000020300720c */ /* 0x000fe40003f06270 */
[----:B------:R0:W-:Y:S11]  /*0490*/  STG.E [R4.64], R9 ;  /* 0x0000000904007986 */ /* 0x0001f6000c101904 */
[----:B------:R-:W-:Y:S01]  /*04a0*/  @P0 BREAK B1 ;  /* 0x0000000000010942 */ /* 0x000fe20003800000 */
[----:B------:R-:W-:Y:S05]  /*04b0*/  @P0 BRA `(.L_x_2055) ;  /* 0x000000c000000947 */ /* 0x000fea0003800000 */
[----:B0-----:R-:W-:Y:S01]  /*04c0*/  IMAD R4, R0, 0x200, R3 ;  /* 0x0000020000047824 */ /* 0x001fe200078e0203 */
[----:B------:R-:W-:Y:S01]  /*04d0*/  IADD3 R3, R3, 0x80, RZ ;  /* 0x0000008003037810 */ /* 0x000fe20007ffe0ff */
[----:B------:R-:W-:-:S04]  /*04e0*/  IMAD.MOV.U32 R5, RZ, RZ, 0x4 ;  /* 0x00000004ff057424 */ /* 0x000fc800078e00ff */
[----:B------:R-:W-:-:S05]  /*04f0*/  IMAD.WIDE.U32 R4, R4, R5, c[0x0][0x180] ;  /* 0x0000600004047625 */ /* 0x000fca00078e0005 */
[----:B------:R0:W-:Y:S02]  /*0500*/  STG.E [R4.64], R11 ;  /* 0x0000000b04007986 */ /* 0x0001e4000c101904 */
.L_x_2054:
[----:B------:R-:W-:Y:S05]  /*0510*/  BSYNC B1 ;  /* 0x0000000000017941 */ /* 0x000fea0003800000 */
.L_x_2053:
[----:B------:R-:W-:-:S13]  /*0520*/  ISETP.GE.AND P0, PT, R3, R2, PT ;  /* 0x000000020300720c */ /* 0x000fda0003f06270 */
[----:B0-----:R-:W-:Y:S01]  /*0530*/  @!P0 IMAD R4, R0, 0x200, R3 ;  /* 0x0000020000048824 */ /* 0x001fe200078e0203 */
[----:B------:R-:W-:Y:S01]  /*0540*/  @!P0 IADD3 R3, R3, 0x80, RZ ;  /* 0x0000008003038810 */ /* 0x000fe20007ffe0ff */
[----:B------:R-:W-:-:S04]  /*0550*/  @!P0 IMAD.MOV.U32 R5, RZ, RZ, 0x4 ;  /* 0x00000004ff058424 */ /* 0x000fc800078e00ff */
[----:B------:R-:W-:-:S05]  /*0560*/  @!P0 IMAD.WIDE.U32 R4, R4, R5, c[0x0][0x180] ;  /* 0x0000600004048625 */ /* 0x000fca00078e0005 */
[----:B------:R0:W-:Y:S02]  /*0570*/  @!P0 STG.E [R4.64], R13 ;  /* 0x0000000d04008986 */ /* 0x0001e4000c101904 */
.L_x_2055:
[----:B0-----:R-:W-:Y:S05]  /*0580*/  BSYNC B0 ;  /* 0x0000000000007941 */ /* 0x001fea0003800000 */
.L_x_2052:
[----:B------:R-:W-:Y:S01]  /*0590*/  WARPSYNC 0xffffffff ;  /* 0xffffffff00007948 */ /* 0x000fe20003800000 */
[----:B------:R-:W-:-:S13]  /*05a0*/  ISETP.GE.AND P0, PT, R3, R2, PT ;  /* 0x000000020300720c */ /* 0x000fda0003f06270 */
[----:B------:R-:W-:Y:S05]  /*05b0*/  @P0 EXIT ;  /* 0x000000000000094d */ /* 0x000fea0003800000 */
[----:B------:R-:W-:Y:S02]  /*05c0*/  IMAD R3, R0, 0x200, R3 ;  /* 0x0000020000037824 */ /* 0x000fe400078e0203 */
[----:B------:R-:W-:-:S04]  /*05d0*/  IMAD.MOV.U32 R2, RZ, RZ, 0x4 ;  /* 0x00000004ff027424 */ /* 0x000fc800078e00ff */
[----:B------:R-:W-:-:S05]  /*05e0*/  IMAD.WIDE.U32 R2, R3, R2, c[0x0][0x180] ;  /* 0x0000600003027625 */ /* 0x000fca00078e0002 */
[----:B------:R-:W-:Y:S01]  /*05f0*/  STG.E [R2.64], R15 ;  /* 0x0000000f02007986 */ /* 0x000fe2000c101904 */
[----:B------:R-:W-:Y:S05]  /*0600*/  EXIT ;  /* 0x000000000000794d */ /* 0x000fea0003800000 */
.L_x_2056:
        /* <DEDUP_REMOVED lines=15> */
.L_x_34019:


//--------------------- .text._ZN2at6native29vectorized_elementwise_kernelILi2EZZZNS0_22nan_to_num_kernel_cudaERNS_18TensorIteratorBaseESt8optionalIdES5_S5_ENKUlvE0_clEvENKUlvE0_clEvEUlfE_St5arrayIPcLm2EEEEviT0_T1_ --------------------------
	.section	.text._ZN2at6native29vectorized_elementwise_kernelILi2EZZZNS0_22nan_to_num_kernel_cudaERNS_18TensorIteratorBaseESt8optionalIdES5_S5_ENKUlvE0_clEvENKUlvE0_clEvEUlfE_St5arrayIPcLm2EEEEviT0_T1_,"ax",@progbits
	.sectioninfo	@"SHI_REGISTERS=23"
	.align	128
        .global         _ZN2at6native29vectorized_elementwise_kernelILi2EZZZNS0_22nan_to_num_kernel_cudaERNS_18TensorIteratorBaseESt8optionalIdES5_S5_ENKUlvE0_clEvENKUlvE0_clEvEUlfE_St5arrayIPcLm2EEEEviT0_T1_
        .type           _ZN2at6native29vectorized_elementwise_kernelILi2EZZZNS0_22nan_to_num_kernel_cudaERNS_18TensorIteratorBaseESt8optionalIdES5_S5_ENKUlvE0_clEvENKUlvE0_clEvEUlfE_St5arrayIPcLm2EEEEviT0_T1_,@function
        .size           _ZN2at6native29vectorized_elementwise_kernelILi2EZZZNS0_22nan_to_num_kernel_cudaERNS_18TensorIteratorBaseESt8optionalIdES5_S5_ENKUlvE0_clEvENKUlvE0_clEvEUlfE_St5arrayIPcLm2EEEEviT0_T1_,(.L_x_34020 - _ZN2at6native29vectorized_elementwise_kernelILi2EZZZNS0_22nan_to_num_kernel_cudaERNS_18TensorIteratorBaseESt8optionalIdES5_S5_ENKUlvE0_clEvENKUlvE0_clEvEUlfE_St5arrayIPcLm2EEEEviT0_T1_)
        .other          _ZN2at6native29vectorized_elementwise_kernelILi2EZZZNS0_22nan_to_num_kernel_cudaERNS_18TensorIteratorBaseESt8optionalIdES5_S5_ENKUlvE0_clEvENKUlvE0_clEvEUlfE_St5arrayIPcLm2EEEEviT0_T1_,@"STO_CUDA_ENTRY STV_DEFAULT"
_ZN2at6native29vectorized_elementwise_kernelILi2EZZZNS0_22nan_to_num_kernel_cudaERNS_18TensorIteratorBaseESt8optionalIdES5_S5_ENKUlvE0_clEvENKUlvE0_clEvEUlfE_St5arrayIPcLm2EEEEviT0_T1_:
.text._ZN2at6native29vectorized_elementwise_kernelILi2EZZZNS0_22nan_to_num_kernel_cudaERNS_18TensorIteratorBaseESt8optionalIdES5_S5_ENKUlvE0_clEvENKUlvE0_clEvEUlfE_St5arrayIPcLm2EEEEviT0_T1_:
[----:B------:R-:W-:Y:S02]  /*0000*/  IMAD.MOV.U32 R1, RZ, RZ, c[0x0][0x28] ;  /* 0x00000a00ff017624 */ /* 0x000fe400078e00ff */
[----:B------:R-:W0:Y:S01]  /*0010*/  S2R R0, SR_CTAID.X ;  /* 0x0000000000007919 */ /* 0x000e220000002500 */
[----:B------:R-:W-:Y:S01]  /*0020*/  ULDC.64 UR4, c[0x0][0x118] ;  /* 0x0000460000047ab9 */ /* 0x000fe20000000a00 */
[----:B0-----:R-:W-:-:S05]  /*0030*/  IMAD.SHL.U32 R0, R0, 0x400, RZ ;  /* 0x0000040000007824 */ /* 0x001fca00078e00ff */
[----:B------:R-:W-:-:S04]  /*0040*/  IADD3 R2, -R0, c[0x0][0x160], RZ ;  /* 0x0000580000027a10 */ /* 0x000fc80007ffe1ff */
[----:B------:R-:W-:-:S13]  /*0050*/  ISETP.GE.U32.AND P0, PT, R2, 0x400, PT ;  /* 0x000004000200780c */ /* 0x000fda0003f06070 */
[----:B------:R-:W-:Y:S05]  /*0060*/  @!P0 BRA `(.L_x_2057) ;  /* 0x000003f000008947 */ /* 0x000fea0003800000 */
[----:B------:R-:W0:Y:S01]  /*0070*/  S2R R15, SR_TID.X ;  /* 0x00000000000f7919 */ /* 0x000e220000002100 */
[----:B------:R-:W-:-:S04]  /*0080*/  IMAD.MOV.U32 R9, RZ, RZ, 0x4 ;  /* 0x00000004ff097424 */ /* 0x000fc800078e00ff */
[----:B------:R-:W-:-:S06]  /*0090*/  IMAD.WIDE R2, R0, R9, c[0x0][0x188] ;  /* 0x0000620000027625 */ /* 0x000fcc00078e0209 */
[----:B0-----:R-:W-:-:S05]  /*00a0*/  IMAD.WIDE.U32 R10, R15, 0x8, R2 ;  /* 0x000000080f0a7825 */ /* 0x001fca00078e0002 */
[----:B------:R-:W2:Y:S04]  /*00b0*/  LDG.E.64 R12, [R10.64] ;  /* 0x000000040a0c7981 */ /* 0x000ea8000c1e1b00 */
[----:B------:R-:W3:Y:S04]  /*00c0*/  LDG.E.64 R4, [R10.64+0x400] ;  /* 0x000400040a047981 */ /* 0x000ee8000c1e1b00 */
[----:B------:R-:W4:Y:S04]  /*00d0*/  LDG.E.64 R2, [R10.64+0x800] ;  /* 0x000800040a027981 */ /* 0x000f28000c1e1b00 */
[----:B------:R0:W5:Y:S01]  /*00e0*/  LDG.E.64 R6, [R10.64+0xc00] ;  /* 0x000c00040a067981 */ /* 0x000162000c1e1b00 */
[----:B------:R-:W-:-:S06]  /*00f0*/  IMAD.WIDE.U32 R8, R0, R9, c[0x0][0x180] ;  /* 0x0000600000087625 */ /* 0x000fcc00078e0009 */
[----:B------:R-:W-:Y:S01]  /*0100*/  IMAD.WIDE R8, R15, 0x8, R8 ;  /* 0x000000080f087825 */ /* 0x000fe200078e0208 */
[C---:B--2---:R-:W-:Y:S02]  /*0110*/  FSETP.NEU.FTZ.AND P3, PT, R12.reuse, -INF , PT ;  /* 0xff8000000c00780b */ /* 0x044fe40003f7d000 */
[C---:B------:R-:W-:Y:S02]  /*0120*/  FSETP.NEU.FTZ.AND P4, PT, R12.reuse, +INF , PT ;  /* 0x7f8000000c00780b */ /* 0x040fe40003f9d000 */
[C---:B------:R-:W-:Y:S02]  /*0130*/  FSETP.NEU.FTZ.AND P5, PT, R13.reuse, -INF , PT ;  /* 0xff8000000d00780b */ /* 0x040fe40003fbd000 */
[C---:B------:R-:W-:Y:S02]  /*0140*/  FSETP.GTU.FTZ.AND P0, PT, |R12|.reuse, +INF , PT ;  /* 0x7f8000000c00780b */ /* 0x040fe40003f1c200 */
[----:B------:R-:W-:Y:S02]  /*0150*/  FSEL R12, R12, c[0x0][0x170], P3 ;  /* 0x00005c000c0c7a08 */ /* 0x000fe40001800000 */
[----:B------:R-:W-:-:S02]  /*0160*/  FSETP.NEU.FTZ.AND P2, PT, R13, +INF , PT ;  /* 0x7f8000000d00780b */ /* 0x000fc40003f5d000 */
[C---:B------:R-:W-:Y:S02]  /*0170*/  FSETP.GTU.FTZ.AND P1, PT, |R13|.reuse, +INF , PT ;  /* 0x7f8000000d00780b */ /* 0x040fe40003f3c200 */
[----:B------:R-:W-:Y:S02]  /*0180*/  FSEL R13, R13, c[0x0][0x170], P5 ;  /* 0x00005c000d0d7a08 */ /* 0x000fe40002800000 */
[----:B---3--:R-:W-:Y:S02]  /*0190*/  FSETP.NEU.FTZ.AND P6, PT, R4, -INF , PT ;  /* 0xff8000000400780b */ /* 0x008fe40003fdd000 */
[----:B------:R-:W-:Y:S02]  /*01a0*/  FSEL R12, R12, c[0x0][0x16c], P4 ;  /* 0x00005b000c0c7a08 */ /* 0x000fe40002000000 */
[----:B------:R-:W-:Y:S02]  /*01b0*/  FSETP.NEU.FTZ.AND P4, PT, R5, -INF , PT ;  /* 0xff8000000500780b */ /* 0x000fe40003f9d000 */
[----:B------:R-:W-:-:S02]  /*01c0*/  FSEL R13, R13, c[0x0][0x16c], P2 ;  /* 0x00005b000d0d7a08 */ /* 0x000fc40001000000 */
[C---:B------:R-:W-:Y:S02]  /*01d0*/  FSETP.NEU.FTZ.AND P3, PT, R4.reuse, +INF , PT ;  /* 0x7f8000000400780b */ /* 0x040fe40003f7d000 */
[C---:B------:R-:W-:Y:S02]  /*01e0*/  FSETP.NEU.FTZ.AND P5, PT, R5.reuse, +INF , PT ;  /* 0x7f8000000500780b */ /* 0x040fe40003fbd000 */
[----:B------:R-:W-:Y:S02]  /*01f0*/  FSEL R0, R4, c[0x0][0x170], P6 ;  /* 0x00005c0004007a08 */ /* 0x000fe40003000000 */
[C---:B------:R-:W-:Y:S02]  /*0200*/  FSETP.GTU.FTZ.AND P2, PT, |R5|.reuse, +INF , PT ;  /* 0x7f8000000500780b */ /* 0x040fe40003f5c200 */
[----:B----4-:R-:W-:Y:S02]  /*0210*/  FSETP.NEU.FTZ.AND P6, PT, R2, -INF , PT ;  /* 0xff8000000200780b */ /* 0x010fe40003fdd000 */
[----:B------:R-:W-:-:S02]  /*0220*/  FSEL R5, R5, c[0x0][0x170], P4 ;  /* 0x00005c0005057a08 */ /* 0x000fc40002000000 */
[----:B------:R-:W-:Y:S02]  /*0230*/  FSETP.NEU.FTZ.AND P4, PT, R3, -INF , PT ;  /* 0xff8000000300780b */ /* 0x000fe40003f9d000 */
[----:B------:R-:W-:Y:S02]  /*0240*/  FSEL R0, R0, c[0x0][0x16c], P3 ;  /* 0x00005b0000007a08 */ /* 0x000fe40001800000 */
[C---:B------:R-:W-:Y:S02]  /*0250*/  FSETP.NEU.FTZ.AND P3, PT, R2.reuse, +INF , PT ;  /* 0x7f8000000200780b */ /* 0x040fe40003f7d000 */
[----:B0-----:R-:W-:Y:S02]  /*0260*/  FSEL R11, R2, c[0x0][0x170], P6 ;  /* 0x00005c00020b7a08 */ /* 0x001fe40003000000 */
[----:B------:R-:W-:Y:S02]  /*0270*/  FSEL R10, R5, c[0x0][0x16c], P5 ;  /* 0x00005b00050a7a08 */ /* 0x000fe40002800000 */
[----:B------:R-:W-:-:S02]  /*0280*/  FSETP.GTU.FTZ.AND P5, PT, |R4|, +INF , PT ;  /* 0x7f8000000400780b */ /* 0x000fc40003fbc200 */
[C---:B------:R-:W-:Y:S02]  /*0290*/  FSETP.NEU.FTZ.AND P6, PT, R3.reuse, +INF , PT ;  /* 0x7f8000000300780b */ /* 0x040fe40003fdd000 */
[----:B------:R-:W-:Y:S02]  /*02a0*/  FSEL R4, R3, c[0x0][0x170], P4 ;  /* 0x00005c0003047a08 */ /* 0x000fe40002000000 */
[----:B-----5:R-:W-:Y:S02]  /*02b0*/  FSETP.NEU.FTZ.AND P4, PT, R6, -INF , PT ;  /* 0xff8000000600780b */ /* 0x020fe40003f9d000 */
[----:B------:R-:W-:Y:S02]  /*02c0*/  FSEL R11, R11, c[0x0][0x16c], P3 ;  /* 0x00005b000b0b7a08 */ /* 0x000fe40001800000 */
[----:B------:R-:W-:Y:S02]  /*02d0*/  FSETP.GTU.FTZ.AND P3, PT, |R2|, +INF , PT ;  /* 0x7f8000000200780b */ /* 0x000fe40003f7c200 */
[----:B------:R-:W-:-:S02]  /*02e0*/  FSEL R2, R4, c[0x0][0x16c], P6 ;  /* 0x00005b0004027a08 */ /* 0x000fc40003000000 */
[C---:B------:R-:W-:Y:S02]  /*02f0*/  FSETP.NEU.FTZ.AND P6, PT, R6.reuse, +INF , PT ;  /* 0x7f8000000600780b */ /* 0x040fe40003fdd000 */
[----:B------:R-:W-:Y:S02]  /*0300*/  FSEL R4, R6, c[0x0][0x170], P4 ;  /* 0x00005c0006047a08 */ /* 0x000fe40002000000 */
[----:B------:R-:W-:Y:S02]  /*0310*/  FSETP.NEU.FTZ.AND P4, PT, R7, -INF , PT ;  /* 0xff8000000700780b */ /* 0x000fe40003f9d000 */
[----:B------:R-:W-:Y:S02]  /*0320*/  FSEL R5, R13, c[0x0][0x168], !P1 ;  /* 0x00005a000d057a08 */ /* 0x000fe40004800000 */
[----:B------:R-:W-:Y:S02]  /*0330*/  FSETP.GTU.FTZ.AND P1, PT, |R3|, +INF , PT ;  /* 0x7f8000000300780b */ /* 0x000fe40003f3c200 */
[----:B------:R-:W-:-:S02]  /*0340*/  FSEL R3, R4, c[0x0][0x16c], P6 ;  /* 0x00005b0004037a08 */ /* 0x000fc40003000000 */
[C---:B------:R-:W-:Y:S02]  /*0350*/  FSETP.NEU.FTZ.AND P6, PT, R7.reuse, +INF , PT ;  /* 0x7f8000000700780b */ /* 0x040fe40003fdd000 */
[C---:B------:R-:W-:Y:S02]  /*0360*/  FSEL R13, R7.reuse, c[0x0][0x170], P4 ;  /* 0x00005c00070d7a08 */ /* 0x040fe40002000000 */
[----:B------:R-:W-:Y:S02]  /*0370*/  FSEL R4, R12, c[0x0][0x168], !P0 ;  /* 0x00005a000c047a08 */ /* 0x000fe40004000000 */
[----:B------:R-:W-:Y:S02]  /*0380*/  FSETP.GTU.FTZ.AND P0, PT, |R6|, +INF , PT ;  /* 0x7f8000000600780b */ /* 0x000fe40003f1c200 */
[----:B------:R-:W-:Y:S01]  /*0390*/  FSETP.GTU.FTZ.AND P4, PT, |R7|, +INF , PT ;  /* 0x7f8000000700780b */ /* 0x000fe20003f9c200 */
[----:B------:R-:W-:Y:S01]  /*03a0*/  STG.E.64 [R8.64], R4 ;  /* 0x0000000408007986 */ /* 0x000fe2000c101b04 */
[----:B------:R-:W-:-:S02]  /*03b0*/  FSEL R13, R13, c[0x0][0x16c], P6 ;  /* 0x00005b000d0d7a08 */ /* 0x000fc40003000000 */
[----:B------:R-:W-:Y:S02]  /*03c0*/  FSEL R7, R10, c[0x0][0x168], !P2 ;  /* 0x00005a000a077a08 */ /* 0x000fe40005000000 */
[----:B------:R-:W-:Y:S02]  /*03d0*/  FSEL R10, R11, c[0x0][0x168], !P3 ;  /* 0x00005a000b0a7a08 */ /* 0x000fe40005800000 */
[----:B------:R-:W-:Y:S02]  /*03e0*/  FSEL R6, R0, c[0x0][0x168], !P5 ;  /* 0x00005a0000067a08 */ /* 0x000fe40006800000 */
[----:B------:R-:W-:Y:S02]  /*03f0*/  FSEL R11, R2, c[0x0][0x168], !P1 ;  /* 0x00005a00020b7a08 */ /* 0x000fe40004800000 */
[----:B------:R-:W-:Y:S01]  /*0400*/  FSEL R12, R3, c[0x0][0x168], !P0 ;  /* 0x00005a00030c7a08 */ /* 0x000fe20004000000 */
[----:B------:R-:W-:Y:S01]  /*0410*/  STG.E.64 [R8.64+0x400], R6 ;  /* 0x0004000608007986 */ /* 0x000fe2000c101b04 */
[----:B------:R-:W-:-:S03]  /*0420*/  FSEL R13, R13, c[0x0][0x168], !P4 ;  /* 0x00005a000d0d7a08 */ /* 0x000fc60006000000 */
[----:B------:R-:W-:Y:S04]  /*0430*/  STG.E.64 [R8.64+0x800], R10 ;  /* 0x0008000a08007986 */ /* 0x000fe8000c101b04 */
[----:B------:R-:W-:Y:S01]  /*0440*/  STG.E.64 [R8.64+0xc00], R12 ;  /* 0x000c000c08007986 */ /* 0x000fe2000c101b04 */
[----:B------:R-:W-:Y:S05]  /*0450*/  EXIT ;  /* 0x000000000000794d */ /* 0x000fea0003800000 */
.L_x_2057:
[----:B------:R-:W0:Y:S01]  /*0460*/  S2R R3, SR_TID.X ;  /* 0x0000000000037919 */ /* 0x000e220000002100 */
[----:B------:R-:W-:Y:S01]  /*0470*/  IMAD.MOV.U32 R20, RZ, RZ, RZ ;  /* 0x000000ffff147224 */ /* 0x000fe200078e00ff */
[----:B0-----:R-:W-:Y:S01]  /*0480*/  ISETP.GE.AND P1, PT, R3, R2, PT ;  /* 0x000000020300720c */ /* 0x001fe20003f26270 */
[----:B------:R-:W-:-:S12]  /*0490*/  IMAD.MOV.U32 R9, RZ, RZ, R3 ;  /* 0x000000ffff097224 */ /* 0x000fd800078e0003 */
[----:B------:R-:W-:Y:S01]  /*04a0*/  @!P1 IMAD.IADD R6, R0, 0x1, R9 ;  /* 0x0000000100069824 */ /* 0x000fe200078e0209 */
[----:B------:R-:W-:Y:S01]  /*04b0*/  @!P1 IADD3 R9, R9, 0x80, RZ ;  /* 0x0000008009099810 */ /* 0x000fe20007ffe0ff */
[----:B------:R-:W-:-:S03]  /*04c0*/  @!P1 IMAD.MOV.U32 R7, RZ, RZ, 0x4 ;  /* 0x00000004ff079424 */ /* 0x000fc600078e00ff */
[----:B------:R-:W-:Y:S01]  /*04d0*/  ISETP.GE.AND P3, PT, R9, R2, PT ;  /* 0x000000020900720c */ /* 0x000fe20003f66270 */
[----:B------:R-:W-:Y:S01]  /*04e0*/  @!P1 IMAD.WIDE.U32 R6, R6, R7, c[0x0][0x188] ;  /* 0x0000620006069625 */ /* 0x000fe200078e0007 */
[----:B------:R-:W-:-:S04]  /*04f0*/  CS2R R4, SRZ ;  /* 0x0000000000047805 */ /* 0x000fc8000001ff00 */
[----:B------:R0:W2:Y:S07]  /*0500*/  @!P1 LDG.E R20, [R6.64] ;  /* 0x0000000406149981 */ /* 0x0000ae000c1e1900 */
[----:B------:R-:W-:Y:S01]  /*0510*/  @!P3 IMAD.IADD R10, R0, 0x1, R9 ;  /* 0x00000001000ab824 */ /* 0x000fe200078e0209 */
[----:B------:R-:W-:Y:S01]  /*0520*/  @!P3 IADD3 R9, R9, 0x80, RZ ;  /* 0x000000800909b810 */ /* 0x000fe20007ffe0ff */
[----:B------:R-:W-:-:S03]  /*0530*/  @!P3 IMAD.MOV.U32 R11, RZ, RZ, 0x4 ;  /* 0x00000004ff0bb424 */ /* 0x000fc600078e00ff */
[----:B------:R-:W-:-:S13]  /*0540*/  ISETP.GE.AND P4, PT, R9, R2, PT ;  /* 0x000000020900720c */ /* 0x000fda0003f86270 */
        /* <DEDUP_REMOVED lines=9> */
[----:B------:R-:W-:-:S04]  /*05e0*/  @!P3 IMAD.WIDE.U32 R10, R10, R11, c[0x0][0x188] ;  /* 0x000062000a0ab625 */ /* 0x000fc800078e000b */
[----:B------:R-:W-:Y:S01]  /*05f0*/  @!P4 IMAD.MOV.U32 R13, RZ, RZ, 0x4 ;  /* 0x00000004ff0dc424 */ /* 0x000fe200078e00ff */
[----:B------:R1:W3:Y:S03]  /*0600*/  @!P3 LDG.E R4, [R10.64] ;  /* 0x000000040a04b981 */ /* 0x0002e6000c1e1900 */
[----:B------:R-:W-:-:S04]  /*0610*/  @!P4 IMAD.WIDE.U32 R12, R12, R13, c[0x0][0x188] ;  /* 0x000062000c0cc625 */ /* 0x000fc800078e000d */
[----:B------:R-:W-:Y:S01]  /*0620*/  @!P2 IMAD.IADD R18, R0, 0x1, R9 ;  /* 0x000000010012a824 */ /* 0x000fe200078e0209 */
[----:B------:R-:W-:Y:S01]  /*0630*/  @!P2 IADD3 R9, R9, 0x80, RZ ;  /* 0x000000800909a810 */ /* 0x000fe20007ffe0ff */
[----:B------:R4:W5:Y:S03]  /*0640*/  @!P4 LDG.E R5, [R12.64] ;  /* 0x000000040c05c981 */ /* 0x000966000c1e1900 */
[----:B------:R-:W-:Y:S01]  /*0650*/  ISETP.GE.AND P6, PT, R9, R2, PT ;  /* 0x000000020900720c */ /* 0x000fe20003fc6270 */
[----:B------:R-:W-:Y:S01]  /*0660*/  @!P5 IMAD.MOV.U32 R15, RZ, RZ, 0x4 ;  /* 0x00000004ff0fd424 */ /* 0x000fe200078e00ff */
[----:B0-----:R-:W-:-:S03]  /*0670*/  CS2R R6, SRZ ;  /* 0x0000000000067805 */ /* 0x001fc6000001ff00 */
[----:B------:R-:W-:-:S05]  /*0680*/  @!P5 IMAD.WIDE.U32 R14, R14, R15, c[0x0][0x188] ;  /* 0x000062000e0ed625 */ /* 0x000fca00078e000f */
[----:B------:R0:W5:Y:S03]  /*0690*/  @!P5 LDG.E R7, [R14.64] ;  /* 0x000000040e07d981 */ /* 0x000166000c1e1900 */
[----:B-1----:R-:W-:Y:S01]  /*06a0*/  @!P6 IMAD.IADD R10, R0, 0x1, R9 ;  /* 0x00000001000ae824 */ /* 0x002fe200078e0209 */
[----:B------:R-:W-:Y:S01]  /*06b0*/  @!P6 IADD3 R9, R9, 0x80, RZ ;  /* 0x000000800909e810 */ /* 0x000fe20007ffe0ff */
[----:B------:R-:W-:-:S03]  /*06c0*/  @!P0 IMAD.MOV.U32 R17, RZ, RZ, 0x4 ;  /* 0x00000004ff118424 */ /* 0x000fc600078e00ff */
[----:B------:R-:W-:Y:S01]  /*06d0*/  ISETP.GE.AND P3, PT, R9, R2, PT ;  /* 0x000000020900720c */ /* 0x000fe20003f66270 */
[----:B------:R-:W-:-:S05]  /*06e0*/  @!P0 IMAD.WIDE.U32 R16, R16, R17, c[0x0][0x188] ;  /* 0x0000620010108625 */ /* 0x000fca00078e0011 */
[----:B------:R1:W5:Y:S01]  /*06f0*/  @!P0 LDG.E R6, [R16.64] ;  /* 0x0000000410068981 */ /* 0x000362000c1e1900 */
[----:B----4-:R-:W-:-:S04]  /*0700*/  @!P6 IMAD.MOV.U32 R13, RZ, RZ, 0x4 ;  /* 0x00000004ff0de424 */ /* 0x010fc800078e00ff */
[----:B------:R-:W-:-:S04]  /*0710*/  @!P6 IMAD.WIDE.U32 R12, R10, R13, c[0x0][0x188] ;  /* 0x000062000a0ce625 */ /* 0x000fc800078e000d */
[----:B0-----:R-:W-:Y:S02]  /*0720*/  @!P3 IMAD.IADD R14, R0, 0x1, R9 ;  /* 0x00000001000eb824 */ /* 0x001fe400078e0209 */
[----:B------:R-:W-:Y:S02]  /*0730*/  @!P3 IMAD.MOV.U32 R15, RZ, RZ, 0x4 ;  /* 0x00000004ff0fb424 */ /* 0x000fe400078e00ff */
[----:B------:R-:W-:Y:S02]  /*0740*/  IMAD.MOV.U32 R10, RZ, RZ, RZ ;  /* 0x000000ffff0a7224 */ /* 0x000fe400078e00ff */
[----:B------:R-:W-:-:S04]  /*0750*/  @!P3 IMAD.WIDE.U32 R14, R14, R15, c[0x0][0x188] ;  /* 0x000062000e0eb625 */ /* 0x000fc800078e000f */
[----:B------:R-:W-:Y:S01]  /*0760*/  @!P2 IMAD.MOV.U32 R19, RZ, RZ, 0x4 ;  /* 0x00000004ff13a424 */ /* 0x000fe200078e00ff */
[----:B------:R0:W4:Y:S01]  /*0770*/  @!P3 LDG.E R10, [R14.64] ;  /* 0x000000040e0ab981 */ /* 0x000122000c1e1900 */
[----:B------:R-:W-:Y:S02]  /*0780*/  IMAD.MOV.U32 R8, RZ, RZ, RZ ;  /* 0x000000ffff087224 */ /* 0x000fe400078e00ff */
[----:B------:R-:W-:-:S04]  /*0790*/  @!P2 IMAD.WIDE.U32 R18, R18, R19, c[0x0][0x188] ;  /* 0x000062001212a625 */ /* 0x000fc800078e0013 */
[----:B------:R-:W-:Y:S01]  /*07a0*/  IMAD.MOV.U32 R9, RZ, RZ, RZ ;  /* 0x000000ffff097224 */ /* 0x000fe200078e00ff */
[----:B------:R-:W4:Y:S05]  /*07b0*/  @!P2 LDG.E R8, [R18.64] ;  /* 0x000000041208a981 */ /* 0x000f2a000c1e1900 */
[----:B------:R0:W4:Y:S01]  /*07c0*/  @!P6 LDG.E R9, [R12.64] ;  /* 0x000000040c09e981 */ /* 0x000122000c1e1900 */
[----:B------:R-:W-:-:S04]  /*07d0*/  IADD3 R11, R3, 0x80, RZ ;  /* 0x00000080030b7810 */ /* 0x000fc80007ffe0ff */
[----:B------:R-:W-:Y:S02]  /*07e0*/  ISETP.GE.AND P5, PT, R11, R2, PT ;  /* 0x000000020b00720c */ /* 0x000fe40003fa6270 */
[----:B------:R-:W-:-:S04]  /*07f0*/  IADD3 R11, R3, 0x100, RZ ;  /* 0x00000100030b7810 */ /* 0x000fc80007ffe0ff */
[----:B------:R-:W-:Y:S02]  /*0800*/  ISETP.GE.AND P4, PT, R11, R2, PT ;  /* 0x000000020b00720c */ /* 0x000fe40003f86270 */
[----:B-1----:R-:W-:-:S04]  /*0810*/  IADD3 R17, R3, 0x180, RZ ;  /* 0x0000018003117810 */ /* 0x002fc80007ffe0ff */
[----:B------:R-:W-:Y:S02]  /*0820*/  ISETP.GE.AND P3, PT, R17, R2, PT ;  /* 0x000000021100720c */ /* 0x000fe40003f66270 */
[----:B0-----:R-:W-:Y:S01]  /*0830*/  IADD3 R15, R3, 0x200, RZ ;  /* 0x00000200030f7810 */ /* 0x001fe20007ffe0ff */
[----:B------:R-:W-:Y:S01]  /*0840*/  @!P1 IMAD.MOV.U32 R16, RZ, RZ, 0x4 ;  /* 0x00000004ff109424 */ /* 0x000fe200078e00ff */
[----:B------:R-:W-:Y:S01]  /*0850*/  BSSY B0, `(.L_x_2058) ;  /* 0x0000068000007945 */ /* 0x000fe20003800000 */
[----:B------:R-:W-:Y:S01]  /*0860*/  BSSY B1, `(.L_x_2059) ;  /* 0x0000060000017945 */ /* 0x000fe20003800000 */
[C---:B--2---:R-:W-:Y:S02]  /*0870*/  @!P1 FSETP.NEU.FTZ.AND P0, PT, R20.reuse, -INF , PT ;  /* 0xff8000001400980b */ /* 0x044fe40003f1d000 */
[C---:B------:R-:W-:Y:S02]  /*0880*/  @!P1 FSETP.NEU.FTZ.AND P2, PT, R20.reuse, +INF , PT ;  /* 0x7f8000001400980b */ /* 0x040fe40003f5d000 */
[----:B------:R-:W-:-:S02]  /*0890*/  @!P1 FSEL R11, R20, c[0x0][0x170], P0 ;  /* 0x00005c00140b9a08 */ /* 0x000fc40000000000 */
[----:B------:R-:W-:Y:S02]  /*08a0*/  @!P1 FSETP.GTU.FTZ.AND P0, PT, |R20|, +INF , PT ;  /* 0x7f8000001400980b */ /* 0x000fe40003f1c200 */
[----:B------:R-:W-:-:S04]  /*08b0*/  @!P1 FSEL R11, R11, c[0x0][0x16c], P2 ;  /* 0x00005b000b0b9a08 */ /* 0x000fc80001000000 */
[----:B------:R-:W-:Y:S02]  /*08c0*/  @!P1 FSEL R13, R11, c[0x0][0x168], !P0 ;  /* 0x00005a000b0d9a08 */ /* 0x000fe40004000000 */
[C---:B---3--:R-:W-:Y:S02]  /*08d0*/  @!P5 FSETP.NEU.FTZ.AND P2, PT, R4.reuse, -INF , PT ;  /* 0xff8000000400d80b */ /* 0x048fe40003f5d000 */
[C---:B------:R-:W-:Y:S02]  /*08e0*/  @!P5 FSETP.NEU.FTZ.AND P6, PT, R4.reuse, +INF , PT ;  /* 0x7f8000000400d80b */ /* 0x040fe40003fdd000 */
[----:B------:R-:W-:Y:S02]  /*08f0*/  @!P5 FSEL R12, R4, c[0x0][0x170], P2 ;  /* 0x00005c00040cda08 */ /* 0x000fe40001000000 */
[----:B-----5:R-:W-:Y:S02]  /*0900*/  @!P4 FSETP.NEU.FTZ.AND P0, PT, R5, -INF , PT ;  /* 0xff8000000500c80b */ /* 0x020fe40003f1d000 */
[----:B------:R-:W-:-:S02]  /*0910*/  @!P5 FSEL R11, R12, c[0x0][0x16c], P6 ;  /* 0x00005b000c0bda08 */ /* 0x000fc40003000000 */
[----:B------:R-:W-:Y:S02]  /*0920*/  @!P5 FSETP.GTU.FTZ.AND P6, PT, |R4|, +INF , PT ;  /* 0x7f8000000400d80b */ /* 0x000fe40003fdc200 */
[C---:B------:R-:W-:Y:S02]  /*0930*/  @!P4 FSEL R4, R5.reuse, c[0x0][0x170], P0 ;  /* 0x00005c000504ca08 */ /* 0x040fe40000000000 */
[----:B------:R-:W-:Y:S02]  /*0940*/  @!P4 FSETP.NEU.FTZ.AND P0, PT, R5, +INF , PT ;  /* 0x7f8000000500c80b */ /* 0x000fe40003f1d000 */
[----:B------:R-:W-:Y:S02]  /*0950*/  @!P5 FSEL R11, R11, c[0x0][0x168], !P6 ;  /* 0x00005a000b0bda08 */ /* 0x000fe40007000000 */
[----:B------:R-:W-:Y:S02]  /*0960*/  ISETP.GE.AND P2, PT, R15, R2, PT ;  /* 0x000000020f00720c */ /* 0x000fe40003f46270 */
[----:B------:R-:W-:-:S02]  /*0970*/  @!P4 FSETP.GTU.FTZ.AND P6, PT, |R5|, +INF , PT ;  /* 0x7f8000000500c80b */ /* 0x000fc40003fdc200 */
[----:B------:R-:W-:Y:S02]  /*0980*/  @!P4 FSEL R4, R4, c[0x0][0x16c], P0 ;  /* 0x00005b000404ca08 */ /* 0x000fe40000000000 */
[----:B------:R-:W-:Y:S02]  /*0990*/  @!P3 FSETP.NEU.FTZ.AND P5, PT, R7, -INF , PT ;  /* 0xff8000000700b80b */ /* 0x000fe40003fbd000 */
[----:B------:R-:W-:Y:S02]  /*09a0*/  @!P4 FSEL R12, R4, c[0x0][0x168], !P6 ;  /* 0x00005a00040cca08 */ /* 0x000fe40007000000 */
[----:B------:R-:W-:Y:S02]  /*09b0*/  IADD3 R5, R3, 0x300, RZ ;  /* 0x0000030003057810 */ /* 0x000fe40007ffe0ff */
[C---:B------:R-:W-:Y:S02]  /*09c0*/  @!P3 FSETP.NEU.FTZ.AND P4, PT, R7.reuse, +INF , PT ;  /* 0x7f8000000700b80b */ /* 0x040fe40003f9d000 */
[----:B------:R-:W-:-:S02]  /*09d0*/  @!P3 FSEL R4, R7, c[0x0][0x170], P5 ;  /* 0x00005c000704ba08 */ /* 0x000fc40002800000 */
[----:B------:R-:W-:Y:S02]  /*09e0*/  ISETP.GE.AND P5, PT, R5, R2, PT ;  /* 0x000000020500720c */ /* 0x000fe40003fa6270 */
[----:B------:R-:W-:Y:S02]  /*09f0*/  @!P3 FSETP.GTU.FTZ.AND P6, PT, |R7|, +INF , PT ;  /* 0x7f8000000700b80b */ /* 0x000fe40003fdc200 */
[----:B------:R-:W-:Y:S02]  /*0a00*/  @!P3 FSEL R4, R4, c[0x0][0x16c], P4 ;  /* 0x00005b000404ba08 */ /* 0x000fe40002000000 */
[----:B------:R-:W-:Y:S02]  /*0a10*/  IADD3 R5, R3, 0x380, RZ ;  /* 0x0000038003057810 */ /* 0x000fe40007ffe0ff */
[----:B------:R-:W-:Y:S02]  /*0a20*/  @!P2 FSETP.NEU.FTZ.AND P4, PT, R6, -INF , PT ;  /* 0xff8000000600a80b */ /* 0x000fe40003f9d000 */
[----:B------:R-:W-:-:S02]  /*0a30*/  @!P3 FSEL R7, R4, c[0x0][0x168], !P6 ;  /* 0x00005a000407ba08 */ /* 0x000fc40007000000 */
[-C--:B------:R-:W-:Y:S02]  /*0a40*/  ISETP.GE.AND P3, PT, R5, R2.reuse, PT ;  /* 0x000000020500720c */ /* 0x080fe40003f66270 */
[----:B------:R-:W-:Y:S02]  /*0a50*/  IADD3 R15, R3, 0x280, RZ ;  /* 0x00000280030f7810 */ /* 0x000fe40007ffe0ff */
[C---:B------:R-:W-:Y:S02]  /*0a60*/  @!P2 FSETP.NEU.FTZ.AND P6, PT, R6.reuse, +INF , PT ;  /* 0x7f8000000600a80b */ /* 0x040fe40003fdd000 */
[----:B------:R-:W-:Y:S02]  /*0a70*/  @!P2 FSEL R14, R6, c[0x0][0x170], P4 ;  /* 0x00005c00060eaa08 */ /* 0x000fe40002000000 */
[----:B------:R-:W-:Y:S01]  /*0a80*/  ISETP.GE.AND P0, PT, R15, R2, PT ;  /* 0x000000020f00720c */ /* 0x000fe20003f06270 */
[----:B------:R-:W-:Y:S01]  /*0a90*/  @!P1 IMAD.IADD R15, R0, 0x1, R3 ;  /* 0x00000001000f9824 */ /* 0x000fe200078e0203 */
[----:B------:R-:W-:-:S02]  /*0aa0*/  @!P2 FSEL R14, R14, c[0x0][0x16c], P6 ;  /* 0x00005b000e0eaa08 */ /* 0x000fc40003000000 */
[----:B------:R-:W-:Y:S01]  /*0ab0*/  @!P2 FSETP.GTU.FTZ.AND P6, PT, |R6|, +INF , PT ;  /* 0x7f8000000600a80b */ /* 0x000fe20003fdc200 */
[----:B------:R-:W-:-:S03]  /*0ac0*/  @!P1 IMAD.WIDE.U32 R4, R15, R16, c[0x0][0x180] ;  /* 0x000060000f049625 */ /* 0x000fc600078e0010 */
[----:B------:R-:W-:Y:S02]  /*0ad0*/  @!P2 FSEL R6, R14, c[0x0][0x168], !P6 ;  /* 0x00005a000e06aa08 */ /* 0x000fe40007000000 */
[C---:B----4-:R-:W-:Y:S01]  /*0ae0*/  @!P3 FSETP.NEU.FTZ.AND P6, PT, R10.reuse, -INF , PT ;  /* 0xff8000000a00b80b */ /* 0x050fe20003fdd000 */
[----:B------:R0:W-:Y:S01]  /*0af0*/  @!P1 STG.E [R4.64], R13 ;  /* 0x0000000d04009986 */ /* 0x0001e2000c101904 */
[----:B------:R-:W-:Y:S02]  /*0b00*/  @!P3 FSETP.NEU.FTZ.AND P2, PT, R10, +INF , PT ;  /* 0x7f8000000a00b80b */ /* 0x000fe40003f5d000 */
[C---:B------:R-:W-:Y:S02]  /*0b10*/  @!P0 FSETP.NEU.FTZ.AND P4, PT, R8.reuse, -INF , PT ;  /* 0xff8000000800880b */ /* 0x040fe40003f9d000 */
[----:B------:R-:W-:Y:S02]  /*0b20*/  @!P1 IADD3 R3, R3, 0x80, RZ ;  /* 0x0000008003039810 */ /* 0x000fe40007ffe0ff */
[----:B------:R-:W-:-:S02]  /*0b30*/  @!P0 FSEL R15, R8, c[0x0][0x170], P4 ;  /* 0x00005c00080f8a08 */ /* 0x000fc40002000000 */
[----:B0-----:R-:W-:Y:S02]  /*0b40*/  @!P3 FSEL R4, R10, c[0x0][0x170], P6 ;  /* 0x00005c000a04ba08 */ /* 0x001fe40003000000 */
[----:B------:R-:W-:Y:S02]  /*0b50*/  @!P0 FSETP.NEU.FTZ.AND P4, PT, R8, +INF , PT ;  /* 0x7f8000000800880b */ /* 0x000fe40003f9d000 */
[----:B------:R-:W-:Y:S02]  /*0b60*/  @!P3 FSEL R4, R4, c[0x0][0x16c], P2 ;  /* 0x00005b000404ba08 */ /* 0x000fe40001000000 */
[----:B------:R-:W-:Y:S02]  /*0b70*/  ISETP.GE.AND P2, PT, R3, R2, PT ;  /* 0x000000020300720c */ /* 0x000fe40003f46270 */
[----:B------:R-:W-:Y:S02]  /*0b80*/  @!P5 FSETP.NEU.FTZ.AND P1, PT, R9, -INF , PT ;  /* 0xff8000000900d80b */ /* 0x000fe40003f3d000 */
[----:B------:R-:W-:-:S02]  /*0b90*/  @!P0 FSEL R15, R15, c[0x0][0x16c], P4 ;  /* 0x00005b000f0f8a08 */ /* 0x000fc40002000000 */
[C---:B------:R-:W-:Y:S02]  /*0ba0*/  @!P5 FSETP.NEU.FTZ.AND P4, PT, R9.reuse, +INF , PT ;  /* 0x7f8000000900d80b */ /* 0x040fe40003f9d000 */
[C---:B------:R-:W-:Y:S02]  /*0bb0*/  @!P5 FSEL R14, R9.reuse, c[0x0][0x170], P1 ;  /* 0x00005c00090eda08 */ /* 0x040fe40000800000 */
[----:B------:R-:W-:Y:S02]  /*0bc0*/  @!P0 FSETP.GTU.FTZ.AND P1, PT, |R8|, +INF , PT ;  /* 0x7f8000000800880b */ /* 0x000fe40003f3c200 */
[----:B------:R-:W-:Y:S02]  /*0bd0*/  @!P5 FSEL R5, R14, c[0x0][0x16c], P4 ;  /* 0x00005b000e05da08 */ /* 0x000fe40002000000 */
[----:B------:R-:W-:Y:S02]  /*0be0*/  @!P5 FSETP.GTU.FTZ.AND P6, PT, |R9|, +INF , PT ;  /* 0x7f8000000900d80b */ /* 0x000fe40003fdc200 */
[----:B------:R-:W-:-:S02]  /*0bf0*/  @!P3 FSETP.GTU.FTZ.AND P4, PT, |R10|, +INF , PT ;  /* 0x7f8000000a00b80b */ /* 0x000fc40003f9c200 */
[----:B------:R-:W-:Y:S02]  /*0c00*/  @!P0 FSEL R8, R15, c[0x0][0x168], !P1 ;  /* 0x00005a000f088a08 */ /* 0x000fe40004800000 */
[----:B------:R-:W-:Y:S02]  /*0c10*/  @!P5 FSEL R5, R5, c[0x0][0x168], !P6 ;  /* 0x00005a000505da08 */ /* 0x000fe40007000000 */
[----:B------:R-:W-:Y:S01]  /*0c20*/  @!P3 FSEL R4, R4, c[0x0][0x168], !P4 ;  /* 0x00005a000404ba08 */ /* 0x000fe20006000000 */
[----:B------:R-:W-:Y:S05]  /*0c30*/  @P2 BRA `(.L_x_2060) ;  /* 0x000000c000002947 */ /* 0x000fea0003800000 */
[----:B------:R-:W-:Y:S01]  /*0c40*/  IMAD.IADD R14, R0, 0x1, R3 ;  /* 0x00000001000e7824 */ /* 0x000fe200078e0203 */
[----:B------:R-:W-:Y:S01]  /*0c50*/  IADD3 R3, R3, 0x80, RZ ;  /* 0x0000008003037810 */ /* 0x000fe20007ffe0ff */
[----:B------:R-:W-:-:S03]  /*0c60*/  IMAD.MOV.U32 R15, RZ, RZ, 0x4 ;  /* 0x00000004ff0f7424 */ /* 0x000fc600078e00ff */
[----:B------:R-:W-:Y:S01]  /*0c70*/  ISETP.GE.AND P0, PT, R3, R2, PT ;  /* 0x000000020300720c */ /* 0x000fe20003f06270 */
[----:B------:R-:W-:-:S05]  /*0c80*/  IMAD.WIDE.U32 R14, R14, R15, c[0x0][0x180] ;  /* 0x000060000e0e7625 */ /* 0x000fca00078e000f */
[----:B------:R0:W-:Y:S07]  /*0c90*/  STG.E [R14.64], R11 ;  /* 0x0000000b0e007986 */ /* 0x0001ee000c101904 */
[----:B------:R-:W-:Y:S05]  /*0ca0*/  @P0 BRA `(.L_x_2061) ;  /* 0x000000c000000947 */ /* 0x000fea0003800000 */
[----:B------:R-:W-:Y:S01]  /*0cb0*/  IMAD.IADD R10, R0, 0x1, R3 ;  /* 0x00000001000a7824 */ /* 0x000fe200078e0203 */
[----:B------:R-:W-:Y:S01]  /*0cc0*/  IADD3 R3, R3, 0x80, RZ ;  /* 0x0000008003037810 */ /* 0x000fe20007ffe0ff */
[----:B0-----:R-:W-:-:S04]  /*0cd0*/  IMAD.MOV.U32 R11, RZ, RZ, 0x4 ;  /* 0x00000004ff0b7424 */ /* 0x001fc800078e00ff */
[----:B------:R-:W-:-:S05]  /*0ce0*/  IMAD.WIDE.U32 R10, R10, R11, c[0x0][0x180] ;  /* 0x000060000a0a7625 */ /* 0x000fca00078e000b */
[----:B------:R0:W-:Y:S02]  /*0cf0*/  STG.E [R10.64], R12 ;  /* 0x0000000c0a007986 */ /* 0x0001e4000c101904 */
.L_x_2060:
[----:B------:R-:W-:-:S13]  /*0d00*/  ISETP.GE.AND P0, PT, R3, R2, PT ;  /* 0x000000020300720c */ /* 0x000fda0003f06270 */
[----:B------:R-:W-:Y:S05]  /*0d10*/  @P0 BRA `(.L_x_2062) ;  /* 0x000000c000000947 */ /* 0x000fea0003800000 */
[----:B0-----:R-:W-:Y:S01]  /*0d20*/  IMAD.IADD R10, R0, 0x1, R3 ;  /* 0x00000001000a7824 */ /* 0x001fe200078e0203 */
[----:B------:R-:W-:Y:S01]  /*0d30*/  IADD3 R3, R3, 0x80, RZ ;  /* 0x0000008003037810 */ /* 0x000fe20007ffe0ff */
[----:B------:R-:W-:-:S04]  /*0d40*/  IMAD.MOV.U32 R11, RZ, RZ, 0x4 ;  /* 0x00000004ff0b7424 */ /* 0x000fc800078e00ff */
[----:B------:R-:W-:-:S05]  /*0d50*/  IMAD.WIDE.U32 R10, R10, R11, c[0x0][0x180] ;  /* 0x000060000a0a7625 */ /* 0x000fca00078e000b */
[----:B------:R0:W-:Y:S02]  /*0d60*/  STG.E [R10.64], R7 ;  /* 0x000000070a007986 */ /* 0x0001e4000c101904 */
.L_x_2061:
[----:B------:R-:W-:-:S13]  /*0d70*/  ISETP.GE.AND P0, PT, R3, R2, PT ;  /* 0x000000020300720c */ /* 0x000fda0003f06270 */
[----:B------:R-:W-:Y:S05]  /*0d80*/  @P0 BRA `(.L_x_2063) ;  /* 0x000000d000000947 */ /* 0x000fea0003800000 */
[----:B0-----:R-:W-:Y:S01]  /*0d90*/  IMAD.IADD R10, R0, 0x1, R3 ;  /* 0x00000001000a7824 */ /* 0x001fe200078e0203 */
[----:B------:R-:W-:Y:S01]  /*0da0*/  IADD3 R3, R3, 0x80, RZ ;  /* 0x0000008003037810 */ /* 0x000fe20007ffe0ff */
[----:B------:R-:W-:-:S04]  /*0db0*/  IMAD.MOV.U32 R11, RZ, RZ, 0x4 ;  /* 0x00000004ff0b7424 */ /* 0x000fc800078e00ff */
[----:B------:R-:W-:-:S05]  /*0dc0*/  IMAD.WIDE.U32 R10, R10, R11, c[0x0][0x180] ;  /* 0x000060000a0a7625 */ /* 0x000fca00078e000b */
[----:B------:R0:W-:Y:S02]  /*0dd0*/  STG.E [R10.64], R6 ;  /* 0x000000060a007986 */ /* 0x0001e4000c101904 */
.L_x_2062:
[----:B------:R-:W-:-:S13]  /*0de0*/  ISETP.GE.AND P0, PT, R3, R2, PT ;  /* 0x000000020300720c */ /* 0x000fda0003f06270 */
[----:B------:R-:W-:Y:S01]  /*0df0*/  @P0 BREAK B1 ;  /* 0x0000000000010942 */ /* 0x000fe20003800000 */
[----:B------:R-:W-:Y:S05]  /*0e00*/  @P0 BRA `(.L_x_2064) ;  /* 0x000000c000000947 */ /* 0x000fea0003800000 */
[----:B0-----:R-:W-:Y:S01]  /*0e10*/  IMAD.IADD R6, R0, 0x1, R3 ;  /* 0x0000000100067824 */ /* 0x001fe200078e0203 */
[----:B------:R-:W-:Y:S01]  /*0e20*/  IADD3 R3, R3, 0x80, RZ ;  /* 0x0000008003037810 */ /* 0x000fe20007ffe0ff */
[----:B------:R-:W-:-:S04]  /*0e30*/  IMAD.MOV.U32 R7, RZ, RZ, 0x4 ;  /* 0x00000004ff077424 */ /* 0x000fc800078e00ff */
[----:B------:R-:W-:-:S05]  /*0e40*/  IMAD.WIDE.U32 R6, R6, R7, c[0x0][0x180] ;  /* 0x0000600006067625 */ /* 0x000fca00078e0007 */
[----:B------:R0:W-:Y:S02]  /*0e50*/  STG.E [R6.64], R8 ;  /* 0x0000000806007986 */ /* 0x0001e4000c101904 */
.L_x_2063:
[----:B------:R-:W-:Y:S05]  /*0e60*/  BSYNC B1 ;  /* 0x0000000000017941 */ /* 0x000fea0003800000 */
.L_x_2059:
[----:B------:R-:W-:-:S13]  /*0e70*/  ISETP.GE.AND P0, PT, R3, R2, PT ;  /* 0x000000020300720c */ /* 0x000fda0003f06270 */
[----:B0-----:R-:W-:Y:S01]  /*0e80*/  @!P0 IMAD.IADD R6, R0, 0x1, R3 ;  /* 0x0000000100068824 */ /* 0x001fe200078e0203 */
[----:B------:R-:W-:Y:S01]  /*0e90*/  @!P0 IADD3 R3, R3, 0x80, RZ ;  /* 0x0000008003038810 */ /* 0x000fe20007ffe0ff */
[----:B------:R-:W-:-:S04]  /*0ea0*/  @!P0 IMAD.MOV.U32 R7, RZ, RZ, 0x4 ;  /* 0x00000004ff078424 */ /* 0x000fc800078e00ff */
[----:B------:R-:W-:-:S05]  /*0eb0*/  @!P0 IMAD.WIDE.U32 R6, R6, R7, c[0x0][0x180] ;  /* 0x0000600006068625 */ /* 0x000fca00078e0007 */
[----:B------:R0:W-:Y:S02]  /*0ec0*/  @!P0 STG.E [R6.64], R5 ;  /* 0x0000000506008986 */ /* 0x0001e4000c101904 */
.L_x_2064:
[----:B------:R-:W-:Y:S05]  /*0ed0*/  BSYNC B0 ;  /* 0x0000000000007941 */ /* 0x000fea0003800000 */
.L_x_2058:
[----:B------:R-:W-:Y:S01]  /*0ee0*/  WARPSYNC 0xffffffff ;  /* 0xffffffff00007948 */ /* 0x000fe20003800000 */
[----:B------:R-:W-:-:S13]  /*0ef0*/  ISETP.GE.AND P0, PT, R3, R2, PT ;  /* 0x000000020300720c */ /* 0x000fda0003f06270 */
[----:B------:R-:W-:Y:S05]  /*0f00*/  @P0 EXIT ;  /* 0x000000000000094d */ /* 0x000fea0003800000 */
[----:B------:R-:W-:Y:S02]  /*0f10*/  IMAD.IADD R3, R0, 0x1, R3 ;  /* 0x0000000100037824 */ /* 0x000fe400078e0203 */
[----:B------:R-:W-:-:S04]  /*0f20*/  IMAD.MOV.U32 R2, RZ, RZ, 0x4 ;  /* 0x00000004ff027424 */ /* 0x000fc800078e00ff */
[----:B------:R-:W-:-:S05]  /*0f30*/  IMAD.WIDE.U32 R2, R3, R2, c[0x0][0x180] ;  /* 0x0000600003027625 */ /* 0x000fca00078e0002 */
[----:B------:R-:W-:Y:S01]  /*0f40*/  STG.E [R2.64], R4 ;  /* 0x0000000402007986 */ /* 0x000fe2000c101904 */
[----:B------:R-:W-:Y:S05]  /*0f50*/  EXIT ;  /* 0x000000000000794d */ /* 0x000fea0003800000 */
.L_x_2065:
        /* <DEDUP_REMOVED lines=10> */
.L_x_34020:


//--------------------- .text._ZN2at6native29vectorized_elementwise_kernelILi4EZZZNS0_22nan_to_num_kernel_cudaERNS_18TensorIteratorBaseESt8optionalIdES5_S5_ENKUlvE0_clEvENKUlvE0_clEvEUlfE_St5arrayIPcLm2EEEEviT0_T1_ --------------------------
	.section	.text._ZN2at6native29vectorized_elementwise_kernelILi4EZZZNS0_22nan_to_num_kernel_cudaERNS_18TensorIteratorBaseESt8optionalIdES5_S5_ENKUlvE0_clEvENKUlvE0_clEvEUlfE_St5arrayIPcLm2EEEEviT0_T1_,"ax",@progbits
	.sectioninfo	@"SHI_REGISTERS=23"
	.align	128
        .global         _ZN2at6native29vectorized_elementwise_kernelILi4EZZZNS0_22nan_to_num_kernel_cudaERNS_18TensorIteratorBaseESt8optionalIdES5_S5_ENKUlvE0_clEvENKUlvE0_clEvEUlfE_St5arrayIPcLm2EEEEviT0_T1_
        .type           _ZN2at6native29vectorized_elementwise_kernelILi4EZZZNS0_22nan_to_num_kernel_cudaERNS_18TensorIteratorBaseESt8optionalIdES5_S5_ENKUlvE0_clEvENKUlvE0_clEvEUlfE_St5arrayIPcLm2EEEEviT0_T1_,@function
        .size           _ZN2at6native29vectorized_elementwise_kernelILi4EZZZNS0_22nan_to_num_kernel_cudaERNS_18TensorIteratorBaseESt8optionalIdES5_S5_ENKUlvE0_clEvENKUlvE0_clEvEUlfE_St5arrayIPcLm2EEEEviT0_T1_,(.L_x_34021 - _ZN2at6native29vectorized_elementwise_kernelILi4EZZZNS0_22nan_to_num_kernel_cudaERNS_18TensorIteratorBaseESt8optionalIdES5_S5_ENKUlvE0_clEvENKUlvE0_clEvEUlfE_St5arrayIPcLm2EEEEviT0_T1_)
        .other          _ZN2at6native29vectorized_elementwise_kernelILi4EZZZNS0_22nan_to_num_kernel_cudaERNS_18TensorIteratorBaseESt8optionalIdES5_S5_ENKUlvE0_clEvENKUlvE0_clEvEUlfE_St5arrayIPcLm2EEEEviT0_T1_,@"STO_CUDA_ENTRY STV_DEFAULT"
_ZN2at6native29vectorized_elementwise_kernelILi4EZZZNS0_22nan_to_num_kernel_cudaERNS_18TensorIteratorBaseESt8optionalIdES5_S5_ENKUlvE0_clEvENKUlvE0_clEvEUlfE_St5arrayIPcLm2EEEEviT0_T1_:
.text._ZN2at6native29vectorized_elementwise_kernelILi4EZZZNS0_22nan_to_num_kernel_cudaERNS_18TensorIteratorBaseESt8optionalIdES5_S5_ENKUlvE0_clEvENKUlvE0_clEvEUlfE_St5arrayIPcLm2EEEEviT0_T1_:
        /* <DEDUP_REMOVED lines=11> */
[----:B------:R-:W2:Y:S04]  /*00b0*/  LDG.E.128 R12, [R8.64] ;  /* 0x00000004080c7981 */ /* 0x000ea8000c1e1d00 */
[----:B------:R0:W3:Y:S01]  /*00c0*/  LDG.E.128 R4, [R8.64+0x800] ;  /* 0x0008000408047981 */ /* 0x0000e2000c1e1d00 */
[----:B------:R-:W-:-:S06]  /*00d0*/  IMAD.WIDE.U32 R2, R0, R17, c[0x0][0x180] ;  /* 0x0000600000027625 */ /* 0x000fcc00078e0011 */
[----:B------:R-:W-:Y:S01]  /*00e0*/  IMAD.WIDE R2, R11, 0x10, R2 ;  /* 0x000000100b027825 */ /* 0x000fe200078e0202 */
[C---:B--2---:R-:W-:Y:S02]  /*00f0*/  FSETP.NEU.FTZ.AND P0, PT, R12.reuse, -INF , PT ;  /* 0xff8000000c00780b */ /* 0x044fe40003f1d000 */
[C---:B------:R-:W-:Y:S02]  /*0100*/  FSETP.NEU.FTZ.AND P5, PT, R13.reuse, -INF , PT ;  /* 0xff8000000d00780b */ /* 0x040fe40003fbd000 */
[C---:B------:R-:W-:Y:S02]  /*0110*/  FSEL R0, R12.reuse, c[0x0][0x170], P0 ;  /* 0x00005c000c007a08 */ /* 0x040fe40000000000 */
[----:B------:R-:W-:Y:S02]  /*0120*/  FSETP.NEU.FTZ.AND P1, PT, R12, +INF , PT ;  /* 0x7f8000000c00780b */ /* 0x000fe40003f3d000 */
[C---:B------:R-:W-:Y:S02]  /*0130*/  FSETP.NEU.FTZ.AND P2, PT, R13.reuse, +INF , PT ;  /* 0x7f8000000d00780b */ /* 0x040fe40003f5d000 */
[----:B------:R-:W-:-:S02]  /*0140*/  FSETP.GTU.FTZ.AND P0, PT, |R13|, +INF , PT ;  /* 0x7f8000000d00780b */ /* 0x000fc40003f1c200 */
[----:B------:R-:W-:Y:S02]  /*0150*/  FSEL R13, R13, c[0x0][0x170], P5 ;  /* 0x00005c000d0d7a08 */ /* 0x000fe40002800000 */
[----:B------:R-:W-:Y:S02]  /*0160*/  FSETP.NEU.FTZ.AND P6, PT, R14, -INF , PT ;  /* 0xff8000000e00780b */ /* 0x000fe40003fdd000 */
[----:B------:R-:W-:Y:S02]  /*0170*/  FSETP.NEU.FTZ.AND P4, PT, R15, -INF , PT ;  /* 0xff8000000f00780b */ /* 0x000fe40003f9d000 */
[----:B------:R-:W-:Y:S02]  /*0180*/  FSEL R0, R0, c[0x0][0x16c], P1 ;  /* 0x00005b0000007a08 */ /* 0x000fe40000800000 */
[C---:B------:R-:W-:Y:S02]  /*0190*/  FSETP.NEU.FTZ.AND P3, PT, R14.reuse, +INF , PT ;  /* 0x7f8000000e00780b */ /* 0x040fe40003f7d000 */
[----:B------:R-:W-:-:S02]  /*01a0*/  FSETP.GTU.FTZ.AND P1, PT, |R14|, +INF , PT ;  /* 0x7f8000000e00780b */ /* 0x000fc40003f3c200 */
[----:B0-----:R-:W-:Y:S02]  /*01b0*/  FSEL R9, R13, c[0x0][0x16c], P2 ;  /* 0x00005b000d097a08 */ /* 0x001fe40001000000 */
[C---:B------:R-:W-:Y:S02]  /*01c0*/  FSETP.NEU.FTZ.AND P5, PT, R15.reuse, +INF , PT ;  /* 0x7f8000000f00780b */ /* 0x040fe40003fbd000 */
[----:B------:R-:W-:Y:S02]  /*01d0*/  FSEL R14, R14, c[0x0][0x170], P6 ;  /* 0x00005c000e0e7a08 */ /* 0x000fe40003000000 */
[C---:B------:R-:W-:Y:S02]  /*01e0*/  FSETP.GTU.FTZ.AND P2, PT, |R15|.reuse, +INF , PT ;  /* 0x7f8000000f00780b */ /* 0x040fe40003f5c200 */
[----:B---3--:R-:W-:Y:S02]  /*01f0*/  FSETP.NEU.FTZ.AND P6, PT, R4, -INF , PT ;  /* 0xff8000000400780b */ /* 0x008fe40003fdd000 */
[----:B------:R-:W-:-:S02]  /*0200*/  FSEL R15, R15, c[0x0][0x170], P4 ;  /* 0x00005c000f0f7a08 */ /* 0x000fc40002000000 */
[C---:B------:R-:W-:Y:S02]  /*0210*/  FSETP.NEU.FTZ.AND P4, PT, R5.reuse, -INF , PT ;  /* 0xff8000000500780b */ /* 0x040fe40003f9d000 */
[----:B------:R-:W-:Y:S02]  /*0220*/  FSEL R10, R14, c[0x0][0x16c], P3 ;  /* 0x00005b000e0a7a08 */ /* 0x000fe40001800000 */
[C---:B------:R-:W-:Y:S02]  /*0230*/  FSETP.NEU.FTZ.AND P3, PT, R4.reuse, +INF , PT ;  /* 0x7f8000000400780b */ /* 0x040fe40003f7d000 */
[----:B------:R-:W-:Y:S02]  /*0240*/  FSEL R8, R4, c[0x0][0x170], P6 ;  /* 0x00005c0004087a08 */ /* 0x000fe40003000000 */
[C---:B------:R-:W-:Y:S02]  /*0250*/  FSETP.NEU.FTZ.AND P6, PT, R5.reuse, +INF , PT ;  /* 0x7f8000000500780b */ /* 0x040fe40003fdd000 */
[----:B------:R-:W-:-:S02]  /*0260*/  FSEL R13, R5, c[0x0][0x170], P4 ;  /* 0x00005c00050d7a08 */ /* 0x000fc40002000000 */
[----:B------:R-:W-:Y:S02]  /*0270*/  FSEL R11, R15, c[0x0][0x16c], P5 ;  /* 0x00005b000f0b7a08 */ /* 0x000fe40002800000 */
[----:B------:R-:W-:Y:S02]  /*0280*/  FSETP.NEU.FTZ.AND P4, PT, R6, -INF , PT ;  /* 0xff8000000600780b */ /* 0x000fe40003f9d000 */
[----:B------:R-:W-:Y:S02]  /*0290*/  FSETP.GTU.FTZ.AND P5, PT, |R12|, +INF , PT ;  /* 0x7f8000000c00780b */ /* 0x000fe40003fbc200 */
        /* <DEDUP_REMOVED lines=13> */
[----:B------:R-:W-:Y:S02]  /*0370*/  FSETP.GTU.FTZ.AND P4, PT, |R7|, +INF , PT ;  /* 0x7f8000000700780b */ /* 0x000fe40003f9c200 */
[----:B------:R-:W-:-:S02]  /*0380*/  FSEL R5, R5, c[0x0][0x16c], P6 ;  /* 0x00005b0005057a08 */ /* 0x000fc40003000000 */
[----:B------:R-:W-:Y:S02]  /*0390*/  FSEL R9, R9, c[0x0][0x168], !P0 ;  /* 0x00005a0009097a08 */ /* 0x000fe40004000000 */
[----:B------:R-:W-:Y:S02]  /*03a0*/  FSEL R8, R0, c[0x0][0x168], !P5 ;  /* 0x00005a0000087a08 */ /* 0x000fe40006800000 */
[----:B------:R-:W-:Y:S02]  /*03b0*/  FSEL R12, R12, c[0x0][0x168], !P3 ;  /* 0x00005a000c0c7a08 */ /* 0x000fe40005800000 */
[----:B------:R-:W-:Y:S01]  /*03c0*/  FSEL R13, R13, c[0x0][0x168], !P2 ;  /* 0x00005a000d0d7a08 */ /* 0x000fe20005000000 */
[----:B------:R-:W-:Y:S01]  /*03d0*/  STG.E.128 [R2.64], R8 ;  /* 0x0000000802007986 */ /* 0x000fe2000c101d04 */
[----:B------:R-:W-:Y:S02]  /*03e0*/  FSEL R14, R4, c[0x0][0x168], !P1 ;  /* 0x00005a00040e7a08 */ /* 0x000fe40004800000 */
[----:B------:R-:W-:-:S05]  /*03f0*/  FSEL R15, R5, c[0x0][0x168], !P4 ;  /* 0x00005a00050f7a08 */ /* 0x000fca0006000000 */
[----:B------:R-:W-:Y:S01]  /*0400*/  STG.E.128 [R2.64+0x800], R12 ;  /* 0x0008000c02007986 */ /* 0x000fe2000c101d04 */
[----:B------:R-:W-:Y:S05]  /*0410*/  EXIT ;  /* 0x000000000000794d */ /* 0x000fea0003800000 */
.L_x_2066:
        /* <DEDUP_REMOVED lines=138> */
.L_x_2069:
[----:B------:R-:W-:-:S13]  /*0cc0*/  ISETP.GE.AND P0, PT, R3, R2, PT ;  /* 0x000000020300720c */ /* 0x000fda0003f06270 */
[----:B------:R-:W-:Y:S05]  /*0cd0*/  @P0 BRA `(.L_x_2071) ;  /* 0x000000c000000947 */ /* 0x000fea0003800000 */
[----:B0-----:R-:W-:Y:S01]  /*0ce0*/  IMAD.IADD R10, R0, 0x1, R3 ;  /* 0x00000001000a7824 */ /* 0x001fe200078e0203 */
[----:B------:R-:W-:Y:S01]  /*0cf0*/  IADD3 R3, R3, 0x80, RZ ;  /* 0x0000008003037810 */ /* 0x000fe20007ffe0ff */
[----:B------:R-:W-:-:S04]  /*0d00*/  IMAD.MOV.U32 R11, RZ, RZ, 0x4 ;  /* 0x00000004ff0b7424 */ /* 0x000fc800078e00ff */
[----:B------:R-:W-:-:S05]  /*0d10*/  IMAD.WIDE.U32 R10, R10, R11, c[0x0][0x180] ;  /* 0x000060000a0a7625 */ /* 0x000fca00078e000b */
[----:B------:R0:W-:Y:S02]  /*0d20*/  STG.E [R10.64], R7 ;  /* 0x000000070a007986 */ /* 0x0001e4000c101904 */
.L_x_2070:
[----:B------:R-:W-:-:S13]  /*0d30*/  ISETP.GE.AND P0, PT, R3, R2, PT ;  /* 0x000000020300720c */ /* 0x000fda0003f06270 */
[----:B------:R-:W-:Y:S05]  /*0d40*/  @P0 BRA `(.L_x_2072) ;  /* 0x000000d000000947 */ /* 0x000fea0003800000 */
[----:B0-----:R-:W-:Y:S01]  /*0d50*/  IMAD.IADD R10, R0, 0x1, R3 ;  /* 0x00000001000a7824 */ /* 0x001fe200078e0203 */
[----:B------:R-:W-:Y:S01]  /*0d60*/  IADD3 R3, R3, 0x80, RZ ;  /* 0x0000008003037810 */ /* 0x000fe20007ffe0ff */
[----:B------:R-:W-:-:S04]  /*0d70*/  IMAD.MOV.U32 R11, RZ, RZ, 0x4 ;  /* 0x00000004ff0b7424 */ /* 0x000fc800078e00ff */
[----:B------:R-:W-:-:S05]  /*0d80*/  IMAD.WIDE.U32 R10, R10, R11, c[0x0][0x180] ;  /* 0x000060000a0a7625 */ /* 0x000fca00078e000b */
[----:B------:R0:W-:Y:S02]  /*0d90*/  STG.E [R10.64], R6 ;  /* 0x000000060a007986 */ /* 0x0001e4000c101904 */
.L_x_2071:
        /* <DEDUP_REMOVED lines=8> */
.L_x_2072:
[----:B------:R-:W-:Y:S05]  /*0e20*/  BSYNC B1 ;  /* 0x0000000000017941 */ /* 0x000fea0003800000 */
.L_x_2068:
[----:B------:R-:W-:-:S13]  /*0e30*/  ISETP.GE.AND P0, PT, R3, R2, PT ;  /* 0x000000020300720c */ /* 0x000fda0003f06270 */
[----:B0-----:R-:W-:Y:S01]  /*0e40*/  @!P0 IMAD.IADD R6, R0, 0x1, R3 ;  /* 0x0000000100068824 */ /* 0x001fe200078e0203 */
[----:B------:R-:W-:Y:S01]  /*0e50*/  @!P0 IADD3 R3, R3, 0x80, RZ ;  /* 0x0000008003038810 */ /* 0x000fe20007ffe0ff */
[----:B------:R-:W-:-:S04]  /*0e60*/  @!P0 IMAD.MOV.U32 R7, RZ, RZ, 0x4 ;  /* 0x00000004ff078424 */ /* 0x000fc800078e00ff */
[----:B------:R-:W-:-:S05]  /*0e70*/  @!P0 IMAD.WIDE.U32 R6, R6, R7, c[0x0][0x180] ;  /* 0x0000600006068625 */ /* 0x000fca00078e0007 */
[----:B------:R0:W-:Y:S02]  /*0e80*/  @!P0 STG.E [R6.64], R5 ;  /* 0x0000000506008986 */ /* 0x0001e4000c101904 */
.L_x_2073:
[----:B------:R-:W-:Y:S05]  /*0e90*/  BSYNC B0 ;  /* 0x0000000000007941 */ /* 0x000fea0003800000 */
.L_x_2067:
        /* <DEDUP_REMOVED lines=8> */
.L_x_2074:
        /* <DEDUP_REMOVED lines=14> */
.L_x_34021:


//--------------------- .text._ZN2at6native29vectorized_elementwise_kernelILi8EZZZNS0_22nan_to_num_kernel_cudaERNS_18TensorIteratorBaseESt8optionalIdES5_S5_ENKUlvE0_clEvENKUlvE0_clEvEUlfE_St5arrayIPcLm2EEEEviT0_T1_ --------------------------
	.section	.text._ZN2at6native29vectorized_elementwise_kernelILi8EZZZNS0_22nan_to_num_kernel_cudaERNS_18TensorIteratorBaseESt8optionalIdES5_S5_ENKUlvE0_clEvENKUlvE0_clEvEUlfE_St5arrayIPcLm2EEEEviT0_T1_,"ax",@progbits
	.sectioninfo	@"SHI_REGISTERS=4"
	.align	128
        .global         _ZN2at6native29vectorized_elementwise_kernelILi8EZZZNS0_22nan_to_num_kernel_cudaERNS_18TensorIteratorBaseESt8optionalIdES5_S5_ENKUlvE0_clEvENKUlvE0_clEvEUlfE_St5arrayIPcLm2EEEEviT0_T1_
        .type           _ZN2at6native29vectorized_elementwise_kernelILi8EZZZNS0_22nan_to_num_kernel_cudaERNS_18TensorIteratorBaseESt8optionalIdES5_S5_ENKUlvE0_clEvENKUlvE0_clEvEUlfE_St5arrayIPcLm2EEEEviT0_T1_,@function
        .size           _ZN2at6native29vectorized_elementwise_kernelILi8EZZZNS0_22nan_to_num_kernel_cudaERNS_18TensorIteratorBaseESt8optionalIdES5_S5_ENKUlvE0_clEvENKUlvE0_clEvEUlfE_St5arrayIPcLm2EEEEviT0_T1_,(.L_x_34022 - _ZN2at6native29vectorized_elementwise_kernelILi8EZZZNS0_22nan_to_num_kernel_cudaERNS_18TensorIteratorBaseESt8optionalIdES5_S5_ENKUlvE0_clEvENKUlvE0_clEvEUlfE_St5arrayIPcLm2EEEEviT0_T1_)
        .other          _ZN2at6native29vectorized_elementwise_kernelILi8EZZZNS0_22nan_to_num_kernel_cudaERNS_18TensorIteratorBaseESt8optionalIdES5_S5_ENKUlvE0_clEvENKUlvE0_clEvEUlfE_St5arrayIPcLm2EEEEviT0_T1_,@"STO_CUDA_ENTRY STV_DEFAULT"
_ZN2at6native29vectorized_elementwise_kernelILi8EZZZNS0_22nan_to_num_kernel_cudaERNS_18TensorIteratorBaseESt8optionalIdES5_S5_ENKUlvE0_clEvENKUlvE0_clEvEUlfE_St5arrayIPcLm2EEEEviT0_T1_:
.text._ZN2at6native29vectorized_elementwise_kernelILi8EZZZNS0_22nan_to_num_kernel_cudaERNS_18TensorIteratorBaseESt8optionalIdES5_S5_ENKUlvE0_clEvENKUlvE0_clEvEUlfE_St5arrayIPcLm2EEEEviT0_T1_:
[----:B------:R-:W-:Y:S02]  /*0000*/  MOV R1, c[0x0][0x28] ;  /* 0x00000a0000017a02 */ /* 0x000fe40000000f00 */
[----:B------:R-:W-:Y:S05]  /*0010*/  EXIT ;  /* 0x000000000000794d */ /* 0x000fea0003800000 */
.L_x_2075:
        /* <DEDUP_REMOVED lines=14> */
.L_x_34022:


//--------------------- .text._ZN2at6native18elementwise_kernelILi128ELi4EZNS0_15gpu_kernel_implIZZZNS0_22nan_to_num_kernel_cudaERNS_18TensorIteratorBaseESt8optionalIdES6_S6_ENKUlvE0_clEvENKUlvE_clEvEUldE_EEvS4_RKT_EUliE_EEviT1_ --------------------------
	.section	.text._ZN2at6native18elementwise_kernelILi128ELi4EZNS0_15gpu_kernel_implIZZZNS0_22nan_to_num_kernel_cudaERNS_18TensorIteratorBaseESt8optionalIdES6_S6_ENKUlvE0_clEvENKUlvE_clEvEUldE_EEvS4_RKT_EUliE_EEviT1_,"ax",@progbits
	.sectioninfo	@"SHI_REGISTERS=26"
	.align	128
        .global         _ZN2at6native18elementwise_kernelILi128ELi4EZNS0_15gpu_kernel_implIZZZNS0_22nan_to_num_kernel_cudaERNS_18TensorIteratorBaseESt8optionalIdES6_S6_ENKUlvE0_clEvENKUlvE_clEvEUldE_EEvS4_RKT_EUliE_EEviT1_
        .type           _ZN2at6native18elementwise_kernelILi128ELi4EZNS0_15gpu_kernel_implIZZZNS0_22nan_to_num_kernel_cudaERNS_18TensorIteratorBaseESt8optionalIdES6_S6_ENKUlvE0_clEvENKUlvE_clEvEUldE_EEvS4_RKT_EUliE_EEviT1_,@function
        .size           _ZN2at6native18elementwise_kernelILi128ELi4EZNS0_15gpu_kernel_implIZZZNS0_22nan_to_num_kernel_cudaERNS_18TensorIteratorBaseESt8optionalIdES6_S6_ENKUlvE0_clEvENKUlvE_clEvEUldE_EEvS4_RKT_EUliE_EEviT1_,(.L_x_34023 - _ZN2at6native18elementwise_kernelILi128ELi4EZNS0_15gpu_kernel_implIZZZNS0_22nan_to_num_kernel_cudaERNS_18TensorIteratorBaseESt8optionalIdES6_S6_ENKUlvE0_clEvENKUlvE_clEvEUldE_EEvS4_RKT_EUliE_EEviT1_)
        .other          _ZN2at6native18elementwise_kernelILi128ELi4EZNS0_15gpu_kernel_implIZZZNS0_22nan_to_num_kernel_cudaERNS_18TensorIteratorBaseESt8optionalIdES6_S6_ENKUlvE0_clEvENKUlvE_clEvEUldE_EEvS4_RKT_EUliE_EEviT1_,@"STO_CUDA_ENTRY STV_DEFAULT"
_ZN2at6native18elementwise_kernelILi128ELi4EZNS0_15gpu_kernel_implIZZZNS0_22nan_to_num_kernel_cudaERNS_18TensorIteratorBaseESt8optionalIdES6_S6_ENKUlvE0_clEvENKUlvE_clEvEUldE_EEvS4_RKT_EUliE_EEviT1_:
.text._ZN2at6native18elementwise_kernelILi128ELi4EZNS0_15gpu_kernel_implIZZZNS0_22nan_to_num_kernel_cudaERNS_18TensorIteratorBaseESt8optionalIdES6_S6_ENKUlvE0_clEvENKUlvE_clEvEUldE_EEvS4_RKT_EUliE_EEviT1_:
        /* <DEDUP_REMOVED lines=237> */
.L_x_2078:
        /* <DEDUP_REMOVED lines=17> */
[----:B--2---:R-:W0:Y:S01]  /*0fe0*/  I2F.F64.S16 R2, R2 ;  /* 0x0000000200027312 */ /* 0x004e220000101c00 */
[----:B------:R-:W-:Y:S05]  /*0ff0*/  BRA `(.L_x_2084) ;  /* 0x00000e2000007947 */ /* 0x000fea0003800000 */
.L_x_2082:
[----:B------:R-:W2:Y:S02]  /*1000*/  LDG.E.U8 R2, [R4.64] ;  /* 0x0000002404027981 */ /* 0x000ea4000c1e1100 */
[----:B--2---:R-:W0:Y:S01]  /*1010*/  I2F.F64.U16 R2, R2 ;  /* 0x0000000200027312 */ /* 0x004e220000101800 */
[----:B------:R-:W-:Y:S05]  /*1020*/  BRA `(.L_x_2084) ;  /* 0x00000df000007947 */ /* 0x000fea0003800000 */
.L_x_2081:
[----:B------:R-:W-:-:S13]  /*1030*/  ISETP.NE.AND P0, PT, R2, 0x2, PT ;  /* 0x000000020200780c */ /* 0x000fda0003f05270 */
[----:B------:R-:W-:Y:S05]  /*1040*/  @!P0 BRA `(.L_x_2085) ;  /* 0x000000a000008947 */ /* 0x000fea0003800000 */
[----:B------:R-:W-:-:S13]  /*1050*/  ISETP.NE.AND P0, PT, R2, 0x3, PT ;  /* 0x000000030200780c */ /* 0x000fda0003f05270 */
[----:B------:R-:W-:Y:S05]  /*1060*/  @!P0 BRA `(.L_x_2086) ;  /* 0x0000005000008947 */ /* 0x000fea0003800000 */
[----:B------:R-:W-:-:S13]  /*1070*/  ISETP.NE.AND P0, PT, R2, 0x4, PT ;  /* 0x000000040200780c */ /* 0x000fda0003f05270 */
[----:B------:R-:W-:Y:S05]  /*1080*/  @P0 BRA `(.L_x_2083) ;  /* 0x00000bf000000947 */ /* 0x000fea0003800000 */
[----:B------:R-:W2:Y:S02]  /*1090*/  LDG.E.64 R2, [R4.64] ;  /* 0x0000002404027981 */ /* 0x000ea4000c1e1b00 */
[----:B--2---:R-:W0:Y:S01]  /*10a0*/  I2F.F64.S64 R2, R2 ;  /* 0x0000000200027312 */ /* 0x004e220000301c00 */
[----:B------:R-:W-:Y:S05]  /*10b0*/  BRA `(.L_x_2084) ;  /* 0x00000d6000007947 */ /* 0x000fea0003800000 */
.L_x_2086:
[----:B------:R-:W2:Y:S02]  /*10c0*/  LDG.E R2, [R4.64] ;  /* 0x0000002404027981 */ /* 0x000ea4000c1e1900 */
[----:B--2---:R-:W0:Y:S01]  /*10d0*/  I2F.F64 R2, R2 ;  /* 0x0000000200027312 */ /* 0x004e220000201c00 */
[----:B------:R-:W-:Y:S05]  /*10e0*/  BRA `(.L_x_2084) ;  /* 0x00000d3000007947 */ /* 0x000fea0003800000 */
.L_x_2085:
[----:B------:R-:W2:Y:S02]  /*10f0*/  LDG.E.U16 R2, [R4.64] ;  /* 0x0000002404027981 */ /* 0x000ea4000c1e1500 */
[----:B--2---:R-:W0:Y:S01]  /*1100*/  I2F.F64.S16 R2, R2 ;  /* 0x0000000200027312 */ /* 0x004e220000101c00 */
[----:B------:R-:W-:Y:S05]  /*1110*/  BRA `(.L_x_2084) ;  /* 0x00000d0000007947 */ /* 0x000fea0003800000 */
.L_x_2080:
[----:B------:R-:W-:-:S13]  /*1120*/  ISETP.GT.AND P0, PT, R2, 0x6, PT ;  /* 0x000000060200780c */ /* 0x000fda0003f04270 */
[----:B------:R-:W-:Y:S05]  /*1130*/  @P0 BRA `(.L_x_2087) ;  /* 0x000000d000000947 */ /* 0x000fea0003800000 */
[----:B------:R-:W-:-:S13]  /*1140*/  ISETP.NE.AND P0, PT, R2, 0x5, PT ;  /* 0x000000050200780c */ /* 0x000fda0003f05270 */
[----:B------:R-:W-:Y:S05]  /*1150*/  @!P0 BRA `(.L_x_2088) ;  /* 0x0000006000008947 */ /* 0x000fea0003800000 */
[----:B------:R-:W-:-:S13]  /*1160*/  ISETP.NE.AND P0, PT, R2, 0x6, PT ;  /* 0x000000060200780c */ /* 0x000fda0003f05270 */
[----:B------:R-:W-:Y:S05]  /*1170*/  @P0 BRA `(.L_x_2083) ;  /* 0x00000b0000000947 */ /* 0x000fea0003800000 */
[----:B------:R-:W2:Y:S02]  /*1180*/  LDG.E R2, [R4.64] ;  /* 0x0000002404027981 */ /* 0x000ea4000c1e1900 */
[----:B--2---:R-:W-:-:S06]  /*1190*/  FMUL.FTZ R2, R2, 1 ;  /* 0x3f80000002027820 */ /* 0x004fcc0000410000 */
[----:B------:R-:W0:Y:S01]  /*11a0*/  F2F.F64.F32 R2, R2 ;  /* 0x0000000200027310 */ /* 0x000e220000201800 */
[----:B------:R-:W-:Y:S05]  /*11b0*/  BRA `(.L_x_2084) ;  /* 0x00000c6000007947 */ /* 0x000fea0003800000 */
.L_x_2088:
[----:B------:R-:W2:Y:S02]  /*11c0*/  LDG.E.U16 R0, [R4.64] ;  /* 0x0000002404007981 */ /* 0x000ea4000c1e1500 */
[----:B--2---:R-:W-:-:S05]  /*11d0*/  HADD2.F32 R0, -RZ, R0.H0_H0 ;  /* 0x20000000ff007230 */ /* 0x004fca0000004100 */
[----:B------:R-:W-:-:S04]  /*11e0*/  FMUL.FTZ R0, R0, 1 ;  /* 0x3f80000000007820 */ /* 0x000fc80000410000 */
[----:B------:R0:W1:Y:S01]  /*11f0*/  F2F.F64.F32 R2, R0 ;  /* 0x0000000000027310 */ /* 0x0000620000201800 */
[----:B------:R-:W-:Y:S05]  /*1200*/  BRA `(.L_x_2084) ;  /* 0x00000c1000007947 */ /* 0x000fea0003800000 */
.L_x_2087:
[----:B------:R-:W-:-:S13]  /*1210*/  ISETP.NE.AND P0, PT, R2, 0x7, PT ;  /* 0x000000070200780c */ /* 0x000fda0003f05270 */
[----:B------:R-:W-:Y:S05]  /*1220*/  @!P0 BRA `(.L_x_2089) ;  /* 0x000000d000008947 */ /* 0x000fea0003800000 */
        /* <DEDUP_REMOVED lines=8> */
.L_x_2090:
[----:B------:R-:W2:Y:S02]  /*12b0*/  LDG.E.U16 R4, [R4.64] ;  /* 0x0000002404047981 */ /* 0x000ea4000c1e1500 */
[----:B--2---:R-:W-:-:S05]  /*12c0*/  HADD2.F32 R0, -RZ, R4.H0_H0 ;  /* 0x20000004ff007230 */ /* 0x004fca0000004100 */
[----:B------:R-:W-:-:S04]  /*12d0*/  FMUL.FTZ R0, R0, 1 ;  /* 0x3f80000000007820 */ /* 0x000fc80000410000 */
[----:B------:R0:W1:Y:S01]  /*12e0*/  F2F.F64.F32 R2, R0 ;  /* 0x0000000000027310 */ /* 0x0000620000201800 */
[----:B------:R-:W-:Y:S05]  /*12f0*/  BRA `(.L_x_2084) ;  /* 0x00000b2000007947 */ /* 0x000fea0003800000 */
.L_x_2089:
[----:B------:R0:W5:Y:S01]  /*1300*/  LDG.E.64 R2, [R4.64] ;  /* 0x0000002404027981 */ /* 0x000162000c1e1b00 */
[----:B------:R-:W-:Y:S05]  /*1310*/  BRA `(.L_x_2084) ;  /* 0x00000b0000007947 */ /* 0x000fea0003800000 */
.L_x_2079:
        /* <DEDUP_REMOVED lines=8> */
[----:B------:R-:W2:Y:S01]  /*13a0*/  LDG.E.U8 R4, [R4.64] ;  /* 0x0000002404047981 */ /* 0x000ea2000c1e1100 */
[----:B------:R-:W-:Y:S01]  /*13b0*/  IMAD.MOV.U32 R2, RZ, RZ, RZ ;  /* 0x000000ffff027224 */ /* 0x000fe200078e00ff */
[----:B--2---:R-:W-:-:S04]  /*13c0*/  ISETP.NE.AND P0, PT, R4, RZ, PT ;  /* 0x000000ff0400720c */ /* 0x004fc80003f05270 */
[----:B------:R-:W-:Y:S01]  /*13d0*/  FSEL R3, RZ, 1.875, !P0 ;  /* 0x3ff00000ff037808 */ /* 0x000fe20004000000 */
[----:B------:R-:W-:Y:S05]  /*13e0*/  BRA `(.L_x_2084) ;  /* 0x00000a3000007947 */ /* 0x000fea0003800000 */
.L_x_2093:
[----:B------:R0:W5:Y:S01]  /*13f0*/  LDG.E.64 R2, [R4.64] ;  /* 0x0000002404027981 */ /* 0x000162000c1e1b00 */
[----:B------:R-:W-:Y:S05]  /*1400*/  BRA `(.L_x_2084) ;  /* 0x00000a1000007947 */ /* 0x000fea0003800000 */
.L_x_2092:
        /* <DEDUP_REMOVED lines=24> */
[----:B------:R-:W-:-:S05]  /*1590*/  LOP3.LUT R3, R3, 0x80000000, R0, 0xf8, !PT ;  /* 0x8000000003037812 */ /* 0x000fca00078ef800 */
[----:B------:R-:W-:-:S06]  /*15a0*/  FMUL.FTZ R3, R3, 1 ;  /* 0x3f80000003037820 */ /* 0x000fcc0000410000 */
[----:B------:R-:W0:Y:S01]  /*15b0*/  F2F.F64.F32 R2, R3 ;  /* 0x0000000300027310 */ /* 0x000e220000201800 */
[----:B------:R-:W-:Y:S05]  /*15c0*/  BRA `(.L_x_2084) ;  /* 0x0000085000007947 */ /* 0x000fea0003800000 */
.L_x_2095:
[----:B------:R-:W2:Y:S02]  /*15d0*/  LDG.E.U8 R3, [R4.64] ;  /* 0x0000002404037981 */ /* 0x000ea4000c1e1100 */
[----:B--2---:R-:W-:-:S05]  /*15e0*/  IMAD.SHL.U32 R0, R3, 0x2000000, RZ ;  /* 0x0200000003007824 */ /* 0x004fca00078e00ff */
[----:B------:R-:W-:-:S13]  /*15f0*/  ISETP.GE.U32.AND P0, PT, R0, 0x8000000, PT ;  /* 0x080000000000780c */ /* 0x000fda0003f06070 */
[C---:B------:R-:W-:Y:S02]  /*1600*/  @!P0 IMAD.SHL.U32 R0, R3.reuse, 0x100, RZ ;  /* 0x0000010003008824 */ /* 0x040fe400078e00ff */
[C---:B------:R-:W-:Y:S02]  /*1610*/  @P0 IMAD.SHL.U32 R2, R3.reuse, 0x200000, RZ ;  /* 0x0020000003020824 */ /* 0x040fe400078e00ff */
[----:B------:R-:W-:Y:S01]  /*1620*/  IMAD.SHL.U32 R3, R3, 0x1000000, RZ ;  /* 0x0100000003037824 */ /* 0x000fe200078e00ff */
[----:B------:R-:W-:Y:S02]  /*1630*/  @!P0 LOP3.LUT R0, R0, 0x7f00, RZ, 0xc0, !PT ;  /* 0x00007f0000008812 */ /* 0x000fe400078ec0ff */
[----:B------:R-:W-:Y:S02]  /*1640*/  @P0 LOP3.LUT R2, R2, 0x70000000, RZ, 0xfc, !PT ;  /* 0x7000000002020812 */ /* 0x000fe400078efcff */
[----:B------:R-:W-:-:S03]  /*1650*/  @!P0 LOP3.LUT R0, R0, 0x3f000000, RZ, 0xfc, !PT ;  /* 0x3f00000000008812 */ /* 0x000fc600078efcff */
[----:B------:R-:W-:Y:S02]  /*1660*/  @P0 FMUL.FTZ R2, R2, 1.9259299443872358531e-34 ;  /* 0x0780000002020820 */ /* 0x000fe40000410000 */
[----:B------:R-:W-:-:S05]  /*1670*/  @!P0 FADD.FTZ R2, R0, -0.5 ;  /* 0xbf00000000028421 */ /* 0x000fca0000010000 */
[----:B------:R-:W-:-:S05]  /*1680*/  LOP3.LUT R2, R2, 0x80000000, R3, 0xf8, !PT ;  /* 0x8000000002027812 */ /* 0x000fca00078ef803 */
[----:B------:R-:W-:-:S06]  /*1690*/  FMUL.FTZ R2, R2, 1 ;  /* 0x3f80000002027820 */ /* 0x000fcc0000410000 */
[----:B------:R-:W0:Y:S01]  /*16a0*/  F2F.F64.F32 R2, R2 ;  /* 0x0000000200027310 */ /* 0x000e220000201800 */
[----:B------:R-:W-:Y:S05]  /*16b0*/  BRA `(.L_x_2084) ;  /* 0x0000076000007947 */ /* 0x000fea0003800000 */
.L_x_2094:
[----:B------:R-:W2:Y:S02]  /*16c0*/  LDG.E.U16 R0, [R4.64] ;  /* 0x0000002404007981 */ /* 0x000ea4000c1e1500 */
[----:B--2---:R-:W-:-:S05]  /*16d0*/  PRMT R0, RZ, 0x5410, R0 ;  /* 0x00005410ff007816 */ /* 0x004fca0000000000 */
[----:B------:R-:W-:-:S04]  /*16e0*/  FMUL.FTZ R0, R0, 1 ;  /* 0x3f80000000007820 */ /* 0x000fc80000410000 */
[----:B------:R0:W1:Y:S01]  /*16f0*/  F2F.F64.F32 R2, R0 ;  /* 0x0000000000027310 */ /* 0x0000620000201800 */
[----:B------:R-:W-:Y:S05]  /*1700*/  BRA `(.L_x_2084) ;  /* 0x0000071000007947 */ /* 0x000fea0003800000 */
.L_x_2091:
        /* <DEDUP_REMOVED lines=9> */
[----:B--2---:R-:W0:Y:S01]  /*17a0*/  I2F.F64.U16 R2, R2 ;  /* 0x0000000200027312 */ /* 0x004e220000101800 */
[----:B------:R-:W-:Y:S05]  /*17b0*/  BRA `(.L_x_2084) ;  /* 0x0000066000007947 */ /* 0x000fea0003800000 */
.L_x_2098:
        /* <DEDUP_REMOVED lines=21> */
.L_x_2102:
[----:B------:R-:W-:Y:S05]  /*1910*/  BSYNC B1 ;  /* 0x0000000000017941 */ /* 0x000fea0003800000 */
.L_x_2101:
[----:B------:R-:W-:Y:S01]  /*1920*/  LEA R3, R0, 0x3b800000, 0x17 ;  /* 0x3b80000000037811 */ /* 0x000fe200078eb8ff */
[----:B------:R-:W-:-:S05]  /*1930*/  IMAD.SHL.U32 R0, R2, 0x100000, RZ ;  /* 0x0010000002007824 */ /* 0x000fca00078e00ff */
[----:B------:R-:W-:Y:S02]  /*1940*/  LOP3.LUT R0, R3, R0, R4, 0xfe, !PT ;  /* 0x0000000003007212 */ /* 0x000fe400078efe04 */
.L_x_2100:
[----:B------:R-:W-:Y:S05]  /*1950*/  BSYNC B0 ;  /* 0x0000000000007941 */ /* 0x000fea0003800000 */
.L_x_2099:
[----:B------:R-:W-:-:S04]  /*1960*/  FMUL.FTZ R0, R0, 1 ;  /* 0x3f80000000007820 */ /* 0x000fc80000410000 */
[----:B------:R0:W1:Y:S01]  /*1970*/  F2F.F64.F32 R2, R0 ;  /* 0x0000000000027310 */ /* 0x0000620000201800 */
[----:B------:R-:W-:Y:S05]  /*1980*/  BRA `(.L_x_2084) ;  /* 0x0000049000007947 */ /* 0x000fea0003800000 */
.L_x_2097:
        /* <DEDUP_REMOVED lines=21> */
.L_x_2106:
[----:B------:R-:W-:Y:S05]  /*1ae0*/  BSYNC B1 ;  /* 0x0000000000017941 */ /* 0x000fea0003800000 */
.L_x_2105:
[----:B------:R-:W-:Y:S01]  /*1af0*/  LEA R3, R0, 0x37800000, 0x17 ;  /* 0x3780000000037811 */ /* 0x000fe200078eb8ff */
[----:B------:R-:W-:-:S05]  /*1b00*/  IMAD.SHL.U32 R0, R2, 0x200000, RZ ;  /* 0x0020000002007824 */ /* 0x000fca00078e00ff */
[----:B------:R-:W-:Y:S02]  /*1b10*/  LOP3.LUT R0, R3, R0, R4, 0xfe, !PT ;  /* 0x0000000003007212 */ /* 0x000fe400078efe04 */
.L_x_2104:
[----:B------:R-:W-:Y:S05]  /*1b20*/  BSYNC B0 ;  /* 0x0000000000007941 */ /* 0x000fea0003800000 */
.L_x_2103:
[----:B------:R-:W-:-:S04]  /*1b30*/  FMUL.FTZ R0, R0, 1 ;  /* 0x3f80000000007820 */ /* 0x000fc80000410000 */
[----:B------:R0:W1:Y:S01]  /*1b40*/  F2F.F64.F32 R2, R0 ;  /* 0x0000000000027310 */ /* 0x0000620000201800 */
[----:B------:R-:W-:Y:S05]  /*1b50*/  BRA `(.L_x_2084) ;  /* 0x000002c000007947 */ /* 0x000fea0003800000 */
.L_x_2096:
        /* <DEDUP_REMOVED lines=14> */
.L_x_2110:
[----:B------:R-:W-:Y:S05]  /*1c40*/  BSYNC B0 ;  /* 0x0000000000007941 */ /* 0x000fea0003800000 */
.L_x_2109:
[----:B------:R-:W-:-:S04]  /*1c50*/  FMUL.FTZ R0, R0, 1 ;  /* 0x3f80000000007820 */ /* 0x000fc80000410000 */
[----:B------:R0:W1:Y:S01]  /*1c60*/  F2F.F64.F32 R2, R0 ;  /* 0x0000000000027310 */ /* 0x0000620000201800 */
[----:B------:R-:W-:Y:S05]  /*1c70*/  BRA `(.L_x_2084) ;  /* 0x000001a000007947 */ /* 0x000fea0003800000 */
.L_x_2083:
        /* <DEDUP_REMOVED lines=19> */
[----:B------:R-:W-:Y:S01]  /*1db0*/  CS2R R2, SRZ ;  /* 0x0000000000027805 */ /* 0x000fe2000001ff00 */
[----:B------:R-:W-:Y:S05]  /*1dc0*/  BRA `(.L_x_2084) ;  /* 0x0000005000007947 */ /* 0x000fea0003800000 */
.L_x_2108:
[----:B------:R-:W2:Y:S02]  /*1dd0*/  LDG.E.64 R2, [R4.64] ;  /* 0x0000002404027981 */ /* 0x000ea4000c1e1b00 */
[----:B--2---:R-:W0:Y:S01]  /*1de0*/  I2F.F64.U64 R2, R2 ;  /* 0x0000000200027312 */ /* 0x004e220000301800 */
[----:B------:R-:W-:Y:S05]  /*1df0*/  BRA `(.L_x_2084) ;  /* 0x0000002000007947 */ /* 0x000fea0003800000 */
.L_x_2107:
[----:B------:R-:W2:Y:S02]  /*1e00*/  LDG.E R2, [R4.64] ;  /* 0x0000002404027981 */ /* 0x000ea4000c1e1900 */
[----:B--2---:R-:W0:Y:S02]  /*1e10*/  I2F.F64.U32 R2, R2 ;  /* 0x0000000200027312 */ /* 0x004e240000201800 */
.L_x_2084:
[----:B------:R-:W2:Y:S01]  /*1e20*/  LDC.U8 R6, c[0x0][0x390] ;  /* 0x0000e400ff067b82 */ /* 0x000ea20000000000 */
[----:B01---5:R-:W0:-:S04]  /*1e30*/  DSETP.NEU.AND P1, PT, R2, -INF , PT ;  /* 0xfff000000200742a */ /* 0x023e080003f2d000 */
[----:B------:R-:W1:-:S04]  /*1e40*/  DSETP.NEU.AND P2, PT, R2, +INF , PT ;  /* 0x7ff000000200742a */ /* 0x000e480003f4d000 */
[----:B------:R0:W3:Y:S02]  /*1e50*/  DSETP.GTU.AND P0, PT, |R2|, +INF , PT ;  /* 0x7ff000000200742a */ /* 0x0000e40003f0c200 */
[----:B0-----:R-:W-:Y:S02]  /*1e60*/  FSEL R2, R2, c[0x0][0x380], P1 ;  /* 0x0000e00002027a08 */ /* 0x001fe40000800000 */
[----:B------:R-:W-:Y:S02]  /*1e70*/  FSEL R3, R3, c[0x0][0x384], P1 ;  /* 0x0000e10003037a08 */ /* 0x000fe40000800000 */
[----:B-1----:R-:W-:Y:S02]  /*1e80*/  FSEL R2, R2, c[0x0][0x378], P2 ;  /* 0x0000de0002027a08 */ /* 0x002fe40001000000 */
[----:B------:R-:W-:Y:S02]  /*1e90*/  FSEL R3, R3, c[0x0][0x37c], P2 ;  /* 0x0000df0003037a08 */ /* 0x000fe40001000000 */
[----:B---3--:R-:W-:-:S02]  /*1ea0*/  FSEL R4, R2, c[0x0][0x370], !P0 ;  /* 0x0000dc0002047a08 */ /* 0x008fc40004000000 */
        /* <DEDUP_REMOVED lines=12> */
[----:B------:R-:W0:Y:S02]  /*1f70*/  F2I.F64.TRUNC R5, R4 ;  /* 0x0000000400057311 */ /* 0x000e24000030d100 */
[----:B0-----:R0:W-:Y:S01]  /*1f80*/  STG.E.U8 [R16.64], R5 ;  /* 0x0000000510007986 */ /* 0x0011e2000c101124 */
[----:B------:R-:W-:Y:S05]  /*1f90*/  BRA `(.L_x_2116) ;  /* 0x00000f1000007947 */ /* 0x000fea0003800000 */
.L_x_2114:
[----:B------:R-:W0:Y:S02]  /*1fa0*/  F2I.S64.F64.TRUNC R4, R4 ;  /* 0x0000000400047311 */ /* 0x000e24000030d900 */
[----:B0-----:R-:W-:-:S05]  /*1fb0*/  IMAD.MOV.U32 R3, RZ, RZ, R4 ;  /* 0x000000ffff037224 */ /* 0x001fca00078e0004 */
[----:B------:R0:W-:Y:S01]  /*1fc0*/  STG.E.U8 [R16.64], R3 ;  /* 0x0000000310007986 */ /* 0x0001e2000c101124 */
[----:B------:R-:W-:Y:S05]  /*1fd0*/  BRA `(.L_x_2116) ;  /* 0x00000ed000007947 */ /* 0x000fea0003800000 */
.L_x_2113:
[----:B------:R-:W-:-:S13]  /*1fe0*/  ISETP.NE.AND P0, PT, R0, 0x2, PT ;  /* 0x000000020000780c */ /* 0x000fda0003f05270 */
[----:B------:R-:W-:Y:S05]  /*1ff0*/  @!P0 BRA `(.L_x_2117) ;  /* 0x000000a000008947 */ /* 0x000fea0003800000 */
[----:B------:R-:W-:-:S13]  /*2000*/  ISETP.NE.AND P0, PT, R0, 0x3, PT ;  /* 0x000000030000780c */ /* 0x000fda0003f05270 */
[----:B------:R-:W-:Y:S05]  /*2010*/  @!P0 BRA `(.L_x_2118) ;  /* 0x0000005000008947 */ /* 0x000fea0003800000 */
[----:B------:R-:W-:-:S13]  /*2020*/  ISETP.NE.AND P0, PT, R0, 0x4, PT ;  /* 0x000000040000780c */ /* 0x000fda0003f05270 */
[----:B------:R-:W-:Y:S05]  /*2030*/  @P0 BRA `(.L_x_2115) ;  /* 0x00000ce000000947 */ /* 0x000fea0003800000 */
[----:B------:R-:W0:Y:S02]  /*2040*/  F2I.S64.F64.TRUNC R4, R4 ;  /* 0x0000000400047311 */ /* 0x000e24000030d900 */
[----:B0-----:R0:W-:Y:S01]  /*2050*/  STG.E.64 [R16.64], R4 ;  /* 0x0000000410007986 */ /* 0x0011e2000c101b24 */
[----:B------:R-:W-:Y:S05]  /*2060*/  BRA `(.L_x_2116) ;  /* 0x00000e4000007947 */ /* 0x000fea0003800000 */
.L_x_2118:
[----:B------:R-:W0:Y:S02]  /*2070*/  F2I.F64.TRUNC R5, R4 ;  /* 0x0000000400057311 */ /* 0x000e24000030d100 */
[----:B0-----:R0:W-:Y:S01]  /*2080*/  STG.E [R16.64], R5 ;  /* 0x0000000510007986 */ /* 0x0011e2000c101924 */
[----:B------:R-:W-:Y:S05]  /*2090*/  BRA `(.L_x_2116) ;  /* 0x00000e1000007947 */ /* 0x000fea0003800000 */
.L_x_2117:
[----:B------:R-:W0:Y:S02]  /*20a0*/  F2I.F64.TRUNC R5, R4 ;  /* 0x0000000400057311 */ /* 0x000e24000030d100 */
[----:B0-----:R0:W-:Y:S01]  /*20b0*/  STG.E.U16 [R16.64], R5 ;  /* 0x0000000510007986 */ /* 0x0011e2000c101524 */
[----:B------:R-:W-:Y:S05]  /*20c0*/  BRA `(.L_x_2116) ;  /* 0x00000de000007947 */ /* 0x000fea0003800000 */
.L_x_2112:
[----:B------:R-:W-:-:S13]  /*20d0*/  ISETP.GT.AND P0, PT, R0, 0x6, PT ;  /* 0x000000060000780c */ /* 0x000fda0003f04270 */
[----:B------:R-:W-:Y:S05]  /*20e0*/  @P0 BRA `(.L_x_2119) ;  /* 0x000000f000000947 */ /* 0x000fea0003800000 */
[----:B------:R-:W-:-:S13]  /*20f0*/  ISETP.NE.AND P0, PT, R0, 0x5, PT ;  /* 0x000000050000780c */ /* 0x000fda0003f05270 */
[----:B------:R-:W-:Y:S05]  /*2100*/  @!P0 BRA `(.L_x_2120) ;  /* 0x0000007000008947 */ /* 0x000fea0003800000 */
[----:B------:R-:W-:-:S13]  /*2110*/  ISETP.NE.AND P0, PT, R0, 0x6, PT ;  /* 0x000000060000780c */ /* 0x000fda0003f05270 */
[----:B------:R-:W-:Y:S05]  /*2120*/  @P0 BRA `(.L_x_2115) ;  /* 0x00000bf000000947 */ /* 0x000fea0003800000 */
[----:B------:R-:W0:Y:S01]  /*2130*/  F2F.F32.F64 R3, R4 ;  /* 0x0000000400037310 */ /* 0x000e220000301000 */
[----:B------:R-:W0:-:S14]  /*2140*/  DSETP.GEU.AND P0, PT, |R4|, c[0x2][0x0], PT ;  /* 0x008000000400762a */ /* 0x000e1c0003f0e200 */
[----:B0-----:R-:W-:-:S05]  /*2150*/  @!P0 FMUL R3, R3, 1.175494350822287508e-38 ;  /* 0x0080000003038820 */ /* 0x001fca0000400000 */
[----:B------:R0:W-:Y:S01]  /*2160*/  STG.E [R16.64], R3 ;  /* 0x0000000310007986 */ /* 0x0001e2000c101924 */
[----:B------:R-:W-:Y:S05]  /*2170*/  BRA `(.L_x_2116) ;  /* 0x00000d3000007947 */ /* 0x000fea0003800000 */
.L_x_2120:
[----:B------:R-:W0:Y:S01]  /*2180*/  F2F.F32.F64 R0, R4 ;  /* 0x0000000400007310 */ /* 0x000e220000301000 */
[----:B------:R-:W0:-:S14]  /*2190*/  DSETP.GEU.AND P0, PT, |R4|, c[0x2][0x0], PT ;  /* 0x008000000400762a */ /* 0x000e1c0003f0e200 */
[----:B0-----:R-:W-:-:S05]  /*21a0*/  @!P0 FMUL R0, R0, 1.175494350822287508e-38 ;  /* 0x0080000000008820 */ /* 0x001fca0000400000 */
[----:B------:R-:W-:-:S05]  /*21b0*/  F2FP.PACK_AB R0, RZ, R0 ;  /* 0x00000000ff00723e */ /* 0x000fca00000000ff */
[----:B------:R0:W-:Y:S01]  /*21c0*/  STG.E.U16 [R16.64], R0 ;  /* 0x0000000010007986 */ /* 0x0001e2000c101524 */
[----:B------:R-:W-:Y:S05]  /*21d0*/  BRA `(.L_x_2116) ;  /* 0x00000cd000007947 */ /* 0x000fea0003800000 */
.L_x_2119:
[----:B------:R-:W-:-:S13]  /*21e0*/  ISETP.NE.AND P0, PT, R0, 0x7, PT ;  /* 0x000000070000780c */ /* 0x000fda0003f05270 */
[----:B------:R-:W-:Y:S05]  /*21f0*/  @!P0 BRA `(.L_x_2121) ;  /* 0x0000011000008947 */ /* 0x000fea0003800000 */
[----:B------:R-:W-:-:S13]  /*2200*/  ISETP.NE.AND P0, PT, R0, 0x8, PT ;  /* 0x000000080000780c */ /* 0x000fda0003f05270 */
[----:B------:R-:W-:Y:S05]  /*2210*/  @!P0 BRA `(.L_x_2122) ;  /* 0x0000008000008947 */ /* 0x000fea0003800000 */
[----:B------:R-:W-:-:S13]  /*2220*/  ISETP.NE.AND P0, PT, R0, 0x9, PT ;  /* 0x000000090000780c */ /* 0x000fda0003f05270 */
[----:B------:R-:W-:Y:S05]  /*2230*/  @P0 BRA `(.L_x_2115) ;  /* 0x00000ae000000947 */ /* 0x000fea0003800000 */
[----:B------:R-:W0:Y:S01]  /*2240*/  F2F.F32.F64 R2, R4 ;  /* 0x0000000400027310 */ /* 0x000e220000301000 */
[----:B------:R-:W0:Y:S01]  /*2250*/  DSETP.GEU.AND P0, PT, |R4|, c[0x2][0x0], PT ;  /* 0x008000000400762a */ /* 0x000e220003f0e200 */
[----:B------:R-:W-:-:S13]  /*2260*/  IMAD.MOV.U32 R3, RZ, RZ, RZ ;  /* 0x000000ffff037224 */ /* 0x000fda00078e00ff */
[----:B0-----:R-:W-:-:S05]  /*2270*/  @!P0 FMUL R2, R2, 1.175494350822287508e-38 ;  /* 0x0080000002028820 */ /* 0x001fca0000400000 */
[----:B------:R0:W-:Y:S01]  /*2280*/  STG.E.64 [R16.64], R2 ;  /* 0x0000000210007986 */ /* 0x0001e2000c101b24 */
[----:B------:R-:W-:Y:S05]  /*2290*/  BRA `(.L_x_2116) ;  /* 0x00000c1000007947 */ /* 0x000fea0003800000 */
.L_x_2122:
[----:B------:R-:W0:Y:S01]  /*22a0*/  F2F.F32.F64 R0, R4 ;  /* 0x0000000400007310 */ /* 0x000e220000301000 */
[----:B------:R-:W0:-:S14]  /*22b0*/  DSETP.GEU.AND P0, PT, |R4|, c[0x2][0x0], PT ;  /* 0x008000000400762a */ /* 0x000e1c0003f0e200 */
[----:B0-----:R-:W-:-:S05]  /*22c0*/  @!P0 FMUL R0, R0, 1.175494350822287508e-38 ;  /* 0x0080000000008820 */ /* 0x001fca0000400000 */
[----:B------:R-:W-:-:S04]  /*22d0*/  F2FP.PACK_AB R3, RZ, R0 ;  /* 0x00000000ff03723e */ /* 0x000fc800000000ff */
[----:B------:R-:W-:-:S05]  /*22e0*/  PRMT R3, R3, 0x5410, RZ ;  /* 0x0000541003037816 */ /* 0x000fca00000000ff */
[----:B------:R0:W-:Y:S01]  /*22f0*/  STG.E [R16.64], R3 ;  /* 0x0000000310007986 */ /* 0x0001e2000c101924 */
[----:B------:R-:W-:Y:S05]  /*2300*/  BRA `(.L_x_2116) ;  /* 0x00000ba000007947 */ /* 0x000fea0003800000 */
.L_x_2121:
[----:B------:R0:W-:Y:S01]  /*2310*/  STG.E.64 [R16.64], R4 ;  /* 0x0000000410007986 */ /* 0x0001e2000c101b24 */
[----:B------:R-:W-:Y:S05]  /*2320*/  BRA `(.L_x_2116) ;  /* 0x00000b8000007947 */ /* 0x000fea0003800000 */
.L_x_2111:
        /* <DEDUP_REMOVED lines=8> */
[----:B------:R-:W0:-:S06]  /*23b0*/  DSETP.NEU.AND P0, PT, R4, RZ, PT ;  /* 0x000000ff0400722a */ /* 0x000e0c0003f0d000 */
[----:B0-----:R-:W-:-:S05]  /*23c0*/  SEL R3, RZ, 0x1, !P0 ;  /* 0x00000001ff037807 */ /* 0x001fca0004000000 */
[----:B------:R0:W-:Y:S01]  /*23d0*/  STG.E.U8 [R16.64], R3 ;  /* 0x0000000310007986 */ /* 0x0001e2000c101124 */
[----:B------:R-:W-:Y:S05]  /*23e0*/  BRA `(.L_x_2116) ;  /* 0x00000ac000007947 */ /* 0x000fea0003800000 */
.L_x_2125:
[----:B------:R-:W-:-:S05]  /*23f0*/  CS2R R6, SRZ ;  /* 0x0000000000067805 */ /* 0x000fca000001ff00 */
[----:B------:R0:W-:Y:S01]  /*2400*/  STG.E.128 [R16.64], R4 ;  /* 0x0000000410007986 */ /* 0x0001e2000c101d24 */
[----:B------:R-:W-:Y:S05]  /*2410*/  BRA `(.L_x_2116) ;  /* 0x00000a9000007947 */ /* 0x000fea0003800000 */
.L_x_2124:
        /* <DEDUP_REMOVED lines=8> */
[----:B------:R-:W-:-:S13]  /*24a0*/  BSSY B0, `(.L_x_2128) ;  /* 0x000000f000007945 */ /* 0x000fda0003800000 */
[----:B0-----:R-:W-:-:S05]  /*24b0*/  @!P0 FMUL R7, R7, 1.175494350822287508e-38 ;  /* 0x0080000007078820 */ /* 0x001fca0000400000 */
        /* <DEDUP_REMOVED lines=13> */
.L_x_2129:
[----:B------:R-:W-:Y:S05]  /*2590*/  BSYNC B0 ;  /* 0x0000000000007941 */ /* 0x000fea0003800000 */
.L_x_2128:
[----:B------:R-:W-:-:S05]  /*25a0*/  LOP3.LUT R3, R0, R3, RZ, 0xfc, !PT ;  /* 0x0000000300037212 */ /* 0x000fca00078efcff */
[----:B------:R0:W-:Y:S01]  /*25b0*/  STG.E.U8 [R16.64], R3 ;  /* 0x0000000310007986 */ /* 0x0001e2000c101124 */
[----:B------:R-:W-:Y:S05]  /*25c0*/  BRA `(.L_x_2116) ;  /* 0x000008e000007947 */ /* 0x000fea0003800000 */
.L_x_2127:
[----:B------:R-:W0:Y:S01]  /*25d0*/  F2F.F32.F64 R3, R4 ;  /* 0x0000000400037310 */ /* 0x000e220000301000 */
[----:B------:R-:W0:Y:S01]  /*25e0*/  DSETP.GEU.AND P0, PT, |R4|, c[0x2][0x0], PT ;  /* 0x008000000400762a */ /* 0x000e220003f0e200 */
[----:B------:R-:W-:-:S13]  /*25f0*/  BSSY B0, `(.L_x_2130) ;  /* 0x0000010000007945 */ /* 0x000fda0003800000 */
[----:B0-----:R-:W-:-:S05]  /*2600*/  @!P0 FMUL R3, R3, 1.175494350822287508e-38 ;  /* 0x0080000003038820 */ /* 0x001fca0000400000 */
        /* <DEDUP_REMOVED lines=11> */
.L_x_2131:
[----:B------:R-:W-:Y:S01]  /*26c0*/  IMAD.MOV.U32 R0, RZ, RZ, 0x7f ;  /* 0x0000007fff007424 */ /* 0x000fe200078e00ff */
[----:B------:R-:W-:-:S04]  /*26d0*/  ISETP.GT.U32.AND P0, PT, R2, 0x7f800000, PT ;  /* 0x7f8000000200780c */ /* 0x000fc80003f04070 */
[----:B------:R-:W-:-:S04]  /*26e0*/  SEL R0, R0, 0x7c, P0 ;  /* 0x0000007c00007807 */ /* 0x000fc80000000000 */
.L_x_2132:
[----:B------:R-:W-:Y:S05]  /*26f0*/  BSYNC B0 ;  /* 0x0000000000007941 */ /* 0x000fea0003800000 */
.L_x_2130:
[----:B------:R-:W-:-:S04]  /*2700*/  LOP3.LUT R2, R3, 0x80000000, RZ, 0xc0, !PT ;  /* 0x8000000003027812 */ /* 0x000fc800078ec0ff */
[----:B------:R-:W-:-:S04]  /*2710*/  SHF.R.U32.HI R3, RZ, 0x18, R2 ;  /* 0x00000018ff037819 */ /* 0x000fc80000011602 */
[----:B------:R-:W-:-:S05]  /*2720*/  LOP3.LUT R3, R0, R3, RZ, 0xfc, !PT ;  /* 0x0000000300037212 */ /* 0x000fca00078efcff */
[----:B------:R0:W-:Y:S01]  /*2730*/  STG.E.U8 [R16.64], R3 ;  /* 0x0000000310007986 */ /* 0x0001e2000c101124 */
[----:B------:R-:W-:Y:S05]  /*2740*/  BRA `(.L_x_2116) ;  /* 0x0000076000007947 */ /* 0x000fea0003800000 */
.L_x_2126:
[----:B------:R-:W0:Y:S01]  /*2750*/  F2F.F32.F64 R0, R4 ;  /* 0x0000000400007310 */ /* 0x000e220000301000 */
[----:B------:R-:W0:-:S14]  /*2760*/  DSETP.GEU.AND P0, PT, |R4|, c[0x2][0x0], PT ;  /* 0x008000000400762a */ /* 0x000e1c0003f0e200 */
[----:B0-----:R-:W-:-:S05]  /*2770*/  @!P0 FMUL R0, R0, 1.175494350822287508e-38 ;  /* 0x0080000000008820 */ /* 0x001fca0000400000 */
[----:B------:R-:W-:-:S05]  /*2780*/  F2FP.BF16.PACK_AB R0, RZ, R0 ;  /* 0x00000000ff00723e */ /* 0x000fca00000010ff */
[----:B------:R0:W-:Y:S01]  /*2790*/  STG.E.U16 [R16.64], R0 ;  /* 0x0000000010007986 */ /* 0x0001e2000c101524 */
[----:B------:R-:W-:Y:S05]  /*27a0*/  BRA `(.L_x_2116) ;  /* 0x0000070000007947 */ /* 0x000fea0003800000 */
.L_x_2123:
        /* <DEDUP_REMOVED lines=8> */
[----:B------:R-:W0:Y:S02]  /*2830*/  F2I.U32.F64.TRUNC R5, R4 ;  /* 0x0000000400057311 */ /* 0x000e24000030d000 */
[----:B0-----:R0:W-:Y:S01]  /*2840*/  STG.E.U16 [R16.64], R5 ;  /* 0x0000000510007986 */ /* 0x0011e2000c101524 */
[----:B------:R-:W-:Y:S05]  /*2850*/  BRA `(.L_x_2116) ;  /* 0x0000065000007947 */ /* 0x000fea0003800000 */
.L_x_2135:
[----:B------:R-:W0:Y:S01]  /*2860*/  F2F.F32.F64 R3, R4 ;  /* 0x0000000400037310 */ /* 0x000e220000301000 */
[----:B------:R-:W0:Y:S01]  /*2870*/  DSETP.GEU.AND P0, PT, |R4|, c[0x2][0x0], PT ;  /* 0x008000000400762a */ /* 0x000e220003f0e200 */
[----:B------:R-:W-:Y:S01]  /*2880*/  BSSY B0, `(.L_x_2136) ;  /* 0x0000015000007945 */ /* 0x000fe20003800000 */
[----:B------:R-:W-:-:S12]  /*2890*/  IMAD.MOV.U32 R8, RZ, RZ, 0x80 ;  /* 0x00000080ff087424 */ /* 0x000fd800078e00ff */
[----:B0-----:R-:W-:-:S05]  /*28a0*/  @!P0 FMUL R3, R3, 1.175494350822287508e-38 ;  /* 0x0080000003038820 */ /* 0x001fca0000400000 */
        /* <DEDUP_REMOVED lines=14> */
.L_x_2138:
[----:B------:R-:W-:-:S04]  /*2990*/  LOP3.LUT R2, R3, 0x80000000, RZ, 0xc0, !PT ;  /* 0x8000000003027812 */ /* 0x000fc800078ec0ff */
[----:B------:R-:W-:-:S04]  /*29a0*/  SHF.R.U32.HI R3, RZ, 0x18, R2 ;  /* 0x00000018ff037819 */ /* 0x000fc80000011602 */
[----:B------:R-:W-:-:S04]  /*29b0*/  LOP3.LUT R0, R0, R3, RZ, 0xfc, !PT ;  /* 0x0000000300007212 */ /* 0x000fc800078efcff */
[----:B------:R-:W-:Y:S02]  /*29c0*/  PRMT R8, R0, 0x7610, R8 ;  /* 0x0000761000087816 */ /* 0x000fe40000000008 */
.L_x_2137:
[----:B------:R-:W-:Y:S05]  /*29d0*/  BSYNC B0 ;  /* 0x0000000000007941 */ /* 0x000fea0003800000 */
.L_x_2136:
[----:B------:R0:W-:Y:S01]  /*29e0*/  STG.E.U8 [R16.64], R8 ;  /* 0x0000000810007986 */ /* 0x0001e2000c101124 */
[----:B------:R-:W-:Y:S05]  /*29f0*/  BRA `(.L_x_2116) ;  /* 0x000004b000007947 */ /* 0x000fea0003800000 */
.L_x_2134:
        /* <DEDUP_REMOVED lines=19> */
.L_x_2141:
[----:B------:R-:W-:-:S04]  /*2b30*/  LOP3.LUT R2, R3, 0x80000000, RZ, 0xc0, !PT ;  /* 0x8000000003027812 */ /* 0x000fc800078ec0ff */
[----:B------:R-:W-:-:S04]  /*2b40*/  SHF.R.U32.HI R3, RZ, 0x18, R2 ;  /* 0x00000018ff037819 */ /* 0x000fc80000011602 */
[----:B------:R-:W-:-:S04]  /*2b50*/  LOP3.LUT R0, R0, R3, RZ, 0xfc, !PT ;  /* 0x0000000300007212 */ /* 0x000fc800078efcff */
[----:B------:R-:W-:Y:S02]  /*2b60*/  PRMT R8, R0, 0x7610, R8 ;  /* 0x0000761000087816 */ /* 0x000fe40000000008 */
.L_x_2140:
[----:B------:R-:W-:Y:S05]  /*2b70*/  BSYNC B0 ;  /* 0x0000000000007941 */ /* 0x000fea0003800000 */
.L_x_2139:
[----:B------:R0:W-:Y:S01]  /*2b80*/  STG.E.U8 [R16.64], R8 ;  /* 0x0000000810007986 */ /* 0x0001e2000c101124 */
[----:B------:R-:W-:Y:S05]  /*2b90*/  BRA `(.L_x_2116) ;  /* 0x0000031000007947 */ /* 0x000fea0003800000 */
.L_x_2133:
[----:B------:R-:W-:-:S13]  /*2ba0*/  ISETP.NE.AND P0, PT, R0, 0x1c, PT ;  /* 0x0000001c0000780c */ /* 0x000fda0003f05270 */
[----:B------:R-:W-:Y:S05]  /*2bb0*/  @!P0 BRA `(.L_x_2142) ;  /* 0x000002d000008947 */ /* 0x000fea0003800000 */
[----:B------:R-:W-:-:S13]  /*2bc0*/  ISETP.NE.AND P0, PT, R0, 0x1d, PT ;  /* 0x0000001d0000780c */ /* 0x000fda0003f05270 */
[----:B------:R-:W-:Y:S05]  /*2bd0*/  @!P0 BRA `(.L_x_2143) ;  /* 0x0000028000008947 */ /* 0x000fea0003800000 */
[----:B------:R-:W-:-:S13]  /*2be0*/  ISETP.NE.AND P0, PT, R0, 0x2c, PT ;  /* 0x0000002c0000780c */ /* 0x000fda0003f05270 */
[----:B------:R-:W-:Y:S05]  /*2bf0*/  @P0 BRA `(.L_x_2115) ;  /* 0x0000012000000947 */ /* 0x000fea0003800000 */
[----:B------:R-:W0:Y:S01]  /*2c00*/  F2F.F32.F64 R6, R4 ;  /* 0x0000000400067310 */ /* 0x000e220000301000 */
[----:B------:R-:W0:-:S14]  /*2c10*/  DSETP.GEU.AND P0, PT, |R4|, c[0x2][0x0], PT ;  /* 0x008000000400762a */ /* 0x000e1c0003f0e200 */
[----:B0-----:R-:W-:Y:S01]  /*2c20*/  @!P0 FMUL R6, R6, 1.175494350822287508e-38 ;  /* 0x0080000006068820 */ /* 0x001fe20000400000 */
        /* <DEDUP_REMOVED lines=15> */
.L_x_2115:
        /* <DEDUP_REMOVED lines=20> */
.L_x_2143:
[----:B------:R-:W0:Y:S02]  /*2e60*/  F2I.U64.F64.TRUNC R4, R4 ;  /* 0x0000000400047311 */ /* 0x000e24000030d800 */
[----:B0-----:R0:W-:Y:S01]  /*2e70*/  STG.E.64 [R16.64], R4 ;  /* 0x0000000410007986 */ /* 0x0011e2000c101b24 */
[----:B------:R-:W-:Y:S05]  /*2e80*/  BRA `(.L_x_2116) ;  /* 0x0000002000007947 */ /* 0x000fea0003800000 */
.L_x_2142:
[----:B------:R-:W0:Y:S02]  /*2e90*/  F2I.U32.F64.TRUNC R5, R4 ;  /* 0x0000000400057311 */ /* 0x000e24000030d000 */
[----:B0-----:R0:W-:Y:S02]  /*2ea0*/  STG.E [R16.64], R5 ;  /* 0x0000000510007986 */ /* 0x0011e4000c101924 */
.L_x_2116:
[----:B------:R-:W-:-:S05]  /*2eb0*/  IMAD R18, R18, 0x200, R23 ;  /* 0x0000020012127824 */ /* 0x000fca00078e0217 */
[----:B------:R-:W-:Y:S02]  /*2ec0*/  IADD3 R19, R18, 0x80, RZ ;  /* 0x0000008012137810 */ /* 0x000fe40007ffe0ff */
.L_x_2077:
[----:B------:R-:W-:Y:S05]  /*2ed0*/  BSYNC B6 ;  /* 0x0000000000067941 */ /* 0x000fea0003800000 */
.L_x_2076:
        /* <DEDUP_REMOVED lines=231> */
.L_x_2146:
        /* <DEDUP_REMOVED lines=19> */
.L_x_2150:
[----:B------:R-:W2:Y:S02]  /*3e80*/  LDG.E.U8 R2, [R4.64] ;  /* 0x0000002404027981 */ /* 0x000ea4000c1e1100 */
[----:B--2---:R-:W0:Y:S01]  /*3e90*/  I2F.F64.U16 R2, R2 ;  /* 0x0000000200027312 */ /* 0x004e220000101800 */
[----:B------:R-:W-:Y:S05]  /*3ea0*/  BRA `(.L_x_2152) ;  /* 0x00000df000007947 */ /* 0x000fea0003800000 */
.L_x_2149:
        /* <DEDUP_REMOVED lines=9> */
.L_x_2154:
[----:B------:R-:W2:Y:S02]  /*3f40*/  LDG.E R2, [R4.64] ;  /* 0x0000002404027981 */ /* 0x000ea4000c1e1900 */
[----:B--2---:R-:W0:Y:S01]  /*3f50*/  I2F.F64 R2, R2 ;  /* 0x0000000200027312 */ /* 0x004e220000201c00 */
[----:B------:R-:W-:Y:S05]  /*3f60*/  BRA `(.L_x_2152) ;  /* 0x00000d3000007947 */ /* 0x000fea0003800000 */
.L_x_2153:
[----:B------:R-:W2:Y:S02]  /*3f70*/  LDG.E.U16 R2, [R4.64] ;  /* 0x0000002404027981 */ /* 0x000ea4000c1e1500 */
[----:B--2---:R-:W0:Y:S01]  /*3f80*/  I2F.F64.S16 R2, R2 ;  /* 0x0000000200027312 */ /* 0x004e220000101c00 */
[----:B------:R-:W-:Y:S05]  /*3f90*/  BRA `(.L_x_2152) ;  /* 0x00000d0000007947 */ /* 0x000fea0003800000 */
.L_x_2148:
        /* <DEDUP_REMOVED lines=10> */
.L_x_2156:
[----:B------:R-:W2:Y:S02]  /*4040*/  LDG.E.U16 R0, [R4.64] ;  /* 0x0000002404007981 */ /* 0x000ea4000c1e1500 */
[----:B--2---:R-:W-:-:S05]  /*4050*/  HADD2.F32 R0, -RZ, R0.H0_H0 ;  /* 0x20000000ff007230 */ /* 0x004fca0000004100 */
[----:B------:R-:W-:-:S04]  /*4060*/  FMUL.FTZ R0, R0, 1 ;  /* 0x3f80000000007820 */ /* 0x000fc80000410000 */
[----:B------:R0:W1:Y:S01]  /*4070*/  F2F.F64.F32 R2, R0 ;  /* 0x0000000000027310 */ /* 0x0000620000201800 */
[----:B------:R-:W-:Y:S05]  /*4080*/  BRA `(.L_x_2152) ;  /* 0x00000c1000007947 */ /* 0x000fea0003800000 */
.L_x_2155:
        /* <DEDUP_REMOVED lines=10> */
.L_x_2158:
[----:B------:R-:W2:Y:S02]  /*4130*/  LDG.E.U16 R4, [R4.64] ;  /* 0x0000002404047981 */ /* 0x000ea4000c1e1500 */
[----:B--2---:R-:W-:-:S05]  /*4140*/  HADD2.F32 R0, -RZ, R4.H0_H0 ;  /* 0x20000004ff007230 */ /* 0x004fca0000004100 */
[----:B------:R-:W-:-:S04]  /*4150*/  FMUL.FTZ R0, R0, 1 ;  /* 0x3f80000000007820 */ /* 0x000fc80000410000 */
[----:B------:R0:W1:Y:S01]  /*4160*/  F2F.F64.F32 R2, R0 ;  /* 0x0000000000027310 */ /* 0x0000620000201800 */
[----:B------:R-:W-:Y:S05]  /*4170*/  BRA `(.L_x_2152) ;  /* 0x00000b2000007947 */ /* 0x000fea0003800000 */
.L_x_2157:
[----:B------:R0:W5:Y:S01]  /*4180*/  LDG.E.64 R2, [R4.64] ;  /* 0x0000002404027981 */ /* 0x000162000c1e1b00 */
[----:B------:R-:W-:Y:S05]  /*4190*/  BRA `(.L_x_2152) ;  /* 0x00000b0000007947 */ /* 0x000fea0003800000 */
.L_x_2147:
        /* <DEDUP_REMOVED lines=13> */
.L_x_2161:
[----:B------:R0:W5:Y:S01]  /*4270*/  LDG.E.64 R2, [R4.64] ;  /* 0x0000002404027981 */ /* 0x000162000c1e1b00 */
[----:B------:R-:W-:Y:S05]  /*4280*/  BRA `(.L_x_2152) ;  /* 0x00000a1000007947 */ /* 0x000fea0003800000 */
.L_x_2160:
        /* <DEDUP_REMOVED lines=28> */
.L_x_2163:
        /* <DEDUP_REMOVED lines=15> */
.L_x_2162:
[----:B------:R-:W2:Y:S02]  /*4540*/  LDG.E.U16 R0, [R4.64] ;  /* 0x0000002404007981 */ /* 0x000ea4000c1e1500 */
[----:B--2---:R-:W-:-:S05]  /*4550*/  PRMT R0, RZ, 0x5410, R0 ;  /* 0x00005410ff007816 */ /* 0x004fca0000000000 */
[----:B------:R-:W-:-:S04]  /*4560*/  FMUL.FTZ R0, R0, 1 ;  /* 0x3f80000000007820 */ /* 0x000fc80000410000 */
[----:B------:R0:W1:Y:S01]  /*4570*/  F2F.F64.F32 R2, R0 ;  /* 0x0000000000027310 */ /* 0x0000620000201800 */
[----:B------:R-:W-:Y:S05]  /*4580*/  BRA `(.L_x_2152) ;  /* 0x0000071000007947 */ /* 0x000fea0003800000 */
.L_x_2159:
        /* <DEDUP_REMOVED lines=11> */
.L_x_2166:
        /* <DEDUP_REMOVED lines=21> */
.L_x_2170:
[----:B------:R-:W-:Y:S05]  /*4790*/  BSYNC B1 ;  /* 0x0000000000017941 */ /* 0x000fea0003800000 */
.L_x_2169:
[----:B------:R-:W-:Y:S01]  /*47a0*/  LEA R3, R0, 0x3b800000, 0x17 ;  /* 0x3b80000000037811 */ /* 0x000fe200078eb8ff */
[----:B------:R-:W-:-:S05]  /*47b0*/  IMAD.SHL.U32 R0, R2, 0x100000, RZ ;  /* 0x0010000002007824 */ /* 0x000fca00078e00ff */
[----:B------:R-:W-:Y:S02]  /*47c0*/  LOP3.LUT R0, R3, R0, R4, 0xfe, !PT ;  /* 0x0000000003007212 */ /* 0x000fe400078efe04 */
.L_x_2168:
[----:B------:R-:W-:Y:S05]  /*47d0*/  BSYNC B0 ;  /* 0x0000000000007941 */ /* 0x000fea0003800000 */
.L_x_2167:
[----:B------:R-:W-:-:S04]  /*47e0*/  FMUL.FTZ R0, R0, 1 ;  /* 0x3f80000000007820 */ /* 0x000fc80000410000 */
[----:B------:R0:W1:Y:S01]  /*47f0*/  F2F.F64.F32 R2, R0 ;  /* 0x0000000000027310 */ /* 0x0000620000201800 */
[----:B------:R-:W-:Y:S05]  /*4800*/  BRA `(.L_x_2152) ;  /* 0x0000049000007947 */ /* 0x000fea0003800000 */
.L_x_2165:
        /* <DEDUP_REMOVED lines=21> */
.L_x_2174:
[----:B------:R-:W-:Y:S05]  /*4960*/  BSYNC B1 ;  /* 0x0000000000017941 */ /* 0x000fea0003800000 */
.L_x_2173:
[----:B------:R-:W-:Y:S01]  /*4970*/  LEA R3, R0, 0x37800000, 0x17 ;  /* 0x3780000000037811 */ /* 0x000fe200078eb8ff */
[----:B------:R-:W-:-:S05]  /*4980*/  IMAD.SHL.U32 R0, R2, 0x200000, RZ ;  /* 0x0020000002007824 */ /* 0x000fca00078e00ff */
[----:B------:R-:W-:Y:S02]  /*4990*/  LOP3.LUT R0, R3, R0, R4, 0xfe, !PT ;  /* 0x0000000003007212 */ /* 0x000fe400078efe04 */
.L_x_2172:
[----:B------:R-:W-:Y:S05]  /*49a0*/  BSYNC B0 ;  /* 0x0000000000007941 */ /* 0x000fea0003800000 */
.L_x_2171:
[----:B------:R-:W-:-:S04]  /*49b0*/  FMUL.FTZ R0, R0, 1 ;  /* 0x3f80000000007820 */ /* 0x000fc80000410000 */
[----:B------:R0:W1:Y:S01]  /*49c0*/  F2F.F64.F32 R2, R0 ;  /* 0x0000000000027310 */ /* 0x0000620000201800 */
[----:B------:R-:W-:Y:S05]  /*49d0*/  BRA `(.L_x_2152) ;  /* 0x000002c000007947 */ /* 0x000fea0003800000 */
.L_x_2164:
        /* <DEDUP_REMOVED lines=14> */
.L_x_2178:
[----:B------:R-:W-:Y:S05]  /*4ac0*/  BSYNC B0 ;  /* 0x0000000000007941 */ /* 0x000fea0003800000 */
.L_x_2177:
[----:B------:R-:W-:-:S04]  /*4ad0*/  FMUL.FTZ R0, R0, 1 ;  /* 0x3f80000000007820 */ /* 0x000fc80000410000 */
[----:B------:R0:W1:Y:S01]  /*4ae0*/  F2F.F64.F32 R2, R0 ;  /* 0x0000000000027310 */ /* 0x0000620000201800 */
[----:B------:R-:W-:Y:S05]  /*4af0*/  BRA `(.L_x_2152) ;  /* 0x000001a000007947 */ /* 0x000fea0003800000 */
.L_x_2151:
        /* <DEDUP_REMOVED lines=21> */
.L_x_2176:
[----:B------:R-:W2:Y:S02]  /*4c50*/  LDG.E.64 R2, [R4.64] ;  /* 0x0000002404027981 */ /* 0x000ea4000c1e1b00 */
[----:B--2---:R-:W0:Y:S01]  /*4c60*/  I2F.F64.U64 R2, R2 ;  /* 0x0000000200027312 */ /* 0x004e220000301800 */
[----:B------:R-:W-:Y:S05]  /*4c70*/  BRA `(.L_x_2152) ;  /* 0x0000002000007947 */ /* 0x000fea0003800000 */
.L_x_2175:
[----:B------:R-:W2:Y:S02]  /*4c80*/  LDG.E R2, [R4.64] ;  /* 0x0000002404027981 */ /* 0x000ea4000c1e1900 */
[----:B--2---:R-:W0:Y:S02]  /*4c90*/  I2F.F64.U32 R2, R2 ;  /* 0x0000000200027312 */ /* 0x004e240000201800 */
.L_x_2152:
[----:B------:R-:W2:Y:S01]  /*4ca0*/  LDC.U8 R6, c[0x0][0x390] ;  /* 0x0000e400ff067b82 */ /* 0x000ea20000000000 */
[----:B01---5:R-:W0:-:S04]  /*4cb0*/  DSETP.NEU.AND P1, PT, R2, -INF , PT ;  /* 0xfff000000200742a */ /* 0x023e080003f2d000 */
[C---:B------:R-:W1:Y:S02]  /*4cc0*/  DSETP.NEU.AND P2, PT, R2.reuse, +INF , PT ;  /* 0x7ff000000200742a */ /* 0x040e640003f4d000 */
[----:B0-----:R-:W-:Y:S02]  /*4cd0*/  FSEL R0, R2, c[0x0][0x380], P1 ;  /* 0x0000e00002007a08 */ /* 0x001fe40000800000 */
[----:B------:R0:W3:Y:S02]  /*4ce0*/  DSETP.GTU.AND P0, PT, |R2|, +INF , PT ;  /* 0x7ff000000200742a */ /* 0x0000e40003f0c200 */
[----:B0-----:R-:W-:Y:S02]  /*4cf0*/  FSEL R2, R3, c[0x0][0x384], P1 ;  /* 0x0000e10003027a08 */ /* 0x001fe40000800000 */
[----:B-1----:R-:W-:Y:S02]  /*4d00*/  FSEL R0, R0, c[0x0][0x378], P2 ;  /* 0x0000de0000007a08 */ /* 0x002fe40001000000 */
[----:B------:R-:W-:-:S04]  /*4d10*/  FSEL R2, R2, c[0x0][0x37c], P2 ;  /* 0x0000df0002027a08 */ /* 0x000fc80001000000 */
[----:B---3--:R-:W-:Y:S02]  /*4d20*/  FSEL R5, R2, c[0x0][0x374], !P0 ;  /* 0x0000dd0002057a08 */ /* 0x008fe40004000000 */
[----:B--2---:R-:W-:-:S05]  /*4d30*/  PRMT R4, R6, 0x9910, RZ ;  /* 0x0000991006047816 */ /* 0x004fca00000000ff */
[----:B------:R-:W-:Y:S01]  /*4d40*/  IMAD.MOV.U32 R3, RZ, RZ, R4 ;  /* 0x000000ffff037224 */ /* 0x000fe200078e0004 */
[----:B------:R-:W-:-:S04]  /*4d50*/  FSEL R4, R0, c[0x0][0x370], !P0 ;  /* 0x0000dc0000047a08 */ /* 0x000fc80004000000 */
        /* <DEDUP_REMOVED lines=13> */
.L_x_2182:
[----:B------:R-:W0:Y:S02]  /*4e30*/  F2I.S64.F64.TRUNC R4, R4 ;  /* 0x0000000400047311 */ /* 0x000e24000030d900 */
[----:B0-----:R-:W-:-:S05]  /*4e40*/  IMAD.MOV.U32 R3, RZ, RZ, R4 ;  /* 0x000000ffff037224 */ /* 0x001fca00078e0004 */
[----:B------:R0:W-:Y:S01]  /*4e50*/  STG.E.U8 [R16.64], R3 ;  /* 0x0000000310007986 */ /* 0x0001e2000c101124 */
[----:B------:R-:W-:Y:S05]  /*4e60*/  BRA `(.L_x_2184) ;  /* 0x00000ed000007947 */ /* 0x000fea0003800000 */
.L_x_2181:
        /* <DEDUP_REMOVED lines=9> */
.L_x_2186:
[----:B------:R-:W0:Y:S02]  /*4f00*/  F2I.F64.TRUNC R5, R4 ;  /* 0x0000000400057311 */ /* 0x000e24000030d100 */
[----:B0-----:R0:W-:Y:S01]  /*4f10*/  STG.E [R16.64], R5 ;  /* 0x0000000510007986 */ /* 0x0011e2000c101924 */
[----:B------:R-:W-:Y:S05]  /*4f20*/  BRA `(.L_x_2184) ;  /* 0x00000e1000007947 */ /* 0x000fea0003800000 */
.L_x_2185:
[----:B------:R-:W0:Y:S02]  /*4f30*/  F2I.F64.TRUNC R5, R4 ;  /* 0x0000000400057311 */ /* 0x000e24000030d100 */
[----:B0-----:R0:W-:Y:S01]  /*4f40*/  STG.E.U16 [R16.64], R5 ;  /* 0x0000000510007986 */ /* 0x0011e2000c101524 */
[----:B------:R-:W-:Y:S05]  /*4f50*/  BRA `(.L_x_2184) ;  /* 0x00000de000007947 */ /* 0x000fea0003800000 */
.L_x_2180:
        /* <DEDUP_REMOVED lines=11> */
.L_x_2188:
[----:B------:R-:W0:Y:S01]  /*5010*/  F2F.F32.F64 R0, R4 ;  /* 0x0000000400007310 */ /* 0x000e220000301000 */
[----:B------:R-:W0:-:S14]  /*5020*/  DSETP.GEU.AND P0, PT, |R4|, c[0x2][0x0], PT ;  /* 0x008000000400762a */ /* 0x000e1c0003f0e200 */
[----:B0-----:R-:W-:-:S05]  /*5030*/  @!P0 FMUL R0, R0, 1.175494350822287508e-38 ;  /* 0x0080000000008820 */ /* 0x001fca0000400000 */
[----:B------:R-:W-:-:S05]  /*5040*/  F2FP.PACK_AB R0, RZ, R0 ;  /* 0x00000000ff00723e */ /* 0x000fca00000000ff */
[----:B------:R0:W-:Y:S01]  /*5050*/  STG.E.U16 [R16.64], R0 ;  /* 0x0000000010007986 */ /* 0x0001e2000c101524 */
[----:B------:R-:W-:Y:S05]  /*5060*/  BRA `(.L_x_2184) ;  /* 0x00000cd000007947 */ /* 0x000fea0003800000 */
.L_x_2187:
        /* <DEDUP_REMOVED lines=12> */
.L_x_2190:
[----:B------:R-:W0:Y:S01]  /*5130*/  F2F.F32.F64 R0, R4 ;  /* 0x0000000400007310 */ /* 0x000e220000301000 */
[----:B------:R-:W0:-:S14]  /*5140*/  DSETP.GEU.AND P0, PT, |R4|, c[0x2][0x0], PT ;  /* 0x008000000400762a */ /* 0x000e1c0003f0e200 */
[----:B0-----:R-:W-:-:S05]  /*5150*/  @!P0 FMUL R0, R0, 1.175494350822287508e-38 ;  /* 0x0080000000008820 */ /* 0x001fca0000400000 */
[----:B------:R-:W-:-:S04]  /*5160*/  F2FP.PACK_AB R3, RZ, R0 ;  /* 0x00000000ff03723e */ /* 0x000fc800000000ff */
[----:B------:R-:W-:-:S05]  /*5170*/  PRMT R3, R3, 0x5410, RZ ;  /* 0x0000541003037816 */ /* 0x000fca00000000ff */
[----:B------:R0:W-:Y:S01]  /*5180*/  STG.E [R16.64], R3 ;  /* 0x0000000310007986 */ /* 0x0001e2000c101924 */
[----:B------:R-:W-:Y:S05]  /*5190*/  BRA `(.L_x_2184) ;  /* 0x00000ba000007947 */ /* 0x000fea0003800000 */
.L_x_2189:
[----:B------:R0:W-:Y:S01]  /*51a0*/  STG.E.64 [R16.64], R4 ;  /* 0x0000000410007986 */ /* 0x0001e2000c101b24 */
[----:B------:R-:W-:Y:S05]  /*51b0*/  BRA `(.L_x_2184) ;  /* 0x00000b8000007947 */ /* 0x000fea0003800000 */
.L_x_2179:
        /* <DEDUP_REMOVED lines=12> */
.L_x_2193:
[----:B------:R-:W-:-:S05]  /*5280*/  CS2R R6, SRZ ;  /* 0x0000000000067805 */ /* 0x000fca000001ff00 */
[----:B------:R0:W-:Y:S01]  /*5290*/  STG.E.128 [R16.64], R4 ;  /* 0x0000000410007986 */ /* 0x0001e2000c101d24 */
[----:B------:R-:W-:Y:S05]  /*52a0*/  BRA `(.L_x_2184) ;  /* 0x00000a9000007947 */ /* 0x000fea0003800000 */
.L_x_2192:
        /* <DEDUP_REMOVED lines=23> */
.L_x_2197:
[----:B------:R-:W-:Y:S05]  /*5420*/  BSYNC B0 ;  /* 0x0000000000007941 */ /* 0x000fea0003800000 */
.L_x_2196:
[----:B------:R-:W-:-:S05]  /*5430*/  LOP3.LUT R3, R0, R3, RZ, 0xfc, !PT ;  /* 0x0000000300037212 */ /* 0x000fca00078efcff */
[----:B------:R0:W-:Y:S01]  /*5440*/  STG.E.U8 [R16.64], R3 ;  /* 0x0000000310007986 */ /* 0x0001e2000c101124 */
[----:B------:R-:W-:Y:S05]  /*5450*/  BRA `(.L_x_2184) ;  /* 0x000008e000007947 */ /* 0x000fea0003800000 */
.L_x_2195:
        /* <DEDUP_REMOVED lines=15> */
.L_x_2199:
[----:B------:R-:W-:Y:S01]  /*5550*/  IMAD.MOV.U32 R0, RZ, RZ, 0x7f ;  /* 0x0000007fff007424 */ /* 0x000fe200078e00ff */
[----:B------:R-:W-:-:S04]  /*5560*/  ISETP.GT.U32.AND P0, PT, R2, 0x7f800000, PT ;  /* 0x7f8000000200780c */ /* 0x000fc80003f04070 */
[----:B------:R-:W-:-:S04]  /*5570*/  SEL R0, R0, 0x7c, P0 ;  /* 0x0000007c00007807 */ /* 0x000fc80000000000 */
.L_x_2200:
[----:B------:R-:W-:Y:S05]  /*5580*/  BSYNC B0 ;  /* 0x0000000000007941 */ /* 0x000fea0003800000 */
.L_x_2198:
[----:B------:R-:W-:-:S04]  /*5590*/  LOP3.LUT R2, R3, 0x80000000, RZ, 0xc0, !PT ;  /* 0x8000000003027812 */ /* 0x000fc800078ec0ff */
[----:B------:R-:W-:-:S04]  /*55a0*/  SHF.R.U32.HI R3, RZ, 0x18, R2 ;  /* 0x00000018ff037819 */ /* 0x000fc80000011602 */
[----:B------:R-:W-:-:S05]  /*55b0*/  LOP3.LUT R3, R0, R3, RZ, 0xfc, !PT ;  /* 0x0000000300037212 */ /* 0x000fca00078efcff */
[----:B------:R0:W-:Y:S01]  /*55c0*/  STG.E.U8 [R16.64], R3 ;  /* 0x0000000310007986 */ /* 0x0001e2000c101124 */
[----:B------:R-:W-:Y:S05]  /*55d0*/  BRA `(.L_x_2184) ;  /* 0x0000076000007947 */ /* 0x000fea0003800000 */
.L_x_2194:
[----:B------:R-:W0:Y:S01]  /*55e0*/  F2F.F32.F64 R0, R4 ;  /* 0x0000000400007310 */ /* 0x000e220000301000 */
[----:B------:R-:W0:-:S14]  /*55f0*/  DSETP.GEU.AND P0, PT, |R4|, c[0x2][0x0], PT ;  /* 0x008000000400762a */ /* 0x000e1c0003f0e200 */
[----:B0-----:R-:W-:-:S05]  /*5600*/  @!P0 FMUL R0, R0, 1.175494350822287508e-38 ;  /* 0x0080000000008820 */ /* 0x001fca0000400000 */
[----:B------:R-:W-:-:S05]  /*5610*/  F2FP.BF16.PACK_AB R0, RZ, R0 ;  /* 0x00000000ff00723e */ /* 0x000fca00000010ff */
[----:B------:R0:W-:Y:S01]  /*5620*/  STG.E.U16 [R16.64], R0 ;  /* 0x0000000010007986 */ /* 0x0001e2000c101524 */
[----:B------:R-:W-:Y:S05]  /*5630*/  BRA `(.L_x_2184) ;  /* 0x0000070000007947 */ /* 0x000fea0003800000 */
.L_x_2191:
        /* <DEDUP_REMOVED lines=11> */
.L_x_2203:
        /* <DEDUP_REMOVED lines=19> */
.L_x_2206:
[----:B------:R-:W-:-:S04]  /*5820*/  LOP3.LUT R2, R3, 0x80000000, RZ, 0xc0, !PT ;  /* 0x8000000003027812 */ /* 0x000fc800078ec0ff */
[----:B------:R-:W-:-:S04]  /*5830*/  SHF.R.U32.HI R3, RZ, 0x18, R2 ;  /* 0x00000018ff037819 */ /* 0x000fc80000011602 */
[----:B------:R-:W-:-:S04]  /*5840*/  LOP3.LUT R0, R0, R3, RZ, 0xfc, !PT ;  /* 0x0000000300007212 */ /* 0x000fc800078efcff */
[----:B------:R-:W-:Y:S02]  /*5850*/  PRMT R8, R0, 0x7610, R8 ;  /* 0x0000761000087816 */ /* 0x000fe40000000008 */
.L_x_2205:
[----:B------:R-:W-:Y:S05]  /*5860*/  BSYNC B0 ;  /* 0x0000000000007941 */ /* 0x000fea0003800000 */
.L_x_2204:
[----:B------:R0:W-:Y:S01]  /*5870*/  STG.E.U8 [R16.64], R8 ;  /* 0x0000000810007986 */ /* 0x0001e2000c101124 */
[----:B------:R-:W-:Y:S05]  /*5880*/  BRA `(.L_x_2184) ;  /* 0x000004b000007947 */ /* 0x000fea0003800000 */
.L_x_2202:
        /* <DEDUP_REMOVED lines=19> */
.L_x_2209:
[----:B------:R-:W-:-:S04]  /*59c0*/  LOP3.LUT R2, R3, 0x80000000, RZ, 0xc0, !PT ;  /* 0x8000000003027812 */ /* 0x000fc800078ec0ff */
[----:B------:R-:W-:-:S04]  /*59d0*/  SHF.R.U32.HI R3, RZ, 0x18, R2 ;  /* 0x00000018ff037819 */ /* 0x000fc80000011602 */
[----:B------:R-:W-:-:S04]  /*59e0*/  LOP3.LUT R0, R0, R3, RZ, 0xfc, !PT ;  /* 0x0000000300007212 */ /* 0x000fc800078efcff */
[----:B------:R-:W-:Y:S02]  /*59f0*/  PRMT R8, R0, 0x7610, R8 ;  /* 0x0000761000087816 */ /* 0x000fe40000000008 */
.L_x_2208:
[----:B------:R-:W-:Y:S05]  /*5a00*/  BSYNC B0 ;  /* 0x0000000000007941 */ /* 0x000fea0003800000 */
.L_x_2207:
[----:B------:R0:W-:Y:S01]  /*5a10*/  STG.E.U8 [R16.64], R8 ;  /* 0x0000000810007986 */ /* 0x0001e2000c101124 */
[----:B------:R-:W-:Y:S05]  /*5a20*/  BRA `(.L_x_2184) ;  /* 0x0000031000007947 */ /* 0x000fea0003800000 */
.L_x_2201:
        /* <DEDUP_REMOVED lines=24> */
.L_x_2183:
        /* <DEDUP_REMOVED lines=20> */
.L_x_2211:
[----:B------:R-:W0:Y:S02]  /*5cf0*/  F2I.U64.F64.TRUNC R4, R4 ;  /* 0x0000000400047311 */ /* 0x000e24000030d800 */
[----:B0-----:R0:W-:Y:S01]  /*5d00*/  STG.E.64 [R16.64], R4 ;  /* 0x0000000410007986 */ /* 0x0011e2000c101b24 */
[----:B------:R-:W-:Y:S05]  /*5d10*/  BRA `(.L_x_2184) ;  /* 0x0000002000007947 */ /* 0x000fea0003800000 */
.L_x_2210:
[----:B------:R-:W0:Y:S02]  /*5d20*/  F2I.U32.F64.TRUNC R5, R4 ;  /* 0x0000000400057311 */ /* 0x000e24000030d000 */
[----:B0-----:R0:W-:Y:S02]  /*5d30*/  STG.E [R16.64], R5 ;  /* 0x0000000510007986 */ /* 0x0011e4000c101924 */
.L_x_2184:
        /* <DEDUP_REMOVED lines=231> */
.L_x_2212:
        /* <DEDUP_REMOVED lines=19> */
.L_x_2216:
[----:B------:R-:W2:Y:S02]  /*6ce0*/  LDG.E.U8 R2, [R4.64] ;  /* 0x0000002404027981 */ /* 0x000ea4000c1e1100 */
[----:B--2---:R-:W0:Y:S01]  /*6cf0*/  I2F.F64.U16 R2, R2 ;  /* 0x0000000200027312 */ /* 0x004e220000101800 */
[----:B------:R-:W-:Y:S05]  /*6d00*/  BRA `(.L_x_2218) ;  /* 0x00000df000007947 */ /* 0x000fea0003800000 */
.L_x_2215:
        /* <DEDUP_REMOVED lines=9> */
.L_x_2220:
[----:B------:R-:W2:Y:S02]  /*6da0*/  LDG.E R2, [R4.64] ;  /* 0x0000002404027981 */ /* 0x000ea4000c1e1900 */
[----:B--2---:R-:W0:Y:S01]  /*6db0*/  I2F.F64 R2, R2 ;  /* 0x0000000200027312 */ /* 0x004e220000201c00 */
[----:B------:R-:W-:Y:S05]  /*6dc0*/  BRA `(.L_x_2218) ;  /* 0x00000d3000007947 */ /* 0x000fea0003800000 */
.L_x_2219:
[----:B------:R-:W2:Y:S02]  /*6dd0*/  LDG.E.U16 R2, [R4.64] ;  /* 0x0000002404027981 */ /* 0x000ea4000c1e1500 */
[----:B--2---:R-:W0:Y:S01]  /*6de0*/  I2F.F64.S16 R2, R2 ;  /* 0x0000000200027312 */ /* 0x004e220000101c00 */
[----:B------:R-:W-:Y:S05]  /*6df0*/  BRA `(.L_x_2218) ;  /* 0x00000d0000007947 */ /* 0x000fea0003800000 */
.L_x_2214:
        /* <DEDUP_REMOVED lines=10> */
.L_x_2222:
[----:B------:R-:W2:Y:S02]  /*6ea0*/  LDG.E.U16 R0, [R4.64] ;  /* 0x0000002404007981 */ /* 0x000ea4000c1e1500 */
[----:B--2---:R-:W-:-:S05]  /*6eb0*/  HADD2.F32 R0, -RZ, R0.H0_H0 ;  /* 0x20000000ff007230 */ /* 0x004fca0000004100 */
[----:B------:R-:W-:-:S04]  /*6ec0*/  FMUL.FTZ R0, R0, 1 ;  /* 0x3f80000000007820 */ /* 0x000fc80000410000 */
[----:B------:R0:W1:Y:S01]  /*6ed0*/  F2F.F64.F32 R2, R0 ;  /* 0x0000000000027310 */ /* 0x0000620000201800 */
[----:B------:R-:W-:Y:S05]  /*6ee0*/  BRA `(.L_x_2218) ;  /* 0x00000c1000007947 */ /* 0x000fea0003800000 */
.L_x_2221:
        /* <DEDUP_REMOVED lines=10> */
.L_x_2224:
[----:B------:R-:W2:Y:S02]  /*6f90*/  LDG.E.U16 R4, [R4.64] ;  /* 0x0000002404047981 */ /* 0x000ea4000c1e1500 */
[----:B--2---:R-:W-:-:S05]  /*6fa0*/  HADD2.F32 R0, -RZ, R4.H0_H0 ;  /* 0x20000004ff007230 */ /* 0x004fca0000004100 */
[----:B------:R-:W-:-:S04]  /*6fb0*/  FMUL.FTZ R0, R0, 1 ;  /* 0x3f80000000007820 */ /* 0x000fc80000410000 */
[----:B------:R0:W1:Y:S01]  /*6fc0*/  F2F.F64.F32 R2, R0 ;  /* 0x0000000000027310 */ /* 0x0000620000201800 */
[----:B------:R-:W-:Y:S05]  /*6fd0*/  BRA `(.L_x_2218) ;  /* 0x00000b2000007947 */ /* 0x000fea0003800000 */
.L_x_2223:
[----:B------:R0:W5:Y:S01]  /*6fe0*/  LDG.E.64 R2, [R4.64] ;  /* 0x0000002404027981 */ /* 0x000162000c1e1b00 */
[----:B------:R-:W-:Y:S05]  /*6ff0*/  BRA `(.L_x_2218) ;  /* 0x00000b0000007947 */ /* 0x000fea0003800000 */
.L_x_2213:
        /* <DEDUP_REMOVED lines=13> */
.L_x_2227:
[----:B------:R0:W5:Y:S01]  /*70d0*/  LDG.E.64 R2, [R4.64] ;  /* 0x0000002404027981 */ /* 0x000162000c1e1b00 */
[----:B------:R-:W-:Y:S05]  /*70e0*/  BRA `(.L_x_2218) ;  /* 0x00000a1000007947 */ /* 0x000fea0003800000 */
.L_x_2226:
        /* <DEDUP_REMOVED lines=28> */
.L_x_2229:
        /* <DEDUP_REMOVED lines=15> */
.L_x_2228:
[----:B------:R-:W2:Y:S02]  /*73a0*/  LDG.E.U16 R0, [R4.64] ;  /* 0x0000002404007981 */ /* 0x000ea4000c1e1500 */
[----:B--2---:R-:W-:-:S05]  /*73b0*/  PRMT R0, RZ, 0x5410, R0 ;  /* 0x00005410ff007816 */ /* 0x004fca0000000000 */
[----:B------:R-:W-:-:S04]  /*73c0*/  FMUL.FTZ R0, R0, 1 ;  /* 0x3f80000000007820 */ /* 0x000fc80000410000 */
[----:B------:R0:W1:Y:S01]  /*73d0*/  F2F.F64.F32 R2, R0 ;  /* 0x0000000000027310 */ /* 0x0000620000201800 */
[----:B------:R-:W-:Y:S05]  /*73e0*/  BRA `(.L_x_2218) ;  /* 0x0000071000007947 */ /* 0x000fea0003800000 */
.L_x_2225:
        /* <DEDUP_REMOVED lines=11> */
.L_x_2232:
        /* <DEDUP_REMOVED lines=21> */
.L_x_2236:
[----:B------:R-:W-:Y:S05]  /*75f0*/  BSYNC B1 ;  /* 0x0000000000017941 */ /* 0x000fea0003800000 */
.L_x_2235:
[----:B------:R-:W-:Y:S01]  /*7600*/  LEA R3, R0, 0x3b800000, 0x17 ;  /* 0x3b80000000037811 */ /* 0x000fe200078eb8ff */
[----:B------:R-:W-:-:S05]  /*7610*/  IMAD.SHL.U32 R0, R2, 0x100000, RZ ;  /* 0x0010000002007824 */ /* 0x000fca00078e00ff */
[----:B------:R-:W-:Y:S02]  /*7620*/  LOP3.LUT R0, R3, R0, R4, 0xfe, !PT ;  /* 0x0000000003007212 */ /* 0x000fe400078efe04 */
.L_x_2234:
[----:B------:R-:W-:Y:S05]  /*7630*/  BSYNC B0 ;  /* 0x0000000000007941 */ /* 0x000fea0003800000 */
.L_x_2233:
[----:B------:R-:W-:-:S04]  /*7640*/  FMUL.FTZ R0, R0, 1 ;  /* 0x3f80000000007820 */ /* 0x000fc80000410000 */
[----:B------:R0:W1:Y:S01]  /*7650*/  F2F.F64.F32 R2, R0 ;  /* 0x0000000000027310 */ /* 0x0000620000201800 */
[----:B------:R-:W-:Y:S05]  /*7660*/  BRA `(.L_x_2218) ;  /* 0x0000049000007947 */ /* 0x000fea0003800000 */
.L_x_2231:
        /* <DEDUP_REMOVED lines=21> */
.L_x_2240:
[----:B------:R-:W-:Y:S05]  /*77c0*/  BSYNC B1 ;  /* 0x0000000000017941 */ /* 0x000fea0003800000 */
.L_x_2239:
[----:B------:R-:W-:Y:S01]  /*77d0*/  LEA R3, R0, 0x37800000, 0x17 ;  /* 0x3780000000037811 */ /* 0x000fe200078eb8ff */
[----:B------:R-:W-:-:S05]  /*77e0*/  IMAD.SHL.U32 R0, R2, 0x200000, RZ ;  /* 0x0020000002007824 */ /* 0x000fca00078e00ff */
[----:B------:R-:W-:Y:S02]  /*77f0*/  LOP3.LUT R0, R3, R0, R4, 0xfe, !PT ;  /* 0x0000000003007212 */ /* 0x000fe400078efe04 */
.L_x_2238:
[----:B------:R-:W-:Y:S05]  /*7800*/  BSYNC B0 ;  /* 0x0000000000007941 */ /* 0x000fea0003800000 */
.L_x_2237:
[----:B------:R-:W-:-:S04]  /*7810*/  FMUL.FTZ R0, R0, 1 ;  /* 0x3f80000000007820 */ /* 0x000fc80000410000 */
[----:B------:R0:W1:Y:S01]  /*7820*/  F2F.F64.F32 R2, R0 ;  /* 0x0000000000027310 */ /* 0x0000620000201800 */
[----:B------:R-:W-:Y:S05]  /*7830*/  BRA `(.L_x_2218) ;  /* 0x000002c000007947 */ /* 0x000fea0003800000 */
.L_x_2230:
        /* <DEDUP_REMOVED lines=14> */
.L_x_2244:
[----:B------:R-:W-:Y:S05]  /*7920*/  BSYNC B0 ;  /* 0x0000000000007941 */ /* 0x000fea0003800000 */
.L_x_2243:
[----:B------:R-:W-:-:S04]  /*7930*/  FMUL.FTZ R0, R0, 1 ;  /* 0x3f80000000007820 */ /* 0x000fc80000410000 */
[----:B------:R0:W1:Y:S01]  /*7940*/  F2F.F64.F32 R2, R0 ;  /* 0x0000000000027310 */ /* 0x0000620000201800 */
[----:B------:R-:W-:Y:S05]  /*7950*/  BRA `(.L_x_2218) ;  /* 0x000001a000007947 */ /* 0x000fea0003800000 */
.L_x_2217:
        /* <DEDUP_REMOVED lines=21> */
.L_x_2242:
[----:B------:R-:W2:Y:S02]  /*7ab0*/  LDG.E.64 R2, [R4.64] ;  /* 0x0000002404027981 */ /* 0x000ea4000c1e1b00 */
[----:B--2---:R-:W0:Y:S01]  /*7ac0*/  I2F.F64.U64 R2, R2 ;  /* 0x0000000200027312 */ /* 0x004e220000301800 */
[----:B------:R-:W-:Y:S05]  /*7ad0*/  BRA `(.L_x_2218) ;  /* 0x0000002000007947 */ /* 0x000fea0003800000 */
.L_x_2241:
[----:B------:R-:W2:Y:S02]  /*7ae0*/  LDG.E R2, [R4.64] ;  /* 0x0000002404027981 */ /* 0x000ea4000c1e1900 */
[----:B--2---:R-:W0:Y:S02]  /*7af0*/  I2F.F64.U32 R2, R2 ;  /* 0x0000000200027312 */ /* 0x004e240000201800 */
.L_x_2218:
        /* <DEDUP_REMOVED lines=25> */
.L_x_2248:
[----:B------:R-:W0:Y:S02]  /*7c90*/  F2I.S64.F64.TRUNC R4, R4 ;  /* 0x0000000400047311 */ /* 0x000e24000030d900 */
[----:B0-----:R-:W-:-:S05]  /*7ca0*/  IMAD.MOV.U32 R3, RZ, RZ, R4 ;  /* 0x000000ffff037224 */ /* 0x001fca00078e0004 */
[----:B------:R0:W-:Y:S01]  /*7cb0*/  STG.E.U8 [R16.64], R3 ;  /* 0x0000000310007986 */ /* 0x0001e2000c101124 */
[----:B------:R-:W-:Y:S05]  /*7cc0*/  BRA `(.L_x_2250) ;  /* 0x00000ed000007947 */ /* 0x000fea0003800000 */
.L_x_2247:
        /* <DEDUP_REMOVED lines=9> */
.L_x_2252:
[----:B------:R-:W0:Y:S02]  /*7d60*/  F2I.F64.TRUNC R5, R4 ;  /* 0x0000000400057311 */ /* 0x000e24000030d100 */
[----:B0-----:R0:W-:Y:S01]  /*7d70*/  STG.E [R16.64], R5 ;  /* 0x0000000510007986 */ /* 0x0011e2000c101924 */
[----:B------:R-:W-:Y:S05]  /*7d80*/  BRA `(.L_x_2250) ;  /* 0x00000e1000007947 */ /* 0x000fea0003800000 */
.L_x_2251:
[----:B------:R-:W0:Y:S02]  /*7d90*/  F2I.F64.TRUNC R5, R4 ;  /* 0x0000000400057311 */ /* 0x000e24000030d100 */
[----:B0-----:R0:W-:Y:S01]  /*7da0*/  STG.E.U16 [R16.64], R5 ;  /* 0x0000000510007986 */ /* 0x0011e2000c101524 */
[----:B------:R-:W-:Y:S05]  /*7db0*/  BRA `(.L_x_2250) ;  /* 0x00000de000007947 */ /* 0x000fea0003800000 */
.L_x_2246:
        /* <DEDUP_REMOVED lines=11> */
.L_x_2254:
[----:B------:R-:W0:Y:S01]  /*7e70*/  F2F.F32.F64 R0, R4 ;  /* 0x0000000400007310 */ /* 0x000e220000301000 */
[----:B------:R-:W0:-:S14]  /*7e80*/  DSETP.GEU.AND P0, PT, |R4|, c[0x2][0x0], PT ;  /* 0x008000000400762a */ /* 0x000e1c0003f0e200 */
[----:B0-----:R-:W-:-:S05]  /*7e90*/  @!P0 FMUL R0, R0, 1.175494350822287508e-38 ;  /* 0x0080000000008820 */ /* 0x001fca0000400000 */
[----:B------:R-:W-:-:S05]  /*7ea0*/  F2FP.PACK_AB R0, RZ, R0 ;  /* 0x00000000ff00723e */ /* 0x000fca00000000ff */
[----:B------:R0:W-:Y:S01]  /*7eb0*/  STG.E.U16 [R16.64], R0 ;  /* 0x0000000010007986 */ /* 0x0001e2000c101524 */
[----:B------:R-:W-:Y:S05]  /*7ec0*/  BRA `(.L_x_2250) ;  /* 0x00000cd000007947 */ /* 0x000fea0003800000 */
.L_x_2253:
        /* <DEDUP_REMOVED lines=12> */
.L_x_2256:
[----:B------:R-:W0:Y:S01]  /*7f90*/  F2F.F32.F64 R0, R4 ;  /* 0x0000000400007310 */ /* 0x000e220000301000 */
[----:B------:R-:W0:-:S14]  /*7fa0*/  DSETP.GEU.AND P0, PT, |R4|, c[0x2][0x0], PT ;  /* 0x008000000400762a */ /* 0x000e1c0003f0e200 */
[----:B0-----:R-:W-:-:S05]  /*7fb0*/  @!P0 FMUL R0, R0, 1.175494350822287508e-38 ;  /* 0x0080000000008820 */ /* 0x001fca0000400000 */
[----:B------:R-:W-:-:S04]  /*7fc0*/  F2FP.PACK_AB R3, RZ, R0 ;  /* 0x00000000ff03723e */ /* 0x000fc800000000ff */
[----:B------:R-:W-:-:S05]  /*7fd0*/  PRMT R3, R3, 0x5410, RZ ;  /* 0x0000541003037816 */ /* 0x000fca00000000ff */
[----:B------:R0:W-:Y:S01]  /*7fe0*/  STG.E [R16.64], R3 ;  /* 0x0000000310007986 */ /* 0x0001e2000c101924 */
[----:B------:R-:W-:Y:S05]  /*7ff0*/  BRA `(.L_x_2250) ;  /* 0x00000ba000007947 */ /* 0x000fea0003800000 */
.L_x_2255:
[----:B------:R0:W-:Y:S01]  /*8000*/  STG.E.64 [R16.64], R4 ;  /* 0x0000000410007986 */ /* 0x0001e2000c101b24 */
[----:B------:R-:W-:Y:S05]  /*8010*/  BRA `(.L_x_2250) ;  /* 0x00000b8000007947 */ /* 0x000fea0003800000 */
.L_x_2245:
        /* <DEDUP_REMOVED lines=12> */
.L_x_2259:
[----:B------:R-:W-:-:S05]  /*80e0*/  CS2R R6, SRZ ;  /* 0x0000000000067805 */ /* 0x000fca000001ff00 */
[----:B------:R0:W-:Y:S01]  /*80f0*/  STG.E.128 [R16.64], R4 ;  /* 0x0000000410007986 */ /* 0x0001e2000c101d24 */
[----:B------:R-:W-:Y:S05]  /*8100*/  BRA `(.L_x_2250) ;  /* 0x00000a9000007947 */ /* 0x000fea0003800000 */
.L_x_2258:
        /* <DEDUP_REMOVED lines=23> */
.L_x_2263:
[----:B------:R-:W-:Y:S05]  /*8280*/  BSYNC B0 ;  /* 0x0000000000007941 */ /* 0x000fea0003800000 */
.L_x_2262:
[----:B------:R-:W-:-:S05]  /*8290*/  LOP3.LUT R3, R0, R3, RZ, 0xfc, !PT ;  /* 0x0000000300037212 */ /* 0x000fca00078efcff */
[----:B------:R0:W-:Y:S01]  /*82a0*/  STG.E.U8 [R16.64], R3 ;  /* 0x0000000310007986 */ /* 0x0001e2000c101124 */
[----:B------:R-:W-:Y:S05]  /*82b0*/  BRA `(.L_x_2250) ;  /* 0x000008e000007947 */ /* 0x000fea0003800000 */
.L_x_2261:
        /* <DEDUP_REMOVED lines=15> */
.L_x_2265:
[----:B------:R-:W-:Y:S01]  /*83b0*/  IMAD.MOV.U32 R0, RZ, RZ, 0x7f ;  /* 0x0000007fff007424 */ /* 0x000fe200078e00ff */
[----:B------:R-:W-:-:S04]  /*83c0*/  ISETP.GT.U32.AND P0, PT, R2, 0x7f800000, PT ;  /* 0x7f8000000200780c */ /* 0x000fc80003f04070 */
[----:B------:R-:W-:-:S04]  /*83d0*/  SEL R0, R0, 0x7c, P0 ;  /* 0x0000007c00007807 */ /* 0x000fc80000000000 */
.L_x_2266:
[----:B------:R-:W-:Y:S05]  /*83e0*/  BSYNC B0 ;  /* 0x0000000000007941 */ /* 0x000fea0003800000 */
.L_x_2264:
[----:B------:R-:W-:-:S04]  /*83f0*/  LOP3.LUT R2, R3, 0x80000000, RZ, 0xc0, !PT ;  /* 0x8000000003027812 */ /* 0x000fc800078ec0ff */
[----:B------:R-:W-:-:S04]  /*8400*/  SHF.R.U32.HI R3, RZ, 0x18, R2 ;  /* 0x00000018ff037819 */ /* 0x000fc80000011602 */
[----:B------:R-:W-:-:S05]  /*8410*/  LOP3.LUT R3, R0, R3, RZ, 0xfc, !PT ;  /* 0x0000000300037212 */ /* 0x000fca00078efcff */
[----:B------:R0:W-:Y:S01]  /*8420*/  STG.E.U8 [R16.64], R3 ;  /* 0x0000000310007986 */ /* 0x0001e2000c101124 */
[----:B------:R-:W-:Y:S05]  /*8430*/  BRA `(.L_x_2250) ;  /* 0x0000076000007947 */ /* 0x000fea0003800000 */
.L_x_2260:
[----:B------:R-:W0:Y:S01]  /*8440*/  F2F.F32.F64 R0, R4 ;  /* 0x0000000400007310 */ /* 0x000e220000301000 */
[----:B------:R-:W0:-:S14]  /*8450*/  DSETP.GEU.AND P0, PT, |R4|, c[0x2][0x0], PT ;  /* 0x008000000400762a */ /* 0x000e1c0003f0e200 */
[----:B0-----:R-:W-:-:S05]  /*8460*/  @!P0 FMUL R0, R0, 1.175494350822287508e-38 ;  /* 0x0080000000008820 */ /* 0x001fca0000400000 */
[----:B------:R-:W-:-:S05]  /*8470*/  F2FP.BF16.PACK_AB R0, RZ, R0 ;  /* 0x00000000ff00723e */ /* 0x000fca00000010ff */
[----:B------:R0:W-:Y:S01]  /*8480*/  STG.E.U16 [R16.64], R0 ;  /* 0x0000000010007986 */ /* 0x0001e2000c101524 */
[----:B------:R-:W-:Y:S05]  /*8490*/  BRA `(.L_x_2250) ;  /* 0x0000070000007947 */ /* 0x000fea0003800000 */
.L_x_2257:
        /* <DEDUP_REMOVED lines=11> */
.L_x_2269:
        /* <DEDUP_REMOVED lines=19> */
.L_x_2272:
[----:B------:R-:W-:-:S04]  /*8680*/  LOP3.LUT R2, R3, 0x80000000, RZ, 0xc0, !PT ;  /* 0x8000000003027812 */ /* 0x000fc800078ec0ff */
[----:B------:R-:W-:-:S04]  /*8690*/  SHF.R.U32.HI R3, RZ, 0x18, R2 ;  /* 0x00000018ff037819 */ /* 0x000fc80000011602 */
[----:B------:R-:W-:-:S04]  /*86a0*/  LOP3.LUT R0, R0, R3, RZ, 0xfc, !PT ;  /* 0x0000000300007212 */ /* 0x000fc800078efcff */
[----:B------:R-:W-:Y:S02]  /*86b0*/  PRMT R8, R0, 0x7610, R8 ;  /* 0x0000761000087816 */ /* 0x000fe40000000008 */
.L_x_2271:
[----:B------:R-:W-:Y:S05]  /*86c0*/  BSYNC B0 ;  /* 0x0000000000007941 */ /* 0x000fea0003800000 */
.L_x_2270:
[----:B------:R0:W-:Y:S01]  /*86d0*/  STG.E.U8 [R16.64], R8 ;  /* 0x0000000810007986 */ /* 0x0001e2000c101124 */
[----:B------:R-:W-:Y:S05]  /*86e0*/  BRA `(.L_x_2250) ;  /* 0x000004b000007947 */ /* 0x000fea0003800000 */
.L_x_2268:
        /* <DEDUP_REMOVED lines=19> */
.L_x_2275:
[----:B------:R-:W-:-:S04]  /*8820*/  LOP3.LUT R2, R3, 0x80000000, RZ, 0xc0, !PT ;  /* 0x8000000003027812 */ /* 0x000fc800078ec0ff */
[----:B------:R-:W-:-:S04]  /*8830*/  SHF.R.U32.HI R3, RZ, 0x18, R2 ;  /* 0x00000018ff037819 */ /* 0x000fc80000011602 */
[----:B------:R-:W-:-:S04]  /*8840*/  LOP3.LUT R0, R0, R3, RZ, 0xfc, !PT ;  /* 0x0000000300007212 */ /* 0x000fc800078efcff */
[----:B------:R-:W-:Y:S02]  /*8850*/  PRMT R8, R0, 0x7610, R8 ;  /* 0x0000761000087816 */ /* 0x000fe40000000008 */
.L_x_2274:
[----:B------:R-:W-:Y:S05]  /*8860*/  BSYNC B0 ;  /* 0x0000000000007941 */ /* 0x000fea0003800000 */
.L_x_2273:
[----:B------:R0:W-:Y:S01]  /*8870*/  STG.E.U8 [R16.64], R8 ;  /* 0x0000000810007986 */ /* 0x0001e2000c101124 */
[----:B------:R-:W-:Y:S05]  /*8880*/  BRA `(.L_x_2250) ;  /* 0x0000031000007947 */ /* 0x000fea0003800000 */
.L_x_2267:
        /* <DEDUP_REMOVED lines=24> */
.L_x_2249:
        /* <DEDUP_REMOVED lines=20> */
.L_x_2277:
[----:B------:R-:W0:Y:S02]  /*8b50*/  F2I.U64.F64.TRUNC R4, R4 ;  /* 0x0000000400047311 */ /* 0x000e24000030d800 */
[----:B0-----:R0:W-:Y:S01]  /*8b60*/  STG.E.64 [R16.64], R4 ;  /* 0x0000000410007986 */ /* 0x0011e2000c101b24 */
[----:B------:R-:W-:Y:S05]  /*8b70*/  BRA `(.L_x_2250) ;  /* 0x0000002000007947 */ /* 0x000fea0003800000 */
.L_x_2276:
[----:B------:R-:W0:Y:S02]  /*8b80*/  F2I.U32.F64.TRUNC R5, R4 ;  /* 0x0000000400057311 */ /* 0x000e24000030d000 */
[----:B0-----:R0:W-:Y:S02]  /*8b90*/  STG.E [R16.64], R5 ;  /* 0x0000000510007986 */ /* 0x0011e4000c101924 */
.L_x_2250:
[----:B------:R-:W-:Y:S02]  /*8ba0*/  IADD3 R19, R19, 0x80, RZ ;  /* 0x0000008013137810 */ /* 0x000fe40007ffe0ff */
.L_x_2145:
[----:B------:R-:W-:Y:S05]  /*8bb0*/  BSYNC B6 ;  /* 0x0000000000067941 */ /* 0x000fea0003800000 */
.L_x_2144:
        /* <DEDUP_REMOVED lines=230> */
.L_x_2278:
        /* <DEDUP_REMOVED lines=19> */
.L_x_2282:
[----:B------:R-:W2:Y:S02]  /*9b50*/  LDG.E.U8 R2, [R4.64] ;  /* 0x0000002404027981 */ /* 0x000ea4000c1e1100 */
[----:B--2---:R-:W0:Y:S01]  /*9b60*/  I2F.F64.U16 R2, R2 ;  /* 0x0000000200027312 */ /* 0x004e220000101800 */
[----:B------:R-:W-:Y:S05]  /*9b70*/  BRA `(.L_x_2284) ;  /* 0x00000df000007947 */ /* 0x000fea0003800000 */
.L_x_2281:
        /* <DEDUP_REMOVED lines=9> */
.L_x_2286:
[----:B------:R-:W2:Y:S02]  /*9c10*/  LDG.E R2, [R4.64] ;  /* 0x0000002404027981 */ /* 0x000ea4000c1e1900 */
[----:B--2---:R-:W0:Y:S01]  /*9c20*/  I2F.F64 R2, R2 ;  /* 0x0000000200027312 */ /* 0x004e220000201c00 */
[----:B------:R-:W-:Y:S05]  /*9c30*/  BRA `(.L_x_2284) ;  /* 0x00000d3000007947 */ /* 0x000fea0003800000 */
.L_x_2285:
[----:B------:R-:W2:Y:S02]  /*9c40*/  LDG.E.U16 R2, [R4.64] ;  /* 0x0000002404027981 */ /* 0x000ea4000c1e1500 */
[----:B--2---:R-:W0:Y:S01]  /*9c50*/  I2F.F64.S16 R2, R2 ;  /* 0x0000000200027312 */ /* 0x004e220000101c00 */
[----:B------:R-:W-:Y:S05]  /*9c60*/  BRA `(.L_x_2284) ;  /* 0x00000d0000007947 */ /* 0x000fea0003800000 */
.L_x_2280:
        /* <DEDUP_REMOVED lines=10> */
.L_x_2288:
[----:B------:R-:W2:Y:S02]  /*9d10*/  LDG.E.U16 R0, [R4.64] ;  /* 0x0000002404007981 */ /* 0x000ea4000c1e1500 */
[----:B--2---:R-:W-:-:S05]  /*9d20*/  HADD2.F32 R0, -RZ, R0.H0_H0 ;  /* 0x20000000ff007230 */ /* 0x004fca0000004100 */
[----:B------:R-:W-:-:S04]  /*9d30*/  FMUL.FTZ R0, R0, 1 ;  /* 0x3f80000000007820 */ /* 0x000fc80000410000 */
[----:B------:R0:W1:Y:S01]  /*9d40*/  F2F.F64.F32 R2, R0 ;  /* 0x0000000000027310 */ /* 0x0000620000201800 */
[----:B------:R-:W-:Y:S05]  /*9d50*/  BRA `(.L_x_2284) ;  /* 0x00000c1000007947 */ /* 0x000fea0003800000 */
.L_x_2287:
        /* <DEDUP_REMOVED lines=10> */
.L_x_2290:
[----:B------:R-:W2:Y:S02]  /*9e00*/  LDG.E.U16 R4, [R4.64] ;  /* 0x0000002404047981 */ /* 0x000ea4000c1e1500 */
[----:B--2---:R-:W-:-:S05]  /*9e10*/  HADD2.F32 R0, -RZ, R4.H0_H0 ;  /* 0x20000004ff007230 */ /* 0x004fca0000004100 */
[----:B------:R-:W-:-:S04]  /*9e20*/  FMUL.FTZ R0, R0, 1 ;  /* 0x3f80000000007820 */ /* 0x000fc80000410000 */
[----:B------:R0:W1:Y:S01]  /*9e30*/  F2F.F64.F32 R2, R0 ;  /* 0x0000000000027310 */ /* 0x0000620000201800 */
[----:B------:R-:W-:Y:S05]  /*9e40*/  BRA `(.L_x_2284) ;  /* 0x00000b2000007947 */ /* 0x000fea0003800000 */
.L_x_2289:
[----:B------:R0:W5:Y:S01]  /*9e50*/  LDG.E.64 R2, [R4.64] ;  /* 0x0000002404027981 */ /* 0x000162000c1e1b00 */
[----:B------:R-:W-:Y:S05]  /*9e60*/  BRA `(.L_x_2284) ;  /* 0x00000b0000007947 */ /* 0x000fea0003800000 */
.L_x_2279:
        /* <DEDUP_REMOVED lines=13> */
.L_x_2293:
[----:B------:R0:W5:Y:S01]  /*9f40*/  LDG.E.64 R2, [R4.64] ;  /* 0x0000002404027981 */ /* 0x000162000c1e1b00 */
[----:B------:R-:W-:Y:S05]  /*9f50*/  BRA `(.L_x_2284) ;  /* 0x00000a1000007947 */ /* 0x000fea0003800000 */
.L_x_2292:
        /* <DEDUP_REMOVED lines=28> */
.L_x_2295:
        /* <DEDUP_REMOVED lines=15> */
.L_x_2294:
[----:B------:R-:W2:Y:S02]  /*a210*/  LDG.E.U16 R0, [R4.64] ;  /* 0x0000002404007981 */ /* 0x000ea4000c1e1500 */
[----:B--2---:R-:W-:-:S05]  /*a220*/  PRMT R0, RZ, 0x5410, R0 ;  /* 0x00005410ff007816 */ /* 0x004fca0000000000 */
[----:B------:R-:W-:-:S04]  /*a230*/  FMUL.FTZ R0, R0, 1 ;  /* 0x3f80000000007820 */ /* 0x000fc80000410000 */
[----:B------:R0:W1:Y:S01]  /*a240*/  F2F.F64.F32 R2, R0 ;  /* 0x0000000000027310 */ /* 0x0000620000201800 */
[----:B------:R-:W-:Y:S05]  /*a250*/  BRA `(.L_x_2284) ;  /* 0x0000071000007947 */ /* 0x000fea0003800000 */
.L_x_2291:
        /* <DEDUP_REMOVED lines=11> */
.L_x_2298:
        /* <DEDUP_REMOVED lines=21> */
.L_x_2302:
[----:B------:R-:W-:Y:S05]  /*a460*/  BSYNC B1 ;  /* 0x0000000000017941 */ /* 0x000fea0003800000 */
.L_x_2301:
[----:B------:R-:W-:Y:S01]  /*a470*/  LEA R3, R0, 0x3b800000, 0x17 ;  /* 0x3b80000000037811 */ /* 0x000fe200078eb8ff */
[----:B------:R-:W-:-:S05]  /*a480*/  IMAD.SHL.U32 R0, R2, 0x100000, RZ ;  /* 0x0010000002007824 */ /* 0x000fca00078e00ff */
[----:B------:R-:W-:Y:S02]  /*a490*/  LOP3.LUT R0, R3, R0, R4, 0xfe, !PT ;  /* 0x0000000003007212 */ /* 0x000fe400078efe04 */
.L_x_2300:
[----:B------:R-:W-:Y:S05]  /*a4a0*/  BSYNC B0 ;  /* 0x0000000000007941 */ /* 0x000fea0003800000 */
.L_x_2299:
[----:B------:R-:W-:-:S04]  /*a4b0*/  FMUL.FTZ R0, R0, 1 ;  /* 0x3f80000000007820 */ /* 0x000fc80000410000 */
[----:B------:R0:W1:Y:S01]  /*a4c0*/  F2F.F64.F32 R2, R0 ;  /* 0x0000000000027310 */ /* 0x0000620000201800 */
[----:B------:R-:W-:Y:S05]  /*a4d0*/  BRA `(.L_x_2284) ;  /* 0x0000049000007947 */ /* 0x000fea0003800000 */
.L_x_2297:
        /* <DEDUP_REMOVED lines=21> */
.L_x_2306:
[----:B------:R-:W-:Y:S05]  /*a630*/  BSYNC B1 ;  /* 0x0000000000017941 */ /* 0x000fea0003800000 */
.L_x_2305:
[----:B------:R-:W-:Y:S01]  /*a640*/  LEA R3, R0, 0x37800000, 0x17 ;  /* 0x3780000000037811 */ /* 0x000fe200078eb8ff */
[----:B------:R-:W-:-:S05]  /*a650*/  IMAD.SHL.U32 R0, R2, 0x200000, RZ ;  /* 0x0020000002007824 */ /* 0x000fca00078e00ff */
[----:B------:R-:W-:Y:S02]  /*a660*/  LOP3.LUT R0, R3, R0, R4, 0xfe, !PT ;  /* 0x0000000003007212 */ /* 0x000fe400078efe04 */
.L_x_2304:
[----:B------:R-:W-:Y:S05]  /*a670*/  BSYNC B0 ;  /* 0x0000000000007941 */ /* 0x000fea0003800000 */
.L_x_2303:
[----:B------:R-:W-:-:S04]  /*a680*/  FMUL.FTZ R0, R0, 1 ;  /* 0x3f80000000007820 */ /* 0x000fc80000410000 */
[----:B------:R0:W1:Y:S01]  /*a690*/  F2F.F64.F32 R2, R0 ;  /* 0x0000000000027310 */ /* 0x0000620000201800 */
[----:B------:R-:W-:Y:S05]  /*a6a0*/  BRA `(.L_x_2284) ;  /* 0x000002c000007947 */ /* 0x000fea0003800000 */
.L_x_2296:
        /* <DEDUP_REMOVED lines=14> */
.L_x_2310:
[----:B------:R-:W-:Y:S05]  /*a790*/  BSYNC B0 ;  /* 0x0000000000007941 */ /* 0x000fea0003800000 */
.L_x_2309:
[----:B------:R-:W-:-:S04]  /*a7a0*/  FMUL.FTZ R0, R0, 1 ;  /* 0x3f80000000007820 */ /* 0x000fc80000410000 */
[----:B------:R0:W1:Y:S01]  /*a7b0*/  F2F.F64.F32 R2, R0 ;  /* 0x0000000000027310 */ /* 0x0000620000201800 */
[----:B------:R-:W-:Y:S05]  /*a7c0*/  BRA `(.L_x_2284) ;  /* 0x000001a000007947 */ /* 0x000fea0003800000 */
.L_x_2283:
        /* <DEDUP_REMOVED lines=21> */
.L_x_2308:
[----:B------:R-:W2:Y:S02]  /*a920*/  LDG.E.64 R2, [R4.64] ;  /* 0x0000002404027981 */ /* 0x000ea4000c1e1b00 */
[----:B--2---:R-:W0:Y:S01]  /*a930*/  I2F.F64.U64 R2, R2 ;  /* 0x0000000200027312 */ /* 0x004e220000301800 */
[----:B------:R-:W-:Y:S05]  /*a940*/  BRA `(.L_x_2284) ;  /* 0x0000002000007947 */ /* 0x000fea0003800000 */
.L_x_2307:
[----:B------:R-:W2:Y:S02]  /*a950*/  LDG.E R2, [R4.64] ;  /* 0x0000002404027981 */ /* 0x000ea4000c1e1900 */
[----:B--2---:R-:W0:Y:S02]  /*a960*/  I2F.F64.U32 R2, R2 ;  /* 0x0000000200027312 */ /* 0x004e240000201800 */
.L_x_2284:
        /* <DEDUP_REMOVED lines=23> */
[----:B0-----:R-:W-:Y:S01]  /*aae0*/  STG.E.U8 [R16.64], R5 ;  /* 0x0000000510007986 */ /* 0x001fe2000c101124 */
[----:B------:R-:W-:Y:S05]  /*aaf0*/  EXIT ;  /* 0x000000000000794d */ /* 0x000fea0003800000 */
.L_x_2314:
[----:B------:R-:W0:Y:S02]  /*ab00*/  F2I.S64.F64.TRUNC R4, R4 ;  /* 0x0000000400047311 */ /* 0x000e24000030d900 */
[----:B0-----:R-:W-:-:S05]  /*ab10*/  IMAD.MOV.U32 R3, RZ, RZ, R4 ;  /* 0x000000ffff037224 */ /* 0x001fca00078e0004 */
[----:B------:R-:W-:Y:S01]  /*ab20*/  STG.E.U8 [R16.64], R3 ;  /* 0x0000000310007986 */ /* 0x000fe2000c101124 */
[----:B------:R-:W-:Y:S05]  /*ab30*/  EXIT ;  /* 0x000000000000794d */ /* 0x000fea0003800000 */
.L_x_2313:
[----:B------:R-:W-:-:S13]  /*ab40*/  ISETP.NE.AND P0, PT, R3, 0x2, PT ;  /* 0x000000020300780c */ /* 0x000fda0003f05270 */
[----:B------:R-:W-:Y:S05]  /*ab50*/  @!P0 BRA `(.L_x_2316) ;  /* 0x000000a000008947 */ /* 0x000fea0003800000 */
[----:B------:R-:W-:-:S13]  /*ab60*/  ISETP.NE.AND P0, PT, R3, 0x3, PT ;  /* 0x000000030300780c */ /* 0x000fda0003f05270 */
[----:B------:R-:W-:Y:S05]  /*ab70*/  @!P0 BRA `(.L_x_2317) ;  /* 0x0000005000008947 */ /* 0x000fea0003800000 */
[----:B------:R-:W-:-:S13]  /*ab80*/  ISETP.NE.AND P0, PT, R3, 0x4, PT ;  /* 0x000000040300780c */ /* 0x000fda0003f05270 */
[----:B------:R-:W-:Y:S05]  /*ab90*/  @P0 BRA `(.L_x_2315) ;  /* 0x00000ce000000947 */ /* 0x000fea0003800000 */
[----:B------:R-:W0:Y:S02]  /*aba0*/  F2I.S64.F64.TRUNC R4, R4 ;  /* 0x0000000400047311 */ /* 0x000e24000030d900 */
[----:B0-----:R-:W-:Y:S01]  /*abb0*/  STG.E.64 [R16.64], R4 ;  /* 0x0000000410007986 */ /* 0x001fe2000c101b24 */
[----:B------:R-:W-:Y:S05]  /*abc0*/  EXIT ;  /* 0x000000000000794d */ /* 0x000fea0003800000 */
.L_x_2317:
[----:B------:R-:W0:Y:S02]  /*abd0*/  F2I.F64.TRUNC R5, R4 ;  /* 0x0000000400057311 */ /* 0x000e24000030d100 */
[----:B0-----:R-:W-:Y:S01]  /*abe0*/  STG.E [R16.64], R5 ;  /* 0x0000000510007986 */ /* 0x001fe2000c101924 */
[----:B------:R-:W-:Y:S05]  /*abf0*/  EXIT ;  /* 0x000000000000794d */ /* 0x000fea0003800000 */
.L_x_2316:
[----:B------:R-:W0:Y:S02]  /*ac00*/  F2I.F64.TRUNC R5, R4 ;  /* 0x0000000400057311 */ /* 0x000e24000030d100 */
[----:B0-----:R-:W-:Y:S01]  /*ac10*/  STG.E.U16 [R16.64], R5 ;  /* 0x0000000510007986 */ /* 0x001fe2000c101524 */
[----:B------:R-:W-:Y:S05]  /*ac20*/  EXIT ;  /* 0x000000000000794d */ /* 0x000fea0003800000 */
.L_x_2312:
        /* <DEDUP_REMOVED lines=9> */
[----:B------:R-:W-:Y:S01]  /*acc0*/  STG.E [R16.64], R3 ;  /* 0x0000000310007986 */ /* 0x000fe2000c101924 */
[----:B------:R-:W-:Y:S05]  /*acd0*/  EXIT ;  /* 0x000000000000794d */ /* 0x000fea0003800000 */
.L_x_2319:
[----:B------:R-:W0:Y:S01]  /*ace0*/  F2F.F32.F64 R0, R4 ;  /* 0x0000000400007310 */ /* 0x000e220000301000 */
[----:B------:R-:W0:-:S14]  /*acf0*/  DSETP.GEU.AND P0, PT, |R4|, c[0x2][0x0], PT ;  /* 0x008000000400762a */ /* 0x000e1c0003f0e200 */
[----:B0-----:R-:W-:-:S05]  /*ad00*/  @!P0 FMUL R0, R0, 1.175494350822287508e-38 ;  /* 0x0080000000008820 */ /* 0x001fca0000400000 */
[----:B------:R-:W-:-:S05]  /*ad10*/  F2FP.PACK_AB R0, RZ, R0 ;  /* 0x00000000ff00723e */ /* 0x000fca00000000ff */
[----:B------:R-:W-:Y:S01]  /*ad20*/  STG.E.U16 [R16.64], R0 ;  /* 0x0000000010007986 */ /* 0x000fe2000c101524 */
[----:B------:R-:W-:Y:S05]  /*ad30*/  EXIT ;  /* 0x000000000000794d */ /* 0x000fea0003800000 */
.L_x_2318:
        /* <DEDUP_REMOVED lines=10> */
[----:B------:R-:W-:Y:S01]  /*ade0*/  STG.E.64 [R16.64], R2 ;  /* 0x0000000210007986 */ /* 0x000fe2000c101b24 */
[----:B------:R-:W-:Y:S05]  /*adf0*/  EXIT ;  /* 0x000000000000794d */ /* 0x000fea0003800000 */
.L_x_2321:
[----:B------:R-:W0:Y:S01]  /*ae00*/  F2F.F32.F64 R0, R4 ;  /* 0x0000000400007310 */ /* 0x000e220000301000 */
[----:B------:R-:W0:-:S14]  /*ae10*/  DSETP.GEU.AND P0, PT, |R4|, c[0x2][0x0], PT ;  /* 0x008000000400762a */ /* 0x000e1c0003f0e200 */
[----:B0-----:R-:W-:-:S05]  /*ae20*/  @!P0 FMUL R0, R0, 1.175494350822287508e-38 ;  /* 0x0080000000008820 */ /* 0x001fca0000400000 */
[----:B------:R-:W-:-:S04]  /*ae30*/  F2FP.PACK_AB R3, RZ, R0 ;  /* 0x00000000ff03723e */ /* 0x000fc800000000ff */
[----:B------:R-:W-:-:S05]  /*ae40*/  PRMT R3, R3, 0x5410, RZ ;  /* 0x0000541003037816 */ /* 0x000fca00000000ff */
[----:B------:R-:W-:Y:S01]  /*ae50*/  STG.E [R16.64], R3 ;  /* 0x0000000310007986 */ /* 0x000fe2000c101924 */
[----:B------:R-:W-:Y:S05]  /*ae60*/  EXIT ;  /* 0x000000000000794d */ /* 0x000fea0003800000 */
.L_x_2320:
[----:B------:R-:W-:Y:S01]  /*ae70*/  STG.E.64 [R16.64], R4 ;  /* 0x0000000410007986 */ /* 0x000fe2000c101b24 */
[----:B------:R-:W-:Y:S05]  /*ae80*/  EXIT ;  /* 0x000000000000794d */ /* 0x000fea0003800000 */
.L_x_2311:
        /* <DEDUP_REMOVED lines=10> */
[----:B------:R-:W-:Y:S01]  /*af30*/  STG.E.U8 [R16.64], R3 ;  /* 0x0000000310007986 */ /* 0x000fe2000c101124 */
[----:B------:R-:W-:Y:S05]  /*af40*/  EXIT ;  /* 0x000000000000794d */ /* 0x000fea0003800000 */
.L_x_2324:
[----:B------:R-:W-:-:S05]  /*af50*/  CS2R R6, SRZ ;  /* 0x0000000000067805 */ /* 0x000fca000001ff00 */
[----:B------:R-:W-:Y:S01]  /*af60*/  STG.E.128 [R16.64], R4 ;  /* 0x0000000410007986 */ /* 0x000fe2000c101d24 */
[----:B------:R-:W-:Y:S05]  /*af70*/  EXIT ;  /* 0x000000000000794d */ /* 0x000fea0003800000 */
.L_x_2323:
        /* <DEDUP_REMOVED lines=23> */
.L_x_2328:
[----:B------:R-:W-:Y:S05]  /*b0f0*/  BSYNC B0 ;  /* 0x0000000000007941 */ /* 0x000fea0003800000 */
.L_x_2327:
[----:B------:R-:W-:-:S05]  /*b100*/  LOP3.LUT R3, R0, R3, RZ, 0xfc, !PT ;  /* 0x0000000300037212 */ /* 0x000fca00078efcff */
[----:B------:R-:W-:Y:S01]  /*b110*/  STG.E.U8 [R16.64], R3 ;  /* 0x0000000310007986 */ /* 0x000fe2000c101124 */
[----:B------:R-:W-:Y:S05]  /*b120*/  EXIT ;  /* 0x000000000000794d */ /* 0x000fea0003800000 */
.L_x_2326:
        /* <DEDUP_REMOVED lines=15> */
.L_x_2330:
[----:B------:R-:W-:Y:S01]  /*b220*/  IMAD.MOV.U32 R0, RZ, RZ, 0x7f ;  /* 0x0000007fff007424 */ /* 0x000fe200078e00ff */
[----:B------:R-:W-:-:S04]  /*b230*/  ISETP.GT.U32.AND P0, PT, R2, 0x7f800000, PT ;  /* 0x7f8000000200780c */ /* 0x000fc80003f04070 */
[----:B------:R-:W-:-:S04]  /*b240*/  SEL R0, R0, 0x7c, P0 ;  /* 0x0000007c00007807 */ /* 0x000fc80000000000 */
.L_x_2331:
[----:B------:R-:W-:Y:S05]  /*b250*/  BSYNC B0 ;  /* 0x0000000000007941 */ /* 0x000fea0003800000 */
.L_x_2329:
[----:B------:R-:W-:-:S04]  /*b260*/  LOP3.LUT R2, R3, 0x80000000, RZ, 0xc0, !PT ;  /* 0x8000000003027812 */ /* 0x000fc800078ec0ff */
[----:B------:R-:W-:-:S04]  /*b270*/  SHF.R.U32.HI R3, RZ, 0x18, R2 ;  /* 0x00000018ff037819 */ /* 0x000fc80000011602 */
[----:B------:R-:W-:-:S05]  /*b280*/  LOP3.LUT R3, R0, R3, RZ, 0xfc, !PT ;  /* 0x0000000300037212 */ /* 0x000fca00078efcff */
[----:B------:R-:W-:Y:S01]  /*b290*/  STG.E.U8 [R16.64], R3 ;  /* 0x0000000310007986 */ /* 0x000fe2000c101124 */
[----:B------:R-:W-:Y:S05]  /*b2a0*/  EXIT ;  /* 0x000000000000794d */ /* 0x000fea0003800000 */
.L_x_2325:
[----:B------:R-:W0:Y:S01]  /*b2b0*/  F2F.F32.F64 R0, R4 ;  /* 0x0000000400007310 */ /* 0x000e220000301000 */
[----:B------:R-:W0:-:S14]  /*b2c0*/  DSETP.GEU.AND P0, PT, |R4|, c[0x2][0x0], PT ;  /* 0x008000000400762a */ /* 0x000e1c0003f0e200 */
[----:B0-----:R-:W-:-:S05]  /*b2d0*/  @!P0 FMUL R0, R0, 1.175494350822287508e-38 ;  /* 0x0080000000008820 */ /* 0x001fca0000400000 */
[----:B------:R-:W-:-:S05]  /*b2e0*/  F2FP.BF16.PACK_AB R0, RZ, R0 ;  /* 0x00000000ff00723e */ /* 0x000fca00000010ff */
[----:B------:R-:W-:Y:S01]  /*b2f0*/  STG.E.U16 [R16.64], R0 ;  /* 0x0000000010007986 */ /* 0x000fe2000c101524 */
[----:B------:R-:W-:Y:S05]  /*b300*/  EXIT ;  /* 0x000000000000794d */ /* 0x000fea0003800000 */
.L_x_2322:
        /* <DEDUP_REMOVED lines=9> */
[----:B0-----:R-:W-:Y:S01]  /*b3a0*/  STG.E.U16 [R16.64], R5 ;  /* 0x0000000510007986 */ /* 0x001fe2000c101524 */
[----:B------:R-:W-:Y:S05]  /*b3b0*/  EXIT ;  /* 0x000000000000794d */ /* 0x000fea0003800000 */
.L_x_2334:
        /* <DEDUP_REMOVED lines=19> */
.L_x_2337:
[----:B------:R-:W-:-:S04]  /*b4f0*/  LOP3.LUT R2, R3, 0x80000000, RZ, 0xc0, !PT ;  /* 0x8000000003027812 */ /* 0x000fc800078ec0ff */
[----:B------:R-:W-:-:S04]  /*b500*/  SHF.R.U32.HI R3, RZ, 0x18, R2 ;  /* 0x00000018ff037819 */ /* 0x000fc80000011602 */
[----:B------:R-:W-:-:S04]  /*b510*/  LOP3.LUT R0, R0, R3, RZ, 0xfc, !PT ;  /* 0x0000000300007212 */ /* 0x000fc800078efcff */
[----:B------:R-:W-:Y:S02]  /*b520*/  PRMT R8, R0, 0x7610, R8 ;  /* 0x0000761000087816 */ /* 0x000fe40000000008 */
.L_x_2336:
[----:B------:R-:W-:Y:S05]  /*b530*/  BSYNC B0 ;  /* 0x0000000000007941 */ /* 0x000fea0003800000 */
.L_x_2335:
[----:B------:R-:W-:Y:S01]  /*b540*/  STG.E.U8 [R16.64], R8 ;  /* 0x0000000810007986 */ /* 0x000fe2000c101124 */
[----:B------:R-:W-:Y:S05]  /*b550*/  EXIT ;  /* 0x000000000000794d */ /* 0x000fea0003800000 */
.L_x_2333:
        /* <DEDUP_REMOVED lines=19> */
.L_x_2340:
[----:B------:R-:W-:-:S04]  /*b690*/  LOP3.LUT R2, R3, 0x80000000, RZ, 0xc0, !PT ;  /* 0x8000000003027812 */ /* 0x000fc800078ec0ff */
[----:B------:R-:W-:-:S04]  /*b6a0*/  SHF.R.U32.HI R3, RZ, 0x18, R2 ;  /* 0x00000018ff037819 */ /* 0x000fc80000011602 */
[----:B------:R-:W-:-:S04]  /*b6b0*/  LOP3.LUT R0, R0, R3, RZ, 0xfc, !PT ;  /* 0x0000000300007212 */ /* 0x000fc800078efcff */
[----:B------:R-:W-:Y:S02]  /*b6c0*/  PRMT R8, R0, 0x7610, R8 ;  /* 0x0000761000087816 */ /* 0x000fe40000000008 */
.L_x_2339:
[----:B------:R-:W-:Y:S05]  /*b6d0*/  BSYNC B0 ;  /* 0x0000000000007941 */ /* 0x000fea0003800000 */
.L_x_2338:
[----:B------:R-:W-:Y:S01]  /*b6e0*/  STG.E.U8 [R16.64], R8 ;  /* 0x0000000810007986 */ /* 0x000fe2000c101124 */
[----:B------:R-:W-:Y:S05]  /*b6f0*/  EXIT ;  /* 0x000000000000794d */ /* 0x000fea0003800000 */
.L_x_2332:
        /* <DEDUP_REMOVED lines=24> */
.L_x_2315:
        /* <DEDUP_REMOVED lines=20> */
.L_x_2342:
[----:B------:R-:W0:Y:S02]  /*b9c0*/  F2I.U64.F64.TRUNC R4, R4 ;  /* 0x0000000400047311 */ /* 0x000e24000030d800 */
[----:B0-----:R-:W-:Y:S01]  /*b9d0*/  STG.E.64 [R16.64], R4 ;  /* 0x0000000410007986 */ /* 0x001fe2000c101b24 */
[----:B------:R-:W-:Y:S05]  /*b9e0*/  EXIT ;  /* 0x000000000000794d */ /* 0x000fea0003800000 */
.L_x_2341:
[----:B------:R-:W0:Y:S02]  /*b9f0*/  F2I.U32.F64.TRUNC R5, R4 ;  /* 0x0000000400057311 */ /* 0x000e24000030d000 */
[----:B0-----:R-:W-:Y:S01]  /*ba00*/  STG.E [R16.64], R5 ;  /* 0x0000000510007986 */ /* 0x001fe2000c101924 */
[----:B------:R-:W-:Y:S05]  /*ba10*/  EXIT ;  /* 0x000000000000794d */ /* 0x000fea0003800000 */
.L_x_2343:
        /* <DEDUP_REMOVED lines=14> */
.L_x_34023:


//--------------------- .text._ZN2at6native27unrolled_elementwise_kernelIZZZNS0_22nan_to_num_kernel_cudaERNS_18TensorIteratorBaseESt8optionalIdES5_S5_ENKUlvE0_clEvENKUlvE_clEvEUldE_St5arrayIPcLm2EELi4E23TrivialOffsetCalculatorILi1EjESD_NS0_6memory12LoadWithCastILi1EEENSE_13StoreWithCastILi1EEEEEviT_T0_T2_T3_T4_T5_ --------------------------
	.section	.text._ZN2at6native27unrolled_elementwise_kernelIZZZNS0_22nan_to_num_kernel_cudaERNS_18TensorIteratorBaseESt8optionalIdES5_S5_ENKUlvE0_clEvENKUlvE_clEvEUldE_St5arrayIPcLm2EELi4E23TrivialOffsetCalculatorILi1EjESD_NS0_6memory12LoadWithCastILi1EEENSE_13StoreWithCastILi1EEEEEviT_T0_T2_T3_T4_T5_,"ax",@progbits
	.sectioninfo	@"SHI_REGISTERS=34"
	.align	128
        .global         _ZN2at6native27unrolled_elementwise_kernelIZZZNS0_22nan_to_num_kernel_cudaERNS_18TensorIteratorBaseESt8optionalIdES5_S5_ENKUlvE0_clEvENKUlvE_clEvEUldE_St5arrayIPcLm2EELi4E23TrivialOffsetCalculatorILi1EjESD_NS0_6memory12LoadWithCastILi1EEENSE_13StoreWithCastILi1EEEEEviT_T0_T2_T3_T4_T5_
        .type           _ZN2at6native27unrolled_elementwise_kernelIZZZNS0_22nan_to_num_kernel_cudaERNS_18TensorIteratorBaseESt8optionalIdES5_S5_ENKUlvE0_clEvENKUlvE_clEvEUldE_St5arrayIPcLm2EELi4E23TrivialOffsetCalculatorILi1EjESD_NS0_6memory12LoadWithCastILi1EEENSE_13StoreWithCastILi1EEEEEviT_T0_T2_T3_T4_T5_,@function
        .size           _ZN2at6native27unrolled_elementwise_kernelIZZZNS0_22nan_to_num_kernel_cudaERNS_18TensorIteratorBaseESt8optionalIdES5_S5_ENKUlvE0_clEvENKUlvE_clEvEUldE_St5arrayIPcLm2EELi4E23TrivialOffsetCalculatorILi1EjESD_NS0_6memory12LoadWithCastILi1EEENSE_13StoreWithCastILi1EEEEEviT_T0_T2_T3_T4_T5_,(.L_x_34024 - _ZN2at6native27unrolled_elementwise_kernelIZZZNS0_22nan_to_num_kernel_cudaERNS_18TensorIteratorBaseESt8optionalIdES5_S5_ENKUlvE0_clEvENKUlvE_clEvEUldE_St5arrayIPcLm2EELi4E23TrivialOffsetCalculatorILi1EjESD_NS0_6memory12LoadWithCastILi1EEENSE_13StoreWithCastILi1EEEEEviT_T0_T2_T3_T4_T5_)
        .other          _ZN2at6native27unrolled_elementwise_kernelIZZZNS0_22nan_to_num_kernel_cudaERNS_18TensorIteratorBaseESt8optionalIdES5_S5_ENKUlvE0_clEvENKUlvE_clEvEUldE_St5arrayIPcLm2EELi4E23TrivialOffsetCalculatorILi1EjESD_NS0_6memory12LoadWithCastILi1EEENSE_13StoreWithCastILi1EEEEEviT_T0_T2_T3_T4_T5_,@"STO_CUDA_ENTRY STV_DEFAULT"
_ZN2at6native27unrolled_elementwise_kernelIZZZNS0_22nan_to_num_kernel_cudaERNS_18TensorIteratorBaseESt8optionalIdES5_S5_ENKUlvE0_clEvENKUlvE_clEvEUldE_St5arrayIPcLm2EELi4E23TrivialOffsetCalculatorILi1EjESD_NS0_6memory12LoadWithCastILi1EEENSE_13StoreWithCastILi1EEEEEviT_T0_T2_T3_T4_T5_:
.text._ZN2at6native27unrolled_elementwise_kernelIZZZNS0_22nan_to_num_kernel_cudaERNS_18TensorIteratorBaseESt8optionalIdES5_S5_ENKUlvE0_clEvENKUlvE_clEvEUldE_St5arrayIPcLm2EELi4E23TrivialOffsetCalculatorILi1EjESD_NS0_6memory12LoadWithCastILi1EEENSE_13StoreWithCastILi1EEEEEviT_T0_T2_T3_T4_T5_:
        /* <DEDUP_REMOVED lines=8> */
[----:B------:R-:W-:Y:S01]  /*0080*/  CS2R R30, SRZ ;  /* 0x00000000001e7805 */ /* 0x000fe2000001ff00 */
        /* <DEDUP_REMOVED lines=19> */
[----:B--2---:R0:W1:Y:S01]  /*01c0*/  I2F.F64.S16 R30, R4 ;  /* 0x00000004001e7312 */ /* 0x0040620000101c00 */
[----:B------:R-:W-:Y:S05]  /*01d0*/  BRA `(.L_x_2351) ;  /* 0x00000e3000007947 */ /* 0x000fea0003800000 */
.L_x_2349:
[----:B------:R-:W2:Y:S02]  /*01e0*/  LDG.E.U8 R4, [R4.64] ;  /* 0x0000002404047981 */ /* 0x000ea4000c1e1100 */
[----:B--2---:R0:W1:Y:S01]  /*01f0*/  I2F.F64.U16 R30, R4 ;  /* 0x00000004001e7312 */ /* 0x0040620000101800 */
[----:B------:R-:W-:Y:S05]  /*0200*/  BRA `(.L_x_2351) ;  /* 0x00000e0000007947 */ /* 0x000fea0003800000 */
.L_x_2348:
        /* <DEDUP_REMOVED lines=9> */
.L_x_2353:
[----:B------:R-:W2:Y:S02]  /*02a0*/  LDG.E R4, [R4.64] ;  /* 0x0000002404047981 */ /* 0x000ea4000c1e1900 */
[----:B--2---:R0:W1:Y:S01]  /*02b0*/  I2F.F64 R30, R4 ;  /* 0x00000004001e7312 */ /* 0x0040620000201c00 */
[----:B------:R-:W-:Y:S05]  /*02c0*/  BRA `(.L_x_2351) ;  /* 0x00000d4000007947 */ /* 0x000fea0003800000 */
.L_x_2352:
[----:B------:R-:W2:Y:S02]  /*02d0*/  LDG.E.U16 R4, [R4.64] ;  /* 0x0000002404047981 */ /* 0x000ea4000c1e1500 */
[----:B--2---:R0:W1:Y:S01]  /*02e0*/  I2F.F64.S16 R30, R4 ;  /* 0x00000004001e7312 */ /* 0x0040620000101c00 */
[----:B------:R-:W-:Y:S05]  /*02f0*/  BRA `(.L_x_2351) ;  /* 0x00000d1000007947 */ /* 0x000fea0003800000 */
.L_x_2347:
        /* <DEDUP_REMOVED lines=10> */
.L_x_2355:
[----:B------:R-:W2:Y:S02]  /*03a0*/  LDG.E.U16 R0, [R4.64] ;  /* 0x0000002404007981 */ /* 0x000ea4000c1e1500 */
[----:B--2---:R-:W-:-:S05]  /*03b0*/  HADD2.F32 R0, -RZ, R0.H0_H0 ;  /* 0x20000000ff007230 */ /* 0x004fca0000004100 */
[----:B------:R-:W-:-:S04]  /*03c0*/  FMUL.FTZ R0, R0, 1 ;  /* 0x3f80000000007820 */ /* 0x000fc80000410000 */
[----:B------:R0:W1:Y:S01]  /*03d0*/  F2F.F64.F32 R30, R0 ;  /* 0x00000000001e7310 */ /* 0x0000620000201800 */
[----:B------:R-:W-:Y:S05]  /*03e0*/  BRA `(.L_x_2351) ;  /* 0x00000c2000007947 */ /* 0x000fea0003800000 */
.L_x_2354:
        /* <DEDUP_REMOVED lines=10> */
.L_x_2357:
[----:B------:R-:W2:Y:S02]  /*0490*/  LDG.E.U16 R4, [R4.64] ;  /* 0x0000002404047981 */ /* 0x000ea4000c1e1500 */
[----:B--2---:R-:W-:-:S05]  /*04a0*/  HADD2.F32 R0, -RZ, R4.H0_H0 ;  /* 0x20000004ff007230 */ /* 0x004fca0000004100 */
[----:B------:R-:W-:-:S04]  /*04b0*/  FMUL.FTZ R0, R0, 1 ;  /* 0x3f80000000007820 */ /* 0x000fc80000410000 */
[----:B------:R0:W1:Y:S01]  /*04c0*/  F2F.F64.F32 R30, R0 ;  /* 0x00000000001e7310 */ /* 0x0000620000201800 */
[----:B------:R-:W-:Y:S05]  /*04d0*/  BRA `(.L_x_2351) ;  /* 0x00000b3000007947 */ /* 0x000fea0003800000 */
.L_x_2356:
[----:B------:R0:W5:Y:S01]  /*04e0*/  LDG.E.64 R30, [R4.64] ;  /* 0x00000024041e7981 */ /* 0x000162000c1e1b00 */
[----:B------:R-:W-:Y:S05]  /*04f0*/  BRA `(.L_x_2351) ;  /* 0x00000b1000007947 */ /* 0x000fea0003800000 */
.L_x_2346:
        /* <DEDUP_REMOVED lines=13> */
.L_x_2360:
[----:B------:R0:W5:Y:S01]  /*05d0*/  LDG.E.64 R30, [R4.64] ;  /* 0x00000024041e7981 */ /* 0x000162000c1e1b00 */
[----:B------:R-:W-:Y:S05]  /*05e0*/  BRA `(.L_x_2351) ;  /* 0x00000a2000007947 */ /* 0x000fea0003800000 */
.L_x_2359:
        /* <DEDUP_REMOVED lines=24> */
[----:B------:R-:W-:-:S05]  /*0770*/  LOP3.LUT R7, R7, 0x80000000, R0, 0xf8, !PT ;  /* 0x8000000007077812 */ /* 0x000fca00078ef800 */
[----:B------:R-:W-:-:S04]  /*0780*/  FMUL.FTZ R7, R7, 1 ;  /* 0x3f80000007077820 */ /* 0x000fc80000410000 */
[----:B------:R0:W1:Y:S01]  /*0790*/  F2F.F64.F32 R30, R7 ;  /* 0x00000007001e7310 */ /* 0x0000620000201800 */
[----:B------:R-:W-:Y:S05]  /*07a0*/  BRA `(.L_x_2351) ;  /* 0x0000086000007947 */ /* 0x000fea0003800000 */
.L_x_2362:
        /* <DEDUP_REMOVED lines=12> */
[----:B------:R-:W-:-:S05]  /*0870*/  LOP3.LUT R0, R3, 0x80000000, R0, 0xf8, !PT ;  /* 0x8000000003007812 */ /* 0x000fca00078ef800 */
[----:B------:R-:W-:-:S04]  /*0880*/  FMUL.FTZ R0, R0, 1 ;  /* 0x3f80000000007820 */ /* 0x000fc80000410000 */
[----:B------:R0:W1:Y:S01]  /*0890*/  F2F.F64.F32 R30, R0 ;  /* 0x00000000001e7310 */ /* 0x0000620000201800 */
[----:B------:R-:W-:Y:S05]  /*08a0*/  BRA `(.L_x_2351) ;  /* 0x0000076000007947 */ /* 0x000fea0003800000 */
.L_x_2361:
[----:B------:R-:W2:Y:S02]  /*08b0*/  LDG.E.U16 R0, [R4.64] ;  /* 0x0000002404007981 */ /* 0x000ea4000c1e1500 */
[----:B--2---:R-:W-:-:S05]  /*08c0*/  PRMT R0, RZ, 0x5410, R0 ;  /* 0x00005410ff007816 */ /* 0x004fca0000000000 */
[----:B------:R-:W-:-:S04]  /*08d0*/  FMUL.FTZ R0, R0, 1 ;  /* 0x3f80000000007820 */ /* 0x000fc80000410000 */
[----:B------:R0:W1:Y:S01]  /*08e0*/  F2F.F64.F32 R30, R0 ;  /* 0x00000000001e7310 */ /* 0x0000620000201800 */
[----:B------:R-:W-:Y:S05]  /*08f0*/  BRA `(.L_x_2351) ;  /* 0x0000071000007947 */ /* 0x000fea0003800000 */
.L_x_2358:
        /* <DEDUP_REMOVED lines=9> */
[----:B--2---:R0:W1:Y:S01]  /*0990*/  I2F.F64.U16 R30, R4 ;  /* 0x00000004001e7312 */ /* 0x0040620000101800 */
[----:B------:R-:W-:Y:S05]  /*09a0*/  BRA `(.L_x_2351) ;  /* 0x0000066000007947 */ /* 0x000fea0003800000 */
.L_x_2365:
        /* <DEDUP_REMOVED lines=21> */
.L_x_2369:
[----:B------:R-:W-:Y:S05]  /*0b00*/  BSYNC B1 ;  /* 0x0000000000017941 */ /* 0x000fea0003800000 */
.L_x_2368:
[----:B------:R-:W-:Y:S01]  /*0b10*/  LEA R5, R0, 0x3b800000, 0x17 ;  /* 0x3b80000000057811 */ /* 0x000fe200078eb8ff */
[----:B------:R-:W-:-:S05]  /*0b20*/  IMAD.SHL.U32 R0, R3, 0x100000, RZ ;  /* 0x0010000003007824 */ /* 0x000fca00078e00ff */
[----:B------:R-:W-:Y:S02]  /*0b30*/  LOP3.LUT R0, R5, R0, R6, 0xfe, !PT ;  /* 0x0000000005007212 */ /* 0x000fe400078efe06 */
.L_x_2367:
[----:B------:R-:W-:Y:S05]  /*0b40*/  BSYNC B0 ;  /* 0x0000000000007941 */ /* 0x000fea0003800000 */
.L_x_2366:
[----:B------:R-:W-:-:S04]  /*0b50*/  FMUL.FTZ R0, R0, 1 ;  /* 0x3f80000000007820 */ /* 0x000fc80000410000 */
[----:B------:R0:W1:Y:S01]  /*0b60*/  F2F.F64.F32 R30, R0 ;  /* 0x00000000001e7310 */ /* 0x0000620000201800 */
[----:B------:R-:W-:Y:S05]  /*0b70*/  BRA `(.L_x_2351) ;  /* 0x0000049000007947 */ /* 0x000fea0003800000 */
.L_x_2364:
        /* <DEDUP_REMOVED lines=21> */
.L_x_2373:
[----:B------:R-:W-:Y:S05]  /*0cd0*/  BSYNC B1 ;  /* 0x0000000000017941 */ /* 0x000fea0003800000 */
.L_x_2372:
[----:B------:R-:W-:Y:S01]  /*0ce0*/  LEA R5, R0, 0x37800000, 0x17 ;  /* 0x3780000000057811 */ /* 0x000fe200078eb8ff */
[----:B------:R-:W-:-:S05]  /*0cf0*/  IMAD.SHL.U32 R0, R3, 0x200000, RZ ;  /* 0x0020000003007824 */ /* 0x000fca00078e00ff */
[----:B------:R-:W-:Y:S02]  /*0d00*/  LOP3.LUT R0, R5, R0, R6, 0xfe, !PT ;  /* 0x0000000005007212 */ /* 0x000fe400078efe06 */
.L_x_2371:
[----:B------:R-:W-:Y:S05]  /*0d10*/  BSYNC B0 ;  /* 0x0000000000007941 */ /* 0x000fea0003800000 */
.L_x_2370:
[----:B------:R-:W-:-:S04]  /*0d20*/  FMUL.FTZ R0, R0, 1 ;  /* 0x3f80000000007820 */ /* 0x000fc80000410000 */
[----:B------:R0:W1:Y:S01]  /*0d30*/  F2F.F64.F32 R30, R0 ;  /* 0x00000000001e7310 */ /* 0x0000620000201800 */
[----:B------:R-:W-:Y:S05]  /*0d40*/  BRA `(.L_x_2351) ;  /* 0x000002c000007947 */ /* 0x000fea0003800000 */
.L_x_2363:
        /* <DEDUP_REMOVED lines=14> */
.L_x_2377:
[----:B------:R-:W-:Y:S05]  /*0e30*/  BSYNC B0 ;  /* 0x0000000000007941 */ /* 0x000fea0003800000 */
.L_x_2376:
[----:B------:R-:W-:-:S04]  /*0e40*/  FMUL.FTZ R0, R0, 1 ;  /* 0x3f80000000007820 */ /* 0x000fc80000410000 */
[----:B------:R0:W1:Y:S01]  /*0e50*/  F2F.F64.F32 R30, R0 ;  /* 0x00000000001e7310 */ /* 0x0000620000201800 */
[----:B------:R-:W-:Y:S05]  /*0e60*/  BRA `(.L_x_2351) ;  /* 0x000001a000007947 */ /* 0x000fea0003800000 */
.L_x_2350:
        /* <DEDUP_REMOVED lines=21> */
.L_x_2375:
[----:B------:R-:W2:Y:S02]  /*0fc0*/  LDG.E.64 R30, [R4.64] ;  /* 0x00000024041e7981 */ /* 0x000ea4000c1e1b00 */
[----:B--2---:R-:W0:Y:S01]  /*0fd0*/  I2F.F64.U64 R30, R30 ;  /* 0x0000001e001e7312 */ /* 0x004e220000301800 */
[----:B------:R-:W-:Y:S05]  /*0fe0*/  BRA `(.L_x_2351) ;  /* 0x0000002000007947 */ /* 0x000fea0003800000 */
.L_x_2374:
[----:B------:R-:W2:Y:S02]  /*0ff0*/  LDG.E R4, [R4.64] ;  /* 0x0000002404047981 */ /* 0x000ea4000c1e1900 */
[----:B--2---:R0:W1:Y:S02]  /*1000*/  I2F.F64.U32 R30, R4 ;  /* 0x00000004001e7312 */ /* 0x0040640000201800 */
.L_x_2351:
[----:B------:R-:W2:Y:S02]  /*1010*/  S2R R22, SR_TID.X ;  /* 0x0000000000167919 */ /* 0x000ea40000002100 */
[----:B--2---:R-:W-:Y:S02]  /*1020*/  IADD3 R22, R22, 0x80, RZ ;  /* 0x0000008016167810 */ /* 0x004fe40007ffe0ff */
.L_x_2345:
[----:B-1----:R-:W-:Y:S05]  /*1030*/  BSYNC B6 ;  /* 0x0000000000067941 */ /* 0x002fea0003800000 */
.L_x_2344:
        /* <DEDUP_REMOVED lines=22> */
.L_x_2383:
[----:B------:R-:W2:Y:S02]  /*11a0*/  LDG.E.U8 R4, [R4.64] ;  /* 0x0000002404047981 */ /* 0x000ea4000c1e1100 */
[----:B--2---:R0:W1:Y:S01]  /*11b0*/  I2F.F64.U16 R28, R4 ;  /* 0x00000004001c7312 */ /* 0x0040620000101800 */
[----:B------:R-:W-:Y:S05]  /*11c0*/  BRA `(.L_x_2385) ;  /* 0x00000df000007947 */ /* 0x000fea0003800000 */
.L_x_2382:
        /* <DEDUP_REMOVED lines=9> */
.L_x_2387:
[----:B------:R-:W2:Y:S02]  /*1260*/  LDG.E R4, [R4.64] ;  /* 0x0000002404047981 */ /* 0x000ea4000c1e1900 */
[----:B--2---:R0:W1:Y:S01]  /*1270*/  I2F.F64 R28, R4 ;  /* 0x00000004001c7312 */ /* 0x0040620000201c00 */
[----:B------:R-:W-:Y:S05]  /*1280*/  BRA `(.L_x_2385) ;  /* 0x00000d3000007947 */ /* 0x000fea0003800000 */
.L_x_2386:
[----:B------:R-:W2:Y:S02]  /*1290*/  LDG.E.U16 R4, [R4.64] ;  /* 0x0000002404047981 */ /* 0x000ea4000c1e1500 */
[----:B--2---:R0:W1:Y:S01]  /*12a0*/  I2F.F64.S16 R28, R4 ;  /* 0x00000004001c7312 */ /* 0x0040620000101c00 */
[----:B------:R-:W-:Y:S05]  /*12b0*/  BRA `(.L_x_2385) ;  /* 0x00000d0000007947 */ /* 0x000fea0003800000 */
.L_x_2381:
        /* <DEDUP_REMOVED lines=10> */
.L_x_2389:
[----:B------:R-:W2:Y:S02]  /*1360*/  LDG.E.U16 R0, [R4.64] ;  /* 0x0000002404007981 */ /* 0x000ea4000c1e1500 */
[----:B--2---:R-:W-:-:S05]  /*1370*/  HADD2.F32 R0, -RZ, R0.H0_H0 ;  /* 0x20000000ff007230 */ /* 0x004fca0000004100 */
[----:B------:R-:W-:-:S04]  /*1380*/  FMUL.FTZ R0, R0, 1 ;  /* 0x3f80000000007820 */ /* 0x000fc80000410000 */
[----:B------:R0:W1:Y:S01]  /*1390*/  F2F.F64.F32 R28, R0 ;  /* 0x00000000001c7310 */ /* 0x0000620000201800 */
[----:B------:R-:W-:Y:S05]  /*13a0*/  BRA `(.L_x_2385) ;  /* 0x00000c1000007947 */ /* 0x000fea0003800000 */
.L_x_2388:
        /* <DEDUP_REMOVED lines=10> */
.L_x_2391:
[----:B------:R-:W2:Y:S02]  /*1450*/  LDG.E.U16 R4, [R4.64] ;  /* 0x0000002404047981 */ /* 0x000ea4000c1e1500 */
[----:B--2---:R-:W-:-:S05]  /*1460*/  HADD2.F32 R0, -RZ, R4.H0_H0 ;  /* 0x20000004ff007230 */ /* 0x004fca0000004100 */
[----:B------:R-:W-:-:S04]  /*1470*/  FMUL.FTZ R0, R0, 1 ;  /* 0x3f80000000007820 */ /* 0x000fc80000410000 */
[----:B------:R0:W1:Y:S01]  /*1480*/  F2F.F64.F32 R28, R0 ;  /* 0x00000000001c7310 */ /* 0x0000620000201800 */
[----:B------:R-:W-:Y:S05]  /*1490*/  BRA `(.L_x_2385) ;  /* 0x00000b2000007947 */ /* 0x000fea0003800000 */
.L_x_2390:
[----:B------:R0:W5:Y:S01]  /*14a0*/  LDG.E.64 R28, [R4.64] ;  /* 0x00000024041c7981 */ /* 0x000162000c1e1b00 */
[----:B------:R-:W-:Y:S05]  /*14b0*/  BRA `(.L_x_2385) ;  /* 0x00000b0000007947 */ /* 0x000fea0003800000 */
.L_x_2380:
        /* <DEDUP_REMOVED lines=13> */
.L_x_2394:
[----:B------:R0:W5:Y:S01]  /*1590*/  LDG.E.64 R28, [R4.64] ;  /* 0x00000024041c7981 */ /* 0x000162000c1e1b00 */
[----:B------:R-:W-:Y:S05]  /*15a0*/  BRA `(.L_x_2385) ;  /* 0x00000a1000007947 */ /* 0x000fea0003800000 */
.L_x_2393:
        /* <DEDUP_REMOVED lines=28> */
.L_x_2396:
        /* <DEDUP_REMOVED lines=15> */
.L_x_2395:
[----:B------:R-:W2:Y:S02]  /*1860*/  LDG.E.U16 R0, [R4.64] ;  /* 0x0000002404007981 */ /* 0x000ea4000c1e1500 */
[----:B--2---:R-:W-:-:S05]  /*1870*/  PRMT R0, RZ, 0x5410, R0 ;  /* 0x00005410ff007816 */ /* 0x004fca0000000000 */
[----:B------:R-:W-:-:S04]  /*1880*/  FMUL.FTZ R0, R0, 1 ;  /* 0x3f80000000007820 */ /* 0x000fc80000410000 */
[----:B------:R0:W1:Y:S01]  /*1890*/  F2F.F64.F32 R28, R0 ;  /* 0x00000000001c7310 */ /* 0x0000620000201800 */
[----:B------:R-:W-:Y:S05]  /*18a0*/  BRA `(.L_x_2385) ;  /* 0x0000071000007947 */ /* 0x000fea0003800000 */
.L_x_2392:
        /* <DEDUP_REMOVED lines=11> */
.L_x_2399:
        /* <DEDUP_REMOVED lines=21> */
.L_x_2403:
[----:B------:R-:W-:Y:S05]  /*1ab0*/  BSYNC B1 ;  /* 0x0000000000017941 */ /* 0x000fea0003800000 */
.L_x_2402:
[----:B------:R-:W-:Y:S01]  /*1ac0*/  LEA R5, R0, 0x3b800000, 0x17 ;  /* 0x3b80000000057811 */ /* 0x000fe200078eb8ff */
[----:B------:R-:W-:-:S05]  /*1ad0*/  IMAD.SHL.U32 R0, R3, 0x100000, RZ ;  /* 0x0010000003007824 */ /* 0x000fca00078e00ff */
[----:B------:R-:W-:Y:S02]  /*1ae0*/  LOP3.LUT R0, R5, R0, R6, 0xfe, !PT ;  /* 0x0000000005007212 */ /* 0x000fe400078efe06 */
.L_x_2401:
[----:B------:R-:W-:Y:S05]  /*1af0*/  BSYNC B0 ;  /* 0x0000000000007941 */ /* 0x000fea0003800000 */
.L_x_2400:
[----:B------:R-:W-:-:S04]  /*1b00*/  FMUL.FTZ R0, R0, 1 ;  /* 0x3f80000000007820 */ /* 0x000fc80000410000 */
[----:B------:R0:W1:Y:S01]  /*1b10*/  F2F.F64.F32 R28, R0 ;  /* 0x00000000001c7310 */ /* 0x0000620000201800 */
[----:B------:R-:W-:Y:S05]  /*1b20*/  BRA `(.L_x_2385) ;  /* 0x0000049000007947 */ /* 0x000fea0003800000 */
.L_x_2398:
        /* <DEDUP_REMOVED lines=21> */
.L_x_2407:
[----:B------:R-:W-:Y:S05]  /*1c80*/  BSYNC B1 ;  /* 0x0000000000017941 */ /* 0x000fea0003800000 */
.L_x_2406:
[----:B------:R-:W-:Y:S01]  /*1c90*/  LEA R5, R0, 0x37800000, 0x17 ;  /* 0x3780000000057811 */ /* 0x000fe200078eb8ff */
[----:B------:R-:W-:-:S05]  /*1ca0*/  IMAD.SHL.U32 R0, R3, 0x200000, RZ ;  /* 0x0020000003007824 */ /* 0x000fca00078e00ff */
[----:B------:R-:W-:Y:S02]  /*1cb0*/  LOP3.LUT R0, R5, R0, R6, 0xfe, !PT ;  /* 0x0000000005007212 */ /* 0x000fe400078efe06 */
.L_x_2405:
[----:B------:R-:W-:Y:S05]  /*1cc0*/  BSYNC B0 ;  /* 0x0000000000007941 */ /* 0x000fea0003800000 */
.L_x_2404:
[----:B------:R-:W-:-:S04]  /*1cd0*/  FMUL.FTZ R0, R0, 1 ;  /* 0x3f80000000007820 */ /* 0x000fc80000410000 */
[----:B------:R0:W1:Y:S01]  /*1ce0*/  F2F.F64.F32 R28, R0 ;  /* 0x00000000001c7310 */ /* 0x0000620000201800 */
[----:B------:R-:W-:Y:S05]  /*1cf0*/  BRA `(.L_x_2385) ;  /* 0x000002c000007947 */ /* 0x000fea0003800000 */
.L_x_2397:
        /* <DEDUP_REMOVED lines=14> */
.L_x_2411:
[----:B------:R-:W-:Y:S05]  /*1de0*/  BSYNC B0 ;  /* 0x0000000000007941 */ /* 0x000fea0003800000 */
.L_x_2410:
[----:B------:R-:W-:-:S04]  /*1df0*/  FMUL.FTZ R0, R0, 1 ;  /* 0x3f80000000007820 */ /* 0x000fc80000410000 */
[----:B------:R0:W1:Y:S01]  /*1e00*/  F2F.F64.F32 R28, R0 ;  /* 0x00000000001c7310 */ /* 0x0000620000201800 */
[----:B------:R-:W-:Y:S05]  /*1e10*/  BRA `(.L_x_2385) ;  /* 0x000001a000007947 */ /* 0x000fea0003800000 */
.L_x_2384:
        /* <DEDUP_REMOVED lines=19> */
[----:B------:R-:W-:Y:S01]  /*1f50*/  CS2R R28, SRZ ;  /* 0x00000000001c7805 */ /* 0x000fe2000001ff00 */
[----:B------:R-:W-:Y:S05]  /*1f60*/  BRA `(.L_x_2385) ;  /* 0x0000005000007947 */ /* 0x000fea0003800000 */
.L_x_2409:
[----:B------:R-:W2:Y:S02]  /*1f70*/  LDG.E.64 R28, [R4.64] ;  /* 0x00000024041c7981 */ /* 0x000ea4000c1e1b00 */
[----:B--2---:R-:W0:Y:S01]  /*1f80*/  I2F.F64.U64 R28, R28 ;  /* 0x0000001c001c7312 */ /* 0x004e220000301800 */
[----:B------:R-:W-:Y:S05]  /*1f90*/  BRA `(.L_x_2385) ;  /* 0x0000002000007947 */ /* 0x000fea0003800000 */
.L_x_2408:
[----:B------:R-:W2:Y:S02]  /*1fa0*/  LDG.E R4, [R4.64] ;  /* 0x0000002404047981 */ /* 0x000ea4000c1e1900 */
[----:B--2---:R0:W1:Y:S02]  /*1fb0*/  I2F.F64.U32 R28, R4 ;  /* 0x00000004001c7312 */ /* 0x0040640000201800 */
.L_x_2385:
[----:B------:R-:W-:-:S03]  /*1fc0*/  IADD3 R22, R22, 0x80, RZ ;  /* 0x0000008016167810 */ /* 0x000fc60007ffe0ff */
.L_x_2379:
[----:B------:R-:W-:Y:S05]  /*1fd0*/  BSYNC B6 ;  /* 0x0000000000067941 */ /* 0x000fea0003800000 */
.L_x_2378:
[----:B------:R-:W-:Y:S01]  /*1fe0*/  ISETP.GE.AND P0, PT, R22, R19, PT ;  /* 0x000000131600720c */ /* 0x000fe20003f06270 */
[----:B------:R-:W-:Y:S01]  /*1ff0*/  BSSY B6, `(.L_x_2412) ;  /* 0x00000fa000067945 */ /* 0x000fe20003800000 */
[----:B------:R-:W-:Y:S01]  /*2000*/  CS2R R16, SRZ ;  /* 0x0000000000107805 */ /* 0x000fe2000001ff00 */
[----:B------:R-:W-:-:S10]  /*2010*/  CS2R R24, SRZ ;  /* 0x0000000000187805 */ /* 0x000fd4000001ff00 */
        /* <DEDUP_REMOVED lines=18> */
[----:B--2---:R0:W2:Y:S01]  /*2140*/  I2F.F64.S16 R24, R4 ;  /* 0x0000000400187312 */ /* 0x0040a20000101c00 */
[----:B------:R-:W-:Y:S05]  /*2150*/  BRA `(.L_x_2419) ;  /* 0x00000e2000007947 */ /* 0x000fea0003800000 */
.L_x_2417:
[----:B------:R-:W2:Y:S02]  /*2160*/  LDG.E.U8 R4, [R4.64] ;  /* 0x0000002404047981 */ /* 0x000ea4000c1e1100 */
[----:B--2---:R0:W2:Y:S01]  /*2170*/  I2F.F64.U16 R24, R4 ;  /* 0x0000000400187312 */ /* 0x0040a20000101800 */
[----:B------:R-:W-:Y:S05]  /*2180*/  BRA `(.L_x_2419) ;  /* 0x00000df000007947 */ /* 0x000fea0003800000 */
.L_x_2416:
        /* <DEDUP_REMOVED lines=9> */
.L_x_2421:
[----:B------:R-:W2:Y:S02]  /*2220*/  LDG.E R4, [R4.64] ;  /* 0x0000002404047981 */ /* 0x000ea4000c1e1900 */
[----:B--2---:R0:W2:Y:S01]  /*2230*/  I2F.F64 R24, R4 ;  /* 0x0000000400187312 */ /* 0x0040a20000201c00 */
[----:B------:R-:W-:Y:S05]  /*2240*/  BRA `(.L_x_2419) ;  /* 0x00000d3000007947 */ /* 0x000fea0003800000 */
.L_x_2420:
[----:B------:R-:W2:Y:S02]  /*2250*/  LDG.E.U16 R4, [R4.64] ;  /* 0x0000002404047981 */ /* 0x000ea4000c1e1500 */
[----:B--2---:R0:W2:Y:S01]  /*2260*/  I2F.F64.S16 R24, R4 ;  /* 0x0000000400187312 */ /* 0x0040a20000101c00 */
[----:B------:R-:W-:Y:S05]  /*2270*/  BRA `(.L_x_2419) ;  /* 0x00000d0000007947 */ /* 0x000fea0003800000 */
.L_x_2415:
        /* <DEDUP_REMOVED lines=10> */
.L_x_2423:
[----:B------:R-:W2:Y:S02]  /*2320*/  LDG.E.U16 R0, [R4.64] ;  /* 0x0000002404007981 */ /* 0x000ea4000c1e1500 */
[----:B--2---:R-:W-:-:S05]  /*2330*/  HADD2.F32 R0, -RZ, R0.H0_H0 ;  /* 0x20000000ff007230 */ /* 0x004fca0000004100 */
[----:B------:R-:W-:-:S04]  /*2340*/  FMUL.FTZ R0, R0, 1 ;  /* 0x3f80000000007820 */ /* 0x000fc80000410000 */
[----:B------:R0:W2:Y:S01]  /*2350*/  F2F.F64.F32 R24, R0 ;  /* 0x0000000000187310 */ /* 0x0000a20000201800 */
[----:B------:R-:W-:Y:S05]  /*2360*/  BRA `(.L_x_2419) ;  /* 0x00000c1000007947 */ /* 0x000fea0003800000 */
.L_x_2422:
        /* <DEDUP_REMOVED lines=10> */
.L_x_2425:
[----:B------:R-:W2:Y:S02]  /*2410*/  LDG.E.U16 R4, [R4.64] ;  /* 0x0000002404047981 */ /* 0x000ea4000c1e1500 */
[----:B--2---:R-:W-:-:S05]  /*2420*/  HADD2.F32 R0, -RZ, R4.H0_H0 ;  /* 0x20000004ff007230 */ /* 0x004fca0000004100 */
[----:B------:R-:W-:-:S04]  /*2430*/  FMUL.FTZ R0, R0, 1 ;  /* 0x3f80000000007820 */ /* 0x000fc80000410000 */
[----:B------:R0:W2:Y:S01]  /*2440*/  F2F.F64.F32 R24, R0 ;  /* 0x0000000000187310 */ /* 0x0000a20000201800 */
[----:B------:R-:W-:Y:S05]  /*2450*/  BRA `(.L_x_2419) ;  /* 0x00000b2000007947 */ /* 0x000fea0003800000 */
.L_x_2424:
[----:B------:R0:W5:Y:S01]  /*2460*/  LDG.E.64 R24, [R4.64] ;  /* 0x0000002404187981 */ /* 0x000162000c1e1b00 */
[----:B------:R-:W-:Y:S05]  /*2470*/  BRA `(.L_x_2419) ;  /* 0x00000b0000007947 */ /* 0x000fea0003800000 */
.L_x_2414:
        /* <DEDUP_REMOVED lines=13> */
.L_x_2428:
[----:B------:R0:W5:Y:S01]  /*2550*/  LDG.E.64 R24, [R4.64] ;  /* 0x0000002404187981 */ /* 0x000162000c1e1b00 */
[----:B------:R-:W-:Y:S05]  /*2560*/  BRA `(.L_x_2419) ;  /* 0x00000a1000007947 */ /* 0x000fea0003800000 */
.L_x_2427:
        /* <DEDUP_REMOVED lines=26> */
[----:B------:R0:W2:Y:S01]  /*2710*/  F2F.F64.F32 R24, R7 ;  /* 0x0000000700187310 */ /* 0x0000a20000201800 */
[----:B------:R-:W-:Y:S05]  /*2720*/  BRA `(.L_x_2419) ;  /* 0x0000085000007947 */ /* 0x000fea0003800000 */
.L_x_2430:
        /* <DEDUP_REMOVED lines=13> */
[----:B------:R0:W2:Y:S01]  /*2800*/  F2F.F64.F32 R24, R0 ;  /* 0x0000000000187310 */ /* 0x0000a20000201800 */
[----:B------:R-:W-:Y:S05]  /*2810*/  BRA `(.L_x_2419) ;  /* 0x0000076000007947 */ /* 0x000fea0003800000 */
.L_x_2429:
[----:B------:R-:W2:Y:S02]  /*2820*/  LDG.E.U16 R0, [R4.64] ;  /* 0x0000002404007981 */ /* 0x000ea4000c1e1500 */
[----:B--2---:R-:W-:-:S05]  /*2830*/  PRMT R0, RZ, 0x5410, R0 ;  /* 0x00005410ff007816 */ /* 0x004fca0000000000 */
[----:B------:R-:W-:-:S04]  /*2840*/  FMUL.FTZ R0, R0, 1 ;  /* 0x3f80000000007820 */ /* 0x000fc80000410000 */
[----:B------:R0:W2:Y:S01]  /*2850*/  F2F.F64.F32 R24, R0 ;  /* 0x0000000000187310 */ /* 0x0000a20000201800 */
[----:B------:R-:W-:Y:S05]  /*2860*/  BRA `(.L_x_2419) ;  /* 0x0000071000007947 */ /* 0x000fea0003800000 */
.L_x_2426:
        /* <DEDUP_REMOVED lines=9> */
[----:B--2---:R0:W2:Y:S01]  /*2900*/  I2F.F64.U16 R24, R4 ;  /* 0x0000000400187312 */ /* 0x0040a20000101800 */
[----:B------:R-:W-:Y:S05]  /*2910*/  BRA `(.L_x_2419) ;  /* 0x0000066000007947 */ /* 0x000fea0003800000 */
.L_x_2433:
        /* <DEDUP_REMOVED lines=21> */
.L_x_2437:
[----:B------:R-:W-:Y:S05]  /*2a70*/  BSYNC B1 ;  /* 0x0000000000017941 */ /* 0x000fea0003800000 */
.L_x_2436:
[----:B------:R-:W-:Y:S01]  /*2a80*/  LEA R5, R0, 0x3b800000, 0x17 ;  /* 0x3b80000000057811 */ /* 0x000fe200078eb8ff */
[----:B------:R-:W-:-:S05]  /*2a90*/  IMAD.SHL.U32 R0, R3, 0x100000, RZ ;  /* 0x0010000003007824 */ /* 0x000fca00078e00ff */
[----:B------:R-:W-:Y:S02]  /*2aa0*/  LOP3.LUT R0, R5, R0, R6, 0xfe, !PT ;  /* 0x0000000005007212 */ /* 0x000fe400078efe06 */
.L_x_2435:
[----:B------:R-:W-:Y:S05]  /*2ab0*/  BSYNC B0 ;  /* 0x0000000000007941 */ /* 0x000fea0003800000 */
.L_x_2434:
[----:B------:R-:W-:-:S04]  /*2ac0*/  FMUL.FTZ R0, R0, 1 ;  /* 0x3f80000000007820 */ /* 0x000fc80000410000 */
[----:B------:R0:W2:Y:S01]  /*2ad0*/  F2F.F64.F32 R24, R0 ;  /* 0x0000000000187310 */ /* 0x0000a20000201800 */
[----:B------:R-:W-:Y:S05]  /*2ae0*/  BRA `(.L_x_2419) ;  /* 0x0000049000007947 */ /* 0x000fea0003800000 */
.L_x_2432:
        /* <DEDUP_REMOVED lines=21> */
.L_x_2441:
[----:B------:R-:W-:Y:S05]  /*2c40*/  BSYNC B1 ;  /* 0x0000000000017941 */ /* 0x000fea0003800000 */
.L_x_2440:
[----:B------:R-:W-:Y:S01]  /*2c50*/  LEA R5, R0, 0x37800000, 0x17 ;  /* 0x3780000000057811 */ /* 0x000fe200078eb8ff */
[----:B------:R-:W-:-:S05]  /*2c60*/  IMAD.SHL.U32 R0, R3, 0x200000, RZ ;  /* 0x0020000003007824 */ /* 0x000fca00078e00ff */
[----:B------:R-:W-:Y:S02]  /*2c70*/  LOP3.LUT R0, R5, R0, R6, 0xfe, !PT ;  /* 0x0000000005007212 */ /* 0x000fe400078efe06 */
.L_x_2439:
[----:B------:R-:W-:Y:S05]  /*2c80*/  BSYNC B0 ;  /* 0x0000000000007941 */ /* 0x000fea0003800000 */
.L_x_2438:
[----:B------:R-:W-:-:S04]  /*2c90*/  FMUL.FTZ R0, R0, 1 ;  /* 0x3f80000000007820 */ /* 0x000fc80000410000 */
[----:B------:R0:W2:Y:S01]  /*2ca0*/  F2F.F64.F32 R24, R0 ;  /* 0x0000000000187310 */ /* 0x0000a20000201800 */
[----:B------:R-:W-:Y:S05]  /*2cb0*/  BRA `(.L_x_2419) ;  /* 0x000002c000007947 */ /* 0x000fea0003800000 */
.L_x_2431:
        /* <DEDUP_REMOVED lines=14> */
.L_x_2445:
[----:B------:R-:W-:Y:S05]  /*2da0*/  BSYNC B0 ;  /* 0x0000000000007941 */ /* 0x000fea0003800000 */
.L_x_2444:
[----:B------:R-:W-:-:S04]  /*2db0*/  FMUL.FTZ R0, R0, 1 ;  /* 0x3f80000000007820 */ /* 0x000fc80000410000 */
[----:B------:R0:W2:Y:S01]  /*2dc0*/  F2F.F64.F32 R24, R0 ;  /* 0x0000000000187310 */ /* 0x0000a20000201800 */
[----:B------:R-:W-:Y:S05]  /*2dd0*/  BRA `(.L_x_2419) ;  /* 0x000001a000007947 */ /* 0x000fea0003800000 */
.L_x_2418:
        /* <DEDUP_REMOVED lines=18> */
[----:B01---5:R-:W-:Y:S05]  /*2f00*/  CALL.ABS.NOINC R14 ;  /* 0x000000000e007343 */ /* 0x023fea0003c00000 */
[----:B------:R-:W-:Y:S01]  /*2f10*/  CS2R R24, SRZ ;  /* 0x0000000000187805 */ /* 0x000fe2000001ff00 */
[----:B------:R-:W-:Y:S05]  /*2f20*/  BRA `(.L_x_2419) ;  /* 0x0000005000007947 */ /* 0x000fea0003800000 */
.L_x_2443:
[----:B------:R-:W2:Y:S02]  /*2f30*/  LDG.E.64 R24, [R4.64] ;  /* 0x0000002404187981 */ /* 0x000ea4000c1e1b00 */
[----:B--2---:R-:W0:Y:S01]  /*2f40*/  I2F.F64.U64 R24, R24 ;  /* 0x0000001800187312 */ /* 0x004e220000301800 */
[----:B------:R-:W-:Y:S05]  /*2f50*/  BRA `(.L_x_2419) ;  /* 0x0000002000007947 */ /* 0x000fea0003800000 */
.L_x_2442:
[----:B------:R-:W2:Y:S02]  /*2f60*/  LDG.E R4, [R4.64] ;  /* 0x0000002404047981 */ /* 0x000ea4000c1e1900 */
[----:B--2---:R0:W2:Y:S02]  /*2f70*/  I2F.F64.U32 R24, R4 ;  /* 0x0000000400187312 */ /* 0x0040a40000201800 */
.L_x_2419:
[----:B------:R-:W-:-:S03]  /*2f80*/  IADD3 R22, R22, 0x80, RZ ;  /* 0x0000008016167810 */ /* 0x000fc60007ffe0ff */
.L_x_2413:
[----:B------:R-:W-:Y:S05]  /*2f90*/  BSYNC B6 ;  /* 0x0000000000067941 */ /* 0x000fea0003800000 */
.L_x_2412:
[----:B------:R-:W-:Y:S01]  /*2fa0*/  ISETP.GE.AND P0, PT, R22, R19, PT ;  /* 0x000000131600720c */ /* 0x000fe20003f06270 */
[----:B------:R-:W-:-:S12]  /*2fb0*/  BSSY B6, `(.L_x_2446) ;  /* 0x00000f5000067945 */ /* 0x000fd80003800000 */
[----:B------:R-:W-:Y:S05]  /*2fc0*/  @P0 BRA `(.L_x_2447) ;  /* 0x00000f3000000947 */ /* 0x000fea0003800000 */
        /* <DEDUP_REMOVED lines=16> */
[----:B---3--:R0:W3:Y:S01]  /*30d0*/  I2F.F64.S16 R16, R4 ;  /* 0x0000000400107312 */ /* 0x0080e20000101c00 */
[----:B------:R-:W-:Y:S05]  /*30e0*/  BRA `(.L_x_2447) ;  /* 0x00000e1000007947 */ /* 0x000fea0003800000 */
.L_x_2451:
[----:B------:R-:W3:Y:S02]  /*30f0*/  LDG.E.U8 R4, [R4.64] ;  /* 0x0000002404047981 */ /* 0x000ee4000c1e1100 */
[----:B---3--:R0:W3:Y:S01]  /*3100*/  I2F.F64.U16 R16, R4 ;  /* 0x0000000400107312 */ /* 0x0080e20000101800 */
[----:B------:R-:W-:Y:S05]  /*3110*/  BRA `(.L_x_2447) ;  /* 0x00000de000007947 */ /* 0x000fea0003800000 */
.L_x_2450:
[----:B------:R-:W-:-:S13]  /*3120*/  ISETP.NE.AND P0, PT, R0, 0x2, PT ;  /* 0x000000020000780c */ /* 0x000fda0003f05270 */
[----:B------:R-:W-:Y:S05]  /*3130*/  @!P0 BRA `(.L_x_2453) ;  /* 0x000000a000008947 */ /* 0x000fea0003800000 */
[----:B------:R-:W-:-:S13]  /*3140*/  ISETP.NE.AND P0, PT, R0, 0x3, PT ;  /* 0x000000030000780c */ /* 0x000fda0003f05270 */
[----:B------:R-:W-:Y:S05]  /*3150*/  @!P0 BRA `(.L_x_2454) ;  /* 0x0000005000008947 */ /* 0x000fea0003800000 */
[----:B------:R-:W-:-:S13]  /*3160*/  ISETP.NE.AND P0, PT, R0, 0x4, PT ;  /* 0x000000040000780c */ /* 0x000fda0003f05270 */
[----:B------:R-:W-:Y:S05]  /*3170*/  @P0 BRA `(.L_x_2452) ;  /* 0x00000bf000000947 */ /* 0x000fea0003800000 */
[----:B------:R-:W3:Y:S02]  /*3180*/  LDG.E.64 R16, [R4.64] ;  /* 0x0000002404107981 */ /* 0x000ee4000c1e1b00 */
[----:B---3--:R-:W0:Y:S01]  /*3190*/  I2F.F64.S64 R16, R16 ;  /* 0x0000001000107312 */ /* 0x008e220000301c00 */
[----:B------:R-:W-:Y:S05]  /*31a0*/  BRA `(.L_x_2447) ;  /* 0x00000d5000007947 */ /* 0x000fea0003800000 */
.L_x_2454:
[----:B------:R-:W3:Y:S02]  /*31b0*/  LDG.E R4, [R4.64] ;  /* 0x0000002404047981 */ /* 0x000ee4000c1e1900 */
[----:B---3--:R0:W3:Y:S01]  /*31c0*/  I2F.F64 R16, R4 ;  /* 0x0000000400107312 */ /* 0x0080e20000201c00 */
[----:B------:R-:W-:Y:S05]  /*31d0*/  BRA `(.L_x_2447) ;  /* 0x00000d2000007947 */ /* 0x000fea0003800000 */
.L_x_2453:
[----:B------:R-:W3:Y:S02]  /*31e0*/  LDG.E.U16 R4, [R4.64] ;  /* 0x0000002404047981 */ /* 0x000ee4000c1e1500 */
[----:B---3--:R0:W3:Y:S01]  /*31f0*/  I2F.F64.S16 R16, R4 ;  /* 0x0000000400107312 */ /* 0x0080e20000101c00 */
[----:B------:R-:W-:Y:S05]  /*3200*/  BRA `(.L_x_2447) ;  /* 0x00000cf000007947 */ /* 0x000fea0003800000 */
.L_x_2449:
[----:B------:R-:W-:-:S13]  /*3210*/  ISETP.GT.AND P0, PT, R0, 0x6, PT ;  /* 0x000000060000780c */ /* 0x000fda0003f04270 */
[----:B------:R-:W-:Y:S05]  /*3220*/  @P0 BRA `(.L_x_2455) ;  /* 0x000000d000000947 */ /* 0x000fea0003800000 */
[----:B------:R-:W-:-:S13]  /*3230*/  ISETP.NE.AND P0, PT, R0, 0x5, PT ;  /* 0x000000050000780c */ /* 0x000fda0003f05270 */
[----:B------:R-:W-:Y:S05]  /*3240*/  @!P0 BRA `(.L_x_2456) ;  /* 0x0000006000008947 */ /* 0x000fea0003800000 */
[----:B------:R-:W-:-:S13]  /*3250*/  ISETP.NE.AND P0, PT, R0, 0x6, PT ;  /* 0x000000060000780c */ /* 0x000fda0003f05270 */
[----:B------:R-:W-:Y:S05]  /*3260*/  @P0 BRA `(.L_x_2452) ;  /* 0x00000b0000000947 */ /* 0x000fea0003800000 */
[----:B------:R-:W3:Y:S02]  /*3270*/  LDG.E R16, [R4.64] ;  /* 0x0000002404107981 */ /* 0x000ee4000c1e1900 */
[----:B---3--:R-:W-:-:S06]  /*3280*/  FMUL.FTZ R16, R16, 1 ;  /* 0x3f80000010107820 */ /* 0x008fcc0000410000 */
[----:B------:R-:W0:Y:S01]  /*3290*/  F2F.F64.F32 R16, R16 ;  /* 0x0000001000107310 */ /* 0x000e220000201800 */
[----:B------:R-:W-:Y:S05]  /*32a0*/  BRA `(.L_x_2447) ;  /* 0x00000c5000007947 */ /* 0x000fea0003800000 */
.L_x_2456:
[----:B------:R-:W3:Y:S02]  /*32b0*/  LDG.E.U16 R0, [R4.64] ;  /* 0x0000002404007981 */ /* 0x000ee4000c1e1500 */
[----:B---3--:R-:W-:-:S05]  /*32c0*/  HADD2.F32 R0, -RZ, R0.H0_H0 ;  /* 0x20000000ff007230 */ /* 0x008fca0000004100 */
[----:B------:R-:W-:-:S04]  /*32d0*/  FMUL.FTZ R0, R0, 1 ;  /* 0x3f80000000007820 */ /* 0x000fc80000410000 */
[----:B------:R0:W3:Y:S01]  /*32e0*/  F2F.F64.F32 R16, R0 ;  /* 0x0000000000107310 */ /* 0x0000e20000201800 */
[----:B------:R-:W-:Y:S05]  /*32f0*/  BRA `(.L_x_2447) ;  /* 0x00000c0000007947 */ /* 0x000fea0003800000 */
.L_x_2455:
[----:B------:R-:W-:-:S13]  /*3300*/  ISETP.NE.AND P0, PT, R0, 0x7, PT ;  /* 0x000000070000780c */ /* 0x000fda0003f05270 */
[----:B------:R-:W-:Y:S05]  /*3310*/  @!P0 BRA `(.L_x_2457) ;  /* 0x000000d000008947 */ /* 0x000fea0003800000 */
        /* <DEDUP_REMOVED lines=8> */
.L_x_2458:
[----:B------:R-:W3:Y:S02]  /*33a0*/  LDG.E.U16 R4, [R4.64] ;  /* 0x0000002404047981 */ /* 0x000ee4000c1e1500 */
[----:B---3--:R-:W-:-:S05]  /*33b0*/  HADD2.F32 R0, -RZ, R4.H0_H0 ;  /* 0x20000004ff007230 */ /* 0x008fca0000004100 */
[----:B------:R-:W-:-:S04]  /*33c0*/  FMUL.FTZ R0, R0, 1 ;  /* 0x3f80000000007820 */ /* 0x000fc80000410000 */
[----:B------:R0:W3:Y:S01]  /*33d0*/  F2F.F64.F32 R16, R0 ;  /* 0x0000000000107310 */ /* 0x0000e20000201800 */
[----:B------:R-:W-:Y:S05]  /*33e0*/  BRA `(.L_x_2447) ;  /* 0x00000b1000007947 */ /* 0x000fea0003800000 */
.L_x_2457:
[----:B------:R0:W5:Y:S01]  /*33f0*/  LDG.E.64 R16, [R4.64] ;  /* 0x0000002404107981 */ /* 0x000162000c1e1b00 */
[----:B------:R-:W-:Y:S05]  /*3400*/  BRA `(.L_x_2447) ;  /* 0x00000af000007947 */ /* 0x000fea0003800000 */
.L_x_2448:
        /* <DEDUP_REMOVED lines=8> */
[----:B------:R-:W3:Y:S01]  /*3490*/  LDG.E.U8 R4, [R4.64] ;  /* 0x0000002404047981 */ /* 0x000ee2000c1e1100 */
[----:B------:R-:W-:Y:S01]  /*34a0*/  IMAD.MOV.U32 R16, RZ, RZ, RZ ;  /* 0x000000ffff107224 */ /* 0x000fe200078e00ff */
[----:B---3--:R-:W-:-:S04]  /*34b0*/  ISETP.NE.AND P0, PT, R4, RZ, PT ;  /* 0x000000ff0400720c */ /* 0x008fc80003f05270 */
[----:B------:R-:W-:Y:S01]  /*34c0*/  FSEL R17, RZ, 1.875, !P0 ;  /* 0x3ff00000ff117808 */ /* 0x000fe20004000000 */
[----:B------:R-:W-:Y:S05]  /*34d0*/  BRA `(.L_x_2447) ;  /* 0x00000a2000007947 */ /* 0x000fea0003800000 */
.L_x_2461:
[----:B------:R0:W5:Y:S01]  /*34e0*/  LDG.E.64 R16, [R4.64] ;  /* 0x0000002404107981 */ /* 0x000162000c1e1b00 */
[----:B------:R-:W-:Y:S05]  /*34f0*/  BRA `(.L_x_2447) ;  /* 0x00000a0000007947 */ /* 0x000fea0003800000 */
.L_x_2460:
        /* <DEDUP_REMOVED lines=26> */
[----:B------:R0:W3:Y:S01]  /*36a0*/  F2F.F64.F32 R16, R7 ;  /* 0x0000000700107310 */ /* 0x0000e20000201800 */
[----:B------:R-:W-:Y:S05]  /*36b0*/  BRA `(.L_x_2447) ;  /* 0x0000084000007947 */ /* 0x000fea0003800000 */
.L_x_2463:
        /* <DEDUP_REMOVED lines=13> */
[----:B------:R0:W3:Y:S01]  /*3790*/  F2F.F64.F32 R16, R0 ;  /* 0x0000000000107310 */ /* 0x0000e20000201800 */
[----:B------:R-:W-:Y:S05]  /*37a0*/  BRA `(.L_x_2447) ;  /* 0x0000075000007947 */ /* 0x000fea0003800000 */
.L_x_2462:
[----:B------:R-:W3:Y:S02]  /*37b0*/  LDG.E.U16 R0, [R4.64] ;  /* 0x0000002404007981 */ /* 0x000ee4000c1e1500 */
[----:B---3--:R-:W-:-:S05]  /*37c0*/  PRMT R0, RZ, 0x5410, R0 ;  /* 0x00005410ff007816 */ /* 0x008fca0000000000 */
[----:B------:R-:W-:-:S04]  /*37d0*/  FMUL.FTZ R0, R0, 1 ;  /* 0x3f80000000007820 */ /* 0x000fc80000410000 */
[----:B------:R0:W3:Y:S01]  /*37e0*/  F2F.F64.F32 R16, R0 ;  /* 0x0000000000107310 */ /* 0x0000e20000201800 */
[----:B------:R-:W-:Y:S05]  /*37f0*/  BRA `(.L_x_2447) ;  /* 0x0000070000007947 */ /* 0x000fea0003800000 */
.L_x_2459:
        /* <DEDUP_REMOVED lines=9> */
[----:B---3--:R0:W3:Y:S01]  /*3890*/  I2F.F64.U16 R16, R4 ;  /* 0x0000000400107312 */ /* 0x0080e20000101800 */
[----:B------:R-:W-:Y:S05]  /*38a0*/  BRA `(.L_x_2447) ;  /* 0x0000065000007947 */ /* 0x000fea0003800000 */
.L_x_2466:
[----:B------:R-:W3:Y:S01]  /*38b0*/  LDG.E.U8 R3, [R4.64] ;  /* 0x0000002404037981 */ /* 0x000ee2000c1e1100 */
[----:B------:R-:W-:Y:S01]  /*38c0*/  BSSY B0, `(.L_x_2467) ;  /* 0x0000018000007945 */ /* 0x000fe20003800000 */
[----:B------:R-:W-:Y:S01]  /*38d0*/  IMAD.MOV.U32 R0, RZ, RZ, RZ ;  /* 0x000000ffff007224 */ /* 0x000fe200078e00ff */
        /* <DEDUP_REMOVED lines=18> */
.L_x_2470:
[----:B------:R-:W-:Y:S05]  /*3a00*/  BSYNC B1 ;  /* 0x0000000000017941 */ /* 0x000fea0003800000 */
.L_x_2469:
[----:B------:R-:W-:Y:S01]  /*3a10*/  LEA R5, R0, 0x3b800000, 0x17 ;  /* 0x3b80000000057811 */ /* 0x000fe200078eb8ff */
[----:B------:R-:W-:-:S05]  /*3a20*/  IMAD.SHL.U32 R0, R3, 0x100000, RZ ;  /* 0x0010000003007824 */ /* 0x000fca00078e00ff */
[----:B------:R-:W-:Y:S02]  /*3a30*/  LOP3.LUT R0, R5, R0, R6, 0xfe, !PT ;  /* 0x0000000005007212 */ /* 0x000fe400078efe06 */
.L_x_2468:
[----:B------:R-:W-:Y:S05]  /*3a40*/  BSYNC B0 ;  /* 0x0000000000007941 */ /* 0x000fea0003800000 */
.L_x_2467:
[----:B------:R-:W-:-:S04]  /*3a50*/  FMUL.FTZ R0, R0, 1 ;  /* 0x3f80000000007820 */ /* 0x000fc80000410000 */
[----:B------:R0:W3:Y:S01]  /*3a60*/  F2F.F64.F32 R16, R0 ;  /* 0x0000000000107310 */ /* 0x0000e20000201800 */
[----:B------:R-:W-:Y:S05]  /*3a70*/  BRA `(.L_x_2447) ;  /* 0x0000048000007947 */ /* 0x000fea0003800000 */
.L_x_2465:
        /* <DEDUP_REMOVED lines=21> */
.L_x_2474:
[----:B------:R-:W-:Y:S05]  /*3bd0*/  BSYNC B1 ;  /* 0x0000000000017941 */ /* 0x000fea0003800000 */
.L_x_2473:
[----:B------:R-:W-:Y:S01]  /*3be0*/  LEA R5, R0, 0x37800000, 0x17 ;  /* 0x3780000000057811 */ /* 0x000fe200078eb8ff */
[----:B------:R-:W-:-:S05]  /*3bf0*/  IMAD.SHL.U32 R0, R3, 0x200000, RZ ;  /* 0x0020000003007824 */ /* 0x000fca00078e00ff */
[----:B------:R-:W-:Y:S02]  /*3c00*/  LOP3.LUT R0, R5, R0, R6, 0xfe, !PT ;  /* 0x0000000005007212 */ /* 0x000fe400078efe06 */
.L_x_2472:
[----:B------:R-:W-:Y:S05]  /*3c10*/  BSYNC B0 ;  /* 0x0000000000007941 */ /* 0x000fea0003800000 */
.L_x_2471:
[----:B------:R-:W-:-:S04]  /*3c20*/  FMUL.FTZ R0, R0, 1 ;  /* 0x3f80000000007820 */ /* 0x000fc80000410000 */
[----:B------:R0:W3:Y:S01]  /*3c30*/  F2F.F64.F32 R16, R0 ;  /* 0x0000000000107310 */ /* 0x0000e20000201800 */
[----:B------:R-:W-:Y:S05]  /*3c40*/  BRA `(.L_x_2447) ;  /* 0x000002b000007947 */ /* 0x000fea0003800000 */
.L_x_2464:
[----:B------:R-:W-:-:S13]  /*3c50*/  ISETP.NE.AND P0, PT, R0, 0x1c, PT ;  /* 0x0000001c0000780c */ /* 0x000fda0003f05270 */
[----:B------:R-:W-:Y:S05]  /*3c60*/  @!P0 BRA `(.L_x_2475) ;  /* 0x0000027000008947 */ /* 0x000fea0003800000 */
[----:B------:R-:W-:-:S13]  /*3c70*/  ISETP.NE.AND P0, PT, R0, 0x1d, PT ;  /* 0x0000001d0000780c */ /* 0x000fda0003f05270 */
[----:B------:R-:W-:Y:S05]  /*3c80*/  @!P0 BRA `(.L_x_2476) ;  /* 0x0000022000008947 */ /* 0x000fea0003800000 */
[----:B------:R-:W-:-:S13]  /*3c90*/  ISETP.NE.AND P0, PT, R0, 0x2c, PT ;  /* 0x0000002c0000780c */ /* 0x000fda0003f05270 */
[----:B------:R-:W-:Y:S05]  /*3ca0*/  @P0 BRA `(.L_x_2452) ;  /* 0x000000c000000947 */ /* 0x000fea0003800000 */
[----:B------:R-:W3:Y:S01]  /*3cb0*/  LDG.E.U8 R4, [R4.64] ;  /* 0x0000002404047981 */ /* 0x000ee2000c1e1100 */
[----:B------:R-:W-:Y:S01]  /*3cc0*/  BSSY B0, `(.L_x_2477) ;  /* 0x0000007000007945 */ /* 0x000fe20003800000 */
[----:B------:R-:W-:Y:S01]  /*3cd0*/  IMAD.MOV.U32 R0, RZ, RZ, 0x400000 ;  /* 0x00400000ff007424 */ /* 0x000fe200078e00ff */
[----:B---3--:R-:W-:-:S13]  /*3ce0*/  ISETP.NE.AND P0, PT, R4, RZ, PT ;  /* 0x000000ff0400720c */ /* 0x008fda0003f05270 */
[----:B------:R-:W-:Y:S05]  /*3cf0*/  @!P0 BRA `(.L_x_2478) ;  /* 0x0000003000008947 */ /* 0x000fea0003800000 */
[----:B------:R-:W-:-:S13]  /*3d00*/  ISETP.NE.AND P0, PT, R4, 0xff, PT ;  /* 0x000000ff0400780c */ /* 0x000fda0003f05270 */
[----:B------:R-:W-:Y:S02]  /*3d10*/  @!P0 IMAD.MOV.U32 R0, RZ, RZ, 0x7f800001 ;  /* 0x7f800001ff008424 */ /* 0x000fe400078e00ff */
[----:B------:R-:W-:Y:S02]  /*3d20*/  @P0 IMAD.SHL.U32 R0, R4, 0x800000, RZ ;  /* 0x0080000004000824 */ /* 0x000fe400078e00ff */
.L_x_2478:
[----:B------:R-:W-:Y:S05]  /*3d30*/  BSYNC B0 ;  /* 0x0000000000007941 */ /* 0x000fea0003800000 */
.L_x_2477:
[----:B------:R-:W-:-:S04]  /*3d40*/  FMUL.FTZ R0, R0, 1 ;  /* 0x3f80000000007820 */ /* 0x000fc80000410000 */
[----:B------:R0:W3:Y:S01]  /*3d50*/  F2F.F64.F32 R16, R0 ;  /* 0x0000000000107310 */ /* 0x0000e20000201800 */
[----:B------:R-:W-:Y:S05]  /*3d60*/  BRA `(.L_x_2447) ;  /* 0x0000019000007947 */ /* 0x000fea0003800000 */
.L_x_2452:
        /* <DEDUP_REMOVED lines=18> */
[----:B012--5:R-:W-:Y:S05]  /*3e90*/  CALL.ABS.NOINC R14 ;  /* 0x000000000e007343 */ /* 0x027fea0003c00000 */
[----:B------:R-:W-:Y:S05]  /*3ea0*/  BRA `(.L_x_2447) ;  /* 0x0000005000007947 */ /* 0x000fea0003800000 */
.L_x_2476:
[----:B------:R-:W3:Y:S02]  /*3eb0*/  LDG.E.64 R16, [R4.64] ;  /* 0x0000002404107981 */ /* 0x000ee4000c1e1b00 */
[----:B---3--:R-:W0:Y:S01]  /*3ec0*/  I2F.F64.U64 R16, R16 ;  /* 0x0000001000107312 */ /* 0x008e220000301800 */
[----:B------:R-:W-:Y:S05]  /*3ed0*/  BRA `(.L_x_2447) ;  /* 0x0000002000007947 */ /* 0x000fea0003800000 */
.L_x_2475:
[----:B------:R-:W3:Y:S02]  /*3ee0*/  LDG.E R4, [R4.64] ;  /* 0x0000002404047981 */ /* 0x000ee4000c1e1900 */
[----:B---3--:R0:W3:Y:S02]  /*3ef0*/  I2F.F64.U32 R16, R4 ;  /* 0x0000000400107312 */ /* 0x0080e40000201800 */
.L_x_2447:
[----:B------:R-:W-:Y:S05]  /*3f00*/  BSYNC B6 ;  /* 0x0000000000067941 */ /* 0x000fea0003800000 */
.L_x_2446:
[----:B------:R-:W4:Y:S01]  /*3f10*/  S2R R22, SR_TID.X ;  /* 0x0000000000167919 */ /* 0x000f220000002100 */
[----:B------:R-:W3:Y:S01]  /*3f20*/  LDC.U8 R18, c[0x0][0x1a4] ;  /* 0x00006900ff127b82 */ /* 0x000ee20000000000 */
[----:B------:R-:W-:Y:S01]  /*3f30*/  BSSY B0, `(.L_x_2479) ;  /* 0x0000012000007945 */ /* 0x000fe20003800000 */
[C---:B----4-:R-:W-:Y:S02]  /*3f40*/  ISETP.GE.AND P2, PT, R22.reuse, R19, PT ;  /* 0x000000131600720c */ /* 0x050fe40003f46270 */
[----:B0-----:R-:W-:-:S02]  /*3f50*/  IADD3 R0, R22, 0x100, RZ ;  /* 0x0000010016007810 */ /* 0x001fc40007ffe0ff */
[C---:B------:R-:W-:Y:S02]  /*3f60*/  IADD3 R4, R22.reuse, 0x180, RZ ;  /* 0x0000018016047810 */ /* 0x040fe40007ffe0ff */
[----:B------:R-:W-:Y:S02]  /*3f70*/  IADD3 R26, R22, 0x80, RZ ;  /* 0x00000080161a7810 */ /* 0x000fe40007ffe0ff */
[-C--:B------:R-:W-:Y:S02]  /*3f80*/  ISETP.GE.AND P0, PT, R0, R19.reuse, PT ;  /* 0x000000130000720c */ /* 0x080fe40003f06270 */
[-C--:B------:R-:W-:Y:S02]  /*3f90*/  ISETP.GE.AND P1, PT, R4, R19.reuse, PT ;  /* 0x000000130400720c */ /* 0x080fe40003f26270 */
[----:B------:R-:W-:Y:S01]  /*3fa0*/  ISETP.GE.AND P3, PT, R26, R19, PT ;  /* 0x000000131a00720c */ /* 0x000fe20003f66270 */
[----:B------:R-:W-:Y:S07]  /*3fb0*/  @P2 BRA `(.L_x_2480) ;  /* 0x0000009000002947 */ /* 0x000fee0003800000 */
[----:B---3-5:R-:W0:-:S04]  /*3fc0*/  DSETP.NEU.AND P5, PT, R30, -INF , PT ;  /* 0xfff000001e00742a */ /* 0x028e080003fad000 */
[C---:B------:R-:W3:Y:S02]  /*3fd0*/  DSETP.NEU.AND P4, PT, R30.reuse, +INF , PT ;  /* 0x7ff000001e00742a */ /* 0x040ee40003f8d000 */
[----:B0-----:R-:W-:Y:S02]  /*3fe0*/  FSEL R0, R30, c[0x0][0x178], P5 ;  /* 0x00005e001e007a08 */ /* 0x001fe40002800000 */
[----:B------:R-:W-:Y:S01]  /*3ff0*/  FSEL R3, R31, c[0x0][0x17c], P5 ;  /* 0x00005f001f037a08 */ /* 0x000fe20002800000 */
[----:B------:R-:W0:Y:S01]  /*4000*/  DSETP.GTU.AND P5, PT, |R30|, +INF , PT ;  /* 0x7ff000001e00742a */ /* 0x000e220003fac200 */
[----:B---3--:R-:W-:Y:S02]  /*4010*/  FSEL R0, R0, c[0x0][0x170], P4 ;  /* 0x00005c0000007a08 */ /* 0x008fe40002000000 */
[----:B------:R-:W-:-:S03]  /*4020*/  FSEL R3, R3, c[0x0][0x174], P4 ;  /* 0x00005d0003037a08 */ /* 0x000fc60002000000 */
[----:B0-----:R-:W-:Y:S02]  /*4030*/  FSEL R4, R0, c[0x0][0x168], !P5 ;  /* 0x00005a0000047a08 */ /* 0x001fe40006800000 */
[----:B------:R-:W-:Y:S02]  /*4040*/  FSEL R5, R3, c[0x0][0x16c], !P5 ;  /* 0x00005b0003057a08 */ /* 0x000fe40006800000 */
.L_x_2480:
[----:B---3--:R-:W-:Y:S05]  /*4050*/  BSYNC B0 ;  /* 0x0000000000007941 */ /* 0x008fea0003800000 */
.L_x_2479:
[----:B------:R-:W-:Y:S01]  /*4060*/  BSSY B0, `(.L_x_2481) ;  /* 0x000000b000007945 */ /* 0x000fe20003800000 */
[----:B------:R-:W-:Y:S05]  /*4070*/  @P3 BRA `(.L_x_2482) ;  /* 0x0000009000003947 */ /* 0x000fea0003800000 */
[----:B-1---5:R-:W0:-:S04]  /*4080*/  DSETP.NEU.AND P3, PT, R28, -INF , PT ;  /* 0xfff000001c00742a */ /* 0x022e080003f6d000 */
[C---:B------:R-:W1:Y:S02]  /*4090*/  DSETP.NEU.AND P4, PT, R28.reuse, +INF , PT ;  /* 0x7ff000001c00742a */ /* 0x040e640003f8d000 */
[----:B0-----:R-:W-:Y:S02]  /*40a0*/  FSEL R0, R28, c[0x0][0x178], P3 ;  /* 0x00005e001c007a08 */ /* 0x001fe40001800000 */
[----:B------:R-:W-:Y:S01]  /*40b0*/  FSEL R3, R29, c[0x0][0x17c], P3 ;  /* 0x00005f001d037a08 */ /* 0x000fe20001800000 */
[----:B------:R-:W0:Y:S01]  /*40c0*/  DSETP.GTU.AND P3, PT, |R28|, +INF , PT ;  /* 0x7ff000001c00742a */ /* 0x000e220003f6c200 */
[----:B-1----:R-:W-:Y:S02]  /*40d0*/  FSEL R0, R0, c[0x0][0x170], P4 ;  /* 0x00005c0000007a08 */ /* 0x002fe40002000000 */
[----:B------:R-:W-:-:S03]  /*40e0*/  FSEL R3, R3, c[0x0][0x174], P4 ;  /* 0x00005d0003037a08 */ /* 0x000fc60002000000 */
[----:B0-----:R-:W-:Y:S02]  /*40f0*/  FSEL R28, R0, c[0x0][0x168], !P3 ;  /* 0x00005a00001c7a08 */ /* 0x001fe40005800000 */
[----:B------:R-:W-:Y:S02]  /*4100*/  FSEL R29, R3, c[0x0][0x16c], !P3 ;  /* 0x00005b00031d7a08 */ /* 0x000fe40005800000 */
.L_x_2482:
[----:B------:R-:W-:Y:S05]  /*4110*/  BSYNC B0 ;  /* 0x0000000000007941 */ /* 0x000fea0003800000 */
.L_x_2481:
[----:B------:R-:W-:Y:S01]  /*4120*/  BSSY B0, `(.L_x_2483) ;  /* 0x000000b000007945 */ /* 0x000fe20003800000 */
[----:B------:R-:W-:Y:S05]  /*4130*/  @P0 BRA `(.L_x_2484) ;  /* 0x0000009000000947 */ /* 0x000fea0003800000 */
[----:B--2--5:R-:W0:-:S04]  /*4140*/  DSETP.NEU.AND P0, PT, R24, -INF , PT ;  /* 0xfff000001800742a */ /* 0x024e080003f0d000 */
[C---:B------:R-:W2:Y:S02]  /*4150*/  DSETP.NEU.AND P3, PT, R24.reuse, +INF , PT ;  /* 0x7ff000001800742a */ /* 0x040ea40003f6d000 */
[----:B0-----:R-:W-:Y:S02]  /*4160*/  FSEL R0, R24, c[0x0][0x178], P0 ;  /* 0x00005e0018007a08 */ /* 0x001fe40000000000 */
[----:B------:R-:W-:Y:S01]  /*4170*/  FSEL R3, R25, c[0x0][0x17c], P0 ;  /* 0x00005f0019037a08 */ /* 0x000fe20000000000 */
[----:B------:R-:W0:Y:S01]  /*4180*/  DSETP.GTU.AND P0, PT, |R24|, +INF , PT ;  /* 0x7ff000001800742a */ /* 0x000e220003f0c200 */
[----:B--2---:R-:W-:Y:S02]  /*4190*/  FSEL R0, R0, c[0x0][0x170], P3 ;  /* 0x00005c0000007a08 */ /* 0x004fe40001800000 */
[----:B------:R-:W-:-:S03]  /*41a0*/  FSEL R3, R3, c[0x0][0x174], P3 ;  /* 0x00005d0003037a08 */ /* 0x000fc60001800000 */
[----:B0-----:R-:W-:Y:S02]  /*41b0*/  FSEL R24, R0, c[0x0][0x168], !P0 ;  /* 0x00005a0000187a08 */ /* 0x001fe40004000000 */
[----:B------:R-:W-:Y:S02]  /*41c0*/  FSEL R25, R3, c[0x0][0x16c], !P0 ;  /* 0x00005b0003197a08 */ /* 0x000fe40004000000 */
.L_x_2484:
[----:B------:R-:W-:Y:S05]  /*41d0*/  BSYNC B0 ;  /* 0x0000000000007941 */ /* 0x000fea0003800000 */
.L_x_2483:
[----:B------:R-:W-:Y:S01]  /*41e0*/  BSSY B0, `(.L_x_2485) ;  /* 0x000000b000007945 */ /* 0x000fe20003800000 */
[----:B------:R-:W-:Y:S05]  /*41f0*/  @P1 BRA `(.L_x_2486) ;  /* 0x0000009000001947 */ /* 0x000fea0003800000 */
[----:B-----5:R-:W0:-:S04]  /*4200*/  DSETP.NEU.AND P0, PT, R16, -INF , PT ;  /* 0xfff000001000742a */ /* 0x020e080003f0d000 */
        /* <DEDUP_REMOVED lines=8> */
.L_x_2486:
[----:B------:R-:W-:Y:S05]  /*4290*/  BSYNC B0 ;  /* 0x0000000000007941 */ /* 0x000fea0003800000 */
.L_x_2485:
        /* <DEDUP_REMOVED lines=17> */
[----:B------:R-:W0:Y:S01]  /*43b0*/  F2I.F64.TRUNC R5, R4 ;  /* 0x0000000400057311 */ /* 0x000e22000030d100 */
[----:B------:R-:W-:Y:S01]  /*43c0*/  IMAD.MOV.U32 R22, RZ, RZ, R26 ;  /* 0x000000ffff167224 */ /* 0x000fe200078e001a */
[----:B0-----:R0:W-:Y:S01]  /*43d0*/  STG.E.U8 [R8.64], R5 ;  /* 0x0000000508007986 */ /* 0x0011e2000c101124 */
[----:B------:R-:W-:Y:S05]  /*43e0*/  BRA `(.L_x_2488) ;  /* 0x0000104000007947 */ /* 0x000fea0003800000 */
.L_x_2492:
[----:B------:R-:W0:Y:S01]  /*43f0*/  F2I.S64.F64.TRUNC R4, R4 ;  /* 0x0000000400047311 */ /* 0x000e22000030d900 */
[----:B------:R-:W-:Y:S02]  /*4400*/  IMAD.MOV.U32 R22, RZ, RZ, R26 ;  /* 0x000000ffff167224 */ /* 0x000fe400078e001a */
[----:B0-----:R-:W-:-:S05]  /*4410*/  IMAD.MOV.U32 R3, RZ, RZ, R4 ;  /* 0x000000ffff037224 */ /* 0x001fca00078e0004 */
[----:B------:R0:W-:Y:S01]  /*4420*/  STG.E.U8 [R8.64], R3 ;  /* 0x0000000308007986 */ /* 0x0001e2000c101124 */
[----:B------:R-:W-:Y:S05]  /*4430*/  BRA `(.L_x_2488) ;  /* 0x00000ff000007947 */ /* 0x000fea0003800000 */
.L_x_2491:
[----:B------:R-:W-:-:S13]  /*4440*/  ISETP.NE.AND P0, PT, R0, 0x2, PT ;  /* 0x000000020000780c */ /* 0x000fda0003f05270 */
[----:B------:R-:W-:Y:S05]  /*4450*/  @!P0 BRA `(.L_x_2494) ;  /* 0x000000c000008947 */ /* 0x000fea0003800000 */
[----:B------:R-:W-:-:S13]  /*4460*/  ISETP.NE.AND P0, PT, R0, 0x3, PT ;  /* 0x000000030000780c */ /* 0x000fda0003f05270 */
[----:B------:R-:W-:Y:S05]  /*4470*/  @!P0 BRA `(.L_x_2495) ;  /* 0x0000006000008947 */ /* 0x000fea0003800000 */
[----:B------:R-:W-:-:S13]  /*4480*/  ISETP.NE.AND P0, PT, R0, 0x4, PT ;  /* 0x000000040000780c */ /* 0x000fda0003f05270 */
[----:B------:R-:W-:Y:S05]  /*4490*/  @P0 BRA `(.L_x_2493) ;  /* 0x00000dd000000947 */ /* 0x000fea0003800000 */
[----:B------:R-:W0:Y:S01]  /*44a0*/  F2I.S64.F64.TRUNC R4, R4 ;  /* 0x0000000400047311 */ /* 0x000e22000030d900 */
[----:B------:R-:W-:Y:S01]  /*44b0*/  IMAD.MOV.U32 R22, RZ, RZ, R26 ;  /* 0x000000ffff167224 */ /* 0x000fe200078e001a */
[----:B0-----:R0:W-:Y:S01]  /*44c0*/  STG.E.64 [R8.64], R4 ;  /* 0x0000000408007986 */ /* 0x0011e2000c101b24 */
[----:B------:R-:W-:Y:S05]  /*44d0*/  BRA `(.L_x_2488) ;  /* 0x00000f5000007947 */ /* 0x000fea0003800000 */
.L_x_2495:
[----:B------:R-:W0:Y:S01]  /*44e0*/  F2I.F64.TRUNC R5, R4 ;  /* 0x0000000400057311 */ /* 0x000e22000030d100 */
[----:B------:R-:W-:Y:S01]  /*44f0*/  IMAD.MOV.U32 R22, RZ, RZ, R26 ;  /* 0x000000ffff167224 */ /* 0x000fe200078e001a */
[----:B0-----:R0:W-:Y:S01]  /*4500*/  STG.E [R8.64], R5 ;  /* 0x0000000508007986 */ /* 0x0011e2000c101924 */
[----:B------:R-:W-:Y:S05]  /*4510*/  BRA `(.L_x_2488) ;  /* 0x00000f1000007947 */ /* 0x000fea0003800000 */
.L_x_2494:
[----:B------:R-:W0:Y:S01]  /*4520*/  F2I.F64.TRUNC R5, R4 ;  /* 0x0000000400057311 */ /* 0x000e22000030d100 */
[----:B------:R-:W-:Y:S01]  /*4530*/  IMAD.MOV.U32 R22, RZ, RZ, R26 ;  /* 0x000000ffff167224 */ /* 0x000fe200078e001a */
[----:B0-----:R0:W-:Y:S01]  /*4540*/  STG.E.U16 [R8.64], R5 ;  /* 0x0000000508007986 */ /* 0x0011e2000c101524 */
[----:B------:R-:W-:Y:S05]  /*4550*/  BRA `(.L_x_2488) ;  /* 0x00000ed000007947 */ /* 0x000fea0003800000 */
.L_x_2490:
[----:B------:R-:W-:-:S13]  /*4560*/  ISETP.GT.AND P0, PT, R0, 0x6, PT ;  /* 0x000000060000780c */ /* 0x000fda0003f04270 */
[----:B------:R-:W-:Y:S05]  /*4570*/  @P0 BRA `(.L_x_2496) ;  /* 0x0000011000000947 */ /* 0x000fea0003800000 */
[----:B------:R-:W-:-:S13]  /*4580*/  ISETP.NE.AND P0, PT, R0, 0x5, PT ;  /* 0x000000050000780c */ /* 0x000fda0003f05270 */
[----:B------:R-:W-:Y:S05]  /*4590*/  @!P0 BRA `(.L_x_2497) ;  /* 0x0000008000008947 */ /* 0x000fea0003800000 */
[----:B------:R-:W-:-:S13]  /*45a0*/  ISETP.NE.AND P0, PT, R0, 0x6, PT ;  /* 0x000000060000780c */ /* 0x000fda0003f05270 */
[----:B------:R-:W-:Y:S05]  /*45b0*/  @P0 BRA `(.L_x_2493) ;  /* 0x00000cb000000947 */ /* 0x000fea0003800000 */
[----:B------:R-:W0:Y:S01]  /*45c0*/  F2F.F32.F64 R3, R4 ;  /* 0x0000000400037310 */ /* 0x000e220000301000 */
[----:B------:R-:W0:Y:S01]  /*45d0*/  DSETP.GEU.AND P0, PT, |R4|, c[0x2][0x0], PT ;  /* 0x008000000400762a */ /* 0x000e220003f0e200 */
[----:B------:R-:W-:-:S13]  /*45e0*/  IMAD.MOV.U32 R22, RZ, RZ, R26 ;  /* 0x000000ffff167224 */ /* 0x000fda00078e001a */
[----:B0-----:R-:W-:-:S05]  /*45f0*/  @!P0 FMUL R3, R3, 1.175494350822287508e-38 ;  /* 0x0080000003038820 */ /* 0x001fca0000400000 */
[----:B------:R0:W-:Y:S01]  /*4600*/  STG.E [R8.64], R3 ;  /* 0x0000000308007986 */ /* 0x0001e2000c101924 */
[----:B------:R-:W-:Y:S05]  /*4610*/  BRA `(.L_x_2488) ;  /* 0x00000e1000007947 */ /* 0x000fea0003800000 */
.L_x_2497:
[----:B------:R-:W0:Y:S01]  /*4620*/  F2F.F32.F64 R0, R4 ;  /* 0x0000000400007310 */ /* 0x000e220000301000 */
[----:B------:R-:W0:Y:S01]  /*4630*/  DSETP.GEU.AND P0, PT, |R4|, c[0x2][0x0], PT ;  /* 0x008000000400762a */ /* 0x000e220003f0e200 */
[----:B------:R-:W-:-:S13]  /*4640*/  IMAD.MOV.U32 R22, RZ, RZ, R26 ;  /* 0x000000ffff167224 */ /* 0x000fda00078e001a */
[----:B0-----:R-:W-:-:S05]  /*4650*/  @!P0 FMUL R0, R0, 1.175494350822287508e-38 ;  /* 0x0080000000008820 */ /* 0x001fca0000400000 */
[----:B------:R-:W-:-:S05]  /*4660*/  F2FP.PACK_AB R0, RZ, R0 ;  /* 0x00000000ff00723e */ /* 0x000fca00000000ff */
[----:B------:R0:W-:Y:S01]  /*4670*/  STG.E.U16 [R8.64], R0 ;  /* 0x0000000008007986 */ /* 0x0001e2000c101524 */
[----:B------:R-:W-:Y:S05]  /*4680*/  BRA `(.L_x_2488) ;  /* 0x00000da000007947 */ /* 0x000fea0003800000 */
.L_x_2496:
        /* <DEDUP_REMOVED lines=8> */
[----:B------:R-:W-:Y:S02]  /*4710*/  IMAD.MOV.U32 R7, RZ, RZ, RZ ;  /* 0x000000ffff077224 */ /* 0x000fe400078e00ff */
[----:B------:R-:W-:-:S11]  /*4720*/  IMAD.MOV.U32 R22, RZ, RZ, R26 ;  /* 0x000000ffff167224 */ /* 0x000fd600078e001a */
[----:B0-----:R-:W-:-:S05]  /*4730*/  @!P0 FMUL R6, R6, 1.175494350822287508e-38 ;  /* 0x0080000006068820 */ /* 0x001fca0000400000 */
[----:B------:R0:W-:Y:S01]  /*4740*/  STG.E.64 [R8.64], R6 ;  /* 0x0000000608007986 */ /* 0x0001e2000c101b24 */
[----:B------:R-:W-:Y:S05]  /*4750*/  BRA `(.L_x_2488) ;  /* 0x00000cd000007947 */ /* 0x000fea0003800000 */
.L_x_2499:
[----:B------:R-:W0:Y:S01]  /*4760*/  F2F.F32.F64 R0, R4 ;  /* 0x0000000400007310 */ /* 0x000e220000301000 */
[----:B------:R-:W0:Y:S01]  /*4770*/  DSETP.GEU.AND P0, PT, |R4|, c[0x2][0x0], PT ;  /* 0x008000000400762a */ /* 0x000e220003f0e200 */
[----:B------:R-:W-:-:S13]  /*4780*/  IMAD.MOV.U32 R22, RZ, RZ, R26 ;  /* 0x000000ffff167224 */ /* 0x000fda00078e001a */
[----:B0-----:R-:W-:-:S05]  /*4790*/  @!P0 FMUL R0, R0, 1.175494350822287508e-38 ;  /* 0x0080000000008820 */ /* 0x001fca0000400000 */
[----:B------:R-:W-:-:S04]  /*47a0*/  F2FP.PACK_AB R3, RZ, R0 ;  /* 0x00000000ff03723e */ /* 0x000fc800000000ff */
[----:B------:R-:W-:-:S05]  /*47b0*/  PRMT R3, R3, 0x5410, RZ ;  /* 0x0000541003037816 */ /* 0x000fca00000000ff */
[----:B------:R0:W-:Y:S01]  /*47c0*/  STG.E [R8.64], R3 ;  /* 0x0000000308007986 */ /* 0x0001e2000c101924 */
[----:B------:R-:W-:Y:S05]  /*47d0*/  BRA `(.L_x_2488) ;  /* 0x00000c5000007947 */ /* 0x000fea0003800000 */
.L_x_2498:
[----:B------:R0:W-:Y:S01]  /*47e0*/  STG.E.64 [R8.64], R4 ;  /* 0x0000000408007986 */ /* 0x0001e2000c101b24 */
[----:B------:R-:W-:Y:S01]  /*47f0*/  IMAD.MOV.U32 R22, RZ, RZ, R26 ;  /* 0x000000ffff167224 */ /* 0x000fe200078e001a */
[----:B------:R-:W-:Y:S05]  /*4800*/  BRA `(.L_x_2488) ;  /* 0x00000c2000007947 */ /* 0x000fea0003800000 */
.L_x_2489:
        /* <DEDUP_REMOVED lines=8> */
[----:B------:R-:W0:Y:S01]  /*4890*/  DSETP.NEU.AND P0, PT, R4, RZ, PT ;  /* 0x000000ff0400722a */ /* 0x000e220003f0d000 */
[----:B------:R-:W-:-:S05]  /*48a0*/  IMAD.MOV.U32 R22, RZ, RZ, R26 ;  /* 0x000000ffff167224 */ /* 0x000fca00078e001a */
[----:B0-----:R-:W-:-:S05]  /*48b0*/  SEL R3, RZ, 0x1, !P0 ;  /* 0x00000001ff037807 */ /* 0x001fca0004000000 */
[----:B------:R0:W-:Y:S01]  /*48c0*/  STG.E.U8 [R8.64], R3 ;  /* 0x0000000308007986 */ /* 0x0001e2000c101124 */
[----:B------:R-:W-:Y:S05]  /*48d0*/  BRA `(.L_x_2488) ;  /* 0x00000b5000007947 */ /* 0x000fea0003800000 */
.L_x_2502:
[----:B------:R-:W-:Y:S01]  /*48e0*/  CS2R R6, SRZ ;  /* 0x0000000000067805 */ /* 0x000fe2000001ff00 */
[----:B------:R-:W-:-:S04]  /*48f0*/  IMAD.MOV.U32 R22, RZ, RZ, R26 ;  /* 0x000000ffff167224 */ /* 0x000fc800078e001a */
[----:B------:R0:W-:Y:S01]  /*4900*/  STG.E.128 [R8.64], R4 ;  /* 0x0000000408007986 */ /* 0x0001e2000c101d24 */
[----:B------:R-:W-:Y:S05]  /*4910*/  BRA `(.L_x_2488) ;  /* 0x00000b1000007947 */ /* 0x000fea0003800000 */
.L_x_2501:
        /* <DEDUP_REMOVED lines=23> */
.L_x_2506:
[----:B------:R-:W-:Y:S05]  /*4a90*/  BSYNC B0 ;  /* 0x0000000000007941 */ /* 0x000fea0003800000 */
.L_x_2505:
[----:B------:R-:W-:Y:S01]  /*4aa0*/  LOP3.LUT R7, R0, R7, RZ, 0xfc, !PT ;  /* 0x0000000700077212 */ /* 0x000fe200078efcff */
[----:B------:R-:W-:-:S04]  /*4ab0*/  IMAD.MOV.U32 R22, RZ, RZ, R26 ;  /* 0x000000ffff167224 */ /* 0x000fc800078e001a */
[----:B------:R0:W-:Y:S01]  /*4ac0*/  STG.E.U8 [R8.64], R7 ;  /* 0x0000000708007986 */ /* 0x0001e2000c101124 */
[----:B------:R-:W-:Y:S05]  /*4ad0*/  BRA `(.L_x_2488) ;  /* 0x0000095000007947 */ /* 0x000fea0003800000 */
.L_x_2504:
        /* <DEDUP_REMOVED lines=15> */
.L_x_2508:
[----:B------:R-:W-:Y:S01]  /*4bd0*/  IMAD.MOV.U32 R0, RZ, RZ, 0x7f ;  /* 0x0000007fff007424 */ /* 0x000fe200078e00ff */
[----:B------:R-:W-:-:S04]  /*4be0*/  ISETP.GT.U32.AND P0, PT, R3, 0x7f800000, PT ;  /* 0x7f8000000300780c */ /* 0x000fc80003f04070 */
[----:B------:R-:W-:-:S04]  /*4bf0*/  SEL R0, R0, 0x7c, P0 ;  /* 0x0000007c00007807 */ /* 0x000fc80000000000 */
.L_x_2509:
[----:B------:R-:W-:Y:S05]  /*4c00*/  BSYNC B0 ;  /* 0x0000000000007941 */ /* 0x000fea0003800000 */
.L_x_2507:
[----:B------:R-:W-:Y:S01]  /*4c10*/  LOP3.LUT R3, R7, 0x80000000, RZ, 0xc0, !PT ;  /* 0x8000000007037812 */ /* 0x000fe200078ec0ff */
[----:B------:R-:W-:-:S03]  /*4c20*/  IMAD.MOV.U32 R22, RZ, RZ, R26 ;  /* 0x000000ffff167224 */ /* 0x000fc600078e001a */
[----:B------:R-:W-:-:S04]  /*4c30*/  SHF.R.U32.HI R3, RZ, 0x18, R3 ;  /* 0x00000018ff037819 */ /* 0x000fc80000011603 */
[----:B------:R-:W-:-:S05]  /*4c40*/  LOP3.LUT R3, R0, R3, RZ, 0xfc, !PT ;  /* 0x0000000300037212 */ /* 0x000fca00078efcff */
[----:B------:R0:W-:Y:S01]  /*4c50*/  STG.E.U8 [R8.64], R3 ;  /* 0x0000000308007986 */ /* 0x0001e2000c101124 */
[----:B------:R-:W-:Y:S05]  /*4c60*/  BRA `(.L_x_2488) ;  /* 0x000007c000007947 */ /* 0x000fea0003800000 */
.L_x_2503:
[----:B------:R-:W0:Y:S01]  /*4c70*/  F2F.F32.F64 R0, R4 ;  /* 0x0000000400007310 */ /* 0x000e220000301000 */
[----:B------:R-:W0:Y:S01]  /*4c80*/  DSETP.GEU.AND P0, PT, |R4|, c[0x2][0x0], PT ;  /* 0x008000000400762a */ /* 0x000e220003f0e200 */
[----:B------:R-:W-:-:S13]  /*4c90*/  IMAD.MOV.U32 R22, RZ, RZ, R26 ;  /* 0x000000ffff167224 */ /* 0x000fda00078e001a */
[----:B0-----:R-:W-:-:S05]  /*4ca0*/  @!P0 FMUL R0, R0, 1.175494350822287508e-38 ;  /* 0x0080000000008820 */ /* 0x001fca0000400000 */
[----:B------:R-:W-:-:S05]  /*4cb0*/  F2FP.BF16.PACK_AB R0, RZ, R0 ;  /* 0x00000000ff00723e */ /* 0x000fca00000010ff */
[----:B------:R0:W-:Y:S01]  /*4cc0*/  STG.E.U16 [R8.64], R0 ;  /* 0x0000000008007986 */ /* 0x0001e2000c101524 */
[----:B------:R-:W-:Y:S05]  /*4cd0*/  BRA `(.L_x_2488) ;  /* 0x0000075000007947 */ /* 0x000fea0003800000 */
.L_x_2500:
        /* <DEDUP_REMOVED lines=8> */
[----:B------:R-:W0:Y:S01]  /*4d60*/  F2I.U32.F64.TRUNC R5, R4 ;  /* 0x0000000400057311 */ /* 0x000e22000030d000 */
[----:B------:R-:W-:Y:S01]  /*4d70*/  IMAD.MOV.U32 R22, RZ, RZ, R26 ;  /* 0x000000ffff167224 */ /* 0x000fe200078e001a */
[----:B0-----:R0:W-:Y:S01]  /*4d80*/  STG.E.U16 [R8.64], R5 ;  /* 0x0000000508007986 */ /* 0x0011e2000c101524 */
[----:B------:R-:W-:Y:S05]  /*4d90*/  BRA `(.L_x_2488) ;  /* 0x0000069000007947 */ /* 0x000fea0003800000 */
.L_x_2512:
        /* <DEDUP_REMOVED lines=19> */
.L_x_2515:
[----:B------:R-:W-:-:S04]  /*4ed0*/  LOP3.LUT R0, R7, 0x80000000, RZ, 0xc0, !PT ;  /* 0x8000000007007812 */ /* 0x000fc800078ec0ff */
[----:B------:R-:W-:-:S04]  /*4ee0*/  SHF.R.U32.HI R0, RZ, 0x18, R0 ;  /* 0x00000018ff007819 */ /* 0x000fc80000011600 */
[----:B------:R-:W-:Y:S02]  /*4ef0*/  LOP3.LUT R0, R3, R0, RZ, 0xfc, !PT ;  /* 0x0000000003007212 */ /* 0x000fe400078efcff */
.L_x_2514:
[----:B------:R-:W-:Y:S05]  /*4f00*/  BSYNC B0 ;  /* 0x0000000000007941 */ /* 0x000fea0003800000 */
.L_x_2513:
[----:B------:R0:W-:Y:S01]  /*4f10*/  STG.E.U8 [R8.64], R0 ;  /* 0x0000000008007986 */ /* 0x0001e2000c101124 */
[----:B------:R-:W-:Y:S01]  /*4f20*/  IMAD.MOV.U32 R22, RZ, RZ, R26 ;  /* 0x000000ffff167224 */ /* 0x000fe200078e001a */
[----:B------:R-:W-:Y:S05]  /*4f30*/  BRA `(.L_x_2488) ;  /* 0x000004f000007947 */ /* 0x000fea0003800000 */
.L_x_2511:
        /* <DEDUP_REMOVED lines=19> */
.L_x_2518:
[----:B------:R-:W-:-:S04]  /*5070*/  LOP3.LUT R0, R7, 0x80000000, RZ, 0xc0, !PT ;  /* 0x8000000007007812 */ /* 0x000fc800078ec0ff */
[----:B------:R-:W-:-:S04]  /*5080*/  SHF.R.U32.HI R0, RZ, 0x18, R0 ;  /* 0x00000018ff007819 */ /* 0x000fc80000011600 */
[----:B------:R-:W-:Y:S02]  /*5090*/  LOP3.LUT R0, R3, R0, RZ, 0xfc, !PT ;  /* 0x0000000003007212 */ /* 0x000fe400078efcff */
.L_x_2517:
[----:B------:R-:W-:Y:S05]  /*50a0*/  BSYNC B0 ;  /* 0x0000000000007941 */ /* 0x000fea0003800000 */
.L_x_2516:
[----:B------:R0:W-:Y:S01]  /*50b0*/  STG.E.U8 [R8.64], R0 ;  /* 0x0000000008007986 */ /* 0x0001e2000c101124 */
[----:B------:R-:W-:Y:S01]  /*50c0*/  IMAD.MOV.U32 R22, RZ, RZ, R26 ;  /* 0x000000ffff167224 */ /* 0x000fe200078e001a */
[----:B------:R-:W-:Y:S05]  /*50d0*/  BRA `(.L_x_2488) ;  /* 0x0000035000007947 */ /* 0x000fea0003800000 */
.L_x_2510:
        /* <DEDUP_REMOVED lines=8> */
[----:B------:R-:W-:-:S13]  /*5160*/  IMAD.MOV.U32 R22, RZ, RZ, R26 ;  /* 0x000000ffff167224 */ /* 0x000fda00078e001a */
        /* <DEDUP_REMOVED lines=16> */
.L_x_2493:
        /* <DEDUP_REMOVED lines=19> */
[----:B------:R-:W-:Y:S01]  /*53a0*/  IMAD.MOV.U32 R22, RZ, RZ, R26 ;  /* 0x000000ffff167224 */ /* 0x000fe200078e001a */
[----:B------:R-:W-:Y:S05]  /*53b0*/  BRA `(.L_x_2488) ;  /* 0x0000007000007947 */ /* 0x000fea0003800000 */
.L_x_2520:
[----:B------:R-:W0:Y:S01]  /*53c0*/  F2I.U64.F64.TRUNC R4, R4 ;  /* 0x0000000400047311 */ /* 0x000e22000030d800 */
[----:B------:R-:W-:Y:S01]  /*53d0*/  IMAD.MOV.U32 R22, RZ, RZ, R26 ;  /* 0x000000ffff167224 */ /* 0x000fe200078e001a */
[----:B0-----:R0:W-:Y:S01]  /*53e0*/  STG.E.64 [R8.64], R4 ;  /* 0x0000000408007986 */ /* 0x0011e2000c101b24 */
[----:B------:R-:W-:Y:S05]  /*53f0*/  BRA `(.L_x_2488) ;  /* 0x0000003000007947 */ /* 0x000fea0003800000 */
.L_x_2519:
[----:B------:R-:W0:Y:S01]  /*5400*/  F2I.U32.F64.TRUNC R5, R4 ;  /* 0x0000000400057311 */ /* 0x000e22000030d000 */
[----:B------:R-:W-:Y:S01]  /*5410*/  IMAD.MOV.U32 R22, RZ, RZ, R26 ;  /* 0x000000ffff167224 */ /* 0x000fe200078e001a */
[----:B0-----:R0:W-:Y:S06]  /*5420*/  STG.E [R8.64], R5 ;  /* 0x0000000508007986 */ /* 0x0011ec000c101924 */
.L_x_2488:
[----:B------:R-:W-:Y:S05]  /*5430*/  BSYNC B6 ;  /* 0x0000000000067941 */ /* 0x000fea0003800000 */
.L_x_2487:
        /* <DEDUP_REMOVED lines=19> */
[----:B-1---5:R-:W0:Y:S02]  /*5570*/  F2I.F64.TRUNC R29, R28 ;  /* 0x0000001c001d7311 */ /* 0x022e24000030d100 */
[----:B0-----:R0:W-:Y:S01]  /*5580*/  STG.E.U8 [R4.64], R29 ;  /* 0x0000001d04007986 */ /* 0x0011e2000c101124 */
[----:B------:R-:W-:Y:S05]  /*5590*/  BRA `(.L_x_2528) ;  /* 0x00000ef000007947 */ /* 0x000fea0003800000 */
.L_x_2526:
[----:B-1---5:R-:W0:Y:S02]  /*55a0*/  F2I.S64.F64.TRUNC R28, R28 ;  /* 0x0000001c001c7311 */ /* 0x022e24000030d900 */
[----:B0-----:R-:W-:-:S05]  /*55b0*/  IMAD.MOV.U32 R3, RZ, RZ, R28 ;  /* 0x000000ffff037224 */ /* 0x001fca00078e001c */
[----:B------:R0:W-:Y:S01]  /*55c0*/  STG.E.U8 [R4.64], R3 ;  /* 0x0000000304007986 */ /* 0x0001e2000c101124 */
[----:B------:R-:W-:Y:S05]  /*55d0*/  BRA `(.L_x_2528) ;  /* 0x00000eb000007947 */ /* 0x000fea0003800000 */
.L_x_2525:
[----:B------:R-:W-:-:S13]  /*55e0*/  ISETP.NE.AND P0, PT, R0, 0x2, PT ;  /* 0x000000020000780c */ /* 0x000fda0003f05270 */
[----:B------:R-:W-:Y:S05]  /*55f0*/  @!P0 BRA `(.L_x_2529) ;  /* 0x000000a000008947 */ /* 0x000fea0003800000 */
[----:B------:R-:W-:-:S13]  /*5600*/  ISETP.NE.AND P0, PT, R0, 0x3, PT ;  /* 0x000000030000780c */ /* 0x000fda0003f05270 */
[----:B------:R-:W-:Y:S05]  /*5610*/  @!P0 BRA `(.L_x_2530) ;  /* 0x0000005000008947 */ /* 0x000fea0003800000 */
[----:B------:R-:W-:-:S13]  /*5620*/  ISETP.NE.AND P0, PT, R0, 0x4, PT ;  /* 0x000000040000780c */ /* 0x000fda0003f05270 */
[----:B------:R-:W-:Y:S05]  /*5630*/  @P0 BRA `(.L_x_2527) ;  /* 0x00000cc000000947 */ /* 0x000fea0003800000 */
[----:B-1---5:R-:W0:Y:S02]  /*5640*/  F2I.S64.F64.TRUNC R28, R28 ;  /* 0x0000001c001c7311 */ /* 0x022e24000030d900 */
[----:B0-----:R0:W-:Y:S01]  /*5650*/  STG.E.64 [R4.64], R28 ;  /* 0x0000001c04007986 */ /* 0x0011e2000c101b24 */
[----:B------:R-:W-:Y:S05]  /*5660*/  BRA `(.L_x_2528) ;  /* 0x00000e2000007947 */ /* 0x000fea0003800000 */
.L_x_2530:
[----:B-1---5:R-:W0:Y:S02]  /*5670*/  F2I.F64.TRUNC R29, R28 ;  /* 0x0000001c001d7311 */ /* 0x022e24000030d100 */
[----:B0-----:R0:W-:Y:S01]  /*5680*/  STG.E [R4.64], R29 ;  /* 0x0000001d04007986 */ /* 0x0011e2000c101924 */
[----:B------:R-:W-:Y:S05]  /*5690*/  BRA `(.L_x_2528) ;  /* 0x00000df000007947 */ /* 0x000fea0003800000 */
.L_x_2529:
[----:B-1---5:R-:W0:Y:S02]  /*56a0*/  F2I.F64.TRUNC R29, R28 ;  /* 0x0000001c001d7311 */ /* 0x022e24000030d100 */
[----:B0-----:R0:W-:Y:S01]  /*56b0*/  STG.E.U16 [R4.64], R29 ;  /* 0x0000001d04007986 */ /* 0x0011e2000c101524 */
[----:B------:R-:W-:Y:S05]  /*56c0*/  BRA `(.L_x_2528) ;  /* 0x00000dc000007947 */ /* 0x000fea0003800000 */
.L_x_2524:
[----:B------:R-:W-:-:S13]  /*56d0*/  ISETP.GT.AND P0, PT, R0, 0x6, PT ;  /* 0x000000060000780c */ /* 0x000fda0003f04270 */
[----:B------:R-:W-:Y:S05]  /*56e0*/  @P0 BRA `(.L_x_2531) ;  /* 0x000000f000000947 */ /* 0x000fea0003800000 */
[----:B------:R-:W-:-:S13]  /*56f0*/  ISETP.NE.AND P0, PT, R0, 0x5, PT ;  /* 0x000000050000780c */ /* 0x000fda0003f05270 */
[----:B------:R-:W-:Y:S05]  /*5700*/  @!P0 BRA `(.L_x_2532) ;  /* 0x0000007000008947 */ /* 0x000fea0003800000 */
[----:B------:R-:W-:-:S13]  /*5710*/  ISETP.NE.AND P0, PT, R0, 0x6, PT ;  /* 0x000000060000780c */ /* 0x000fda0003f05270 */
[----:B------:R-:W-:Y:S05]  /*5720*/  @P0 BRA `(.L_x_2527) ;  /* 0x00000bd000000947 */ /* 0x000fea0003800000 */
[----:B-1---5:R-:W0:Y:S01]  /*5730*/  F2F.F32.F64 R3, R28 ;  /* 0x0000001c00037310 */ /* 0x022e220000301000 */
[----:B------:R-:W0:-:S14]  /*5740*/  DSETP.GEU.AND P0, PT, |R28|, c[0x2][0x0], PT ;  /* 0x008000001c00762a */ /* 0x000e1c0003f0e200 */
[----:B0-----:R-:W-:-:S05]  /*5750*/  @!P0 FMUL R3, R3, 1.175494350822287508e-38 ;  /* 0x0080000003038820 */ /* 0x001fca0000400000 */
[----:B------:R0:W-:Y:S01]  /*5760*/  STG.E [R4.64], R3 ;  /* 0x0000000304007986 */ /* 0x0001e2000c101924 */
[----:B------:R-:W-:Y:S05]  /*5770*/  BRA `(.L_x_2528) ;  /* 0x00000d1000007947 */ /* 0x000fea0003800000 */
.L_x_2532:
[----:B-1---5:R-:W0:Y:S01]  /*5780*/  F2F.F32.F64 R0, R28 ;  /* 0x0000001c00007310 */ /* 0x022e220000301000 */
[----:B------:R-:W0:-:S14]  /*5790*/  DSETP.GEU.AND P0, PT, |R28|, c[0x2][0x0], PT ;  /* 0x008000001c00762a */ /* 0x000e1c0003f0e200 */
[----:B0-----:R-:W-:-:S05]  /*57a0*/  @!P0 FMUL R0, R0, 1.175494350822287508e-38 ;  /* 0x0080000000008820 */ /* 0x001fca0000400000 */
[----:B------:R-:W-:-:S05]  /*57b0*/  F2FP.PACK_AB R0, RZ, R0 ;  /* 0x00000000ff00723e */ /* 0x000fca00000000ff */
[----:B------:R0:W-:Y:S01]  /*57c0*/  STG.E.U16 [R4.64], R0 ;  /* 0x0000000004007986 */ /* 0x0001e2000c101524 */
[----:B------:R-:W-:Y:S05]  /*57d0*/  BRA `(.L_x_2528) ;  /* 0x00000cb000007947 */ /* 0x000fea0003800000 */
.L_x_2531:
[----:B------:R-:W-:-:S13]  /*57e0*/  ISETP.NE.AND P0, PT, R0, 0x7, PT ;  /* 0x000000070000780c */ /* 0x000fda0003f05270 */
[----:B------:R-:W-:Y:S05]  /*57f0*/  @!P0 BRA `(.L_x_2533) ;  /* 0x0000011000008947 */ /* 0x000fea0003800000 */
[----:B------:R-:W-:-:S13]  /*5800*/  ISETP.NE.AND P0, PT, R0, 0x8, PT ;  /* 0x000000080000780c */ /* 0x000fda0003f05270 */
[----:B------:R-:W-:Y:S05]  /*5810*/  @!P0 BRA `(.L_x_2534) ;  /* 0x0000008000008947 */ /* 0x000fea0003800000 */
[----:B------:R-:W-:-:S13]  /*5820*/  ISETP.NE.AND P0, PT, R0, 0x9, PT ;  /* 0x000000090000780c */ /* 0x000fda0003f05270 */
[----:B------:R-:W-:Y:S05]  /*5830*/  @P0 BRA `(.L_x_2527) ;  /* 0x00000ac000000947 */ /* 0x000fea0003800000 */
[----:B-1---5:R-:W0:Y:S01]  /*5840*/  F2F.F32.F64 R6, R28 ;  /* 0x0000001c00067310 */ /* 0x022e220000301000 */
[----:B------:R-:W0:Y:S01]  /*5850*/  DSETP.GEU.AND P0, PT, |R28|, c[0x2][0x0], PT ;  /* 0x008000001c00762a */ /* 0x000e220003f0e200 */
[----:B------:R-:W-:-:S13]  /*5860*/  IMAD.MOV.U32 R7, RZ, RZ, RZ ;  /* 0x000000ffff077224 */ /* 0x000fda00078e00ff */
[----:B0-----:R-:W-:-:S05]  /*5870*/  @!P0 FMUL R6, R6, 1.175494350822287508e-38 ;  /* 0x0080000006068820 */ /* 0x001fca0000400000 */
[----:B------:R0:W-:Y:S01]  /*5880*/  STG.E.64 [R4.64], R6 ;  /* 0x0000000604007986 */ /* 0x0001e2000c101b24 */
[----:B------:R-:W-:Y:S05]  /*5890*/  BRA `(.L_x_2528) ;  /* 0x00000bf000007947 */ /* 0x000fea0003800000 */
.L_x_2534:
[----:B-1---5:R-:W0:Y:S01]  /*58a0*/  F2F.F32.F64 R0, R28 ;  /* 0x0000001c00007310 */ /* 0x022e220000301000 */
[----:B------:R-:W0:-:S14]  /*58b0*/  DSETP.GEU.AND P0, PT, |R28|, c[0x2][0x0], PT ;  /* 0x008000001c00762a */ /* 0x000e1c0003f0e200 */
[----:B0-----:R-:W-:-:S05]  /*58c0*/  @!P0 FMUL R0, R0, 1.175494350822287508e-38 ;  /* 0x0080000000008820 */ /* 0x001fca0000400000 */
[----:B------:R-:W-:-:S04]  /*58d0*/  F2FP.PACK_AB R3, RZ, R0 ;  /* 0x00000000ff03723e */ /* 0x000fc800000000ff */
[----:B------:R-:W-:-:S05]  /*58e0*/  PRMT R3, R3, 0x5410, RZ ;  /* 0x0000541003037816 */ /* 0x000fca00000000ff */
[----:B------:R0:W-:Y:S01]  /*58f0*/  STG.E [R4.64], R3 ;  /* 0x0000000304007986 */ /* 0x0001e2000c101924 */
[----:B------:R-:W-:Y:S05]  /*5900*/  BRA `(.L_x_2528) ;  /* 0x00000b8000007947 */ /* 0x000fea0003800000 */
.L_x_2533:
[----:B-1---5:R0:W-:Y:S01]  /*5910*/  STG.E.64 [R4.64], R28 ;  /* 0x0000001c04007986 */ /* 0x0221e2000c101b24 */
[----:B------:R-:W-:Y:S05]  /*5920*/  BRA `(.L_x_2528) ;  /* 0x00000b6000007947 */ /* 0x000fea0003800000 */
.L_x_2523:
        /* <DEDUP_REMOVED lines=8> */
[----:B-1---5:R-:W0:-:S06]  /*59b0*/  DSETP.NEU.AND P0, PT, R28, RZ, PT ;  /* 0x000000ff1c00722a */ /* 0x022e0c0003f0d000 */
[----:B0-----:R-:W-:-:S05]  /*59c0*/  SEL R3, RZ, 0x1, !P0 ;  /* 0x00000001ff037807 */ /* 0x001fca0004000000 */
[----:B------:R0:W-:Y:S01]  /*59d0*/  STG.E.U8 [R4.64], R3 ;  /* 0x0000000304007986 */ /* 0x0001e2000c101124 */
[----:B------:R-:W-:Y:S05]  /*59e0*/  BRA `(.L_x_2528) ;  /* 0x00000aa000007947 */ /* 0x000fea0003800000 */
.L_x_2537:
[----:B-----5:R-:W-:-:S05]  /*59f0*/  CS2R R30, SRZ ;  /* 0x00000000001e7805 */ /* 0x020fca000001ff00 */
[----:B-1----:R0:W-:Y:S01]  /*5a00*/  STG.E.128 [R4.64], R28 ;  /* 0x0000001c04007986 */ /* 0x0021e2000c101d24 */
[----:B------:R-:W-:Y:S05]  /*5a10*/  BRA `(.L_x_2528) ;  /* 0x00000a7000007947 */ /* 0x000fea0003800000 */
.L_x_2536:
        /* <DEDUP_REMOVED lines=23> */
.L_x_2541:
[----:B------:R-:W-:Y:S05]  /*5b90*/  BSYNC B0 ;  /* 0x0000000000007941 */ /* 0x000fea0003800000 */
.L_x_2540:
[----:B------:R-:W-:-:S05]  /*5ba0*/  LOP3.LUT R7, R0, R7, RZ, 0xfc, !PT ;  /* 0x0000000700077212 */ /* 0x000fca00078efcff */
[----:B------:R0:W-:Y:S01]  /*5bb0*/  STG.E.U8 [R4.64], R7 ;  /* 0x0000000704007986 */ /* 0x0001e2000c101124 */
[----:B------:R-:W-:Y:S05]  /*5bc0*/  BRA `(.L_x_2528) ;  /* 0x000008c000007947 */ /* 0x000fea0003800000 */
.L_x_2539:
[----:B-1---5:R-:W0:Y:S01]  /*5bd0*/  F2F.F32.F64 R7, R28 ;  /* 0x0000001c00077310 */ /* 0x022e220000301000 */
        /* <DEDUP_REMOVED lines=14> */
.L_x_2543:
[----:B------:R-:W-:Y:S01]  /*5cc0*/  IMAD.MOV.U32 R0, RZ, RZ, 0x7f ;  /* 0x0000007fff007424 */ /* 0x000fe200078e00ff */
[----:B------:R-:W-:-:S04]  /*5cd0*/  ISETP.GT.U32.AND P0, PT, R3, 0x7f800000, PT ;  /* 0x7f8000000300780c */ /* 0x000fc80003f04070 */
[----:B------:R-:W-:-:S04]  /*5ce0*/  SEL R0, R0, 0x7c, P0 ;  /* 0x0000007c00007807 */ /* 0x000fc80000000000 */
.L_x_2544:
[----:B------:R-:W-:Y:S05]  /*5cf0*/  BSYNC B0 ;  /* 0x0000000000007941 */ /* 0x000fea0003800000 */
.L_x_2542:
[----:B------:R-:W-:-:S04]  /*5d00*/  LOP3.LUT R3, R7, 0x80000000, RZ, 0xc0, !PT ;  /* 0x8000000007037812 */ /* 0x000fc800078ec0ff */
[----:B------:R-:W-:-:S04]  /*5d10*/  SHF.R.U32.HI R3, RZ, 0x18, R3 ;  /* 0x00000018ff037819 */ /* 0x000fc80000011603 */
[----:B------:R-:W-:-:S05]  /*5d20*/  LOP3.LUT R3, R0, R3, RZ, 0xfc, !PT ;  /* 0x0000000300037212 */ /* 0x000fca00078efcff */
[----:B------:R0:W-:Y:S01]  /*5d30*/  STG.E.U8 [R4.64], R3 ;  /* 0x0000000304007986 */ /* 0x0001e2000c101124 */
[----:B------:R-:W-:Y:S05]  /*5d40*/  BRA `(.L_x_2528) ;  /* 0x0000074000007947 */ /* 0x000fea0003800000 */
.L_x_2538:
[----:B-1---5:R-:W0:Y:S01]  /*5d50*/  F2F.F32.F64 R0, R28 ;  /* 0x0000001c00007310 */ /* 0x022e220000301000 */
[----:B------:R-:W0:-:S14]  /*5d60*/  DSETP.GEU.AND P0, PT, |R28|, c[0x2][0x0], PT ;  /* 0x008000001c00762a */ /* 0x000e1c0003f0e200 */
[----:B0-----:R-:W-:-:S05]  /*5d70*/  @!P0 FMUL R0, R0, 1.175494350822287508e-38 ;  /* 0x0080000000008820 */ /* 0x001fca0000400000 */
[----:B------:R-:W-:-:S05]  /*5d80*/  F2FP.BF16.PACK_AB R0, RZ, R0 ;  /* 0x00000000ff00723e */ /* 0x000fca00000010ff */
[----:B------:R0:W-:Y:S01]  /*5d90*/  STG.E.U16 [R4.64], R0 ;  /* 0x0000000004007986 */ /* 0x0001e2000c101524 */
[----:B------:R-:W-:Y:S05]  /*5da0*/  BRA `(.L_x_2528) ;  /* 0x000006e000007947 */ /* 0x000fea0003800000 */
.L_x_2535:
        /* <DEDUP_REMOVED lines=8> */
[----:B-1---5:R-:W0:Y:S02]  /*5e30*/  F2I.U32.F64.TRUNC R29, R28 ;  /* 0x0000001c001d7311 */ /* 0x022e24000030d000 */
[----:B0-----:R0:W-:Y:S01]  /*5e40*/  STG.E.U16 [R4.64], R29 ;  /* 0x0000001d04007986 */ /* 0x0011e2000c101524 */
[----:B------:R-:W-:Y:S05]  /*5e50*/  BRA `(.L_x_2528) ;  /* 0x0000063000007947 */ /* 0x000fea0003800000 */
.L_x_2547:
[----:B-1---5:R-:W0:Y:S01]  /*5e60*/  F2F.F32.F64 R7, R28 ;  /* 0x0000001c00077310 */ /* 0x022e220000301000 */
        /* <DEDUP_REMOVED lines=18> */
.L_x_2550:
[----:B------:R-:W-:-:S04]  /*5f90*/  LOP3.LUT R0, R7, 0x80000000, RZ, 0xc0, !PT ;  /* 0x8000000007007812 */ /* 0x000fc800078ec0ff */
[----:B------:R-:W-:-:S04]  /*5fa0*/  SHF.R.U32.HI R0, RZ, 0x18, R0 ;  /* 0x00000018ff007819 */ /* 0x000fc80000011600 */
[----:B------:R-:W-:Y:S02]  /*5fb0*/  LOP3.LUT R0, R3, R0, RZ, 0xfc, !PT ;  /* 0x0000000003007212 */ /* 0x000fe400078efcff */
.L_x_2549:
[----:B------:R-:W-:Y:S05]  /*5fc0*/  BSYNC B0 ;  /* 0x0000000000007941 */ /* 0x000fea0003800000 */
.L_x_2548:
[----:B------:R0:W-:Y:S01]  /*5fd0*/  STG.E.U8 [R4.64], R0 ;  /* 0x0000000004007986 */ /* 0x0001e2000c101124 */
[----:B------:R-:W-:Y:S05]  /*5fe0*/  BRA `(.L_x_2528) ;  /* 0x000004a000007947 */ /* 0x000fea0003800000 */
.L_x_2546:
        /* <DEDUP_REMOVED lines=19> */
.L_x_2553:
[----:B------:R-:W-:-:S04]  /*6120*/  LOP3.LUT R0, R7, 0x80000000, RZ, 0xc0, !PT ;  /* 0x8000000007007812 */ /* 0x000fc800078ec0ff */
[----:B------:R-:W-:-:S04]  /*6130*/  SHF.R.U32.HI R0, RZ, 0x18, R0 ;  /* 0x00000018ff007819 */ /* 0x000fc80000011600 */
[----:B------:R-:W-:Y:S02]  /*6140*/  LOP3.LUT R0, R3, R0, RZ, 0xfc, !PT ;  /* 0x0000000003007212 */ /* 0x000fe400078efcff */
.L_x_2552:
[----:B------:R-:W-:Y:S05]  /*6150*/  BSYNC B0 ;  /* 0x0000000000007941 */ /* 0x000fea0003800000 */
.L_x_2551:
[----:B------:R0:W-:Y:S01]  /*6160*/  STG.E.U8 [R4.64], R0 ;  /* 0x0000000004007986 */ /* 0x0001e2000c101124 */
[----:B------:R-:W-:Y:S05]  /*6170*/  BRA `(.L_x_2528) ;  /* 0x0000031000007947 */ /* 0x000fea0003800000 */
.L_x_2545:
[----:B------:R-:W-:-:S13]  /*6180*/  ISETP.NE.AND P0, PT, R0, 0x1c, PT ;  /* 0x0000001c0000780c */ /* 0x000fda0003f05270 */
[----:B------:R-:W-:Y:S05]  /*6190*/  @!P0 BRA `(.L_x_2554) ;  /* 0x000002d000008947 */ /* 0x000fea0003800000 */
[----:B------:R-:W-:-:S13]  /*61a0*/  ISETP.NE.AND P0, PT, R0, 0x1d, PT ;  /* 0x0000001d0000780c */ /* 0x000fda0003f05270 */
[----:B------:R-:W-:Y:S05]  /*61b0*/  @!P0 BRA `(.L_x_2555) ;  /* 0x0000028000008947 */ /* 0x000fea0003800000 */
[----:B------:R-:W-:-:S13]  /*61c0*/  ISETP.NE.AND P0, PT, R0, 0x2c, PT ;  /* 0x0000002c0000780c */ /* 0x000fda0003f05270 */
[----:B------:R-:W-:Y:S05]  /*61d0*/  @P0 BRA `(.L_x_2527) ;  /* 0x0000012000000947 */ /* 0x000fea0003800000 */
[----:B-1---5:R-:W0:Y:S01]  /*61e0*/  F2F.F32.F64 R8, R28 ;  /* 0x0000001c00087310 */ /* 0x022e220000301000 */
        /* <DEDUP_REMOVED lines=17> */
.L_x_2527:
        /* <DEDUP_REMOVED lines=20> */
.L_x_2555:
[----:B-1---5:R-:W0:Y:S02]  /*6440*/  F2I.U64.F64.TRUNC R28, R28 ;  /* 0x0000001c001c7311 */ /* 0x022e24000030d800 */
[----:B0-----:R0:W-:Y:S01]  /*6450*/  STG.E.64 [R4.64], R28 ;  /* 0x0000001c04007986 */ /* 0x0011e2000c101b24 */
[----:B------:R-:W-:Y:S05]  /*6460*/  BRA `(.L_x_2528) ;  /* 0x0000002000007947 */ /* 0x000fea0003800000 */
.L_x_2554:
[----:B-1---5:R-:W0:Y:S02]  /*6470*/  F2I.U32.F64.TRUNC R29, R28 ;  /* 0x0000001c001d7311 */ /* 0x022e24000030d000 */
[----:B0-----:R0:W-:Y:S02]  /*6480*/  STG.E [R4.64], R29 ;  /* 0x0000001d04007986 */ /* 0x0011e4000c101924 */
.L_x_2528:
        /* <DEDUP_REMOVED lines=19> */
[----:B--2---:R-:W0:Y:S02]  /*65c0*/  F2I.F64.TRUNC R25, R24 ;  /* 0x0000001800197311 */ /* 0x004e24000030d100 */
[----:B0-----:R0:W-:Y:S01]  /*65d0*/  STG.E.U8 [R4.64], R25 ;  /* 0x0000001904007986 */ /* 0x0011e2000c101124 */
[----:B------:R-:W-:Y:S05]  /*65e0*/  BRA `(.L_x_2561) ;  /* 0x00000ef000007947 */ /* 0x000fea0003800000 */
.L_x_2559:
[----:B--2---:R-:W0:Y:S02]  /*65f0*/  F2I.S64.F64.TRUNC R24, R24 ;  /* 0x0000001800187311 */ /* 0x004e24000030d900 */
[----:B0-----:R-:W-:-:S05]  /*6600*/  IMAD.MOV.U32 R3, RZ, RZ, R24 ;  /* 0x000000ffff037224 */ /* 0x001fca00078e0018 */
[----:B------:R0:W-:Y:S01]  /*6610*/  STG.E.U8 [R4.64], R3 ;  /* 0x0000000304007986 */ /* 0x0001e2000c101124 */
[----:B------:R-:W-:Y:S05]  /*6620*/  BRA `(.L_x_2561) ;  /* 0x00000eb000007947 */ /* 0x000fea0003800000 */
.L_x_2558:
[----:B------:R-:W-:-:S13]  /*6630*/  ISETP.NE.AND P0, PT, R0, 0x2, PT ;  /* 0x000000020000780c */ /* 0x000fda0003f05270 */
[----:B------:R-:W-:Y:S05]  /*6640*/  @!P0 BRA `(.L_x_2562) ;  /* 0x000000a000008947 */ /* 0x000fea0003800000 */
[----:B------:R-:W-:-:S13]  /*6650*/  ISETP.NE.AND P0, PT, R0, 0x3, PT ;  /* 0x000000030000780c */ /* 0x000fda0003f05270 */
[----:B------:R-:W-:Y:S05]  /*6660*/  @!P0 BRA `(.L_x_2563) ;  /* 0x0000005000008947 */ /* 0x000fea0003800000 */
[----:B------:R-:W-:-:S13]  /*6670*/  ISETP.NE.AND P0, PT, R0, 0x4, PT ;  /* 0x000000040000780c */ /* 0x000fda0003f05270 */
[----:B------:R-:W-:Y:S05]  /*6680*/  @P0 BRA `(.L_x_2560) ;  /* 0x00000cc000000947 */ /* 0x000fea0003800000 */
[----:B--2---:R-:W0:Y:S02]  /*6690*/  F2I.S64.F64.TRUNC R24, R24 ;  /* 0x0000001800187311 */ /* 0x004e24000030d900 */
[----:B0-----:R0:W-:Y:S01]  /*66a0*/  STG.E.64 [R4.64], R24 ;  /* 0x0000001804007986 */ /* 0x0011e2000c101b24 */
[----:B------:R-:W-:Y:S05]  /*66b0*/  BRA `(.L_x_2561) ;  /* 0x00000e2000007947 */ /* 0x000fea0003800000 */
.L_x_2563:
[----:B--2---:R-:W0:Y:S02]  /*66c0*/  F2I.F64.TRUNC R25, R24 ;  /* 0x0000001800197311 */ /* 0x004e24000030d100 */
[----:B0-----:R0:W-:Y:S01]  /*66d0*/  STG.E [R4.64], R25 ;  /* 0x0000001904007986 */ /* 0x0011e2000c101924 */
[----:B------:R-:W-:Y:S05]  /*66e0*/  BRA `(.L_x_2561) ;  /* 0x00000df000007947 */ /* 0x000fea0003800000 */
.L_x_2562:
[----:B--2---:R-:W0:Y:S02]  /*66f0*/  F2I.F64.TRUNC R25, R24 ;  /* 0x0000001800197311 */ /* 0x004e24000030d100 */
[----:B0-----:R0:W-:Y:S01]  /*6700*/  STG.E.U16 [R4.64], R25 ;  /* 0x0000001904007986 */ /* 0x0011e2000c101524 */
[----:B------:R-:W-:Y:S05]  /*6710*/  BRA `(.L_x_2561) ;  /* 0x00000dc000007947 */ /* 0x000fea0003800000 */
.L_x_2557:
[----:B------:R-:W-:-:S13]  /*6720*/  ISETP.GT.AND P0, PT, R0, 0x6, PT ;  /* 0x000000060000780c */ /* 0x000fda0003f04270 */
[----:B------:R-:W-:Y:S05]  /*6730*/  @P0 BRA `(.L_x_2564) ;  /* 0x000000f000000947 */ /* 0x000fea0003800000 */
[----:B------:R-:W-:-:S13]  /*6740*/  ISETP.NE.AND P0, PT, R0, 0x5, PT ;  /* 0x000000050000780c */ /* 0x000fda0003f05270 */
[----:B------:R-:W-:Y:S05]  /*6750*/  @!P0 BRA `(.L_x_2565) ;  /* 0x0000007000008947 */ /* 0x000fea0003800000 */
[----:B------:R-:W-:-:S13]  /*6760*/  ISETP.NE.AND P0, PT, R0, 0x6, PT ;  /* 0x000000060000780c */ /* 0x000fda0003f05270 */
[----:B------:R-:W-:Y:S05]  /*6770*/  @P0 BRA `(.L_x_2560) ;  /* 0x00000bd000000947 */ /* 0x000fea0003800000 */
[----:B--2---:R-:W0:Y:S01]  /*6780*/  F2F.F32.F64 R3, R24 ;  /* 0x0000001800037310 */ /* 0x004e220000301000 */
[----:B------:R-:W0:-:S14]  /*6790*/  DSETP.GEU.AND P0, PT, |R24|, c[0x2][0x0], PT ;  /* 0x008000001800762a */ /* 0x000e1c0003f0e200 */
[----:B0-----:R-:W-:-:S05]  /*67a0*/  @!P0 FMUL R3, R3, 1.175494350822287508e-38 ;  /* 0x0080000003038820 */ /* 0x001fca0000400000 */
[----:B------:R0:W-:Y:S01]  /*67b0*/  STG.E [R4.64], R3 ;  /* 0x0000000304007986 */ /* 0x0001e2000c101924 */
[----:B------:R-:W-:Y:S05]  /*67c0*/  BRA `(.L_x_2561) ;  /* 0x00000d1000007947 */ /* 0x000fea0003800000 */
.L_x_2565:
[----:B--2---:R-:W0:Y:S01]  /*67d0*/  F2F.F32.F64 R0, R24 ;  /* 0x0000001800007310 */ /* 0x004e220000301000 */
[----:B------:R-:W0:-:S14]  /*67e0*/  DSETP.GEU.AND P0, PT, |R24|, c[0x2][0x0], PT ;  /* 0x008000001800762a */ /* 0x000e1c0003f0e200 */
[----:B0-----:R-:W-:-:S05]  /*67f0*/  @!P0 FMUL R0, R0, 1.175494350822287508e-38 ;  /* 0x0080000000008820 */ /* 0x001fca0000400000 */
[----:B------:R-:W-:-:S05]  /*6800*/  F2FP.PACK_AB R0, RZ, R0 ;  /* 0x00000000ff00723e */ /* 0x000fca00000000ff */
[----:B------:R0:W-:Y:S01]  /*6810*/  STG.E.U16 [R4.64], R0 ;  /* 0x0000000004007986 */ /* 0x0001e2000c101524 */
[----:B------:R-:W-:Y:S05]  /*6820*/  BRA `(.L_x_2561) ;  /* 0x00000cb000007947 */ /* 0x000fea0003800000 */
.L_x_2564:
[----:B------:R-:W-:-:S13]  /*6830*/  ISETP.NE.AND P0, PT, R0, 0x7, PT ;  /* 0x000000070000780c */ /* 0x000fda0003f05270 */
[----:B------:R-:W-:Y:S05]  /*6840*/  @!P0 BRA `(.L_x_2566) ;  /* 0x0000011000008947 */ /* 0x000fea0003800000 */
[----:B------:R-:W-:-:S13]  /*6850*/  ISETP.NE.AND P0, PT, R0, 0x8, PT ;  /* 0x000000080000780c */ /* 0x000fda0003f05270 */
[----:B------:R-:W-:Y:S05]  /*6860*/  @!P0 BRA `(.L_x_2567) ;  /* 0x0000008000008947 */ /* 0x000fea0003800000 */
[----:B------:R-:W-:-:S13]  /*6870*/  ISETP.NE.AND P0, PT, R0, 0x9, PT ;  /* 0x000000090000780c */ /* 0x000fda0003f05270 */
[----:B------:R-:W-:Y:S05]  /*6880*/  @P0 BRA `(.L_x_2560) ;  /* 0x00000ac000000947 */ /* 0x000fea0003800000 */
[----:B--2---:R-:W0:Y:S01]  /*6890*/  F2F.F32.F64 R6, R24 ;  /* 0x0000001800067310 */ /* 0x004e220000301000 */
[----:B------:R-:W0:Y:S01]  /*68a0*/  DSETP.GEU.AND P0, PT, |R24|, c[0x2][0x0], PT ;  /* 0x008000001800762a */ /* 0x000e220003f0e200 */
[----:B------:R-:W-:-:S13]  /*68b0*/  IMAD.MOV.U32 R7, RZ, RZ, RZ ;  /* 0x000000ffff077224 */ /* 0x000fda00078e00ff */
[----:B0-----:R-:W-:-:S05]  /*68c0*/  @!P0 FMUL R6, R6, 1.175494350822287508e-38 ;  /* 0x0080000006068820 */ /* 0x001fca0000400000 */
[----:B------:R0:W-:Y:S01]  /*68d0*/  STG.E.64 [R4.64], R6 ;  /* 0x0000000604007986 */ /* 0x0001e2000c101b24 */
[----:B------:R-:W-:Y:S05]  /*68e0*/  BRA `(.L_x_2561) ;  /* 0x00000bf000007947 */ /* 0x000fea0003800000 */
.L_x_2567:
[----:B--2---:R-:W0:Y:S01]  /*68f0*/  F2F.F32.F64 R0, R24 ;  /* 0x0000001800007310 */ /* 0x004e220000301000 */
[----:B------:R-:W0:-:S14]  /*6900*/  DSETP.GEU.AND P0, PT, |R24|, c[0x2][0x0], PT ;  /* 0x008000001800762a */ /* 0x000e1c0003f0e200 */
[----:B0-----:R-:W-:-:S05]  /*6910*/  @!P0 FMUL R0, R0, 1.175494350822287508e-38 ;  /* 0x0080000000008820 */ /* 0x001fca0000400000 */
[----:B------:R-:W-:-:S04]  /*6920*/  F2FP.PACK_AB R3, RZ, R0 ;  /* 0x00000000ff03723e */ /* 0x000fc800000000ff */
[----:B------:R-:W-:-:S05]  /*6930*/  PRMT R3, R3, 0x5410, RZ ;  /* 0x0000541003037816 */ /* 0x000fca00000000ff */
[----:B------:R0:W-:Y:S01]  /*6940*/  STG.E [R4.64], R3 ;  /* 0x0000000304007986 */ /* 0x0001e2000c101924 */
[----:B------:R-:W-:Y:S05]  /*6950*/  BRA `(.L_x_2561) ;  /* 0x00000b8000007947 */ /* 0x000fea0003800000 */
.L_x_2566:
[----:B--2---:R0:W-:Y:S01]  /*6960*/  STG.E.64 [R4.64], R24 ;  /* 0x0000001804007986 */ /* 0x0041e2000c101b24 */
[----:B------:R-:W-:Y:S05]  /*6970*/  BRA `(.L_x_2561) ;  /* 0x00000b6000007947 */ /* 0x000fea0003800000 */
.L_x_2556:
        /* <DEDUP_REMOVED lines=8> */
[----:B--2---:R-:W0:-:S06]  /*6a00*/  DSETP.NEU.AND P0, PT, R24, RZ, PT ;  /* 0x000000ff1800722a */ /* 0x004e0c0003f0d000 */
[----:B0-----:R-:W-:-:S05]  /*6a10*/  SEL R3, RZ, 0x1, !P0 ;  /* 0x00000001ff037807 */ /* 0x001fca0004000000 */
[----:B------:R0:W-:Y:S01]  /*6a20*/  STG.E.U8 [R4.64], R3 ;  /* 0x0000000304007986 */ /* 0x0001e2000c101124 */
[----:B------:R-:W-:Y:S05]  /*6a30*/  BRA `(.L_x_2561) ;  /* 0x00000aa000007947 */ /* 0x000fea0003800000 */
.L_x_2570:
[----:B------:R-:W-:-:S05]  /*6a40*/  CS2R R26, SRZ ;  /* 0x00000000001a7805 */ /* 0x000fca000001ff00 */
[----:B--2---:R0:W-:Y:S01]  /*6a50*/  STG.E.128 [R4.64], R24 ;  /* 0x0000001804007986 */ /* 0x0041e2000c101d24 */
[----:B------:R-:W-:Y:S05]  /*6a60*/  BRA `(.L_x_2561) ;  /* 0x00000a7000007947 */ /* 0x000fea0003800000 */
.L_x_2569:
        /* <DEDUP_REMOVED lines=23> */
.L_x_2574:
[----:B------:R-:W-:Y:S05]  /*6be0*/  BSYNC B0 ;  /* 0x0000000000007941 */ /* 0x000fea0003800000 */
.L_x_2573:
[----:B------:R-:W-:-:S05]  /*6bf0*/  LOP3.LUT R7, R0, R7, RZ, 0xfc, !PT ;  /* 0x0000000700077212 */ /* 0x000fca00078efcff */
[----:B------:R0:W-:Y:S01]  /*6c00*/  STG.E.U8 [R4.64], R7 ;  /* 0x0000000704007986 */ /* 0x0001e2000c101124 */
[----:B------:R-:W-:Y:S05]  /*6c10*/  BRA `(.L_x_2561) ;  /* 0x000008c000007947 */ /* 0x000fea0003800000 */
.L_x_2572:
[----:B--2---:R-:W0:Y:S01]  /*6c20*/  F2F.F32.F64 R7, R24 ;  /* 0x0000001800077310 */ /* 0x004e220000301000 */
        /* <DEDUP_REMOVED lines=14> */
.L_x_2576:
[----:B------:R-:W-:Y:S01]  /*6d10*/  IMAD.MOV.U32 R0, RZ, RZ, 0x7f ;  /* 0x0000007fff007424 */ /* 0x000fe200078e00ff */
[----:B------:R-:W-:-:S04]  /*6d20*/  ISETP.GT.U32.AND P0, PT, R3, 0x7f800000, PT ;  /* 0x7f8000000300780c */ /* 0x000fc80003f04070 */
[----:B------:R-:W-:-:S04]  /*6d30*/  SEL R0, R0, 0x7c, P0 ;  /* 0x0000007c00007807 */ /* 0x000fc80000000000 */
.L_x_2577:
[----:B------:R-:W-:Y:S05]  /*6d40*/  BSYNC B0 ;  /* 0x0000000000007941 */ /* 0x000fea0003800000 */
.L_x_2575:
[----:B------:R-:W-:-:S04]  /*6d50*/  LOP3.LUT R3, R7, 0x80000000, RZ, 0xc0, !PT ;  /* 0x8000000007037812 */ /* 0x000fc800078ec0ff */
[----:B------:R-:W-:-:S04]  /*6d60*/  SHF.R.U32.HI R3, RZ, 0x18, R3 ;  /* 0x00000018ff037819 */ /* 0x000fc80000011603 */
[----:B------:R-:W-:-:S05]  /*6d70*/  LOP3.LUT R3, R0, R3, RZ, 0xfc, !PT ;  /* 0x0000000300037212 */ /* 0x000fca00078efcff */
[----:B------:R0:W-:Y:S01]  /*6d80*/  STG.E.U8 [R4.64], R3 ;  /* 0x0000000304007986 */ /* 0x0001e2000c101124 */
[----:B------:R-:W-:Y:S05]  /*6d90*/  BRA `(.L_x_2561) ;  /* 0x0000074000007947 */ /* 0x000fea0003800000 */
.L_x_2571:
[----:B--2---:R-:W0:Y:S01]  /*6da0*/  F2F.F32.F64 R0, R24 ;  /* 0x0000001800007310 */ /* 0x004e220000301000 */
[----:B------:R-:W0:-:S14]  /*6db0*/  DSETP.GEU.AND P0, PT, |R24|, c[0x2][0x0], PT ;  /* 0x008000001800762a */ /* 0x000e1c0003f0e200 */
[----:B0-----:R-:W-:-:S05]  /*6dc0*/  @!P0 FMUL R0, R0, 1.175494350822287508e-38 ;  /* 0x0080000000008820 */ /* 0x001fca0000400000 */
[----:B------:R-:W-:-:S05]  /*6dd0*/  F2FP.BF16.PACK_AB R0, RZ, R0 ;  /* 0x00000000ff00723e */ /* 0x000fca00000010ff */
[----:B------:R0:W-:Y:S01]  /*6de0*/  STG.E.U16 [R4.64], R0 ;  /* 0x0000000004007986 */ /* 0x0001e2000c101524 */
[----:B------:R-:W-:Y:S05]  /*6df0*/  BRA `(.L_x_2561) ;  /* 0x000006e000007947 */ /* 0x000fea0003800000 */
.L_x_2568:
        /* <DEDUP_REMOVED lines=8> */
[----:B--2---:R-:W0:Y:S02]  /*6e80*/  F2I.U32.F64.TRUNC R25, R24 ;  /* 0x0000001800197311 */ /* 0x004e24000030d000 */
[----:B0-----:R0:W-:Y:S01]  /*6e90*/  STG.E.U16 [R4.64], R25 ;  /* 0x0000001904007986 */ /* 0x0011e2000c101524 */
[----:B------:R-:W-:Y:S05]  /*6ea0*/  BRA `(.L_x_2561) ;  /* 0x0000063000007947 */ /* 0x000fea0003800000 */
.L_x_2580:
[----:B--2---:R-:W0:Y:S01]  /*6eb0*/  F2F.F32.F64 R7, R24 ;  /* 0x0000001800077310 */ /* 0x004e220000301000 */
        /* <DEDUP_REMOVED lines=18> */
.L_x_2583:
[----:B------:R-:W-:-:S04]  /*6fe0*/  LOP3.LUT R0, R7, 0x80000000, RZ, 0xc0, !PT ;  /* 0x8000000007007812 */ /* 0x000fc800078ec0ff */
[----:B------:R-:W-:-:S04]  /*6ff0*/  SHF.R.U32.HI R0, RZ, 0x18, R0 ;  /* 0x00000018ff007819 */ /* 0x000fc80000011600 */
[----:B------:R-:W-:Y:S02]  /*7000*/  LOP3.LUT R0, R3, R0, RZ, 0xfc, !PT ;  /* 0x0000000003007212 */ /* 0x000fe400078efcff */
.L_x_2582:
[----:B------:R-:W-:Y:S05]  /*7010*/  BSYNC B0 ;  /* 0x0000000000007941 */ /* 0x000fea0003800000 */
.L_x_2581:
[----:B------:R0:W-:Y:S01]  /*7020*/  STG.E.U8 [R4.64], R0 ;  /* 0x0000000004007986 */ /* 0x0001e2000c101124 */
[----:B------:R-:W-:Y:S05]  /*7030*/  BRA `(.L_x_2561) ;  /* 0x000004a000007947 */ /* 0x000fea0003800000 */
.L_x_2579:
        /* <DEDUP_REMOVED lines=19> */
.L_x_2586:
[----:B------:R-:W-:-:S04]  /*7170*/  LOP3.LUT R0, R7, 0x80000000, RZ, 0xc0, !PT ;  /* 0x8000000007007812 */ /* 0x000fc800078ec0ff */
[----:B------:R-:W-:-:S04]  /*7180*/  SHF.R.U32.HI R0, RZ, 0x18, R0 ;  /* 0x00000018ff007819 */ /* 0x000fc80000011600 */
[----:B------:R-:W-:Y:S02]  /*7190*/  LOP3.LUT R0, R3, R0, RZ, 0xfc, !PT ;  /* 0x0000000003007212 */ /* 0x000fe400078efcff */
.L_x_2585:
[----:B------:R-:W-:Y:S05]  /*71a0*/  BSYNC B0 ;  /* 0x0000000000007941 */ /* 0x000fea0003800000 */
.L_x_2584:
[----:B------:R0:W-:Y:S01]  /*71b0*/  STG.E.U8 [R4.64], R0 ;  /* 0x0000000004007986 */ /* 0x0001e2000c101124 */
[----:B------:R-:W-:Y:S05]  /*71c0*/  BRA `(.L_x_2561) ;  /* 0x0000031000007947 */ /* 0x000fea0003800000 */
.L_x_2578:
[----:B------:R-:W-:-:S13]  /*71d0*/  ISETP.NE.AND P0, PT, R0, 0x1c, PT ;  /* 0x0000001c0000780c */ /* 0x000fda0003f05270 */
[----:B------:R-:W-:Y:S05]  /*71e0*/  @!P0 BRA `(.L_x_2587) ;  /* 0x000002d000008947 */ /* 0x000fea0003800000 */
[----:B------:R-:W-:-:S13]  /*71f0*/  ISETP.NE.AND P0, PT, R0, 0x1d, PT ;  /* 0x0000001d0000780c */ /* 0x000fda0003f05270 */
[----:B------:R-:W-:Y:S05]  /*7200*/  @!P0 BRA `(.L_x_2588) ;  /* 0x0000028000008947 */ /* 0x000fea0003800000 */
[----:B------:R-:W-:-:S13]  /*7210*/  ISETP.NE.AND P0, PT, R0, 0x2c, PT ;  /* 0x0000002c0000780c */ /* 0x000fda0003f05270 */
[----:B------:R-:W-:Y:S05]  /*7220*/  @P0 BRA `(.L_x_2560) ;  /* 0x0000012000000947 */ /* 0x000fea0003800000 */
[----:B--2---:R-:W0:Y:S01]  /*7230*/  F2F.F32.F64 R8, R24 ;  /* 0x0000001800087310 */ /* 0x004e220000301000 */
        /* <DEDUP_REMOVED lines=17> */
.L_x_2560:
        /* <DEDUP_REMOVED lines=18> */
[----:B0-2---:R-:W-:Y:S05]  /*7470*/  CALL.ABS.NOINC R14 ;  /* 0x000000000e007343 */ /* 0x005fea0003c00000 */
[----:B------:R-:W-:Y:S05]  /*7480*/  BRA `(.L_x_2561) ;  /* 0x0000005000007947 */ /* 0x000fea0003800000 */
.L_x_2588:
[----:B--2---:R-:W0:Y:S02]  /*7490*/  F2I.U64.F64.TRUNC R24, R24 ;  /* 0x0000001800187311 */ /* 0x004e24000030d800 */
[----:B0-----:R0:W-:Y:S01]  /*74a0*/  STG.E.64 [R4.64], R24 ;  /* 0x0000001804007986 */ /* 0x0011e2000c101b24 */
[----:B------:R-:W-:Y:S05]  /*74b0*/  BRA `(.L_x_2561) ;  /* 0x0000002000007947 */ /* 0x000fea0003800000 */
.L_x_2587:
[----:B--2---:R-:W0:Y:S02]  /*74c0*/  F2I.U32.F64.TRUNC R25, R24 ;  /* 0x0000001800197311 */ /* 0x004e24000030d000 */
[----:B0-----:R0:W-:Y:S02]  /*74d0*/  STG.E [R4.64], R25 ;  /* 0x0000001904007986 */ /* 0x0011e4000c101924 */
.L_x_2561:
[----:B------:R-:W-:Y:S02]  /*74e0*/  IADD3 R22, R22, 0x80, RZ ;  /* 0x0000008016167810 */ /* 0x000fe40007ffe0ff */
.L_x_2522:
[----:B------:R-:W-:Y:S05]  /*74f0*/  BSYNC B6 ;  /* 0x0000000000067941 */ /* 0x000fea0003800000 */
.L_x_2521:
        /* <DEDUP_REMOVED lines=17> */
[----:B-----5:R-:W0:Y:S02]  /*7610*/  F2I.F64.TRUNC R17, R16 ;  /* 0x0000001000117311 */ /* 0x020e24000030d100 */
[----:B0-----:R-:W-:Y:S01]  /*7620*/  STG.E.U8 [R2.64], R17 ;  /* 0x0000001102007986 */ /* 0x001fe2000c101124 */
[----:B------:R-:W-:Y:S05]  /*7630*/  EXIT ;  /* 0x000000000000794d */ /* 0x000fea0003800000 */
.L_x_2592:
[----:B-----5:R-:W0:Y:S02]  /*7640*/  F2I.S64.F64.TRUNC R16, R16 ;  /* 0x0000001000107311 */ /* 0x020e24000030d900 */
[----:B0-----:R-:W-:-:S05]  /*7650*/  IMAD.MOV.U32 R5, RZ, RZ, R16 ;  /* 0x000000ffff057224 */ /* 0x001fca00078e0010 */
[----:B------:R-:W-:Y:S01]  /*7660*/  STG.E.U8 [R2.64], R5 ;  /* 0x0000000502007986 */ /* 0x000fe2000c101124 */
[----:B------:R-:W-:Y:S05]  /*7670*/  EXIT ;  /* 0x000000000000794d */ /* 0x000fea0003800000 */
.L_x_2591:
[----:B------:R-:W-:-:S13]  /*7680*/  ISETP.NE.AND P0, PT, R0, 0x2, PT ;  /* 0x000000020000780c */ /* 0x000fda0003f05270 */
[----:B------:R-:W-:Y:S05]  /*7690*/  @!P0 BRA `(.L_x_2594) ;  /* 0x000000a000008947 */ /* 0x000fea0003800000 */
[----:B------:R-:W-:-:S13]  /*76a0*/  ISETP.NE.AND P0, PT, R0, 0x3, PT ;  /* 0x000000030000780c */ /* 0x000fda0003f05270 */
[----:B------:R-:W-:Y:S05]  /*76b0*/  @!P0 BRA `(.L_x_2595) ;  /* 0x0000005000008947 */ /* 0x000fea0003800000 */
[----:B------:R-:W-:-:S13]  /*76c0*/  ISETP.NE.AND P0, PT, R0, 0x4, PT ;  /* 0x000000040000780c */ /* 0x000fda0003f05270 */
[----:B------:R-:W-:Y:S05]  /*76d0*/  @P0 BRA `(.L_x_2593) ;  /* 0x00000ce000000947 */ /* 0x000fea0003800000 */
[----:B-----5:R-:W0:Y:S02]  /*76e0*/  F2I.S64.F64.TRUNC R16, R16 ;  /* 0x0000001000107311 */ /* 0x020e24000030d900 */
[----:B0-----:R-:W-:Y:S01]  /*76f0*/  STG.E.64 [R2.64], R16 ;  /* 0x0000001002007986 */ /* 0x001fe2000c101b24 */
[----:B------:R-:W-:Y:S05]  /*7700*/  EXIT ;  /* 0x000000000000794d */ /* 0x000fea0003800000 */
.L_x_2595:
[----:B-----5:R-:W0:Y:S02]  /*7710*/  F2I.F64.TRUNC R17, R16 ;  /* 0x0000001000117311 */ /* 0x020e24000030d100 */
[----:B0-----:R-:W-:Y:S01]  /*7720*/  STG.E [R2.64], R17 ;  /* 0x0000001102007986 */ /* 0x001fe2000c101924 */
[----:B------:R-:W-:Y:S05]  /*7730*/  EXIT ;  /* 0x000000000000794d */ /* 0x000fea0003800000 */
.L_x_2594:
[----:B-----5:R-:W0:Y:S02]  /*7740*/  F2I.F64.TRUNC R17, R16 ;  /* 0x0000001000117311 */ /* 0x020e24000030d100 */
[----:B0-----:R-:W-:Y:S01]  /*7750*/  STG.E.U16 [R2.64], R17 ;  /* 0x0000001102007986 */ /* 0x001fe2000c101524 */
[----:B------:R-:W-:Y:S05]  /*7760*/  EXIT ;  /* 0x000000000000794d */ /* 0x000fea0003800000 */
.L_x_2590:
[----:B------:R-:W-:-:S13]  /*7770*/  ISETP.GT.AND P0, PT, R0, 0x6, PT ;  /* 0x000000060000780c */ /* 0x000fda0003f04270 */
[----:B------:R-:W-:Y:S05]  /*7780*/  @P0 BRA `(.L_x_2596) ;  /* 0x000000f000000947 */ /* 0x000fea0003800000 */
[----:B------:R-:W-:-:S13]  /*7790*/  ISETP.NE.AND P0, PT, R0, 0x5, PT ;  /* 0x000000050000780c */ /* 0x000fda0003f05270 */
[----:B------:R-:W-:Y:S05]  /*77a0*/  @!P0 BRA `(.L_x_2597) ;  /* 0x0000007000008947 */ /* 0x000fea0003800000 */
[----:B------:R-:W-:-:S13]  /*77b0*/  ISETP.NE.AND P0, PT, R0, 0x6, PT ;  /* 0x000000060000780c */ /* 0x000fda0003f05270 */
[----:B------:R-:W-:Y:S05]  /*77c0*/  @P0 BRA `(.L_x_2593) ;  /* 0x00000bf000000947 */ /* 0x000fea0003800000 */
[----:B-----5:R-:W0:Y:S01]  /*77d0*/  F2F.F32.F64 R5, R16 ;  /* 0x0000001000057310 */ /* 0x020e220000301000 */
[----:B------:R-:W0:-:S14]  /*77e0*/  DSETP.GEU.AND P0, PT, |R16|, c[0x2][0x0], PT ;  /* 0x008000001000762a */ /* 0x000e1c0003f0e200 */
[----:B0-----:R-:W-:-:S05]  /*77f0*/  @!P0 FMUL R5, R5, 1.175494350822287508e-38 ;  /* 0x0080000005058820 */ /* 0x001fca0000400000 */
[----:B------:R-:W-:Y:S01]  /*7800*/  STG.E [R2.64], R5 ;  /* 0x0000000502007986 */ /* 0x000fe2000c101924 */
[----:B------:R-:W-:Y:S05]  /*7810*/  EXIT ;  /* 0x000000000000794d */ /* 0x000fea0003800000 */
.L_x_2597:
[----:B-----5:R-:W0:Y:S01]  /*7820*/  F2F.F32.F64 R0, R16 ;  /* 0x0000001000007310 */ /* 0x020e220000301000 */
[----:B------:R-:W0:-:S14]  /*7830*/  DSETP.GEU.AND P0, PT, |R16|, c[0x2][0x0], PT ;  /* 0x008000001000762a */ /* 0x000e1c0003f0e200 */
[----:B0-----:R-:W-:-:S05]  /*7840*/  @!P0 FMUL R0, R0, 1.175494350822287508e-38 ;  /* 0x0080000000008820 */ /* 0x001fca0000400000 */
[----:B------:R-:W-:-:S05]  /*7850*/  F2FP.PACK_AB R0, RZ, R0 ;  /* 0x00000000ff00723e */ /* 0x000fca00000000ff */
[----:B------:R-:W-:Y:S01]  /*7860*/  STG.E.U16 [R2.64], R0 ;  /* 0x0000000002007986 */ /* 0x000fe2000c101524 */
[----:B------:R-:W-:Y:S05]  /*7870*/  EXIT ;  /* 0x000000000000794d */ /* 0x000fea0003800000 */
.L_x_2596:
[----:B------:R-:W-:-:S13]  /*7880*/  ISETP.NE.AND P0, PT, R0, 0x7, PT ;  /* 0x000000070000780c */ /* 0x000fda0003f05270 */
[----:B------:R-:W-:Y:S05]  /*7890*/  @!P0 BRA `(.L_x_2598) ;  /* 0x0000011000008947 */ /* 0x000fea0003800000 */
[----:B------:R-:W-:-:S13]  /*78a0*/  ISETP.NE.AND P0, PT, R0, 0x8, PT ;  /* 0x000000080000780c */ /* 0x000fda0003f05270 */
[----:B------:R-:W-:Y:S05]  /*78b0*/  @!P0 BRA `(.L_x_2599) ;  /* 0x0000008000008947 */ /* 0x000fea0003800000 */
[----:B------:R-:W-:-:S13]  /*78c0*/  ISETP.NE.AND P0, PT, R0, 0x9, PT ;  /* 0x000000090000780c */ /* 0x000fda0003f05270 */
[----:B------:R-:W-:Y:S05]  /*78d0*/  @P0 BRA `(.L_x_2593) ;  /* 0x00000ae000000947 */ /* 0x000fea0003800000 */
[----:B-----5:R-:W0:Y:S01]  /*78e0*/  F2F.F32.F64 R4, R16 ;  /* 0x0000001000047310 */ /* 0x020e220000301000 */
[----:B------:R-:W0:Y:S01]  /*78f0*/  DSETP.GEU.AND P0, PT, |R16|, c[0x2][0x0], PT ;  /* 0x008000001000762a */ /* 0x000e220003f0e200 */
[----:B------:R-:W-:-:S13]  /*7900*/  IMAD.MOV.U32 R5, RZ, RZ, RZ ;  /* 0x000000ffff057224 */ /* 0x000fda00078e00ff */
[----:B0-----:R-:W-:-:S05]  /*7910*/  @!P0 FMUL R4, R4, 1.175494350822287508e-38 ;  /* 0x0080000004048820 */ /* 0x001fca0000400000 */
[----:B------:R-:W-:Y:S01]  /*7920*/  STG.E.64 [R2.64], R4 ;  /* 0x0000000402007986 */ /* 0x000fe2000c101b24 */
[----:B------:R-:W-:Y:S05]  /*7930*/  EXIT ;  /* 0x000000000000794d */ /* 0x000fea0003800000 */
.L_x_2599:
[----:B-----5:R-:W0:Y:S01]  /*7940*/  F2F.F32.F64 R0, R16 ;  /* 0x0000001000007310 */ /* 0x020e220000301000 */
[----:B------:R-:W0:-:S14]  /*7950*/  DSETP.GEU.AND P0, PT, |R16|, c[0x2][0x0], PT ;  /* 0x008000001000762a */ /* 0x000e1c0003f0e200 */
[----:B0-----:R-:W-:-:S05]  /*7960*/  @!P0 FMUL R0, R0, 1.175494350822287508e-38 ;  /* 0x0080000000008820 */ /* 0x001fca0000400000 */
[----:B------:R-:W-:-:S04]  /*7970*/  F2FP.PACK_AB R5, RZ, R0 ;  /* 0x00000000ff05723e */ /* 0x000fc800000000ff */
[----:B------:R-:W-:-:S05]  /*7980*/  PRMT R5, R5, 0x5410, RZ ;  /* 0x0000541005057816 */ /* 0x000fca00000000ff */
[----:B------:R-:W-:Y:S01]  /*7990*/  STG.E [R2.64], R5 ;  /* 0x0000000502007986 */ /* 0x000fe2000c101924 */
[----:B------:R-:W-:Y:S05]  /*79a0*/  EXIT ;  /* 0x000000000000794d */ /* 0x000fea0003800000 */
.L_x_2598:
[----:B-----5:R-:W-:Y:S01]  /*79b0*/  STG.E.64 [R2.64], R16 ;  /* 0x0000001002007986 */ /* 0x020fe2000c101b24 */
[----:B------:R-:W-:Y:S05]  /*79c0*/  EXIT ;  /* 0x000000000000794d */ /* 0x000fea0003800000 */
.L_x_2589:
        /* <DEDUP_REMOVED lines=8> */
[----:B-----5:R-:W0:-:S06]  /*7a50*/  DSETP.NEU.AND P0, PT, R16, RZ, PT ;  /* 0x000000ff1000722a */ /* 0x020e0c0003f0d000 */
[----:B0-----:R-:W-:-:S05]  /*7a60*/  SEL R5, RZ, 0x1, !P0 ;  /* 0x00000001ff057807 */ /* 0x001fca0004000000 */
[----:B------:R-:W-:Y:S01]  /*7a70*/  STG.E.U8 [R2.64], R5 ;  /* 0x0000000502007986 */ /* 0x000fe2000c101124 */
[----:B------:R-:W-:Y:S05]  /*7a80*/  EXIT ;  /* 0x000000000000794d */ /* 0x000fea0003800000 */
.L_x_2602:
[----:B------:R-:W-:-:S05]  /*7a90*/  CS2R R18, SRZ ;  /* 0x0000000000127805 */ /* 0x000fca000001ff00 */
[----:B-----5:R-:W-:Y:S01]  /*7aa0*/  STG.E.128 [R2.64], R16 ;  /* 0x0000001002007986 */ /* 0x020fe2000c101d24 */
[----:B------:R-:W-:Y:S05]  /*7ab0*/  EXIT ;  /* 0x000000000000794d */ /* 0x000fea0003800000 */
.L_x_2601:
        /* <DEDUP_REMOVED lines=23> */
.L_x_2606:
[----:B------:R-:W-:Y:S05]  /*7c30*/  BSYNC B0 ;  /* 0x0000000000007941 */ /* 0x000fea0003800000 */
.L_x_2605:
[----:B------:R-:W-:-:S05]  /*7c40*/  LOP3.LUT R5, R0, R5, RZ, 0xfc, !PT ;  /* 0x0000000500057212 */ /* 0x000fca00078efcff */
[----:B------:R-:W-:Y:S01]  /*7c50*/  STG.E.U8 [R2.64], R5 ;  /* 0x0000000502007986 */ /* 0x000fe2000c101124 */
[----:B------:R-:W-:Y:S05]  /*7c60*/  EXIT ;  /* 0x000000000000794d */ /* 0x000fea0003800000 */
.L_x_2604:
[----:B-----5:R-:W0:Y:S01]  /*7c70*/  F2F.F32.F64 R5, R16 ;  /* 0x0000001000057310 */ /* 0x020e220000301000 */
        /* <DEDUP_REMOVED lines=14> */
.L_x_2608:
[----:B------:R-:W-:Y:S01]  /*7d60*/  IMAD.MOV.U32 R0, RZ, RZ, 0x7f ;  /* 0x0000007fff007424 */ /* 0x000fe200078e00ff */
[----:B------:R-:W-:-:S04]  /*7d70*/  ISETP.GT.U32.AND P0, PT, R4, 0x7f800000, PT ;  /* 0x7f8000000400780c */ /* 0x000fc80003f04070 */
[----:B------:R-:W-:-:S04]  /*7d80*/  SEL R0, R0, 0x7c, P0 ;  /* 0x0000007c00007807 */ /* 0x000fc80000000000 */
.L_x_2609:
[----:B------:R-:W-:Y:S05]  /*7d90*/  BSYNC B0 ;  /* 0x0000000000007941 */ /* 0x000fea0003800000 */
.L_x_2607:
[----:B------:R-:W-:-:S04]  /*7da0*/  LOP3.LUT R4, R5, 0x80000000, RZ, 0xc0, !PT ;  /* 0x8000000005047812 */ /* 0x000fc800078ec0ff */
[----:B------:R-:W-:-:S04]  /*7db0*/  SHF.R.U32.HI R5, RZ, 0x18, R4 ;  /* 0x00000018ff057819 */ /* 0x000fc80000011604 */
[----:B------:R-:W-:-:S05]  /*7dc0*/  LOP3.LUT R5, R0, R5, RZ, 0xfc, !PT ;  /* 0x0000000500057212 */ /* 0x000fca00078efcff */
[----:B------:R-:W-:Y:S01]  /*7dd0*/  STG.E.U8 [R2.64], R5 ;  /* 0x0000000502007986 */ /* 0x000fe2000c101124 */
[----:B------:R-:W-:Y:S05]  /*7de0*/  EXIT ;  /* 0x000000000000794d */ /* 0x000fea0003800000 */
.L_x_2603:
[----:B-----5:R-:W0:Y:S01]  /*7df0*/  F2F.F32.F64 R0, R16 ;  /* 0x0000001000007310 */ /* 0x020e220000301000 */
[----:B------:R-:W0:-:S14]  /*7e00*/  DSETP.GEU.AND P0, PT, |R16|, c[0x2][0x0], PT ;  /* 0x008000001000762a */ /* 0x000e1c0003f0e200 */
[----:B0-----:R-:W-:-:S05]  /*7e10*/  @!P0 FMUL R0, R0, 1.175494350822287508e-38 ;  /* 0x0080000000008820 */ /* 0x001fca0000400000 */
[----:B------:R-:W-:-:S05]  /*7e20*/  F2FP.BF16.PACK_AB R0, RZ, R0 ;  /* 0x00000000ff00723e */ /* 0x000fca00000010ff */
[----:B------:R-:W-:Y:S01]  /*7e30*/  STG.E.U16 [R2.64], R0 ;  /* 0x0000000002007986 */ /* 0x000fe2000c101524 */
[----:B------:R-:W-:Y:S05]  /*7e40*/  EXIT ;  /* 0x000000000000794d */ /* 0x000fea0003800000 */
.L_x_2600:
        /* <DEDUP_REMOVED lines=8> */
[----:B-----5:R-:W0:Y:S02]  /*7ed0*/  F2I.U32.F64.TRUNC R17, R16 ;  /* 0x0000001000117311 */ /* 0x020e24000030d000 */
[----:B0-----:R-:W-:Y:S01]  /*7ee0*/  STG.E.U16 [R2.64], R17 ;  /* 0x0000001102007986 */ /* 0x001fe2000c101524 */
[----:B------:R-:W-:Y:S05]  /*7ef0*/  EXIT ;  /* 0x000000000000794d */ /* 0x000fea0003800000 */
.L_x_2612:
[----:B-----5:R-:W0:Y:S01]  /*7f00*/  F2F.F32.F64 R7, R16 ;  /* 0x0000001000077310 */ /* 0x020e220000301000 */
        /* <DEDUP_REMOVED lines=18> */
.L_x_2615:
[----:B------:R-:W-:-:S04]  /*8030*/  LOP3.LUT R0, R7, 0x80000000, RZ, 0xc0, !PT ;  /* 0x8000000007007812 */ /* 0x000fc800078ec0ff */
[----:B------:R-:W-:-:S04]  /*8040*/  SHF.R.U32.HI R5, RZ, 0x18, R0 ;  /* 0x00000018ff057819 */ /* 0x000fc80000011600 */
[----:B------:R-:W-:-:S04]  /*8050*/  LOP3.LUT R4, R4, R5, RZ, 0xfc, !PT ;  /* 0x0000000504047212 */ /* 0x000fc800078efcff */
[----:B------:R-:W-:Y:S02]  /*8060*/  PRMT R0, R4, 0x7610, R0 ;  /* 0x0000761004007816 */ /* 0x000fe40000000000 */
.L_x_2614:
[----:B------:R-:W-:Y:S05]  /*8070*/  BSYNC B0 ;  /* 0x0000000000007941 */ /* 0x000fea0003800000 */
.L_x_2613:
[----:B------:R-:W-:Y:S01]  /*8080*/  STG.E.U8 [R2.64], R0 ;  /* 0x0000000002007986 */ /* 0x000fe2000c101124 */
[----:B------:R-:W-:Y:S05]  /*8090*/  EXIT ;  /* 0x000000000000794d */ /* 0x000fea0003800000 */
.L_x_2611:
        /* <DEDUP_REMOVED lines=19> */
.L_x_2618:
[----:B------:R-:W-:-:S04]  /*81d0*/  LOP3.LUT R0, R7, 0x80000000, RZ, 0xc0, !PT ;  /* 0x8000000007007812 */ /* 0x000fc800078ec0ff */
[----:B------:R-:W-:-:S04]  /*81e0*/  SHF.R.U32.HI R5, RZ, 0x18, R0 ;  /* 0x00000018ff057819 */ /* 0x000fc80000011600 */
[----:B------:R-:W-:-:S04]  /*81f0*/  LOP3.LUT R4, R4, R5, RZ, 0xfc, !PT ;  /* 0x0000000504047212 */ /* 0x000fc800078efcff */
[----:B------:R-:W-:Y:S02]  /*8200*/  PRMT R0, R4, 0x7610, R0 ;  /* 0x0000761004007816 */ /* 0x000fe40000000000 */
.L_x_2617:
[----:B------:R-:W-:Y:S05]  /*8210*/  BSYNC B0 ;  /* 0x0000000000007941 */ /* 0x000fea0003800000 */
.L_x_2616:
[----:B------:R-:W-:Y:S01]  /*8220*/  STG.E.U8 [R2.64], R0 ;  /* 0x0000000002007986 */ /* 0x000fe2000c101124 */
[----:B------:R-:W-:Y:S05]  /*8230*/  EXIT ;  /* 0x000000000000794d */ /* 0x000fea0003800000 */
.L_x_2610:
[----:B------:R-:W-:-:S13]  /*8240*/  ISETP.NE.AND P0, PT, R0, 0x1c, PT ;  /* 0x0000001c0000780c */ /* 0x000fda0003f05270 */
[----:B------:R-:W-:Y:S05]  /*8250*/  @!P0 BRA `(.L_x_2619) ;  /* 0x000002d000008947 */ /* 0x000fea0003800000 */
[----:B------:R-:W-:-:S13]  /*8260*/  ISETP.NE.AND P0, PT, R0, 0x1d, PT ;  /* 0x0000001d0000780c */ /* 0x000fda0003f05270 */
[----:B------:R-:W-:Y:S05]  /*8270*/  @!P0 BRA `(.L_x_2620) ;  /* 0x0000028000008947 */ /* 0x000fea0003800000 */
[----:B------:R-:W-:-:S13]  /*8280*/  ISETP.NE.AND P0, PT, R0, 0x2c, PT ;  /* 0x0000002c0000780c */ /* 0x000fda0003f05270 */
[----:B------:R-:W-:Y:S05]  /*8290*/  @P0 BRA `(.L_x_2593) ;  /* 0x0000012000000947 */ /* 0x000fea0003800000 */
[----:B-----5:R-:W0:Y:S01]  /*82a0*/  F2F.F32.F64 R6, R16 ;  /* 0x0000001000067310 */ /* 0x020e220000301000 */
        /* <DEDUP_REMOVED lines=17> */
.L_x_2593:
        /* <DEDUP_REMOVED lines=19> */
[----:B------:R-:W-:Y:S05]  /*84f0*/  EXIT ;  /* 0x000000000000794d */ /* 0x000fea0003800000 */
.L_x_2620:
[----:B-----5:R-:W0:Y:S02]  /*8500*/  F2I.U64.F64.TRUNC R16, R16 ;  /* 0x0000001000107311 */ /* 0x020e24000030d800 */
[----:B0-----:R-:W-:Y:S01]  /*8510*/  STG.E.64 [R2.64], R16 ;  /* 0x0000001002007986 */ /* 0x001fe2000c101b24 */
[----:B------:R-:W-:Y:S05]  /*8520*/  EXIT ;  /* 0x000000000000794d */ /* 0x000fea0003800000 */
.L_x_2619:
[----:B-----5:R-:W0:Y:S02]  /*8530*/  F2I.U32.F64.TRUNC R17, R16 ;  /* 0x0000001000117311 */ /* 0x020e24000030d000 */
[----:B0-----:R-:W-:Y:S01]  /*8540*/  STG.E [R2.64], R17 ;  /* 0x0000001102007986 */ /* 0x001fe2000c101924 */
[----:B------:R-:W-:Y:S05]  /*8550*/  EXIT ;  /* 0x000000000000794d */ /* 0x000fea0003800000 */
.L_x_2621:
        /* <DEDUP_REMOVED lines=10> */
.L_x_34024:


//--------------------- .text._ZN2at6native18elementwise_kernelILi128ELi2EZNS0_22gpu_kernel_impl_nocastIZZZNS0_22nan_to_num_kernel_cudaERNS_18TensorIteratorBaseESt8optionalIdES6_S6_ENKUlvE0_clEvENKUlvE_clEvEUldE_EEvS4_RKT_EUliE_EEviT1_ --------------------------
	.section	.text._ZN2at6native18elementwise_kernelILi128ELi2EZNS0_22gpu_kernel_impl_nocastIZZZNS0_22nan_to_num_kernel_cudaERNS_18TensorIteratorBaseESt8optionalIdES6_S6_ENKUlvE0_clEvENKUlvE_clEvEUldE_EEvS4_RKT_EUliE_EEviT1_,"ax",@progbits
	.sectioninfo	@"SHI_REGISTERS=12"
	.align	128
        .global         _ZN2at6native18elementwise_kernelILi128ELi2EZNS0_22gpu_kernel_impl_nocastIZZZNS0_22nan_to_num_kernel_cudaERNS_18TensorIteratorBaseESt8optionalIdES6_S6_ENKUlvE0_clEvENKUlvE_clEvEUldE_EEvS4_RKT_EUliE_EEviT1_
        .type           _ZN2at6native18elementwise_kernelILi128ELi2EZNS0_22gpu_kernel_impl_nocastIZZZNS0_22nan_to_num_kernel_cudaERNS_18TensorIteratorBaseESt8optionalIdES6_S6_ENKUlvE0_clEvENKUlvE_clEvEUldE_EEvS4_RKT_EUliE_EEviT1_,@function
        .size           _ZN2at6native18elementwise_kernelILi128ELi2EZNS0_22gpu_kernel_impl_nocastIZZZNS0_22nan_to_num_kernel_cudaERNS_18TensorIteratorBaseESt8optionalIdES6_S6_ENKUlvE0_clEvENKUlvE_clEvEUldE_EEvS4_RKT_EUliE_EEviT1_,(.L_x_34025 - _ZN2at6native18elementwise_kernelILi128ELi2EZNS0_22gpu_kernel_impl_nocastIZZZNS0_22nan_to_num_kernel_cudaERNS_18TensorIteratorBaseESt8optionalIdES6_S6_ENKUlvE0_clEvENKUlvE_clEvEUldE_EEvS4_RKT_EUliE_EEviT1_)
        .other          _ZN2at6native18elementwise_kernelILi128ELi2EZNS0_22gpu_kernel_impl_nocastIZZZNS0_22nan_to_num_kernel_cudaERNS_18TensorIteratorBaseESt8optionalIdES6_S6_ENKUlvE0_clEvENKUlvE_clEvEUldE_EEvS4_RKT_EUliE_EEviT1_,@"STO_CUDA_ENTRY STV_DEFAULT"
_ZN2at6native18elementwise_kernelILi128ELi2EZNS0_22gpu_kernel_impl_nocastIZZZNS0_22nan_to_num_kernel_cudaERNS_18TensorIteratorBaseESt8optionalIdES6_S6_ENKUlvE0_clEvENKUlvE_clEvEUldE_EEvS4_RKT_EUliE_EEviT1_:
.text._ZN2at6native18elementwise_kernelILi128ELi2EZNS0_22gpu_kernel_impl_nocastIZZZNS0_22nan_to_num_kernel_cudaERNS_18TensorIteratorBaseESt8optionalIdES6_S6_ENKUlvE0_clEvENKUlvE_clEvEUldE_EEvS4_RKT_EUliE_EEviT1_:
[----:B------:R-:W-:Y:S02]  /*0000*/  MOV R1, c[0x0][0x28] ;  /* 0x00000a0000017a02 */ /* 0x000fe40000000f00 */
[----:B------:R-:W0:Y:S01]  /*0010*/  S2R R0, SR_CTAID.X ;  /* 0x0000000000007919 */ /* 0x000e220000002500 */
[----:B------:R-:W-:Y:S01]  /*0020*/  ULDC.64 UR4, c[0x0][0x118] ;  /* 0x0000460000047ab9 */ /* 0x000fe20000000a00 */
[----:B------:R-:W-:Y:S02]  /*0030*/  BSSY B0, `(.L_x_2622) ;  /* 0x00000f9000007945 */ /* 0x000fe40003800000 */
[----:B------:R-:W0:Y:S02]  /*0040*/  S2R R3, SR_TID.X ;  /* 0x0000000000037919 */ /* 0x000e240000002100 */
[----:B0-----:R-:W-:-:S04]  /*0050*/  LEA R0, R0, R3, 0x8 ;  /* 0x0000000300007211 */ /* 0x001fc800078e40ff */
[----:B------:R-:W-:Y:S02]  /*0060*/  ISETP.GE.AND P0, PT, R0, c[0x0][0x160], PT ;  /* 0x0000580000007a0c */ /* 0x000fe40003f06270 */
[----:B------:R-:W-:-:S11]  /*0070*/  MOV R9, R0 ;  /* 0x0000000000097202 */ /* 0x000fd60000000f00 */
[----:B------:R-:W-:Y:S05]  /*0080*/  @P0 BRA `(.L_x_2623) ;  /* 0x00000f3000000947 */ /* 0x000fea0003800000 */
        /* <DEDUP_REMOVED lines=227> */
.L_x_2624:
[----:B------:R-:W-:-:S04]  /*0ec0*/  IADD3 R4, P0, R3, c[0x0][0x368], RZ ;  /* 0x0000da0003047a10 */ /* 0x000fc80007f1e0ff */
[----:B------:R-:W-:-:S06]  /*0ed0*/  IADD3.X R5, RZ, c[0x0][0x36c], RZ, P0, !PT ;  /* 0x0000db00ff057a10 */ /* 0x000fcc00007fe4ff */
[----:B------:R-:W2:Y:S01]  /*0ee0*/  LDG.E.64 R4, [R4.64] ;  /* 0x0000000404047981 */ /* 0x000ea2000c1e1b00 */
[----:B------:R-:W-:Y:S02]  /*0ef0*/  IADD3 R6, P2, R2, c[0x0][0x360], RZ ;  /* 0x0000d80002067a10 */ /* 0x000fe40007f5e0ff */
[----:B------:R-:W-:Y:S01]  /*0f00*/  IADD3 R9, R0, 0x80, RZ ;  /* 0x0000008000097810 */ /* 0x000fe20007ffe0ff */
[----:B--2---:R-:W0:-:S04]  /*0f10*/  DSETP.NEU.AND P1, PT, R4, -INF , PT ;  /* 0xfff000000400742a */ /* 0x004e080003f2d000 */
[C---:B------:R-:W1:Y:S02]  /*0f20*/  DSETP.NEU.AND P0, PT, R4.reuse, +INF , PT ;  /* 0x7ff000000400742a */ /* 0x040e640003f0d000 */
[----:B0-----:R-:W-:Y:S02]  /*0f30*/  FSEL R3, R4, c[0x0][0x380], P1 ;  /* 0x0000e00004037a08 */ /* 0x001fe40000800000 */
[----:B------:R-:W-:Y:S01]  /*0f40*/  FSEL R7, R5, c[0x0][0x384], P1 ;  /* 0x0000e10005077a08 */ /* 0x000fe20000800000 */
[----:B------:R-:W0:Y:S01]  /*0f50*/  DSETP.GTU.AND P1, PT, |R4|, +INF , PT ;  /* 0x7ff000000400742a */ /* 0x000e220003f2c200 */
[----:B-1----:R-:W-:Y:S02]  /*0f60*/  FSEL R2, R3, c[0x0][0x378], P0 ;  /* 0x0000de0003027a08 */ /* 0x002fe40000000000 */
[----:B------:R-:W-:Y:S02]  /*0f70*/  FSEL R3, R7, c[0x0][0x37c], P0 ;  /* 0x0000df0007037a08 */ /* 0x000fe40000000000 */
[----:B------:R-:W-:-:S02]  /*0f80*/  IADD3.X R7, RZ, c[0x0][0x364], RZ, P2, !PT ;  /* 0x0000d900ff077a10 */ /* 0x000fc400017fe4ff */
[----:B0-----:R-:W-:Y:S02]  /*0f90*/  FSEL R2, R2, c[0x0][0x370], !P1 ;  /* 0x0000dc0002027a08 */ /* 0x001fe40004800000 */
[----:B------:R-:W-:-:S05]  /*0fa0*/  FSEL R3, R3, c[0x0][0x374], !P1 ;  /* 0x0000dd0003037a08 */ /* 0x000fca0004800000 */
[----:B------:R0:W-:Y:S02]  /*0fb0*/  STG.E.64 [R6.64], R2 ;  /* 0x0000000206007986 */ /* 0x0001e4000c101b04 */
.L_x_2623:
[----:B------:R-:W-:Y:S05]  /*0fc0*/  BSYNC B0 ;  /* 0x0000000000007941 */ /* 0x000fea0003800000 */
.L_x_2622:
[----:B------:R-:W-:-:S13]  /*0fd0*/  ISETP.GE.AND P0, PT, R9, c[0x0][0x160], PT ;  /* 0x0000580009007a0c */ /* 0x000fda0003f06270 */
[----:B------:R-:W-:Y:S05]  /*0fe0*/  @P0 EXIT ;  /* 0x000000000000094d */ /* 0x000fea0003800000 */
[----:B------:R-:W-:Y:S01]  /*0ff0*/  ISETP.NE.AND P0, PT, RZ, c[0x0][0x168], PT ;  /* 0x00005a00ff007a0c */ /* 0x000fe20003f05270 */
[----:B0-----:R-:W-:Y:S01]  /*1000*/  IMAD.MOV.U32 R2, RZ, RZ, RZ ;  /* 0x000000ffff027224 */ /* 0x001fe200078e00ff */
[----:B------:R-:W-:-:S11]  /*1010*/  MOV R0, RZ ;  /* 0x000000ff00007202 */ /* 0x000fd60000000f00 */
[----:B------:R-:W-:Y:S05]  /*1020*/  @!P0 BRA `(.L_x_2625) ;  /* 0x00000e0000008947 */ /* 0x000fea0003800000 */
[----:B------:R-:W-:Y:S01]  /*1030*/  HFMA2.MMA R2, -RZ, RZ, 0, 0 ;  /* 0x00000000ff027435 */ /* 0x000fe200000001ff */
[----:B------:R-:W-:-:S09]  /*1040*/  MOV R3, R9 ;  /* 0x0000000900037202 */ /* 0x000fd20000000f00 */
        /* <DEDUP_REMOVED lines=222> */
.L_x_2625:
[----:B------:R-:W-:-:S04]  /*1e30*/  IADD3 R2, P0, R2, c[0x0][0x368], RZ ;  /* 0x0000da0002027a10 */ /* 0x000fc80007f1e0ff */
[----:B------:R-:W-:-:S06]  /*1e40*/  IADD3.X R3, RZ, c[0x0][0x36c], RZ, P0, !PT ;  /* 0x0000db00ff037a10 */ /* 0x000fcc00007fe4ff */
[----:B------:R-:W2:Y:S01]  /*1e50*/  LDG.E.64 R2, [R2.64] ;  /* 0x0000000402027981 */ /* 0x000ea2000c1e1b00 */
[----:B------:R-:W-:-:S04]  /*1e60*/  IADD3 R6, P2, R0, c[0x0][0x360], RZ ;  /* 0x0000d80000067a10 */ /* 0x000fc80007f5e0ff */
[----:B------:R-:W-:Y:S01]  /*1e70*/  IADD3.X R7, RZ, c[0x0][0x364], RZ, P2, !PT ;  /* 0x0000d900ff077a10 */ /* 0x000fe200017fe4ff */
[----:B--2---:R-:W0:-:S04]  /*1e80*/  DSETP.NEU.AND P1, PT, R2, -INF , PT ;  /* 0xfff000000200742a */ /* 0x004e080003f2d000 */
[C---:B------:R-:W1:Y:S02]  /*1e90*/  DSETP.NEU.AND P0, PT, R2.reuse, +INF , PT ;  /* 0x7ff000000200742a */ /* 0x040e640003f0d000 */
[----:B0-----:R-:W-:Y:S02]  /*1ea0*/  FSEL R4, R2, c[0x0][0x380], P1 ;  /* 0x0000e00002047a08 */ /* 0x001fe40000800000 */
[----:B------:R-:W-:Y:S01]  /*1eb0*/  FSEL R5, R3, c[0x0][0x384], P1 ;  /* 0x0000e10003057a08 */ /* 0x000fe20000800000 */
[----:B------:R-:W0:Y:S01]  /*1ec0*/  DSETP.GTU.AND P1, PT, |R2|, +INF , PT ;  /* 0x7ff000000200742a */ /* 0x000e220003f2c200 */
[----:B-1----:R-:W-:Y:S02]  /*1ed0*/  FSEL R4, R4, c[0x0][0x378], P0 ;  /* 0x0000de0004047a08 */ /* 0x002fe40000000000 */
[----:B------:R-:W-:-:S03]  /*1ee0*/  FSEL R0, R5, c[0x0][0x37c], P0 ;  /* 0x0000df0005007a08 */ /* 0x000fc60000000000 */
[----:B0-----:R-:W-:Y:S02]  /*1ef0*/  FSEL R4, R4, c[0x0][0x370], !P1 ;  /* 0x0000dc0004047a08 */ /* 0x001fe40004800000 */
[----:B------:R-:W-:-:S05]  /*1f00*/  FSEL R5, R0, c[0x0][0x374], !P1 ;  /* 0x0000dd0000057a08 */ /* 0x000fca0004800000 */
[----:B------:R-:W-:Y:S01]  /*1f10*/  STG.E.64 [R6.64], R4 ;  /* 0x0000000406007986 */ /* 0x000fe2000c101b04 */
[----:B------:R-:W-:Y:S05]  /*1f20*/  EXIT ;  /* 0x000000000000794d */ /* 0x000fea0003800000 */
.L_x_2626:
        /* <DEDUP_REMOVED lines=13> */
.L_x_34025:


//--------------------- .text._ZN2at6native27unrolled_elementwise_kernelIZZZNS0_22nan_to_num_kernel_cudaERNS_18TensorIteratorBaseESt8optionalIdES5_S5_ENKUlvE0_clEvENKUlvE_clEvEUldE_St5arrayIPcLm2EELi4E23TrivialOffsetCalculatorILi1EjESD_NS0_6memory15LoadWithoutCastENSE_16StoreWithoutCastEEEviT_T0_T2_T3_T4_T5_ --------------------------
	.section	.text._ZN2at6native27unrolled_elementwise_kernelIZZZNS0_22nan_to_num_kernel_cudaERNS_18TensorIteratorBaseESt8optionalIdES5_S5_ENKUlvE0_clEvENKUlvE_clEvEUldE_St5arrayIPcLm2EELi4E23TrivialOffsetCalculatorILi1EjESD_NS0_6memory15LoadWithoutCastENSE_16StoreWithoutCastEEEviT_T0_T2_T3_T4_T5_,"ax",@progbits
	.sectioninfo	@"SHI_REGISTERS=28"
	.align	128
        .global         _ZN2at6native27unrolled_elementwise_kernelIZZZNS0_22nan_to_num_kernel_cudaERNS_18TensorIteratorBaseESt8optionalIdES5_S5_ENKUlvE0_clEvENKUlvE_clEvEUldE_St5arrayIPcLm2EELi4E23TrivialOffsetCalculatorILi1EjESD_NS0_6memory15LoadWithoutCastENSE_16StoreWithoutCastEEEviT_T0_T2_T3_T4_T5_
        .type           _ZN2at6native27unrolled_elementwise_kernelIZZZNS0_22nan_to_num_kernel_cudaERNS_18TensorIteratorBaseESt8optionalIdES5_S5_ENKUlvE0_clEvENKUlvE_clEvEUldE_St5arrayIPcLm2EELi4E23TrivialOffsetCalculatorILi1EjESD_NS0_6memory15LoadWithoutCastENSE_16StoreWithoutCastEEEviT_T0_T2_T3_T4_T5_,@function
        .size           _ZN2at6native27unrolled_elementwise_kernelIZZZNS0_22nan_to_num_kernel_cudaERNS_18TensorIteratorBaseESt8optionalIdES5_S5_ENKUlvE0_clEvENKUlvE_clEvEUldE_St5arrayIPcLm2EELi4E23TrivialOffsetCalculatorILi1EjESD_NS0_6memory15LoadWithoutCastENSE_16StoreWithoutCastEEEviT_T0_T2_T3_T4_T5_,(.L_x_34026 - _ZN2at6native27unrolled_elementwise_kernelIZZZNS0_22nan_to_num_kernel_cudaERNS_18TensorIteratorBaseESt8optionalIdES5_S5_ENKUlvE0_clEvENKUlvE_clEvEUldE_St5arrayIPcLm2EELi4E23TrivialOffsetCalculatorILi1EjESD_NS0_6memory15LoadWithoutCastENSE_16StoreWithoutCastEEEviT_T0_T2_T3_T4_T5_)
        .other          _ZN2at6native27unrolled_elementwise_kernelIZZZNS0_22nan_to_num_kernel_cudaERNS_18TensorIteratorBaseESt8optionalIdES5_S5_ENKUlvE0_clEvENKUlvE_clEvEUldE_St5arrayIPcLm2EELi4E23TrivialOffsetCalculatorILi1EjESD_NS0_6memory15LoadWithoutCastENSE_16StoreWithoutCastEEEviT_T0_T2_T3_T4_T5_,@"STO_CUDA_ENTRY STV_DEFAULT"
_ZN2at6native27unrolled_elementwise_kernelIZZZNS0_22nan_to_num_kernel_cudaERNS_18TensorIteratorBaseESt8optionalIdES5_S5_ENKUlvE0_clEvENKUlvE_clEvEUldE_St5arrayIPcLm2EELi4E23TrivialOffsetCalculatorILi1EjESD_NS0_6memory15LoadWithoutCastENSE_16StoreWithoutCastEEEviT_T0_T2_T3_T4_T5_:
.text._ZN2at6native27unrolled_elementwise_kernelIZZZNS0_22nan_to_num_kernel_cudaERNS_18TensorIteratorBaseESt8optionalIdES5_S5_ENKUlvE0_clEvENKUlvE_clEvEUldE_St5arrayIPcLm2EELi4E23TrivialOffsetCalculatorILi1EjESD_NS0_6memory15LoadWithoutCastENSE_16StoreWithoutCastEEEviT_T0_T2_T3_T4_T5_:
[----:B------:R-:W-:Y:S02]  /*0000*/  IMAD.MOV.U32 R1, RZ, RZ, c[0x0][0x28] ;  /* 0x00000a00ff017624 */ /* 0x000fe400078e00ff */
[----:B------:R-:W0:Y:S01]  /*0010*/  S2R R0, SR_CTAID.X ;  /* 0x0000000000007919 */ /* 0x000e220000002500 */
[----:B------:R-:W-:-:S03]  /*0020*/  IMAD.MOV.U32 R3, RZ, RZ, -0x200 ;  /* 0xfffffe00ff037424 */ /* 0x000fc600078e00ff */
[----:B------:R-:W1:Y:S01]  /*0030*/  S2R R5, SR_TID.X ;  /* 0x0000000000057919 */ /* 0x000e620000002100 */
[----:B------:R-:W-:Y:S01]  /*0040*/  ULDC.64 UR4, c[0x0][0x118] ;  /* 0x0000460000047ab9 */ /* 0x000fe20000000a00 */
[----:B------:R-:W-:Y:S01]  /*0050*/  CS2R R18, SRZ ;  /* 0x0000000000127805 */ /* 0x000fe2000001ff00 */
[----:B------:R-:W-:Y:S01]  /*0060*/  CS2R R6, SRZ ;  /* 0x0000000000067805 */ /* 0x000fe2000001ff00 */
[----:B0-----:R-:W-:Y:S02]  /*0070*/  IMAD R4, R0, R3, c[0x0][0x160] ;  /* 0x0000580000047624 */ /* 0x001fe400078e0203 */
[----:B-1----:R-:W-:-:S03]  /*0080*/  IMAD.MOV.U32 R3, RZ, RZ, R5 ;  /* 0x000000ffff037224 */ /* 0x002fc600078e0005 */
[----:B------:R-:W-:Y:S01]  /*0090*/  ISETP.GE.AND P0, PT, R5, R4, PT ;  /* 0x000000040500720c */ /* 0x000fe20003f06270 */
[----:B------:R-:W-:-:S12]  /*00a0*/  CS2R R10, SRZ ;  /* 0x00000000000a7805 */ /* 0x000fd8000001ff00 */
[----:B------:R-:W-:Y:S01]  /*00b0*/  @!P0 IMAD R12, R0, 0x200, R3 ;  /* 0x00000200000c8824 */ /* 0x000fe200078e0203 */
[----:B------:R-:W-:Y:S01]  /*00c0*/  @!P0 IADD3 R3, R3, 0x80, RZ ;  /* 0x0000008003038810 */ /* 0x000fe20007ffe0ff */
[----:B------:R-:W-:-:S03]  /*00d0*/  @!P0 IMAD.MOV.U32 R13, RZ, RZ, 0x8 ;  /* 0x00000008ff0d8424 */ /* 0x000fc600078e00ff */
[----:B------:R-:W-:Y:S01]  /*00e0*/  ISETP.GE.AND P1, PT, R3, R4, PT ;  /* 0x000000040300720c */ /* 0x000fe20003f26270 */
[----:B------:R-:W-:-:S05]  /*00f0*/  @!P0 IMAD.WIDE.U32 R12, R12, R13, c[0x0][0x190] ;  /* 0x000064000c0c8625 */ /* 0x000fca00078e000d */
[----:B------:R0:W5:Y:S07]  /*0100*/  @!P0 LDG.E.64 R10, [R12.64] ;  /* 0x000000040c0a8981 */ /* 0x00016e000c1e1b00 */
[----:B------:R-:W-:Y:S01]  /*0110*/  @!P1 IMAD R16, R0, 0x200, R3 ;  /* 0x0000020000109824 */ /* 0x000fe200078e0203 */
[----:B------:R-:W-:Y:S01]  /*0120*/  @!P1 IADD3 R3, R3, 0x80, RZ ;  /* 0x0000008003039810 */ /* 0x000fe20007ffe0ff */
[----:B------:R-:W-:-:S03]  /*0130*/  @!P1 IMAD.MOV.U32 R17, RZ, RZ, 0x8 ;  /* 0x00000008ff119424 */ /* 0x000fc600078e00ff */
[----:B------:R-:W-:Y:S01]  /*0140*/  ISETP.GE.AND P3, PT, R3, R4, PT ;  /* 0x000000040300720c */ /* 0x000fe20003f66270 */
[----:B------:R-:W-:Y:S01]  /*0150*/  @!P1 IMAD.WIDE.U32 R16, R16, R17, c[0x0][0x190] ;  /* 0x0000640010109625 */ /* 0x000fe200078e0011 */
[C---:B------:R-:W-:Y:S01]  /*0160*/  IADD3 R23, R5.reuse, 0x100, RZ ;  /* 0x0000010005177810 */ /* 0x040fe20007ffe0ff */
[----:B------:R-:W-:Y:S01]  /*0170*/  BSSY B0, `(.L_x_2627) ;  /* 0x000001d000007945 */ /* 0x000fe20003800000 */
[C---:B------:R-:W-:Y:S02]  /*0180*/  IADD3 R25, R5.reuse, 0x180, RZ ;  /* 0x0000018005197810 */ /* 0x040fe40007ffe0ff */
[----:B------:R-:W-:Y:S01]  /*0190*/  IADD3 R9, R5, 0x80, RZ ;  /* 0x0000008005097810 */ /* 0x000fe20007ffe0ff */
[----:B------:R0:W5:Y:S06]  /*01a0*/  @!P1 LDG.E.64 R18, [R16.64] ;  /* 0x0000000410129981 */ /* 0x00016c000c1e1b00 */
[----:B------:R-:W-:Y:S01]  /*01b0*/  @!P3 IMAD R20, R0, 0x200, R3 ;  /* 0x000002000014b824 */ /* 0x000fe200078e0203 */
[----:B------:R-:W-:Y:S01]  /*01c0*/  @!P3 IADD3 R3, R3, 0x80, RZ ;  /* 0x000000800303b810 */ /* 0x000fe20007ffe0ff */
[----:B------:R-:W-:-:S03]  /*01d0*/  @!P3 IMAD.MOV.U32 R21, RZ, RZ, 0x8 ;  /* 0x00000008ff15b424 */ /* 0x000fc600078e00ff */
[-C--:B------:R-:W-:Y:S01]  /*01e0*/  ISETP.GE.AND P2, PT, R3, R4.reuse, PT ;  /* 0x000000040300720c */ /* 0x080fe20003f46270 */
[----:B------:R-:W-:Y:S01]  /*01f0*/  @!P3 IMAD.WIDE.U32 R20, R20, R21, c[0x0][0x190] ;  /* 0x000064001414b625 */ /* 0x000fe200078e0015 */
[-C--:B------:R-:W-:Y:S02]  /*0200*/  ISETP.GE.AND P1, PT, R23, R4.reuse, PT ;  /* 0x000000041700720c */ /* 0x080fe40003f26270 */
[----:B------:R-:W-:Y:S02]  /*0210*/  ISETP.GE.AND P4, PT, R5, R4, PT ;  /* 0x000000040500720c */ /* 0x000fe40003f86270 */
[----:B------:R0:W5:Y:S07]  /*0220*/  @!P3 LDG.E.64 R6, [R20.64] ;  /* 0x000000041406b981 */ /* 0x00016e000c1e1b00 */
[----:B------:R-:W-:-:S02]  /*0230*/  @!P2 IMAD R14, R0, 0x200, R3 ;  /* 0x00000200000ea824 */ /* 0x000fc400078e0203 */
[----:B------:R-:W-:Y:S01]  /*0240*/  @!P2 IMAD.MOV.U32 R15, RZ, RZ, 0x8 ;  /* 0x00000008ff0fa424 */ /* 0x000fe200078e00ff */
[----:B------:R-:W-:-:S03]  /*0250*/  CS2R R2, SRZ ;  /* 0x0000000000027805 */ /* 0x000fc6000001ff00 */
[----:B------:R-:W-:Y:S01]  /*0260*/  @!P2 IMAD.WIDE.U32 R14, R14, R15, c[0x0][0x190] ;  /* 0x000064000e0ea625 */ /* 0x000fe200078e000f */
[----:B------:R-:W-:-:S04]  /*0270*/  ISETP.GE.AND P3, PT, R9, R4, PT ;  /* 0x000000040900720c */ /* 0x000fc80003f66270 */
[----:B------:R0:W5:Y:S01]  /*0280*/  @!P2 LDG.E.64 R2, [R14.64] ;  /* 0x000000040e02a981 */ /* 0x000162000c1e1b00 */
[----:B------:R-:W-:Y:S01]  /*0290*/  ISETP.GE.AND P2, PT, R25, R4, PT ;  /* 0x000000041900720c */ /* 0x000fe20003f46270 */
[----:B------:R-:W-:Y:S07]  /*02a0*/  @P0 BRA `(.L_x_2628) ;  /* 0x0000009000000947 */ /* 0x000fee0003800000 */
[----:B-----5:R-:W1:-:S04]  /*02b0*/  DSETP.NEU.AND P5, PT, R10, -INF , PT ;  /* 0xfff000000a00742a */ /* 0x020e480003fad000 */
[C---:B------:R-:W2:Y:S02]  /*02c0*/  DSETP.NEU.AND P0, PT, R10.reuse, +INF , PT ;  /* 0x7ff000000a00742a */ /* 0x040ea40003f0d000 */
[----:B-1----:R-:W-:Y:S02]  /*02d0*/  FSEL R8, R10, c[0x0][0x178], P5 ;  /* 0x00005e000a087a08 */ /* 0x002fe40002800000 */
[----:B0-----:R-:W-:Y:S01]  /*02e0*/  FSEL R13, R11, c[0x0][0x17c], P5 ;  /* 0x00005f000b0d7a08 */ /* 0x001fe20002800000 */
[----:B------:R2:W0:Y:S02]  /*02f0*/  DSETP.GTU.AND P5, PT, |R10|, +INF , PT ;  /* 0x7ff000000a00742a */ /* 0x0004240003fac200 */
[----:B--2---:R-:W-:Y:S02]  /*0300*/  FSEL R10, R8, c[0x0][0x170], P0 ;  /* 0x00005c00080a7a08 */ /* 0x004fe40000000000 */
[----:B------:R-:W-:Y:S02]  /*0310*/  FSEL R13, R13, c[0x0][0x174], P0 ;  /* 0x00005d000d0d7a08 */ /* 0x000fe40000000000 */
[----:B0-----:R-:W-:-:S02]  /*0320*/  FSEL R10, R10, c[0x0][0x168], !P5 ;  /* 0x00005a000a0a7a08 */ /* 0x001fc40006800000 */
[----:B------:R-:W-:Y:S02]  /*0330*/  FSEL R13, R13, c[0x0][0x16c], !P5 ;  /* 0x00005b000d0d7a08 */ /* 0x000fe40006800000 */
.L_x_2628:
[----:B------:R-:W-:Y:S05]  /*0340*/  BSYNC B0 ;  /* 0x0000000000007941 */ /* 0x000fea0003800000 */
.L_x_2627:
[----:B------:R-:W-:Y:S01]  /*0350*/  BSSY B0, `(.L_x_2629) ;  /* 0x000000b000007945 */ /* 0x000fe20003800000 */
[----:B------:R-:W-:Y:S05]  /*0360*/  @P3 BRA `(.L_x_2630) ;  /* 0x0000009000003947 */ /* 0x000fea0003800000 */
[----:B-----5:R-:W1:-:S04]  /*0370*/  DSETP.NEU.AND P0, PT, R18, -INF , PT ;  /* 0xfff000001200742a */ /* 0x020e480003f0d000 */
[C---:B------:R-:W2:Y:S02]  /*0380*/  DSETP.NEU.AND P3, PT, R18.reuse, +INF , PT ;  /* 0x7ff000001200742a */ /* 0x040ea40003f6d000 */
[----:B-1----:R-:W-:Y:S02]  /*0390*/  FSEL R8, R18, c[0x0][0x178], P0 ;  /* 0x00005e0012087a08 */ /* 0x002fe40000000000 */
[----:B------:R-:W-:Y:S01]  /*03a0*/  FSEL R11, R19, c[0x0][0x17c], P0 ;  /* 0x00005f00130b7a08 */ /* 0x000fe20000000000 */
[----:B------:R-:W1:Y:S01]  /*03b0*/  DSETP.GTU.AND P0, PT, |R18|, +INF , PT ;  /* 0x7ff000001200742a */ /* 0x000e620003f0c200 */
[----:B--2---:R-:W-:Y:S02]  /*03c0*/  FSEL R8, R8, c[0x0][0x170], P3 ;  /* 0x00005c0008087a08 */ /* 0x004fe40001800000 */
[----:B------:R-:W-:-:S03]  /*03d0*/  FSEL R11, R11, c[0x0][0x174], P3 ;  /* 0x00005d000b0b7a08 */ /* 0x000fc60001800000 */
[----:B-1----:R-:W-:Y:S02]  /*03e0*/  FSEL R8, R8, c[0x0][0x168], !P0 ;  /* 0x00005a0008087a08 */ /* 0x002fe40004000000 */
[----:B------:R-:W-:Y:S02]  /*03f0*/  FSEL R11, R11, c[0x0][0x16c], !P0 ;  /* 0x00005b000b0b7a08 */ /* 0x000fe40004000000 */
.L_x_2630:
[----:B------:R-:W-:Y:S05]  /*0400*/  BSYNC B0 ;  /* 0x0000000000007941 */ /* 0x000fea0003800000 */
.L_x_2629:
[----:B------:R-:W-:Y:S01]  /*0410*/  BSSY B0, `(.L_x_2631) ;  /* 0x000000b000007945 */ /* 0x000fe20003800000 */
[----:B------:R-:W-:Y:S05]  /*0420*/  @P1 BRA `(.L_x_2632) ;  /* 0x0000009000001947 */ /* 0x000fea0003800000 */
[----:B-----5:R-:W1:-:S04]  /*0430*/  DSETP.NEU.AND P0, PT, R6, -INF , PT ;  /* 0xfff000000600742a */ /* 0x020e480003f0d000 */
[C---:B------:R-:W2:Y:S02]  /*0440*/  DSETP.NEU.AND P1, PT, R6.reuse, +INF , PT ;  /* 0x7ff000000600742a */ /* 0x040ea40003f2d000 */
[----:B01----:R-:W-:Y:S02]  /*0450*/  FSEL R12, R6, c[0x0][0x178], P0 ;  /* 0x00005e00060c7a08 */ /* 0x003fe40000000000 */
[----:B------:R-:W-:Y:S01]  /*0460*/  FSEL R14, R7, c[0x0][0x17c], P0 ;  /* 0x00005f00070e7a08 */ /* 0x000fe20000000000 */
[----:B------:R2:W0:Y:S02]  /*0470*/  DSETP.GTU.AND P0, PT, |R6|, +INF , PT ;  /* 0x7ff000000600742a */ /* 0x0004240003f0c200 */
[----:B--2---:R-:W-:Y:S02]  /*0480*/  FSEL R6, R12, c[0x0][0x170], P1 ;  /* 0x00005c000c067a08 */ /* 0x004fe40000800000 */
[----:B------:R-:W-:Y:S02]  /*0490*/  FSEL R7, R14, c[0x0][0x174], P1 ;  /* 0x00005d000e077a08 */ /* 0x000fe40000800000 */
[----:B0-----:R-:W-:-:S02]  /*04a0*/  FSEL R6, R6, c[0x0][0x168], !P0 ;  /* 0x00005a0006067a08 */ /* 0x001fc40004000000 */
[----:B------:R-:W-:Y:S02]  /*04b0*/  FSEL R7, R7, c[0x0][0x16c], !P0 ;  /* 0x00005b0007077a08 */ /* 0x000fe40004000000 */
.L_x_2632:
[----:B------:R-:W-:Y:S05]  /*04c0*/  BSYNC B0 ;  /* 0x0000000000007941 */ /* 0x000fea0003800000 */
.L_x_2631:
        /* <DEDUP_REMOVED lines=11> */
.L_x_2634:
[----:B------:R-:W-:Y:S05]  /*0580*/  BSYNC B0 ;  /* 0x0000000000007941 */ /* 0x000fea0003800000 */
.L_x_2633:
[----:B------:R-:W-:Y:S01]  /*0590*/  BSSY B0, `(.L_x_2635) ;  /* 0x0000019000007945 */ /* 0x000fe20003800000 */
[----:B------:R-:W-:Y:S01]  /*05a0*/  BSSY B1, `(.L_x_2636) ;  /* 0x0000011000017945 */ /* 0x000fe20003800000 */
[----:B------:R-:W-:Y:S05]  /*05b0*/  @P4 BRA `(.L_x_2637) ;  /* 0x000000f000004947 */ /* 0x000fea0003800000 */
[----:B0-----:R-:W-:Y:S02]  /*05c0*/  IMAD R14, R0, 0x200, R5 ;  /* 0x00000200000e7824 */ /* 0x001fe400078e0205 */
[----:B------:R-:W-:Y:S02]  /*05d0*/  IMAD.MOV.U32 R15, RZ, RZ, 0x8 ;  /* 0x00000008ff0f7424 */ /* 0x000fe400078e00ff */
[----:B-----5:R-:W-:Y:S02]  /*05e0*/  IMAD.MOV.U32 R12, RZ, RZ, R10 ;  /* 0x000000ffff0c7224 */ /* 0x020fe400078e000a */
[----:B------:R-:W-:-:S04]  /*05f0*/  IMAD.WIDE.U32 R14, R14, R15, c[0x0][0x188] ;  /* 0x000062000e0e7625 */ /* 0x000fc800078e000f */
[----:B------:R-:W-:Y:S01]  /*0600*/  IMAD.MOV.U32 R5, RZ, RZ, R9 ;  /* 0x000000ffff057224 */ /* 0x000fe200078e0009 */
[----:B------:R0:W-:Y:S04]  /*0610*/  STG.E.64 [R14.64], R12 ;  /* 0x0000000c0e007986 */ /* 0x0001e8000c101b04 */
[----:B------:R-:W-:-:S13]  /*0620*/  ISETP.GE.AND P0, PT, R5, R4, PT ;  /* 0x000000040500720c */ /* 0x000fda0003f06270 */
[----:B------:R-:W-:Y:S01]  /*0630*/  @P0 BREAK B1 ;  /* 0x0000000000010942 */ /* 0x000fe20003800000 */
[----:B------:R-:W-:Y:S05]  /*0640*/  @P0 BRA `(.L_x_2638) ;  /* 0x000000d000000947 */ /* 0x000fea0003800000 */
[----:B0-----:R-:W-:Y:S01]  /*0650*/  IMAD R12, R0, 0x200, R5 ;  /* 0x00000200000c7824 */ /* 0x001fe200078e0205 */
[----:B------:R-:W-:Y:S01]  /*0660*/  IADD3 R5, R5, 0x80, RZ ;  /* 0x0000008005057810 */ /* 0x000fe20007ffe0ff */
[----:B------:R-:W-:Y:S02]  /*0670*/  IMAD.MOV.U32 R13, RZ, RZ, 0x8 ;  /* 0x00000008ff0d7424 */ /* 0x000fe400078e00ff */
[----:B------:R-:W-:Y:S02]  /*0680*/  IMAD.MOV.U32 R9, RZ, RZ, R11 ;  /* 0x000000ffff097224 */ /* 0x000fe400078e000b */
[----:B------:R-:W-:-:S05]  /*0690*/  IMAD.WIDE.U32 R12, R12, R13, c[0x0][0x188] ;  /* 0x000062000c0c7625 */ /* 0x000fca00078e000d */
[----:B------:R0:W-:Y:S02]  /*06a0*/  STG.E.64 [R12.64], R8 ;  /* 0x000000080c007986 */ /* 0x0001e4000c101b04 */
.L_x_2637:
[----:B------:R-:W-:Y:S05]  /*06b0*/  BSYNC B1 ;  /* 0x0000000000017941 */ /* 0x000fea0003800000 */
.L_x_2636:
[----:B------:R-:W-:-:S13]  /*06c0*/  ISETP.GE.AND P0, PT, R5, R4, PT ;  /* 0x000000040500720c */ /* 0x000fda0003f06270 */
[----:B0-----:R-:W-:Y:S01]  /*06d0*/  @!P0 IMAD R8, R0, 0x200, R5 ;  /* 0x0000020000088824 */ /* 0x001fe200078e0205 */
[----:B------:R-:W-:Y:S01]  /*06e0*/  @!P0 IADD3 R5, R5, 0x80, RZ ;  /* 0x0000008005058810 */ /* 0x000fe20007ffe0ff */
[----:B------:R-:W-:-:S04]  /*06f0*/  @!P0 IMAD.MOV.U32 R9, RZ, RZ, 0x8 ;  /* 0x00000008ff098424 */ /* 0x000fc800078e00ff */
[----:B------:R-:W-:-:S05]  /*0700*/  @!P0 IMAD.WIDE.U32 R8, R8, R9, c[0x0][0x188] ;  /* 0x0000620008088625 */ /* 0x000fca00078e0009 */
[----:B-----5:R0:W-:Y:S02]  /*0710*/  @!P0 STG.E.64 [R8.64], R6 ;  /* 0x0000000608008986 */ /* 0x0201e4000c101b04 */
.L_x_2638:
[----:B0-----:R-:W-:Y:S05]  /*0720*/  BSYNC B0 ;  /* 0x0000000000007941 */ /* 0x001fea0003800000 */
.L_x_2635:
[----:B------:R-:W-:Y:S01]  /*0730*/  WARPSYNC 0xffffffff ;  /* 0xffffffff00007948 */ /* 0x000fe20003800000 */
[----:B------:R-:W-:-:S13]  /*0740*/  ISETP.GE.AND P0, PT, R5, R4, PT ;  /* 0x000000040500720c */ /* 0x000fda0003f06270 */
[----:B------:R-:W-:Y:S05]  /*0750*/  @P0 EXIT ;  /* 0x000000000000094d */ /* 0x000fea0003800000 */
[----:B------:R-:W-:Y:S02]  /*0760*/  IMAD R5, R0, 0x200, R5 ;  /* 0x0000020000057824 */ /* 0x000fe400078e0205 */
[----:B------:R-:W-:-:S04]  /*0770*/  IMAD.MOV.U32 R4, RZ, RZ, 0x8 ;  /* 0x00000008ff047424 */ /* 0x000fc800078e00ff */
[----:B------:R-:W-:-:S05]  /*0780*/  IMAD.WIDE.U32 R4, R5, R4, c[0x0][0x188] ;  /* 0x0000620005047625 */ /* 0x000fca00078e0004 */
[----:B------:R-:W-:Y:S01]  /*0790*/  STG.E.64 [R4.64], R2 ;  /* 0x0000000204007986 */ /* 0x000fe2000c101b04 */
[----:B------:R-:W-:Y:S05]  /*07a0*/  EXIT ;  /* 0x000000000000794d */ /* 0x000fea0003800000 */
.L_x_2639:
        /* <DEDUP_REMOVED lines=13> */
.L_x_34026:


//--------------------- .text._ZN2at6native29vectorized_elementwise_kernelILi2EZZZNS0_22nan_to_num_kernel_cudaERNS_18TensorIteratorBaseESt8optionalIdES5_S5_ENKUlvE0_clEvENKUlvE_clEvEUldE_St5arrayIPcLm2EEEEviT0_T1_ --------------------------
	.section	.text._ZN2at6native29vectorized_elementwise_kernelILi2EZZZNS0_22nan_to_num_kernel_cudaERNS_18TensorIteratorBaseESt8optionalIdES5_S5_ENKUlvE0_clEvENKUlvE_clEvEUldE_St5arrayIPcLm2EEEEviT0_T1_,"ax",@progbits
	.sectioninfo	@"SHI_REGISTERS=30"
	.align	128
        .global         _ZN2at6native29vectorized_elementwise_kernelILi2EZZZNS0_22nan_to_num_kernel_cudaERNS_18TensorIteratorBaseESt8optionalIdES5_S5_ENKUlvE0_clEvENKUlvE_clEvEUldE_St5arrayIPcLm2EEEEviT0_T1_
        .type           _ZN2at6native29vectorized_elementwise_kernelILi2EZZZNS0_22nan_to_num_kernel_cudaERNS_18TensorIteratorBaseESt8optionalIdES5_S5_ENKUlvE0_clEvENKUlvE_clEvEUldE_St5arrayIPcLm2EEEEviT0_T1_,@function
        .size           _ZN2at6native29vectorized_elementwise_kernelILi2EZZZNS0_22nan_to_num_kernel_cudaERNS_18TensorIteratorBaseESt8optionalIdES5_S5_ENKUlvE0_clEvENKUlvE_clEvEUldE_St5arrayIPcLm2EEEEviT0_T1_,(.L_x_34027 - _ZN2at6native29vectorized_elementwise_kernelILi2EZZZNS0_22nan_to_num_kernel_cudaERNS_18TensorIteratorBaseESt8optionalIdES5_S5_ENKUlvE0_clEvENKUlvE_clEvEUldE_St5arrayIPcLm2EEEEviT0_T1_)
        .other          _ZN2at6native29vectorized_elementwise_kernelILi2EZZZNS0_22nan_to_num_kernel_cudaERNS_18TensorIteratorBaseESt8optionalIdES5_S5_ENKUlvE0_clEvENKUlvE_clEvEUldE_St5arrayIPcLm2EEEEviT0_T1_,@"STO_CUDA_ENTRY STV_DEFAULT"
_ZN2at6native29vectorized_elementwise_kernelILi2EZZZNS0_22nan_to_num_kernel_cudaERNS_18TensorIteratorBaseESt8optionalIdES5_S5_ENKUlvE0_clEvENKUlvE_clEvEUldE_St5arrayIPcLm2EEEEviT0_T1_:
.text._ZN2at6native29vectorized_elementwise_kernelILi2EZZZNS0_22nan_to_num_kernel_cudaERNS_18TensorIteratorBaseESt8optionalIdES5_S5_ENKUlvE0_clEvENKUlvE_clEvEUldE_St5arrayIPcLm2EEEEviT0_T1_:
        /* <DEDUP_REMOVED lines=12> */
[----:B------:R-:W3:Y:S04]  /*00c0*/  LDG.E.128 R16, [R14.64+0x800] ;  /* 0x000800040e107981 */ /* 0x000ee8000c1e1d00 */
[----:B------:R0:W4:Y:S04]  /*00d0*/  LDG.E.128 R8, [R14.64+0x1000] ;  /* 0x001000040e087981 */ /* 0x000128000c1e1d00 */
[----:B------:R0:W5:Y:S01]  /*00e0*/  LDG.E.128 R4, [R14.64+0x1800] ;  /* 0x001800040e047981 */ /* 0x000162000c1e1d00 */
[----:B--2---:R-:W1:-:S04]  /*00f0*/  DSETP.NEU.AND P1, PT, R20, -INF , PT ;  /* 0xfff000001400742a */ /* 0x004e480003f2d000 */
[C---:B------:R-:W2:Y:S02]  /*0100*/  DSETP.NEU.AND P3, PT, R22.reuse, -INF , PT ;  /* 0xfff000001600742a */ /* 0x040ea40003f6d000 */
[----:B-1----:R-:W-:Y:S02]  /*0110*/  FSEL R12, R21, c[0x0][0x17c], P1 ;  /* 0x00005f00150c7a08 */ /* 0x002fe40000800000 */
[----:B------:R-:W1:Y:S01]  /*0120*/  DSETP.NEU.AND P5, PT, R22, +INF , PT ;  /* 0x7ff000001600742a */ /* 0x000e620003fad000 */
[----:B------:R-:W-:Y:S02]  /*0130*/  FSEL R3, R20, c[0x0][0x178], P1 ;  /* 0x00005e0014037a08 */ /* 0x000fe40000800000 */
[----:B--2---:R-:W-:Y:S01]  /*0140*/  FSEL R0, R22, c[0x0][0x178], P3 ;  /* 0x00005e0016007a08 */ /* 0x004fe20001800000 */
[----:B------:R-:W-:-:S03]  /*0150*/  DSETP.GTU.AND P2, PT, |R20|, +INF , PT ;  /* 0x7ff000001400742a */ /* 0x000fc60003f4c200 */
[----:B-1----:R-:W-:Y:S01]  /*0160*/  FSEL R0, R0, c[0x0][0x170], P5 ;  /* 0x00005c0000007a08 */ /* 0x002fe20002800000 */
[----:B------:R1:W2:Y:S02]  /*0170*/  DSETP.NEU.AND P4, PT, R20, +INF , PT ;  /* 0x7ff000001400742a */ /* 0x0002a40003f8d000 */
[----:B-1----:R-:W-:Y:S02]  /*0180*/  FSEL R21, R23, c[0x0][0x17c], P3 ;  /* 0x00005f0017157a08 */ /* 0x002fe40001800000 */
[----:B------:R-:W1:Y:S02]  /*0190*/  DSETP.GTU.AND P6, PT, |R22|, +INF , PT ;  /* 0x7ff000001600742a */ /* 0x000e640003fcc200 */
[----:B------:R-:W-:Y:S02]  /*01a0*/  FSEL R21, R21, c[0x0][0x174], P5 ;  /* 0x00005d0015157a08 */ /* 0x000fe40002800000 */
[----:B--2---:R-:W-:Y:S01]  /*01b0*/  FSEL R3, R3, c[0x0][0x170], P4 ;  /* 0x00005c0003037a08 */ /* 0x004fe20002000000 */
[----:B---3--:R-:W-:Y:S01]  /*01c0*/  DSETP.NEU.AND P5, PT, R18, +INF , PT ;  /* 0x7ff000001200742a */ /* 0x008fe20003fad000 */
[----:B-1----:R-:W-:-:S02]  /*01d0*/  FSEL R0, R0, c[0x0][0x168], !P6 ;  /* 0x00005a0000007a08 */ /* 0x002fc40007000000 */
[----:B------:R-:W-:Y:S01]  /*01e0*/  FSEL R21, R21, c[0x0][0x16c], !P6 ;  /* 0x00005b0015157a08 */ /* 0x000fe20007000000 */
[----:B------:R-:W0:Y:S01]  /*01f0*/  DSETP.NEU.AND P6, PT, R18, -INF , PT ;  /* 0xfff000001200742a */ /* 0x000e220003fcd000 */
[----:B------:R-:W-:Y:S02]  /*0200*/  FSEL R12, R12, c[0x0][0x174], P4 ;  /* 0x00005d000c0c7a08 */ /* 0x000fe40002000000 */
[----:B------:R-:W-:Y:S01]  /*0210*/  FSEL R23, R3, c[0x0][0x168], !P2 ;  /* 0x00005a0003177a08 */ /* 0x000fe20005000000 */
[C---:B------:R-:W1:Y:S01]  /*0220*/  DSETP.NEU.AND P4, PT, R16.reuse, -INF , PT ;  /* 0xfff000001000742a */ /* 0x040e620003f8d000 */
[----:B------:R-:W-:Y:S02]  /*0230*/  FSEL R12, R12, c[0x0][0x16c], !P2 ;  /* 0x00005b000c0c7a08 */ /* 0x000fe40005000000 */
[----:B0-----:R-:W-:Y:S01]  /*0240*/  FSEL R14, R18, c[0x0][0x178], P6 ;  /* 0x00005e00120e7a08 */ /* 0x001fe20003000000 */
[----:B------:R-:W0:Y:S01]  /*0250*/  DSETP.NEU.AND P1, PT, R16, +INF , PT ;  /* 0x7ff000001000742a */ /* 0x000e220003f2d000 */
[----:B------:R-:W-:-:S02]  /*0260*/  FSEL R15, R19, c[0x0][0x17c], P6 ;  /* 0x00005f00130f7a08 */ /* 0x000fc40003000000 */
[----:B------:R-:W-:Y:S01]  /*0270*/  FSEL R14, R14, c[0x0][0x170], P5 ;  /* 0x00005c000e0e7a08 */ /* 0x000fe20002800000 */
[----:B------:R1:W-:Y:S01]  /*0280*/  DSETP.GTU.AND P0, PT, |R16|, +INF , PT ;  /* 0x7ff000001000742a */ /* 0x0003e20003f0c200 */
[----:B------:R-:W-:Y:S02]  /*0290*/  FSEL R15, R15, c[0x0][0x174], P5 ;  /* 0x00005d000f0f7a08 */ /* 0x000fe40002800000 */
[----:B-1----:R-:W-:Y:S01]  /*02a0*/  FSEL R16, R16, c[0x0][0x178], P4 ;  /* 0x00005e0010107a08 */ /* 0x002fe20002000000 */
[----:B------:R-:W1:Y:S01]  /*02b0*/  DSETP.GTU.AND P3, PT, |R18|, +INF , PT ;  /* 0x7ff000001200742a */ /* 0x000e620003f6c200 */
[----:B------:R-:W-:Y:S02]  /*02c0*/  FSEL R17, R17, c[0x0][0x17c], P4 ;  /* 0x00005f0011117a08 */ /* 0x000fe40002000000 */
[----:B0-----:R-:W-:Y:S01]  /*02d0*/  FSEL R16, R16, c[0x0][0x170], P1 ;  /* 0x00005c0010107a08 */ /* 0x001fe20000800000 */
[----:B----4-:R-:W-:Y:S01]  /*02e0*/  DSETP.NEU.AND P4, PT, R8, +INF , PT ;  /* 0x7ff000000800742a */ /* 0x010fe20003f8d000 */
[----:B------:R-:W-:-:S02]  /*02f0*/  FSEL R17, R17, c[0x0][0x174], P1 ;  /* 0x00005d0011117a08 */ /* 0x000fc40000800000 */
[----:B-1----:R-:W-:Y:S01]  /*0300*/  FSEL R14, R14, c[0x0][0x168], !P3 ;  /* 0x00005a000e0e7a08 */ /* 0x002fe20005800000 */
[----:B------:R-:W0:Y:S01]  /*0310*/  DSETP.NEU.AND P1, PT, R8, -INF , PT ;  /* 0xfff000000800742a */ /* 0x000e220003f2d000 */
[----:B------:R-:W-:Y:S02]  /*0320*/  FSEL R15, R15, c[0x0][0x16c], !P3 ;  /* 0x00005b000f0f7a08 */ /* 0x000fe40005800000 */
[----:B------:R-:W-:Y:S01]  /*0330*/  FSEL R17, R17, c[0x0][0x16c], !P0 ;  /* 0x00005b0011117a08 */ /* 0x000fe20004000000 */
[----:B------:R-:W1:Y:S01]  /*0340*/  DSETP.NEU.AND P3, PT, R10, -INF , PT ;  /* 0xfff000000a00742a */ /* 0x000e620003f6d000 */
[----:B------:R-:W-:-:S03]  /*0350*/  FSEL R16, R16, c[0x0][0x168], !P0 ;  /* 0x00005a0010107a08 */ /* 0x000fc60004000000 */
[----:B------:R0:W-:Y:S02]  /*0360*/  DSETP.GTU.AND P2, PT, |R8|, +INF , PT ;  /* 0x7ff000000800742a */ /* 0x0001e40003f4c200 */
[----:B0-----:R-:W-:Y:S02]  /*0370*/  FSEL R8, R8, c[0x0][0x178], P1 ;  /* 0x00005e0008087a08 */ /* 0x001fe40000800000 */
[----:B------:R-:W-:Y:S01]  /*0380*/  FSEL R9, R9, c[0x0][0x17c], P1 ;  /* 0x00005f0009097a08 */ /* 0x000fe20000800000 */
[C---:B------:R-:W-:Y:S01]  /*0390*/  DSETP.GTU.AND P6, PT, |R10|.reuse, +INF , PT ;  /* 0x7ff000000a00742a */ /* 0x040fe20003fcc200 */
[----:B-1----:R-:W-:Y:S02]  /*03a0*/  FSEL R18, R10, c[0x0][0x178], P3 ;  /* 0x00005e000a127a08 */ /* 0x002fe40001800000 */
[----:B------:R-:W-:Y:S01]  /*03b0*/  FSEL R19, R11, c[0x0][0x17c], P3 ;  /* 0x00005f000b137a08 */ /* 0x000fe20001800000 */
[----:B------:R0:W1:Y:S01]  /*03c0*/  DSETP.NEU.AND P5, PT, R10, +INF , PT ;  /* 0x7ff000000a00742a */ /* 0x0000620003fad000 */
[----:B------:R-:W-:Y:S01]  /*03d0*/  FSEL R8, R8, c[0x0][0x170], P4 ;  /* 0x00005c0008087a08 */ /* 0x000fe20002000000 */
[----:B0-----:R-:W-:Y:S01]  /*03e0*/  IMAD.WIDE.U32 R10, R13, R24, c[0x0][0x188] ;  /* 0x000062000d0a7625 */ /* 0x001fe200078e0018 */
[----:B------:R-:W-:Y:S01]  /*03f0*/  FSEL R9, R9, c[0x0][0x174], P4 ;  /* 0x00005d0009097a08 */ /* 0x000fe20002000000 */
[----:B-----5:R-:W0:-:S02]  /*0400*/  DSETP.NEU.AND P4, PT, R4, -INF , PT ;  /* 0xfff000000400742a */ /* 0x020e040003f8d000 */
[----:B-1----:R-:W-:Y:S01]  /*0410*/  FSEL R18, R18, c[0x0][0x170], P5 ;  /* 0x00005c0012127a08 */ /* 0x002fe20002800000 */
[----:B------:R-:W-:Y:S01]  /*0420*/  IMAD.MOV.U32 R13, RZ, RZ, R17 ;  /* 0x000000ffff0d7224 */ /* 0x000fe200078e0011 */
[----:B------:R-:W1:Y:S01]  /*0430*/  DSETP.NEU.AND P3, PT, R6, -INF , PT ;  /* 0xfff000000600742a */ /* 0x000e620003f6d000 */
[----:B------:R-:W-:Y:S01]  /*0440*/  IMAD.WIDE R2, R2, 0x10, R10 ;  /* 0x0000001002027825 */ /* 0x000fe200078e020a */
[----:B0-----:R-:W-:Y:S02]  /*0450*/  FSEL R10, R4, c[0x0][0x178], P4 ;  /* 0x00005e00040a7a08 */ /* 0x001fe40002000000 */
[----:B------:R-:W0:Y:S01]  /*0460*/  DSETP.NEU.AND P1, PT, R4, +INF , PT ;  /* 0x7ff000000400742a */ /* 0x000e220003f2d000 */
[----:B------:R-:W-:Y:S02]  /*0470*/  FSEL R22, R5, c[0x0][0x17c], P4 ;  /* 0x00005f0005167a08 */ /* 0x000fe40002000000 */
[----:B------:R-:W-:Y:S01]  /*0480*/  FSEL R19, R19, c[0x0][0x174], P5 ;  /* 0x00005d0013137a08 */ /* 0x000fe20002800000 */
[----:B------:R-:W2:Y:S01]  /*0490*/  DSETP.NEU.AND P4, PT, R6, +INF , PT ;  /* 0x7ff000000600742a */ /* 0x000ea20003f8d000 */
[----:B-1----:R-:W-:-:S02]  /*04a0*/  FSEL R11, R6, c[0x0][0x178], P3 ;  /* 0x00005e00060b7a08 */ /* 0x002fc40001800000 */
[----:B------:R-:W-:Y:S01]  /*04b0*/  FSEL R20, R7, c[0x0][0x17c], P3 ;  /* 0x00005f0007147a08 */ /* 0x000fe20001800000 */
[----:B------:R1:W3:Y:S01]  /*04c0*/  DSETP.GTU.AND P5, PT, |R6|, +INF , PT ;  /* 0x7ff000000600742a */ /* 0x0002e20003fac200 */
[----:B------:R-:W-:Y:S01]  /*04d0*/  FSEL R17, R9, c[0x0][0x16c], !P2 ;  /* 0x00005b0009117a08 */ /* 0x000fe20005000000 */
[----:B-1----:R-:W-:Y:S01]  /*04e0*/  IMAD.MOV.U32 R6, RZ, RZ, R0 ;  /* 0x000000ffff067224 */ /* 0x002fe200078e0000 */
[----:B0-----:R-:W-:Y:S01]  /*04f0*/  FSEL R0, R10, c[0x0][0x170], P1 ;  /* 0x00005c000a007a08 */ /* 0x001fe20000800000 */
[----:B------:R0:W1:Y:S01]  /*0500*/  DSETP.GTU.AND P0, PT, |R4|, +INF , PT ;  /* 0x7ff000000400742a */ /* 0x0000620003f0c200 */
[----:B------:R-:W-:Y:S01]  /*0510*/  IMAD.MOV.U32 R7, RZ, RZ, R21 ;  /* 0x000000ffff077224 */ /* 0x000fe200078e0015 */
[----:B------:R-:W-:Y:S01]  /*0520*/  FSEL R10, R8, c[0x0][0x168], !P2 ;  /* 0x00005a00080a7a08 */ /* 0x000fe20005000000 */
[----:B0-----:R-:W-:Y:S01]  /*0530*/  IMAD.MOV.U32 R4, RZ, RZ, R23 ;  /* 0x000000ffff047224 */ /* 0x001fe200078e0017 */
[----:B------:R-:W-:Y:S01]  /*0540*/  FSEL R18, R18, c[0x0][0x168], !P6 ;  /* 0x00005a0012127a08 */ /* 0x000fe20007000000 */
[----:B------:R-:W-:Y:S01]  /*0550*/  IMAD.MOV.U32 R5, RZ, RZ, R12 ;  /* 0x000000ffff057224 */ /* 0x000fe200078e000c */
[----:B--2---:R-:W-:Y:S01]  /*0560*/  FSEL R11, R11, c[0x0][0x170], P4 ;  /* 0x00005c000b0b7a08 */ /* 0x004fe20002000000 */
[----:B------:R-:W-:Y:S01]  /*0570*/  IMAD.MOV.U32 R12, RZ, RZ, R16 ;  /* 0x000000ffff0c7224 */ /* 0x000fe200078e0010 */
[----:B------:R-:W-:-:S02]  /*0580*/  FSEL R21, R22, c[0x0][0x174], P1 ;  /* 0x00005d0016157a08 */ /* 0x000fc40000800000 */
[----:B------:R-:W-:Y:S01]  /*0590*/  FSEL R16, R20, c[0x0][0x174], P4 ;  /* 0x00005d0014107a08 */ /* 0x000fe20002000000 */
[----:B------:R0:W-:Y:S01]  /*05a0*/  STG.E.128 [R2.64], R4 ;  /* 0x0000000402007986 */ /* 0x0001e2000c101d04 */
[----:B---3--:R-:W-:Y:S02]  /*05b0*/  FSEL R8, R11, c[0x0][0x168], !P5 ;  /* 0x00005a000b087a08 */ /* 0x008fe40006800000 */
[----:B-1----:R-:W-:Y:S01]  /*05c0*/  FSEL R0, R0, c[0x0][0x168], !P0 ;  /* 0x00005a0000007a08 */ /* 0x002fe20004000000 */
[----:B------:R-:W-:Y:S01]  /*05d0*/  STG.E.128 [R2.64+0x800], R12 ;  /* 0x0008000c02007986 */ /* 0x000fe2000c101d04 */
[----:B------:R-:W-:Y:S02]  /*05e0*/  FSEL R9, R21, c[0x0][0x16c], !P0 ;  /* 0x00005b0015097a08 */ /* 0x000fe40004000000 */
[----:B------:R-:W-:Y:S02]  /*05f0*/  FSEL R11, R16, c[0x0][0x16c], !P5 ;  /* 0x00005b00100b7a08 */ /* 0x000fe40006800000 */
[----:B0-----:R-:W-:Y:S01]  /*0600*/  FSEL R7, R19, c[0x0][0x16c], !P6 ;  /* 0x00005b0013077a08 */ /* 0x001fe20007000000 */
[----:B------:R-:W-:-:S02]  /*0610*/  IMAD.MOV.U32 R4, RZ, RZ, R10 ;  /* 0x000000ffff047224 */ /* 0x000fc400078e000a */
[----:B------:R-:W-:Y:S02]  /*0620*/  IMAD.MOV.U32 R5, RZ, RZ, R17 ;  /* 0x000000ffff057224 */ /* 0x000fe400078e0011 */
[----:B------:R-:W-:-:S05]  /*0630*/  IMAD.MOV.U32 R6, RZ, RZ, R18 ;  /* 0x000000ffff067224 */ /* 0x000fca00078e0012 */
[----:B------:R0:W-:Y:S02]  /*0640*/  STG.E.128 [R2.64+0x1000], R4 ;  /* 0x0010000402007986 */ /* 0x0001e4000c101d04 */
[----:B0-----:R-:W-:Y:S02]  /*0650*/  IMAD.MOV.U32 R4, RZ, RZ, R0 ;  /* 0x000000ffff047224 */ /* 0x001fe400078e0000 */
[----:B------:R-:W-:Y:S02]  /*0660*/  IMAD.MOV.U32 R5, RZ, RZ, R9 ;  /* 0x000000ffff057224 */ /* 0x000fe400078e0009 */
[----:B------:R-:W-:Y:S02]  /*0670*/  IMAD.MOV.U32 R6, RZ, RZ, R8 ;  /* 0x000000ffff067224 */ /* 0x000fe400078e0008 */
[----:B------:R-:W-:-:S05]  /*0680*/  IMAD.MOV.U32 R7, RZ, RZ, R11 ;  /* 0x000000ffff077224 */ /* 0x000fca00078e000b */
[----:B------:R-:W-:Y:S01]  /*0690*/  STG.E.128 [R2.64+0x1800], R4 ;  /* 0x0018000402007986 */ /* 0x000fe2000c101d04 */
[----:B------:R-:W-:Y:S05]  /*06a0*/  EXIT ;  /* 0x000000000000794d */ /* 0x000fea0003800000 */
.L_x_2640:
[----:B------:R-:W0:Y:S01]  /*06b0*/  S2R R0, SR_TID.X ;  /* 0x0000000000007919 */ /* 0x000e220000002100 */
[----:B------:R-:W-:Y:S01]  /*06c0*/  CS2R R20, SRZ ;  /* 0x0000000000147805 */ /* 0x000fe2000001ff00 */
        /* <DEDUP_REMOVED lines=10> */
[----:B------:R0:W5:Y:S01]  /*0770*/  @!P1 LDG.E.64 R20, [R2.64] ;  /* 0x0000000402149981 */ /* 0x000162000c1e1b00 */
[----:B------:R-:W-:-:S06]  /*0780*/  CS2R R8, SRZ ;  /* 0x0000000000087805 */ /* 0x000fcc000001ff00 */
[----:B------:R-:W-:Y:S01]  /*0790*/  @!P2 IMAD.IADD R4, R13, 0x1, R12 ;  /* 0x000000010d04a824 */ /* 0x000fe200078e020c */
[----:B------:R-:W-:Y:S01]  /*07a0*/  @!P2 IADD3 R12, R12, 0x80, RZ ;  /* 0x000000800c0ca810 */ /* 0x000fe20007ffe0ff */
[----:B------:R-:W-:Y:S01]  /*07b0*/  CS2R R6, SRZ ;  /* 0x0000000000067805 */ /* 0x000fe2000001ff00 */
[----:B------:R-:W-:Y:S02]  /*07c0*/  @!P2 IMAD.MOV.U32 R5, RZ, RZ, 0x8 ;  /* 0x00000008ff05a424 */ /* 0x000fe400078e00ff */
[----:B------:R-:W-:Y:S02]  /*07d0*/  ISETP.GE.AND P1, PT, R12, R11, PT ;  /* 0x0000000b0c00720c */ /* 0x000fe40003f26270 */
[----:B------:R-:W-:-:S05]  /*07e0*/  @!P2 IMAD.WIDE.U32 R4, R4, R5, c[0x0][0x190] ;  /* 0x000064000404a625 */ /* 0x000fca00078e0005 */
[----:B------:R1:W5:Y:S06]  /*07f0*/  @!P2 LDG.E.64 R8, [R4.64] ;  /* 0x000000040408a981 */ /* 0x00036c000c1e1b00 */
[----:B------:R-:W-:Y:S02]  /*0800*/  @!P1 IMAD.IADD R14, R13, 0x1, R12 ;  /* 0x000000010d0e9824 */ /* 0x000fe400078e020c */
[----:B------:R-:W-:Y:S01]  /*0810*/  @!P1 IMAD.MOV.U32 R15, RZ, RZ, 0x8 ;  /* 0x00000008ff0f9424 */ /* 0x000fe200078e00ff */
[----:B------:R-:W-:-:S03]  /*0820*/  @!P1 IADD3 R12, R12, 0x80, RZ ;  /* 0x000000800c0c9810 */ /* 0x000fc60007ffe0ff */
[----:B------:R-:W-:-:S05]  /*0830*/  @!P1 IMAD.WIDE.U32 R14, R14, R15, c[0x0][0x190] ;  /* 0x000064000e0e9625 */ /* 0x000fca00078e000f */
[----:B------:R2:W5:Y:S01]  /*0840*/  @!P1 LDG.E.64 R6, [R14.64] ;  /* 0x000000040e069981 */ /* 0x000562000c1e1b00 */
[----:B------:R-:W-:Y:S01]  /*0850*/  ISETP.GE.AND P1, PT, R12, R11, PT ;  /* 0x0000000b0c00720c */ /* 0x000fe20003f26270 */
[----:B-1----:R-:W-:-:S12]  /*0860*/  CS2R R4, SRZ ;  /* 0x0000000000047805 */ /* 0x002fd8000001ff00 */
[----:B------:R-:W-:Y:S02]  /*0870*/  @!P1 IMAD.IADD R16, R13, 0x1, R12 ;  /* 0x000000010d109824 */ /* 0x000fe400078e020c */
[----:B------:R-:W-:Y:S01]  /*0880*/  @!P1 IMAD.MOV.U32 R17, RZ, RZ, 0x8 ;  /* 0x00000008ff119424 */ /* 0x000fe200078e00ff */
[----:B------:R-:W-:-:S03]  /*0890*/  @!P1 IADD3 R12, R12, 0x80, RZ ;  /* 0x000000800c0c9810 */ /* 0x000fc60007ffe0ff */
[----:B------:R-:W-:-:S05]  /*08a0*/  @!P1 IMAD.WIDE.U32 R16, R16, R17, c[0x0][0x190] ;  /* 0x0000640010109625 */ /* 0x000fca00078e0011 */
[----:B------:R1:W5:Y:S01]  /*08b0*/  @!P1 LDG.E.64 R4, [R16.64] ;  /* 0x0000000410049981 */ /* 0x000362000c1e1b00 */
[----:B------:R-:W-:-:S13]  /*08c0*/  ISETP.GE.AND P1, PT, R12, R11, PT ;  /* 0x0000000b0c00720c */ /* 0x000fda0003f26270 */
[----:B0-----:R-:W-:Y:S02]  /*08d0*/  @!P1 IMAD.IADD R2, R13, 0x1, R12 ;  /* 0x000000010d029824 */ /* 0x001fe400078e020c */
[----:B--2---:R-:W-:-:S04]  /*08e0*/  @!P1 IMAD.MOV.U32 R15, RZ, RZ, 0x8 ;  /* 0x00000008ff0f9424 */ /* 0x004fc800078e00ff */
[----:B------:R-:W-:Y:S02]  /*08f0*/  @!P1 IMAD.WIDE.U32 R14, R2, R15, c[0x0][0x190] ;  /* 0x00006400020e9625 */ /* 0x000fe400078e000f */
[----:B------:R-:W-:Y:S01]  /*0900*/  CS2R R2, SRZ ;  /* 0x0000000000027805 */ /* 0x000fe2000001ff00 */
[----:B------:R-:W-:-:S05]  /*0910*/  @!P1 IADD3 R12, R12, 0x80, RZ ;  /* 0x000000800c0c9810 */ /* 0x000fca0007ffe0ff */
        /* <DEDUP_REMOVED lines=8> */
[----:B------:R-:W-:Y:S01]  /*09a0*/  ISETP.GE.AND P1, PT, R12, R11, PT ;  /* 0x0000000b0c00720c */ /* 0x000fe20003f26270 */
[----:B------:R-:W-:Y:S01]  /*09b0*/  @!P0 IMAD.MOV.U32 R23, RZ, RZ, 0x8 ;  /* 0x00000008ff178424 */ /* 0x000fe200078e00ff */
[----:B0-----:R-:W-:Y:S01]  /*09c0*/  CS2R R14, SRZ ;  /* 0x00000000000e7805 */ /* 0x001fe2000001ff00 */
[----:B------:R-:W-:Y:S02]  /*09d0*/  CS2R R18, SRZ ;  /* 0x0000000000127805 */ /* 0x000fe4000001ff00 */
[----:B------:R-:W-:-:S05]  /*09e0*/  @!P0 IMAD.WIDE.U32 R22, R10, R23, c[0x0][0x190] ;  /* 0x000064000a168625 */ /* 0x000fca00078e0017 */
[----:B------:R1:W5:Y:S03]  /*09f0*/  @!P0 LDG.E.64 R18, [R22.64] ;  /* 0x0000000416128981 */ /* 0x000366000c1e1b00 */
[----:B------:R-:W-:Y:S02]  /*0a00*/  @!P1 IMAD.IADD R24, R13, 0x1, R12 ;  /* 0x000000010d189824 */ /* 0x000fe400078e020c */
[----:B------:R-:W-:-:S04]  /*0a10*/  @!P1 IMAD.MOV.U32 R25, RZ, RZ, 0x8 ;  /* 0x00000008ff199424 */ /* 0x000fc800078e00ff */
[----:B------:R-:W-:-:S05]  /*0a20*/  @!P1 IMAD.WIDE.U32 R24, R24, R25, c[0x0][0x190] ;  /* 0x0000640018189625 */ /* 0x000fca00078e0019 */
[----:B------:R1:W5:Y:S01]  /*0a30*/  @!P1 LDG.E.64 R14, [R24.64] ;  /* 0x00000004180e9981 */ /* 0x000362000c1e1b00 */
[----:B------:R-:W-:Y:S01]  /*0a40*/  BSSY B0, `(.L_x_2641) ;  /* 0x000000b000007945 */ /* 0x000fe20003800000 */
[----:B------:R-:W-:Y:S05]  /*0a50*/  @P0 BRA `(.L_x_2642) ;  /* 0x0000009000000947 */ /* 0x000fea0003800000 */
[----:B-----5:R-:W0:-:S04]  /*0a60*/  DSETP.NEU.AND P2, PT, R18, -INF , PT ;  /* 0xfff000001200742a */ /* 0x020e080003f4d000 */
[C---:B------:R-:W-:Y:S02]  /*0a70*/  DSETP.GTU.AND P1, PT, |R18|.reuse, +INF , PT ;  /* 0x7ff000001200742a */ /* 0x040fe40003f2c200 */
[----:B0-----:R-:W-:Y:S02]  /*0a80*/  FSEL R10, R18, c[0x0][0x178], P2 ;  /* 0x00005e00120a7a08 */ /* 0x001fe40001000000 */
[----:B-1----:R-:W-:Y:S01]  /*0a90*/  FSEL R25, R19, c[0x0][0x17c], P2 ;  /* 0x00005f0013197a08 */ /* 0x002fe20001000000 */
[----:B------:R-:W0:-:S06]  /*0aa0*/  DSETP.NEU.AND P2, PT, R18, +INF , PT ;  /* 0x7ff000001200742a */ /* 0x000e0c0003f4d000 */
[----:B0-----:R-:W-:Y:S02]  /*0ab0*/  FSEL R18, R10, c[0x0][0x170], P2 ;  /* 0x00005c000a127a08 */ /* 0x001fe40001000000 */
[----:B------:R-:W-:Y:S02]  /*0ac0*/  FSEL R25, R25, c[0x0][0x174], P2 ;  /* 0x00005d0019197a08 */ /* 0x000fe40001000000 */
[----:B------:R-:W-:Y:S02]  /*0ad0*/  FSEL R18, R18, c[0x0][0x168], !P1 ;  /* 0x00005a0012127a08 */ /* 0x000fe40004800000 */
[----:B------:R-:W-:Y:S02]  /*0ae0*/  FSEL R25, R25, c[0x0][0x16c], !P1 ;  /* 0x00005b0019197a08 */ /* 0x000fe40004800000 */
.L_x_2642:
[----:B------:R-:W-:Y:S05]  /*0af0*/  BSYNC B0 ;  /* 0x0000000000007941 */ /* 0x000fea0003800000 */
.L_x_2641:
[----:B------:R-:W-:Y:S01]  /*0b00*/  IADD3 R10, R0, 0x80, RZ ;  /* 0x00000080000a7810 */ /* 0x000fe20007ffe0ff */
[----:B------:R-:W-:Y:S03]  /*0b10*/  BSSY B0, `(.L_x_2643) ;  /* 0x000000c000007945 */ /* 0x000fe60003800000 */
[----:B------:R-:W-:-:S13]  /*0b20*/  ISETP.GE.AND P1, PT, R10, R11, PT ;  /* 0x0000000b0a00720c */ /* 0x000fda0003f26270 */
[----:B------:R-:W-:Y:S05]  /*0b30*/  @P1 BRA `(.L_x_2644) ;  /* 0x0000009000001947 */ /* 0x000fea0003800000 */
[----:B-----5:R-:W0:-:S04]  /*0b40*/  DSETP.NEU.AND P1, PT, R20, -INF , PT ;  /* 0xfff000001400742a */ /* 0x020e080003f2d000 */
        /* <DEDUP_REMOVED lines=8> */
.L_x_2644:
[----:B------:R-:W-:Y:S05]  /*0bd0*/  BSYNC B0 ;  /* 0x0000000000007941 */ /* 0x000fea0003800000 */
.L_x_2643:
        /* <DEDUP_REMOVED lines=8> */
[----:B------:R2:W0:Y:S02]  /*0c60*/  DSETP.GTU.AND P1, PT, |R8|, +INF , PT ;  /* 0x7ff000000800742a */ /* 0x0004240003f2c200 */
[----:B--2---:R-:W-:Y:S02]  /*0c70*/  FSEL R8, R12, c[0x0][0x170], P2 ;  /* 0x00005c000c087a08 */ /* 0x004fe40001000000 */
[----:B------:R-:W-:Y:S02]  /*0c80*/  FSEL R9, R20, c[0x0][0x174], P2 ;  /* 0x00005d0014097a08 */ /* 0x000fe40001000000 */
[----:B0-----:R-:W-:-:S02]  /*0c90*/  FSEL R8, R8, c[0x0][0x168], !P1 ;  /* 0x00005a0008087a08 */ /* 0x001fc40004800000 */
[----:B------:R-:W-:Y:S02]  /*0ca0*/  FSEL R9, R9, c[0x0][0x16c], !P1 ;  /* 0x00005b0009097a08 */ /* 0x000fe40004800000 */
.L_x_2646:
[----:B------:R-:W-:Y:S05]  /*0cb0*/  BSYNC B0 ;  /* 0x0000000000007941 */ /* 0x000fea0003800000 */
.L_x_2645:
        /* <DEDUP_REMOVED lines=13> */
.L_x_2648:
[----:B------:R-:W-:Y:S05]  /*0d90*/  BSYNC B0 ;  /* 0x0000000000007941 */ /* 0x000fea0003800000 */
.L_x_2647:
        /* <DEDUP_REMOVED lines=13> */
.L_x_2650:
[----:B------:R-:W-:Y:S05]  /*0e70*/  BSYNC B0 ;  /* 0x0000000000007941 */ /* 0x000fea0003800000 */
.L_x_2649:
[----:B------:R-:W-:Y:S01]  /*0e80*/  IADD3 R12, R0, 0x280, RZ ;  /* 0x00000280000c7810 */ /* 0x000fe20007ffe0ff */
[----:B------:R-:W-:Y:S03]  /*0e90*/  BSSY B0, `(.L_x_2651) ;  /* 0x0000010000007945 */ /* 0x000fe60003800000 */
[----:B------:R-:W-:Y:S02]  /*0ea0*/  ISETP.GE.AND P2, PT, R12, R11, PT ;  /* 0x0000000b0c00720c */ /* 0x000fe40003f46270 */
[----:B------:R-:W-:-:S04]  /*0eb0*/  IADD3 R12, R0, 0x300, RZ ;  /* 0x00000300000c7810 */ /* 0x000fc80007ffe0ff */
[----:B------:R-:W-:Y:S02]  /*0ec0*/  ISETP.GE.AND P4, PT, R12, R11, PT ;  /* 0x0000000b0c00720c */ /* 0x000fe40003f86270 */
[----:B------:R-:W-:-:S04]  /*0ed0*/  IADD3 R12, R0, 0x380, RZ ;  /* 0x00000380000c7810 */ /* 0x000fc80007ffe0ff */
[----:B------:R-:W-:Y:S01]  /*0ee0*/  ISETP.GE.AND P1, PT, R12, R11, PT ;  /* 0x0000000b0c00720c */ /* 0x000fe20003f26270 */
[----:B------:R-:W-:Y:S07]  /*0ef0*/  @P2 BRA `(.L_x_2652) ;  /* 0x0000009000002947 */ /* 0x000fee0003800000 */
        /* <DEDUP_REMOVED lines=9> */
.L_x_2652:
[----:B------:R-:W-:Y:S05]  /*0f90*/  BSYNC B0 ;  /* 0x0000000000007941 */ /* 0x000fea0003800000 */
.L_x_2651:
[----:B------:R-:W-:Y:S01]  /*0fa0*/  BSSY B0, `(.L_x_2653) ;  /* 0x000000d000007945 */ /* 0x000fe20003800000 */
[----:B-----5:R-:W-:Y:S02]  /*0fb0*/  @!P0 IMAD.IADD R20, R13, 0x1, R0 ;  /* 0x000000010d148824 */ /* 0x020fe400078e0200 */
[----:B-1----:R-:W-:Y:S01]  /*0fc0*/  @!P0 IMAD.MOV.U32 R23, RZ, RZ, 0x8 ;  /* 0x00000008ff178424 */ /* 0x002fe200078e00ff */
[----:B------:R-:W-:Y:S05]  /*0fd0*/  @P4 BRA `(.L_x_2654) ;  /* 0x0000009000004947 */ /* 0x000fea0003800000 */
[----:B------:R-:W0:-:S04]  /*0fe0*/  DSETP.NEU.AND P2, PT, R16, -INF , PT ;  /* 0xfff000001000742a */ /* 0x000e080003f4d000 */
        /* <DEDUP_REMOVED lines=8> */
.L_x_2654:
[----:B------:R-:W-:Y:S05]  /*1070*/  BSYNC B0 ;  /* 0x0000000000007941 */ /* 0x000fea0003800000 */
.L_x_2653:
[----:B------:R-:W-:Y:S01]  /*1080*/  BSSY B0, `(.L_x_2655) ;  /* 0x000000c000007945 */ /* 0x000fe20003800000 */
[----:B------:R-:W-:Y:S01]  /*1090*/  @!P0 IMAD.WIDE.U32 R16, R20, R23, c[0x0][0x188] ;  /* 0x0000620014108625 */ /* 0x000fe200078e0017 */
        /* <DEDUP_REMOVED lines=10> */
.L_x_2656:
[----:B------:R-:W-:Y:S05]  /*1140*/  BSYNC B0 ;  /* 0x0000000000007941 */ /* 0x000fea0003800000 */
.L_x_2655:
[----:B------:R-:W-:Y:S01]  /*1150*/  @!P0 IMAD.MOV.U32 R14, RZ, RZ, R18 ;  /* 0x000000ffff0e8224 */ /* 0x000fe200078e0012 */
[----:B------:R-:W-:Y:S01]  /*1160*/  @!P0 IADD3 R0, R0, 0x80, RZ ;  /* 0x0000008000008810 */ /* 0x000fe20007ffe0ff */
[----:B------:R-:W-:Y:S01]  /*1170*/  @!P0 IMAD.MOV.U32 R15, RZ, RZ, R25 ;  /* 0x000000ffff0f8224 */ /* 0x000fe200078e0019 */
[----:B------:R-:W-:Y:S01]  /*1180*/  BSSY B0, `(.L_x_2657) ;  /* 0x0000031000007945 */ /* 0x000fe20003800000 */
[----:B------:R-:W-:Y:S03]  /*1190*/  BSSY B1, `(.L_x_2658) ;  /* 0x0000027000017945 */ /* 0x000fe60003800000 */
[----:B------:R0:W-:Y:S01]  /*11a0*/  @!P0 STG.E.64 [R16.64], R14 ;  /* 0x0000000e10008986 */ /* 0x0001e2000c101b04 */
[----:B------:R-:W-:-:S13]  /*11b0*/  ISETP.GE.AND P0, PT, R0, R11, PT ;  /* 0x0000000b0000720c */ /* 0x000fda0003f06270 */
[----:B------:R-:W-:Y:S05]  /*11c0*/  @P0 BRA `(.L_x_2659) ;  /* 0x000000d000000947 */ /* 0x000fea0003800000 */
[----:B0-----:R-:W-:Y:S01]  /*11d0*/  IMAD.IADD R14, R13, 0x1, R0 ;  /* 0x000000010d0e7824 */ /* 0x001fe200078e0200 */
[----:B------:R-:W-:Y:S01]  /*11e0*/  IADD3 R0, R0, 0x80, RZ ;  /* 0x0000008000007810 */ /* 0x000fe20007ffe0ff */
[----:B------:R-:W-:Y:S02]  /*11f0*/  IMAD.MOV.U32 R15, RZ, RZ, 0x8 ;  /* 0x00000008ff0f7424 */ /* 0x000fe400078e00ff */
[----:B------:R-:W-:Y:S01]  /*1200*/  IMAD.MOV.U32 R18, RZ, RZ, R10 ;  /* 0x000000ffff127224 */ /* 0x000fe200078e000a */
[----:B------:R-:W-:Y:S01]  /*1210*/  ISETP.GE.AND P0, PT, R0, R11, PT ;  /* 0x0000000b0000720c */ /* 0x000fe20003f06270 */
[----:B------:R-:W-:-:S05]  /*1220*/  IMAD.WIDE.U32 R14, R14, R15, c[0x0][0x188] ;  /* 0x000062000e0e7625 */ /* 0x000fca00078e000f */
[----:B------:R0:W-:Y:S07]  /*1230*/  STG.E.64 [R14.64], R18 ;  /* 0x000000120e007986 */ /* 0x0001ee000c101b04 */
[----:B------:R-:W-:Y:S05]  /*1240*/  @P0 BRA `(.L_x_2660) ;  /* 0x000000c000000947 */ /* 0x000fea0003800000 */
[----:B0-----:R-:W-:Y:S01]  /*1250*/  IMAD.IADD R14, R13, 0x1, R0 ;  /* 0x000000010d0e7824 */ /* 0x001fe200078e0200 */
[----:B------:R-:W-:Y:S01]  /*1260*/  IADD3 R0, R0, 0x80, RZ ;  /* 0x0000008000007810 */ /* 0x000fe20007ffe0ff */
[----:B------:R-:W-:-:S04]  /*1270*/  IMAD.MOV.U32 R15, RZ, RZ, 0x8 ;  /* 0x00000008ff0f7424 */ /* 0x000fc800078e00ff */
[----:B------:R-:W-:-:S05]  /*1280*/  IMAD.WIDE.U32 R14, R14, R15, c[0x0][0x188] ;  /* 0x000062000e0e7625 */ /* 0x000fca00078e000f */
[----:B------:R0:W-:Y:S02]  /*1290*/  STG.E.64 [R14.64], R8 ;  /* 0x000000080e007986 */ /* 0x0001e4000c101b04 */
.L_x_2659:
[----:B0-----:R-:W-:-:S13]  /*12a0*/  ISETP.GE.AND P0, PT, R0, R11, PT ;  /* 0x0000000b0000720c */ /* 0x001fda0003f06270 */
[----:B------:R-:W-:Y:S05]  /*12b0*/  @P0 BRA `(.L_x_2661) ;  /* 0x000000c000000947 */ /* 0x000fea0003800000 */
[----:B------:R-:W-:Y:S01]  /*12c0*/  IMAD.IADD R8, R13, 0x1, R0 ;  /* 0x000000010d087824 */ /* 0x000fe200078e0200 */
[----:B------:R-:W-:Y:S01]  /*12d0*/  IADD3 R0, R0, 0x80, RZ ;  /* 0x0000008000007810 */ /* 0x000fe20007ffe0ff */
[----:B------:R-:W-:-:S04]  /*12e0*/  IMAD.MOV.U32 R9, RZ, RZ, 0x8 ;  /* 0x00000008ff097424 */ /* 0x000fc800078e00ff */
[----:B------:R-:W-:-:S05]  /*12f0*/  IMAD.WIDE.U32 R8, R8, R9, c[0x0][0x188] ;  /* 0x0000620008087625 */ /* 0x000fca00078e0009 */
[----:B------:R0:W-:Y:S02]  /*1300*/  STG.E.64 [R8.64], R6 ;  /* 0x0000000608007986 */ /* 0x0001e4000c101b04 */
.L_x_2660:
[----:B------:R-:W-:-:S13]  /*1310*/  ISETP.GE.AND P0, PT, R0, R11, PT ;  /* 0x0000000b0000720c */ /* 0x000fda0003f06270 */
[----:B------:R-:W-:Y:S05]  /*1320*/  @P0 BRA `(.L_x_2662) ;  /* 0x000000d000000947 */ /* 0x000fea0003800000 */
[----:B0-----:R-:W-:Y:S01]  /*1330*/  IMAD.IADD R6, R13, 0x1, R0 ;  /* 0x000000010d067824 */ /* 0x001fe200078e0200 */
[----:B------:R-:W-:Y:S01]  /*1340*/  IADD3 R0, R0, 0x80, RZ ;  /* 0x0000008000007810 */ /* 0x000fe20007ffe0ff */
[----:B------:R-:W-:-:S04]  /*1350*/  IMAD.MOV.U32 R7, RZ, RZ, 0x8 ;  /* 0x00000008ff077424 */ /* 0x000fc800078e00ff */
[----:B------:R-:W-:-:S05]  /*1360*/  IMAD.WIDE.U32 R6, R6, R7, c[0x0][0x188] ;  /* 0x0000620006067625 */ /* 0x000fca00078e0007 */
[----:B------:R0:W-:Y:S02]  /*1370*/  STG.E.64 [R6.64], R4 ;  /* 0x0000000406007986 */ /* 0x0001e4000c101b04 */
.L_x_2661:
[----:B------:R-:W-:-:S13]  /*1380*/  ISETP.GE.AND P0, PT, R0, R11, PT ;  /* 0x0000000b0000720c */ /* 0x000fda0003f06270 */
[----:B------:R-:W-:Y:S01]  /*1390*/  @P0 BREAK B1 ;  /* 0x0000000000010942 */ /* 0x000fe20003800000 */
[----:B------:R-:W-:Y:S05]  /*13a0*/  @P0 BRA `(.L_x_2663) ;  /* 0x000000e000000947 */ /* 0x000fea0003800000 */
[----:B0-----:R-:W-:Y:S01]  /*13b0*/  IMAD.IADD R4, R13, 0x1, R0 ;  /* 0x000000010d047824 */ /* 0x001fe200078e0200 */
[----:B------:R-:W-:Y:S01]  /*13c0*/  IADD3 R0, R0, 0x80, RZ ;  /* 0x0000008000007810 */ /* 0x000fe20007ffe0ff */
[----:B------:R-:W-:-:S04]  /*13d0*/  IMAD.MOV.U32 R5, RZ, RZ, 0x8 ;  /* 0x00000008ff057424 */ /* 0x000fc800078e00ff */
[----:B------:R-:W-:-:S05]  /*13e0*/  IMAD.WIDE.U32 R4, R4, R5, c[0x0][0x188] ;  /* 0x0000620004047625 */ /* 0x000fca00078e0005 */
[----:B------:R0:W-:Y:S02]  /*13f0*/  STG.E.64 [R4.64], R2 ;  /* 0x0000000204007986 */ /* 0x0001e4000c101b04 */
.L_x_2662:
[----:B------:R-:W-:Y:S05]  /*1400*/  BSYNC B1 ;  /* 0x0000000000017941 */ /* 0x000fea0003800000 */
.L_x_2658:
[----:B------:R-:W-:-:S13]  /*1410*/  ISETP.GE.AND P0, PT, R0, R11, PT ;  /* 0x0000000b0000720c */ /* 0x000fda0003f06270 */
[----:B0-----:R-:W-:Y:S01]  /*1420*/  @!P0 IMAD.IADD R4, R13, 0x1, R0 ;  /* 0x000000010d048824 */ /* 0x001fe200078e0200 */
[----:B------:R-:W-:Y:S01]  /*1430*/  @!P0 IADD3 R0, R0, 0x80, RZ ;  /* 0x0000008000008810 */ /* 0x000fe20007ffe0ff */
[----:B------:R-:W-:Y:S02]  /*1440*/  @!P0 IMAD.MOV.U32 R5, RZ, RZ, 0x8 ;  /* 0x00000008ff058424 */ /* 0x000fe400078e00ff */
[----:B------:R-:W-:Y:S02]  /*1450*/  @!P0 IMAD.MOV.U32 R2, RZ, RZ, R12 ;  /* 0x000000ffff028224 */ /* 0x000fe400078e000c */
[----:B------:R-:W-:-:S04]  /*1460*/  @!P0 IMAD.WIDE.U32 R4, R4, R5, c[0x0][0x188] ;  /* 0x0000620004048625 */ /* 0x000fc800078e0005 */
[----:B------:R-:W-:-:S05]  /*1470*/  @!P0 IMAD.MOV.U32 R3, RZ, RZ, R21 ;  /* 0x000000ffff038224 */ /* 0x000fca00078e0015 */
[----:B------:R0:W-:Y:S02]  /*1480*/  @!P0 STG.E.64 [R4.64], R2 ;  /* 0x0000000204008986 */ /* 0x0001e4000c101b04 */
.L_x_2663:
[----:B------:R-:W-:Y:S05]  /*1490*/  BSYNC B0 ;  /* 0x0000000000007941 */ /* 0x000fea0003800000 */
.L_x_2657:
[----:B------:R-:W-:Y:S01]  /*14a0*/  WARPSYNC 0xffffffff ;  /* 0xffffffff00007948 */ /* 0x000fe20003800000 */
[----:B------:R-:W-:-:S13]  /*14b0*/  ISETP.GE.AND P0, PT, R0, R11, PT ;  /* 0x0000000b0000720c */ /* 0x000fda0003f06270 */
[----:B------:R-:W-:Y:S05]  /*14c0*/  @P0 EXIT ;  /* 0x000000000000094d */ /* 0x000fea0003800000 */
[----:B0-----:R-:W-:Y:S02]  /*14d0*/  IMAD.IADD R2, R13, 0x1, R0 ;  /* 0x000000010d027824 */ /* 0x001fe400078e0200 */
[----:B------:R-:W-:Y:S02]  /*14e0*/  IMAD.MOV.U32 R3, RZ, RZ, 0x8 ;  /* 0x00000008ff037424 */ /* 0x000fe400078e00ff */
[----:B------:R-:W-:Y:S02]  /*14f0*/  IMAD.MOV.U32 R21, RZ, RZ, R23 ;  /* 0x000000ffff157224 */ /* 0x000fe400078e0017 */
[----:B------:R-:W-:-:S05]  /*1500*/  IMAD.WIDE.U32 R2, R2, R3, c[0x0][0x188] ;  /* 0x0000620002027625 */ /* 0x000fca00078e0003 */
[----:B------:R-:W-:Y:S01]  /*1510*/  STG.E.64 [R2.64], R20 ;  /* 0x0000001402007986 */ /* 0x000fe2000c101b04 */
[----:B------:R-:W-:Y:S05]  /*1520*/  EXIT ;  /* 0x000000000000794d */ /* 0x000fea0003800000 */
.L_x_2664:
        /* <DEDUP_REMOVED lines=13> */
.L_x_34027:


//--------------------- .text._ZN2at6native29vectorized_elementwise_kernelILi4EZZZNS0_22nan_to_num_kernel_cudaERNS_18TensorIteratorBaseESt8optionalIdES5_S5_ENKUlvE0_clEvENKUlvE_clEvEUldE_St5arrayIPcLm2EEEEviT0_T1_ --------------------------
	.section	.text._ZN2at6native29vectorized_elementwise_kernelILi4EZZZNS0_22nan_to_num_kernel_cudaERNS_18TensorIteratorBaseESt8optionalIdES5_S5_ENKUlvE0_clEvENKUlvE_clEvEUldE_St5arrayIPcLm2EEEEviT0_T1_,"ax",@progbits
	.sectioninfo	@"SHI_REGISTERS=30"
	.align	128
        .global         _ZN2at6native29vectorized_elementwise_kernelILi4EZZZNS0_22nan_to_num_kernel_cudaERNS_18TensorIteratorBaseESt8optionalIdES5_S5_ENKUlvE0_clEvENKUlvE_clEvEUldE_St5arrayIPcLm2EEEEviT0_T1_
        .type           _ZN2at6native29vectorized_elementwise_kernelILi4EZZZNS0_22nan_to_num_kernel_cudaERNS_18TensorIteratorBaseESt8optionalIdES5_S5_ENKUlvE0_clEvENKUlvE_clEvEUldE_St5arrayIPcLm2EEEEviT0_T1_,@function
        .size           _ZN2at6native29vectorized_elementwise_kernelILi4EZZZNS0_22nan_to_num_kernel_cudaERNS_18TensorIteratorBaseESt8optionalIdES5_S5_ENKUlvE0_clEvENKUlvE_clEvEUldE_St5arrayIPcLm2EEEEviT0_T1_,(.L_x_34028 - _ZN2at6native29vectorized_elementwise_kernelILi4EZZZNS0_22nan_to_num_kernel_cudaERNS_18TensorIteratorBaseESt8optionalIdES5_S5_ENKUlvE0_clEvENKUlvE_clEvEUldE_St5arrayIPcLm2EEEEviT0_T1_)
        .other          _ZN2at6native29vectorized_elementwise_kernelILi4EZZZNS0_22nan_to_num_kernel_cudaERNS_18TensorIteratorBaseESt8optionalIdES5_S5_ENKUlvE0_clEvENKUlvE_clEvEUldE_St5arrayIPcLm2EEEEviT0_T1_,@"STO_CUDA_ENTRY STV_DEFAULT"
_ZN2at6native29vectorized_elementwise_kernelILi4EZZZNS0_22nan_to_num_kernel_cudaERNS_18TensorIteratorBaseESt8optionalIdES5_S5_ENKUlvE0_clEvENKUlvE_clEvEUldE_St5arrayIPcLm2EEEEviT0_T1_:
.text._ZN2at6native29vectorized_elementwise_kernelILi4EZZZNS0_22nan_to_num_kernel_cudaERNS_18TensorIteratorBaseESt8optionalIdES5_S5_ENKUlvE0_clEvENKUlvE_clEvEUldE_St5arrayIPcLm2EEEEviT0_T1_:
        /* <DEDUP_REMOVED lines=107> */
.L_x_2665:
        /* <DEDUP_REMOVED lines=68> */
.L_x_2667:
[----:B------:R-:W-:Y:S05]  /*0af0*/  BSYNC B0 ;  /* 0x0000000000007941 */ /* 0x000fea0003800000 */
.L_x_2666:
        /* <DEDUP_REMOVED lines=13> */
.L_x_2669:
[----:B------:R-:W-:Y:S05]  /*0bd0*/  BSYNC B0 ;  /* 0x0000000000007941 */ /* 0x000fea0003800000 */
.L_x_2668:
        /* <DEDUP_REMOVED lines=13> */
.L_x_2671:
[----:B------:R-:W-:Y:S05]  /*0cb0*/  BSYNC B0 ;  /* 0x0000000000007941 */ /* 0x000fea0003800000 */
.L_x_2670:
        /* <DEDUP_REMOVED lines=13> */
.L_x_2673:
[----:B------:R-:W-:Y:S05]  /*0d90*/  BSYNC B0 ;  /* 0x0000000000007941 */ /* 0x000fea0003800000 */
.L_x_2672:
        /* <DEDUP_REMOVED lines=13> */
.L_x_2675:
[----:B------:R-:W-:Y:S05]  /*0e70*/  BSYNC B0 ;  /* 0x0000000000007941 */ /* 0x000fea0003800000 */
.L_x_2674:
        /* <DEDUP_REMOVED lines=17> */
.L_x_2677:
[----:B------:R-:W-:Y:S05]  /*0f90*/  BSYNC B0 ;  /* 0x0000000000007941 */ /* 0x000fea0003800000 */
.L_x_2676:
        /* <DEDUP_REMOVED lines=13> */
.L_x_2679:
[----:B------:R-:W-:Y:S05]  /*1070*/  BSYNC B0 ;  /* 0x0000000000007941 */ /* 0x000fea0003800000 */
.L_x_2678:
        /* <DEDUP_REMOVED lines=12> */
.L_x_2681:
[----:B------:R-:W-:Y:S05]  /*1140*/  BSYNC B0 ;  /* 0x0000000000007941 */ /* 0x000fea0003800000 */
.L_x_2680:
        /* <DEDUP_REMOVED lines=21> */
.L_x_2684:
[----:B0-----:R-:W-:-:S13]  /*12a0*/  ISETP.GE.AND P0, PT, R0, R11, PT ;  /* 0x0000000b0000720c */ /* 0x001fda0003f06270 */
[----:B------:R-:W-:Y:S05]  /*12b0*/  @P0 BRA `(.L_x_2686) ;  /* 0x000000c000000947 */ /* 0x000fea0003800000 */
[----:B------:R-:W-:Y:S01]  /*12c0*/  IMAD.IADD R8, R13, 0x1, R0 ;  /* 0x000000010d087824 */ /* 0x000fe200078e0200 */
[----:B------:R-:W-:Y:S01]  /*12d0*/  IADD3 R0, R0, 0x80, RZ ;  /* 0x0000008000007810 */ /* 0x000fe20007ffe0ff */
[----:B------:R-:W-:-:S04]  /*12e0*/  IMAD.MOV.U32 R9, RZ, RZ, 0x8 ;  /* 0x00000008ff097424 */ /* 0x000fc800078e00ff */
[----:B------:R-:W-:-:S05]  /*12f0*/  IMAD.WIDE.U32 R8, R8, R9, c[0x0][0x188] ;  /* 0x0000620008087625 */ /* 0x000fca00078e0009 */
[----:B------:R0:W-:Y:S02]  /*1300*/  STG.E.64 [R8.64], R6 ;  /* 0x0000000608007986 */ /* 0x0001e4000c101b04 */
.L_x_2685:
[----:B------:R-:W-:-:S13]  /*1310*/  ISETP.GE.AND P0, PT, R0, R11, PT ;  /* 0x0000000b0000720c */ /* 0x000fda0003f06270 */
[----:B------:R-:W-:Y:S05]  /*1320*/  @P0 BRA `(.L_x_2687) ;  /* 0x000000d000000947 */ /* 0x000fea0003800000 */
[----:B0-----:R-:W-:Y:S01]  /*1330*/  IMAD.IADD R6, R13, 0x1, R0 ;  /* 0x000000010d067824 */ /* 0x001fe200078e0200 */
[----:B------:R-:W-:Y:S01]  /*1340*/  IADD3 R0, R0, 0x80, RZ ;  /* 0x0000008000007810 */ /* 0x000fe20007ffe0ff */
[----:B------:R-:W-:-:S04]  /*1350*/  IMAD.MOV.U32 R7, RZ, RZ, 0x8 ;  /* 0x00000008ff077424 */ /* 0x000fc800078e00ff */
[----:B------:R-:W-:-:S05]  /*1360*/  IMAD.WIDE.U32 R6, R6, R7, c[0x0][0x188] ;  /* 0x0000620006067625 */ /* 0x000fca00078e0007 */
[----:B------:R0:W-:Y:S02]  /*1370*/  STG.E.64 [R6.64], R4 ;  /* 0x0000000406007986 */ /* 0x0001e4000c101b04 */
.L_x_2686:
        /* <DEDUP_REMOVED lines=8> */
.L_x_2687:
[----:B------:R-:W-:Y:S05]  /*1400*/  BSYNC B1 ;  /* 0x0000000000017941 */ /* 0x000fea0003800000 */
.L_x_2683:
        /* <DEDUP_REMOVED lines=8> */
.L_x_2688:
[----:B------:R-:W-:Y:S05]  /*1490*/  BSYNC B0 ;  /* 0x0000000000007941 */ /* 0x000fea0003800000 */
.L_x_2682:
        /* <DEDUP_REMOVED lines=9> */
.L_x_2689:
        /* <DEDUP_REMOVED lines=13> */
.L_x_34028:


//--------------------- .text._ZN2at6native29vectorized_elementwise_kernelILi8EZZZNS0_22nan_to_num_kernel_cudaERNS_18TensorIteratorBaseESt8optionalIdES5_S5_ENKUlvE0_clEvENKUlvE_clEvEUldE_St5arrayIPcLm2EEEEviT0_T1_ --------------------------
	.section	.text._ZN2at6native29vectorized_elementwise_kernelILi8EZZZNS0_22nan_to_num_kernel_cudaERNS_18TensorIteratorBaseESt8optionalIdES5_S5_ENKUlvE0_clEvENKUlvE_clEvEUldE_St5arrayIPcLm2EEEEviT0_T1_,"ax",@progbits
	.sectioninfo	@"SHI_REGISTERS=4"
	.align	128
        .global         _ZN2at6native29vectorized_elementwise_kernelILi8EZZZNS0_22nan_to_num_kernel_cudaERNS_18TensorIteratorBaseESt8optionalIdES5_S5_ENKUlvE0_clEvENKUlvE_clEvEUldE_St5arrayIPcLm2EEEEviT0_T1_
        .type           _ZN2at6native29vectorized_elementwise_kernelILi8EZZZNS0_22nan_to_num_kernel_cudaERNS_18TensorIteratorBaseESt8optionalIdES5_S5_ENKUlvE0_clEvENKUlvE_clEvEUldE_St5arrayIPcLm2EEEEviT0_T1_,@function
        .size           _ZN2at6native29vectorized_elementwise_kernelILi8EZZZNS0_22nan_to_num_kernel_cudaERNS_18TensorIteratorBaseESt8optionalIdES5_S5_ENKUlvE0_clEvENKUlvE_clEvEUldE_St5arrayIPcLm2EEEEviT0_T1_,(.L_x_34029 - _ZN2at6native29vectorized_elementwise_kernelILi8EZZZNS0_22nan_to_num_kernel_cudaERNS_18TensorIteratorBaseESt8optionalIdES5_S5_ENKUlvE0_clEvENKUlvE_clEvEUldE_St5arrayIPcLm2EEEEviT0_T1_)
        .other          _ZN2at6native29vectorized_elementwise_kernelILi8EZZZNS0_22nan_to_num_kernel_cudaERNS_18TensorIteratorBaseESt8optionalIdES5_S5_ENKUlvE0_clEvENKUlvE_clEvEUldE_St5arrayIPcLm2EEEEviT0_T1_,@"STO_CUDA_ENTRY STV_DEFAULT"
_ZN2at6native29vectorized_elementwise_kernelILi8EZZZNS0_22nan_to_num_kernel_cudaERNS_18TensorIteratorBaseESt8optionalIdES5_S5_ENKUlvE0_clEvENKUlvE_clEvEUldE_St5arrayIPcLm2EEEEviT0_T1_:
.text._ZN2at6native29vectorized_elementwise_kernelILi8EZZZNS0_22nan_to_num_kernel_cudaERNS_18TensorIteratorBaseESt8optionalIdES5_S5_ENKUlvE0_clEvENKUlvE_clEvEUldE_St5arrayIPcLm2EEEEviT0_T1_:
[----:B------:R-:W-:Y:S02]  /*0000*/  MOV R1, c[0x0][0x28] ;  /* 0x00000a0000017a02 */ /* 0x000fe40000000f00 */
[----:B------:R-:W-:Y:S05]  /*0010*/  EXIT ;  /* 0x000000000000794d */ /* 0x000fea0003800000 */
.L_x_2690:
        /* <DEDUP_REMOVED lines=14> */
.L_x_34029:


//--------------------- .text._ZN2at6native18elementwise_kernelILi128ELi4EZNS0_15gpu_kernel_implIZZZNS0_22nan_to_num_kernel_cudaERNS_18TensorIteratorBaseESt8optionalIdES6_S6_ENKUlvE_clEvENKUlvE0_clEvEUlN3c107complexIfEEE_EEvS4_RKT_EUliE_EEviT1_ --------------------------
	.section	.text._ZN2at6native18elementwise_kernelILi128ELi4EZNS0_15gpu_kernel_implIZZZNS0_22nan_to_num_kernel_cudaERNS_18TensorIteratorBaseESt8optionalIdES6_S6_ENKUlvE_clEvENKUlvE0_clEvEUlN3c107complexIfEEE_EEvS4_RKT_EUliE_EEviT1_,"ax",@progbits
	.sectioninfo	@"SHI_REGISTERS=26"
	.align	128
        .global         _ZN2at6native18elementwise_kernelILi128ELi4EZNS0_15gpu_kernel_implIZZZNS0_22nan_to_num_kernel_cudaERNS_18TensorIteratorBaseESt8optionalIdES6_S6_ENKUlvE_clEvENKUlvE0_clEvEUlN3c107complexIfEEE_EEvS4_RKT_EUliE_EEviT1_
        .type           _ZN2at6native18elementwise_kernelILi128ELi4EZNS0_15gpu_kernel_implIZZZNS0_22nan_to_num_kernel_cudaERNS_18TensorIteratorBaseESt8optionalIdES6_S6_ENKUlvE_clEvENKUlvE0_clEvEUlN3c107complexIfEEE_EEvS4_RKT_EUliE_EEviT1_,@function
        .size           _ZN2at6native18elementwise_kernelILi128ELi4EZNS0_15gpu_kernel_implIZZZNS0_22nan_to_num_kernel_cudaERNS_18TensorIteratorBaseESt8optionalIdES6_S6_ENKUlvE_clEvENKUlvE0_clEvEUlN3c107complexIfEEE_EEvS4_RKT_EUliE_EEviT1_,(.L_x_34030 - _ZN2at6native18elementwise_kernelILi128ELi4EZNS0_15gpu_kernel_implIZZZNS0_22nan_to_num_kernel_cudaERNS_18TensorIteratorBaseESt8optionalIdES6_S6_ENKUlvE_clEvENKUlvE0_clEvEUlN3c107complexIfEEE_EEvS4_RKT_EUliE_EEviT1_)
        .other          _ZN2at6native18elementwise_kernelILi128ELi4EZNS0_15gpu_kernel_implIZZZNS0_22nan_to_num_kernel_cudaERNS_18TensorIteratorBaseESt8optionalIdES6_S6_ENKUlvE_clEvENKUlvE0_clEvEUlN3c107complexIfEEE_EEvS4_RKT_EUliE_EEviT1_,@"STO_CUDA_ENTRY STV_DEFAULT"
_ZN2at6native18elementwise_kernelILi128ELi4EZNS0_15gpu_kernel_implIZZZNS0_22nan_to_num_kernel_cudaERNS_18TensorIteratorBaseESt8optionalIdES6_S6_ENKUlvE_clEvENKUlvE0_clEvEUlN3c107complexIfEEE_EEvS4_RKT_EUliE_EEviT1_:
.text._ZN2at6native18elementwise_kernelILi128ELi4EZNS0_15gpu_kernel_implIZZZNS0_22nan_to_num_kernel_cudaERNS_18TensorIteratorBaseESt8optionalIdES6_S6_ENKUlvE_clEvENKUlvE0_clEvEUlN3c107complexIfEEE_EEvS4_RKT_EUliE_EEviT1_:
        /* <DEDUP_REMOVED lines=237> */
.L_x_2693:
        /* <DEDUP_REMOVED lines=17> */
[----:B------:R-:W2:Y:S01]  /*0fe0*/  LDG.E.S8 R2, [R4.64] ;  /* 0x0000002404027981 */ /* 0x000ea2000c1e1300 */
[----:B------:R-:W-:Y:S01]  /*0ff0*/  IMAD.MOV.U32 R3, RZ, RZ, RZ ;  /* 0x000000ffff037224 */ /* 0x000fe200078e00ff */
[----:B--2---:R-:W0:Y:S01]  /*1000*/  I2F.S16 R2, R2 ;  /* 0x0000000200027306 */ /* 0x004e220000101400 */
[----:B------:R-:W-:Y:S05]  /*1010*/  BRA `(.L_x_2700) ;  /* 0x00000e2000007947 */ /* 0x000fea0003800000 */
.L_x_2698:
[----:B------:R-:W2:Y:S01]  /*1020*/  LDG.E.U8 R2, [R4.64] ;  /* 0x0000002404027981 */ /* 0x000ea2000c1e1100 */
[----:B------:R-:W-:Y:S01]  /*1030*/  IMAD.MOV.U32 R3, RZ, RZ, RZ ;  /* 0x000000ffff037224 */ /* 0x000fe200078e00ff */
[----:B--2---:R-:W0:Y:S01]  /*1040*/  I2F.U16 R2, R2 ;  /* 0x0000000200027306 */ /* 0x004e220000101000 */
[----:B------:R-:W-:Y:S05]  /*1050*/  BRA `(.L_x_2700) ;  /* 0x00000de000007947 */ /* 0x000fea0003800000 */
.L_x_2697:
[----:B------:R-:W-:-:S13]  /*1060*/  ISETP.NE.AND P0, PT, R2, 0x2, PT ;  /* 0x000000020200780c */ /* 0x000fda0003f05270 */
[----:B------:R-:W-:Y:S05]  /*1070*/  @!P0 BRA `(.L_x_2701) ;  /* 0x000000c000008947 */ /* 0x000fea0003800000 */
[----:B------:R-:W-:-:S13]  /*1080*/  ISETP.NE.AND P0, PT, R2, 0x3, PT ;  /* 0x000000030200780c */ /* 0x000fda0003f05270 */
[----:B------:R-:W-:Y:S05]  /*1090*/  @!P0 BRA `(.L_x_2702) ;  /* 0x0000006000008947 */ /* 0x000fea0003800000 */
[----:B------:R-:W-:-:S13]  /*10a0*/  ISETP.NE.AND P0, PT, R2, 0x4, PT ;  /* 0x000000040200780c */ /* 0x000fda0003f05270 */
[----:B------:R-:W-:Y:S05]  /*10b0*/  @P0 BRA `(.L_x_2699) ;  /* 0x00000bc000000947 */ /* 0x000fea0003800000 */
[----:B------:R-:W2:Y:S01]  /*10c0*/  LDG.E.64 R4, [R4.64] ;  /* 0x0000002404047981 */ /* 0x000ea2000c1e1b00 */
[----:B------:R-:W-:Y:S01]  /*10d0*/  IMAD.MOV.U32 R3, RZ, RZ, RZ ;  /* 0x000000ffff037224 */ /* 0x000fe200078e00ff */
[----:B--2---:R0:W1:Y:S01]  /*10e0*/  I2F.S64 R2, R4 ;  /* 0x0000000400027312 */ /* 0x0040620000301400 */
[----:B------:R-:W-:Y:S05]  /*10f0*/  BRA `(.L_x_2700) ;  /* 0x00000d4000007947 */ /* 0x000fea0003800000 */
.L_x_2702:
[----:B------:R-:W2:Y:S01]  /*1100*/  LDG.E R2, [R4.64] ;  /* 0x0000002404027981 */ /* 0x000ea2000c1e1900 */
[----:B------:R-:W-:Y:S01]  /*1110*/  IMAD.MOV.U32 R3, RZ, RZ, RZ ;  /* 0x000000ffff037224 */ /* 0x000fe200078e00ff */
[----:B--2---:R-:W0:Y:S01]  /*1120*/  I2F R2, R2 ;  /* 0x0000000200027306 */ /* 0x004e220000201400 */
[----:B------:R-:W-:Y:S05]  /*1130*/  BRA `(.L_x_2700) ;  /* 0x00000d0000007947 */ /* 0x000fea0003800000 */
.L_x_2701:
[----:B------:R-:W2:Y:S01]  /*1140*/  LDG.E.U16 R2, [R4.64] ;  /* 0x0000002404027981 */ /* 0x000ea2000c1e1500 */
[----:B------:R-:W-:Y:S01]  /*1150*/  IMAD.MOV.U32 R3, RZ, RZ, RZ ;  /* 0x000000ffff037224 */ /* 0x000fe200078e00ff */
[----:B--2---:R-:W0:Y:S01]  /*1160*/  I2F.S16 R2, R2 ;  /* 0x0000000200027306 */ /* 0x004e220000101400 */
[----:B------:R-:W-:Y:S05]  /*1170*/  BRA `(.L_x_2700) ;  /* 0x00000cc000007947 */ /* 0x000fea0003800000 */
.L_x_2696:
[----:B------:R-:W-:-:S13]  /*1180*/  ISETP.GT.AND P0, PT, R2, 0x6, PT ;  /* 0x000000060200780c */ /* 0x000fda0003f04270 */
[----:B------:R-:W-:Y:S05]  /*1190*/  @P0 BRA `(.L_x_2703) ;  /* 0x000000b000000947 */ /* 0x000fea0003800000 */
[----:B------:R-:W-:-:S13]  /*11a0*/  ISETP.NE.AND P0, PT, R2, 0x5, PT ;  /* 0x000000050200780c */ /* 0x000fda0003f05270 */
[----:B------:R-:W-:Y:S05]  /*11b0*/  @!P0 BRA `(.L_x_2704) ;  /* 0x0000005000008947 */ /* 0x000fea0003800000 */
[----:B------:R-:W-:-:S13]  /*11c0*/  ISETP.NE.AND P0, PT, R2, 0x6, PT ;  /* 0x000000060200780c */ /* 0x000fda0003f05270 */
[----:B------:R-:W-:Y:S05]  /*11d0*/  @P0 BRA `(.L_x_2699) ;  /* 0x00000aa000000947 */ /* 0x000fea0003800000 */
[----:B------:R0:W5:Y:S01]  /*11e0*/  LDG.E R2, [R4.64] ;  /* 0x0000002404027981 */ /* 0x000162000c1e1900 */
[----:B------:R-:W-:Y:S01]  /*11f0*/  IMAD.MOV.U32 R3, RZ, RZ, RZ ;  /* 0x000000ffff037224 */ /* 0x000fe200078e00ff */
[----:B------:R-:W-:Y:S05]  /*1200*/  BRA `(.L_x_2700) ;  /* 0x00000c3000007947 */ /* 0x000fea0003800000 */
.L_x_2704:
[----:B------:R-:W2:Y:S01]  /*1210*/  LDG.E.U16 R2, [R4.64] ;  /* 0x0000002404027981 */ /* 0x000ea2000c1e1500 */
[----:B------:R-:W-:Y:S01]  /*1220*/  IMAD.MOV.U32 R3, RZ, RZ, RZ ;  /* 0x000000ffff037224 */ /* 0x000fe200078e00ff */
[----:B--2---:R-:W-:Y:S01]  /*1230*/  HADD2.F32 R2, -RZ, R2.H0_H0 ;  /* 0x20000002ff027230 */ /* 0x004fe20000004100 */
[----:B------:R-:W-:Y:S05]  /*1240*/  BRA `(.L_x_2700) ;  /* 0x00000bf000007947 */ /* 0x000fea0003800000 */
.L_x_2703:
[----:B------:R-:W-:-:S13]  /*1250*/  ISETP.NE.AND P0, PT, R2, 0x7, PT ;  /* 0x000000070200780c */ /* 0x000fda0003f05270 */
[----:B------:R-:W-:Y:S05]  /*1260*/  @!P0 BRA `(.L_x_2705) ;  /* 0x000000a000008947 */ /* 0x000fea0003800000 */
[----:B------:R-:W-:-:S13]  /*1270*/  ISETP.NE.AND P0, PT, R2, 0x8, PT ;  /* 0x000000080200780c */ /* 0x000fda0003f05270 */
[----:B------:R-:W-:Y:S05]  /*1280*/  @!P0 BRA `(.L_x_2706) ;  /* 0x0000004000008947 */ /* 0x000fea0003800000 */
[----:B------:R-:W-:-:S13]  /*1290*/  ISETP.NE.AND P0, PT, R2, 0x9, PT ;  /* 0x000000090200780c */ /* 0x000fda0003f05270 */
[----:B------:R-:W-:Y:S05]  /*12a0*/  @P0 BRA `(.L_x_2699) ;  /* 0x000009d000000947 */ /* 0x000fea0003800000 */
[----:B------:R0:W5:Y:S01]  /*12b0*/  LDG.E.64 R2, [R4.64] ;  /* 0x0000002404027981 */ /* 0x000162000c1e1b00 */
[----:B------:R-:W-:Y:S05]  /*12c0*/  BRA `(.L_x_2700) ;  /* 0x00000b7000007947 */ /* 0x000fea0003800000 */
.L_x_2706:
[----:B------:R-:W2:Y:S02]  /*12d0*/  LDG.E R2, [R4.64] ;  /* 0x0000002404027981 */ /* 0x000ea4000c1e1900 */
[--C-:B--2---:R-:W-:Y:S02]  /*12e0*/  HADD2.F32 R3, -RZ, R2.reuse.H1_H1 ;  /* 0x30000002ff037230 */ /* 0x104fe40000004100 */
[----:B------:R-:W-:Y:S01]  /*12f0*/  HADD2.F32 R2, -RZ, R2.H0_H0 ;  /* 0x20000002ff027230 */ /* 0x000fe20000004100 */
[----:B------:R-:W-:Y:S05]  /*1300*/  BRA `(.L_x_2700) ;  /* 0x00000b3000007947 */ /* 0x000fea0003800000 */
.L_x_2705:
[----:B------:R-:W2:Y:S01]  /*1310*/  LDG.E.64 R4, [R4.64] ;  /* 0x0000002404047981 */ /* 0x000ea2000c1e1b00 */
[----:B------:R-:W-:Y:S01]  /*1320*/  IMAD.MOV.U32 R3, RZ, RZ, RZ ;  /* 0x000000ffff037224 */ /* 0x000fe200078e00ff */
[----:B--2---:R-:W0:Y:S01]  /*1330*/  F2F.F32.F64 R2, R4 ;  /* 0x0000000400027310 */ /* 0x004e220000301000 */
[----:B------:R-:W0:-:S14]  /*1340*/  DSETP.GEU.AND P0, PT, |R4|, c[0x2][0x0], PT ;  /* 0x008000000400762a */ /* 0x000e1c0003f0e200 */
[----:B0-----:R-:W-:Y:S01]  /*1350*/  @!P0 FMUL R2, R2, 1.175494350822287508e-38 ;  /* 0x0080000002028820 */ /* 0x001fe20000400000 */
[----:B------:R-:W-:Y:S05]  /*1360*/  BRA `(.L_x_2700) ;  /* 0x00000ad000007947 */ /* 0x000fea0003800000 */
.L_x_2695:
        /* <DEDUP_REMOVED lines=11> */
[----:B------:R-:W-:Y:S01]  /*1420*/  FSEL R2, RZ, 1, !P0 ;  /* 0x3f800000ff027808 */ /* 0x000fe20004000000 */
[----:B------:R-:W-:Y:S05]  /*1430*/  BRA `(.L_x_2700) ;  /* 0x00000a0000007947 */ /* 0x000fea0003800000 */
.L_x_2709:
[----:B------:R-:W2:Y:S02]  /*1440*/  LDG.E.128 R4, [R4.64] ;  /* 0x0000002404047981 */ /* 0x000ea4000c1e1d00 */
[----:B--2---:R-:W0:Y:S01]  /*1450*/  F2F.F32.F64 R3, R6 ;  /* 0x0000000600037310 */ /* 0x004e220000301000 */
[----:B------:R-:W0:-:S04]  /*1460*/  DSETP.GEU.AND P0, PT, |R6|, c[0x2][0x0], PT ;  /* 0x008000000600762a */ /* 0x000e080003f0e200 */
[----:B------:R-:W1:-:S03]  /*1470*/  DSETP.GEU.AND P1, PT, |R4|, c[0x2][0x0], PT ;  /* 0x008000000400762a */ /* 0x000e460003f2e200 */
[----:B------:R-:W1:Y:S07]  /*1480*/  F2F.F32.F64 R2, R4 ;  /* 0x0000000400027310 */ /* 0x000e6e0000301000 */
[----:B0-----:R-:W-:-:S04]  /*1490*/  @!P0 FMUL R3, R3, 1.175494350822287508e-38 ;  /* 0x0080000003038820 */ /* 0x001fc80000400000 */
[----:B-1----:R-:W-:Y:S01]  /*14a0*/  @!P1 FMUL R2, R2, 1.175494350822287508e-38 ;  /* 0x0080000002029820 */ /* 0x002fe20000400000 */
[----:B------:R-:W-:Y:S05]  /*14b0*/  BRA `(.L_x_2700) ;  /* 0x0000098000007947 */ /* 0x000fea0003800000 */
.L_x_2708:
        /* <DEDUP_REMOVED lines=23> */
[----:B------:R-:W-:Y:S01]  /*1630*/  LOP3.LUT R5, R6, R3, RZ, 0x30, !PT ;  /* 0x0000000306057212 */ /* 0x000fe200078e30ff */
[----:B------:R-:W-:-:S03]  /*1640*/  IMAD.MOV.U32 R3, RZ, RZ, RZ ;  /* 0x000000ffff037224 */ /* 0x000fc600078e00ff */
[----:B------:R-:W-:Y:S01]  /*1650*/  LOP3.LUT R2, R5, 0x80000000, R2, 0xf8, !PT ;  /* 0x8000000005027812 */ /* 0x000fe200078ef802 */
[----:B------:R-:W-:Y:S05]  /*1660*/  BRA `(.L_x_2700) ;  /* 0x000007d000007947 */ /* 0x000fea0003800000 */
.L_x_2711:
[----:B------:R-:W2:Y:S01]  /*1670*/  LDG.E.U8 R4, [R4.64] ;  /* 0x0000002404047981 */ /* 0x000ea2000c1e1100 */
[----:B------:R-:W-:Y:S02]  /*1680*/  IMAD.MOV.U32 R3, RZ, RZ, RZ ;  /* 0x000000ffff037224 */ /* 0x000fe400078e00ff */
        /* <DEDUP_REMOVED lines=12> */
.L_x_2710:
[----:B------:R-:W2:Y:S01]  /*1750*/  LDG.E.U16 R2, [R4.64] ;  /* 0x0000002404027981 */ /* 0x000ea2000c1e1500 */
[----:B------:R-:W-:Y:S01]  /*1760*/  IMAD.MOV.U32 R3, RZ, RZ, RZ ;  /* 0x000000ffff037224 */ /* 0x000fe200078e00ff */
[----:B--2---:R-:W-:Y:S01]  /*1770*/  PRMT R2, RZ, 0x5410, R2 ;  /* 0x00005410ff027816 */ /* 0x004fe20000000002 */
[----:B------:R-:W-:Y:S05]  /*1780*/  BRA `(.L_x_2700) ;  /* 0x000006b000007947 */ /* 0x000fea0003800000 */
.L_x_2707:
        /* <DEDUP_REMOVED lines=8> */
[----:B------:R-:W2:Y:S01]  /*1810*/  LDG.E.U16 R2, [R4.64] ;  /* 0x0000002404027981 */ /* 0x000ea2000c1e1500 */
[----:B------:R-:W-:Y:S01]  /*1820*/  IMAD.MOV.U32 R3, RZ, RZ, RZ ;  /* 0x000000ffff037224 */ /* 0x000fe200078e00ff */
[----:B--2---:R-:W0:Y:S01]  /*1830*/  I2F.U16 R2, R2 ;  /* 0x0000000200027306 */ /* 0x004e220000101000 */
[----:B------:R-:W-:Y:S05]  /*1840*/  BRA `(.L_x_2700) ;  /* 0x000005f000007947 */ /* 0x000fea0003800000 */
.L_x_2714:
[----:B------:R-:W2:Y:S01]  /*1850*/  LDG.E.U8 R5, [R4.64] ;  /* 0x0000002404057981 */ /* 0x000ea2000c1e1100 */
[----:B------:R-:W-:Y:S01]  /*1860*/  CS2R R2, SRZ ;  /* 0x0000000000027805 */ /* 0x000fe2000001ff00 */
        /* <DEDUP_REMOVED lines=18> */
.L_x_2716:
[----:B------:R-:W-:Y:S05]  /*1990*/  BSYNC B0 ;  /* 0x0000000000007941 */ /* 0x000fea0003800000 */
.L_x_2715:
[----:B------:R-:W-:Y:S01]  /*19a0*/  IMAD.SHL.U32 R2, R2, 0x100000, RZ ;  /* 0x0010000002027824 */ /* 0x000fe200078e00ff */
[----:B------:R-:W-:-:S04]  /*19b0*/  LEA R5, R0, 0x3b800000, 0x17 ;  /* 0x3b80000000057811 */ /* 0x000fc800078eb8ff */
[----:B------:R-:W-:Y:S01]  /*19c0*/  LOP3.LUT R2, R5, R2, R6, 0xfe, !PT ;  /* 0x0000000205027212 */ /* 0x000fe200078efe06 */
[----:B------:R-:W-:Y:S05]  /*19d0*/  BRA `(.L_x_2700) ;  /* 0x0000046000007947 */ /* 0x000fea0003800000 */
.L_x_2713:
        /* <DEDUP_REMOVED lines=20> */
.L_x_2718:
[----:B------:R-:W-:Y:S05]  /*1b20*/  BSYNC B0 ;  /* 0x0000000000007941 */ /* 0x000fea0003800000 */
.L_x_2717:
[----:B------:R-:W-:Y:S01]  /*1b30*/  IMAD.SHL.U32 R2, R2, 0x200000, RZ ;  /* 0x0020000002027824 */ /* 0x000fe200078e00ff */
[----:B------:R-:W-:-:S04]  /*1b40*/  LEA R5, R0, 0x37800000, 0x17 ;  /* 0x3780000000057811 */ /* 0x000fc800078eb8ff */
[----:B------:R-:W-:Y:S01]  /*1b50*/  LOP3.LUT R2, R5, R2, R6, 0xfe, !PT ;  /* 0x0000000205027212 */ /* 0x000fe200078efe06 */
[----:B------:R-:W-:Y:S05]  /*1b60*/  BRA `(.L_x_2700) ;  /* 0x000002d000007947 */ /* 0x000fea0003800000 */
.L_x_2712:
        /* <DEDUP_REMOVED lines=14> */
.L_x_2722:
[----:B------:R-:W-:Y:S05]  /*1c50*/  BSYNC B0 ;  /* 0x0000000000007941 */ /* 0x000fea0003800000 */
.L_x_2721:
[----:B------:R-:W-:Y:S01]  /*1c60*/  IMAD.MOV.U32 R3, RZ, RZ, RZ ;  /* 0x000000ffff037224 */ /* 0x000fe200078e00ff */
[----:B------:R-:W-:Y:S05]  /*1c70*/  BRA `(.L_x_2700) ;  /* 0x000001c000007947 */ /* 0x000fea0003800000 */
.L_x_2699:
        /* <DEDUP_REMOVED lines=19> */
[----:B------:R-:W-:Y:S01]  /*1db0*/  CS2R R2, SRZ ;  /* 0x0000000000027805 */ /* 0x000fe2000001ff00 */
[----:B------:R-:W-:Y:S05]  /*1dc0*/  BRA `(.L_x_2700) ;  /* 0x0000007000007947 */ /* 0x000fea0003800000 */
.L_x_2720:
[----:B------:R-:W2:Y:S01]  /*1dd0*/  LDG.E.64 R4, [R4.64] ;  /* 0x0000002404047981 */ /* 0x000ea2000c1e1b00 */
[----:B------:R-:W-:Y:S01]  /*1de0*/  IMAD.MOV.U32 R3, RZ, RZ, RZ ;  /* 0x000000ffff037224 */ /* 0x000fe200078e00ff */
[----:B--2---:R0:W1:Y:S01]  /*1df0*/  I2F.U64 R2, R4 ;  /* 0x0000000400027312 */ /* 0x0040620000301000 */
[----:B------:R-:W-:Y:S05]  /*1e00*/  BRA `(.L_x_2700) ;  /* 0x0000003000007947 */ /* 0x000fea0003800000 */
.L_x_2719:
[----:B------:R-:W2:Y:S01]  /*1e10*/  LDG.E R2, [R4.64] ;  /* 0x0000002404027981 */ /* 0x000ea2000c1e1900 */
[----:B------:R-:W-:Y:S01]  /*1e20*/  IMAD.MOV.U32 R3, RZ, RZ, RZ ;  /* 0x000000ffff037224 */ /* 0x000fe200078e00ff */
[----:B--2---:R-:W0:Y:S06]  /*1e30*/  I2F.U32 R2, R2 ;  /* 0x0000000200027306 */ /* 0x004e2c0000201000 */
.L_x_2700:
[----:B------:R-:W-:Y:S05]  /*1e40*/  BSYNC B6 ;  /* 0x0000000000067941 */ /* 0x000fea0003800000 */
.L_x_2694:
[----:B0-----:R-:W0:Y:S01]  /*1e50*/  LDC.U8 R5, c[0x0][0x388] ;  /* 0x0000e200ff057b82 */ /* 0x001e220000000000 */
[C---:B-----5:R-:W-:Y:S02]  /*1e60*/  FSETP.NEU.FTZ.AND P4, PT, R3.reuse, -INF , PT ;  /* 0xff8000000300780b */ /* 0x060fe40003f9d000 */
[----:B-1----:R-:W-:Y:S02]  /*1e70*/  FSETP.NEU.FTZ.AND P3, PT, R2, -INF , PT ;  /* 0xff8000000200780b */ /* 0x002fe40003f7d000 */
[----:B------:R-:W-:-:S02]  /*1e80*/  FSEL R0, R3, c[0x0][0x378], P4 ;  /* 0x0000de0003007a08 */ /* 0x000fc40002000000 */
[C---:B------:R-:W-:Y:S02]  /*1e90*/  FSETP.GTU.FTZ.AND P1, PT, |R2|.reuse, +INF , PT ;  /* 0x7f8000000200780b */ /* 0x040fe40003f3c200 */
[C---:B------:R-:W-:Y:S02]  /*1ea0*/  FSETP.NEU.FTZ.AND P0, PT, R2.reuse, +INF , PT ;  /* 0x7f8000000200780b */ /* 0x040fe40003f1d000 */
[C---:B------:R-:W-:Y:S02]  /*1eb0*/  FSETP.NEU.FTZ.AND P2, PT, R3.reuse, +INF , PT ;  /* 0x7f8000000300780b */ /* 0x040fe40003f5d000 */
[----:B------:R-:W-:Y:S02]  /*1ec0*/  FSEL R2, R2, c[0x0][0x378], P3 ;  /* 0x0000de0002027a08 */ /* 0x000fe40001800000 */
[----:B------:R-:W-:Y:S02]  /*1ed0*/  FSETP.GTU.FTZ.AND P3, PT, |R3|, +INF , PT ;  /* 0x7f8000000300780b */ /* 0x000fe40003f7c200 */
[----:B------:R-:W-:-:S02]  /*1ee0*/  FSEL R2, R2, c[0x0][0x374], P0 ;  /* 0x0000dd0002027a08 */ /* 0x000fc40000000000 */
[----:B------:R-:W-:Y:S02]  /*1ef0*/  FSEL R0, R0, c[0x0][0x374], P2 ;  /* 0x0000dd0000007a08 */ /* 0x000fe40001000000 */
[----:B------:R-:W-:Y:S02]  /*1f00*/  FSEL R2, R2, c[0x0][0x370], !P1 ;  /* 0x0000dc0002027a08 */ /* 0x000fe40004800000 */
[----:B------:R-:W-:Y:S02]  /*1f10*/  FSEL R3, R0, c[0x0][0x370], !P3 ;  /* 0x0000dc0000037a08 */ /* 0x000fe40005800000 */
        /* <DEDUP_REMOVED lines=14> */
.L_x_2726:
[----:B------:R-:W0:Y:S02]  /*2000*/  F2I.S64.TRUNC R2, R2 ;  /* 0x0000000200027311 */ /* 0x000e24000020d900 */
[----:B0-----:R-:W-:-:S05]  /*2010*/  IMAD.MOV.U32 R5, RZ, RZ, R2 ;  /* 0x000000ffff057224 */ /* 0x001fca00078e0002 */
[----:B------:R0:W-:Y:S01]  /*2020*/  STG.E.U8 [R16.64], R5 ;  /* 0x0000000510007986 */ /* 0x0001e2000c101124 */
[----:B------:R-:W-:Y:S05]  /*2030*/  BRA `(.L_x_2728) ;  /* 0x00000d4000007947 */ /* 0x000fea0003800000 */
.L_x_2725:
        /* <DEDUP_REMOVED lines=9> */
.L_x_2730:
[----:B------:R-:W0:Y:S02]  /*20d0*/  F2I.FTZ.TRUNC.NTZ R3, R2 ;  /* 0x0000000200037305 */ /* 0x000e24000021f100 */
[----:B0-----:R0:W-:Y:S01]  /*20e0*/  STG.E [R16.64], R3 ;  /* 0x0000000310007986 */ /* 0x0011e2000c101924 */
[----:B------:R-:W-:Y:S05]  /*20f0*/  BRA `(.L_x_2728) ;  /* 0x00000c8000007947 */ /* 0x000fea0003800000 */
.L_x_2729:
[----:B------:R-:W0:Y:S02]  /*2100*/  F2I.FTZ.TRUNC.NTZ R3, R2 ;  /* 0x0000000200037305 */ /* 0x000e24000021f100 */
[----:B0-----:R0:W-:Y:S01]  /*2110*/  STG.E.U16 [R16.64], R3 ;  /* 0x0000000310007986 */ /* 0x0011e2000c101524 */
[----:B------:R-:W-:Y:S05]  /*2120*/  BRA `(.L_x_2728) ;  /* 0x00000c5000007947 */ /* 0x000fea0003800000 */
.L_x_2724:
        /* <DEDUP_REMOVED lines=8> */
.L_x_2732:
[----:B------:R-:W-:-:S05]  /*21b0*/  F2FP.PACK_AB R2, RZ, R2 ;  /* 0x00000002ff02723e */ /* 0x000fca00000000ff */
[----:B------:R0:W-:Y:S01]  /*21c0*/  STG.E.U16 [R16.64], R2 ;  /* 0x0000000210007986 */ /* 0x0001e2000c101524 */
[----:B------:R-:W-:Y:S05]  /*21d0*/  BRA `(.L_x_2728) ;  /* 0x00000ba000007947 */ /* 0x000fea0003800000 */
.L_x_2731:
[----:B------:R-:W-:-:S13]  /*21e0*/  ISETP.NE.AND P0, PT, R4, 0x7, PT ;  /* 0x000000070400780c */ /* 0x000fda0003f05270 */
[----:B------:R-:W-:Y:S05]  /*21f0*/  @!P0 BRA `(.L_x_2733) ;  /* 0x0000009000008947 */ /* 0x000fea0003800000 */
[----:B------:R-:W-:-:S13]  /*2200*/  ISETP.NE.AND P0, PT, R4, 0x8, PT ;  /* 0x000000080400780c */ /* 0x000fda0003f05270 */
[----:B------:R-:W-:Y:S05]  /*2210*/  @!P0 BRA `(.L_x_2734) ;  /* 0x0000004000008947 */ /* 0x000fea0003800000 */
[----:B------:R-:W-:-:S13]  /*2220*/  ISETP.NE.AND P0, PT, R4, 0x9, PT ;  /* 0x000000090400780c */ /* 0x000fda0003f05270 */
[----:B------:R-:W-:Y:S05]  /*2230*/  @P0 BRA `(.L_x_2727) ;  /* 0x000009b000000947 */ /* 0x000fea0003800000 */
[----:B------:R0:W-:Y:S01]  /*2240*/  STG.E.64 [R16.64], R2 ;  /* 0x0000000210007986 */ /* 0x0001e2000c101b24 */
[----:B------:R-:W-:Y:S05]  /*2250*/  BRA `(.L_x_2728) ;  /* 0x00000b2000007947 */ /* 0x000fea0003800000 */
.L_x_2734:
[----:B------:R-:W-:-:S05]  /*2260*/  F2FP.PACK_AB R3, R3, R2 ;  /* 0x000000020303723e */ /* 0x000fca00000000ff */
[----:B------:R0:W-:Y:S01]  /*2270*/  STG.E [R16.64], R3 ;  /* 0x0000000310007986 */ /* 0x0001e2000c101924 */
[----:B------:R-:W-:Y:S05]  /*2280*/  BRA `(.L_x_2728) ;  /* 0x00000af000007947 */ /* 0x000fea0003800000 */
.L_x_2733:
[----:B------:R-:W-:-:S06]  /*2290*/  FMUL.FTZ R2, R2, 1 ;  /* 0x3f80000002027820 */ /* 0x000fcc0000410000 */
[----:B------:R-:W0:Y:S02]  /*22a0*/  F2F.F64.F32 R2, R2 ;  /* 0x0000000200027310 */ /* 0x000e240000201800 */
[----:B0-----:R0:W-:Y:S01]  /*22b0*/  STG.E.64 [R16.64], R2 ;  /* 0x0000000210007986 */ /* 0x0011e2000c101b24 */
[----:B------:R-:W-:Y:S05]  /*22c0*/  BRA `(.L_x_2728) ;  /* 0x00000ab000007947 */ /* 0x000fea0003800000 */
.L_x_2723:
        /* <DEDUP_REMOVED lines=8> */
[----:B------:R-:W-:Y:S02]  /*2350*/  FSETP.NEU.FTZ.AND P0, PT, R2, RZ, PT ;  /* 0x000000ff0200720b */ /* 0x000fe40003f1d000 */
[----:B------:R-:W-:-:S04]  /*2360*/  FSETP.NEU.FTZ.AND P1, PT, R3, RZ, PT ;  /* 0x000000ff0300720b */ /* 0x000fc80003f3d000 */
[----:B------:R-:W-:-:S04]  /*2370*/  PLOP3.LUT P0, PT, P0, P1, PT, 0xa8, 0x0 ;  /* 0x000000000000781c */ /* 0x000fc80000703570 */
[----:B------:R-:W-:-:S05]  /*2380*/  SEL R3, RZ, 0x1, !P0 ;  /* 0x00000001ff037807 */ /* 0x000fca0004000000 */
[----:B------:R0:W-:Y:S01]  /*2390*/  STG.E.U8 [R16.64], R3 ;  /* 0x0000000310007986 */ /* 0x0001e2000c101124 */
[----:B------:R-:W-:Y:S05]  /*23a0*/  BRA `(.L_x_2728) ;  /* 0x000009d000007947 */ /* 0x000fea0003800000 */
.L_x_2737:
[----:B------:R-:W-:Y:S02]  /*23b0*/  FMUL.FTZ R6, R3, 1 ;  /* 0x3f80000003067820 */ /* 0x000fe40000410000 */
[----:B------:R-:W-:-:S04]  /*23c0*/  FMUL.FTZ R4, R2, 1 ;  /* 0x3f80000002047820 */ /* 0x000fc80000410000 */
[----:B------:R-:W-:Y:S08]  /*23d0*/  F2F.F64.F32 R6, R6 ;  /* 0x0000000600067310 */ /* 0x000ff00000201800 */
[----:B------:R-:W0:Y:S02]  /*23e0*/  F2F.F64.F32 R4, R4 ;  /* 0x0000000400047310 */ /* 0x000e240000201800 */
[----:B0-----:R0:W-:Y:S01]  /*23f0*/  STG.E.128 [R16.64], R4 ;  /* 0x0000000410007986 */ /* 0x0011e2000c101d24 */
[----:B------:R-:W-:Y:S05]  /*2400*/  BRA `(.L_x_2728) ;  /* 0x0000097000007947 */ /* 0x000fea0003800000 */
.L_x_2736:
        /* <DEDUP_REMOVED lines=20> */
.L_x_2741:
[----:B------:R-:W-:Y:S05]  /*2550*/  BSYNC B0 ;  /* 0x0000000000007941 */ /* 0x000fea0003800000 */
.L_x_2740:
[----:B------:R-:W-:-:S05]  /*2560*/  LOP3.LUT R5, R0, R5, RZ, 0xfc, !PT ;  /* 0x0000000500057212 */ /* 0x000fca00078efcff */
[----:B------:R0:W-:Y:S01]  /*2570*/  STG.E.U8 [R16.64], R5 ;  /* 0x0000000510007986 */ /* 0x0001e2000c101124 */
[----:B------:R-:W-:Y:S05]  /*2580*/  BRA `(.L_x_2728) ;  /* 0x000007f000007947 */ /* 0x000fea0003800000 */
.L_x_2739:
        /* <DEDUP_REMOVED lines=12> */
.L_x_2743:
[----:B------:R-:W-:Y:S01]  /*2650*/  IMAD.MOV.U32 R0, RZ, RZ, 0x7f ;  /* 0x0000007fff007424 */ /* 0x000fe200078e00ff */
[----:B------:R-:W-:-:S04]  /*2660*/  ISETP.GT.U32.AND P0, PT, R4, 0x7f800000, PT ;  /* 0x7f8000000400780c */ /* 0x000fc80003f04070 */
[----:B------:R-:W-:-:S04]  /*2670*/  SEL R0, R0, 0x7c, P0 ;  /* 0x0000007c00007807 */ /* 0x000fc80000000000 */
.L_x_2744:
[----:B------:R-:W-:Y:S05]  /*2680*/  BSYNC B0 ;  /* 0x0000000000007941 */ /* 0x000fea0003800000 */
.L_x_2742:
[----:B------:R-:W-:-:S04]  /*2690*/  LOP3.LUT R2, R2, 0x80000000, RZ, 0xc0, !PT ;  /* 0x8000000002027812 */ /* 0x000fc800078ec0ff */
[----:B------:R-:W-:-:S04]  /*26a0*/  SHF.R.U32.HI R3, RZ, 0x18, R2 ;  /* 0x00000018ff037819 */ /* 0x000fc80000011602 */
[----:B------:R-:W-:-:S05]  /*26b0*/  LOP3.LUT R3, R0, R3, RZ, 0xfc, !PT ;  /* 0x0000000300037212 */ /* 0x000fca00078efcff */
[----:B------:R0:W-:Y:S01]  /*26c0*/  STG.E.U8 [R16.64], R3 ;  /* 0x0000000310007986 */ /* 0x0001e2000c101124 */
[----:B------:R-:W-:Y:S05]  /*26d0*/  BRA `(.L_x_2728) ;  /* 0x000006a000007947 */ /* 0x000fea0003800000 */
.L_x_2738:
[----:B------:R-:W-:-:S05]  /*26e0*/  F2FP.BF16.PACK_AB R2, RZ, R2 ;  /* 0x00000002ff02723e */ /* 0x000fca00000010ff */
[----:B------:R0:W-:Y:S01]  /*26f0*/  STG.E.U16 [R16.64], R2 ;  /* 0x0000000210007986 */ /* 0x0001e2000c101524 */
[----:B------:R-:W-:Y:S05]  /*2700*/  BRA `(.L_x_2728) ;  /* 0x0000067000007947 */ /* 0x000fea0003800000 */
.L_x_2735:
        /* <DEDUP_REMOVED lines=11> */
.L_x_2747:
        /* <DEDUP_REMOVED lines=16> */
.L_x_2750:
[----:B------:R-:W-:-:S04]  /*28c0*/  LOP3.LUT R2, R2, 0x80000000, RZ, 0xc0, !PT ;  /* 0x8000000002027812 */ /* 0x000fc800078ec0ff */
[----:B------:R-:W-:-:S04]  /*28d0*/  SHF.R.U32.HI R3, RZ, 0x18, R2 ;  /* 0x00000018ff037819 */ /* 0x000fc80000011602 */
[----:B------:R-:W-:-:S04]  /*28e0*/  LOP3.LUT R0, R0, R3, RZ, 0xfc, !PT ;  /* 0x0000000300007212 */ /* 0x000fc800078efcff */
[----:B------:R-:W-:Y:S02]  /*28f0*/  PRMT R8, R0, 0x7610, R8 ;  /* 0x0000761000087816 */ /* 0x000fe40000000008 */
.L_x_2749:
[----:B------:R-:W-:Y:S05]  /*2900*/  BSYNC B0 ;  /* 0x0000000000007941 */ /* 0x000fea0003800000 */
.L_x_2748:
[----:B------:R0:W-:Y:S01]  /*2910*/  STG.E.U8 [R16.64], R8 ;  /* 0x0000000810007986 */ /* 0x0001e2000c101124 */
[----:B------:R-:W-:Y:S05]  /*2920*/  BRA `(.L_x_2728) ;  /* 0x0000045000007947 */ /* 0x000fea0003800000 */
.L_x_2746:
        /* <DEDUP_REMOVED lines=16> */
.L_x_2753:
[----:B------:R-:W-:-:S04]  /*2a30*/  LOP3.LUT R2, R2, 0x80000000, RZ, 0xc0, !PT ;  /* 0x8000000002027812 */ /* 0x000fc800078ec0ff */
[----:B------:R-:W-:-:S04]  /*2a40*/  SHF.R.U32.HI R3, RZ, 0x18, R2 ;  /* 0x00000018ff037819 */ /* 0x000fc80000011602 */
[----:B------:R-:W-:-:S04]  /*2a50*/  LOP3.LUT R0, R0, R3, RZ, 0xfc, !PT ;  /* 0x0000000300007212 */ /* 0x000fc800078efcff */
[----:B------:R-:W-:Y:S02]  /*2a60*/  PRMT R8, R0, 0x7610, R8 ;  /* 0x0000761000087816 */ /* 0x000fe40000000008 */
.L_x_2752:
[----:B------:R-:W-:Y:S05]  /*2a70*/  BSYNC B0 ;  /* 0x0000000000007941 */ /* 0x000fea0003800000 */
.L_x_2751:
[----:B------:R0:W-:Y:S01]  /*2a80*/  STG.E.U8 [R16.64], R8 ;  /* 0x0000000810007986 */ /* 0x0001e2000c101124 */
[----:B------:R-:W-:Y:S05]  /*2a90*/  BRA `(.L_x_2728) ;  /* 0x000002e000007947 */ /* 0x000fea0003800000 */
.L_x_2745:
        /* <DEDUP_REMOVED lines=21> */
.L_x_2727:
        /* <DEDUP_REMOVED lines=20> */
.L_x_2755:
[----:B------:R-:W0:Y:S02]  /*2d30*/  F2I.U64.TRUNC R2, R2 ;  /* 0x0000000200027311 */ /* 0x000e24000020d800 */
[----:B0-----:R0:W-:Y:S01]  /*2d40*/  STG.E.64 [R16.64], R2 ;  /* 0x0000000210007986 */ /* 0x0011e2000c101b24 */
[----:B------:R-:W-:Y:S05]  /*2d50*/  BRA `(.L_x_2728) ;  /* 0x0000002000007947 */ /* 0x000fea0003800000 */
.L_x_2754:
[----:B------:R-:W0:Y:S02]  /*2d60*/  F2I.FTZ.U32.TRUNC.NTZ R3, R2 ;  /* 0x0000000200037305 */ /* 0x000e24000021f000 */
[----:B0-----:R0:W-:Y:S02]  /*2d70*/  STG.E [R16.64], R3 ;  /* 0x0000000310007986 */ /* 0x0011e4000c101924 */
.L_x_2728:
[----:B------:R-:W-:-:S05]  /*2d80*/  IMAD R18, R18, 0x200, R23 ;  /* 0x0000020012127824 */ /* 0x000fca00078e0217 */
[----:B------:R-:W-:Y:S02]  /*2d90*/  IADD3 R19, R18, 0x80, RZ ;  /* 0x0000008012137810 */ /* 0x000fe40007ffe0ff */
.L_x_2692:
[----:B------:R-:W-:Y:S05]  /*2da0*/  BSYNC B7 ;  /* 0x0000000000077941 */ /* 0x000fea0003800000 */
.L_x_2691:
        /* <DEDUP_REMOVED lines=231> */
.L_x_2758:
        /* <DEDUP_REMOVED lines=21> */
.L_x_2763:
[----:B------:R-:W2:Y:S01]  /*3d70*/  LDG.E.U8 R2, [R4.64] ;  /* 0x0000002404027981 */ /* 0x000ea2000c1e1100 */
[----:B------:R-:W-:Y:S01]  /*3d80*/  IMAD.MOV.U32 R3, RZ, RZ, RZ ;  /* 0x000000ffff037224 */ /* 0x000fe200078e00ff */
[----:B--2---:R-:W0:Y:S01]  /*3d90*/  I2F.U16 R2, R2 ;  /* 0x0000000200027306 */ /* 0x004e220000101000 */
[----:B------:R-:W-:Y:S05]  /*3da0*/  BRA `(.L_x_2765) ;  /* 0x00000de000007947 */ /* 0x000fea0003800000 */
.L_x_2762:
        /* <DEDUP_REMOVED lines=10> */
.L_x_2767:
[----:B------:R-:W2:Y:S01]  /*3e50*/  LDG.E R2, [R4.64] ;  /* 0x0000002404027981 */ /* 0x000ea2000c1e1900 */
[----:B------:R-:W-:Y:S01]  /*3e60*/  IMAD.MOV.U32 R3, RZ, RZ, RZ ;  /* 0x000000ffff037224 */ /* 0x000fe200078e00ff */
[----:B--2---:R-:W0:Y:S01]  /*3e70*/  I2F R2, R2 ;  /* 0x0000000200027306 */ /* 0x004e220000201400 */
[----:B------:R-:W-:Y:S05]  /*3e80*/  BRA `(.L_x_2765) ;  /* 0x00000d0000007947 */ /* 0x000fea0003800000 */
.L_x_2766:
[----:B------:R-:W2:Y:S01]  /*3e90*/  LDG.E.U16 R2, [R4.64] ;  /* 0x0000002404027981 */ /* 0x000ea2000c1e1500 */
[----:B------:R-:W-:Y:S01]  /*3ea0*/  IMAD.MOV.U32 R3, RZ, RZ, RZ ;  /* 0x000000ffff037224 */ /* 0x000fe200078e00ff */
[----:B--2---:R-:W0:Y:S01]  /*3eb0*/  I2F.S16 R2, R2 ;  /* 0x0000000200027306 */ /* 0x004e220000101400 */
[----:B------:R-:W-:Y:S05]  /*3ec0*/  BRA `(.L_x_2765) ;  /* 0x00000cc000007947 */ /* 0x000fea0003800000 */
.L_x_2761:
        /* <DEDUP_REMOVED lines=9> */
.L_x_2769:
[----:B------:R-:W2:Y:S01]  /*3f60*/  LDG.E.U16 R2, [R4.64] ;  /* 0x0000002404027981 */ /* 0x000ea2000c1e1500 */
[----:B------:R-:W-:Y:S01]  /*3f70*/  IMAD.MOV.U32 R3, RZ, RZ, RZ ;  /* 0x000000ffff037224 */ /* 0x000fe200078e00ff */
[----:B--2---:R-:W-:Y:S01]  /*3f80*/  HADD2.F32 R2, -RZ, R2.H0_H0 ;  /* 0x20000002ff027230 */ /* 0x004fe20000004100 */
[----:B------:R-:W-:Y:S05]  /*3f90*/  BRA `(.L_x_2765) ;  /* 0x00000bf000007947 */ /* 0x000fea0003800000 */
.L_x_2768:
        /* <DEDUP_REMOVED lines=8> */
.L_x_2771:
[----:B------:R-:W2:Y:S02]  /*4020*/  LDG.E R2, [R4.64] ;  /* 0x0000002404027981 */ /* 0x000ea4000c1e1900 */
[--C-:B--2---:R-:W-:Y:S02]  /*4030*/  HADD2.F32 R3, -RZ, R2.reuse.H1_H1 ;  /* 0x30000002ff037230 */ /* 0x104fe40000004100 */
[----:B------:R-:W-:Y:S01]  /*4040*/  HADD2.F32 R2, -RZ, R2.H0_H0 ;  /* 0x20000002ff027230 */ /* 0x000fe20000004100 */
[----:B------:R-:W-:Y:S05]  /*4050*/  BRA `(.L_x_2765) ;  /* 0x00000b3000007947 */ /* 0x000fea0003800000 */
.L_x_2770:
[----:B------:R-:W2:Y:S01]  /*4060*/  LDG.E.64 R4, [R4.64] ;  /* 0x0000002404047981 */ /* 0x000ea2000c1e1b00 */
[----:B------:R-:W-:Y:S01]  /*4070*/  IMAD.MOV.U32 R3, RZ, RZ, RZ ;  /* 0x000000ffff037224 */ /* 0x000fe200078e00ff */
[----:B--2---:R-:W0:Y:S01]  /*4080*/  F2F.F32.F64 R2, R4 ;  /* 0x0000000400027310 */ /* 0x004e220000301000 */
[----:B------:R-:W0:-:S14]  /*4090*/  DSETP.GEU.AND P0, PT, |R4|, c[0x2][0x0], PT ;  /* 0x008000000400762a */ /* 0x000e1c0003f0e200 */
[----:B0-----:R-:W-:Y:S01]  /*40a0*/  @!P0 FMUL R2, R2, 1.175494350822287508e-38 ;  /* 0x0080000002028820 */ /* 0x001fe20000400000 */
[----:B------:R-:W-:Y:S05]  /*40b0*/  BRA `(.L_x_2765) ;  /* 0x00000ad000007947 */ /* 0x000fea0003800000 */
.L_x_2760:
        /* <DEDUP_REMOVED lines=13> */
.L_x_2774:
        /* <DEDUP_REMOVED lines=8> */
.L_x_2773:
        /* <DEDUP_REMOVED lines=27> */
.L_x_2776:
        /* <DEDUP_REMOVED lines=14> */
.L_x_2775:
[----:B------:R-:W2:Y:S01]  /*44a0*/  LDG.E.U16 R2, [R4.64] ;  /* 0x0000002404027981 */ /* 0x000ea2000c1e1500 */
[----:B------:R-:W-:Y:S01]  /*44b0*/  IMAD.MOV.U32 R3, RZ, RZ, RZ ;  /* 0x000000ffff037224 */ /* 0x000fe200078e00ff */
[----:B--2---:R-:W-:Y:S01]  /*44c0*/  PRMT R2, RZ, 0x5410, R2 ;  /* 0x00005410ff027816 */ /* 0x004fe20000000002 */
[----:B------:R-:W-:Y:S05]  /*44d0*/  BRA `(.L_x_2765) ;  /* 0x000006b000007947 */ /* 0x000fea0003800000 */
.L_x_2772:
        /* <DEDUP_REMOVED lines=12> */
.L_x_2779:
        /* <DEDUP_REMOVED lines=20> */
.L_x_2781:
[----:B------:R-:W-:Y:S05]  /*46e0*/  BSYNC B0 ;  /* 0x0000000000007941 */ /* 0x000fea0003800000 */
.L_x_2780:
[----:B------:R-:W-:Y:S01]  /*46f0*/  IMAD.SHL.U32 R2, R2, 0x100000, RZ ;  /* 0x0010000002027824 */ /* 0x000fe200078e00ff */
[----:B------:R-:W-:-:S04]  /*4700*/  LEA R5, R0, 0x3b800000, 0x17 ;  /* 0x3b80000000057811 */ /* 0x000fc800078eb8ff */
[----:B------:R-:W-:Y:S01]  /*4710*/  LOP3.LUT R2, R5, R2, R6, 0xfe, !PT ;  /* 0x0000000205027212 */ /* 0x000fe200078efe06 */
[----:B------:R-:W-:Y:S05]  /*4720*/  BRA `(.L_x_2765) ;  /* 0x0000046000007947 */ /* 0x000fea0003800000 */
.L_x_2778:
        /* <DEDUP_REMOVED lines=20> */
.L_x_2783:
[----:B------:R-:W-:Y:S05]  /*4870*/  BSYNC B0 ;  /* 0x0000000000007941 */ /* 0x000fea0003800000 */
.L_x_2782:
[----:B------:R-:W-:Y:S01]  /*4880*/  IMAD.SHL.U32 R2, R2, 0x200000, RZ ;  /* 0x0020000002027824 */ /* 0x000fe200078e00ff */
[----:B------:R-:W-:-:S04]  /*4890*/  LEA R5, R0, 0x37800000, 0x17 ;  /* 0x3780000000057811 */ /* 0x000fc800078eb8ff */
[----:B------:R-:W-:Y:S01]  /*48a0*/  LOP3.LUT R2, R5, R2, R6, 0xfe, !PT ;  /* 0x0000000205027212 */ /* 0x000fe200078efe06 */
[----:B------:R-:W-:Y:S05]  /*48b0*/  BRA `(.L_x_2765) ;  /* 0x000002d000007947 */ /* 0x000fea0003800000 */
.L_x_2777:
        /* <DEDUP_REMOVED lines=14> */
.L_x_2787:
[----:B------:R-:W-:Y:S05]  /*49a0*/  BSYNC B0 ;  /* 0x0000000000007941 */ /* 0x000fea0003800000 */
.L_x_2786:
[----:B------:R-:W-:Y:S01]  /*49b0*/  IMAD.MOV.U32 R3, RZ, RZ, RZ ;  /* 0x000000ffff037224 */ /* 0x000fe200078e00ff */
[----:B------:R-:W-:Y:S05]  /*49c0*/  BRA `(.L_x_2765) ;  /* 0x000001c000007947 */ /* 0x000fea0003800000 */
.L_x_2764:
        /* <DEDUP_REMOVED lines=21> */
.L_x_2785:
[----:B------:R-:W2:Y:S01]  /*4b20*/  LDG.E.64 R4, [R4.64] ;  /* 0x0000002404047981 */ /* 0x000ea2000c1e1b00 */
[----:B------:R-:W-:Y:S01]  /*4b30*/  IMAD.MOV.U32 R3, RZ, RZ, RZ ;  /* 0x000000ffff037224 */ /* 0x000fe200078e00ff */
[----:B--2---:R0:W1:Y:S01]  /*4b40*/  I2F.U64 R2, R4 ;  /* 0x0000000400027312 */ /* 0x0040620000301000 */
[----:B------:R-:W-:Y:S05]  /*4b50*/  BRA `(.L_x_2765) ;  /* 0x0000003000007947 */ /* 0x000fea0003800000 */
.L_x_2784:
[----:B------:R-:W2:Y:S01]  /*4b60*/  LDG.E R2, [R4.64] ;  /* 0x0000002404027981 */ /* 0x000ea2000c1e1900 */
[----:B------:R-:W-:Y:S01]  /*4b70*/  IMAD.MOV.U32 R3, RZ, RZ, RZ ;  /* 0x000000ffff037224 */ /* 0x000fe200078e00ff */
[----:B--2---:R-:W0:Y:S06]  /*4b80*/  I2F.U32 R2, R2 ;  /* 0x0000000200027306 */ /* 0x004e2c0000201000 */
.L_x_2765:
[----:B------:R-:W-:Y:S05]  /*4b90*/  BSYNC B6 ;  /* 0x0000000000067941 */ /* 0x000fea0003800000 */
.L_x_2759:
        /* <DEDUP_REMOVED lines=27> */
.L_x_2791:
[----:B------:R-:W0:Y:S02]  /*4d50*/  F2I.S64.TRUNC R2, R2 ;  /* 0x0000000200027311 */ /* 0x000e24000020d900 */
[----:B0-----:R-:W-:-:S05]  /*4d60*/  IMAD.MOV.U32 R5, RZ, RZ, R2 ;  /* 0x000000ffff057224 */ /* 0x001fca00078e0002 */
[----:B------:R0:W-:Y:S01]  /*4d70*/  STG.E.U8 [R16.64], R5 ;  /* 0x0000000510007986 */ /* 0x0001e2000c101124 */
[----:B------:R-:W-:Y:S05]  /*4d80*/  BRA `(.L_x_2793) ;  /* 0x00000d4000007947 */ /* 0x000fea0003800000 */
.L_x_2790:
        /* <DEDUP_REMOVED lines=9> */
.L_x_2795:
[----:B------:R-:W0:Y:S02]  /*4e20*/  F2I.FTZ.TRUNC.NTZ R3, R2 ;  /* 0x0000000200037305 */ /* 0x000e24000021f100 */
[----:B0-----:R0:W-:Y:S01]  /*4e30*/  STG.E [R16.64], R3 ;  /* 0x0000000310007986 */ /* 0x0011e2000c101924 */
[----:B------:R-:W-:Y:S05]  /*4e40*/  BRA `(.L_x_2793) ;  /* 0x00000c8000007947 */ /* 0x000fea0003800000 */
.L_x_2794:
[----:B------:R-:W0:Y:S02]  /*4e50*/  F2I.FTZ.TRUNC.NTZ R3, R2 ;  /* 0x0000000200037305 */ /* 0x000e24000021f100 */
[----:B0-----:R0:W-:Y:S01]  /*4e60*/  STG.E.U16 [R16.64], R3 ;  /* 0x0000000310007986 */ /* 0x0011e2000c101524 */
[----:B------:R-:W-:Y:S05]  /*4e70*/  BRA `(.L_x_2793) ;  /* 0x00000c5000007947 */ /* 0x000fea0003800000 */
.L_x_2789:
        /* <DEDUP_REMOVED lines=8> */
.L_x_2797:
[----:B------:R-:W-:-:S05]  /*4f00*/  F2FP.PACK_AB R2, RZ, R2 ;  /* 0x00000002ff02723e */ /* 0x000fca00000000ff */
[----:B------:R0:W-:Y:S01]  /*4f10*/  STG.E.U16 [R16.64], R2 ;  /* 0x0000000210007986 */ /* 0x0001e2000c101524 */
[----:B------:R-:W-:Y:S05]  /*4f20*/  BRA `(.L_x_2793) ;  /* 0x00000ba000007947 */ /* 0x000fea0003800000 */
.L_x_2796:
        /* <DEDUP_REMOVED lines=8> */
.L_x_2799:
[----:B------:R-:W-:-:S05]  /*4fb0*/  F2FP.PACK_AB R3, R3, R2 ;  /* 0x000000020303723e */ /* 0x000fca00000000ff */
[----:B------:R0:W-:Y:S01]  /*4fc0*/  STG.E [R16.64], R3 ;  /* 0x0000000310007986 */ /* 0x0001e2000c101924 */
[----:B------:R-:W-:Y:S05]  /*4fd0*/  BRA `(.L_x_2793) ;  /* 0x00000af000007947 */ /* 0x000fea0003800000 */
.L_x_2798:
[----:B------:R-:W-:-:S06]  /*4fe0*/  FMUL.FTZ R2, R2, 1 ;  /* 0x3f80000002027820 */ /* 0x000fcc0000410000 */
[----:B------:R-:W0:Y:S02]  /*4ff0*/  F2F.F64.F32 R2, R2 ;  /* 0x0000000200027310 */ /* 0x000e240000201800 */
[----:B0-----:R0:W-:Y:S01]  /*5000*/  STG.E.64 [R16.64], R2 ;  /* 0x0000000210007986 */ /* 0x0011e2000c101b24 */
[----:B------:R-:W-:Y:S05]  /*5010*/  BRA `(.L_x_2793) ;  /* 0x00000ab000007947 */ /* 0x000fea0003800000 */
.L_x_2788:
        /* <DEDUP_REMOVED lines=14> */
.L_x_2802:
[----:B------:R-:W-:Y:S02]  /*5100*/  FMUL.FTZ R6, R3, 1 ;  /* 0x3f80000003067820 */ /* 0x000fe40000410000 */
[----:B------:R-:W-:-:S04]  /*5110*/  FMUL.FTZ R4, R2, 1 ;  /* 0x3f80000002047820 */ /* 0x000fc80000410000 */
[----:B------:R-:W-:Y:S08]  /*5120*/  F2F.F64.F32 R6, R6 ;  /* 0x0000000600067310 */ /* 0x000ff00000201800 */
[----:B------:R-:W0:Y:S02]  /*5130*/  F2F.F64.F32 R4, R4 ;  /* 0x0000000400047310 */ /* 0x000e240000201800 */
[----:B0-----:R0:W-:Y:S01]  /*5140*/  STG.E.128 [R16.64], R4 ;  /* 0x0000000410007986 */ /* 0x0011e2000c101d24 */
[----:B------:R-:W-:Y:S05]  /*5150*/  BRA `(.L_x_2793) ;  /* 0x0000097000007947 */ /* 0x000fea0003800000 */
.L_x_2801:
        /* <DEDUP_REMOVED lines=20> */
.L_x_2806:
[----:B------:R-:W-:Y:S05]  /*52a0*/  BSYNC B0 ;  /* 0x0000000000007941 */ /* 0x000fea0003800000 */
.L_x_2805:
[----:B------:R-:W-:-:S05]  /*52b0*/  LOP3.LUT R5, R0, R5, RZ, 0xfc, !PT ;  /* 0x0000000500057212 */ /* 0x000fca00078efcff */
[----:B------:R0:W-:Y:S01]  /*52c0*/  STG.E.U8 [R16.64], R5 ;  /* 0x0000000510007986 */ /* 0x0001e2000c101124 */
[----:B------:R-:W-:Y:S05]  /*52d0*/  BRA `(.L_x_2793) ;  /* 0x000007f000007947 */ /* 0x000fea0003800000 */
.L_x_2804:
        /* <DEDUP_REMOVED lines=12> */
.L_x_2808:
[----:B------:R-:W-:Y:S01]  /*53a0*/  IMAD.MOV.U32 R0, RZ, RZ, 0x7f ;  /* 0x0000007fff007424 */ /* 0x000fe200078e00ff */
[----:B------:R-:W-:-:S04]  /*53b0*/  ISETP.GT.U32.AND P0, PT, R4, 0x7f800000, PT ;  /* 0x7f8000000400780c */ /* 0x000fc80003f04070 */
[----:B------:R-:W-:-:S04]  /*53c0*/  SEL R0, R0, 0x7c, P0 ;  /* 0x0000007c00007807 */ /* 0x000fc80000000000 */
.L_x_2809:
[----:B------:R-:W-:Y:S05]  /*53d0*/  BSYNC B0 ;  /* 0x0000000000007941 */ /* 0x000fea0003800000 */
.L_x_2807:
[----:B------:R-:W-:-:S04]  /*53e0*/  LOP3.LUT R2, R2, 0x80000000, RZ, 0xc0, !PT ;  /* 0x8000000002027812 */ /* 0x000fc800078ec0ff */
[----:B------:R-:W-:-:S04]  /*53f0*/  SHF.R.U32.HI R3, RZ, 0x18, R2 ;  /* 0x00000018ff037819 */ /* 0x000fc80000011602 */
[----:B------:R-:W-:-:S05]  /*5400*/  LOP3.LUT R3, R0, R3, RZ, 0xfc, !PT ;  /* 0x0000000300037212 */ /* 0x000fca00078efcff */
[----:B------:R0:W-:Y:S01]  /*5410*/  STG.E.U8 [R16.64], R3 ;  /* 0x0000000310007986 */ /* 0x0001e2000c101124 */
[----:B------:R-:W-:Y:S05]  /*5420*/  BRA `(.L_x_2793) ;  /* 0x000006a000007947 */ /* 0x000fea0003800000 */
.L_x_2803:
[----:B------:R-:W-:-:S05]  /*5430*/  F2FP.BF16.PACK_AB R2, RZ, R2 ;  /* 0x00000002ff02723e */ /* 0x000fca00000010ff */
[----:B------:R0:W-:Y:S01]  /*5440*/  STG.E.U16 [R16.64], R2 ;  /* 0x0000000210007986 */ /* 0x0001e2000c101524 */
[----:B------:R-:W-:Y:S05]  /*5450*/  BRA `(.L_x_2793) ;  /* 0x0000067000007947 */ /* 0x000fea0003800000 */
.L_x_2800:
        /* <DEDUP_REMOVED lines=11> */
.L_x_2812:
        /* <DEDUP_REMOVED lines=16> */
.L_x_2815:
[----:B------:R-:W-:-:S04]  /*5610*/  LOP3.LUT R2, R2, 0x80000000, RZ, 0xc0, !PT ;  /* 0x8000000002027812 */ /* 0x000fc800078ec0ff */
[----:B------:R-:W-:-:S04]  /*5620*/  SHF.R.U32.HI R3, RZ, 0x18, R2 ;  /* 0x00000018ff037819 */ /* 0x000fc80000011602 */
[----:B------:R-:W-:-:S04]  /*5630*/  LOP3.LUT R0, R0, R3, RZ, 0xfc, !PT ;  /* 0x0000000300007212 */ /* 0x000fc800078efcff */
[----:B------:R-:W-:Y:S02]  /*5640*/  PRMT R8, R0, 0x7610, R8 ;  /* 0x0000761000087816 */ /* 0x000fe40000000008 */
.L_x_2814:
[----:B------:R-:W-:Y:S05]  /*5650*/  BSYNC B0 ;  /* 0x0000000000007941 */ /* 0x000fea0003800000 */
.L_x_2813:
[----:B------:R0:W-:Y:S01]  /*5660*/  STG.E.U8 [R16.64], R8 ;  /* 0x0000000810007986 */ /* 0x0001e2000c101124 */
[----:B------:R-:W-:Y:S05]  /*5670*/  BRA `(.L_x_2793) ;  /* 0x0000045000007947 */ /* 0x000fea0003800000 */
.L_x_2811:
        /* <DEDUP_REMOVED lines=16> */
.L_x_2818:
[----:B------:R-:W-:-:S04]  /*5780*/  LOP3.LUT R2, R2, 0x80000000, RZ, 0xc0, !PT ;  /* 0x8000000002027812 */ /* 0x000fc800078ec0ff */
[----:B------:R-:W-:-:S04]  /*5790*/  SHF.R.U32.HI R3, RZ, 0x18, R2 ;  /* 0x00000018ff037819 */ /* 0x000fc80000011602 */
[----:B------:R-:W-:-:S04]  /*57a0*/  LOP3.LUT R0, R0, R3, RZ, 0xfc, !PT ;  /* 0x0000000300007212 */ /* 0x000fc800078efcff */
[----:B------:R-:W-:Y:S02]  /*57b0*/  PRMT R8, R0, 0x7610, R8 ;  /* 0x0000761000087816 */ /* 0x000fe40000000008 */
.L_x_2817:
[----:B------:R-:W-:Y:S05]  /*57c0*/  BSYNC B0 ;  /* 0x0000000000007941 */ /* 0x000fea0003800000 */
.L_x_2816:
[----:B------:R0:W-:Y:S01]  /*57d0*/  STG.E.U8 [R16.64], R8 ;  /* 0x0000000810007986 */ /* 0x0001e2000c101124 */
[----:B------:R-:W-:Y:S05]  /*57e0*/  BRA `(.L_x_2793) ;  /* 0x000002e000007947 */ /* 0x000fea0003800000 */
.L_x_2810:
        /* <DEDUP_REMOVED lines=21> */
.L_x_2792:
        /* <DEDUP_REMOVED lines=20> */
.L_x_2820:
[----:B------:R-:W0:Y:S02]  /*5a80*/  F2I.U64.TRUNC R2, R2 ;  /* 0x0000000200027311 */ /* 0x000e24000020d800 */
[----:B0-----:R0:W-:Y:S01]  /*5a90*/  STG.E.64 [R16.64], R2 ;  /* 0x0000000210007986 */ /* 0x0011e2000c101b24 */
[----:B------:R-:W-:Y:S05]  /*5aa0*/  BRA `(.L_x_2793) ;  /* 0x0000002000007947 */ /* 0x000fea0003800000 */
.L_x_2819:
[----:B------:R-:W0:Y:S02]  /*5ab0*/  F2I.FTZ.U32.TRUNC.NTZ R3, R2 ;  /* 0x0000000200037305 */ /* 0x000e24000021f000 */
[----:B0-----:R0:W-:Y:S02]  /*5ac0*/  STG.E [R16.64], R3 ;  /* 0x0000000310007986 */ /* 0x0011e4000c101924 */
.L_x_2793:
        /* <DEDUP_REMOVED lines=231> */
.L_x_2821:
        /* <DEDUP_REMOVED lines=21> */
.L_x_2826:
[----:B------:R-:W2:Y:S01]  /*6a90*/  LDG.E.U8 R2, [R4.64] ;  /* 0x0000002404027981 */ /* 0x000ea2000c1e1100 */
[----:B------:R-:W-:Y:S01]  /*6aa0*/  IMAD.MOV.U32 R3, RZ, RZ, RZ ;  /* 0x000000ffff037224 */ /* 0x000fe200078e00ff */
[----:B--2---:R-:W0:Y:S01]  /*6ab0*/  I2F.U16 R2, R2 ;  /* 0x0000000200027306 */ /* 0x004e220000101000 */
[----:B------:R-:W-:Y:S05]  /*6ac0*/  BRA `(.L_x_2828) ;  /* 0x00000de000007947 */ /* 0x000fea0003800000 */
.L_x_2825:
        /* <DEDUP_REMOVED lines=10> */
.L_x_2830:
[----:B------:R-:W2:Y:S01]  /*6b70*/  LDG.E R2, [R4.64] ;  /* 0x0000002404027981 */ /* 0x000ea2000c1e1900 */
[----:B------:R-:W-:Y:S01]  /*6b80*/  IMAD.MOV.U32 R3, RZ, RZ, RZ ;  /* 0x000000ffff037224 */ /* 0x000fe200078e00ff */
[----:B--2---:R-:W0:Y:S01]  /*6b90*/  I2F R2, R2 ;  /* 0x0000000200027306 */ /* 0x004e220000201400 */
[----:B------:R-:W-:Y:S05]  /*6ba0*/  BRA `(.L_x_2828) ;  /* 0x00000d0000007947 */ /* 0x000fea0003800000 */
.L_x_2829:
[----:B------:R-:W2:Y:S01]  /*6bb0*/  LDG.E.U16 R2, [R4.64] ;  /* 0x0000002404027981 */ /* 0x000ea2000c1e1500 */
[----:B------:R-:W-:Y:S01]  /*6bc0*/  IMAD.MOV.U32 R3, RZ, RZ, RZ ;  /* 0x000000ffff037224 */ /* 0x000fe200078e00ff */
[----:B--2---:R-:W0:Y:S01]  /*6bd0*/  I2F.S16 R2, R2 ;  /* 0x0000000200027306 */ /* 0x004e220000101400 */
[----:B------:R-:W-:Y:S05]  /*6be0*/  BRA `(.L_x_2828) ;  /* 0x00000cc000007947 */ /* 0x000fea0003800000 */
.L_x_2824:
        /* <DEDUP_REMOVED lines=9> */
.L_x_2832:
[----:B------:R-:W2:Y:S01]  /*6c80*/  LDG.E.U16 R2, [R4.64] ;  /* 0x0000002404027981 */ /* 0x000ea2000c1e1500 */
[----:B------:R-:W-:Y:S01]  /*6c90*/  IMAD.MOV.U32 R3, RZ, RZ, RZ ;  /* 0x000000ffff037224 */ /* 0x000fe200078e00ff */
[----:B--2---:R-:W-:Y:S01]  /*6ca0*/  HADD2.F32 R2, -RZ, R2.H0_H0 ;  /* 0x20000002ff027230 */ /* 0x004fe20000004100 */
[----:B------:R-:W-:Y:S05]  /*6cb0*/  BRA `(.L_x_2828) ;  /* 0x00000bf000007947 */ /* 0x000fea0003800000 */
.L_x_2831:
        /* <DEDUP_REMOVED lines=8> */
.L_x_2834:
[----:B------:R-:W2:Y:S02]  /*6d40*/  LDG.E R2, [R4.64] ;  /* 0x0000002404027981 */ /* 0x000ea4000c1e1900 */
[--C-:B--2---:R-:W-:Y:S02]  /*6d50*/  HADD2.F32 R3, -RZ, R2.reuse.H1_H1 ;  /* 0x30000002ff037230 */ /* 0x104fe40000004100 */
[----:B------:R-:W-:Y:S01]  /*6d60*/  HADD2.F32 R2, -RZ, R2.H0_H0 ;  /* 0x20000002ff027230 */ /* 0x000fe20000004100 */
[----:B------:R-:W-:Y:S05]  /*6d70*/  BRA `(.L_x_2828) ;  /* 0x00000b3000007947 */ /* 0x000fea0003800000 */
.L_x_2833:
[----:B------:R-:W2:Y:S01]  /*6d80*/  LDG.E.64 R4, [R4.64] ;  /* 0x0000002404047981 */ /* 0x000ea2000c1e1b00 */
[----:B------:R-:W-:Y:S01]  /*6d90*/  IMAD.MOV.U32 R3, RZ, RZ, RZ ;  /* 0x000000ffff037224 */ /* 0x000fe200078e00ff */
[----:B--2---:R-:W0:Y:S01]  /*6da0*/  F2F.F32.F64 R2, R4 ;  /* 0x0000000400027310 */ /* 0x004e220000301000 */
[----:B------:R-:W0:-:S14]  /*6db0*/  DSETP.GEU.AND P0, PT, |R4|, c[0x2][0x0], PT ;  /* 0x008000000400762a */ /* 0x000e1c0003f0e200 */
[----:B0-----:R-:W-:Y:S01]  /*6dc0*/  @!P0 FMUL R2, R2, 1.175494350822287508e-38 ;  /* 0x0080000002028820 */ /* 0x001fe20000400000 */
[----:B------:R-:W-:Y:S05]  /*6dd0*/  BRA `(.L_x_2828) ;  /* 0x00000ad000007947 */ /* 0x000fea0003800000 */
.L_x_2823:
        /* <DEDUP_REMOVED lines=13> */
.L_x_2837:
        /* <DEDUP_REMOVED lines=8> */
.L_x_2836:
        /* <DEDUP_REMOVED lines=27> */
.L_x_2839:
        /* <DEDUP_REMOVED lines=14> */
.L_x_2838:
[----:B------:R-:W2:Y:S01]  /*71c0*/  LDG.E.U16 R2, [R4.64] ;  /* 0x0000002404027981 */ /* 0x000ea2000c1e1500 */
[----:B------:R-:W-:Y:S01]  /*71d0*/  IMAD.MOV.U32 R3, RZ, RZ, RZ ;  /* 0x000000ffff037224 */ /* 0x000fe200078e00ff */
[----:B--2---:R-:W-:Y:S01]  /*71e0*/  PRMT R2, RZ, 0x5410, R2 ;  /* 0x00005410ff027816 */ /* 0x004fe20000000002 */
[----:B------:R-:W-:Y:S05]  /*71f0*/  BRA `(.L_x_2828) ;  /* 0x000006b000007947 */ /* 0x000fea0003800000 */
.L_x_2835:
        /* <DEDUP_REMOVED lines=12> */
.L_x_2842:
        /* <DEDUP_REMOVED lines=20> */
.L_x_2844:
[----:B------:R-:W-:Y:S05]  /*7400*/  BSYNC B0 ;  /* 0x0000000000007941 */ /* 0x000fea0003800000 */
.L_x_2843:
[----:B------:R-:W-:Y:S01]  /*7410*/  IMAD.SHL.U32 R2, R2, 0x100000, RZ ;  /* 0x0010000002027824 */ /* 0x000fe200078e00ff */
[----:B------:R-:W-:-:S04]  /*7420*/  LEA R5, R0, 0x3b800000, 0x17 ;  /* 0x3b80000000057811 */ /* 0x000fc800078eb8ff */
[----:B------:R-:W-:Y:S01]  /*7430*/  LOP3.LUT R2, R5, R2, R6, 0xfe, !PT ;  /* 0x0000000205027212 */ /* 0x000fe200078efe06 */
[----:B------:R-:W-:Y:S05]  /*7440*/  BRA `(.L_x_2828) ;  /* 0x0000046000007947 */ /* 0x000fea0003800000 */
.L_x_2841:
        /* <DEDUP_REMOVED lines=20> */
.L_x_2846:
[----:B------:R-:W-:Y:S05]  /*7590*/  BSYNC B0 ;  /* 0x0000000000007941 */ /* 0x000fea0003800000 */
.L_x_2845:
[----:B------:R-:W-:Y:S01]  /*75a0*/  IMAD.SHL.U32 R2, R2, 0x200000, RZ ;  /* 0x0020000002027824 */ /* 0x000fe200078e00ff */
[----:B------:R-:W-:-:S04]  /*75b0*/  LEA R5, R0, 0x37800000, 0x17 ;  /* 0x3780000000057811 */ /* 0x000fc800078eb8ff */
[----:B------:R-:W-:Y:S01]  /*75c0*/  LOP3.LUT R2, R5, R2, R6, 0xfe, !PT ;  /* 0x0000000205027212 */ /* 0x000fe200078efe06 */
[----:B------:R-:W-:Y:S05]  /*75d0*/  BRA `(.L_x_2828) ;  /* 0x000002d000007947 */ /* 0x000fea0003800000 */
.L_x_2840:
        /* <DEDUP_REMOVED lines=14> */
.L_x_2850:
[----:B------:R-:W-:Y:S05]  /*76c0*/  BSYNC B0 ;  /* 0x0000000000007941 */ /* 0x000fea0003800000 */
.L_x_2849:
[----:B------:R-:W-:Y:S01]  /*76d0*/  IMAD.MOV.U32 R3, RZ, RZ, RZ ;  /* 0x000000ffff037224 */ /* 0x000fe200078e00ff */
[----:B------:R-:W-:Y:S05]  /*76e0*/  BRA `(.L_x_2828) ;  /* 0x000001c000007947 */ /* 0x000fea0003800000 */
.L_x_2827:
        /* <DEDUP_REMOVED lines=21> */
.L_x_2848:
[----:B------:R-:W2:Y:S01]  /*7840*/  LDG.E.64 R4, [R4.64] ;  /* 0x0000002404047981 */ /* 0x000ea2000c1e1b00 */
[----:B------:R-:W-:Y:S01]  /*7850*/  IMAD.MOV.U32 R3, RZ, RZ, RZ ;  /* 0x000000ffff037224 */ /* 0x000fe200078e00ff */
[----:B--2---:R0:W1:Y:S01]  /*7860*/  I2F.U64 R2, R4 ;  /* 0x0000000400027312 */ /* 0x0040620000301000 */
[----:B------:R-:W-:Y:S05]  /*7870*/  BRA `(.L_x_2828) ;  /* 0x0000003000007947 */ /* 0x000fea0003800000 */
.L_x_2847:
[----:B------:R-:W2:Y:S01]  /*7880*/  LDG.E R2, [R4.64] ;  /* 0x0000002404027981 */ /* 0x000ea2000c1e1900 */
[----:B------:R-:W-:Y:S01]  /*7890*/  IMAD.MOV.U32 R3, RZ, RZ, RZ ;  /* 0x000000ffff037224 */ /* 0x000fe200078e00ff */
[----:B--2---:R-:W0:Y:S06]  /*78a0*/  I2F.U32 R2, R2 ;  /* 0x0000000200027306 */ /* 0x004e2c0000201000 */
.L_x_2828:
[----:B------:R-:W-:Y:S05]  /*78b0*/  BSYNC B6 ;  /* 0x0000000000067941 */ /* 0x000fea0003800000 */
.L_x_2822:
        /* <DEDUP_REMOVED lines=27> */
.L_x_2854:
[----:B------:R-:W0:Y:S02]  /*7a70*/  F2I.S64.TRUNC R2, R2 ;  /* 0x0000000200027311 */ /* 0x000e24000020d900 */
[----:B0-----:R-:W-:-:S05]  /*7a80*/  IMAD.MOV.U32 R5, RZ, RZ, R2 ;  /* 0x000000ffff057224 */ /* 0x001fca00078e0002 */
[----:B------:R0:W-:Y:S01]  /*7a90*/  STG.E.U8 [R16.64], R5 ;  /* 0x0000000510007986 */ /* 0x0001e2000c101124 */
[----:B------:R-:W-:Y:S05]  /*7aa0*/  BRA `(.L_x_2856) ;  /* 0x00000d4000007947 */ /* 0x000fea0003800000 */
.L_x_2853:
        /* <DEDUP_REMOVED lines=9> */
.L_x_2858:
[----:B------:R-:W0:Y:S02]  /*7b40*/  F2I.FTZ.TRUNC.NTZ R3, R2 ;  /* 0x0000000200037305 */ /* 0x000e24000021f100 */
[----:B0-----:R0:W-:Y:S01]  /*7b50*/  STG.E [R16.64], R3 ;  /* 0x0000000310007986 */ /* 0x0011e2000c101924 */
[----:B------:R-:W-:Y:S05]  /*7b60*/  BRA `(.L_x_2856) ;  /* 0x00000c8000007947 */ /* 0x000fea0003800000 */
.L_x_2857:
[----:B------:R-:W0:Y:S02]  /*7b70*/  F2I.FTZ.TRUNC.NTZ R3, R2 ;  /* 0x0000000200037305 */ /* 0x000e24000021f100 */
[----:B0-----:R0:W-:Y:S01]  /*7b80*/  STG.E.U16 [R16.64], R3 ;  /* 0x0000000310007986 */ /* 0x0011e2000c101524 */
[----:B------:R-:W-:Y:S05]  /*7b90*/  BRA `(.L_x_2856) ;  /* 0x00000c5000007947 */ /* 0x000fea0003800000 */
.L_x_2852:
        /* <DEDUP_REMOVED lines=8> */
.L_x_2860:
[----:B------:R-:W-:-:S05]  /*7c20*/  F2FP.PACK_AB R2, RZ, R2 ;  /* 0x00000002ff02723e */ /* 0x000fca00000000ff */
[----:B------:R0:W-:Y:S01]  /*7c30*/  STG.E.U16 [R16.64], R2 ;  /* 0x0000000210007986 */ /* 0x0001e2000c101524 */
[----:B------:R-:W-:Y:S05]  /*7c40*/  BRA `(.L_x_2856) ;  /* 0x00000ba000007947 */ /* 0x000fea0003800000 */
.L_x_2859:
        /* <DEDUP_REMOVED lines=8> */
.L_x_2862:
[----:B------:R-:W-:-:S05]  /*7cd0*/  F2FP.PACK_AB R3, R3, R2 ;  /* 0x000000020303723e */ /* 0x000fca00000000ff */
[----:B------:R0:W-:Y:S01]  /*7ce0*/  STG.E [R16.64], R3 ;  /* 0x0000000310007986 */ /* 0x0001e2000c101924 */
[----:B------:R-:W-:Y:S05]  /*7cf0*/  BRA `(.L_x_2856) ;  /* 0x00000af000007947 */ /* 0x000fea0003800000 */
.L_x_2861:
[----:B------:R-:W-:-:S06]  /*7d00*/  FMUL.FTZ R2, R2, 1 ;  /* 0x3f80000002027820 */ /* 0x000fcc0000410000 */
[----:B------:R-:W0:Y:S02]  /*7d10*/  F2F.F64.F32 R2, R2 ;  /* 0x0000000200027310 */ /* 0x000e240000201800 */
[----:B0-----:R0:W-:Y:S01]  /*7d20*/  STG.E.64 [R16.64], R2 ;  /* 0x0000000210007986 */ /* 0x0011e2000c101b24 */
[----:B------:R-:W-:Y:S05]  /*7d30*/  BRA `(.L_x_2856) ;  /* 0x00000ab000007947 */ /* 0x000fea0003800000 */
.L_x_2851:
        /* <DEDUP_REMOVED lines=14> */
.L_x_2865:
[----:B------:R-:W-:Y:S02]  /*7e20*/  FMUL.FTZ R6, R3, 1 ;  /* 0x3f80000003067820 */ /* 0x000fe40000410000 */
[----:B------:R-:W-:-:S04]  /*7e30*/  FMUL.FTZ R4, R2, 1 ;  /* 0x3f80000002047820 */ /* 0x000fc80000410000 */
[----:B------:R-:W-:Y:S08]  /*7e40*/  F2F.F64.F32 R6, R6 ;  /* 0x0000000600067310 */ /* 0x000ff00000201800 */
[----:B------:R-:W0:Y:S02]  /*7e50*/  F2F.F64.F32 R4, R4 ;  /* 0x0000000400047310 */ /* 0x000e240000201800 */
[----:B0-----:R0:W-:Y:S01]  /*7e60*/  STG.E.128 [R16.64], R4 ;  /* 0x0000000410007986 */ /* 0x0011e2000c101d24 */
[----:B------:R-:W-:Y:S05]  /*7e70*/  BRA `(.L_x_2856) ;  /* 0x0000097000007947 */ /* 0x000fea0003800000 */
.L_x_2864:
        /* <DEDUP_REMOVED lines=20> */
.L_x_2869:
[----:B------:R-:W-:Y:S05]  /*7fc0*/  BSYNC B0 ;  /* 0x0000000000007941 */ /* 0x000fea0003800000 */
.L_x_2868:
[----:B------:R-:W-:-:S05]  /*7fd0*/  LOP3.LUT R5, R0, R5, RZ, 0xfc, !PT ;  /* 0x0000000500057212 */ /* 0x000fca00078efcff */
[----:B------:R0:W-:Y:S01]  /*7fe0*/  STG.E.U8 [R16.64], R5 ;  /* 0x0000000510007986 */ /* 0x0001e2000c101124 */
[----:B------:R-:W-:Y:S05]  /*7ff0*/  BRA `(.L_x_2856) ;  /* 0x000007f000007947 */ /* 0x000fea0003800000 */
.L_x_2867:
        /* <DEDUP_REMOVED lines=12> */
.L_x_2871:
[----:B------:R-:W-:Y:S01]  /*80c0*/  IMAD.MOV.U32 R0, RZ, RZ, 0x7f ;  /* 0x0000007fff007424 */ /* 0x000fe200078e00ff */
[----:B------:R-:W-:-:S04]  /*80d0*/  ISETP.GT.U32.AND P0, PT, R4, 0x7f800000, PT ;  /* 0x7f8000000400780c */ /* 0x000fc80003f04070 */
[----:B------:R-:W-:-:S04]  /*80e0*/  SEL R0, R0, 0x7c, P0 ;  /* 0x0000007c00007807 */ /* 0x000fc80000000000 */
.L_x_2872:
[----:B------:R-:W-:Y:S05]  /*80f0*/  BSYNC B0 ;  /* 0x0000000000007941 */ /* 0x000fea0003800000 */
.L_x_2870:
[----:B------:R-:W-:-:S04]  /*8100*/  LOP3.LUT R2, R2, 0x80000000, RZ, 0xc0, !PT ;  /* 0x8000000002027812 */ /* 0x000fc800078ec0ff */
[----:B------:R-:W-:-:S04]  /*8110*/  SHF.R.U32.HI R3, RZ, 0x18, R2 ;  /* 0x00000018ff037819 */ /* 0x000fc80000011602 */
[----:B------:R-:W-:-:S05]  /*8120*/  LOP3.LUT R3, R0, R3, RZ, 0xfc, !PT ;  /* 0x0000000300037212 */ /* 0x000fca00078efcff */
[----:B------:R0:W-:Y:S01]  /*8130*/  STG.E.U8 [R16.64], R3 ;  /* 0x0000000310007986 */ /* 0x0001e2000c101124 */
[----:B------:R-:W-:Y:S05]  /*8140*/  BRA `(.L_x_2856) ;  /* 0x000006a000007947 */ /* 0x000fea0003800000 */
.L_x_2866:
[----:B------:R-:W-:-:S05]  /*8150*/  F2FP.BF16.PACK_AB R2, RZ, R2 ;  /* 0x00000002ff02723e */ /* 0x000fca00000010ff */
[----:B------:R0:W-:Y:S01]  /*8160*/  STG.E.U16 [R16.64], R2 ;  /* 0x0000000210007986 */ /* 0x0001e2000c101524 */
[----:B------:R-:W-:Y:S05]  /*8170*/  BRA `(.L_x_2856) ;  /* 0x0000067000007947 */ /* 0x000fea0003800000 */
.L_x_2863:
        /* <DEDUP_REMOVED lines=11> */
.L_x_2875:
        /* <DEDUP_REMOVED lines=16> */
.L_x_2878:
[----:B------:R-:W-:-:S04]  /*8330*/  LOP3.LUT R2, R2, 0x80000000, RZ, 0xc0, !PT ;  /* 0x8000000002027812 */ /* 0x000fc800078ec0ff */
[----:B------:R-:W-:-:S04]  /*8340*/  SHF.R.U32.HI R3, RZ, 0x18, R2 ;  /* 0x00000018ff037819 */ /* 0x000fc80000011602 */
[----:B------:R-:W-:-:S04]  /*8350*/  LOP3.LUT R0, R0, R3, RZ, 0xfc, !PT ;  /* 0x0000000300007212 */ /* 0x000fc800078efcff */
[----:B------:R-:W-:Y:S02]  /*8360*/  PRMT R8, R0, 0x7610, R8 ;  /* 0x0000761000087816 */ /* 0x000fe40000000008 */
.L_x_2877:
[----:B------:R-:W-:Y:S05]  /*8370*/  BSYNC B0 ;  /* 0x0000000000007941 */ /* 0x000fea0003800000 */
.L_x_2876:
[----:B------:R0:W-:Y:S01]  /*8380*/  STG.E.U8 [R16.64], R8 ;  /* 0x0000000810007986 */ /* 0x0001e2000c101124 */
[----:B------:R-:W-:Y:S05]  /*8390*/  BRA `(.L_x_2856) ;  /* 0x0000045000007947 */ /* 0x000fea0003800000 */
.L_x_2874:
        /* <DEDUP_REMOVED lines=16> */
.L_x_2881:
[----:B------:R-:W-:-:S04]  /*84a0*/  LOP3.LUT R2, R2, 0x80000000, RZ, 0xc0, !PT ;  /* 0x8000000002027812 */ /* 0x000fc800078ec0ff */
[----:B------:R-:W-:-:S04]  /*84b0*/  SHF.R.U32.HI R3, RZ, 0x18, R2 ;  /* 0x00000018ff037819 */ /* 0x000fc80000011602 */
[----:B------:R-:W-:-:S04]  /*84c0*/  LOP3.LUT R0, R0, R3, RZ, 0xfc, !PT ;  /* 0x0000000300007212 */ /* 0x000fc800078efcff */
[----:B------:R-:W-:Y:S02]  /*84d0*/  PRMT R8, R0, 0x7610, R8 ;  /* 0x0000761000087816 */ /* 0x000fe40000000008 */
.L_x_2880:
[----:B------:R-:W-:Y:S05]  /*84e0*/  BSYNC B0 ;  /* 0x0000000000007941 */ /* 0x000fea0003800000 */
.L_x_2879:
[----:B------:R0:W-:Y:S01]  /*84f0*/  STG.E.U8 [R16.64], R8 ;  /* 0x0000000810007986 */ /* 0x0001e2000c101124 */
[----:B------:R-:W-:Y:S05]  /*8500*/  BRA `(.L_x_2856) ;  /* 0x000002e000007947 */ /* 0x000fea0003800000 */
.L_x_2873:
        /* <DEDUP_REMOVED lines=21> */
.L_x_2855:
        /* <DEDUP_REMOVED lines=20> */
.L_x_2883:
[----:B------:R-:W0:Y:S02]  /*87a0*/  F2I.U64.TRUNC R2, R2 ;  /* 0x0000000200027311 */ /* 0x000e24000020d800 */
[----:B0-----:R0:W-:Y:S01]  /*87b0*/  STG.E.64 [R16.64], R2 ;  /* 0x0000000210007986 */ /* 0x0011e2000c101b24 */
[----:B------:R-:W-:Y:S05]  /*87c0*/  BRA `(.L_x_2856) ;  /* 0x0000002000007947 */ /* 0x000fea0003800000 */
.L_x_2882:
[----:B------:R-:W0:Y:S02]  /*87d0*/  F2I.FTZ.U32.TRUNC.NTZ R3, R2 ;  /* 0x0000000200037305 */ /* 0x000e24000021f000 */
[----:B0-----:R0:W-:Y:S02]  /*87e0*/  STG.E [R16.64], R3 ;  /* 0x0000000310007986 */ /* 0x0011e4000c101924 */
.L_x_2856:
[----:B------:R-:W-:Y:S02]  /*87f0*/  IADD3 R19, R19, 0x80, RZ ;  /* 0x0000008013137810 */ /* 0x000fe40007ffe0ff */
.L_x_2757:
[----:B------:R-:W-:Y:S05]  /*8800*/  BSYNC B7 ;  /* 0x0000000000077941 */ /* 0x000fea0003800000 */
.L_x_2756:
        /* <DEDUP_REMOVED lines=230> */
.L_x_2884:
        /* <DEDUP_REMOVED lines=21> */
.L_x_2889:
[----:B------:R-:W2:Y:S01]  /*97c0*/  LDG.E.U8 R2, [R4.64] ;  /* 0x0000002404027981 */ /* 0x000ea2000c1e1100 */
[----:B------:R-:W-:Y:S01]  /*97d0*/  IMAD.MOV.U32 R3, RZ, RZ, RZ ;  /* 0x000000ffff037224 */ /* 0x000fe200078e00ff */
[----:B--2---:R-:W0:Y:S01]  /*97e0*/  I2F.U16 R2, R2 ;  /* 0x0000000200027306 */ /* 0x004e220000101000 */
[----:B------:R-:W-:Y:S05]  /*97f0*/  BRA `(.L_x_2891) ;  /* 0x00000de000007947 */ /* 0x000fea0003800000 */
.L_x_2888:
        /* <DEDUP_REMOVED lines=10> */
.L_x_2893:
[----:B------:R-:W2:Y:S01]  /*98a0*/  LDG.E R2, [R4.64] ;  /* 0x0000002404027981 */ /* 0x000ea2000c1e1900 */
[----:B------:R-:W-:Y:S01]  /*98b0*/  IMAD.MOV.U32 R3, RZ, RZ, RZ ;  /* 0x000000ffff037224 */ /* 0x000fe200078e00ff */
[----:B--2---:R-:W0:Y:S01]  /*98c0*/  I2F R2, R2 ;  /* 0x0000000200027306 */ /* 0x004e220000201400 */
[----:B------:R-:W-:Y:S05]  /*98d0*/  BRA `(.L_x_2891) ;  /* 0x00000d0000007947 */ /* 0x000fea0003800000 */
.L_x_2892:
[----:B------:R-:W2:Y:S01]  /*98e0*/  LDG.E.U16 R2, [R4.64] ;  /* 0x0000002404027981 */ /* 0x000ea2000c1e1500 */
[----:B------:R-:W-:Y:S01]  /*98f0*/  IMAD.MOV.U32 R3, RZ, RZ, RZ ;  /* 0x000000ffff037224 */ /* 0x000fe200078e00ff */
[----:B--2---:R-:W0:Y:S01]  /*9900*/  I2F.S16 R2, R2 ;  /* 0x0000000200027306 */ /* 0x004e220000101400 */
[----:B------:R-:W-:Y:S05]  /*9910*/  BRA `(.L_x_2891) ;  /* 0x00000cc000007947 */ /* 0x000fea0003800000 */
.L_x_2887:
        /* <DEDUP_REMOVED lines=9> */
.L_x_2895:
[----:B------:R-:W2:Y:S01]  /*99b0*/  LDG.E.U16 R2, [R4.64] ;  /* 0x0000002404027981 */ /* 0x000ea2000c1e1500 */
[----:B------:R-:W-:Y:S01]  /*99c0*/  IMAD.MOV.U32 R3, RZ, RZ, RZ ;  /* 0x000000ffff037224 */ /* 0x000fe200078e00ff */
[----:B--2---:R-:W-:Y:S01]  /*99d0*/  HADD2.F32 R2, -RZ, R2.H0_H0 ;  /* 0x20000002ff027230 */ /* 0x004fe20000004100 */
[----:B------:R-:W-:Y:S05]  /*99e0*/  BRA `(.L_x_2891) ;  /* 0x00000bf000007947 */ /* 0x000fea0003800000 */
.L_x_2894:
        /* <DEDUP_REMOVED lines=8> */
.L_x_2897:
[----:B------:R-:W2:Y:S02]  /*9a70*/  LDG.E R2, [R4.64] ;  /* 0x0000002404027981 */ /* 0x000ea4000c1e1900 */
[--C-:B--2---:R-:W-:Y:S02]  /*9a80*/  HADD2.F32 R3, -RZ, R2.reuse.H1_H1 ;  /* 0x30000002ff037230 */ /* 0x104fe40000004100 */
[----:B------:R-:W-:Y:S01]  /*9a90*/  HADD2.F32 R2, -RZ, R2.H0_H0 ;  /* 0x20000002ff027230 */ /* 0x000fe20000004100 */
[----:B------:R-:W-:Y:S05]  /*9aa0*/  BRA `(.L_x_2891) ;  /* 0x00000b3000007947 */ /* 0x000fea0003800000 */
.L_x_2896:
[----:B------:R-:W2:Y:S01]  /*9ab0*/  LDG.E.64 R4, [R4.64] ;  /* 0x0000002404047981 */ /* 0x000ea2000c1e1b00 */
[----:B------:R-:W-:Y:S01]  /*9ac0*/  IMAD.MOV.U32 R3, RZ, RZ, RZ ;  /* 0x000000ffff037224 */ /* 0x000fe200078e00ff */
[----:B--2---:R-:W0:Y:S01]  /*9ad0*/  F2F.F32.F64 R2, R4 ;  /* 0x0000000400027310 */ /* 0x004e220000301000 */
[----:B------:R-:W0:-:S14]  /*9ae0*/  DSETP.GEU.AND P0, PT, |R4|, c[0x2][0x0], PT ;  /* 0x008000000400762a */ /* 0x000e1c0003f0e200 */
[----:B0-----:R-:W-:Y:S01]  /*9af0*/  @!P0 FMUL R2, R2, 1.175494350822287508e-38 ;  /* 0x0080000002028820 */ /* 0x001fe20000400000 */
[----:B------:R-:W-:Y:S05]  /*9b00*/  BRA `(.L_x_2891) ;  /* 0x00000ad000007947 */ /* 0x000fea0003800000 */
.L_x_2886:
        /* <DEDUP_REMOVED lines=13> */
.L_x_2900:
        /* <DEDUP_REMOVED lines=8> */
.L_x_2899:
        /* <DEDUP_REMOVED lines=27> */
.L_x_2902:
        /* <DEDUP_REMOVED lines=14> */
.L_x_2901:
[----:B------:R-:W2:Y:S01]  /*9ef0*/  LDG.E.U16 R2, [R4.64] ;  /* 0x0000002404027981 */ /* 0x000ea2000c1e1500 */
[----:B------:R-:W-:Y:S01]  /*9f00*/  IMAD.MOV.U32 R3, RZ, RZ, RZ ;  /* 0x000000ffff037224 */ /* 0x000fe200078e00ff */
[----:B--2---:R-:W-:Y:S01]  /*9f10*/  PRMT R2, RZ, 0x5410, R2 ;  /* 0x00005410ff027816 */ /* 0x004fe20000000002 */
[----:B------:R-:W-:Y:S05]  /*9f20*/  BRA `(.L_x_2891) ;  /* 0x000006b000007947 */ /* 0x000fea0003800000 */
.L_x_2898:
        /* <DEDUP_REMOVED lines=12> */
.L_x_2905:
        /* <DEDUP_REMOVED lines=20> */
.L_x_2907:
[----:B------:R-:W-:Y:S05]  /*a130*/  BSYNC B0 ;  /* 0x0000000000007941 */ /* 0x000fea0003800000 */
.L_x_2906:
[----:B------:R-:W-:Y:S01]  /*a140*/  IMAD.SHL.U32 R2, R2, 0x100000, RZ ;  /* 0x0010000002027824 */ /* 0x000fe200078e00ff */
[----:B------:R-:W-:-:S04]  /*a150*/  LEA R5, R0, 0x3b800000, 0x17 ;  /* 0x3b80000000057811 */ /* 0x000fc800078eb8ff */
[----:B------:R-:W-:Y:S01]  /*a160*/  LOP3.LUT R2, R5, R2, R6, 0xfe, !PT ;  /* 0x0000000205027212 */ /* 0x000fe200078efe06 */
[----:B------:R-:W-:Y:S05]  /*a170*/  BRA `(.L_x_2891) ;  /* 0x0000046000007947 */ /* 0x000fea0003800000 */
.L_x_2904:
        /* <DEDUP_REMOVED lines=20> */
.L_x_2909:
[----:B------:R-:W-:Y:S05]  /*a2c0*/  BSYNC B0 ;  /* 0x0000000000007941 */ /* 0x000fea0003800000 */
.L_x_2908:
[----:B------:R-:W-:Y:S01]  /*a2d0*/  IMAD.SHL.U32 R2, R2, 0x200000, RZ ;  /* 0x0020000002027824 */ /* 0x000fe200078e00ff */
[----:B------:R-:W-:-:S04]  /*a2e0*/  LEA R5, R0, 0x37800000, 0x17 ;  /* 0x3780000000057811 */ /* 0x000fc800078eb8ff */
[----:B------:R-:W-:Y:S01]  /*a2f0*/  LOP3.LUT R2, R5, R2, R6, 0xfe, !PT ;  /* 0x0000000205027212 */ /* 0x000fe200078efe06 */
[----:B------:R-:W-:Y:S05]  /*a300*/  BRA `(.L_x_2891) ;  /* 0x000002d000007947 */ /* 0x000fea0003800000 */
.L_x_2903:
        /* <DEDUP_REMOVED lines=14> */
.L_x_2913:
[----:B------:R-:W-:Y:S05]  /*a3f0*/  BSYNC B0 ;  /* 0x0000000000007941 */ /* 0x000fea0003800000 */
.L_x_2912:
[----:B------:R-:W-:Y:S01]  /*a400*/  IMAD.MOV.U32 R3, RZ, RZ, RZ ;  /* 0x000000ffff037224 */ /* 0x000fe200078e00ff */
[----:B------:R-:W-:Y:S05]  /*a410*/  BRA `(.L_x_2891) ;  /* 0x000001c000007947 */ /* 0x000fea0003800000 */
.L_x_2890:
        /* <DEDUP_REMOVED lines=21> */
.L_x_2911:
[----:B------:R-:W2:Y:S01]  /*a570*/  LDG.E.64 R4, [R4.64] ;  /* 0x0000002404047981 */ /* 0x000ea2000c1e1b00 */
[----:B------:R-:W-:Y:S01]  /*a580*/  IMAD.MOV.U32 R3, RZ, RZ, RZ ;  /* 0x000000ffff037224 */ /* 0x000fe200078e00ff */
[----:B--2---:R0:W1:Y:S01]  /*a590*/  I2F.U64 R2, R4 ;  /* 0x0000000400027312 */ /* 0x0040620000301000 */
[----:B------:R-:W-:Y:S05]  /*a5a0*/  BRA `(.L_x_2891) ;  /* 0x0000003000007947 */ /* 0x000fea0003800000 */
.L_x_2910:
[----:B------:R-:W2:Y:S01]  /*a5b0*/  LDG.E R2, [R4.64] ;  /* 0x0000002404027981 */ /* 0x000ea2000c1e1900 */
[----:B------:R-:W-:Y:S01]  /*a5c0*/  IMAD.MOV.U32 R3, RZ, RZ, RZ ;  /* 0x000000ffff037224 */ /* 0x000fe200078e00ff */
[----:B--2---:R-:W0:Y:S06]  /*a5d0*/  I2F.U32 R2, R2 ;  /* 0x0000000200027306 */ /* 0x004e2c0000201000 */
.L_x_2891:
[----:B------:R-:W-:Y:S05]  /*a5e0*/  BSYNC B6 ;  /* 0x0000000000067941 */ /* 0x000fea0003800000 */
.L_x_2885:
        /* <DEDUP_REMOVED lines=27> */
.L_x_2917:
[----:B------:R-:W0:Y:S02]  /*a7a0*/  F2I.S64.TRUNC R2, R2 ;  /* 0x0000000200027311 */ /* 0x000e24000020d900 */
[----:B0-----:R-:W-:-:S05]  /*a7b0*/  IMAD.MOV.U32 R5, RZ, RZ, R2 ;  /* 0x000000ffff057224 */ /* 0x001fca00078e0002 */
[----:B------:R-:W-:Y:S01]  /*a7c0*/  STG.E.U8 [R16.64], R5 ;  /* 0x0000000510007986 */ /* 0x000fe2000c101124 */
[----:B------:R-:W-:Y:S05]  /*a7d0*/  EXIT ;  /* 0x000000000000794d */ /* 0x000fea0003800000 */
.L_x_2916:
        /* <DEDUP_REMOVED lines=9> */
.L_x_2920:
[----:B------:R-:W0:Y:S02]  /*a870*/  F2I.FTZ.TRUNC.NTZ R3, R2 ;  /* 0x0000000200037305 */ /* 0x000e24000021f100 */
[----:B0-----:R-:W-:Y:S01]  /*a880*/  STG.E [R16.64], R3 ;  /* 0x0000000310007986 */ /* 0x001fe2000c101924 */
[----:B------:R-:W-:Y:S05]  /*a890*/  EXIT ;  /* 0x000000000000794d */ /* 0x000fea0003800000 */
.L_x_2919:
[----:B------:R-:W0:Y:S02]  /*a8a0*/  F2I.FTZ.TRUNC.NTZ R3, R2 ;  /* 0x0000000200037305 */ /* 0x000e24000021f100 */
[----:B0-----:R-:W-:Y:S01]  /*a8b0*/  STG.E.U16 [R16.64], R3 ;  /* 0x0000000310007986 */ /* 0x001fe2000c101524 */
[----:B------:R-:W-:Y:S05]  /*a8c0*/  EXIT ;  /* 0x000000000000794d */ /* 0x000fea0003800000 */
.L_x_2915:
        /* <DEDUP_REMOVED lines=8> */
.L_x_2922:
[----:B------:R-:W-:-:S05]  /*a950*/  F2FP.PACK_AB R2, RZ, R2 ;  /* 0x00000002ff02723e */ /* 0x000fca00000000ff */
[----:B------:R-:W-:Y:S01]  /*a960*/  STG.E.U16 [R16.64], R2 ;  /* 0x0000000210007986 */ /* 0x000fe2000c101524 */
[----:B------:R-:W-:Y:S05]  /*a970*/  EXIT ;  /* 0x000000000000794d */ /* 0x000fea0003800000 */
.L_x_2921:
[----:B------:R-:W-:-:S13]  /*a980*/  ISETP.NE.AND P0, PT, R4, 0x7, PT ;  /* 0x000000070400780c */ /* 0x000fda0003f05270 */
[----:B------:R-:W-:Y:S05]  /*a990*/  @!P0 BRA `(.L_x_2923) ;  /* 0x0000009000008947 */ /* 0x000fea0003800000 */
[----:B------:R-:W-:-:S13]  /*a9a0*/  ISETP.NE.AND P0, PT, R4, 0x8, PT ;  /* 0x000000080400780c */ /* 0x000fda0003f05270 */
[----:B------:R-:W-:Y:S05]  /*a9b0*/  @!P0 BRA `(.L_x_2924) ;  /* 0x0000004000008947 */ /* 0x000fea0003800000 */
[----:B------:R-:W-:-:S13]  /*a9c0*/  ISETP.NE.AND P0, PT, R4, 0x9, PT ;  /* 0x000000090400780c */ /* 0x000fda0003f05270 */
[----:B------:R-:W-:Y:S05]  /*a9d0*/  @P0 BRA `(.L_x_2918) ;  /* 0x000009b000000947 */ /* 0x000fea0003800000 */
[----:B------:R-:W-:Y:S01]  /*a9e0*/  STG.E.64 [R16.64], R2 ;  /* 0x0000000210007986 */ /* 0x000fe2000c101b24 */
[----:B------:R-:W-:Y:S05]  /*a9f0*/  EXIT ;  /* 0x000000000000794d */ /* 0x000fea0003800000 */
.L_x_2924:
[----:B------:R-:W-:-:S05]  /*aa00*/  F2FP.PACK_AB R3, R3, R2 ;  /* 0x000000020303723e */ /* 0x000fca00000000ff */
[----:B------:R-:W-:Y:S01]  /*aa10*/  STG.E [R16.64], R3 ;  /* 0x0000000310007986 */ /* 0x000fe2000c101924 */
[----:B------:R-:W-:Y:S05]  /*aa20*/  EXIT ;  /* 0x000000000000794d */ /* 0x000fea0003800000 */
.L_x_2923:
[----:B------:R-:W-:-:S06]  /*aa30*/  FMUL.FTZ R2, R2, 1 ;  /* 0x3f80000002027820 */ /* 0x000fcc0000410000 */
[----:B------:R-:W0:Y:S02]  /*aa40*/  F2F.F64.F32 R2, R2 ;  /* 0x0000000200027310 */ /* 0x000e240000201800 */
[----:B0-----:R-:W-:Y:S01]  /*aa50*/  STG.E.64 [R16.64], R2 ;  /* 0x0000000210007986 */ /* 0x001fe2000c101b24 */
[----:B------:R-:W-:Y:S05]  /*aa60*/  EXIT ;  /* 0x000000000000794d */ /* 0x000fea0003800000 */
.L_x_2914:
        /* <DEDUP_REMOVED lines=12> */
[----:B------:R-:W-:Y:S01]  /*ab30*/  STG.E.U8 [R16.64], R3 ;  /* 0x0000000310007986 */ /* 0x000fe2000c101124 */
[----:B------:R-:W-:Y:S05]  /*ab40*/  EXIT ;  /* 0x000000000000794d */ /* 0x000fea0003800000 */
.L_x_2927:
[----:B------:R-:W-:Y:S02]  /*ab50*/  FMUL.FTZ R6, R3, 1 ;  /* 0x3f80000003067820 */ /* 0x000fe40000410000 */
[----:B------:R-:W-:-:S04]  /*ab60*/  FMUL.FTZ R4, R2, 1 ;  /* 0x3f80000002047820 */ /* 0x000fc80000410000 */
[----:B------:R-:W-:Y:S08]  /*ab70*/  F2F.F64.F32 R6, R6 ;  /* 0x0000000600067310 */ /* 0x000ff00000201800 */
[----:B------:R-:W0:Y:S02]  /*ab80*/  F2F.F64.F32 R4, R4 ;  /* 0x0000000400047310 */ /* 0x000e240000201800 */
[----:B0-----:R-:W-:Y:S01]  /*ab90*/  STG.E.128 [R16.64], R4 ;  /* 0x0000000410007986 */ /* 0x001fe2000c101d24 */
[----:B------:R-:W-:Y:S05]  /*aba0*/  EXIT ;  /* 0x000000000000794d */ /* 0x000fea0003800000 */
.L_x_2926:
        /* <DEDUP_REMOVED lines=20> */
.L_x_2931:
[----:B------:R-:W-:Y:S05]  /*acf0*/  BSYNC B0 ;  /* 0x0000000000007941 */ /* 0x000fea0003800000 */
.L_x_2930:
[----:B------:R-:W-:-:S05]  /*ad00*/  LOP3.LUT R5, R0, R5, RZ, 0xfc, !PT ;  /* 0x0000000500057212 */ /* 0x000fca00078efcff */
[----:B------:R-:W-:Y:S01]  /*ad10*/  STG.E.U8 [R16.64], R5 ;  /* 0x0000000510007986 */ /* 0x000fe2000c101124 */
[----:B------:R-:W-:Y:S05]  /*ad20*/  EXIT ;  /* 0x000000000000794d */ /* 0x000fea0003800000 */
.L_x_2929:
        /* <DEDUP_REMOVED lines=12> */
.L_x_2933:
[----:B------:R-:W-:Y:S01]  /*adf0*/  IMAD.MOV.U32 R0, RZ, RZ, 0x7f ;  /* 0x0000007fff007424 */ /* 0x000fe200078e00ff */
[----:B------:R-:W-:-:S04]  /*ae00*/  ISETP.GT.U32.AND P0, PT, R4, 0x7f800000, PT ;  /* 0x7f8000000400780c */ /* 0x000fc80003f04070 */
[----:B------:R-:W-:-:S04]  /*ae10*/  SEL R0, R0, 0x7c, P0 ;  /* 0x0000007c00007807 */ /* 0x000fc80000000000 */
.L_x_2934:
[----:B------:R-:W-:Y:S05]  /*ae20*/  BSYNC B0 ;  /* 0x0000000000007941 */ /* 0x000fea0003800000 */
.L_x_2932:
[----:B------:R-:W-:-:S04]  /*ae30*/  LOP3.LUT R2, R2, 0x80000000, RZ, 0xc0, !PT ;  /* 0x8000000002027812 */ /* 0x000fc800078ec0ff */
[----:B------:R-:W-:-:S04]  /*ae40*/  SHF.R.U32.HI R3, RZ, 0x18, R2 ;  /* 0x00000018ff037819 */ /* 0x000fc80000011602 */
[----:B------:R-:W-:-:S05]  /*ae50*/  LOP3.LUT R3, R0, R3, RZ, 0xfc, !PT ;  /* 0x0000000300037212 */ /* 0x000fca00078efcff */
[----:B------:R-:W-:Y:S01]  /*ae60*/  STG.E.U8 [R16.64], R3 ;  /* 0x0000000310007986 */ /* 0x000fe2000c101124 */
[----:B------:R-:W-:Y:S05]  /*ae70*/  EXIT ;  /* 0x000000000000794d */ /* 0x000fea0003800000 */
.L_x_2928:
[----:B------:R-:W-:-:S05]  /*ae80*/  F2FP.BF16.PACK_AB R2, RZ, R2 ;  /* 0x00000002ff02723e */ /* 0x000fca00000010ff */
[----:B------:R-:W-:Y:S01]  /*ae90*/  STG.E.U16 [R16.64], R2 ;  /* 0x0000000210007986 */ /* 0x000fe2000c101524 */
[----:B------:R-:W-:Y:S05]  /*aea0*/  EXIT ;  /* 0x000000000000794d */ /* 0x000fea0003800000 */
.L_x_2925:
        /* <DEDUP_REMOVED lines=11> */
.L_x_2937:
        /* <DEDUP_REMOVED lines=16> */
.L_x_2940:
[----:B------:R-:W-:-:S04]  /*b060*/  LOP3.LUT R2, R2, 0x80000000, RZ, 0xc0, !PT ;  /* 0x8000000002027812 */ /* 0x000fc800078ec0ff */
[----:B------:R-:W-:-:S04]  /*b070*/  SHF.R.U32.HI R3, RZ, 0x18, R2 ;  /* 0x00000018ff037819 */ /* 0x000fc80000011602 */
[----:B------:R-:W-:-:S04]  /*b080*/  LOP3.LUT R0, R0, R3, RZ, 0xfc, !PT ;  /* 0x0000000300007212 */ /* 0x000fc800078efcff */
[----:B------:R-:W-:Y:S02]  /*b090*/  PRMT R8, R0, 0x7610, R8 ;  /* 0x0000761000087816 */ /* 0x000fe40000000008 */
.L_x_2939:
[----:B------:R-:W-:Y:S05]  /*b0a0*/  BSYNC B0 ;  /* 0x0000000000007941 */ /* 0x000fea0003800000 */
.L_x_2938:
[----:B------:R-:W-:Y:S01]  /*b0b0*/  STG.E.U8 [R16.64], R8 ;  /* 0x0000000810007986 */ /* 0x000fe2000c101124 */
[----:B------:R-:W-:Y:S05]  /*b0c0*/  EXIT ;  /* 0x000000000000794d */ /* 0x000fea0003800000 */
.L_x_2936:
        /* <DEDUP_REMOVED lines=16> */
.L_x_2943:
[----:B------:R-:W-:-:S04]  /*b1d0*/  LOP3.LUT R2, R2, 0x80000000, RZ, 0xc0, !PT ;  /* 0x8000000002027812 */ /* 0x000fc800078ec0ff */
[----:B------:R-:W-:-:S04]  /*b1e0*/  SHF.R.U32.HI R3, RZ, 0x18, R2 ;  /* 0x00000018ff037819 */ /* 0x000fc80000011602 */
[----:B------:R-:W-:-:S04]  /*b1f0*/  LOP3.LUT R0, R0, R3, RZ, 0xfc, !PT ;  /* 0x0000000300007212 */ /* 0x000fc800078efcff */
[----:B------:R-:W-:Y:S02]  /*b200*/  PRMT R8, R0, 0x7610, R8 ;  /* 0x0000761000087816 */ /* 0x000fe40000000008 */
.L_x_2942:
[----:B------:R-:W-:Y:S05]  /*b210*/  BSYNC B0 ;  /* 0x0000000000007941 */ /* 0x000fea0003800000 */
.L_x_2941:
[----:B------:R-:W-:Y:S01]  /*b220*/  STG.E.U8 [R16.64], R8 ;  /* 0x0000000810007986 */ /* 0x000fe2000c101124 */
[----:B------:R-:W-:Y:S05]  /*b230*/  EXIT ;  /* 0x000000000000794d */ /* 0x000fea0003800000 */
.L_x_2935:
        /* <DEDUP_REMOVED lines=21> */
.L_x_2918:
        /* <DEDUP_REMOVED lines=20> */
.L_x_2945:
[----:B------:R-:W0:Y:S02]  /*b4d0*/  F2I.U64.TRUNC R2, R2 ;  /* 0x0000000200027311 */ /* 0x000e24000020d800 */
[----:B0-----:R-:W-:Y:S01]  /*b4e0*/  STG.E.64 [R16.64], R2 ;  /* 0x0000000210007986 */ /* 0x001fe2000c101b24 */
[----:B------:R-:W-:Y:S05]  /*b4f0*/  EXIT ;  /* 0x000000000000794d */ /* 0x000fea0003800000 */
.L_x_2944:
[----:B------:R-:W0:Y:S02]  /*b500*/  F2I.FTZ.U32.TRUNC.NTZ R3, R2 ;  /* 0x0000000200037305 */ /* 0x000e24000021f000 */
[----:B0-----:R-:W-:Y:S01]  /*b510*/  STG.E [R16.64], R3 ;  /* 0x0000000310007986 */ /* 0x001fe2000c101924 */
[----:B------:R-:W-:Y:S05]  /*b520*/  EXIT ;  /* 0x000000000000794d */ /* 0x000fea0003800000 */
.L_x_2946:
        /* <DEDUP_REMOVED lines=13> */
.L_x_34030:


//--------------------- .text._ZN2at6native27unrolled_elementwise_kernelIZZZNS0_22nan_to_num_kernel_cudaERNS_18TensorIteratorBaseESt8optionalIdES5_S5_ENKUlvE_clEvENKUlvE0_clEvEUlN3c107complexIfEEE_St5arrayIPcLm2EELi4E23TrivialOffsetCalculatorILi1EjESG_NS0_6memory12LoadWithCastILi1EEENSH_13StoreWithCastILi1EEEEEviT_T0_T2_T3_T4_T5_ --------------------------
	.section	.text._ZN2at6native27unrolled_elementwise_kernelIZZZNS0_22nan_to_num_kernel_cudaERNS_18TensorIteratorBaseESt8optionalIdES5_S5_ENKUlvE_clEvENKUlvE0_clEvEUlN3c107complexIfEEE_St5arrayIPcLm2EELi4E23TrivialOffsetCalculatorILi1EjESG_NS0_6memory12LoadWithCastILi1EEENSH_13StoreWithCastILi1EEEEEviT_T0_T2_T3_T4_T5_,"ax",@progbits
	.sectioninfo	@"SHI_REGISTERS=32"
	.align	128
        .global         _ZN2at6native27unrolled_elementwise_kernelIZZZNS0_22nan_to_num_kernel_cudaERNS_18TensorIteratorBaseESt8optionalIdES5_S5_ENKUlvE_clEvENKUlvE0_clEvEUlN3c107complexIfEEE_St5arrayIPcLm2EELi4E23TrivialOffsetCalculatorILi1EjESG_NS0_6memory12LoadWithCastILi1EEENSH_13StoreWithCastILi1EEEEEviT_T0_T2_T3_T4_T5_
        .type           _ZN2at6native27unrolled_elementwise_kernelIZZZNS0_22nan_to_num_kernel_cudaERNS_18TensorIteratorBaseESt8optionalIdES5_S5_ENKUlvE_clEvENKUlvE0_clEvEUlN3c107complexIfEEE_St5arrayIPcLm2EELi4E23TrivialOffsetCalculatorILi1EjESG_NS0_6memory12LoadWithCastILi1EEENSH_13StoreWithCastILi1EEEEEviT_T0_T2_T3_T4_T5_,@function
        .size           _ZN2at6native27unrolled_elementwise_kernelIZZZNS0_22nan_to_num_kernel_cudaERNS_18TensorIteratorBaseESt8optionalIdES5_S5_ENKUlvE_clEvENKUlvE0_clEvEUlN3c107complexIfEEE_St5arrayIPcLm2EELi4E23TrivialOffsetCalculatorILi1EjESG_NS0_6memory12LoadWithCastILi1EEENSH_13StoreWithCastILi1EEEEEviT_T0_T2_T3_T4_T5_,(.L_x_34031 - _ZN2at6native27unrolled_elementwise_kernelIZZZNS0_22nan_to_num_kernel_cudaERNS_18TensorIteratorBaseESt8optionalIdES5_S5_ENKUlvE_clEvENKUlvE0_clEvEUlN3c107complexIfEEE_St5arrayIPcLm2EELi4E23TrivialOffsetCalculatorILi1EjESG_NS0_6memory12LoadWithCastILi1EEENSH_13StoreWithCastILi1EEEEEviT_T0_T2_T3_T4_T5_)
        .other          _ZN2at6native27unrolled_elementwise_kernelIZZZNS0_22nan_to_num_kernel_cudaERNS_18TensorIteratorBaseESt8optionalIdES5_S5_ENKUlvE_clEvENKUlvE0_clEvEUlN3c107complexIfEEE_St5arrayIPcLm2EELi4E23TrivialOffsetCalculatorILi1EjESG_NS0_6memory12LoadWithCastILi1EEENSH_13StoreWithCastILi1EEEEEviT_T0_T2_T3_T4_T5_,@"STO_CUDA_ENTRY STV_DEFAULT"
_ZN2at6native27unrolled_elementwise_kernelIZZZNS0_22nan_to_num_kernel_cudaERNS_18TensorIteratorBaseESt8optionalIdES5_S5_ENKUlvE_clEvENKUlvE0_clEvEUlN3c107complexIfEEE_St5arrayIPcLm2EELi4E23TrivialOffsetCalculatorILi1EjESG_NS0_6memory12LoadWithCastILi1EEENSH_13StoreWithCastILi1EEEEEviT_T0_T2_T3_T4_T5_:
.text._ZN2at6native27unrolled_elementwise_kernelIZZZNS0_22nan_to_num_kernel_cudaERNS_18TensorIteratorBaseESt8optionalIdES5_S5_ENKUlvE_clEvENKUlvE0_clEvEUlN3c107complexIfEEE_St5arrayIPcLm2EELi4E23TrivialOffsetCalculatorILi1EjESG_NS0_6memory12LoadWithCastILi1EEENSH_13StoreWithCastILi1EEEEEviT_T0_T2_T3_T4_T5_:
[----:B------:R-:W-:Y:S02]  /*0000*/  IMAD.MOV.U32 R1, RZ, RZ, c[0x0][0x28] ;  /* 0x00000a00ff017624 */ /* 0x000fe400078e00ff */
[----:B------:R-:W0:Y:S01]  /*0010*/  S2R R29, SR_CTAID.X ;  /* 0x00000000001d7919 */ /* 0x000e220000002500 */
[----:B------:R-:W-:Y:S01]  /*0020*/  IMAD.MOV.U32 R0, RZ, RZ, -0x200 ;  /* 0xfffffe00ff007424 */ /* 0x000fe200078e00ff */
[----:B------:R-:W1:Y:S01]  /*0030*/  LDC.U8 R27, c[0x0][0x194] ;  /* 0x00006500ff1b7b82 */ /* 0x000e620000000000 */
[----:B------:R-:W-:Y:S01]  /*0040*/  ULDC.64 UR36, c[0x0][0x118] ;  /* 0x0000460000247ab9 */ /* 0x000fe20000000a00 */
[----:B------:R-:W2:Y:S01]  /*0050*/  S2R R26, SR_TID.X ;  /* 0x00000000001a7919 */ /* 0x000ea20000002100 */
[----:B------:R-:W-:Y:S01]  /*0060*/  BSSY B7, `(.L_x_2947) ;  /* 0x00000ff000077945 */ /* 0x000fe20003800000 */
[----:B------:R-:W-:Y:S01]  /*0070*/  IMAD.MOV.U32 R17, RZ, RZ, RZ ;  /* 0x000000ffff117224 */ /* 0x000fe200078e00ff */
[----:B------:R-:W-:Y:S01]  /*0080*/  CS2R R18, SRZ ;  /* 0x0000000000127805 */ /* 0x000fe2000001ff00 */
[----:B0-----:R-:W-:-:S05]  /*0090*/  IMAD R22, R29, R0, c[0x0][0x160] ;  /* 0x000058001d167624 */ /* 0x001fca00078e0200 */
[----:B--2---:R-:W-:-:S13]  /*00a0*/  ISETP.GE.AND P0, PT, R26, R22, PT ;  /* 0x000000161a00720c */ /* 0x004fda0003f06270 */
[----:B------:R-:W-:Y:S05]  /*00b0*/  @P0 BRA `(.L_x_2948) ;  /* 0x00000f9000000947 */ /* 0x000fea0003800000 */
[----:B-1----:R-:W-:Y:S01]  /*00c0*/  IMAD R0, R29, 0x200, R26 ;  /* 0x000002001d007824 */ /* 0x002fe200078e021a */
[----:B------:R-:W-:Y:S01]  /*00d0*/  PRMT R3, R27, 0x9910, RZ ;  /* 0x000099101b037816 */ /* 0x000fe200000000ff */
[----:B------:R-:W-:Y:S02]  /*00e0*/  BSSY B6, `(.L_x_2949) ;  /* 0x00000f5000067945 */ /* 0x000fe40003800000 */
        /* <DEDUP_REMOVED lines=16> */
[----:B--2---:R0:W1:Y:S01]  /*01f0*/  I2F.S16 R18, R2 ;  /* 0x0000000200127306 */ /* 0x0040620000101400 */
[----:B------:R-:W-:Y:S05]  /*0200*/  BRA `(.L_x_2955) ;  /* 0x00000e2000007947 */ /* 0x000fea0003800000 */
.L_x_2953:
[----:B------:R-:W2:Y:S01]  /*0210*/  LDG.E.U8 R2, [R2.64] ;  /* 0x0000002402027981 */ /* 0x000ea2000c1e1100 */
[----:B------:R-:W-:Y:S01]  /*0220*/  IMAD.MOV.U32 R19, RZ, RZ, RZ ;  /* 0x000000ffff137224 */ /* 0x000fe200078e00ff */
[----:B--2---:R0:W1:Y:S01]  /*0230*/  I2F.U16 R18, R2 ;  /* 0x0000000200127306 */ /* 0x0040620000101000 */
[----:B------:R-:W-:Y:S05]  /*0240*/  BRA `(.L_x_2955) ;  /* 0x00000de000007947 */ /* 0x000fea0003800000 */
.L_x_2952:
        /* <DEDUP_REMOVED lines=10> */
.L_x_2957:
[----:B------:R-:W2:Y:S01]  /*02f0*/  LDG.E R2, [R2.64] ;  /* 0x0000002402027981 */ /* 0x000ea2000c1e1900 */
[----:B------:R-:W-:Y:S01]  /*0300*/  IMAD.MOV.U32 R19, RZ, RZ, RZ ;  /* 0x000000ffff137224 */ /* 0x000fe200078e00ff */
[----:B--2---:R0:W1:Y:S01]  /*0310*/  I2F R18, R2 ;  /* 0x0000000200127306 */ /* 0x0040620000201400 */
[----:B------:R-:W-:Y:S05]  /*0320*/  BRA `(.L_x_2955) ;  /* 0x00000d0000007947 */ /* 0x000fea0003800000 */
.L_x_2956:
[----:B------:R-:W2:Y:S01]  /*0330*/  LDG.E.U16 R2, [R2.64] ;  /* 0x0000002402027981 */ /* 0x000ea2000c1e1500 */
[----:B------:R-:W-:Y:S01]  /*0340*/  IMAD.MOV.U32 R19, RZ, RZ, RZ ;  /* 0x000000ffff137224 */ /* 0x000fe200078e00ff */
[----:B--2---:R0:W1:Y:S01]  /*0350*/  I2F.S16 R18, R2 ;  /* 0x0000000200127306 */ /* 0x0040620000101400 */
[----:B------:R-:W-:Y:S05]  /*0360*/  BRA `(.L_x_2955) ;  /* 0x00000cc000007947 */ /* 0x000fea0003800000 */
.L_x_2951:
        /* <DEDUP_REMOVED lines=9> */
.L_x_2959:
[----:B------:R-:W2:Y:S01]  /*0400*/  LDG.E.U16 R2, [R2.64] ;  /* 0x0000002402027981 */ /* 0x000ea2000c1e1500 */
[----:B------:R-:W-:Y:S01]  /*0410*/  IMAD.MOV.U32 R19, RZ, RZ, RZ ;  /* 0x000000ffff137224 */ /* 0x000fe200078e00ff */
[----:B--2---:R-:W-:Y:S01]  /*0420*/  HADD2.F32 R18, -RZ, R2.H0_H0 ;  /* 0x20000002ff127230 */ /* 0x004fe20000004100 */
[----:B------:R-:W-:Y:S05]  /*0430*/  BRA `(.L_x_2955) ;  /* 0x00000bf000007947 */ /* 0x000fea0003800000 */
.L_x_2958:
        /* <DEDUP_REMOVED lines=8> */
.L_x_2961:
[----:B------:R-:W2:Y:S02]  /*04c0*/  LDG.E R2, [R2.64] ;  /* 0x0000002402027981 */ /* 0x000ea4000c1e1900 */
[--C-:B--2---:R-:W-:Y:S02]  /*04d0*/  HADD2.F32 R19, -RZ, R2.reuse.H1_H1 ;  /* 0x30000002ff137230 */ /* 0x104fe40000004100 */
[----:B------:R-:W-:Y:S01]  /*04e0*/  HADD2.F32 R18, -RZ, R2.H0_H0 ;  /* 0x20000002ff127230 */ /* 0x000fe20000004100 */
[----:B------:R-:W-:Y:S05]  /*04f0*/  BRA `(.L_x_2955) ;  /* 0x00000b3000007947 */ /* 0x000fea0003800000 */
.L_x_2960:
[----:B------:R-:W2:Y:S01]  /*0500*/  LDG.E.64 R2, [R2.64] ;  /* 0x0000002402027981 */ /* 0x000ea2000c1e1b00 */
[----:B------:R-:W-:Y:S01]  /*0510*/  IMAD.MOV.U32 R19, RZ, RZ, RZ ;  /* 0x000000ffff137224 */ /* 0x000fe200078e00ff */
[----:B--2---:R-:W0:Y:S01]  /*0520*/  F2F.F32.F64 R18, R2 ;  /* 0x0000000200127310 */ /* 0x004e220000301000 */
[----:B------:R-:W0:-:S14]  /*0530*/  DSETP.GEU.AND P0, PT, |R2|, c[0x2][0x0], PT ;  /* 0x008000000200762a */ /* 0x000e1c0003f0e200 */
[----:B0-----:R-:W-:Y:S01]  /*0540*/  @!P0 FMUL R18, R18, 1.175494350822287508e-38 ;  /* 0x0080000012128820 */ /* 0x001fe20000400000 */
[----:B------:R-:W-:Y:S05]  /*0550*/  BRA `(.L_x_2955) ;  /* 0x00000ad000007947 */ /* 0x000fea0003800000 */
.L_x_2950:
        /* <DEDUP_REMOVED lines=13> */
.L_x_2964:
        /* <DEDUP_REMOVED lines=8> */
.L_x_2963:
        /* <DEDUP_REMOVED lines=8> */
[----:B------:R-:W-:Y:S02]  /*0730*/  IMAD.MOV.U32 R19, RZ, RZ, RZ ;  /* 0x000000ffff137224 */ /* 0x000fe400078e00ff */
[----:B--2---:R-:W-:-:S05]  /*0740*/  IMAD.SHL.U32 R18, R18, 0x1000000, RZ ;  /* 0x0100000012127824 */ /* 0x004fca00078e00ff */
[----:B------:R-:W-:-:S04]  /*0750*/  LOP3.LUT R0, R18, 0x7f000000, RZ, 0xc0, !PT ;  /* 0x7f00000012007812 */ /* 0x000fc800078ec0ff */
[----:B------:R-:W0:Y:S01]  /*0760*/  FLO.U32 R4, R0 ;  /* 0x0000000000047300 */ /* 0x000e2200000e0000 */
[----:B------:R-:W-:-:S04]  /*0770*/  IADD3 R2, R0, -0x1, RZ ;  /* 0xffffffff00027810 */ /* 0x000fc80007ffe0ff */
[----:B------:R-:W-:Y:S02]  /*0780*/  SHF.R.S32.HI R2, RZ, 0x1f, R2 ;  /* 0x0000001fff027819 */ /* 0x000fe40000011402 */
[----:B0-----:R-:W-:-:S04]  /*0790*/  IADD3 R4, -R4, 0x1f, RZ ;  /* 0x0000001f04047810 */ /* 0x001fc80007ffe1ff */
[C---:B------:R-:W-:Y:S02]  /*07a0*/  ISETP.GT.U32.AND P0, PT, R4.reuse, 0x4, PT ;  /* 0x000000040400780c */ /* 0x040fe40003f04070 */
[----:B------:R-:W-:-:S04]  /*07b0*/  IADD3 R4, R4, -0x4, RZ ;  /* 0xfffffffc04047810 */ /* 0x000fc80007ffe0ff */
[----:B------:R-:W-:Y:S02]  /*07c0*/  SEL R5, R4, RZ, P0 ;  /* 0x000000ff04057207 */ /* 0x000fe40000000000 */
[----:B------:R-:W-:-:S03]  /*07d0*/  IADD3 R4, R0, 0x1000000, RZ ;  /* 0x0100000000047810 */ /* 0x000fc60007ffe0ff */
[----:B------:R-:W-:Y:S01]  /*07e0*/  IMAD R6, R5, R6, 0x3c000000 ;  /* 0x3c00000005067424 */ /* 0x000fe200078e0206 */
[----:B------:R-:W-:Y:S02]  /*07f0*/  SHF.L.U32 R5, R0, R5, RZ ;  /* 0x0000000500057219 */ /* 0x000fe400000006ff */
[----:B------:R-:W-:Y:S02]  /*0800*/  SHF.R.S32.HI R4, RZ, 0x8, R4 ;  /* 0x00000008ff047819 */ /* 0x000fe40000011404 */
[----:B------:R-:W-:-:S04]  /*0810*/  LEA.HI R5, R5, R6, RZ, 0x1c ;  /* 0x0000000605057211 */ /* 0x000fc800078fe0ff */
[----:B------:R-:W-:-:S04]  /*0820*/  LOP3.LUT R5, R5, 0x7f800000, R4, 0xf8, !PT ;  /* 0x7f80000005057812 */ /* 0x000fc800078ef804 */
[----:B------:R-:W-:-:S04]  /*0830*/  LOP3.LUT R5, R5, R2, RZ, 0x30, !PT ;  /* 0x0000000205057212 */ /* 0x000fc800078e30ff */
[----:B------:R-:W-:Y:S01]  /*0840*/  LOP3.LUT R18, R5, 0x80000000, R18, 0xf8, !PT ;  /* 0x8000000005127812 */ /* 0x000fe200078ef812 */
[----:B------:R-:W-:Y:S05]  /*0850*/  BRA `(.L_x_2955) ;  /* 0x000007d000007947 */ /* 0x000fea0003800000 */
.L_x_2966:
        /* <DEDUP_REMOVED lines=14> */
.L_x_2965:
[----:B------:R-:W2:Y:S01]  /*0940*/  LDG.E.U16 R2, [R2.64] ;  /* 0x0000002402027981 */ /* 0x000ea2000c1e1500 */
[----:B------:R-:W-:Y:S01]  /*0950*/  IMAD.MOV.U32 R19, RZ, RZ, RZ ;  /* 0x000000ffff137224 */ /* 0x000fe200078e00ff */
[----:B--2---:R-:W-:Y:S01]  /*0960*/  PRMT R18, RZ, 0x5410, R2 ;  /* 0x00005410ff127816 */ /* 0x004fe20000000002 */
[----:B------:R-:W-:Y:S05]  /*0970*/  BRA `(.L_x_2955) ;  /* 0x000006b000007947 */ /* 0x000fea0003800000 */
.L_x_2962:
        /* <DEDUP_REMOVED lines=10> */
[----:B--2---:R0:W1:Y:S01]  /*0a20*/  I2F.U16 R18, R2 ;  /* 0x0000000200127306 */ /* 0x0040620000101000 */
[----:B------:R-:W-:Y:S05]  /*0a30*/  BRA `(.L_x_2955) ;  /* 0x000005f000007947 */ /* 0x000fea0003800000 */
.L_x_2969:
        /* <DEDUP_REMOVED lines=20> */
.L_x_2971:
[----:B------:R-:W-:Y:S05]  /*0b80*/  BSYNC B0 ;  /* 0x0000000000007941 */ /* 0x000fea0003800000 */
.L_x_2970:
[----:B------:R-:W-:Y:S01]  /*0b90*/  IMAD.SHL.U32 R2, R2, 0x100000, RZ ;  /* 0x0010000002027824 */ /* 0x000fe200078e00ff */
[----:B------:R-:W-:-:S04]  /*0ba0*/  LEA R3, R0, 0x3b800000, 0x17 ;  /* 0x3b80000000037811 */ /* 0x000fc800078eb8ff */
[----:B------:R-:W-:Y:S01]  /*0bb0*/  LOP3.LUT R18, R3, R2, R18, 0xfe, !PT ;  /* 0x0000000203127212 */ /* 0x000fe200078efe12 */
[----:B------:R-:W-:Y:S05]  /*0bc0*/  BRA `(.L_x_2955) ;  /* 0x0000046000007947 */ /* 0x000fea0003800000 */
.L_x_2968:
        /* <DEDUP_REMOVED lines=20> */
.L_x_2973:
[----:B------:R-:W-:Y:S05]  /*0d10*/  BSYNC B0 ;  /* 0x0000000000007941 */ /* 0x000fea0003800000 */
.L_x_2972:
[----:B------:R-:W-:Y:S01]  /*0d20*/  IMAD.SHL.U32 R2, R2, 0x200000, RZ ;  /* 0x0020000002027824 */ /* 0x000fe200078e00ff */
[----:B------:R-:W-:-:S04]  /*0d30*/  LEA R3, R0, 0x37800000, 0x17 ;  /* 0x3780000000037811 */ /* 0x000fc800078eb8ff */
[----:B------:R-:W-:Y:S01]  /*0d40*/  LOP3.LUT R18, R3, R2, R18, 0xfe, !PT ;  /* 0x0000000203127212 */ /* 0x000fe200078efe12 */
[----:B------:R-:W-:Y:S05]  /*0d50*/  BRA `(.L_x_2955) ;  /* 0x000002d000007947 */ /* 0x000fea0003800000 */
.L_x_2967:
        /* <DEDUP_REMOVED lines=14> */
.L_x_2977:
[----:B------:R-:W-:Y:S05]  /*0e40*/  BSYNC B0 ;  /* 0x0000000000007941 */ /* 0x000fea0003800000 */
.L_x_2976:
[----:B------:R-:W-:Y:S01]  /*0e50*/  IMAD.MOV.U32 R19, RZ, RZ, RZ ;  /* 0x000000ffff137224 */ /* 0x000fe200078e00ff */
[----:B------:R-:W-:Y:S05]  /*0e60*/  BRA `(.L_x_2955) ;  /* 0x000001c000007947 */ /* 0x000fea0003800000 */
.L_x_2954:
        /* <DEDUP_REMOVED lines=21> */
.L_x_2975:
[----:B------:R-:W2:Y:S01]  /*0fc0*/  LDG.E.64 R2, [R2.64] ;  /* 0x0000002402027981 */ /* 0x000ea2000c1e1b00 */
[----:B------:R-:W-:Y:S01]  /*0fd0*/  IMAD.MOV.U32 R19, RZ, RZ, RZ ;  /* 0x000000ffff137224 */ /* 0x000fe200078e00ff */
[----:B--2---:R0:W1:Y:S01]  /*0fe0*/  I2F.U64 R18, R2 ;  /* 0x0000000200127312 */ /* 0x0040620000301000 */
[----:B------:R-:W-:Y:S05]  /*0ff0*/  BRA `(.L_x_2955) ;  /* 0x0000003000007947 */ /* 0x000fea0003800000 */
.L_x_2974:
[----:B------:R-:W2:Y:S01]  /*1000*/  LDG.E R2, [R2.64] ;  /* 0x0000002402027981 */ /* 0x000ea2000c1e1900 */
[----:B------:R-:W-:Y:S01]  /*1010*/  IMAD.MOV.U32 R19, RZ, RZ, RZ ;  /* 0x000000ffff137224 */ /* 0x000fe200078e00ff */
[----:B--2---:R0:W1:Y:S06]  /*1020*/  I2F.U32 R18, R2 ;  /* 0x0000000200127306 */ /* 0x00406c0000201000 */
.L_x_2955:
[----:B------:R-:W-:Y:S05]  /*1030*/  BSYNC B6 ;  /* 0x0000000000067941 */ /* 0x000fea0003800000 */
.L_x_2949:
[----:B------:R-:W-:Y:S02]  /*1040*/  IADD3 R26, R26, 0x80, RZ ;  /* 0x000000801a1a7810 */ /* 0x000fe40007ffe0ff */
.L_x_2948:
[----:B-1----:R-:W-:Y:S05]  /*1050*/  BSYNC B7 ;  /* 0x0000000000077941 */ /* 0x002fea0003800000 */
.L_x_2947:
[----:B------:R-:W-:Y:S01]  /*1060*/  ISETP.GE.AND P0, PT, R26, R22, PT ;  /* 0x000000161a00720c */ /* 0x000fe20003f06270 */
[----:B------:R-:W-:Y:S01]  /*1070*/  BSSY B7, `(.L_x_2978) ;  /* 0x00000fd000077945 */ /* 0x000fe20003800000 */
[----:B------:R-:W-:-:S11]  /*1080*/  IMAD.MOV.U32 R16, RZ, RZ, RZ ;  /* 0x000000ffff107224 */ /* 0x000fd600078e00ff */
[----:B------:R-:W-:Y:S05]  /*1090*/  @P0 BRA `(.L_x_2979) ;  /* 0x00000fa000000947 */ /* 0x000fea0003800000 */
[----:B------:R-:W-:Y:S01]  /*10a0*/  IMAD R0, R29, 0x200, R26 ;  /* 0x000002001d007824 */ /* 0x000fe200078e021a */
[----:B0-----:R-:W-:Y:S01]  /*10b0*/  PRMT R3, R27, 0x9910, RZ ;  /* 0x000099101b037816 */ /* 0x001fe200000000ff */
        /* <DEDUP_REMOVED lines=19> */
.L_x_2984:
[----:B------:R-:W2:Y:S01]  /*11f0*/  LDG.E.U8 R2, [R2.64] ;  /* 0x0000002402027981 */ /* 0x000ea2000c1e1100 */
[----:B------:R-:W-:Y:S01]  /*1200*/  IMAD.MOV.U32 R17, RZ, RZ, RZ ;  /* 0x000000ffff117224 */ /* 0x000fe200078e00ff */
[----:B--2---:R0:W1:Y:S01]  /*1210*/  I2F.U16 R16, R2 ;  /* 0x0000000200107306 */ /* 0x0040620000101000 */
[----:B------:R-:W-:Y:S05]  /*1220*/  BRA `(.L_x_2986) ;  /* 0x00000df000007947 */ /* 0x000fea0003800000 */
.L_x_2983:
        /* <DEDUP_REMOVED lines=10> */
.L_x_2988:
[----:B------:R-:W2:Y:S01]  /*12d0*/  LDG.E R2, [R2.64] ;  /* 0x0000002402027981 */ /* 0x000ea2000c1e1900 */
[----:B------:R-:W-:Y:S01]  /*12e0*/  IMAD.MOV.U32 R17, RZ, RZ, RZ ;  /* 0x000000ffff117224 */ /* 0x000fe200078e00ff */
[----:B--2---:R0:W1:Y:S01]  /*12f0*/  I2F R16, R2 ;  /* 0x0000000200107306 */ /* 0x0040620000201400 */
[----:B------:R-:W-:Y:S05]  /*1300*/  BRA `(.L_x_2986) ;  /* 0x00000d1000007947 */ /* 0x000fea0003800000 */
.L_x_2987:
[----:B------:R-:W2:Y:S01]  /*1310*/  LDG.E.U16 R2, [R2.64] ;  /* 0x0000002402027981 */ /* 0x000ea2000c1e1500 */
[----:B------:R-:W-:Y:S01]  /*1320*/  IMAD.MOV.U32 R17, RZ, RZ, RZ ;  /* 0x000000ffff117224 */ /* 0x000fe200078e00ff */
[----:B--2---:R0:W1:Y:S01]  /*1330*/  I2F.S16 R16, R2 ;  /* 0x0000000200107306 */ /* 0x0040620000101400 */
[----:B------:R-:W-:Y:S05]  /*1340*/  BRA `(.L_x_2986) ;  /* 0x00000cd000007947 */ /* 0x000fea0003800000 */
.L_x_2982:
        /* <DEDUP_REMOVED lines=9> */
.L_x_2990:
[----:B------:R-:W2:Y:S01]  /*13e0*/  LDG.E.U16 R2, [R2.64] ;  /* 0x0000002402027981 */ /* 0x000ea2000c1e1500 */
[----:B------:R-:W-:Y:S01]  /*13f0*/  IMAD.MOV.U32 R17, RZ, RZ, RZ ;  /* 0x000000ffff117224 */ /* 0x000fe200078e00ff */
[----:B--2---:R-:W-:Y:S01]  /*1400*/  HADD2.F32 R16, -RZ, R2.H0_H0 ;  /* 0x20000002ff107230 */ /* 0x004fe20000004100 */
[----:B------:R-:W-:Y:S05]  /*1410*/  BRA `(.L_x_2986) ;  /* 0x00000c0000007947 */ /* 0x000fea0003800000 */
.L_x_2989:
        /* <DEDUP_REMOVED lines=8> */
.L_x_2992:
[----:B------:R-:W2:Y:S02]  /*14a0*/  LDG.E R2, [R2.64] ;  /* 0x0000002402027981 */ /* 0x000ea4000c1e1900 */
[--C-:B--2---:R-:W-:Y:S02]  /*14b0*/  HADD2.F32 R17, -RZ, R2.reuse.H1_H1 ;  /* 0x30000002ff117230 */ /* 0x104fe40000004100 */
[----:B------:R-:W-:Y:S01]  /*14c0*/  HADD2.F32 R16, -RZ, R2.H0_H0 ;  /* 0x20000002ff107230 */ /* 0x000fe20000004100 */
[----:B------:R-:W-:Y:S05]  /*14d0*/  BRA `(.L_x_2986) ;  /* 0x00000b4000007947 */ /* 0x000fea0003800000 */
.L_x_2991:
[----:B------:R-:W2:Y:S01]  /*14e0*/  LDG.E.64 R2, [R2.64] ;  /* 0x0000002402027981 */ /* 0x000ea2000c1e1b00 */
[----:B------:R-:W-:Y:S01]  /*14f0*/  IMAD.MOV.U32 R17, RZ, RZ, RZ ;  /* 0x000000ffff117224 */ /* 0x000fe200078e00ff */
[----:B--2---:R-:W0:Y:S01]  /*1500*/  F2F.F32.F64 R16, R2 ;  /* 0x0000000200107310 */ /* 0x004e220000301000 */
[----:B------:R-:W0:-:S14]  /*1510*/  DSETP.GEU.AND P0, PT, |R2|, c[0x2][0x0], PT ;  /* 0x008000000200762a */ /* 0x000e1c0003f0e200 */
[----:B0-----:R-:W-:Y:S01]  /*1520*/  @!P0 FMUL R16, R16, 1.175494350822287508e-38 ;  /* 0x0080000010108820 */ /* 0x001fe20000400000 */
[----:B------:R-:W-:Y:S05]  /*1530*/  BRA `(.L_x_2986) ;  /* 0x00000ae000007947 */ /* 0x000fea0003800000 */
.L_x_2981:
        /* <DEDUP_REMOVED lines=13> */
.L_x_2995:
        /* <DEDUP_REMOVED lines=8> */
.L_x_2994:
        /* <DEDUP_REMOVED lines=27> */
.L_x_2997:
[----:B------:R-:W2:Y:S01]  /*1840*/  LDG.E.U8 R3, [R2.64] ;  /* 0x0000002402037981 */ /* 0x000ea2000c1e1100 */
[----:B------:R-:W-:Y:S02]  /*1850*/  IMAD.MOV.U32 R17, RZ, RZ, RZ ;  /* 0x000000ffff117224 */ /* 0x000fe400078e00ff */
        /* <DEDUP_REMOVED lines=11> */
[----:B------:R-:W-:Y:S01]  /*1910*/  LOP3.LUT R16, R16, 0x80000000, R3, 0xf8, !PT ;  /* 0x8000000010107812 */ /* 0x000fe200078ef803 */
[----:B------:R-:W-:Y:S05]  /*1920*/  BRA `(.L_x_2986) ;  /* 0x000006f000007947 */ /* 0x000fea0003800000 */
.L_x_2996:
[----:B------:R-:W2:Y:S01]  /*1930*/  LDG.E.U16 R2, [R2.64] ;  /* 0x0000002402027981 */ /* 0x000ea2000c1e1500 */
[----:B------:R-:W-:Y:S01]  /*1940*/  IMAD.MOV.U32 R17, RZ, RZ, RZ ;  /* 0x000000ffff117224 */ /* 0x000fe200078e00ff */
[----:B--2---:R-:W-:Y:S01]  /*1950*/  PRMT R16, RZ, 0x5410, R2 ;  /* 0x00005410ff107816 */ /* 0x004fe20000000002 */
[----:B------:R-:W-:Y:S05]  /*1960*/  BRA `(.L_x_2986) ;  /* 0x000006b000007947 */ /* 0x000fea0003800000 */
.L_x_2993:
        /* <DEDUP_REMOVED lines=12> */
.L_x_3000:
        /* <DEDUP_REMOVED lines=20> */
.L_x_3002:
[----:B------:R-:W-:Y:S05]  /*1b70*/  BSYNC B0 ;  /* 0x0000000000007941 */ /* 0x000fea0003800000 */
.L_x_3001:
[----:B------:R-:W-:Y:S01]  /*1b80*/  IMAD.SHL.U32 R2, R2, 0x100000, RZ ;  /* 0x0010000002027824 */ /* 0x000fe200078e00ff */
[----:B------:R-:W-:-:S04]  /*1b90*/  LEA R3, R0, 0x3b800000, 0x17 ;  /* 0x3b80000000037811 */ /* 0x000fc800078eb8ff */
[----:B------:R-:W-:Y:S01]  /*1ba0*/  LOP3.LUT R16, R3, R2, R16, 0xfe, !PT ;  /* 0x0000000203107212 */ /* 0x000fe200078efe10 */
[----:B------:R-:W-:Y:S05]  /*1bb0*/  BRA `(.L_x_2986) ;  /* 0x0000046000007947 */ /* 0x000fea0003800000 */
.L_x_2999:
        /* <DEDUP_REMOVED lines=20> */
.L_x_3004:
[----:B------:R-:W-:Y:S05]  /*1d00*/  BSYNC B0 ;  /* 0x0000000000007941 */ /* 0x000fea0003800000 */
.L_x_3003:
[----:B------:R-:W-:Y:S01]  /*1d10*/  IMAD.SHL.U32 R2, R2, 0x200000, RZ ;  /* 0x0020000002027824 */ /* 0x000fe200078e00ff */
[----:B------:R-:W-:-:S04]  /*1d20*/  LEA R3, R0, 0x37800000, 0x17 ;  /* 0x3780000000037811 */ /* 0x000fc800078eb8ff */
[----:B------:R-:W-:Y:S01]  /*1d30*/  LOP3.LUT R16, R3, R2, R16, 0xfe, !PT ;  /* 0x0000000203107212 */ /* 0x000fe200078efe10 */
[----:B------:R-:W-:Y:S05]  /*1d40*/  BRA `(.L_x_2986) ;  /* 0x000002d000007947 */ /* 0x000fea0003800000 */
.L_x_2998:
        /* <DEDUP_REMOVED lines=14> */
.L_x_3008:
[----:B------:R-:W-:Y:S05]  /*1e30*/  BSYNC B0 ;  /* 0x0000000000007941 */ /* 0x000fea0003800000 */
.L_x_3007:
[----:B------:R-:W-:Y:S01]  /*1e40*/  IMAD.MOV.U32 R17, RZ, RZ, RZ ;  /* 0x000000ffff117224 */ /* 0x000fe200078e00ff */
[----:B------:R-:W-:Y:S05]  /*1e50*/  BRA `(.L_x_2986) ;  /* 0x000001c000007947 */ /* 0x000fea0003800000 */
.L_x_2985:
        /* <DEDUP_REMOVED lines=19> */
[----:B------:R-:W-:Y:S01]  /*1f90*/  CS2R R16, SRZ ;  /* 0x0000000000107805 */ /* 0x000fe2000001ff00 */
[----:B------:R-:W-:Y:S05]  /*1fa0*/  BRA `(.L_x_2986) ;  /* 0x0000007000007947 */ /* 0x000fea0003800000 */
.L_x_3006:
[----:B------:R-:W2:Y:S01]  /*1fb0*/  LDG.E.64 R2, [R2.64] ;  /* 0x0000002402027981 */ /* 0x000ea2000c1e1b00 */
[----:B------:R-:W-:Y:S01]  /*1fc0*/  IMAD.MOV.U32 R17, RZ, RZ, RZ ;  /* 0x000000ffff117224 */ /* 0x000fe200078e00ff */
[----:B--2---:R0:W1:Y:S01]  /*1fd0*/  I2F.U64 R16, R2 ;  /* 0x0000000200107312 */ /* 0x0040620000301000 */
[----:B------:R-:W-:Y:S05]  /*1fe0*/  BRA `(.L_x_2986) ;  /* 0x0000003000007947 */ /* 0x000fea0003800000 */
.L_x_3005:
[----:B------:R-:W2:Y:S01]  /*1ff0*/  LDG.E R2, [R2.64] ;  /* 0x0000002402027981 */ /* 0x000ea2000c1e1900 */
[----:B------:R-:W-:Y:S01]  /*2000*/  IMAD.MOV.U32 R17, RZ, RZ, RZ ;  /* 0x000000ffff117224 */ /* 0x000fe200078e00ff */
[----:B--2---:R0:W1:Y:S06]  /*2010*/  I2F.U32 R16, R2 ;  /* 0x0000000200107306 */ /* 0x00406c0000201000 */
.L_x_2986:
[----:B------:R-:W-:Y:S05]  /*2020*/  BSYNC B6 ;  /* 0x0000000000067941 */ /* 0x000fea0003800000 */
.L_x_2980:
[----:B------:R-:W-:Y:S02]  /*2030*/  IADD3 R26, R26, 0x80, RZ ;  /* 0x000000801a1a7810 */ /* 0x000fe40007ffe0ff */
.L_x_2979:
[----:B------:R-:W-:Y:S05]  /*2040*/  BSYNC B7 ;  /* 0x0000000000077941 */ /* 0x000fea0003800000 */
.L_x_2978:
[----:B------:R-:W-:Y:S01]  /*2050*/  ISETP.GE.AND P0, PT, R26, R22, PT ;  /* 0x000000161a00720c */ /* 0x000fe20003f06270 */
[----:B------:R-:W-:Y:S01]  /*2060*/  BSSY B7, `(.L_x_3009) ;  /* 0x00000fd000077945 */ /* 0x000fe20003800000 */
[----:B------:R-:W-:Y:S01]  /*2070*/  IMAD.MOV.U32 R23, RZ, RZ, RZ ;  /* 0x000000ffff177224 */ /* 0x000fe200078e00ff */
[----:B------:R-:W-:-:S10]  /*2080*/  CS2R R24, SRZ ;  /* 0x0000000000187805 */ /* 0x000fd4000001ff00 */
        /* <DEDUP_REMOVED lines=20> */
[----:B--2---:R0:W2:Y:S01]  /*21d0*/  I2F.S16 R24, R2 ;  /* 0x0000000200187306 */ /* 0x0040a20000101400 */
[----:B------:R-:W-:Y:S05]  /*21e0*/  BRA `(.L_x_3017) ;  /* 0x00000e2000007947 */ /* 0x000fea0003800000 */
.L_x_3015:
[----:B------:R-:W2:Y:S01]  /*21f0*/  LDG.E.U8 R2, [R2.64] ;  /* 0x0000002402027981 */ /* 0x000ea2000c1e1100 */
[----:B------:R-:W-:Y:S01]  /*2200*/  IMAD.MOV.U32 R25, RZ, RZ, RZ ;  /* 0x000000ffff197224 */ /* 0x000fe200078e00ff */
[----:B--2---:R0:W2:Y:S01]  /*2210*/  I2F.U16 R24, R2 ;  /* 0x0000000200187306 */ /* 0x0040a20000101000 */
[----:B------:R-:W-:Y:S05]  /*2220*/  BRA `(.L_x_3017) ;  /* 0x00000de000007947 */ /* 0x000fea0003800000 */
.L_x_3014:
        /* <DEDUP_REMOVED lines=8> */
[----:B--2---:R0:W2:Y:S01]  /*22b0*/  I2F.S64 R24, R2 ;  /* 0x0000000200187312 */ /* 0x0040a20000301400 */
[----:B------:R-:W-:Y:S05]  /*22c0*/  BRA `(.L_x_3017) ;  /* 0x00000d4000007947 */ /* 0x000fea0003800000 */
.L_x_3019:
[----:B------:R-:W2:Y:S01]  /*22d0*/  LDG.E R2, [R2.64] ;  /* 0x0000002402027981 */ /* 0x000ea2000c1e1900 */
[----:B------:R-:W-:Y:S01]  /*22e0*/  IMAD.MOV.U32 R25, RZ, RZ, RZ ;  /* 0x000000ffff197224 */ /* 0x000fe200078e00ff */
[----:B--2---:R0:W2:Y:S01]  /*22f0*/  I2F R24, R2 ;  /* 0x0000000200187306 */ /* 0x0040a20000201400 */
[----:B------:R-:W-:Y:S05]  /*2300*/  BRA `(.L_x_3017) ;  /* 0x00000d0000007947 */ /* 0x000fea0003800000 */
.L_x_3018:
[----:B------:R-:W2:Y:S01]  /*2310*/  LDG.E.U16 R2, [R2.64] ;  /* 0x0000002402027981 */ /* 0x000ea2000c1e1500 */
[----:B------:R-:W-:Y:S01]  /*2320*/  IMAD.MOV.U32 R25, RZ, RZ, RZ ;  /* 0x000000ffff197224 */ /* 0x000fe200078e00ff */
[----:B--2---:R0:W2:Y:S01]  /*2330*/  I2F.S16 R24, R2 ;  /* 0x0000000200187306 */ /* 0x0040a20000101400 */
[----:B------:R-:W-:Y:S05]  /*2340*/  BRA `(.L_x_3017) ;  /* 0x00000cc000007947 */ /* 0x000fea0003800000 */
.L_x_3013:
        /* <DEDUP_REMOVED lines=9> */
.L_x_3021:
[----:B------:R-:W2:Y:S01]  /*23e0*/  LDG.E.U16 R2, [R2.64] ;  /* 0x0000002402027981 */ /* 0x000ea2000c1e1500 */
[----:B------:R-:W-:Y:S01]  /*23f0*/  IMAD.MOV.U32 R25, RZ, RZ, RZ ;  /* 0x000000ffff197224 */ /* 0x000fe200078e00ff */
[----:B--2---:R-:W-:Y:S01]  /*2400*/  HADD2.F32 R24, -RZ, R2.H0_H0 ;  /* 0x20000002ff187230 */ /* 0x004fe20000004100 */
[----:B------:R-:W-:Y:S05]  /*2410*/  BRA `(.L_x_3017) ;  /* 0x00000bf000007947 */ /* 0x000fea0003800000 */
.L_x_3020:
        /* <DEDUP_REMOVED lines=8> */
.L_x_3023:
[----:B------:R-:W2:Y:S02]  /*24a0*/  LDG.E R2, [R2.64] ;  /* 0x0000002402027981 */ /* 0x000ea4000c1e1900 */
[--C-:B--2---:R-:W-:Y:S02]  /*24b0*/  HADD2.F32 R25, -RZ, R2.reuse.H1_H1 ;  /* 0x30000002ff197230 */ /* 0x104fe40000004100 */
[----:B------:R-:W-:Y:S01]  /*24c0*/  HADD2.F32 R24, -RZ, R2.H0_H0 ;  /* 0x20000002ff187230 */ /* 0x000fe20000004100 */
[----:B------:R-:W-:Y:S05]  /*24d0*/  BRA `(.L_x_3017) ;  /* 0x00000b3000007947 */ /* 0x000fea0003800000 */
.L_x_3022:
[----:B------:R-:W2:Y:S01]  /*24e0*/  LDG.E.64 R2, [R2.64] ;  /* 0x0000002402027981 */ /* 0x000ea2000c1e1b00 */
[----:B------:R-:W-:Y:S01]  /*24f0*/  IMAD.MOV.U32 R25, RZ, RZ, RZ ;  /* 0x000000ffff197224 */ /* 0x000fe200078e00ff */
[----:B--2---:R-:W0:Y:S01]  /*2500*/  F2F.F32.F64 R24, R2 ;  /* 0x0000000200187310 */ /* 0x004e220000301000 */
[----:B------:R-:W0:-:S14]  /*2510*/  DSETP.GEU.AND P0, PT, |R2|, c[0x2][0x0], PT ;  /* 0x008000000200762a */ /* 0x000e1c0003f0e200 */
[----:B0-----:R-:W-:Y:S01]  /*2520*/  @!P0 FMUL R24, R24, 1.175494350822287508e-38 ;  /* 0x0080000018188820 */ /* 0x001fe20000400000 */
[----:B------:R-:W-:Y:S05]  /*2530*/  BRA `(.L_x_3017) ;  /* 0x00000ad000007947 */ /* 0x000fea0003800000 */
.L_x_3012:
        /* <DEDUP_REMOVED lines=13> */
.L_x_3026:
[----:B------:R-:W2:Y:S02]  /*2610*/  LDG.E.128 R4, [R2.64] ;  /* 0x0000002402047981 */ /* 0x000ea4000c1e1d00 */
[----:B--2---:R-:W0:Y:S01]  /*2620*/  F2F.F32.F64 R25, R6 ;  /* 0x0000000600197310 */ /* 0x004e220000301000 */
[----:B------:R-:W0:-:S04]  /*2630*/  DSETP.GEU.AND P0, PT, |R6|, c[0x2][0x0], PT ;  /* 0x008000000600762a */ /* 0x000e080003f0e200 */
[----:B------:R-:W2:-:S03]  /*2640*/  DSETP.GEU.AND P1, PT, |R4|, c[0x2][0x0], PT ;  /* 0x008000000400762a */ /* 0x000e860003f2e200 */
[----:B------:R-:W2:Y:S07]  /*2650*/  F2F.F32.F64 R24, R4 ;  /* 0x0000000400187310 */ /* 0x000eae0000301000 */
[----:B0-----:R-:W-:-:S04]  /*2660*/  @!P0 FMUL R25, R25, 1.175494350822287508e-38 ;  /* 0x0080000019198820 */ /* 0x001fc80000400000 */
[----:B--2---:R-:W-:Y:S01]  /*2670*/  @!P1 FMUL R24, R24, 1.175494350822287508e-38 ;  /* 0x0080000018189820 */ /* 0x004fe20000400000 */
[----:B------:R-:W-:Y:S05]  /*2680*/  BRA `(.L_x_3017) ;  /* 0x0000098000007947 */ /* 0x000fea0003800000 */
.L_x_3025:
        /* <DEDUP_REMOVED lines=27> */
.L_x_3028:
        /* <DEDUP_REMOVED lines=14> */
.L_x_3027:
[----:B------:R-:W2:Y:S01]  /*2920*/  LDG.E.U16 R2, [R2.64] ;  /* 0x0000002402027981 */ /* 0x000ea2000c1e1500 */
[----:B------:R-:W-:Y:S01]  /*2930*/  IMAD.MOV.U32 R25, RZ, RZ, RZ ;  /* 0x000000ffff197224 */ /* 0x000fe200078e00ff */
[----:B--2---:R-:W-:Y:S01]  /*2940*/  PRMT R24, RZ, 0x5410, R2 ;  /* 0x00005410ff187816 */ /* 0x004fe20000000002 */
[----:B------:R-:W-:Y:S05]  /*2950*/  BRA `(.L_x_3017) ;  /* 0x000006b000007947 */ /* 0x000fea0003800000 */
.L_x_3024:
        /* <DEDUP_REMOVED lines=10> */
[----:B--2---:R0:W2:Y:S01]  /*2a00*/  I2F.U16 R24, R2 ;  /* 0x0000000200187306 */ /* 0x0040a20000101000 */
[----:B------:R-:W-:Y:S05]  /*2a10*/  BRA `(.L_x_3017) ;  /* 0x000005f000007947 */ /* 0x000fea0003800000 */
.L_x_3031:
        /* <DEDUP_REMOVED lines=20> */
.L_x_3033:
[----:B------:R-:W-:Y:S05]  /*2b60*/  BSYNC B0 ;  /* 0x0000000000007941 */ /* 0x000fea0003800000 */
.L_x_3032:
[----:B------:R-:W-:Y:S01]  /*2b70*/  IMAD.SHL.U32 R2, R2, 0x100000, RZ ;  /* 0x0010000002027824 */ /* 0x000fe200078e00ff */
[----:B------:R-:W-:-:S04]  /*2b80*/  LEA R3, R0, 0x3b800000, 0x17 ;  /* 0x3b80000000037811 */ /* 0x000fc800078eb8ff */
[----:B------:R-:W-:Y:S01]  /*2b90*/  LOP3.LUT R24, R3, R2, R24, 0xfe, !PT ;  /* 0x0000000203187212 */ /* 0x000fe200078efe18 */
[----:B------:R-:W-:Y:S05]  /*2ba0*/  BRA `(.L_x_3017) ;  /* 0x0000046000007947 */ /* 0x000fea0003800000 */
.L_x_3030:
        /* <DEDUP_REMOVED lines=20> */
.L_x_3035:
[----:B------:R-:W-:Y:S05]  /*2cf0*/  BSYNC B0 ;  /* 0x0000000000007941 */ /* 0x000fea0003800000 */
.L_x_3034:
[----:B------:R-:W-:Y:S01]  /*2d00*/  IMAD.SHL.U32 R2, R2, 0x200000, RZ ;  /* 0x0020000002027824 */ /* 0x000fe200078e00ff */
[----:B------:R-:W-:-:S04]  /*2d10*/  LEA R3, R0, 0x37800000, 0x17 ;  /* 0x3780000000037811 */ /* 0x000fc800078eb8ff */
[----:B------:R-:W-:Y:S01]  /*2d20*/  LOP3.LUT R24, R3, R2, R24, 0xfe, !PT ;  /* 0x0000000203187212 */ /* 0x000fe200078efe18 */
[----:B------:R-:W-:Y:S05]  /*2d30*/  BRA `(.L_x_3017) ;  /* 0x000002d000007947 */ /* 0x000fea0003800000 */
.L_x_3029:
        /* <DEDUP_REMOVED lines=14> */
.L_x_3039:
[----:B------:R-:W-:Y:S05]  /*2e20*/  BSYNC B0 ;  /* 0x0000000000007941 */ /* 0x000fea0003800000 */
.L_x_3038:
[----:B------:R-:W-:Y:S01]  /*2e30*/  IMAD.MOV.U32 R25, RZ, RZ, RZ ;  /* 0x000000ffff197224 */ /* 0x000fe200078e00ff */
[----:B------:R-:W-:Y:S05]  /*2e40*/  BRA `(.L_x_3017) ;  /* 0x000001c000007947 */ /* 0x000fea0003800000 */
.L_x_3016:
        /* <DEDUP_REMOVED lines=19> */
[----:B------:R-:W-:Y:S01]  /*2f80*/  CS2R R24, SRZ ;  /* 0x0000000000187805 */ /* 0x000fe2000001ff00 */
[----:B------:R-:W-:Y:S05]  /*2f90*/  BRA `(.L_x_3017) ;  /* 0x0000007000007947 */ /* 0x000fea0003800000 */
.L_x_3037:
[----:B------:R-:W2:Y:S01]  /*2fa0*/  LDG.E.64 R2, [R2.64] ;  /* 0x0000002402027981 */ /* 0x000ea2000c1e1b00 */
[----:B------:R-:W-:Y:S01]  /*2fb0*/  IMAD.MOV.U32 R25, RZ, RZ, RZ ;  /* 0x000000ffff197224 */ /* 0x000fe200078e00ff */
[----:B--2---:R0:W2:Y:S01]  /*2fc0*/  I2F.U64 R24, R2 ;  /* 0x0000000200187312 */ /* 0x0040a20000301000 */
[----:B------:R-:W-:Y:S05]  /*2fd0*/  BRA `(.L_x_3017) ;  /* 0x0000003000007947 */ /* 0x000fea0003800000 */
.L_x_3036:
[----:B------:R-:W2:Y:S01]  /*2fe0*/  LDG.E R2, [R2.64] ;  /* 0x0000002402027981 */ /* 0x000ea2000c1e1900 */
[----:B------:R-:W-:Y:S01]  /*2ff0*/  IMAD.MOV.U32 R25, RZ, RZ, RZ ;  /* 0x000000ffff197224 */ /* 0x000fe200078e00ff */
[----:B--2---:R0:W2:Y:S06]  /*3000*/  I2F.U32 R24, R2 ;  /* 0x0000000200187306 */ /* 0x0040ac0000201000 */
.L_x_3017:
[----:B------:R-:W-:Y:S05]  /*3010*/  BSYNC B6 ;  /* 0x0000000000067941 */ /* 0x000fea0003800000 */
.L_x_3011:
[----:B------:R-:W-:Y:S02]  /*3020*/  IADD3 R26, R26, 0x80, RZ ;  /* 0x000000801a1a7810 */ /* 0x000fe40007ffe0ff */
.L_x_3010:
[----:B------:R-:W-:Y:S05]  /*3030*/  BSYNC B7 ;  /* 0x0000000000077941 */ /* 0x000fea0003800000 */
.L_x_3009:
[----:B------:R-:W-:Y:S01]  /*3040*/  ISETP.GE.AND P0, PT, R26, R22, PT ;  /* 0x000000161a00720c */ /* 0x000fe20003f06270 */
[----:B------:R-:W-:Y:S01]  /*3050*/  BSSY B6, `(.L_x_3040) ;  /* 0x00000f8000067945 */ /* 0x000fe20003800000 */
[----:B------:R-:W-:-:S11]  /*3060*/  IMAD.MOV.U32 R22, RZ, RZ, RZ ;  /* 0x000000ffff167224 */ /* 0x000fd600078e00ff */
        /* <DEDUP_REMOVED lines=16> */
[----:B------:R-:W3:Y:S01]  /*3170*/  LDG.E.S8 R2, [R2.64] ;  /* 0x0000002402027981 */ /* 0x000ee2000c1e1300 */
[----:B------:R-:W-:Y:S01]  /*3180*/  IMAD.MOV.U32 R23, RZ, RZ, RZ ;  /* 0x000000ffff177224 */ /* 0x000fe200078e00ff */
[----:B---3--:R0:W3:Y:S01]  /*3190*/  I2F.S16 R22, R2 ;  /* 0x0000000200167306 */ /* 0x0080e20000101400 */
[----:B------:R-:W-:Y:S05]  /*31a0*/  BRA `(.L_x_3041) ;  /* 0x00000e2000007947 */ /* 0x000fea0003800000 */
.L_x_3045:
[----:B------:R-:W3:Y:S01]  /*31b0*/  LDG.E.U8 R2, [R2.64] ;  /* 0x0000002402027981 */ /* 0x000ee2000c1e1100 */
[----:B------:R-:W-:Y:S01]  /*31c0*/  IMAD.MOV.U32 R23, RZ, RZ, RZ ;  /* 0x000000ffff177224 */ /* 0x000fe200078e00ff */
[----:B---3--:R0:W3:Y:S01]  /*31d0*/  I2F.U16 R22, R2 ;  /* 0x0000000200167306 */ /* 0x0080e20000101000 */
[----:B------:R-:W-:Y:S05]  /*31e0*/  BRA `(.L_x_3041) ;  /* 0x00000de000007947 */ /* 0x000fea0003800000 */
.L_x_3044:
[----:B------:R-:W-:-:S13]  /*31f0*/  ISETP.NE.AND P0, PT, R0, 0x2, PT ;  /* 0x000000020000780c */ /* 0x000fda0003f05270 */
[----:B------:R-:W-:Y:S05]  /*3200*/  @!P0 BRA `(.L_x_3047) ;  /* 0x000000c000008947 */ /* 0x000fea0003800000 */
[----:B------:R-:W-:-:S13]  /*3210*/  ISETP.NE.AND P0, PT, R0, 0x3, PT ;  /* 0x000000030000780c */ /* 0x000fda0003f05270 */
[----:B------:R-:W-:Y:S05]  /*3220*/  @!P0 BRA `(.L_x_3048) ;  /* 0x0000006000008947 */ /* 0x000fea0003800000 */
[----:B------:R-:W-:-:S13]  /*3230*/  ISETP.NE.AND P0, PT, R0, 0x4, PT ;  /* 0x000000040000780c */ /* 0x000fda0003f05270 */
[----:B------:R-:W-:Y:S05]  /*3240*/  @P0 BRA `(.L_x_3046) ;  /* 0x00000bc000000947 */ /* 0x000fea0003800000 */
[----:B------:R-:W3:Y:S01]  /*3250*/  LDG.E.64 R2, [R2.64] ;  /* 0x0000002402027981 */ /* 0x000ee2000c1e1b00 */
[----:B------:R-:W-:Y:S01]  /*3260*/  IMAD.MOV.U32 R23, RZ, RZ, RZ ;  /* 0x000000ffff177224 */ /* 0x000fe200078e00ff */
[----:B---3--:R0:W3:Y:S01]  /*3270*/  I2F.S64 R22, R2 ;  /* 0x0000000200167312 */ /* 0x0080e20000301400 */
[----:B------:R-:W-:Y:S05]  /*3280*/  BRA `(.L_x_3041) ;  /* 0x00000d4000007947 */ /* 0x000fea0003800000 */
.L_x_3048:
[----:B------:R-:W3:Y:S01]  /*3290*/  LDG.E R2, [R2.64] ;  /* 0x0000002402027981 */ /* 0x000ee2000c1e1900 */
[----:B------:R-:W-:Y:S01]  /*32a0*/  IMAD.MOV.U32 R23, RZ, RZ, RZ ;  /* 0x000000ffff177224 */ /* 0x000fe200078e00ff */
[----:B---3--:R0:W3:Y:S01]  /*32b0*/  I2F R22, R2 ;  /* 0x0000000200167306 */ /* 0x0080e20000201400 */
[----:B------:R-:W-:Y:S05]  /*32c0*/  BRA `(.L_x_3041) ;  /* 0x00000d0000007947 */ /* 0x000fea0003800000 */
.L_x_3047:
[----:B------:R-:W3:Y:S01]  /*32d0*/  LDG.E.U16 R2, [R2.64] ;  /* 0x0000002402027981 */ /* 0x000ee2000c1e1500 */
[----:B------:R-:W-:Y:S01]  /*32e0*/  IMAD.MOV.U32 R23, RZ, RZ, RZ ;  /* 0x000000ffff177224 */ /* 0x000fe200078e00ff */
[----:B---3--:R0:W3:Y:S01]  /*32f0*/  I2F.S16 R22, R2 ;  /* 0x0000000200167306 */ /* 0x0080e20000101400 */
[----:B------:R-:W-:Y:S05]  /*3300*/  BRA `(.L_x_3041) ;  /* 0x00000cc000007947 */ /* 0x000fea0003800000 */
.L_x_3043:
        /* <DEDUP_REMOVED lines=9> */
.L_x_3050:
[----:B------:R-:W3:Y:S01]  /*33a0*/  LDG.E.U16 R2, [R2.64] ;  /* 0x0000002402027981 */ /* 0x000ee2000c1e1500 */
[----:B------:R-:W-:Y:S01]  /*33b0*/  IMAD.MOV.U32 R23, RZ, RZ, RZ ;  /* 0x000000ffff177224 */ /* 0x000fe200078e00ff */
[----:B---3--:R-:W-:Y:S01]  /*33c0*/  HADD2.F32 R22, -RZ, R2.H0_H0 ;  /* 0x20000002ff167230 */ /* 0x008fe20000004100 */
[----:B------:R-:W-:Y:S05]  /*33d0*/  BRA `(.L_x_3041) ;  /* 0x00000bf000007947 */ /* 0x000fea0003800000 */
.L_x_3049:
        /* <DEDUP_REMOVED lines=8> */
.L_x_3052:
[----:B------:R-:W3:Y:S02]  /*3460*/  LDG.E R2, [R2.64] ;  /* 0x0000002402027981 */ /* 0x000ee4000c1e1900 */
[--C-:B---3--:R-:W-:Y:S02]  /*3470*/  HADD2.F32 R23, -RZ, R2.reuse.H1_H1 ;  /* 0x30000002ff177230 */ /* 0x108fe40000004100 */
[----:B------:R-:W-:Y:S01]  /*3480*/  HADD2.F32 R22, -RZ, R2.H0_H0 ;  /* 0x20000002ff167230 */ /* 0x000fe20000004100 */
[----:B------:R-:W-:Y:S05]  /*3490*/  BRA `(.L_x_3041) ;  /* 0x00000b3000007947 */ /* 0x000fea0003800000 */
.L_x_3051:
[----:B------:R-:W3:Y:S01]  /*34a0*/  LDG.E.64 R2, [R2.64] ;  /* 0x0000002402027981 */ /* 0x000ee2000c1e1b00 */
[----:B------:R-:W-:Y:S01]  /*34b0*/  IMAD.MOV.U32 R23, RZ, RZ, RZ ;  /* 0x000000ffff177224 */ /* 0x000fe200078e00ff */
[----:B---3--:R-:W0:Y:S01]  /*34c0*/  F2F.F32.F64 R22, R2 ;  /* 0x0000000200167310 */ /* 0x008e220000301000 */
[----:B------:R-:W0:-:S14]  /*34d0*/  DSETP.GEU.AND P0, PT, |R2|, c[0x2][0x0], PT ;  /* 0x008000000200762a */ /* 0x000e1c0003f0e200 */
[----:B0-----:R-:W-:Y:S01]  /*34e0*/  @!P0 FMUL R22, R22, 1.175494350822287508e-38 ;  /* 0x0080000016168820 */ /* 0x001fe20000400000 */
[----:B------:R-:W-:Y:S05]  /*34f0*/  BRA `(.L_x_3041) ;  /* 0x00000ad000007947 */ /* 0x000fea0003800000 */
.L_x_3042:
        /* <DEDUP_REMOVED lines=11> */
[----:B------:R-:W-:Y:S01]  /*35b0*/  FSEL R22, RZ, 1, !P0 ;  /* 0x3f800000ff167808 */ /* 0x000fe20004000000 */
[----:B------:R-:W-:Y:S05]  /*35c0*/  BRA `(.L_x_3041) ;  /* 0x00000a0000007947 */ /* 0x000fea0003800000 */
.L_x_3055:
[----:B------:R-:W3:Y:S02]  /*35d0*/  LDG.E.128 R4, [R2.64] ;  /* 0x0000002402047981 */ /* 0x000ee4000c1e1d00 */
[----:B---3--:R-:W0:Y:S01]  /*35e0*/  F2F.F32.F64 R23, R6 ;  /* 0x0000000600177310 */ /* 0x008e220000301000 */
[----:B------:R-:W0:-:S04]  /*35f0*/  DSETP.GEU.AND P0, PT, |R6|, c[0x2][0x0], PT ;  /* 0x008000000600762a */ /* 0x000e080003f0e200 */
[----:B------:R-:W3:-:S03]  /*3600*/  DSETP.GEU.AND P1, PT, |R4|, c[0x2][0x0], PT ;  /* 0x008000000400762a */ /* 0x000ec60003f2e200 */
[----:B------:R-:W3:Y:S07]  /*3610*/  F2F.F32.F64 R22, R4 ;  /* 0x0000000400167310 */ /* 0x000eee0000301000 */
[----:B0-----:R-:W-:-:S04]  /*3620*/  @!P0 FMUL R23, R23, 1.175494350822287508e-38 ;  /* 0x0080000017178820 */ /* 0x001fc80000400000 */
[----:B---3--:R-:W-:Y:S01]  /*3630*/  @!P1 FMUL R22, R22, 1.175494350822287508e-38 ;  /* 0x0080000016169820 */ /* 0x008fe20000400000 */
[----:B------:R-:W-:Y:S05]  /*3640*/  BRA `(.L_x_3041) ;  /* 0x0000098000007947 */ /* 0x000fea0003800000 */
.L_x_3054:
        /* <DEDUP_REMOVED lines=8> */
[----:B------:R-:W-:Y:S02]  /*36d0*/  IMAD.MOV.U32 R23, RZ, RZ, RZ ;  /* 0x000000ffff177224 */ /* 0x000fe400078e00ff */
[----:B---3--:R-:W-:-:S05]  /*36e0*/  IMAD.SHL.U32 R22, R22, 0x1000000, RZ ;  /* 0x0100000016167824 */ /* 0x008fca00078e00ff */
        /* <DEDUP_REMOVED lines=17> */
.L_x_3057:
[----:B------:R-:W3:Y:S01]  /*3800*/  LDG.E.U8 R2, [R2.64] ;  /* 0x0000002402027981 */ /* 0x000ee2000c1e1100 */
[----:B------:R-:W-:Y:S02]  /*3810*/  IMAD.MOV.U32 R23, RZ, RZ, RZ ;  /* 0x000000ffff177224 */ /* 0x000fe400078e00ff */
[C---:B---3--:R-:W-:Y:S02]  /*3820*/  IMAD.SHL.U32 R0, R2.reuse, 0x2000000, RZ ;  /* 0x0200000002007824 */ /* 0x048fe400078e00ff */
        /* <DEDUP_REMOVED lines=11> */
.L_x_3056:
[----:B------:R-:W3:Y:S01]  /*38e0*/  LDG.E.U16 R2, [R2.64] ;  /* 0x0000002402027981 */ /* 0x000ee2000c1e1500 */
[----:B------:R-:W-:Y:S01]  /*38f0*/  IMAD.MOV.U32 R23, RZ, RZ, RZ ;  /* 0x000000ffff177224 */ /* 0x000fe200078e00ff */
[----:B---3--:R-:W-:Y:S01]  /*3900*/  PRMT R22, RZ, 0x5410, R2 ;  /* 0x00005410ff167816 */ /* 0x008fe20000000002 */
[----:B------:R-:W-:Y:S05]  /*3910*/  BRA `(.L_x_3041) ;  /* 0x000006b000007947 */ /* 0x000fea0003800000 */
.L_x_3053:
        /* <DEDUP_REMOVED lines=8> */
[----:B------:R-:W3:Y:S01]  /*39a0*/  LDG.E.U16 R2, [R2.64] ;  /* 0x0000002402027981 */ /* 0x000ee2000c1e1500 */
[----:B------:R-:W-:Y:S01]  /*39b0*/  IMAD.MOV.U32 R23, RZ, RZ, RZ ;  /* 0x000000ffff177224 */ /* 0x000fe200078e00ff */
[----:B---3--:R0:W3:Y:S01]  /*39c0*/  I2F.U16 R22, R2 ;  /* 0x0000000200167306 */ /* 0x0080e20000101000 */
[----:B------:R-:W-:Y:S05]  /*39d0*/  BRA `(.L_x_3041) ;  /* 0x000005f000007947 */ /* 0x000fea0003800000 */
.L_x_3060:
[----:B------:R-:W3:Y:S01]  /*39e0*/  LDG.E.U8 R2, [R2.64] ;  /* 0x0000002402027981 */ /* 0x000ee2000c1e1100 */
[----:B------:R-:W-:Y:S01]  /*39f0*/  CS2R R22, SRZ ;  /* 0x0000000000167805 */ /* 0x000fe2000001ff00 */
        /* <DEDUP_REMOVED lines=18> */
.L_x_3062:
[----:B------:R-:W-:Y:S05]  /*3b20*/  BSYNC B0 ;  /* 0x0000000000007941 */ /* 0x000fea0003800000 */
.L_x_3061:
[----:B------:R-:W-:Y:S01]  /*3b30*/  IMAD.SHL.U32 R2, R2, 0x100000, RZ ;  /* 0x0010000002027824 */ /* 0x000fe200078e00ff */
[----:B------:R-:W-:-:S04]  /*3b40*/  LEA R3, R0, 0x3b800000, 0x17 ;  /* 0x3b80000000037811 */ /* 0x000fc800078eb8ff */
[----:B------:R-:W-:Y:S01]  /*3b50*/  LOP3.LUT R22, R3, R2, R22, 0xfe, !PT ;  /* 0x0000000203167212 */ /* 0x000fe200078efe16 */
[----:B------:R-:W-:Y:S05]  /*3b60*/  BRA `(.L_x_3041) ;  /* 0x0000046000007947 */ /* 0x000fea0003800000 */
.L_x_3059:
        /* <DEDUP_REMOVED lines=20> */
.L_x_3064:
[----:B------:R-:W-:Y:S05]  /*3cb0*/  BSYNC B0 ;  /* 0x0000000000007941 */ /* 0x000fea0003800000 */
.L_x_3063:
[----:B------:R-:W-:Y:S01]  /*3cc0*/  IMAD.SHL.U32 R2, R2, 0x200000, RZ ;  /* 0x0020000002027824 */ /* 0x000fe200078e00ff */
[----:B------:R-:W-:-:S04]  /*3cd0*/  LEA R3, R0, 0x37800000, 0x17 ;  /* 0x3780000000037811 */ /* 0x000fc800078eb8ff */
[----:B------:R-:W-:Y:S01]  /*3ce0*/  LOP3.LUT R22, R3, R2, R22, 0xfe, !PT ;  /* 0x0000000203167212 */ /* 0x000fe200078efe16 */
[----:B------:R-:W-:Y:S05]  /*3cf0*/  BRA `(.L_x_3041) ;  /* 0x000002d000007947 */ /* 0x000fea0003800000 */
.L_x_3058:
        /* <DEDUP_REMOVED lines=14> */
.L_x_3068:
[----:B------:R-:W-:Y:S05]  /*3de0*/  BSYNC B0 ;  /* 0x0000000000007941 */ /* 0x000fea0003800000 */
.L_x_3067:
[----:B------:R-:W-:Y:S01]  /*3df0*/  IMAD.MOV.U32 R23, RZ, RZ, RZ ;  /* 0x000000ffff177224 */ /* 0x000fe200078e00ff */
[----:B------:R-:W-:Y:S05]  /*3e00*/  BRA `(.L_x_3041) ;  /* 0x000001c000007947 */ /* 0x000fea0003800000 */
.L_x_3046:
        /* <DEDUP_REMOVED lines=19> */
[----:B------:R-:W-:Y:S01]  /*3f40*/  CS2R R22, SRZ ;  /* 0x0000000000167805 */ /* 0x000fe2000001ff00 */
[----:B------:R-:W-:Y:S05]  /*3f50*/  BRA `(.L_x_3041) ;  /* 0x0000007000007947 */ /* 0x000fea0003800000 */
.L_x_3066:
[----:B------:R-:W3:Y:S01]  /*3f60*/  LDG.E.64 R2, [R2.64] ;  /* 0x0000002402027981 */ /* 0x000ee2000c1e1b00 */
[----:B------:R-:W-:Y:S01]  /*3f70*/  IMAD.MOV.U32 R23, RZ, RZ, RZ ;  /* 0x000000ffff177224 */ /* 0x000fe200078e00ff */
[----:B---3--:R0:W3:Y:S01]  /*3f80*/  I2F.U64 R22, R2 ;  /* 0x0000000200167312 */ /* 0x0080e20000301000 */
[----:B------:R-:W-:Y:S05]  /*3f90*/  BRA `(.L_x_3041) ;  /* 0x0000003000007947 */ /* 0x000fea0003800000 */
.L_x_3065:
[----:B------:R-:W3:Y:S01]  /*3fa0*/  LDG.E R2, [R2.64] ;  /* 0x0000002402027981 */ /* 0x000ee2000c1e1900 */
[----:B------:R-:W-:Y:S01]  /*3fb0*/  IMAD.MOV.U32 R23, RZ, RZ, RZ ;  /* 0x000000ffff177224 */ /* 0x000fe200078e00ff */
[----:B---3--:R0:W3:Y:S06]  /*3fc0*/  I2F.U32 R22, R2 ;  /* 0x0000000200167306 */ /* 0x0080ec0000201000 */
.L_x_3041:
[----:B------:R-:W-:Y:S05]  /*3fd0*/  BSYNC B6 ;  /* 0x0000000000067941 */ /* 0x000fea0003800000 */
.L_x_3040:
[----:B------:R-:W4:Y:S01]  /*3fe0*/  S2R R28, SR_TID.X ;  /* 0x00000000001c7919 */ /* 0x000f220000002100 */
[----:B------:R-:W-:Y:S01]  /*3ff0*/  IMAD.MOV.U32 R6, RZ, RZ, -0x200 ;  /* 0xfffffe00ff067424 */ /* 0x000fe200078e00ff */
[----:B------:R-:W0:Y:S01]  /*4000*/  LDC.U8 R5, c[0x0][0x19c] ;  /* 0x00006700ff057b82 */ /* 0x000e220000000000 */
[----:B------:R-:W-:Y:S01]  /*4010*/  BSSY B0, `(.L_x_3069) ;  /* 0x0000016000007945 */ /* 0x000fe20003800000 */
[----:B------:R-:W-:Y:S01]  /*4020*/  IMAD.MOV.U32 R27, RZ, RZ, RZ ;  /* 0x000000ffff1b7224 */ /* 0x000fe200078e00ff */
[----:B0-----:R-:W-:Y:S01]  /*4030*/  CS2R R2, SRZ ;  /* 0x0000000000027805 */ /* 0x001fe2000001ff00 */
[----:B------:R-:W-:-:S05]  /*4040*/  IMAD R6, R29, R6, c[0x0][0x160] ;  /* 0x000058001d067624 */ /* 0x000fca00078e0206 */
[CC--:B----4-:R-:W-:Y:S02]  /*4050*/  ISETP.GE.AND P0, PT, R28.reuse, R6.reuse, PT ;  /* 0x000000061c00720c */ /* 0x0d0fe40003f06270 */
[C---:B------:R-:W-:Y:S02]  /*4060*/  IADD3 R0, R28.reuse, 0x100, RZ ;  /* 0x000001001c007810 */ /* 0x040fe40007ffe0ff */
[----:B------:R-:W-:Y:S02]  /*4070*/  IADD3 R29, R28, 0x80, RZ ;  /* 0x000000801c1d7810 */ /* 0x000fe40007ffe0ff */
[----:B------:R-:W-:Y:S02]  /*4080*/  ISETP.GE.AND P1, PT, R0, R6, PT ;  /* 0x000000060000720c */ /* 0x000fe40003f26270 */
[----:B------:R-:W-:-:S05]  /*4090*/  IADD3 R4, R28, 0x180, RZ ;  /* 0x000001801c047810 */ /* 0x000fca0007ffe0ff */
[----:B------:R-:W-:Y:S05]  /*40a0*/  @P0 BRA `(.L_x_3070) ;  /* 0x000000c000000947 */ /* 0x000fea0003800000 */
[C---:B-----5:R-:W-:Y:S02]  /*40b0*/  FSETP.NEU.FTZ.AND P4, PT, R18.reuse, -INF , PT ;  /* 0xff8000001200780b */ /* 0x060fe40003f9d000 */
[C---:B------:R-:W-:Y:S02]  /*40c0*/  FSETP.NEU.FTZ.AND P5, PT, R19.reuse, -INF , PT ;  /* 0xff8000001300780b */ /* 0x040fe40003fbd000 */
[C---:B------:R-:W-:Y:S02]  /*40d0*/  FSETP.NEU.FTZ.AND P2, PT, R18.reuse, +INF , PT ;  /* 0x7f8000001200780b */ /* 0x040fe40003f5d000 */
[C---:B------:R-:W-:Y:S02]  /*40e0*/  FSETP.NEU.FTZ.AND P3, PT, R19.reuse, +INF , PT ;  /* 0x7f8000001300780b */ /* 0x040fe40003f7d000 */
[----:B------:R-:W-:Y:S02]  /*40f0*/  FSEL R0, R18, c[0x0][0x170], P4 ;  /* 0x00005c0012007a08 */ /* 0x000fe40002000000 */
[----:B------:R-:W-:-:S02]  /*4100*/  FSEL R2, R19, c[0x0][0x170], P5 ;  /* 0x00005c0013027a08 */ /* 0x000fc40002800000 */
[----:B------:R-:W-:Y:S02]  /*4110*/  FSETP.GTU.FTZ.AND P4, PT, |R18|, +INF , PT ;  /* 0x7f8000001200780b */ /* 0x000fe40003f9c200 */
[----:B------:R-:W-:Y:S02]  /*4120*/  FSETP.GTU.FTZ.AND P5, PT, |R19|, +INF , PT ;  /* 0x7f8000001300780b */ /* 0x000fe40003fbc200 */
[----:B------:R-:W-:Y:S02]  /*4130*/  FSEL R0, R0, c[0x0][0x16c], P2 ;  /* 0x00005b0000007a08 */ /* 0x000fe40001000000 */
[----:B------:R-:W-:Y:S02]  /*4140*/  FSEL R3, R2, c[0x0][0x16c], P3 ;  /* 0x00005b0002037a08 */ /* 0x000fe40001800000 */
[----:B------:R-:W-:Y:S02]  /*4150*/  FSEL R2, R0, c[0x0][0x168], !P4 ;  /* 0x00005a0000027a08 */ /* 0x000fe40006000000 */
[----:B------:R-:W-:-:S02]  /*4160*/  FSEL R3, R3, c[0x0][0x168], !P5 ;  /* 0x00005a0003037a08 */ /* 0x000fc40006800000 */
.L_x_3070:
[----:B------:R-:W-:Y:S05]  /*4170*/  BSYNC B0 ;  /* 0x0000000000007941 */ /* 0x000fea0003800000 */
.L_x_3069:
[-C--:B------:R-:W-:Y:S01]  /*4180*/  ISETP.GE.AND P3, PT, R29, R6.reuse, PT ;  /* 0x000000061d00720c */ /* 0x080fe20003f66270 */
[----:B------:R-:W-:Y:S01]  /*4190*/  BSSY B0, `(.L_x_3071) ;  /* 0x0000010000007945 */ /* 0x000fe20003800000 */
[----:B------:R-:W-:Y:S01]  /*41a0*/  ISETP.GE.AND P2, PT, R4, R6, PT ;  /* 0x000000060400720c */ /* 0x000fe20003f46270 */
[----:B------:R-:W-:-:S10]  /*41b0*/  IMAD.MOV.U32 R26, RZ, RZ, RZ ;  /* 0x000000ffff1a7224 */ /* 0x000fd400078e00ff */
[----:B------:R-:W-:Y:S05]  /*41c0*/  @P3 BRA `(.L_x_3072) ;  /* 0x000000c000003947 */ /* 0x000fea0003800000 */
[C---:B-1---5:R-:W-:Y:S02]  /*41d0*/  FSETP.NEU.FTZ.AND P5, PT, R16.reuse, -INF , PT ;  /* 0xff8000001000780b */ /* 0x062fe40003fbd000 */
[C---:B------:R-:W-:Y:S02]  /*41e0*/  FSETP.NEU.FTZ.AND P3, PT, R17.reuse, -INF , PT ;  /* 0xff8000001100780b */ /* 0x040fe40003f7d000 */
[C---:B------:R-:W-:Y:S02]  /*41f0*/  FSETP.NEU.FTZ.AND P4, PT, R16.reuse, +INF , PT ;  /* 0x7f8000001000780b */ /* 0x040fe40003f9d000 */
[----:B------:R-:W-:Y:S02]  /*4200*/  FSEL R0, R16, c[0x0][0x170], P5 ;  /* 0x00005c0010007a08 */ /* 0x000fe40002800000 */
[C---:B------:R-:W-:Y:S02]  /*4210*/  FSETP.NEU.FTZ.AND P6, PT, R17.reuse, +INF , PT ;  /* 0x7f8000001100780b */ /* 0x040fe40003fdd000 */
[----:B------:R-:W-:-:S02]  /*4220*/  FSEL R4, R17, c[0x0][0x170], P3 ;  /* 0x00005c0011047a08 */ /* 0x000fc40001800000 */
[----:B------:R-:W-:Y:S02]  /*4230*/  FSETP.GTU.FTZ.AND P5, PT, |R16|, +INF , PT ;  /* 0x7f8000001000780b */ /* 0x000fe40003fbc200 */
[----:B------:R-:W-:Y:S02]  /*4240*/  FSEL R0, R0, c[0x0][0x16c], P4 ;  /* 0x00005b0000007a08 */ /* 0x000fe40002000000 */
[----:B------:R-:W-:Y:S02]  /*4250*/  FSETP.GTU.FTZ.AND P3, PT, |R17|, +INF , PT ;  /* 0x7f8000001100780b */ /* 0x000fe40003f7c200 */
[----:B------:R-:W-:Y:S02]  /*4260*/  FSEL R4, R4, c[0x0][0x16c], P6 ;  /* 0x00005b0004047a08 */ /* 0x000fe40003000000 */
[----:B------:R-:W-:Y:S02]  /*4270*/  FSEL R26, R0, c[0x0][0x168], !P5 ;  /* 0x00005a00001a7a08 */ /* 0x000fe40006800000 */
[----:B------:R-:W-:-:S02]  /*4280*/  FSEL R27, R4, c[0x0][0x168], !P3 ;  /* 0x00005a00041b7a08 */ /* 0x000fc40005800000 */
.L_x_3072:
[----:B------:R-:W-:Y:S05]  /*4290*/  BSYNC B0 ;  /* 0x0000000000007941 */ /* 0x000fea0003800000 */
.L_x_3071:
[----:B------:R-:W-:Y:S01]  /*42a0*/  BSSY B0, `(.L_x_3073) ;  /* 0x0000010000007945 */ /* 0x000fe20003800000 */
[----:B-----5:R-:W-:Y:S01]  /*42b0*/  IMAD.MOV.U32 R19, RZ, RZ, RZ ;  /* 0x000000ffff137224 */ /* 0x020fe200078e00ff */
[----:B-1----:R-:W-:Y:S01]  /*42c0*/  CS2R R16, SRZ ;  /* 0x0000000000107805 */ /* 0x002fe2000001ff00 */
[----:B------:R-:W-:Y:S05]  /*42d0*/  @P1 BRA `(.L_x_3074) ;  /* 0x000000c000001947 */ /* 0x000fea0003800000 */
[----:B--2---:R-:W-:Y:S02]  /*42e0*/  FSETP.NEU.FTZ.AND P4, PT, R24, -INF , PT ;  /* 0xff8000001800780b */ /* 0x004fe40003f9d000 */
[----:B------:R-:W-:-:S02]  /*42f0*/  FSETP.NEU.FTZ.AND P5, PT, R25, -INF , PT ;  /* 0xff8000001900780b */ /* 0x000fc40003fbd000 */
[C---:B------:R-:W-:Y:S02]  /*4300*/  FSETP.NEU.FTZ.AND P1, PT, R24.reuse, +INF , PT ;  /* 0x7f8000001800780b */ /* 0x040fe40003f3d000 */
[C---:B------:R-:W-:Y:S02]  /*4310*/  FSETP.NEU.FTZ.AND P3, PT, R25.reuse, +INF , PT ;  /* 0x7f8000001900780b */ /* 0x040fe40003f7d000 */
[C---:B------:R-:W-:Y:S02]  /*4320*/  FSEL R0, R24.reuse, c[0x0][0x170], P4 ;  /* 0x00005c0018007a08 */ /* 0x040fe40002000000 */
[C---:B------:R-:W-:Y:S02]  /*4330*/  FSEL R4, R25.reuse, c[0x0][0x170], P5 ;  /* 0x00005c0019047a08 */ /* 0x040fe40002800000 */
[----:B------:R-:W-:Y:S02]  /*4340*/  FSETP.GTU.FTZ.AND P4, PT, |R24|, +INF , PT ;  /* 0x7f8000001800780b */ /* 0x000fe40003f9c200 */
[----:B------:R-:W-:-:S02]  /*4350*/  FSETP.GTU.FTZ.AND P5, PT, |R25|, +INF , PT ;  /* 0x7f8000001900780b */ /* 0x000fc40003fbc200 */
[----:B------:R-:W-:Y:S02]  /*4360*/  FSEL R0, R0, c[0x0][0x16c], P1 ;  /* 0x00005b0000007a08 */ /* 0x000fe40000800000 */
[----:B------:R-:W-:Y:S02]  /*4370*/  FSEL R4, R4, c[0x0][0x16c], P3 ;  /* 0x00005b0004047a08 */ /* 0x000fe40001800000 */
[----:B------:R-:W-:Y:S02]  /*4380*/  FSEL R16, R0, c[0x0][0x168], !P4 ;  /* 0x00005a0000107a08 */ /* 0x000fe40006000000 */
[----:B------:R-:W-:Y:S02]  /*4390*/  FSEL R17, R4, c[0x0][0x168], !P5 ;  /* 0x00005a0004117a08 */ /* 0x000fe40006800000 */
.L_x_3074:
[----:B------:R-:W-:Y:S05]  /*43a0*/  BSYNC B0 ;  /* 0x0000000000007941 */ /* 0x000fea0003800000 */
.L_x_3073:
[----:B--2---:R-:W0:Y:S01]  /*43b0*/  S2R R24, SR_CTAID.X ;  /* 0x0000000000187919 */ /* 0x004e220000002500 */
[----:B------:R-:W-:Y:S01]  /*43c0*/  BSSY B0, `(.L_x_3075) ;  /* 0x000000f000007945 */ /* 0x000fe20003800000 */
[----:B------:R-:W-:Y:S01]  /*43d0*/  IMAD.MOV.U32 R18, RZ, RZ, RZ ;  /* 0x000000ffff127224 */ /* 0x000fe200078e00ff */
[----:B------:R-:W-:Y:S05]  /*43e0*/  @P2 BRA `(.L_x_3076) ;  /* 0x000000c000002947 */ /* 0x000fea0003800000 */
[----:B---3--:R-:W-:Y:S02]  /*43f0*/  FSETP.NEU.FTZ.AND P1, PT, R22, -INF , PT ;  /* 0xff8000001600780b */ /* 0x008fe40003f3d000 */
        /* <DEDUP_REMOVED lines=11> */
.L_x_3076:
[----:B------:R-:W-:Y:S05]  /*44b0*/  BSYNC B0 ;  /* 0x0000000000007941 */ /* 0x000fea0003800000 */
.L_x_3075:
[----:B------:R-:W-:Y:S01]  /*44c0*/  BSSY B6, `(.L_x_3077) ;  /* 0x0000102000067945 */ /* 0x000fe20003800000 */
[----:B------:R-:W-:Y:S05]  /*44d0*/  @P0 BRA `(.L_x_3078) ;  /* 0x0000100000000947 */ /* 0x000fea0003800000 */
[----:B------:R-:W-:Y:S01]  /*44e0*/  PRMT R0, R5, 0x9910, RZ ;  /* 0x0000991005007816 */ /* 0x000fe200000000ff */
[----:B0-----:R-:W-:-:S03]  /*44f0*/  IMAD R28, R24, 0x200, R28 ;  /* 0x00000200181c7824 */ /* 0x001fc600078e021c */
        /* <DEDUP_REMOVED lines=17> */
.L_x_3082:
[----:B------:R-:W0:Y:S01]  /*4610*/  F2I.S64.TRUNC R2, R2 ;  /* 0x0000000200027311 */ /* 0x000e22000020d900 */
[----:B------:R-:W-:Y:S02]  /*4620*/  IMAD.MOV.U32 R28, RZ, RZ, R29 ;  /* 0x000000ffff1c7224 */ /* 0x000fe400078e001d */
[----:B0-----:R-:W-:-:S05]  /*4630*/  IMAD.MOV.U32 R5, RZ, RZ, R2 ;  /* 0x000000ffff057224 */ /* 0x001fca00078e0002 */
[----:B------:R0:W-:Y:S01]  /*4640*/  STG.E.U8 [R8.64], R5 ;  /* 0x0000000508007986 */ /* 0x0001e2000c101124 */
[----:B------:R-:W-:Y:S05]  /*4650*/  BRA `(.L_x_3078) ;  /* 0x00000e8000007947 */ /* 0x000fea0003800000 */
.L_x_3081:
        /* <DEDUP_REMOVED lines=10> */
.L_x_3085:
[----:B------:R-:W0:Y:S01]  /*4700*/  F2I.FTZ.TRUNC.NTZ R3, R2 ;  /* 0x0000000200037305 */ /* 0x000e22000021f100 */
[----:B------:R-:W-:Y:S01]  /*4710*/  IMAD.MOV.U32 R28, RZ, RZ, R29 ;  /* 0x000000ffff1c7224 */ /* 0x000fe200078e001d */
[----:B0-----:R0:W-:Y:S01]  /*4720*/  STG.E [R8.64], R3 ;  /* 0x0000000308007986 */ /* 0x0011e2000c101924 */
[----:B------:R-:W-:Y:S05]  /*4730*/  BRA `(.L_x_3078) ;  /* 0x00000da000007947 */ /* 0x000fea0003800000 */
.L_x_3084:
[----:B------:R-:W0:Y:S01]  /*4740*/  F2I.FTZ.TRUNC.NTZ R3, R2 ;  /* 0x0000000200037305 */ /* 0x000e22000021f100 */
[----:B------:R-:W-:Y:S01]  /*4750*/  IMAD.MOV.U32 R28, RZ, RZ, R29 ;  /* 0x000000ffff1c7224 */ /* 0x000fe200078e001d */
[----:B0-----:R0:W-:Y:S01]  /*4760*/  STG.E.U16 [R8.64], R3 ;  /* 0x0000000308007986 */ /* 0x0011e2000c101524 */
[----:B------:R-:W-:Y:S05]  /*4770*/  BRA `(.L_x_3078) ;  /* 0x00000d6000007947 */ /* 0x000fea0003800000 */
.L_x_3080:
        /* <DEDUP_REMOVED lines=9> */
.L_x_3087:
[----:B------:R-:W-:Y:S01]  /*4810*/  F2FP.PACK_AB R2, RZ, R2 ;  /* 0x00000002ff02723e */ /* 0x000fe200000000ff */
[----:B------:R-:W-:-:S04]  /*4820*/  IMAD.MOV.U32 R28, RZ, RZ, R29 ;  /* 0x000000ffff1c7224 */ /* 0x000fc800078e001d */
[----:B------:R0:W-:Y:S01]  /*4830*/  STG.E.U16 [R8.64], R2 ;  /* 0x0000000208007986 */ /* 0x0001e2000c101524 */
[----:B------:R-:W-:Y:S05]  /*4840*/  BRA `(.L_x_3078) ;  /* 0x00000c9000007947 */ /* 0x000fea0003800000 */
.L_x_3086:
[----:B------:R-:W-:-:S13]  /*4850*/  ISETP.NE.AND P0, PT, R0, 0x7, PT ;  /* 0x000000070000780c */ /* 0x000fda0003f05270 */
[----:B------:R-:W-:Y:S05]  /*4860*/  @!P0 BRA `(.L_x_3088) ;  /* 0x000000b000008947 */ /* 0x000fea0003800000 */
[----:B------:R-:W-:-:S13]  /*4870*/  ISETP.NE.AND P0, PT, R0, 0x8, PT ;  /* 0x000000080000780c */ /* 0x000fda0003f05270 */
[----:B------:R-:W-:Y:S05]  /*4880*/  @!P0 BRA `(.L_x_3089) ;  /* 0x0000005000008947 */ /* 0x000fea0003800000 */
[----:B------:R-:W-:-:S13]  /*4890*/  ISETP.NE.AND P0, PT, R0, 0x9, PT ;  /* 0x000000090000780c */ /* 0x000fda0003f05270 */
[----:B------:R-:W-:Y:S05]  /*48a0*/  @P0 BRA `(.L_x_3083) ;  /* 0x00000a7000000947 */ /* 0x000fea0003800000 */
[----:B------:R0:W-:Y:S01]  /*48b0*/  STG.E.64 [R8.64], R2 ;  /* 0x0000000208007986 */ /* 0x0001e2000c101b24 */
[----:B------:R-:W-:Y:S01]  /*48c0*/  IMAD.MOV.U32 R28, RZ, RZ, R29 ;  /* 0x000000ffff1c7224 */ /* 0x000fe200078e001d */
[----:B------:R-:W-:Y:S05]  /*48d0*/  BRA `(.L_x_3078) ;  /* 0x00000c0000007947 */ /* 0x000fea0003800000 */
.L_x_3089:
[----:B------:R-:W-:Y:S01]  /*48e0*/  F2FP.PACK_AB R3, R3, R2 ;  /* 0x000000020303723e */ /* 0x000fe200000000ff */
[----:B------:R-:W-:-:S04]  /*48f0*/  IMAD.MOV.U32 R28, RZ, RZ, R29 ;  /* 0x000000ffff1c7224 */ /* 0x000fc800078e001d */
[----:B------:R0:W-:Y:S01]  /*4900*/  STG.E [R8.64], R3 ;  /* 0x0000000308007986 */ /* 0x0001e2000c101924 */
[----:B------:R-:W-:Y:S05]  /*4910*/  BRA `(.L_x_3078) ;  /* 0x00000bc000007947 */ /* 0x000fea0003800000 */
.L_x_3088:
[----:B------:R-:W-:Y:S02]  /*4920*/  FMUL.FTZ R2, R2, 1 ;  /* 0x3f80000002027820 */ /* 0x000fe40000410000 */
[----:B------:R-:W-:-:S04]  /*4930*/  IMAD.MOV.U32 R28, RZ, RZ, R29 ;  /* 0x000000ffff1c7224 */ /* 0x000fc800078e001d */
[----:B------:R-:W0:Y:S02]  /*4940*/  F2F.F64.F32 R2, R2 ;  /* 0x0000000200027310 */ /* 0x000e240000201800 */
[----:B0-----:R0:W-:Y:S01]  /*4950*/  STG.E.64 [R8.64], R2 ;  /* 0x0000000208007986 */ /* 0x0011e2000c101b24 */
[----:B------:R-:W-:Y:S05]  /*4960*/  BRA `(.L_x_3078) ;  /* 0x00000b7000007947 */ /* 0x000fea0003800000 */
.L_x_3079:
        /* <DEDUP_REMOVED lines=9> */
[----:B------:R-:W-:Y:S01]  /*4a00*/  IMAD.MOV.U32 R28, RZ, RZ, R29 ;  /* 0x000000ffff1c7224 */ /* 0x000fe200078e001d */
[----:B------:R-:W-:-:S04]  /*4a10*/  FSETP.NEU.FTZ.AND P1, PT, R3, RZ, PT ;  /* 0x000000ff0300720b */ /* 0x000fc80003f3d000 */
[----:B------:R-:W-:-:S04]  /*4a20*/  PLOP3.LUT P0, PT, P0, P1, PT, 0xa8, 0x0 ;  /* 0x000000000000781c */ /* 0x000fc80000703570 */
[----:B------:R-:W-:-:S05]  /*4a30*/  SEL R3, RZ, 0x1, !P0 ;  /* 0x00000001ff037807 */ /* 0x000fca0004000000 */
[----:B------:R0:W-:Y:S01]  /*4a40*/  STG.E.U8 [R8.64], R3 ;  /* 0x0000000308007986 */ /* 0x0001e2000c101124 */
[----:B------:R-:W-:Y:S05]  /*4a50*/  BRA `(.L_x_3078) ;  /* 0x00000a8000007947 */ /* 0x000fea0003800000 */
.L_x_3092:
[----:B------:R-:W-:Y:S02]  /*4a60*/  FMUL.FTZ R6, R3, 1 ;  /* 0x3f80000003067820 */ /* 0x000fe40000410000 */
[----:B------:R-:W-:Y:S02]  /*4a70*/  FMUL.FTZ R4, R2, 1 ;  /* 0x3f80000002047820 */ /* 0x000fe40000410000 */
[----:B------:R-:W-:Y:S02]  /*4a80*/  IMAD.MOV.U32 R28, RZ, RZ, R29 ;  /* 0x000000ffff1c7224 */ /* 0x000fe400078e001d */
[----:B------:R-:W-:Y:S08]  /*4a90*/  F2F.F64.F32 R6, R6 ;  /* 0x0000000600067310 */ /* 0x000ff00000201800 */
[----:B------:R-:W0:Y:S02]  /*4aa0*/  F2F.F64.F32 R4, R4 ;  /* 0x0000000400047310 */ /* 0x000e240000201800 */
[----:B0-----:R0:W-:Y:S01]  /*4ab0*/  STG.E.128 [R8.64], R4 ;  /* 0x0000000408007986 */ /* 0x0011e2000c101d24 */
[----:B------:R-:W-:Y:S05]  /*4ac0*/  BRA `(.L_x_3078) ;  /* 0x00000a1000007947 */ /* 0x000fea0003800000 */
.L_x_3091:
        /* <DEDUP_REMOVED lines=20> */
.L_x_3096:
[----:B------:R-:W-:Y:S05]  /*4c10*/  BSYNC B0 ;  /* 0x0000000000007941 */ /* 0x000fea0003800000 */
.L_x_3095:
[----:B------:R-:W-:Y:S01]  /*4c20*/  LOP3.LUT R5, R0, R5, RZ, 0xfc, !PT ;  /* 0x0000000500057212 */ /* 0x000fe200078efcff */
[----:B------:R-:W-:-:S04]  /*4c30*/  IMAD.MOV.U32 R28, RZ, RZ, R29 ;  /* 0x000000ffff1c7224 */ /* 0x000fc800078e001d */
[----:B------:R0:W-:Y:S01]  /*4c40*/  STG.E.U8 [R8.64], R5 ;  /* 0x0000000508007986 */ /* 0x0001e2000c101124 */
[----:B------:R-:W-:Y:S05]  /*4c50*/  BRA `(.L_x_3078) ;  /* 0x0000088000007947 */ /* 0x000fea0003800000 */
.L_x_3094:
        /* <DEDUP_REMOVED lines=12> */
.L_x_3098:
[----:B------:R-:W-:Y:S01]  /*4d20*/  IMAD.MOV.U32 R0, RZ, RZ, 0x7f ;  /* 0x0000007fff007424 */ /* 0x000fe200078e00ff */
[----:B------:R-:W-:-:S04]  /*4d30*/  ISETP.GT.U32.AND P0, PT, R4, 0x7f800000, PT ;  /* 0x7f8000000400780c */ /* 0x000fc80003f04070 */
[----:B------:R-:W-:-:S04]  /*4d40*/  SEL R0, R0, 0x7c, P0 ;  /* 0x0000007c00007807 */ /* 0x000fc80000000000 */
.L_x_3099:
[----:B------:R-:W-:Y:S05]  /*4d50*/  BSYNC B0 ;  /* 0x0000000000007941 */ /* 0x000fea0003800000 */
.L_x_3097:
[----:B------:R-:W-:Y:S01]  /*4d60*/  LOP3.LUT R2, R2, 0x80000000, RZ, 0xc0, !PT ;  /* 0x8000000002027812 */ /* 0x000fe200078ec0ff */
[----:B------:R-:W-:-:S03]  /*4d70*/  IMAD.MOV.U32 R28, RZ, RZ, R29 ;  /* 0x000000ffff1c7224 */ /* 0x000fc600078e001d */
[----:B------:R-:W-:-:S04]  /*4d80*/  SHF.R.U32.HI R3, RZ, 0x18, R2 ;  /* 0x00000018ff037819 */ /* 0x000fc80000011602 */
[----:B------:R-:W-:-:S05]  /*4d90*/  LOP3.LUT R3, R0, R3, RZ, 0xfc, !PT ;  /* 0x0000000300037212 */ /* 0x000fca00078efcff */
[----:B------:R0:W-:Y:S01]  /*4da0*/  STG.E.U8 [R8.64], R3 ;  /* 0x0000000308007986 */ /* 0x0001e2000c101124 */
[----:B------:R-:W-:Y:S05]  /*4db0*/  BRA `(.L_x_3078) ;  /* 0x0000072000007947 */ /* 0x000fea0003800000 */
.L_x_3093:
[----:B------:R-:W-:Y:S01]  /*4dc0*/  F2FP.BF16.PACK_AB R2, RZ, R2 ;  /* 0x00000002ff02723e */ /* 0x000fe200000010ff */
[----:B------:R-:W-:-:S04]  /*4dd0*/  IMAD.MOV.U32 R28, RZ, RZ, R29 ;  /* 0x000000ffff1c7224 */ /* 0x000fc800078e001d */
[----:B------:R0:W-:Y:S01]  /*4de0*/  STG.E.U16 [R8.64], R2 ;  /* 0x0000000208007986 */ /* 0x0001e2000c101524 */
[----:B------:R-:W-:Y:S05]  /*4df0*/  BRA `(.L_x_3078) ;  /* 0x000006e000007947 */ /* 0x000fea0003800000 */
.L_x_3090:
        /* <DEDUP_REMOVED lines=12> */
.L_x_3102:
        /* <DEDUP_REMOVED lines=16> */
.L_x_3105:
[----:B------:R-:W-:-:S04]  /*4fc0*/  LOP3.LUT R2, R2, 0x80000000, RZ, 0xc0, !PT ;  /* 0x8000000002027812 */ /* 0x000fc800078ec0ff */
[----:B------:R-:W-:-:S04]  /*4fd0*/  SHF.R.U32.HI R3, RZ, 0x18, R2 ;  /* 0x00000018ff037819 */ /* 0x000fc80000011602 */
[----:B------:R-:W-:-:S04]  /*4fe0*/  LOP3.LUT R0, R0, R3, RZ, 0xfc, !PT ;  /* 0x0000000300007212 */ /* 0x000fc800078efcff */
[----:B------:R-:W-:Y:S02]  /*4ff0*/  PRMT R4, R0, 0x7610, R4 ;  /* 0x0000761000047816 */ /* 0x000fe40000000004 */
.L_x_3104:
[----:B------:R-:W-:Y:S05]  /*5000*/  BSYNC B0 ;  /* 0x0000000000007941 */ /* 0x000fea0003800000 */
.L_x_3103:
[----:B------:R0:W-:Y:S01]  /*5010*/  STG.E.U8 [R8.64], R4 ;  /* 0x0000000408007986 */ /* 0x0001e2000c101124 */
[----:B------:R-:W-:Y:S01]  /*5020*/  IMAD.MOV.U32 R28, RZ, RZ, R29 ;  /* 0x000000ffff1c7224 */ /* 0x000fe200078e001d */
[----:B------:R-:W-:Y:S05]  /*5030*/  BRA `(.L_x_3078) ;  /* 0x000004a000007947 */ /* 0x000fea0003800000 */
.L_x_3101:
        /* <DEDUP_REMOVED lines=16> */
.L_x_3108:
[----:B------:R-:W-:-:S04]  /*5140*/  LOP3.LUT R2, R2, 0x80000000, RZ, 0xc0, !PT ;  /* 0x8000000002027812 */ /* 0x000fc800078ec0ff */
[----:B------:R-:W-:-:S04]  /*5150*/  SHF.R.U32.HI R3, RZ, 0x18, R2 ;  /* 0x00000018ff037819 */ /* 0x000fc80000011602 */
[----:B------:R-:W-:-:S04]  /*5160*/  LOP3.LUT R0, R0, R3, RZ, 0xfc, !PT ;  /* 0x0000000300007212 */ /* 0x000fc800078efcff */
[----:B------:R-:W-:Y:S02]  /*5170*/  PRMT R4, R0, 0x7610, R4 ;  /* 0x0000761000047816 */ /* 0x000fe40000000004 */
.L_x_3107:
[----:B------:R-:W-:Y:S05]  /*5180*/  BSYNC B0 ;  /* 0x0000000000007941 */ /* 0x000fea0003800000 */
.L_x_3106:
[----:B------:R0:W-:Y:S01]  /*5190*/  STG.E.U8 [R8.64], R4 ;  /* 0x0000000408007986 */ /* 0x0001e2000c101124 */
[----:B------:R-:W-:Y:S01]  /*51a0*/  IMAD.MOV.U32 R28, RZ, RZ, R29 ;  /* 0x000000ffff1c7224 */ /* 0x000fe200078e001d */
[----:B------:R-:W-:Y:S05]  /*51b0*/  BRA `(.L_x_3078) ;  /* 0x0000032000007947 */ /* 0x000fea0003800000 */
.L_x_3100:
        /* <DEDUP_REMOVED lines=22> */
.L_x_3083:
        /* <DEDUP_REMOVED lines=18> */
[----:B0--3--:R-:W-:Y:S05]  /*5440*/  CALL.ABS.NOINC R14 ;  /* 0x000000000e007343 */ /* 0x009fea0003c00000 */
[----:B------:R-:W-:Y:S01]  /*5450*/  IMAD.MOV.U32 R28, RZ, RZ, R29 ;  /* 0x000000ffff1c7224 */ /* 0x000fe200078e001d */
[----:B------:R-:W-:Y:S05]  /*5460*/  BRA `(.L_x_3078) ;  /* 0x0000007000007947 */ /* 0x000fea0003800000 */
.L_x_3110:
[----:B------:R-:W0:Y:S01]  /*5470*/  F2I.U64.TRUNC R2, R2 ;  /* 0x0000000200027311 */ /* 0x000e22000020d800 */
[----:B------:R-:W-:Y:S01]  /*5480*/  IMAD.MOV.U32 R28, RZ, RZ, R29 ;  /* 0x000000ffff1c7224 */ /* 0x000fe200078e001d */
[----:B0-----:R0:W-:Y:S01]  /*5490*/  STG.E.64 [R8.64], R2 ;  /* 0x0000000208007986 */ /* 0x0011e2000c101b24 */
[----:B------:R-:W-:Y:S05]  /*54a0*/  BRA `(.L_x_3078) ;  /* 0x0000003000007947 */ /* 0x000fea0003800000 */
.L_x_3109:
[----:B------:R-:W0:Y:S01]  /*54b0*/  F2I.FTZ.U32.TRUNC.NTZ R3, R2 ;  /* 0x0000000200037305 */ /* 0x000e22000021f000 */
[----:B------:R-:W-:Y:S01]  /*54c0*/  IMAD.MOV.U32 R28, RZ, RZ, R29 ;  /* 0x000000ffff1c7224 */ /* 0x000fe200078e001d */
[----:B0-----:R0:W-:Y:S06]  /*54d0*/  STG.E [R8.64], R3 ;  /* 0x0000000308007986 */ /* 0x0011ec000c101924 */
.L_x_3078:
[----:B------:R-:W-:Y:S05]  /*54e0*/  BSYNC B6 ;  /* 0x0000000000067941 */ /* 0x000fea0003800000 */
.L_x_3077:
[----:B---3--:R-:W-:Y:S01]  /*54f0*/  IMAD.MOV.U32 R22, RZ, RZ, -0x200 ;  /* 0xfffffe00ff167424 */ /* 0x008fe200078e00ff */
[----:B------:R-:W-:Y:S03]  /*5500*/  BSSY B6, `(.L_x_3111) ;  /* 0x00001df000067945 */ /* 0x000fe60003800000 */
[----:B0-----:R-:W-:-:S05]  /*5510*/  IMAD R22, R24, R22, c[0x0][0x160] ;  /* 0x0000580018167624 */ /* 0x001fca00078e0216 */
[----:B------:R-:W-:-:S13]  /*5520*/  ISETP.GE.AND P0, PT, R28, R22, PT ;  /* 0x000000161c00720c */ /* 0x000fda0003f06270 */
[----:B------:R-:W-:Y:S05]  /*5530*/  @P0 BRA `(.L_x_3112) ;  /* 0x00001db000000947 */ /* 0x000fea0003800000 */
[----:B------:R-:W0:Y:S01]  /*5540*/  LDC.U8 R23, c[0x0][0x19c] ;  /* 0x00006700ff177b82 */ /* 0x000e220000000000 */
[----:B------:R-:W-:-:S04]  /*5550*/  IMAD R0, R24, 0x200, R28 ;  /* 0x0000020018007824 */ /* 0x000fc800078e021c */
[----:B------:R-:W-:-:S05]  /*5560*/  IMAD R2, R0, c[0x0][0x1a0], RZ ;  /* 0x0000680000027a24 */ /* 0x000fca00078e02ff */
[----:B------:R-:W-:Y:S02]  /*5570*/  IADD3 R2, P0, R2, c[0x0][0x180], RZ ;  /* 0x0000600002027a10 */ /* 0x000fe40007f1e0ff */
[----:B0-----:R-:W-:-:S05]  /*5580*/  PRMT R3, R23, 0x9910, RZ ;  /* 0x0000991017037816 */ /* 0x001fca00000000ff */
[----:B------:R-:W-:Y:S02]  /*5590*/  IMAD.MOV.U32 R0, RZ, RZ, R3 ;  /* 0x000000ffff007224 */ /* 0x000fe400078e0003 */
[----:B------:R-:W-:-:S03]  /*55a0*/  IMAD.X R3, RZ, RZ, c[0x0][0x184], P0 ;  /* 0x00006100ff037624 */ /* 0x000fc600000e06ff */
        /* <DEDUP_REMOVED lines=13> */
.L_x_3116:
[----:B------:R-:W0:Y:S02]  /*5680*/  F2I.S64.TRUNC R26, R26 ;  /* 0x0000001a001a7311 */ /* 0x000e24000020d900 */
[----:B0-----:R-:W-:-:S05]  /*5690*/  IMAD.MOV.U32 R5, RZ, RZ, R26 ;  /* 0x000000ffff057224 */ /* 0x001fca00078e001a */
[----:B------:R0:W-:Y:S01]  /*56a0*/  STG.E.U8 [R2.64], R5 ;  /* 0x0000000502007986 */ /* 0x0001e2000c101124 */
[----:B------:R-:W-:Y:S05]  /*56b0*/  BRA `(.L_x_3118) ;  /* 0x00000d4000007947 */ /* 0x000fea0003800000 */
.L_x_3115:
        /* <DEDUP_REMOVED lines=9> */
.L_x_3120:
[----:B------:R-:W0:Y:S02]  /*5750*/  F2I.FTZ.TRUNC.NTZ R5, R26 ;  /* 0x0000001a00057305 */ /* 0x000e24000021f100 */
[----:B0-----:R0:W-:Y:S01]  /*5760*/  STG.E [R2.64], R5 ;  /* 0x0000000502007986 */ /* 0x0011e2000c101924 */
[----:B------:R-:W-:Y:S05]  /*5770*/  BRA `(.L_x_3118) ;  /* 0x00000c8000007947 */ /* 0x000fea0003800000 */
.L_x_3119:
[----:B------:R-:W0:Y:S02]  /*5780*/  F2I.FTZ.TRUNC.NTZ R5, R26 ;  /* 0x0000001a00057305 */ /* 0x000e24000021f100 */
[----:B0-----:R0:W-:Y:S01]  /*5790*/  STG.E.U16 [R2.64], R5 ;  /* 0x0000000502007986 */ /* 0x0011e2000c101524 */
[----:B------:R-:W-:Y:S05]  /*57a0*/  BRA `(.L_x_3118) ;  /* 0x00000c5000007947 */ /* 0x000fea0003800000 */
.L_x_3114:
        /* <DEDUP_REMOVED lines=8> */
.L_x_3122:
[----:B------:R-:W-:-:S05]  /*5830*/  F2FP.PACK_AB R26, RZ, R26 ;  /* 0x0000001aff1a723e */ /* 0x000fca00000000ff */
[----:B------:R0:W-:Y:S01]  /*5840*/  STG.E.U16 [R2.64], R26 ;  /* 0x0000001a02007986 */ /* 0x0001e2000c101524 */
[----:B------:R-:W-:Y:S05]  /*5850*/  BRA `(.L_x_3118) ;  /* 0x00000ba000007947 */ /* 0x000fea0003800000 */
.L_x_3121:
        /* <DEDUP_REMOVED lines=8> */
.L_x_3124:
[----:B------:R-:W-:-:S05]  /*58e0*/  F2FP.PACK_AB R27, R27, R26 ;  /* 0x0000001a1b1b723e */ /* 0x000fca00000000ff */
[----:B------:R0:W-:Y:S01]  /*58f0*/  STG.E [R2.64], R27 ;  /* 0x0000001b02007986 */ /* 0x0001e2000c101924 */
[----:B------:R-:W-:Y:S05]  /*5900*/  BRA `(.L_x_3118) ;  /* 0x00000af000007947 */ /* 0x000fea0003800000 */
.L_x_3123:
[----:B------:R-:W-:-:S06]  /*5910*/  FMUL.FTZ R4, R26, 1 ;  /* 0x3f8000001a047820 */ /* 0x000fcc0000410000 */
[----:B------:R-:W0:Y:S02]  /*5920*/  F2F.F64.F32 R4, R4 ;  /* 0x0000000400047310 */ /* 0x000e240000201800 */
[----:B0-----:R0:W-:Y:S01]  /*5930*/  STG.E.64 [R2.64], R4 ;  /* 0x0000000402007986 */ /* 0x0011e2000c101b24 */
[----:B------:R-:W-:Y:S05]  /*5940*/  BRA `(.L_x_3118) ;  /* 0x00000ab000007947 */ /* 0x000fea0003800000 */
.L_x_3113:
        /* <DEDUP_REMOVED lines=14> */
.L_x_3127:
[----:B------:R-:W-:Y:S02]  /*5a30*/  FMUL.FTZ R6, R27, 1 ;  /* 0x3f8000001b067820 */ /* 0x000fe40000410000 */
[----:B------:R-:W-:-:S04]  /*5a40*/  FMUL.FTZ R4, R26, 1 ;  /* 0x3f8000001a047820 */ /* 0x000fc80000410000 */
[----:B------:R-:W-:Y:S08]  /*5a50*/  F2F.F64.F32 R6, R6 ;  /* 0x0000000600067310 */ /* 0x000ff00000201800 */
[----:B------:R-:W0:Y:S02]  /*5a60*/  F2F.F64.F32 R4, R4 ;  /* 0x0000000400047310 */ /* 0x000e240000201800 */
[----:B0-----:R0:W-:Y:S01]  /*5a70*/  STG.E.128 [R2.64], R4 ;  /* 0x0000000402007986 */ /* 0x0011e2000c101d24 */
[----:B------:R-:W-:Y:S05]  /*5a80*/  BRA `(.L_x_3118) ;  /* 0x0000097000007947 */ /* 0x000fea0003800000 */
.L_x_3126:
        /* <DEDUP_REMOVED lines=20> */
.L_x_3131:
[----:B------:R-:W-:Y:S05]  /*5bd0*/  BSYNC B0 ;  /* 0x0000000000007941 */ /* 0x000fea0003800000 */
.L_x_3130:
[----:B------:R-:W-:-:S05]  /*5be0*/  LOP3.LUT R7, R0, R7, RZ, 0xfc, !PT ;  /* 0x0000000700077212 */ /* 0x000fca00078efcff */
[----:B------:R0:W-:Y:S01]  /*5bf0*/  STG.E.U8 [R2.64], R7 ;  /* 0x0000000702007986 */ /* 0x0001e2000c101124 */
[----:B------:R-:W-:Y:S05]  /*5c00*/  BRA `(.L_x_3118) ;  /* 0x000007f000007947 */ /* 0x000fea0003800000 */
.L_x_3129:
        /* <DEDUP_REMOVED lines=12> */
.L_x_3133:
[----:B------:R-:W-:Y:S01]  /*5cd0*/  IMAD.MOV.U32 R0, RZ, RZ, 0x7f ;  /* 0x0000007fff007424 */ /* 0x000fe200078e00ff */
[----:B------:R-:W-:-:S04]  /*5ce0*/  ISETP.GT.U32.AND P0, PT, R4, 0x7f800000, PT ;  /* 0x7f8000000400780c */ /* 0x000fc80003f04070 */
[----:B------:R-:W-:-:S04]  /*5cf0*/  SEL R0, R0, 0x7c, P0 ;  /* 0x0000007c00007807 */ /* 0x000fc80000000000 */
.L_x_3134:
[----:B------:R-:W-:Y:S05]  /*5d00*/  BSYNC B0 ;  /* 0x0000000000007941 */ /* 0x000fea0003800000 */
.L_x_3132:
[----:B------:R-:W-:-:S04]  /*5d10*/  LOP3.LUT R26, R26, 0x80000000, RZ, 0xc0, !PT ;  /* 0x800000001a1a7812 */ /* 0x000fc800078ec0ff */
[----:B------:R-:W-:-:S04]  /*5d20*/  SHF.R.U32.HI R5, RZ, 0x18, R26 ;  /* 0x00000018ff057819 */ /* 0x000fc8000001161a */
[----:B------:R-:W-:-:S05]  /*5d30*/  LOP3.LUT R5, R0, R5, RZ, 0xfc, !PT ;  /* 0x0000000500057212 */ /* 0x000fca00078efcff */
[----:B------:R0:W-:Y:S01]  /*5d40*/  STG.E.U8 [R2.64], R5 ;  /* 0x0000000502007986 */ /* 0x0001e2000c101124 */
[----:B------:R-:W-:Y:S05]  /*5d50*/  BRA `(.L_x_3118) ;  /* 0x000006a000007947 */ /* 0x000fea0003800000 */
.L_x_3128:
[----:B------:R-:W-:-:S05]  /*5d60*/  F2FP.BF16.PACK_AB R26, RZ, R26 ;  /* 0x0000001aff1a723e */ /* 0x000fca00000010ff */
[----:B------:R0:W-:Y:S01]  /*5d70*/  STG.E.U16 [R2.64], R26 ;  /* 0x0000001a02007986 */ /* 0x0001e2000c101524 */
[----:B------:R-:W-:Y:S05]  /*5d80*/  BRA `(.L_x_3118) ;  /* 0x0000067000007947 */ /* 0x000fea0003800000 */
.L_x_3125:
        /* <DEDUP_REMOVED lines=11> */
.L_x_3137:
        /* <DEDUP_REMOVED lines=16> */
.L_x_3140:
[----:B------:R-:W-:-:S04]  /*5f40*/  LOP3.LUT R26, R26, 0x80000000, RZ, 0xc0, !PT ;  /* 0x800000001a1a7812 */ /* 0x000fc800078ec0ff */
[----:B------:R-:W-:-:S04]  /*5f50*/  SHF.R.U32.HI R5, RZ, 0x18, R26 ;  /* 0x00000018ff057819 */ /* 0x000fc8000001161a */
[----:B------:R-:W-:-:S04]  /*5f60*/  LOP3.LUT R4, R4, R5, RZ, 0xfc, !PT ;  /* 0x0000000504047212 */ /* 0x000fc800078efcff */
[----:B------:R-:W-:Y:S02]  /*5f70*/  PRMT R0, R4, 0x7610, R0 ;  /* 0x0000761004007816 */ /* 0x000fe40000000000 */
.L_x_3139:
[----:B------:R-:W-:Y:S05]  /*5f80*/  BSYNC B0 ;  /* 0x0000000000007941 */ /* 0x000fea0003800000 */
.L_x_3138:
[----:B------:R0:W-:Y:S01]  /*5f90*/  STG.E.U8 [R2.64], R0 ;  /* 0x0000000002007986 */ /* 0x0001e2000c101124 */
[----:B------:R-:W-:Y:S05]  /*5fa0*/  BRA `(.L_x_3118) ;  /* 0x0000045000007947 */ /* 0x000fea0003800000 */
.L_x_3136:
        /* <DEDUP_REMOVED lines=16> */
.L_x_3143:
[----:B------:R-:W-:-:S04]  /*60b0*/  LOP3.LUT R26, R26, 0x80000000, RZ, 0xc0, !PT ;  /* 0x800000001a1a7812 */ /* 0x000fc800078ec0ff */
[----:B------:R-:W-:-:S04]  /*60c0*/  SHF.R.U32.HI R5, RZ, 0x18, R26 ;  /* 0x00000018ff057819 */ /* 0x000fc8000001161a */
[----:B------:R-:W-:-:S04]  /*60d0*/  LOP3.LUT R4, R4, R5, RZ, 0xfc, !PT ;  /* 0x0000000504047212 */ /* 0x000fc800078efcff */
[----:B------:R-:W-:Y:S02]  /*60e0*/  PRMT R0, R4, 0x7610, R0 ;  /* 0x0000761004007816 */ /* 0x000fe40000000000 */
.L_x_3142:
[----:B------:R-:W-:Y:S05]  /*60f0*/  BSYNC B0 ;  /* 0x0000000000007941 */ /* 0x000fea0003800000 */
.L_x_3141:
[----:B------:R0:W-:Y:S01]  /*6100*/  STG.E.U8 [R2.64], R0 ;  /* 0x0000000002007986 */ /* 0x0001e2000c101124 */
[----:B------:R-:W-:Y:S05]  /*6110*/  BRA `(.L_x_3118) ;  /* 0x000002e000007947 */ /* 0x000fea0003800000 */
.L_x_3135:
        /* <DEDUP_REMOVED lines=21> */
.L_x_3117:
        /* <DEDUP_REMOVED lines=20> */
.L_x_3145:
[----:B------:R-:W0:Y:S02]  /*63b0*/  F2I.U64.TRUNC R26, R26 ;  /* 0x0000001a001a7311 */ /* 0x000e24000020d800 */
[----:B0-----:R0:W-:Y:S01]  /*63c0*/  STG.E.64 [R2.64], R26 ;  /* 0x0000001a02007986 */ /* 0x0011e2000c101b24 */
[----:B------:R-:W-:Y:S05]  /*63d0*/  BRA `(.L_x_3118) ;  /* 0x0000002000007947 */ /* 0x000fea0003800000 */
.L_x_3144:
[----:B------:R-:W0:Y:S02]  /*63e0*/  F2I.FTZ.U32.TRUNC.NTZ R5, R26 ;  /* 0x0000001a00057305 */ /* 0x000e24000021f000 */
[----:B0-----:R0:W-:Y:S02]  /*63f0*/  STG.E [R2.64], R5 ;  /* 0x0000000502007986 */ /* 0x0011e4000c101924 */
.L_x_3118:
        /* <DEDUP_REMOVED lines=22> */
.L_x_3149:
[----:B------:R-:W0:Y:S02]  /*6560*/  F2I.S64.TRUNC R16, R16 ;  /* 0x0000001000107311 */ /* 0x000e24000020d900 */
[----:B0-----:R-:W-:-:S05]  /*6570*/  IMAD.MOV.U32 R5, RZ, RZ, R16 ;  /* 0x000000ffff057224 */ /* 0x001fca00078e0010 */
[----:B------:R0:W-:Y:S01]  /*6580*/  STG.E.U8 [R2.64], R5 ;  /* 0x0000000502007986 */ /* 0x0001e2000c101124 */
[----:B------:R-:W-:Y:S05]  /*6590*/  BRA `(.L_x_3151) ;  /* 0x00000d4000007947 */ /* 0x000fea0003800000 */
.L_x_3148:
        /* <DEDUP_REMOVED lines=9> */
.L_x_3153:
[----:B------:R-:W0:Y:S02]  /*6630*/  F2I.FTZ.TRUNC.NTZ R5, R16 ;  /* 0x0000001000057305 */ /* 0x000e24000021f100 */
[----:B0-----:R0:W-:Y:S01]  /*6640*/  STG.E [R2.64], R5 ;  /* 0x0000000502007986 */ /* 0x0011e2000c101924 */
[----:B------:R-:W-:Y:S05]  /*6650*/  BRA `(.L_x_3151) ;  /* 0x00000c8000007947 */ /* 0x000fea0003800000 */
.L_x_3152:
[----:B------:R-:W0:Y:S02]  /*6660*/  F2I.FTZ.TRUNC.NTZ R5, R16 ;  /* 0x0000001000057305 */ /* 0x000e24000021f100 */
[----:B0-----:R0:W-:Y:S01]  /*6670*/  STG.E.U16 [R2.64], R5 ;  /* 0x0000000502007986 */ /* 0x0011e2000c101524 */
[----:B------:R-:W-:Y:S05]  /*6680*/  BRA `(.L_x_3151) ;  /* 0x00000c5000007947 */ /* 0x000fea0003800000 */
.L_x_3147:
        /* <DEDUP_REMOVED lines=8> */
.L_x_3155:
[----:B------:R-:W-:-:S05]  /*6710*/  F2FP.PACK_AB R16, RZ, R16 ;  /* 0x00000010ff10723e */ /* 0x000fca00000000ff */
[----:B------:R0:W-:Y:S01]  /*6720*/  STG.E.U16 [R2.64], R16 ;  /* 0x0000001002007986 */ /* 0x0001e2000c101524 */
[----:B------:R-:W-:Y:S05]  /*6730*/  BRA `(.L_x_3151) ;  /* 0x00000ba000007947 */ /* 0x000fea0003800000 */
.L_x_3154:
        /* <DEDUP_REMOVED lines=8> */
.L_x_3157:
[----:B------:R-:W-:-:S05]  /*67c0*/  F2FP.PACK_AB R17, R17, R16 ;  /* 0x000000101111723e */ /* 0x000fca00000000ff */
[----:B------:R0:W-:Y:S01]  /*67d0*/  STG.E [R2.64], R17 ;  /* 0x0000001102007986 */ /* 0x0001e2000c101924 */
[----:B------:R-:W-:Y:S05]  /*67e0*/  BRA `(.L_x_3151) ;  /* 0x00000af000007947 */ /* 0x000fea0003800000 */
.L_x_3156:
[----:B------:R-:W-:-:S06]  /*67f0*/  FMUL.FTZ R4, R16, 1 ;  /* 0x3f80000010047820 */ /* 0x000fcc0000410000 */
[----:B------:R-:W0:Y:S02]  /*6800*/  F2F.F64.F32 R4, R4 ;  /* 0x0000000400047310 */ /* 0x000e240000201800 */
[----:B0-----:R0:W-:Y:S01]  /*6810*/  STG.E.64 [R2.64], R4 ;  /* 0x0000000402007986 */ /* 0x0011e2000c101b24 */
[----:B------:R-:W-:Y:S05]  /*6820*/  BRA `(.L_x_3151) ;  /* 0x00000ab000007947 */ /* 0x000fea0003800000 */
.L_x_3146:
        /* <DEDUP_REMOVED lines=14> */
.L_x_3160:
[----:B------:R-:W-:Y:S02]  /*6910*/  FMUL.FTZ R6, R17, 1 ;  /* 0x3f80000011067820 */ /* 0x000fe40000410000 */
[----:B------:R-:W-:-:S04]  /*6920*/  FMUL.FTZ R4, R16, 1 ;  /* 0x3f80000010047820 */ /* 0x000fc80000410000 */
[----:B------:R-:W-:Y:S08]  /*6930*/  F2F.F64.F32 R6, R6 ;  /* 0x0000000600067310 */ /* 0x000ff00000201800 */
[----:B------:R-:W0:Y:S02]  /*6940*/  F2F.F64.F32 R4, R4 ;  /* 0x0000000400047310 */ /* 0x000e240000201800 */
[----:B0-----:R0:W-:Y:S01]  /*6950*/  STG.E.128 [R2.64], R4 ;  /* 0x0000000402007986 */ /* 0x0011e2000c101d24 */
[----:B------:R-:W-:Y:S05]  /*6960*/  BRA `(.L_x_3151) ;  /* 0x0000097000007947 */ /* 0x000fea0003800000 */
.L_x_3159:
        /* <DEDUP_REMOVED lines=20> */
.L_x_3164:
[----:B------:R-:W-:Y:S05]  /*6ab0*/  BSYNC B0 ;  /* 0x0000000000007941 */ /* 0x000fea0003800000 */
.L_x_3163:
[----:B------:R-:W-:-:S05]  /*6ac0*/  LOP3.LUT R7, R0, R7, RZ, 0xfc, !PT ;  /* 0x0000000700077212 */ /* 0x000fca00078efcff */
[----:B------:R0:W-:Y:S01]  /*6ad0*/  STG.E.U8 [R2.64], R7 ;  /* 0x0000000702007986 */ /* 0x0001e2000c101124 */
[----:B------:R-:W-:Y:S05]  /*6ae0*/  BRA `(.L_x_3151) ;  /* 0x000007f000007947 */ /* 0x000fea0003800000 */
.L_x_3162:
        /* <DEDUP_REMOVED lines=12> */
.L_x_3166:
[----:B------:R-:W-:Y:S01]  /*6bb0*/  IMAD.MOV.U32 R0, RZ, RZ, 0x7f ;  /* 0x0000007fff007424 */ /* 0x000fe200078e00ff */
[----:B------:R-:W-:-:S04]  /*6bc0*/  ISETP.GT.U32.AND P0, PT, R4, 0x7f800000, PT ;  /* 0x7f8000000400780c */ /* 0x000fc80003f04070 */
[----:B------:R-:W-:-:S04]  /*6bd0*/  SEL R0, R0, 0x7c, P0 ;  /* 0x0000007c00007807 */ /* 0x000fc80000000000 */
.L_x_3167:
[----:B------:R-:W-:Y:S05]  /*6be0*/  BSYNC B0 ;  /* 0x0000000000007941 */ /* 0x000fea0003800000 */
.L_x_3165:
[----:B------:R-:W-:-:S04]  /*6bf0*/  LOP3.LUT R16, R16, 0x80000000, RZ, 0xc0, !PT ;  /* 0x8000000010107812 */ /* 0x000fc800078ec0ff */
[----:B------:R-:W-:-:S04]  /*6c00*/  SHF.R.U32.HI R5, RZ, 0x18, R16 ;  /* 0x00000018ff057819 */ /* 0x000fc80000011610 */
[----:B------:R-:W-:-:S05]  /*6c10*/  LOP3.LUT R5, R0, R5, RZ, 0xfc, !PT ;  /* 0x0000000500057212 */ /* 0x000fca00078efcff */
[----:B------:R0:W-:Y:S01]  /*6c20*/  STG.E.U8 [R2.64], R5 ;  /* 0x0000000502007986 */ /* 0x0001e2000c101124 */
[----:B------:R-:W-:Y:S05]  /*6c30*/  BRA `(.L_x_3151) ;  /* 0x000006a000007947 */ /* 0x000fea0003800000 */
.L_x_3161:
[----:B------:R-:W-:-:S05]  /*6c40*/  F2FP.BF16.PACK_AB R16, RZ, R16 ;  /* 0x00000010ff10723e */ /* 0x000fca00000010ff */
[----:B------:R0:W-:Y:S01]  /*6c50*/  STG.E.U16 [R2.64], R16 ;  /* 0x0000001002007986 */ /* 0x0001e2000c101524 */
[----:B------:R-:W-:Y:S05]  /*6c60*/  BRA `(.L_x_3151) ;  /* 0x0000067000007947 */ /* 0x000fea0003800000 */
.L_x_3158:
        /* <DEDUP_REMOVED lines=11> */
.L_x_3170:
        /* <DEDUP_REMOVED lines=16> */
.L_x_3173:
[----:B------:R-:W-:-:S04]  /*6e20*/  LOP3.LUT R16, R16, 0x80000000, RZ, 0xc0, !PT ;  /* 0x8000000010107812 */ /* 0x000fc800078ec0ff */
[----:B------:R-:W-:-:S04]  /*6e30*/  SHF.R.U32.HI R5, RZ, 0x18, R16 ;  /* 0x00000018ff057819 */ /* 0x000fc80000011610 */
[----:B------:R-:W-:-:S04]  /*6e40*/  LOP3.LUT R4, R4, R5, RZ, 0xfc, !PT ;  /* 0x0000000504047212 */ /* 0x000fc800078efcff */
[----:B------:R-:W-:Y:S02]  /*6e50*/  PRMT R0, R4, 0x7610, R0 ;  /* 0x0000761004007816 */ /* 0x000fe40000000000 */
.L_x_3172:
[----:B------:R-:W-:Y:S05]  /*6e60*/  BSYNC B0 ;  /* 0x0000000000007941 */ /* 0x000fea0003800000 */
.L_x_3171:
[----:B------:R0:W-:Y:S01]  /*6e70*/  STG.E.U8 [R2.64], R0 ;  /* 0x0000000002007986 */ /* 0x0001e2000c101124 */
[----:B------:R-:W-:Y:S05]  /*6e80*/  BRA `(.L_x_3151) ;  /* 0x0000045000007947 */ /* 0x000fea0003800000 */
.L_x_3169:
        /* <DEDUP_REMOVED lines=16> */
.L_x_3176:
[----:B------:R-:W-:-:S04]  /*6f90*/  LOP3.LUT R16, R16, 0x80000000, RZ, 0xc0, !PT ;  /* 0x8000000010107812 */ /* 0x000fc800078ec0ff */
[----:B------:R-:W-:-:S04]  /*6fa0*/  SHF.R.U32.HI R5, RZ, 0x18, R16 ;  /* 0x00000018ff057819 */ /* 0x000fc80000011610 */
[----:B------:R-:W-:-:S04]  /*6fb0*/  LOP3.LUT R4, R4, R5, RZ, 0xfc, !PT ;  /* 0x0000000504047212 */ /* 0x000fc800078efcff */
[----:B------:R-:W-:Y:S02]  /*6fc0*/  PRMT R0, R4, 0x7610, R0 ;  /* 0x0000761004007816 */ /* 0x000fe40000000000 */
.L_x_3175:
[----:B------:R-:W-:Y:S05]  /*6fd0*/  BSYNC B0 ;  /* 0x0000000000007941 */ /* 0x000fea0003800000 */
.L_x_3174:
[----:B------:R0:W-:Y:S01]  /*6fe0*/  STG.E.U8 [R2.64], R0 ;  /* 0x0000000002007986 */ /* 0x0001e2000c101124 */
[----:B------:R-:W-:Y:S05]  /*6ff0*/  BRA `(.L_x_3151) ;  /* 0x000002e000007947 */ /* 0x000fea0003800000 */
.L_x_3168:
        /* <DEDUP_REMOVED lines=21> */
.L_x_3150:
        /* <DEDUP_REMOVED lines=20> */
.L_x_3178:
[----:B------:R-:W0:Y:S02]  /*7290*/  F2I.U64.TRUNC R16, R16 ;  /* 0x0000001000107311 */ /* 0x000e24000020d800 */
[----:B0-----:R0:W-:Y:S01]  /*72a0*/  STG.E.64 [R2.64], R16 ;  /* 0x0000001002007986 */ /* 0x0011e2000c101b24 */
[----:B------:R-:W-:Y:S05]  /*72b0*/  BRA `(.L_x_3151) ;  /* 0x0000002000007947 */ /* 0x000fea0003800000 */
.L_x_3177:
[----:B------:R-:W0:Y:S02]  /*72c0*/  F2I.FTZ.U32.TRUNC.NTZ R5, R16 ;  /* 0x0000001000057305 */ /* 0x000e24000021f000 */
[----:B0-----:R0:W-:Y:S02]  /*72d0*/  STG.E [R2.64], R5 ;  /* 0x0000000502007986 */ /* 0x0011e4000c101924 */
.L_x_3151:
[----:B------:R-:W-:Y:S02]  /*72e0*/  IADD3 R28, R28, 0x80, RZ ;  /* 0x000000801c1c7810 */ /* 0x000fe40007ffe0ff */
.L_x_3112:
[----:B------:R-:W-:Y:S05]  /*72f0*/  BSYNC B6 ;  /* 0x0000000000067941 */ /* 0x000fea0003800000 */
.L_x_3111:
[----:B------:R-:W-:-:S13]  /*7300*/  ISETP.GE.AND P0, PT, R28, R22, PT ;  /* 0x000000161c00720c */ /* 0x000fda0003f06270 */
[----:B------:R-:W-:Y:S05]  /*7310*/  @P0 EXIT ;  /* 0x000000000000094d */ /* 0x000fea0003800000 */
[----:B0-----:R-:W0:Y:S01]  /*7320*/  S2R R0, SR_CTAID.X ;  /* 0x0000000000007919 */ /* 0x001e220000002500 */
[----:B------:R-:W1:Y:S01]  /*7330*/  LDC.U8 R4, c[0x0][0x19c] ;  /* 0x00006700ff047b82 */ /* 0x000e620000000000 */
[----:B0-----:R-:W-:Y:S01]  /*7340*/  IMAD R28, R0, 0x200, R28 ;  /* 0x00000200001c7824 */ /* 0x001fe200078e021c */
[----:B-1----:R-:W-:-:S03]  /*7350*/  PRMT R0, R4, 0x9910, RZ ;  /* 0x0000991004007816 */ /* 0x002fc600000000ff */
[----:B------:R-:W-:Y:S01]  /*7360*/  IMAD R28, R28, c[0x0][0x1a0], RZ ;  /* 0x000068001c1c7a24 */ /* 0x000fe200078e02ff */
[----:B------:R-:W-:-:S04]  /*7370*/  ISETP.GT.AND P1, PT, R0, 0x9, PT ;  /* 0x000000090000780c */ /* 0x000fc80003f24270 */
[----:B------:R-:W-:-:S05]  /*7380*/  IADD3 R2, P0, R28, c[0x0][0x180], RZ ;  /* 0x000060001c027a10 */ /* 0x000fca0007f1e0ff */
[----:B------:R-:W-:-:S04]  /*7390*/  IMAD.X R3, RZ, RZ, c[0x0][0x184], P0 ;  /* 0x00006100ff037624 */ /* 0x000fc800000e06ff */
        /* <DEDUP_REMOVED lines=12> */
.L_x_3182:
[----:B------:R-:W0:Y:S02]  /*7460*/  F2I.S64.TRUNC R18, R18 ;  /* 0x0000001200127311 */ /* 0x000e24000020d900 */
[----:B0-----:R-:W-:-:S05]  /*7470*/  IMAD.MOV.U32 R5, RZ, RZ, R18 ;  /* 0x000000ffff057224 */ /* 0x001fca00078e0012 */
[----:B------:R-:W-:Y:S01]  /*7480*/  STG.E.U8 [R2.64], R5 ;  /* 0x0000000502007986 */ /* 0x000fe2000c101124 */
[----:B------:R-:W-:Y:S05]  /*7490*/  EXIT ;  /* 0x000000000000794d */ /* 0x000fea0003800000 */
.L_x_3181:
        /* <DEDUP_REMOVED lines=9> */
.L_x_3185:
[----:B------:R-:W0:Y:S02]  /*7530*/  F2I.FTZ.TRUNC.NTZ R5, R18 ;  /* 0x0000001200057305 */ /* 0x000e24000021f100 */
[----:B0-----:R-:W-:Y:S01]  /*7540*/  STG.E [R2.64], R5 ;  /* 0x0000000502007986 */ /* 0x001fe2000c101924 */
[----:B------:R-:W-:Y:S05]  /*7550*/  EXIT ;  /* 0x000000000000794d */ /* 0x000fea0003800000 */
.L_x_3184:
[----:B------:R-:W0:Y:S02]  /*7560*/  F2I.FTZ.TRUNC.NTZ R5, R18 ;  /* 0x0000001200057305 */ /* 0x000e24000021f100 */
[----:B0-----:R-:W-:Y:S01]  /*7570*/  STG.E.U16 [R2.64], R5 ;  /* 0x0000000502007986 */ /* 0x001fe2000c101524 */
[----:B------:R-:W-:Y:S05]  /*7580*/  EXIT ;  /* 0x000000000000794d */ /* 0x000fea0003800000 */
.L_x_3180:
        /* <DEDUP_REMOVED lines=8> */
.L_x_3187:
[----:B------:R-:W-:-:S05]  /*7610*/  F2FP.PACK_AB R18, RZ, R18 ;  /* 0x00000012ff12723e */ /* 0x000fca00000000ff */
[----:B------:R-:W-:Y:S01]  /*7620*/  STG.E.U16 [R2.64], R18 ;  /* 0x0000001202007986 */ /* 0x000fe2000c101524 */
[----:B------:R-:W-:Y:S05]  /*7630*/  EXIT ;  /* 0x000000000000794d */ /* 0x000fea0003800000 */
.L_x_3186:
        /* <DEDUP_REMOVED lines=8> */
.L_x_3189:
[----:B------:R-:W-:-:S05]  /*76c0*/  F2FP.PACK_AB R19, R19, R18 ;  /* 0x000000121313723e */ /* 0x000fca00000000ff */
[----:B------:R-:W-:Y:S01]  /*76d0*/  STG.E [R2.64], R19 ;  /* 0x0000001302007986 */ /* 0x000fe2000c101924 */
[----:B------:R-:W-:Y:S05]  /*76e0*/  EXIT ;  /* 0x000000000000794d */ /* 0x000fea0003800000 */
.L_x_3188:
[----:B------:R-:W-:-:S06]  /*76f0*/  FMUL.FTZ R4, R18, 1 ;  /* 0x3f80000012047820 */ /* 0x000fcc0000410000 */
[----:B------:R-:W0:Y:S02]  /*7700*/  F2F.F64.F32 R4, R4 ;  /* 0x0000000400047310 */ /* 0x000e240000201800 */
[----:B0-----:R-:W-:Y:S01]  /*7710*/  STG.E.64 [R2.64], R4 ;  /* 0x0000000402007986 */ /* 0x001fe2000c101b24 */
[----:B------:R-:W-:Y:S05]  /*7720*/  EXIT ;  /* 0x000000000000794d */ /* 0x000fea0003800000 */
.L_x_3179:
        /* <DEDUP_REMOVED lines=14> */
.L_x_3192:
[----:B------:R-:W-:Y:S02]  /*7810*/  FMUL.FTZ R6, R19, 1 ;  /* 0x3f80000013067820 */ /* 0x000fe40000410000 */
[----:B------:R-:W-:-:S04]  /*7820*/  FMUL.FTZ R4, R18, 1 ;  /* 0x3f80000012047820 */ /* 0x000fc80000410000 */
[----:B------:R-:W-:Y:S08]  /*7830*/  F2F.F64.F32 R6, R6 ;  /* 0x0000000600067310 */ /* 0x000ff00000201800 */
[----:B------:R-:W0:Y:S02]  /*7840*/  F2F.F64.F32 R4, R4 ;  /* 0x0000000400047310 */ /* 0x000e240000201800 */
[----:B0-----:R-:W-:Y:S01]  /*7850*/  STG.E.128 [R2.64], R4 ;  /* 0x0000000402007986 */ /* 0x001fe2000c101d24 */
[----:B------:R-:W-:Y:S05]  /*7860*/  EXIT ;  /* 0x000000000000794d */ /* 0x000fea0003800000 */
.L_x_3191:
        /* <DEDUP_REMOVED lines=20> */
.L_x_3196:
[----:B------:R-:W-:Y:S05]  /*79b0*/  BSYNC B0 ;  /* 0x0000000000007941 */ /* 0x000fea0003800000 */
.L_x_3195:
[----:B------:R-:W-:-:S05]  /*79c0*/  LOP3.LUT R7, R0, R7, RZ, 0xfc, !PT ;  /* 0x0000000700077212 */ /* 0x000fca00078efcff */
[----:B------:R-:W-:Y:S01]  /*79d0*/  STG.E.U8 [R2.64], R7 ;  /* 0x0000000702007986 */ /* 0x000fe2000c101124 */
[----:B------:R-:W-:Y:S05]  /*79e0*/  EXIT ;  /* 0x000000000000794d */ /* 0x000fea0003800000 */
.L_x_3194:
        /* <DEDUP_REMOVED lines=12> */
.L_x_3198:
[----:B------:R-:W-:Y:S01]  /*7ab0*/  IMAD.MOV.U32 R0, RZ, RZ, 0x7f ;  /* 0x0000007fff007424 */ /* 0x000fe200078e00ff */
[----:B------:R-:W-:-:S04]  /*7ac0*/  ISETP.GT.U32.AND P0, PT, R4, 0x7f800000, PT ;  /* 0x7f8000000400780c */ /* 0x000fc80003f04070 */
[----:B------:R-:W-:-:S04]  /*7ad0*/  SEL R0, R0, 0x7c, P0 ;  /* 0x0000007c00007807 */ /* 0x000fc80000000000 */
.L_x_3199:
[----:B------:R-:W-:Y:S05]  /*7ae0*/  BSYNC B0 ;  /* 0x0000000000007941 */ /* 0x000fea0003800000 */
.L_x_3197:
[----:B------:R-:W-:-:S04]  /*7af0*/  LOP3.LUT R18, R18, 0x80000000, RZ, 0xc0, !PT ;  /* 0x8000000012127812 */ /* 0x000fc800078ec0ff */
[----:B------:R-:W-:-:S04]  /*7b00*/  SHF.R.U32.HI R5, RZ, 0x18, R18 ;  /* 0x00000018ff057819 */ /* 0x000fc80000011612 */
[----:B------:R-:W-:-:S05]  /*7b10*/  LOP3.LUT R5, R0, R5, RZ, 0xfc, !PT ;  /* 0x0000000500057212 */ /* 0x000fca00078efcff */
[----:B------:R-:W-:Y:S01]  /*7b20*/  STG.E.U8 [R2.64], R5 ;  /* 0x0000000502007986 */ /* 0x000fe2000c101124 */
[----:B------:R-:W-:Y:S05]  /*7b30*/  EXIT ;  /* 0x000000000000794d */ /* 0x000fea0003800000 */
.L_x_3193:
[----:B------:R-:W-:-:S05]  /*7b40*/  F2FP.BF16.PACK_AB R18, RZ, R18 ;  /* 0x00000012ff12723e */ /* 0x000fca00000010ff */
[----:B------:R-:W-:Y:S01]  /*7b50*/  STG.E.U16 [R2.64], R18 ;  /* 0x0000001202007986 */ /* 0x000fe2000c101524 */
[----:B------:R-:W-:Y:S05]  /*7b60*/  EXIT ;  /* 0x000000000000794d */ /* 0x000fea0003800000 */
.L_x_3190:
        /* <DEDUP_REMOVED lines=11> */
.L_x_3202:
        /* <DEDUP_REMOVED lines=16> */
.L_x_3205:
[----:B------:R-:W-:-:S04]  /*7d20*/  LOP3.LUT R18, R18, 0x80000000, RZ, 0xc0, !PT ;  /* 0x8000000012127812 */ /* 0x000fc800078ec0ff */
[----:B------:R-:W-:-:S04]  /*7d30*/  SHF.R.U32.HI R5, RZ, 0x18, R18 ;  /* 0x00000018ff057819 */ /* 0x000fc80000011612 */
[----:B------:R-:W-:-:S04]  /*7d40*/  LOP3.LUT R4, R4, R5, RZ, 0xfc, !PT ;  /* 0x0000000504047212 */ /* 0x000fc800078efcff */
[----:B------:R-:W-:Y:S02]  /*7d50*/  PRMT R0, R4, 0x7610, R0 ;  /* 0x0000761004007816 */ /* 0x000fe40000000000 */
.L_x_3204:
[----:B------:R-:W-:Y:S05]  /*7d60*/  BSYNC B0 ;  /* 0x0000000000007941 */ /* 0x000fea0003800000 */
.L_x_3203:
[----:B------:R-:W-:Y:S01]  /*7d70*/  STG.E.U8 [R2.64], R0 ;  /* 0x0000000002007986 */ /* 0x000fe2000c101124 */
[----:B------:R-:W-:Y:S05]  /*7d80*/  EXIT ;  /* 0x000000000000794d */ /* 0x000fea0003800000 */
.L_x_3201:
        /* <DEDUP_REMOVED lines=16> */
.L_x_3208:
[----:B------:R-:W-:-:S04]  /*7e90*/  LOP3.LUT R18, R18, 0x80000000, RZ, 0xc0, !PT ;  /* 0x8000000012127812 */ /* 0x000fc800078ec0ff */
[----:B------:R-:W-:-:S04]  /*7ea0*/  SHF.R.U32.HI R5, RZ, 0x18, R18 ;  /* 0x00000018ff057819 */ /* 0x000fc80000011612 */
[----:B------:R-:W-:-:S04]  /*7eb0*/  LOP3.LUT R4, R4, R5, RZ, 0xfc, !PT ;  /* 0x0000000504047212 */ /* 0x000fc800078efcff */
[----:B------:R-:W-:Y:S02]  /*7ec0*/  PRMT R0, R4, 0x7610, R0 ;  /* 0x0000761004007816 */ /* 0x000fe40000000000 */
.L_x_3207:
[----:B------:R-:W-:Y:S05]  /*7ed0*/  BSYNC B0 ;  /* 0x0000000000007941 */ /* 0x000fea0003800000 */
.L_x_3206:
[----:B------:R-:W-:Y:S01]  /*7ee0*/  STG.E.U8 [R2.64], R0 ;  /* 0x0000000002007986 */ /* 0x000fe2000c101124 */
[----:B------:R-:W-:Y:S05]  /*7ef0*/  EXIT ;  /* 0x000000000000794d */ /* 0x000fea0003800000 */
.L_x_3200:
        /* <DEDUP_REMOVED lines=21> */
.L_x_3183:
        /* <DEDUP_REMOVED lines=20> */
.L_x_3210:
[----:B------:R-:W0:Y:S02]  /*8190*/  F2I.U64.TRUNC R18, R18 ;  /* 0x0000001200127311 */ /* 0x000e24000020d800 */
[----:B0-----:R-:W-:Y:S01]  /*81a0*/  STG.E.64 [R2.64], R18 ;  /* 0x0000001202007986 */ /* 0x001fe2000c101b24 */
[----:B------:R-:W-:Y:S05]  /*81b0*/  EXIT ;  /* 0x000000000000794d */ /* 0x000fea0003800000 */
.L_x_3209:
[----:B------:R-:W0:Y:S02]  /*81c0*/  F2I.FTZ.U32.TRUNC.NTZ R5, R18 ;  /* 0x0000001200057305 */ /* 0x000e24000021f000 */
[----:B0-----:R-:W-:Y:S01]  /*81d0*/  STG.E [R2.64], R5 ;  /* 0x0000000502007986 */ /* 0x001fe2000c101924 */
[----:B------:R-:W-:Y:S05]  /*81e0*/  EXIT ;  /* 0x000000000000794d */ /* 0x000fea0003800000 */
.L_x_3211:
        /* <DEDUP_REMOVED lines=9> */
.L_x_34031:


//--------------------- .text._ZN2at6native18elementwise_kernelILi128ELi2EZNS0_22gpu_kernel_impl_nocastIZZZNS0_22nan_to_num_kernel_cudaERNS_18TensorIteratorBaseESt8optionalIdES6_S6_ENKUlvE_clEvENKUlvE0_clEvEUlN3c107complexIfEEE_EEvS4_RKT_EUliE_EEviT1_ --------------------------
	.section	.text._ZN2at6native18elementwise_kernelILi128ELi2EZNS0_22gpu_kernel_impl_nocastIZZZNS0_22nan_to_num_kernel_cudaERNS_18TensorIteratorBaseESt8optionalIdES6_S6_ENKUlvE_clEvENKUlvE0_clEvEUlN3c107complexIfEEE_EEvS4_RKT_EUliE_EEviT1_,"ax",@progbits
	.sectioninfo	@"SHI_REGISTERS=12"
	.align	128
        .global         _ZN2at6native18elementwise_kernelILi128ELi2EZNS0_22gpu_kernel_impl_nocastIZZZNS0_22nan_to_num_kernel_cudaERNS_18TensorIteratorBaseESt8optionalIdES6_S6_ENKUlvE_clEvENKUlvE0_clEvEUlN3c107complexIfEEE_EEvS4_RKT_EUliE_EEviT1_
        .type           _ZN2at6native18elementwise_kernelILi128ELi2EZNS0_22gpu_kernel_impl_nocastIZZZNS0_22nan_to_num_kernel_cudaERNS_18TensorIteratorBaseESt8optionalIdES6_S6_ENKUlvE_clEvENKUlvE0_clEvEUlN3c107complexIfEEE_EEvS4_RKT_EUliE_EEviT1_,@function
        .size           _ZN2at6native18elementwise_kernelILi128ELi2EZNS0_22gpu_kernel_impl_nocastIZZZNS0_22nan_to_num_kernel_cudaERNS_18TensorIteratorBaseESt8optionalIdES6_S6_ENKUlvE_clEvENKUlvE0_clEvEUlN3c107complexIfEEE_EEvS4_RKT_EUliE_EEviT1_,(.L_x_34032 - _ZN2at6native18elementwise_kernelILi128ELi2EZNS0_22gpu_kernel_impl_nocastIZZZNS0_22nan_to_num_kernel_cudaERNS_18TensorIteratorBaseESt8optionalIdES6_S6_ENKUlvE_clEvENKUlvE0_clEvEUlN3c107complexIfEEE_EEvS4_RKT_EUliE_EEviT1_)
        .other          _ZN2at6native18elementwise_kernelILi128ELi2EZNS0_22gpu_kernel_impl_nocastIZZZNS0_22nan_to_num_kernel_cudaERNS_18TensorIteratorBaseESt8optionalIdES6_S6_ENKUlvE_clEvENKUlvE0_clEvEUlN3c107complexIfEEE_EEvS4_RKT_EUliE_EEviT1_,@"STO_CUDA_ENTRY STV_DEFAULT"
_ZN2at6native18elementwise_kernelILi128ELi2EZNS0_22gpu_kernel_impl_nocastIZZZNS0_22nan_to_num_kernel_cudaERNS_18TensorIteratorBaseESt8optionalIdES6_S6_ENKUlvE_clEvENKUlvE0_clEvEUlN3c107complexIfEEE_EEvS4_RKT_EUliE_EEviT1_:
.text._ZN2at6native18elementwise_kernelILi128ELi2EZNS0_22gpu_kernel_impl_nocastIZZZNS0_22nan_to_num_kernel_cudaERNS_18TensorIteratorBaseESt8optionalIdES6_S6_ENKUlvE_clEvENKUlvE0_clEvEUlN3c107complexIfEEE_EEvS4_RKT_EUliE_EEviT1_:
        /* <DEDUP_REMOVED lines=234> */
[----:B------:R-:W-:-:S05]  /*0ea0*/  @P0 IMAD R2, R7, c[0x0][0x35c], R2 ;  /* 0x0000d70007020a24 */ /* 0x000fca00078e0202 */
.L_x_3214:
[----:B------:R-:W-:-:S04]  /*0eb0*/  IADD3 R4, P0, R2, c[0x0][0x368], RZ ;  /* 0x0000da0002047a10 */ /* 0x000fc80007f1e0ff */
[----:B------:R-:W-:-:S06]  /*0ec0*/  IADD3.X R5, RZ, c[0x0][0x36c], RZ, P0, !PT ;  /* 0x0000db00ff057a10 */ /* 0x000fcc00007fe4ff */
[----:B------:R-:W2:Y:S01]  /*0ed0*/  LDG.E.64 R4, [R4.64] ;  /* 0x0000000404047981 */ /* 0x000ea2000c1e1b00 */
[----:B------:R-:W-:Y:S02]  /*0ee0*/  IADD3 R3, R3, 0x80, RZ ;  /* 0x0000008003037810 */ /* 0x000fe40007ffe0ff */
[C---:B--2---:R-:W-:Y:S02]  /*0ef0*/  FSETP.NEU.FTZ.AND P3, PT, R4.reuse, -INF , PT ;  /* 0xff8000000400780b */ /* 0x044fe40003f7d000 */
[C---:B------:R-:W-:Y:S02]  /*0f00*/  FSETP.NEU.FTZ.AND P4, PT, R5.reuse, -INF , PT ;  /* 0xff8000000500780b */ /* 0x040fe40003f9d000 */
[----:B------:R-:W-:Y:S02]  /*0f10*/  FSETP.NEU.FTZ.AND P0, PT, R4, +INF , PT ;  /* 0x7f8000000400780b */ /* 0x000fe40003f1d000 */
[C---:B------:R-:W-:Y:S02]  /*0f20*/  FSETP.NEU.FTZ.AND P1, PT, R5.reuse, +INF , PT ;  /* 0x7f8000000500780b */ /* 0x040fe40003f3d000 */
[----:B------:R-:W-:-:S02]  /*0f30*/  FSEL R7, R5, c[0x0][0x378], P4 ;  /* 0x0000de0005077a08 */ /* 0x000fc40002000000 */
[----:B------:R-:W-:Y:S02]  /*0f40*/  FSEL R2, R4, c[0x0][0x378], P3 ;  /* 0x0000de0004027a08 */ /* 0x000fe40001800000 */
[----:B------:R-:W-:Y:S02]  /*0f50*/  IADD3 R6, P4, R0, c[0x0][0x360], RZ ;  /* 0x0000d80000067a10 */ /* 0x000fe40007f9e0ff */
[----:B------:R-:W-:Y:S02]  /*0f60*/  FSETP.GTU.FTZ.AND P2, PT, |R5|, +INF , PT ;  /* 0x7f8000000500780b */ /* 0x000fe40003f5c200 */
[----:B------:R-:W-:Y:S02]  /*0f70*/  FSETP.GTU.FTZ.AND P3, PT, |R4|, +INF , PT ;  /* 0x7f8000000400780b */ /* 0x000fe40003f7c200 */
[----:B------:R-:W-:Y:S02]  /*0f80*/  FSEL R0, R7, c[0x0][0x374], P1 ;  /* 0x0000dd0007007a08 */ /* 0x000fe40000800000 */
[----:B------:R-:W-:-:S02]  /*0f90*/  FSEL R2, R2, c[0x0][0x374], P0 ;  /* 0x0000dd0002027a08 */ /* 0x000fc40000000000 */
[----:B------:R-:W-:Y:S02]  /*0fa0*/  IADD3.X R7, RZ, c[0x0][0x364], RZ, P4, !PT ;  /* 0x0000d900ff077a10 */ /* 0x000fe400027fe4ff */
[----:B------:R-:W-:Y:S02]  /*0fb0*/  FSEL R5, R0, c[0x0][0x370], !P2 ;  /* 0x0000dc0000057a08 */ /* 0x000fe40005000000 */
[----:B------:R-:W-:-:S05]  /*0fc0*/  FSEL R4, R2, c[0x0][0x370], !P3 ;  /* 0x0000dc0002047a08 */ /* 0x000fca0005800000 */
[----:B------:R0:W-:Y:S02]  /*0fd0*/  STG.E.64 [R6.64], R4 ;  /* 0x0000000406007986 */ /* 0x0001e4000c101b04 */
.L_x_3213:
[----:B------:R-:W-:Y:S05]  /*0fe0*/  BSYNC B0 ;  /* 0x0000000000007941 */ /* 0x000fea0003800000 */
.L_x_3212:
[----:B------:R-:W-:-:S13]  /*0ff0*/  ISETP.GE.AND P0, PT, R3, c[0x0][0x160], PT ;  /* 0x0000580003007a0c */ /* 0x000fda0003f06270 */
[----:B------:R-:W-:Y:S05]  /*1000*/  @P0 EXIT ;  /* 0x000000000000094d */ /* 0x000fea0003800000 */
[----:B------:R-:W-:Y:S01]  /*1010*/  ISETP.NE.AND P0, PT, RZ, c[0x0][0x168], PT ;  /* 0x00005a00ff007a0c */ /* 0x000fe20003f05270 */
[----:B------:R-:W-:Y:S01]  /*1020*/  HFMA2.MMA R2, -RZ, RZ, 0, 0 ;  /* 0x00000000ff027435 */ /* 0x000fe200000001ff */
[----:B------:R-:W-:-:S11]  /*1030*/  MOV R0, RZ ;  /* 0x000000ff00007202 */ /* 0x000fd60000000f00 */
[----:B------:R-:W-:Y:S05]  /*1040*/  @!P0 BRA `(.L_x_3215) ;  /* 0x00000df000008947 */ /* 0x000fea0003800000 */
[----:B------:R-:W-:Y:S01]  /*1050*/  IMAD.MOV.U32 R2, RZ, RZ, RZ ;  /* 0x000000ffff027224 */ /* 0x000fe200078e00ff */
[----:B------:R-:W-:-:S03]  /*1060*/  MOV R8, c[0x0][0x168] ;  /* 0x00005a0000087a02 */ /* 0x000fc60000000f00 */
[----:B0-----:R-:W-:Y:S01]  /*1070*/  IMAD.HI.U32 R4, R3, c[0x0][0x170], R2 ;  /* 0x00005c0003047a27 */ /* 0x001fe200078e0002 */
        /* <DEDUP_REMOVED lines=220> */
.L_x_3215:
[----:B------:R-:W-:-:S04]  /*1e40*/  IADD3 R2, P0, R2, c[0x0][0x368], RZ ;  /* 0x0000da0002027a10 */ /* 0x000fc80007f1e0ff */
[----:B------:R-:W-:-:S06]  /*1e50*/  IADD3.X R3, RZ, c[0x0][0x36c], RZ, P0, !PT ;  /* 0x0000db00ff037a10 */ /* 0x000fcc00007fe4ff */
[----:B------:R-:W2:Y:S02]  /*1e60*/  LDG.E.64 R2, [R2.64] ;  /* 0x0000000402027981 */ /* 0x000ea4000c1e1b00 */
[C---:B--2---:R-:W-:Y:S02]  /*1e70*/  FSETP.NEU.FTZ.AND P3, PT, R2.reuse, -INF , PT ;  /* 0xff8000000200780b */ /* 0x044fe40003f7d000 */
[C---:B------:R-:W-:Y:S02]  /*1e80*/  FSETP.NEU.FTZ.AND P4, PT, R3.reuse, -INF , PT ;  /* 0xff8000000300780b */ /* 0x040fe40003f9d000 */
[----:B------:R-:W-:Y:S02]  /*1e90*/  FSETP.NEU.FTZ.AND P0, PT, R2, +INF , PT ;  /* 0x7f8000000200780b */ /* 0x000fe40003f1d000 */
[C---:B------:R-:W-:Y:S02]  /*1ea0*/  FSETP.NEU.FTZ.AND P1, PT, R3.reuse, +INF , PT ;  /* 0x7f8000000300780b */ /* 0x040fe40003f3d000 */
[----:B0-----:R-:W-:-:S02]  /*1eb0*/  FSEL R6, R3, c[0x0][0x378], P4 ;  /* 0x0000de0003067a08 */ /* 0x001fc40002000000 */
        /* <DEDUP_REMOVED lines=9> */
[----:B------:R-:W-:Y:S01]  /*1f50*/  STG.E.64 [R4.64], R2 ;  /* 0x0000000204007986 */ /* 0x000fe2000c101b04 */
[----:B------:R-:W-:Y:S05]  /*1f60*/  EXIT ;  /* 0x000000000000794d */ /* 0x000fea0003800000 */
.L_x_3216:
        /* <DEDUP_REMOVED lines=9> */
.L_x_34032:


//--------------------- .text._ZN2at6native27unrolled_elementwise_kernelIZZZNS0_22nan_to_num_kernel_cudaERNS_18TensorIteratorBaseESt8optionalIdES5_S5_ENKUlvE_clEvENKUlvE0_clEvEUlN3c107complexIfEEE_St5arrayIPcLm2EELi4E23TrivialOffsetCalculatorILi1EjESG_NS0_6memory15LoadWithoutCastENSH_16StoreWithoutCastEEEviT_T0_T2_T3_T4_T5_ --------------------------
	.section	.text._ZN2at6native27unrolled_elementwise_kernelIZZZNS0_22nan_to_num_kernel_cudaERNS_18TensorIteratorBaseESt8optionalIdES5_S5_ENKUlvE_clEvENKUlvE0_clEvEUlN3c107complexIfEEE_St5arrayIPcLm2EELi4E23TrivialOffsetCalculatorILi1EjESG_NS0_6memory15LoadWithoutCastENSH_16StoreWithoutCastEEEviT_T0_T2_T3_T4_T5_,"ax",@progbits
	.sectioninfo	@"SHI_REGISTERS=26"
	.align	128
        .global         _ZN2at6native27unrolled_elementwise_kernelIZZZNS0_22nan_to_num_kernel_cudaERNS_18TensorIteratorBaseESt8optionalIdES5_S5_ENKUlvE_clEvENKUlvE0_clEvEUlN3c107complexIfEEE_St5arrayIPcLm2EELi4E23TrivialOffsetCalculatorILi1EjESG_NS0_6memory15LoadWithoutCastENSH_16StoreWithoutCastEEEviT_T0_T2_T3_T4_T5_
        .type           _ZN2at6native27unrolled_elementwise_kernelIZZZNS0_22nan_to_num_kernel_cudaERNS_18TensorIteratorBaseESt8optionalIdES5_S5_ENKUlvE_clEvENKUlvE0_clEvEUlN3c107complexIfEEE_St5arrayIPcLm2EELi4E23TrivialOffsetCalculatorILi1EjESG_NS0_6memory15LoadWithoutCastENSH_16StoreWithoutCastEEEviT_T0_T2_T3_T4_T5_,@function
        .size           _ZN2at6native27unrolled_elementwise_kernelIZZZNS0_22nan_to_num_kernel_cudaERNS_18TensorIteratorBaseESt8optionalIdES5_S5_ENKUlvE_clEvENKUlvE0_clEvEUlN3c107complexIfEEE_St5arrayIPcLm2EELi4E23TrivialOffsetCalculatorILi1EjESG_NS0_6memory15LoadWithoutCastENSH_16StoreWithoutCastEEEviT_T0_T2_T3_T4_T5_,(.L_x_34033 - _ZN2at6native27unrolled_elementwise_kernelIZZZNS0_22nan_to_num_kernel_cudaERNS_18TensorIteratorBaseESt8optionalIdES5_S5_ENKUlvE_clEvENKUlvE0_clEvEUlN3c107complexIfEEE_St5arrayIPcLm2EELi4E23TrivialOffsetCalculatorILi1EjESG_NS0_6memory15LoadWithoutCastENSH_16StoreWithoutCastEEEviT_T0_T2_T3_T4_T5_)
        .other          _ZN2at6native27unrolled_elementwise_kernelIZZZNS0_22nan_to_num_kernel_cudaERNS_18TensorIteratorBaseESt8optionalIdES5_S5_ENKUlvE_clEvENKUlvE0_clEvEUlN3c107complexIfEEE_St5arrayIPcLm2EELi4E23TrivialOffsetCalculatorILi1EjESG_NS0_6memory15LoadWithoutCastENSH_16StoreWithoutCastEEEviT_T0_T2_T3_T4_T5_,@"STO_CUDA_ENTRY STV_DEFAULT"
_ZN2at6native27unrolled_elementwise_kernelIZZZNS0_22nan_to_num_kernel_cudaERNS_18TensorIteratorBaseESt8optionalIdES5_S5_ENKUlvE_clEvENKUlvE0_clEvEUlN3c107complexIfEEE_St5arrayIPcLm2EELi4E23TrivialOffsetCalculatorILi1EjESG_NS0_6memory15LoadWithoutCastENSH_16StoreWithoutCastEEEviT_T0_T2_T3_T4_T5_:
.text._ZN2at6native27unrolled_elementwise_kernelIZZZNS0_22nan_to_num_kernel_cudaERNS_18TensorIteratorBaseESt8optionalIdES5_S5_ENKUlvE_clEvENKUlvE0_clEvEUlN3c107complexIfEEE_St5arrayIPcLm2EELi4E23TrivialOffsetCalculatorILi1EjESG_NS0_6memory15LoadWithoutCastENSH_16StoreWithoutCastEEEviT_T0_T2_T3_T4_T5_:
[----:B------:R-:W-:Y:S02]  /*0000*/  IMAD.MOV.U32 R1, RZ, RZ, c[0x0][0x28] ;  /* 0x00000a00ff017624 */ /* 0x000fe400078e00ff */
[----:B------:R-:W0:Y:S01]  /*0010*/  S2R R0, SR_CTAID.X ;  /* 0x0000000000007919 */ /* 0x000e220000002500 */
[----:B------:R-:W-:Y:S01]  /*0020*/  IMAD.MOV.U32 R3, RZ, RZ, -0x200 ;  /* 0xfffffe00ff037424 */ /* 0x000fe200078e00ff */
[----:B------:R-:W-:Y:S01]  /*0030*/  CS2R R10, SRZ ;  /* 0x00000000000a7805 */ /* 0x000fe2000001ff00 */
[----:B------:R-:W-:Y:S01]  /*0040*/  ULDC.64 UR4, c[0x0][0x118] ;  /* 0x0000460000047ab9 */ /* 0x000fe20000000a00 */
[----:B------:R-:W1:Y:S01]  /*0050*/  S2R R7, SR_TID.X ;  /* 0x0000000000077919 */ /* 0x000e620000002100 */
[----:B------:R-:W-:Y:S01]  /*0060*/  CS2R R8, SRZ ;  /* 0x0000000000087805 */ /* 0x000fe2000001ff00 */
[----:B------:R-:W-:Y:S01]  /*0070*/  CS2R R12, SRZ ;  /* 0x00000000000c7805 */ /* 0x000fe2000001ff00 */
[----:B0-----:R-:W-:Y:S02]  /*0080*/  IMAD R6, R0, R3, c[0x0][0x160] ;  /* 0x0000580000067624 */ /* 0x001fe400078e0203 */
[----:B-1----:R-:W-:-:S03]  /*0090*/  IMAD.MOV.U32 R3, RZ, RZ, R7 ;  /* 0x000000ffff037224 */ /* 0x002fc600078e0007 */
[----:B------:R-:W-:-:S13]  /*00a0*/  ISETP.GE.AND P0, PT, R7, R6, PT ;  /* 0x000000060700720c */ /* 0x000fda0003f06270 */
[----:B------:R-:W-:Y:S01]  /*00b0*/  @!P0 IMAD R2, R0, 0x200, R3 ;  /* 0x0000020000028824 */ /* 0x000fe200078e0203 */
[----:B------:R-:W-:Y:S01]  /*00c0*/  @!P0 IADD3 R3, R3, 0x80, RZ ;  /* 0x0000008003038810 */ /* 0x000fe20007ffe0ff */
[----:B------:R-:W-:-:S03]  /*00d0*/  @!P0 IMAD.MOV.U32 R5, RZ, RZ, 0x8 ;  /* 0x00000008ff058424 */ /* 0x000fc600078e00ff */
[----:B------:R-:W-:-:S13]  /*00e0*/  ISETP.GE.AND P1, PT, R3, R6, PT ;  /* 0x000000060300720c */ /* 0x000fda0003f26270 */
[----:B------:R-:W-:Y:S01]  /*00f0*/  @!P1 IMAD R18, R0, 0x200, R3 ;  /* 0x0000020000129824 */ /* 0x000fe200078e0203 */
[----:B------:R-:W-:-:S04]  /*0100*/  @!P1 IADD3 R3, R3, 0x80, RZ ;  /* 0x0000008003039810 */ /* 0x000fc80007ffe0ff */
[----:B------:R-:W-:Y:S02]  /*0110*/  ISETP.GE.AND P3, PT, R3, R6, PT ;  /* 0x000000060300720c */ /* 0x000fe40003f66270 */
[----:B------:R-:W-:-:S11]  /*0120*/  IADD3 R17, R7, 0x80, RZ ;  /* 0x0000008007117810 */ /* 0x000fd60007ffe0ff */
[----:B------:R-:W-:Y:S01]  /*0130*/  @!P3 IMAD R20, R0, 0x200, R3 ;  /* 0x000002000014b824 */ /* 0x000fe200078e0203 */
[----:B------:R-:W-:Y:S01]  /*0140*/  @!P3 IADD3 R3, R3, 0x80, RZ ;  /* 0x000000800303b810 */ /* 0x000fe20007ffe0ff */
[----:B------:R-:W-:-:S03]  /*0150*/  @!P3 IMAD.MOV.U32 R21, RZ, RZ, 0x8 ;  /* 0x00000008ff15b424 */ /* 0x000fc600078e00ff */
[----:B------:R-:W-:Y:S01]  /*0160*/  ISETP.GE.AND P2, PT, R3, R6, PT ;  /* 0x000000060300720c */ /* 0x000fe20003f46270 */
[----:B------:R-:W-:-:S05]  /*0170*/  @!P3 IMAD.WIDE.U32 R20, R20, R21, c[0x0][0x188] ;  /* 0x000062001414b625 */ /* 0x000fca00078e0015 */
[----:B------:R0:W5:Y:S01]  /*0180*/  @!P3 LDG.E.64 R10, [R20.64] ;  /* 0x00000004140ab981 */ /* 0x000162000c1e1b00 */
[----:B------:R-:W-:Y:S01]  /*0190*/  ISETP.GE.AND P3, PT, R17, R6, PT ;  /* 0x000000061100720c */ /* 0x000fe20003f66270 */
[----:B------:R-:W-:-:S05]  /*01a0*/  @!P1 IMAD.MOV.U32 R19, RZ, RZ, 0x8 ;  /* 0x00000008ff139424 */ /* 0x000fca00078e00ff */
[----:B------:R-:W-:Y:S02]  /*01b0*/  @!P2 IMAD R14, R0, 0x200, R3 ;  /* 0x00000200000ea824 */ /* 0x000fe400078e0203 */
[----:B------:R-:W-:Y:S02]  /*01c0*/  @!P0 IMAD.WIDE.U32 R2, R2, R5, c[0x0][0x188] ;  /* 0x0000620002028625 */ /* 0x000fe400078e0005 */
[----:B------:R-:W-:Y:S02]  /*01d0*/  CS2R R4, SRZ ;  /* 0x0000000000047805 */ /* 0x000fe4000001ff00 */
[----:B------:R-:W-:Y:S01]  /*01e0*/  @!P2 IMAD.MOV.U32 R15, RZ, RZ, 0x8 ;  /* 0x00000008ff0fa424 */ /* 0x000fe200078e00ff */
[----:B------:R1:W5:Y:S01]  /*01f0*/  @!P0 LDG.E.64 R8, [R2.64] ;  /* 0x0000000402088981 */ /* 0x000362000c1e1b00 */
[----:B------:R-:W-:Y:S01]  /*0200*/  @!P1 IMAD.WIDE.U32 R18, R18, R19, c[0x0][0x188] ;  /* 0x0000620012129625 */ /* 0x000fe200078e0013 */
[----:B------:R-:W-:-:S03]  /*0210*/  IADD3 R23, R7, 0x100, RZ ;  /* 0x0000010007177810 */ /* 0x000fc60007ffe0ff */
[----:B------:R-:W-:Y:S01]  /*0220*/  @!P2 IMAD.WIDE.U32 R14, R14, R15, c[0x0][0x188] ;  /* 0x000062000e0ea625 */ /* 0x000fe200078e000f */
[----:B------:R-:W-:Y:S01]  /*0230*/  BSSY B0, `(.L_x_3217) ;  /* 0x0000014000007945 */ /* 0x000fe20003800000 */
[----:B------:R0:W5:Y:S01]  /*0240*/  @!P1 LDG.E.64 R4, [R18.64] ;  /* 0x0000000412049981 */ /* 0x000162000c1e1b00 */
[----:B-1----:R-:W-:-:S03]  /*0250*/  IADD3 R3, R7, 0x180, RZ ;  /* 0x0000018007037810 */ /* 0x002fc60007ffe0ff */
[----:B------:R0:W5:Y:S01]  /*0260*/  @!P2 LDG.E.64 R12, [R14.64] ;  /* 0x000000040e0ca981 */ /* 0x000162000c1e1b00 */
[-C--:B------:R-:W-:Y:S02]  /*0270*/  ISETP.GE.AND P2, PT, R23, R6.reuse, PT ;  /* 0x000000061700720c */ /* 0x080fe40003f46270 */
[----:B------:R-:W-:Y:S02]  /*0280*/  ISETP.GE.AND P1, PT, R3, R6, PT ;  /* 0x000000060300720c */ /* 0x000fe40003f26270 */
[----:B------:R-:W-:Y:S01]  /*0290*/  CS2R R2, SRZ ;  /* 0x0000000000027805 */ /* 0x000fe2000001ff00 */
[----:B------:R-:W-:Y:S05]  /*02a0*/  @P3 BRA `(.L_x_3218) ;  /* 0x000000c000003947 */ /* 0x000fea0003800000 */
[C---:B-----5:R-:W-:Y:S02]  /*02b0*/  FSETP.NEU.FTZ.AND P5, PT, R4.reuse, -INF , PT ;  /* 0xff8000000400780b */ /* 0x060fe40003fbd000 */
[----:B------:R-:W-:Y:S02]  /*02c0*/  FSETP.NEU.FTZ.AND P3, PT, R5, -INF , PT ;  /* 0xff8000000500780b */ /* 0x000fe40003f7d000 */
[----:B------:R-:W-:-:S02]  /*02d0*/  FSETP.NEU.FTZ.AND P4, PT, R4, +INF , PT ;  /* 0x7f8000000400780b */ /* 0x000fc40003f9d000 */
[C---:B------:R-:W-:Y:S02]  /*02e0*/  FSEL R2, R4.reuse, c[0x0][0x170], P5 ;  /* 0x00005c0004027a08 */ /* 0x040fe40002800000 */
[C---:B------:R-:W-:Y:S02]  /*02f0*/  FSETP.NEU.FTZ.AND P6, PT, R5.reuse, +INF , PT ;  /* 0x7f8000000500780b */ /* 0x040fe40003fdd000 */
[C---:B------:R-:W-:Y:S02]  /*0300*/  FSEL R3, R5.reuse, c[0x0][0x170], P3 ;  /* 0x00005c0005037a08 */ /* 0x040fe40001800000 */
[----:B------:R-:W-:Y:S02]  /*0310*/  FSETP.GTU.FTZ.AND P5, PT, |R4|, +INF , PT ;  /* 0x7f8000000400780b */ /* 0x000fe40003fbc200 */
[----:B------:R-:W-:Y:S02]  /*0320*/  FSEL R2, R2, c[0x0][0x16c], P4 ;  /* 0x00005b0002027a08 */ /* 0x000fe40002000000 */
[----:B------:R-:W-:-:S02]  /*0330*/  FSETP.GTU.FTZ.AND P3, PT, |R5|, +INF , PT ;  /* 0x7f8000000500780b */ /* 0x000fc40003f7c200 */
[----:B------:R-:W-:Y:S02]  /*0340*/  FSEL R3, R3, c[0x0][0x16c], P6 ;  /* 0x00005b0003037a08 */ /* 0x000fe40003000000 */
[----:B------:R-:W-:Y:S02]  /*0350*/  FSEL R2, R2, c[0x0][0x168], !P5 ;  /* 0x00005a0002027a08 */ /* 0x000fe40006800000 */
[----:B------:R-:W-:Y:S02]  /*0360*/  FSEL R3, R3, c[0x0][0x168], !P3 ;  /* 0x00005a0003037a08 */ /* 0x000fe40005800000 */
.L_x_3218:
[----:B------:R-:W-:Y:S05]  /*0370*/  BSYNC B0 ;  /* 0x0000000000007941 */ /* 0x000fea0003800000 */
.L_x_3217:
[----:B------:R-:W-:Y:S01]  /*0380*/  BSSY B0, `(.L_x_3219) ;  /* 0x0000010000007945 */ /* 0x000fe20003800000 */
[----:B-----5:R-:W-:Y:S01]  /*0390*/  IMAD.MOV.U32 R5, RZ, RZ, RZ ;  /* 0x000000ffff057224 */ /* 0x020fe200078e00ff */
[----:B0-----:R-:W-:Y:S01]  /*03a0*/  CS2R R14, SRZ ;  /* 0x00000000000e7805 */ /* 0x001fe2000001ff00 */
[----:B------:R-:W-:Y:S05]  /*03b0*/  @P2 BRA `(.L_x_3220) ;  /* 0x000000c000002947 */ /* 0x000fea0003800000 */
[C---:B------:R-:W-:Y:S02]  /*03c0*/  FSETP.NEU.FTZ.AND P4, PT, R10.reuse, -INF , PT ;  /* 0xff8000000a00780b */ /* 0x040fe40003f9d000 */
[----:B------:R-:W-:Y:S02]  /*03d0*/  FSETP.NEU.FTZ.AND P5, PT, R11, -INF , PT ;  /* 0xff8000000b00780b */ /* 0x000fe40003fbd000 */
[----:B------:R-:W-:-:S02]  /*03e0*/  FSETP.NEU.FTZ.AND P2, PT, R10, +INF , PT ;  /* 0x7f8000000a00780b */ /* 0x000fc40003f5d000 */
[C---:B------:R-:W-:Y:S02]  /*03f0*/  FSETP.NEU.FTZ.AND P3, PT, R11.reuse, +INF , PT ;  /* 0x7f8000000b00780b */ /* 0x040fe40003f7d000 */
[C---:B------:R-:W-:Y:S02]  /*0400*/  FSEL R4, R10.reuse, c[0x0][0x170], P4 ;  /* 0x00005c000a047a08 */ /* 0x040fe40002000000 */
[C---:B------:R-:W-:Y:S02]  /*0410*/  FSEL R14, R11.reuse, c[0x0][0x170], P5 ;  /* 0x00005c000b0e7a08 */ /* 0x040fe40002800000 */
[----:B------:R-:W-:Y:S02]  /*0420*/  FSETP.GTU.FTZ.AND P4, PT, |R10|, +INF , PT ;  /* 0x7f8000000a00780b */ /* 0x000fe40003f9c200 */
[----:B------:R-:W-:Y:S02]  /*0430*/  FSETP.GTU.FTZ.AND P5, PT, |R11|, +INF , PT ;  /* 0x7f8000000b00780b */ /* 0x000fe40003fbc200 */
[----:B------:R-:W-:-:S02]  /*0440*/  FSEL R4, R4, c[0x0][0x16c], P2 ;  /* 0x00005b0004047a08 */ /* 0x000fc40001000000 */
[----:B------:R-:W-:Y:S02]  /*0450*/  FSEL R15, R14, c[0x0][0x16c], P3 ;  /* 0x00005b000e0f7a08 */ /* 0x000fe40001800000 */
[----:B------:R-:W-:Y:S02]  /*0460*/  FSEL R14, R4, c[0x0][0x168], !P4 ;  /* 0x00005a00040e7a08 */ /* 0x000fe40006000000 */
[----:B------:R-:W-:Y:S02]  /*0470*/  FSEL R15, R15, c[0x0][0x168], !P5 ;  /* 0x00005a000f0f7a08 */ /* 0x000fe40006800000 */
.L_x_3220:
[----:B------:R-:W-:Y:S05]  /*0480*/  BSYNC B0 ;  /* 0x0000000000007941 */ /* 0x000fea0003800000 */
.L_x_3219:
[----:B------:R-:W-:Y:S01]  /*0490*/  BSSY B0, `(.L_x_3221) ;  /* 0x0000011000007945 */ /* 0x000fe20003800000 */
[C---:B------:R-:W-:Y:S01]  /*04a0*/  @!P0 FSETP.NEU.FTZ.AND P2, PT, R8.reuse, -INF , PT ;  /* 0xff8000000800880b */ /* 0x040fe20003f5d000 */
[----:B------:R-:W-:Y:S01]  /*04b0*/  IMAD.MOV.U32 R4, RZ, RZ, RZ ;  /* 0x000000ffff047224 */ /* 0x000fe200078e00ff */
[----:B------:R-:W-:Y:S01]  /*04c0*/  @!P0 FSETP.GTU.FTZ.AND P3, PT, |R8|, +INF , PT ;  /* 0x7f8000000800880b */ /* 0x000fe20003f7c200 */
[----:B------:R-:W-:Y:S07]  /*04d0*/  @P1 BRA `(.L_x_3222) ;  /* 0x000000c000001947 */ /* 0x000fee0003800000 */
[----:B------:R-:W-:Y:S02]  /*04e0*/  FSETP.NEU.FTZ.AND P5, PT, R12, -INF , PT ;  /* 0xff8000000c00780b */ /* 0x000fe40003fbd000 */
[----:B------:R-:W-:-:S02]  /*04f0*/  FSETP.NEU.FTZ.AND P1, PT, R13, -INF , PT ;  /* 0xff8000000d00780b */ /* 0x000fc40003f3d000 */
[C---:B------:R-:W-:Y:S02]  /*0500*/  FSETP.NEU.FTZ.AND P4, PT, R12.reuse, +INF , PT ;  /* 0x7f8000000c00780b */ /* 0x040fe40003f9d000 */
[C---:B------:R-:W-:Y:S02]  /*0510*/  FSEL R4, R12.reuse, c[0x0][0x170], P5 ;  /* 0x00005c000c047a08 */ /* 0x040fe40002800000 */
[C---:B------:R-:W-:Y:S02]  /*0520*/  FSETP.NEU.FTZ.AND P6, PT, R13.reuse, +INF , PT ;  /* 0x7f8000000d00780b */ /* 0x040fe40003fdd000 */
[----:B------:R-:W-:Y:S02]  /*0530*/  FSEL R5, R13, c[0x0][0x170], P1 ;  /* 0x00005c000d057a08 */ /* 0x000fe40000800000 */
[----:B------:R-:W-:Y:S02]  /*0540*/  FSETP.GTU.FTZ.AND P5, PT, |R12|, +INF , PT ;  /* 0x7f8000000c00780b */ /* 0x000fe40003fbc200 */
[----:B------:R-:W-:-:S02]  /*0550*/  FSEL R4, R4, c[0x0][0x16c], P4 ;  /* 0x00005b0004047a08 */ /* 0x000fc40002000000 */
[----:B------:R-:W-:Y:S02]  /*0560*/  FSETP.GTU.FTZ.AND P1, PT, |R13|, +INF , PT ;  /* 0x7f8000000d00780b */ /* 0x000fe40003f3c200 */
[----:B------:R-:W-:Y:S02]  /*0570*/  FSEL R5, R5, c[0x0][0x16c], P6 ;  /* 0x00005b0005057a08 */ /* 0x000fe40003000000 */
[----:B------:R-:W-:Y:S02]  /*0580*/  FSEL R4, R4, c[0x0][0x168], !P5 ;  /* 0x00005a0004047a08 */ /* 0x000fe40006800000 */
[----:B------:R-:W-:Y:S02]  /*0590*/  FSEL R5, R5, c[0x0][0x168], !P1 ;  /* 0x00005a0005057a08 */ /* 0x000fe40004800000 */
.L_x_3222:
[----:B------:R-:W-:Y:S05]  /*05a0*/  BSYNC B0 ;  /* 0x0000000000007941 */ /* 0x000fea0003800000 */
.L_x_3221:
[----:B------:R-:W-:Y:S01]  /*05b0*/  @!P0 FSEL R10, R8, c[0x0][0x170], P2 ;  /* 0x00005c00080a8a08 */ /* 0x000fe20001000000 */
[----:B------:R-:W-:Y:S01]  /*05c0*/  BSSY B0, `(.L_x_3223) ;  /* 0x0000022000007945 */ /* 0x000fe20003800000 */
[----:B------:R-:W-:Y:S01]  /*05d0*/  ISETP.GE.AND P2, PT, R7, R6, PT ;  /* 0x000000060700720c */ /* 0x000fe20003f46270 */
[----:B------:R-:W-:Y:S01]  /*05e0*/  BSSY B1, `(.L_x_3224) ;  /* 0x0000019000017945 */ /* 0x000fe20003800000 */
[----:B------:R-:W-:-:S02]  /*05f0*/  @!P0 FSETP.NEU.FTZ.AND P6, PT, R9, -INF , PT ;  /* 0xff8000000900880b */ /* 0x000fc40003fdd000 */
[----:B------:R-:W-:Y:S02]  /*0600*/  @!P0 FSETP.NEU.FTZ.AND P5, PT, R8, +INF , PT ;  /* 0x7f8000000800880b */ /* 0x000fe40003fbd000 */
[C---:B------:R-:W-:Y:S02]  /*0610*/  @!P0 FSETP.NEU.FTZ.AND P4, PT, R9.reuse, +INF , PT ;  /* 0x7f8000000900880b */ /* 0x040fe40003f9d000 */
[C---:B------:R-:W-:Y:S02]  /*0620*/  @!P0 FSEL R11, R9.reuse, c[0x0][0x170], P6 ;  /* 0x00005c00090b8a08 */ /* 0x040fe40003000000 */
[----:B------:R-:W-:Y:S02]  /*0630*/  @!P0 FSETP.GTU.FTZ.AND P1, PT, |R9|, +INF , PT ;  /* 0x7f8000000900880b */ /* 0x000fe40003f3c200 */
[----:B------:R-:W-:Y:S01]  /*0640*/  @!P0 FSEL R10, R10, c[0x0][0x16c], P5 ;  /* 0x00005b000a0a8a08 */ /* 0x000fe20002800000 */
[----:B------:R-:W-:Y:S01]  /*0650*/  CS2R R8, SRZ ;  /* 0x0000000000087805 */ /* 0x000fe2000001ff00 */
[----:B------:R-:W-:-:S02]  /*0660*/  @!P0 FSEL R11, R11, c[0x0][0x16c], P4 ;  /* 0x00005b000b0b8a08 */ /* 0x000fc40002000000 */
[----:B------:R-:W-:Y:S02]  /*0670*/  @!P0 FSEL R8, R10, c[0x0][0x168], !P3 ;  /* 0x00005a000a088a08 */ /* 0x000fe40005800000 */
[----:B------:R-:W-:Y:S01]  /*0680*/  @!P0 FSEL R9, R11, c[0x0][0x168], !P1 ;  /* 0x00005a000b098a08 */ /* 0x000fe20004800000 */
[----:B------:R-:W-:Y:S05]  /*0690*/  @P2 BRA `(.L_x_3225) ;  /* 0x000000d000002947 */ /* 0x000fea0003800000 */
[----:B------:R-:W-:Y:S02]  /*06a0*/  IMAD R10, R0, 0x200, R7 ;  /* 0x00000200000a7824 */ /* 0x000fe400078e0207 */
[----:B------:R-:W-:Y:S02]  /*06b0*/  IMAD.MOV.U32 R11, RZ, RZ, 0x8 ;  /* 0x00000008ff0b7424 */ /* 0x000fe400078e00ff */
[----:B------:R-:W-:Y:S02]  /*06c0*/  IMAD.MOV.U32 R7, RZ, RZ, R17 ;  /* 0x000000ffff077224 */ /* 0x000fe400078e0011 */
[----:B------:R-:W-:-:S03]  /*06d0*/  IMAD.WIDE.U32 R10, R10, R11, c[0x0][0x180] ;  /* 0x000060000a0a7625 */ /* 0x000fc600078e000b */
[----:B------:R-:W-:Y:S02]  /*06e0*/  ISETP.GE.AND P0, PT, R7, R6, PT ;  /* 0x000000060700720c */ /* 0x000fe40003f06270 */
[----:B------:R0:W-:Y:S11]  /*06f0*/  STG.E.64 [R10.64], R8 ;  /* 0x000000080a007986 */ /* 0x0001f6000c101b04 */
[----:B------:R-:W-:Y:S01]  /*0700*/  @P0 BREAK B1 ;  /* 0x0000000000010942 */ /* 0x000fe20003800000 */
[----:B------:R-:W-:Y:S05]  /*0710*/  @P0 BRA `(.L_x_3226) ;  /* 0x000000c000000947 */ /* 0x000fea0003800000 */
[----:B0-----:R-:W-:Y:S01]  /*0720*/  IMAD R8, R0, 0x200, R7 ;  /* 0x0000020000087824 */ /* 0x001fe200078e0207 */
[----:B------:R-:W-:Y:S01]  /*0730*/  IADD3 R7, R7, 0x80, RZ ;  /* 0x0000008007077810 */ /* 0x000fe20007ffe0ff */
[----:B------:R-:W-:-:S04]  /*0740*/  IMAD.MOV.U32 R9, RZ, RZ, 0x8 ;  /* 0x00000008ff097424 */ /* 0x000fc800078e00ff */
[----:B------:R-:W-:-:S05]  /*0750*/  IMAD.WIDE.U32 R8, R8, R9, c[0x0][0x180] ;  /* 0x0000600008087625 */ /* 0x000fca00078e0009 */
[----:B------:R0:W-:Y:S02]  /*0760*/  STG.E.64 [R8.64], R2 ;  /* 0x0000000208007986 */ /* 0x0001e4000c101b04 */
.L_x_3225:
[----:B------:R-:W-:Y:S05]  /*0770*/  BSYNC B1 ;  /* 0x0000000000017941 */ /* 0x000fea0003800000 */
.L_x_3224:
[----:B------:R-:W-:-:S13]  /*0780*/  ISETP.GE.AND P0, PT, R7, R6, PT ;  /* 0x000000060700720c */ /* 0x000fda0003f06270 */
[----:B0-----:R-:W-:Y:S01]  /*0790*/  @!P0 IMAD R2, R0, 0x200, R7 ;  /* 0x0000020000028824 */ /* 0x001fe200078e0207 */
[----:B------:R-:W-:Y:S01]  /*07a0*/  @!P0 IADD3 R7, R7, 0x80, RZ ;  /* 0x0000008007078810 */ /* 0x000fe20007ffe0ff */
[----:B------:R-:W-:-:S04]  /*07b0*/  @!P0 IMAD.MOV.U32 R3, RZ, RZ, 0x8 ;  /* 0x00000008ff038424 */ /* 0x000fc800078e00ff */
[----:B------:R-:W-:-:S05]  /*07c0*/  @!P0 IMAD.WIDE.U32 R2, R2, R3, c[0x0][0x180] ;  /* 0x0000600002028625 */ /* 0x000fca00078e0003 */
[----:B------:R0:W-:Y:S02]  /*07d0*/  @!P0 STG.E.64 [R2.64], R14 ;  /* 0x0000000e02008986 */ /* 0x0001e4000c101b04 */
.L_x_3226:
[----:B------:R-:W-:Y:S05]  /*07e0*/  BSYNC B0 ;  /* 0x0000000000007941 */ /* 0x000fea0003800000 */
.L_x_3223:
[----:B------:R-:W-:Y:S01]  /*07f0*/  WARPSYNC 0xffffffff ;  /* 0xffffffff00007948 */ /* 0x000fe20003800000 */
[----:B------:R-:W-:-:S13]  /*0800*/  ISETP.GE.AND P0, PT, R7, R6, PT ;  /* 0x000000060700720c */ /* 0x000fda0003f06270 */
[----:B------:R-:W-:Y:S05]  /*0810*/  @P0 EXIT ;  /* 0x000000000000094d */ /* 0x000fea0003800000 */
[----:B0-----:R-:W-:Y:S02]  /*0820*/  IMAD R2, R0, 0x200, R7 ;  /* 0x0000020000027824 */ /* 0x001fe400078e0207 */
[----:B------:R-:W-:-:S04]  /*0830*/  IMAD.MOV.U32 R3, RZ, RZ, 0x8 ;  /* 0x00000008ff037424 */ /* 0x000fc800078e00ff */
[----:B------:R-:W-:-:S05]  /*0840*/  IMAD.WIDE.U32 R2, R2, R3, c[0x0][0x180] ;  /* 0x0000600002027625 */ /* 0x000fca00078e0003 */
[----:B------:R-:W-:Y:S01]  /*0850*/  STG.E.64 [R2.64], R4 ;  /* 0x0000000402007986 */ /* 0x000fe2000c101b04 */
[----:B------:R-:W-:Y:S05]  /*0860*/  EXIT ;  /* 0x000000000000794d */ /* 0x000fea0003800000 */
.L_x_3227:
        /* <DEDUP_REMOVED lines=9> */
.L_x_34033:


//--------------------- .text._ZN2at6native29vectorized_elementwise_kernelILi2EZZZNS0_22nan_to_num_kernel_cudaERNS_18TensorIteratorBaseESt8optionalIdES5_S5_ENKUlvE_clEvENKUlvE0_clEvEUlN3c107complexIfEEE_St5arrayIPcLm2EEEEviT0_T1_ --------------------------
	.section	.text._ZN2at6native29vectorized_elementwise_kernelILi2EZZZNS0_22nan_to_num_kernel_cudaERNS_18TensorIteratorBaseESt8optionalIdES5_S5_ENKUlvE_clEvENKUlvE0_clEvEUlN3c107complexIfEEE_St5arrayIPcLm2EEEEviT0_T1_,"ax",@progbits
	.sectioninfo	@"SHI_REGISTERS=32"
	.align	128
        .global         _ZN2at6native29vectorized_elementwise_kernelILi2EZZZNS0_22nan_to_num_kernel_cudaERNS_18TensorIteratorBaseESt8optionalIdES5_S5_ENKUlvE_clEvENKUlvE0_clEvEUlN3c107complexIfEEE_St5arrayIPcLm2EEEEviT0_T1_
        .type           _ZN2at6native29vectorized_elementwise_kernelILi2EZZZNS0_22nan_to_num_kernel_cudaERNS_18TensorIteratorBaseESt8optionalIdES5_S5_ENKUlvE_clEvENKUlvE0_clEvEUlN3c107complexIfEEE_St5arrayIPcLm2EEEEviT0_T1_,@function
        .size           _ZN2at6native29vectorized_elementwise_kernelILi2EZZZNS0_22nan_to_num_kernel_cudaERNS_18TensorIteratorBaseESt8optionalIdES5_S5_ENKUlvE_clEvENKUlvE0_clEvEUlN3c107complexIfEEE_St5arrayIPcLm2EEEEviT0_T1_,(.L_x_34034 - _ZN2at6native29vectorized_elementwise_kernelILi2EZZZNS0_22nan_to_num_kernel_cudaERNS_18TensorIteratorBaseESt8optionalIdES5_S5_ENKUlvE_clEvENKUlvE0_clEvEUlN3c107complexIfEEE_St5arrayIPcLm2EEEEviT0_T1_)
        .other          _ZN2at6native29vectorized_elementwise_kernelILi2EZZZNS0_22nan_to_num_kernel_cudaERNS_18TensorIteratorBaseESt8optionalIdES5_S5_ENKUlvE_clEvENKUlvE0_clEvEUlN3c107complexIfEEE_St5arrayIPcLm2EEEEviT0_T1_,@"STO_CUDA_ENTRY STV_DEFAULT"
_ZN2at6native29vectorized_elementwise_kernelILi2EZZZNS0_22nan_to_num_kernel_cudaERNS_18TensorIteratorBaseESt8optionalIdES5_S5_ENKUlvE_clEvENKUlvE0_clEvEUlN3c107complexIfEEE_St5arrayIPcLm2EEEEviT0_T1_:
.text._ZN2at6native29vectorized_elementwise_kernelILi2EZZZNS0_22nan_to_num_kernel_cudaERNS_18TensorIteratorBaseESt8optionalIdES5_S5_ENKUlvE_clEvENKUlvE0_clEvEUlN3c107complexIfEEE_St5arrayIPcLm2EEEEviT0_T1_:
        /* <DEDUP_REMOVED lines=12> */
[----:B------:R0:W3:Y:S04]  /*00c0*/  LDG.E.128 R12, [R20.64+0x800] ;  /* 0x00080004140c7981 */ /* 0x0000e8000c1e1d00 */
[----:B------:R0:W4:Y:S04]  /*00d0*/  LDG.E.128 R8, [R20.64+0x1000] ;  /* 0x0010000414087981 */ /* 0x000128000c1e1d00 */
[----:B------:R0:W5:Y:S01]  /*00e0*/  LDG.E.128 R4, [R20.64+0x1800] ;  /* 0x0018000414047981 */ /* 0x000162000c1e1d00 */
[----:B------:R-:W-:-:S06]  /*00f0*/  IMAD.WIDE.U32 R2, R27, R0, c[0x0][0x180] ;  /* 0x000060001b027625 */ /* 0x000fcc00078e0000 */
[----:B------:R-:W-:Y:S01]  /*0100*/  IMAD.WIDE R2, R23, 0x10, R2 ;  /* 0x0000001017027825 */ /* 0x000fe200078e0202 */
[C---:B--2---:R-:W-:Y:S02]  /*0110*/  FSETP.NEU.FTZ.AND P4, PT, R16.reuse, -INF , PT ;  /* 0xff8000001000780b */ /* 0x044fe40003f9d000 */
[C---:B------:R-:W-:Y:S02]  /*0120*/  FSETP.NEU.FTZ.AND P3, PT, R17.reuse, -INF , PT ;  /* 0xff8000001100780b */ /* 0x040fe40003f7d000 */
[----:B------:R-:W-:Y:S02]  /*0130*/  FSETP.NEU.FTZ.AND P1, PT, R16, +INF , PT ;  /* 0x7f8000001000780b */ /* 0x000fe40003f3d000 */
[----:B------:R-:W-:Y:S02]  /*0140*/  FSETP.NEU.FTZ.AND P5, PT, R18, -INF , PT ;  /* 0xff8000001200780b */ /* 0x000fe40003fbd000 */
[----:B------:R-:W-:Y:S02]  /*0150*/  FSEL R0, R16, c[0x0][0x170], P4 ;  /* 0x00005c0010007a08 */ /* 0x000fe40002000000 */
[----:B------:R-:W-:-:S02]  /*0160*/  FSETP.NEU.FTZ.AND P2, PT, R17, +INF , PT ;  /* 0x7f8000001100780b */ /* 0x000fc40003f5d000 */
[----:B------:R-:W-:Y:S02]  /*0170*/  FSETP.GTU.FTZ.AND P4, PT, |R17|, +INF , PT ;  /* 0x7f8000001100780b */ /* 0x000fe40003f9c200 */
[----:B------:R-:W-:Y:S02]  /*0180*/  FSETP.NEU.FTZ.AND P6, PT, R19, -INF , PT ;  /* 0xff8000001300780b */ /* 0x000fe40003fdd000 */
[----:B------:R-:W-:Y:S02]  /*0190*/  FSEL R17, R17, c[0x0][0x170], P3 ;  /* 0x00005c0011117a08 */ /* 0x000fe40001800000 */
[C---:B------:R-:W-:Y:S02]  /*01a0*/  FSETP.NEU.FTZ.AND P0, PT, R18.reuse, +INF , PT ;  /* 0x7f8000001200780b */ /* 0x040fe40003f1d000 */
[----:B------:R-:W-:Y:S02]  /*01b0*/  FSETP.GTU.FTZ.AND P3, PT, |R18|, +INF , PT ;  /* 0x7f8000001200780b */ /* 0x000fe40003f7c200 */
[----:B0-----:R-:W-:-:S02]  /*01c0*/  FSEL R21, R0, c[0x0][0x16c], P1 ;  /* 0x00005b0000157a08 */ /* 0x001fc40000800000 */
[----:B------:R-:W-:Y:S02]  /*01d0*/  FSEL R18, R18, c[0x0][0x170], P5 ;  /* 0x00005c0012127a08 */ /* 0x000fe40002800000 */
[C---:B------:R-:W-:Y:S02]  /*01e0*/  FSETP.NEU.FTZ.AND P1, PT, R19.reuse, +INF , PT ;  /* 0x7f8000001300780b */ /* 0x040fe40003f3d000 */
[----:B------:R-:W-:Y:S02]  /*01f0*/  FSETP.GTU.FTZ.AND P5, PT, |R19|, +INF , PT ;  /* 0x7f8000001300780b */ /* 0x000fe40003fbc200 */
[----:B------:R-:W-:Y:S02]  /*0200*/  FSEL R17, R17, c[0x0][0x16c], P2 ;  /* 0x00005b0011117a08 */ /* 0x000fe40001000000 */
[----:B------:R-:W-:Y:S02]  /*0210*/  FSEL R19, R19, c[0x0][0x170], P6 ;  /* 0x00005c0013137a08 */ /* 0x000fe40003000000 */
[----:B---3--:R-:W-:-:S02]  /*0220*/  FSETP.NEU.FTZ.AND P2, PT, R12, -INF , PT ;  /* 0xff8000000c00780b */ /* 0x008fc40003f5d000 */
[----:B------:R-:W-:Y:S02]  /*0230*/  FSETP.NEU.FTZ.AND P6, PT, R13, -INF , PT ;  /* 0xff8000000d00780b */ /* 0x000fe40003fdd000 */
[----:B------:R-:W-:Y:S02]  /*0240*/  FSEL R18, R18, c[0x0][0x16c], P0 ;  /* 0x00005b0012127a08 */ /* 0x000fe40000000000 */
[----:B------:R-:W-:Y:S02]  /*0250*/  FSEL R19, R19, c[0x0][0x16c], P1 ;  /* 0x00005b0013137a08 */ /* 0x000fe40000800000 */
[C---:B------:R-:W-:Y:S02]  /*0260*/  FSETP.NEU.FTZ.AND P0, PT, R12.reuse, +INF , PT ;  /* 0x7f8000000c00780b */ /* 0x040fe40003f1d000 */
[----:B------:R-:W-:Y:S02]  /*0270*/  FSEL R0, R12, c[0x0][0x170], P2 ;  /* 0x00005c000c007a08 */ /* 0x000fe40001000000 */
[----:B------:R-:W-:-:S02]  /*0280*/  FSETP.NEU.FTZ.AND P1, PT, R13, +INF , PT ;  /* 0x7f8000000d00780b */ /* 0x000fc40003f3d000 */
[----:B------:R-:W-:Y:S02]  /*0290*/  FSEL R20, R13, c[0x0][0x170], P6 ;  /* 0x00005c000d147a08 */ /* 0x000fe40003000000 */
[----:B------:R-:W-:Y:S02]  /*02a0*/  FSETP.NEU.FTZ.AND P6, PT, R14, -INF , PT ;  /* 0xff8000000e00780b */ /* 0x000fe40003fdd000 */
[----:B------:R-:W-:Y:S02]  /*02b0*/  FSEL R0, R0, c[0x0][0x16c], P0 ;  /* 0x00005b0000007a08 */ /* 0x000fe40000000000 */
[----:B------:R-:W-:Y:S02]  /*02c0*/  FSEL R20, R20, c[0x0][0x16c], P1 ;  /* 0x00005b0014147a08 */ /* 0x000fe40000800000 */
[C---:B------:R-:W-:Y:S02]  /*02d0*/  FSETP.NEU.FTZ.AND P0, PT, R14.reuse, +INF , PT ;  /* 0x7f8000000e00780b */ /* 0x040fe40003f1d000 */
[----:B------:R-:W-:-:S02]  /*02e0*/  FSETP.GTU.FTZ.AND P1, PT, |R14|, +INF , PT ;  /* 0x7f8000000e00780b */ /* 0x000fc40003f3c200 */
[----:B------:R-:W-:Y:S02]  /*02f0*/  FSEL R14, R14, c[0x0][0x170], P6 ;  /* 0x00005c000e0e7a08 */ /* 0x000fe40003000000 */
[----:B------:R-:W-:Y:S02]  /*0300*/  FSEL R19, R19, c[0x0][0x168], !P5 ;  /* 0x00005a0013137a08 */ /* 0x000fe40006800000 */
[C---:B------:R-:W-:Y:S02]  /*0310*/  FSETP.NEU.FTZ.AND P5, PT, R15.reuse, -INF , PT ;  /* 0xff8000000f00780b */ /* 0x040fe40003fbd000 */
[----:B------:R-:W-:Y:S02]  /*0320*/  FSEL R14, R14, c[0x0][0x16c], P0 ;  /* 0x00005b000e0e7a08 */ /* 0x000fe40000000000 */
[C---:B------:R-:W-:Y:S02]  /*0330*/  FSETP.NEU.FTZ.AND P6, PT, R15.reuse, +INF , PT ;  /* 0x7f8000000f00780b */ /* 0x040fe40003fdd000 */
[----:B------:R-:W-:-:S02]  /*0340*/  FSETP.GTU.FTZ.AND P0, PT, |R15|, +INF , PT ;  /* 0x7f8000000f00780b */ /* 0x000fc40003f1c200 */
[----:B------:R-:W-:Y:S02]  /*0350*/  FSEL R15, R15, c[0x0][0x170], P5 ;  /* 0x00005c000f0f7a08 */ /* 0x000fe40002800000 */
[C---:B----4-:R-:W-:Y:S02]  /*0360*/  FSETP.NEU.FTZ.AND P5, PT, R8.reuse, -INF , PT ;  /* 0xff8000000800780b */ /* 0x050fe40003fbd000 */
[----:B------:R-:W-:Y:S02]  /*0370*/  FSEL R15, R15, c[0x0][0x16c], P6 ;  /* 0x00005b000f0f7a08 */ /* 0x000fe40003000000 */
[C---:B------:R-:W-:Y:S02]  /*0380*/  FSETP.NEU.FTZ.AND P6, PT, R8.reuse, +INF , PT ;  /* 0x7f8000000800780b */ /* 0x040fe40003fdd000 */
[----:B------:R-:W-:Y:S02]  /*0390*/  FSEL R22, R8, c[0x0][0x170], P5 ;  /* 0x00005c0008167a08 */ /* 0x000fe40002800000 */
[----:B------:R-:W-:-:S02]  /*03a0*/  FSEL R17, R17, c[0x0][0x168], !P4 ;  /* 0x00005a0011117a08 */ /* 0x000fc40006000000 */
[C---:B------:R-:W-:Y:S02]  /*03b0*/  FSETP.NEU.FTZ.AND P4, PT, R9.reuse, -INF , PT ;  /* 0xff8000000900780b */ /* 0x040fe40003f9d000 */
[----:B------:R-:W-:Y:S02]  /*03c0*/  FSETP.GTU.FTZ.AND P2, PT, |R16|, +INF , PT ;  /* 0x7f8000001000780b */ /* 0x000fe40003f5c200 */
[----:B------:R-:W-:Y:S02]  /*03d0*/  FSETP.GTU.FTZ.AND P5, PT, |R12|, +INF , PT ;  /* 0x7f8000000c00780b */ /* 0x000fe40003fbc200 */
[----:B------:R-:W-:Y:S02]  /*03e0*/  FSEL R22, R22, c[0x0][0x16c], P6 ;  /* 0x00005b0016167a08 */ /* 0x000fe40003000000 */
[C---:B------:R-:W-:Y:S02]  /*03f0*/  FSETP.NEU.FTZ.AND P6, PT, R9.reuse, +INF , PT ;  /* 0x7f8000000900780b */ /* 0x040fe40003fdd000 */
[----:B------:R-:W-:-:S02]  /*0400*/  FSEL R12, R9, c[0x0][0x170], P4 ;  /* 0x00005c00090c7a08 */ /* 0x000fc40002000000 */
[----:B------:R-:W-:Y:S02]  /*0410*/  FSETP.NEU.FTZ.AND P4, PT, R10, -INF , PT ;  /* 0xff8000000a00780b */ /* 0x000fe40003f9d000 */
[----:B------:R-:W-:Y:S02]  /*0420*/  FSEL R16, R21, c[0x0][0x168], !P2 ;  /* 0x00005a0015107a08 */ /* 0x000fe40005000000 */
        /* <DEDUP_REMOVED lines=10> */
[----:B-----5:R-:W-:Y:S02]  /*04d0*/  FSETP.NEU.FTZ.AND P4, PT, R4, -INF , PT ;  /* 0xff8000000400780b */ /* 0x020fe40003f9d000 */
[----:B------:R-:W-:Y:S02]  /*04e0*/  FSEL R18, R18, c[0x0][0x168], !P3 ;  /* 0x00005a0012127a08 */ /* 0x000fe40005800000 */
[----:B------:R-:W-:Y:S02]  /*04f0*/  FSEL R14, R14, c[0x0][0x168], !P1 ;  /* 0x00005a000e0e7a08 */ /* 0x000fe40004800000 */
[----:B------:R-:W-:Y:S01]  /*0500*/  FSETP.GTU.FTZ.AND P3, PT, |R13|, +INF , PT ;  /* 0x7f8000000d00780b */ /* 0x000fe20003f7c200 */
[----:B------:R-:W-:Y:S01]  /*0510*/  STG.E.128 [R2.64], R16 ;  /* 0x0000001002007986 */ /* 0x000fe2000c101d04 */
        /* <DEDUP_REMOVED lines=9> */
[----:B------:R-:W-:Y:S02]  /*05b0*/  FSEL R20, R5, c[0x0][0x170], P4 ;  /* 0x00005c0005147a08 */ /* 0x000fe40002000000 */
[----:B------:R-:W-:Y:S02]  /*05c0*/  FSEL R12, R0, c[0x0][0x168], !P5 ;  /* 0x00005a00000c7a08 */ /* 0x000fe40006800000 */
[----:B------:R-:W-:Y:S02]  /*05d0*/  FSETP.NEU.FTZ.AND P5, PT, R6, -INF , PT ;  /* 0xff8000000600780b */ /* 0x000fe40003fbd000 */
[----:B------:R-:W-:Y:S01]  /*05e0*/  FSEL R20, R20, c[0x0][0x16c], P6 ;  /* 0x00005b0014147a08 */ /* 0x000fe20003000000 */
[----:B------:R-:W-:Y:S01]  /*05f0*/  STG.E.128 [R2.64+0x800], R12 ;  /* 0x0008000c02007986 */ /* 0x000fe2000c101d04 */
[----:B------:R-:W-:-:S02]  /*0600*/  FSETP.NEU.FTZ.AND P6, PT, R6, +INF , PT ;  /* 0x7f8000000600780b */ /* 0x000fc40003fdd000 */
[----:B------:R-:W-:Y:S02]  /*0610*/  FSEL R0, R6, c[0x0][0x170], P5 ;  /* 0x00005c0006007a08 */ /* 0x000fe40002800000 */
[C---:B------:R-:W-:Y:S02]  /*0620*/  FSETP.NEU.FTZ.AND P5, PT, R7.reuse, -INF , PT ;  /* 0xff8000000700780b */ /* 0x040fe40003fbd000 */
[----:B------:R-:W-:Y:S02]  /*0630*/  FSEL R0, R0, c[0x0][0x16c], P6 ;  /* 0x00005b0000007a08 */ /* 0x000fe40003000000 */
[----:B------:R-:W-:Y:S02]  /*0640*/  FSETP.GTU.FTZ.AND P4, PT, |R4|, +INF , PT ;  /* 0x7f8000000400780b */ /* 0x000fe40003f9c200 */
[C---:B------:R-:W-:Y:S02]  /*0650*/  FSETP.NEU.FTZ.AND P6, PT, R7.reuse, +INF , PT ;  /* 0x7f8000000700780b */ /* 0x040fe40003fdd000 */
[----:B------:R-:W-:-:S02]  /*0660*/  FSEL R21, R7, c[0x0][0x170], P5 ;  /* 0x00005c0007157a08 */ /* 0x000fc40002800000 */
[----:B------:R-:W-:Y:S02]  /*0670*/  FSEL R4, R22, c[0x0][0x168], !P2 ;  /* 0x00005a0016047a08 */ /* 0x000fe40005000000 */
[----:B------:R-:W-:Y:S02]  /*0680*/  FSETP.GTU.FTZ.AND P2, PT, |R5|, +INF , PT ;  /* 0x7f8000000500780b */ /* 0x000fe40003f5c200 */
        /* <DEDUP_REMOVED lines=8> */
[----:B------:R-:W-:Y:S01]  /*0710*/  STG.E.128 [R2.64+0x1000], R4 ;  /* 0x0010000402007986 */ /* 0x000fe2000c101d04 */
[----:B------:R-:W-:Y:S02]  /*0720*/  FSEL R10, R0, c[0x0][0x168], !P0 ;  /* 0x00005a00000a7a08 */ /* 0x000fe40004000000 */
[----:B------:R-:W-:-:S05]  /*0730*/  FSEL R11, R21, c[0x0][0x168], !P5 ;  /* 0x00005a00150b7a08 */ /* 0x000fca0006800000 */
[----:B------:R-:W-:Y:S01]  /*0740*/  STG.E.128 [R2.64+0x1800], R8 ;  /* 0x0018000802007986 */ /* 0x000fe2000c101d04 */
[----:B------:R-:W-:Y:S05]  /*0750*/  EXIT ;  /* 0x000000000000794d */ /* 0x000fea0003800000 */
.L_x_3228:
[----:B------:R-:W0:Y:S01]  /*0760*/  S2R R24, SR_TID.X ;  /* 0x0000000000187919 */ /* 0x000e220000002100 */
[----:B------:R-:W-:Y:S01]  /*0770*/  CS2R R20, SRZ ;  /* 0x0000000000147805 */ /* 0x000fe2000001ff00 */
[----:B------:R-:W-:Y:S01]  /*0780*/  CS2R R4, SRZ ;  /* 0x0000000000047805 */ /* 0x000fe2000001ff00 */
[----:B0-----:R-:W-:Y:S01]  /*0790*/  ISETP.GE.AND P0, PT, R24, R25, PT ;  /* 0x000000191800720c */ /* 0x001fe20003f06270 */
[----:B------:R-:W-:-:S12]  /*07a0*/  IMAD.MOV.U32 R8, RZ, RZ, R24 ;  /* 0x000000ffff087224 */ /* 0x000fd800078e0018 */
[----:B------:R-:W-:Y:S01]  /*07b0*/  @!P0 IMAD.IADD R14, R27, 0x1, R8 ;  /* 0x000000011b0e8824 */ /* 0x000fe200078e0208 */
[----:B------:R-:W-:-:S04]  /*07c0*/  @!P0 IADD3 R8, R8, 0x80, RZ ;  /* 0x0000008008088810 */ /* 0x000fc80007ffe0ff */
[----:B------:R-:W-:-:S13]  /*07d0*/  ISETP.GE.AND P1, PT, R8, R25, PT ;  /* 0x000000190800720c */ /* 0x000fda0003f26270 */
        /* <DEDUP_REMOVED lines=8> */
[----:B------:R0:W5:Y:S07]  /*0860*/  @!P6 LDG.E.64 R20, [R6.64] ;  /* 0x000000040614e981 */ /* 0x00016e000c1e1b00 */
        /* <DEDUP_REMOVED lines=9> */
[----:B------:R-:W-:Y:S01]  /*0900*/  @!P2 IMAD.MOV.U32 R23, RZ, RZ, 0x8 ;  /* 0x00000008ff17a424 */ /* 0x000fe200078e00ff */
[----:B------:R-:W-:-:S11]  /*0910*/  CS2R R2, SRZ ;  /* 0x0000000000027805 */ /* 0x000fd6000001ff00 */
[----:B------:R-:W-:Y:S01]  /*0920*/  @!P5 IMAD.IADD R12, R27, 0x1, R8 ;  /* 0x000000011b0cd824 */ /* 0x000fe200078e0208 */
[----:B------:R-:W-:-:S04]  /*0930*/  @!P5 IADD3 R8, R8, 0x80, RZ ;  /* 0x000000800808d810 */ /* 0x000fc80007ffe0ff */
[----:B------:R-:W-:Y:S01]  /*0940*/  ISETP.GE.AND P6, PT, R8, R25, PT ;  /* 0x000000190800720c */ /* 0x000fe20003fc6270 */
[----:B------:R-:W-:-:S05]  /*0950*/  @!P2 IMAD.WIDE.U32 R22, R22, R23, c[0x0][0x188] ;  /* 0x000062001616a625 */ /* 0x000fca00078e0017 */
[----:B------:R1:W5:Y:S07]  /*0960*/  @!P2 LDG.E.64 R2, [R22.64] ;  /* 0x000000041602a981 */ /* 0x00036e000c1e1b00 */
[----:B------:R-:W-:Y:S02]  /*0970*/  @!P6 IMAD.IADD R13, R27, 0x1, R8 ;  /* 0x000000011b0de824 */ /* 0x000fe400078e0208 */
[----:B-1----:R-:W-:Y:S01]  /*0980*/  @!P6 IMAD.MOV.U32 R22, RZ, RZ, 0x8 ;  /* 0x00000008ff16e424 */ /* 0x002fe200078e00ff */
[----:B------:R-:W-:-:S03]  /*0990*/  CS2R R8, SRZ ;  /* 0x0000000000087805 */ /* 0x000fc6000001ff00 */
[----:B------:R-:W-:-:S05]  /*09a0*/  @!P6 IMAD.WIDE.U32 R22, R13, R22, c[0x0][0x188] ;  /* 0x000062000d16e625 */ /* 0x000fca00078e0016 */
[----:B------:R1:W5:Y:S01]  /*09b0*/  @!P6 LDG.E.64 R8, [R22.64] ;  /* 0x000000041608e981 */ /* 0x000362000c1e1b00 */
[----:B------:R-:W-:Y:S01]  /*09c0*/  @!P3 IMAD.MOV.U32 R29, RZ, RZ, 0x8 ;  /* 0x00000008ff1db424 */ /* 0x000fe200078e00ff */
[----:B------:R-:W-:-:S03]  /*09d0*/  CS2R R16, SRZ ;  /* 0x0000000000107805 */ /* 0x000fc6000001ff00 */
[----:B------:R-:W-:-:S05]  /*09e0*/  @!P3 IMAD.WIDE.U32 R28, R28, R29, c[0x0][0x188] ;  /* 0x000062001c1cb625 */ /* 0x000fca00078e001d */
[----:B------:R2:W5:Y:S01]  /*09f0*/  @!P3 LDG.E.64 R16, [R28.64] ;  /* 0x000000041c10b981 */ /* 0x000562000c1e1b00 */
[----:B------:R-:W-:Y:S02]  /*0a00*/  @!P0 IMAD.MOV.U32 R15, RZ, RZ, 0x8 ;  /* 0x00000008ff0f8424 */ /* 0x000fe400078e00ff */
[----:B--2---:R-:W-:-:S04]  /*0a10*/  @!P1 IMAD.MOV.U32 R29, RZ, RZ, 0x8 ;  /* 0x00000008ff1d9424 */ /* 0x004fc800078e00ff */
[----:B------:R-:W-:Y:S01]  /*0a20*/  @!P1 IMAD.WIDE.U32 R28, R0, R29, c[0x0][0x188] ;  /* 0x00006200001c9625 */ /* 0x000fe200078e001d */
[----:B------:R-:W-:-:S03]  /*0a30*/  IADD3 R0, R24, 0x80, RZ ;  /* 0x0000008018007810 */ /* 0x000fc60007ffe0ff */
[----:B------:R-:W-:Y:S01]  /*0a40*/  @!P4 IMAD.MOV.U32 R11, RZ, RZ, 0x8 ;  /* 0x00000008ff0bc424 */ /* 0x000fe200078e00ff */
[----:B------:R-:W-:Y:S01]  /*0a50*/  ISETP.GE.AND P3, PT, R0, R25, PT ;  /* 0x000000190000720c */ /* 0x000fe20003f66270 */
[----:B------:R-:W-:Y:S01]  /*0a60*/  @!P0 IMAD.WIDE.U32 R14, R14, R15, c[0x0][0x188] ;  /* 0x000062000e0e8625 */ /* 0x000fe200078e000f */
[----:B------:R-:W-:-:S03]  /*0a70*/  CS2R R18, SRZ ;  /* 0x0000000000127805 */ /* 0x000fc6000001ff00 */
[----:B------:R-:W-:Y:S01]  /*0a80*/  @!P5 IMAD.MOV.U32 R26, RZ, RZ, 0x8 ;  /* 0x00000008ff1ad424 */ /* 0x000fe200078e00ff */
[----:B------:R2:W5:Y:S01]  /*0a90*/  @!P0 LDG.E.64 R4, [R14.64] ;  /* 0x000000040e048981 */ /* 0x000562000c1e1b00 */
[----:B------:R-:W-:Y:S01]  /*0aa0*/  @!P4 IMAD.WIDE.U32 R10, R10, R11, c[0x0][0x188] ;  /* 0x000062000a0ac625 */ /* 0x000fe200078e000b */
[----:B0-----:R-:W-:Y:S01]  /*0ab0*/  CS2R R6, SRZ ;  /* 0x0000000000067805 */ /* 0x001fe2000001ff00 */
[----:B------:R-:W-:Y:S03]  /*0ac0*/  BSSY B0, `(.L_x_3229) ;  /* 0x0000019000007945 */ /* 0x000fe60003800000 */
[----:B------:R0:W5:Y:S01]  /*0ad0*/  @!P4 LDG.E.64 R18, [R10.64] ;  /* 0x000000040a12c981 */ /* 0x000162000c1e1b00 */
[----:B--2---:R-:W-:Y:S02]  /*0ae0*/  @!P5 IMAD.WIDE.U32 R14, R12, R26, c[0x0][0x188] ;  /* 0x000062000c0ed625 */ /* 0x004fe400078e001a */
[----:B------:R-:W-:Y:S01]  /*0af0*/  CS2R R12, SRZ ;  /* 0x00000000000c7805 */ /* 0x000fe2000001ff00 */
[----:B------:R-:W-:-:S02]  /*0b00*/  IADD3 R26, R24, 0x100, RZ ;  /* 0x00000100181a7810 */ /* 0x000fc40007ffe0ff */
[----:B------:R2:W5:Y:S01]  /*0b10*/  @!P5 LDG.E.64 R6, [R14.64] ;  /* 0x000000040e06d981 */ /* 0x000562000c1e1b00 */
[----:B0-----:R-:W-:-:S03]  /*0b20*/  IADD3 R10, R24, 0x180, RZ ;  /* 0x00000180180a7810 */ /* 0x001fc60007ffe0ff */
[----:B------:R1:W5:Y:S01]  /*0b30*/  @!P1 LDG.E.64 R12, [R28.64] ;  /* 0x000000041c0c9981 */ /* 0x000362000c1e1b00 */
[-C--:B------:R-:W-:Y:S02]  /*0b40*/  ISETP.GE.AND P2, PT, R10, R25.reuse, PT ;  /* 0x000000190a00720c */ /* 0x080fe40003f46270 */
[----:B------:R-:W-:Y:S01]  /*0b50*/  ISETP.GE.AND P1, PT, R26, R25, PT ;  /* 0x000000191a00720c */ /* 0x000fe20003f26270 */
[----:B------:R-:W-:Y:S01]  /*0b60*/  CS2R R10, SRZ ;  /* 0x00000000000a7805 */ /* 0x000fe2000001ff00 */
[----:B--2---:R-:W-:Y:S01]  /*0b70*/  IADD3 R14, R24, 0x200, RZ ;  /* 0x00000200180e7810 */ /* 0x004fe20007ffe0ff */
        /* <DEDUP_REMOVED lines=13> */
.L_x_3230:
[----:B------:R-:W-:Y:S05]  /*0c50*/  BSYNC B0 ;  /* 0x0000000000007941 */ /* 0x000fea0003800000 */
.L_x_3229:
[----:B------:R-:W-:Y:S01]  /*0c60*/  BSSY B0, `(.L_x_3231) ;  /* 0x0000011000007945 */ /* 0x000fe20003800000 */
[----:B------:R-:W-:Y:S01]  /*0c70*/  ISETP.GE.AND P3, PT, R14, R25, PT ;  /* 0x000000190e00720c */ /* 0x000fe20003f66270 */
[----:B------:R-:W-:Y:S01]  /*0c80*/  IMAD.MOV.U32 R15, RZ, RZ, RZ ;  /* 0x000000ffff0f7224 */ /* 0x000fe200078e00ff */
[----:B-----5:R-:W-:Y:S01]  /*0c90*/  CS2R R12, SRZ ;  /* 0x00000000000c7805 */ /* 0x020fe2000001ff00 */
[----:B------:R-:W-:Y:S05]  /*0ca0*/  @P1 BRA `(.L_x_3232) ;  /* 0x000000c000001947 */ /* 0x000fea0003800000 */
        /* <DEDUP_REMOVED lines=12> */
.L_x_3232:
[----:B------:R-:W-:Y:S05]  /*0d70*/  BSYNC B0 ;  /* 0x0000000000007941 */ /* 0x000fea0003800000 */
.L_x_3231:
[----:B------:R-:W-:Y:S01]  /*0d80*/  BSSY B0, `(.L_x_3233) ;  /* 0x000000f000007945 */ /* 0x000fe20003800000 */
[----:B------:R-:W-:Y:S01]  /*0d90*/  IMAD.MOV.U32 R14, RZ, RZ, RZ ;  /* 0x000000ffff0e7224 */ /* 0x000fe200078e00ff */
[----:B------:R-:W-:Y:S05]  /*0da0*/  @P2 BRA `(.L_x_3234) ;  /* 0x000000c000002947 */ /* 0x000fea0003800000 */
[----:B------:R-:W-:Y:S02]  /*0db0*/  FSETP.NEU.FTZ.AND P4, PT, R2, -INF , PT ;  /* 0xff8000000200780b */ /* 0x000fe40003f9d000 */
        /* <DEDUP_REMOVED lines=11> */
.L_x_3234:
[----:B------:R-:W-:Y:S05]  /*0e70*/  BSYNC B0 ;  /* 0x0000000000007941 */ /* 0x000fea0003800000 */
.L_x_3233:
[----:B------:R-:W-:Y:S01]  /*0e80*/  BSSY B0, `(.L_x_3235) ;  /* 0x0000010000007945 */ /* 0x000fe20003800000 */
[----:B-1----:R-:W-:Y:S01]  /*0e90*/  IMAD.MOV.U32 R23, RZ, RZ, RZ ;  /* 0x000000ffff177224 */ /* 0x002fe200078e00ff */
[----:B------:R-:W-:Y:S01]  /*0ea0*/  CS2R R20, SRZ ;  /* 0x0000000000147805 */ /* 0x000fe2000001ff00 */
        /* <DEDUP_REMOVED lines=13> */
.L_x_3236:
[----:B------:R-:W-:Y:S05]  /*0f80*/  BSYNC B0 ;  /* 0x0000000000007941 */ /* 0x000fea0003800000 */
.L_x_3235:
[C---:B------:R-:W-:Y:S01]  /*0f90*/  IADD3 R2, R24.reuse, 0x280, RZ ;  /* 0x0000028018027810 */ /* 0x040fe20007ffe0ff */
[----:B------:R-:W-:Y:S01]  /*0fa0*/  BSSY B0, `(.L_x_3237) ;  /* 0x0000014000007945 */ /* 0x000fe20003800000 */
[----:B------:R-:W-:Y:S02]  /*0fb0*/  IADD3 R22, R24, 0x380, RZ ;  /* 0x0000038018167810 */ /* 0x000fe40007ffe0ff */
[----:B------:R-:W-:-:S02]  /*0fc0*/  ISETP.GE.AND P3, PT, R2, R25, PT ;  /* 0x000000190200720c */ /* 0x000fc40003f66270 */
[----:B------:R-:W-:Y:S02]  /*0fd0*/  IADD3 R16, R24, 0x300, RZ ;  /* 0x0000030018107810 */ /* 0x000fe40007ffe0ff */
[-C--:B------:R-:W-:Y:S01]  /*0fe0*/  ISETP.GE.AND P1, PT, R22, R25.reuse, PT ;  /* 0x000000191600720c */ /* 0x080fe20003f26270 */
[----:B------:R-:W-:Y:S01]  /*0ff0*/  IMAD.MOV.U32 R22, RZ, RZ, RZ ;  /* 0x000000ffff167224 */ /* 0x000fe200078e00ff */
[----:B------:R-:W-:-:S07]  /*1000*/  ISETP.GE.AND P2, PT, R16, R25, PT ;  /* 0x000000191000720c */ /* 0x000fce0003f46270 */
[----:B------:R-:W-:Y:S05]  /*1010*/  @P3 BRA `(.L_x_3238) ;  /* 0x000000c000003947 */ /* 0x000fea0003800000 */
[C---:B------:R-:W-:Y:S02]  /*1020*/  FSETP.NEU.FTZ.AND P5, PT, R18.reuse, -INF , PT ;  /* 0xff8000001200780b */ /* 0x040fe40003fbd000 */
        /* <DEDUP_REMOVED lines=11> */
.L_x_3238:
[----:B------:R-:W-:Y:S05]  /*10e0*/  BSYNC B0 ;  /* 0x0000000000007941 */ /* 0x000fea0003800000 */
.L_x_3237:
[----:B------:R-:W-:Y:S01]  /*10f0*/  BSSY B0, `(.L_x_3239) ;  /* 0x0000010000007945 */ /* 0x000fe20003800000 */
[----:B------:R-:W-:Y:S01]  /*1100*/  IMAD.MOV.U32 R17, RZ, RZ, RZ ;  /* 0x000000ffff117224 */ /* 0x000fe200078e00ff */
        /* <DEDUP_REMOVED lines=14> */
.L_x_3240:
[----:B------:R-:W-:Y:S05]  /*11f0*/  BSYNC B0 ;  /* 0x0000000000007941 */ /* 0x000fea0003800000 */
.L_x_3239:
        /* <DEDUP_REMOVED lines=17> */
.L_x_3242:
[----:B------:R-:W-:Y:S05]  /*1310*/  BSYNC B0 ;  /* 0x0000000000007941 */ /* 0x000fea0003800000 */
.L_x_3241:
        /* <DEDUP_REMOVED lines=15> */
[----:B------:R-:W-:Y:S02]  /*1410*/  IMAD.IADD R6, R27, 0x1, R24 ;  /* 0x000000011b067824 */ /* 0x000fe400078e0218 */
[----:B------:R-:W-:Y:S02]  /*1420*/  IMAD.MOV.U32 R7, RZ, RZ, 0x8 ;  /* 0x00000008ff077424 */ /* 0x000fe400078e00ff */
[----:B------:R-:W-:Y:S02]  /*1430*/  IMAD.MOV.U32 R24, RZ, RZ, R0 ;  /* 0x000000ffff187224 */ /* 0x000fe400078e0000 */
[----:B------:R-:W-:-:S03]  /*1440*/  IMAD.WIDE.U32 R6, R6, R7, c[0x0][0x180] ;  /* 0x0000600006067625 */ /* 0x000fc600078e0007 */
[----:B------:R-:W-:Y:S02]  /*1450*/  ISETP.GE.AND P0, PT, R24, R25, PT ;  /* 0x000000191800720c */ /* 0x000fe40003f06270 */
[----:B------:R0:W-:Y:S11]  /*1460*/  STG.E.64 [R6.64], R4 ;  /* 0x0000000406007986 */ /* 0x0001f6000c101b04 */
[----:B------:R-:W-:Y:S05]  /*1470*/  @P0 BRA `(.L_x_3246) ;  /* 0x000000c000000947 */ /* 0x000fea0003800000 */
[----:B0-----:R-:W-:Y:S01]  /*1480*/  IMAD.IADD R4, R27, 0x1, R24 ;  /* 0x000000011b047824 */ /* 0x001fe200078e0218 */
[----:B------:R-:W-:Y:S01]  /*1490*/  IADD3 R24, R24, 0x80, RZ ;  /* 0x0000008018187810 */ /* 0x000fe20007ffe0ff */
[----:B------:R-:W-:-:S04]  /*14a0*/  IMAD.MOV.U32 R5, RZ, RZ, 0x8 ;  /* 0x00000008ff057424 */ /* 0x000fc800078e00ff */
[----:B------:R-:W-:-:S05]  /*14b0*/  IMAD.WIDE.U32 R4, R4, R5, c[0x0][0x180] ;  /* 0x0000600004047625 */ /* 0x000fca00078e0005 */
[----:B------:R0:W-:Y:S02]  /*14c0*/  STG.E.64 [R4.64], R10 ;  /* 0x0000000a04007986 */ /* 0x0001e4000c101b04 */
.L_x_3245:
[----:B------:R-:W-:-:S13]  /*14d0*/  ISETP.GE.AND P0, PT, R24, R25, PT ;  /* 0x000000191800720c */ /* 0x000fda0003f06270 */
[----:B------:R-:W-:Y:S05]  /*14e0*/  @P0 BRA `(.L_x_3247) ;  /* 0x000000c000000947 */ /* 0x000fea0003800000 */
[----:B0-----:R-:W-:Y:S01]  /*14f0*/  IMAD.IADD R4, R27, 0x1, R24 ;  /* 0x000000011b047824 */ /* 0x001fe200078e0218 */
[----:B------:R-:W-:Y:S01]  /*1500*/  IADD3 R24, R24, 0x80, RZ ;  /* 0x0000008018187810 */ /* 0x000fe20007ffe0ff */
[----:B------:R-:W-:-:S04]  /*1510*/  IMAD.MOV.U32 R5, RZ, RZ, 0x8 ;  /* 0x00000008ff057424 */ /* 0x000fc800078e00ff */
[----:B------:R-:W-:-:S05]  /*1520*/  IMAD.WIDE.U32 R4, R4, R5, c[0x0][0x180] ;  /* 0x0000600004047625 */ /* 0x000fca00078e0005 */
[----:B------:R0:W-:Y:S02]  /*1530*/  STG.E.64 [R4.64], R12 ;  /* 0x0000000c04007986 */ /* 0x0001e4000c101b04 */
.L_x_3246:
[----:B------:R-:W-:-:S13]  /*1540*/  ISETP.GE.AND P0, PT, R24, R25, PT ;  /* 0x000000191800720c */ /* 0x000fda0003f06270 */
[----:B------:R-:W-:Y:S05]  /*1550*/  @P0 BRA `(.L_x_3248) ;  /* 0x000000c000000947 */ /* 0x000fea0003800000 */
[----:B0-----:R-:W-:Y:S01]  /*1560*/  IMAD.IADD R4, R27, 0x1, R24 ;  /* 0x000000011b047824 */ /* 0x001fe200078e0218 */
[----:B------:R-:W-:Y:S01]  /*1570*/  IADD3 R24, R24, 0x80, RZ ;  /* 0x0000008018187810 */ /* 0x000fe20007ffe0ff */
[----:B------:R-:W-:-:S04]  /*1580*/  IMAD.MOV.U32 R5, RZ, RZ, 0x8 ;  /* 0x00000008ff057424 */ /* 0x000fc800078e00ff */
[----:B------:R-:W-:-:S05]  /*1590*/  IMAD.WIDE.U32 R4, R4, R5, c[0x0][0x180] ;  /* 0x0000600004047625 */ /* 0x000fca00078e0005 */
[----:B------:R0:W-:Y:S02]  /*15a0*/  STG.E.64 [R4.64], R14 ;  /* 0x0000000e04007986 */ /* 0x0001e4000c101b04 */
.L_x_3247:
[----:B------:R-:W-:-:S13]  /*15b0*/  ISETP.GE.AND P0, PT, R24, R25, PT ;  /* 0x000000191800720c */ /* 0x000fda0003f06270 */
[----:B------:R-:W-:Y:S05]  /*15c0*/  @P0 BRA `(.L_x_3249) ;  /* 0x000000d000000947 */ /* 0x000fea0003800000 */
[----:B0-----:R-:W-:Y:S01]  /*15d0*/  IMAD.IADD R4, R27, 0x1, R24 ;  /* 0x000000011b047824 */ /* 0x001fe200078e0218 */
[----:B------:R-:W-:Y:S01]  /*15e0*/  IADD3 R24, R24, 0x80, RZ ;  /* 0x0000008018187810 */ /* 0x000fe20007ffe0ff */
[----:B------:R-:W-:-:S04]  /*15f0*/  IMAD.MOV.U32 R5, RZ, RZ, 0x8 ;  /* 0x00000008ff057424 */ /* 0x000fc800078e00ff */
[----:B------:R-:W-:-:S05]  /*1600*/  IMAD.WIDE.U32 R4, R4, R5, c[0x0][0x180] ;  /* 0x0000600004047625 */ /* 0x000fca00078e0005 */
[----:B------:R0:W-:Y:S02]  /*1610*/  STG.E.64 [R4.64], R20 ;  /* 0x0000001404007986 */ /* 0x0001e4000c101b04 */
.L_x_3248:
        /* <DEDUP_REMOVED lines=8> */
.L_x_3249:
[----:B------:R-:W-:Y:S05]  /*16a0*/  BSYNC B1 ;  /* 0x0000000000017941 */ /* 0x000fea0003800000 */
.L_x_3244:
[----:B------:R-:W-:-:S13]  /*16b0*/  ISETP.GE.AND P0, PT, R24, R25, PT ;  /* 0x000000191800720c */ /* 0x000fda0003f06270 */
[----:B0-----:R-:W-:Y:S01]  /*16c0*/  @!P0 IMAD.IADD R4, R27, 0x1, R24 ;  /* 0x000000011b048824 */ /* 0x001fe200078e0218 */
[----:B------:R-:W-:Y:S01]  /*16d0*/  @!P0 IADD3 R24, R24, 0x80, RZ ;  /* 0x0000008018188810 */ /* 0x000fe20007ffe0ff */
[----:B------:R-:W-:-:S04]  /*16e0*/  @!P0 IMAD.MOV.U32 R5, RZ, RZ, 0x8 ;  /* 0x00000008ff058424 */ /* 0x000fc800078e00ff */
[----:B------:R-:W-:-:S05]  /*16f0*/  @!P0 IMAD.WIDE.U32 R4, R4, R5, c[0x0][0x180] ;  /* 0x0000600004048625 */ /* 0x000fca00078e0005 */
[----:B------:R0:W-:Y:S02]  /*1700*/  @!P0 STG.E.64 [R4.64], R2 ;  /* 0x0000000204008986 */ /* 0x0001e4000c101b04 */
.L_x_3250:
[----:B------:R-:W-:Y:S05]  /*1710*/  BSYNC B0 ;  /* 0x0000000000007941 */ /* 0x000fea0003800000 */
.L_x_3243:
[----:B------:R-:W-:Y:S01]  /*1720*/  WARPSYNC 0xffffffff ;  /* 0xffffffff00007948 */ /* 0x000fe20003800000 */
[----:B------:R-:W-:-:S13]  /*1730*/  ISETP.GE.AND P0, PT, R24, R25, PT ;  /* 0x000000191800720c */ /* 0x000fda0003f06270 */
[----:B------:R-:W-:Y:S05]  /*1740*/  @P0 EXIT ;  /* 0x000000000000094d */ /* 0x000fea0003800000 */
[----:B0-----:R-:W-:Y:S02]  /*1750*/  IMAD.IADD R2, R27, 0x1, R24 ;  /* 0x000000011b027824 */ /* 0x001fe400078e0218 */
[----:B------:R-:W-:-:S04]  /*1760*/  IMAD.MOV.U32 R3, RZ, RZ, 0x8 ;  /* 0x00000008ff037424 */ /* 0x000fc800078e00ff */
[----:B------:R-:W-:-:S05]  /*1770*/  IMAD.WIDE.U32 R2, R2, R3, c[0x0][0x180] ;  /* 0x0000600002027625 */ /* 0x000fca00078e0003 */
[----:B------:R-:W-:Y:S01]  /*1780*/  STG.E.64 [R2.64], R16 ;  /* 0x0000001002007986 */ /* 0x000fe2000c101b04 */
[----:B------:R-:W-:Y:S05]  /*1790*/  EXIT ;  /* 0x000000000000794d */ /* 0x000fea0003800000 */
.L_x_3251:
        /* <DEDUP_REMOVED lines=14> */
.L_x_34034:


//--------------------- .text._ZN2at6native29vectorized_elementwise_kernelILi4EZZZNS0_22nan_to_num_kernel_cudaERNS_18TensorIteratorBaseESt8optionalIdES5_S5_ENKUlvE_clEvENKUlvE0_clEvEUlN3c107complexIfEEE_St5arrayIPcLm2EEEEviT0_T1_ --------------------------
	.section	.text._ZN2at6native29vectorized_elementwise_kernelILi4EZZZNS0_22nan_to_num_kernel_cudaERNS_18TensorIteratorBaseESt8optionalIdES5_S5_ENKUlvE_clEvENKUlvE0_clEvEUlN3c107complexIfEEE_St5arrayIPcLm2EEEEviT0_T1_,"ax",@progbits
	.sectioninfo	@"SHI_REGISTERS=32"
	.align	128
        .global         _ZN2at6native29vectorized_elementwise_kernelILi4EZZZNS0_22nan_to_num_kernel_cudaERNS_18TensorIteratorBaseESt8optionalIdES5_S5_ENKUlvE_clEvENKUlvE0_clEvEUlN3c107complexIfEEE_St5arrayIPcLm2EEEEviT0_T1_
        .type           _ZN2at6native29vectorized_elementwise_kernelILi4EZZZNS0_22nan_to_num_kernel_cudaERNS_18TensorIteratorBaseESt8optionalIdES5_S5_ENKUlvE_clEvENKUlvE0_clEvEUlN3c107complexIfEEE_St5arrayIPcLm2EEEEviT0_T1_,@function
        .size           _ZN2at6native29vectorized_elementwise_kernelILi4EZZZNS0_22nan_to_num_kernel_cudaERNS_18TensorIteratorBaseESt8optionalIdES5_S5_ENKUlvE_clEvENKUlvE0_clEvEUlN3c107complexIfEEE_St5arrayIPcLm2EEEEviT0_T1_,(.L_x_34035 - _ZN2at6native29vectorized_elementwise_kernelILi4EZZZNS0_22nan_to_num_kernel_cudaERNS_18TensorIteratorBaseESt8optionalIdES5_S5_ENKUlvE_clEvENKUlvE0_clEvEUlN3c107complexIfEEE_St5arrayIPcLm2EEEEviT0_T1_)
        .other          _ZN2at6native29vectorized_elementwise_kernelILi4EZZZNS0_22nan_to_num_kernel_cudaERNS_18TensorIteratorBaseESt8optionalIdES5_S5_ENKUlvE_clEvENKUlvE0_clEvEUlN3c107complexIfEEE_St5arrayIPcLm2EEEEviT0_T1_,@"STO_CUDA_ENTRY STV_DEFAULT"
_ZN2at6native29vectorized_elementwise_kernelILi4EZZZNS0_22nan_to_num_kernel_cudaERNS_18TensorIteratorBaseESt8optionalIdES5_S5_ENKUlvE_clEvENKUlvE0_clEvEUlN3c107complexIfEEE_St5arrayIPcLm2EEEEviT0_T1_:
.text._ZN2at6native29vectorized_elementwise_kernelILi4EZZZNS0_22nan_to_num_kernel_cudaERNS_18TensorIteratorBaseESt8optionalIdES5_S5_ENKUlvE_clEvENKUlvE0_clEvEUlN3c107complexIfEEE_St5arrayIPcLm2EEEEviT0_T1_:
        /* <DEDUP_REMOVED lines=118> */
.L_x_3252:
        /* <DEDUP_REMOVED lines=79> */
.L_x_3254:
[----:B------:R-:W-:Y:S05]  /*0c50*/  BSYNC B0 ;  /* 0x0000000000007941 */ /* 0x000fea0003800000 */
.L_x_3253:
        /* <DEDUP_REMOVED lines=17> */
.L_x_3256:
[----:B------:R-:W-:Y:S05]  /*0d70*/  BSYNC B0 ;  /* 0x0000000000007941 */ /* 0x000fea0003800000 */
.L_x_3255:
        /* <DEDUP_REMOVED lines=15> */
.L_x_3258:
[----:B------:R-:W-:Y:S05]  /*0e70*/  BSYNC B0 ;  /* 0x0000000000007941 */ /* 0x000fea0003800000 */
.L_x_3257:
        /* <DEDUP_REMOVED lines=16> */
.L_x_3260:
[----:B------:R-:W-:Y:S05]  /*0f80*/  BSYNC B0 ;  /* 0x0000000000007941 */ /* 0x000fea0003800000 */
.L_x_3259:
        /* <DEDUP_REMOVED lines=21> */
.L_x_3262:
[----:B------:R-:W-:Y:S05]  /*10e0*/  BSYNC B0 ;  /* 0x0000000000007941 */ /* 0x000fea0003800000 */
.L_x_3261:
        /* <DEDUP_REMOVED lines=16> */
.L_x_3264:
[----:B------:R-:W-:Y:S05]  /*11f0*/  BSYNC B0 ;  /* 0x0000000000007941 */ /* 0x000fea0003800000 */
.L_x_3263:
        /* <DEDUP_REMOVED lines=17> */
.L_x_3266:
[----:B------:R-:W-:Y:S05]  /*1310*/  BSYNC B0 ;  /* 0x0000000000007941 */ /* 0x000fea0003800000 */
.L_x_3265:
        /* <DEDUP_REMOVED lines=27> */
.L_x_3269:
[----:B------:R-:W-:-:S13]  /*14d0*/  ISETP.GE.AND P0, PT, R24, R25, PT ;  /* 0x000000191800720c */ /* 0x000fda0003f06270 */
[----:B------:R-:W-:Y:S05]  /*14e0*/  @P0 BRA `(.L_x_3271) ;  /* 0x000000c000000947 */ /* 0x000fea0003800000 */
[----:B0-----:R-:W-:Y:S01]  /*14f0*/  IMAD.IADD R4, R27, 0x1, R24 ;  /* 0x000000011b047824 */ /* 0x001fe200078e0218 */
[----:B------:R-:W-:Y:S01]  /*1500*/  IADD3 R24, R24, 0x80, RZ ;  /* 0x0000008018187810 */ /* 0x000fe20007ffe0ff */
[----:B------:R-:W-:-:S04]  /*1510*/  IMAD.MOV.U32 R5, RZ, RZ, 0x8 ;  /* 0x00000008ff057424 */ /* 0x000fc800078e00ff */
[----:B------:R-:W-:-:S05]  /*1520*/  IMAD.WIDE.U32 R4, R4, R5, c[0x0][0x180] ;  /* 0x0000600004047625 */ /* 0x000fca00078e0005 */
[----:B------:R0:W-:Y:S02]  /*1530*/  STG.E.64 [R4.64], R12 ;  /* 0x0000000c04007986 */ /* 0x0001e4000c101b04 */
.L_x_3270:
[----:B------:R-:W-:-:S13]  /*1540*/  ISETP.GE.AND P0, PT, R24, R25, PT ;  /* 0x000000191800720c */ /* 0x000fda0003f06270 */
[----:B------:R-:W-:Y:S05]  /*1550*/  @P0 BRA `(.L_x_3272) ;  /* 0x000000c000000947 */ /* 0x000fea0003800000 */
[----:B0-----:R-:W-:Y:S01]  /*1560*/  IMAD.IADD R4, R27, 0x1, R24 ;  /* 0x000000011b047824 */ /* 0x001fe200078e0218 */
[----:B------:R-:W-:Y:S01]  /*1570*/  IADD3 R24, R24, 0x80, RZ ;  /* 0x0000008018187810 */ /* 0x000fe20007ffe0ff */
[----:B------:R-:W-:-:S04]  /*1580*/  IMAD.MOV.U32 R5, RZ, RZ, 0x8 ;  /* 0x00000008ff057424 */ /* 0x000fc800078e00ff */
[----:B------:R-:W-:-:S05]  /*1590*/  IMAD.WIDE.U32 R4, R4, R5, c[0x0][0x180] ;  /* 0x0000600004047625 */ /* 0x000fca00078e0005 */
[----:B------:R0:W-:Y:S02]  /*15a0*/  STG.E.64 [R4.64], R14 ;  /* 0x0000000e04007986 */ /* 0x0001e4000c101b04 */
.L_x_3271:
[----:B------:R-:W-:-:S13]  /*15b0*/  ISETP.GE.AND P0, PT, R24, R25, PT ;  /* 0x000000191800720c */ /* 0x000fda0003f06270 */
[----:B------:R-:W-:Y:S05]  /*15c0*/  @P0 BRA `(.L_x_3273) ;  /* 0x000000d000000947 */ /* 0x000fea0003800000 */
[----:B0-----:R-:W-:Y:S01]  /*15d0*/  IMAD.IADD R4, R27, 0x1, R24 ;  /* 0x000000011b047824 */ /* 0x001fe200078e0218 */
[----:B------:R-:W-:Y:S01]  /*15e0*/  IADD3 R24, R24, 0x80, RZ ;  /* 0x0000008018187810 */ /* 0x000fe20007ffe0ff */
[----:B------:R-:W-:-:S04]  /*15f0*/  IMAD.MOV.U32 R5, RZ, RZ, 0x8 ;  /* 0x00000008ff057424 */ /* 0x000fc800078e00ff */
[----:B------:R-:W-:-:S05]  /*1600*/  IMAD.WIDE.U32 R4, R4, R5, c[0x0][0x180] ;  /* 0x0000600004047625 */ /* 0x000fca00078e0005 */
[----:B------:R0:W-:Y:S02]  /*1610*/  STG.E.64 [R4.64], R20 ;  /* 0x0000001404007986 */ /* 0x0001e4000c101b04 */
.L_x_3272:
        /* <DEDUP_REMOVED lines=8> */
.L_x_3273:
[----:B------:R-:W-:Y:S05]  /*16a0*/  BSYNC B1 ;  /* 0x0000000000017941 */ /* 0x000fea0003800000 */
.L_x_3268:
[----:B------:R-:W-:-:S13]  /*16b0*/  ISETP.GE.AND P0, PT, R24, R25, PT ;  /* 0x000000191800720c */ /* 0x000fda0003f06270 */
[----:B0-----:R-:W-:Y:S01]  /*16c0*/  @!P0 IMAD.IADD R4, R27, 0x1, R24 ;  /* 0x000000011b048824 */ /* 0x001fe200078e0218 */
[----:B------:R-:W-:Y:S01]  /*16d0*/  @!P0 IADD3 R24, R24, 0x80, RZ ;  /* 0x0000008018188810 */ /* 0x000fe20007ffe0ff */
[----:B------:R-:W-:-:S04]  /*16e0*/  @!P0 IMAD.MOV.U32 R5, RZ, RZ, 0x8 ;  /* 0x00000008ff058424 */ /* 0x000fc800078e00ff */
[----:B------:R-:W-:-:S05]  /*16f0*/  @!P0 IMAD.WIDE.U32 R4, R4, R5, c[0x0][0x180] ;  /* 0x0000600004048625 */ /* 0x000fca00078e0005 */
[----:B------:R0:W-:Y:S02]  /*1700*/  @!P0 STG.E.64 [R4.64], R2 ;  /* 0x0000000204008986 */ /* 0x0001e4000c101b04 */
.L_x_3274:
[----:B------:R-:W-:Y:S05]  /*1710*/  BSYNC B0 ;  /* 0x0000000000007941 */ /* 0x000fea0003800000 */
.L_x_3267:
        /* <DEDUP_REMOVED lines=8> */
.L_x_3275:
        /* <DEDUP_REMOVED lines=14> */
.L_x_34035:


//--------------------- .text._ZN2at6native29vectorized_elementwise_kernelILi8EZZZNS0_22nan_to_num_kernel_cudaERNS_18TensorIteratorBaseESt8optionalIdES5_S5_ENKUlvE_clEvENKUlvE0_clEvEUlN3c107complexIfEEE_St5arrayIPcLm2EEEEviT0_T1_ --------------------------
	.section	.text._ZN2at6native29vectorized_elementwise_kernelILi8EZZZNS0_22nan_to_num_kernel_cudaERNS_18TensorIteratorBaseESt8optionalIdES5_S5_ENKUlvE_clEvENKUlvE0_clEvEUlN3c107complexIfEEE_St5arrayIPcLm2EEEEviT0_T1_,"ax",@progbits
	.sectioninfo	@"SHI_REGISTERS=4"
	.align	128
        .global         _ZN2at6native29vectorized_elementwise_kernelILi8EZZZNS0_22nan_to_num_kernel_cudaERNS_18TensorIteratorBaseESt8optionalIdES5_S5_ENKUlvE_clEvENKUlvE0_clEvEUlN3c107complexIfEEE_St5arrayIPcLm2EEEEviT0_T1_
        .type           _ZN2at6native29vectorized_elementwise_kernelILi8EZZZNS0_22nan_to_num_kernel_cudaERNS_18TensorIteratorBaseESt8optionalIdES5_S5_ENKUlvE_clEvENKUlvE0_clEvEUlN3c107complexIfEEE_St5arrayIPcLm2EEEEviT0_T1_,@function
        .size           _ZN2at6native29vectorized_elementwise_kernelILi8EZZZNS0_22nan_to_num_kernel_cudaERNS_18TensorIteratorBaseESt8optionalIdES5_S5_ENKUlvE_clEvENKUlvE0_clEvEUlN3c107complexIfEEE_St5arrayIPcLm2EEEEviT0_T1_,(.L_x_34036 - _ZN2at6native29vectorized_elementwise_kernelILi8EZZZNS0_22nan_to_num_kernel_cudaERNS_18TensorIteratorBaseESt8optionalIdES5_S5_ENKUlvE_clEvENKUlvE0_clEvEUlN3c107complexIfEEE_St5arrayIPcLm2EEEEviT0_T1_)
        .other          _ZN2at6native29vectorized_elementwise_kernelILi8EZZZNS0_22nan_to_num_kernel_cudaERNS_18TensorIteratorBaseESt8optionalIdES5_S5_ENKUlvE_clEvENKUlvE0_clEvEUlN3c107complexIfEEE_St5arrayIPcLm2EEEEviT0_T1_,@"STO_CUDA_ENTRY STV_DEFAULT"
_ZN2at6native29vectorized_elementwise_kernelILi8EZZZNS0_22nan_to_num_kernel_cudaERNS_18TensorIteratorBaseESt8optionalIdES5_S5_ENKUlvE_clEvENKUlvE0_clEvEUlN3c107complexIfEEE_St5arrayIPcLm2EEEEviT0_T1_:
.text._ZN2at6native29vectorized_elementwise_kernelILi8EZZZNS0_22nan_to_num_kernel_cudaERNS_18TensorIteratorBaseESt8optionalIdES5_S5_ENKUlvE_clEvENKUlvE0_clEvEUlN3c107complexIfEEE_St5arrayIPcLm2EEEEviT0_T1_:
[----:B------:R-:W-:Y:S02]  /*0000*/  MOV R1, c[0x0][0x28] ;  /* 0x00000a0000017a02 */ /* 0x000fe40000000f00 */
[----:B------:R-:W-:Y:S05]  /*0010*/  EXIT ;  /* 0x000000000000794d */ /* 0x000fea0003800000 */
.L_x_3276:
        /* <DEDUP_REMOVED lines=14> */
.L_x_34036:


//--------------------- .text._ZN2at6native18elementwise_kernelILi128ELi4EZNS0_15gpu_kernel_implIZZZNS0_22nan_to_num_kernel_cudaERNS_18TensorIteratorBaseESt8optionalIdES6_S6_ENKUlvE_clEvENKUlvE_clEvEUlN3c107complexIdEEE_EEvS4_RKT_EUliE_EEviT1_ --------------------------
	.section	.text._ZN2at6native18elementwise_kernelILi128ELi4EZNS0_15gpu_kernel_implIZZZNS0_22nan_to_num_kernel_cudaERNS_18TensorIteratorBaseESt8optionalIdES6_S6_ENKUlvE_clEvENKUlvE_clEvEUlN3c107complexIdEEE_EEvS4_RKT_EUliE_EEviT1_,"ax",@progbits
	.sectioninfo	@"SHI_REGISTERS=26"
	.align	128
        .global         _ZN2at6native18elementwise_kernelILi128ELi4EZNS0_15gpu_kernel_implIZZZNS0_22nan_to_num_kernel_cudaERNS_18TensorIteratorBaseESt8optionalIdES6_S6_ENKUlvE_clEvENKUlvE_clEvEUlN3c107complexIdEEE_EEvS4_RKT_EUliE_EEviT1_
        .type           _ZN2at6native18elementwise_kernelILi128ELi4EZNS0_15gpu_kernel_implIZZZNS0_22nan_to_num_kernel_cudaERNS_18TensorIteratorBaseESt8optionalIdES6_S6_ENKUlvE_clEvENKUlvE_clEvEUlN3c107complexIdEEE_EEvS4_RKT_EUliE_EEviT1_,@function
        .size           _ZN2at6native18elementwise_kernelILi128ELi4EZNS0_15gpu_kernel_implIZZZNS0_22nan_to_num_kernel_cudaERNS_18TensorIteratorBaseESt8optionalIdES6_S6_ENKUlvE_clEvENKUlvE_clEvEUlN3c107complexIdEEE_EEvS4_RKT_EUliE_EEviT1_,(.L_x_34037 - _ZN2at6native18elementwise_kernelILi128ELi4EZNS0_15gpu_kernel_implIZZZNS0_22nan_to_num_kernel_cudaERNS_18TensorIteratorBaseESt8optionalIdES6_S6_ENKUlvE_clEvENKUlvE_clEvEUlN3c107complexIdEEE_EEvS4_RKT_EUliE_EEviT1_)
        .other          _ZN2at6native18elementwise_kernelILi128ELi4EZNS0_15gpu_kernel_implIZZZNS0_22nan_to_num_kernel_cudaERNS_18TensorIteratorBaseESt8optionalIdES6_S6_ENKUlvE_clEvENKUlvE_clEvEUlN3c107complexIdEEE_EEvS4_RKT_EUliE_EEviT1_,@"STO_CUDA_ENTRY STV_DEFAULT"
_ZN2at6native18elementwise_kernelILi128ELi4EZNS0_15gpu_kernel_implIZZZNS0_22nan_to_num_kernel_cudaERNS_18TensorIteratorBaseESt8optionalIdES6_S6_ENKUlvE_clEvENKUlvE_clEvEUlN3c107complexIdEEE_EEvS4_RKT_EUliE_EEviT1_:
.text._ZN2at6native18elementwise_kernelILi128ELi4EZNS0_15gpu_kernel_implIZZZNS0_22nan_to_num_kernel_cudaERNS_18TensorIteratorBaseESt8optionalIdES6_S6_ENKUlvE_clEvENKUlvE_clEvEUlN3c107complexIdEEE_EEvS4_RKT_EUliE_EEviT1_:
        /* <DEDUP_REMOVED lines=237> */
.L_x_3279:
        /* <DEDUP_REMOVED lines=17> */
[----:B------:R-:W-:Y:S01]  /*0fe0*/  CS2R R6, SRZ ;  /* 0x0000000000067805 */ /* 0x000fe2000001ff00 */
[----:B--2---:R0:W1:Y:S01]  /*0ff0*/  I2F.F64.S16 R4, R2 ;  /* 0x0000000200047312 */ /* 0x0040620000101c00 */
[----:B------:R-:W-:Y:S05]  /*1000*/  BRA `(.L_x_3285) ;  /* 0x00000f9000007947 */ /* 0x000fea0003800000 */
.L_x_3283:
[----:B------:R-:W2:Y:S01]  /*1010*/  LDG.E.U8 R2, [R2.64] ;  /* 0x0000002402027981 */ /* 0x000ea2000c1e1100 */
[----:B------:R-:W-:Y:S01]  /*1020*/  CS2R R6, SRZ ;  /* 0x0000000000067805 */ /* 0x000fe2000001ff00 */
[----:B--2---:R0:W1:Y:S01]  /*1030*/  I2F.F64.U16 R4, R2 ;  /* 0x0000000200047312 */ /* 0x0040620000101800 */
[----:B------:R-:W-:Y:S05]  /*1040*/  BRA `(.L_x_3285) ;  /* 0x00000f5000007947 */ /* 0x000fea0003800000 */
.L_x_3282:
[----:B------:R-:W-:-:S13]  /*1050*/  ISETP.NE.AND P0, PT, R4, 0x2, PT ;  /* 0x000000020400780c */ /* 0x000fda0003f05270 */
[----:B------:R-:W-:Y:S05]  /*1060*/  @!P0 BRA `(.L_x_3286) ;  /* 0x000000c000008947 */ /* 0x000fea0003800000 */
[----:B------:R-:W-:-:S13]  /*1070*/  ISETP.NE.AND P0, PT, R4, 0x3, PT ;  /* 0x000000030400780c */ /* 0x000fda0003f05270 */
[----:B------:R-:W-:Y:S05]  /*1080*/  @!P0 BRA `(.L_x_3287) ;  /* 0x0000006000008947 */ /* 0x000fea0003800000 */
[----:B------:R-:W-:-:S13]  /*1090*/  ISETP.NE.AND P0, PT, R4, 0x4, PT ;  /* 0x000000040400780c */ /* 0x000fda0003f05270 */
[----:B------:R-:W-:Y:S05]  /*10a0*/  @P0 BRA `(.L_x_3284) ;  /* 0x00000d2000000947 */ /* 0x000fea0003800000 */
[----:B------:R-:W2:Y:S01]  /*10b0*/  LDG.E.64 R4, [R2.64] ;  /* 0x0000002402047981 */ /* 0x000ea2000c1e1b00 */
[----:B------:R-:W-:Y:S01]  /*10c0*/  CS2R R6, SRZ ;  /* 0x0000000000067805 */ /* 0x000fe2000001ff00 */
[----:B--2---:R-:W0:Y:S01]  /*10d0*/  I2F.F64.S64 R4, R4 ;  /* 0x0000000400047312 */ /* 0x004e220000301c00 */
[----:B------:R-:W-:Y:S05]  /*10e0*/  BRA `(.L_x_3285) ;  /* 0x00000eb000007947 */ /* 0x000fea0003800000 */
.L_x_3287:
[----:B------:R-:W2:Y:S01]  /*10f0*/  LDG.E R2, [R2.64] ;  /* 0x0000002402027981 */ /* 0x000ea2000c1e1900 */
[----:B------:R-:W-:Y:S01]  /*1100*/  CS2R R6, SRZ ;  /* 0x0000000000067805 */ /* 0x000fe2000001ff00 */
[----:B--2---:R0:W1:Y:S01]  /*1110*/  I2F.F64 R4, R2 ;  /* 0x0000000200047312 */ /* 0x0040620000201c00 */
[----:B------:R-:W-:Y:S05]  /*1120*/  BRA `(.L_x_3285) ;  /* 0x00000e7000007947 */ /* 0x000fea0003800000 */
.L_x_3286:
[----:B------:R-:W2:Y:S01]  /*1130*/  LDG.E.U16 R2, [R2.64] ;  /* 0x0000002402027981 */ /* 0x000ea2000c1e1500 */
[----:B------:R-:W-:Y:S01]  /*1140*/  CS2R R6, SRZ ;  /* 0x0000000000067805 */ /* 0x000fe2000001ff00 */
[----:B--2---:R0:W1:Y:S01]  /*1150*/  I2F.F64.S16 R4, R2 ;  /* 0x0000000200047312 */ /* 0x0040620000101c00 */
[----:B------:R-:W-:Y:S05]  /*1160*/  BRA `(.L_x_3285) ;  /* 0x00000e3000007947 */ /* 0x000fea0003800000 */
.L_x_3281:
[----:B------:R-:W-:-:S13]  /*1170*/  ISETP.GT.AND P0, PT, R4, 0x6, PT ;  /* 0x000000060400780c */ /* 0x000fda0003f04270 */
[----:B------:R-:W-:Y:S05]  /*1180*/  @P0 BRA `(.L_x_3288) ;  /* 0x000000f000000947 */ /* 0x000fea0003800000 */
[----:B------:R-:W-:-:S13]  /*1190*/  ISETP.NE.AND P0, PT, R4, 0x5, PT ;  /* 0x000000050400780c */ /* 0x000fda0003f05270 */
[----:B------:R-:W-:Y:S05]  /*11a0*/  @!P0 BRA `(.L_x_3289) ;  /* 0x0000007000008947 */ /* 0x000fea0003800000 */
[----:B------:R-:W-:-:S13]  /*11b0*/  ISETP.NE.AND P0, PT, R4, 0x6, PT ;  /* 0x000000060400780c */ /* 0x000fda0003f05270 */
[----:B------:R-:W-:Y:S05]  /*11c0*/  @P0 BRA `(.L_x_3284) ;  /* 0x00000c0000000947 */ /* 0x000fea0003800000 */
[----:B------:R-:W2:Y:S01]  /*11d0*/  LDG.E R4, [R2.64] ;  /* 0x0000002402047981 */ /* 0x000ea2000c1e1900 */
[----:B------:R-:W-:Y:S01]  /*11e0*/  CS2R R6, SRZ ;  /* 0x0000000000067805 */ /* 0x000fe2000001ff00 */
[----:B--2---:R-:W-:-:S06]  /*11f0*/  FMUL.FTZ R4, R4, 1 ;  /* 0x3f80000004047820 */ /* 0x004fcc0000410000 */
[----:B------:R-:W0:Y:S01]  /*1200*/  F2F.F64.F32 R4, R4 ;  /* 0x0000000400047310 */ /* 0x000e220000201800 */
[----:B------:R-:W-:Y:S05]  /*1210*/  BRA `(.L_x_3285) ;  /* 0x00000d8000007947 */ /* 0x000fea0003800000 */
.L_x_3289:
[----:B------:R-:W2:Y:S01]  /*1220*/  LDG.E.U16 R0, [R2.64] ;  /* 0x0000002402007981 */ /* 0x000ea2000c1e1500 */
[----:B------:R-:W-:Y:S01]  /*1230*/  CS2R R6, SRZ ;  /* 0x0000000000067805 */ /* 0x000fe2000001ff00 */
[----:B--2---:R-:W-:-:S05]  /*1240*/  HADD2.F32 R0, -RZ, R0.H0_H0 ;  /* 0x20000000ff007230 */ /* 0x004fca0000004100 */
[----:B------:R-:W-:-:S04]  /*1250*/  FMUL.FTZ R0, R0, 1 ;  /* 0x3f80000000007820 */ /* 0x000fc80000410000 */
[----:B------:R0:W1:Y:S01]  /*1260*/  F2F.F64.F32 R4, R0 ;  /* 0x0000000000047310 */ /* 0x0000620000201800 */
[----:B------:R-:W-:Y:S05]  /*1270*/  BRA `(.L_x_3285) ;  /* 0x00000d2000007947 */ /* 0x000fea0003800000 */
.L_x_3288:
[----:B------:R-:W-:-:S13]  /*1280*/  ISETP.NE.AND P0, PT, R4, 0x7, PT ;  /* 0x000000070400780c */ /* 0x000fda0003f05270 */
[----:B------:R-:W-:Y:S05]  /*1290*/  @!P0 BRA `(.L_x_3290) ;  /* 0x0000012000008947 */ /* 0x000fea0003800000 */
[----:B------:R-:W-:-:S13]  /*12a0*/  ISETP.NE.AND P0, PT, R4, 0x8, PT ;  /* 0x000000080400780c */ /* 0x000fda0003f05270 */
[----:B------:R-:W-:Y:S05]  /*12b0*/  @!P0 BRA `(.L_x_3291) ;  /* 0x0000008000008947 */ /* 0x000fea0003800000 */
[----:B------:R-:W-:-:S13]  /*12c0*/  ISETP.NE.AND P0, PT, R4, 0x9, PT ;  /* 0x000000090400780c */ /* 0x000fda0003f05270 */
[----:B------:R-:W-:Y:S05]  /*12d0*/  @P0 BRA `(.L_x_3284) ;  /* 0x00000af000000947 */ /* 0x000fea0003800000 */
[----:B------:R-:W2:Y:S02]  /*12e0*/  LDG.E.64 R2, [R2.64] ;  /* 0x0000002402027981 */ /* 0x000ea4000c1e1b00 */
[----:B--2---:R-:W-:Y:S02]  /*12f0*/  FMUL.FTZ R6, R3, 1 ;  /* 0x3f80000003067820 */ /* 0x004fe40000410000 */
[----:B------:R-:W-:-:S04]  /*1300*/  FMUL.FTZ R4, R2, 1 ;  /* 0x3f80000002047820 */ /* 0x000fc80000410000 */
[----:B------:R-:W0:Y:S08]  /*1310*/  F2F.F64.F32 R6, R6 ;  /* 0x0000000600067310 */ /* 0x000e300000201800 */
[----:B------:R-:W1:Y:S01]  /*1320*/  F2F.F64.F32 R4, R4 ;  /* 0x0000000400047310 */ /* 0x000e620000201800 */
[----:B------:R-:W-:Y:S05]  /*1330*/  BRA `(.L_x_3285) ;  /* 0x00000c6000007947 */ /* 0x000fea0003800000 */
.L_x_3291:
[----:B------:R-:W2:Y:S02]  /*1340*/  LDG.E R0, [R2.64] ;  /* 0x0000002402007981 */ /* 0x000ea4000c1e1900 */
[----:B--2---:R-:W-:-:S02]  /*1350*/  HADD2.F32 R4, -RZ, R0.H1_H1 ;  /* 0x30000000ff047230 */ /* 0x004fc40000004100 */
[----:B------:R-:W-:-:S03]  /*1360*/  HADD2.F32 R0, -RZ, R0.H0_H0 ;  /* 0x20000000ff007230 */ /* 0x000fc60000004100 */
[----:B------:R-:W-:Y:S02]  /*1370*/  FMUL.FTZ R6, R4, 1 ;  /* 0x3f80000004067820 */ /* 0x000fe40000410000 */
[----:B------:R-:W-:-:S04]  /*1380*/  FMUL.FTZ R0, R0, 1 ;  /* 0x3f80000000007820 */ /* 0x000fc80000410000 */
[----:B------:R-:W0:Y:S08]  /*1390*/  F2F.F64.F32 R6, R6 ;  /* 0x0000000600067310 */ /* 0x000e300000201800 */
[----:B------:R1:W2:Y:S01]  /*13a0*/  F2F.F64.F32 R4, R0 ;  /* 0x0000000000047310 */ /* 0x0002a20000201800 */
[----:B------:R-:W-:Y:S05]  /*13b0*/  BRA `(.L_x_3285) ;  /* 0x00000be000007947 */ /* 0x000fea0003800000 */
.L_x_3290:
[----:B------:R0:W5:Y:S01]  /*13c0*/  LDG.E.64 R4, [R2.64] ;  /* 0x0000002402047981 */ /* 0x000162000c1e1b00 */
[----:B------:R-:W-:Y:S01]  /*13d0*/  CS2R R6, SRZ ;  /* 0x0000000000067805 */ /* 0x000fe2000001ff00 */
[----:B------:R-:W-:Y:S05]  /*13e0*/  BRA `(.L_x_3285) ;  /* 0x00000bb000007947 */ /* 0x000fea0003800000 */
.L_x_3280:
        /* <DEDUP_REMOVED lines=9> */
[----:B------:R-:W-:Y:S01]  /*1480*/  CS2R R6, SRZ ;  /* 0x0000000000067805 */ /* 0x000fe2000001ff00 */
[----:B------:R-:W-:Y:S01]  /*1490*/  IMAD.MOV.U32 R4, RZ, RZ, RZ ;  /* 0x000000ffff047224 */ /* 0x000fe200078e00ff */
[----:B--2---:R-:W-:-:S04]  /*14a0*/  ISETP.NE.AND P0, PT, R2, RZ, PT ;  /* 0x000000ff0200720c */ /* 0x004fc80003f05270 */
[----:B------:R-:W-:Y:S01]  /*14b0*/  FSEL R5, RZ, 1.875, !P0 ;  /* 0x3ff00000ff057808 */ /* 0x000fe20004000000 */
[----:B------:R-:W-:Y:S05]  /*14c0*/  BRA `(.L_x_3285) ;  /* 0x00000ad000007947 */ /* 0x000fea0003800000 */
.L_x_3294:
[----:B------:R0:W5:Y:S01]  /*14d0*/  LDG.E.128 R4, [R2.64] ;  /* 0x0000002402047981 */ /* 0x000162000c1e1d00 */
[----:B------:R-:W-:Y:S05]  /*14e0*/  BRA `(.L_x_3285) ;  /* 0x00000ab000007947 */ /* 0x000fea0003800000 */
.L_x_3293:
        /* <DEDUP_REMOVED lines=22> */
[----:B------:R-:W-:Y:S02]  /*1650*/  LOP3.LUT R5, R5, 0x7f800000, R6, 0xf8, !PT ;  /* 0x7f80000005057812 */ /* 0x000fe400078ef806 */
[----:B------:R-:W-:Y:S02]  /*1660*/  CS2R R6, SRZ ;  /* 0x0000000000067805 */ /* 0x000fe4000001ff00 */
[----:B------:R-:W-:-:S04]  /*1670*/  LOP3.LUT R5, R5, R2, RZ, 0x30, !PT ;  /* 0x0000000205057212 */ /* 0x000fc800078e30ff */
[----:B------:R-:W-:-:S05]  /*1680*/  LOP3.LUT R5, R5, 0x80000000, R0, 0xf8, !PT ;  /* 0x8000000005057812 */ /* 0x000fca00078ef800 */
[----:B------:R-:W-:-:S06]  /*1690*/  FMUL.FTZ R5, R5, 1 ;  /* 0x3f80000005057820 */ /* 0x000fcc0000410000 */
[----:B------:R-:W0:Y:S01]  /*16a0*/  F2F.F64.F32 R4, R5 ;  /* 0x0000000500047310 */ /* 0x000e220000201800 */
[----:B------:R-:W-:Y:S05]  /*16b0*/  BRA `(.L_x_3285) ;  /* 0x000008e000007947 */ /* 0x000fea0003800000 */
.L_x_3296:
[----:B------:R-:W2:Y:S01]  /*16c0*/  LDG.E.U8 R2, [R2.64] ;  /* 0x0000002402027981 */ /* 0x000ea2000c1e1100 */
[----:B------:R-:W-:Y:S01]  /*16d0*/  CS2R R6, SRZ ;  /* 0x0000000000067805 */ /* 0x000fe2000001ff00 */
        /* <DEDUP_REMOVED lines=14> */
.L_x_3295:
[----:B------:R-:W2:Y:S01]  /*17c0*/  LDG.E.U16 R0, [R2.64] ;  /* 0x0000002402007981 */ /* 0x000ea2000c1e1500 */
[----:B------:R-:W-:Y:S01]  /*17d0*/  CS2R R6, SRZ ;  /* 0x0000000000067805 */ /* 0x000fe2000001ff00 */
[----:B--2---:R-:W-:-:S05]  /*17e0*/  PRMT R0, RZ, 0x5410, R0 ;  /* 0x00005410ff007816 */ /* 0x004fca0000000000 */
[----:B------:R-:W-:-:S04]  /*17f0*/  FMUL.FTZ R0, R0, 1 ;  /* 0x3f80000000007820 */ /* 0x000fc80000410000 */
[----:B------:R0:W1:Y:S01]  /*1800*/  F2F.F64.F32 R4, R0 ;  /* 0x0000000000047310 */ /* 0x0000620000201800 */
[----:B------:R-:W-:Y:S05]  /*1810*/  BRA `(.L_x_3285) ;  /* 0x0000078000007947 */ /* 0x000fea0003800000 */
.L_x_3292:
        /* <DEDUP_REMOVED lines=9> */
[----:B------:R-:W-:Y:S01]  /*18b0*/  CS2R R6, SRZ ;  /* 0x0000000000067805 */ /* 0x000fe2000001ff00 */
[----:B--2---:R0:W1:Y:S01]  /*18c0*/  I2F.F64.U16 R4, R2 ;  /* 0x0000000200047312 */ /* 0x0040620000101800 */
[----:B------:R-:W-:Y:S05]  /*18d0*/  BRA `(.L_x_3285) ;  /* 0x000006c000007947 */ /* 0x000fea0003800000 */
.L_x_3299:
        /* <DEDUP_REMOVED lines=21> */
.L_x_3303:
[----:B------:R-:W-:Y:S05]  /*1a30*/  BSYNC B1 ;  /* 0x0000000000017941 */ /* 0x000fea0003800000 */
.L_x_3302:
[----:B------:R-:W-:Y:S01]  /*1a40*/  LEA R3, R0, 0x3b800000, 0x17 ;  /* 0x3b80000000037811 */ /* 0x000fe200078eb8ff */
[----:B------:R-:W-:-:S05]  /*1a50*/  IMAD.SHL.U32 R0, R2, 0x100000, RZ ;  /* 0x0010000002007824 */ /* 0x000fca00078e00ff */
[----:B------:R-:W-:Y:S02]  /*1a60*/  LOP3.LUT R0, R3, R0, R4, 0xfe, !PT ;  /* 0x0000000003007212 */ /* 0x000fe400078efe04 */
.L_x_3301:
[----:B------:R-:W-:Y:S05]  /*1a70*/  BSYNC B0 ;  /* 0x0000000000007941 */ /* 0x000fea0003800000 */
.L_x_3300:
[----:B------:R-:W-:Y:S01]  /*1a80*/  FMUL.FTZ R0, R0, 1 ;  /* 0x3f80000000007820 */ /* 0x000fe20000410000 */
[----:B------:R-:W-:-:S03]  /*1a90*/  CS2R R6, SRZ ;  /* 0x0000000000067805 */ /* 0x000fc6000001ff00 */
[----:B------:R0:W1:Y:S01]  /*1aa0*/  F2F.F64.F32 R4, R0 ;  /* 0x0000000000047310 */ /* 0x0000620000201800 */
[----:B------:R-:W-:Y:S05]  /*1ab0*/  BRA `(.L_x_3285) ;  /* 0x000004e000007947 */ /* 0x000fea0003800000 */
.L_x_3298:
        /* <DEDUP_REMOVED lines=21> */
.L_x_3307:
[----:B------:R-:W-:Y:S05]  /*1c10*/  BSYNC B1 ;  /* 0x0000000000017941 */ /* 0x000fea0003800000 */
.L_x_3306:
[----:B------:R-:W-:Y:S01]  /*1c20*/  LEA R3, R0, 0x37800000, 0x17 ;  /* 0x3780000000037811 */ /* 0x000fe200078eb8ff */
[----:B------:R-:W-:-:S05]  /*1c30*/  IMAD.SHL.U32 R0, R2, 0x200000, RZ ;  /* 0x0020000002007824 */ /* 0x000fca00078e00ff */
[----:B------:R-:W-:Y:S02]  /*1c40*/  LOP3.LUT R0, R3, R0, R4, 0xfe, !PT ;  /* 0x0000000003007212 */ /* 0x000fe400078efe04 */
.L_x_3305:
[----:B------:R-:W-:Y:S05]  /*1c50*/  BSYNC B0 ;  /* 0x0000000000007941 */ /* 0x000fea0003800000 */
.L_x_3304:
[----:B------:R-:W-:Y:S01]  /*1c60*/  FMUL.FTZ R0, R0, 1 ;  /* 0x3f80000000007820 */ /* 0x000fe20000410000 */
[----:B------:R-:W-:-:S03]  /*1c70*/  CS2R R6, SRZ ;  /* 0x0000000000067805 */ /* 0x000fc6000001ff00 */
[----:B------:R0:W1:Y:S01]  /*1c80*/  F2F.F64.F32 R4, R0 ;  /* 0x0000000000047310 */ /* 0x0000620000201800 */
[----:B------:R-:W-:Y:S05]  /*1c90*/  BRA `(.L_x_3285) ;  /* 0x0000030000007947 */ /* 0x000fea0003800000 */
.L_x_3297:
        /* <DEDUP_REMOVED lines=14> */
.L_x_3311:
[----:B------:R-:W-:Y:S05]  /*1d80*/  BSYNC B0 ;  /* 0x0000000000007941 */ /* 0x000fea0003800000 */
.L_x_3310:
[----:B------:R-:W-:Y:S01]  /*1d90*/  FMUL.FTZ R0, R0, 1 ;  /* 0x3f80000000007820 */ /* 0x000fe20000410000 */
[----:B------:R-:W-:-:S03]  /*1da0*/  CS2R R6, SRZ ;  /* 0x0000000000067805 */ /* 0x000fc6000001ff00 */
[----:B------:R0:W1:Y:S01]  /*1db0*/  F2F.F64.F32 R4, R0 ;  /* 0x0000000000047310 */ /* 0x0000620000201800 */
[----:B------:R-:W-:Y:S05]  /*1dc0*/  BRA `(.L_x_3285) ;  /* 0x000001d000007947 */ /* 0x000fea0003800000 */
.L_x_3284:
        /* <DEDUP_REMOVED lines=20> */
[----:B------:R-:W-:Y:S01]  /*1f10*/  CS2R R6, SRZ ;  /* 0x0000000000067805 */ /* 0x000fe2000001ff00 */
[----:B------:R-:W-:Y:S05]  /*1f20*/  BRA `(.L_x_3285) ;  /* 0x0000007000007947 */ /* 0x000fea0003800000 */
.L_x_3309:
[----:B------:R-:W2:Y:S01]  /*1f30*/  LDG.E.64 R4, [R2.64] ;  /* 0x0000002402047981 */ /* 0x000ea2000c1e1b00 */
[----:B------:R-:W-:Y:S01]  /*1f40*/  CS2R R6, SRZ ;  /* 0x0000000000067805 */ /* 0x000fe2000001ff00 */
[----:B--2---:R-:W0:Y:S01]  /*1f50*/  I2F.F64.U64 R4, R4 ;  /* 0x0000000400047312 */ /* 0x004e220000301800 */
[----:B------:R-:W-:Y:S05]  /*1f60*/  BRA `(.L_x_3285) ;  /* 0x0000003000007947 */ /* 0x000fea0003800000 */
.L_x_3308:
[----:B------:R-:W2:Y:S01]  /*1f70*/  LDG.E R2, [R2.64] ;  /* 0x0000002402027981 */ /* 0x000ea2000c1e1900 */
[----:B------:R-:W-:Y:S01]  /*1f80*/  CS2R R6, SRZ ;  /* 0x0000000000067805 */ /* 0x000fe2000001ff00 */
[----:B--2---:R0:W1:Y:S06]  /*1f90*/  I2F.F64.U32 R4, R2 ;  /* 0x0000000200047312 */ /* 0x00406c0000201800 */
.L_x_3285:
[----:B------:R-:W3:Y:S01]  /*1fa0*/  LDC.U8 R8, c[0x0][0x390] ;  /* 0x0000e400ff087b82 */ /* 0x000ee20000000000 */
[----:B012--5:R-:W0:-:S04]  /*1fb0*/  DSETP.NEU.AND P4, PT, R4, -INF , PT ;  /* 0xfff000000400742a */ /* 0x027e080003f8d000 */
[----:B------:R-:W1:-:S04]  /*1fc0*/  DSETP.NEU.AND P2, PT, R4, +INF , PT ;  /* 0x7ff000000400742a */ /* 0x000e480003f4d000 */
[----:B------:R0:W2:Y:S02]  /*1fd0*/  DSETP.GTU.AND P0, PT, |R4|, +INF , PT ;  /* 0x7ff000000400742a */ /* 0x0000a40003f0c200 */
[----:B0-----:R-:W-:Y:S02]  /*1fe0*/  FSEL R4, R4, c[0x0][0x380], P4 ;  /* 0x0000e00004047a08 */ /* 0x001fe40002000000 */
[----:B------:R-:W-:Y:S01]  /*1ff0*/  FSEL R5, R5, c[0x0][0x384], P4 ;  /* 0x0000e10005057a08 */ /* 0x000fe20002000000 */
[C---:B------:R-:W0:Y:S01]  /*2000*/  DSETP.NEU.AND P3, PT, R6.reuse, -INF , PT ;  /* 0xfff000000600742a */ /* 0x040e220003f6d000 */
[----:B-1----:R-:W-:Y:S02]  /*2010*/  FSEL R4, R4, c[0x0][0x378], P2 ;  /* 0x0000de0004047a08 */ /* 0x002fe40001000000 */
[----:B------:R-:W-:Y:S01]  /*2020*/  FSEL R5, R5, c[0x0][0x37c], P2 ;  /* 0x0000df0005057a08 */ /* 0x000fe20001000000 */
[----:B------:R-:W1:Y:S01]  /*2030*/  DSETP.NEU.AND P4, PT, R6, +INF , PT ;  /* 0x7ff000000600742a */ /* 0x000e620003f8d000 */
[----:B--2---:R-:W-:-:S02]  /*2040*/  FSEL R4, R4, c[0x0][0x370], !P0 ;  /* 0x0000dc0004047a08 */ /* 0x004fc40004000000 */
[----:B0-----:R-:W-:Y:S01]  /*2050*/  FSEL R2, R6, c[0x0][0x380], P3 ;  /* 0x0000e00006027a08 */ /* 0x001fe20001800000 */
[----:B------:R-:W0:Y:S01]  /*2060*/  DSETP.GTU.AND P1, PT, |R6|, +INF , PT ;  /* 0x7ff000000600742a */ /* 0x000e220003f2c200 */
[----:B------:R-:W-:Y:S02]  /*2070*/  FSEL R3, R7, c[0x0][0x384], P3 ;  /* 0x0000e10007037a08 */ /* 0x000fe40001800000 */
[----:B---3--:R-:W-:Y:S02]  /*2080*/  PRMT R0, R8, 0x9910, RZ ;  /* 0x0000991008007816 */ /* 0x008fe400000000ff */
[----:B-1----:R-:W-:Y:S02]  /*2090*/  FSEL R2, R2, c[0x0][0x378], P4 ;  /* 0x0000de0002027a08 */ /* 0x002fe40002000000 */
[----:B------:R-:W-:Y:S02]  /*20a0*/  ISETP.GT.AND P2, PT, R0, 0x9, PT ;  /* 0x000000090000780c */ /* 0x000fe40003f44270 */
[----:B------:R-:W-:-:S02]  /*20b0*/  FSEL R3, R3, c[0x0][0x37c], P4 ;  /* 0x0000df0003037a08 */ /* 0x000fc40002000000 */
[----:B------:R-:W-:Y:S02]  /*20c0*/  FSEL R5, R5, c[0x0][0x374], !P0 ;  /* 0x0000dd0005057a08 */ /* 0x000fe40004000000 */
[----:B0-----:R-:W-:Y:S02]  /*20d0*/  FSEL R6, R2, c[0x0][0x370], !P1 ;  /* 0x0000dc0002067a08 */ /* 0x001fe40004800000 */
[----:B------:R-:W-:-:S05]  /*20e0*/  FSEL R7, R3, c[0x0][0x374], !P1 ;  /* 0x0000dd0003077a08 */ /* 0x000fca0004800000 */
        /* <DEDUP_REMOVED lines=12> */
.L_x_3315:
[----:B------:R-:W0:Y:S02]  /*21b0*/  F2I.S64.F64.TRUNC R4, R4 ;  /* 0x0000000400047311 */ /* 0x000e24000030d900 */
[----:B0-----:R-:W-:-:S05]  /*21c0*/  IMAD.MOV.U32 R3, RZ, RZ, R4 ;  /* 0x000000ffff037224 */ /* 0x001fca00078e0004 */
[----:B------:R0:W-:Y:S01]  /*21d0*/  STG.E.U8 [R16.64], R3 ;  /* 0x0000000310007986 */ /* 0x0001e2000c101124 */
[----:B------:R-:W-:Y:S05]  /*21e0*/  BRA `(.L_x_3317) ;  /* 0x00000f1000007947 */ /* 0x000fea0003800000 */
.L_x_3314:
        /* <DEDUP_REMOVED lines=9> */
.L_x_3319:
[----:B------:R-:W0:Y:S02]  /*2280*/  F2I.F64.TRUNC R5, R4 ;  /* 0x0000000400057311 */ /* 0x000e24000030d100 */
[----:B0-----:R0:W-:Y:S01]  /*2290*/  STG.E [R16.64], R5 ;  /* 0x0000000510007986 */ /* 0x0011e2000c101924 */
[----:B------:R-:W-:Y:S05]  /*22a0*/  BRA `(.L_x_3317) ;  /* 0x00000e5000007947 */ /* 0x000fea0003800000 */
.L_x_3318:
[----:B------:R-:W0:Y:S02]  /*22b0*/  F2I.F64.TRUNC R5, R4 ;  /* 0x0000000400057311 */ /* 0x000e24000030d100 */
[----:B0-----:R0:W-:Y:S01]  /*22c0*/  STG.E.U16 [R16.64], R5 ;  /* 0x0000000510007986 */ /* 0x0011e2000c101524 */
[----:B------:R-:W-:Y:S05]  /*22d0*/  BRA `(.L_x_3317) ;  /* 0x00000e2000007947 */ /* 0x000fea0003800000 */
.L_x_3313:
        /* <DEDUP_REMOVED lines=11> */
.L_x_3321:
[----:B------:R-:W0:Y:S01]  /*2390*/  F2F.F32.F64 R0, R4 ;  /* 0x0000000400007310 */ /* 0x000e220000301000 */
[----:B------:R-:W0:-:S14]  /*23a0*/  DSETP.GEU.AND P0, PT, |R4|, c[0x2][0x0], PT ;  /* 0x008000000400762a */ /* 0x000e1c0003f0e200 */
[----:B0-----:R-:W-:-:S05]  /*23b0*/  @!P0 FMUL R0, R0, 1.175494350822287508e-38 ;  /* 0x0080000000008820 */ /* 0x001fca0000400000 */
[----:B------:R-:W-:-:S05]  /*23c0*/  F2FP.PACK_AB R0, RZ, R0 ;  /* 0x00000000ff00723e */ /* 0x000fca00000000ff */
[----:B------:R0:W-:Y:S01]  /*23d0*/  STG.E.U16 [R16.64], R0 ;  /* 0x0000000010007986 */ /* 0x0001e2000c101524 */
[----:B------:R-:W-:Y:S05]  /*23e0*/  BRA `(.L_x_3317) ;  /* 0x00000d1000007947 */ /* 0x000fea0003800000 */
.L_x_3320:
[----:B------:R-:W-:-:S13]  /*23f0*/  ISETP.NE.AND P0, PT, R0, 0x7, PT ;  /* 0x000000070000780c */ /* 0x000fda0003f05270 */
[----:B------:R-:W-:Y:S05]  /*2400*/  @!P0 BRA `(.L_x_3322) ;  /* 0x0000015000008947 */ /* 0x000fea0003800000 */
[----:B------:R-:W-:-:S13]  /*2410*/  ISETP.NE.AND P0, PT, R0, 0x8, PT ;  /* 0x000000080000780c */ /* 0x000fda0003f05270 */
[----:B------:R-:W-:Y:S05]  /*2420*/  @!P0 BRA `(.L_x_3323) ;  /* 0x000000a000008947 */ /* 0x000fea0003800000 */
[----:B------:R-:W-:-:S13]  /*2430*/  ISETP.NE.AND P0, PT, R0, 0x9, PT ;  /* 0x000000090000780c */ /* 0x000fda0003f05270 */
[----:B------:R-:W-:Y:S05]  /*2440*/  @P0 BRA `(.L_x_3316) ;  /* 0x00000b2000000947 */ /* 0x000fea0003800000 */
[----:B------:R-:W0:Y:S01]  /*2450*/  F2F.F32.F64 R3, R6 ;  /* 0x0000000600037310 */ /* 0x000e220000301000 */
[----:B------:R-:W0:-:S04]  /*2460*/  DSETP.GEU.AND P0, PT, |R6|, c[0x2][0x0], PT ;  /* 0x008000000600762a */ /* 0x000e080003f0e200 */
[----:B------:R-:W1:-:S03]  /*2470*/  DSETP.GEU.AND P1, PT, |R4|, c[0x2][0x0], PT ;  /* 0x008000000400762a */ /* 0x000e460003f2e200 */
[----:B------:R-:W1:Y:S07]  /*2480*/  F2F.F32.F64 R2, R4 ;  /* 0x0000000400027310 */ /* 0x000e6e0000301000 */
[----:B0-----:R-:W-:-:S04]  /*2490*/  @!P0 FMUL R3, R3, 1.175494350822287508e-38 ;  /* 0x0080000003038820 */ /* 0x001fc80000400000 */
[----:B-1----:R-:W-:-:S05]  /*24a0*/  @!P1 FMUL R2, R2, 1.175494350822287508e-38 ;  /* 0x0080000002029820 */ /* 0x002fca0000400000 */
[----:B------:R0:W-:Y:S01]  /*24b0*/  STG.E.64 [R16.64], R2 ;  /* 0x0000000210007986 */ /* 0x0001e2000c101b24 */
[----:B------:R-:W-:Y:S05]  /*24c0*/  BRA `(.L_x_3317) ;  /* 0x00000c3000007947 */ /* 0x000fea0003800000 */
.L_x_3323:
[----:B------:R-:W0:Y:S01]  /*24d0*/  F2F.F32.F64 R3, R4 ;  /* 0x0000000400037310 */ /* 0x000e220000301000 */
[----:B------:R-:W0:-:S04]  /*24e0*/  DSETP.GEU.AND P0, PT, |R4|, c[0x2][0x0], PT ;  /* 0x008000000400762a */ /* 0x000e080003f0e200 */
[----:B------:R-:W1:-:S03]  /*24f0*/  DSETP.GEU.AND P1, PT, |R6|, c[0x2][0x0], PT ;  /* 0x008000000600762a */ /* 0x000e460003f2e200 */
[----:B------:R-:W1:Y:S07]  /*2500*/  F2F.F32.F64 R0, R6 ;  /* 0x0000000600007310 */ /* 0x000e6e0000301000 */
[----:B0-----:R-:W-:-:S04]  /*2510*/  @!P0 FMUL R3, R3, 1.175494350822287508e-38 ;  /* 0x0080000003038820 */ /* 0x001fc80000400000 */
[----:B-1----:R-:W-:-:S05]  /*2520*/  @!P1 FMUL R0, R0, 1.175494350822287508e-38 ;  /* 0x0080000000009820 */ /* 0x002fca0000400000 */
[----:B------:R-:W-:-:S05]  /*2530*/  F2FP.PACK_AB R3, R0, R3 ;  /* 0x000000030003723e */ /* 0x000fca00000000ff */
[----:B------:R0:W-:Y:S01]  /*2540*/  STG.E [R16.64], R3 ;  /* 0x0000000310007986 */ /* 0x0001e2000c101924 */
[----:B------:R-:W-:Y:S05]  /*2550*/  BRA `(.L_x_3317) ;  /* 0x00000ba000007947 */ /* 0x000fea0003800000 */
.L_x_3322:
[----:B------:R0:W-:Y:S01]  /*2560*/  STG.E.64 [R16.64], R4 ;  /* 0x0000000410007986 */ /* 0x0001e2000c101b24 */
[----:B------:R-:W-:Y:S05]  /*2570*/  BRA `(.L_x_3317) ;  /* 0x00000b8000007947 */ /* 0x000fea0003800000 */
.L_x_3312:
        /* <DEDUP_REMOVED lines=9> */
[----:B0-----:R-:W0:-:S06]  /*2610*/  DSETP.NEU.OR P0, PT, R4, RZ, P0 ;  /* 0x000000ff0400722a */ /* 0x001e0c000070d400 */
[----:B0-----:R-:W-:-:S05]  /*2620*/  SEL R3, RZ, 0x1, !P0 ;  /* 0x00000001ff037807 */ /* 0x001fca0004000000 */
[----:B------:R0:W-:Y:S01]  /*2630*/  STG.E.U8 [R16.64], R3 ;  /* 0x0000000310007986 */ /* 0x0001e2000c101124 */
[----:B------:R-:W-:Y:S05]  /*2640*/  BRA `(.L_x_3317) ;  /* 0x00000ab000007947 */ /* 0x000fea0003800000 */
.L_x_3326:
[----:B------:R0:W-:Y:S01]  /*2650*/  STG.E.128 [R16.64], R4 ;  /* 0x0000000410007986 */ /* 0x0001e2000c101d24 */
[----:B------:R-:W-:Y:S05]  /*2660*/  BRA `(.L_x_3317) ;  /* 0x00000a9000007947 */ /* 0x000fea0003800000 */
.L_x_3325:
        /* <DEDUP_REMOVED lines=23> */
.L_x_3330:
[----:B------:R-:W-:Y:S05]  /*27e0*/  BSYNC B0 ;  /* 0x0000000000007941 */ /* 0x000fea0003800000 */
.L_x_3329:
[----:B------:R-:W-:-:S05]  /*27f0*/  LOP3.LUT R3, R0, R3, RZ, 0xfc, !PT ;  /* 0x0000000300037212 */ /* 0x000fca00078efcff */
[----:B------:R0:W-:Y:S01]  /*2800*/  STG.E.U8 [R16.64], R3 ;  /* 0x0000000310007986 */ /* 0x0001e2000c101124 */
[----:B------:R-:W-:Y:S05]  /*2810*/  BRA `(.L_x_3317) ;  /* 0x000008e000007947 */ /* 0x000fea0003800000 */
.L_x_3328:
        /* <DEDUP_REMOVED lines=15> */
.L_x_3332:
[----:B------:R-:W-:Y:S01]  /*2910*/  IMAD.MOV.U32 R0, RZ, RZ, 0x7f ;  /* 0x0000007fff007424 */ /* 0x000fe200078e00ff */
[----:B------:R-:W-:-:S04]  /*2920*/  ISETP.GT.U32.AND P0, PT, R2, 0x7f800000, PT ;  /* 0x7f8000000200780c */ /* 0x000fc80003f04070 */
[----:B------:R-:W-:-:S04]  /*2930*/  SEL R0, R0, 0x7c, P0 ;  /* 0x0000007c00007807 */ /* 0x000fc80000000000 */
.L_x_3333:
[----:B------:R-:W-:Y:S05]  /*2940*/  BSYNC B0 ;  /* 0x0000000000007941 */ /* 0x000fea0003800000 */
.L_x_3331:
[----:B------:R-:W-:-:S04]  /*2950*/  LOP3.LUT R2, R3, 0x80000000, RZ, 0xc0, !PT ;  /* 0x8000000003027812 */ /* 0x000fc800078ec0ff */
[----:B------:R-:W-:-:S04]  /*2960*/  SHF.R.U32.HI R3, RZ, 0x18, R2 ;  /* 0x00000018ff037819 */ /* 0x000fc80000011602 */
[----:B------:R-:W-:-:S05]  /*2970*/  LOP3.LUT R3, R0, R3, RZ, 0xfc, !PT ;  /* 0x0000000300037212 */ /* 0x000fca00078efcff */
[----:B------:R0:W-:Y:S01]  /*2980*/  STG.E.U8 [R16.64], R3 ;  /* 0x0000000310007986 */ /* 0x0001e2000c101124 */
[----:B------:R-:W-:Y:S05]  /*2990*/  BRA `(.L_x_3317) ;  /* 0x0000076000007947 */ /* 0x000fea0003800000 */
.L_x_3327:
[----:B------:R-:W0:Y:S01]  /*29a0*/  F2F.F32.F64 R0, R4 ;  /* 0x0000000400007310 */ /* 0x000e220000301000 */
[----:B------:R-:W0:-:S14]  /*29b0*/  DSETP.GEU.AND P0, PT, |R4|, c[0x2][0x0], PT ;  /* 0x008000000400762a */ /* 0x000e1c0003f0e200 */
[----:B0-----:R-:W-:-:S05]  /*29c0*/  @!P0 FMUL R0, R0, 1.175494350822287508e-38 ;  /* 0x0080000000008820 */ /* 0x001fca0000400000 */
[----:B------:R-:W-:-:S05]  /*29d0*/  F2FP.BF16.PACK_AB R0, RZ, R0 ;  /* 0x00000000ff00723e */ /* 0x000fca00000010ff */
[----:B------:R0:W-:Y:S01]  /*29e0*/  STG.E.U16 [R16.64], R0 ;  /* 0x0000000010007986 */ /* 0x0001e2000c101524 */
[----:B------:R-:W-:Y:S05]  /*29f0*/  BRA `(.L_x_3317) ;  /* 0x0000070000007947 */ /* 0x000fea0003800000 */
.L_x_3324:
        /* <DEDUP_REMOVED lines=11> */
.L_x_3336:
        /* <DEDUP_REMOVED lines=19> */
.L_x_3339:
[----:B------:R-:W-:-:S04]  /*2be0*/  LOP3.LUT R2, R3, 0x80000000, RZ, 0xc0, !PT ;  /* 0x8000000003027812 */ /* 0x000fc800078ec0ff */
[----:B------:R-:W-:-:S04]  /*2bf0*/  SHF.R.U32.HI R3, RZ, 0x18, R2 ;  /* 0x00000018ff037819 */ /* 0x000fc80000011602 */
[----:B------:R-:W-:-:S04]  /*2c00*/  LOP3.LUT R0, R0, R3, RZ, 0xfc, !PT ;  /* 0x0000000300007212 */ /* 0x000fc800078efcff */
[----:B------:R-:W-:Y:S02]  /*2c10*/  PRMT R8, R0, 0x7610, R8 ;  /* 0x0000761000087816 */ /* 0x000fe40000000008 */
.L_x_3338:
[----:B------:R-:W-:Y:S05]  /*2c20*/  BSYNC B0 ;  /* 0x0000000000007941 */ /* 0x000fea0003800000 */
.L_x_3337:
[----:B------:R0:W-:Y:S01]  /*2c30*/  STG.E.U8 [R16.64], R8 ;  /* 0x0000000810007986 */ /* 0x0001e2000c101124 */
[----:B------:R-:W-:Y:S05]  /*2c40*/  BRA `(.L_x_3317) ;  /* 0x000004b000007947 */ /* 0x000fea0003800000 */
.L_x_3335:
        /* <DEDUP_REMOVED lines=19> */
.L_x_3342:
[----:B------:R-:W-:-:S04]  /*2d80*/  LOP3.LUT R2, R3, 0x80000000, RZ, 0xc0, !PT ;  /* 0x8000000003027812 */ /* 0x000fc800078ec0ff */
[----:B------:R-:W-:-:S04]  /*2d90*/  SHF.R.U32.HI R3, RZ, 0x18, R2 ;  /* 0x00000018ff037819 */ /* 0x000fc80000011602 */
[----:B------:R-:W-:-:S04]  /*2da0*/  LOP3.LUT R0, R0, R3, RZ, 0xfc, !PT ;  /* 0x0000000300007212 */ /* 0x000fc800078efcff */
[----:B------:R-:W-:Y:S02]  /*2db0*/  PRMT R8, R0, 0x7610, R8 ;  /* 0x0000761000087816 */ /* 0x000fe40000000008 */
.L_x_3341:
[----:B------:R-:W-:Y:S05]  /*2dc0*/  BSYNC B0 ;  /* 0x0000000000007941 */ /* 0x000fea0003800000 */
.L_x_3340:
[----:B------:R0:W-:Y:S01]  /*2dd0*/  STG.E.U8 [R16.64], R8 ;  /* 0x0000000810007986 */ /* 0x0001e2000c101124 */
[----:B------:R-:W-:Y:S05]  /*2de0*/  BRA `(.L_x_3317) ;  /* 0x0000031000007947 */ /* 0x000fea0003800000 */
.L_x_3334:
        /* <DEDUP_REMOVED lines=24> */
.L_x_3316:
        /* <DEDUP_REMOVED lines=20> */
.L_x_3344:
[----:B------:R-:W0:Y:S02]  /*30b0*/  F2I.U64.F64.TRUNC R4, R4 ;  /* 0x0000000400047311 */ /* 0x000e24000030d800 */
[----:B0-----:R0:W-:Y:S01]  /*30c0*/  STG.E.64 [R16.64], R4 ;  /* 0x0000000410007986 */ /* 0x0011e2000c101b24 */
[----:B------:R-:W-:Y:S05]  /*30d0*/  BRA `(.L_x_3317) ;  /* 0x0000002000007947 */ /* 0x000fea0003800000 */
.L_x_3343:
[----:B------:R-:W0:Y:S02]  /*30e0*/  F2I.U32.F64.TRUNC R5, R4 ;  /* 0x0000000400057311 */ /* 0x000e24000030d000 */
[----:B0-----:R0:W-:Y:S02]  /*30f0*/  STG.E [R16.64], R5 ;  /* 0x0000000510007986 */ /* 0x0011e4000c101924 */
.L_x_3317:
[----:B------:R-:W-:-:S05]  /*3100*/  IMAD R18, R18, 0x200, R23 ;  /* 0x0000020012127824 */ /* 0x000fca00078e0217 */
[----:B------:R-:W-:Y:S02]  /*3110*/  IADD3 R19, R18, 0x80, RZ ;  /* 0x0000008012137810 */ /* 0x000fe40007ffe0ff */
.L_x_3278:
[----:B------:R-:W-:Y:S05]  /*3120*/  BSYNC B6 ;  /* 0x0000000000067941 */ /* 0x000fea0003800000 */
.L_x_3277:
        /* <DEDUP_REMOVED lines=231> */
.L_x_3347:
        /* <DEDUP_REMOVED lines=20> */
.L_x_3351:
[----:B------:R-:W2:Y:S01]  /*40e0*/  LDG.E.U8 R2, [R2.64] ;  /* 0x0000002402027981 */ /* 0x000ea2000c1e1100 */
[----:B------:R-:W-:Y:S01]  /*40f0*/  CS2R R6, SRZ ;  /* 0x0000000000067805 */ /* 0x000fe2000001ff00 */
[----:B--2---:R0:W1:Y:S01]  /*4100*/  I2F.F64.U16 R4, R2 ;  /* 0x0000000200047312 */ /* 0x0040620000101800 */
[----:B------:R-:W-:Y:S05]  /*4110*/  BRA `(.L_x_3353) ;  /* 0x00000f5000007947 */ /* 0x000fea0003800000 */
.L_x_3350:
        /* <DEDUP_REMOVED lines=10> */
.L_x_3355:
[----:B------:R-:W2:Y:S01]  /*41c0*/  LDG.E R2, [R2.64] ;  /* 0x0000002402027981 */ /* 0x000ea2000c1e1900 */
[----:B------:R-:W-:Y:S01]  /*41d0*/  CS2R R6, SRZ ;  /* 0x0000000000067805 */ /* 0x000fe2000001ff00 */
[----:B--2---:R0:W1:Y:S01]  /*41e0*/  I2F.F64 R4, R2 ;  /* 0x0000000200047312 */ /* 0x0040620000201c00 */
[----:B------:R-:W-:Y:S05]  /*41f0*/  BRA `(.L_x_3353) ;  /* 0x00000e7000007947 */ /* 0x000fea0003800000 */
.L_x_3354:
[----:B------:R-:W2:Y:S01]  /*4200*/  LDG.E.U16 R2, [R2.64] ;  /* 0x0000002402027981 */ /* 0x000ea2000c1e1500 */
[----:B------:R-:W-:Y:S01]  /*4210*/  CS2R R6, SRZ ;  /* 0x0000000000067805 */ /* 0x000fe2000001ff00 */
[----:B--2---:R0:W1:Y:S01]  /*4220*/  I2F.F64.S16 R4, R2 ;  /* 0x0000000200047312 */ /* 0x0040620000101c00 */
[----:B------:R-:W-:Y:S05]  /*4230*/  BRA `(.L_x_3353) ;  /* 0x00000e3000007947 */ /* 0x000fea0003800000 */
.L_x_3349:
        /* <DEDUP_REMOVED lines=11> */
.L_x_3357:
[----:B------:R-:W2:Y:S01]  /*42f0*/  LDG.E.U16 R0, [R2.64] ;  /* 0x0000002402007981 */ /* 0x000ea2000c1e1500 */
[----:B------:R-:W-:Y:S01]  /*4300*/  CS2R R6, SRZ ;  /* 0x0000000000067805 */ /* 0x000fe2000001ff00 */
[----:B--2---:R-:W-:-:S05]  /*4310*/  HADD2.F32 R0, -RZ, R0.H0_H0 ;  /* 0x20000000ff007230 */ /* 0x004fca0000004100 */
[----:B------:R-:W-:-:S04]  /*4320*/  FMUL.FTZ R0, R0, 1 ;  /* 0x3f80000000007820 */ /* 0x000fc80000410000 */
[----:B------:R0:W1:Y:S01]  /*4330*/  F2F.F64.F32 R4, R0 ;  /* 0x0000000000047310 */ /* 0x0000620000201800 */
[----:B------:R-:W-:Y:S05]  /*4340*/  BRA `(.L_x_3353) ;  /* 0x00000d2000007947 */ /* 0x000fea0003800000 */
.L_x_3356:
        /* <DEDUP_REMOVED lines=12> */
.L_x_3359:
        /* <DEDUP_REMOVED lines=8> */
.L_x_3358:
[----:B------:R0:W5:Y:S01]  /*4490*/  LDG.E.64 R4, [R2.64] ;  /* 0x0000002402047981 */ /* 0x000162000c1e1b00 */
[----:B------:R-:W-:Y:S01]  /*44a0*/  CS2R R6, SRZ ;  /* 0x0000000000067805 */ /* 0x000fe2000001ff00 */
[----:B------:R-:W-:Y:S05]  /*44b0*/  BRA `(.L_x_3353) ;  /* 0x00000bb000007947 */ /* 0x000fea0003800000 */
.L_x_3348:
        /* <DEDUP_REMOVED lines=14> */
.L_x_3362:
[----:B------:R0:W5:Y:S01]  /*45a0*/  LDG.E.128 R4, [R2.64] ;  /* 0x0000002402047981 */ /* 0x000162000c1e1d00 */
[----:B------:R-:W-:Y:S05]  /*45b0*/  BRA `(.L_x_3353) ;  /* 0x00000ab000007947 */ /* 0x000fea0003800000 */
.L_x_3361:
        /* <DEDUP_REMOVED lines=29> */
.L_x_3364:
        /* <DEDUP_REMOVED lines=16> */
.L_x_3363:
[----:B------:R-:W2:Y:S01]  /*4890*/  LDG.E.U16 R0, [R2.64] ;  /* 0x0000002402007981 */ /* 0x000ea2000c1e1500 */
[----:B------:R-:W-:Y:S01]  /*48a0*/  CS2R R6, SRZ ;  /* 0x0000000000067805 */ /* 0x000fe2000001ff00 */
[----:B--2---:R-:W-:-:S05]  /*48b0*/  PRMT R0, RZ, 0x5410, R0 ;  /* 0x00005410ff007816 */ /* 0x004fca0000000000 */
[----:B------:R-:W-:-:S04]  /*48c0*/  FMUL.FTZ R0, R0, 1 ;  /* 0x3f80000000007820 */ /* 0x000fc80000410000 */
[----:B------:R0:W1:Y:S01]  /*48d0*/  F2F.F64.F32 R4, R0 ;  /* 0x0000000000047310 */ /* 0x0000620000201800 */
[----:B------:R-:W-:Y:S05]  /*48e0*/  BRA `(.L_x_3353) ;  /* 0x0000078000007947 */ /* 0x000fea0003800000 */
.L_x_3360:
        /* <DEDUP_REMOVED lines=12> */
.L_x_3367:
        /* <DEDUP_REMOVED lines=21> */
.L_x_3371:
[----:B------:R-:W-:Y:S05]  /*4b00*/  BSYNC B1 ;  /* 0x0000000000017941 */ /* 0x000fea0003800000 */
.L_x_3370:
[----:B------:R-:W-:Y:S01]  /*4b10*/  LEA R3, R0, 0x3b800000, 0x17 ;  /* 0x3b80000000037811 */ /* 0x000fe200078eb8ff */
[----:B------:R-:W-:-:S05]  /*4b20*/  IMAD.SHL.U32 R0, R2, 0x100000, RZ ;  /* 0x0010000002007824 */ /* 0x000fca00078e00ff */
[----:B------:R-:W-:Y:S02]  /*4b30*/  LOP3.LUT R0, R3, R0, R4, 0xfe, !PT ;  /* 0x0000000003007212 */ /* 0x000fe400078efe04 */
.L_x_3369:
[----:B------:R-:W-:Y:S05]  /*4b40*/  BSYNC B0 ;  /* 0x0000000000007941 */ /* 0x000fea0003800000 */
.L_x_3368:
[----:B------:R-:W-:Y:S01]  /*4b50*/  FMUL.FTZ R0, R0, 1 ;  /* 0x3f80000000007820 */ /* 0x000fe20000410000 */
[----:B------:R-:W-:-:S03]  /*4b60*/  CS2R R6, SRZ ;  /* 0x0000000000067805 */ /* 0x000fc6000001ff00 */
[----:B------:R0:W1:Y:S01]  /*4b70*/  F2F.F64.F32 R4, R0 ;  /* 0x0000000000047310 */ /* 0x0000620000201800 */
[----:B------:R-:W-:Y:S05]  /*4b80*/  BRA `(.L_x_3353) ;  /* 0x000004e000007947 */ /* 0x000fea0003800000 */
.L_x_3366:
        /* <DEDUP_REMOVED lines=21> */
.L_x_3375:
[----:B------:R-:W-:Y:S05]  /*4ce0*/  BSYNC B1 ;  /* 0x0000000000017941 */ /* 0x000fea0003800000 */
.L_x_3374:
[----:B------:R-:W-:Y:S01]  /*4cf0*/  LEA R3, R0, 0x37800000, 0x17 ;  /* 0x3780000000037811 */ /* 0x000fe200078eb8ff */
[----:B------:R-:W-:-:S05]  /*4d00*/  IMAD.SHL.U32 R0, R2, 0x200000, RZ ;  /* 0x0020000002007824 */ /* 0x000fca00078e00ff */
[----:B------:R-:W-:Y:S02]  /*4d10*/  LOP3.LUT R0, R3, R0, R4, 0xfe, !PT ;  /* 0x0000000003007212 */ /* 0x000fe400078efe04 */
.L_x_3373:
[----:B------:R-:W-:Y:S05]  /*4d20*/  BSYNC B0 ;  /* 0x0000000000007941 */ /* 0x000fea0003800000 */
.L_x_3372:
[----:B------:R-:W-:Y:S01]  /*4d30*/  FMUL.FTZ R0, R0, 1 ;  /* 0x3f80000000007820 */ /* 0x000fe20000410000 */
[----:B------:R-:W-:-:S03]  /*4d40*/  CS2R R6, SRZ ;  /* 0x0000000000067805 */ /* 0x000fc6000001ff00 */
[----:B------:R0:W1:Y:S01]  /*4d50*/  F2F.F64.F32 R4, R0 ;  /* 0x0000000000047310 */ /* 0x0000620000201800 */
[----:B------:R-:W-:Y:S05]  /*4d60*/  BRA `(.L_x_3353) ;  /* 0x0000030000007947 */ /* 0x000fea0003800000 */
.L_x_3365:
        /* <DEDUP_REMOVED lines=14> */
.L_x_3379:
[----:B------:R-:W-:Y:S05]  /*4e50*/  BSYNC B0 ;  /* 0x0000000000007941 */ /* 0x000fea0003800000 */
.L_x_3378:
[----:B------:R-:W-:Y:S01]  /*4e60*/  FMUL.FTZ R0, R0, 1 ;  /* 0x3f80000000007820 */ /* 0x000fe20000410000 */
[----:B------:R-:W-:-:S03]  /*4e70*/  CS2R R6, SRZ ;  /* 0x0000000000067805 */ /* 0x000fc6000001ff00 */
[----:B------:R0:W1:Y:S01]  /*4e80*/  F2F.F64.F32 R4, R0 ;  /* 0x0000000000047310 */ /* 0x0000620000201800 */
[----:B------:R-:W-:Y:S05]  /*4e90*/  BRA `(.L_x_3353) ;  /* 0x000001d000007947 */ /* 0x000fea0003800000 */
.L_x_3352:
        /* <DEDUP_REMOVED lines=22> */
.L_x_3377:
[----:B------:R-:W2:Y:S01]  /*5000*/  LDG.E.64 R4, [R2.64] ;  /* 0x0000002402047981 */ /* 0x000ea2000c1e1b00 */
[----:B------:R-:W-:Y:S01]  /*5010*/  CS2R R6, SRZ ;  /* 0x0000000000067805 */ /* 0x000fe2000001ff00 */
[----:B--2---:R-:W0:Y:S01]  /*5020*/  I2F.F64.U64 R4, R4 ;  /* 0x0000000400047312 */ /* 0x004e220000301800 */
[----:B------:R-:W-:Y:S05]  /*5030*/  BRA `(.L_x_3353) ;  /* 0x0000003000007947 */ /* 0x000fea0003800000 */
.L_x_3376:
[----:B------:R-:W2:Y:S01]  /*5040*/  LDG.E R2, [R2.64] ;  /* 0x0000002402027981 */ /* 0x000ea2000c1e1900 */
[----:B------:R-:W-:Y:S01]  /*5050*/  CS2R R6, SRZ ;  /* 0x0000000000067805 */ /* 0x000fe2000001ff00 */
[----:B--2---:R0:W1:Y:S06]  /*5060*/  I2F.F64.U32 R4, R2 ;  /* 0x0000000200047312 */ /* 0x00406c0000201800 */
.L_x_3353:
[----:B------:R-:W3:Y:S01]  /*5070*/  LDC.U8 R9, c[0x0][0x390] ;  /* 0x0000e400ff097b82 */ /* 0x000ee20000000000 */
[----:B012--5:R-:W0:-:S04]  /*5080*/  DSETP.NEU.AND P4, PT, R4, -INF , PT ;  /* 0xfff000000400742a */ /* 0x027e080003f8d000 */
[C---:B------:R-:W1:Y:S02]  /*5090*/  DSETP.NEU.AND P2, PT, R4.reuse, +INF , PT ;  /* 0x7ff000000400742a */ /* 0x040e640003f4d000 */
[----:B0-----:R-:W-:Y:S02]  /*50a0*/  FSEL R3, R4, c[0x0][0x380], P4 ;  /* 0x0000e00004037a08 */ /* 0x001fe40002000000 */
[----:B------:R0:W2:Y:S02]  /*50b0*/  DSETP.GTU.AND P0, PT, |R4|, +INF , PT ;  /* 0x7ff000000400742a */ /* 0x0000a40003f0c200 */
[----:B0-----:R-:W-:Y:S02]  /*50c0*/  FSEL R4, R5, c[0x0][0x384], P4 ;  /* 0x0000e10005047a08 */ /* 0x001fe40002000000 */
[----:B-1----:R-:W-:Y:S01]  /*50d0*/  FSEL R3, R3, c[0x0][0x378], P2 ;  /* 0x0000de0003037a08 */ /* 0x002fe20001000000 */
[----:B------:R-:W0:Y:S01]  /*50e0*/  DSETP.NEU.AND P3, PT, R6, -INF , PT ;  /* 0xfff000000600742a */ /* 0x000e220003f6d000 */
[----:B------:R-:W-:-:S02]  /*50f0*/  FSEL R4, R4, c[0x0][0x37c], P2 ;  /* 0x0000df0004047a08 */ /* 0x000fc40001000000 */
[----:B--2---:R-:W-:Y:S01]  /*5100*/  FSEL R3, R3, c[0x0][0x370], !P0 ;  /* 0x0000dc0003037a08 */ /* 0x004fe20004000000 */
[C---:B------:R-:W1:Y:S01]  /*5110*/  DSETP.NEU.AND P4, PT, R6.reuse, +INF , PT ;  /* 0x7ff000000600742a */ /* 0x040e620003f8d000 */
[----:B------:R-:W-:Y:S02]  /*5120*/  FSEL R5, R4, c[0x0][0x374], !P0 ;  /* 0x0000dd0004057a08 */ /* 0x000fe40004000000 */
[----:B0-----:R-:W-:Y:S01]  /*5130*/  FSEL R0, R6, c[0x0][0x380], P3 ;  /* 0x0000e00006007a08 */ /* 0x001fe20001800000 */
[----:B------:R-:W0:Y:S01]  /*5140*/  DSETP.GTU.AND P1, PT, |R6|, +INF , PT ;  /* 0x7ff000000600742a */ /* 0x000e220003f2c200 */
[----:B------:R-:W-:Y:S01]  /*5150*/  FSEL R2, R7, c[0x0][0x384], P3 ;  /* 0x0000e10007027a08 */ /* 0x000fe20001800000 */
[----:B------:R-:W-:Y:S01]  /*5160*/  IMAD.MOV.U32 R4, RZ, RZ, R3 ;  /* 0x000000ffff047224 */ /* 0x000fe200078e0003 */
[----:B---3--:R-:W-:Y:S02]  /*5170*/  PRMT R8, R9, 0x9910, RZ ;  /* 0x0000991009087816 */ /* 0x008fe400000000ff */
[----:B-1----:R-:W-:-:S02]  /*5180*/  FSEL R0, R0, c[0x0][0x378], P4 ;  /* 0x0000de0000007a08 */ /* 0x002fc40002000000 */
[----:B------:R-:W-:Y:S02]  /*5190*/  ISETP.GT.AND P2, PT, R8, 0x9, PT ;  /* 0x000000090800780c */ /* 0x000fe40003f44270 */
[----:B------:R-:W-:Y:S02]  /*51a0*/  FSEL R2, R2, c[0x0][0x37c], P4 ;  /* 0x0000df0002027a08 */ /* 0x000fe40002000000 */
[----:B0-----:R-:W-:Y:S02]  /*51b0*/  FSEL R6, R0, c[0x0][0x370], !P1 ;  /* 0x0000dc0000067a08 */ /* 0x001fe40004800000 */
[----:B------:R-:W-:-:S07]  /*51c0*/  FSEL R7, R2, c[0x0][0x374], !P1 ;  /* 0x0000dd0002077a08 */ /* 0x000fce0004800000 */
        /* <DEDUP_REMOVED lines=12> */
.L_x_3383:
[----:B------:R-:W0:Y:S02]  /*5290*/  F2I.S64.F64.TRUNC R4, R4 ;  /* 0x0000000400047311 */ /* 0x000e24000030d900 */
[----:B0-----:R-:W-:-:S05]  /*52a0*/  IMAD.MOV.U32 R3, RZ, RZ, R4 ;  /* 0x000000ffff037224 */ /* 0x001fca00078e0004 */
[----:B------:R0:W-:Y:S01]  /*52b0*/  STG.E.U8 [R16.64], R3 ;  /* 0x0000000310007986 */ /* 0x0001e2000c101124 */
[----:B------:R-:W-:Y:S05]  /*52c0*/  BRA `(.L_x_3385) ;  /* 0x00000f1000007947 */ /* 0x000fea0003800000 */
.L_x_3382:
        /* <DEDUP_REMOVED lines=9> */
.L_x_3387:
[----:B------:R-:W0:Y:S02]  /*5360*/  F2I.F64.TRUNC R5, R4 ;  /* 0x0000000400057311 */ /* 0x000e24000030d100 */
[----:B0-----:R0:W-:Y:S01]  /*5370*/  STG.E [R16.64], R5 ;  /* 0x0000000510007986 */ /* 0x0011e2000c101924 */
[----:B------:R-:W-:Y:S05]  /*5380*/  BRA `(.L_x_3385) ;  /* 0x00000e5000007947 */ /* 0x000fea0003800000 */
.L_x_3386:
[----:B------:R-:W0:Y:S02]  /*5390*/  F2I.F64.TRUNC R5, R4 ;  /* 0x0000000400057311 */ /* 0x000e24000030d100 */
[----:B0-----:R0:W-:Y:S01]  /*53a0*/  STG.E.U16 [R16.64], R5 ;  /* 0x0000000510007986 */ /* 0x0011e2000c101524 */
[----:B------:R-:W-:Y:S05]  /*53b0*/  BRA `(.L_x_3385) ;  /* 0x00000e2000007947 */ /* 0x000fea0003800000 */
.L_x_3381:
        /* <DEDUP_REMOVED lines=11> */
.L_x_3389:
[----:B------:R-:W0:Y:S01]  /*5470*/  F2F.F32.F64 R0, R4 ;  /* 0x0000000400007310 */ /* 0x000e220000301000 */
[----:B------:R-:W0:-:S14]  /*5480*/  DSETP.GEU.AND P0, PT, |R4|, c[0x2][0x0], PT ;  /* 0x008000000400762a */ /* 0x000e1c0003f0e200 */
[----:B0-----:R-:W-:-:S05]  /*5490*/  @!P0 FMUL R0, R0, 1.175494350822287508e-38 ;  /* 0x0080000000008820 */ /* 0x001fca0000400000 */
[----:B------:R-:W-:-:S05]  /*54a0*/  F2FP.PACK_AB R0, RZ, R0 ;  /* 0x00000000ff00723e */ /* 0x000fca00000000ff */
[----:B------:R0:W-:Y:S01]  /*54b0*/  STG.E.U16 [R16.64], R0 ;  /* 0x0000000010007986 */ /* 0x0001e2000c101524 */
[----:B------:R-:W-:Y:S05]  /*54c0*/  BRA `(.L_x_3385) ;  /* 0x00000d1000007947 */ /* 0x000fea0003800000 */
.L_x_3388:
        /* <DEDUP_REMOVED lines=14> */
.L_x_3391:
        /* <DEDUP_REMOVED lines=9> */
.L_x_3390:
[----:B------:R0:W-:Y:S01]  /*5640*/  STG.E.64 [R16.64], R4 ;  /* 0x0000000410007986 */ /* 0x0001e2000c101b24 */
[----:B------:R-:W-:Y:S05]  /*5650*/  BRA `(.L_x_3385) ;  /* 0x00000b8000007947 */ /* 0x000fea0003800000 */
.L_x_3380:
        /* <DEDUP_REMOVED lines=13> */
.L_x_3394:
[----:B------:R0:W-:Y:S01]  /*5730*/  STG.E.128 [R16.64], R4 ;  /* 0x0000000410007986 */ /* 0x0001e2000c101d24 */
[----:B------:R-:W-:Y:S05]  /*5740*/  BRA `(.L_x_3385) ;  /* 0x00000a9000007947 */ /* 0x000fea0003800000 */
.L_x_3393:
        /* <DEDUP_REMOVED lines=23> */
.L_x_3398:
[----:B------:R-:W-:Y:S05]  /*58c0*/  BSYNC B0 ;  /* 0x0000000000007941 */ /* 0x000fea0003800000 */
.L_x_3397:
[----:B------:R-:W-:-:S05]  /*58d0*/  LOP3.LUT R3, R0, R3, RZ, 0xfc, !PT ;  /* 0x0000000300037212 */ /* 0x000fca00078efcff */
[----:B------:R0:W-:Y:S01]  /*58e0*/  STG.E.U8 [R16.64], R3 ;  /* 0x0000000310007986 */ /* 0x0001e2000c101124 */
[----:B------:R-:W-:Y:S05]  /*58f0*/  BRA `(.L_x_3385) ;  /* 0x000008e000007947 */ /* 0x000fea0003800000 */
.L_x_3396:
        /* <DEDUP_REMOVED lines=15> */
.L_x_3400:
[----:B------:R-:W-:Y:S01]  /*59f0*/  IMAD.MOV.U32 R0, RZ, RZ, 0x7f ;  /* 0x0000007fff007424 */ /* 0x000fe200078e00ff */
[----:B------:R-:W-:-:S04]  /*5a00*/  ISETP.GT.U32.AND P0, PT, R2, 0x7f800000, PT ;  /* 0x7f8000000200780c */ /* 0x000fc80003f04070 */
[----:B------:R-:W-:-:S04]  /*5a10*/  SEL R0, R0, 0x7c, P0 ;  /* 0x0000007c00007807 */ /* 0x000fc80000000000 */
.L_x_3401:
[----:B------:R-:W-:Y:S05]  /*5a20*/  BSYNC B0 ;  /* 0x0000000000007941 */ /* 0x000fea0003800000 */
.L_x_3399:
[----:B------:R-:W-:-:S04]  /*5a30*/  LOP3.LUT R2, R3, 0x80000000, RZ, 0xc0, !PT ;  /* 0x8000000003027812 */ /* 0x000fc800078ec0ff */
[----:B------:R-:W-:-:S04]  /*5a40*/  SHF.R.U32.HI R3, RZ, 0x18, R2 ;  /* 0x00000018ff037819 */ /* 0x000fc80000011602 */
[----:B------:R-:W-:-:S05]  /*5a50*/  LOP3.LUT R3, R0, R3, RZ, 0xfc, !PT ;  /* 0x0000000300037212 */ /* 0x000fca00078efcff */
[----:B------:R0:W-:Y:S01]  /*5a60*/  STG.E.U8 [R16.64], R3 ;  /* 0x0000000310007986 */ /* 0x0001e2000c101124 */
[----:B------:R-:W-:Y:S05]  /*5a70*/  BRA `(.L_x_3385) ;  /* 0x0000076000007947 */ /* 0x000fea0003800000 */
.L_x_3395:
[----:B------:R-:W0:Y:S01]  /*5a80*/  F2F.F32.F64 R0, R4 ;  /* 0x0000000400007310 */ /* 0x000e220000301000 */
[----:B------:R-:W0:-:S14]  /*5a90*/  DSETP.GEU.AND P0, PT, |R4|, c[0x2][0x0], PT ;  /* 0x008000000400762a */ /* 0x000e1c0003f0e200 */
[----:B0-----:R-:W-:-:S05]  /*5aa0*/  @!P0 FMUL R0, R0, 1.175494350822287508e-38 ;  /* 0x0080000000008820 */ /* 0x001fca0000400000 */
[----:B------:R-:W-:-:S05]  /*5ab0*/  F2FP.BF16.PACK_AB R0, RZ, R0 ;  /* 0x00000000ff00723e */ /* 0x000fca00000010ff */
[----:B------:R0:W-:Y:S01]  /*5ac0*/  STG.E.U16 [R16.64], R0 ;  /* 0x0000000010007986 */ /* 0x0001e2000c101524 */
[----:B------:R-:W-:Y:S05]  /*5ad0*/  BRA `(.L_x_3385) ;  /* 0x0000070000007947 */ /* 0x000fea0003800000 */
.L_x_3392:
        /* <DEDUP_REMOVED lines=11> */
.L_x_3404:
        /* <DEDUP_REMOVED lines=19> */
.L_x_3407:
[----:B------:R-:W-:-:S04]  /*5cc0*/  LOP3.LUT R2, R3, 0x80000000, RZ, 0xc0, !PT ;  /* 0x8000000003027812 */ /* 0x000fc800078ec0ff */
[----:B------:R-:W-:-:S04]  /*5cd0*/  SHF.R.U32.HI R3, RZ, 0x18, R2 ;  /* 0x00000018ff037819 */ /* 0x000fc80000011602 */
[----:B------:R-:W-:-:S04]  /*5ce0*/  LOP3.LUT R0, R0, R3, RZ, 0xfc, !PT ;  /* 0x0000000300007212 */ /* 0x000fc800078efcff */
[----:B------:R-:W-:Y:S02]  /*5cf0*/  PRMT R8, R0, 0x7610, R8 ;  /* 0x0000761000087816 */ /* 0x000fe40000000008 */
.L_x_3406:
[----:B------:R-:W-:Y:S05]  /*5d00*/  BSYNC B0 ;  /* 0x0000000000007941 */ /* 0x000fea0003800000 */
.L_x_3405:
[----:B------:R0:W-:Y:S01]  /*5d10*/  STG.E.U8 [R16.64], R8 ;  /* 0x0000000810007986 */ /* 0x0001e2000c101124 */
[----:B------:R-:W-:Y:S05]  /*5d20*/  BRA `(.L_x_3385) ;  /* 0x000004b000007947 */ /* 0x000fea0003800000 */
.L_x_3403:
        /* <DEDUP_REMOVED lines=19> */
.L_x_3410:
[----:B------:R-:W-:-:S04]  /*5e60*/  LOP3.LUT R2, R3, 0x80000000, RZ, 0xc0, !PT ;  /* 0x8000000003027812 */ /* 0x000fc800078ec0ff */
[----:B------:R-:W-:-:S04]  /*5e70*/  SHF.R.U32.HI R3, RZ, 0x18, R2 ;  /* 0x00000018ff037819 */ /* 0x000fc80000011602 */
[----:B------:R-:W-:-:S04]  /*5e80*/  LOP3.LUT R0, R0, R3, RZ, 0xfc, !PT ;  /* 0x0000000300007212 */ /* 0x000fc800078efcff */
[----:B------:R-:W-:Y:S02]  /*5e90*/  PRMT R8, R0, 0x7610, R8 ;  /* 0x0000761000087816 */ /* 0x000fe40000000008 */
.L_x_3409:
[----:B------:R-:W-:Y:S05]  /*5ea0*/  BSYNC B0 ;  /* 0x0000000000007941 */ /* 0x000fea0003800000 */
.L_x_3408:
[----:B------:R0:W-:Y:S01]  /*5eb0*/  STG.E.U8 [R16.64], R8 ;  /* 0x0000000810007986 */ /* 0x0001e2000c101124 */
[----:B------:R-:W-:Y:S05]  /*5ec0*/  BRA `(.L_x_3385) ;  /* 0x0000031000007947 */ /* 0x000fea0003800000 */
.L_x_3402:
        /* <DEDUP_REMOVED lines=24> */
.L_x_3384:
        /* <DEDUP_REMOVED lines=20> */
.L_x_3412:
[----:B------:R-:W0:Y:S02]  /*6190*/  F2I.U64.F64.TRUNC R4, R4 ;  /* 0x0000000400047311 */ /* 0x000e24000030d800 */
[----:B0-----:R0:W-:Y:S01]  /*61a0*/  STG.E.64 [R16.64], R4 ;  /* 0x0000000410007986 */ /* 0x0011e2000c101b24 */
[----:B------:R-:W-:Y:S05]  /*61b0*/  BRA `(.L_x_3385) ;  /* 0x0000002000007947 */ /* 0x000fea0003800000 */
.L_x_3411:
[----:B------:R-:W0:Y:S02]  /*61c0*/  F2I.U32.F64.TRUNC R5, R4 ;  /* 0x0000000400057311 */ /* 0x000e24000030d000 */
[----:B0-----:R0:W-:Y:S02]  /*61d0*/  STG.E [R16.64], R5 ;  /* 0x0000000510007986 */ /* 0x0011e4000c101924 */
.L_x_3385:
        /* <DEDUP_REMOVED lines=231> */
.L_x_3413:
        /* <DEDUP_REMOVED lines=20> */
.L_x_3417:
[----:B------:R-:W2:Y:S01]  /*7190*/  LDG.E.U8 R2, [R2.64] ;  /* 0x0000002402027981 */ /* 0x000ea2000c1e1100 */
[----:B------:R-:W-:Y:S01]  /*71a0*/  CS2R R6, SRZ ;  /* 0x0000000000067805 */ /* 0x000fe2000001ff00 */
[----:B--2---:R0:W1:Y:S01]  /*71b0*/  I2F.F64.U16 R4, R2 ;  /* 0x0000000200047312 */ /* 0x0040620000101800 */
[----:B------:R-:W-:Y:S05]  /*71c0*/  BRA `(.L_x_3419) ;  /* 0x00000f5000007947 */ /* 0x000fea0003800000 */
.L_x_3416:
        /* <DEDUP_REMOVED lines=10> */
.L_x_3421:
[----:B------:R-:W2:Y:S01]  /*7270*/  LDG.E R2, [R2.64] ;  /* 0x0000002402027981 */ /* 0x000ea2000c1e1900 */
[----:B------:R-:W-:Y:S01]  /*7280*/  CS2R R6, SRZ ;  /* 0x0000000000067805 */ /* 0x000fe2000001ff00 */
[----:B--2---:R0:W1:Y:S01]  /*7290*/  I2F.F64 R4, R2 ;  /* 0x0000000200047312 */ /* 0x0040620000201c00 */
[----:B------:R-:W-:Y:S05]  /*72a0*/  BRA `(.L_x_3419) ;  /* 0x00000e7000007947 */ /* 0x000fea0003800000 */
.L_x_3420:
[----:B------:R-:W2:Y:S01]  /*72b0*/  LDG.E.U16 R2, [R2.64] ;  /* 0x0000002402027981 */ /* 0x000ea2000c1e1500 */
[----:B------:R-:W-:Y:S01]  /*72c0*/  CS2R R6, SRZ ;  /* 0x0000000000067805 */ /* 0x000fe2000001ff00 */
[----:B--2---:R0:W1:Y:S01]  /*72d0*/  I2F.F64.S16 R4, R2 ;  /* 0x0000000200047312 */ /* 0x0040620000101c00 */
[----:B------:R-:W-:Y:S05]  /*72e0*/  BRA `(.L_x_3419) ;  /* 0x00000e3000007947 */ /* 0x000fea0003800000 */
.L_x_3415:
        /* <DEDUP_REMOVED lines=11> */
.L_x_3423:
[----:B------:R-:W2:Y:S01]  /*73a0*/  LDG.E.U16 R0, [R2.64] ;  /* 0x0000002402007981 */ /* 0x000ea2000c1e1500 */
[----:B------:R-:W-:Y:S01]  /*73b0*/  CS2R R6, SRZ ;  /* 0x0000000000067805 */ /* 0x000fe2000001ff00 */
[----:B--2---:R-:W-:-:S05]  /*73c0*/  HADD2.F32 R0, -RZ, R0.H0_H0 ;  /* 0x20000000ff007230 */ /* 0x004fca0000004100 */
[----:B------:R-:W-:-:S04]  /*73d0*/  FMUL.FTZ R0, R0, 1 ;  /* 0x3f80000000007820 */ /* 0x000fc80000410000 */
[----:B------:R0:W1:Y:S01]  /*73e0*/  F2F.F64.F32 R4, R0 ;  /* 0x0000000000047310 */ /* 0x0000620000201800 */
[----:B------:R-:W-:Y:S05]  /*73f0*/  BRA `(.L_x_3419) ;  /* 0x00000d2000007947 */ /* 0x000fea0003800000 */
.L_x_3422:
        /* <DEDUP_REMOVED lines=12> */
.L_x_3425:
        /* <DEDUP_REMOVED lines=8> */
.L_x_3424:
[----:B------:R0:W5:Y:S01]  /*7540*/  LDG.E.64 R4, [R2.64] ;  /* 0x0000002402047981 */ /* 0x000162000c1e1b00 */
[----:B------:R-:W-:Y:S01]  /*7550*/  CS2R R6, SRZ ;  /* 0x0000000000067805 */ /* 0x000fe2000001ff00 */
[----:B------:R-:W-:Y:S05]  /*7560*/  BRA `(.L_x_3419) ;  /* 0x00000bb000007947 */ /* 0x000fea0003800000 */
.L_x_3414:
        /* <DEDUP_REMOVED lines=14> */
.L_x_3428:
[----:B------:R0:W5:Y:S01]  /*7650*/  LDG.E.128 R4, [R2.64] ;  /* 0x0000002402047981 */ /* 0x000162000c1e1d00 */
[----:B------:R-:W-:Y:S05]  /*7660*/  BRA `(.L_x_3419) ;  /* 0x00000ab000007947 */ /* 0x000fea0003800000 */
.L_x_3427:
        /* <DEDUP_REMOVED lines=29> */
.L_x_3430:
        /* <DEDUP_REMOVED lines=16> */
.L_x_3429:
[----:B------:R-:W2:Y:S01]  /*7940*/  LDG.E.U16 R0, [R2.64] ;  /* 0x0000002402007981 */ /* 0x000ea2000c1e1500 */
[----:B------:R-:W-:Y:S01]  /*7950*/  CS2R R6, SRZ ;  /* 0x0000000000067805 */ /* 0x000fe2000001ff00 */
[----:B--2---:R-:W-:-:S05]  /*7960*/  PRMT R0, RZ, 0x5410, R0 ;  /* 0x00005410ff007816 */ /* 0x004fca0000000000 */
[----:B------:R-:W-:-:S04]  /*7970*/  FMUL.FTZ R0, R0, 1 ;  /* 0x3f80000000007820 */ /* 0x000fc80000410000 */
[----:B------:R0:W1:Y:S01]  /*7980*/  F2F.F64.F32 R4, R0 ;  /* 0x0000000000047310 */ /* 0x0000620000201800 */
[----:B------:R-:W-:Y:S05]  /*7990*/  BRA `(.L_x_3419) ;  /* 0x0000078000007947 */ /* 0x000fea0003800000 */
.L_x_3426:
        /* <DEDUP_REMOVED lines=12> */
.L_x_3433:
        /* <DEDUP_REMOVED lines=21> */
.L_x_3437:
[----:B------:R-:W-:Y:S05]  /*7bb0*/  BSYNC B1 ;  /* 0x0000000000017941 */ /* 0x000fea0003800000 */
.L_x_3436:
[----:B------:R-:W-:Y:S01]  /*7bc0*/  LEA R3, R0, 0x3b800000, 0x17 ;  /* 0x3b80000000037811 */ /* 0x000fe200078eb8ff */
[----:B------:R-:W-:-:S05]  /*7bd0*/  IMAD.SHL.U32 R0, R2, 0x100000, RZ ;  /* 0x0010000002007824 */ /* 0x000fca00078e00ff */
[----:B------:R-:W-:Y:S02]  /*7be0*/  LOP3.LUT R0, R3, R0, R4, 0xfe, !PT ;  /* 0x0000000003007212 */ /* 0x000fe400078efe04 */
.L_x_3435:
[----:B------:R-:W-:Y:S05]  /*7bf0*/  BSYNC B0 ;  /* 0x0000000000007941 */ /* 0x000fea0003800000 */
.L_x_3434:
[----:B------:R-:W-:Y:S01]  /*7c00*/  FMUL.FTZ R0, R0, 1 ;  /* 0x3f80000000007820 */ /* 0x000fe20000410000 */
[----:B------:R-:W-:-:S03]  /*7c10*/  CS2R R6, SRZ ;  /* 0x0000000000067805 */ /* 0x000fc6000001ff00 */
[----:B------:R0:W1:Y:S01]  /*7c20*/  F2F.F64.F32 R4, R0 ;  /* 0x0000000000047310 */ /* 0x0000620000201800 */
[----:B------:R-:W-:Y:S05]  /*7c30*/  BRA `(.L_x_3419) ;  /* 0x000004e000007947 */ /* 0x000fea0003800000 */
.L_x_3432:
        /* <DEDUP_REMOVED lines=21> */
.L_x_3441:
[----:B------:R-:W-:Y:S05]  /*7d90*/  BSYNC B1 ;  /* 0x0000000000017941 */ /* 0x000fea0003800000 */
.L_x_3440:
[----:B------:R-:W-:Y:S01]  /*7da0*/  LEA R3, R0, 0x37800000, 0x17 ;  /* 0x3780000000037811 */ /* 0x000fe200078eb8ff */
[----:B------:R-:W-:-:S05]  /*7db0*/  IMAD.SHL.U32 R0, R2, 0x200000, RZ ;  /* 0x0020000002007824 */ /* 0x000fca00078e00ff */
[----:B------:R-:W-:Y:S02]  /*7dc0*/  LOP3.LUT R0, R3, R0, R4, 0xfe, !PT ;  /* 0x0000000003007212 */ /* 0x000fe400078efe04 */
.L_x_3439:
[----:B------:R-:W-:Y:S05]  /*7dd0*/  BSYNC B0 ;  /* 0x0000000000007941 */ /* 0x000fea0003800000 */
.L_x_3438:
[----:B------:R-:W-:Y:S01]  /*7de0*/  FMUL.FTZ R0, R0, 1 ;  /* 0x3f80000000007820 */ /* 0x000fe20000410000 */
[----:B------:R-:W-:-:S03]  /*7df0*/  CS2R R6, SRZ ;  /* 0x0000000000067805 */ /* 0x000fc6000001ff00 */
[----:B------:R0:W1:Y:S01]  /*7e00*/  F2F.F64.F32 R4, R0 ;  /* 0x0000000000047310 */ /* 0x0000620000201800 */
[----:B------:R-:W-:Y:S05]  /*7e10*/  BRA `(.L_x_3419) ;  /* 0x0000030000007947 */ /* 0x000fea0003800000 */
.L_x_3431:
        /* <DEDUP_REMOVED lines=14> */
.L_x_3445:
[----:B------:R-:W-:Y:S05]  /*7f00*/  BSYNC B0 ;  /* 0x0000000000007941 */ /* 0x000fea0003800000 */
.L_x_3444:
[----:B------:R-:W-:Y:S01]  /*7f10*/  FMUL.FTZ R0, R0, 1 ;  /* 0x3f80000000007820 */ /* 0x000fe20000410000 */
[----:B------:R-:W-:-:S03]  /*7f20*/  CS2R R6, SRZ ;  /* 0x0000000000067805 */ /* 0x000fc6000001ff00 */
[----:B------:R0:W1:Y:S01]  /*7f30*/  F2F.F64.F32 R4, R0 ;  /* 0x0000000000047310 */ /* 0x0000620000201800 */
[----:B------:R-:W-:Y:S05]  /*7f40*/  BRA `(.L_x_3419) ;  /* 0x000001d000007947 */ /* 0x000fea0003800000 */
.L_x_3418:
        /* <DEDUP_REMOVED lines=22> */
.L_x_3443:
[----:B------:R-:W2:Y:S01]  /*80b0*/  LDG.E.64 R4, [R2.64] ;  /* 0x0000002402047981 */ /* 0x000ea2000c1e1b00 */
[----:B------:R-:W-:Y:S01]  /*80c0*/  CS2R R6, SRZ ;  /* 0x0000000000067805 */ /* 0x000fe2000001ff00 */
[----:B--2---:R-:W0:Y:S01]  /*80d0*/  I2F.F64.U64 R4, R4 ;  /* 0x0000000400047312 */ /* 0x004e220000301800 */
[----:B------:R-:W-:Y:S05]  /*80e0*/  BRA `(.L_x_3419) ;  /* 0x0000003000007947 */ /* 0x000fea0003800000 */
.L_x_3442:
[----:B------:R-:W2:Y:S01]  /*80f0*/  LDG.E R2, [R2.64] ;  /* 0x0000002402027981 */ /* 0x000ea2000c1e1900 */
[----:B------:R-:W-:Y:S01]  /*8100*/  CS2R R6, SRZ ;  /* 0x0000000000067805 */ /* 0x000fe2000001ff00 */
[----:B--2---:R0:W1:Y:S06]  /*8110*/  I2F.F64.U32 R4, R2 ;  /* 0x0000000200047312 */ /* 0x00406c0000201800 */
.L_x_3419:
        /* <DEDUP_REMOVED lines=34> */
.L_x_3449:
[----:B------:R-:W0:Y:S02]  /*8340*/  F2I.S64.F64.TRUNC R4, R4 ;  /* 0x0000000400047311 */ /* 0x000e24000030d900 */
[----:B0-----:R-:W-:-:S05]  /*8350*/  IMAD.MOV.U32 R3, RZ, RZ, R4 ;  /* 0x000000ffff037224 */ /* 0x001fca00078e0004 */
[----:B------:R0:W-:Y:S01]  /*8360*/  STG.E.U8 [R16.64], R3 ;  /* 0x0000000310007986 */ /* 0x0001e2000c101124 */
[----:B------:R-:W-:Y:S05]  /*8370*/  BRA `(.L_x_3451) ;  /* 0x00000f1000007947 */ /* 0x000fea0003800000 */
.L_x_3448:
        /* <DEDUP_REMOVED lines=9> */
.L_x_3453:
[----:B------:R-:W0:Y:S02]  /*8410*/  F2I.F64.TRUNC R5, R4 ;  /* 0x0000000400057311 */ /* 0x000e24000030d100 */
[----:B0-----:R0:W-:Y:S01]  /*8420*/  STG.E [R16.64], R5 ;  /* 0x0000000510007986 */ /* 0x0011e2000c101924 */
[----:B------:R-:W-:Y:S05]  /*8430*/  BRA `(.L_x_3451) ;  /* 0x00000e5000007947 */ /* 0x000fea0003800000 */
.L_x_3452:
[----:B------:R-:W0:Y:S02]  /*8440*/  F2I.F64.TRUNC R5, R4 ;  /* 0x0000000400057311 */ /* 0x000e24000030d100 */
[----:B0-----:R0:W-:Y:S01]  /*8450*/  STG.E.U16 [R16.64], R5 ;  /* 0x0000000510007986 */ /* 0x0011e2000c101524 */
[----:B------:R-:W-:Y:S05]  /*8460*/  BRA `(.L_x_3451) ;  /* 0x00000e2000007947 */ /* 0x000fea0003800000 */
.L_x_3447:
        /* <DEDUP_REMOVED lines=11> */
.L_x_3455:
[----:B------:R-:W0:Y:S01]  /*8520*/  F2F.F32.F64 R0, R4 ;  /* 0x0000000400007310 */ /* 0x000e220000301000 */
[----:B------:R-:W0:-:S14]  /*8530*/  DSETP.GEU.AND P0, PT, |R4|, c[0x2][0x0], PT ;  /* 0x008000000400762a */ /* 0x000e1c0003f0e200 */
[----:B0-----:R-:W-:-:S05]  /*8540*/  @!P0 FMUL R0, R0, 1.175494350822287508e-38 ;  /* 0x0080000000008820 */ /* 0x001fca0000400000 */
[----:B------:R-:W-:-:S05]  /*8550*/  F2FP.PACK_AB R0, RZ, R0 ;  /* 0x00000000ff00723e */ /* 0x000fca00000000ff */
[----:B------:R0:W-:Y:S01]  /*8560*/  STG.E.U16 [R16.64], R0 ;  /* 0x0000000010007986 */ /* 0x0001e2000c101524 */
[----:B------:R-:W-:Y:S05]  /*8570*/  BRA `(.L_x_3451) ;  /* 0x00000d1000007947 */ /* 0x000fea0003800000 */
.L_x_3454:
        /* <DEDUP_REMOVED lines=14> */
.L_x_3457:
        /* <DEDUP_REMOVED lines=9> */
.L_x_3456:
[----:B------:R0:W-:Y:S01]  /*86f0*/  STG.E.64 [R16.64], R4 ;  /* 0x0000000410007986 */ /* 0x0001e2000c101b24 */
[----:B------:R-:W-:Y:S05]  /*8700*/  BRA `(.L_x_3451) ;  /* 0x00000b8000007947 */ /* 0x000fea0003800000 */
.L_x_3446:
        /* <DEDUP_REMOVED lines=13> */
.L_x_3460:
[----:B------:R0:W-:Y:S01]  /*87e0*/  STG.E.128 [R16.64], R4 ;  /* 0x0000000410007986 */ /* 0x0001e2000c101d24 */
[----:B------:R-:W-:Y:S05]  /*87f0*/  BRA `(.L_x_3451) ;  /* 0x00000a9000007947 */ /* 0x000fea0003800000 */
.L_x_3459:
        /* <DEDUP_REMOVED lines=23> */
.L_x_3464:
[----:B------:R-:W-:Y:S05]  /*8970*/  BSYNC B0 ;  /* 0x0000000000007941 */ /* 0x000fea0003800000 */
.L_x_3463:
[----:B------:R-:W-:-:S05]  /*8980*/  LOP3.LUT R3, R0, R3, RZ, 0xfc, !PT ;  /* 0x0000000300037212 */ /* 0x000fca00078efcff */
[----:B------:R0:W-:Y:S01]  /*8990*/  STG.E.U8 [R16.64], R3 ;  /* 0x0000000310007986 */ /* 0x0001e2000c101124 */
[----:B------:R-:W-:Y:S05]  /*89a0*/  BRA `(.L_x_3451) ;  /* 0x000008e000007947 */ /* 0x000fea0003800000 */
.L_x_3462:
        /* <DEDUP_REMOVED lines=15> */
.L_x_3466:
[----:B------:R-:W-:Y:S01]  /*8aa0*/  IMAD.MOV.U32 R0, RZ, RZ, 0x7f ;  /* 0x0000007fff007424 */ /* 0x000fe200078e00ff */
[----:B------:R-:W-:-:S04]  /*8ab0*/  ISETP.GT.U32.AND P0, PT, R2, 0x7f800000, PT ;  /* 0x7f8000000200780c */ /* 0x000fc80003f04070 */
[----:B------:R-:W-:-:S04]  /*8ac0*/  SEL R0, R0, 0x7c, P0 ;  /* 0x0000007c00007807 */ /* 0x000fc80000000000 */
.L_x_3467:
[----:B------:R-:W-:Y:S05]  /*8ad0*/  BSYNC B0 ;  /* 0x0000000000007941 */ /* 0x000fea0003800000 */
.L_x_3465:
[----:B------:R-:W-:-:S04]  /*8ae0*/  LOP3.LUT R2, R3, 0x80000000, RZ, 0xc0, !PT ;  /* 0x8000000003027812 */ /* 0x000fc800078ec0ff */
[----:B------:R-:W-:-:S04]  /*8af0*/  SHF.R.U32.HI R3, RZ, 0x18, R2 ;  /* 0x00000018ff037819 */ /* 0x000fc80000011602 */
[----:B------:R-:W-:-:S05]  /*8b00*/  LOP3.LUT R3, R0, R3, RZ, 0xfc, !PT ;  /* 0x0000000300037212 */ /* 0x000fca00078efcff */
[----:B------:R0:W-:Y:S01]  /*8b10*/  STG.E.U8 [R16.64], R3 ;  /* 0x0000000310007986 */ /* 0x0001e2000c101124 */
[----:B------:R-:W-:Y:S05]  /*8b20*/  BRA `(.L_x_3451) ;  /* 0x0000076000007947 */ /* 0x000fea0003800000 */
.L_x_3461:
[----:B------:R-:W0:Y:S01]  /*8b30*/  F2F.F32.F64 R0, R4 ;  /* 0x0000000400007310 */ /* 0x000e220000301000 */
[----:B------:R-:W0:-:S14]  /*8b40*/  DSETP.GEU.AND P0, PT, |R4|, c[0x2][0x0], PT ;  /* 0x008000000400762a */ /* 0x000e1c0003f0e200 */
[----:B0-----:R-:W-:-:S05]  /*8b50*/  @!P0 FMUL R0, R0, 1.175494350822287508e-38 ;  /* 0x0080000000008820 */ /* 0x001fca0000400000 */
[----:B------:R-:W-:-:S05]  /*8b60*/  F2FP.BF16.PACK_AB R0, RZ, R0 ;  /* 0x00000000ff00723e */ /* 0x000fca00000010ff */
[----:B------:R0:W-:Y:S01]  /*8b70*/  STG.E.U16 [R16.64], R0 ;  /* 0x0000000010007986 */ /* 0x0001e2000c101524 */
[----:B------:R-:W-:Y:S05]  /*8b80*/  BRA `(.L_x_3451) ;  /* 0x0000070000007947 */ /* 0x000fea0003800000 */
.L_x_3458:
        /* <DEDUP_REMOVED lines=11> */
.L_x_3470:
        /* <DEDUP_REMOVED lines=19> */
.L_x_3473:
[----:B------:R-:W-:-:S04]  /*8d70*/  LOP3.LUT R2, R3, 0x80000000, RZ, 0xc0, !PT ;  /* 0x8000000003027812 */ /* 0x000fc800078ec0ff */
[----:B------:R-:W-:-:S04]  /*8d80*/  SHF.R.U32.HI R3, RZ, 0x18, R2 ;  /* 0x00000018ff037819 */ /* 0x000fc80000011602 */
[----:B------:R-:W-:-:S04]  /*8d90*/  LOP3.LUT R0, R0, R3, RZ, 0xfc, !PT ;  /* 0x0000000300007212 */ /* 0x000fc800078efcff */
[----:B------:R-:W-:Y:S02]  /*8da0*/  PRMT R8, R0, 0x7610, R8 ;  /* 0x0000761000087816 */ /* 0x000fe40000000008 */
.L_x_3472:
[----:B------:R-:W-:Y:S05]  /*8db0*/  BSYNC B0 ;  /* 0x0000000000007941 */ /* 0x000fea0003800000 */
.L_x_3471:
[----:B------:R0:W-:Y:S01]  /*8dc0*/  STG.E.U8 [R16.64], R8 ;  /* 0x0000000810007986 */ /* 0x0001e2000c101124 */
[----:B------:R-:W-:Y:S05]  /*8dd0*/  BRA `(.L_x_3451) ;  /* 0x000004b000007947 */ /* 0x000fea0003800000 */
.L_x_3469:
        /* <DEDUP_REMOVED lines=19> */
.L_x_3476:
[----:B------:R-:W-:-:S04]  /*8f10*/  LOP3.LUT R2, R3, 0x80000000, RZ, 0xc0, !PT ;  /* 0x8000000003027812 */ /* 0x000fc800078ec0ff */
[----:B------:R-:W-:-:S04]  /*8f20*/  SHF.R.U32.HI R3, RZ, 0x18, R2 ;  /* 0x00000018ff037819 */ /* 0x000fc80000011602 */
[----:B------:R-:W-:-:S04]  /*8f30*/  LOP3.LUT R0, R0, R3, RZ, 0xfc, !PT ;  /* 0x0000000300007212 */ /* 0x000fc800078efcff */
[----:B------:R-:W-:Y:S02]  /*8f40*/  PRMT R8, R0, 0x7610, R8 ;  /* 0x0000761000087816 */ /* 0x000fe40000000008 */
.L_x_3475:
[----:B------:R-:W-:Y:S05]  /*8f50*/  BSYNC B0 ;  /* 0x0000000000007941 */ /* 0x000fea0003800000 */
.L_x_3474:
[----:B------:R0:W-:Y:S01]  /*8f60*/  STG.E.U8 [R16.64], R8 ;  /* 0x0000000810007986 */ /* 0x0001e2000c101124 */
[----:B------:R-:W-:Y:S05]  /*8f70*/  BRA `(.L_x_3451) ;  /* 0x0000031000007947 */ /* 0x000fea0003800000 */
.L_x_3468:
        /* <DEDUP_REMOVED lines=24> */
.L_x_3450:
        /* <DEDUP_REMOVED lines=20> */
.L_x_3478:
[----:B------:R-:W0:Y:S02]  /*9240*/  F2I.U64.F64.TRUNC R4, R4 ;  /* 0x0000000400047311 */ /* 0x000e24000030d800 */
[----:B0-----:R0:W-:Y:S01]  /*9250*/  STG.E.64 [R16.64], R4 ;  /* 0x0000000410007986 */ /* 0x0011e2000c101b24 */
[----:B------:R-:W-:Y:S05]  /*9260*/  BRA `(.L_x_3451) ;  /* 0x0000002000007947 */ /* 0x000fea0003800000 */
.L_x_3477:
[----:B------:R-:W0:Y:S02]  /*9270*/  F2I.U32.F64.TRUNC R5, R4 ;  /* 0x0000000400057311 */ /* 0x000e24000030d000 */
[----:B0-----:R0:W-:Y:S02]  /*9280*/  STG.E [R16.64], R5 ;  /* 0x0000000510007986 */ /* 0x0011e4000c101924 */
.L_x_3451:
[----:B------:R-:W-:Y:S02]  /*9290*/  IADD3 R19, R19, 0x80, RZ ;  /* 0x0000008013137810 */ /* 0x000fe40007ffe0ff */
.L_x_3346:
[----:B------:R-:W-:Y:S05]  /*92a0*/  BSYNC B6 ;  /* 0x0000000000067941 */ /* 0x000fea0003800000 */
.L_x_3345:
        /* <DEDUP_REMOVED lines=230> */
.L_x_3479:
        /* <DEDUP_REMOVED lines=20> */
.L_x_3483:
[----:B------:R-:W2:Y:S01]  /*a250*/  LDG.E.U8 R2, [R2.64] ;  /* 0x0000002402027981 */ /* 0x000ea2000c1e1100 */
[----:B------:R-:W-:Y:S01]  /*a260*/  CS2R R6, SRZ ;  /* 0x0000000000067805 */ /* 0x000fe2000001ff00 */
[----:B--2---:R0:W1:Y:S01]  /*a270*/  I2F.F64.U16 R4, R2 ;  /* 0x0000000200047312 */ /* 0x0040620000101800 */
[----:B------:R-:W-:Y:S05]  /*a280*/  BRA `(.L_x_3485) ;  /* 0x00000f5000007947 */ /* 0x000fea0003800000 */
.L_x_3482:
        /* <DEDUP_REMOVED lines=10> */
.L_x_3487:
[----:B------:R-:W2:Y:S01]  /*a330*/  LDG.E R2, [R2.64] ;  /* 0x0000002402027981 */ /* 0x000ea2000c1e1900 */
[----:B------:R-:W-:Y:S01]  /*a340*/  CS2R R6, SRZ ;  /* 0x0000000000067805 */ /* 0x000fe2000001ff00 */
[----:B--2---:R0:W1:Y:S01]  /*a350*/  I2F.F64 R4, R2 ;  /* 0x0000000200047312 */ /* 0x0040620000201c00 */
[----:B------:R-:W-:Y:S05]  /*a360*/  BRA `(.L_x_3485) ;  /* 0x00000e7000007947 */ /* 0x000fea0003800000 */
.L_x_3486:
[----:B------:R-:W2:Y:S01]  /*a370*/  LDG.E.U16 R2, [R2.64] ;  /* 0x0000002402027981 */ /* 0x000ea2000c1e1500 */
[----:B------:R-:W-:Y:S01]  /*a380*/  CS2R R6, SRZ ;  /* 0x0000000000067805 */ /* 0x000fe2000001ff00 */
[----:B--2---:R0:W1:Y:S01]  /*a390*/  I2F.F64.S16 R4, R2 ;  /* 0x0000000200047312 */ /* 0x0040620000101c00 */
[----:B------:R-:W-:Y:S05]  /*a3a0*/  BRA `(.L_x_3485) ;  /* 0x00000e3000007947 */ /* 0x000fea0003800000 */
.L_x_3481:
        /* <DEDUP_REMOVED lines=11> */
.L_x_3489:
[----:B------:R-:W2:Y:S01]  /*a460*/  LDG.E.U16 R0, [R2.64] ;  /* 0x0000002402007981 */ /* 0x000ea2000c1e1500 */
[----:B------:R-:W-:Y:S01]  /*a470*/  CS2R R6, SRZ ;  /* 0x0000000000067805 */ /* 0x000fe2000001ff00 */
[----:B--2---:R-:W-:-:S05]  /*a480*/  HADD2.F32 R0, -RZ, R0.H0_H0 ;  /* 0x20000000ff007230 */ /* 0x004fca0000004100 */
[----:B------:R-:W-:-:S04]  /*a490*/  FMUL.FTZ R0, R0, 1 ;  /* 0x3f80000000007820 */ /* 0x000fc80000410000 */
[----:B------:R0:W1:Y:S01]  /*a4a0*/  F2F.F64.F32 R4, R0 ;  /* 0x0000000000047310 */ /* 0x0000620000201800 */
[----:B------:R-:W-:Y:S05]  /*a4b0*/  BRA `(.L_x_3485) ;  /* 0x00000d2000007947 */ /* 0x000fea0003800000 */
.L_x_3488:
        /* <DEDUP_REMOVED lines=12> */
.L_x_3491:
        /* <DEDUP_REMOVED lines=8> */
.L_x_3490:
[----:B------:R0:W5:Y:S01]  /*a600*/  LDG.E.64 R4, [R2.64] ;  /* 0x0000002402047981 */ /* 0x000162000c1e1b00 */
[----:B------:R-:W-:Y:S01]  /*a610*/  CS2R R6, SRZ ;  /* 0x0000000000067805 */ /* 0x000fe2000001ff00 */
[----:B------:R-:W-:Y:S05]  /*a620*/  BRA `(.L_x_3485) ;  /* 0x00000bb000007947 */ /* 0x000fea0003800000 */
.L_x_3480:
        /* <DEDUP_REMOVED lines=14> */
.L_x_3494:
[----:B------:R0:W5:Y:S01]  /*a710*/  LDG.E.128 R4, [R2.64] ;  /* 0x0000002402047981 */ /* 0x000162000c1e1d00 */
[----:B------:R-:W-:Y:S05]  /*a720*/  BRA `(.L_x_3485) ;  /* 0x00000ab000007947 */ /* 0x000fea0003800000 */
.L_x_3493:
        /* <DEDUP_REMOVED lines=29> */
.L_x_3496:
        /* <DEDUP_REMOVED lines=16> */
.L_x_3495:
[----:B------:R-:W2:Y:S01]  /*aa00*/  LDG.E.U16 R0, [R2.64] ;  /* 0x0000002402007981 */ /* 0x000ea2000c1e1500 */
[----:B------:R-:W-:Y:S01]  /*aa10*/  CS2R R6, SRZ ;  /* 0x0000000000067805 */ /* 0x000fe2000001ff00 */
[----:B--2---:R-:W-:-:S05]  /*aa20*/  PRMT R0, RZ, 0x5410, R0 ;  /* 0x00005410ff007816 */ /* 0x004fca0000000000 */
[----:B------:R-:W-:-:S04]  /*aa30*/  FMUL.FTZ R0, R0, 1 ;  /* 0x3f80000000007820 */ /* 0x000fc80000410000 */
[----:B------:R0:W1:Y:S01]  /*aa40*/  F2F.F64.F32 R4, R0 ;  /* 0x0000000000047310 */ /* 0x0000620000201800 */
[----:B------:R-:W-:Y:S05]  /*aa50*/  BRA `(.L_x_3485) ;  /* 0x0000078000007947 */ /* 0x000fea0003800000 */
.L_x_3492:
        /* <DEDUP_REMOVED lines=12> */
.L_x_3499:
        /* <DEDUP_REMOVED lines=21> */
.L_x_3503:
[----:B------:R-:W-:Y:S05]  /*ac70*/  BSYNC B1 ;  /* 0x0000000000017941 */ /* 0x000fea0003800000 */
.L_x_3502:
[----:B------:R-:W-:Y:S01]  /*ac80*/  LEA R3, R0, 0x3b800000, 0x17 ;  /* 0x3b80000000037811 */ /* 0x000fe200078eb8ff */
[----:B------:R-:W-:-:S05]  /*ac90*/  IMAD.SHL.U32 R0, R2, 0x100000, RZ ;  /* 0x0010000002007824 */ /* 0x000fca00078e00ff */
[----:B------:R-:W-:Y:S02]  /*aca0*/  LOP3.LUT R0, R3, R0, R4, 0xfe, !PT ;  /* 0x0000000003007212 */ /* 0x000fe400078efe04 */
.L_x_3501:
[----:B------:R-:W-:Y:S05]  /*acb0*/  BSYNC B0 ;  /* 0x0000000000007941 */ /* 0x000fea0003800000 */
.L_x_3500:
[----:B------:R-:W-:Y:S01]  /*acc0*/  FMUL.FTZ R0, R0, 1 ;  /* 0x3f80000000007820 */ /* 0x000fe20000410000 */
[----:B------:R-:W-:-:S03]  /*acd0*/  CS2R R6, SRZ ;  /* 0x0000000000067805 */ /* 0x000fc6000001ff00 */
[----:B------:R0:W1:Y:S01]  /*ace0*/  F2F.F64.F32 R4, R0 ;  /* 0x0000000000047310 */ /* 0x0000620000201800 */
[----:B------:R-:W-:Y:S05]  /*acf0*/  BRA `(.L_x_3485) ;  /* 0x000004e000007947 */ /* 0x000fea0003800000 */
.L_x_3498:
        /* <DEDUP_REMOVED lines=21> */
.L_x_3507:
[----:B------:R-:W-:Y:S05]  /*ae50*/  BSYNC B1 ;  /* 0x0000000000017941 */ /* 0x000fea0003800000 */
.L_x_3506:
[----:B------:R-:W-:Y:S01]  /*ae60*/  LEA R3, R0, 0x37800000, 0x17 ;  /* 0x3780000000037811 */ /* 0x000fe200078eb8ff */
[----:B------:R-:W-:-:S05]  /*ae70*/  IMAD.SHL.U32 R0, R2, 0x200000, RZ ;  /* 0x0020000002007824 */ /* 0x000fca00078e00ff */
[----:B------:R-:W-:Y:S02]  /*ae80*/  LOP3.LUT R0, R3, R0, R4, 0xfe, !PT ;  /* 0x0000000003007212 */ /* 0x000fe400078efe04 */
.L_x_3505:
[----:B------:R-:W-:Y:S05]  /*ae90*/  BSYNC B0 ;  /* 0x0000000000007941 */ /* 0x000fea0003800000 */
.L_x_3504:
[----:B------:R-:W-:Y:S01]  /*aea0*/  FMUL.FTZ R0, R0, 1 ;  /* 0x3f80000000007820 */ /* 0x000fe20000410000 */
[----:B------:R-:W-:-:S03]  /*aeb0*/  CS2R R6, SRZ ;  /* 0x0000000000067805 */ /* 0x000fc6000001ff00 */
[----:B------:R0:W1:Y:S01]  /*aec0*/  F2F.F64.F32 R4, R0 ;  /* 0x0000000000047310 */ /* 0x0000620000201800 */
[----:B------:R-:W-:Y:S05]  /*aed0*/  BRA `(.L_x_3485) ;  /* 0x0000030000007947 */ /* 0x000fea0003800000 */
.L_x_3497:
        /* <DEDUP_REMOVED lines=14> */
.L_x_3511:
[----:B------:R-:W-:Y:S05]  /*afc0*/  BSYNC B0 ;  /* 0x0000000000007941 */ /* 0x000fea0003800000 */
.L_x_3510:
[----:B------:R-:W-:Y:S01]  /*afd0*/  FMUL.FTZ R0, R0, 1 ;  /* 0x3f80000000007820 */ /* 0x000fe20000410000 */
[----:B------:R-:W-:-:S03]  /*afe0*/  CS2R R6, SRZ ;  /* 0x0000000000067805 */ /* 0x000fc6000001ff00 */
[----:B------:R0:W1:Y:S01]  /*aff0*/  F2F.F64.F32 R4, R0 ;  /* 0x0000000000047310 */ /* 0x0000620000201800 */
[----:B------:R-:W-:Y:S05]  /*b000*/  BRA `(.L_x_3485) ;  /* 0x000001d000007947 */ /* 0x000fea0003800000 */
.L_x_3484:
        /* <DEDUP_REMOVED lines=22> */
.L_x_3509:
[----:B------:R-:W2:Y:S01]  /*b170*/  LDG.E.64 R4, [R2.64] ;  /* 0x0000002402047981 */ /* 0x000ea2000c1e1b00 */
[----:B------:R-:W-:Y:S01]  /*b180*/  CS2R R6, SRZ ;  /* 0x0000000000067805 */ /* 0x000fe2000001ff00 */
[----:B--2---:R-:W0:Y:S01]  /*b190*/  I2F.F64.U64 R4, R4 ;  /* 0x0000000400047312 */ /* 0x004e220000301800 */
[----:B------:R-:W-:Y:S05]  /*b1a0*/  BRA `(.L_x_3485) ;  /* 0x0000003000007947 */ /* 0x000fea0003800000 */
.L_x_3508:
[----:B------:R-:W2:Y:S01]  /*b1b0*/  LDG.E R2, [R2.64] ;  /* 0x0000002402027981 */ /* 0x000ea2000c1e1900 */
[----:B------:R-:W-:Y:S01]  /*b1c0*/  CS2R R6, SRZ ;  /* 0x0000000000067805 */ /* 0x000fe2000001ff00 */
[----:B--2---:R0:W1:Y:S06]  /*b1d0*/  I2F.F64.U32 R4, R2 ;  /* 0x0000000200047312 */ /* 0x00406c0000201800 */
.L_x_3485:
        /* <DEDUP_REMOVED lines=34> */
.L_x_3515:
[----:B------:R-:W0:Y:S02]  /*b400*/  F2I.S64.F64.TRUNC R4, R4 ;  /* 0x0000000400047311 */ /* 0x000e24000030d900 */
[----:B0-----:R-:W-:-:S05]  /*b410*/  IMAD.MOV.U32 R3, RZ, RZ, R4 ;  /* 0x000000ffff037224 */ /* 0x001fca00078e0004 */
[----:B------:R-:W-:Y:S01]  /*b420*/  STG.E.U8 [R16.64], R3 ;  /* 0x0000000310007986 */ /* 0x000fe2000c101124 */
[----:B------:R-:W-:Y:S05]  /*b430*/  EXIT ;  /* 0x000000000000794d */ /* 0x000fea0003800000 */
.L_x_3514:
        /* <DEDUP_REMOVED lines=9> */
.L_x_3518:
[----:B------:R-:W0:Y:S02]  /*b4d0*/  F2I.F64.TRUNC R5, R4 ;  /* 0x0000000400057311 */ /* 0x000e24000030d100 */
[----:B0-----:R-:W-:Y:S01]  /*b4e0*/  STG.E [R16.64], R5 ;  /* 0x0000000510007986 */ /* 0x001fe2000c101924 */
[----:B------:R-:W-:Y:S05]  /*b4f0*/  EXIT ;  /* 0x000000000000794d */ /* 0x000fea0003800000 */
.L_x_3517:
[----:B------:R-:W0:Y:S02]  /*b500*/  F2I.F64.TRUNC R5, R4 ;  /* 0x0000000400057311 */ /* 0x000e24000030d100 */
[----:B0-----:R-:W-:Y:S01]  /*b510*/  STG.E.U16 [R16.64], R5 ;  /* 0x0000000510007986 */ /* 0x001fe2000c101524 */
[----:B------:R-:W-:Y:S05]  /*b520*/  EXIT ;  /* 0x000000000000794d */ /* 0x000fea0003800000 */
.L_x_3513:
        /* <DEDUP_REMOVED lines=11> */
.L_x_3520:
[----:B------:R-:W0:Y:S01]  /*b5e0*/  F2F.F32.F64 R0, R4 ;  /* 0x0000000400007310 */ /* 0x000e220000301000 */
[----:B------:R-:W0:-:S14]  /*b5f0*/  DSETP.GEU.AND P0, PT, |R4|, c[0x2][0x0], PT ;  /* 0x008000000400762a */ /* 0x000e1c0003f0e200 */
[----:B0-----:R-:W-:-:S05]  /*b600*/  @!P0 FMUL R0, R0, 1.175494350822287508e-38 ;  /* 0x0080000000008820 */ /* 0x001fca0000400000 */
[----:B------:R-:W-:-:S05]  /*b610*/  F2FP.PACK_AB R0, RZ, R0 ;  /* 0x00000000ff00723e */ /* 0x000fca00000000ff */
[----:B------:R-:W-:Y:S01]  /*b620*/  STG.E.U16 [R16.64], R0 ;  /* 0x0000000010007986 */ /* 0x000fe2000c101524 */
[----:B------:R-:W-:Y:S05]  /*b630*/  EXIT ;  /* 0x000000000000794d */ /* 0x000fea0003800000 */
.L_x_3519:
        /* <DEDUP_REMOVED lines=12> */
[----:B------:R-:W-:Y:S01]  /*b700*/  STG.E.64 [R16.64], R2 ;  /* 0x0000000210007986 */ /* 0x000fe2000c101b24 */
[----:B------:R-:W-:Y:S05]  /*b710*/  EXIT ;  /* 0x000000000000794d */ /* 0x000fea0003800000 */
.L_x_3522:
[----:B------:R-:W0:Y:S01]  /*b720*/  F2F.F32.F64 R3, R4 ;  /* 0x0000000400037310 */ /* 0x000e220000301000 */
[----:B------:R-:W0:-:S04]  /*b730*/  DSETP.GEU.AND P0, PT, |R4|, c[0x2][0x0], PT ;  /* 0x008000000400762a */ /* 0x000e080003f0e200 */
[----:B------:R-:W1:-:S03]  /*b740*/  DSETP.GEU.AND P1, PT, |R6|, c[0x2][0x0], PT ;  /* 0x008000000600762a */ /* 0x000e460003f2e200 */
[----:B------:R-:W1:Y:S07]  /*b750*/  F2F.F32.F64 R0, R6 ;  /* 0x0000000600007310 */ /* 0x000e6e0000301000 */
[----:B0-----:R-:W-:-:S04]  /*b760*/  @!P0 FMUL R3, R3, 1.175494350822287508e-38 ;  /* 0x0080000003038820 */ /* 0x001fc80000400000 */
[----:B-1----:R-:W-:-:S05]  /*b770*/  @!P1 FMUL R0, R0, 1.175494350822287508e-38 ;  /* 0x0080000000009820 */ /* 0x002fca0000400000 */
[----:B------:R-:W-:-:S05]  /*b780*/  F2FP.PACK_AB R3, R0, R3 ;  /* 0x000000030003723e */ /* 0x000fca00000000ff */
[----:B------:R-:W-:Y:S01]  /*b790*/  STG.E [R16.64], R3 ;  /* 0x0000000310007986 */ /* 0x000fe2000c101924 */
[----:B------:R-:W-:Y:S05]  /*b7a0*/  EXIT ;  /* 0x000000000000794d */ /* 0x000fea0003800000 */
.L_x_3521:
[----:B------:R-:W-:Y:S01]  /*b7b0*/  STG.E.64 [R16.64], R4 ;  /* 0x0000000410007986 */ /* 0x000fe2000c101b24 */
[----:B------:R-:W-:Y:S05]  /*b7c0*/  EXIT ;  /* 0x000000000000794d */ /* 0x000fea0003800000 */
.L_x_3512:
        /* <DEDUP_REMOVED lines=11> */
[----:B------:R-:W-:Y:S01]  /*b880*/  STG.E.U8 [R16.64], R3 ;  /* 0x0000000310007986 */ /* 0x000fe2000c101124 */
[----:B------:R-:W-:Y:S05]  /*b890*/  EXIT ;  /* 0x000000000000794d */ /* 0x000fea0003800000 */
.L_x_3525:
[----:B------:R-:W-:Y:S01]  /*b8a0*/  STG.E.128 [R16.64], R4 ;  /* 0x0000000410007986 */ /* 0x000fe2000c101d24 */
[----:B------:R-:W-:Y:S05]  /*b8b0*/  EXIT ;  /* 0x000000000000794d */ /* 0x000fea0003800000 */
.L_x_3524:
        /* <DEDUP_REMOVED lines=23> */
.L_x_3529:
[----:B------:R-:W-:Y:S05]  /*ba30*/  BSYNC B0 ;  /* 0x0000000000007941 */ /* 0x000fea0003800000 */
.L_x_3528:
[----:B------:R-:W-:-:S05]  /*ba40*/  LOP3.LUT R3, R0, R3, RZ, 0xfc, !PT ;  /* 0x0000000300037212 */ /* 0x000fca00078efcff */
[----:B------:R-:W-:Y:S01]  /*ba50*/  STG.E.U8 [R16.64], R3 ;  /* 0x0000000310007986 */ /* 0x000fe2000c101124 */
[----:B------:R-:W-:Y:S05]  /*ba60*/  EXIT ;  /* 0x000000000000794d */ /* 0x000fea0003800000 */
.L_x_3527:
        /* <DEDUP_REMOVED lines=15> */
.L_x_3531:
[----:B------:R-:W-:Y:S01]  /*bb60*/  IMAD.MOV.U32 R0, RZ, RZ, 0x7f ;  /* 0x0000007fff007424 */ /* 0x000fe200078e00ff */
[----:B------:R-:W-:-:S04]  /*bb70*/  ISETP.GT.U32.AND P0, PT, R2, 0x7f800000, PT ;  /* 0x7f8000000200780c */ /* 0x000fc80003f04070 */
[----:B------:R-:W-:-:S04]  /*bb80*/  SEL R0, R0, 0x7c, P0 ;  /* 0x0000007c00007807 */ /* 0x000fc80000000000 */
.L_x_3532:
[----:B------:R-:W-:Y:S05]  /*bb90*/  BSYNC B0 ;  /* 0x0000000000007941 */ /* 0x000fea0003800000 */
.L_x_3530:
[----:B------:R-:W-:-:S04]  /*bba0*/  LOP3.LUT R2, R3, 0x80000000, RZ, 0xc0, !PT ;  /* 0x8000000003027812 */ /* 0x000fc800078ec0ff */
[----:B------:R-:W-:-:S04]  /*bbb0*/  SHF.R.U32.HI R3, RZ, 0x18, R2 ;  /* 0x00000018ff037819 */ /* 0x000fc80000011602 */
[----:B------:R-:W-:-:S05]  /*bbc0*/  LOP3.LUT R3, R0, R3, RZ, 0xfc, !PT ;  /* 0x0000000300037212 */ /* 0x000fca00078efcff */
[----:B------:R-:W-:Y:S01]  /*bbd0*/  STG.E.U8 [R16.64], R3 ;  /* 0x0000000310007986 */ /* 0x000fe2000c101124 */
[----:B------:R-:W-:Y:S05]  /*bbe0*/  EXIT ;  /* 0x000000000000794d */ /* 0x000fea0003800000 */
.L_x_3526:
[----:B------:R-:W0:Y:S01]  /*bbf0*/  F2F.F32.F64 R0, R4 ;  /* 0x0000000400007310 */ /* 0x000e220000301000 */
[----:B------:R-:W0:-:S14]  /*bc00*/  DSETP.GEU.AND P0, PT, |R4|, c[0x2][0x0], PT ;  /* 0x008000000400762a */ /* 0x000e1c0003f0e200 */
[----:B0-----:R-:W-:-:S05]  /*bc10*/  @!P0 FMUL R0, R0, 1.175494350822287508e-38 ;  /* 0x0080000000008820 */ /* 0x001fca0000400000 */
[----:B------:R-:W-:-:S05]  /*bc20*/  F2FP.BF16.PACK_AB R0, RZ, R0 ;  /* 0x00000000ff00723e */ /* 0x000fca00000010ff */
[----:B------:R-:W-:Y:S01]  /*bc30*/  STG.E.U16 [R16.64], R0 ;  /* 0x0000000010007986 */ /* 0x000fe2000c101524 */
[----:B------:R-:W-:Y:S05]  /*bc40*/  EXIT ;  /* 0x000000000000794d */ /* 0x000fea0003800000 */
.L_x_3523:
        /* <DEDUP_REMOVED lines=11> */
.L_x_3535:
        /* <DEDUP_REMOVED lines=19> */
.L_x_3538:
[----:B------:R-:W-:-:S04]  /*be30*/  LOP3.LUT R2, R3, 0x80000000, RZ, 0xc0, !PT ;  /* 0x8000000003027812 */ /* 0x000fc800078ec0ff */
[----:B------:R-:W-:-:S04]  /*be40*/  SHF.R.U32.HI R3, RZ, 0x18, R2 ;  /* 0x00000018ff037819 */ /* 0x000fc80000011602 */
[----:B------:R-:W-:-:S04]  /*be50*/  LOP3.LUT R0, R0, R3, RZ, 0xfc, !PT ;  /* 0x0000000300007212 */ /* 0x000fc800078efcff */
[----:B------:R-:W-:Y:S02]  /*be60*/  PRMT R8, R0, 0x7610, R8 ;  /* 0x0000761000087816 */ /* 0x000fe40000000008 */
.L_x_3537:
[----:B------:R-:W-:Y:S05]  /*be70*/  BSYNC B0 ;  /* 0x0000000000007941 */ /* 0x000fea0003800000 */
.L_x_3536:
[----:B------:R-:W-:Y:S01]  /*be80*/  STG.E.U8 [R16.64], R8 ;  /* 0x0000000810007986 */ /* 0x000fe2000c101124 */
[----:B------:R-:W-:Y:S05]  /*be90*/  EXIT ;  /* 0x000000000000794d */ /* 0x000fea0003800000 */
.L_x_3534:
        /* <DEDUP_REMOVED lines=19> */
.L_x_3541:
[----:B------:R-:W-:-:S04]  /*bfd0*/  LOP3.LUT R2, R3, 0x80000000, RZ, 0xc0, !PT ;  /* 0x8000000003027812 */ /* 0x000fc800078ec0ff */
[----:B------:R-:W-:-:S04]  /*bfe0*/  SHF.R.U32.HI R3, RZ, 0x18, R2 ;  /* 0x00000018ff037819 */ /* 0x000fc80000011602 */
[----:B------:R-:W-:-:S04]  /*bff0*/  LOP3.LUT R0, R0, R3, RZ, 0xfc, !PT ;  /* 0x0000000300007212 */ /* 0x000fc800078efcff */
[----:B------:R-:W-:Y:S02]  /*c000*/  PRMT R8, R0, 0x7610, R8 ;  /* 0x0000761000087816 */ /* 0x000fe40000000008 */
.L_x_3540:
[----:B------:R-:W-:Y:S05]  /*c010*/  BSYNC B0 ;  /* 0x0000000000007941 */ /* 0x000fea0003800000 */
.L_x_3539:
[----:B------:R-:W-:Y:S01]  /*c020*/  STG.E.U8 [R16.64], R8 ;  /* 0x0000000810007986 */ /* 0x000fe2000c101124 */
[----:B------:R-:W-:Y:S05]  /*c030*/  EXIT ;  /* 0x000000000000794d */ /* 0x000fea0003800000 */
.L_x_3533:
        /* <DEDUP_REMOVED lines=24> */
.L_x_3516:
        /* <DEDUP_REMOVED lines=20> */
.L_x_3543:
[----:B------:R-:W0:Y:S02]  /*c300*/  F2I.U64.F64.TRUNC R4, R4 ;  /* 0x0000000400047311 */ /* 0x000e24000030d800 */
[----:B0-----:R-:W-:Y:S01]  /*c310*/  STG.E.64 [R16.64], R4 ;  /* 0x0000000410007986 */ /* 0x001fe2000c101b24 */
[----:B------:R-:W-:Y:S05]  /*c320*/  EXIT ;  /* 0x000000000000794d */ /* 0x000fea0003800000 */
.L_x_3542:
[----:B------:R-:W0:Y:S02]  /*c330*/  F2I.U32.F64.TRUNC R5, R4 ;  /* 0x0000000400057311 */ /* 0x000e24000030d000 */
[----:B0-----:R-:W-:Y:S01]  /*c340*/  STG.E [R16.64], R5 ;  /* 0x0000000510007986 */ /* 0x001fe2000c101924 */
[----:B------:R-:W-:Y:S05]  /*c350*/  EXIT ;  /* 0x000000000000794d */ /* 0x000fea0003800000 */
.L_x_3544:
        /* <DEDUP_REMOVED lines=10> */
.L_x_34037:


//--------------------- .text._ZN2at6native27unrolled_elementwise_kernelIZZZNS0_22nan_to_num_kernel_cudaERNS_18TensorIteratorBaseESt8optionalIdES5_S5_ENKUlvE_clEvENKUlvE_clEvEUlN3c107complexIdEEE_St5arrayIPcLm2EELi4E23TrivialOffsetCalculatorILi1EjESG_NS0_6memory12LoadWithCastILi1EEENSH_13StoreWithCastILi1EEEEEviT_T0_T2_T3_T4_T5_ --------------------------
	.section	.text._ZN2at6native27unrolled_elementwise_kernelIZZZNS0_22nan_to_num_kernel_cudaERNS_18TensorIteratorBaseESt8optionalIdES5_S5_ENKUlvE_clEvENKUlvE_clEvEUlN3c107complexIdEEE_St5arrayIPcLm2EELi4E23TrivialOffsetCalculatorILi1EjESG_NS0_6memory12LoadWithCastILi1EEENSH_13StoreWithCastILi1EEEEEviT_T0_T2_T3_T4_T5_,"ax",@progbits
	.sectioninfo	@"SHI_REGISTERS=41"
	.align	128
        .global         _ZN2at6native27unrolled_elementwise_kernelIZZZNS0_22nan_to_num_kernel_cudaERNS_18TensorIteratorBaseESt8optionalIdES5_S5_ENKUlvE_clEvENKUlvE_clEvEUlN3c107complexIdEEE_St5arrayIPcLm2EELi4E23TrivialOffsetCalculatorILi1EjESG_NS0_6memory12LoadWithCastILi1EEENSH_13StoreWithCastILi1EEEEEviT_T0_T2_T3_T4_T5_
        .type           _ZN2at6native27unrolled_elementwise_kernelIZZZNS0_22nan_to_num_kernel_cudaERNS_18TensorIteratorBaseESt8optionalIdES5_S5_ENKUlvE_clEvENKUlvE_clEvEUlN3c107complexIdEEE_St5arrayIPcLm2EELi4E23TrivialOffsetCalculatorILi1EjESG_NS0_6memory12LoadWithCastILi1EEENSH_13StoreWithCastILi1EEEEEviT_T0_T2_T3_T4_T5_,@function
        .size           _ZN2at6native27unrolled_elementwise_kernelIZZZNS0_22nan_to_num_kernel_cudaERNS_18TensorIteratorBaseESt8optionalIdES5_S5_ENKUlvE_clEvENKUlvE_clEvEUlN3c107complexIdEEE_St5arrayIPcLm2EELi4E23TrivialOffsetCalculatorILi1EjESG_NS0_6memory12LoadWithCastILi1EEENSH_13StoreWithCastILi1EEEEEviT_T0_T2_T3_T4_T5_,(.L_x_34038 - _ZN2at6native27unrolled_elementwise_kernelIZZZNS0_22nan_to_num_kernel_cudaERNS_18TensorIteratorBaseESt8optionalIdES5_S5_ENKUlvE_clEvENKUlvE_clEvEUlN3c107complexIdEEE_St5arrayIPcLm2EELi4E23TrivialOffsetCalculatorILi1EjESG_NS0_6memory12LoadWithCastILi1EEENSH_13StoreWithCastILi1EEEEEviT_T0_T2_T3_T4_T5_)
        .other          _ZN2at6native27unrolled_elementwise_kernelIZZZNS0_22nan_to_num_kernel_cudaERNS_18TensorIteratorBaseESt8optionalIdES5_S5_ENKUlvE_clEvENKUlvE_clEvEUlN3c107complexIdEEE_St5arrayIPcLm2EELi4E23TrivialOffsetCalculatorILi1EjESG_NS0_6memory12LoadWithCastILi1EEENSH_13StoreWithCastILi1EEEEEviT_T0_T2_T3_T4_T5_,@"STO_CUDA_ENTRY STV_DEFAULT"
_ZN2at6native27unrolled_elementwise_kernelIZZZNS0_22nan_to_num_kernel_cudaERNS_18TensorIteratorBaseESt8optionalIdES5_S5_ENKUlvE_clEvENKUlvE_clEvEUlN3c107complexIdEEE_St5arrayIPcLm2EELi4E23TrivialOffsetCalculatorILi1EjESG_NS0_6memory12LoadWithCastILi1EEENSH_13StoreWithCastILi1EEEEEviT_T0_T2_T3_T4_T5_:
.text._ZN2at6native27unrolled_elementwise_kernelIZZZNS0_22nan_to_num_kernel_cudaERNS_18TensorIteratorBaseESt8optionalIdES5_S5_ENKUlvE_clEvENKUlvE_clEvEUlN3c107complexIdEEE_St5arrayIPcLm2EELi4E23TrivialOffsetCalculatorILi1EjESG_NS0_6memory12LoadWithCastILi1EEENSH_13StoreWithCastILi1EEEEEviT_T0_T2_T3_T4_T5_:
        /* <DEDUP_REMOVED lines=9> */
[----:B------:R-:W-:Y:S01]  /*0090*/  CS2R R24, SRZ ;  /* 0x0000000000187805 */ /* 0x000fe2000001ff00 */
[----:B0-----:R-:W-:-:S05]  /*00a0*/  IMAD R36, R2, R3, c[0x0][0x160] ;  /* 0x0000580002247624 */ /* 0x001fca00078e0203 */
[----:B--2---:R-:W-:-:S13]  /*00b0*/  ISETP.GE.AND P0, PT, R29, R36, PT ;  /* 0x000000241d00720c */ /* 0x004fda0003f06270 */
        /* <DEDUP_REMOVED lines=21> */
.L_x_3550:
[----:B------:R-:W2:Y:S01]  /*0210*/  LDG.E.U8 R4, [R4.64] ;  /* 0x0000002404047981 */ /* 0x000ea2000c1e1100 */
[----:B------:R-:W-:Y:S01]  /*0220*/  CS2R R26, SRZ ;  /* 0x00000000001a7805 */ /* 0x000fe2000001ff00 */
[----:B--2---:R0:W1:Y:S01]  /*0230*/  I2F.F64.U16 R24, R4 ;  /* 0x0000000400187312 */ /* 0x0040620000101800 */
[----:B------:R-:W-:Y:S05]  /*0240*/  BRA `(.L_x_3552) ;  /* 0x00000f5000007947 */ /* 0x000fea0003800000 */
.L_x_3549:
        /* <DEDUP_REMOVED lines=10> */
.L_x_3554:
[----:B------:R-:W2:Y:S01]  /*02f0*/  LDG.E R4, [R4.64] ;  /* 0x0000002404047981 */ /* 0x000ea2000c1e1900 */
[----:B------:R-:W-:Y:S01]  /*0300*/  CS2R R26, SRZ ;  /* 0x00000000001a7805 */ /* 0x000fe2000001ff00 */
[----:B--2---:R0:W1:Y:S01]  /*0310*/  I2F.F64 R24, R4 ;  /* 0x0000000400187312 */ /* 0x0040620000201c00 */
[----:B------:R-:W-:Y:S05]  /*0320*/  BRA `(.L_x_3552) ;  /* 0x00000e7000007947 */ /* 0x000fea0003800000 */
.L_x_3553:
[----:B------:R-:W2:Y:S01]  /*0330*/  LDG.E.U16 R4, [R4.64] ;  /* 0x0000002404047981 */ /* 0x000ea2000c1e1500 */
[----:B------:R-:W-:Y:S01]  /*0340*/  CS2R R26, SRZ ;  /* 0x00000000001a7805 */ /* 0x000fe2000001ff00 */
[----:B--2---:R0:W1:Y:S01]  /*0350*/  I2F.F64.S16 R24, R4 ;  /* 0x0000000400187312 */ /* 0x0040620000101c00 */
[----:B------:R-:W-:Y:S05]  /*0360*/  BRA `(.L_x_3552) ;  /* 0x00000e3000007947 */ /* 0x000fea0003800000 */
.L_x_3548:
        /* <DEDUP_REMOVED lines=11> */
.L_x_3556:
[----:B------:R-:W2:Y:S01]  /*0420*/  LDG.E.U16 R0, [R4.64] ;  /* 0x0000002404007981 */ /* 0x000ea2000c1e1500 */
[----:B------:R-:W-:Y:S01]  /*0430*/  CS2R R26, SRZ ;  /* 0x00000000001a7805 */ /* 0x000fe2000001ff00 */
[----:B--2---:R-:W-:-:S05]  /*0440*/  HADD2.F32 R0, -RZ, R0.H0_H0 ;  /* 0x20000000ff007230 */ /* 0x004fca0000004100 */
[----:B------:R-:W-:-:S04]  /*0450*/  FMUL.FTZ R0, R0, 1 ;  /* 0x3f80000000007820 */ /* 0x000fc80000410000 */
[----:B------:R0:W1:Y:S01]  /*0460*/  F2F.F64.F32 R24, R0 ;  /* 0x0000000000187310 */ /* 0x0000620000201800 */
[----:B------:R-:W-:Y:S05]  /*0470*/  BRA `(.L_x_3552) ;  /* 0x00000d2000007947 */ /* 0x000fea0003800000 */
.L_x_3555:
        /* <DEDUP_REMOVED lines=12> */
.L_x_3558:
[----:B------:R-:W2:Y:S02]  /*0540*/  LDG.E R0, [R4.64] ;  /* 0x0000002404007981 */ /* 0x000ea4000c1e1900 */
[----:B--2---:R-:W-:-:S02]  /*0550*/  HADD2.F32 R3, -RZ, R0.H1_H1 ;  /* 0x30000000ff037230 */ /* 0x004fc40000004100 */
[----:B------:R-:W-:-:S03]  /*0560*/  HADD2.F32 R0, -RZ, R0.H0_H0 ;  /* 0x20000000ff007230 */ /* 0x000fc60000004100 */
[----:B------:R-:W-:Y:S02]  /*0570*/  FMUL.FTZ R3, R3, 1 ;  /* 0x3f80000003037820 */ /* 0x000fe40000410000 */
[----:B------:R-:W-:Y:S02]  /*0580*/  FMUL.FTZ R0, R0, 1 ;  /* 0x3f80000000007820 */ /* 0x000fe40000410000 */
[----:B------:R0:W1:Y:S08]  /*0590*/  F2F.F64.F32 R26, R3 ;  /* 0x00000003001a7310 */ /* 0x0000700000201800 */
[----:B------:R0:W2:Y:S01]  /*05a0*/  F2F.F64.F32 R24, R0 ;  /* 0x0000000000187310 */ /* 0x0000a20000201800 */
[----:B------:R-:W-:Y:S05]  /*05b0*/  BRA `(.L_x_3552) ;  /* 0x00000be000007947 */ /* 0x000fea0003800000 */
.L_x_3557:
[----:B------:R0:W5:Y:S01]  /*05c0*/  LDG.E.64 R24, [R4.64] ;  /* 0x0000002404187981 */ /* 0x000162000c1e1b00 */
[----:B------:R-:W-:Y:S01]  /*05d0*/  CS2R R26, SRZ ;  /* 0x00000000001a7805 */ /* 0x000fe2000001ff00 */
[----:B------:R-:W-:Y:S05]  /*05e0*/  BRA `(.L_x_3552) ;  /* 0x00000bb000007947 */ /* 0x000fea0003800000 */
.L_x_3547:
        /* <DEDUP_REMOVED lines=14> */
.L_x_3561:
[----:B------:R0:W5:Y:S01]  /*06d0*/  LDG.E.128 R24, [R4.64] ;  /* 0x0000002404187981 */ /* 0x000162000c1e1d00 */
[----:B------:R-:W-:Y:S05]  /*06e0*/  BRA `(.L_x_3552) ;  /* 0x00000ab000007947 */ /* 0x000fea0003800000 */
.L_x_3560:
[----:B------:R-:W-:-:S13]  /*06f0*/  ISETP.NE.AND P0, PT, R0, 0xf, PT ;  /* 0x0000000f0000780c */ /* 0x000fda0003f05270 */
[----:B------:R-:W-:Y:S05]  /*0700*/  @!P0 BRA `(.L_x_3562) ;  /* 0x000002b000008947 */ /* 0x000fea0003800000 */
[----:B------:R-:W-:-:S13]  /*0710*/  ISETP.NE.AND P0, PT, R0, 0x17, PT ;  /* 0x000000170000780c */ /* 0x000fda0003f05270 */
[----:B------:R-:W-:Y:S05]  /*0720*/  @!P0 BRA `(.L_x_3563) ;  /* 0x0000019000008947 */ /* 0x000fea0003800000 */
[----:B------:R-:W-:-:S13]  /*0730*/  ISETP.NE.AND P0, PT, R0, 0x18, PT ;  /* 0x000000180000780c */ /* 0x000fda0003f05270 */
[----:B------:R-:W-:Y:S05]  /*0740*/  @P0 BRA `(.L_x_3551) ;  /* 0x0000088000000947 */ /* 0x000fea0003800000 */
[----:B------:R-:W2:Y:S01]  /*0750*/  LDG.E.U8 R0, [R4.64] ;  /* 0x0000002404007981 */ /* 0x000ea2000c1e1100 */
[----:B------:R-:W-:Y:S01]  /*0760*/  IMAD.MOV.U32 R9, RZ, RZ, -0x800000 ;  /* 0xff800000ff097424 */ /* 0x000fe200078e00ff */
[----:B------:R-:W-:Y:S01]  /*0770*/  CS2R R26, SRZ ;  /* 0x00000000001a7805 */ /* 0x000fe2000001ff00 */
        /* <DEDUP_REMOVED lines=20> */
.L_x_3563:
[----:B------:R-:W2:Y:S01]  /*08c0*/  LDG.E.U8 R4, [R4.64] ;  /* 0x0000002404047981 */ /* 0x000ea2000c1e1100 */
[----:B------:R-:W-:Y:S01]  /*08d0*/  CS2R R26, SRZ ;  /* 0x00000000001a7805 */ /* 0x000fe2000001ff00 */
        /* <DEDUP_REMOVED lines=14> */
.L_x_3562:
[----:B------:R-:W2:Y:S01]  /*09c0*/  LDG.E.U16 R0, [R4.64] ;  /* 0x0000002404007981 */ /* 0x000ea2000c1e1500 */
[----:B------:R-:W-:Y:S01]  /*09d0*/  CS2R R26, SRZ ;  /* 0x00000000001a7805 */ /* 0x000fe2000001ff00 */
[----:B--2---:R-:W-:-:S05]  /*09e0*/  PRMT R0, RZ, 0x5410, R0 ;  /* 0x00005410ff007816 */ /* 0x004fca0000000000 */
[----:B------:R-:W-:-:S04]  /*09f0*/  FMUL.FTZ R0, R0, 1 ;  /* 0x3f80000000007820 */ /* 0x000fc80000410000 */
[----:B------:R0:W1:Y:S01]  /*0a00*/  F2F.F64.F32 R24, R0 ;  /* 0x0000000000187310 */ /* 0x0000620000201800 */
[----:B------:R-:W-:Y:S05]  /*0a10*/  BRA `(.L_x_3552) ;  /* 0x0000078000007947 */ /* 0x000fea0003800000 */
.L_x_3559:
        /* <DEDUP_REMOVED lines=12> */
.L_x_3566:
        /* <DEDUP_REMOVED lines=21> */
.L_x_3570:
[----:B------:R-:W-:Y:S05]  /*0c30*/  BSYNC B1 ;  /* 0x0000000000017941 */ /* 0x000fea0003800000 */
.L_x_3569:
[----:B------:R-:W-:Y:S01]  /*0c40*/  LEA R5, R0, 0x3b800000, 0x17 ;  /* 0x3b80000000057811 */ /* 0x000fe200078eb8ff */
[----:B------:R-:W-:-:S05]  /*0c50*/  IMAD.SHL.U32 R0, R3, 0x100000, RZ ;  /* 0x0010000003007824 */ /* 0x000fca00078e00ff */
[----:B------:R-:W-:Y:S02]  /*0c60*/  LOP3.LUT R0, R5, R0, R6, 0xfe, !PT ;  /* 0x0000000005007212 */ /* 0x000fe400078efe06 */
.L_x_3568:
[----:B------:R-:W-:Y:S05]  /*0c70*/  BSYNC B0 ;  /* 0x0000000000007941 */ /* 0x000fea0003800000 */
.L_x_3567:
[----:B------:R-:W-:Y:S01]  /*0c80*/  FMUL.FTZ R0, R0, 1 ;  /* 0x3f80000000007820 */ /* 0x000fe20000410000 */
[----:B------:R-:W-:-:S03]  /*0c90*/  CS2R R26, SRZ ;  /* 0x00000000001a7805 */ /* 0x000fc6000001ff00 */
[----:B------:R0:W1:Y:S01]  /*0ca0*/  F2F.F64.F32 R24, R0 ;  /* 0x0000000000187310 */ /* 0x0000620000201800 */
[----:B------:R-:W-:Y:S05]  /*0cb0*/  BRA `(.L_x_3552) ;  /* 0x000004e000007947 */ /* 0x000fea0003800000 */
.L_x_3565:
        /* <DEDUP_REMOVED lines=21> */
.L_x_3574:
[----:B------:R-:W-:Y:S05]  /*0e10*/  BSYNC B1 ;  /* 0x0000000000017941 */ /* 0x000fea0003800000 */
.L_x_3573:
[----:B------:R-:W-:Y:S01]  /*0e20*/  LEA R5, R0, 0x37800000, 0x17 ;  /* 0x3780000000057811 */ /* 0x000fe200078eb8ff */
[----:B------:R-:W-:-:S05]  /*0e30*/  IMAD.SHL.U32 R0, R3, 0x200000, RZ ;  /* 0x0020000003007824 */ /* 0x000fca00078e00ff */
[----:B------:R-:W-:Y:S02]  /*0e40*/  LOP3.LUT R0, R5, R0, R6, 0xfe, !PT ;  /* 0x0000000005007212 */ /* 0x000fe400078efe06 */
.L_x_3572:
[----:B------:R-:W-:Y:S05]  /*0e50*/  BSYNC B0 ;  /* 0x0000000000007941 */ /* 0x000fea0003800000 */
.L_x_3571:
[----:B------:R-:W-:Y:S01]  /*0e60*/  FMUL.FTZ R0, R0, 1 ;  /* 0x3f80000000007820 */ /* 0x000fe20000410000 */
[----:B------:R-:W-:-:S03]  /*0e70*/  CS2R R26, SRZ ;  /* 0x00000000001a7805 */ /* 0x000fc6000001ff00 */
[----:B------:R0:W1:Y:S01]  /*0e80*/  F2F.F64.F32 R24, R0 ;  /* 0x0000000000187310 */ /* 0x0000620000201800 */
[----:B------:R-:W-:Y:S05]  /*0e90*/  BRA `(.L_x_3552) ;  /* 0x0000030000007947 */ /* 0x000fea0003800000 */
.L_x_3564:
        /* <DEDUP_REMOVED lines=14> */
.L_x_3578:
[----:B------:R-:W-:Y:S05]  /*0f80*/  BSYNC B0 ;  /* 0x0000000000007941 */ /* 0x000fea0003800000 */
.L_x_3577:
[----:B------:R-:W-:Y:S01]  /*0f90*/  FMUL.FTZ R0, R0, 1 ;  /* 0x3f80000000007820 */ /* 0x000fe20000410000 */
[----:B------:R-:W-:-:S03]  /*0fa0*/  CS2R R26, SRZ ;  /* 0x00000000001a7805 */ /* 0x000fc6000001ff00 */
[----:B------:R0:W1:Y:S01]  /*0fb0*/  F2F.F64.F32 R24, R0 ;  /* 0x0000000000187310 */ /* 0x0000620000201800 */
[----:B------:R-:W-:Y:S05]  /*0fc0*/  BRA `(.L_x_3552) ;  /* 0x000001d000007947 */ /* 0x000fea0003800000 */
.L_x_3551:
        /* <DEDUP_REMOVED lines=22> */
.L_x_3576:
[----:B------:R-:W2:Y:S01]  /*1130*/  LDG.E.64 R24, [R4.64] ;  /* 0x0000002404187981 */ /* 0x000ea2000c1e1b00 */
[----:B------:R-:W-:Y:S01]  /*1140*/  CS2R R26, SRZ ;  /* 0x00000000001a7805 */ /* 0x000fe2000001ff00 */
[----:B--2---:R-:W0:Y:S01]  /*1150*/  I2F.F64.U64 R24, R24 ;  /* 0x0000001800187312 */ /* 0x004e220000301800 */
[----:B------:R-:W-:Y:S05]  /*1160*/  BRA `(.L_x_3552) ;  /* 0x0000003000007947 */ /* 0x000fea0003800000 */
.L_x_3575:
[----:B------:R-:W2:Y:S01]  /*1170*/  LDG.E R4, [R4.64] ;  /* 0x0000002404047981 */ /* 0x000ea2000c1e1900 */
[----:B------:R-:W-:Y:S01]  /*1180*/  CS2R R26, SRZ ;  /* 0x00000000001a7805 */ /* 0x000fe2000001ff00 */
[----:B--2---:R0:W1:Y:S06]  /*1190*/  I2F.F64.U32 R24, R4 ;  /* 0x0000000400187312 */ /* 0x00406c0000201800 */
.L_x_3552:
[----:B------:R-:W-:-:S03]  /*11a0*/  IADD3 R29, R29, 0x80, RZ ;  /* 0x000000801d1d7810 */ /* 0x000fc60007ffe0ff */
.L_x_3546:
[----:B-1----:R-:W-:Y:S05]  /*11b0*/  BSYNC B6 ;  /* 0x0000000000067941 */ /* 0x002fea0003800000 */
.L_x_3545:
[----:B------:R-:W-:Y:S01]  /*11c0*/  ISETP.GE.AND P0, PT, R29, R36, PT ;  /* 0x000000241d00720c */ /* 0x000fe20003f06270 */
[----:B------:R-:W-:Y:S01]  /*11d0*/  BSSY B6, `(.L_x_3579) ;  /* 0x0000112000067945 */ /* 0x000fe20003800000 */
[----:B------:R-:W-:-:S11]  /*11e0*/  CS2R R16, SRZ ;  /* 0x0000000000107805 */ /* 0x000fd6000001ff00 */
        /* <DEDUP_REMOVED lines=18> */
[----:B------:R-:W-:Y:S01]  /*1310*/  CS2R R18, SRZ ;  /* 0x0000000000127805 */ /* 0x000fe2000001ff00 */
[----:B---3--:R0:W1:Y:S01]  /*1320*/  I2F.F64.S16 R16, R4 ;  /* 0x0000000400107312 */ /* 0x0080620000101c00 */
[----:B------:R-:W-:Y:S05]  /*1330*/  BRA `(.L_x_3586) ;  /* 0x00000fa000007947 */ /* 0x000fea0003800000 */
.L_x_3584:
[----:B------:R-:W3:Y:S01]  /*1340*/  LDG.E.U8 R4, [R4.64] ;  /* 0x0000002404047981 */ /* 0x000ee2000c1e1100 */
[----:B------:R-:W-:Y:S01]  /*1350*/  CS2R R18, SRZ ;  /* 0x0000000000127805 */ /* 0x000fe2000001ff00 */
[----:B---3--:R0:W1:Y:S01]  /*1360*/  I2F.F64.U16 R16, R4 ;  /* 0x0000000400107312 */ /* 0x0080620000101800 */
[----:B------:R-:W-:Y:S05]  /*1370*/  BRA `(.L_x_3586) ;  /* 0x00000f6000007947 */ /* 0x000fea0003800000 */
.L_x_3583:
[----:B------:R-:W-:-:S13]  /*1380*/  ISETP.NE.AND P0, PT, R0, 0x2, PT ;  /* 0x000000020000780c */ /* 0x000fda0003f05270 */
[----:B------:R-:W-:Y:S05]  /*1390*/  @!P0 BRA `(.L_x_3587) ;  /* 0x000000c000008947 */ /* 0x000fea0003800000 */
[----:B------:R-:W-:-:S13]  /*13a0*/  ISETP.NE.AND P0, PT, R0, 0x3, PT ;  /* 0x000000030000780c */ /* 0x000fda0003f05270 */
[----:B------:R-:W-:Y:S05]  /*13b0*/  @!P0 BRA `(.L_x_3588) ;  /* 0x0000006000008947 */ /* 0x000fea0003800000 */
[----:B------:R-:W-:-:S13]  /*13c0*/  ISETP.NE.AND P0, PT, R0, 0x4, PT ;  /* 0x000000040000780c */ /* 0x000fda0003f05270 */
[----:B------:R-:W-:Y:S05]  /*13d0*/  @P0 BRA `(.L_x_3585) ;  /* 0x00000d3000000947 */ /* 0x000fea0003800000 */
[----:B------:R-:W3:Y:S01]  /*13e0*/  LDG.E.64 R16, [R4.64] ;  /* 0x0000002404107981 */ /* 0x000ee2000c1e1b00 */
[----:B------:R-:W-:Y:S01]  /*13f0*/  CS2R R18, SRZ ;  /* 0x0000000000127805 */ /* 0x000fe2000001ff00 */
[----:B---3--:R-:W0:Y:S01]  /*1400*/  I2F.F64.S64 R16, R16 ;  /* 0x0000001000107312 */ /* 0x008e220000301c00 */
[----:B------:R-:W-:Y:S05]  /*1410*/  BRA `(.L_x_3586) ;  /* 0x00000ec000007947 */ /* 0x000fea0003800000 */
.L_x_3588:
[----:B------:R-:W3:Y:S01]  /*1420*/  LDG.E R4, [R4.64] ;  /* 0x0000002404047981 */ /* 0x000ee2000c1e1900 */
[----:B------:R-:W-:Y:S01]  /*1430*/  CS2R R18, SRZ ;  /* 0x0000000000127805 */ /* 0x000fe2000001ff00 */
[----:B---3--:R0:W1:Y:S01]  /*1440*/  I2F.F64 R16, R4 ;  /* 0x0000000400107312 */ /* 0x0080620000201c00 */
[----:B------:R-:W-:Y:S05]  /*1450*/  BRA `(.L_x_3586) ;  /* 0x00000e8000007947 */ /* 0x000fea0003800000 */
.L_x_3587:
[----:B------:R-:W3:Y:S01]  /*1460*/  LDG.E.U16 R4, [R4.64] ;  /* 0x0000002404047981 */ /* 0x000ee2000c1e1500 */
[----:B------:R-:W-:Y:S01]  /*1470*/  CS2R R18, SRZ ;  /* 0x0000000000127805 */ /* 0x000fe2000001ff00 */
[----:B---3--:R0:W1:Y:S01]  /*1480*/  I2F.F64.S16 R16, R4 ;  /* 0x0000000400107312 */ /* 0x0080620000101c00 */
[----:B------:R-:W-:Y:S05]  /*1490*/  BRA `(.L_x_3586) ;  /* 0x00000e4000007947 */ /* 0x000fea0003800000 */
.L_x_3582:
[----:B------:R-:W-:-:S13]  /*14a0*/  ISETP.GT.AND P0, PT, R0, 0x6, PT ;  /* 0x000000060000780c */ /* 0x000fda0003f04270 */
[----:B------:R-:W-:Y:S05]  /*14b0*/  @P0 BRA `(.L_x_3589) ;  /* 0x000000f000000947 */ /* 0x000fea0003800000 */
[----:B------:R-:W-:-:S13]  /*14c0*/  ISETP.NE.AND P0, PT, R0, 0x5, PT ;  /* 0x000000050000780c */ /* 0x000fda0003f05270 */
[----:B------:R-:W-:Y:S05]  /*14d0*/  @!P0 BRA `(.L_x_3590) ;  /* 0x0000007000008947 */ /* 0x000fea0003800000 */
[----:B------:R-:W-:-:S13]  /*14e0*/  ISETP.NE.AND P0, PT, R0, 0x6, PT ;  /* 0x000000060000780c */ /* 0x000fda0003f05270 */
[----:B------:R-:W-:Y:S05]  /*14f0*/  @P0 BRA `(.L_x_3585) ;  /* 0x00000c1000000947 */ /* 0x000fea0003800000 */
[----:B------:R-:W3:Y:S01]  /*1500*/  LDG.E R16, [R4.64] ;  /* 0x0000002404107981 */ /* 0x000ee2000c1e1900 */
[----:B------:R-:W-:Y:S01]  /*1510*/  CS2R R18, SRZ ;  /* 0x0000000000127805 */ /* 0x000fe2000001ff00 */
[----:B---3--:R-:W-:-:S06]  /*1520*/  FMUL.FTZ R16, R16, 1 ;  /* 0x3f80000010107820 */ /* 0x008fcc0000410000 */
[----:B------:R-:W0:Y:S01]  /*1530*/  F2F.F64.F32 R16, R16 ;  /* 0x0000001000107310 */ /* 0x000e220000201800 */
[----:B------:R-:W-:Y:S05]  /*1540*/  BRA `(.L_x_3586) ;  /* 0x00000d9000007947 */ /* 0x000fea0003800000 */
.L_x_3590:
[----:B------:R-:W3:Y:S01]  /*1550*/  LDG.E.U16 R0, [R4.64] ;  /* 0x0000002404007981 */ /* 0x000ee2000c1e1500 */
[----:B------:R-:W-:Y:S01]  /*1560*/  CS2R R18, SRZ ;  /* 0x0000000000127805 */ /* 0x000fe2000001ff00 */
[----:B---3--:R-:W-:-:S05]  /*1570*/  HADD2.F32 R0, -RZ, R0.H0_H0 ;  /* 0x20000000ff007230 */ /* 0x008fca0000004100 */
[----:B------:R-:W-:-:S04]  /*1580*/  FMUL.FTZ R0, R0, 1 ;  /* 0x3f80000000007820 */ /* 0x000fc80000410000 */
[----:B------:R0:W1:Y:S01]  /*1590*/  F2F.F64.F32 R16, R0 ;  /* 0x0000000000107310 */ /* 0x0000620000201800 */
[----:B------:R-:W-:Y:S05]  /*15a0*/  BRA `(.L_x_3586) ;  /* 0x00000d3000007947 */ /* 0x000fea0003800000 */
.L_x_3589:
[----:B------:R-:W-:-:S13]  /*15b0*/  ISETP.NE.AND P0, PT, R0, 0x7, PT ;  /* 0x000000070000780c */ /* 0x000fda0003f05270 */
[----:B------:R-:W-:Y:S05]  /*15c0*/  @!P0 BRA `(.L_x_3591) ;  /* 0x0000012000008947 */ /* 0x000fea0003800000 */
[----:B------:R-:W-:-:S13]  /*15d0*/  ISETP.NE.AND P0, PT, R0, 0x8, PT ;  /* 0x000000080000780c */ /* 0x000fda0003f05270 */
[----:B------:R-:W-:Y:S05]  /*15e0*/  @!P0 BRA `(.L_x_3592) ;  /* 0x0000008000008947 */ /* 0x000fea0003800000 */
[----:B------:R-:W-:-:S13]  /*15f0*/  ISETP.NE.AND P0, PT, R0, 0x9, PT ;  /* 0x000000090000780c */ /* 0x000fda0003f05270 */
[----:B------:R-:W-:Y:S05]  /*1600*/  @P0 BRA `(.L_x_3585) ;  /* 0x00000b0000000947 */ /* 0x000fea0003800000 */
[----:B------:R-:W3:Y:S02]  /*1610*/  LDG.E.64 R4, [R4.64] ;  /* 0x0000002404047981 */ /* 0x000ee4000c1e1b00 */
[----:B---3--:R-:W-:Y:S02]  /*1620*/  FMUL.FTZ R18, R5, 1 ;  /* 0x3f80000005127820 */ /* 0x008fe40000410000 */
[----:B------:R-:W-:-:S04]  /*1630*/  FMUL.FTZ R16, R4, 1 ;  /* 0x3f80000004107820 */ /* 0x000fc80000410000 */
[----:B------:R-:W0:Y:S08]  /*1640*/  F2F.F64.F32 R18, R18 ;  /* 0x0000001200127310 */ /* 0x000e300000201800 */
[----:B------:R-:W1:Y:S01]  /*1650*/  F2F.F64.F32 R16, R16 ;  /* 0x0000001000107310 */ /* 0x000e620000201800 */
[----:B------:R-:W-:Y:S05]  /*1660*/  BRA `(.L_x_3586) ;  /* 0x00000c7000007947 */ /* 0x000fea0003800000 */
.L_x_3592:
[----:B------:R-:W3:Y:S02]  /*1670*/  LDG.E R0, [R4.64] ;  /* 0x0000002404007981 */ /* 0x000ee4000c1e1900 */
[----:B---3--:R-:W-:-:S02]  /*1680*/  HADD2.F32 R3, -RZ, R0.H1_H1 ;  /* 0x30000000ff037230 */ /* 0x008fc40000004100 */
[----:B------:R-:W-:-:S03]  /*1690*/  HADD2.F32 R0, -RZ, R0.H0_H0 ;  /* 0x20000000ff007230 */ /* 0x000fc60000004100 */
[----:B------:R-:W-:Y:S02]  /*16a0*/  FMUL.FTZ R3, R3, 1 ;  /* 0x3f80000003037820 */ /* 0x000fe40000410000 */
[----:B------:R-:W-:Y:S02]  /*16b0*/  FMUL.FTZ R0, R0, 1 ;  /* 0x3f80000000007820 */ /* 0x000fe40000410000 */
[----:B------:R0:W1:Y:S08]  /*16c0*/  F2F.F64.F32 R18, R3 ;  /* 0x0000000300127310 */ /* 0x0000700000201800 */
[----:B------:R0:W3:Y:S01]  /*16d0*/  F2F.F64.F32 R16, R0 ;  /* 0x0000000000107310 */ /* 0x0000e20000201800 */
[----:B------:R-:W-:Y:S05]  /*16e0*/  BRA `(.L_x_3586) ;  /* 0x00000bf000007947 */ /* 0x000fea0003800000 */
.L_x_3591:
[----:B------:R0:W5:Y:S01]  /*16f0*/  LDG.E.64 R16, [R4.64] ;  /* 0x0000002404107981 */ /* 0x000162000c1e1b00 */
[----:B------:R-:W-:Y:S01]  /*1700*/  CS2R R18, SRZ ;  /* 0x0000000000127805 */ /* 0x000fe2000001ff00 */
[----:B------:R-:W-:Y:S05]  /*1710*/  BRA `(.L_x_3586) ;  /* 0x00000bc000007947 */ /* 0x000fea0003800000 */
.L_x_3581:
        /* <DEDUP_REMOVED lines=9> */
[----:B------:R-:W-:Y:S01]  /*17b0*/  CS2R R18, SRZ ;  /* 0x0000000000127805 */ /* 0x000fe2000001ff00 */
[----:B------:R-:W-:Y:S01]  /*17c0*/  IMAD.MOV.U32 R16, RZ, RZ, RZ ;  /* 0x000000ffff107224 */ /* 0x000fe200078e00ff */
[----:B---3--:R-:W-:-:S04]  /*17d0*/  ISETP.NE.AND P0, PT, R4, RZ, PT ;  /* 0x000000ff0400720c */ /* 0x008fc80003f05270 */
[----:B------:R-:W-:Y:S01]  /*17e0*/  FSEL R17, RZ, 1.875, !P0 ;  /* 0x3ff00000ff117808 */ /* 0x000fe20004000000 */
[----:B------:R-:W-:Y:S05]  /*17f0*/  BRA `(.L_x_3586) ;  /* 0x00000ae000007947 */ /* 0x000fea0003800000 */
.L_x_3595:
[----:B------:R0:W5:Y:S01]  /*1800*/  LDG.E.128 R16, [R4.64] ;  /* 0x0000002404107981 */ /* 0x000162000c1e1d00 */
[----:B------:R-:W-:Y:S05]  /*1810*/  BRA `(.L_x_3586) ;  /* 0x00000ac000007947 */ /* 0x000fea0003800000 */
.L_x_3594:
[----:B------:R-:W-:-:S13]  /*1820*/  ISETP.NE.AND P0, PT, R0, 0xf, PT ;  /* 0x0000000f0000780c */ /* 0x000fda0003f05270 */
[----:B------:R-:W-:Y:S05]  /*1830*/  @!P0 BRA `(.L_x_3596) ;  /* 0x000002c000008947 */ /* 0x000fea0003800000 */
[----:B------:R-:W-:-:S13]  /*1840*/  ISETP.NE.AND P0, PT, R0, 0x17, PT ;  /* 0x000000170000780c */ /* 0x000fda0003f05270 */
[----:B------:R-:W-:Y:S05]  /*1850*/  @!P0 BRA `(.L_x_3597) ;  /* 0x0000019000008947 */ /* 0x000fea0003800000 */
[----:B------:R-:W-:-:S13]  /*1860*/  ISETP.NE.AND P0, PT, R0, 0x18, PT ;  /* 0x000000180000780c */ /* 0x000fda0003f05270 */
[----:B------:R-:W-:Y:S05]  /*1870*/  @P0 BRA `(.L_x_3585) ;  /* 0x0000089000000947 */ /* 0x000fea0003800000 */
[----:B------:R-:W3:Y:S01]  /*1880*/  LDG.E.U8 R0, [R4.64] ;  /* 0x0000002404007981 */ /* 0x000ee2000c1e1100 */
[----:B------:R-:W-:Y:S01]  /*1890*/  IMAD.MOV.U32 R9, RZ, RZ, -0x800000 ;  /* 0xff800000ff097424 */ /* 0x000fe200078e00ff */
[----:B------:R-:W-:Y:S01]  /*18a0*/  CS2R R18, SRZ ;  /* 0x0000000000127805 */ /* 0x000fe2000001ff00 */
        /* <DEDUP_REMOVED lines=20> */
.L_x_3597:
[----:B------:R-:W3:Y:S01]  /*19f0*/  LDG.E.U8 R4, [R4.64] ;  /* 0x0000002404047981 */ /* 0x000ee2000c1e1100 */
[----:B------:R-:W-:Y:S01]  /*1a00*/  CS2R R18, SRZ ;  /* 0x0000000000127805 */ /* 0x000fe2000001ff00 */
[----:B---3--:R-:W-:-:S05]  /*1a10*/  IMAD.SHL.U32 R0, R4, 0x2000000, RZ ;  /* 0x0200000004007824 */ /* 0x008fca00078e00ff */
        /* <DEDUP_REMOVED lines=14> */
.L_x_3596:
[----:B------:R-:W3:Y:S01]  /*1b00*/  LDG.E.U16 R0, [R4.64] ;  /* 0x0000002404007981 */ /* 0x000ee2000c1e1500 */
[----:B------:R-:W-:Y:S01]  /*1b10*/  CS2R R18, SRZ ;  /* 0x0000000000127805 */ /* 0x000fe2000001ff00 */
[----:B---3--:R-:W-:-:S05]  /*1b20*/  PRMT R0, RZ, 0x5410, R0 ;  /* 0x00005410ff007816 */ /* 0x008fca0000000000 */
[----:B------:R-:W-:-:S04]  /*1b30*/  FMUL.FTZ R0, R0, 1 ;  /* 0x3f80000000007820 */ /* 0x000fc80000410000 */
[----:B------:R0:W1:Y:S01]  /*1b40*/  F2F.F64.F32 R16, R0 ;  /* 0x0000000000107310 */ /* 0x0000620000201800 */
[----:B------:R-:W-:Y:S05]  /*1b50*/  BRA `(.L_x_3586) ;  /* 0x0000078000007947 */ /* 0x000fea0003800000 */
.L_x_3593:
        /* <DEDUP_REMOVED lines=9> */
[----:B------:R-:W-:Y:S01]  /*1bf0*/  CS2R R18, SRZ ;  /* 0x0000000000127805 */ /* 0x000fe2000001ff00 */
[----:B---3--:R0:W1:Y:S01]  /*1c00*/  I2F.F64.U16 R16, R4 ;  /* 0x0000000400107312 */ /* 0x0080620000101800 */
[----:B------:R-:W-:Y:S05]  /*1c10*/  BRA `(.L_x_3586) ;  /* 0x000006c000007947 */ /* 0x000fea0003800000 */
.L_x_3600:
        /* <DEDUP_REMOVED lines=21> */
.L_x_3604:
[----:B------:R-:W-:Y:S05]  /*1d70*/  BSYNC B1 ;  /* 0x0000000000017941 */ /* 0x000fea0003800000 */
.L_x_3603:
[----:B------:R-:W-:Y:S01]  /*1d80*/  LEA R5, R0, 0x3b800000, 0x17 ;  /* 0x3b80000000057811 */ /* 0x000fe200078eb8ff */
[----:B------:R-:W-:-:S05]  /*1d90*/  IMAD.SHL.U32 R0, R3, 0x100000, RZ ;  /* 0x0010000003007824 */ /* 0x000fca00078e00ff */
[----:B------:R-:W-:Y:S02]  /*1da0*/  LOP3.LUT R0, R5, R0, R6, 0xfe, !PT ;  /* 0x0000000005007212 */ /* 0x000fe400078efe06 */
.L_x_3602:
[----:B------:R-:W-:Y:S05]  /*1db0*/  BSYNC B0 ;  /* 0x0000000000007941 */ /* 0x000fea0003800000 */
.L_x_3601:
[----:B------:R-:W-:Y:S01]  /*1dc0*/  FMUL.FTZ R0, R0, 1 ;  /* 0x3f80000000007820 */ /* 0x000fe20000410000 */
[----:B------:R-:W-:-:S03]  /*1dd0*/  CS2R R18, SRZ ;  /* 0x0000000000127805 */ /* 0x000fc6000001ff00 */
[----:B------:R0:W1:Y:S01]  /*1de0*/  F2F.F64.F32 R16, R0 ;  /* 0x0000000000107310 */ /* 0x0000620000201800 */
[----:B------:R-:W-:Y:S05]  /*1df0*/  BRA `(.L_x_3586) ;  /* 0x000004e000007947 */ /* 0x000fea0003800000 */
.L_x_3599:
        /* <DEDUP_REMOVED lines=21> */
.L_x_3608:
[----:B------:R-:W-:Y:S05]  /*1f50*/  BSYNC B1 ;  /* 0x0000000000017941 */ /* 0x000fea0003800000 */
.L_x_3607:
[----:B------:R-:W-:Y:S01]  /*1f60*/  LEA R5, R0, 0x37800000, 0x17 ;  /* 0x3780000000057811 */ /* 0x000fe200078eb8ff */
[----:B------:R-:W-:-:S05]  /*1f70*/  IMAD.SHL.U32 R0, R3, 0x200000, RZ ;  /* 0x0020000003007824 */ /* 0x000fca00078e00ff */
[----:B------:R-:W-:Y:S02]  /*1f80*/  LOP3.LUT R0, R5, R0, R6, 0xfe, !PT ;  /* 0x0000000005007212 */ /* 0x000fe400078efe06 */
.L_x_3606:
[----:B------:R-:W-:Y:S05]  /*1f90*/  BSYNC B0 ;  /* 0x0000000000007941 */ /* 0x000fea0003800000 */
.L_x_3605:
[----:B------:R-:W-:Y:S01]  /*1fa0*/  FMUL.FTZ R0, R0, 1 ;  /* 0x3f80000000007820 */ /* 0x000fe20000410000 */
[----:B------:R-:W-:-:S03]  /*1fb0*/  CS2R R18, SRZ ;  /* 0x0000000000127805 */ /* 0x000fc6000001ff00 */
[----:B------:R0:W1:Y:S01]  /*1fc0*/  F2F.F64.F32 R16, R0 ;  /* 0x0000000000107310 */ /* 0x0000620000201800 */
[----:B------:R-:W-:Y:S05]  /*1fd0*/  BRA `(.L_x_3586) ;  /* 0x0000030000007947 */ /* 0x000fea0003800000 */
.L_x_3598:
        /* <DEDUP_REMOVED lines=14> */
.L_x_3612:
[----:B------:R-:W-:Y:S05]  /*20c0*/  BSYNC B0 ;  /* 0x0000000000007941 */ /* 0x000fea0003800000 */
.L_x_3611:
[----:B------:R-:W-:Y:S01]  /*20d0*/  FMUL.FTZ R0, R0, 1 ;  /* 0x3f80000000007820 */ /* 0x000fe20000410000 */
[----:B------:R-:W-:-:S03]  /*20e0*/  CS2R R18, SRZ ;  /* 0x0000000000127805 */ /* 0x000fc6000001ff00 */
[----:B------:R0:W1:Y:S01]  /*20f0*/  F2F.F64.F32 R16, R0 ;  /* 0x0000000000107310 */ /* 0x0000620000201800 */
[----:B------:R-:W-:Y:S05]  /*2100*/  BRA `(.L_x_3586) ;  /* 0x000001d000007947 */ /* 0x000fea0003800000 */
.L_x_3585:
        /* <DEDUP_REMOVED lines=18> */
[----:B0-2--5:R-:W-:Y:S05]  /*2230*/  CALL.ABS.NOINC R14 ;  /* 0x000000000e007343 */ /* 0x025fea0003c00000 */
[----:B------:R-:W-:Y:S01]  /*2240*/  CS2R R16, SRZ ;  /* 0x0000000000107805 */ /* 0x000fe2000001ff00 */
[----:B------:R-:W-:Y:S01]  /*2250*/  CS2R R18, SRZ ;  /* 0x0000000000127805 */ /* 0x000fe2000001ff00 */
[----:B------:R-:W-:Y:S05]  /*2260*/  BRA `(.L_x_3586) ;  /* 0x0000007000007947 */ /* 0x000fea0003800000 */
.L_x_3610:
[----:B------:R-:W3:Y:S01]  /*2270*/  LDG.E.64 R16, [R4.64] ;  /* 0x0000002404107981 */ /* 0x000ee2000c1e1b00 */
[----:B------:R-:W-:Y:S01]  /*2280*/  CS2R R18, SRZ ;  /* 0x0000000000127805 */ /* 0x000fe2000001ff00 */
[----:B---3--:R-:W0:Y:S01]  /*2290*/  I2F.F64.U64 R16, R16 ;  /* 0x0000001000107312 */ /* 0x008e220000301800 */
[----:B------:R-:W-:Y:S05]  /*22a0*/  BRA `(.L_x_3586) ;  /* 0x0000003000007947 */ /* 0x000fea0003800000 */
.L_x_3609:
[----:B------:R-:W3:Y:S01]  /*22b0*/  LDG.E R4, [R4.64] ;  /* 0x0000002404047981 */ /* 0x000ee2000c1e1900 */
[----:B------:R-:W-:Y:S01]  /*22c0*/  CS2R R18, SRZ ;  /* 0x0000000000127805 */ /* 0x000fe2000001ff00 */
[----:B---3--:R0:W1:Y:S06]  /*22d0*/  I2F.F64.U32 R16, R4 ;  /* 0x0000000400107312 */ /* 0x00806c0000201800 */
.L_x_3586:
[----:B------:R-:W-:-:S03]  /*22e0*/  IADD3 R29, R29, 0x80, RZ ;  /* 0x000000801d1d7810 */ /* 0x000fc60007ffe0ff */
.L_x_3580:
[----:B------:R-:W-:Y:S05]  /*22f0*/  BSYNC B6 ;  /* 0x0000000000067941 */ /* 0x000fea0003800000 */
.L_x_3579:
[----:B------:R-:W-:Y:S01]  /*2300*/  ISETP.GE.AND P0, PT, R29, R36, PT ;  /* 0x000000241d00720c */ /* 0x000fe20003f06270 */
[----:B------:R-:W-:Y:S01]  /*2310*/  BSSY B6, `(.L_x_3613) ;  /* 0x0000113000067945 */ /* 0x000fe20003800000 */
[----:B------:R-:W-:Y:S01]  /*2320*/  CS2R R22, SRZ ;  /* 0x0000000000167805 */ /* 0x000fe2000001ff00 */
[----:B------:R-:W-:Y:S01]  /*2330*/  CS2R R34, SRZ ;  /* 0x0000000000227805 */ /* 0x000fe2000001ff00 */
[----:B------:R-:W-:-:S09]  /*2340*/  CS2R R32, SRZ ;  /* 0x0000000000207805 */ /* 0x000fd2000001ff00 */
        /* <DEDUP_REMOVED lines=17> */
[----:B------:R-:W4:Y:S01]  /*2460*/  LDG.E.S8 R4, [R4.64] ;  /* 0x0000002404047981 */ /* 0x000f22000c1e1300 */
[----:B------:R-:W-:Y:S01]  /*2470*/  CS2R R34, SRZ ;  /* 0x0000000000227805 */ /* 0x000fe2000001ff00 */
[----:B----4-:R0:W4:Y:S01]  /*2480*/  I2F.F64.S16 R32, R4 ;  /* 0x0000000400207312 */ /* 0x0101220000101c00 */
[----:B------:R-:W-:Y:S05]  /*2490*/  BRA `(.L_x_3620) ;  /* 0x00000f9000007947 */ /* 0x000fea0003800000 */
.L_x_3618:
[----:B------:R-:W4:Y:S01]  /*24a0*/  LDG.E.U8 R4, [R4.64] ;  /* 0x0000002404047981 */ /* 0x000f22000c1e1100 */
[----:B------:R-:W-:Y:S01]  /*24b0*/  CS2R R34, SRZ ;  /* 0x0000000000227805 */ /* 0x000fe2000001ff00 */
[----:B----4-:R0:W4:Y:S01]  /*24c0*/  I2F.F64.U16 R32, R4 ;  /* 0x0000000400207312 */ /* 0x0101220000101800 */
[----:B------:R-:W-:Y:S05]  /*24d0*/  BRA `(.L_x_3620) ;  /* 0x00000f5000007947 */ /* 0x000fea0003800000 */
.L_x_3617:
[----:B------:R-:W-:-:S13]  /*24e0*/  ISETP.NE.AND P0, PT, R0, 0x2, PT ;  /* 0x000000020000780c */ /* 0x000fda0003f05270 */
[----:B------:R-:W-:Y:S05]  /*24f0*/  @!P0 BRA `(.L_x_3621) ;  /* 0x000000c000008947 */ /* 0x000fea0003800000 */
[----:B------:R-:W-:-:S13]  /*2500*/  ISETP.NE.AND P0, PT, R0, 0x3, PT ;  /* 0x000000030000780c */ /* 0x000fda0003f05270 */
[----:B------:R-:W-:Y:S05]  /*2510*/  @!P0 BRA `(.L_x_3622) ;  /* 0x0000006000008947 */ /* 0x000fea0003800000 */
[----:B------:R-:W-:-:S13]  /*2520*/  ISETP.NE.AND P0, PT, R0, 0x4, PT ;  /* 0x000000040000780c */ /* 0x000fda0003f05270 */
[----:B------:R-:W-:Y:S05]  /*2530*/  @P0 BRA `(.L_x_3619) ;  /* 0x00000d2000000947 */ /* 0x000fea0003800000 */
[----:B------:R-:W4:Y:S01]  /*2540*/  LDG.E.64 R32, [R4.64] ;  /* 0x0000002404207981 */ /* 0x000f22000c1e1b00 */
[----:B------:R-:W-:Y:S01]  /*2550*/  CS2R R34, SRZ ;  /* 0x0000000000227805 */ /* 0x000fe2000001ff00 */
[----:B----4-:R-:W0:Y:S01]  /*2560*/  I2F.F64.S64 R32, R32 ;  /* 0x0000002000207312 */ /* 0x010e220000301c00 */
[----:B------:R-:W-:Y:S05]  /*2570*/  BRA `(.L_x_3620) ;  /* 0x00000eb000007947 */ /* 0x000fea0003800000 */
.L_x_3622:
[----:B------:R-:W4:Y:S01]  /*2580*/  LDG.E R4, [R4.64] ;  /* 0x0000002404047981 */ /* 0x000f22000c1e1900 */
[----:B------:R-:W-:Y:S01]  /*2590*/  CS2R R34, SRZ ;  /* 0x0000000000227805 */ /* 0x000fe2000001ff00 */
[----:B----4-:R0:W4:Y:S01]  /*25a0*/  I2F.F64 R32, R4 ;  /* 0x0000000400207312 */ /* 0x0101220000201c00 */
[----:B------:R-:W-:Y:S05]  /*25b0*/  BRA `(.L_x_3620) ;  /* 0x00000e7000007947 */ /* 0x000fea0003800000 */
.L_x_3621:
[----:B------:R-:W4:Y:S01]  /*25c0*/  LDG.E.U16 R4, [R4.64] ;  /* 0x0000002404047981 */ /* 0x000f22000c1e1500 */
[----:B------:R-:W-:Y:S01]  /*25d0*/  CS2R R34, SRZ ;  /* 0x0000000000227805 */ /* 0x000fe2000001ff00 */
[----:B----4-:R0:W4:Y:S01]  /*25e0*/  I2F.F64.S16 R32, R4 ;  /* 0x0000000400207312 */ /* 0x0101220000101c00 */
[----:B------:R-:W-:Y:S05]  /*25f0*/  BRA `(.L_x_3620) ;  /* 0x00000e3000007947 */ /* 0x000fea0003800000 */
.L_x_3616:
[----:B------:R-:W-:-:S13]  /*2600*/  ISETP.GT.AND P0, PT, R0, 0x6, PT ;  /* 0x000000060000780c */ /* 0x000fda0003f04270 */
[----:B------:R-:W-:Y:S05]  /*2610*/  @P0 BRA `(.L_x_3623) ;  /* 0x000000f000000947 */ /* 0x000fea0003800000 */
[----:B------:R-:W-:-:S13]  /*2620*/  ISETP.NE.AND P0, PT, R0, 0x5, PT ;  /* 0x000000050000780c */ /* 0x000fda0003f05270 */
[----:B------:R-:W-:Y:S05]  /*2630*/  @!P0 BRA `(.L_x_3624) ;  /* 0x0000007000008947 */ /* 0x000fea0003800000 */
[----:B------:R-:W-:-:S13]  /*2640*/  ISETP.NE.AND P0, PT, R0, 0x6, PT ;  /* 0x000000060000780c */ /* 0x000fda0003f05270 */
[----:B------:R-:W-:Y:S05]  /*2650*/  @P0 BRA `(.L_x_3619) ;  /* 0x00000c0000000947 */ /* 0x000fea0003800000 */
[----:B------:R-:W4:Y:S01]  /*2660*/  LDG.E R32, [R4.64] ;  /* 0x0000002404207981 */ /* 0x000f22000c1e1900 */
[----:B------:R-:W-:Y:S01]  /*2670*/  CS2R R34, SRZ ;  /* 0x0000000000227805 */ /* 0x000fe2000001ff00 */
[----:B----4-:R-:W-:-:S06]  /*2680*/  FMUL.FTZ R32, R32, 1 ;  /* 0x3f80000020207820 */ /* 0x010fcc0000410000 */
[----:B------:R-:W0:Y:S01]  /*2690*/  F2F.F64.F32 R32, R32 ;  /* 0x0000002000207310 */ /* 0x000e220000201800 */
[----:B------:R-:W-:Y:S05]  /*26a0*/  BRA `(.L_x_3620) ;  /* 0x00000d8000007947 */ /* 0x000fea0003800000 */
.L_x_3624:
[----:B------:R-:W4:Y:S01]  /*26b0*/  LDG.E.U16 R0, [R4.64] ;  /* 0x0000002404007981 */ /* 0x000f22000c1e1500 */
[----:B------:R-:W-:Y:S01]  /*26c0*/  CS2R R34, SRZ ;  /* 0x0000000000227805 */ /* 0x000fe2000001ff00 */
[----:B----4-:R-:W-:-:S05]  /*26d0*/  HADD2.F32 R0, -RZ, R0.H0_H0 ;  /* 0x20000000ff007230 */ /* 0x010fca0000004100 */
[----:B------:R-:W-:-:S04]  /*26e0*/  FMUL.FTZ R0, R0, 1 ;  /* 0x3f80000000007820 */ /* 0x000fc80000410000 */
[----:B------:R0:W4:Y:S01]  /*26f0*/  F2F.F64.F32 R32, R0 ;  /* 0x0000000000207310 */ /* 0x0001220000201800 */
[----:B------:R-:W-:Y:S05]  /*2700*/  BRA `(.L_x_3620) ;  /* 0x00000d2000007947 */ /* 0x000fea0003800000 */
.L_x_3623:
[----:B------:R-:W-:-:S13]  /*2710*/  ISETP.NE.AND P0, PT, R0, 0x7, PT ;  /* 0x000000070000780c */ /* 0x000fda0003f05270 */
[----:B------:R-:W-:Y:S05]  /*2720*/  @!P0 BRA `(.L_x_3625) ;  /* 0x0000012000008947 */ /* 0x000fea0003800000 */
[----:B------:R-:W-:-:S13]  /*2730*/  ISETP.NE.AND P0, PT, R0, 0x8, PT ;  /* 0x000000080000780c */ /* 0x000fda0003f05270 */
[----:B------:R-:W-:Y:S05]  /*2740*/  @!P0 BRA `(.L_x_3626) ;  /* 0x0000008000008947 */ /* 0x000fea0003800000 */
[----:B------:R-:W-:-:S13]  /*2750*/  ISETP.NE.AND P0, PT, R0, 0x9, PT ;  /* 0x000000090000780c */ /* 0x000fda0003f05270 */
[----:B------:R-:W-:Y:S05]  /*2760*/  @P0 BRA `(.L_x_3619) ;  /* 0x00000af000000947 */ /* 0x000fea0003800000 */
[----:B------:R-:W4:Y:S02]  /*2770*/  LDG.E.64 R4, [R4.64] ;  /* 0x0000002404047981 */ /* 0x000f24000c1e1b00 */
[----:B----4-:R-:W-:Y:S02]  /*2780*/  FMUL.FTZ R34, R5, 1 ;  /* 0x3f80000005227820 */ /* 0x010fe40000410000 */
[----:B------:R-:W-:-:S04]  /*2790*/  FMUL.FTZ R32, R4, 1 ;  /* 0x3f80000004207820 */ /* 0x000fc80000410000 */
[----:B------:R-:W0:Y:S08]  /*27a0*/  F2F.F64.F32 R34, R34 ;  /* 0x0000002200227310 */ /* 0x000e300000201800 */
[----:B------:R-:W4:Y:S01]  /*27b0*/  F2F.F64.F32 R32, R32 ;  /* 0x0000002000207310 */ /* 0x000f220000201800 */
[----:B------:R-:W-:Y:S05]  /*27c0*/  BRA `(.L_x_3620) ;  /* 0x00000c6000007947 */ /* 0x000fea0003800000 */
.L_x_3626:
[----:B------:R-:W4:Y:S02]  /*27d0*/  LDG.E R0, [R4.64] ;  /* 0x0000002404007981 */ /* 0x000f24000c1e1900 */
[----:B----4-:R-:W-:-:S02]  /*27e0*/  HADD2.F32 R3, -RZ, R0.H1_H1 ;  /* 0x30000000ff037230 */ /* 0x010fc40000004100 */
[----:B------:R-:W-:-:S03]  /*27f0*/  HADD2.F32 R0, -RZ, R0.H0_H0 ;  /* 0x20000000ff007230 */ /* 0x000fc60000004100 */
[----:B------:R-:W-:Y:S02]  /*2800*/  FMUL.FTZ R3, R3, 1 ;  /* 0x3f80000003037820 */ /* 0x000fe40000410000 */
[----:B------:R-:W-:Y:S02]  /*2810*/  FMUL.FTZ R0, R0, 1 ;  /* 0x3f80000000007820 */ /* 0x000fe40000410000 */
[----:B------:R0:W4:Y:S08]  /*2820*/  F2F.F64.F32 R34, R3 ;  /* 0x0000000300227310 */ /* 0x0001300000201800 */
[----:B------:R0:W3:Y:S01]  /*2830*/  F2F.F64.F32 R32, R0 ;  /* 0x0000000000207310 */ /* 0x0000e20000201800 */
[----:B------:R-:W-:Y:S05]  /*2840*/  BRA `(.L_x_3620) ;  /* 0x00000be000007947 */ /* 0x000fea0003800000 */
.L_x_3625:
[----:B------:R0:W5:Y:S01]  /*2850*/  LDG.E.64 R32, [R4.64] ;  /* 0x0000002404207981 */ /* 0x000162000c1e1b00 */
[----:B------:R-:W-:Y:S01]  /*2860*/  CS2R R34, SRZ ;  /* 0x0000000000227805 */ /* 0x000fe2000001ff00 */
[----:B------:R-:W-:Y:S05]  /*2870*/  BRA `(.L_x_3620) ;  /* 0x00000bb000007947 */ /* 0x000fea0003800000 */
.L_x_3615:
        /* <DEDUP_REMOVED lines=8> */
[----:B------:R-:W4:Y:S01]  /*2900*/  LDG.E.U8 R4, [R4.64] ;  /* 0x0000002404047981 */ /* 0x000f22000c1e1100 */
[----:B------:R-:W-:Y:S01]  /*2910*/  CS2R R34, SRZ ;  /* 0x0000000000227805 */ /* 0x000fe2000001ff00 */
[----:B------:R-:W-:Y:S01]  /*2920*/  IMAD.MOV.U32 R32, RZ, RZ, RZ ;  /* 0x000000ffff207224 */ /* 0x000fe200078e00ff */
[----:B----4-:R-:W-:-:S04]  /*2930*/  ISETP.NE.AND P0, PT, R4, RZ, PT ;  /* 0x000000ff0400720c */ /* 0x010fc80003f05270 */
[----:B------:R-:W-:Y:S01]  /*2940*/  FSEL R33, RZ, 1.875, !P0 ;  /* 0x3ff00000ff217808 */ /* 0x000fe20004000000 */
[----:B------:R-:W-:Y:S05]  /*2950*/  BRA `(.L_x_3620) ;  /* 0x00000ad000007947 */ /* 0x000fea0003800000 */
.L_x_3629:
[----:B------:R0:W5:Y:S01]  /*2960*/  LDG.E.128 R32, [R4.64] ;  /* 0x0000002404207981 */ /* 0x000162000c1e1d00 */
[----:B------:R-:W-:Y:S05]  /*2970*/  BRA `(.L_x_3620) ;  /* 0x00000ab000007947 */ /* 0x000fea0003800000 */
.L_x_3628:
[----:B------:R-:W-:-:S13]  /*2980*/  ISETP.NE.AND P0, PT, R0, 0xf, PT ;  /* 0x0000000f0000780c */ /* 0x000fda0003f05270 */
[----:B------:R-:W-:Y:S05]  /*2990*/  @!P0 BRA `(.L_x_3630) ;  /* 0x000002b000008947 */ /* 0x000fea0003800000 */
[----:B------:R-:W-:-:S13]  /*29a0*/  ISETP.NE.AND P0, PT, R0, 0x17, PT ;  /* 0x000000170000780c */ /* 0x000fda0003f05270 */
[----:B------:R-:W-:Y:S05]  /*29b0*/  @!P0 BRA `(.L_x_3631) ;  /* 0x0000019000008947 */ /* 0x000fea0003800000 */
[----:B------:R-:W-:-:S13]  /*29c0*/  ISETP.NE.AND P0, PT, R0, 0x18, PT ;  /* 0x000000180000780c */ /* 0x000fda0003f05270 */
[----:B------:R-:W-:Y:S05]  /*29d0*/  @P0 BRA `(.L_x_3619) ;  /* 0x0000088000000947 */ /* 0x000fea0003800000 */
[----:B------:R-:W4:Y:S01]  /*29e0*/  LDG.E.U8 R0, [R4.64] ;  /* 0x0000002404007981 */ /* 0x000f22000c1e1100 */
[----:B------:R-:W-:Y:S01]  /*29f0*/  IMAD.MOV.U32 R9, RZ, RZ, -0x800000 ;  /* 0xff800000ff097424 */ /* 0x000fe200078e00ff */
[----:B------:R-:W-:Y:S01]  /*2a00*/  CS2R R34, SRZ ;  /* 0x0000000000227805 */ /* 0x000fe2000001ff00 */
[----:B----4-:R-:W-:-:S05]  /*2a10*/  IMAD.SHL.U32 R0, R0, 0x1000000, RZ ;  /* 0x0100000000007824 */ /* 0x010fca00078e00ff */
        /* <DEDUP_REMOVED lines=17> */
[----:B------:R0:W4:Y:S01]  /*2b30*/  F2F.F64.F32 R32, R7 ;  /* 0x0000000700207310 */ /* 0x0001220000201800 */
[----:B------:R-:W-:Y:S05]  /*2b40*/  BRA `(.L_x_3620) ;  /* 0x000008e000007947 */ /* 0x000fea0003800000 */
.L_x_3631:
[----:B------:R-:W4:Y:S01]  /*2b50*/  LDG.E.U8 R4, [R4.64] ;  /* 0x0000002404047981 */ /* 0x000f22000c1e1100 */
[----:B------:R-:W-:Y:S01]  /*2b60*/  CS2R R34, SRZ ;  /* 0x0000000000227805 */ /* 0x000fe2000001ff00 */
[----:B----4-:R-:W-:-:S05]  /*2b70*/  IMAD.SHL.U32 R0, R4, 0x2000000, RZ ;  /* 0x0200000004007824 */ /* 0x010fca00078e00ff */
        /* <DEDUP_REMOVED lines=11> */
[----:B------:R0:W4:Y:S01]  /*2c30*/  F2F.F64.F32 R32, R0 ;  /* 0x0000000000207310 */ /* 0x0001220000201800 */
[----:B------:R-:W-:Y:S05]  /*2c40*/  BRA `(.L_x_3620) ;  /* 0x000007e000007947 */ /* 0x000fea0003800000 */
.L_x_3630:
[----:B------:R-:W4:Y:S01]  /*2c50*/  LDG.E.U16 R0, [R4.64] ;  /* 0x0000002404007981 */ /* 0x000f22000c1e1500 */
[----:B------:R-:W-:Y:S01]  /*2c60*/  CS2R R34, SRZ ;  /* 0x0000000000227805 */ /* 0x000fe2000001ff00 */
[----:B----4-:R-:W-:-:S05]  /*2c70*/  PRMT R0, RZ, 0x5410, R0 ;  /* 0x00005410ff007816 */ /* 0x010fca0000000000 */
[----:B------:R-:W-:-:S04]  /*2c80*/  FMUL.FTZ R0, R0, 1 ;  /* 0x3f80000000007820 */ /* 0x000fc80000410000 */
[----:B------:R0:W4:Y:S01]  /*2c90*/  F2F.F64.F32 R32, R0 ;  /* 0x0000000000207310 */ /* 0x0001220000201800 */
[----:B------:R-:W-:Y:S05]  /*2ca0*/  BRA `(.L_x_3620) ;  /* 0x0000078000007947 */ /* 0x000fea0003800000 */
.L_x_3627:
        /* <DEDUP_REMOVED lines=8> */
[----:B------:R-:W4:Y:S01]  /*2d30*/  LDG.E.U16 R4, [R4.64] ;  /* 0x0000002404047981 */ /* 0x000f22000c1e1500 */
[----:B------:R-:W-:Y:S01]  /*2d40*/  CS2R R34, SRZ ;  /* 0x0000000000227805 */ /* 0x000fe2000001ff00 */
[----:B----4-:R0:W4:Y:S01]  /*2d50*/  I2F.F64.U16 R32, R4 ;  /* 0x0000000400207312 */ /* 0x0101220000101800 */
[----:B------:R-:W-:Y:S05]  /*2d60*/  BRA `(.L_x_3620) ;  /* 0x000006c000007947 */ /* 0x000fea0003800000 */
.L_x_3634:
[----:B------:R-:W4:Y:S01]  /*2d70*/  LDG.E.U8 R3, [R4.64] ;  /* 0x0000002404037981 */ /* 0x000f22000c1e1100 */
[----:B------:R-:W-:Y:S01]  /*2d80*/  BSSY B0, `(.L_x_3635) ;  /* 0x0000018000007945 */ /* 0x000fe20003800000 */
[----:B------:R-:W-:Y:S01]  /*2d90*/  IMAD.MOV.U32 R0, RZ, RZ, RZ ;  /* 0x000000ffff007224 */ /* 0x000fe200078e00ff */
[----:B----4-:R-:W-:-:S13]  /*2da0*/  ISETP.NE.AND P0, PT, R3, RZ, PT ;  /* 0x000000ff0300720c */ /* 0x010fda0003f05270 */
        /* <DEDUP_REMOVED lines=17> */
.L_x_3638:
[----:B------:R-:W-:Y:S05]  /*2ec0*/  BSYNC B1 ;  /* 0x0000000000017941 */ /* 0x000fea0003800000 */
.L_x_3637:
[----:B------:R-:W-:Y:S01]  /*2ed0*/  LEA R5, R0, 0x3b800000, 0x17 ;  /* 0x3b80000000057811 */ /* 0x000fe200078eb8ff */
[----:B------:R-:W-:-:S05]  /*2ee0*/  IMAD.SHL.U32 R0, R3, 0x100000, RZ ;  /* 0x0010000003007824 */ /* 0x000fca00078e00ff */
[----:B------:R-:W-:Y:S02]  /*2ef0*/  LOP3.LUT R0, R5, R0, R6, 0xfe, !PT ;  /* 0x0000000005007212 */ /* 0x000fe400078efe06 */
.L_x_3636:
[----:B------:R-:W-:Y:S05]  /*2f00*/  BSYNC B0 ;  /* 0x0000000000007941 */ /* 0x000fea0003800000 */
.L_x_3635:
[----:B------:R-:W-:Y:S01]  /*2f10*/  FMUL.FTZ R0, R0, 1 ;  /* 0x3f80000000007820 */ /* 0x000fe20000410000 */
[----:B------:R-:W-:-:S03]  /*2f20*/  CS2R R34, SRZ ;  /* 0x0000000000227805 */ /* 0x000fc6000001ff00 */
[----:B------:R0:W4:Y:S01]  /*2f30*/  F2F.F64.F32 R32, R0 ;  /* 0x0000000000207310 */ /* 0x0001220000201800 */
[----:B------:R-:W-:Y:S05]  /*2f40*/  BRA `(.L_x_3620) ;  /* 0x000004e000007947 */ /* 0x000fea0003800000 */
.L_x_3633:
        /* <DEDUP_REMOVED lines=21> */
.L_x_3642:
[----:B------:R-:W-:Y:S05]  /*30a0*/  BSYNC B1 ;  /* 0x0000000000017941 */ /* 0x000fea0003800000 */
.L_x_3641:
[----:B------:R-:W-:Y:S01]  /*30b0*/  LEA R5, R0, 0x37800000, 0x17 ;  /* 0x3780000000057811 */ /* 0x000fe200078eb8ff */
[----:B------:R-:W-:-:S05]  /*30c0*/  IMAD.SHL.U32 R0, R3, 0x200000, RZ ;  /* 0x0020000003007824 */ /* 0x000fca00078e00ff */
[----:B------:R-:W-:Y:S02]  /*30d0*/  LOP3.LUT R0, R5, R0, R6, 0xfe, !PT ;  /* 0x0000000005007212 */ /* 0x000fe400078efe06 */
.L_x_3640:
[----:B------:R-:W-:Y:S05]  /*30e0*/  BSYNC B0 ;  /* 0x0000000000007941 */ /* 0x000fea0003800000 */
.L_x_3639:
[----:B------:R-:W-:Y:S01]  /*30f0*/  FMUL.FTZ R0, R0, 1 ;  /* 0x3f80000000007820 */ /* 0x000fe20000410000 */
[----:B------:R-:W-:-:S03]  /*3100*/  CS2R R34, SRZ ;  /* 0x0000000000227805 */ /* 0x000fc6000001ff00 */
[----:B------:R0:W4:Y:S01]  /*3110*/  F2F.F64.F32 R32, R0 ;  /* 0x0000000000207310 */ /* 0x0001220000201800 */
[----:B------:R-:W-:Y:S05]  /*3120*/  BRA `(.L_x_3620) ;  /* 0x0000030000007947 */ /* 0x000fea0003800000 */
.L_x_3632:
[----:B------:R-:W-:-:S13]  /*3130*/  ISETP.NE.AND P0, PT, R0, 0x1c, PT ;  /* 0x0000001c0000780c */ /* 0x000fda0003f05270 */
[----:B------:R-:W-:Y:S05]  /*3140*/  @!P0 BRA `(.L_x_3643) ;  /* 0x000002b000008947 */ /* 0x000fea0003800000 */
[----:B------:R-:W-:-:S13]  /*3150*/  ISETP.NE.AND P0, PT, R0, 0x1d, PT ;  /* 0x0000001d0000780c */ /* 0x000fda0003f05270 */
[----:B------:R-:W-:Y:S05]  /*3160*/  @!P0 BRA `(.L_x_3644) ;  /* 0x0000025000008947 */ /* 0x000fea0003800000 */
[----:B------:R-:W-:-:S13]  /*3170*/  ISETP.NE.AND P0, PT, R0, 0x2c, PT ;  /* 0x0000002c0000780c */ /* 0x000fda0003f05270 */
[----:B------:R-:W-:Y:S05]  /*3180*/  @P0 BRA `(.L_x_3619) ;  /* 0x000000d000000947 */ /* 0x000fea0003800000 */
[----:B------:R-:W4:Y:S01]  /*3190*/  LDG.E.U8 R4, [R4.64] ;  /* 0x0000002404047981 */ /* 0x000f22000c1e1100 */
[----:B------:R-:W-:Y:S01]  /*31a0*/  BSSY B0, `(.L_x_3645) ;  /* 0x0000007000007945 */ /* 0x000fe20003800000 */
[----:B------:R-:W-:Y:S01]  /*31b0*/  IMAD.MOV.U32 R0, RZ, RZ, 0x400000 ;  /* 0x00400000ff007424 */ /* 0x000fe200078e00ff */
[----:B----4-:R-:W-:-:S13]  /*31c0*/  ISETP.NE.AND P0, PT, R4, RZ, PT ;  /* 0x000000ff0400720c */ /* 0x010fda0003f05270 */
[----:B------:R-:W-:Y:S05]  /*31d0*/  @!P0 BRA `(.L_x_3646) ;  /* 0x0000003000008947 */ /* 0x000fea0003800000 */
[----:B------:R-:W-:-:S13]  /*31e0*/  ISETP.NE.AND P0, PT, R4, 0xff, PT ;  /* 0x000000ff0400780c */ /* 0x000fda0003f05270 */
[----:B------:R-:W-:Y:S02]  /*31f0*/  @!P0 IMAD.MOV.U32 R0, RZ, RZ, 0x7f800001 ;  /* 0x7f800001ff008424 */ /* 0x000fe400078e00ff */
[----:B------:R-:W-:Y:S02]  /*3200*/  @P0 IMAD.SHL.U32 R0, R4, 0x800000, RZ ;  /* 0x0080000004000824 */ /* 0x000fe400078e00ff */
.L_x_3646:
[----:B------:R-:W-:Y:S05]  /*3210*/  BSYNC B0 ;  /* 0x0000000000007941 */ /* 0x000fea0003800000 */
.L_x_3645:
[----:B------:R-:W-:Y:S01]  /*3220*/  FMUL.FTZ R0, R0, 1 ;  /* 0x3f80000000007820 */ /* 0x000fe20000410000 */
[----:B------:R-:W-:-:S03]  /*3230*/  CS2R R34, SRZ ;  /* 0x0000000000227805 */ /* 0x000fc6000001ff00 */
[----:B------:R0:W4:Y:S01]  /*3240*/  F2F.F64.F32 R32, R0 ;  /* 0x0000000000207310 */ /* 0x0001220000201800 */
[----:B------:R-:W-:Y:S05]  /*3250*/  BRA `(.L_x_3620) ;  /* 0x000001d000007947 */ /* 0x000fea0003800000 */
.L_x_3619:
        /* <DEDUP_REMOVED lines=18> */
[----:B0123-5:R-:W-:Y:S05]  /*3380*/  CALL.ABS.NOINC R14 ;  /* 0x000000000e007343 */ /* 0x02ffea0003c00000 */
[----:B------:R-:W-:Y:S01]  /*3390*/  CS2R R32, SRZ ;  /* 0x0000000000207805 */ /* 0x000fe2000001ff00 */
[----:B------:R-:W-:Y:S01]  /*33a0*/  CS2R R34, SRZ ;  /* 0x0000000000227805 */ /* 0x000fe2000001ff00 */
[----:B------:R-:W-:Y:S05]  /*33b0*/  BRA `(.L_x_3620) ;  /* 0x0000007000007947 */ /* 0x000fea0003800000 */
.L_x_3644:
[----:B------:R-:W4:Y:S01]  /*33c0*/  LDG.E.64 R32, [R4.64] ;  /* 0x0000002404207981 */ /* 0x000f22000c1e1b00 */
[----:B------:R-:W-:Y:S01]  /*33d0*/  CS2R R34, SRZ ;  /* 0x0000000000227805 */ /* 0x000fe2000001ff00 */
[----:B----4-:R-:W0:Y:S01]  /*33e0*/  I2F.F64.U64 R32, R32 ;  /* 0x0000002000207312 */ /* 0x010e220000301800 */
[----:B------:R-:W-:Y:S05]  /*33f0*/  BRA `(.L_x_3620) ;  /* 0x0000003000007947 */ /* 0x000fea0003800000 */
.L_x_3643:
[----:B------:R-:W4:Y:S01]  /*3400*/  LDG.E R4, [R4.64] ;  /* 0x0000002404047981 */ /* 0x000f22000c1e1900 */
[----:B------:R-:W-:Y:S01]  /*3410*/  CS2R R34, SRZ ;  /* 0x0000000000227805 */ /* 0x000fe2000001ff00 */
[----:B----4-:R0:W4:Y:S06]  /*3420*/  I2F.F64.U32 R32, R4 ;  /* 0x0000000400207312 */ /* 0x01012c0000201800 */
.L_x_3620:
[----:B------:R-:W-:-:S03]  /*3430*/  IADD3 R29, R29, 0x80, RZ ;  /* 0x000000801d1d7810 */ /* 0x000fc60007ffe0ff */
.L_x_3614:
[----:B------:R-:W-:Y:S05]  /*3440*/  BSYNC B6 ;  /* 0x0000000000067941 */ /* 0x000fea0003800000 */
.L_x_3613:
[----:B------:R-:W-:Y:S01]  /*3450*/  ISETP.GE.AND P0, PT, R29, R36, PT ;  /* 0x000000241d00720c */ /* 0x000fe20003f06270 */
[----:B------:R-:W-:Y:S01]  /*3460*/  BSSY B6, `(.L_x_3647) ;  /* 0x000010f000067945 */ /* 0x000fe20003800000 */
[----:B------:R-:W-:-:S11]  /*3470*/  CS2R R20, SRZ ;  /* 0x0000000000147805 */ /* 0x000fd6000001ff00 */
        /* <DEDUP_REMOVED lines=16> */
[----:B----4-:R-:W4:Y:S01]  /*3580*/  LDG.E.S8 R4, [R4.64] ;  /* 0x0000002404047981 */ /* 0x010f22000c1e1300 */
[----:B------:R-:W-:Y:S01]  /*3590*/  CS2R R22, SRZ ;  /* 0x0000000000167805 */ /* 0x000fe2000001ff00 */
[----:B----4-:R0:W4:Y:S01]  /*35a0*/  I2F.F64.S16 R20, R4 ;  /* 0x0000000400147312 */ /* 0x0101220000101c00 */
[----:B------:R-:W-:Y:S05]  /*35b0*/  BRA `(.L_x_3648) ;  /* 0x00000f9000007947 */ /* 0x000fea0003800000 */
.L_x_3652:
[----:B----4-:R-:W4:Y:S01]  /*35c0*/  LDG.E.U8 R4, [R4.64] ;  /* 0x0000002404047981 */ /* 0x010f22000c1e1100 */
[----:B------:R-:W-:Y:S01]  /*35d0*/  CS2R R22, SRZ ;  /* 0x0000000000167805 */ /* 0x000fe2000001ff00 */
[----:B----4-:R0:W4:Y:S01]  /*35e0*/  I2F.F64.U16 R20, R4 ;  /* 0x0000000400147312 */ /* 0x0101220000101800 */
[----:B------:R-:W-:Y:S05]  /*35f0*/  BRA `(.L_x_3648) ;  /* 0x00000f5000007947 */ /* 0x000fea0003800000 */
.L_x_3651:
[----:B------:R-:W-:-:S13]  /*3600*/  ISETP.NE.AND P0, PT, R0, 0x2, PT ;  /* 0x000000020000780c */ /* 0x000fda0003f05270 */
[----:B------:R-:W-:Y:S05]  /*3610*/  @!P0 BRA `(.L_x_3654) ;  /* 0x000000c000008947 */ /* 0x000fea0003800000 */
[----:B------:R-:W-:-:S13]  /*3620*/  ISETP.NE.AND P0, PT, R0, 0x3, PT ;  /* 0x000000030000780c */ /* 0x000fda0003f05270 */
[----:B------:R-:W-:Y:S05]  /*3630*/  @!P0 BRA `(.L_x_3655) ;  /* 0x0000006000008947 */ /* 0x000fea0003800000 */
[----:B------:R-:W-:-:S13]  /*3640*/  ISETP.NE.AND P0, PT, R0, 0x4, PT ;  /* 0x000000040000780c */ /* 0x000fda0003f05270 */
[----:B------:R-:W-:Y:S05]  /*3650*/  @P0 BRA `(.L_x_3653) ;  /* 0x00000d2000000947 */ /* 0x000fea0003800000 */
[----:B----4-:R-:W4:Y:S01]  /*3660*/  LDG.E.64 R20, [R4.64] ;  /* 0x0000002404147981 */ /* 0x010f22000c1e1b00 */
[----:B------:R-:W-:Y:S01]  /*3670*/  CS2R R22, SRZ ;  /* 0x0000000000167805 */ /* 0x000fe2000001ff00 */
[----:B----4-:R-:W0:Y:S01]  /*3680*/  I2F.F64.S64 R20, R20 ;  /* 0x0000001400147312 */ /* 0x010e220000301c00 */
[----:B------:R-:W-:Y:S05]  /*3690*/  BRA `(.L_x_3648) ;  /* 0x00000eb000007947 */ /* 0x000fea0003800000 */
.L_x_3655:
[----:B----4-:R-:W4:Y:S01]  /*36a0*/  LDG.E R4, [R4.64] ;  /* 0x0000002404047981 */ /* 0x010f22000c1e1900 */
[----:B------:R-:W-:Y:S01]  /*36b0*/  CS2R R22, SRZ ;  /* 0x0000000000167805 */ /* 0x000fe2000001ff00 */
[----:B----4-:R0:W4:Y:S01]  /*36c0*/  I2F.F64 R20, R4 ;  /* 0x0000000400147312 */ /* 0x0101220000201c00 */
[----:B------:R-:W-:Y:S05]  /*36d0*/  BRA `(.L_x_3648) ;  /* 0x00000e7000007947 */ /* 0x000fea0003800000 */
.L_x_3654:
[----:B----4-:R-:W4:Y:S01]  /*36e0*/  LDG.E.U16 R4, [R4.64] ;  /* 0x0000002404047981 */ /* 0x010f22000c1e1500 */
[----:B------:R-:W-:Y:S01]  /*36f0*/  CS2R R22, SRZ ;  /* 0x0000000000167805 */ /* 0x000fe2000001ff00 */
[----:B----4-:R0:W4:Y:S01]  /*3700*/  I2F.F64.S16 R20, R4 ;  /* 0x0000000400147312 */ /* 0x0101220000101c00 */
[----:B------:R-:W-:Y:S05]  /*3710*/  BRA `(.L_x_3648) ;  /* 0x00000e3000007947 */ /* 0x000fea0003800000 */
.L_x_3650:
[----:B------:R-:W-:-:S13]  /*3720*/  ISETP.GT.AND P0, PT, R0, 0x6, PT ;  /* 0x000000060000780c */ /* 0x000fda0003f04270 */
[----:B------:R-:W-:Y:S05]  /*3730*/  @P0 BRA `(.L_x_3656) ;  /* 0x000000f000000947 */ /* 0x000fea0003800000 */
[----:B------:R-:W-:-:S13]  /*3740*/  ISETP.NE.AND P0, PT, R0, 0x5, PT ;  /* 0x000000050000780c */ /* 0x000fda0003f05270 */
[----:B------:R-:W-:Y:S05]  /*3750*/  @!P0 BRA `(.L_x_3657) ;  /* 0x0000007000008947 */ /* 0x000fea0003800000 */
[----:B------:R-:W-:-:S13]  /*3760*/  ISETP.NE.AND P0, PT, R0, 0x6, PT ;  /* 0x000000060000780c */ /* 0x000fda0003f05270 */
[----:B------:R-:W-:Y:S05]  /*3770*/  @P0 BRA `(.L_x_3653) ;  /* 0x00000c0000000947 */ /* 0x000fea0003800000 */
[----:B----4-:R-:W4:Y:S01]  /*3780*/  LDG.E R20, [R4.64] ;  /* 0x0000002404147981 */ /* 0x010f22000c1e1900 */
[----:B------:R-:W-:Y:S01]  /*3790*/  CS2R R22, SRZ ;  /* 0x0000000000167805 */ /* 0x000fe2000001ff00 */
[----:B----4-:R-:W-:-:S06]  /*37a0*/  FMUL.FTZ R20, R20, 1 ;  /* 0x3f80000014147820 */ /* 0x010fcc0000410000 */
[----:B------:R-:W0:Y:S01]  /*37b0*/  F2F.F64.F32 R20, R20 ;  /* 0x0000001400147310 */ /* 0x000e220000201800 */
[----:B------:R-:W-:Y:S05]  /*37c0*/  BRA `(.L_x_3648) ;  /* 0x00000d8000007947 */ /* 0x000fea0003800000 */
.L_x_3657:
[----:B----4-:R-:W4:Y:S01]  /*37d0*/  LDG.E.U16 R0, [R4.64] ;  /* 0x0000002404007981 */ /* 0x010f22000c1e1500 */
[----:B------:R-:W-:Y:S01]  /*37e0*/  CS2R R22, SRZ ;  /* 0x0000000000167805 */ /* 0x000fe2000001ff00 */
[----:B----4-:R-:W-:-:S05]  /*37f0*/  HADD2.F32 R0, -RZ, R0.H0_H0 ;  /* 0x20000000ff007230 */ /* 0x010fca0000004100 */
[----:B------:R-:W-:-:S04]  /*3800*/  FMUL.FTZ R0, R0, 1 ;  /* 0x3f80000000007820 */ /* 0x000fc80000410000 */
[----:B------:R0:W4:Y:S01]  /*3810*/  F2F.F64.F32 R20, R0 ;  /* 0x0000000000147310 */ /* 0x0001220000201800 */
[----:B------:R-:W-:Y:S05]  /*3820*/  BRA `(.L_x_3648) ;  /* 0x00000d2000007947 */ /* 0x000fea0003800000 */
.L_x_3656:
[----:B------:R-:W-:-:S13]  /*3830*/  ISETP.NE.AND P0, PT, R0, 0x7, PT ;  /* 0x000000070000780c */ /* 0x000fda0003f05270 */
[----:B------:R-:W-:Y:S05]  /*3840*/  @!P0 BRA `(.L_x_3658) ;  /* 0x0000012000008947 */ /* 0x000fea0003800000 */
[----:B------:R-:W-:-:S13]  /*3850*/  ISETP.NE.AND P0, PT, R0, 0x8, PT ;  /* 0x000000080000780c */ /* 0x000fda0003f05270 */
[----:B------:R-:W-:Y:S05]  /*3860*/  @!P0 BRA `(.L_x_3659) ;  /* 0x0000008000008947 */ /* 0x000fea0003800000 */
[----:B------:R-:W-:-:S13]  /*3870*/  ISETP.NE.AND P0, PT, R0, 0x9, PT ;  /* 0x000000090000780c */ /* 0x000fda0003f05270 */
[----:B------:R-:W-:Y:S05]  /*3880*/  @P0 BRA `(.L_x_3653) ;  /* 0x00000af000000947 */ /* 0x000fea0003800000 */
[----:B----4-:R-:W4:Y:S02]  /*3890*/  LDG.E.64 R4, [R4.64] ;  /* 0x0000002404047981 */ /* 0x010f24000c1e1b00 */
[----:B----4-:R-:W-:Y:S02]  /*38a0*/  FMUL.FTZ R22, R5, 1 ;  /* 0x3f80000005167820 */ /* 0x010fe40000410000 */
[----:B------:R-:W-:-:S04]  /*38b0*/  FMUL.FTZ R20, R4, 1 ;  /* 0x3f80000004147820 */ /* 0x000fc80000410000 */
[----:B------:R-:W0:Y:S08]  /*38c0*/  F2F.F64.F32 R22, R22 ;  /* 0x0000001600167310 */ /* 0x000e300000201800 */
[----:B------:R-:W4:Y:S01]  /*38d0*/  F2F.F64.F32 R20, R20 ;  /* 0x0000001400147310 */ /* 0x000f220000201800 */
[----:B------:R-:W-:Y:S05]  /*38e0*/  BRA `(.L_x_3648) ;  /* 0x00000c6000007947 */ /* 0x000fea0003800000 */
.L_x_3659:
[----:B----4-:R-:W4:Y:S02]  /*38f0*/  LDG.E R0, [R4.64] ;  /* 0x0000002404007981 */ /* 0x010f24000c1e1900 */
[----:B----4-:R-:W-:-:S02]  /*3900*/  HADD2.F32 R3, -RZ, R0.H1_H1 ;  /* 0x30000000ff037230 */ /* 0x010fc40000004100 */
[----:B------:R-:W-:-:S03]  /*3910*/  HADD2.F32 R0, -RZ, R0.H0_H0 ;  /* 0x20000000ff007230 */ /* 0x000fc60000004100 */
[----:B------:R-:W-:Y:S02]  /*3920*/  FMUL.FTZ R3, R3, 1 ;  /* 0x3f80000003037820 */ /* 0x000fe40000410000 */
[----:B------:R-:W-:Y:S02]  /*3930*/  FMUL.FTZ R0, R0, 1 ;  /* 0x3f80000000007820 */ /* 0x000fe40000410000 */
[----:B------:R0:W4:Y:S08]  /*3940*/  F2F.F64.F32 R22, R3 ;  /* 0x0000000300167310 */ /* 0x0001300000201800 */
[----:B------:R0:W3:Y:S01]  /*3950*/  F2F.F64.F32 R20, R0 ;  /* 0x0000000000147310 */ /* 0x0000e20000201800 */
[----:B------:R-:W-:Y:S05]  /*3960*/  BRA `(.L_x_3648) ;  /* 0x00000be000007947 */ /* 0x000fea0003800000 */
.L_x_3658:
[----:B------:R0:W5:Y:S01]  /*3970*/  LDG.E.64 R20, [R4.64] ;  /* 0x0000002404147981 */ /* 0x000162000c1e1b00 */
[----:B------:R-:W-:Y:S01]  /*3980*/  CS2R R22, SRZ ;  /* 0x0000000000167805 */ /* 0x000fe2000001ff00 */
[----:B------:R-:W-:Y:S05]  /*3990*/  BRA `(.L_x_3648) ;  /* 0x00000bb000007947 */ /* 0x000fea0003800000 */
.L_x_3649:
        /* <DEDUP_REMOVED lines=8> */
[----:B----4-:R-:W4:Y:S01]  /*3a20*/  LDG.E.U8 R4, [R4.64] ;  /* 0x0000002404047981 */ /* 0x010f22000c1e1100 */
[----:B------:R-:W-:Y:S01]  /*3a30*/  CS2R R22, SRZ ;  /* 0x0000000000167805 */ /* 0x000fe2000001ff00 */
[----:B------:R-:W-:Y:S01]  /*3a40*/  IMAD.MOV.U32 R20, RZ, RZ, RZ ;  /* 0x000000ffff147224 */ /* 0x000fe200078e00ff */
[----:B----4-:R-:W-:-:S04]  /*3a50*/  ISETP.NE.AND P0, PT, R4, RZ, PT ;  /* 0x000000ff0400720c */ /* 0x010fc80003f05270 */
[----:B------:R-:W-:Y:S01]  /*3a60*/  FSEL R21, RZ, 1.875, !P0 ;  /* 0x3ff00000ff157808 */ /* 0x000fe20004000000 */
[----:B------:R-:W-:Y:S05]  /*3a70*/  BRA `(.L_x_3648) ;  /* 0x00000ad000007947 */ /* 0x000fea0003800000 */
.L_x_3662:
[----:B------:R0:W5:Y:S01]  /*3a80*/  LDG.E.128 R20, [R4.64] ;  /* 0x0000002404147981 */ /* 0x000162000c1e1d00 */
[----:B------:R-:W-:Y:S05]  /*3a90*/  BRA `(.L_x_3648) ;  /* 0x00000ab000007947 */ /* 0x000fea0003800000 */
.L_x_3661:
[----:B------:R-:W-:-:S13]  /*3aa0*/  ISETP.NE.AND P0, PT, R0, 0xf, PT ;  /* 0x0000000f0000780c */ /* 0x000fda0003f05270 */
[----:B------:R-:W-:Y:S05]  /*3ab0*/  @!P0 BRA `(.L_x_3663) ;  /* 0x000002b000008947 */ /* 0x000fea0003800000 */
[----:B------:R-:W-:-:S13]  /*3ac0*/  ISETP.NE.AND P0, PT, R0, 0x17, PT ;  /* 0x000000170000780c */ /* 0x000fda0003f05270 */
[----:B------:R-:W-:Y:S05]  /*3ad0*/  @!P0 BRA `(.L_x_3664) ;  /* 0x0000019000008947 */ /* 0x000fea0003800000 */
[----:B------:R-:W-:-:S13]  /*3ae0*/  ISETP.NE.AND P0, PT, R0, 0x18, PT ;  /* 0x000000180000780c */ /* 0x000fda0003f05270 */
[----:B------:R-:W-:Y:S05]  /*3af0*/  @P0 BRA `(.L_x_3653) ;  /* 0x0000088000000947 */ /* 0x000fea0003800000 */
[----:B----4-:R-:W4:Y:S01]  /*3b00*/  LDG.E.U8 R0, [R4.64] ;  /* 0x0000002404007981 */ /* 0x010f22000c1e1100 */
        /* <DEDUP_REMOVED lines=22> */
.L_x_3664:
[----:B----4-:R-:W4:Y:S01]  /*3c70*/  LDG.E.U8 R4, [R4.64] ;  /* 0x0000002404047981 */ /* 0x010f22000c1e1100 */
        /* <DEDUP_REMOVED lines=15> */
.L_x_3663:
[----:B----4-:R-:W4:Y:S01]  /*3d70*/  LDG.E.U16 R0, [R4.64] ;  /* 0x0000002404007981 */ /* 0x010f22000c1e1500 */
[----:B------:R-:W-:Y:S01]  /*3d80*/  CS2R R22, SRZ ;  /* 0x0000000000167805 */ /* 0x000fe2000001ff00 */
[----:B----4-:R-:W-:-:S05]  /*3d90*/  PRMT R0, RZ, 0x5410, R0 ;  /* 0x00005410ff007816 */ /* 0x010fca0000000000 */
[----:B------:R-:W-:-:S04]  /*3da0*/  FMUL.FTZ R0, R0, 1 ;  /* 0x3f80000000007820 */ /* 0x000fc80000410000 */
[----:B------:R0:W4:Y:S01]  /*3db0*/  F2F.F64.F32 R20, R0 ;  /* 0x0000000000147310 */ /* 0x0001220000201800 */
[----:B------:R-:W-:Y:S05]  /*3dc0*/  BRA `(.L_x_3648) ;  /* 0x0000078000007947 */ /* 0x000fea0003800000 */
.L_x_3660:
        /* <DEDUP_REMOVED lines=8> */
[----:B----4-:R-:W4:Y:S01]  /*3e50*/  LDG.E.U16 R4, [R4.64] ;  /* 0x0000002404047981 */ /* 0x010f22000c1e1500 */
[----:B------:R-:W-:Y:S01]  /*3e60*/  CS2R R22, SRZ ;  /* 0x0000000000167805 */ /* 0x000fe2000001ff00 */
[----:B----4-:R0:W4:Y:S01]  /*3e70*/  I2F.F64.U16 R20, R4 ;  /* 0x0000000400147312 */ /* 0x0101220000101800 */
[----:B------:R-:W-:Y:S05]  /*3e80*/  BRA `(.L_x_3648) ;  /* 0x000006c000007947 */ /* 0x000fea0003800000 */
.L_x_3667:
[----:B----4-:R-:W4:Y:S01]  /*3e90*/  LDG.E.U8 R3, [R4.64] ;  /* 0x0000002404037981 */ /* 0x010f22000c1e1100 */
        /* <DEDUP_REMOVED lines=20> */
.L_x_3671:
[----:B------:R-:W-:Y:S05]  /*3fe0*/  BSYNC B1 ;  /* 0x0000000000017941 */ /* 0x000fea0003800000 */
.L_x_3670:
[----:B------:R-:W-:Y:S01]  /*3ff0*/  LEA R5, R0, 0x3b800000, 0x17 ;  /* 0x3b80000000057811 */ /* 0x000fe200078eb8ff */
[----:B------:R-:W-:-:S05]  /*4000*/  IMAD.SHL.U32 R0, R3, 0x100000, RZ ;  /* 0x0010000003007824 */ /* 0x000fca00078e00ff */
[----:B------:R-:W-:Y:S02]  /*4010*/  LOP3.LUT R0, R5, R0, R6, 0xfe, !PT ;  /* 0x0000000005007212 */ /* 0x000fe400078efe06 */
.L_x_3669:
[----:B------:R-:W-:Y:S05]  /*4020*/  BSYNC B0 ;  /* 0x0000000000007941 */ /* 0x000fea0003800000 */
.L_x_3668:
[----:B------:R-:W-:Y:S01]  /*4030*/  FMUL.FTZ R0, R0, 1 ;  /* 0x3f80000000007820 */ /* 0x000fe20000410000 */
[----:B------:R-:W-:-:S03]  /*4040*/  CS2R R22, SRZ ;  /* 0x0000000000167805 */ /* 0x000fc6000001ff00 */
[----:B------:R0:W4:Y:S01]  /*4050*/  F2F.F64.F32 R20, R0 ;  /* 0x0000000000147310 */ /* 0x0001220000201800 */
[----:B------:R-:W-:Y:S05]  /*4060*/  BRA `(.L_x_3648) ;  /* 0x000004e000007947 */ /* 0x000fea0003800000 */
.L_x_3666:
        /* <DEDUP_REMOVED lines=21> */
.L_x_3675:
[----:B------:R-:W-:Y:S05]  /*41c0*/  BSYNC B1 ;  /* 0x0000000000017941 */ /* 0x000fea0003800000 */
.L_x_3674:
[----:B------:R-:W-:Y:S01]  /*41d0*/  LEA R5, R0, 0x37800000, 0x17 ;  /* 0x3780000000057811 */ /* 0x000fe200078eb8ff */
[----:B------:R-:W-:-:S05]  /*41e0*/  IMAD.SHL.U32 R0, R3, 0x200000, RZ ;  /* 0x0020000003007824 */ /* 0x000fca00078e00ff */
[----:B------:R-:W-:Y:S02]  /*41f0*/  LOP3.LUT R0, R5, R0, R6, 0xfe, !PT ;  /* 0x0000000005007212 */ /* 0x000fe400078efe06 */
.L_x_3673:
[----:B------:R-:W-:Y:S05]  /*4200*/  BSYNC B0 ;  /* 0x0000000000007941 */ /* 0x000fea0003800000 */
.L_x_3672:
[----:B------:R-:W-:Y:S01]  /*4210*/  FMUL.FTZ R0, R0, 1 ;  /* 0x3f80000000007820 */ /* 0x000fe20000410000 */
[----:B------:R-:W-:-:S03]  /*4220*/  CS2R R22, SRZ ;  /* 0x0000000000167805 */ /* 0x000fc6000001ff00 */
[----:B------:R0:W4:Y:S01]  /*4230*/  F2F.F64.F32 R20, R0 ;  /* 0x0000000000147310 */ /* 0x0001220000201800 */
[----:B------:R-:W-:Y:S05]  /*4240*/  BRA `(.L_x_3648) ;  /* 0x0000030000007947 */ /* 0x000fea0003800000 */
.L_x_3665:
[----:B------:R-:W-:-:S13]  /*4250*/  ISETP.NE.AND P0, PT, R0, 0x1c, PT ;  /* 0x0000001c0000780c */ /* 0x000fda0003f05270 */
[----:B------:R-:W-:Y:S05]  /*4260*/  @!P0 BRA `(.L_x_3676) ;  /* 0x000002b000008947 */ /* 0x000fea0003800000 */
[----:B------:R-:W-:-:S13]  /*4270*/  ISETP.NE.AND P0, PT, R0, 0x1d, PT ;  /* 0x0000001d0000780c */ /* 0x000fda0003f05270 */
[----:B------:R-:W-:Y:S05]  /*4280*/  @!P0 BRA `(.L_x_3677) ;  /* 0x0000025000008947 */ /* 0x000fea0003800000 */
[----:B------:R-:W-:-:S13]  /*4290*/  ISETP.NE.AND P0, PT, R0, 0x2c, PT ;  /* 0x0000002c0000780c */ /* 0x000fda0003f05270 */
[----:B------:R-:W-:Y:S05]  /*42a0*/  @P0 BRA `(.L_x_3653) ;  /* 0x000000d000000947 */ /* 0x000fea0003800000 */
[----:B----4-:R-:W4:Y:S01]  /*42b0*/  LDG.E.U8 R4, [R4.64] ;  /* 0x0000002404047981 */ /* 0x010f22000c1e1100 */
[----:B------:R-:W-:Y:S01]  /*42c0*/  BSSY B0, `(.L_x_3678) ;  /* 0x0000007000007945 */ /* 0x000fe20003800000 */
[----:B------:R-:W-:Y:S01]  /*42d0*/  IMAD.MOV.U32 R0, RZ, RZ, 0x400000 ;  /* 0x00400000ff007424 */ /* 0x000fe200078e00ff */
[----:B----4-:R-:W-:-:S13]  /*42e0*/  ISETP.NE.AND P0, PT, R4, RZ, PT ;  /* 0x000000ff0400720c */ /* 0x010fda0003f05270 */
[----:B------:R-:W-:Y:S05]  /*42f0*/  @!P0 BRA `(.L_x_3679) ;  /* 0x0000003000008947 */ /* 0x000fea0003800000 */
[----:B------:R-:W-:-:S13]  /*4300*/  ISETP.NE.AND P0, PT, R4, 0xff, PT ;  /* 0x000000ff0400780c */ /* 0x000fda0003f05270 */
[----:B------:R-:W-:Y:S02]  /*4310*/  @!P0 IMAD.MOV.U32 R0, RZ, RZ, 0x7f800001 ;  /* 0x7f800001ff008424 */ /* 0x000fe400078e00ff */
[----:B------:R-:W-:Y:S02]  /*4320*/  @P0 IMAD.SHL.U32 R0, R4, 0x800000, RZ ;  /* 0x0080000004000824 */ /* 0x000fe400078e00ff */
.L_x_3679:
[----:B------:R-:W-:Y:S05]  /*4330*/  BSYNC B0 ;  /* 0x0000000000007941 */ /* 0x000fea0003800000 */
.L_x_3678:
[----:B------:R-:W-:Y:S01]  /*4340*/  FMUL.FTZ R0, R0, 1 ;  /* 0x3f80000000007820 */ /* 0x000fe20000410000 */
[----:B------:R-:W-:-:S03]  /*4350*/  CS2R R22, SRZ ;  /* 0x0000000000167805 */ /* 0x000fc6000001ff00 */
[----:B------:R0:W4:Y:S01]  /*4360*/  F2F.F64.F32 R20, R0 ;  /* 0x0000000000147310 */ /* 0x0001220000201800 */
[----:B------:R-:W-:Y:S05]  /*4370*/  BRA `(.L_x_3648) ;  /* 0x000001d000007947 */ /* 0x000fea0003800000 */
.L_x_3653:
        /* <DEDUP_REMOVED lines=18> */
[----:B012345:R-:W-:Y:S05]  /*44a0*/  CALL.ABS.NOINC R14 ;  /* 0x000000000e007343 */ /* 0x03ffea0003c00000 */
[----:B------:R-:W-:Y:S01]  /*44b0*/  CS2R R20, SRZ ;  /* 0x0000000000147805 */ /* 0x000fe2000001ff00 */
[----:B------:R-:W-:Y:S01]  /*44c0*/  CS2R R22, SRZ ;  /* 0x0000000000167805 */ /* 0x000fe2000001ff00 */
[----:B------:R-:W-:Y:S05]  /*44d0*/  BRA `(.L_x_3648) ;  /* 0x0000007000007947 */ /* 0x000fea0003800000 */
.L_x_3677:
[----:B----4-:R-:W4:Y:S01]  /*44e0*/  LDG.E.64 R20, [R4.64] ;  /* 0x0000002404147981 */ /* 0x010f22000c1e1b00 */
[----:B------:R-:W-:Y:S01]  /*44f0*/  CS2R R22, SRZ ;  /* 0x0000000000167805 */ /* 0x000fe2000001ff00 */
[----:B----4-:R-:W0:Y:S01]  /*4500*/  I2F.F64.U64 R20, R20 ;  /* 0x0000001400147312 */ /* 0x010e220000301800 */
[----:B------:R-:W-:Y:S05]  /*4510*/  BRA `(.L_x_3648) ;  /* 0x0000003000007947 */ /* 0x000fea0003800000 */
.L_x_3676:
[----:B----4-:R-:W4:Y:S01]  /*4520*/  LDG.E R4, [R4.64] ;  /* 0x0000002404047981 */ /* 0x010f22000c1e1900 */
[----:B------:R-:W-:Y:S01]  /*4530*/  CS2R R22, SRZ ;  /* 0x0000000000167805 */ /* 0x000fe2000001ff00 */
[----:B----4-:R0:W4:Y:S06]  /*4540*/  I2F.F64.U32 R20, R4 ;  /* 0x0000000400147312 */ /* 0x01012c0000201800 */
.L_x_3648:
[----:B------:R-:W-:Y:S05]  /*4550*/  BSYNC B6 ;  /* 0x0000000000067941 */ /* 0x000fea0003800000 */
.L_x_3647:
[----:B------:R-:W4:Y:S01]  /*4560*/  S2R R38, SR_TID.X ;  /* 0x0000000000267919 */ /* 0x000f220000002100 */
[----:B------:R-:W-:Y:S01]  /*4570*/  BSSY B0, `(.L_x_3680) ;  /* 0x0000018000007945 */ /* 0x000fe20003800000 */
[----:B------:R-:W-:Y:S01]  /*4580*/  CS2R R30, SRZ ;  /* 0x00000000001e7805 */ /* 0x000fe2000001ff00 */
[----:B0-----:R-:W-:Y:S01]  /*4590*/  CS2R R6, SRZ ;  /* 0x0000000000067805 */ /* 0x001fe2000001ff00 */
[----:B------:R-:W-:Y:S01]  /*45a0*/  CS2R R4, SRZ ;  /* 0x0000000000047805 */ /* 0x000fe2000001ff00 */
[----:B----4-:R-:W-:-:S13]  /*45b0*/  ISETP.GE.AND P0, PT, R38, R36, PT ;  /* 0x000000242600720c */ /* 0x010fda0003f06270 */
[----:B------:R-:W-:Y:S05]  /*45c0*/  @P0 BRA `(.L_x_3681) ;  /* 0x0000012000000947 */ /* 0x000fea0003800000 */
[----:B--2--5:R-:W0:-:S04]  /*45d0*/  DSETP.NEU.AND P2, PT, R24, -INF , PT ;  /* 0xfff000001800742a */ /* 0x024e080003f4d000 */
[----:B------:R-:W2:Y:S02]  /*45e0*/  DSETP.NEU.AND P4, PT, R26, -INF , PT ;  /* 0xfff000001a00742a */ /* 0x000ea40003f8d000 */
[----:B0-----:R-:W-:Y:S02]  /*45f0*/  FSEL R4, R24, c[0x0][0x178], P2 ;  /* 0x00005e0018047a08 */ /* 0x001fe40001000000 */
[----:B------:R-:W0:Y:S01]  /*4600*/  DSETP.NEU.AND P3, PT, R24, +INF , PT ;  /* 0x7ff000001800742a */ /* 0x000e220003f6d000 */
[----:B------:R-:W-:Y:S02]  /*4610*/  FSEL R5, R25, c[0x0][0x17c], P2 ;  /* 0x00005f0019057a08 */ /* 0x000fe40001000000 */
[----:B--2---:R-:W-:Y:S01]  /*4620*/  FSEL R6, R26, c[0x0][0x178], P4 ;  /* 0x00005e001a067a08 */ /* 0x004fe20002000000 */
[----:B------:R-:W2:Y:S01]  /*4630*/  DSETP.NEU.AND P5, PT, R26, +INF , PT ;  /* 0x7ff000001a00742a */ /* 0x000ea20003fad000 */
[----:B------:R-:W-:Y:S02]  /*4640*/  FSEL R7, R27, c[0x0][0x17c], P4 ;  /* 0x00005f001b077a08 */ /* 0x000fe40002000000 */
[----:B0-----:R-:W-:Y:S01]  /*4650*/  FSEL R4, R4, c[0x0][0x170], P3 ;  /* 0x00005c0004047a08 */ /* 0x001fe20001800000 */
[----:B------:R-:W0:Y:S01]  /*4660*/  DSETP.GTU.AND P1, PT, |R24|, +INF , PT ;  /* 0x7ff000001800742a */ /* 0x000e220003f2c200 */
[----:B------:R-:W-:-:S02]  /*4670*/  FSEL R5, R5, c[0x0][0x174], P3 ;  /* 0x00005d0005057a08 */ /* 0x000fc40001800000 */
[----:B--2---:R-:W-:Y:S01]  /*4680*/  FSEL R6, R6, c[0x0][0x170], P5 ;  /* 0x00005c0006067a08 */ /* 0x004fe20002800000 */
[----:B------:R-:W2:Y:S01]  /*4690*/  DSETP.GTU.AND P2, PT, |R26|, +INF , PT ;  /* 0x7ff000001a00742a */ /* 0x000ea20003f4c200 */
[----:B------:R-:W-:Y:S02]  /*46a0*/  FSEL R7, R7, c[0x0][0x174], P5 ;  /* 0x00005d0007077a08 */ /* 0x000fe40002800000 */
[----:B0-----:R-:W-:Y:S02]  /*46b0*/  FSEL R4, R4, c[0x0][0x168], !P1 ;  /* 0x00005a0004047a08 */ /* 0x001fe40004800000 */
[----:B------:R-:W-:Y:S02]  /*46c0*/  FSEL R5, R5, c[0x0][0x16c], !P1 ;  /* 0x00005b0005057a08 */ /* 0x000fe40004800000 */
[----:B--2---:R-:W-:Y:S02]  /*46d0*/  FSEL R6, R6, c[0x0][0x168], !P2 ;  /* 0x00005a0006067a08 */ /* 0x004fe40005000000 */
[----:B------:R-:W-:-:S02]  /*46e0*/  FSEL R7, R7, c[0x0][0x16c], !P2 ;  /* 0x00005b0007077a08 */ /* 0x000fc40005000000 */
.L_x_3681:
[----:B------:R-:W-:Y:S05]  /*46f0*/  BSYNC B0 ;  /* 0x0000000000007941 */ /* 0x000fea0003800000 */
.L_x_3680:
[C---:B------:R-:W-:Y:S01]  /*4700*/  IADD3 R37, R38.reuse, 0x80, RZ ;  /* 0x0000008026257810 */ /* 0x040fe20007ffe0ff */
[----:B------:R-:W-:Y:S01]  /*4710*/  BSSY B0, `(.L_x_3682) ;  /* 0x0000018000007945 */ /* 0x000fe20003800000 */
[----:B------:R-:W-:Y:S01]  /*4720*/  IADD3 R3, R38, 0x100, RZ ;  /* 0x0000010026037810 */ /* 0x000fe20007ffe0ff */
[----:B------:R-:W-:Y:S01]  /*4730*/  CS2R R28, SRZ ;  /* 0x00000000001c7805 */ /* 0x000fe2000001ff00 */
[----:B------:R-:W-:-:S02]  /*4740*/  ISETP.GE.AND P2, PT, R37, R36, PT ;  /* 0x000000242500720c */ /* 0x000fc40003f46270 */
[----:B------:R-:W-:-:S11]  /*4750*/  ISETP.GE.AND P1, PT, R3, R36, PT ;  /* 0x000000240300720c */ /* 0x000fd60003f26270 */
[----:B------:R-:W-:Y:S05]  /*4760*/  @P2 BRA `(.L_x_3683) ;  /* 0x0000012000002947 */ /* 0x000fea0003800000 */
[----:B-1-3-5:R-:W0:-:S04]  /*4770*/  DSETP.NEU.AND P6, PT, R16, -INF , PT ;  /* 0xfff000001000742a */ /* 0x02ae080003fcd000 */
[----:B------:R-:W1:Y:S02]  /*4780*/  DSETP.NEU.AND P5, PT, R18, -INF , PT ;  /* 0xfff000001200742a */ /* 0x000e640003fad000 */
[----:B0-----:R-:W-:Y:S02]  /*4790*/  FSEL R28, R16, c[0x0][0x178], P6 ;  /* 0x00005e00101c7a08 */ /* 0x001fe40003000000 */
[----:B------:R-:W0:Y:S01]  /*47a0*/  DSETP.NEU.AND P4, PT, R16, +INF , PT ;  /* 0x7ff000001000742a */ /* 0x000e220003f8d000 */
[----:B------:R-:W-:Y:S02]  /*47b0*/  FSEL R29, R17, c[0x0][0x17c], P6 ;  /* 0x00005f00111d7a08 */ /* 0x000fe40003000000 */
[----:B-1----:R-:W-:Y:S01]  /*47c0*/  FSEL R30, R18, c[0x0][0x178], P5 ;  /* 0x00005e00121e7a08 */ /* 0x002fe20002800000 */
[----:B------:R-:W1:Y:S01]  /*47d0*/  DSETP.NEU.AND P3, PT, R18, +INF , PT ;  /* 0x7ff000001200742a */ /* 0x000e620003f6d000 */
[----:B------:R-:W-:Y:S02]  /*47e0*/  FSEL R31, R19, c[0x0][0x17c], P5 ;  /* 0x00005f00131f7a08 */ /* 0x000fe40002800000 */
[----:B0-----:R-:W-:Y:S01]  /*47f0*/  FSEL R28, R28, c[0x0][0x170], P4 ;  /* 0x00005c001c1c7a08 */ /* 0x001fe20002000000 */
[----:B------:R-:W0:Y:S01]  /*4800*/  DSETP.GTU.AND P2, PT, |R16|, +INF , PT ;  /* 0x7ff000001000742a */ /* 0x000e220003f4c200 */
[----:B------:R-:W-:-:S02]  /*4810*/  FSEL R29, R29, c[0x0][0x174], P4 ;  /* 0x00005d001d1d7a08 */ /* 0x000fc40002000000 */
[----:B-1----:R-:W-:Y:S01]  /*4820*/  FSEL R30, R30, c[0x0][0x170], P3 ;  /* 0x00005c001e1e7a08 */ /* 0x002fe20001800000 */
[----:B------:R-:W1:Y:S01]  /*4830*/  DSETP.GTU.AND P6, PT, |R18|, +INF , PT ;  /* 0x7ff000001200742a */ /* 0x000e620003fcc200 */
[----:B------:R-:W-:Y:S02]  /*4840*/  FSEL R31, R31, c[0x0][0x174], P3 ;  /* 0x00005d001f1f7a08 */ /* 0x000fe40001800000 */
[----:B0-----:R-:W-:Y:S02]  /*4850*/  FSEL R28, R28, c[0x0][0x168], !P2 ;  /* 0x00005a001c1c7a08 */ /* 0x001fe40005000000 */
[----:B------:R-:W-:Y:S02]  /*4860*/  FSEL R29, R29, c[0x0][0x16c], !P2 ;  /* 0x00005b001d1d7a08 */ /* 0x000fe40005000000 */
[----:B-1----:R-:W-:Y:S02]  /*4870*/  FSEL R30, R30, c[0x0][0x168], !P6 ;  /* 0x00005a001e1e7a08 */ /* 0x002fe40007000000 */
[----:B------:R-:W-:-:S02]  /*4880*/  FSEL R31, R31, c[0x0][0x16c], !P6 ;  /* 0x00005b001f1f7a08 */ /* 0x000fc40007000000 */
.L_x_3683:
[----:B------:R-:W-:Y:S05]  /*4890*/  BSYNC B0 ;  /* 0x0000000000007941 */ /* 0x000fea0003800000 */
.L_x_3682:
[----:B------:R-:W-:Y:S01]  /*48a0*/  BSSY B0, `(.L_x_3684) ;  /* 0x0000017000007945 */ /* 0x000fe20003800000 */
[----:B-1---5:R-:W-:Y:S01]  /*48b0*/  CS2R R18, SRZ ;  /* 0x0000000000127805 */ /* 0x022fe2000001ff00 */
[----:B------:R-:W-:Y:S01]  /*48c0*/  CS2R R26, SRZ ;  /* 0x00000000001a7805 */ /* 0x000fe2000001ff00 */
[----:B--2---:R-:W-:Y:S01]  /*48d0*/  CS2R R24, SRZ ;  /* 0x0000000000187805 */ /* 0x004fe2000001ff00 */
[----:B------:R-:W-:Y:S05]  /*48e0*/  @P1 BRA `(.L_x_3685) ;  /* 0x0000012000001947 */ /* 0x000fea0003800000 */
[----:B---3--:R-:W0:-:S04]  /*48f0*/  DSETP.NEU.AND P2, PT, R32, -INF , PT ;  /* 0xfff000002000742a */ /* 0x008e080003f4d000 */
        /* <DEDUP_REMOVED lines=17> */
.L_x_3685:
[----:B------:R-:W-:Y:S05]  /*4a10*/  BSYNC B0 ;  /* 0x0000000000007941 */ /* 0x000fea0003800000 */
.L_x_3684:
[----:B---3--:R-:W0:Y:S01]  /*4a20*/  LDC.U8 R32, c[0x0][0x1a4] ;  /* 0x00006900ff207b82 */ /* 0x008e220000000000 */
[----:B------:R-:W-:Y:S01]  /*4a30*/  IADD3 R3, R38, 0x180, RZ ;  /* 0x0000018026037810 */ /* 0x000fe20007ffe0ff */
[----:B------:R-:W-:Y:S01]  /*4a40*/  BSSY B0, `(.L_x_3686) ;  /* 0x0000016000007945 */ /* 0x000fe20003800000 */
[----:B------:R-:W-:-:S02]  /*4a50*/  CS2R R16, SRZ ;  /* 0x0000000000107805 */ /* 0x000fc4000001ff00 */
[----:B------:R-:W-:-:S13]  /*4a60*/  ISETP.GE.AND P1, PT, R3, R36, PT ;  /* 0x000000240300720c */ /* 0x000fda0003f26270 */
[----:B------:R-:W-:Y:S05]  /*4a70*/  @P1 BRA `(.L_x_3687) ;  /* 0x0000012000001947 */ /* 0x000fea0003800000 */
[----:B------:R-:W1:-:S04]  /*4a80*/  DSETP.NEU.AND P2, PT, R20, -INF , PT ;  /* 0xfff000001400742a */ /* 0x000e480003f4d000 */
[----:B------:R-:W2:Y:S02]  /*4a90*/  DSETP.NEU.AND P4, PT, R22, -INF , PT ;  /* 0xfff000001600742a */ /* 0x000ea40003f8d000 */
[----:B-1----:R-:W-:Y:S02]  /*4aa0*/  FSEL R16, R20, c[0x0][0x178], P2 ;  /* 0x00005e0014107a08 */ /* 0x002fe40001000000 */
[----:B------:R-:W1:Y:S01]  /*4ab0*/  DSETP.NEU.AND P3, PT, R20, +INF , PT ;  /* 0x7ff000001400742a */ /* 0x000e620003f6d000 */
[----:B------:R-:W-:Y:S02]  /*4ac0*/  FSEL R17, R21, c[0x0][0x17c], P2 ;  /* 0x00005f0015117a08 */ /* 0x000fe40001000000 */
[----:B--2---:R-:W-:Y:S01]  /*4ad0*/  FSEL R18, R22, c[0x0][0x178], P4 ;  /* 0x00005e0016127a08 */ /* 0x004fe20002000000 */
[----:B------:R-:W2:Y:S01]  /*4ae0*/  DSETP.NEU.AND P5, PT, R22, +INF , PT ;  /* 0x7ff000001600742a */ /* 0x000ea20003fad000 */
[----:B------:R-:W-:Y:S02]  /*4af0*/  FSEL R19, R23, c[0x0][0x17c], P4 ;  /* 0x00005f0017137a08 */ /* 0x000fe40002000000 */
[----:B-1----:R-:W-:Y:S01]  /*4b00*/  FSEL R16, R16, c[0x0][0x170], P3 ;  /* 0x00005c0010107a08 */ /* 0x002fe20001800000 */
[----:B------:R-:W1:Y:S01]  /*4b10*/  DSETP.GTU.AND P1, PT, |R20|, +INF , PT ;  /* 0x7ff000001400742a */ /* 0x000e620003f2c200 */
[----:B------:R-:W-:-:S02]  /*4b20*/  FSEL R17, R17, c[0x0][0x174], P3 ;  /* 0x00005d0011117a08 */ /* 0x000fc40001800000 */
[----:B--2---:R-:W-:Y:S01]  /*4b30*/  FSEL R18, R18, c[0x0][0x170], P5 ;  /* 0x00005c0012127a08 */ /* 0x004fe20002800000 */
[----:B------:R-:W2:Y:S01]  /*4b40*/  DSETP.GTU.AND P2, PT, |R22|, +INF , PT ;  /* 0x7ff000001600742a */ /* 0x000ea20003f4c200 */
[----:B------:R-:W-:Y:S02]  /*4b50*/  FSEL R19, R19, c[0x0][0x174], P5 ;  /* 0x00005d0013137a08 */ /* 0x000fe40002800000 */
[----:B-1----:R-:W-:Y:S02]  /*4b60*/  FSEL R16, R16, c[0x0][0x168], !P1 ;  /* 0x00005a0010107a08 */ /* 0x002fe40004800000 */
[----:B------:R-:W-:Y:S02]  /*4b70*/  FSEL R17, R17, c[0x0][0x16c], !P1 ;  /* 0x00005b0011117a08 */ /* 0x000fe40004800000 */
[----:B--2---:R-:W-:Y:S02]  /*4b80*/  FSEL R18, R18, c[0x0][0x168], !P2 ;  /* 0x00005a0012127a08 */ /* 0x004fe40005000000 */
[----:B------:R-:W-:-:S02]  /*4b90*/  FSEL R19, R19, c[0x0][0x16c], !P2 ;  /* 0x00005b0013137a08 */ /* 0x000fc40005000000 */
.L_x_3687:
[----:B------:R-:W-:Y:S05]  /*4ba0*/  BSYNC B0 ;  /* 0x0000000000007941 */ /* 0x000fea0003800000 */
.L_x_3686:
[----:B------:R-:W-:Y:S01]  /*4bb0*/  BSSY B6, `(.L_x_3688) ;  /* 0x000011d000067945 */ /* 0x000fe20003800000 */
        /* <DEDUP_REMOVED lines=20> */
.L_x_3693:
[----:B------:R-:W0:Y:S01]  /*4d00*/  F2I.S64.F64.TRUNC R4, R4 ;  /* 0x0000000400047311 */ /* 0x000e22000030d900 */
[----:B------:R-:W-:Y:S02]  /*4d10*/  IMAD.MOV.U32 R38, RZ, RZ, R37 ;  /* 0x000000ffff267224 */ /* 0x000fe400078e0025 */
[----:B0-----:R-:W-:-:S05]  /*4d20*/  IMAD.MOV.U32 R3, RZ, RZ, R4 ;  /* 0x000000ffff037224 */ /* 0x001fca00078e0004 */
[----:B------:R0:W-:Y:S01]  /*4d30*/  STG.E.U8 [R8.64], R3 ;  /* 0x0000000308007986 */ /* 0x0001e2000c101124 */
[----:B------:R-:W-:Y:S05]  /*4d40*/  BRA `(.L_x_3689) ;  /* 0x0000103000007947 */ /* 0x000fea0003800000 */
.L_x_3692:
        /* <DEDUP_REMOVED lines=10> */
.L_x_3696:
[----:B------:R-:W0:Y:S01]  /*4df0*/  F2I.F64.TRUNC R5, R4 ;  /* 0x0000000400057311 */ /* 0x000e22000030d100 */
[----:B------:R-:W-:Y:S01]  /*4e00*/  IMAD.MOV.U32 R38, RZ, RZ, R37 ;  /* 0x000000ffff267224 */ /* 0x000fe200078e0025 */
[----:B0-----:R0:W-:Y:S01]  /*4e10*/  STG.E [R8.64], R5 ;  /* 0x0000000508007986 */ /* 0x0011e2000c101924 */
[----:B------:R-:W-:Y:S05]  /*4e20*/  BRA `(.L_x_3689) ;  /* 0x00000f5000007947 */ /* 0x000fea0003800000 */
.L_x_3695:
[----:B------:R-:W0:Y:S01]  /*4e30*/  F2I.F64.TRUNC R5, R4 ;  /* 0x0000000400057311 */ /* 0x000e22000030d100 */
[----:B------:R-:W-:Y:S01]  /*4e40*/  IMAD.MOV.U32 R38, RZ, RZ, R37 ;  /* 0x000000ffff267224 */ /* 0x000fe200078e0025 */
[----:B0-----:R0:W-:Y:S01]  /*4e50*/  STG.E.U16 [R8.64], R5 ;  /* 0x0000000508007986 */ /* 0x0011e2000c101524 */
[----:B------:R-:W-:Y:S05]  /*4e60*/  BRA `(.L_x_3689) ;  /* 0x00000f1000007947 */ /* 0x000fea0003800000 */
.L_x_3691:
        /* <DEDUP_REMOVED lines=12> */
.L_x_3698:
[----:B------:R-:W0:Y:S01]  /*4f30*/  F2F.F32.F64 R0, R4 ;  /* 0x0000000400007310 */ /* 0x000e220000301000 */
[----:B------:R-:W0:Y:S01]  /*4f40*/  DSETP.GEU.AND P0, PT, |R4|, c[0x2][0x0], PT ;  /* 0x008000000400762a */ /* 0x000e220003f0e200 */
[----:B------:R-:W-:-:S13]  /*4f50*/  IMAD.MOV.U32 R38, RZ, RZ, R37 ;  /* 0x000000ffff267224 */ /* 0x000fda00078e0025 */
[----:B0-----:R-:W-:-:S05]  /*4f60*/  @!P0 FMUL R0, R0, 1.175494350822287508e-38 ;  /* 0x0080000000008820 */ /* 0x001fca0000400000 */
[----:B------:R-:W-:-:S05]  /*4f70*/  F2FP.PACK_AB R0, RZ, R0 ;  /* 0x00000000ff00723e */ /* 0x000fca00000000ff */
[----:B------:R0:W-:Y:S01]  /*4f80*/  STG.E.U16 [R8.64], R0 ;  /* 0x0000000008007986 */ /* 0x0001e2000c101524 */
[----:B------:R-:W-:Y:S05]  /*4f90*/  BRA `(.L_x_3689) ;  /* 0x00000de000007947 */ /* 0x000fea0003800000 */
.L_x_3697:
        /* <DEDUP_REMOVED lines=8> */
[----:B------:R-:W-:-:S03]  /*5020*/  IMAD.MOV.U32 R38, RZ, RZ, R37 ;  /* 0x000000ffff267224 */ /* 0x000fc600078e0025 */
[----:B------:R-:W1:-:S03]  /*5030*/  DSETP.GEU.AND P1, PT, |R4|, c[0x2][0x0], PT ;  /* 0x008000000400762a */ /* 0x000e460003f2e200 */
[----:B------:R-:W1:Y:S07]  /*5040*/  F2F.F32.F64 R10, R4 ;  /* 0x00000004000a7310 */ /* 0x000e6e0000301000 */
[----:B0-----:R-:W-:-:S04]  /*5050*/  @!P0 FMUL R11, R11, 1.175494350822287508e-38 ;  /* 0x008000000b0b8820 */ /* 0x001fc80000400000 */
[----:B-1----:R-:W-:-:S05]  /*5060*/  @!P1 FMUL R10, R10, 1.175494350822287508e-38 ;  /* 0x008000000a0a9820 */ /* 0x002fca0000400000 */
[----:B------:R0:W-:Y:S01]  /*5070*/  STG.E.64 [R8.64], R10 ;  /* 0x0000000a08007986 */ /* 0x0001e2000c101b24 */
[----:B------:R-:W-:Y:S05]  /*5080*/  BRA `(.L_x_3689) ;  /* 0x00000cf000007947 */ /* 0x000fea0003800000 */
.L_x_3700:
[----:B------:R-:W0:Y:S01]  /*5090*/  F2F.F32.F64 R3, R4 ;  /* 0x0000000400037310 */ /* 0x000e220000301000 */
[----:B------:R-:W0:Y:S01]  /*50a0*/  DSETP.GEU.AND P0, PT, |R4|, c[0x2][0x0], PT ;  /* 0x008000000400762a */ /* 0x000e220003f0e200 */
[----:B------:R-:W-:-:S03]  /*50b0*/  IMAD.MOV.U32 R38, RZ, RZ, R37 ;  /* 0x000000ffff267224 */ /* 0x000fc600078e0025 */
[----:B------:R-:W1:-:S03]  /*50c0*/  DSETP.GEU.AND P1, PT, |R6|, c[0x2][0x0], PT ;  /* 0x008000000600762a */ /* 0x000e460003f2e200 */
[----:B------:R-:W1:Y:S07]  /*50d0*/  F2F.F32.F64 R0, R6 ;  /* 0x0000000600007310 */ /* 0x000e6e0000301000 */
[----:B0-----:R-:W-:-:S04]  /*50e0*/  @!P0 FMUL R3, R3, 1.175494350822287508e-38 ;  /* 0x0080000003038820 */ /* 0x001fc80000400000 */
[----:B-1----:R-:W-:-:S05]  /*50f0*/  @!P1 FMUL R0, R0, 1.175494350822287508e-38 ;  /* 0x0080000000009820 */ /* 0x002fca0000400000 */
[----:B------:R-:W-:-:S05]  /*5100*/  F2FP.PACK_AB R3, R0, R3 ;  /* 0x000000030003723e */ /* 0x000fca00000000ff */
[----:B------:R0:W-:Y:S01]  /*5110*/  STG.E [R8.64], R3 ;  /* 0x0000000308007986 */ /* 0x0001e2000c101924 */
[----:B------:R-:W-:Y:S05]  /*5120*/  BRA `(.L_x_3689) ;  /* 0x00000c5000007947 */ /* 0x000fea0003800000 */
.L_x_3699:
[----:B------:R0:W-:Y:S01]  /*5130*/  STG.E.64 [R8.64], R4 ;  /* 0x0000000408007986 */ /* 0x0001e2000c101b24 */
[----:B------:R-:W-:Y:S01]  /*5140*/  IMAD.MOV.U32 R38, RZ, RZ, R37 ;  /* 0x000000ffff267224 */ /* 0x000fe200078e0025 */
[----:B------:R-:W-:Y:S05]  /*5150*/  BRA `(.L_x_3689) ;  /* 0x00000c2000007947 */ /* 0x000fea0003800000 */
.L_x_3690:
        /* <DEDUP_REMOVED lines=10> */
[----:B0-----:R-:W0:-:S06]  /*5200*/  DSETP.NEU.OR P0, PT, R4, RZ, P0 ;  /* 0x000000ff0400722a */ /* 0x001e0c000070d400 */
[----:B0-----:R-:W-:-:S05]  /*5210*/  SEL R3, RZ, 0x1, !P0 ;  /* 0x00000001ff037807 */ /* 0x001fca0004000000 */
[----:B------:R0:W-:Y:S01]  /*5220*/  STG.E.U8 [R8.64], R3 ;  /* 0x0000000308007986 */ /* 0x0001e2000c101124 */
[----:B------:R-:W-:Y:S05]  /*5230*/  BRA `(.L_x_3689) ;  /* 0x00000b4000007947 */ /* 0x000fea0003800000 */
.L_x_3703:
[----:B------:R0:W-:Y:S01]  /*5240*/  STG.E.128 [R8.64], R4 ;  /* 0x0000000408007986 */ /* 0x0001e2000c101d24 */
[----:B------:R-:W-:Y:S01]  /*5250*/  IMAD.MOV.U32 R38, RZ, RZ, R37 ;  /* 0x000000ffff267224 */ /* 0x000fe200078e0025 */
[----:B------:R-:W-:Y:S05]  /*5260*/  BRA `(.L_x_3689) ;  /* 0x00000b1000007947 */ /* 0x000fea0003800000 */
.L_x_3702:
        /* <DEDUP_REMOVED lines=23> */
.L_x_3707:
[----:B------:R-:W-:Y:S05]  /*53e0*/  BSYNC B0 ;  /* 0x0000000000007941 */ /* 0x000fea0003800000 */
.L_x_3706:
[----:B------:R-:W-:Y:S01]  /*53f0*/  LOP3.LUT R7, R0, R7, RZ, 0xfc, !PT ;  /* 0x0000000700077212 */ /* 0x000fe200078efcff */
[----:B------:R-:W-:-:S04]  /*5400*/  IMAD.MOV.U32 R38, RZ, RZ, R37 ;  /* 0x000000ffff267224 */ /* 0x000fc800078e0025 */
[----:B------:R0:W-:Y:S01]  /*5410*/  STG.E.U8 [R8.64], R7 ;  /* 0x0000000708007986 */ /* 0x0001e2000c101124 */
[----:B------:R-:W-:Y:S05]  /*5420*/  BRA `(.L_x_3689) ;  /* 0x0000095000007947 */ /* 0x000fea0003800000 */
.L_x_3705:
        /* <DEDUP_REMOVED lines=15> */
.L_x_3709:
[----:B------:R-:W-:Y:S01]  /*5520*/  IMAD.MOV.U32 R0, RZ, RZ, 0x7f ;  /* 0x0000007fff007424 */ /* 0x000fe200078e00ff */
[----:B------:R-:W-:-:S04]  /*5530*/  ISETP.GT.U32.AND P0, PT, R3, 0x7f800000, PT ;  /* 0x7f8000000300780c */ /* 0x000fc80003f04070 */
[----:B------:R-:W-:-:S04]  /*5540*/  SEL R0, R0, 0x7c, P0 ;  /* 0x0000007c00007807 */ /* 0x000fc80000000000 */
.L_x_3710:
[----:B------:R-:W-:Y:S05]  /*5550*/  BSYNC B0 ;  /* 0x0000000000007941 */ /* 0x000fea0003800000 */
.L_x_3708:
[----:B------:R-:W-:Y:S01]  /*5560*/  LOP3.LUT R3, R7, 0x80000000, RZ, 0xc0, !PT ;  /* 0x8000000007037812 */ /* 0x000fe200078ec0ff */
[----:B------:R-:W-:-:S03]  /*5570*/  IMAD.MOV.U32 R38, RZ, RZ, R37 ;  /* 0x000000ffff267224 */ /* 0x000fc600078e0025 */
[----:B------:R-:W-:-:S04]  /*5580*/  SHF.R.U32.HI R3, RZ, 0x18, R3 ;  /* 0x00000018ff037819 */ /* 0x000fc80000011603 */
[----:B------:R-:W-:-:S05]  /*5590*/  LOP3.LUT R3, R0, R3, RZ, 0xfc, !PT ;  /* 0x0000000300037212 */ /* 0x000fca00078efcff */
[----:B------:R0:W-:Y:S01]  /*55a0*/  STG.E.U8 [R8.64], R3 ;  /* 0x0000000308007986 */ /* 0x0001e2000c101124 */
[----:B------:R-:W-:Y:S05]  /*55b0*/  BRA `(.L_x_3689) ;  /* 0x000007c000007947 */ /* 0x000fea0003800000 */
.L_x_3704:
[----:B------:R-:W0:Y:S01]  /*55c0*/  F2F.F32.F64 R0, R4 ;  /* 0x0000000400007310 */ /* 0x000e220000301000 */
[----:B------:R-:W0:Y:S01]  /*55d0*/  DSETP.GEU.AND P0, PT, |R4|, c[0x2][0x0], PT ;  /* 0x008000000400762a */ /* 0x000e220003f0e200 */
[----:B------:R-:W-:-:S13]  /*55e0*/  IMAD.MOV.U32 R38, RZ, RZ, R37 ;  /* 0x000000ffff267224 */ /* 0x000fda00078e0025 */
[----:B0-----:R-:W-:-:S05]  /*55f0*/  @!P0 FMUL R0, R0, 1.175494350822287508e-38 ;  /* 0x0080000000008820 */ /* 0x001fca0000400000 */
[----:B------:R-:W-:-:S05]  /*5600*/  F2FP.BF16.PACK_AB R0, RZ, R0 ;  /* 0x00000000ff00723e */ /* 0x000fca00000010ff */
[----:B------:R0:W-:Y:S01]  /*5610*/  STG.E.U16 [R8.64], R0 ;  /* 0x0000000008007986 */ /* 0x0001e2000c101524 */
[----:B------:R-:W-:Y:S05]  /*5620*/  BRA `(.L_x_3689) ;  /* 0x0000075000007947 */ /* 0x000fea0003800000 */
.L_x_3701:
        /* <DEDUP_REMOVED lines=12> */
.L_x_3713:
        /* <DEDUP_REMOVED lines=19> */
.L_x_3716:
[----:B------:R-:W-:-:S04]  /*5820*/  LOP3.LUT R0, R7, 0x80000000, RZ, 0xc0, !PT ;  /* 0x8000000007007812 */ /* 0x000fc800078ec0ff */
[----:B------:R-:W-:-:S04]  /*5830*/  SHF.R.U32.HI R0, RZ, 0x18, R0 ;  /* 0x00000018ff007819 */ /* 0x000fc80000011600 */
[----:B------:R-:W-:Y:S02]  /*5840*/  LOP3.LUT R0, R3, R0, RZ, 0xfc, !PT ;  /* 0x0000000003007212 */ /* 0x000fe400078efcff */
.L_x_3715:
[----:B------:R-:W-:Y:S05]  /*5850*/  BSYNC B0 ;  /* 0x0000000000007941 */ /* 0x000fea0003800000 */
.L_x_3714:
[----:B------:R0:W-:Y:S01]  /*5860*/  STG.E.U8 [R8.64], R0 ;  /* 0x0000000008007986 */ /* 0x0001e2000c101124 */
[----:B------:R-:W-:Y:S01]  /*5870*/  IMAD.MOV.U32 R38, RZ, RZ, R37 ;  /* 0x000000ffff267224 */ /* 0x000fe200078e0025 */
[----:B------:R-:W-:Y:S05]  /*5880*/  BRA `(.L_x_3689) ;  /* 0x000004f000007947 */ /* 0x000fea0003800000 */
.L_x_3712:
        /* <DEDUP_REMOVED lines=19> */
.L_x_3719:
[----:B------:R-:W-:-:S04]  /*59c0*/  LOP3.LUT R0, R7, 0x80000000, RZ, 0xc0, !PT ;  /* 0x8000000007007812 */ /* 0x000fc800078ec0ff */
[----:B------:R-:W-:-:S04]  /*59d0*/  SHF.R.U32.HI R0, RZ, 0x18, R0 ;  /* 0x00000018ff007819 */ /* 0x000fc80000011600 */
[----:B------:R-:W-:Y:S02]  /*59e0*/  LOP3.LUT R0, R3, R0, RZ, 0xfc, !PT ;  /* 0x0000000003007212 */ /* 0x000fe400078efcff */
.L_x_3718:
[----:B------:R-:W-:Y:S05]  /*59f0*/  BSYNC B0 ;  /* 0x0000000000007941 */ /* 0x000fea0003800000 */
.L_x_3717:
[----:B------:R0:W-:Y:S01]  /*5a00*/  STG.E.U8 [R8.64], R0 ;  /* 0x0000000008007986 */ /* 0x0001e2000c101124 */
[----:B------:R-:W-:Y:S01]  /*5a10*/  IMAD.MOV.U32 R38, RZ, RZ, R37 ;  /* 0x000000ffff267224 */ /* 0x000fe200078e0025 */
[----:B------:R-:W-:Y:S05]  /*5a20*/  BRA `(.L_x_3689) ;  /* 0x0000035000007947 */ /* 0x000fea0003800000 */
.L_x_3711:
        /* <DEDUP_REMOVED lines=25> */
.L_x_3694:
        /* <DEDUP_REMOVED lines=21> */
.L_x_3721:
[----:B------:R-:W0:Y:S01]  /*5d10*/  F2I.U64.F64.TRUNC R4, R4 ;  /* 0x0000000400047311 */ /* 0x000e22000030d800 */
[----:B------:R-:W-:Y:S01]  /*5d20*/  IMAD.MOV.U32 R38, RZ, RZ, R37 ;  /* 0x000000ffff267224 */ /* 0x000fe200078e0025 */
[----:B0-----:R0:W-:Y:S01]  /*5d30*/  STG.E.64 [R8.64], R4 ;  /* 0x0000000408007986 */ /* 0x0011e2000c101b24 */
[----:B------:R-:W-:Y:S05]  /*5d40*/  BRA `(.L_x_3689) ;  /* 0x0000003000007947 */ /* 0x000fea0003800000 */
.L_x_3720:
[----:B------:R-:W0:Y:S01]  /*5d50*/  F2I.U32.F64.TRUNC R5, R4 ;  /* 0x0000000400057311 */ /* 0x000e22000030d000 */
[----:B------:R-:W-:Y:S01]  /*5d60*/  IMAD.MOV.U32 R38, RZ, RZ, R37 ;  /* 0x000000ffff267224 */ /* 0x000fe200078e0025 */
[----:B0-----:R0:W-:Y:S06]  /*5d70*/  STG.E [R8.64], R5 ;  /* 0x0000000508007986 */ /* 0x0011ec000c101924 */
.L_x_3689:
[----:B------:R-:W-:Y:S05]  /*5d80*/  BSYNC B6 ;  /* 0x0000000000067941 */ /* 0x000fea0003800000 */
.L_x_3688:
        /* <DEDUP_REMOVED lines=22> */
.L_x_3727:
[----:B------:R-:W0:Y:S02]  /*5ef0*/  F2I.S64.F64.TRUNC R28, R28 ;  /* 0x0000001c001c7311 */ /* 0x000e24000030d900 */
[----:B0-----:R-:W-:-:S05]  /*5f00*/  IMAD.MOV.U32 R3, RZ, RZ, R28 ;  /* 0x000000ffff037224 */ /* 0x001fca00078e001c */
[----:B------:R0:W-:Y:S01]  /*5f10*/  STG.E.U8 [R4.64], R3 ;  /* 0x0000000304007986 */ /* 0x0001e2000c101124 */
[----:B------:R-:W-:Y:S05]  /*5f20*/  BRA `(.L_x_3729) ;  /* 0x00000ef000007947 */ /* 0x000fea0003800000 */
.L_x_3726:
        /* <DEDUP_REMOVED lines=9> */
.L_x_3731:
[----:B------:R-:W0:Y:S02]  /*5fc0*/  F2I.F64.TRUNC R29, R28 ;  /* 0x0000001c001d7311 */ /* 0x000e24000030d100 */
[----:B0-----:R0:W-:Y:S01]  /*5fd0*/  STG.E [R4.64], R29 ;  /* 0x0000001d04007986 */ /* 0x0011e2000c101924 */
[----:B------:R-:W-:Y:S05]  /*5fe0*/  BRA `(.L_x_3729) ;  /* 0x00000e3000007947 */ /* 0x000fea0003800000 */
.L_x_3730:
[----:B------:R-:W0:Y:S02]  /*5ff0*/  F2I.F64.TRUNC R29, R28 ;  /* 0x0000001c001d7311 */ /* 0x000e24000030d100 */
[----:B0-----:R0:W-:Y:S01]  /*6000*/  STG.E.U16 [R4.64], R29 ;  /* 0x0000001d04007986 */ /* 0x0011e2000c101524 */
[----:B------:R-:W-:Y:S05]  /*6010*/  BRA `(.L_x_3729) ;  /* 0x00000e0000007947 */ /* 0x000fea0003800000 */
.L_x_3725:
        /* <DEDUP_REMOVED lines=11> */
.L_x_3733:
[----:B------:R-:W0:Y:S01]  /*60d0*/  F2F.F32.F64 R0, R28 ;  /* 0x0000001c00007310 */ /* 0x000e220000301000 */
[----:B------:R-:W0:-:S14]  /*60e0*/  DSETP.GEU.AND P0, PT, |R28|, c[0x2][0x0], PT ;  /* 0x008000001c00762a */ /* 0x000e1c0003f0e200 */
[----:B0-----:R-:W-:-:S05]  /*60f0*/  @!P0 FMUL R0, R0, 1.175494350822287508e-38 ;  /* 0x0080000000008820 */ /* 0x001fca0000400000 */
[----:B------:R-:W-:-:S05]  /*6100*/  F2FP.PACK_AB R0, RZ, R0 ;  /* 0x00000000ff00723e */ /* 0x000fca00000000ff */
[----:B------:R0:W-:Y:S01]  /*6110*/  STG.E.U16 [R4.64], R0 ;  /* 0x0000000004007986 */ /* 0x0001e2000c101524 */
[----:B------:R-:W-:Y:S05]  /*6120*/  BRA `(.L_x_3729) ;  /* 0x00000cf000007947 */ /* 0x000fea0003800000 */
.L_x_3732:
        /* <DEDUP_REMOVED lines=14> */
.L_x_3735:
        /* <DEDUP_REMOVED lines=9> */
.L_x_3734:
[----:B------:R0:W-:Y:S01]  /*62a0*/  STG.E.64 [R4.64], R28 ;  /* 0x0000001c04007986 */ /* 0x0001e2000c101b24 */
[----:B------:R-:W-:Y:S05]  /*62b0*/  BRA `(.L_x_3729) ;  /* 0x00000b6000007947 */ /* 0x000fea0003800000 */
.L_x_3724:
        /* <DEDUP_REMOVED lines=13> */
.L_x_3738:
[----:B------:R0:W-:Y:S01]  /*6390*/  STG.E.128 [R4.64], R28 ;  /* 0x0000001c04007986 */ /* 0x0001e2000c101d24 */
[----:B------:R-:W-:Y:S05]  /*63a0*/  BRA `(.L_x_3729) ;  /* 0x00000a7000007947 */ /* 0x000fea0003800000 */
.L_x_3737:
        /* <DEDUP_REMOVED lines=23> */
.L_x_3742:
[----:B------:R-:W-:Y:S05]  /*6520*/  BSYNC B0 ;  /* 0x0000000000007941 */ /* 0x000fea0003800000 */
.L_x_3741:
[----:B------:R-:W-:-:S05]  /*6530*/  LOP3.LUT R7, R0, R7, RZ, 0xfc, !PT ;  /* 0x0000000700077212 */ /* 0x000fca00078efcff */
[----:B------:R0:W-:Y:S01]  /*6540*/  STG.E.U8 [R4.64], R7 ;  /* 0x0000000704007986 */ /* 0x0001e2000c101124 */
[----:B------:R-:W-:Y:S05]  /*6550*/  BRA `(.L_x_3729) ;  /* 0x000008c000007947 */ /* 0x000fea0003800000 */
.L_x_3740:
        /* <DEDUP_REMOVED lines=15> */
.L_x_3744:
[----:B------:R-:W-:Y:S01]  /*6650*/  IMAD.MOV.U32 R0, RZ, RZ, 0x7f ;  /* 0x0000007fff007424 */ /* 0x000fe200078e00ff */
[----:B------:R-:W-:-:S04]  /*6660*/  ISETP.GT.U32.AND P0, PT, R3, 0x7f800000, PT ;  /* 0x7f8000000300780c */ /* 0x000fc80003f04070 */
[----:B------:R-:W-:-:S04]  /*6670*/  SEL R0, R0, 0x7c, P0 ;  /* 0x0000007c00007807 */ /* 0x000fc80000000000 */
.L_x_3745:
[----:B------:R-:W-:Y:S05]  /*6680*/  BSYNC B0 ;  /* 0x0000000000007941 */ /* 0x000fea0003800000 */
.L_x_3743:
[----:B------:R-:W-:-:S04]  /*6690*/  LOP3.LUT R3, R7, 0x80000000, RZ, 0xc0, !PT ;  /* 0x8000000007037812 */ /* 0x000fc800078ec0ff */
[----:B------:R-:W-:-:S04]  /*66a0*/  SHF.R.U32.HI R3, RZ, 0x18, R3 ;  /* 0x00000018ff037819 */ /* 0x000fc80000011603 */
[----:B------:R-:W-:-:S05]  /*66b0*/  LOP3.LUT R3, R0, R3, RZ, 0xfc, !PT ;  /* 0x0000000300037212 */ /* 0x000fca00078efcff */
[----:B------:R0:W-:Y:S01]  /*66c0*/  STG.E.U8 [R4.64], R3 ;  /* 0x0000000304007986 */ /* 0x0001e2000c101124 */
[----:B------:R-:W-:Y:S05]  /*66d0*/  BRA `(.L_x_3729) ;  /* 0x0000074000007947 */ /* 0x000fea0003800000 */
.L_x_3739:
[----:B------:R-:W0:Y:S01]  /*66e0*/  F2F.F32.F64 R0, R28 ;  /* 0x0000001c00007310 */ /* 0x000e220000301000 */
[----:B------:R-:W0:-:S14]  /*66f0*/  DSETP.GEU.AND P0, PT, |R28|, c[0x2][0x0], PT ;  /* 0x008000001c00762a */ /* 0x000e1c0003f0e200 */
[----:B0-----:R-:W-:-:S05]  /*6700*/  @!P0 FMUL R0, R0, 1.175494350822287508e-38 ;  /* 0x0080000000008820 */ /* 0x001fca0000400000 */
[----:B------:R-:W-:-:S05]  /*6710*/  F2FP.BF16.PACK_AB R0, RZ, R0 ;  /* 0x00000000ff00723e */ /* 0x000fca00000010ff */
[----:B------:R0:W-:Y:S01]  /*6720*/  STG.E.U16 [R4.64], R0 ;  /* 0x0000000004007986 */ /* 0x0001e2000c101524 */
[----:B------:R-:W-:Y:S05]  /*6730*/  BRA `(.L_x_3729) ;  /* 0x000006e000007947 */ /* 0x000fea0003800000 */
.L_x_3736:
        /* <DEDUP_REMOVED lines=11> */
.L_x_3748:
        /* <DEDUP_REMOVED lines=19> */
.L_x_3751:
[----:B------:R-:W-:-:S04]  /*6920*/  LOP3.LUT R0, R7, 0x80000000, RZ, 0xc0, !PT ;  /* 0x8000000007007812 */ /* 0x000fc800078ec0ff */
[----:B------:R-:W-:-:S04]  /*6930*/  SHF.R.U32.HI R0, RZ, 0x18, R0 ;  /* 0x00000018ff007819 */ /* 0x000fc80000011600 */
[----:B------:R-:W-:Y:S02]  /*6940*/  LOP3.LUT R0, R3, R0, RZ, 0xfc, !PT ;  /* 0x0000000003007212 */ /* 0x000fe400078efcff */
.L_x_3750:
[----:B------:R-:W-:Y:S05]  /*6950*/  BSYNC B0 ;  /* 0x0000000000007941 */ /* 0x000fea0003800000 */
.L_x_3749:
[----:B------:R0:W-:Y:S01]  /*6960*/  STG.E.U8 [R4.64], R0 ;  /* 0x0000000004007986 */ /* 0x0001e2000c101124 */
[----:B------:R-:W-:Y:S05]  /*6970*/  BRA `(.L_x_3729) ;  /* 0x000004a000007947 */ /* 0x000fea0003800000 */
.L_x_3747:
        /* <DEDUP_REMOVED lines=19> */
.L_x_3754:
[----:B------:R-:W-:-:S04]  /*6ab0*/  LOP3.LUT R0, R7, 0x80000000, RZ, 0xc0, !PT ;  /* 0x8000000007007812 */ /* 0x000fc800078ec0ff */
[----:B------:R-:W-:-:S04]  /*6ac0*/  SHF.R.U32.HI R0, RZ, 0x18, R0 ;  /* 0x00000018ff007819 */ /* 0x000fc80000011600 */
[----:B------:R-:W-:Y:S02]  /*6ad0*/  LOP3.LUT R0, R3, R0, RZ, 0xfc, !PT ;  /* 0x0000000003007212 */ /* 0x000fe400078efcff */
.L_x_3753:
[----:B------:R-:W-:Y:S05]  /*6ae0*/  BSYNC B0 ;  /* 0x0000000000007941 */ /* 0x000fea0003800000 */
.L_x_3752:
[----:B------:R0:W-:Y:S01]  /*6af0*/  STG.E.U8 [R4.64], R0 ;  /* 0x0000000004007986 */ /* 0x0001e2000c101124 */
[----:B------:R-:W-:Y:S05]  /*6b00*/  BRA `(.L_x_3729) ;  /* 0x0000031000007947 */ /* 0x000fea0003800000 */
.L_x_3746:
        /* <DEDUP_REMOVED lines=24> */
.L_x_3728:
        /* <DEDUP_REMOVED lines=20> */
.L_x_3756:
[----:B------:R-:W0:Y:S02]  /*6dd0*/  F2I.U64.F64.TRUNC R28, R28 ;  /* 0x0000001c001c7311 */ /* 0x000e24000030d800 */
[----:B0-----:R0:W-:Y:S01]  /*6de0*/  STG.E.64 [R4.64], R28 ;  /* 0x0000001c04007986 */ /* 0x0011e2000c101b24 */
[----:B------:R-:W-:Y:S05]  /*6df0*/  BRA `(.L_x_3729) ;  /* 0x0000002000007947 */ /* 0x000fea0003800000 */
.L_x_3755:
[----:B------:R-:W0:Y:S02]  /*6e00*/  F2I.U32.F64.TRUNC R29, R28 ;  /* 0x0000001c001d7311 */ /* 0x000e24000030d000 */
[----:B0-----:R0:W-:Y:S02]  /*6e10*/  STG.E [R4.64], R29 ;  /* 0x0000001d04007986 */ /* 0x0011e4000c101924 */
.L_x_3729:
        /* <DEDUP_REMOVED lines=22> */
.L_x_3760:
[----:B------:R-:W0:Y:S02]  /*6f80*/  F2I.S64.F64.TRUNC R24, R24 ;  /* 0x0000001800187311 */ /* 0x000e24000030d900 */
[----:B0-----:R-:W-:-:S05]  /*6f90*/  IMAD.MOV.U32 R3, RZ, RZ, R24 ;  /* 0x000000ffff037224 */ /* 0x001fca00078e0018 */
[----:B------:R0:W-:Y:S01]  /*6fa0*/  STG.E.U8 [R4.64], R3 ;  /* 0x0000000304007986 */ /* 0x0001e2000c101124 */
[----:B------:R-:W-:Y:S05]  /*6fb0*/  BRA `(.L_x_3762) ;  /* 0x00000ef000007947 */ /* 0x000fea0003800000 */
.L_x_3759:
        /* <DEDUP_REMOVED lines=9> */
.L_x_3764:
[----:B------:R-:W0:Y:S02]  /*7050*/  F2I.F64.TRUNC R25, R24 ;  /* 0x0000001800197311 */ /* 0x000e24000030d100 */
[----:B0-----:R0:W-:Y:S01]  /*7060*/  STG.E [R4.64], R25 ;  /* 0x0000001904007986 */ /* 0x0011e2000c101924 */
[----:B------:R-:W-:Y:S05]  /*7070*/  BRA `(.L_x_3762) ;  /* 0x00000e3000007947 */ /* 0x000fea0003800000 */
.L_x_3763:
[----:B------:R-:W0:Y:S02]  /*7080*/  F2I.F64.TRUNC R25, R24 ;  /* 0x0000001800197311 */ /* 0x000e24000030d100 */
[----:B0-----:R0:W-:Y:S01]  /*7090*/  STG.E.U16 [R4.64], R25 ;  /* 0x0000001904007986 */ /* 0x0011e2000c101524 */
[----:B------:R-:W-:Y:S05]  /*70a0*/  BRA `(.L_x_3762) ;  /* 0x00000e0000007947 */ /* 0x000fea0003800000 */
.L_x_3758:
        /* <DEDUP_REMOVED lines=11> */
.L_x_3766:
[----:B------:R-:W0:Y:S01]  /*7160*/  F2F.F32.F64 R0, R24 ;  /* 0x0000001800007310 */ /* 0x000e220000301000 */
[----:B------:R-:W0:-:S14]  /*7170*/  DSETP.GEU.AND P0, PT, |R24|, c[0x2][0x0], PT ;  /* 0x008000001800762a */ /* 0x000e1c0003f0e200 */
[----:B0-----:R-:W-:-:S05]  /*7180*/  @!P0 FMUL R0, R0, 1.175494350822287508e-38 ;  /* 0x0080000000008820 */ /* 0x001fca0000400000 */
[----:B------:R-:W-:-:S05]  /*7190*/  F2FP.PACK_AB R0, RZ, R0 ;  /* 0x00000000ff00723e */ /* 0x000fca00000000ff */
[----:B------:R0:W-:Y:S01]  /*71a0*/  STG.E.U16 [R4.64], R0 ;  /* 0x0000000004007986 */ /* 0x0001e2000c101524 */
[----:B------:R-:W-:Y:S05]  /*71b0*/  BRA `(.L_x_3762) ;  /* 0x00000cf000007947 */ /* 0x000fea0003800000 */
.L_x_3765:
        /* <DEDUP_REMOVED lines=14> */
.L_x_3768:
        /* <DEDUP_REMOVED lines=9> */
.L_x_3767:
[----:B------:R0:W-:Y:S01]  /*7330*/  STG.E.64 [R4.64], R24 ;  /* 0x0000001804007986 */ /* 0x0001e2000c101b24 */
[----:B------:R-:W-:Y:S05]  /*7340*/  BRA `(.L_x_3762) ;  /* 0x00000b6000007947 */ /* 0x000fea0003800000 */
.L_x_3757:
        /* <DEDUP_REMOVED lines=13> */
.L_x_3771:
[----:B------:R0:W-:Y:S01]  /*7420*/  STG.E.128 [R4.64], R24 ;  /* 0x0000001804007986 */ /* 0x0001e2000c101d24 */
[----:B------:R-:W-:Y:S05]  /*7430*/  BRA `(.L_x_3762) ;  /* 0x00000a7000007947 */ /* 0x000fea0003800000 */
.L_x_3770:
        /* <DEDUP_REMOVED lines=23> */
.L_x_3775:
[----:B------:R-:W-:Y:S05]  /*75b0*/  BSYNC B0 ;  /* 0x0000000000007941 */ /* 0x000fea0003800000 */
.L_x_3774:
[----:B------:R-:W-:-:S05]  /*75c0*/  LOP3.LUT R7, R0, R7, RZ, 0xfc, !PT ;  /* 0x0000000700077212 */ /* 0x000fca00078efcff */
[----:B------:R0:W-:Y:S01]  /*75d0*/  STG.E.U8 [R4.64], R7 ;  /* 0x0000000704007986 */ /* 0x0001e2000c101124 */
[----:B------:R-:W-:Y:S05]  /*75e0*/  BRA `(.L_x_3762) ;  /* 0x000008c000007947 */ /* 0x000fea0003800000 */
.L_x_3773:
        /* <DEDUP_REMOVED lines=15> */
.L_x_3777:
[----:B------:R-:W-:Y:S01]  /*76e0*/  IMAD.MOV.U32 R0, RZ, RZ, 0x7f ;  /* 0x0000007fff007424 */ /* 0x000fe200078e00ff */
[----:B------:R-:W-:-:S04]  /*76f0*/  ISETP.GT.U32.AND P0, PT, R3, 0x7f800000, PT ;  /* 0x7f8000000300780c */ /* 0x000fc80003f04070 */
[----:B------:R-:W-:-:S04]  /*7700*/  SEL R0, R0, 0x7c, P0 ;  /* 0x0000007c00007807 */ /* 0x000fc80000000000 */
.L_x_3778:
[----:B------:R-:W-:Y:S05]  /*7710*/  BSYNC B0 ;  /* 0x0000000000007941 */ /* 0x000fea0003800000 */
.L_x_3776:
[----:B------:R-:W-:-:S04]  /*7720*/  LOP3.LUT R3, R7, 0x80000000, RZ, 0xc0, !PT ;  /* 0x8000000007037812 */ /* 0x000fc800078ec0ff */
[----:B------:R-:W-:-:S04]  /*7730*/  SHF.R.U32.HI R3, RZ, 0x18, R3 ;  /* 0x00000018ff037819 */ /* 0x000fc80000011603 */
[----:B------:R-:W-:-:S05]  /*7740*/  LOP3.LUT R3, R0, R3, RZ, 0xfc, !PT ;  /* 0x0000000300037212 */ /* 0x000fca00078efcff */
[----:B------:R0:W-:Y:S01]  /*7750*/  STG.E.U8 [R4.64], R3 ;  /* 0x0000000304007986 */ /* 0x0001e2000c101124 */
[----:B------:R-:W-:Y:S05]  /*7760*/  BRA `(.L_x_3762) ;  /* 0x0000074000007947 */ /* 0x000fea0003800000 */
.L_x_3772:
[----:B------:R-:W0:Y:S01]  /*7770*/  F2F.F32.F64 R0, R24 ;  /* 0x0000001800007310 */ /* 0x000e220000301000 */
[----:B------:R-:W0:-:S14]  /*7780*/  DSETP.GEU.AND P0, PT, |R24|, c[0x2][0x0], PT ;  /* 0x008000001800762a */ /* 0x000e1c0003f0e200 */
[----:B0-----:R-:W-:-:S05]  /*7790*/  @!P0 FMUL R0, R0, 1.175494350822287508e-38 ;  /* 0x0080000000008820 */ /* 0x001fca0000400000 */
[----:B------:R-:W-:-:S05]  /*77a0*/  F2FP.BF16.PACK_AB R0, RZ, R0 ;  /* 0x00000000ff00723e */ /* 0x000fca00000010ff */
[----:B------:R0:W-:Y:S01]  /*77b0*/  STG.E.U16 [R4.64], R0 ;  /* 0x0000000004007986 */ /* 0x0001e2000c101524 */
[----:B------:R-:W-:Y:S05]  /*77c0*/  BRA `(.L_x_3762) ;  /* 0x000006e000007947 */ /* 0x000fea0003800000 */
.L_x_3769:
        /* <DEDUP_REMOVED lines=11> */
.L_x_3781:
        /* <DEDUP_REMOVED lines=19> */
.L_x_3784:
[----:B------:R-:W-:-:S04]  /*79b0*/  LOP3.LUT R0, R7, 0x80000000, RZ, 0xc0, !PT ;  /* 0x8000000007007812 */ /* 0x000fc800078ec0ff */
[----:B------:R-:W-:-:S04]  /*79c0*/  SHF.R.U32.HI R0, RZ, 0x18, R0 ;  /* 0x00000018ff007819 */ /* 0x000fc80000011600 */
[----:B------:R-:W-:Y:S02]  /*79d0*/  LOP3.LUT R0, R3, R0, RZ, 0xfc, !PT ;  /* 0x0000000003007212 */ /* 0x000fe400078efcff */
.L_x_3783:
[----:B------:R-:W-:Y:S05]  /*79e0*/  BSYNC B0 ;  /* 0x0000000000007941 */ /* 0x000fea0003800000 */
.L_x_3782:
[----:B------:R0:W-:Y:S01]  /*79f0*/  STG.E.U8 [R4.64], R0 ;  /* 0x0000000004007986 */ /* 0x0001e2000c101124 */
[----:B------:R-:W-:Y:S05]  /*7a00*/  BRA `(.L_x_3762) ;  /* 0x000004a000007947 */ /* 0x000fea0003800000 */
.L_x_3780:
        /* <DEDUP_REMOVED lines=19> */
.L_x_3787:
[----:B------:R-:W-:-:S04]  /*7b40*/  LOP3.LUT R0, R7, 0x80000000, RZ, 0xc0, !PT ;  /* 0x8000000007007812 */ /* 0x000fc800078ec0ff */
[----:B------:R-:W-:-:S04]  /*7b50*/  SHF.R.U32.HI R0, RZ, 0x18, R0 ;  /* 0x00000018ff007819 */ /* 0x000fc80000011600 */
[----:B------:R-:W-:Y:S02]  /*7b60*/  LOP3.LUT R0, R3, R0, RZ, 0xfc, !PT ;  /* 0x0000000003007212 */ /* 0x000fe400078efcff */
.L_x_3786:
[----:B------:R-:W-:Y:S05]  /*7b70*/  BSYNC B0 ;  /* 0x0000000000007941 */ /* 0x000fea0003800000 */
.L_x_3785:
[----:B------:R0:W-:Y:S01]  /*7b80*/  STG.E.U8 [R4.64], R0 ;  /* 0x0000000004007986 */ /* 0x0001e2000c101124 */
[----:B------:R-:W-:Y:S05]  /*7b90*/  BRA `(.L_x_3762) ;  /* 0x0000031000007947 */ /* 0x000fea0003800000 */
.L_x_3779:
        /* <DEDUP_REMOVED lines=24> */
.L_x_3761:
        /* <DEDUP_REMOVED lines=20> */
.L_x_3789:
[----:B------:R-:W0:Y:S02]  /*7e60*/  F2I.U64.F64.TRUNC R24, R24 ;  /* 0x0000001800187311 */ /* 0x000e24000030d800 */
[----:B0-----:R0:W-:Y:S01]  /*7e70*/  STG.E.64 [R4.64], R24 ;  /* 0x0000001804007986 */ /* 0x0011e2000c101b24 */
[----:B------:R-:W-:Y:S05]  /*7e80*/  BRA `(.L_x_3762) ;  /* 0x0000002000007947 */ /* 0x000fea0003800000 */
.L_x_3788:
[----:B------:R-:W0:Y:S02]  /*7e90*/  F2I.U32.F64.TRUNC R25, R24 ;  /* 0x0000001800197311 */ /* 0x000e24000030d000 */
[----:B0-----:R0:W-:Y:S02]  /*7ea0*/  STG.E [R4.64], R25 ;  /* 0x0000001904007986 */ /* 0x0011e4000c101924 */
.L_x_3762:
[----:B------:R-:W-:Y:S02]  /*7eb0*/  IADD3 R38, R38, 0x80, RZ ;  /* 0x0000008026267810 */ /* 0x000fe40007ffe0ff */
.L_x_3723:
[----:B------:R-:W-:Y:S05]  /*7ec0*/  BSYNC B6 ;  /* 0x0000000000067941 */ /* 0x000fea0003800000 */
.L_x_3722:
        /* <DEDUP_REMOVED lines=20> */
.L_x_3793:
[----:B------:R-:W0:Y:S02]  /*8010*/  F2I.S64.F64.TRUNC R16, R16 ;  /* 0x0000001000107311 */ /* 0x000e24000030d900 */
[----:B0-----:R-:W-:-:S05]  /*8020*/  IMAD.MOV.U32 R5, RZ, RZ, R16 ;  /* 0x000000ffff057224 */ /* 0x001fca00078e0010 */
[----:B------:R-:W-:Y:S01]  /*8030*/  STG.E.U8 [R2.64], R5 ;  /* 0x0000000502007986 */ /* 0x000fe2000c101124 */
[----:B------:R-:W-:Y:S05]  /*8040*/  EXIT ;  /* 0x000000000000794d */ /* 0x000fea0003800000 */
.L_x_3792:
        /* <DEDUP_REMOVED lines=9> */
.L_x_3796:
[----:B------:R-:W0:Y:S02]  /*80e0*/  F2I.F64.TRUNC R17, R16 ;  /* 0x0000001000117311 */ /* 0x000e24000030d100 */
[----:B0-----:R-:W-:Y:S01]  /*80f0*/  STG.E [R2.64], R17 ;  /* 0x0000001102007986 */ /* 0x001fe2000c101924 */
[----:B------:R-:W-:Y:S05]  /*8100*/  EXIT ;  /* 0x000000000000794d */ /* 0x000fea0003800000 */
.L_x_3795:
[----:B------:R-:W0:Y:S02]  /*8110*/  F2I.F64.TRUNC R17, R16 ;  /* 0x0000001000117311 */ /* 0x000e24000030d100 */
[----:B0-----:R-:W-:Y:S01]  /*8120*/  STG.E.U16 [R2.64], R17 ;  /* 0x0000001102007986 */ /* 0x001fe2000c101524 */
[----:B------:R-:W-:Y:S05]  /*8130*/  EXIT ;  /* 0x000000000000794d */ /* 0x000fea0003800000 */
.L_x_3791:
        /* <DEDUP_REMOVED lines=11> */
.L_x_3798:
[----:B------:R-:W0:Y:S01]  /*81f0*/  F2F.F32.F64 R0, R16 ;  /* 0x0000001000007310 */ /* 0x000e220000301000 */
[----:B------:R-:W0:-:S14]  /*8200*/  DSETP.GEU.AND P0, PT, |R16|, c[0x2][0x0], PT ;  /* 0x008000001000762a */ /* 0x000e1c0003f0e200 */
[----:B0-----:R-:W-:-:S05]  /*8210*/  @!P0 FMUL R0, R0, 1.175494350822287508e-38 ;  /* 0x0080000000008820 */ /* 0x001fca0000400000 */
[----:B------:R-:W-:-:S05]  /*8220*/  F2FP.PACK_AB R0, RZ, R0 ;  /* 0x00000000ff00723e */ /* 0x000fca00000000ff */
[----:B------:R-:W-:Y:S01]  /*8230*/  STG.E.U16 [R2.64], R0 ;  /* 0x0000000002007986 */ /* 0x000fe2000c101524 */
[----:B------:R-:W-:Y:S05]  /*8240*/  EXIT ;  /* 0x000000000000794d */ /* 0x000fea0003800000 */
.L_x_3797:
        /* <DEDUP_REMOVED lines=14> */
.L_x_3800:
        /* <DEDUP_REMOVED lines=9> */
.L_x_3799:
[----:B------:R-:W-:Y:S01]  /*83c0*/  STG.E.64 [R2.64], R16 ;  /* 0x0000001002007986 */ /* 0x000fe2000c101b24 */
[----:B------:R-:W-:Y:S05]  /*83d0*/  EXIT ;  /* 0x000000000000794d */ /* 0x000fea0003800000 */
.L_x_3790:
        /* <DEDUP_REMOVED lines=13> */
.L_x_3803:
[----:B------:R-:W-:Y:S01]  /*84b0*/  STG.E.128 [R2.64], R16 ;  /* 0x0000001002007986 */ /* 0x000fe2000c101d24 */
[----:B------:R-:W-:Y:S05]  /*84c0*/  EXIT ;  /* 0x000000000000794d */ /* 0x000fea0003800000 */
.L_x_3802:
        /* <DEDUP_REMOVED lines=23> */
.L_x_3807:
[----:B------:R-:W-:Y:S05]  /*8640*/  BSYNC B0 ;  /* 0x0000000000007941 */ /* 0x000fea0003800000 */
.L_x_3806:
[----:B------:R-:W-:-:S05]  /*8650*/  LOP3.LUT R5, R0, R5, RZ, 0xfc, !PT ;  /* 0x0000000500057212 */ /* 0x000fca00078efcff */
[----:B------:R-:W-:Y:S01]  /*8660*/  STG.E.U8 [R2.64], R5 ;  /* 0x0000000502007986 */ /* 0x000fe2000c101124 */
[----:B------:R-:W-:Y:S05]  /*8670*/  EXIT ;  /* 0x000000000000794d */ /* 0x000fea0003800000 */
.L_x_3805:
        /* <DEDUP_REMOVED lines=15> */
.L_x_3809:
[----:B------:R-:W-:Y:S01]  /*8770*/  IMAD.MOV.U32 R0, RZ, RZ, 0x7f ;  /* 0x0000007fff007424 */ /* 0x000fe200078e00ff */
[----:B------:R-:W-:-:S04]  /*8780*/  ISETP.GT.U32.AND P0, PT, R4, 0x7f800000, PT ;  /* 0x7f8000000400780c */ /* 0x000fc80003f04070 */
[----:B------:R-:W-:-:S04]  /*8790*/  SEL R0, R0, 0x7c, P0 ;  /* 0x0000007c00007807 */ /* 0x000fc80000000000 */
.L_x_3810:
[----:B------:R-:W-:Y:S05]  /*87a0*/  BSYNC B0 ;  /* 0x0000000000007941 */ /* 0x000fea0003800000 */
.L_x_3808:
[----:B------:R-:W-:-:S04]  /*87b0*/  LOP3.LUT R4, R5, 0x80000000, RZ, 0xc0, !PT ;  /* 0x8000000005047812 */ /* 0x000fc800078ec0ff */
[----:B------:R-:W-:-:S04]  /*87c0*/  SHF.R.U32.HI R5, RZ, 0x18, R4 ;  /* 0x00000018ff057819 */ /* 0x000fc80000011604 */
[----:B------:R-:W-:-:S05]  /*87d0*/  LOP3.LUT R5, R0, R5, RZ, 0xfc, !PT ;  /* 0x0000000500057212 */ /* 0x000fca00078efcff */
[----:B------:R-:W-:Y:S01]  /*87e0*/  STG.E.U8 [R2.64], R5 ;  /* 0x0000000502007986 */ /* 0x000fe2000c101124 */
[----:B------:R-:W-:Y:S05]  /*87f0*/  EXIT ;  /* 0x000000000000794d */ /* 0x000fea0003800000 */
.L_x_3804:
[----:B------:R-:W0:Y:S01]  /*8800*/  F2F.F32.F64 R0, R16 ;  /* 0x0000001000007310 */ /* 0x000e220000301000 */
[----:B------:R-:W0:-:S14]  /*8810*/  DSETP.GEU.AND P0, PT, |R16|, c[0x2][0x0], PT ;  /* 0x008000001000762a */ /* 0x000e1c0003f0e200 */
[----:B0-----:R-:W-:-:S05]  /*8820*/  @!P0 FMUL R0, R0, 1.175494350822287508e-38 ;  /* 0x0080000000008820 */ /* 0x001fca0000400000 */
[----:B------:R-:W-:-:S05]  /*8830*/  F2FP.BF16.PACK_AB R0, RZ, R0 ;  /* 0x00000000ff00723e */ /* 0x000fca00000010ff */
[----:B------:R-:W-:Y:S01]  /*8840*/  STG.E.U16 [R2.64], R0 ;  /* 0x0000000002007986 */ /* 0x000fe2000c101524 */
[----:B------:R-:W-:Y:S05]  /*8850*/  EXIT ;  /* 0x000000000000794d */ /* 0x000fea0003800000 */
.L_x_3801:
        /* <DEDUP_REMOVED lines=11> */
.L_x_3813:
        /* <DEDUP_REMOVED lines=19> */
.L_x_3816:
[----:B------:R-:W-:-:S04]  /*8a40*/  LOP3.LUT R0, R7, 0x80000000, RZ, 0xc0, !PT ;  /* 0x8000000007007812 */ /* 0x000fc800078ec0ff */
[----:B------:R-:W-:-:S04]  /*8a50*/  SHF.R.U32.HI R5, RZ, 0x18, R0 ;  /* 0x00000018ff057819 */ /* 0x000fc80000011600 */
[----:B------:R-:W-:-:S04]  /*8a60*/  LOP3.LUT R4, R4, R5, RZ, 0xfc, !PT ;  /* 0x0000000504047212 */ /* 0x000fc800078efcff */
[----:B------:R-:W-:Y:S02]  /*8a70*/  PRMT R0, R4, 0x7610, R0 ;  /* 0x0000761004007816 */ /* 0x000fe40000000000 */
.L_x_3815:
[----:B------:R-:W-:Y:S05]  /*8a80*/  BSYNC B0 ;  /* 0x0000000000007941 */ /* 0x000fea0003800000 */
.L_x_3814:
[----:B------:R-:W-:Y:S01]  /*8a90*/  STG.E.U8 [R2.64], R0 ;  /* 0x0000000002007986 */ /* 0x000fe2000c101124 */
[----:B------:R-:W-:Y:S05]  /*8aa0*/  EXIT ;  /* 0x000000000000794d */ /* 0x000fea0003800000 */
.L_x_3812:
        /* <DEDUP_REMOVED lines=19> */
.L_x_3819:
[----:B------:R-:W-:-:S04]  /*8be0*/  LOP3.LUT R0, R7, 0x80000000, RZ, 0xc0, !PT ;  /* 0x8000000007007812 */ /* 0x000fc800078ec0ff */
[----:B------:R-:W-:-:S04]  /*8bf0*/  SHF.R.U32.HI R5, RZ, 0x18, R0 ;  /* 0x00000018ff057819 */ /* 0x000fc80000011600 */
[----:B------:R-:W-:-:S04]  /*8c00*/  LOP3.LUT R4, R4, R5, RZ, 0xfc, !PT ;  /* 0x0000000504047212 */ /* 0x000fc800078efcff */
[----:B------:R-:W-:Y:S02]  /*8c10*/  PRMT R0, R4, 0x7610, R0 ;  /* 0x0000761004007816 */ /* 0x000fe40000000000 */
.L_x_3818:
[----:B------:R-:W-:Y:S05]  /*8c20*/  BSYNC B0 ;  /* 0x0000000000007941 */ /* 0x000fea0003800000 */
.L_x_3817:
[----:B------:R-:W-:Y:S01]  /*8c30*/  STG.E.U8 [R2.64], R0 ;  /* 0x0000000002007986 */ /* 0x000fe2000c101124 */
[----:B------:R-:W-:Y:S05]  /*8c40*/  EXIT ;  /* 0x000000000000794d */ /* 0x000fea0003800000 */
.L_x_3811:
        /* <DEDUP_REMOVED lines=24> */
.L_x_3794:
[----:B------:R-:W-:Y:S01]  /*8dd0*/  MOV R0, 0x1c0 ;  /* 0x000001c000007802 */ /* 0x000fe20000000f00 */
[----:B------:R-:W-:Y:S02]  /*8de0*/  IMAD.MOV.U32 R4, RZ, RZ, c[0x4][0x1a0] ;  /* 0x01006800ff047624 */ /* 0x000fe400078e00ff */
[----:B------:R-:W-:Y:S01]  /*8df0*/  IMAD.MOV.U32 R5, RZ, RZ, c[0x4][0x1a4] ;  /* 0x01006900ff057624 */ /* 0x000fe200078e00ff */
[----:B------:R0:W1:Y:S01]  /*8e00*/  LDC.64 R2, c[0x4][R0] ;  /* 0x0100000000027b82 */ /* 0x0000620000000a00 */
[----:B------:R-:W-:Y:S02]  /*8e10*/  IMAD.MOV.U32 R6, RZ, RZ, c[0x4][0x1a8] ;  /* 0x01006a00ff067624 */ /* 0x000fe400078e00ff */
[----:B------:R-:W-:Y:S02]  /*8e20*/  IMAD.MOV.U32 R7, RZ, RZ, c[0x4][0x1ac] ;  /* 0x01006b00ff077624 */ /* 0x000fe400078e00ff */
[----:B------:R-:W-:-:S02]  /*8e30*/  IMAD.MOV.U32 R8, RZ, RZ, 0x65 ;  /* 0x00000065ff087424 */ /* 0x000fc400078e00ff */
[----:B------:R-:W-:Y:S02]  /*8e40*/  IMAD.MOV.U32 R10, RZ, RZ, c[0x4][0xa8] ;  /* 0x01002a00ff0a7624 */ /* 0x000fe400078e00ff */
[----:B------:R-:W-:Y:S02]  /*8e50*/  IMAD.MOV.U32 R11, RZ, RZ, c[0x4][0xac] ;  /* 0x01002b00ff0b7624 */ /* 0x000fe400078e00ff */
[----:B------:R-:W-:Y:S02]  /*8e60*/  IMAD.MOV.U32 R12, RZ, RZ, 0x1 ;  /* 0x00000001ff0c7424 */ /* 0x000fe400078e00ff */
[----:B------:R-:W-:Y:S02]  /*8e70*/  IMAD.MOV.U32 R13, RZ, RZ, RZ ;  /* 0x000000ffff0d7224 */ /* 0x000fe400078e00ff */
[----:B0-----:R-:W-:Y:S01]  /*8e80*/  LEPC R14 ;  /* 0x00000000000e734e */ /* 0x001fe20000000000 */
[----:B------:R-:W-:Y:S02]  /*8e90*/  MOV R9, 0x8f00 ;  /* 0x00008f0000097802 */ /* 0x000fe40000000f00 */
[----:B------:R-:W-:Y:S02]  /*8ea0*/  MOV R20, 0x8e80 ;  /* 0x00008e8000147802 */ /* 0x000fe40000000f00 */
[----:B------:R-:W-:-:S02]  /*8eb0*/  MOV R21, 0x0 ;  /* 0x0000000000157802 */ /* 0x000fc40000000f00 */
[----:B------:R-:W-:Y:S02]  /*8ec0*/  MOV R0, 0x0 ;  /* 0x0000000000007802 */ /* 0x000fe40000000f00 */
[----:B------:R-:W-:-:S04]  /*8ed0*/  IADD3 R20, P0, P1, -R20, R9, R14 ;  /* 0x0000000914147210 */ /* 0x000fc8000791e10e */
[----:B------:R-:W-:-:S04]  /*8ee0*/  IADD3.X R21, ~R0, R21, R15, P0, P1 ;  /* 0x0000001500157210 */ /* 0x000fc800007e250f */
[----:B-1----:R-:W-:Y:S05]  /*8ef0*/  CALL.ABS.NOINC R2 ;  /* 0x0000000002007343 */ /* 0x002fea0003c00000 */
[----:B------:R-:W-:Y:S05]  /*8f00*/  EXIT ;  /* 0x000000000000794d */ /* 0x000fea0003800000 */
.L_x_3821:
[----:B------:R-:W0:Y:S02]  /*8f10*/  F2I.U64.F64.TRUNC R16, R16 ;  /* 0x0000001000107311 */ /* 0x000e24000030d800 */
[----:B0-----:R-:W-:Y:S01]  /*8f20*/  STG.E.64 [R2.64], R16 ;  /* 0x0000001002007986 */ /* 0x001fe2000c101b24 */
[----:B------:R-:W-:Y:S05]  /*8f30*/  EXIT ;  /* 0x000000000000794d */ /* 0x000fea0003800000 */
.L_x_3820:
[----:B------:R-:W0:Y:S02]  /*8f40*/  F2I.U32.F64.TRUNC R17, R16 ;  /* 0x0000001000117311 */ /* 0x000e24000030d000 */
[----:B0-----:R-:W-:Y:S01]  /*8f50*/  STG.E [R2.64], R17 ;  /* 0x0000001102007986 */ /* 0x001fe2000c101924 */
[----:B------:R-:W-:Y:S05]  /*8f60*/  EXIT ;  /* 0x000000000000794d */ /* 0x000fea0003800000 */
.L_x_3822:
        /* <DEDUP_REMOVED lines=9> */
.L_x_34038:


//--------------------- .text._ZN2at6native18elementwise_kernelILi128ELi2EZNS0_22gpu_kernel_impl_nocastIZZZNS0_22nan_to_num_kernel_cudaERNS_18TensorIteratorBaseESt8optionalIdES6_S6_ENKUlvE_clEvENKUlvE_clEvEUlN3c107complexIdEEE_EEvS4_RKT_EUliE_EEviT1_ --------------------------
	.section	.text._ZN2at6native18elementwise_kernelILi128ELi2EZNS0_22gpu_kernel_impl_nocastIZZZNS0_22nan_to_num_kernel_cudaERNS_18TensorIteratorBaseESt8optionalIdES6_S6_ENKUlvE_clEvENKUlvE_clEvEUlN3c107complexIdEEE_EEvS4_RKT_EUliE_EEviT1_,"ax",@progbits
	.sectioninfo	@"SHI_REGISTERS=13"
	.align	128
        .global         _ZN2at6native18elementwise_kernelILi128ELi2EZNS0_22gpu_kernel_impl_nocastIZZZNS0_22nan_to_num_kernel_cudaERNS_18TensorIteratorBaseESt8optionalIdES6_S6_ENKUlvE_clEvENKUlvE_clEvEUlN3c107complexIdEEE_EEvS4_RKT_EUliE_EEviT1_
        .type           _ZN2at6native18elementwise_kernelILi128ELi2EZNS0_22gpu_kernel_impl_nocastIZZZNS0_22nan_to_num_kernel_cudaERNS_18TensorIteratorBaseESt8optionalIdES6_S6_ENKUlvE_clEvENKUlvE_clEvEUlN3c107complexIdEEE_EEvS4_RKT_EUliE_EEviT1_,@function
        .size           _ZN2at6native18elementwise_kernelILi128ELi2EZNS0_22gpu_kernel_impl_nocastIZZZNS0_22nan_to_num_kernel_cudaERNS_18TensorIteratorBaseESt8optionalIdES6_S6_ENKUlvE_clEvENKUlvE_clEvEUlN3c107complexIdEEE_EEvS4_RKT_EUliE_EEviT1_,(.L_x_34039 - _ZN2at6native18elementwise_kernelILi128ELi2EZNS0_22gpu_kernel_impl_nocastIZZZNS0_22nan_to_num_kernel_cudaERNS_18TensorIteratorBaseESt8optionalIdES6_S6_ENKUlvE_clEvENKUlvE_clEvEUlN3c107complexIdEEE_EEvS4_RKT_EUliE_EEviT1_)
        .other          _ZN2at6native18elementwise_kernelILi128ELi2EZNS0_22gpu_kernel_impl_nocastIZZZNS0_22nan_to_num_kernel_cudaERNS_18TensorIteratorBaseESt8optionalIdES6_S6_ENKUlvE_clEvENKUlvE_clEvEUlN3c107complexIdEEE_EEvS4_RKT_EUliE_EEviT1_,@"STO_CUDA_ENTRY STV_DEFAULT"
_ZN2at6native18elementwise_kernelILi128ELi2EZNS0_22gpu_kernel_impl_nocastIZZZNS0_22nan_to_num_kernel_cudaERNS_18TensorIteratorBaseESt8optionalIdES6_S6_ENKUlvE_clEvENKUlvE_clEvEUlN3c107complexIdEEE_EEvS4_RKT_EUliE_EEviT1_:
.text._ZN2at6native18elementwise_kernelILi128ELi2EZNS0_22gpu_kernel_impl_nocastIZZZNS0_22nan_to_num_kernel_cudaERNS_18TensorIteratorBaseESt8optionalIdES6_S6_ENKUlvE_clEvENKUlvE_clEvEUlN3c107complexIdEEE_EEvS4_RKT_EUliE_EEviT1_:
        /* <DEDUP_REMOVED lines=13> */
[----:B------:R-:W-:Y:S01]  /*00d0*/  IMAD.MOV.U32 R3, RZ, RZ, R9 ;  /* 0x000000ffff037224 */ /* 0x000fe200078e0009 */
[----:B------:R-:W-:-:S04]  /*00e0*/  MOV R8, c[0x0][0x168] ;  /* 0x00005a0000087a02 */ /* 0x000fc80000000f00 */
[----:B------:R-:W-:-:S04]  /*00f0*/  ISETP.NE.AND P0, PT, R8, 0x1, PT ;  /* 0x000000010800780c */ /* 0x000fc80003f05270 */
        /* <DEDUP_REMOVED lines=220> */
.L_x_3825:
[----:B------:R-:W-:-:S04]  /*0ec0*/  IADD3 R4, P0, R3, c[0x0][0x368], RZ ;  /* 0x0000da0003047a10 */ /* 0x000fc80007f1e0ff */
[----:B------:R-:W-:-:S06]  /*0ed0*/  IADD3.X R5, RZ, c[0x0][0x36c], RZ, P0, !PT ;  /* 0x0000db00ff057a10 */ /* 0x000fcc00007fe4ff */
[----:B------:R-:W2:Y:S01]  /*0ee0*/  LDG.E.128 R4, [R4.64] ;  /* 0x0000000404047981 */ /* 0x000ea2000c1e1d00 */
[----:B------:R-:W-:-:S04]  /*0ef0*/  IADD3 R2, P5, R2, c[0x0][0x360], RZ ;  /* 0x0000d80002027a10 */ /* 0x000fc80007fbe0ff */
[----:B------:R-:W-:Y:S01]  /*0f00*/  IADD3.X R3, RZ, c[0x0][0x364], RZ, P5, !PT ;  /* 0x0000d900ff037a10 */ /* 0x000fe20002ffe4ff */
[----:B--2---:R-:W0:-:S04]  /*0f10*/  DSETP.NEU.AND P4, PT, R4, -INF , PT ;  /* 0xfff000000400742a */ /* 0x004e080003f8d000 */
[----:B------:R-:W1:Y:S02]  /*0f20*/  DSETP.NEU.AND P0, PT, R6, -INF , PT ;  /* 0xfff000000600742a */ /* 0x000e640003f0d000 */
[----:B0-----:R-:W-:Y:S02]  /*0f30*/  FSEL R9, R4, c[0x0][0x380], P4 ;  /* 0x0000e00004097a08 */ /* 0x001fe40002000000 */
[----:B------:R-:W-:Y:S01]  /*0f40*/  DSETP.NEU.AND P3, PT, R4, +INF , PT ;  /* 0x7ff000000400742a */ /* 0x000fe20003f6d000 */
[----:B------:R-:W-:Y:S02]  /*0f50*/  FSEL R10, R5, c[0x0][0x384], P4 ;  /* 0x0000e100050a7a08 */ /* 0x000fe40002000000 */
[----:B-1----:R-:W-:Y:S01]  /*0f60*/  FSEL R8, R6, c[0x0][0x380], P0 ;  /* 0x0000e00006087a08 */ /* 0x002fe20000000000 */
[----:B------:R-:W0:-:S04]  /*0f70*/  DSETP.NEU.AND P2, PT, R6, +INF , PT ;  /* 0x7ff000000600742a */ /* 0x000e080003f4d000 */
[----:B------:R1:W2:Y:S02]  /*0f80*/  DSETP.GTU.AND P4, PT, |R6|, +INF , PT ;  /* 0x7ff000000600742a */ /* 0x0002a40003f8c200 */
[----:B-1----:R-:W-:Y:S02]  /*0f90*/  FSEL R7, R7, c[0x0][0x384], P0 ;  /* 0x0000e10007077a08 */ /* 0x002fe40000000000 */
[----:B------:R1:W3:Y:S01]  /*0fa0*/  DSETP.GTU.AND P1, PT, |R4|, +INF , PT ;  /* 0x7ff000000400742a */ /* 0x0002e20003f2c200 */
[----:B0-----:R-:W-:Y:S02]  /*0fb0*/  FSEL R6, R8, c[0x0][0x378], P2 ;  /* 0x0000de0008067a08 */ /* 0x001fe40001000000 */
[----:B-1----:R-:W-:Y:S02]  /*0fc0*/  FSEL R4, R9, c[0x0][0x378], P3 ;  /* 0x0000de0009047a08 */ /* 0x002fe40001800000 */
[----:B------:R-:W-:Y:S02]  /*0fd0*/  FSEL R5, R10, c[0x0][0x37c], P3 ;  /* 0x0000df000a057a08 */ /* 0x000fe40001800000 */
[----:B------:R-:W-:-:S02]  /*0fe0*/  FSEL R7, R7, c[0x0][0x37c], P2 ;  /* 0x0000df0007077a08 */ /* 0x000fc40001000000 */
[----:B--2---:R-:W-:Y:S02]  /*0ff0*/  FSEL R6, R6, c[0x0][0x370], !P4 ;  /* 0x0000dc0006067a08 */ /* 0x004fe40006000000 */
[----:B---3--:R-:W-:Y:S02]  /*1000*/  FSEL R4, R4, c[0x0][0x370], !P1 ;  /* 0x0000dc0004047a08 */ /* 0x008fe40004800000 */
[----:B------:R-:W-:Y:S02]  /*1010*/  FSEL R5, R5, c[0x0][0x374], !P1 ;  /* 0x0000dd0005057a08 */ /* 0x000fe40004800000 */
[----:B------:R-:W-:Y:S02]  /*1020*/  FSEL R7, R7, c[0x0][0x374], !P4 ;  /* 0x0000dd0007077a08 */ /* 0x000fe40006000000 */
[----:B------:R-:W-:-:S03]  /*1030*/  IADD3 R9, R0, 0x80, RZ ;  /* 0x0000008000097810 */ /* 0x000fc60007ffe0ff */
[----:B------:R0:W-:Y:S04]  /*1040*/  STG.E.128 [R2.64], R4 ;  /* 0x0000000402007986 */ /* 0x0001e8000c101d04 */
.L_x_3824:
[----:B------:R-:W-:Y:S05]  /*1050*/  BSYNC B0 ;  /* 0x0000000000007941 */ /* 0x000fea0003800000 */
.L_x_3823:
[----:B------:R-:W-:-:S13]  /*1060*/  ISETP.GE.AND P0, PT, R9, c[0x0][0x160], PT ;  /* 0x0000580009007a0c */ /* 0x000fda0003f06270 */
[----:B------:R-:W-:Y:S05]  /*1070*/  @P0 EXIT ;  /* 0x000000000000094d */ /* 0x000fea0003800000 */
[----:B------:R-:W-:Y:S01]  /*1080*/  ISETP.NE.AND P0, PT, RZ, c[0x0][0x168], PT ;  /* 0x00005a00ff007a0c */ /* 0x000fe20003f05270 */
[----:B------:R-:W-:Y:S01]  /*1090*/  IMAD.MOV.U32 R0, RZ, RZ, RZ ;  /* 0x000000ffff007224 */ /* 0x000fe200078e00ff */
[----:B0-----:R-:W-:-:S11]  /*10a0*/  MOV R2, RZ ;  /* 0x000000ff00027202 */ /* 0x001fd60000000f00 */
        /* <DEDUP_REMOVED lines=225> */
.L_x_3826:
        /* <DEDUP_REMOVED lines=22> */
[----:B------:R-:W-:-:S05]  /*2020*/  FSEL R7, R7, c[0x0][0x374], !P4 ;  /* 0x0000dd0007077a08 */ /* 0x000fca0006000000 */
[----:B------:R-:W-:Y:S01]  /*2030*/  STG.E.128 [R2.64], R4 ;  /* 0x0000000402007986 */ /* 0x000fe2000c101d04 */
[----:B------:R-:W-:Y:S05]  /*2040*/  EXIT ;  /* 0x000000000000794d */ /* 0x000fea0003800000 */
.L_x_3827:
        /* <DEDUP_REMOVED lines=11> */
.L_x_34039:


//--------------------- .text._ZN2at6native27unrolled_elementwise_kernelIZZZNS0_22nan_to_num_kernel_cudaERNS_18TensorIteratorBaseESt8optionalIdES5_S5_ENKUlvE_clEvENKUlvE_clEvEUlN3c107complexIdEEE_St5arrayIPcLm2EELi4E23TrivialOffsetCalculatorILi1EjESG_NS0_6memory15LoadWithoutCastENSH_16StoreWithoutCastEEEviT_T0_T2_T3_T4_T5_ --------------------------
	.section	.text._ZN2at6native27unrolled_elementwise_kernelIZZZNS0_22nan_to_num_kernel_cudaERNS_18TensorIteratorBaseESt8optionalIdES5_S5_ENKUlvE_clEvENKUlvE_clEvEUlN3c107complexIdEEE_St5arrayIPcLm2EELi4E23TrivialOffsetCalculatorILi1EjESG_NS0_6memory15LoadWithoutCastENSH_16StoreWithoutCastEEEviT_T0_T2_T3_T4_T5_,"ax",@progbits
	.sectioninfo	@"SHI_REGISTERS=32"
	.align	128
        .global         _ZN2at6native27unrolled_elementwise_kernelIZZZNS0_22nan_to_num_kernel_cudaERNS_18TensorIteratorBaseESt8optionalIdES5_S5_ENKUlvE_clEvENKUlvE_clEvEUlN3c107complexIdEEE_St5arrayIPcLm2EELi4E23TrivialOffsetCalculatorILi1EjESG_NS0_6memory15LoadWithoutCastENSH_16StoreWithoutCastEEEviT_T0_T2_T3_T4_T5_
        .type           _ZN2at6native27unrolled_elementwise_kernelIZZZNS0_22nan_to_num_kernel_cudaERNS_18TensorIteratorBaseESt8optionalIdES5_S5_ENKUlvE_clEvENKUlvE_clEvEUlN3c107complexIdEEE_St5arrayIPcLm2EELi4E23TrivialOffsetCalculatorILi1EjESG_NS0_6memory15LoadWithoutCastENSH_16StoreWithoutCastEEEviT_T0_T2_T3_T4_T5_,@function
        .size           _ZN2at6native27unrolled_elementwise_kernelIZZZNS0_22nan_to_num_kernel_cudaERNS_18TensorIteratorBaseESt8optionalIdES5_S5_ENKUlvE_clEvENKUlvE_clEvEUlN3c107complexIdEEE_St5arrayIPcLm2EELi4E23TrivialOffsetCalculatorILi1EjESG_NS0_6memory15LoadWithoutCastENSH_16StoreWithoutCastEEEviT_T0_T2_T3_T4_T5_,(.L_x_34040 - _ZN2at6native27unrolled_elementwise_kernelIZZZNS0_22nan_to_num_kernel_cudaERNS_18TensorIteratorBaseESt8optionalIdES5_S5_ENKUlvE_clEvENKUlvE_clEvEUlN3c107complexIdEEE_St5arrayIPcLm2EELi4E23TrivialOffsetCalculatorILi1EjESG_NS0_6memory15LoadWithoutCastENSH_16StoreWithoutCastEEEviT_T0_T2_T3_T4_T5_)
        .other          _ZN2at6native27unrolled_elementwise_kernelIZZZNS0_22nan_to_num_kernel_cudaERNS_18TensorIteratorBaseESt8optionalIdES5_S5_ENKUlvE_clEvENKUlvE_clEvEUlN3c107complexIdEEE_St5arrayIPcLm2EELi4E23TrivialOffsetCalculatorILi1EjESG_NS0_6memory15LoadWithoutCastENSH_16StoreWithoutCastEEEviT_T0_T2_T3_T4_T5_,@"STO_CUDA_ENTRY STV_DEFAULT"
_ZN2at6native27unrolled_elementwise_kernelIZZZNS0_22nan_to_num_kernel_cudaERNS_18TensorIteratorBaseESt8optionalIdES5_S5_ENKUlvE_clEvENKUlvE_clEvEUlN3c107complexIdEEE_St5arrayIPcLm2EELi4E23TrivialOffsetCalculatorILi1EjESG_NS0_6memory15LoadWithoutCastENSH_16StoreWithoutCastEEEviT_T0_T2_T3_T4_T5_:
.text._ZN2at6native27unrolled_elementwise_kernelIZZZNS0_22nan_to_num_kernel_cudaERNS_18TensorIteratorBaseESt8optionalIdES5_S5_ENKUlvE_clEvENKUlvE_clEvEUlN3c107complexIdEEE_St5arrayIPcLm2EELi4E23TrivialOffsetCalculatorILi1EjESG_NS0_6memory15LoadWithoutCastENSH_16StoreWithoutCastEEEviT_T0_T2_T3_T4_T5_:
[----:B------:R-:W-:Y:S02]  /*0000*/  IMAD.MOV.U32 R1, RZ, RZ, c[0x0][0x28] ;  /* 0x00000a00ff017624 */ /* 0x000fe400078e00ff */
[----:B------:R-:W0:Y:S01]  /*0010*/  S2R R3, SR_CTAID.X ;  /* 0x0000000000037919 */ /* 0x000e220000002500 */
[----:B------:R-:W-:Y:S01]  /*0020*/  IMAD.MOV.U32 R2, RZ, RZ, -0x200 ;  /* 0xfffffe00ff027424 */ /* 0x000fe200078e00ff */
[----:B------:R-:W-:Y:S01]  /*0030*/  CS2R R14, SRZ ;  /* 0x00000000000e7805 */ /* 0x000fe2000001ff00 */
[----:B------:R-:W-:Y:S01]  /*0040*/  CS2R R12, SRZ ;  /* 0x00000000000c7805 */ /* 0x000fe2000001ff00 */
[----:B------:R-:W1:Y:S01]  /*0050*/  S2R R0, SR_TID.X ;  /* 0x0000000000007919 */ /* 0x000e620000002100 */
[----:B------:R-:W-:Y:S01]  /*0060*/  ULDC.64 UR4, c[0x0][0x118] ;  /* 0x0000460000047ab9 */ /* 0x000fe20000000a00 */
        /* <DEDUP_REMOVED lines=8> */
[----:B------:R0:W2:Y:S07]  /*00f0*/  @!P1 LDG.E.128 R12, [R16.64] ;  /* 0x00000004100c9981 */ /* 0x0000ae000c1e1d00 */
[----:B------:R-:W-:Y:S01]  /*0100*/  @!P0 IMAD R2, R3, 0x200, R4 ;  /* 0x0000020003028824 */ /* 0x000fe200078e0204 */
[----:B------:R-:W-:-:S04]  /*0110*/  @!P0 IADD3 R4, R4, 0x80, RZ ;  /* 0x0000008004048810 */ /* 0x000fc80007ffe0ff */
[----:B------:R-:W-:-:S13]  /*0120*/  ISETP.GE.AND P3, PT, R4, R29, PT ;  /* 0x0000001d0400720c */ /* 0x000fda0003f66270 */
[----:B------:R-:W-:Y:S01]  /*0130*/  @!P3 IMAD R24, R3, 0x200, R4 ;  /* 0x000002000318b824 */ /* 0x000fe200078e0204 */
[----:B------:R-:W-:-:S04]  /*0140*/  @!P3 IADD3 R4, R4, 0x80, RZ ;  /* 0x000000800404b810 */ /* 0x000fc80007ffe0ff */
[----:B------:R-:W-:Y:S01]  /*0150*/  ISETP.GE.AND P2, PT, R4, R29, PT ;  /* 0x0000001d0400720c */ /* 0x000fe20003f46270 */
[----:B------:R-:W-:Y:S01]  /*0160*/  CS2R R22, SRZ ;  /* 0x0000000000167805 */ /* 0x000fe2000001ff00 */
[----:B------:R-:W-:-:S11]  /*0170*/  CS2R R20, SRZ ;  /* 0x0000000000147805 */ /* 0x000fd6000001ff00 */
[----:B------:R-:W-:Y:S02]  /*0180*/  @!P2 IMAD R18, R3, 0x200, R4 ;  /* 0x000002000312a824 */ /* 0x000fe400078e0204 */
[----:B------:R-:W-:-:S04]  /*0190*/  @!P2 IMAD.MOV.U32 R19, RZ, RZ, 0x10 ;  /* 0x00000010ff13a424 */ /* 0x000fc800078e00ff */
[----:B0-----:R-:W-:-:S04]  /*01a0*/  @!P2 IMAD.WIDE.U32 R16, R18, R19, c[0x0][0x190] ;  /* 0x000064001210a625 */ /* 0x001fc800078e0013 */
[----:B------:R-:W-:Y:S02]  /*01b0*/  @!P0 IMAD.MOV.U32 R19, RZ, RZ, 0x10 ;  /* 0x00000010ff138424 */ /* 0x000fe400078e00ff */
[----:B------:R-:W-:Y:S02]  /*01c0*/  @!P3 IMAD.MOV.U32 R25, RZ, RZ, 0x10 ;  /* 0x00000010ff19b424 */ /* 0x000fe400078e00ff */
[----:B------:R-:W-:Y:S01]  /*01d0*/  @!P0 IMAD.WIDE.U32 R18, R2, R19, c[0x0][0x190] ;  /* 0x0000640002128625 */ /* 0x000fe200078e0013 */
[----:B------:R-:W-:Y:S01]  /*01e0*/  CS2R R6, SRZ ;  /* 0x0000000000067805 */ /* 0x000fe2000001ff00 */
[----:B------:R-:W-:Y:S02]  /*01f0*/  CS2R R4, SRZ ;  /* 0x0000000000047805 */ /* 0x000fe4000001ff00 */
[----:B------:R-:W-:Y:S01]  /*0200*/  @!P3 IMAD.WIDE.U32 R24, R24, R25, c[0x0][0x190] ;  /* 0x000064001818b625 */ /* 0x000fe200078e0019 */
[----:B------:R0:W5:Y:S01]  /*0210*/  @!P0 LDG.E.128 R20, [R18.64] ;  /* 0x0000000412148981 */ /* 0x000162000c1e1d00 */
[----:B------:R-:W-:Y:S01]  /*0220*/  CS2R R10, SRZ ;  /* 0x00000000000a7805 */ /* 0x000fe2000001ff00 */
[----:B------:R-:W-:Y:S01]  /*0230*/  CS2R R8, SRZ ;  /* 0x0000000000087805 */ /* 0x000fe2000001ff00 */
[----:B------:R-:W-:Y:S01]  /*0240*/  IADD3 R2, R0, 0x100, RZ ;  /* 0x0000010000027810 */ /* 0x000fe20007ffe0ff */
[----:B------:R1:W5:Y:S04]  /*0250*/  @!P3 LDG.E.128 R4, [R24.64] ;  /* 0x000000041804b981 */ /* 0x000368000c1e1d00 */
[----:B------:R3:W5:Y:S01]  /*0260*/  @!P2 LDG.E.128 R8, [R16.64] ;  /* 0x000000041008a981 */ /* 0x000762000c1e1d00 */
[----:B------:R-:W-:Y:S01]  /*0270*/  BSSY B0, `(.L_x_3828) ;  /* 0x0000031000007945 */ /* 0x000fe20003800000 */
[----:B--2---:R-:W1:-:S04]  /*0280*/  @!P1 DSETP.NEU.AND P0, PT, R12, -INF , PT ;  /* 0xfff000000c00942a */ /* 0x004e480003f0d000 */
[----:B------:R-:W3:Y:S02]  /*0290*/  @!P1 DSETP.NEU.AND P5, PT, R14, -INF , PT ;  /* 0xfff000000e00942a */ /* 0x000ee40003fad000 */
[----:B-1----:R-:W-:Y:S02]  /*02a0*/  @!P1 FSEL R24, R12, c[0x0][0x178], P0 ;  /* 0x00005e000c189a08 */ /* 0x002fe40000000000 */
[----:B------:R-:W0:Y:S01]  /*02b0*/  @!P1 DSETP.NEU.AND P4, PT, R12, +INF , PT ;  /* 0x7ff000000c00942a */ /* 0x000e220003f8d000 */
[----:B------:R-:W-:Y:S02]  /*02c0*/  @!P1 FSEL R25, R13, c[0x0][0x17c], P0 ;  /* 0x00005f000d199a08 */ /* 0x000fe40000000000 */
[----:B------:R-:W-:Y:S02]  /*02d0*/  ISETP.GE.AND P0, PT, R2, R29, PT ;  /* 0x0000001d0200720c */ /* 0x000fe40003f06270 */
[----:B------:R-:W-:Y:S02]  /*02e0*/  IADD3 R2, R0, 0x80, RZ ;  /* 0x0000008000027810 */ /* 0x000fe40007ffe0ff */
[----:B---3--:R-:W-:-:S02]  /*02f0*/  @!P1 FSEL R16, R14, c[0x0][0x178], P5 ;  /* 0x00005e000e109a08 */ /* 0x008fc40002800000 */
[----:B------:R-:W-:Y:S01]  /*0300*/  @!P1 FSEL R17, R15, c[0x0][0x17c], P5 ;  /* 0x00005f000f119a08 */ /* 0x000fe20002800000 */
[----:B------:R-:W1:Y:S01]  /*0310*/  @!P1 DSETP.NEU.AND P5, PT, R14, +INF , PT ;  /* 0x7ff000000e00942a */ /* 0x000e620003fad000 */
[----:B0-----:R-:W-:Y:S02]  /*0320*/  @!P1 FSEL R18, R24, c[0x0][0x170], P4 ;  /* 0x00005c0018129a08 */ /* 0x001fe40002000000 */
[----:B------:R-:W-:Y:S02]  /*0330*/  @!P1 FSEL R19, R25, c[0x0][0x174], P4 ;  /* 0x00005d0019139a08 */ /* 0x000fe40002000000 */
[----:B------:R-:W-:Y:S01]  /*0340*/  ISETP.GE.AND P4, PT, R2, R29, PT ;  /* 0x0000001d0200720c */ /* 0x000fe20003f86270 */
[----:B------:R-:W0:Y:S01]  /*0350*/  @!P1 DSETP.GTU.AND P3, PT, |R12|, +INF , PT ;  /* 0x7ff000000c00942a */ /* 0x000e220003f6c200 */
[----:B-1----:R-:W-:-:S03]  /*0360*/  @!P1 FSEL R16, R16, c[0x0][0x170], P5 ;  /* 0x00005c0010109a08 */ /* 0x002fc60002800000 */
[----:B------:R-:W1:Y:S01]  /*0370*/  @!P1 DSETP.GTU.AND P2, PT, |R14|, +INF , PT ;  /* 0x7ff000000e00942a */ /* 0x000e620003f4c200 */
[----:B------:R-:W-:Y:S02]  /*0380*/  @!P1 FSEL R17, R17, c[0x0][0x174], P5 ;  /* 0x00005d0011119a08 */ /* 0x000fe40002800000 */
[----:B0-----:R-:W-:Y:S02]  /*0390*/  @!P1 FSEL R18, R18, c[0x0][0x168], !P3 ;  /* 0x00005a0012129a08 */ /* 0x001fe40005800000 */
[----:B------:R-:W-:Y:S02]  /*03a0*/  @!P1 FSEL R19, R19, c[0x0][0x16c], !P3 ;  /* 0x00005b0013139a08 */ /* 0x000fe40005800000 */
[----:B-1----:R-:W-:Y:S02]  /*03b0*/  @!P1 FSEL R16, R16, c[0x0][0x168], !P2 ;  /* 0x00005a0010109a08 */ /* 0x002fe40005000000 */
[----:B------:R-:W-:Y:S01]  /*03c0*/  @!P1 FSEL R17, R17, c[0x0][0x16c], !P2 ;  /* 0x00005b0011119a08 */ /* 0x000fe20005000000 */
[----:B------:R-:W-:Y:S01]  /*03d0*/  CS2R R12, SRZ ;  /* 0x00000000000c7805 */ /* 0x000fe2000001ff00 */
[----:B------:R-:W-:Y:S01]  /*03e0*/  CS2R R14, SRZ ;  /* 0x00000000000e7805 */ /* 0x000fe2000001ff00 */
[----:B------:R-:W-:-:S02]  /*03f0*/  @!P1 IMAD.MOV.U32 R12, RZ, RZ, R18 ;  /* 0x000000ffff0c9224 */ /* 0x000fc400078e0012 */
[----:B------:R-:W-:Y:S02]  /*0400*/  @!P1 IMAD.MOV.U32 R13, RZ, RZ, R19 ;  /* 0x000000ffff0d9224 */ /* 0x000fe400078e0013 */
[----:B------:R-:W-:Y:S01]  /*0410*/  @!P1 IMAD.MOV.U32 R14, RZ, RZ, R16 ;  /* 0x000000ffff0e9224 */ /* 0x000fe200078e0010 */
[----:B------:R-:W-:Y:S01]  /*0420*/  CS2R R18, SRZ ;  /* 0x0000000000127805 */ /* 0x000fe2000001ff00 */
[----:B------:R-:W-:Y:S02]  /*0430*/  @!P1 IMAD.MOV.U32 R15, RZ, RZ, R17 ;  /* 0x000000ffff0f9224 */ /* 0x000fe400078e0011 */
[----:B------:R-:W-:Y:S01]  /*0440*/  CS2R R16, SRZ ;  /* 0x0000000000107805 */ /* 0x000fe2000001ff00 */
[----:B------:R-:W-:Y:S05]  /*0450*/  @P4 BRA `(.L_x_3829) ;  /* 0x0000012000004947 */ /* 0x000fea0003800000 */
[----:B-----5:R-:W0:-:S04]  /*0460*/  DSETP.NEU.AND P5, PT, R20, -INF , PT ;  /* 0xfff000001400742a */ /* 0x020e080003fad000 */
        /* <DEDUP_REMOVED lines=17> */
.L_x_3829:
[----:B------:R-:W-:Y:S05]  /*0580*/  BSYNC B0 ;  /* 0x0000000000007941 */ /* 0x000fea0003800000 */
.L_x_3828:
[----:B------:R-:W-:Y:S01]  /*0590*/  BSSY B0, `(.L_x_3830) ;  /* 0x0000017000007945 */ /* 0x000fe20003800000 */
[----:B------:R-:W-:Y:S01]  /*05a0*/  CS2R R26, SRZ ;  /* 0x00000000001a7805 */ /* 0x000fe2000001ff00 */
[----:B-----5:R-:W-:Y:S01]  /*05b0*/  CS2R R22, SRZ ;  /* 0x0000000000167805 */ /* 0x020fe2000001ff00 */
[----:B------:R-:W-:Y:S01]  /*05c0*/  CS2R R20, SRZ ;  /* 0x0000000000147805 */ /* 0x000fe2000001ff00 */
[----:B------:R-:W-:Y:S05]  /*05d0*/  @P0 BRA `(.L_x_3831) ;  /* 0x0000012000000947 */ /* 0x000fea0003800000 */
[----:B------:R-:W0:-:S04]  /*05e0*/  DSETP.NEU.AND P1, PT, R4, -INF , PT ;  /* 0xfff000000400742a */ /* 0x000e080003f2d000 */
        /* <DEDUP_REMOVED lines=17> */
.L_x_3831:
[----:B------:R-:W-:Y:S05]  /*0700*/  BSYNC B0 ;  /* 0x0000000000007941 */ /* 0x000fea0003800000 */
.L_x_3830:
[C---:B------:R-:W-:Y:S01]  /*0710*/  IADD3 R4, R0.reuse, 0x180, RZ ;  /* 0x0000018000047810 */ /* 0x040fe20007ffe0ff */
[----:B------:R-:W-:Y:S01]  /*0720*/  BSSY B0, `(.L_x_3832) ;  /* 0x0000017000007945 */ /* 0x000fe20003800000 */
[-C--:B------:R-:W-:Y:S01]  /*0730*/  ISETP.GE.AND P0, PT, R0, R29.reuse, PT ;  /* 0x0000001d0000720c */ /* 0x080fe20003f06270 */
[----:B------:R-:W-:Y:S01]  /*0740*/  CS2R R24, SRZ ;  /* 0x0000000000187805 */ /* 0x000fe2000001ff00 */
[----:B------:R-:W-:-:S13]  /*0750*/  ISETP.GE.AND P1, PT, R4, R29, PT ;  /* 0x0000001d0400720c */ /* 0x000fda0003f26270 */
        /* <DEDUP_REMOVED lines=19> */
.L_x_3833:
[----:B------:R-:W-:Y:S05]  /*0890*/  BSYNC B0 ;  /* 0x0000000000007941 */ /* 0x000fea0003800000 */
.L_x_3832:
[----:B------:R-:W-:Y:S01]  /*08a0*/  BSSY B0, `(.L_x_3834) ;  /* 0x0000017000007945 */ /* 0x000fe20003800000 */
[----:B------:R-:W-:Y:S01]  /*08b0*/  BSSY B1, `(.L_x_3835) ;  /* 0x000000f000017945 */ /* 0x000fe20003800000 */
[----:B------:R-:W-:Y:S05]  /*08c0*/  @P0 BRA `(.L_x_3836) ;  /* 0x000000d000000947 */ /* 0x000fea0003800000 */
[----:B------:R-:W-:Y:S02]  /*08d0*/  IMAD R4, R3, 0x200, R0 ;  /* 0x0000020003047824 */ /* 0x000fe400078e0200 */
[----:B------:R-:W-:-:S02]  /*08e0*/  IMAD.MOV.U32 R5, RZ, RZ, 0x10 ;  /* 0x00000010ff057424 */ /* 0x000fc400078e00ff */
[----:B------:R-:W-:Y:S02]  /*08f0*/  IMAD.MOV.U32 R0, RZ, RZ, R2 ;  /* 0x000000ffff007224 */ /* 0x000fe400078e0002 */
[----:B------:R-:W-:-:S03]  /*0900*/  IMAD.WIDE.U32 R4, R4, R5, c[0x0][0x188] ;  /* 0x0000620004047625 */ /* 0x000fc600078e0005 */
[----:B------:R-:W-:Y:S02]  /*0910*/  ISETP.GE.AND P0, PT, R0, R29, PT ;  /* 0x0000001d0000720c */ /* 0x000fe40003f06270 */
[----:B------:R0:W-:Y:S11]  /*0920*/  STG.E.128 [R4.64], R12 ;  /* 0x0000000c04007986 */ /* 0x0001f6000c101d04 */
[----:B------:R-:W-:Y:S01]  /*0930*/  @P0 BREAK B1 ;  /* 0x0000000000010942 */ /* 0x000fe20003800000 */
[----:B------:R-:W-:Y:S05]  /*0940*/  @P0 BRA `(.L_x_3837) ;  /* 0x000000c000000947 */ /* 0x000fea0003800000 */
[----:B0-----:R-:W-:Y:S01]  /*0950*/  IMAD R4, R3, 0x200, R0 ;  /* 0x0000020003047824 */ /* 0x001fe200078e0200 */
[----:B------:R-:W-:Y:S01]  /*0960*/  IADD3 R0, R0, 0x80, RZ ;  /* 0x0000008000007810 */ /* 0x000fe20007ffe0ff */
[----:B------:R-:W-:-:S04]  /*0970*/  IMAD.MOV.U32 R5, RZ, RZ, 0x10 ;  /* 0x00000010ff057424 */ /* 0x000fc800078e00ff */
[----:B------:R-:W-:-:S05]  /*0980*/  IMAD.WIDE.U32 R4, R4, R5, c[0x0][0x188] ;  /* 0x0000620004047625 */ /* 0x000fca00078e0005 */
[----:B------:R0:W-:Y:S02]  /*0990*/  STG.E.128 [R4.64], R16 ;  /* 0x0000001004007986 */ /* 0x0001e4000c101d04 */
.L_x_3836:
[----:B------:R-:W-:Y:S05]  /*09a0*/  BSYNC B1 ;  /* 0x0000000000017941 */ /* 0x000fea0003800000 */
.L_x_3835:
[----:B------:R-:W-:-:S13]  /*09b0*/  ISETP.GE.AND P0, PT, R0, R29, PT ;  /* 0x0000001d0000720c */ /* 0x000fda0003f06270 */
[----:B0-----:R-:W-:Y:S01]  /*09c0*/  @!P0 IMAD R4, R3, 0x200, R0 ;  /* 0x0000020003048824 */ /* 0x001fe200078e0200 */
[----:B------:R-:W-:Y:S01]  /*09d0*/  @!P0 IADD3 R0, R0, 0x80, RZ ;  /* 0x0000008000008810 */ /* 0x000fe20007ffe0ff */
[----:B------:R-:W-:-:S04]  /*09e0*/  @!P0 IMAD.MOV.U32 R5, RZ, RZ, 0x10 ;  /* 0x00000010ff058424 */ /* 0x000fc800078e00ff */
[----:B------:R-:W-:-:S05]  /*09f0*/  @!P0 IMAD.WIDE.U32 R4, R4, R5, c[0x0][0x188] ;  /* 0x0000620004048625 */ /* 0x000fca00078e0005 */
[----:B------:R0:W-:Y:S02]  /*0a00*/  @!P0 STG.E.128 [R4.64], R20 ;  /* 0x0000001404008986 */ /* 0x0001e4000c101d04 */
.L_x_3837:
[----:B------:R-:W-:Y:S05]  /*0a10*/  BSYNC B0 ;  /* 0x0000000000007941 */ /* 0x000fea0003800000 */
.L_x_3834:
[----:B------:R-:W-:Y:S01]  /*0a20*/  WARPSYNC 0xffffffff ;  /* 0xffffffff00007948 */ /* 0x000fe20003800000 */
[----:B------:R-:W-:-:S13]  /*0a30*/  ISETP.GE.AND P0, PT, R0, R29, PT ;  /* 0x0000001d0000720c */ /* 0x000fda0003f06270 */
[----:B------:R-:W-:Y:S05]  /*0a40*/  @P0 EXIT ;  /* 0x000000000000094d */ /* 0x000fea0003800000 */
[----:B------:R-:W-:Y:S02]  /*0a50*/  IMAD R3, R3, 0x200, R0 ;  /* 0x0000020003037824 */ /* 0x000fe400078e0200 */
[----:B------:R-:W-:-:S04]  /*0a60*/  IMAD.MOV.U32 R2, RZ, RZ, 0x10 ;  /* 0x00000010ff027424 */ /* 0x000fc800078e00ff */
[----:B------:R-:W-:-:S05]  /*0a70*/  IMAD.WIDE.U32 R2, R3, R2, c[0x0][0x188] ;  /* 0x0000620003027625 */ /* 0x000fca00078e0002 */
[----:B------:R-:W-:Y:S01]  /*0a80*/  STG.E.128 [R2.64], R24 ;  /* 0x0000001802007986 */ /* 0x000fe2000c101d04 */
[----:B------:R-:W-:Y:S05]  /*0a90*/  EXIT ;  /* 0x000000000000794d */ /* 0x000fea0003800000 */
.L_x_3838:
        /* <DEDUP_REMOVED lines=14> */
.L_x_34040:


//--------------------- .text._ZN2at6native29vectorized_elementwise_kernelILi2EZZZNS0_22nan_to_num_kernel_cudaERNS_18TensorIteratorBaseESt8optionalIdES5_S5_ENKUlvE_clEvENKUlvE_clEvEUlN3c107complexIdEEE_St5arrayIPcLm2EEEEviT0_T1_ --------------------------
	.section	.text._ZN2at6native29vectorized_elementwise_kernelILi2EZZZNS0_22nan_to_num_kernel_cudaERNS_18TensorIteratorBaseESt8optionalIdES5_S5_ENKUlvE_clEvENKUlvE_clEvEUlN3c107complexIdEEE_St5arrayIPcLm2EEEEviT0_T1_,"ax",@progbits
	.sectioninfo	@"SHI_REGISTERS=48"
	.align	128
        .global         _ZN2at6native29vectorized_elementwise_kernelILi2EZZZNS0_22nan_to_num_kernel_cudaERNS_18TensorIteratorBaseESt8optionalIdES5_S5_ENKUlvE_clEvENKUlvE_clEvEUlN3c107complexIdEEE_St5arrayIPcLm2EEEEviT0_T1_
        .type           _ZN2at6native29vectorized_elementwise_kernelILi2EZZZNS0_22nan_to_num_kernel_cudaERNS_18TensorIteratorBaseESt8optionalIdES5_S5_ENKUlvE_clEvENKUlvE_clEvEUlN3c107complexIdEEE_St5arrayIPcLm2EEEEviT0_T1_,@function
        .size           _ZN2at6native29vectorized_elementwise_kernelILi2EZZZNS0_22nan_to_num_kernel_cudaERNS_18TensorIteratorBaseESt8optionalIdES5_S5_ENKUlvE_clEvENKUlvE_clEvEUlN3c107complexIdEEE_St5arrayIPcLm2EEEEviT0_T1_,(.L_x_34041 - _ZN2at6native29vectorized_elementwise_kernelILi2EZZZNS0_22nan_to_num_kernel_cudaERNS_18TensorIteratorBaseESt8optionalIdES5_S5_ENKUlvE_clEvENKUlvE_clEvEUlN3c107complexIdEEE_St5arrayIPcLm2EEEEviT0_T1_)
        .other          _ZN2at6native29vectorized_elementwise_kernelILi2EZZZNS0_22nan_to_num_kernel_cudaERNS_18TensorIteratorBaseESt8optionalIdES5_S5_ENKUlvE_clEvENKUlvE_clEvEUlN3c107complexIdEEE_St5arrayIPcLm2EEEEviT0_T1_,@"STO_CUDA_ENTRY STV_DEFAULT"
_ZN2at6native29vectorized_elementwise_kernelILi2EZZZNS0_22nan_to_num_kernel_cudaERNS_18TensorIteratorBaseESt8optionalIdES5_S5_ENKUlvE_clEvENKUlvE_clEvEUlN3c107complexIdEEE_St5arrayIPcLm2EEEEviT0_T1_:
.text._ZN2at6native29vectorized_elementwise_kernelILi2EZZZNS0_22nan_to_num_kernel_cudaERNS_18TensorIteratorBaseESt8optionalIdES5_S5_ENKUlvE_clEvENKUlvE_clEvEUlN3c107complexIdEEE_St5arrayIPcLm2EEEEviT0_T1_:
        /* <DEDUP_REMOVED lines=14> */
[----:B------:R0:W5:Y:S04]  /*00e0*/  LDG.E.128 R16, [R36.64+0x1010] ;  /* 0x0010100424107981 */ /* 0x000168000c1e1d00 */
[----:B------:R0:W3:Y:S04]  /*00f0*/  LDG.E.128 R20, [R36.64+0x2000] ;  /* 0x0020000424147981 */ /* 0x0000e8000c1e1d00 */
[----:B------:R0:W3:Y:S04]  /*0100*/  LDG.E.128 R24, [R36.64+0x2010] ;  /* 0x0020100424187981 */ /* 0x0000e8000c1e1d00 */
[----:B------:R0:W3:Y:S04]  /*0110*/  LDG.E.128 R28, [R36.64+0x3000] ;  /* 0x00300004241c7981 */ /* 0x0000e8000c1e1d00 */
[----:B------:R0:W4:Y:S01]  /*0120*/  LDG.E.128 R32, [R36.64+0x3010] ;  /* 0x0030100424207981 */ /* 0x000122000c1e1d00 */
[----:B------:R-:W-:-:S06]  /*0130*/  IMAD.WIDE.U32 R40, R45, R0, c[0x0][0x188] ;  /* 0x000062002d287625 */ /* 0x000fcc00078e0000 */
[----:B------:R-:W-:Y:S01]  /*0140*/  IMAD.WIDE R40, R2, 0x20, R40 ;  /* 0x0000002002287825 */ /* 0x000fe200078e0228 */
[----:B--2---:R-:W1:-:S04]  /*0150*/  DSETP.NEU.AND P1, PT, R4, -INF , PT ;  /* 0xfff000000400742a */ /* 0x004e480003f2d000 */
[C---:B------:R-:W2:Y:S02]  /*0160*/  DSETP.NEU.AND P4, PT, R4.reuse, +INF , PT ;  /* 0x7ff000000400742a */ /* 0x040ea40003f8d000 */
[----:B-1----:R-:W-:Y:S02]  /*0170*/  FSEL R3, R4, c[0x0][0x178], P1 ;  /* 0x00005e0004037a08 */ /* 0x002fe40000800000 */
[----:B------:R1:W-:Y:S02]  /*0180*/  DSETP.GTU.AND P0, PT, |R4|, +INF , PT ;  /* 0x7ff000000400742a */ /* 0x0003e40003f0c200 */
[----:B-1----:R-:W-:Y:S02]  /*0190*/  FSEL R4, R5, c[0x0][0x17c], P1 ;  /* 0x00005f0005047a08 */ /* 0x002fe40000800000 */
[C---:B------:R-:W1:Y:S01]  /*01a0*/  DSETP.NEU.AND P3, PT, R6.reuse, -INF , PT ;  /* 0xfff000000600742a */ /* 0x040e620003f6d000 */
[----:B--2---:R-:W-:Y:S02]  /*01b0*/  FSEL R3, R3, c[0x0][0x170], P4 ;  /* 0x00005c0003037a08 */ /* 0x004fe40002000000 */
[----:B0-----:R-:W-:Y:S01]  /*01c0*/  FSEL R36, R4, c[0x0][0x174], P4 ;  /* 0x00005d0004247a08 */ /* 0x001fe20002000000 */
[----:B------:R-:W0:-:S02]  /*01d0*/  DSETP.NEU.AND P5, PT, R6, +INF , PT ;  /* 0x7ff000000600742a */ /* 0x000e040003fad000 */
[----:B-1----:R-:W-:Y:S02]  /*01e0*/  FSEL R4, R6, c[0x0][0x178], P3 ;  /* 0x00005e0006047a08 */ /* 0x002fe40001800000 */
[----:B------:R-:W-:Y:S01]  /*01f0*/  FSEL R5, R7, c[0x0][0x17c], P3 ;  /* 0x00005f0007057a08 */ /* 0x000fe20001800000 */
[----:B------:R1:W2:Y:S01]  /*0200*/  DSETP.GTU.AND P2, PT, |R6|, +INF , PT ;  /* 0x7ff000000600742a */ /* 0x0002a20003f4c200 */
[----:B0-----:R-:W-:Y:S02]  /*0210*/  FSEL R4, R4, c[0x0][0x170], P5 ;  /* 0x00005c0004047a08 */ /* 0x001fe40002800000 */
[----:B------:R-:W-:Y:S01]  /*0220*/  FSEL R5, R5, c[0x0][0x174], P5 ;  /* 0x00005d0005057a08 */ /* 0x000fe20002800000 */
[C---:B---3--:R-:W0:Y:S01]  /*0230*/  DSETP.NEU.AND P4, PT, R8.reuse, -INF , PT ;  /* 0xfff000000800742a */ /* 0x048e220003f8d000 */
[----:B-1----:R-:W-:Y:S02]  /*0240*/  FSEL R6, R3, c[0x0][0x168], !P0 ;  /* 0x00005a0003067a08 */ /* 0x002fe40004000000 */
[----:B--2---:R-:W-:Y:S01]  /*0250*/  FSEL R4, R4, c[0x0][0x168], !P2 ;  /* 0x00005a0004047a08 */ /* 0x004fe20005000000 */
[----:B------:R-:W1:Y:S01]  /*0260*/  DSETP.NEU.AND P1, PT, R8, +INF , PT ;  /* 0x7ff000000800742a */ /* 0x000e620003f2d000 */
[----:B------:R-:W-:-:S02]  /*0270*/  FSEL R5, R5, c[0x0][0x16c], !P2 ;  /* 0x00005b0005057a08 */ /* 0x000fc40005000000 */
[----:B0-----:R-:W-:Y:S01]  /*0280*/  FSEL R7, R9, c[0x0][0x17c], P4 ;  /* 0x00005f0009077a08 */ /* 0x001fe20002000000 */
[----:B------:R-:W0:Y:S01]  /*0290*/  DSETP.NEU.AND P2, PT, R10, -INF , PT ;  /* 0xfff000000a00742a */ /* 0x000e220003f4d000 */
[----:B------:R-:W-:Y:S02]  /*02a0*/  FSEL R3, R36, c[0x0][0x16c], !P0 ;  /* 0x00005b0024037a08 */ /* 0x000fe40004000000 */
[----:B-1----:R-:W-:Y:S01]  /*02b0*/  FSEL R7, R7, c[0x0][0x174], P1 ;  /* 0x00005d0007077a08 */ /* 0x002fe20000800000 */
[----:B------:R1:W2:Y:S02]  /*02c0*/  DSETP.GTU.AND P6, PT, |R8|, +INF , PT ;  /* 0x7ff000000800742a */ /* 0x0002a40003fcc200 */
[----:B-1----:R-:W-:Y:S02]  /*02d0*/  FSEL R8, R8, c[0x0][0x178], P4 ;  /* 0x00005e0008087a08 */ /* 0x002fe40002000000 */
[----:B------:R-:W1:Y:S01]  /*02e0*/  DSETP.NEU.AND P5, PT, R10, +INF , PT ;  /* 0x7ff000000a00742a */ /* 0x000e620003fad000 */
[----:B0-----:R-:W-:-:S02]  /*02f0*/  FSEL R9, R11, c[0x0][0x17c], P2 ;  /* 0x00005f000b097a08 */ /* 0x001fc40001000000 */
[----:B------:R-:W-:Y:S01]  /*0300*/  FSEL R8, R8, c[0x0][0x170], P1 ;  /* 0x00005c0008087a08 */ /* 0x000fe20000800000 */
[----:B------:R0:W3:Y:S01]  /*0310*/  DSETP.GTU.AND P3, PT, |R10|, +INF , PT ;  /* 0x7ff000000a00742a */ /* 0x0000e20003f6c200 */
[----:B--2---:R-:W-:Y:S02]  /*0320*/  FSEL R7, R7, c[0x0][0x16c], !P6 ;  /* 0x00005b0007077a08 */ /* 0x004fe40007000000 */
[----:B0-----:R-:W-:Y:S01]  /*0330*/  FSEL R10, R10, c[0x0][0x178], P2 ;  /* 0x00005e000a0a7a08 */ /* 0x001fe20001000000 */
[C---:B----4-:R-:W0:Y:S01]  /*0340*/  DSETP.NEU.AND P1, PT, R12.reuse, -INF , PT ;  /* 0xfff000000c00742a */ /* 0x050e220003f2d000 */
[----:B-1----:R-:W-:Y:S02]  /*0350*/  FSEL R9, R9, c[0x0][0x174], P5 ;  /* 0x00005d0009097a08 */ /* 0x002fe40002800000 */
[----:B------:R-:W-:Y:S01]  /*0360*/  FSEL R10, R10, c[0x0][0x170], P5 ;  /* 0x00005c000a0a7a08 */ /* 0x000fe20002800000 */
[----:B------:R-:W1:Y:S01]  /*0370*/  DSETP.NEU.AND P4, PT, R12, +INF , PT ;  /* 0x7ff000000c00742a */ /* 0x000e620003f8d000 */
[----:B---3--:R-:W-:-:S02]  /*0380*/  FSEL R9, R9, c[0x0][0x16c], !P3 ;  /* 0x00005b0009097a08 */ /* 0x008fc40005800000 */
[----:B------:R-:W-:Y:S01]  /*0390*/  FSEL R10, R10, c[0x0][0x168], !P3 ;  /* 0x00005a000a0a7a08 */ /* 0x000fe20005800000 */
[----:B------:R0:W-:Y:S01]  /*03a0*/  DSETP.GTU.AND P0, PT, |R12|, +INF , PT ;  /* 0x7ff000000c00742a */ /* 0x0001e20003f0c200 */
[----:B------:R-:W-:Y:S02]  /*03b0*/  FSEL R8, R8, c[0x0][0x168], !P6 ;  /* 0x00005a0008087a08 */ /* 0x000fe40007000000 */
[----:B0-----:R-:W-:Y:S01]  /*03c0*/  FSEL R12, R12, c[0x0][0x178], P1 ;  /* 0x00005e000c0c7a08 */ /* 0x001fe20000800000 */
[C---:B------:R-:W0:Y:S01]  /*03d0*/  DSETP.NEU.AND P3, PT, R14.reuse, -INF , PT ;  /* 0xfff000000e00742a */ /* 0x040e220003f6d000 */
[----:B------:R-:W-:Y:S02]  /*03e0*/  FSEL R13, R13, c[0x0][0x17c], P1 ;  /* 0x00005f000d0d7a08 */ /* 0x000fe40000800000 */
[----:B-1----:R-:W-:Y:S01]  /*03f0*/  FSEL R12, R12, c[0x0][0x170], P4 ;  /* 0x00005c000c0c7a08 */ /* 0x002fe20002000000 */
[----:B------:R-:W1:Y:S01]  /*0400*/  DSETP.NEU.AND P5, PT, R14, +INF , PT ;  /* 0x7ff000000e00742a */ /* 0x000e620003fad000 */
[----:B------:R-:W-:-:S02]  /*0410*/  FSEL R13, R13, c[0x0][0x174], P4 ;  /* 0x00005d000d0d7a08 */ /* 0x000fc40002000000 */
[----:B0-----:R-:W-:Y:S01]  /*0420*/  FSEL R11, R15, c[0x0][0x17c], P3 ;  /* 0x00005f000f0b7a08 */ /* 0x001fe20001800000 */
[----:B-----5:R-:W0:Y:S01]  /*0430*/  DSETP.NEU.AND P4, PT, R16, -INF , PT ;  /* 0xfff000001000742a */ /* 0x020e220003f8d000 */
[----:B------:R-:W-:Y:S02]  /*0440*/  FSEL R12, R12, c[0x0][0x168], !P0 ;  /* 0x00005a000c0c7a08 */ /* 0x000fe40004000000 */
[----:B-1----:R-:W-:Y:S01]  /*0450*/  FSEL R11, R11, c[0x0][0x174], P5 ;  /* 0x00005d000b0b7a08 */ /* 0x002fe20002800000 */
[----:B------:R1:W-:Y:S01]  /*0460*/  DSETP.GTU.AND P2, PT, |R14|, +INF , PT ;  /* 0x7ff000000e00742a */ /* 0x0003e20003f4c200 */
[----:B------:R-:W-:Y:S02]  /*0470*/  FSEL R13, R13, c[0x0][0x16c], !P0 ;  /* 0x00005b000d0d7a08 */ /* 0x000fe40004000000 */
[----:B-1----:R-:W-:Y:S01]  /*0480*/  FSEL R14, R14, c[0x0][0x178], P3 ;  /* 0x00005e000e0e7a08 */ /* 0x002fe20001800000 */
[----:B------:R-:W1:Y:S01]  /*0490*/  DSETP.NEU.AND P1, PT, R16, +INF , PT ;  /* 0x7ff000001000742a */ /* 0x000e620003f2d000 */
[----:B0-----:R-:W-:-:S02]  /*04a0*/  FSEL R36, R16, c[0x0][0x178], P4 ;  /* 0x00005e0010247a08 */ /* 0x001fc40002000000 */
[----:B------:R-:W-:Y:S01]  /*04b0*/  FSEL R37, R17, c[0x0][0x17c], P4 ;  /* 0x00005f0011257a08 */ /* 0x000fe20002000000 */
[C---:B------:R-:W-:Y:S01]  /*04c0*/  DSETP.NEU.AND P3, PT, R18.reuse, +INF , PT ;  /* 0x7ff000001200742a */ /* 0x040fe20003f6d000 */
[----:B------:R-:W-:Y:S02]  /*04d0*/  FSEL R14, R14, c[0x0][0x170], P5 ;  /* 0x00005c000e0e7a08 */ /* 0x000fe40002800000 */
[----:B-1----:R-:W-:Y:S01]  /*04e0*/  FSEL R36, R36, c[0x0][0x170], P1 ;  /* 0x00005c0024247a08 */ /* 0x002fe20000800000 */
[----:B------:R-:W0:Y:S01]  /*04f0*/  DSETP.NEU.AND P5, PT, R18, -INF , PT ;  /* 0xfff000001200742a */ /* 0x000e220003fad000 */
[----:B------:R-:W-:Y:S02]  /*0500*/  FSEL R37, R37, c[0x0][0x174], P1 ;  /* 0x00005d0025257a08 */ /* 0x000fe40000800000 */
[----:B------:R-:W-:Y:S01]  /*0510*/  FSEL R14, R14, c[0x0][0x168], !P2 ;  /* 0x00005a000e0e7a08 */ /* 0x000fe20005000000 */
[----:B------:R-:W1:Y:S01]  /*0520*/  DSETP.NEU.AND P1, PT, R20, -INF , PT ;  /* 0xfff000001400742a */ /* 0x000e620003f2d000 */
[----:B------:R-:W-:-:S02]  /*0530*/  FSEL R11, R11, c[0x0][0x16c], !P2 ;  /* 0x00005b000b0b7a08 */ /* 0x000fc40005000000 */
[----:B0-----:R-:W-:Y:S01]  /*0540*/  FSEL R38, R18, c[0x0][0x178], P5 ;  /* 0x00005e0012267a08 */ /* 0x001fe20002800000 */
[C---:B------:R-:W0:Y:S01]  /*0550*/  DSETP.NEU.AND P4, PT, R20.reuse, +INF , PT ;  /* 0x7ff000001400742a */ /* 0x040e220003f8d000 */
[----:B------:R-:W-:Y:S02]  /*0560*/  FSEL R15, R19, c[0x0][0x17c], P5 ;  /* 0x00005f00130f7a08 */ /* 0x000fe40002800000 */
[----:B------:R-:W-:Y:S01]  /*0570*/  FSEL R38, R38, c[0x0][0x170], P3 ;  /* 0x00005c0026267a08 */ /* 0x000fe20001800000 */
[----:B------:R1:W-:Y:S01]  /*0580*/  DSETP.GTU.AND P2, PT, |R20|, +INF , PT ;  /* 0x7ff000001400742a */ /* 0x0003e20003f4c200 */
[----:B------:R-:W-:Y:S02]  /*0590*/  FSEL R15, R15, c[0x0][0x174], P3 ;  /* 0x00005d000f0f7a08 */ /* 0x000fe40001800000 */
[----:B-1----:R-:W-:Y:S01]  /*05a0*/  FSEL R20, R20, c[0x0][0x178], P1 ;  /* 0x00005e0014147a08 */ /* 0x002fe20000800000 */
[----:B------:R1:W2:Y:S01]  /*05b0*/  DSETP.GTU.AND P6, PT, |R16|, +INF , PT ;  /* 0x7ff000001000742a */ /* 0x0002a20003fcc200 */
[----:B------:R-:W-:Y:S01]  /*05c0*/  FSEL R21, R21, c[0x0][0x17c], P1 ;  /* 0x00005f0015157a08 */ /* 0x000fe20000800000 */
[----:B-1----:R-:W-:Y:S01]  /*05d0*/  IMAD.MOV.U32 R17, RZ, RZ, R3 ;  /* 0x000000ffff117224 */ /* 0x002fe200078e0003 */
[----:B0-----:R-:W-:Y:S01]  /*05e0*/  FSEL R20, R20, c[0x0][0x170], P4 ;  /* 0x00005c0014147a08 */ /* 0x001fe20002000000 */
[----:B------:R-:W-:Y:S01]  /*05f0*/  DSETP.NEU.AND P3, PT, R22, -INF , PT ;  /* 0xfff000001600742a */ /* 0x000fe20003f6d000 */
[----:B------:R-:W-:-:S02]  /*0600*/  FSEL R21, R21, c[0x0][0x174], P4 ;  /* 0x00005d0015157a08 */ /* 0x000fc40002000000 */
[----:B--2---:R-:W-:Y:S01]  /*0610*/  FSEL R36, R36, c[0x0][0x168], !P6 ;  /* 0x00005a0024247a08 */ /* 0x004fe20007000000 */
[----:B------:R0:W1:Y:S01]  /*0620*/  DSETP.GTU.AND P0, PT, |R18|, +INF , PT ;  /* 0x7ff000001200742a */ /* 0x0000620003f0c200 */
[----:B------:R-:W-:Y:S01]  /*0630*/  FSEL R37, R37, c[0x0][0x16c], !P6 ;  /* 0x00005b0025257a08 */ /* 0x000fe20007000000 */
[----:B0-----:R-:W-:Y:S01]  /*0640*/  IMAD.MOV.U32 R19, RZ, RZ, R5 ;  /* 0x000000ffff137224 */ /* 0x001fe200078e0005 */
[----:B------:R-:W-:Y:S01]  /*0650*/  FSEL R20, R20, c[0x0][0x168], !P2 ;  /* 0x00005a0014147a08 */ /* 0x000fe20005000000 */
[----:B------:R-:W-:Y:S01]  /*0660*/  DSETP.NEU.AND P4, PT, R24, -INF , PT ;  /* 0xfff000001800742a */ /* 0x000fe20003f8d000 */
[----:B------:R-:W-:Y:S01]  /*0670*/  FSEL R21, R21, c[0x0][0x16c], !P2 ;  /* 0x00005b0015157a08 */ /* 0x000fe20005000000 */
[----:B------:R-:W-:Y:S01]  /*0680*/  IMAD.MOV.U32 R18, RZ, RZ, R4 ;  /* 0x000000ffff127224 */ /* 0x000fe200078e0004 */
[----:B-1----:R-:W-:Y:S01]  /*0690*/  FSEL R38, R38, c[0x0][0x168], !P0 ;  /* 0x00005a0026267a08 */ /* 0x002fe20004000000 */
[----:B------:R-:W0:Y:S01]  /*06a0*/  DSETP.NEU.AND P5, PT, R22, +INF , PT ;  /* 0x7ff000001600742a */ /* 0x000e220003fad000 */
[----:B------:R-:W-:Y:S01]  /*06b0*/  FSEL R15, R15, c[0x0][0x16c], !P0 ;  /* 0x00005b000f0f7a08 */ /* 0x000fe20004000000 */
[----:B------:R-:W-:-:S02]  /*06c0*/  IMAD.MOV.U32 R5, RZ, RZ, R7 ;  /* 0x000000ffff057224 */ /* 0x000fc400078e0007 */
[----:B------:R1:W2:Y:S01]  /*06d0*/  DSETP.GTU.AND P6, PT, |R22|, +INF , PT ;  /* 0x7ff000001600742a */ /* 0x0002a20003fcc200 */
[----:B------:R-:W-:Y:S01]  /*06e0*/  IMAD.MOV.U32 R4, RZ, RZ, R8 ;  /* 0x000000ffff047224 */ /* 0x000fe200078e0008 */
[----:B-1----:R-:W-:Y:S01]  /*06f0*/  FSEL R22, R22, c[0x0][0x178], P3 ;  /* 0x00005e0016167a08 */ /* 0x002fe20001800000 */
[----:B------:R-:W-:Y:S01]  /*0700*/  IMAD.MOV.U32 R7, RZ, RZ, R9 ;  /* 0x000000ffff077224 */ /* 0x000fe200078e0009 */
[----:B------:R-:W-:Y:S01]  /*0710*/  FSEL R23, R23, c[0x0][0x17c], P3 ;  /* 0x00005f0017177a08 */ /* 0x000fe20001800000 */
[C---:B------:R-:W1:Y:S01]  /*0720*/  DSETP.NEU.AND P1, PT, R24.reuse, +INF , PT ;  /* 0x7ff000001800742a */ /* 0x040e620003f2d000 */
[----:B0-----:R-:W-:Y:S01]  /*0730*/  FSEL R22, R22, c[0x0][0x170], P5 ;  /* 0x00005c0016167a08 */ /* 0x001fe20002800000 */
[----:B------:R-:W-:Y:S01]  /*0740*/  IMAD.MOV.U32 R8, RZ, RZ, R12 ;  /* 0x000000ffff087224 */ /* 0x000fe200078e000c */
[----:B------:R-:W-:Y:S01]  /*0750*/  FSEL R23, R23, c[0x0][0x174], P5 ;  /* 0x00005d0017177a08 */ /* 0x000fe20002800000 */
[----:B------:R0:W3:Y:S01]  /*0760*/  DSETP.GTU.AND P0, PT, |R24|, +INF , PT ;  /* 0x7ff000001800742a */ /* 0x0000e20003f0c200 */
[----:B--2---:R-:W-:Y:S01]  /*0770*/  FSEL R22, R22, c[0x0][0x168], !P6 ;  /* 0x00005a0016167a08 */ /* 0x004fe20007000000 */
[----:B------:R-:W-:Y:S01]  /*0780*/  IMAD.MOV.U32 R9, RZ, RZ, R13 ;  /* 0x000000ffff097224 */ /* 0x000fe200078e000d */
[----:B0-----:R-:W-:Y:S01]  /*0790*/  FSEL R24, R24, c[0x0][0x178], P4 ;  /* 0x00005e0018187a08 */ /* 0x001fe20002000000 */
[C---:B------:R-:W0:Y:S01]  /*07a0*/  DSETP.NEU.AND P5, PT, R26.reuse, -INF , PT ;  /* 0xfff000001a00742a */ /* 0x040e220003fad000 */
[----:B------:R-:W-:Y:S01]  /*07b0*/  FSEL R25, R25, c[0x0][0x17c], P4 ;  /* 0x00005f0019197a08 */ /* 0x000fe20002000000 */
[----:B------:R-:W-:Y:S01]  /*07c0*/  IMAD.MOV.U32 R39, RZ, RZ, R15 ;  /* 0x000000ffff277224 */ /* 0x000fe200078e000f */
[----:B-1----:R-:W-:Y:S01]  /*07d0*/  FSEL R24, R24, c[0x0][0x170], P1 ;  /* 0x00005c0018187a08 */ /* 0x002fe20000800000 */
[----:B------:R-:W-:Y:S01]  /*07e0*/  DSETP.NEU.AND P3, PT, R26, +INF , PT ;  /* 0x7ff000001a00742a */ /* 0x000fe20003f6d000 */
[----:B------:R-:W-:-:S02]  /*07f0*/  FSEL R25, R25, c[0x0][0x174], P1 ;  /* 0x00005d0019197a08 */ /* 0x000fc40000800000 */
[----:B------:R-:W-:Y:S01]  /*0800*/  FSEL R23, R23, c[0x0][0x16c], !P6 ;  /* 0x00005b0017177a08 */ /* 0x000fe20007000000 */
[----:B------:R-:W1:Y:S01]  /*0810*/  DSETP.NEU.AND P1, PT, R28, -INF , PT ;  /* 0xfff000001c00742a */ /* 0x000e620003f2d000 */
[----:B---3--:R-:W-:Y:S01]  /*0820*/  FSEL R24, R24, c[0x0][0x168], !P0 ;  /* 0x00005a0018187a08 */ /* 0x008fe20004000000 */
[----:B------:R-:W-:Y:S01]  /*0830*/  STG.E.128 [R40.64+0x1010], R36 ;  /* 0x0010102428007986 */ /* 0x000fe2000c101d04 */
[----:B------:R-:W-:Y:S01]  /*0840*/  FSEL R25, R25, c[0x0][0x16c], !P0 ;  /* 0x00005b0019197a08 */ /* 0x000fe20004000000 */
[----:B------:R0:W-:Y:S02]  /*0850*/  DSETP.GTU.AND P2, PT, |R26|, +INF , PT ;  /* 0x7ff000001a00742a */ /* 0x0001e40003f4c200 */
[----:B0-----:R-:W-:Y:S01]  /*0860*/  FSEL R26, R26, c[0x0][0x178], P5 ;  /* 0x00005e001a1a7a08 */ /* 0x001fe20002800000 */
[----:B------:R-:W-:Y:S01]  /*0870*/  STG.E.128 [R40.64+0x2000], R20 ;  /* 0x0020001428007986 */ /* 0x000fe2000c101d04 */
[----:B------:R-:W-:Y:S01]  /*0880*/  FSEL R27, R27, c[0x0][0x17c], P5 ;  /* 0x00005f001b1b7a08 */ /* 0x000fe20002800000 */
[----:B------:R-:W0:Y:S01]  /*0890*/  DSETP.NEU.AND P4, PT, R28, +INF , PT ;  /* 0x7ff000001c00742a */ /* 0x000e220003f8d000 */
[----:B-1----:R-:W-:-:S02]  /*08a0*/  FSEL R16, R28, c[0x0][0x178], P1 ;  /* 0x00005e001c107a08 */ /* 0x002fc40000800000 */
[----:B------:R-:W-:Y:S01]  /*08b0*/  FSEL R26, R26, c[0x0][0x170], P3 ;  /* 0x00005c001a1a7a08 */ /* 0x000fe20001800000 */
[----:B------:R1:W-:Y:S01]  /*08c0*/  DSETP.GTU.AND P6, PT, |R28|, +INF , PT ;  /* 0x7ff000001c00742a */ /* 0x0003e20003fcc200 */
[----:B------:R-:W-:Y:S02]  /*08d0*/  FSEL R27, R27, c[0x0][0x174], P3 ;  /* 0x00005d001b1b7a08 */ /* 0x000fe40001800000 */
[----:B-1----:R-:W-:Y:S01]  /*08e0*/  FSEL R28, R29, c[0x0][0x17c], P1 ;  /* 0x00005f001d1c7a08 */ /* 0x002fe20000800000 */
[----:B------:R-:W-:Y:S01]  /*08f0*/  DSETP.NEU.AND P3, PT, R30, -INF , PT ;  /* 0xfff000001e00742a */ /* 0x000fe20003f6d000 */
[----:B0-----:R-:W-:Y:S01]  /*0900*/  FSEL R29, R16, c[0x0][0x170], P4 ;  /* 0x00005c00101d7a08 */ /* 0x001fe20002000000 */
[----:B------:R-:W-:Y:S01]  /*0910*/  IMAD.MOV.U32 R16, RZ, RZ, R6 ;  /* 0x000000ffff107224 */ /* 0x000fe200078e0006 */
[----:B------:R-:W-:Y:S01]  /*0920*/  FSEL R28, R28, c[0x0][0x174], P4 ;  /* 0x00005d001c1c7a08 */ /* 0x000fe20002000000 */
[----:B------:R-:W0:Y:S01]  /*0930*/  DSETP.NEU.AND P4, PT, R32, -INF , PT ;  /* 0xfff000002000742a */ /* 0x000e220003f8d000 */
[----:B------:R-:W-:Y:S01]  /*0940*/  FSEL R26, R26, c[0x0][0x168], !P2 ;  /* 0x00005a001a1a7a08 */ /* 0x000fe20005000000 */
[----:B------:R-:W-:Y:S01]  /*0950*/  IMAD.MOV.U32 R6, RZ, RZ, R10 ;  /* 0x000000ffff067224 */ /* 0x000fe200078e000a */
[----:B------:R-:W-:Y:S01]  /*0960*/  FSEL R27, R27, c[0x0][0x16c], !P2 ;  /* 0x00005b001b1b7a08 */ /* 0x000fe20005000000 */
[C---:B------:R-:W-:Y:S01]  /*0970*/  DSETP.GTU.AND P0, PT, |R30|.reuse, +INF , PT ;  /* 0x7ff000001e00742a */ /* 0x040fe20003f0c200 */
[----:B------:R-:W-:Y:S01]  /*0980*/  IMAD.MOV.U32 R10, RZ, RZ, R14 ;  /* 0x000000ffff0a7224 */ /* 0x000fe200078e000e */
[----:B0-----:R-:W-:Y:S01]  /*0990*/  FSEL R2, R32, c[0x0][0x178], P4 ;  /* 0x00005e0020027a08 */ /* 0x001fe20002000000 */
[----:B------:R0:W-:Y:S01]  /*09a0*/  STG.E.128 [R40.64+0x10], R4 ;  /* 0x0000100428007986 */ /* 0x0001e2000c101d04 */
[----:B------:R1:W2:-:S02]  /*09b0*/  DSETP.NEU.AND P5, PT, R30, +INF , PT ;  /* 0x7ff000001e00742a */ /* 0x0002840003fad000 */
[----:B-1----:R-:W-:Y:S01]  /*09c0*/  FSEL R30, R30, c[0x0][0x178], P3 ;  /* 0x00005e001e1e7a08 */ /* 0x002fe20001800000 */
[----:B------:R1:W-:Y:S01]  /*09d0*/  STG.E.128 [R40.64+0x1000], R8 ;  /* 0x0010000828007986 */ /* 0x0003e2000c101d04 */
[----:B------:R-:W-:Y:S01]  /*09e0*/  FSEL R31, R31, c[0x0][0x17c], P3 ;  /* 0x00005f001f1f7a08 */ /* 0x000fe20001800000 */
[----:B------:R-:W3:Y:S01]  /*09f0*/  DSETP.NEU.AND P3, PT, R34, -INF , PT ;  /* 0xfff000002200742a */ /* 0x000ee20003f6d000 */
[----:B--2---:R-:W-:Y:S01]  /*0a00*/  FSEL R30, R30, c[0x0][0x170], P5 ;  /* 0x00005c001e1e7a08 */ /* 0x004fe20002800000 */
[----:B------:R-:W-:Y:S01]  /*0a10*/  STG.E.128 [R40.64], R16 ;  /* 0x0000001028007986 */ /* 0x000fe2000c101d04 */
[----:B------:R-:W-:Y:S01]  /*0a20*/  FSEL R0, R31, c[0x0][0x174], P5 ;  /* 0x00005d001f007a08 */ /* 0x000fe20002800000 */
[C---:B------:R-:W-:Y:S02]  /*0a30*/  DSETP.GTU.AND P2, PT, |R32|.reuse, +INF , PT ;  /* 0x7ff000002000742a */ /* 0x040fe40003f4c200 */
[----:B---3--:R-:W-:Y:S01]  /*0a40*/  FSEL R31, R34, c[0x0][0x178], P3 ;  /* 0x00005e00221f7a08 */ /* 0x008fe20001800000 */
[----:B------:R-:W-:Y:S01]  /*0a50*/  STG.E.128 [R40.64+0x2010], R24 ;  /* 0x0020101828007986 */ /* 0x000fe2000c101d04 */
[----:B------:R2:W3:-:S02]  /*0a60*/  DSETP.NEU.AND P1, PT, R32, +INF , PT ;  /* 0x7ff000002000742a */ /* 0x0004c40003f2d000 */
[----:B--2---:R-:W-:Y:S02]  /*0a70*/  FSEL R32, R33, c[0x0][0x17c], P4 ;  /* 0x00005f0021207a08 */ /* 0x004fe40002000000 */
[C---:B------:R-:W2:Y:S01]  /*0a80*/  DSETP.NEU.AND P4, PT, R34.reuse, +INF , PT ;  /* 0x7ff000002200742a */ /* 0x040ea20003f8d000 */
[----:B0-----:R-:W-:Y:S02]  /*0a90*/  FSEL R7, R0, c[0x0][0x16c], !P0 ;  /* 0x00005b0000077a08 */ /* 0x001fe40004000000 */
[----:B---3--:R-:W-:Y:S01]  /*0aa0*/  FSEL R3, R2, c[0x0][0x170], P1 ;  /* 0x00005c0002037a08 */ /* 0x008fe20000800000 */
[----:B------:R0:W3:Y:S01]  /*0ab0*/  DSETP.GTU.AND P5, PT, |R34|, +INF , PT ;  /* 0x7ff000002200742a */ /* 0x0000e20003fac200 */
[----:B------:R-:W-:Y:S02]  /*0ac0*/  FSEL R32, R32, c[0x0][0x174], P1 ;  /* 0x00005d0020207a08 */ /* 0x000fe40000800000 */
[----:B0-----:R-:W-:Y:S02]  /*0ad0*/  FSEL R34, R35, c[0x0][0x17c], P3 ;  /* 0x00005f0023227a08 */ /* 0x001fe40001800000 */
[----:B--2---:R-:W-:-:S02]  /*0ae0*/  FSEL R2, R31, c[0x0][0x170], P4 ;  /* 0x00005c001f027a08 */ /* 0x004fc40002000000 */
[----:B-1----:R-:W-:Y:S02]  /*0af0*/  FSEL R9, R34, c[0x0][0x174], P4 ;  /* 0x00005d0022097a08 */ /* 0x002fe40002000000 */
[----:B------:R-:W-:Y:S02]  /*0b00*/  FSEL R4, R29, c[0x0][0x168], !P6 ;  /* 0x00005a001d047a08 */ /* 0x000fe40007000000 */
[----:B------:R-:W-:Y:S02]  /*0b10*/  FSEL R5, R28, c[0x0][0x16c], !P6 ;  /* 0x00005b001c057a08 */ /* 0x000fe40007000000 */
[----:B------:R-:W-:Y:S02]  /*0b20*/  FSEL R6, R30, c[0x0][0x168], !P0 ;  /* 0x00005a001e067a08 */ /* 0x000fe40004000000 */
[----:B------:R-:W-:Y:S02]  /*0b30*/  FSEL R0, R3, c[0x0][0x168], !P2 ;  /* 0x00005a0003007a08 */ /* 0x000fe40005000000 */
[----:B------:R-:W-:Y:S01]  /*0b40*/  FSEL R3, R32, c[0x0][0x16c], !P2 ;  /* 0x00005b0020037a08 */ /* 0x000fe20005000000 */
[----:B------:R0:W-:Y:S01]  /*0b50*/  STG.E.128 [R40.64+0x3000], R4 ;  /* 0x0030000428007986 */ /* 0x0001e2000c101d04 */
[----:B---3--:R-:W-:-:S02]  /*0b60*/  FSEL R2, R2, c[0x0][0x168], !P5 ;  /* 0x00005a0002027a08 */ /* 0x008fc40006800000 */
[----:B------:R-:W-:Y:S01]  /*0b70*/  FSEL R9, R9, c[0x0][0x16c], !P5 ;  /* 0x00005b0009097a08 */ /* 0x000fe20006800000 */
[----:B0-----:R-:W-:Y:S02]  /*0b80*/  IMAD.MOV.U32 R4, RZ, RZ, R0 ;  /* 0x000000ffff047224 */ /* 0x001fe400078e0000 */
[----:B------:R-:W-:Y:S02]  /*0b90*/  IMAD.MOV.U32 R5, RZ, RZ, R3 ;  /* 0x000000ffff057224 */ /* 0x000fe400078e0003 */
[----:B------:R-:W-:Y:S02]  /*0ba0*/  IMAD.MOV.U32 R6, RZ, RZ, R2 ;  /* 0x000000ffff067224 */ /* 0x000fe400078e0002 */
[----:B------:R-:W-:-:S05]  /*0bb0*/  IMAD.MOV.U32 R7, RZ, RZ, R9 ;  /* 0x000000ffff077224 */ /* 0x000fca00078e0009 */
[----:B------:R-:W-:Y:S01]  /*0bc0*/  STG.E.128 [R40.64+0x3010], R4 ;  /* 0x0030100428007986 */ /* 0x000fe2000c101d04 */
[----:B------:R-:W-:Y:S05]  /*0bd0*/  EXIT ;  /* 0x000000000000794d */ /* 0x000fea0003800000 */
.L_x_3839:
[----:B------:R-:W0:Y:S01]  /*0be0*/  S2R R0, SR_TID.X ;  /* 0x0000000000007919 */ /* 0x000e220000002100 */
[----:B------:R-:W-:Y:S01]  /*0bf0*/  CS2R R26, SRZ ;  /* 0x00000000001a7805 */ /* 0x000fe2000001ff00 */
[----:B------:R-:W-:Y:S01]  /*0c00*/  CS2R R24, SRZ ;  /* 0x0000000000187805 */ /* 0x000fe2000001ff00 */
[----:B0-----:R-:W-:Y:S01]  /*0c10*/  ISETP.GE.AND P0, PT, R0, R3, PT ;  /* 0x000000030000720c */ /* 0x001fe20003f06270 */
[----:B------:R-:W-:-:S12]  /*0c20*/  IMAD.MOV.U32 R4, RZ, RZ, R0 ;  /* 0x000000ffff047224 */ /* 0x000fd800078e0000 */
[----:B------:R-:W-:Y:S01]  /*0c30*/  @!P0 IMAD.IADD R6, R45, 0x1, R4 ;  /* 0x000000012d068824 */ /* 0x000fe200078e0204 */
[----:B------:R-:W-:Y:S01]  /*0c40*/  @!P0 IADD3 R4, R4, 0x80, RZ ;  /* 0x0000008004048810 */ /* 0x000fe20007ffe0ff */
[----:B------:R-:W-:-:S03]  /*0c50*/  @!P0 IMAD.MOV.U32 R7, RZ, RZ, 0x10 ;  /* 0x00000010ff078424 */ /* 0x000fc600078e00ff */
[----:B------:R-:W-:Y:S01]  /*0c60*/  ISETP.GE.AND P1, PT, R4, R3, PT ;  /* 0x000000030400720c */ /* 0x000fe20003f26270 */
[----:B------:R-:W-:Y:S01]  /*0c70*/  @!P0 IMAD.WIDE.U32 R6, R6, R7, c[0x0][0x190] ;  /* 0x0000640006068625 */ /* 0x000fe200078e0007 */
[----:B------:R-:W-:Y:S01]  /*0c80*/  CS2R R38, SRZ ;  /* 0x0000000000267805 */ /* 0x000fe2000001ff00 */
[----:B------:R-:W-:-:S03]  /*0c90*/  CS2R R36, SRZ ;  /* 0x0000000000247805 */ /* 0x000fc6000001ff00 */
[----:B------:R0:W2:Y:S07]  /*0ca0*/  @!P0 LDG.E.128 R24, [R6.64] ;  /* 0x0000000406188981 */ /* 0x0000ae000c1e1d00 */
        /* <DEDUP_REMOVED lines=15> */
[----:B------:R-:W-:-:S04]  /*0da0*/  @!P6 IMAD.MOV.U32 R21, RZ, RZ, 0x10 ;  /* 0x00000010ff15e424 */ /* 0x000fc800078e00ff */
[----:B------:R-:W-:-:S05]  /*0db0*/  @!P6 IMAD.WIDE.U32 R20, R20, R21, c[0x0][0x190] ;  /* 0x000064001414e625 */ /* 0x000fca00078e0015 */
[----:B------:R1:W5:Y:S03]  /*0dc0*/  @!P6 LDG.E.128 R36, [R20.64] ;  /* 0x000000041424e981 */ /* 0x000366000c1e1d00 */
[----:B------:R-:W-:Y:S01]  /*0dd0*/  @!P5 IMAD.IADD R32, R45, 0x1, R4 ;  /* 0x000000012d20d824 */ /* 0x000fe200078e0204 */
[----:B------:R-:W-:-:S04]  /*0de0*/  @!P5 IADD3 R4, R4, 0x80, RZ ;  /* 0x000000800404d810 */ /* 0x000fc80007ffe0ff */
[----:B------:R-:W-:Y:S01]  /*0df0*/  ISETP.GE.AND P6, PT, R4, R3, PT ;  /* 0x000000030400720c */ /* 0x000fe20003fc6270 */
[----:B------:R-:W-:Y:S01]  /*0e00*/  @!P2 IMAD.MOV.U32 R23, RZ, RZ, 0x10 ;  /* 0x00000010ff17a424 */ /* 0x000fe200078e00ff */
[----:B------:R-:W-:Y:S01]  /*0e10*/  CS2R R42, SRZ ;  /* 0x00000000002a7805 */ /* 0x000fe2000001ff00 */
[----:B------:R-:W-:Y:S02]  /*0e20*/  CS2R R40, SRZ ;  /* 0x0000000000287805 */ /* 0x000fe4000001ff00 */
[----:B------:R-:W-:Y:S01]  /*0e30*/  @!P2 IMAD.WIDE.U32 R22, R22, R23, c[0x0][0x190] ;  /* 0x000064001616a625 */ /* 0x000fe200078e0017 */
[----:B-1----:R-:W-:-:S04]  /*0e40*/  CS2R R20, SRZ ;  /* 0x0000000000147805 */ /* 0x002fc8000001ff00 */
[----:B------:R1:W5:Y:S03]  /*0e50*/  @!P2 LDG.E.128 R40, [R22.64] ;  /* 0x000000041628a981 */ /* 0x000366000c1e1d00 */
[----:B------:R-:W-:Y:S02]  /*0e60*/  @!P6 IMAD.IADD R34, R45, 0x1, R4 ;  /* 0x000000012d22e824 */ /* 0x000fe400078e0204 */
[----:B------:R-:W-:-:S04]  /*0e70*/  @!P6 IMAD.MOV.U32 R35, RZ, RZ, 0x10 ;  /* 0x00000010ff23e424 */ /* 0x000fc800078e00ff */
[----:B------:R-:W-:Y:S01]  /*0e80*/  @!P6 IMAD.WIDE.U32 R34, R34, R35, c[0x0][0x190] ;  /* 0x000064002222e625 */ /* 0x000fe200078e0023 */
[----:B-1----:R-:W-:-:S06]  /*0e90*/  CS2R R22, SRZ ;  /* 0x0000000000167805 */ /* 0x002fcc000001ff00 */
[----:B------:R1:W5:Y:S01]  /*0ea0*/  @!P6 LDG.E.128 R20, [R34.64] ;  /* 0x000000042214e981 */ /* 0x000362000c1e1d00 */
[----:B------:R-:W-:Y:S01]  /*0eb0*/  @!P3 IMAD.MOV.U32 R29, RZ, RZ, 0x10 ;  /* 0x00000010ff1db424 */ /* 0x000fe200078e00ff */
[----:B------:R-:W-:Y:S01]  /*0ec0*/  CS2R R10, SRZ ;  /* 0x00000000000a7805 */ /* 0x000fe2000001ff00 */
[----:B------:R-:W-:Y:S01]  /*0ed0*/  CS2R R8, SRZ ;  /* 0x0000000000087805 */ /* 0x000fe2000001ff00 */
[----:B------:R-:W-:Y:S02]  /*0ee0*/  @!P5 IMAD.MOV.U32 R33, RZ, RZ, 0x10 ;  /* 0x00000010ff21d424 */ /* 0x000fe400078e00ff */
[----:B------:R-:W-:Y:S01]  /*0ef0*/  @!P3 IMAD.WIDE.U32 R28, R28, R29, c[0x0][0x190] ;  /* 0x000064001c1cb625 */ /* 0x000fe200078e001d */
[----:B------:R-:W-:Y:S01]  /*0f00*/  CS2R R18, SRZ ;  /* 0x0000000000127805 */ /* 0x000fe2000001ff00 */
[----:B------:R-:W-:Y:S02]  /*0f10*/  CS2R R16, SRZ ;  /* 0x0000000000107805 */ /* 0x000fe4000001ff00 */
[----:B------:R-:W-:Y:S01]  /*0f20*/  @!P4 IMAD.MOV.U32 R31, RZ, RZ, 0x10 ;  /* 0x00000010ff1fc424 */ /* 0x000fe200078e00ff */
[----:B------:R-:W-:Y:S01]  /*0f30*/  CS2R R14, SRZ ;  /* 0x00000000000e7805 */ /* 0x000fe2000001ff00 */
[----:B------:R-:W-:Y:S01]  /*0f40*/  @!P5 IMAD.WIDE.U32 R32, R32, R33, c[0x0][0x190] ;  /* 0x000064002020d625 */ /* 0x000fe200078e0021 */
[----:B------:R-:W-:Y:S01]  /*0f50*/  CS2R R12, SRZ ;  /* 0x00000000000c7805 */ /* 0x000fe2000001ff00 */
[----:B------:R3:W5:Y:S02]  /*0f60*/  @!P3 LDG.E.128 R8, [R28.64] ;  /* 0x000000041c08b981 */ /* 0x000764000c1e1d00 */
[----:B------:R-:W-:-:S02]  /*0f70*/  @!P1 IMAD.MOV.U32 R44, RZ, RZ, 0x10 ;  /* 0x00000010ff2c9424 */ /* 0x000fc400078e00ff */
[----:B------:R-:W-:Y:S01]  /*0f80*/  @!P4 IMAD.WIDE.U32 R30, R30, R31, c[0x0][0x190] ;  /* 0x000064001e1ec625 */ /* 0x000fe200078e001f */
[----:B------:R1:W5:Y:S01]  /*0f90*/  @!P5 LDG.E.128 R16, [R32.64] ;  /* 0x000000042010d981 */ /* 0x000362000c1e1d00 */
[----:B0-----:R-:W-:Y:S01]  /*0fa0*/  CS2R R6, SRZ ;  /* 0x0000000000067805 */ /* 0x001fe2000001ff00 */
[----:B------:R-:W-:Y:S02]  /*0fb0*/  CS2R R4, SRZ ;  /* 0x0000000000047805 */ /* 0x000fe4000001ff00 */
[----:B------:R0:W5:Y:S01]  /*0fc0*/  @!P4 LDG.E.128 R12, [R30.64] ;  /* 0x000000041e0cc981 */ /* 0x000162000c1e1d00 */
[----:B---3--:R-:W-:Y:S01]  /*0fd0*/  @!P1 IMAD.WIDE.U32 R28, R2, R44, c[0x0][0x190] ;  /* 0x00006400021c9625 */ /* 0x008fe200078e002c */
[----:B------:R-:W-:-:S04]  /*0fe0*/  IADD3 R2, R0, 0x100, RZ ;  /* 0x0000010000027810 */ /* 0x000fc80007ffe0ff */
[----:B------:R3:W5:Y:S01]  /*0ff0*/  @!P1 LDG.E.128 R4, [R28.64] ;  /* 0x000000041c049981 */ /* 0x000762000c1e1d00 */
[----:B------:R-:W-:Y:S01]  /*1000*/  BSSY B0, `(.L_x_3840) ;  /* 0x0000031000007945 */ /* 0x000fe20003800000 */
[----:B--2---:R-:W0:-:S04]  /*1010*/  @!P0 DSETP.NEU.AND P3, PT, R24, -INF , PT ;  /* 0xfff000001800842a */ /* 0x004e080003f6d000 */
[----:B------:R-:W3:Y:S02]  /*1020*/  @!P0 DSETP.NEU.AND P5, PT, R26, -INF , PT ;  /* 0xfff000001a00842a */ /* 0x000ee40003fad000 */
[----:B0-----:R-:W-:Y:S02]  /*1030*/  @!P0 FSEL R30, R24, c[0x0][0x178], P3 ;  /* 0x00005e00181e8a08 */ /* 0x001fe40001800000 */
[----:B------:R-:W0:Y:S01]  /*1040*/  @!P0 DSETP.NEU.AND P2, PT, R24, +INF , PT ;  /* 0x7ff000001800842a */ /* 0x000e220003f4d000 */
[----:B------:R-:W-:Y:S02]  /*1050*/  @!P0 FSEL R31, R25, c[0x0][0x17c], P3 ;  /* 0x00005f00191f8a08 */ /* 0x000fe40001800000 */
[----:B------:R-:W-:Y:S02]  /*1060*/  ISETP.GE.AND P3, PT, R2, R3, PT ;  /* 0x000000030200720c */ /* 0x000fe40003f66270 */
[----:B------:R-:W-:Y:S02]  /*1070*/  IADD3 R2, R0, 0x80, RZ ;  /* 0x0000008000027810 */ /* 0x000fe40007ffe0ff */
[----:B---3--:R-:W-:-:S02]  /*1080*/  @!P0 FSEL R28, R26, c[0x0][0x178], P5 ;  /* 0x00005e001a1c8a08 */ /* 0x008fc40002800000 */
[----:B------:R-:W-:Y:S01]  /*1090*/  @!P0 FSEL R29, R27, c[0x0][0x17c], P5 ;  /* 0x00005f001b1d8a08 */ /* 0x000fe20002800000 */
[----:B------:R-:W2:Y:S01]  /*10a0*/  @!P0 DSETP.NEU.AND P5, PT, R26, +INF , PT ;  /* 0x7ff000001a00842a */ /* 0x000ea20003fad000 */
[----:B0-----:R-:W-:Y:S02]  /*10b0*/  @!P0 FSEL R30, R30, c[0x0][0x170], P2 ;  /* 0x00005c001e1e8a08 */ /* 0x001fe40001000000 */
[----:B------:R-:W-:Y:S02]  /*10c0*/  @!P0 FSEL R31, R31, c[0x0][0x174], P2 ;  /* 0x00005d001f1f8a08 */ /* 0x000fe40001000000 */
[----:B------:R-:W-:Y:S01]  /*10d0*/  ISETP.GE.AND P2, PT, R2, R3, PT ;  /* 0x000000030200720c */ /* 0x000fe20003f46270 */
[----:B------:R-:W0:Y:S01]  /*10e0*/  @!P0 DSETP.GTU.AND P1, PT, |R24|, +INF , PT ;  /* 0x7ff000001800842a */ /* 0x000e220003f2c200 */
[----:B--2---:R-:W-:-:S03]  /*10f0*/  @!P0 FSEL R28, R28, c[0x0][0x170], P5 ;  /* 0x00005c001c1c8a08 */ /* 0x004fc60002800000 */
[----:B------:R-:W2:Y:S01]  /*1100*/  @!P0 DSETP.GTU.AND P4, PT, |R26|, +INF , PT ;  /* 0x7ff000001a00842a */ /* 0x000ea20003f8c200 */
[----:B------:R-:W-:Y:S02]  /*1110*/  @!P0 FSEL R29, R29, c[0x0][0x174], P5 ;  /* 0x00005d001d1d8a08 */ /* 0x000fe40002800000 */
[----:B0-----:R-:W-:Y:S02]  /*1120*/  @!P0 FSEL R30, R30, c[0x0][0x168], !P1 ;  /* 0x00005a001e1e8a08 */ /* 0x001fe40004800000 */
[----:B------:R-:W-:Y:S02]  /*1130*/  @!P0 FSEL R31, R31, c[0x0][0x16c], !P1 ;  /* 0x00005b001f1f8a08 */ /* 0x000fe40004800000 */
[----:B--2---:R-:W-:Y:S02]  /*1140*/  @!P0 FSEL R28, R28, c[0x0][0x168], !P4 ;  /* 0x00005a001c1c8a08 */ /* 0x004fe40006000000 */
        /* <DEDUP_REMOVED lines=10> */
[----:B-1---5:R-:W0:-:S04]  /*11f0*/  DSETP.NEU.AND P1, PT, R4, -INF , PT ;  /* 0xfff000000400742a */ /* 0x022e080003f2d000 */
        /* <DEDUP_REMOVED lines=17> */
.L_x_3841:
[----:B-1----:R-:W-:Y:S05]  /*1310*/  BSYNC B0 ;  /* 0x0000000000007941 */ /* 0x002fea0003800000 */
.L_x_3840:
[----:B------:R-:W-:Y:S01]  /*1320*/  BSSY B0, `(.L_x_3842) ;  /* 0x0000017000007945 */ /* 0x000fe20003800000 */
[----:B-----5:R-:W-:Y:S01]  /*1330*/  CS2R R6, SRZ ;  /* 0x0000000000067805 */ /* 0x020fe2000001ff00 */
[----:B------:R-:W-:Y:S01]  /*1340*/  CS2R R34, SRZ ;  /* 0x0000000000227805 */ /* 0x000fe2000001ff00 */
        /* <DEDUP_REMOVED lines=20> */
.L_x_3843:
[----:B------:R-:W-:Y:S05]  /*1490*/  BSYNC B0 ;  /* 0x0000000000007941 */ /* 0x000fea0003800000 */
.L_x_3842:
[C---:B------:R-:W-:Y:S01]  /*14a0*/  IADD3 R4, R0.reuse, 0x180, RZ ;  /* 0x0000018000047810 */ /* 0x040fe20007ffe0ff */
[----:B------:R-:W-:Y:S01]  /*14b0*/  BSSY B0, `(.L_x_3844) ;  /* 0x0000018000007945 */ /* 0x000fe20003800000 */
[----:B------:R-:W-:-:S02]  /*14c0*/  IADD3 R36, R0, 0x200, RZ ;  /* 0x0000020000247810 */ /* 0x000fc40007ffe0ff */
[-C--:B------:R-:W-:Y:S02]  /*14d0*/  ISETP.GE.AND P1, PT, R4, R3.reuse, PT ;  /* 0x000000030400720c */ /* 0x080fe40003f26270 */
[----:B------:R-:W-:Y:S01]  /*14e0*/  ISETP.GE.AND P0, PT, R36, R3, PT ;  /* 0x000000032400720c */ /* 0x000fe20003f06270 */
[----:B------:R-:W-:-:S10]  /*14f0*/  CS2R R4, SRZ ;  /* 0x0000000000047805 */ /* 0x000fd4000001ff00 */
        /* <DEDUP_REMOVED lines=19> */
.L_x_3845:
[----:B------:R-:W-:Y:S05]  /*1630*/  BSYNC B0 ;  /* 0x0000000000007941 */ /* 0x000fea0003800000 */
.L_x_3844:
[----:B------:R-:W-:Y:S01]  /*1640*/  BSSY B0, `(.L_x_3846) ;  /* 0x0000017000007945 */ /* 0x000fe20003800000 */
[----:B------:R-:W-:Y:S01]  /*1650*/  CS2R R38, SRZ ;  /* 0x0000000000267805 */ /* 0x000fe2000001ff00 */
        /* <DEDUP_REMOVED lines=21> */
.L_x_3847:
[----:B------:R-:W-:Y:S05]  /*17b0*/  BSYNC B0 ;  /* 0x0000000000007941 */ /* 0x000fea0003800000 */
.L_x_3846:
[C---:B------:R-:W-:Y:S01]  /*17c0*/  IADD3 R8, R0.reuse, 0x280, RZ ;  /* 0x0000028000087810 */ /* 0x040fe20007ffe0ff */
[----:B------:R-:W-:Y:S01]  /*17d0*/  BSSY B0, `(.L_x_3848) ;  /* 0x0000018000007945 */ /* 0x000fe20003800000 */
[----:B------:R-:W-:Y:S01]  /*17e0*/  IADD3 R10, R0, 0x300, RZ ;  /* 0x00000300000a7810 */ /* 0x000fe20007ffe0ff */
[----:B------:R-:W-:Y:S01]  /*17f0*/  CS2R R36, SRZ ;  /* 0x0000000000247805 */ /* 0x000fe2000001ff00 */
[----:B------:R-:W-:-:S02]  /*1800*/  ISETP.GE.AND P1, PT, R8, R3, PT ;  /* 0x000000030800720c */ /* 0x000fc40003f26270 */
[----:B------:R-:W-:-:S11]  /*1810*/  ISETP.GE.AND P0, PT, R10, R3, PT ;  /* 0x000000030a00720c */ /* 0x000fd60003f06270 */
        /* <DEDUP_REMOVED lines=19> */
.L_x_3849:
[----:B------:R-:W-:Y:S05]  /*1950*/  BSYNC B0 ;  /* 0x0000000000007941 */ /* 0x000fea0003800000 */
.L_x_3848:
        /* <DEDUP_REMOVED lines=23> */
.L_x_3851:
[----:B------:R-:W-:Y:S05]  /*1ad0*/  BSYNC B0 ;  /* 0x0000000000007941 */ /* 0x000fea0003800000 */
.L_x_3850:
[C---:B------:R-:W-:Y:S01]  /*1ae0*/  IADD3 R12, R0.reuse, 0x380, RZ ;  /* 0x00000380000c7810 */ /* 0x040fe20007ffe0ff */
[----:B------:R-:W-:Y:S01]  /*1af0*/  BSSY B0, `(.L_x_3852) ;  /* 0x0000017000007945 */ /* 0x000fe20003800000 */
[----:B------:R-:W-:-:S02]  /*1b00*/  ISETP.GE.AND P0, PT, R0, R3, PT ;  /* 0x000000030000720c */ /* 0x000fc40003f06270 */
[----:B------:R-:W-:Y:S02]  /*1b10*/  ISETP.GE.AND P1, PT, R12, R3, PT ;  /* 0x000000030c00720c */ /* 0x000fe40003f26270 */
[----:B------:R-:W-:-:S11]  /*1b20*/  CS2R R12, SRZ ;  /* 0x00000000000c7805 */ /* 0x000fd6000001ff00 */
        /* <DEDUP_REMOVED lines=19> */
.L_x_3853:
[----:B------:R-:W-:Y:S05]  /*1c60*/  BSYNC B0 ;  /* 0x0000000000007941 */ /* 0x000fea0003800000 */
.L_x_3852:
[----:B------:R-:W-:Y:S01]  /*1c70*/  BSSY B0, `(.L_x_3854) ;  /* 0x0000033000007945 */ /* 0x000fe20003800000 */
[----:B------:R-:W-:Y:S01]  /*1c80*/  BSSY B1, `(.L_x_3855) ;  /* 0x000002b000017945 */ /* 0x000fe20003800000 */
[----:B------:R-:W-:Y:S05]  /*1c90*/  @P0 BRA `(.L_x_3856) ;  /* 0x000000c000000947 */ /* 0x000fea0003800000 */
[----:B------:R-:W-:Y:S02]  /*1ca0*/  IMAD.IADD R16, R45, 0x1, R0 ;  /* 0x000000012d107824 */ /* 0x000fe400078e0200 */
[----:B------:R-:W-:-:S02]  /*1cb0*/  IMAD.MOV.U32 R17, RZ, RZ, 0x10 ;  /* 0x00000010ff117424 */ /* 0x000fc400078e00ff */
[----:B------:R-:W-:Y:S02]  /*1cc0*/  IMAD.MOV.U32 R0, RZ, RZ, R2 ;  /* 0x000000ffff007224 */ /* 0x000fe400078e0002 */
[----:B------:R-:W-:-:S03]  /*1cd0*/  IMAD.WIDE.U32 R16, R16, R17, c[0x0][0x188] ;  /* 0x0000620010107625 */ /* 0x000fc600078e0011 */
[----:B------:R-:W-:Y:S02]  /*1ce0*/  ISETP.GE.AND P0, PT, R0, R3, PT ;  /* 0x000000030000720c */ /* 0x000fe40003f06270 */
[----:B------:R0:W-:Y:S11]  /*1cf0*/  STG.E.128 [R16.64], R24 ;  /* 0x0000001810007986 */ /* 0x0001f6000c101d04 */
[----:B------:R-:W-:Y:S05]  /*1d00*/  @P0 BRA `(.L_x_3857) ;  /* 0x000000c000000947 */ /* 0x000fea0003800000 */
[----:B0-----:R-:W-:Y:S01]  /*1d10*/  IMAD.IADD R16, R45, 0x1, R0 ;  /* 0x000000012d107824 */ /* 0x001fe200078e0200 */
[----:B------:R-:W-:Y:S01]  /*1d20*/  IADD3 R0, R0, 0x80, RZ ;  /* 0x0000008000007810 */ /* 0x000fe20007ffe0ff */
[----:B------:R-:W-:-:S04]  /*1d30*/  IMAD.MOV.U32 R17, RZ, RZ, 0x10 ;  /* 0x00000010ff117424 */ /* 0x000fc800078e00ff */
[----:B------:R-:W-:-:S05]  /*1d40*/  IMAD.WIDE.U32 R16, R16, R17, c[0x0][0x188] ;  /* 0x0000620010107625 */ /* 0x000fca00078e0011 */
[----:B------:R0:W-:Y:S02]  /*1d50*/  STG.E.128 [R16.64], R28 ;  /* 0x0000001c10007986 */ /* 0x0001e4000c101d04 */
.L_x_3856:
[----:B------:R-:W-:-:S13]  /*1d60*/  ISETP.GE.AND P0, PT, R0, R3, PT ;  /* 0x000000030000720c */ /* 0x000fda0003f06270 */
[----:B------:R-:W-:Y:S05]  /*1d70*/  @P0 BRA `(.L_x_3858) ;  /* 0x000000c000000947 */ /* 0x000fea0003800000 */
[----:B0-----:R-:W-:Y:S01]  /*1d80*/  IMAD.IADD R16, R45, 0x1, R0 ;  /* 0x000000012d107824 */ /* 0x001fe200078e0200 */
[----:B------:R-:W-:Y:S01]  /*1d90*/  IADD3 R0, R0, 0x80, RZ ;  /* 0x0000008000007810 */ /* 0x000fe20007ffe0ff */
[----:B------:R-:W-:-:S04]  /*1da0*/  IMAD.MOV.U32 R17, RZ, RZ, 0x10 ;  /* 0x00000010ff117424 */ /* 0x000fc800078e00ff */
[----:B------:R-:W-:-:S05]  /*1db0*/  IMAD.WIDE.U32 R16, R16, R17, c[0x0][0x188] ;  /* 0x0000620010107625 */ /* 0x000fca00078e0011 */
[----:B------:R0:W-:Y:S02]  /*1dc0*/  STG.E.128 [R16.64], R32 ;  /* 0x0000002010007986 */ /* 0x0001e4000c101d04 */
.L_x_3857:
[----:B------:R-:W-:-:S13]  /*1dd0*/  ISETP.GE.AND P0, PT, R0, R3, PT ;  /* 0x000000030000720c */ /* 0x000fda0003f06270 */
[----:B------:R-:W-:Y:S05]  /*1de0*/  @P0 BRA `(.L_x_3859) ;  /* 0x000000c000000947 */ /* 0x000fea0003800000 */
[----:B0-----:R-:W-:Y:S01]  /*1df0*/  IMAD.IADD R16, R45, 0x1, R0 ;  /* 0x000000012d107824 */ /* 0x001fe200078e0200 */
[----:B------:R-:W-:Y:S01]  /*1e00*/  IADD3 R0, R0, 0x80, RZ ;  /* 0x0000008000007810 */ /* 0x000fe20007ffe0ff */
[----:B------:R-:W-:-:S04]  /*1e10*/  IMAD.MOV.U32 R17, RZ, RZ, 0x10 ;  /* 0x00000010ff117424 */ /* 0x000fc800078e00ff */
[----:B------:R-:W-:-:S05]  /*1e20*/  IMAD.WIDE.U32 R16, R16, R17, c[0x0][0x188] ;  /* 0x0000620010107625 */ /* 0x000fca00078e0011 */
[----:B------:R0:W-:Y:S02]  /*1e30*/  STG.E.128 [R16.64], R4 ;  /* 0x0000000410007986 */ /* 0x0001e4000c101d04 */
.L_x_3858:
[----:B------:R-:W-:-:S13]  /*1e40*/  ISETP.GE.AND P0, PT, R0, R3, PT ;  /* 0x000000030000720c */ /* 0x000fda0003f06270 */
[----:B------:R-:W-:Y:S05]  /*1e50*/  @P0 BRA `(.L_x_3860) ;  /* 0x000000d000000947 */ /* 0x000fea0003800000 */
[----:B0-----:R-:W-:Y:S01]  /*1e60*/  IMAD.IADD R4, R45, 0x1, R0 ;  /* 0x000000012d047824 */ /* 0x001fe200078e0200 */
[----:B------:R-:W-:Y:S01]  /*1e70*/  IADD3 R0, R0, 0x80, RZ ;  /* 0x0000008000007810 */ /* 0x000fe20007ffe0ff */
[----:B------:R-:W-:-:S04]  /*1e80*/  IMAD.MOV.U32 R5, RZ, RZ, 0x10 ;  /* 0x00000010ff057424 */ /* 0x000fc800078e00ff */
[----:B------:R-:W-:-:S05]  /*1e90*/  IMAD.WIDE.U32 R4, R4, R5, c[0x0][0x188] ;  /* 0x0000620004047625 */ /* 0x000fca00078e0005 */
[----:B------:R0:W-:Y:S02]  /*1ea0*/  STG.E.128 [R4.64], R40 ;  /* 0x0000002804007986 */ /* 0x0001e4000c101d04 */
.L_x_3859:
[----:B------:R-:W-:-:S13]  /*1eb0*/  ISETP.GE.AND P0, PT, R0, R3, PT ;  /* 0x000000030000720c */ /* 0x000fda0003f06270 */
[----:B------:R-:W-:Y:S01]  /*1ec0*/  @P0 BREAK B1 ;  /* 0x0000000000010942 */ /* 0x000fe20003800000 */
[----:B------:R-:W-:Y:S05]  /*1ed0*/  @P0 BRA `(.L_x_3861) ;  /* 0x000000c000000947 */ /* 0x000fea0003800000 */
[----:B0-----:R-:W-:Y:S01]  /*1ee0*/  IMAD.IADD R4, R45, 0x1, R0 ;  /* 0x000000012d047824 */ /* 0x001fe200078e0200 */
[----:B------:R-:W-:Y:S01]  /*1ef0*/  IADD3 R0, R0, 0x80, RZ ;  /* 0x0000008000007810 */ /* 0x000fe20007ffe0ff */
[----:B------:R-:W-:-:S04]  /*1f00*/  IMAD.MOV.U32 R5, RZ, RZ, 0x10 ;  /* 0x00000010ff057424 */ /* 0x000fc800078e00ff */
[----:B------:R-:W-:-:S05]  /*1f10*/  IMAD.WIDE.U32 R4, R4, R5, c[0x0][0x188] ;  /* 0x0000620004047625 */ /* 0x000fca00078e0005 */
[----:B------:R0:W-:Y:S02]  /*1f20*/  STG.E.128 [R4.64], R36 ;  /* 0x0000002404007986 */ /* 0x0001e4000c101d04 */
.L_x_3860:
[----:B------:R-:W-:Y:S05]  /*1f30*/  BSYNC B1 ;  /* 0x0000000000017941 */ /* 0x000fea0003800000 */
.L_x_3855:
[----:B------:R-:W-:-:S13]  /*1f40*/  ISETP.GE.AND P0, PT, R0, R3, PT ;  /* 0x000000030000720c */ /* 0x000fda0003f06270 */
[----:B0-----:R-:W-:Y:S01]  /*1f50*/  @!P0 IMAD.IADD R4, R45, 0x1, R0 ;  /* 0x000000012d048824 */ /* 0x001fe200078e0200 */
[----:B------:R-:W-:Y:S01]  /*1f60*/  @!P0 IADD3 R0, R0, 0x80, RZ ;  /* 0x0000008000008810 */ /* 0x000fe20007ffe0ff */
[----:B------:R-:W-:-:S04]  /*1f70*/  @!P0 IMAD.MOV.U32 R5, RZ, RZ, 0x10 ;  /* 0x00000010ff058424 */ /* 0x000fc800078e00ff */
[----:B------:R-:W-:-:S05]  /*1f80*/  @!P0 IMAD.WIDE.U32 R4, R4, R5, c[0x0][0x188] ;  /* 0x0000620004048625 */ /* 0x000fca00078e0005 */
[----:B------:R0:W-:Y:S02]  /*1f90*/  @!P0 STG.E.128 [R4.64], R8 ;  /* 0x0000000804008986 */ /* 0x0001e4000c101d04 */
.L_x_3861:
[----:B------:R-:W-:Y:S05]  /*1fa0*/  BSYNC B0 ;  /* 0x0000000000007941 */ /* 0x000fea0003800000 */
.L_x_3854:
[----:B------:R-:W-:Y:S01]  /*1fb0*/  WARPSYNC 0xffffffff ;  /* 0xffffffff00007948 */ /* 0x000fe20003800000 */
[----:B------:R-:W-:-:S13]  /*1fc0*/  ISETP.GE.AND P0, PT, R0, R3, PT ;  /* 0x000000030000720c */ /* 0x000fda0003f06270 */
[----:B------:R-:W-:Y:S05]  /*1fd0*/  @P0 EXIT ;  /* 0x000000000000094d */ /* 0x000fea0003800000 */
[----:B------:R-:W-:Y:S02]  /*1fe0*/  IMAD.IADD R2, R45, 0x1, R0 ;  /* 0x000000012d027824 */ /* 0x000fe400078e0200 */
[----:B------:R-:W-:-:S04]  /*1ff0*/  IMAD.MOV.U32 R3, RZ, RZ, 0x10 ;  /* 0x00000010ff037424 */ /* 0x000fc800078e00ff */
[----:B------:R-:W-:-:S05]  /*2000*/  IMAD.WIDE.U32 R2, R2, R3, c[0x0][0x188] ;  /* 0x0000620002027625 */ /* 0x000fca00078e0003 */
[----:B------:R-:W-:Y:S01]  /*2010*/  STG.E.128 [R2.64], R12 ;  /* 0x0000000c02007986 */ /* 0x000fe2000c101d04 */
[----:B------:R-:W-:Y:S05]  /*2020*/  EXIT ;  /* 0x000000000000794d */ /* 0x000fea0003800000 */
.L_x_3862:
        /* <DEDUP_REMOVED lines=13> */
.L_x_34041:


//--------------------- .text._ZN2at6native29vectorized_elementwise_kernelILi4EZZZNS0_22nan_to_num_kernel_cudaERNS_18TensorIteratorBaseESt8optionalIdES5_S5_ENKUlvE_clEvENKUlvE_clEvEUlN3c107complexIdEEE_St5arrayIPcLm2EEEEviT0_T1_ --------------------------
	.section	.text._ZN2at6native29vectorized_elementwise_kernelILi4EZZZNS0_22nan_to_num_kernel_cudaERNS_18TensorIteratorBaseESt8optionalIdES5_S5_ENKUlvE_clEvENKUlvE_clEvEUlN3c107complexIdEEE_St5arrayIPcLm2EEEEviT0_T1_,"ax",@progbits
	.sectioninfo	@"SHI_REGISTERS=48"
	.align	128
        .global         _ZN2at6native29vectorized_elementwise_kernelILi4EZZZNS0_22nan_to_num_kernel_cudaERNS_18TensorIteratorBaseESt8optionalIdES5_S5_ENKUlvE_clEvENKUlvE_clEvEUlN3c107complexIdEEE_St5arrayIPcLm2EEEEviT0_T1_
        .type           _ZN2at6native29vectorized_elementwise_kernelILi4EZZZNS0_22nan_to_num_kernel_cudaERNS_18TensorIteratorBaseESt8optionalIdES5_S5_ENKUlvE_clEvENKUlvE_clEvEUlN3c107complexIdEEE_St5arrayIPcLm2EEEEviT0_T1_,@function
        .size           _ZN2at6native29vectorized_elementwise_kernelILi4EZZZNS0_22nan_to_num_kernel_cudaERNS_18TensorIteratorBaseESt8optionalIdES5_S5_ENKUlvE_clEvENKUlvE_clEvEUlN3c107complexIdEEE_St5arrayIPcLm2EEEEviT0_T1_,(.L_x_34042 - _ZN2at6native29vectorized_elementwise_kernelILi4EZZZNS0_22nan_to_num_kernel_cudaERNS_18TensorIteratorBaseESt8optionalIdES5_S5_ENKUlvE_clEvENKUlvE_clEvEUlN3c107complexIdEEE_St5arrayIPcLm2EEEEviT0_T1_)
        .other          _ZN2at6native29vectorized_elementwise_kernelILi4EZZZNS0_22nan_to_num_kernel_cudaERNS_18TensorIteratorBaseESt8optionalIdES5_S5_ENKUlvE_clEvENKUlvE_clEvEUlN3c107complexIdEEE_St5arrayIPcLm2EEEEviT0_T1_,@"STO_CUDA_ENTRY STV_DEFAULT"
_ZN2at6native29vectorized_elementwise_kernelILi4EZZZNS0_22nan_to_num_kernel_cudaERNS_18TensorIteratorBaseESt8optionalIdES5_S5_ENKUlvE_clEvENKUlvE_clEvEUlN3c107complexIdEEE_St5arrayIPcLm2EEEEviT0_T1_:
.text._ZN2at6native29vectorized_elementwise_kernelILi4EZZZNS0_22nan_to_num_kernel_cudaERNS_18TensorIteratorBaseESt8optionalIdES5_S5_ENKUlvE_clEvENKUlvE_clEvEUlN3c107complexIdEEE_St5arrayIPcLm2EEEEviT0_T1_:
        /* <DEDUP_REMOVED lines=190> */
.L_x_3863:
        /* <DEDUP_REMOVED lines=115> */
.L_x_3865:
[----:B-1----:R-:W-:Y:S05]  /*1310*/  BSYNC B0 ;  /* 0x0000000000007941 */ /* 0x002fea0003800000 */
.L_x_3864:
        /* <DEDUP_REMOVED lines=23> */
.L_x_3867:
[----:B------:R-:W-:Y:S05]  /*1490*/  BSYNC B0 ;  /* 0x0000000000007941 */ /* 0x000fea0003800000 */
.L_x_3866:
        /* <DEDUP_REMOVED lines=25> */
.L_x_3869:
[----:B------:R-:W-:Y:S05]  /*1630*/  BSYNC B0 ;  /* 0x0000000000007941 */ /* 0x000fea0003800000 */
.L_x_3868:
        /* <DEDUP_REMOVED lines=23> */
.L_x_3871:
[----:B------:R-:W-:Y:S05]  /*17b0*/  BSYNC B0 ;  /* 0x0000000000007941 */ /* 0x000fea0003800000 */
.L_x_3870:
        /* <DEDUP_REMOVED lines=25> */
.L_x_3873:
[----:B------:R-:W-:Y:S05]  /*1950*/  BSYNC B0 ;  /* 0x0000000000007941 */ /* 0x000fea0003800000 */
.L_x_3872:
        /* <DEDUP_REMOVED lines=23> */
.L_x_3875:
[----:B------:R-:W-:Y:S05]  /*1ad0*/  BSYNC B0 ;  /* 0x0000000000007941 */ /* 0x000fea0003800000 */
.L_x_3874:
        /* <DEDUP_REMOVED lines=24> */
.L_x_3877:
[----:B------:R-:W-:Y:S05]  /*1c60*/  BSYNC B0 ;  /* 0x0000000000007941 */ /* 0x000fea0003800000 */
.L_x_3876:
        /* <DEDUP_REMOVED lines=15> */
.L_x_3880:
[----:B------:R-:W-:-:S13]  /*1d60*/  ISETP.GE.AND P0, PT, R0, R3, PT ;  /* 0x000000030000720c */ /* 0x000fda0003f06270 */
[----:B------:R-:W-:Y:S05]  /*1d70*/  @P0 BRA `(.L_x_3882) ;  /* 0x000000c000000947 */ /* 0x000fea0003800000 */
[----:B0-----:R-:W-:Y:S01]  /*1d80*/  IMAD.IADD R16, R45, 0x1, R0 ;  /* 0x000000012d107824 */ /* 0x001fe200078e0200 */
[----:B------:R-:W-:Y:S01]  /*1d90*/  IADD3 R0, R0, 0x80, RZ ;  /* 0x0000008000007810 */ /* 0x000fe20007ffe0ff */
[----:B------:R-:W-:-:S04]  /*1da0*/  IMAD.MOV.U32 R17, RZ, RZ, 0x10 ;  /* 0x00000010ff117424 */ /* 0x000fc800078e00ff */
[----:B------:R-:W-:-:S05]  /*1db0*/  IMAD.WIDE.U32 R16, R16, R17, c[0x0][0x188] ;  /* 0x0000620010107625 */ /* 0x000fca00078e0011 */
[----:B------:R0:W-:Y:S02]  /*1dc0*/  STG.E.128 [R16.64], R32 ;  /* 0x0000002010007986 */ /* 0x0001e4000c101d04 */
.L_x_3881:
[----:B------:R-:W-:-:S13]  /*1dd0*/  ISETP.GE.AND P0, PT, R0, R3, PT ;  /* 0x000000030000720c */ /* 0x000fda0003f06270 */
[----:B------:R-:W-:Y:S05]  /*1de0*/  @P0 BRA `(.L_x_3883) ;  /* 0x000000c000000947 */ /* 0x000fea0003800000 */
[----:B0-----:R-:W-:Y:S01]  /*1df0*/  IMAD.IADD R16, R45, 0x1, R0 ;  /* 0x000000012d107824 */ /* 0x001fe200078e0200 */
[----:B------:R-:W-:Y:S01]  /*1e00*/  IADD3 R0, R0, 0x80, RZ ;  /* 0x0000008000007810 */ /* 0x000fe20007ffe0ff */
[----:B------:R-:W-:-:S04]  /*1e10*/  IMAD.MOV.U32 R17, RZ, RZ, 0x10 ;  /* 0x00000010ff117424 */ /* 0x000fc800078e00ff */
[----:B------:R-:W-:-:S05]  /*1e20*/  IMAD.WIDE.U32 R16, R16, R17, c[0x0][0x188] ;  /* 0x0000620010107625 */ /* 0x000fca00078e0011 */
[----:B------:R0:W-:Y:S02]  /*1e30*/  STG.E.128 [R16.64], R4 ;  /* 0x0000000410007986 */ /* 0x0001e4000c101d04 */
.L_x_3882:
[----:B------:R-:W-:-:S13]  /*1e40*/  ISETP.GE.AND P0, PT, R0, R3, PT ;  /* 0x000000030000720c */ /* 0x000fda0003f06270 */
[----:B------:R-:W-:Y:S05]  /*1e50*/  @P0 BRA `(.L_x_3884) ;  /* 0x000000d000000947 */ /* 0x000fea0003800000 */
[----:B0-----:R-:W-:Y:S01]  /*1e60*/  IMAD.IADD R4, R45, 0x1, R0 ;  /* 0x000000012d047824 */ /* 0x001fe200078e0200 */
[----:B------:R-:W-:Y:S01]  /*1e70*/  IADD3 R0, R0, 0x80, RZ ;  /* 0x0000008000007810 */ /* 0x000fe20007ffe0ff */
[----:B------:R-:W-:-:S04]  /*1e80*/  IMAD.MOV.U32 R5, RZ, RZ, 0x10 ;  /* 0x00000010ff057424 */ /* 0x000fc800078e00ff */
[----:B------:R-:W-:-:S05]  /*1e90*/  IMAD.WIDE.U32 R4, R4, R5, c[0x0][0x188] ;  /* 0x0000620004047625 */ /* 0x000fca00078e0005 */
[----:B------:R0:W-:Y:S02]  /*1ea0*/  STG.E.128 [R4.64], R40 ;  /* 0x0000002804007986 */ /* 0x0001e4000c101d04 */
.L_x_3883:
        /* <DEDUP_REMOVED lines=8> */
.L_x_3884:
[----:B------:R-:W-:Y:S05]  /*1f30*/  BSYNC B1 ;  /* 0x0000000000017941 */ /* 0x000fea0003800000 */
.L_x_3879:
[----:B------:R-:W-:-:S13]  /*1f40*/  ISETP.GE.AND P0, PT, R0, R3, PT ;  /* 0x000000030000720c */ /* 0x000fda0003f06270 */
[----:B0-----:R-:W-:Y:S01]  /*1f50*/  @!P0 IMAD.IADD R4, R45, 0x1, R0 ;  /* 0x000000012d048824 */ /* 0x001fe200078e0200 */
[----:B------:R-:W-:Y:S01]  /*1f60*/  @!P0 IADD3 R0, R0, 0x80, RZ ;  /* 0x0000008000008810 */ /* 0x000fe20007ffe0ff */
[----:B------:R-:W-:-:S04]  /*1f70*/  @!P0 IMAD.MOV.U32 R5, RZ, RZ, 0x10 ;  /* 0x00000010ff058424 */ /* 0x000fc800078e00ff */
[----:B------:R-:W-:-:S05]  /*1f80*/  @!P0 IMAD.WIDE.U32 R4, R4, R5, c[0x0][0x188] ;  /* 0x0000620004048625 */ /* 0x000fca00078e0005 */
[----:B------:R0:W-:Y:S02]  /*1f90*/  @!P0 STG.E.128 [R4.64], R8 ;  /* 0x0000000804008986 */ /* 0x0001e4000c101d04 */
.L_x_3885:
[----:B------:R-:W-:Y:S05]  /*1fa0*/  BSYNC B0 ;  /* 0x0000000000007941 */ /* 0x000fea0003800000 */
.L_x_3878:
        /* <DEDUP_REMOVED lines=8> */
.L_x_3886:
        /* <DEDUP_REMOVED lines=13> */
.L_x_34042:


//--------------------- .text._ZN2at6native29vectorized_elementwise_kernelILi8EZZZNS0_22nan_to_num_kernel_cudaERNS_18TensorIteratorBaseESt8optionalIdES5_S5_ENKUlvE_clEvENKUlvE_clEvEUlN3c107complexIdEEE_St5arrayIPcLm2EEEEviT0_T1_ --------------------------
	.section	.text._ZN2at6native29vectorized_elementwise_kernelILi8EZZZNS0_22nan_to_num_kernel_cudaERNS_18TensorIteratorBaseESt8optionalIdES5_S5_ENKUlvE_clEvENKUlvE_clEvEUlN3c107complexIdEEE_St5arrayIPcLm2EEEEviT0_T1_,"ax",@progbits
	.sectioninfo	@"SHI_REGISTERS=4"
	.align	128
        .global         _ZN2at6native29vectorized_elementwise_kernelILi8EZZZNS0_22nan_to_num_kernel_cudaERNS_18TensorIteratorBaseESt8optionalIdES5_S5_ENKUlvE_clEvENKUlvE_clEvEUlN3c107complexIdEEE_St5arrayIPcLm2EEEEviT0_T1_
        .type           _ZN2at6native29vectorized_elementwise_kernelILi8EZZZNS0_22nan_to_num_kernel_cudaERNS_18TensorIteratorBaseESt8optionalIdES5_S5_ENKUlvE_clEvENKUlvE_clEvEUlN3c107complexIdEEE_St5arrayIPcLm2EEEEviT0_T1_,@function
        .size           _ZN2at6native29vectorized_elementwise_kernelILi8EZZZNS0_22nan_to_num_kernel_cudaERNS_18TensorIteratorBaseESt8optionalIdES5_S5_ENKUlvE_clEvENKUlvE_clEvEUlN3c107complexIdEEE_St5arrayIPcLm2EEEEviT0_T1_,(.L_x_34043 - _ZN2at6native29vectorized_elementwise_kernelILi8EZZZNS0_22nan_to_num_kernel_cudaERNS_18TensorIteratorBaseESt8optionalIdES5_S5_ENKUlvE_clEvENKUlvE_clEvEUlN3c107complexIdEEE_St5arrayIPcLm2EEEEviT0_T1_)
        .other          _ZN2at6native29vectorized_elementwise_kernelILi8EZZZNS0_22nan_to_num_kernel_cudaERNS_18TensorIteratorBaseESt8optionalIdES5_S5_ENKUlvE_clEvENKUlvE_clEvEUlN3c107complexIdEEE_St5arrayIPcLm2EEEEviT0_T1_,@"STO_CUDA_ENTRY STV_DEFAULT"
_ZN2at6native29vectorized_elementwise_kernelILi8EZZZNS0_22nan_to_num_kernel_cudaERNS_18TensorIteratorBaseESt8optionalIdES5_S5_ENKUlvE_clEvENKUlvE_clEvEUlN3c107complexIdEEE_St5arrayIPcLm2EEEEviT0_T1_:
.text._ZN2at6native29vectorized_elementwise_kernelILi8EZZZNS0_22nan_to_num_kernel_cudaERNS_18TensorIteratorBaseESt8optionalIdES5_S5_ENKUlvE_clEvENKUlvE_clEvEUlN3c107complexIdEEE_St5arrayIPcLm2EEEEviT0_T1_:
[----:B------:R-:W-:Y:S02]  /*0000*/  MOV R1, c[0x0][0x28] ;  /* 0x00000a0000017a02 */ /* 0x000fe40000000f00 */
[----:B------:R-:W-:Y:S05]  /*0010*/  EXIT ;  /* 0x000000000000794d */ /* 0x000fea0003800000 */
.L_x_3887:
        /* <DEDUP_REMOVED lines=14> */
.L_x_34043:


//--------------------- .text._ZN2at6native18elementwise_kernelILi128ELi4EZNS0_15gpu_kernel_implIZZZNS0_21clamp_max_kernel_cudaERNS_18TensorIteratorBaseERKN3c106ScalarEENKUlvE_clEvENKUlvE7_clEvEUlNS5_8BFloat16EE_EEvS4_RKT_EUliE_EEviT1_ --------------------------
	.section	.text._ZN2at6native18elementwise_kernelILi128ELi4EZNS0_15gpu_kernel_implIZZZNS0_21clamp_max_kernel_cudaERNS_18TensorIteratorBaseERKN3c106ScalarEENKUlvE_clEvENKUlvE7_clEvEUlNS5_8BFloat16EE_EEvS4_RKT_EUliE_EEviT1_,"ax",@progbits
	.sectioninfo	@"SHI_REGISTERS=26"
	.align	128
        .global         _ZN2at6native18elementwise_kernelILi128ELi4EZNS0_15gpu_kernel_implIZZZNS0_21clamp_max_kernel_cudaERNS_18TensorIteratorBaseERKN3c106ScalarEENKUlvE_clEvENKUlvE7_clEvEUlNS5_8BFloat16EE_EEvS4_RKT_EUliE_EEviT1_
        .type           _ZN2at6native18elementwise_kernelILi128ELi4EZNS0_15gpu_kernel_implIZZZNS0_21clamp_max_kernel_cudaERNS_18TensorIteratorBaseERKN3c106ScalarEENKUlvE_clEvENKUlvE7_clEvEUlNS5_8BFloat16EE_EEvS4_RKT_EUliE_EEviT1_,@function
        .size           _ZN2at6native18elementwise_kernelILi128ELi4EZNS0_15gpu_kernel_implIZZZNS0_21clamp_max_kernel_cudaERNS_18TensorIteratorBaseERKN3c106ScalarEENKUlvE_clEvENKUlvE7_clEvEUlNS5_8BFloat16EE_EEvS4_RKT_EUliE_EEviT1_,(.L_x_34044 - _ZN2at6native18elementwise_kernelILi128ELi4EZNS0_15gpu_kernel_implIZZZNS0_21clamp_max_kernel_cudaERNS_18TensorIteratorBaseERKN3c106ScalarEENKUlvE_clEvENKUlvE7_clEvEUlNS5_8BFloat16EE_EEvS4_RKT_EUliE_EEviT1_)
        .other          _ZN2at6native18elementwise_kernelILi128ELi4EZNS0_15gpu_kernel_implIZZZNS0_21clamp_max_kernel_cudaERNS_18TensorIteratorBaseERKN3c106ScalarEENKUlvE_clEvENKUlvE7_clEvEUlNS5_8BFloat16EE_EEvS4_RKT_EUliE_EEviT1_,@"STO_CUDA_ENTRY STV_DEFAULT"
_ZN2at6native18elementwise_kernelILi128ELi4EZNS0_15gpu_kernel_implIZZZNS0_21clamp_max_kernel_cudaERNS_18TensorIteratorBaseERKN3c106ScalarEENKUlvE_clEvENKUlvE7_clEvEUlNS5_8BFloat16EE_EEvS4_RKT_EUliE_EEviT1_:
.text._ZN2at6native18elementwise_kernelILi128ELi4EZNS0_15gpu_kernel_implIZZZNS0_21clamp_max_kernel_cudaERNS_18TensorIteratorBaseERKN3c106ScalarEENKUlvE_clEvENKUlvE7_clEvEUlNS5_8BFloat16EE_EEvS4_RKT_EUliE_EEviT1_:
        /* <DEDUP_REMOVED lines=236> */
.L_x_3890:
        /* <DEDUP_REMOVED lines=21> */
.L_x_3894:
[----:B------:R-:W2:Y:S02]  /*1010*/  LDG.E.U8 R2, [R2.64] ;  /* 0x0000002402027981 */ /* 0x000ea4000c1e1100 */
[----:B--2---:R-:W0:Y:S02]  /*1020*/  I2F.U16 R0, R2 ;  /* 0x0000000200007306 */ /* 0x004e240000101000 */
[----:B0-----:R-:W-:-:S04]  /*1030*/  F2FP.BF16.PACK_AB R0, RZ, R0 ;  /* 0x00000000ff00723e */ /* 0x001fc800000010ff */
[----:B------:R-:W-:Y:S01]  /*1040*/  PRMT R5, R0, 0x7610, R5 ;  /* 0x0000761000057816 */ /* 0x000fe20000000005 */
[----:B------:R-:W-:Y:S05]  /*1050*/  BRA `(.L_x_3896) ;  /* 0x00000ef000007947 */ /* 0x000fea0003800000 */
.L_x_3893:
        /* <DEDUP_REMOVED lines=11> */
.L_x_3898:
[----:B------:R-:W2:Y:S02]  /*1110*/  LDG.E R2, [R2.64] ;  /* 0x0000002402027981 */ /* 0x000ea4000c1e1900 */
[----:B--2---:R-:W0:Y:S02]  /*1120*/  I2F R0, R2 ;  /* 0x0000000200007306 */ /* 0x004e240000201400 */
[----:B0-----:R-:W-:-:S04]  /*1130*/  F2FP.BF16.PACK_AB R0, RZ, R0 ;  /* 0x00000000ff00723e */ /* 0x001fc800000010ff */
[----:B------:R-:W-:Y:S01]  /*1140*/  PRMT R5, R0, 0x7610, R5 ;  /* 0x0000761000057816 */ /* 0x000fe20000000005 */
[----:B------:R-:W-:Y:S05]  /*1150*/  BRA `(.L_x_3896) ;  /* 0x00000df000007947 */ /* 0x000fea0003800000 */
.L_x_3897:
[----:B------:R-:W2:Y:S02]  /*1160*/  LDG.E.U16 R2, [R2.64] ;  /* 0x0000002402027981 */ /* 0x000ea4000c1e1500 */
[----:B--2---:R-:W0:Y:S02]  /*1170*/  I2F.S16 R0, R2 ;  /* 0x0000000200007306 */ /* 0x004e240000101400 */
[----:B0-----:R-:W-:-:S04]  /*1180*/  F2FP.BF16.PACK_AB R0, RZ, R0 ;  /* 0x00000000ff00723e */ /* 0x001fc800000010ff */
[----:B------:R-:W-:Y:S01]  /*1190*/  PRMT R5, R0, 0x7610, R5 ;  /* 0x0000761000057816 */ /* 0x000fe20000000005 */
[----:B------:R-:W-:Y:S05]  /*11a0*/  BRA `(.L_x_3896) ;  /* 0x00000da000007947 */ /* 0x000fea0003800000 */
.L_x_3892:
        /* <DEDUP_REMOVED lines=9> */
.L_x_3900:
[----:B------:R-:W2:Y:S02]  /*1240*/  LDG.E.U16 R0, [R2.64] ;  /* 0x0000002402007981 */ /* 0x000ea4000c1e1500 */
[----:B--2---:R-:W-:-:S05]  /*1250*/  HADD2.F32 R0, -RZ, R0.H0_H0 ;  /* 0x20000000ff007230 */ /* 0x004fca0000004100 */
[----:B------:R-:W-:-:S04]  /*1260*/  F2FP.BF16.PACK_AB R0, RZ, R0 ;  /* 0x00000000ff00723e */ /* 0x000fc800000010ff */
[----:B------:R-:W-:Y:S01]  /*1270*/  PRMT R5, R0, 0x7610, R5 ;  /* 0x0000761000057816 */ /* 0x000fe20000000005 */
[----:B------:R-:W-:Y:S05]  /*1280*/  BRA `(.L_x_3896) ;  /* 0x00000cc000007947 */ /* 0x000fea0003800000 */
.L_x_3899:
        /* <DEDUP_REMOVED lines=9> */
.L_x_3902:
[----:B------:R-:W2:Y:S02]  /*1320*/  LDG.E.U16 R2, [R2.64] ;  /* 0x0000002402027981 */ /* 0x000ea4000c1e1500 */
[----:B--2---:R-:W-:-:S05]  /*1330*/  HADD2.F32 R0, -RZ, R2.H0_H0 ;  /* 0x20000002ff007230 */ /* 0x004fca0000004100 */
[----:B------:R-:W-:-:S04]  /*1340*/  F2FP.BF16.PACK_AB R0, RZ, R0 ;  /* 0x00000000ff00723e */ /* 0x000fc800000010ff */
[----:B------:R-:W-:Y:S01]  /*1350*/  PRMT R5, R0, 0x7610, R5 ;  /* 0x0000761000057816 */ /* 0x000fe20000000005 */
[----:B------:R-:W-:Y:S05]  /*1360*/  BRA `(.L_x_3896) ;  /* 0x00000be000007947 */ /* 0x000fea0003800000 */
.L_x_3901:
[----:B------:R-:W2:Y:S02]  /*1370*/  LDG.E.64 R2, [R2.64] ;  /* 0x0000002402027981 */ /* 0x000ea4000c1e1b00 */
[----:B--2---:R-:W0:Y:S01]  /*1380*/  F2F.F32.F64 R0, R2 ;  /* 0x0000000200007310 */ /* 0x004e220000301000 */
[----:B------:R-:W0:-:S14]  /*1390*/  DSETP.GEU.AND P0, PT, |R2|, c[0x2][0x0], PT ;  /* 0x008000000200762a */ /* 0x000e1c0003f0e200 */
[----:B0-----:R-:W-:-:S05]  /*13a0*/  @!P0 FMUL R0, R0, 1.175494350822287508e-38 ;  /* 0x0080000000008820 */ /* 0x001fca0000400000 */
[----:B------:R-:W-:-:S04]  /*13b0*/  F2FP.BF16.PACK_AB R0, RZ, R0 ;  /* 0x00000000ff00723e */ /* 0x000fc800000010ff */
[----:B------:R-:W-:Y:S01]  /*13c0*/  PRMT R5, R0, 0x7610, R5 ;  /* 0x0000761000057816 */ /* 0x000fe20000000005 */
[----:B------:R-:W-:Y:S05]  /*13d0*/  BRA `(.L_x_3896) ;  /* 0x00000b7000007947 */ /* 0x000fea0003800000 */
.L_x_3891:
        /* <DEDUP_REMOVED lines=14> */
.L_x_3905:
[----:B------:R-:W2:Y:S02]  /*14c0*/  LDG.E.64 R2, [R2.64] ;  /* 0x0000002402027981 */ /* 0x000ea4000c1e1b00 */
[----:B--2---:R-:W0:Y:S01]  /*14d0*/  F2F.F32.F64 R0, R2 ;  /* 0x0000000200007310 */ /* 0x004e220000301000 */
[----:B------:R-:W0:-:S14]  /*14e0*/  DSETP.GEU.AND P0, PT, |R2|, c[0x2][0x0], PT ;  /* 0x008000000200762a */ /* 0x000e1c0003f0e200 */
[----:B0-----:R-:W-:-:S05]  /*14f0*/  @!P0 FMUL R0, R0, 1.175494350822287508e-38 ;  /* 0x0080000000008820 */ /* 0x001fca0000400000 */
[----:B------:R-:W-:-:S04]  /*1500*/  F2FP.BF16.PACK_AB R0, RZ, R0 ;  /* 0x00000000ff00723e */ /* 0x000fc800000010ff */
[----:B------:R-:W-:Y:S01]  /*1510*/  PRMT R5, R0, 0x7610, R5 ;  /* 0x0000761000057816 */ /* 0x000fe20000000005 */
[----:B------:R-:W-:Y:S05]  /*1520*/  BRA `(.L_x_3896) ;  /* 0x00000a2000007947 */ /* 0x000fea0003800000 */
.L_x_3904:
        /* <DEDUP_REMOVED lines=25> */
[----:B------:R-:W-:Y:S01]  /*16c0*/  F2FP.BF16.PACK_AB R5, RZ, R5 ;  /* 0x00000005ff05723e */ /* 0x000fe200000010ff */
[----:B------:R-:W-:Y:S05]  /*16d0*/  BRA `(.L_x_3896) ;  /* 0x0000087000007947 */ /* 0x000fea0003800000 */
.L_x_3907:
        /* <DEDUP_REMOVED lines=15> */
.L_x_3906:
[----:B------:R0:W5:Y:S01]  /*17d0*/  LDG.E.U16 R5, [R2.64] ;  /* 0x0000002402057981 */ /* 0x000162000c1e1500 */
[----:B------:R-:W-:Y:S05]  /*17e0*/  BRA `(.L_x_3896) ;  /* 0x0000076000007947 */ /* 0x000fea0003800000 */
.L_x_3903:
        /* <DEDUP_REMOVED lines=12> */
.L_x_3910:
        /* <DEDUP_REMOVED lines=21> */
.L_x_3914:
[----:B------:R-:W-:Y:S05]  /*1a00*/  BSYNC B1 ;  /* 0x0000000000017941 */ /* 0x000fea0003800000 */
.L_x_3913:
[----:B------:R-:W-:Y:S01]  /*1a10*/  LEA R3, R0, 0x3b800000, 0x17 ;  /* 0x3b80000000037811 */ /* 0x000fe200078eb8ff */
[----:B------:R-:W-:-:S05]  /*1a20*/  IMAD.SHL.U32 R0, R2, 0x100000, RZ ;  /* 0x0010000002007824 */ /* 0x000fca00078e00ff */
[----:B------:R-:W-:Y:S02]  /*1a30*/  LOP3.LUT R0, R3, R0, R4, 0xfe, !PT ;  /* 0x0000000003007212 */ /* 0x000fe400078efe04 */
.L_x_3912:
[----:B------:R-:W-:Y:S05]  /*1a40*/  BSYNC B0 ;  /* 0x0000000000007941 */ /* 0x000fea0003800000 */
.L_x_3911:
[----:B------:R-:W-:-:S04]  /*1a50*/  F2FP.BF16.PACK_AB R0, RZ, R0 ;  /* 0x00000000ff00723e */ /* 0x000fc800000010ff */
[----:B------:R-:W-:Y:S01]  /*1a60*/  PRMT R5, R0, 0x7610, R5 ;  /* 0x0000761000057816 */ /* 0x000fe20000000005 */
[----:B------:R-:W-:Y:S05]  /*1a70*/  BRA `(.L_x_3896) ;  /* 0x000004d000007947 */ /* 0x000fea0003800000 */
.L_x_3909:
        /* <DEDUP_REMOVED lines=21> */
.L_x_3918:
[----:B------:R-:W-:Y:S05]  /*1bd0*/  BSYNC B1 ;  /* 0x0000000000017941 */ /* 0x000fea0003800000 */
.L_x_3917:
[----:B------:R-:W-:Y:S01]  /*1be0*/  LEA R3, R0, 0x37800000, 0x17 ;  /* 0x3780000000037811 */ /* 0x000fe200078eb8ff */
[----:B------:R-:W-:-:S05]  /*1bf0*/  IMAD.SHL.U32 R0, R2, 0x200000, RZ ;  /* 0x0020000002007824 */ /* 0x000fca00078e00ff */
[----:B------:R-:W-:Y:S02]  /*1c00*/  LOP3.LUT R0, R3, R0, R4, 0xfe, !PT ;  /* 0x0000000003007212 */ /* 0x000fe400078efe04 */
.L_x_3916:
[----:B------:R-:W-:Y:S05]  /*1c10*/  BSYNC B0 ;  /* 0x0000000000007941 */ /* 0x000fea0003800000 */
.L_x_3915:
[----:B------:R-:W-:-:S04]  /*1c20*/  F2FP.BF16.PACK_AB R0, RZ, R0 ;  /* 0x00000000ff00723e */ /* 0x000fc800000010ff */
[----:B------:R-:W-:Y:S01]  /*1c30*/  PRMT R5, R0, 0x7610, R5 ;  /* 0x0000761000057816 */ /* 0x000fe20000000005 */
[----:B------:R-:W-:Y:S05]  /*1c40*/  BRA `(.L_x_3896) ;  /* 0x0000030000007947 */ /* 0x000fea0003800000 */
.L_x_3908:
        /* <DEDUP_REMOVED lines=14> */
.L_x_3922:
[----:B------:R-:W-:Y:S05]  /*1d30*/  BSYNC B0 ;  /* 0x0000000000007941 */ /* 0x000fea0003800000 */
.L_x_3921:
[----:B------:R-:W-:-:S04]  /*1d40*/  F2FP.BF16.PACK_AB R0, RZ, R0 ;  /* 0x00000000ff00723e */ /* 0x000fc800000010ff */
[----:B------:R-:W-:Y:S01]  /*1d50*/  PRMT R5, R0, 0x7610, R5 ;  /* 0x0000761000057816 */ /* 0x000fe20000000005 */
[----:B------:R-:W-:Y:S05]  /*1d60*/  BRA `(.L_x_3896) ;  /* 0x000001e000007947 */ /* 0x000fea0003800000 */
.L_x_3895:
        /* <DEDUP_REMOVED lines=21> */
.L_x_3920:
[----:B------:R-:W2:Y:S02]  /*1ec0*/  LDG.E.64 R2, [R2.64] ;  /* 0x0000002402027981 */ /* 0x000ea4000c1e1b00 */
[----:B--2---:R-:W0:Y:S02]  /*1ed0*/  I2F.U64 R0, R2 ;  /* 0x0000000200007312 */ /* 0x004e240000301000 */
[----:B0-----:R-:W-:-:S04]  /*1ee0*/  F2FP.BF16.PACK_AB R0, RZ, R0 ;  /* 0x00000000ff00723e */ /* 0x001fc800000010ff */
[----:B------:R-:W-:Y:S01]  /*1ef0*/  PRMT R5, R0, 0x7610, R5 ;  /* 0x0000761000057816 */ /* 0x000fe20000000005 */
[----:B------:R-:W-:Y:S05]  /*1f00*/  BRA `(.L_x_3896) ;  /* 0x0000004000007947 */ /* 0x000fea0003800000 */
.L_x_3919:
[----:B------:R-:W2:Y:S02]  /*1f10*/  LDG.E R2, [R2.64] ;  /* 0x0000002402027981 */ /* 0x000ea4000c1e1900 */
[----:B--2---:R-:W0:Y:S02]  /*1f20*/  I2F.U32 R0, R2 ;  /* 0x0000000200007306 */ /* 0x004e240000201000 */
[----:B0-----:R-:W-:-:S04]  /*1f30*/  F2FP.BF16.PACK_AB R0, RZ, R0 ;  /* 0x00000000ff00723e */ /* 0x001fc800000010ff */
[----:B------:R-:W-:-:S04]  /*1f40*/  PRMT R5, R0, 0x7610, R5 ;  /* 0x0000761000057816 */ /* 0x000fc80000000005 */
.L_x_3896:
[----:B-----5:R-:W-:Y:S01]  /*1f50*/  PRMT R0, RZ, 0x5410, R5 ;  /* 0x00005410ff007816 */ /* 0x020fe20000000005 */
[----:B------:R-:W1:Y:S03]  /*1f60*/  LDC.U8 R4, c[0x0][0x380] ;  /* 0x0000e000ff047b82 */ /* 0x000e660000000000 */
[----:B------:R-:W-:-:S13]  /*1f70*/  FSETP.GTU.FTZ.AND P0, PT, |R0|, +INF , PT ;  /* 0x7f8000000000780b */ /* 0x000fda0003f1c200 */
[----:B0-----:R-:W0:Y:S01]  /*1f80*/  @!P0 LDC.U16 R3, c[0x0][0x370] ;  /* 0x0000dc00ff038b82 */ /* 0x001e220000000400 */
[----:B-1----:R-:W-:-:S04]  /*1f90*/  PRMT R2, R4, 0x9910, RZ ;  /* 0x0000991004027816 */ /* 0x002fc800000000ff */
[----:B------:R-:W-:Y:S02]  /*1fa0*/  ISETP.GT.AND P1, PT, R2, 0x9, PT ;  /* 0x000000090200780c */ /* 0x000fe40003f24270 */
[----:B0-----:R-:W-:-:S04]  /*1fb0*/  @!P0 PRMT R3, RZ, 0x5410, R3 ;  /* 0x00005410ff038816 */ /* 0x001fc80000000003 */
[----:B------:R-:W-:-:S04]  /*1fc0*/  @!P0 FMNMX.FTZ R3, R0, R3, PT ;  /* 0x0000000300038209 */ /* 0x000fc80003810000 */
[----:B------:R-:W-:-:S04]  /*1fd0*/  @!P0 F2FP.BF16.PACK_AB R3, RZ, R3 ;  /* 0x00000003ff03823e */ /* 0x000fc800000010ff */
[----:B------:R-:W-:Y:S01]  /*1fe0*/  @!P0 PRMT R5, R3, 0x7610, R5 ;  /* 0x0000761003058816 */ /* 0x000fe20000000005 */
        /* <DEDUP_REMOVED lines=13> */
.L_x_3926:
[----:B------:R-:W-:-:S06]  /*20c0*/  PRMT R3, RZ, 0x5410, R5 ;  /* 0x00005410ff037816 */ /* 0x000fcc0000000005 */
[----:B------:R-:W0:Y:S02]  /*20d0*/  F2I.S64.TRUNC R2, R3 ;  /* 0x0000000300027311 */ /* 0x000e24000020d900 */
[----:B0-----:R0:W-:Y:S01]  /*20e0*/  STG.E.U8 [R16.64], R2 ;  /* 0x0000000210007986 */ /* 0x0011e2000c101124 */
[----:B------:R-:W-:Y:S05]  /*20f0*/  BRA `(.L_x_3928) ;  /* 0x00000e4000007947 */ /* 0x000fea0003800000 */
.L_x_3925:
        /* <DEDUP_REMOVED lines=10> */
.L_x_3930:
[----:B------:R-:W-:-:S06]  /*21a0*/  PRMT R5, RZ, 0x5410, R5 ;  /* 0x00005410ff057816 */ /* 0x000fcc0000000005 */
[----:B------:R-:W0:Y:S02]  /*21b0*/  F2I.FTZ.TRUNC.NTZ R5, R5 ;  /* 0x0000000500057305 */ /* 0x000e24000021f100 */
[----:B0-----:R0:W-:Y:S01]  /*21c0*/  STG.E [R16.64], R5 ;  /* 0x0000000510007986 */ /* 0x0011e2000c101924 */
[----:B------:R-:W-:Y:S05]  /*21d0*/  BRA `(.L_x_3928) ;  /* 0x00000d6000007947 */ /* 0x000fea0003800000 */
.L_x_3929:
[----:B------:R-:W-:-:S06]  /*21e0*/  PRMT R5, RZ, 0x5410, R5 ;  /* 0x00005410ff057816 */ /* 0x000fcc0000000005 */
[----:B------:R-:W0:Y:S02]  /*21f0*/  F2I.FTZ.TRUNC.NTZ R5, R5 ;  /* 0x0000000500057305 */ /* 0x000e24000021f100 */
[----:B0-----:R0:W-:Y:S01]  /*2200*/  STG.E.U16 [R16.64], R5 ;  /* 0x0000000510007986 */ /* 0x0011e2000c101524 */
[----:B------:R-:W-:Y:S05]  /*2210*/  BRA `(.L_x_3928) ;  /* 0x00000d2000007947 */ /* 0x000fea0003800000 */
.L_x_3924:
        /* <DEDUP_REMOVED lines=9> */
.L_x_3932:
[----:B------:R-:W-:-:S04]  /*22b0*/  PRMT R0, RZ, 0x5410, R5 ;  /* 0x00005410ff007816 */ /* 0x000fc80000000005 */
[----:B------:R-:W-:-:S05]  /*22c0*/  F2FP.PACK_AB R0, RZ, R0 ;  /* 0x00000000ff00723e */ /* 0x000fca00000000ff */
[----:B------:R0:W-:Y:S01]  /*22d0*/  STG.E.U16 [R16.64], R0 ;  /* 0x0000000010007986 */ /* 0x0001e2000c101524 */
[----:B------:R-:W-:Y:S05]  /*22e0*/  BRA `(.L_x_3928) ;  /* 0x00000c5000007947 */ /* 0x000fea0003800000 */
.L_x_3931:
        /* <DEDUP_REMOVED lines=10> */
.L_x_3934:
[----:B------:R-:W-:-:S04]  /*2390*/  PRMT R5, RZ, 0x5410, R5 ;  /* 0x00005410ff057816 */ /* 0x000fc80000000005 */
[----:B------:R-:W-:-:S04]  /*23a0*/  F2FP.PACK_AB R3, RZ, R5 ;  /* 0x00000005ff03723e */ /* 0x000fc800000000ff */
[----:B------:R-:W-:-:S05]  /*23b0*/  PRMT R3, R3, 0x5410, RZ ;  /* 0x0000541003037816 */ /* 0x000fca00000000ff */
[----:B------:R0:W-:Y:S01]  /*23c0*/  STG.E [R16.64], R3 ;  /* 0x0000000310007986 */ /* 0x0001e2000c101924 */
[----:B------:R-:W-:Y:S05]  /*23d0*/  BRA `(.L_x_3928) ;  /* 0x00000b6000007947 */ /* 0x000fea0003800000 */
.L_x_3933:
[----:B------:R-:W-:-:S05]  /*23e0*/  PRMT R2, RZ, 0x5410, R5 ;  /* 0x00005410ff027816 */ /* 0x000fca0000000005 */
[----:B------:R-:W-:-:S06]  /*23f0*/  FMUL.FTZ R2, R2, 1 ;  /* 0x3f80000002027820 */ /* 0x000fcc0000410000 */
[----:B------:R-:W0:Y:S02]  /*2400*/  F2F.F64.F32 R2, R2 ;  /* 0x0000000200027310 */ /* 0x000e240000201800 */
[----:B0-----:R0:W-:Y:S01]  /*2410*/  STG.E.64 [R16.64], R2 ;  /* 0x0000000210007986 */ /* 0x0011e2000c101b24 */
[----:B------:R-:W-:Y:S05]  /*2420*/  BRA `(.L_x_3928) ;  /* 0x00000b1000007947 */ /* 0x000fea0003800000 */
.L_x_3923:
        /* <DEDUP_REMOVED lines=13> */
.L_x_3937:
[----:B------:R-:W-:Y:S01]  /*2500*/  PRMT R5, RZ, 0x5410, R5 ;  /* 0x00005410ff057816 */ /* 0x000fe20000000005 */
[----:B------:R-:W-:-:S04]  /*2510*/  CS2R R6, SRZ ;  /* 0x0000000000067805 */ /* 0x000fc8000001ff00 */
[----:B------:R-:W-:-:S06]  /*2520*/  FMUL.FTZ R5, R5, 1 ;  /* 0x3f80000005057820 */ /* 0x000fcc0000410000 */
[----:B------:R-:W0:Y:S02]  /*2530*/  F2F.F64.F32 R4, R5 ;  /* 0x0000000500047310 */ /* 0x000e240000201800 */
[----:B0-----:R0:W-:Y:S01]  /*2540*/  STG.E.128 [R16.64], R4 ;  /* 0x0000000410007986 */ /* 0x0011e2000c101d24 */
[----:B------:R-:W-:Y:S05]  /*2550*/  BRA `(.L_x_3928) ;  /* 0x000009e000007947 */ /* 0x000fea0003800000 */
.L_x_3936:
        /* <DEDUP_REMOVED lines=21> */
.L_x_3941:
[----:B------:R-:W-:Y:S05]  /*26b0*/  BSYNC B0 ;  /* 0x0000000000007941 */ /* 0x000fea0003800000 */
.L_x_3940:
[----:B------:R-:W-:-:S05]  /*26c0*/  LOP3.LUT R3, R0, R3, RZ, 0xfc, !PT ;  /* 0x0000000300037212 */ /* 0x000fca00078efcff */
[----:B------:R0:W-:Y:S01]  /*26d0*/  STG.E.U8 [R16.64], R3 ;  /* 0x0000000310007986 */ /* 0x0001e2000c101124 */
[----:B------:R-:W-:Y:S05]  /*26e0*/  BRA `(.L_x_3928) ;  /* 0x0000085000007947 */ /* 0x000fea0003800000 */
.L_x_3939:
        /* <DEDUP_REMOVED lines=13> */
.L_x_3943:
[----:B------:R-:W-:Y:S01]  /*27c0*/  IMAD.MOV.U32 R0, RZ, RZ, 0x7f ;  /* 0x0000007fff007424 */ /* 0x000fe200078e00ff */
[----:B------:R-:W-:-:S04]  /*27d0*/  ISETP.GT.U32.AND P0, PT, R2, 0x7f800000, PT ;  /* 0x7f8000000200780c */ /* 0x000fc80003f04070 */
[----:B------:R-:W-:-:S04]  /*27e0*/  SEL R0, R0, 0x7c, P0 ;  /* 0x0000007c00007807 */ /* 0x000fc80000000000 */
.L_x_3944:
[----:B------:R-:W-:Y:S05]  /*27f0*/  BSYNC B0 ;  /* 0x0000000000007941 */ /* 0x000fea0003800000 */
.L_x_3942:
[----:B------:R-:W-:-:S04]  /*2800*/  LOP3.LUT R2, R5, 0x80000000, RZ, 0xc0, !PT ;  /* 0x8000000005027812 */ /* 0x000fc800078ec0ff */
[----:B------:R-:W-:-:S04]  /*2810*/  SHF.R.U32.HI R3, RZ, 0x18, R2 ;  /* 0x00000018ff037819 */ /* 0x000fc80000011602 */
[----:B------:R-:W-:-:S05]  /*2820*/  LOP3.LUT R3, R0, R3, RZ, 0xfc, !PT ;  /* 0x0000000300037212 */ /* 0x000fca00078efcff */
[----:B------:R0:W-:Y:S01]  /*2830*/  STG.E.U8 [R16.64], R3 ;  /* 0x0000000310007986 */ /* 0x0001e2000c101124 */
[----:B------:R-:W-:Y:S05]  /*2840*/  BRA `(.L_x_3928) ;  /* 0x000006f000007947 */ /* 0x000fea0003800000 */
.L_x_3938:
[----:B------:R0:W-:Y:S01]  /*2850*/  STG.E.U16 [R16.64], R5 ;  /* 0x0000000510007986 */ /* 0x0001e2000c101524 */
[----:B------:R-:W-:Y:S05]  /*2860*/  BRA `(.L_x_3928) ;  /* 0x000006d000007947 */ /* 0x000fea0003800000 */
.L_x_3935:
        /* <DEDUP_REMOVED lines=12> */
.L_x_3947:
        /* <DEDUP_REMOVED lines=17> */
.L_x_3950:
[----:B------:R-:W-:-:S04]  /*2a40*/  LOP3.LUT R2, R5, 0x80000000, RZ, 0xc0, !PT ;  /* 0x8000000005027812 */ /* 0x000fc800078ec0ff */
[----:B------:R-:W-:-:S04]  /*2a50*/  SHF.R.U32.HI R3, RZ, 0x18, R2 ;  /* 0x00000018ff037819 */ /* 0x000fc80000011602 */
[----:B------:R-:W-:-:S04]  /*2a60*/  LOP3.LUT R0, R0, R3, RZ, 0xfc, !PT ;  /* 0x0000000300007212 */ /* 0x000fc800078efcff */
[----:B------:R-:W-:Y:S02]  /*2a70*/  PRMT R8, R0, 0x7610, R8 ;  /* 0x0000761000087816 */ /* 0x000fe40000000008 */
.L_x_3949:
[----:B------:R-:W-:Y:S05]  /*2a80*/  BSYNC B0 ;  /* 0x0000000000007941 */ /* 0x000fea0003800000 */
.L_x_3948:
[----:B------:R0:W-:Y:S01]  /*2a90*/  STG.E.U8 [R16.64], R8 ;  /* 0x0000000810007986 */ /* 0x0001e2000c101124 */
[----:B------:R-:W-:Y:S05]  /*2aa0*/  BRA `(.L_x_3928) ;  /* 0x0000049000007947 */ /* 0x000fea0003800000 */
.L_x_3946:
        /* <DEDUP_REMOVED lines=17> */
.L_x_3953:
[----:B------:R-:W-:-:S04]  /*2bc0*/  LOP3.LUT R2, R5, 0x80000000, RZ, 0xc0, !PT ;  /* 0x8000000005027812 */ /* 0x000fc800078ec0ff */
[----:B------:R-:W-:-:S04]  /*2bd0*/  SHF.R.U32.HI R3, RZ, 0x18, R2 ;  /* 0x00000018ff037819 */ /* 0x000fc80000011602 */
[----:B------:R-:W-:-:S04]  /*2be0*/  LOP3.LUT R0, R0, R3, RZ, 0xfc, !PT ;  /* 0x0000000300007212 */ /* 0x000fc800078efcff */
[----:B------:R-:W-:Y:S02]  /*2bf0*/  PRMT R8, R0, 0x7610, R8 ;  /* 0x0000761000087816 */ /* 0x000fe40000000008 */
.L_x_3952:
[----:B------:R-:W-:Y:S05]  /*2c00*/  BSYNC B0 ;  /* 0x0000000000007941 */ /* 0x000fea0003800000 */
.L_x_3951:
[----:B------:R0:W-:Y:S01]  /*2c10*/  STG.E.U8 [R16.64], R8 ;  /* 0x0000000810007986 */ /* 0x0001e2000c101124 */
[----:B------:R-:W-:Y:S05]  /*2c20*/  BRA `(.L_x_3928) ;  /* 0x0000031000007947 */ /* 0x000fea0003800000 */
.L_x_3945:
[----:B------:R-:W-:-:S13]  /*2c30*/  ISETP.NE.AND P0, PT, R2, 0x1c, PT ;  /* 0x0000001c0200780c */ /* 0x000fda0003f05270 */
[----:B------:R-:W-:Y:S05]  /*2c40*/  @!P0 BRA `(.L_x_3954) ;  /* 0x000002c000008947 */ /* 0x000fea0003800000 */
[----:B------:R-:W-:-:S13]  /*2c50*/  ISETP.NE.AND P0, PT, R2, 0x1d, PT ;  /* 0x0000001d0200780c */ /* 0x000fda0003f05270 */
[----:B------:R-:W-:Y:S05]  /*2c60*/  @!P0 BRA `(.L_x_3955) ;  /* 0x0000026000008947 */ /* 0x000fea0003800000 */
[----:B------:R-:W-:-:S13]  /*2c70*/  ISETP.NE.AND P0, PT, R2, 0x2c, PT ;  /* 0x0000002c0200780c */ /* 0x000fda0003f05270 */
[----:B------:R-:W-:Y:S05]  /*2c80*/  @P0 BRA `(.L_x_3927) ;  /* 0x0000010000000947 */ /* 0x000fea0003800000 */
[----:B------:R-:W-:Y:S01]  /*2c90*/  PRMT R5, RZ, 0x5410, R5 ;  /* 0x00005410ff057816 */ /* 0x000fe20000000005 */
[----:B------:R-:W-:Y:S01]  /*2ca0*/  IMAD.MOV.U32 R3, RZ, RZ, 0xff ;  /* 0x000000ffff037424 */ /* 0x000fe200078e00ff */
[----:B------:R-:W-:Y:S02]  /*2cb0*/  PLOP3.LUT P0, PT, PT, PT, PT, 0x80, 0x0 ;  /* 0x000000000000781c */ /* 0x000fe40003f0f070 */
[----:B------:R-:W-:-:S04]  /*2cc0*/  SHF.R.U32.HI R4, RZ, 0x17, R5 ;  /* 0x00000017ff047819 */ /* 0x000fc80000011605 */
[----:B------:R-:W-:-:S04]  /*2cd0*/  LOP3.LUT R2, R4, 0xff, RZ, 0xc0, !PT ;  /* 0x000000ff04027812 */ /* 0x000fc800078ec0ff */
[----:B------:R-:W-:-:S13]  /*2ce0*/  ISETP.NE.AND P2, PT, R2, 0xff, PT ;  /* 0x000000ff0200780c */ /* 0x000fda0003f45270 */
[--C-:B------:R-:W-:Y:S02]  /*2cf0*/  @P2 SHF.R.U32.HI R0, RZ, 0x16, R5.reuse ;  /* 0x00000016ff002819 */ /* 0x100fe40000011605 */
[----:B------:R-:W-:Y:S02]  /*2d00*/  @P2 LOP3.LUT P1, RZ, R2, 0x3fffff, R5, 0xf8, !PT ;  /* 0x003fffff02ff2812 */ /* 0x000fe4000782f805 */
        /* <DEDUP_REMOVED lines=8> */
.L_x_3927:
        /* <DEDUP_REMOVED lines=20> */
.L_x_3955:
[----:B------:R-:W-:-:S06]  /*2ed0*/  PRMT R2, RZ, 0x5410, R5 ;  /* 0x00005410ff027816 */ /* 0x000fcc0000000005 */
[----:B------:R-:W0:Y:S02]  /*2ee0*/  F2I.U64.TRUNC R2, R2 ;  /* 0x0000000200027311 */ /* 0x000e24000020d800 */
[----:B0-----:R0:W-:Y:S01]  /*2ef0*/  STG.E.64 [R16.64], R2 ;  /* 0x0000000210007986 */ /* 0x0011e2000c101b24 */
[----:B------:R-:W-:Y:S05]  /*2f00*/  BRA `(.L_x_3928) ;  /* 0x0000003000007947 */ /* 0x000fea0003800000 */
.L_x_3954:
[----:B------:R-:W-:-:S06]  /*2f10*/  PRMT R5, RZ, 0x5410, R5 ;  /* 0x00005410ff057816 */ /* 0x000fcc0000000005 */
[----:B------:R-:W0:Y:S02]  /*2f20*/  F2I.FTZ.U32.TRUNC.NTZ R5, R5 ;  /* 0x0000000500057305 */ /* 0x000e24000021f000 */
[----:B0-----:R0:W-:Y:S02]  /*2f30*/  STG.E [R16.64], R5 ;  /* 0x0000000510007986 */ /* 0x0011e4000c101924 */
.L_x_3928:
[----:B------:R-:W-:-:S05]  /*2f40*/  IMAD R18, R18, 0x200, R23 ;  /* 0x0000020012127824 */ /* 0x000fca00078e0217 */
[----:B------:R-:W-:Y:S02]  /*2f50*/  IADD3 R19, R18, 0x80, RZ ;  /* 0x0000008012137810 */ /* 0x000fe40007ffe0ff */
.L_x_3889:
[----:B------:R-:W-:Y:S05]  /*2f60*/  BSYNC B6 ;  /* 0x0000000000067941 */ /* 0x000fea0003800000 */
.L_x_3888:
        /* <DEDUP_REMOVED lines=231> */
.L_x_3958:
        /* <DEDUP_REMOVED lines=21> */
.L_x_3962:
[----:B------:R-:W2:Y:S02]  /*3f30*/  LDG.E.U8 R2, [R2.64] ;  /* 0x0000002402027981 */ /* 0x000ea4000c1e1100 */
[----:B--2---:R-:W0:Y:S02]  /*3f40*/  I2F.U16 R0, R2 ;  /* 0x0000000200007306 */ /* 0x004e240000101000 */
[----:B0-----:R-:W-:-:S04]  /*3f50*/  F2FP.BF16.PACK_AB R0, RZ, R0 ;  /* 0x00000000ff00723e */ /* 0x001fc800000010ff */
[----:B------:R-:W-:Y:S01]  /*3f60*/  PRMT R5, R0, 0x7610, R5 ;  /* 0x0000761000057816 */ /* 0x000fe20000000005 */
[----:B------:R-:W-:Y:S05]  /*3f70*/  BRA `(.L_x_3964) ;  /* 0x00000ef000007947 */ /* 0x000fea0003800000 */
.L_x_3961:
        /* <DEDUP_REMOVED lines=11> */
.L_x_3966:
[----:B------:R-:W2:Y:S02]  /*4030*/  LDG.E R2, [R2.64] ;  /* 0x0000002402027981 */ /* 0x000ea4000c1e1900 */
[----:B--2---:R-:W0:Y:S02]  /*4040*/  I2F R0, R2 ;  /* 0x0000000200007306 */ /* 0x004e240000201400 */
[----:B0-----:R-:W-:-:S04]  /*4050*/  F2FP.BF16.PACK_AB R0, RZ, R0 ;  /* 0x00000000ff00723e */ /* 0x001fc800000010ff */
[----:B------:R-:W-:Y:S01]  /*4060*/  PRMT R5, R0, 0x7610, R5 ;  /* 0x0000761000057816 */ /* 0x000fe20000000005 */
[----:B------:R-:W-:Y:S05]  /*4070*/  BRA `(.L_x_3964) ;  /* 0x00000df000007947 */ /* 0x000fea0003800000 */
.L_x_3965:
[----:B------:R-:W2:Y:S02]  /*4080*/  LDG.E.U16 R2, [R2.64] ;  /* 0x0000002402027981 */ /* 0x000ea4000c1e1500 */
[----:B--2---:R-:W0:Y:S02]  /*4090*/  I2F.S16 R0, R2 ;  /* 0x0000000200007306 */ /* 0x004e240000101400 */
[----:B0-----:R-:W-:-:S04]  /*40a0*/  F2FP.BF16.PACK_AB R0, RZ, R0 ;  /* 0x00000000ff00723e */ /* 0x001fc800000010ff */
[----:B------:R-:W-:Y:S01]  /*40b0*/  PRMT R5, R0, 0x7610, R5 ;  /* 0x0000761000057816 */ /* 0x000fe20000000005 */
[----:B------:R-:W-:Y:S05]  /*40c0*/  BRA `(.L_x_3964) ;  /* 0x00000da000007947 */ /* 0x000fea0003800000 */
.L_x_3960:
        /* <DEDUP_REMOVED lines=9> */
.L_x_3968:
[----:B------:R-:W2:Y:S02]  /*4160*/  LDG.E.U16 R0, [R2.64] ;  /* 0x0000002402007981 */ /* 0x000ea4000c1e1500 */
[----:B--2---:R-:W-:-:S05]  /*4170*/  HADD2.F32 R0, -RZ, R0.H0_H0 ;  /* 0x20000000ff007230 */ /* 0x004fca0000004100 */
[----:B------:R-:W-:-:S04]  /*4180*/  F2FP.BF16.PACK_AB R0, RZ, R0 ;  /* 0x00000000ff00723e */ /* 0x000fc800000010ff */
[----:B------:R-:W-:Y:S01]  /*4190*/  PRMT R5, R0, 0x7610, R5 ;  /* 0x0000761000057816 */ /* 0x000fe20000000005 */
[----:B------:R-:W-:Y:S05]  /*41a0*/  BRA `(.L_x_3964) ;  /* 0x00000cc000007947 */ /* 0x000fea0003800000 */
.L_x_3967:
        /* <DEDUP_REMOVED lines=9> */
.L_x_3970:
[----:B------:R-:W2:Y:S02]  /*4240*/  LDG.E.U16 R2, [R2.64] ;  /* 0x0000002402027981 */ /* 0x000ea4000c1e1500 */
[----:B--2---:R-:W-:-:S05]  /*4250*/  HADD2.F32 R0, -RZ, R2.H0_H0 ;  /* 0x20000002ff007230 */ /* 0x004fca0000004100 */
[----:B------:R-:W-:-:S04]  /*4260*/  F2FP.BF16.PACK_AB R0, RZ, R0 ;  /* 0x00000000ff00723e */ /* 0x000fc800000010ff */
[----:B------:R-:W-:Y:S01]  /*4270*/  PRMT R5, R0, 0x7610, R5 ;  /* 0x0000761000057816 */ /* 0x000fe20000000005 */
[----:B------:R-:W-:Y:S05]  /*4280*/  BRA `(.L_x_3964) ;  /* 0x00000be000007947 */ /* 0x000fea0003800000 */
.L_x_3969:
[----:B------:R-:W2:Y:S02]  /*4290*/  LDG.E.64 R2, [R2.64] ;  /* 0x0000002402027981 */ /* 0x000ea4000c1e1b00 */
[----:B--2---:R-:W0:Y:S01]  /*42a0*/  F2F.F32.F64 R0, R2 ;  /* 0x0000000200007310 */ /* 0x004e220000301000 */
[----:B------:R-:W0:-:S14]  /*42b0*/  DSETP.GEU.AND P0, PT, |R2|, c[0x2][0x0], PT ;  /* 0x008000000200762a */ /* 0x000e1c0003f0e200 */
[----:B0-----:R-:W-:-:S05]  /*42c0*/  @!P0 FMUL R0, R0, 1.175494350822287508e-38 ;  /* 0x0080000000008820 */ /* 0x001fca0000400000 */
[----:B------:R-:W-:-:S04]  /*42d0*/  F2FP.BF16.PACK_AB R0, RZ, R0 ;  /* 0x00000000ff00723e */ /* 0x000fc800000010ff */
[----:B------:R-:W-:Y:S01]  /*42e0*/  PRMT R5, R0, 0x7610, R5 ;  /* 0x0000761000057816 */ /* 0x000fe20000000005 */
[----:B------:R-:W-:Y:S05]  /*42f0*/  BRA `(.L_x_3964) ;  /* 0x00000b7000007947 */ /* 0x000fea0003800000 */
.L_x_3959:
        /* <DEDUP_REMOVED lines=14> */
.L_x_3973:
[----:B------:R-:W2:Y:S02]  /*43e0*/  LDG.E.64 R2, [R2.64] ;  /* 0x0000002402027981 */ /* 0x000ea4000c1e1b00 */
[----:B--2---:R-:W0:Y:S01]  /*43f0*/  F2F.F32.F64 R0, R2 ;  /* 0x0000000200007310 */ /* 0x004e220000301000 */
[----:B------:R-:W0:-:S14]  /*4400*/  DSETP.GEU.AND P0, PT, |R2|, c[0x2][0x0], PT ;  /* 0x008000000200762a */ /* 0x000e1c0003f0e200 */
[----:B0-----:R-:W-:-:S05]  /*4410*/  @!P0 FMUL R0, R0, 1.175494350822287508e-38 ;  /* 0x0080000000008820 */ /* 0x001fca0000400000 */
[----:B------:R-:W-:-:S04]  /*4420*/  F2FP.BF16.PACK_AB R0, RZ, R0 ;  /* 0x00000000ff00723e */ /* 0x000fc800000010ff */
[----:B------:R-:W-:Y:S01]  /*4430*/  PRMT R5, R0, 0x7610, R5 ;  /* 0x0000761000057816 */ /* 0x000fe20000000005 */
[----:B------:R-:W-:Y:S05]  /*4440*/  BRA `(.L_x_3964) ;  /* 0x00000a2000007947 */ /* 0x000fea0003800000 */
.L_x_3972:
        /* <DEDUP_REMOVED lines=27> */
.L_x_3975:
        /* <DEDUP_REMOVED lines=15> */
.L_x_3974:
[----:B------:R0:W5:Y:S01]  /*46f0*/  LDG.E.U16 R5, [R2.64] ;  /* 0x0000002402057981 */ /* 0x000162000c1e1500 */
[----:B------:R-:W-:Y:S05]  /*4700*/  BRA `(.L_x_3964) ;  /* 0x0000076000007947 */ /* 0x000fea0003800000 */
.L_x_3971:
        /* <DEDUP_REMOVED lines=12> */
.L_x_3978:
        /* <DEDUP_REMOVED lines=21> */
.L_x_3982:
[----:B------:R-:W-:Y:S05]  /*4920*/  BSYNC B1 ;  /* 0x0000000000017941 */ /* 0x000fea0003800000 */
.L_x_3981:
[----:B------:R-:W-:Y:S01]  /*4930*/  LEA R3, R0, 0x3b800000, 0x17 ;  /* 0x3b80000000037811 */ /* 0x000fe200078eb8ff */
[----:B------:R-:W-:-:S05]  /*4940*/  IMAD.SHL.U32 R0, R2, 0x100000, RZ ;  /* 0x0010000002007824 */ /* 0x000fca00078e00ff */
[----:B------:R-:W-:Y:S02]  /*4950*/  LOP3.LUT R0, R3, R0, R4, 0xfe, !PT ;  /* 0x0000000003007212 */ /* 0x000fe400078efe04 */
.L_x_3980:
[----:B------:R-:W-:Y:S05]  /*4960*/  BSYNC B0 ;  /* 0x0000000000007941 */ /* 0x000fea0003800000 */
.L_x_3979:
[----:B------:R-:W-:-:S04]  /*4970*/  F2FP.BF16.PACK_AB R0, RZ, R0 ;  /* 0x00000000ff00723e */ /* 0x000fc800000010ff */
[----:B------:R-:W-:Y:S01]  /*4980*/  PRMT R5, R0, 0x7610, R5 ;  /* 0x0000761000057816 */ /* 0x000fe20000000005 */
[----:B------:R-:W-:Y:S05]  /*4990*/  BRA `(.L_x_3964) ;  /* 0x000004d000007947 */ /* 0x000fea0003800000 */
.L_x_3977:
        /* <DEDUP_REMOVED lines=21> */
.L_x_3986:
[----:B------:R-:W-:Y:S05]  /*4af0*/  BSYNC B1 ;  /* 0x0000000000017941 */ /* 0x000fea0003800000 */
.L_x_3985:
[----:B------:R-:W-:Y:S01]  /*4b00*/  LEA R3, R0, 0x37800000, 0x17 ;  /* 0x3780000000037811 */ /* 0x000fe200078eb8ff */
[----:B------:R-:W-:-:S05]  /*4b10*/  IMAD.SHL.U32 R0, R2, 0x200000, RZ ;  /* 0x0020000002007824 */ /* 0x000fca00078e00ff */
[----:B------:R-:W-:Y:S02]  /*4b20*/  LOP3.LUT R0, R3, R0, R4, 0xfe, !PT ;  /* 0x0000000003007212 */ /* 0x000fe400078efe04 */
.L_x_3984:
[----:B------:R-:W-:Y:S05]  /*4b30*/  BSYNC B0 ;  /* 0x0000000000007941 */ /* 0x000fea0003800000 */
.L_x_3983:
[----:B------:R-:W-:-:S04]  /*4b40*/  F2FP.BF16.PACK_AB R0, RZ, R0 ;  /* 0x00000000ff00723e */ /* 0x000fc800000010ff */
[----:B------:R-:W-:Y:S01]  /*4b50*/  PRMT R5, R0, 0x7610, R5 ;  /* 0x0000761000057816 */ /* 0x000fe20000000005 */
[----:B------:R-:W-:Y:S05]  /*4b60*/  BRA `(.L_x_3964) ;  /* 0x0000030000007947 */ /* 0x000fea0003800000 */
.L_x_3976:
        /* <DEDUP_REMOVED lines=14> */
.L_x_3990:
[----:B------:R-:W-:Y:S05]  /*4c50*/  BSYNC B0 ;  /* 0x0000000000007941 */ /* 0x000fea0003800000 */
.L_x_3989:
[----:B------:R-:W-:-:S04]  /*4c60*/  F2FP.BF16.PACK_AB R0, RZ, R0 ;  /* 0x00000000ff00723e */ /* 0x000fc800000010ff */
[----:B------:R-:W-:Y:S01]  /*4c70*/  PRMT R5, R0, 0x7610, R5 ;  /* 0x0000761000057816 */ /* 0x000fe20000000005 */
[----:B------:R-:W-:Y:S05]  /*4c80*/  BRA `(.L_x_3964) ;  /* 0x000001e000007947 */ /* 0x000fea0003800000 */
.L_x_3963:
        /* <DEDUP_REMOVED lines=21> */
.L_x_3988:
[----:B------:R-:W2:Y:S02]  /*4de0*/  LDG.E.64 R2, [R2.64] ;  /* 0x0000002402027981 */ /* 0x000ea4000c1e1b00 */
[----:B--2---:R-:W0:Y:S02]  /*4df0*/  I2F.U64 R0, R2 ;  /* 0x0000000200007312 */ /* 0x004e240000301000 */
[----:B0-----:R-:W-:-:S04]  /*4e00*/  F2FP.BF16.PACK_AB R0, RZ, R0 ;  /* 0x00000000ff00723e */ /* 0x001fc800000010ff */
[----:B------:R-:W-:Y:S01]  /*4e10*/  PRMT R5, R0, 0x7610, R5 ;  /* 0x0000761000057816 */ /* 0x000fe20000000005 */
[----:B------:R-:W-:Y:S05]  /*4e20*/  BRA `(.L_x_3964) ;  /* 0x0000004000007947 */ /* 0x000fea0003800000 */
.L_x_3987:
[----:B------:R-:W2:Y:S02]  /*4e30*/  LDG.E R2, [R2.64] ;  /* 0x0000002402027981 */ /* 0x000ea4000c1e1900 */
[----:B--2---:R-:W0:Y:S02]  /*4e40*/  I2F.U32 R0, R2 ;  /* 0x0000000200007306 */ /* 0x004e240000201000 */
[----:B0-----:R-:W-:-:S04]  /*4e50*/  F2FP.BF16.PACK_AB R0, RZ, R0 ;  /* 0x00000000ff00723e */ /* 0x001fc800000010ff */
[----:B------:R-:W-:-:S04]  /*4e60*/  PRMT R5, R0, 0x7610, R5 ;  /* 0x0000761000057816 */ /* 0x000fc80000000005 */
.L_x_3964:
        /* <DEDUP_REMOVED lines=23> */
.L_x_3994:
[----:B------:R-:W-:-:S06]  /*4fe0*/  PRMT R3, RZ, 0x5410, R5 ;  /* 0x00005410ff037816 */ /* 0x000fcc0000000005 */
[----:B------:R-:W0:Y:S02]  /*4ff0*/  F2I.S64.TRUNC R2, R3 ;  /* 0x0000000300027311 */ /* 0x000e24000020d900 */
[----:B0-----:R0:W-:Y:S01]  /*5000*/  STG.E.U8 [R16.64], R2 ;  /* 0x0000000210007986 */ /* 0x0011e2000c101124 */
[----:B------:R-:W-:Y:S05]  /*5010*/  BRA `(.L_x_3996) ;  /* 0x00000e4000007947 */ /* 0x000fea0003800000 */
.L_x_3993:
        /* <DEDUP_REMOVED lines=10> */
.L_x_3998:
[----:B------:R-:W-:-:S06]  /*50c0*/  PRMT R5, RZ, 0x5410, R5 ;  /* 0x00005410ff057816 */ /* 0x000fcc0000000005 */
[----:B------:R-:W0:Y:S02]  /*50d0*/  F2I.FTZ.TRUNC.NTZ R5, R5 ;  /* 0x0000000500057305 */ /* 0x000e24000021f100 */
[----:B0-----:R0:W-:Y:S01]  /*50e0*/  STG.E [R16.64], R5 ;  /* 0x0000000510007986 */ /* 0x0011e2000c101924 */
[----:B------:R-:W-:Y:S05]  /*50f0*/  BRA `(.L_x_3996) ;  /* 0x00000d6000007947 */ /* 0x000fea0003800000 */
.L_x_3997:
[----:B------:R-:W-:-:S06]  /*5100*/  PRMT R5, RZ, 0x5410, R5 ;  /* 0x00005410ff057816 */ /* 0x000fcc0000000005 */
[----:B------:R-:W0:Y:S02]  /*5110*/  F2I.FTZ.TRUNC.NTZ R5, R5 ;  /* 0x0000000500057305 */ /* 0x000e24000021f100 */
[----:B0-----:R0:W-:Y:S01]  /*5120*/  STG.E.U16 [R16.64], R5 ;  /* 0x0000000510007986 */ /* 0x0011e2000c101524 */
[----:B------:R-:W-:Y:S05]  /*5130*/  BRA `(.L_x_3996) ;  /* 0x00000d2000007947 */ /* 0x000fea0003800000 */
.L_x_3992:
        /* <DEDUP_REMOVED lines=9> */
.L_x_4000:
[----:B------:R-:W-:-:S04]  /*51d0*/  PRMT R0, RZ, 0x5410, R5 ;  /* 0x00005410ff007816 */ /* 0x000fc80000000005 */
[----:B------:R-:W-:-:S05]  /*51e0*/  F2FP.PACK_AB R0, RZ, R0 ;  /* 0x00000000ff00723e */ /* 0x000fca00000000ff */
[----:B------:R0:W-:Y:S01]  /*51f0*/  STG.E.U16 [R16.64], R0 ;  /* 0x0000000010007986 */ /* 0x0001e2000c101524 */
[----:B------:R-:W-:Y:S05]  /*5200*/  BRA `(.L_x_3996) ;  /* 0x00000c5000007947 */ /* 0x000fea0003800000 */
.L_x_3999:
        /* <DEDUP_REMOVED lines=10> */
.L_x_4002:
[----:B------:R-:W-:-:S04]  /*52b0*/  PRMT R5, RZ, 0x5410, R5 ;  /* 0x00005410ff057816 */ /* 0x000fc80000000005 */
[----:B------:R-:W-:-:S04]  /*52c0*/  F2FP.PACK_AB R3, RZ, R5 ;  /* 0x00000005ff03723e */ /* 0x000fc800000000ff */
[----:B------:R-:W-:-:S05]  /*52d0*/  PRMT R3, R3, 0x5410, RZ ;  /* 0x0000541003037816 */ /* 0x000fca00000000ff */
[----:B------:R0:W-:Y:S01]  /*52e0*/  STG.E [R16.64], R3 ;  /* 0x0000000310007986 */ /* 0x0001e2000c101924 */
[----:B------:R-:W-:Y:S05]  /*52f0*/  BRA `(.L_x_3996) ;  /* 0x00000b6000007947 */ /* 0x000fea0003800000 */
.L_x_4001:
[----:B------:R-:W-:-:S05]  /*5300*/  PRMT R2, RZ, 0x5410, R5 ;  /* 0x00005410ff027816 */ /* 0x000fca0000000005 */
[----:B------:R-:W-:-:S06]  /*5310*/  FMUL.FTZ R2, R2, 1 ;  /* 0x3f80000002027820 */ /* 0x000fcc0000410000 */
[----:B------:R-:W0:Y:S02]  /*5320*/  F2F.F64.F32 R2, R2 ;  /* 0x0000000200027310 */ /* 0x000e240000201800 */
[----:B0-----:R0:W-:Y:S01]  /*5330*/  STG.E.64 [R16.64], R2 ;  /* 0x0000000210007986 */ /* 0x0011e2000c101b24 */
[----:B------:R-:W-:Y:S05]  /*5340*/  BRA `(.L_x_3996) ;  /* 0x00000b1000007947 */ /* 0x000fea0003800000 */
.L_x_3991:
        /* <DEDUP_REMOVED lines=13> */
.L_x_4005:
[----:B------:R-:W-:Y:S01]  /*5420*/  PRMT R5, RZ, 0x5410, R5 ;  /* 0x00005410ff057816 */ /* 0x000fe20000000005 */
[----:B------:R-:W-:-:S04]  /*5430*/  CS2R R6, SRZ ;  /* 0x0000000000067805 */ /* 0x000fc8000001ff00 */
[----:B------:R-:W-:-:S06]  /*5440*/  FMUL.FTZ R5, R5, 1 ;  /* 0x3f80000005057820 */ /* 0x000fcc0000410000 */
[----:B------:R-:W0:Y:S02]  /*5450*/  F2F.F64.F32 R4, R5 ;  /* 0x0000000500047310 */ /* 0x000e240000201800 */
[----:B0-----:R0:W-:Y:S01]  /*5460*/  STG.E.128 [R16.64], R4 ;  /* 0x0000000410007986 */ /* 0x0011e2000c101d24 */
[----:B------:R-:W-:Y:S05]  /*5470*/  BRA `(.L_x_3996) ;  /* 0x000009e000007947 */ /* 0x000fea0003800000 */
.L_x_4004:
        /* <DEDUP_REMOVED lines=21> */
.L_x_4009:
[----:B------:R-:W-:Y:S05]  /*55d0*/  BSYNC B0 ;  /* 0x0000000000007941 */ /* 0x000fea0003800000 */
.L_x_4008:
[----:B------:R-:W-:-:S05]  /*55e0*/  LOP3.LUT R3, R0, R3, RZ, 0xfc, !PT ;  /* 0x0000000300037212 */ /* 0x000fca00078efcff */
[----:B------:R0:W-:Y:S01]  /*55f0*/  STG.E.U8 [R16.64], R3 ;  /* 0x0000000310007986 */ /* 0x0001e2000c101124 */
[----:B------:R-:W-:Y:S05]  /*5600*/  BRA `(.L_x_3996) ;  /* 0x0000085000007947 */ /* 0x000fea0003800000 */
.L_x_4007:
        /* <DEDUP_REMOVED lines=13> */
.L_x_4011:
[----:B------:R-:W-:Y:S01]  /*56e0*/  IMAD.MOV.U32 R0, RZ, RZ, 0x7f ;  /* 0x0000007fff007424 */ /* 0x000fe200078e00ff */
[----:B------:R-:W-:-:S04]  /*56f0*/  ISETP.GT.U32.AND P0, PT, R2, 0x7f800000, PT ;  /* 0x7f8000000200780c */ /* 0x000fc80003f04070 */
[----:B------:R-:W-:-:S04]  /*5700*/  SEL R0, R0, 0x7c, P0 ;  /* 0x0000007c00007807 */ /* 0x000fc80000000000 */
.L_x_4012:
[----:B------:R-:W-:Y:S05]  /*5710*/  BSYNC B0 ;  /* 0x0000000000007941 */ /* 0x000fea0003800000 */
.L_x_4010:
[----:B------:R-:W-:-:S04]  /*5720*/  LOP3.LUT R2, R5, 0x80000000, RZ, 0xc0, !PT ;  /* 0x8000000005027812 */ /* 0x000fc800078ec0ff */
[----:B------:R-:W-:-:S04]  /*5730*/  SHF.R.U32.HI R3, RZ, 0x18, R2 ;  /* 0x00000018ff037819 */ /* 0x000fc80000011602 */
[----:B------:R-:W-:-:S05]  /*5740*/  LOP3.LUT R3, R0, R3, RZ, 0xfc, !PT ;  /* 0x0000000300037212 */ /* 0x000fca00078efcff */
[----:B------:R0:W-:Y:S01]  /*5750*/  STG.E.U8 [R16.64], R3 ;  /* 0x0000000310007986 */ /* 0x0001e2000c101124 */
[----:B------:R-:W-:Y:S05]  /*5760*/  BRA `(.L_x_3996) ;  /* 0x000006f000007947 */ /* 0x000fea0003800000 */
.L_x_4006:
[----:B------:R0:W-:Y:S01]  /*5770*/  STG.E.U16 [R16.64], R5 ;  /* 0x0000000510007986 */ /* 0x0001e2000c101524 */
[----:B------:R-:W-:Y:S05]  /*5780*/  BRA `(.L_x_3996) ;  /* 0x000006d000007947 */ /* 0x000fea0003800000 */
.L_x_4003:
        /* <DEDUP_REMOVED lines=12> */
.L_x_4015:
        /* <DEDUP_REMOVED lines=17> */
.L_x_4018:
[----:B------:R-:W-:-:S04]  /*5960*/  LOP3.LUT R2, R5, 0x80000000, RZ, 0xc0, !PT ;  /* 0x8000000005027812 */ /* 0x000fc800078ec0ff */
[----:B------:R-:W-:-:S04]  /*5970*/  SHF.R.U32.HI R3, RZ, 0x18, R2 ;  /* 0x00000018ff037819 */ /* 0x000fc80000011602 */
[----:B------:R-:W-:-:S04]  /*5980*/  LOP3.LUT R0, R0, R3, RZ, 0xfc, !PT ;  /* 0x0000000300007212 */ /* 0x000fc800078efcff */
[----:B------:R-:W-:Y:S02]  /*5990*/  PRMT R8, R0, 0x7610, R8 ;  /* 0x0000761000087816 */ /* 0x000fe40000000008 */
.L_x_4017:
[----:B------:R-:W-:Y:S05]  /*59a0*/  BSYNC B0 ;  /* 0x0000000000007941 */ /* 0x000fea0003800000 */
.L_x_4016:
[----:B------:R0:W-:Y:S01]  /*59b0*/  STG.E.U8 [R16.64], R8 ;  /* 0x0000000810007986 */ /* 0x0001e2000c101124 */
[----:B------:R-:W-:Y:S05]  /*59c0*/  BRA `(.L_x_3996) ;  /* 0x0000049000007947 */ /* 0x000fea0003800000 */
.L_x_4014:
        /* <DEDUP_REMOVED lines=17> */
.L_x_4021:
[----:B------:R-:W-:-:S04]  /*5ae0*/  LOP3.LUT R2, R5, 0x80000000, RZ, 0xc0, !PT ;  /* 0x8000000005027812 */ /* 0x000fc800078ec0ff */
[----:B------:R-:W-:-:S04]  /*5af0*/  SHF.R.U32.HI R3, RZ, 0x18, R2 ;  /* 0x00000018ff037819 */ /* 0x000fc80000011602 */
[----:B------:R-:W-:-:S04]  /*5b00*/  LOP3.LUT R0, R0, R3, RZ, 0xfc, !PT ;  /* 0x0000000300007212 */ /* 0x000fc800078efcff */
[----:B------:R-:W-:Y:S02]  /*5b10*/  PRMT R8, R0, 0x7610, R8 ;  /* 0x0000761000087816 */ /* 0x000fe40000000008 */
.L_x_4020:
[----:B------:R-:W-:Y:S05]  /*5b20*/  BSYNC B0 ;  /* 0x0000000000007941 */ /* 0x000fea0003800000 */
.L_x_4019:
[----:B------:R0:W-:Y:S01]  /*5b30*/  STG.E.U8 [R16.64], R8 ;  /* 0x0000000810007986 */ /* 0x0001e2000c101124 */
[----:B------:R-:W-:Y:S05]  /*5b40*/  BRA `(.L_x_3996) ;  /* 0x0000031000007947 */ /* 0x000fea0003800000 */
.L_x_4013:
        /* <DEDUP_REMOVED lines=22> */
.L_x_3995:
        /* <DEDUP_REMOVED lines=20> */
.L_x_4023:
[----:B------:R-:W-:-:S06]  /*5df0*/  PRMT R2, RZ, 0x5410, R5 ;  /* 0x00005410ff027816 */ /* 0x000fcc0000000005 */
[----:B------:R-:W0:Y:S02]  /*5e00*/  F2I.U64.TRUNC R2, R2 ;  /* 0x0000000200027311 */ /* 0x000e24000020d800 */
[----:B0-----:R0:W-:Y:S01]  /*5e10*/  STG.E.64 [R16.64], R2 ;  /* 0x0000000210007986 */ /* 0x0011e2000c101b24 */
[----:B------:R-:W-:Y:S05]  /*5e20*/  BRA `(.L_x_3996) ;  /* 0x0000003000007947 */ /* 0x000fea0003800000 */
.L_x_4022:
[----:B------:R-:W-:-:S06]  /*5e30*/  PRMT R5, RZ, 0x5410, R5 ;  /* 0x00005410ff057816 */ /* 0x000fcc0000000005 */
[----:B------:R-:W0:Y:S02]  /*5e40*/  F2I.FTZ.U32.TRUNC.NTZ R5, R5 ;  /* 0x0000000500057305 */ /* 0x000e24000021f000 */
[----:B0-----:R0:W-:Y:S02]  /*5e50*/  STG.E [R16.64], R5 ;  /* 0x0000000510007986 */ /* 0x0011e4000c101924 */
.L_x_3996:
        /* <DEDUP_REMOVED lines=231> */
.L_x_4024:
        /* <DEDUP_REMOVED lines=21> */
.L_x_4028:
[----:B------:R-:W2:Y:S02]  /*6e20*/  LDG.E.U8 R2, [R2.64] ;  /* 0x0000002402027981 */ /* 0x000ea4000c1e1100 */
[----:B--2---:R-:W0:Y:S02]  /*6e30*/  I2F.U16 R0, R2 ;  /* 0x0000000200007306 */ /* 0x004e240000101000 */
[----:B0-----:R-:W-:-:S04]  /*6e40*/  F2FP.BF16.PACK_AB R0, RZ, R0 ;  /* 0x00000000ff00723e */ /* 0x001fc800000010ff */
[----:B------:R-:W-:Y:S01]  /*6e50*/  PRMT R5, R0, 0x7610, R5 ;  /* 0x0000761000057816 */ /* 0x000fe20000000005 */
[----:B------:R-:W-:Y:S05]  /*6e60*/  BRA `(.L_x_4030) ;  /* 0x00000ef000007947 */ /* 0x000fea0003800000 */
.L_x_4027:
        /* <DEDUP_REMOVED lines=11> */
.L_x_4032:
[----:B------:R-:W2:Y:S02]  /*6f20*/  LDG.E R2, [R2.64] ;  /* 0x0000002402027981 */ /* 0x000ea4000c1e1900 */
[----:B--2---:R-:W0:Y:S02]  /*6f30*/  I2F R0, R2 ;  /* 0x0000000200007306 */ /* 0x004e240000201400 */
[----:B0-----:R-:W-:-:S04]  /*6f40*/  F2FP.BF16.PACK_AB R0, RZ, R0 ;  /* 0x00000000ff00723e */ /* 0x001fc800000010ff */
[----:B------:R-:W-:Y:S01]  /*6f50*/  PRMT R5, R0, 0x7610, R5 ;  /* 0x0000761000057816 */ /* 0x000fe20000000005 */
[----:B------:R-:W-:Y:S05]  /*6f60*/  BRA `(.L_x_4030) ;  /* 0x00000df000007947 */ /* 0x000fea0003800000 */
.L_x_4031:
[----:B------:R-:W2:Y:S02]  /*6f70*/  LDG.E.U16 R2, [R2.64] ;  /* 0x0000002402027981 */ /* 0x000ea4000c1e1500 */
[----:B--2---:R-:W0:Y:S02]  /*6f80*/  I2F.S16 R0, R2 ;  /* 0x0000000200007306 */ /* 0x004e240000101400 */
[----:B0-----:R-:W-:-:S04]  /*6f90*/  F2FP.BF16.PACK_AB R0, RZ, R0 ;  /* 0x00000000ff00723e */ /* 0x001fc800000010ff */
[----:B------:R-:W-:Y:S01]  /*6fa0*/  PRMT R5, R0, 0x7610, R5 ;  /* 0x0000761000057816 */ /* 0x000fe20000000005 */
[----:B------:R-:W-:Y:S05]  /*6fb0*/  BRA `(.L_x_4030) ;  /* 0x00000da000007947 */ /* 0x000fea0003800000 */
.L_x_4026:
        /* <DEDUP_REMOVED lines=9> */
.L_x_4034:
[----:B------:R-:W2:Y:S02]  /*7050*/  LDG.E.U16 R0, [R2.64] ;  /* 0x0000002402007981 */ /* 0x000ea4000c1e1500 */
[----:B--2---:R-:W-:-:S05]  /*7060*/  HADD2.F32 R0, -RZ, R0.H0_H0 ;  /* 0x20000000ff007230 */ /* 0x004fca0000004100 */
[----:B------:R-:W-:-:S04]  /*7070*/  F2FP.BF16.PACK_AB R0, RZ, R0 ;  /* 0x00000000ff00723e */ /* 0x000fc800000010ff */
[----:B------:R-:W-:Y:S01]  /*7080*/  PRMT R5, R0, 0x7610, R5 ;  /* 0x0000761000057816 */ /* 0x000fe20000000005 */
[----:B------:R-:W-:Y:S05]  /*7090*/  BRA `(.L_x_4030) ;  /* 0x00000cc000007947 */ /* 0x000fea0003800000 */
.L_x_4033:
        /* <DEDUP_REMOVED lines=9> */
.L_x_4036:
[----:B------:R-:W2:Y:S02]  /*7130*/  LDG.E.U16 R2, [R2.64] ;  /* 0x0000002402027981 */ /* 0x000ea4000c1e1500 */
[----:B--2---:R-:W-:-:S05]  /*7140*/  HADD2.F32 R0, -RZ, R2.H0_H0 ;  /* 0x20000002ff007230 */ /* 0x004fca0000004100 */
[----:B------:R-:W-:-:S04]  /*7150*/  F2FP.BF16.PACK_AB R0, RZ, R0 ;  /* 0x00000000ff00723e */ /* 0x000fc800000010ff */
[----:B------:R-:W-:Y:S01]  /*7160*/  PRMT R5, R0, 0x7610, R5 ;  /* 0x0000761000057816 */ /* 0x000fe20000000005 */
[----:B------:R-:W-:Y:S05]  /*7170*/  BRA `(.L_x_4030) ;  /* 0x00000be000007947 */ /* 0x000fea0003800000 */
.L_x_4035:
[----:B------:R-:W2:Y:S02]  /*7180*/  LDG.E.64 R2, [R2.64] ;  /* 0x0000002402027981 */ /* 0x000ea4000c1e1b00 */
[----:B--2---:R-:W0:Y:S01]  /*7190*/  F2F.F32.F64 R0, R2 ;  /* 0x0000000200007310 */ /* 0x004e220000301000 */
[----:B------:R-:W0:-:S14]  /*71a0*/  DSETP.GEU.AND P0, PT, |R2|, c[0x2][0x0], PT ;  /* 0x008000000200762a */ /* 0x000e1c0003f0e200 */
[----:B0-----:R-:W-:-:S05]  /*71b0*/  @!P0 FMUL R0, R0, 1.175494350822287508e-38 ;  /* 0x0080000000008820 */ /* 0x001fca0000400000 */
[----:B------:R-:W-:-:S04]  /*71c0*/  F2FP.BF16.PACK_AB R0, RZ, R0 ;  /* 0x00000000ff00723e */ /* 0x000fc800000010ff */
[----:B------:R-:W-:Y:S01]  /*71d0*/  PRMT R5, R0, 0x7610, R5 ;  /* 0x0000761000057816 */ /* 0x000fe20000000005 */
[----:B------:R-:W-:Y:S05]  /*71e0*/  BRA `(.L_x_4030) ;  /* 0x00000b7000007947 */ /* 0x000fea0003800000 */
.L_x_4025:
        /* <DEDUP_REMOVED lines=14> */
.L_x_4039:
[----:B------:R-:W2:Y:S02]  /*72d0*/  LDG.E.64 R2, [R2.64] ;  /* 0x0000002402027981 */ /* 0x000ea4000c1e1b00 */
[----:B--2---:R-:W0:Y:S01]  /*72e0*/  F2F.F32.F64 R0, R2 ;  /* 0x0000000200007310 */ /* 0x004e220000301000 */
[----:B------:R-:W0:-:S14]  /*72f0*/  DSETP.GEU.AND P0, PT, |R2|, c[0x2][0x0], PT ;  /* 0x008000000200762a */ /* 0x000e1c0003f0e200 */
[----:B0-----:R-:W-:-:S05]  /*7300*/  @!P0 FMUL R0, R0, 1.175494350822287508e-38 ;  /* 0x0080000000008820 */ /* 0x001fca0000400000 */
[----:B------:R-:W-:-:S04]  /*7310*/  F2FP.BF16.PACK_AB R0, RZ, R0 ;  /* 0x00000000ff00723e */ /* 0x000fc800000010ff */
[----:B------:R-:W-:Y:S01]  /*7320*/  PRMT R5, R0, 0x7610, R5 ;  /* 0x0000761000057816 */ /* 0x000fe20000000005 */
[----:B------:R-:W-:Y:S05]  /*7330*/  BRA `(.L_x_4030) ;  /* 0x00000a2000007947 */ /* 0x000fea0003800000 */
.L_x_4038:
        /* <DEDUP_REMOVED lines=27> */
.L_x_4041:
        /* <DEDUP_REMOVED lines=15> */
.L_x_4040:
[----:B------:R0:W5:Y:S01]  /*75e0*/  LDG.E.U16 R5, [R2.64] ;  /* 0x0000002402057981 */ /* 0x000162000c1e1500 */
[----:B------:R-:W-:Y:S05]  /*75f0*/  BRA `(.L_x_4030) ;  /* 0x0000076000007947 */ /* 0x000fea0003800000 */
.L_x_4037:
        /* <DEDUP_REMOVED lines=12> */
.L_x_4044:
        /* <DEDUP_REMOVED lines=21> */
.L_x_4048:
[----:B------:R-:W-:Y:S05]  /*7810*/  BSYNC B1 ;  /* 0x0000000000017941 */ /* 0x000fea0003800000 */
.L_x_4047:
[----:B------:R-:W-:Y:S01]  /*7820*/  LEA R3, R0, 0x3b800000, 0x17 ;  /* 0x3b80000000037811 */ /* 0x000fe200078eb8ff */
[----:B------:R-:W-:-:S05]  /*7830*/  IMAD.SHL.U32 R0, R2, 0x100000, RZ ;  /* 0x0010000002007824 */ /* 0x000fca00078e00ff */
[----:B------:R-:W-:Y:S02]  /*7840*/  LOP3.LUT R0, R3, R0, R4, 0xfe, !PT ;  /* 0x0000000003007212 */ /* 0x000fe400078efe04 */
.L_x_4046:
[----:B------:R-:W-:Y:S05]  /*7850*/  BSYNC B0 ;  /* 0x0000000000007941 */ /* 0x000fea0003800000 */
.L_x_4045:
[----:B------:R-:W-:-:S04]  /*7860*/  F2FP.BF16.PACK_AB R0, RZ, R0 ;  /* 0x00000000ff00723e */ /* 0x000fc800000010ff */
[----:B------:R-:W-:Y:S01]  /*7870*/  PRMT R5, R0, 0x7610, R5 ;  /* 0x0000761000057816 */ /* 0x000fe20000000005 */
[----:B------:R-:W-:Y:S05]  /*7880*/  BRA `(.L_x_4030) ;  /* 0x000004d000007947 */ /* 0x000fea0003800000 */
.L_x_4043:
        /* <DEDUP_REMOVED lines=21> */
.L_x_4052:
[----:B------:R-:W-:Y:S05]  /*79e0*/  BSYNC B1 ;  /* 0x0000000000017941 */ /* 0x000fea0003800000 */
.L_x_4051:
[----:B------:R-:W-:Y:S01]  /*79f0*/  LEA R3, R0, 0x37800000, 0x17 ;  /* 0x3780000000037811 */ /* 0x000fe200078eb8ff */
[----:B------:R-:W-:-:S05]  /*7a00*/  IMAD.SHL.U32 R0, R2, 0x200000, RZ ;  /* 0x0020000002007824 */ /* 0x000fca00078e00ff */
[----:B------:R-:W-:Y:S02]  /*7a10*/  LOP3.LUT R0, R3, R0, R4, 0xfe, !PT ;  /* 0x0000000003007212 */ /* 0x000fe400078efe04 */
.L_x_4050:
[----:B------:R-:W-:Y:S05]  /*7a20*/  BSYNC B0 ;  /* 0x0000000000007941 */ /* 0x000fea0003800000 */
.L_x_4049:
[----:B------:R-:W-:-:S04]  /*7a30*/  F2FP.BF16.PACK_AB R0, RZ, R0 ;  /* 0x00000000ff00723e */ /* 0x000fc800000010ff */
[----:B------:R-:W-:Y:S01]  /*7a40*/  PRMT R5, R0, 0x7610, R5 ;  /* 0x0000761000057816 */ /* 0x000fe20000000005 */
[----:B------:R-:W-:Y:S05]  /*7a50*/  BRA `(.L_x_4030) ;  /* 0x0000030000007947 */ /* 0x000fea0003800000 */
.L_x_4042:
        /* <DEDUP_REMOVED lines=14> */
.L_x_4056:
[----:B------:R-:W-:Y:S05]  /*7b40*/  BSYNC B0 ;  /* 0x0000000000007941 */ /* 0x000fea0003800000 */
.L_x_4055:
[----:B------:R-:W-:-:S04]  /*7b50*/  F2FP.BF16.PACK_AB R0, RZ, R0 ;  /* 0x00000000ff00723e */ /* 0x000fc800000010ff */
[----:B------:R-:W-:Y:S01]  /*7b60*/  PRMT R5, R0, 0x7610, R5 ;  /* 0x0000761000057816 */ /* 0x000fe20000000005 */
[----:B------:R-:W-:Y:S05]  /*7b70*/  BRA `(.L_x_4030) ;  /* 0x000001e000007947 */ /* 0x000fea0003800000 */
.L_x_4029:
        /* <DEDUP_REMOVED lines=21> */
.L_x_4054:
[----:B------:R-:W2:Y:S02]  /*7cd0*/  LDG.E.64 R2, [R2.64] ;  /* 0x0000002402027981 */ /* 0x000ea4000c1e1b00 */
[----:B--2---:R-:W0:Y:S02]  /*7ce0*/  I2F.U64 R0, R2 ;  /* 0x0000000200007312 */ /* 0x004e240000301000 */
[----:B0-----:R-:W-:-:S04]  /*7cf0*/  F2FP.BF16.PACK_AB R0, RZ, R0 ;  /* 0x00000000ff00723e */ /* 0x001fc800000010ff */
[----:B------:R-:W-:Y:S01]  /*7d00*/  PRMT R5, R0, 0x7610, R5 ;  /* 0x0000761000057816 */ /* 0x000fe20000000005 */
[----:B------:R-:W-:Y:S05]  /*7d10*/  BRA `(.L_x_4030) ;  /* 0x0000004000007947 */ /* 0x000fea0003800000 */
.L_x_4053:
[----:B------:R-:W2:Y:S02]  /*7d20*/  LDG.E R2, [R2.64] ;  /* 0x0000002402027981 */ /* 0x000ea4000c1e1900 */
[----:B--2---:R-:W0:Y:S02]  /*7d30*/  I2F.U32 R0, R2 ;  /* 0x0000000200007306 */ /* 0x004e240000201000 */
[----:B0-----:R-:W-:-:S04]  /*7d40*/  F2FP.BF16.PACK_AB R0, RZ, R0 ;  /* 0x00000000ff00723e */ /* 0x001fc800000010ff */
[----:B------:R-:W-:-:S04]  /*7d50*/  PRMT R5, R0, 0x7610, R5 ;  /* 0x0000761000057816 */ /* 0x000fc80000000005 */
.L_x_4030:
        /* <DEDUP_REMOVED lines=23> */
.L_x_4060:
[----:B------:R-:W-:-:S06]  /*7ed0*/  PRMT R3, RZ, 0x5410, R5 ;  /* 0x00005410ff037816 */ /* 0x000fcc0000000005 */
[----:B------:R-:W0:Y:S02]  /*7ee0*/  F2I.S64.TRUNC R2, R3 ;  /* 0x0000000300027311 */ /* 0x000e24000020d900 */
[----:B0-----:R0:W-:Y:S01]  /*7ef0*/  STG.E.U8 [R16.64], R2 ;  /* 0x0000000210007986 */ /* 0x0011e2000c101124 */
[----:B------:R-:W-:Y:S05]  /*7f00*/  BRA `(.L_x_4062) ;  /* 0x00000e4000007947 */ /* 0x000fea0003800000 */
.L_x_4059:
        /* <DEDUP_REMOVED lines=10> */
.L_x_4064:
[----:B------:R-:W-:-:S06]  /*7fb0*/  PRMT R5, RZ, 0x5410, R5 ;  /* 0x00005410ff057816 */ /* 0x000fcc0000000005 */
[----:B------:R-:W0:Y:S02]  /*7fc0*/  F2I.FTZ.TRUNC.NTZ R5, R5 ;  /* 0x0000000500057305 */ /* 0x000e24000021f100 */
[----:B0-----:R0:W-:Y:S01]  /*7fd0*/  STG.E [R16.64], R5 ;  /* 0x0000000510007986 */ /* 0x0011e2000c101924 */
[----:B------:R-:W-:Y:S05]  /*7fe0*/  BRA `(.L_x_4062) ;  /* 0x00000d6000007947 */ /* 0x000fea0003800000 */
.L_x_4063:
[----:B------:R-:W-:-:S06]  /*7ff0*/  PRMT R5, RZ, 0x5410, R5 ;  /* 0x00005410ff057816 */ /* 0x000fcc0000000005 */
[----:B------:R-:W0:Y:S02]  /*8000*/  F2I.FTZ.TRUNC.NTZ R5, R5 ;  /* 0x0000000500057305 */ /* 0x000e24000021f100 */
[----:B0-----:R0:W-:Y:S01]  /*8010*/  STG.E.U16 [R16.64], R5 ;  /* 0x0000000510007986 */ /* 0x0011e2000c101524 */
[----:B------:R-:W-:Y:S05]  /*8020*/  BRA `(.L_x_4062) ;  /* 0x00000d2000007947 */ /* 0x000fea0003800000 */
.L_x_4058:
        /* <DEDUP_REMOVED lines=9> */
.L_x_4066:
[----:B------:R-:W-:-:S04]  /*80c0*/  PRMT R0, RZ, 0x5410, R5 ;  /* 0x00005410ff007816 */ /* 0x000fc80000000005 */
[----:B------:R-:W-:-:S05]  /*80d0*/  F2FP.PACK_AB R0, RZ, R0 ;  /* 0x00000000ff00723e */ /* 0x000fca00000000ff */
[----:B------:R0:W-:Y:S01]  /*80e0*/  STG.E.U16 [R16.64], R0 ;  /* 0x0000000010007986 */ /* 0x0001e2000c101524 */
[----:B------:R-:W-:Y:S05]  /*80f0*/  BRA `(.L_x_4062) ;  /* 0x00000c5000007947 */ /* 0x000fea0003800000 */
.L_x_4065:
        /* <DEDUP_REMOVED lines=10> */
.L_x_4068:
[----:B------:R-:W-:-:S04]  /*81a0*/  PRMT R5, RZ, 0x5410, R5 ;  /* 0x00005410ff057816 */ /* 0x000fc80000000005 */
[----:B------:R-:W-:-:S04]  /*81b0*/  F2FP.PACK_AB R3, RZ, R5 ;  /* 0x00000005ff03723e */ /* 0x000fc800000000ff */
[----:B------:R-:W-:-:S05]  /*81c0*/  PRMT R3, R3, 0x5410, RZ ;  /* 0x0000541003037816 */ /* 0x000fca00000000ff */
[----:B------:R0:W-:Y:S01]  /*81d0*/  STG.E [R16.64], R3 ;  /* 0x0000000310007986 */ /* 0x0001e2000c101924 */
[----:B------:R-:W-:Y:S05]  /*81e0*/  BRA `(.L_x_4062) ;  /* 0x00000b6000007947 */ /* 0x000fea0003800000 */
.L_x_4067:
[----:B------:R-:W-:-:S05]  /*81f0*/  PRMT R2, RZ, 0x5410, R5 ;  /* 0x00005410ff027816 */ /* 0x000fca0000000005 */
[----:B------:R-:W-:-:S06]  /*8200*/  FMUL.FTZ R2, R2, 1 ;  /* 0x3f80000002027820 */ /* 0x000fcc0000410000 */
[----:B------:R-:W0:Y:S02]  /*8210*/  F2F.F64.F32 R2, R2 ;  /* 0x0000000200027310 */ /* 0x000e240000201800 */
[----:B0-----:R0:W-:Y:S01]  /*8220*/  STG.E.64 [R16.64], R2 ;  /* 0x0000000210007986 */ /* 0x0011e2000c101b24 */
[----:B------:R-:W-:Y:S05]  /*8230*/  BRA `(.L_x_4062) ;  /* 0x00000b1000007947 */ /* 0x000fea0003800000 */
.L_x_4057:
        /* <DEDUP_REMOVED lines=13> */
.L_x_4071:
[----:B------:R-:W-:Y:S01]  /*8310*/  PRMT R5, RZ, 0x5410, R5 ;  /* 0x00005410ff057816 */ /* 0x000fe20000000005 */
[----:B------:R-:W-:-:S04]  /*8320*/  CS2R R6, SRZ ;  /* 0x0000000000067805 */ /* 0x000fc8000001ff00 */
[----:B------:R-:W-:-:S06]  /*8330*/  FMUL.FTZ R5, R5, 1 ;  /* 0x3f80000005057820 */ /* 0x000fcc0000410000 */
[----:B------:R-:W0:Y:S02]  /*8340*/  F2F.F64.F32 R4, R5 ;  /* 0x0000000500047310 */ /* 0x000e240000201800 */
[----:B0-----:R0:W-:Y:S01]  /*8350*/  STG.E.128 [R16.64], R4 ;  /* 0x0000000410007986 */ /* 0x0011e2000c101d24 */
[----:B------:R-:W-:Y:S05]  /*8360*/  BRA `(.L_x_4062) ;  /* 0x000009e000007947 */ /* 0x000fea0003800000 */
.L_x_4070:
        /* <DEDUP_REMOVED lines=21> */
.L_x_4075:
[----:B------:R-:W-:Y:S05]  /*84c0*/  BSYNC B0 ;  /* 0x0000000000007941 */ /* 0x000fea0003800000 */
.L_x_4074:
[----:B------:R-:W-:-:S05]  /*84d0*/  LOP3.LUT R3, R0, R3, RZ, 0xfc, !PT ;  /* 0x0000000300037212 */ /* 0x000fca00078efcff */
[----:B------:R0:W-:Y:S01]  /*84e0*/  STG.E.U8 [R16.64], R3 ;  /* 0x0000000310007986 */ /* 0x0001e2000c101124 */
[----:B------:R-:W-:Y:S05]  /*84f0*/  BRA `(.L_x_4062) ;  /* 0x0000085000007947 */ /* 0x000fea0003800000 */
.L_x_4073:
        /* <DEDUP_REMOVED lines=13> */
.L_x_4077:
[----:B------:R-:W-:Y:S01]  /*85d0*/  IMAD.MOV.U32 R0, RZ, RZ, 0x7f ;  /* 0x0000007fff007424 */ /* 0x000fe200078e00ff */
[----:B------:R-:W-:-:S04]  /*85e0*/  ISETP.GT.U32.AND P0, PT, R2, 0x7f800000, PT ;  /* 0x7f8000000200780c */ /* 0x000fc80003f04070 */
[----:B------:R-:W-:-:S04]  /*85f0*/  SEL R0, R0, 0x7c, P0 ;  /* 0x0000007c00007807 */ /* 0x000fc80000000000 */
.L_x_4078:
[----:B------:R-:W-:Y:S05]  /*8600*/  BSYNC B0 ;  /* 0x0000000000007941 */ /* 0x000fea0003800000 */
.L_x_4076:
[----:B------:R-:W-:-:S04]  /*8610*/  LOP3.LUT R2, R5, 0x80000000, RZ, 0xc0, !PT ;  /* 0x8000000005027812 */ /* 0x000fc800078ec0ff */
[----:B------:R-:W-:-:S04]  /*8620*/  SHF.R.U32.HI R3, RZ, 0x18, R2 ;  /* 0x00000018ff037819 */ /* 0x000fc80000011602 */
[----:B------:R-:W-:-:S05]  /*8630*/  LOP3.LUT R3, R0, R3, RZ, 0xfc, !PT ;  /* 0x0000000300037212 */ /* 0x000fca00078efcff */
[----:B------:R0:W-:Y:S01]  /*8640*/  STG.E.U8 [R16.64], R3 ;  /* 0x0000000310007986 */ /* 0x0001e2000c101124 */
[----:B------:R-:W-:Y:S05]  /*8650*/  BRA `(.L_x_4062) ;  /* 0x000006f000007947 */ /* 0x000fea0003800000 */
.L_x_4072:
[----:B------:R0:W-:Y:S01]  /*8660*/  STG.E.U16 [R16.64], R5 ;  /* 0x0000000510007986 */ /* 0x0001e2000c101524 */
[----:B------:R-:W-:Y:S05]  /*8670*/  BRA `(.L_x_4062) ;  /* 0x000006d000007947 */ /* 0x000fea0003800000 */
.L_x_4069:
        /* <DEDUP_REMOVED lines=12> */
.L_x_4081:
        /* <DEDUP_REMOVED lines=17> */
.L_x_4084:
[----:B------:R-:W-:-:S04]  /*8850*/  LOP3.LUT R2, R5, 0x80000000, RZ, 0xc0, !PT ;  /* 0x8000000005027812 */ /* 0x000fc800078ec0ff */
[----:B------:R-:W-:-:S04]  /*8860*/  SHF.R.U32.HI R3, RZ, 0x18, R2 ;  /* 0x00000018ff037819 */ /* 0x000fc80000011602 */
[----:B------:R-:W-:-:S04]  /*8870*/  LOP3.LUT R0, R0, R3, RZ, 0xfc, !PT ;  /* 0x0000000300007212 */ /* 0x000fc800078efcff */
[----:B------:R-:W-:Y:S02]  /*8880*/  PRMT R8, R0, 0x7610, R8 ;  /* 0x0000761000087816 */ /* 0x000fe40000000008 */
.L_x_4083:
[----:B------:R-:W-:Y:S05]  /*8890*/  BSYNC B0 ;  /* 0x0000000000007941 */ /* 0x000fea0003800000 */
.L_x_4082:
[----:B------:R0:W-:Y:S01]  /*88a0*/  STG.E.U8 [R16.64], R8 ;  /* 0x0000000810007986 */ /* 0x0001e2000c101124 */
[----:B------:R-:W-:Y:S05]  /*88b0*/  BRA `(.L_x_4062) ;  /* 0x0000049000007947 */ /* 0x000fea0003800000 */
.L_x_4080:
        /* <DEDUP_REMOVED lines=17> */
.L_x_4087:
[----:B------:R-:W-:-:S04]  /*89d0*/  LOP3.LUT R2, R5, 0x80000000, RZ, 0xc0, !PT ;  /* 0x8000000005027812 */ /* 0x000fc800078ec0ff */
[----:B------:R-:W-:-:S04]  /*89e0*/  SHF.R.U32.HI R3, RZ, 0x18, R2 ;  /* 0x00000018ff037819 */ /* 0x000fc80000011602 */
[----:B------:R-:W-:-:S04]  /*89f0*/  LOP3.LUT R0, R0, R3, RZ, 0xfc, !PT ;  /* 0x0000000300007212 */ /* 0x000fc800078efcff */
[----:B------:R-:W-:Y:S02]  /*8a00*/  PRMT R8, R0, 0x7610, R8 ;  /* 0x0000761000087816 */ /* 0x000fe40000000008 */
.L_x_4086:
[----:B------:R-:W-:Y:S05]  /*8a10*/  BSYNC B0 ;  /* 0x0000000000007941 */ /* 0x000fea0003800000 */
.L_x_4085:
[----:B------:R0:W-:Y:S01]  /*8a20*/  STG.E.U8 [R16.64], R8 ;  /* 0x0000000810007986 */ /* 0x0001e2000c101124 */
[----:B------:R-:W-:Y:S05]  /*8a30*/  BRA `(.L_x_4062) ;  /* 0x0000031000007947 */ /* 0x000fea0003800000 */
.L_x_4079:
        /* <DEDUP_REMOVED lines=22> */
.L_x_4061:
        /* <DEDUP_REMOVED lines=20> */
.L_x_4089:
[----:B------:R-:W-:-:S06]  /*8ce0*/  PRMT R2, RZ, 0x5410, R5 ;  /* 0x00005410ff027816 */ /* 0x000fcc0000000005 */
[----:B------:R-:W0:Y:S02]  /*8cf0*/  F2I.U64.TRUNC R2, R2 ;  /* 0x0000000200027311 */ /* 0x000e24000020d800 */
[----:B0-----:R0:W-:Y:S01]  /*8d00*/  STG.E.64 [R16.64], R2 ;  /* 0x0000000210007986 */ /* 0x0011e2000c101b24 */
[----:B------:R-:W-:Y:S05]  /*8d10*/  BRA `(.L_x_4062) ;  /* 0x0000003000007947 */ /* 0x000fea0003800000 */
.L_x_4088:
[----:B------:R-:W-:-:S06]  /*8d20*/  PRMT R5, RZ, 0x5410, R5 ;  /* 0x00005410ff057816 */ /* 0x000fcc0000000005 */
[----:B------:R-:W0:Y:S02]  /*8d30*/  F2I.FTZ.U32.TRUNC.NTZ R5, R5 ;  /* 0x0000000500057305 */ /* 0x000e24000021f000 */
[----:B0-----:R0:W-:Y:S02]  /*8d40*/  STG.E [R16.64], R5 ;  /* 0x0000000510007986 */ /* 0x0011e4000c101924 */
.L_x_4062:
[----:B------:R-:W-:Y:S02]  /*8d50*/  IADD3 R19, R19, 0x80, RZ ;  /* 0x0000008013137810 */ /* 0x000fe40007ffe0ff */
.L_x_3957:
[----:B------:R-:W-:Y:S05]  /*8d60*/  BSYNC B6 ;  /* 0x0000000000067941 */ /* 0x000fea0003800000 */
.L_x_3956:
        /* <DEDUP_REMOVED lines=230> */
.L_x_4090:
        /* <DEDUP_REMOVED lines=21> */
.L_x_4094:
[----:B------:R-:W2:Y:S02]  /*9d20*/  LDG.E.U8 R2, [R2.64] ;  /* 0x0000002402027981 */ /* 0x000ea4000c1e1100 */
[----:B--2---:R-:W0:Y:S02]  /*9d30*/  I2F.U16 R0, R2 ;  /* 0x0000000200007306 */ /* 0x004e240000101000 */
[----:B0-----:R-:W-:-:S04]  /*9d40*/  F2FP.BF16.PACK_AB R0, RZ, R0 ;  /* 0x00000000ff00723e */ /* 0x001fc800000010ff */
[----:B------:R-:W-:Y:S01]  /*9d50*/  PRMT R5, R0, 0x7610, R5 ;  /* 0x0000761000057816 */ /* 0x000fe20000000005 */
[----:B------:R-:W-:Y:S05]  /*9d60*/  BRA `(.L_x_4096) ;  /* 0x00000ef000007947 */ /* 0x000fea0003800000 */
.L_x_4093:
        /* <DEDUP_REMOVED lines=11> */
.L_x_4098:
[----:B------:R-:W2:Y:S02]  /*9e20*/  LDG.E R2, [R2.64] ;  /* 0x0000002402027981 */ /* 0x000ea4000c1e1900 */
[----:B--2---:R-:W0:Y:S02]  /*9e30*/  I2F R0, R2 ;  /* 0x0000000200007306 */ /* 0x004e240000201400 */
[----:B0-----:R-:W-:-:S04]  /*9e40*/  F2FP.BF16.PACK_AB R0, RZ, R0 ;  /* 0x00000000ff00723e */ /* 0x001fc800000010ff */
[----:B------:R-:W-:Y:S01]  /*9e50*/  PRMT R5, R0, 0x7610, R5 ;  /* 0x0000761000057816 */ /* 0x000fe20000000005 */
[----:B------:R-:W-:Y:S05]  /*9e60*/  BRA `(.L_x_4096) ;  /* 0x00000df000007947 */ /* 0x000fea0003800000 */
.L_x_4097:
[----:B------:R-:W2:Y:S02]  /*9e70*/  LDG.E.U16 R2, [R2.64] ;  /* 0x0000002402027981 */ /* 0x000ea4000c1e1500 */
[----:B--2---:R-:W0:Y:S02]  /*9e80*/  I2F.S16 R0, R2 ;  /* 0x0000000200007306 */ /* 0x004e240000101400 */
[----:B0-----:R-:W-:-:S04]  /*9e90*/  F2FP.BF16.PACK_AB R0, RZ, R0 ;  /* 0x00000000ff00723e */ /* 0x001fc800000010ff */
[----:B------:R-:W-:Y:S01]  /*9ea0*/  PRMT R5, R0, 0x7610, R5 ;  /* 0x0000761000057816 */ /* 0x000fe20000000005 */
[----:B------:R-:W-:Y:S05]  /*9eb0*/  BRA `(.L_x_4096) ;  /* 0x00000da000007947 */ /* 0x000fea0003800000 */
.L_x_4092:
        /* <DEDUP_REMOVED lines=9> */
.L_x_4100:
[----:B------:R-:W2:Y:S02]  /*9f50*/  LDG.E.U16 R0, [R2.64] ;  /* 0x0000002402007981 */ /* 0x000ea4000c1e1500 */
[----:B--2---:R-:W-:-:S05]  /*9f60*/  HADD2.F32 R0, -RZ, R0.H0_H0 ;  /* 0x20000000ff007230 */ /* 0x004fca0000004100 */
[----:B------:R-:W-:-:S04]  /*9f70*/  F2FP.BF16.PACK_AB R0, RZ, R0 ;  /* 0x00000000ff00723e */ /* 0x000fc800000010ff */
[----:B------:R-:W-:Y:S01]  /*9f80*/  PRMT R5, R0, 0x7610, R5 ;  /* 0x0000761000057816 */ /* 0x000fe20000000005 */
[----:B------:R-:W-:Y:S05]  /*9f90*/  BRA `(.L_x_4096) ;  /* 0x00000cc000007947 */ /* 0x000fea0003800000 */
.L_x_4099:
        /* <DEDUP_REMOVED lines=9> */
.L_x_4102:
[----:B------:R-:W2:Y:S02]  /*a030*/  LDG.E.U16 R2, [R2.64] ;  /* 0x0000002402027981 */ /* 0x000ea4000c1e1500 */
[----:B--2---:R-:W-:-:S05]  /*a040*/  HADD2.F32 R0, -RZ, R2.H0_H0 ;  /* 0x20000002ff007230 */ /* 0x004fca0000004100 */
[----:B------:R-:W-:-:S04]  /*a050*/  F2FP.BF16.PACK_AB R0, RZ, R0 ;  /* 0x00000000ff00723e */ /* 0x000fc800000010ff */
[----:B------:R-:W-:Y:S01]  /*a060*/  PRMT R5, R0, 0x7610, R5 ;  /* 0x0000761000057816 */ /* 0x000fe20000000005 */
[----:B------:R-:W-:Y:S05]  /*a070*/  BRA `(.L_x_4096) ;  /* 0x00000be000007947 */ /* 0x000fea0003800000 */
.L_x_4101:
[----:B------:R-:W2:Y:S02]  /*a080*/  LDG.E.64 R2, [R2.64] ;  /* 0x0000002402027981 */ /* 0x000ea4000c1e1b00 */
[----:B--2---:R-:W0:Y:S01]  /*a090*/  F2F.F32.F64 R0, R2 ;  /* 0x0000000200007310 */ /* 0x004e220000301000 */
[----:B------:R-:W0:-:S14]  /*a0a0*/  DSETP.GEU.AND P0, PT, |R2|, c[0x2][0x0], PT ;  /* 0x008000000200762a */ /* 0x000e1c0003f0e200 */
[----:B0-----:R-:W-:-:S05]  /*a0b0*/  @!P0 FMUL R0, R0, 1.175494350822287508e-38 ;  /* 0x0080000000008820 */ /* 0x001fca0000400000 */
[----:B------:R-:W-:-:S04]  /*a0c0*/  F2FP.BF16.PACK_AB R0, RZ, R0 ;  /* 0x00000000ff00723e */ /* 0x000fc800000010ff */
[----:B------:R-:W-:Y:S01]  /*a0d0*/  PRMT R5, R0, 0x7610, R5 ;  /* 0x0000761000057816 */ /* 0x000fe20000000005 */
[----:B------:R-:W-:Y:S05]  /*a0e0*/  BRA `(.L_x_4096) ;  /* 0x00000b7000007947 */ /* 0x000fea0003800000 */
.L_x_4091:
        /* <DEDUP_REMOVED lines=14> */
.L_x_4105:
[----:B------:R-:W2:Y:S02]  /*a1d0*/  LDG.E.64 R2, [R2.64] ;  /* 0x0000002402027981 */ /* 0x000ea4000c1e1b00 */
[----:B--2---:R-:W0:Y:S01]  /*a1e0*/  F2F.F32.F64 R0, R2 ;  /* 0x0000000200007310 */ /* 0x004e220000301000 */
[----:B------:R-:W0:-:S14]  /*a1f0*/  DSETP.GEU.AND P0, PT, |R2|, c[0x2][0x0], PT ;  /* 0x008000000200762a */ /* 0x000e1c0003f0e200 */
[----:B0-----:R-:W-:-:S05]  /*a200*/  @!P0 FMUL R0, R0, 1.175494350822287508e-38 ;  /* 0x0080000000008820 */ /* 0x001fca0000400000 */
[----:B------:R-:W-:-:S04]  /*a210*/  F2FP.BF16.PACK_AB R0, RZ, R0 ;  /* 0x00000000ff00723e */ /* 0x000fc800000010ff */
[----:B------:R-:W-:Y:S01]  /*a220*/  PRMT R5, R0, 0x7610, R5 ;  /* 0x0000761000057816 */ /* 0x000fe20000000005 */
[----:B------:R-:W-:Y:S05]  /*a230*/  BRA `(.L_x_4096) ;  /* 0x00000a2000007947 */ /* 0x000fea0003800000 */
.L_x_4104:
        /* <DEDUP_REMOVED lines=27> */
.L_x_4107:
        /* <DEDUP_REMOVED lines=15> */
.L_x_4106:
[----:B------:R0:W5:Y:S01]  /*a4e0*/  LDG.E.U16 R5, [R2.64] ;  /* 0x0000002402057981 */ /* 0x000162000c1e1500 */
[----:B------:R-:W-:Y:S05]  /*a4f0*/  BRA `(.L_x_4096) ;  /* 0x0000076000007947 */ /* 0x000fea0003800000 */
.L_x_4103:
        /* <DEDUP_REMOVED lines=12> */
.L_x_4110:
        /* <DEDUP_REMOVED lines=21> */
.L_x_4114:
[----:B------:R-:W-:Y:S05]  /*a710*/  BSYNC B1 ;  /* 0x0000000000017941 */ /* 0x000fea0003800000 */
.L_x_4113:
[----:B------:R-:W-:Y:S01]  /*a720*/  LEA R3, R0, 0x3b800000, 0x17 ;  /* 0x3b80000000037811 */ /* 0x000fe200078eb8ff */
[----:B------:R-:W-:-:S05]  /*a730*/  IMAD.SHL.U32 R0, R2, 0x100000, RZ ;  /* 0x0010000002007824 */ /* 0x000fca00078e00ff */
[----:B------:R-:W-:Y:S02]  /*a740*/  LOP3.LUT R0, R3, R0, R4, 0xfe, !PT ;  /* 0x0000000003007212 */ /* 0x000fe400078efe04 */
.L_x_4112:
[----:B------:R-:W-:Y:S05]  /*a750*/  BSYNC B0 ;  /* 0x0000000000007941 */ /* 0x000fea0003800000 */
.L_x_4111:
[----:B------:R-:W-:-:S04]  /*a760*/  F2FP.BF16.PACK_AB R0, RZ, R0 ;  /* 0x00000000ff00723e */ /* 0x000fc800000010ff */
[----:B------:R-:W-:Y:S01]  /*a770*/  PRMT R5, R0, 0x7610, R5 ;  /* 0x0000761000057816 */ /* 0x000fe20000000005 */
[----:B------:R-:W-:Y:S05]  /*a780*/  BRA `(.L_x_4096) ;  /* 0x000004d000007947 */ /* 0x000fea0003800000 */
.L_x_4109:
        /* <DEDUP_REMOVED lines=21> */
.L_x_4118:
[----:B------:R-:W-:Y:S05]  /*a8e0*/  BSYNC B1 ;  /* 0x0000000000017941 */ /* 0x000fea0003800000 */
.L_x_4117:
[----:B------:R-:W-:Y:S01]  /*a8f0*/  LEA R3, R0, 0x37800000, 0x17 ;  /* 0x3780000000037811 */ /* 0x000fe200078eb8ff */
[----:B------:R-:W-:-:S05]  /*a900*/  IMAD.SHL.U32 R0, R2, 0x200000, RZ ;  /* 0x0020000002007824 */ /* 0x000fca00078e00ff */
[----:B------:R-:W-:Y:S02]  /*a910*/  LOP3.LUT R0, R3, R0, R4, 0xfe, !PT ;  /* 0x0000000003007212 */ /* 0x000fe400078efe04 */
.L_x_4116:
[----:B------:R-:W-:Y:S05]  /*a920*/  BSYNC B0 ;  /* 0x0000000000007941 */ /* 0x000fea0003800000 */
.L_x_4115:
[----:B------:R-:W-:-:S04]  /*a930*/  F2FP.BF16.PACK_AB R0, RZ, R0 ;  /* 0x00000000ff00723e */ /* 0x000fc800000010ff */
[----:B------:R-:W-:Y:S01]  /*a940*/  PRMT R5, R0, 0x7610, R5 ;  /* 0x0000761000057816 */ /* 0x000fe20000000005 */
[----:B------:R-:W-:Y:S05]  /*a950*/  BRA `(.L_x_4096) ;  /* 0x0000030000007947 */ /* 0x000fea0003800000 */
.L_x_4108:
        /* <DEDUP_REMOVED lines=14> */
.L_x_4122:
[----:B------:R-:W-:Y:S05]  /*aa40*/  BSYNC B0 ;  /* 0x0000000000007941 */ /* 0x000fea0003800000 */
.L_x_4121:
[----:B------:R-:W-:-:S04]  /*aa50*/  F2FP.BF16.PACK_AB R0, RZ, R0 ;  /* 0x00000000ff00723e */ /* 0x000fc800000010ff */
[----:B------:R-:W-:Y:S01]  /*aa60*/  PRMT R5, R0, 0x7610, R5 ;  /* 0x0000761000057816 */ /* 0x000fe20000000005 */
[----:B------:R-:W-:Y:S05]  /*aa70*/  BRA `(.L_x_4096) ;  /* 0x000001e000007947 */ /* 0x000fea0003800000 */
.L_x_4095:
        /* <DEDUP_REMOVED lines=21> */
.L_x_4120:
[----:B------:R-:W2:Y:S02]  /*abd0*/  LDG.E.64 R2, [R2.64] ;  /* 0x0000002402027981 */ /* 0x000ea4000c1e1b00 */
[----:B--2---:R-:W0:Y:S02]  /*abe0*/  I2F.U64 R0, R2 ;  /* 0x0000000200007312 */ /* 0x004e240000301000 */
[----:B0-----:R-:W-:-:S04]  /*abf0*/  F2FP.BF16.PACK_AB R0, RZ, R0 ;  /* 0x00000000ff00723e */ /* 0x001fc800000010ff */
[----:B------:R-:W-:Y:S01]  /*ac00*/  PRMT R5, R0, 0x7610, R5 ;  /* 0x0000761000057816 */ /* 0x000fe20000000005 */
[----:B------:R-:W-:Y:S05]  /*ac10*/  BRA `(.L_x_4096) ;  /* 0x0000004000007947 */ /* 0x000fea0003800000 */
.L_x_4119:
[----:B------:R-:W2:Y:S02]  /*ac20*/  LDG.E R2, [R2.64] ;  /* 0x0000002402027981 */ /* 0x000ea4000c1e1900 */
[----:B--2---:R-:W0:Y:S02]  /*ac30*/  I2F.U32 R0, R2 ;  /* 0x0000000200007306 */ /* 0x004e240000201000 */
[----:B0-----:R-:W-:-:S04]  /*ac40*/  F2FP.BF16.PACK_AB R0, RZ, R0 ;  /* 0x00000000ff00723e */ /* 0x001fc800000010ff */
[----:B------:R-:W-:-:S04]  /*ac50*/  PRMT R5, R0, 0x7610, R5 ;  /* 0x0000761000057816 */ /* 0x000fc80000000005 */
.L_x_4096:
        /* <DEDUP_REMOVED lines=23> */
.L_x_4126:
[----:B------:R-:W-:-:S06]  /*add0*/  PRMT R3, RZ, 0x5410, R5 ;  /* 0x00005410ff037816 */ /* 0x000fcc0000000005 */
[----:B------:R-:W0:Y:S02]  /*ade0*/  F2I.S64.TRUNC R2, R3 ;  /* 0x0000000300027311 */ /* 0x000e24000020d900 */
[----:B0-----:R-:W-:Y:S01]  /*adf0*/  STG.E.U8 [R16.64], R2 ;  /* 0x0000000210007986 */ /* 0x001fe2000c101124 */
[----:B------:R-:W-:Y:S05]  /*ae00*/  EXIT ;  /* 0x000000000000794d */ /* 0x000fea0003800000 */
.L_x_4125:
        /* <DEDUP_REMOVED lines=10> */
.L_x_4129:
[----:B------:R-:W-:-:S06]  /*aeb0*/  PRMT R5, RZ, 0x5410, R5 ;  /* 0x00005410ff057816 */ /* 0x000fcc0000000005 */
[----:B------:R-:W0:Y:S02]  /*aec0*/  F2I.FTZ.TRUNC.NTZ R5, R5 ;  /* 0x0000000500057305 */ /* 0x000e24000021f100 */
[----:B0-----:R-:W-:Y:S01]  /*aed0*/  STG.E [R16.64], R5 ;  /* 0x0000000510007986 */ /* 0x001fe2000c101924 */
[----:B------:R-:W-:Y:S05]  /*aee0*/  EXIT ;  /* 0x000000000000794d */ /* 0x000fea0003800000 */
.L_x_4128:
[----:B------:R-:W-:-:S06]  /*aef0*/  PRMT R5, RZ, 0x5410, R5 ;  /* 0x00005410ff057816 */ /* 0x000fcc0000000005 */
[----:B------:R-:W0:Y:S02]  /*af00*/  F2I.FTZ.TRUNC.NTZ R5, R5 ;  /* 0x0000000500057305 */ /* 0x000e24000021f100 */
[----:B0-----:R-:W-:Y:S01]  /*af10*/  STG.E.U16 [R16.64], R5 ;  /* 0x0000000510007986 */ /* 0x001fe2000c101524 */
[----:B------:R-:W-:Y:S05]  /*af20*/  EXIT ;  /* 0x000000000000794d */ /* 0x000fea0003800000 */
.L_x_4124:
        /* <DEDUP_REMOVED lines=9> */
.L_x_4131:
[----:B------:R-:W-:-:S04]  /*afc0*/  PRMT R0, RZ, 0x5410, R5 ;  /* 0x00005410ff007816 */ /* 0x000fc80000000005 */
[----:B------:R-:W-:-:S05]  /*afd0*/  F2FP.PACK_AB R0, RZ, R0 ;  /* 0x00000000ff00723e */ /* 0x000fca00000000ff */
[----:B------:R-:W-:Y:S01]  /*afe0*/  STG.E.U16 [R16.64], R0 ;  /* 0x0000000010007986 */ /* 0x000fe2000c101524 */
[----:B------:R-:W-:Y:S05]  /*aff0*/  EXIT ;  /* 0x000000000000794d */ /* 0x000fea0003800000 */
.L_x_4130:
        /* <DEDUP_REMOVED lines=10> */
.L_x_4133:
[----:B------:R-:W-:-:S04]  /*b0a0*/  PRMT R5, RZ, 0x5410, R5 ;  /* 0x00005410ff057816 */ /* 0x000fc80000000005 */
[----:B------:R-:W-:-:S04]  /*b0b0*/  F2FP.PACK_AB R3, RZ, R5 ;  /* 0x00000005ff03723e */ /* 0x000fc800000000ff */
[----:B------:R-:W-:-:S05]  /*b0c0*/  PRMT R3, R3, 0x5410, RZ ;  /* 0x0000541003037816 */ /* 0x000fca00000000ff */
[----:B------:R-:W-:Y:S01]  /*b0d0*/  STG.E [R16.64], R3 ;  /* 0x0000000310007986 */ /* 0x000fe2000c101924 */
[----:B------:R-:W-:Y:S05]  /*b0e0*/  EXIT ;  /* 0x000000000000794d */ /* 0x000fea0003800000 */
.L_x_4132:
[----:B------:R-:W-:-:S05]  /*b0f0*/  PRMT R2, RZ, 0x5410, R5 ;  /* 0x00005410ff027816 */ /* 0x000fca0000000005 */
[----:B------:R-:W-:-:S06]  /*b100*/  FMUL.FTZ R2, R2, 1 ;  /* 0x3f80000002027820 */ /* 0x000fcc0000410000 */
[----:B------:R-:W0:Y:S02]  /*b110*/  F2F.F64.F32 R2, R2 ;  /* 0x0000000200027310 */ /* 0x000e240000201800 */
[----:B0-----:R-:W-:Y:S01]  /*b120*/  STG.E.64 [R16.64], R2 ;  /* 0x0000000210007986 */ /* 0x001fe2000c101b24 */
[----:B------:R-:W-:Y:S05]  /*b130*/  EXIT ;  /* 0x000000000000794d */ /* 0x000fea0003800000 */
.L_x_4123:
        /* <DEDUP_REMOVED lines=13> */
.L_x_4136:
[----:B------:R-:W-:Y:S01]  /*b210*/  PRMT R5, RZ, 0x5410, R5 ;  /* 0x00005410ff057816 */ /* 0x000fe20000000005 */
[----:B------:R-:W-:-:S04]  /*b220*/  CS2R R6, SRZ ;  /* 0x0000000000067805 */ /* 0x000fc8000001ff00 */
[----:B------:R-:W-:-:S06]  /*b230*/  FMUL.FTZ R5, R5, 1 ;  /* 0x3f80000005057820 */ /* 0x000fcc0000410000 */
[----:B------:R-:W0:Y:S02]  /*b240*/  F2F.F64.F32 R4, R5 ;  /* 0x0000000500047310 */ /* 0x000e240000201800 */
[----:B0-----:R-:W-:Y:S01]  /*b250*/  STG.E.128 [R16.64], R4 ;  /* 0x0000000410007986 */ /* 0x001fe2000c101d24 */
[----:B------:R-:W-:Y:S05]  /*b260*/  EXIT ;  /* 0x000000000000794d */ /* 0x000fea0003800000 */
.L_x_4135:
        /* <DEDUP_REMOVED lines=21> */
.L_x_4140:
[----:B------:R-:W-:Y:S05]  /*b3c0*/  BSYNC B0 ;  /* 0x0000000000007941 */ /* 0x000fea0003800000 */
.L_x_4139:
[----:B------:R-:W-:-:S05]  /*b3d0*/  LOP3.LUT R3, R0, R3, RZ, 0xfc, !PT ;  /* 0x0000000300037212 */ /* 0x000fca00078efcff */
[----:B------:R-:W-:Y:S01]  /*b3e0*/  STG.E.U8 [R16.64], R3 ;  /* 0x0000000310007986 */ /* 0x000fe2000c101124 */
[----:B------:R-:W-:Y:S05]  /*b3f0*/  EXIT ;  /* 0x000000000000794d */ /* 0x000fea0003800000 */
.L_x_4138:
        /* <DEDUP_REMOVED lines=13> */
.L_x_4142:
[----:B------:R-:W-:Y:S01]  /*b4d0*/  IMAD.MOV.U32 R0, RZ, RZ, 0x7f ;  /* 0x0000007fff007424 */ /* 0x000fe200078e00ff */
[----:B------:R-:W-:-:S04]  /*b4e0*/  ISETP.GT.U32.AND P0, PT, R2, 0x7f800000, PT ;  /* 0x7f8000000200780c */ /* 0x000fc80003f04070 */
[----:B------:R-:W-:-:S04]  /*b4f0*/  SEL R0, R0, 0x7c, P0 ;  /* 0x0000007c00007807 */ /* 0x000fc80000000000 */
.L_x_4143:
[----:B------:R-:W-:Y:S05]  /*b500*/  BSYNC B0 ;  /* 0x0000000000007941 */ /* 0x000fea0003800000 */
.L_x_4141:
[----:B------:R-:W-:-:S04]  /*b510*/  LOP3.LUT R2, R5, 0x80000000, RZ, 0xc0, !PT ;  /* 0x8000000005027812 */ /* 0x000fc800078ec0ff */
[----:B------:R-:W-:-:S04]  /*b520*/  SHF.R.U32.HI R3, RZ, 0x18, R2 ;  /* 0x00000018ff037819 */ /* 0x000fc80000011602 */
[----:B------:R-:W-:-:S05]  /*b530*/  LOP3.LUT R3, R0, R3, RZ, 0xfc, !PT ;  /* 0x0000000300037212 */ /* 0x000fca00078efcff */
[----:B------:R-:W-:Y:S01]  /*b540*/  STG.E.U8 [R16.64], R3 ;  /* 0x0000000310007986 */ /* 0x000fe2000c101124 */
[----:B------:R-:W-:Y:S05]  /*b550*/  EXIT ;  /* 0x000000000000794d */ /* 0x000fea0003800000 */
.L_x_4137:
[----:B------:R-:W-:Y:S01]  /*b560*/  STG.E.U16 [R16.64], R5 ;  /* 0x0000000510007986 */ /* 0x000fe2000c101524 */
[----:B------:R-:W-:Y:S05]  /*b570*/  EXIT ;  /* 0x000000000000794d */ /* 0x000fea0003800000 */
.L_x_4134:
        /* <DEDUP_REMOVED lines=12> */
.L_x_4146:
        /* <DEDUP_REMOVED lines=17> */
.L_x_4149:
[----:B------:R-:W-:-:S04]  /*b750*/  LOP3.LUT R2, R5, 0x80000000, RZ, 0xc0, !PT ;  /* 0x8000000005027812 */ /* 0x000fc800078ec0ff */
[----:B------:R-:W-:-:S04]  /*b760*/  SHF.R.U32.HI R3, RZ, 0x18, R2 ;  /* 0x00000018ff037819 */ /* 0x000fc80000011602 */
[----:B------:R-:W-:-:S04]  /*b770*/  LOP3.LUT R0, R0, R3, RZ, 0xfc, !PT ;  /* 0x0000000300007212 */ /* 0x000fc800078efcff */
[----:B------:R-:W-:Y:S02]  /*b780*/  PRMT R8, R0, 0x7610, R8 ;  /* 0x0000761000087816 */ /* 0x000fe40000000008 */
.L_x_4148:
[----:B------:R-:W-:Y:S05]  /*b790*/  BSYNC B0 ;  /* 0x0000000000007941 */ /* 0x000fea0003800000 */
.L_x_4147:
[----:B------:R-:W-:Y:S01]  /*b7a0*/  STG.E.U8 [R16.64], R8 ;  /* 0x0000000810007986 */ /* 0x000fe2000c101124 */
[----:B------:R-:W-:Y:S05]  /*b7b0*/  EXIT ;  /* 0x000000000000794d */ /* 0x000fea0003800000 */
.L_x_4145:
        /* <DEDUP_REMOVED lines=17> */
.L_x_4152:
[----:B------:R-:W-:-:S04]  /*b8d0*/  LOP3.LUT R2, R5, 0x80000000, RZ, 0xc0, !PT ;  /* 0x8000000005027812 */ /* 0x000fc800078ec0ff */
[----:B------:R-:W-:-:S04]  /*b8e0*/  SHF.R.U32.HI R3, RZ, 0x18, R2 ;  /* 0x00000018ff037819 */ /* 0x000fc80000011602 */
[----:B------:R-:W-:-:S04]  /*b8f0*/  LOP3.LUT R0, R0, R3, RZ, 0xfc, !PT ;  /* 0x0000000300007212 */ /* 0x000fc800078efcff */
[----:B------:R-:W-:Y:S02]  /*b900*/  PRMT R8, R0, 0x7610, R8 ;  /* 0x0000761000087816 */ /* 0x000fe40000000008 */
.L_x_4151:
[----:B------:R-:W-:Y:S05]  /*b910*/  BSYNC B0 ;  /* 0x0000000000007941 */ /* 0x000fea0003800000 */
.L_x_4150:
[----:B------:R-:W-:Y:S01]  /*b920*/  STG.E.U8 [R16.64], R8 ;  /* 0x0000000810007986 */ /* 0x000fe2000c101124 */
[----:B------:R-:W-:Y:S05]  /*b930*/  EXIT ;  /* 0x000000000000794d */ /* 0x000fea0003800000 */
.L_x_4144:
        /* <DEDUP_REMOVED lines=22> */
.L_x_4127:
        /* <DEDUP_REMOVED lines=20> */
.L_x_4154:
[----:B------:R-:W-:-:S06]  /*bbe0*/  PRMT R2, RZ, 0x5410, R5 ;  /* 0x00005410ff027816 */ /* 0x000fcc0000000005 */
[----:B------:R-:W0:Y:S02]  /*bbf0*/  F2I.U64.TRUNC R2, R2 ;  /* 0x0000000200027311 */ /* 0x000e24000020d800 */
[----:B0-----:R-:W-:Y:S01]  /*bc00*/  STG.E.64 [R16.64], R2 ;  /* 0x0000000210007986 */ /* 0x001fe2000c101b24 */
[----:B------:R-:W-:Y:S05]  /*bc10*/  EXIT ;  /* 0x000000000000794d */ /* 0x000fea0003800000 */
.L_x_4153:
[----:B------:R-:W-:-:S06]  /*bc20*/  PRMT R5, RZ, 0x5410, R5 ;  /* 0x00005410ff057816 */ /* 0x000fcc0000000005 */
[----:B------:R-:W0:Y:S02]  /*bc30*/  F2I.FTZ.U32.TRUNC.NTZ R5, R5 ;  /* 0x0000000500057305 */ /* 0x000e24000021f000 */
[----:B0-----:R-:W-:Y:S01]  /*bc40*/  STG.E [R16.64], R5 ;  /* 0x0000000510007986 */ /* 0x001fe2000c101924 */
[----:B------:R-:W-:Y:S05]  /*bc50*/  EXIT ;  /* 0x000000000000794d */ /* 0x000fea0003800000 */
.L_x_4155:
        /* <DEDUP_REMOVED lines=10> */
.L_x_34044:


//--------------------- .text._ZN2at6native27unrolled_elementwise_kernelIZZZNS0_21clamp_max_kernel_cudaERNS_18TensorIteratorBaseERKN3c106ScalarEENKUlvE_clEvENKUlvE7_clEvEUlNS4_8BFloat16EE_St5arrayIPcLm2EELi4E23TrivialOffsetCalculatorILi1EjESG_NS0_6memory12LoadWithCastILi1EEENSH_13StoreWithCastILi1EEEEEviT_T0_T2_T3_T4_T5_ --------------------------
	.section	.text._ZN2at6native27unrolled_elementwise_kernelIZZZNS0_21clamp_max_kernel_cudaERNS_18TensorIteratorBaseERKN3c106ScalarEENKUlvE_clEvENKUlvE7_clEvEUlNS4_8BFloat16EE_St5arrayIPcLm2EELi4E23TrivialOffsetCalculatorILi1EjESG_NS0_6memory12LoadWithCastILi1EEENSH_13StoreWithCastILi1EEEEEviT_T0_T2_T3_T4_T5_,"ax",@progbits
	.sectioninfo	@"SHI_REGISTERS=28"
	.align	128
        .global         _ZN2at6native27unrolled_elementwise_kernelIZZZNS0_21clamp_max_kernel_cudaERNS_18TensorIteratorBaseERKN3c106ScalarEENKUlvE_clEvENKUlvE7_clEvEUlNS4_8BFloat16EE_St5arrayIPcLm2EELi4E23TrivialOffsetCalculatorILi1EjESG_NS0_6memory12LoadWithCastILi1EEENSH_13StoreWithCastILi1EEEEEviT_T0_T2_T3_T4_T5_
        .type           _ZN2at6native27unrolled_elementwise_kernelIZZZNS0_21clamp_max_kernel_cudaERNS_18TensorIteratorBaseERKN3c106ScalarEENKUlvE_clEvENKUlvE7_clEvEUlNS4_8BFloat16EE_St5arrayIPcLm2EELi4E23TrivialOffsetCalculatorILi1EjESG_NS0_6memory12LoadWithCastILi1EEENSH_13StoreWithCastILi1EEEEEviT_T0_T2_T3_T4_T5_,@function
        .size           _ZN2at6native27unrolled_elementwise_kernelIZZZNS0_21clamp_max_kernel_cudaERNS_18TensorIteratorBaseERKN3c106ScalarEENKUlvE_clEvENKUlvE7_clEvEUlNS4_8BFloat16EE_St5arrayIPcLm2EELi4E23TrivialOffsetCalculatorILi1EjESG_NS0_6memory12LoadWithCastILi1EEENSH_13StoreWithCastILi1EEEEEviT_T0_T2_T3_T4_T5_,(.L_x_34045 - _ZN2at6native27unrolled_elementwise_kernelIZZZNS0_21clamp_max_kernel_cudaERNS_18TensorIteratorBaseERKN3c106ScalarEENKUlvE_clEvENKUlvE7_clEvEUlNS4_8BFloat16EE_St5arrayIPcLm2EELi4E23TrivialOffsetCalculatorILi1EjESG_NS0_6memory12LoadWithCastILi1EEENSH_13StoreWithCastILi1EEEEEviT_T0_T2_T3_T4_T5_)
        .other          _ZN2at6native27unrolled_elementwise_kernelIZZZNS0_21clamp_max_kernel_cudaERNS_18TensorIteratorBaseERKN3c106ScalarEENKUlvE_clEvENKUlvE7_clEvEUlNS4_8BFloat16EE_St5arrayIPcLm2EELi4E23TrivialOffsetCalculatorILi1EjESG_NS0_6memory12LoadWithCastILi1EEENSH_13StoreWithCastILi1EEEEEviT_T0_T2_T3_T4_T5_,@"STO_CUDA_ENTRY STV_DEFAULT"
_ZN2at6native27unrolled_elementwise_kernelIZZZNS0_21clamp_max_kernel_cudaERNS_18TensorIteratorBaseERKN3c106ScalarEENKUlvE_clEvENKUlvE7_clEvEUlNS4_8BFloat16EE_St5arrayIPcLm2EELi4E23TrivialOffsetCalculatorILi1EjESG_NS0_6memory12LoadWithCastILi1EEENSH_13StoreWithCastILi1EEEEEviT_T0_T2_T3_T4_T5_:
.text._ZN2at6native27unrolled_elementwise_kernelIZZZNS0_21clamp_max_kernel_cudaERNS_18TensorIteratorBaseERKN3c106ScalarEENKUlvE_clEvENKUlvE7_clEvEUlNS4_8BFloat16EE_St5arrayIPcLm2EELi4E23TrivialOffsetCalculatorILi1EjESG_NS0_6memory12LoadWithCastILi1EEENSH_13StoreWithCastILi1EEEEEviT_T0_T2_T3_T4_T5_:
[----:B------:R-:W-:Y:S02]  /*0000*/  IMAD.MOV.U32 R1, RZ, RZ, c[0x0][0x28] ;  /* 0x00000a00ff017624 */ /* 0x000fe400078e00ff */
[----:B------:R-:W0:Y:S01]  /*0010*/  S2R R16, SR_CTAID.X ;  /* 0x0000000000107919 */ /* 0x000e220000002500 */
[----:B------:R-:W-:Y:S01]  /*0020*/  IMAD.MOV.U32 R17, RZ, RZ, -0x200 ;  /* 0xfffffe00ff117424 */ /* 0x000fe200078e00ff */
[----:B------:R-:W1:Y:S01]  /*0030*/  LDC.U8 R24, c[0x0][0x18c] ;  /* 0x00006300ff187b82 */ /* 0x000e620000000000 */
[----:B------:R-:W-:Y:S01]  /*0040*/  ULDC.64 UR36, c[0x0][0x118] ;  /* 0x0000460000247ab9 */ /* 0x000fe20000000a00 */
[----:B------:R-:W2:Y:S01]  /*0050*/  S2R R23, SR_TID.X ;  /* 0x0000000000177919 */ /* 0x000ea20000002100 */
        /* <DEDUP_REMOVED lines=26> */
.L_x_4161:
[----:B------:R-:W2:Y:S02]  /*0200*/  LDG.E.U8 R2, [R2.64] ;  /* 0x0000002402027981 */ /* 0x000ea4000c1e1100 */
[----:B--2---:R-:W0:Y:S02]  /*0210*/  I2F.U16 R0, R2 ;  /* 0x0000000200007306 */ /* 0x004e240000101000 */
[----:B0-----:R-:W-:-:S04]  /*0220*/  F2FP.BF16.PACK_AB R0, RZ, R0 ;  /* 0x00000000ff00723e */ /* 0x001fc800000010ff */
[----:B------:R-:W-:Y:S01]  /*0230*/  PRMT R25, R0, 0x7610, R25 ;  /* 0x0000761000197816 */ /* 0x000fe20000000019 */
[----:B------:R-:W-:Y:S05]  /*0240*/  BRA `(.L_x_4163) ;  /* 0x00000f1000007947 */ /* 0x000fea0003800000 */
.L_x_4160:
        /* <DEDUP_REMOVED lines=11> */
.L_x_4165:
[----:B------:R-:W2:Y:S02]  /*0300*/  LDG.E R2, [R2.64] ;  /* 0x0000002402027981 */ /* 0x000ea4000c1e1900 */
[----:B--2---:R-:W0:Y:S02]  /*0310*/  I2F R0, R2 ;  /* 0x0000000200007306 */ /* 0x004e240000201400 */
[----:B0-----:R-:W-:-:S04]  /*0320*/  F2FP.BF16.PACK_AB R0, RZ, R0 ;  /* 0x00000000ff00723e */ /* 0x001fc800000010ff */
[----:B------:R-:W-:Y:S01]  /*0330*/  PRMT R25, R0, 0x7610, R25 ;  /* 0x0000761000197816 */ /* 0x000fe20000000019 */
[----:B------:R-:W-:Y:S05]  /*0340*/  BRA `(.L_x_4163) ;  /* 0x00000e1000007947 */ /* 0x000fea0003800000 */
.L_x_4164:
[----:B------:R-:W2:Y:S02]  /*0350*/  LDG.E.U16 R2, [R2.64] ;  /* 0x0000002402027981 */ /* 0x000ea4000c1e1500 */
[----:B--2---:R-:W0:Y:S02]  /*0360*/  I2F.S16 R0, R2 ;  /* 0x0000000200007306 */ /* 0x004e240000101400 */
[----:B0-----:R-:W-:-:S04]  /*0370*/  F2FP.BF16.PACK_AB R0, RZ, R0 ;  /* 0x00000000ff00723e */ /* 0x001fc800000010ff */
[----:B------:R-:W-:Y:S01]  /*0380*/  PRMT R25, R0, 0x7610, R25 ;  /* 0x0000761000197816 */ /* 0x000fe20000000019 */
[----:B------:R-:W-:Y:S05]  /*0390*/  BRA `(.L_x_4163) ;  /* 0x00000dc000007947 */ /* 0x000fea0003800000 */
.L_x_4159:
        /* <DEDUP_REMOVED lines=9> */
.L_x_4167:
[----:B------:R-:W2:Y:S02]  /*0430*/  LDG.E.U16 R0, [R2.64] ;  /* 0x0000002402007981 */ /* 0x000ea4000c1e1500 */
[----:B--2---:R-:W-:-:S05]  /*0440*/  HADD2.F32 R0, -RZ, R0.H0_H0 ;  /* 0x20000000ff007230 */ /* 0x004fca0000004100 */
[----:B------:R-:W-:-:S04]  /*0450*/  F2FP.BF16.PACK_AB R0, RZ, R0 ;  /* 0x00000000ff00723e */ /* 0x000fc800000010ff */
[----:B------:R-:W-:Y:S01]  /*0460*/  PRMT R25, R0, 0x7610, R25 ;  /* 0x0000761000197816 */ /* 0x000fe20000000019 */
[----:B------:R-:W-:Y:S05]  /*0470*/  BRA `(.L_x_4163) ;  /* 0x00000ce000007947 */ /* 0x000fea0003800000 */
.L_x_4166:
        /* <DEDUP_REMOVED lines=9> */
.L_x_4169:
[----:B------:R-:W2:Y:S02]  /*0510*/  LDG.E.U16 R2, [R2.64] ;  /* 0x0000002402027981 */ /* 0x000ea4000c1e1500 */
[----:B--2---:R-:W-:-:S05]  /*0520*/  HADD2.F32 R0, -RZ, R2.H0_H0 ;  /* 0x20000002ff007230 */ /* 0x004fca0000004100 */
[----:B------:R-:W-:-:S04]  /*0530*/  F2FP.BF16.PACK_AB R0, RZ, R0 ;  /* 0x00000000ff00723e */ /* 0x000fc800000010ff */
[----:B------:R-:W-:Y:S01]  /*0540*/  PRMT R25, R0, 0x7610, R25 ;  /* 0x0000761000197816 */ /* 0x000fe20000000019 */
[----:B------:R-:W-:Y:S05]  /*0550*/  BRA `(.L_x_4163) ;  /* 0x00000c0000007947 */ /* 0x000fea0003800000 */
.L_x_4168:
[----:B------:R-:W2:Y:S02]  /*0560*/  LDG.E.64 R2, [R2.64] ;  /* 0x0000002402027981 */ /* 0x000ea4000c1e1b00 */
[----:B--2---:R-:W0:Y:S01]  /*0570*/  F2F.F32.F64 R0, R2 ;  /* 0x0000000200007310 */ /* 0x004e220000301000 */
[----:B------:R-:W0:-:S14]  /*0580*/  DSETP.GEU.AND P0, PT, |R2|, c[0x2][0x0], PT ;  /* 0x008000000200762a */ /* 0x000e1c0003f0e200 */
[----:B0-----:R-:W-:-:S05]  /*0590*/  @!P0 FMUL R0, R0, 1.175494350822287508e-38 ;  /* 0x0080000000008820 */ /* 0x001fca0000400000 */
[----:B------:R-:W-:-:S04]  /*05a0*/  F2FP.BF16.PACK_AB R0, RZ, R0 ;  /* 0x00000000ff00723e */ /* 0x000fc800000010ff */
[----:B------:R-:W-:Y:S01]  /*05b0*/  PRMT R25, R0, 0x7610, R25 ;  /* 0x0000761000197816 */ /* 0x000fe20000000019 */
[----:B------:R-:W-:Y:S05]  /*05c0*/  BRA `(.L_x_4163) ;  /* 0x00000b9000007947 */ /* 0x000fea0003800000 */
.L_x_4158:
        /* <DEDUP_REMOVED lines=14> */
.L_x_4172:
[----:B------:R-:W2:Y:S02]  /*06b0*/  LDG.E.64 R2, [R2.64] ;  /* 0x0000002402027981 */ /* 0x000ea4000c1e1b00 */
[----:B--2---:R-:W0:Y:S01]  /*06c0*/  F2F.F32.F64 R0, R2 ;  /* 0x0000000200007310 */ /* 0x004e220000301000 */
[----:B------:R-:W0:-:S14]  /*06d0*/  DSETP.GEU.AND P0, PT, |R2|, c[0x2][0x0], PT ;  /* 0x008000000200762a */ /* 0x000e1c0003f0e200 */
[----:B0-----:R-:W-:-:S05]  /*06e0*/  @!P0 FMUL R0, R0, 1.175494350822287508e-38 ;  /* 0x0080000000008820 */ /* 0x001fca0000400000 */
[----:B------:R-:W-:-:S04]  /*06f0*/  F2FP.BF16.PACK_AB R0, RZ, R0 ;  /* 0x00000000ff00723e */ /* 0x000fc800000010ff */
[----:B------:R-:W-:Y:S01]  /*0700*/  PRMT R25, R0, 0x7610, R25 ;  /* 0x0000761000197816 */ /* 0x000fe20000000019 */
[----:B------:R-:W-:Y:S05]  /*0710*/  BRA `(.L_x_4163) ;  /* 0x00000a4000007947 */ /* 0x000fea0003800000 */
.L_x_4171:
        /* <DEDUP_REMOVED lines=28> */
.L_x_4174:
        /* <DEDUP_REMOVED lines=16> */
.L_x_4173:
[----:B------:R0:W5:Y:S01]  /*09e0*/  LDG.E.U16 R25, [R2.64] ;  /* 0x0000002402197981 */ /* 0x000162000c1e1500 */
[----:B------:R-:W-:Y:S05]  /*09f0*/  BRA `(.L_x_4163) ;  /* 0x0000076000007947 */ /* 0x000fea0003800000 */
.L_x_4170:
        /* <DEDUP_REMOVED lines=12> */
.L_x_4177:
        /* <DEDUP_REMOVED lines=21> */
.L_x_4181:
[----:B------:R-:W-:Y:S05]  /*0c10*/  BSYNC B1 ;  /* 0x0000000000017941 */ /* 0x000fea0003800000 */
.L_x_4180:
[----:B------:R-:W-:Y:S01]  /*0c20*/  LEA R3, R0, 0x3b800000, 0x17 ;  /* 0x3b80000000037811 */ /* 0x000fe200078eb8ff */
[----:B------:R-:W-:-:S05]  /*0c30*/  IMAD.SHL.U32 R0, R2, 0x100000, RZ ;  /* 0x0010000002007824 */ /* 0x000fca00078e00ff */
[----:B------:R-:W-:Y:S02]  /*0c40*/  LOP3.LUT R0, R3, R0, R4, 0xfe, !PT ;  /* 0x0000000003007212 */ /* 0x000fe400078efe04 */
.L_x_4179:
[----:B------:R-:W-:Y:S05]  /*0c50*/  BSYNC B0 ;  /* 0x0000000000007941 */ /* 0x000fea0003800000 */
.L_x_4178:
[----:B------:R-:W-:-:S04]  /*0c60*/  F2FP.BF16.PACK_AB R0, RZ, R0 ;  /* 0x00000000ff00723e */ /* 0x000fc800000010ff */
[----:B------:R-:W-:Y:S01]  /*0c70*/  PRMT R25, R0, 0x7610, R25 ;  /* 0x0000761000197816 */ /* 0x000fe20000000019 */
[----:B------:R-:W-:Y:S05]  /*0c80*/  BRA `(.L_x_4163) ;  /* 0x000004d000007947 */ /* 0x000fea0003800000 */
.L_x_4176:
        /* <DEDUP_REMOVED lines=21> */
.L_x_4185:
[----:B------:R-:W-:Y:S05]  /*0de0*/  BSYNC B1 ;  /* 0x0000000000017941 */ /* 0x000fea0003800000 */
.L_x_4184:
[----:B------:R-:W-:Y:S01]  /*0df0*/  LEA R3, R0, 0x37800000, 0x17 ;  /* 0x3780000000037811 */ /* 0x000fe200078eb8ff */
[----:B------:R-:W-:-:S05]  /*0e00*/  IMAD.SHL.U32 R0, R2, 0x200000, RZ ;  /* 0x0020000002007824 */ /* 0x000fca00078e00ff */
[----:B------:R-:W-:Y:S02]  /*0e10*/  LOP3.LUT R0, R3, R0, R4, 0xfe, !PT ;  /* 0x0000000003007212 */ /* 0x000fe400078efe04 */
.L_x_4183:
[----:B------:R-:W-:Y:S05]  /*0e20*/  BSYNC B0 ;  /* 0x0000000000007941 */ /* 0x000fea0003800000 */
.L_x_4182:
[----:B------:R-:W-:-:S04]  /*0e30*/  F2FP.BF16.PACK_AB R0, RZ, R0 ;  /* 0x00000000ff00723e */ /* 0x000fc800000010ff */
[----:B------:R-:W-:Y:S01]  /*0e40*/  PRMT R25, R0, 0x7610, R25 ;  /* 0x0000761000197816 */ /* 0x000fe20000000019 */
[----:B------:R-:W-:Y:S05]  /*0e50*/  BRA `(.L_x_4163) ;  /* 0x0000030000007947 */ /* 0x000fea0003800000 */
.L_x_4175:
        /* <DEDUP_REMOVED lines=14> */
.L_x_4189:
[----:B------:R-:W-:Y:S05]  /*0f40*/  BSYNC B0 ;  /* 0x0000000000007941 */ /* 0x000fea0003800000 */
.L_x_4188:
[----:B------:R-:W-:-:S04]  /*0f50*/  F2FP.BF16.PACK_AB R0, RZ, R0 ;  /* 0x00000000ff00723e */ /* 0x000fc800000010ff */
[----:B------:R-:W-:Y:S01]  /*0f60*/  PRMT R25, R0, 0x7610, R25 ;  /* 0x0000761000197816 */ /* 0x000fe20000000019 */
[----:B------:R-:W-:Y:S05]  /*0f70*/  BRA `(.L_x_4163) ;  /* 0x000001e000007947 */ /* 0x000fea0003800000 */
.L_x_4162:
        /* <DEDUP_REMOVED lines=21> */
.L_x_4187:
[----:B------:R-:W2:Y:S02]  /*10d0*/  LDG.E.64 R2, [R2.64] ;  /* 0x0000002402027981 */ /* 0x000ea4000c1e1b00 */
[----:B--2---:R-:W0:Y:S02]  /*10e0*/  I2F.U64 R0, R2 ;  /* 0x0000000200007312 */ /* 0x004e240000301000 */
[----:B0-----:R-:W-:-:S04]  /*10f0*/  F2FP.BF16.PACK_AB R0, RZ, R0 ;  /* 0x00000000ff00723e */ /* 0x001fc800000010ff */
[----:B------:R-:W-:Y:S01]  /*1100*/  PRMT R25, R0, 0x7610, R25 ;  /* 0x0000761000197816 */ /* 0x000fe20000000019 */
[----:B------:R-:W-:Y:S05]  /*1110*/  BRA `(.L_x_4163) ;  /* 0x0000004000007947 */ /* 0x000fea0003800000 */
.L_x_4186:
[----:B------:R-:W2:Y:S02]  /*1120*/  LDG.E R2, [R2.64] ;  /* 0x0000002402027981 */ /* 0x000ea4000c1e1900 */
[----:B--2---:R-:W0:Y:S02]  /*1130*/  I2F.U32 R0, R2 ;  /* 0x0000000200007306 */ /* 0x004e240000201000 */
[----:B0-----:R-:W-:-:S04]  /*1140*/  F2FP.BF16.PACK_AB R0, RZ, R0 ;  /* 0x00000000ff00723e */ /* 0x001fc800000010ff */
[----:B------:R-:W-:Y:S02]  /*1150*/  PRMT R25, R0, 0x7610, R25 ;  /* 0x0000761000197816 */ /* 0x000fe40000000019 */
.L_x_4163:
[----:B------:R-:W1:Y:S02]  /*1160*/  S2R R23, SR_TID.X ;  /* 0x0000000000177919 */ /* 0x000e640000002100 */
[----:B-1----:R-:W-:-:S03]  /*1170*/  IADD3 R23, R23, 0x80, RZ ;  /* 0x0000008017177810 */ /* 0x002fc60007ffe0ff */
.L_x_4157:
[----:B-1----:R-:W-:Y:S05]  /*1180*/  BSYNC B6 ;  /* 0x0000000000067941 */ /* 0x002fea0003800000 */
.L_x_4156:
        /* <DEDUP_REMOVED lines=24> */
.L_x_4195:
[----:B------:R-:W2:Y:S02]  /*1310*/  LDG.E.U8 R2, [R2.64] ;  /* 0x0000002402027981 */ /* 0x000ea4000c1e1100 */
[----:B--2---:R-:W0:Y:S02]  /*1320*/  I2F.U16 R0, R2 ;  /* 0x0000000200007306 */ /* 0x004e240000101000 */
[----:B0-----:R-:W-:-:S04]  /*1330*/  F2FP.BF16.PACK_AB R0, RZ, R0 ;  /* 0x00000000ff00723e */ /* 0x001fc800000010ff */
[----:B------:R-:W-:Y:S01]  /*1340*/  PRMT R18, R0, 0x7610, R18 ;  /* 0x0000761000127816 */ /* 0x000fe20000000012 */
[----:B------:R-:W-:Y:S05]  /*1350*/  BRA `(.L_x_4197) ;  /* 0x00000f0000007947 */ /* 0x000fea0003800000 */
.L_x_4194:
        /* <DEDUP_REMOVED lines=11> */
.L_x_4199:
[----:B------:R-:W2:Y:S02]  /*1410*/  LDG.E R2, [R2.64] ;  /* 0x0000002402027981 */ /* 0x000ea4000c1e1900 */
[----:B--2---:R-:W0:Y:S02]  /*1420*/  I2F R0, R2 ;  /* 0x0000000200007306 */ /* 0x004e240000201400 */
[----:B0-----:R-:W-:-:S04]  /*1430*/  F2FP.BF16.PACK_AB R0, RZ, R0 ;  /* 0x00000000ff00723e */ /* 0x001fc800000010ff */
[----:B------:R-:W-:Y:S01]  /*1440*/  PRMT R18, R0, 0x7610, R18 ;  /* 0x0000761000127816 */ /* 0x000fe20000000012 */
[----:B------:R-:W-:Y:S05]  /*1450*/  BRA `(.L_x_4197) ;  /* 0x00000e0000007947 */ /* 0x000fea0003800000 */
.L_x_4198:
[----:B------:R-:W2:Y:S02]  /*1460*/  LDG.E.U16 R2, [R2.64] ;  /* 0x0000002402027981 */ /* 0x000ea4000c1e1500 */
[----:B--2---:R-:W0:Y:S02]  /*1470*/  I2F.S16 R0, R2 ;  /* 0x0000000200007306 */ /* 0x004e240000101400 */
[----:B0-----:R-:W-:-:S04]  /*1480*/  F2FP.BF16.PACK_AB R0, RZ, R0 ;  /* 0x00000000ff00723e */ /* 0x001fc800000010ff */
[----:B------:R-:W-:Y:S01]  /*1490*/  PRMT R18, R0, 0x7610, R18 ;  /* 0x0000761000127816 */ /* 0x000fe20000000012 */
[----:B------:R-:W-:Y:S05]  /*14a0*/  BRA `(.L_x_4197) ;  /* 0x00000db000007947 */ /* 0x000fea0003800000 */
.L_x_4193:
        /* <DEDUP_REMOVED lines=9> */
.L_x_4201:
[----:B------:R-:W2:Y:S02]  /*1540*/  LDG.E.U16 R0, [R2.64] ;  /* 0x0000002402007981 */ /* 0x000ea4000c1e1500 */
[----:B--2---:R-:W-:-:S05]  /*1550*/  HADD2.F32 R0, -RZ, R0.H0_H0 ;  /* 0x20000000ff007230 */ /* 0x004fca0000004100 */
[----:B------:R-:W-:-:S04]  /*1560*/  F2FP.BF16.PACK_AB R0, RZ, R0 ;  /* 0x00000000ff00723e */ /* 0x000fc800000010ff */
[----:B------:R-:W-:Y:S01]  /*1570*/  PRMT R18, R0, 0x7610, R18 ;  /* 0x0000761000127816 */ /* 0x000fe20000000012 */
[----:B------:R-:W-:Y:S05]  /*1580*/  BRA `(.L_x_4197) ;  /* 0x00000cd000007947 */ /* 0x000fea0003800000 */
.L_x_4200:
        /* <DEDUP_REMOVED lines=9> */
.L_x_4203:
[----:B------:R-:W2:Y:S02]  /*1620*/  LDG.E.U16 R2, [R2.64] ;  /* 0x0000002402027981 */ /* 0x000ea4000c1e1500 */
[----:B--2---:R-:W-:-:S05]  /*1630*/  HADD2.F32 R0, -RZ, R2.H0_H0 ;  /* 0x20000002ff007230 */ /* 0x004fca0000004100 */
[----:B------:R-:W-:-:S04]  /*1640*/  F2FP.BF16.PACK_AB R0, RZ, R0 ;  /* 0x00000000ff00723e */ /* 0x000fc800000010ff */
[----:B------:R-:W-:Y:S01]  /*1650*/  PRMT R18, R0, 0x7610, R18 ;  /* 0x0000761000127816 */ /* 0x000fe20000000012 */
[----:B------:R-:W-:Y:S05]  /*1660*/  BRA `(.L_x_4197) ;  /* 0x00000bf000007947 */ /* 0x000fea0003800000 */
.L_x_4202:
[----:B------:R-:W2:Y:S02]  /*1670*/  LDG.E.64 R2, [R2.64] ;  /* 0x0000002402027981 */ /* 0x000ea4000c1e1b00 */
[----:B--2---:R-:W0:Y:S01]  /*1680*/  F2F.F32.F64 R0, R2 ;  /* 0x0000000200007310 */ /* 0x004e220000301000 */
[----:B------:R-:W0:-:S14]  /*1690*/  DSETP.GEU.AND P0, PT, |R2|, c[0x2][0x0], PT ;  /* 0x008000000200762a */ /* 0x000e1c0003f0e200 */
[----:B0-----:R-:W-:-:S05]  /*16a0*/  @!P0 FMUL R0, R0, 1.175494350822287508e-38 ;  /* 0x0080000000008820 */ /* 0x001fca0000400000 */
[----:B------:R-:W-:-:S04]  /*16b0*/  F2FP.BF16.PACK_AB R0, RZ, R0 ;  /* 0x00000000ff00723e */ /* 0x000fc800000010ff */
[----:B------:R-:W-:Y:S01]  /*16c0*/  PRMT R18, R0, 0x7610, R18 ;  /* 0x0000761000127816 */ /* 0x000fe20000000012 */
[----:B------:R-:W-:Y:S05]  /*16d0*/  BRA `(.L_x_4197) ;  /* 0x00000b8000007947 */ /* 0x000fea0003800000 */
.L_x_4192:
        /* <DEDUP_REMOVED lines=14> */
.L_x_4206:
[----:B------:R-:W2:Y:S02]  /*17c0*/  LDG.E.64 R2, [R2.64] ;  /* 0x0000002402027981 */ /* 0x000ea4000c1e1b00 */
[----:B--2---:R-:W0:Y:S01]  /*17d0*/  F2F.F32.F64 R0, R2 ;  /* 0x0000000200007310 */ /* 0x004e220000301000 */
[----:B------:R-:W0:-:S14]  /*17e0*/  DSETP.GEU.AND P0, PT, |R2|, c[0x2][0x0], PT ;  /* 0x008000000200762a */ /* 0x000e1c0003f0e200 */
[----:B0-----:R-:W-:-:S05]  /*17f0*/  @!P0 FMUL R0, R0, 1.175494350822287508e-38 ;  /* 0x0080000000008820 */ /* 0x001fca0000400000 */
[----:B------:R-:W-:-:S04]  /*1800*/  F2FP.BF16.PACK_AB R0, RZ, R0 ;  /* 0x00000000ff00723e */ /* 0x000fc800000010ff */
[----:B------:R-:W-:Y:S01]  /*1810*/  PRMT R18, R0, 0x7610, R18 ;  /* 0x0000761000127816 */ /* 0x000fe20000000012 */
[----:B------:R-:W-:Y:S05]  /*1820*/  BRA `(.L_x_4197) ;  /* 0x00000a3000007947 */ /* 0x000fea0003800000 */
.L_x_4205:
        /* <DEDUP_REMOVED lines=28> */
.L_x_4208:
        /* <DEDUP_REMOVED lines=15> */
.L_x_4207:
[----:B------:R0:W5:Y:S01]  /*1ae0*/  LDG.E.U16 R18, [R2.64] ;  /* 0x0000002402127981 */ /* 0x000162000c1e1500 */
[----:B------:R-:W-:Y:S05]  /*1af0*/  BRA `(.L_x_4197) ;  /* 0x0000076000007947 */ /* 0x000fea0003800000 */
.L_x_4204:
        /* <DEDUP_REMOVED lines=12> */
.L_x_4211:
        /* <DEDUP_REMOVED lines=21> */
.L_x_4215:
[----:B------:R-:W-:Y:S05]  /*1d10*/  BSYNC B1 ;  /* 0x0000000000017941 */ /* 0x000fea0003800000 */
.L_x_4214:
[----:B------:R-:W-:Y:S01]  /*1d20*/  LEA R3, R0, 0x3b800000, 0x17 ;  /* 0x3b80000000037811 */ /* 0x000fe200078eb8ff */
[----:B------:R-:W-:-:S05]  /*1d30*/  IMAD.SHL.U32 R0, R2, 0x100000, RZ ;  /* 0x0010000002007824 */ /* 0x000fca00078e00ff */
[----:B------:R-:W-:Y:S02]  /*1d40*/  LOP3.LUT R0, R3, R0, R4, 0xfe, !PT ;  /* 0x0000000003007212 */ /* 0x000fe400078efe04 */
.L_x_4213:
[----:B------:R-:W-:Y:S05]  /*1d50*/  BSYNC B0 ;  /* 0x0000000000007941 */ /* 0x000fea0003800000 */
.L_x_4212:
[----:B------:R-:W-:-:S04]  /*1d60*/  F2FP.BF16.PACK_AB R0, RZ, R0 ;  /* 0x00000000ff00723e */ /* 0x000fc800000010ff */
[----:B------:R-:W-:Y:S01]  /*1d70*/  PRMT R18, R0, 0x7610, R18 ;  /* 0x0000761000127816 */ /* 0x000fe20000000012 */
[----:B------:R-:W-:Y:S05]  /*1d80*/  BRA `(.L_x_4197) ;  /* 0x000004d000007947 */ /* 0x000fea0003800000 */
.L_x_4210:
        /* <DEDUP_REMOVED lines=21> */
.L_x_4219:
[----:B------:R-:W-:Y:S05]  /*1ee0*/  BSYNC B1 ;  /* 0x0000000000017941 */ /* 0x000fea0003800000 */
.L_x_4218:
[----:B------:R-:W-:Y:S01]  /*1ef0*/  LEA R3, R0, 0x37800000, 0x17 ;  /* 0x3780000000037811 */ /* 0x000fe200078eb8ff */
[----:B------:R-:W-:-:S05]  /*1f00*/  IMAD.SHL.U32 R0, R2, 0x200000, RZ ;  /* 0x0020000002007824 */ /* 0x000fca00078e00ff */
[----:B------:R-:W-:Y:S02]  /*1f10*/  LOP3.LUT R0, R3, R0, R4, 0xfe, !PT ;  /* 0x0000000003007212 */ /* 0x000fe400078efe04 */
.L_x_4217:
[----:B------:R-:W-:Y:S05]  /*1f20*/  BSYNC B0 ;  /* 0x0000000000007941 */ /* 0x000fea0003800000 */
.L_x_4216:
[----:B------:R-:W-:-:S04]  /*1f30*/  F2FP.BF16.PACK_AB R0, RZ, R0 ;  /* 0x00000000ff00723e */ /* 0x000fc800000010ff */
[----:B------:R-:W-:Y:S01]  /*1f40*/  PRMT R18, R0, 0x7610, R18 ;  /* 0x0000761000127816 */ /* 0x000fe20000000012 */
[----:B------:R-:W-:Y:S05]  /*1f50*/  BRA `(.L_x_4197) ;  /* 0x0000030000007947 */ /* 0x000fea0003800000 */
.L_x_4209:
        /* <DEDUP_REMOVED lines=14> */
.L_x_4223:
[----:B------:R-:W-:Y:S05]  /*2040*/  BSYNC B0 ;  /* 0x0000000000007941 */ /* 0x000fea0003800000 */
.L_x_4222:
[----:B------:R-:W-:-:S04]  /*2050*/  F2FP.BF16.PACK_AB R0, RZ, R0 ;  /* 0x00000000ff00723e */ /* 0x000fc800000010ff */
[----:B------:R-:W-:Y:S01]  /*2060*/  PRMT R18, R0, 0x7610, R18 ;  /* 0x0000761000127816 */ /* 0x000fe20000000012 */
[----:B------:R-:W-:Y:S05]  /*2070*/  BRA `(.L_x_4197) ;  /* 0x000001e000007947 */ /* 0x000fea0003800000 */
.L_x_4196:
        /* <DEDUP_REMOVED lines=21> */
.L_x_4221:
[----:B------:R-:W2:Y:S02]  /*21d0*/  LDG.E.64 R2, [R2.64] ;  /* 0x0000002402027981 */ /* 0x000ea4000c1e1b00 */
[----:B--2---:R-:W0:Y:S02]  /*21e0*/  I2F.U64 R0, R2 ;  /* 0x0000000200007312 */ /* 0x004e240000301000 */
[----:B0-----:R-:W-:-:S04]  /*21f0*/  F2FP.BF16.PACK_AB R0, RZ, R0 ;  /* 0x00000000ff00723e */ /* 0x001fc800000010ff */
[----:B------:R-:W-:Y:S01]  /*2200*/  PRMT R18, R0, 0x7610, R18 ;  /* 0x0000761000127816 */ /* 0x000fe20000000012 */
[----:B------:R-:W-:Y:S05]  /*2210*/  BRA `(.L_x_4197) ;  /* 0x0000004000007947 */ /* 0x000fea0003800000 */
.L_x_4220:
[----:B------:R-:W2:Y:S02]  /*2220*/  LDG.E R2, [R2.64] ;  /* 0x0000002402027981 */ /* 0x000ea4000c1e1900 */
[----:B--2---:R-:W0:Y:S02]  /*2230*/  I2F.U32 R0, R2 ;  /* 0x0000000200007306 */ /* 0x004e240000201000 */
[----:B0-----:R-:W-:-:S04]  /*2240*/  F2FP.BF16.PACK_AB R0, RZ, R0 ;  /* 0x00000000ff00723e */ /* 0x001fc800000010ff */
[----:B------:R-:W-:Y:S02]  /*2250*/  PRMT R18, R0, 0x7610, R18 ;  /* 0x0000761000127816 */ /* 0x000fe40000000012 */
.L_x_4197:
[----:B------:R-:W-:-:S05]  /*2260*/  IADD3 R23, R23, 0x80, RZ ;  /* 0x0000008017177810 */ /* 0x000fca0007ffe0ff */
.L_x_4191:
[----:B------:R-:W-:Y:S05]  /*2270*/  BSYNC B6 ;  /* 0x0000000000067941 */ /* 0x000fea0003800000 */
.L_x_4190:
        /* <DEDUP_REMOVED lines=26> */
.L_x_4229:
[----:B------:R-:W2:Y:S02]  /*2420*/  LDG.E.U8 R2, [R2.64] ;  /* 0x0000002402027981 */ /* 0x000ea4000c1e1100 */
[----:B--2---:R-:W0:Y:S02]  /*2430*/  I2F.U16 R0, R2 ;  /* 0x0000000200007306 */ /* 0x004e240000101000 */
[----:B0-----:R-:W-:-:S04]  /*2440*/  F2FP.BF16.PACK_AB R0, RZ, R0 ;  /* 0x00000000ff00723e */ /* 0x001fc800000010ff */
[----:B------:R-:W-:Y:S01]  /*2450*/  PRMT R22, R0, 0x7610, R22 ;  /* 0x0000761000167816 */ /* 0x000fe20000000016 */
[----:B------:R-:W-:Y:S05]  /*2460*/  BRA `(.L_x_4231) ;  /* 0x00000f0000007947 */ /* 0x000fea0003800000 */
.L_x_4228:
        /* <DEDUP_REMOVED lines=11> */
.L_x_4233:
[----:B------:R-:W2:Y:S02]  /*2520*/  LDG.E R2, [R2.64] ;  /* 0x0000002402027981 */ /* 0x000ea4000c1e1900 */
[----:B--2---:R-:W0:Y:S02]  /*2530*/  I2F R0, R2 ;  /* 0x0000000200007306 */ /* 0x004e240000201400 */
[----:B0-----:R-:W-:-:S04]  /*2540*/  F2FP.BF16.PACK_AB R0, RZ, R0 ;  /* 0x00000000ff00723e */ /* 0x001fc800000010ff */
[----:B------:R-:W-:Y:S01]  /*2550*/  PRMT R22, R0, 0x7610, R22 ;  /* 0x0000761000167816 */ /* 0x000fe20000000016 */
[----:B------:R-:W-:Y:S05]  /*2560*/  BRA `(.L_x_4231) ;  /* 0x00000e0000007947 */ /* 0x000fea0003800000 */
.L_x_4232:
[----:B------:R-:W2:Y:S02]  /*2570*/  LDG.E.U16 R2, [R2.64] ;  /* 0x0000002402027981 */ /* 0x000ea4000c1e1500 */
[----:B--2---:R-:W0:Y:S02]  /*2580*/  I2F.S16 R0, R2 ;  /* 0x0000000200007306 */ /* 0x004e240000101400 */
[----:B0-----:R-:W-:-:S04]  /*2590*/  F2FP.BF16.PACK_AB R0, RZ, R0 ;  /* 0x00000000ff00723e */ /* 0x001fc800000010ff */
[----:B------:R-:W-:Y:S01]  /*25a0*/  PRMT R22, R0, 0x7610, R22 ;  /* 0x0000761000167816 */ /* 0x000fe20000000016 */
[----:B------:R-:W-:Y:S05]  /*25b0*/  BRA `(.L_x_4231) ;  /* 0x00000db000007947 */ /* 0x000fea0003800000 */
.L_x_4227:
        /* <DEDUP_REMOVED lines=9> */
.L_x_4235:
[----:B------:R-:W2:Y:S02]  /*2650*/  LDG.E.U16 R0, [R2.64] ;  /* 0x0000002402007981 */ /* 0x000ea4000c1e1500 */
[----:B--2---:R-:W-:-:S05]  /*2660*/  HADD2.F32 R0, -RZ, R0.H0_H0 ;  /* 0x20000000ff007230 */ /* 0x004fca0000004100 */
[----:B------:R-:W-:-:S04]  /*2670*/  F2FP.BF16.PACK_AB R0, RZ, R0 ;  /* 0x00000000ff00723e */ /* 0x000fc800000010ff */
[----:B------:R-:W-:Y:S01]  /*2680*/  PRMT R22, R0, 0x7610, R22 ;  /* 0x0000761000167816 */ /* 0x000fe20000000016 */
[----:B------:R-:W-:Y:S05]  /*2690*/  BRA `(.L_x_4231) ;  /* 0x00000cd000007947 */ /* 0x000fea0003800000 */
.L_x_4234:
        /* <DEDUP_REMOVED lines=9> */
.L_x_4237:
[----:B------:R-:W2:Y:S02]  /*2730*/  LDG.E.U16 R2, [R2.64] ;  /* 0x0000002402027981 */ /* 0x000ea4000c1e1500 */
[----:B--2---:R-:W-:-:S05]  /*2740*/  HADD2.F32 R0, -RZ, R2.H0_H0 ;  /* 0x20000002ff007230 */ /* 0x004fca0000004100 */
[----:B------:R-:W-:-:S04]  /*2750*/  F2FP.BF16.PACK_AB R0, RZ, R0 ;  /* 0x00000000ff00723e */ /* 0x000fc800000010ff */
[----:B------:R-:W-:Y:S01]  /*2760*/  PRMT R22, R0, 0x7610, R22 ;  /* 0x0000761000167816 */ /* 0x000fe20000000016 */
[----:B------:R-:W-:Y:S05]  /*2770*/  BRA `(.L_x_4231) ;  /* 0x00000bf000007947 */ /* 0x000fea0003800000 */
.L_x_4236:
[----:B------:R-:W2:Y:S02]  /*2780*/  LDG.E.64 R2, [R2.64] ;  /* 0x0000002402027981 */ /* 0x000ea4000c1e1b00 */
[----:B--2---:R-:W0:Y:S01]  /*2790*/  F2F.F32.F64 R0, R2 ;  /* 0x0000000200007310 */ /* 0x004e220000301000 */
[----:B------:R-:W0:-:S14]  /*27a0*/  DSETP.GEU.AND P0, PT, |R2|, c[0x2][0x0], PT ;  /* 0x008000000200762a */ /* 0x000e1c0003f0e200 */
[----:B0-----:R-:W-:-:S05]  /*27b0*/  @!P0 FMUL R0, R0, 1.175494350822287508e-38 ;  /* 0x0080000000008820 */ /* 0x001fca0000400000 */
[----:B------:R-:W-:-:S04]  /*27c0*/  F2FP.BF16.PACK_AB R0, RZ, R0 ;  /* 0x00000000ff00723e */ /* 0x000fc800000010ff */
[----:B------:R-:W-:Y:S01]  /*27d0*/  PRMT R22, R0, 0x7610, R22 ;  /* 0x0000761000167816 */ /* 0x000fe20000000016 */
[----:B------:R-:W-:Y:S05]  /*27e0*/  BRA `(.L_x_4231) ;  /* 0x00000b8000007947 */ /* 0x000fea0003800000 */
.L_x_4226:
        /* <DEDUP_REMOVED lines=14> */
.L_x_4240:
[----:B------:R-:W2:Y:S02]  /*28d0*/  LDG.E.64 R2, [R2.64] ;  /* 0x0000002402027981 */ /* 0x000ea4000c1e1b00 */
[----:B--2---:R-:W0:Y:S01]  /*28e0*/  F2F.F32.F64 R0, R2 ;  /* 0x0000000200007310 */ /* 0x004e220000301000 */
[----:B------:R-:W0:-:S14]  /*28f0*/  DSETP.GEU.AND P0, PT, |R2|, c[0x2][0x0], PT ;  /* 0x008000000200762a */ /* 0x000e1c0003f0e200 */
[----:B0-----:R-:W-:-:S05]  /*2900*/  @!P0 FMUL R0, R0, 1.175494350822287508e-38 ;  /* 0x0080000000008820 */ /* 0x001fca0000400000 */
[----:B------:R-:W-:-:S04]  /*2910*/  F2FP.BF16.PACK_AB R0, RZ, R0 ;  /* 0x00000000ff00723e */ /* 0x000fc800000010ff */
[----:B------:R-:W-:Y:S01]  /*2920*/  PRMT R22, R0, 0x7610, R22 ;  /* 0x0000761000167816 */ /* 0x000fe20000000016 */
[----:B------:R-:W-:Y:S05]  /*2930*/  BRA `(.L_x_4231) ;  /* 0x00000a3000007947 */ /* 0x000fea0003800000 */
.L_x_4239:
        /* <DEDUP_REMOVED lines=28> */
.L_x_4242:
        /* <DEDUP_REMOVED lines=15> */
.L_x_4241:
[----:B------:R0:W5:Y:S01]  /*2bf0*/  LDG.E.U16 R22, [R2.64] ;  /* 0x0000002402167981 */ /* 0x000162000c1e1500 */
[----:B------:R-:W-:Y:S05]  /*2c00*/  BRA `(.L_x_4231) ;  /* 0x0000076000007947 */ /* 0x000fea0003800000 */
.L_x_4238:
        /* <DEDUP_REMOVED lines=12> */
.L_x_4245:
        /* <DEDUP_REMOVED lines=21> */
.L_x_4249:
[----:B------:R-:W-:Y:S05]  /*2e20*/  BSYNC B1 ;  /* 0x0000000000017941 */ /* 0x000fea0003800000 */
.L_x_4248:
[----:B------:R-:W-:Y:S01]  /*2e30*/  LEA R3, R0, 0x3b800000, 0x17 ;  /* 0x3b80000000037811 */ /* 0x000fe200078eb8ff */
[----:B------:R-:W-:-:S05]  /*2e40*/  IMAD.SHL.U32 R0, R2, 0x100000, RZ ;  /* 0x0010000002007824 */ /* 0x000fca00078e00ff */
[----:B------:R-:W-:Y:S02]  /*2e50*/  LOP3.LUT R0, R3, R0, R4, 0xfe, !PT ;  /* 0x0000000003007212 */ /* 0x000fe400078efe04 */
.L_x_4247:
[----:B------:R-:W-:Y:S05]  /*2e60*/  BSYNC B0 ;  /* 0x0000000000007941 */ /* 0x000fea0003800000 */
.L_x_4246:
[----:B------:R-:W-:-:S04]  /*2e70*/  F2FP.BF16.PACK_AB R0, RZ, R0 ;  /* 0x00000000ff00723e */ /* 0x000fc800000010ff */
[----:B------:R-:W-:Y:S01]  /*2e80*/  PRMT R22, R0, 0x7610, R22 ;  /* 0x0000761000167816 */ /* 0x000fe20000000016 */
[----:B------:R-:W-:Y:S05]  /*2e90*/  BRA `(.L_x_4231) ;  /* 0x000004d000007947 */ /* 0x000fea0003800000 */
.L_x_4244:
        /* <DEDUP_REMOVED lines=21> */
.L_x_4253:
[----:B------:R-:W-:Y:S05]  /*2ff0*/  BSYNC B1 ;  /* 0x0000000000017941 */ /* 0x000fea0003800000 */
.L_x_4252:
[----:B------:R-:W-:Y:S01]  /*3000*/  LEA R3, R0, 0x37800000, 0x17 ;  /* 0x3780000000037811 */ /* 0x000fe200078eb8ff */
[----:B------:R-:W-:-:S05]  /*3010*/  IMAD.SHL.U32 R0, R2, 0x200000, RZ ;  /* 0x0020000002007824 */ /* 0x000fca00078e00ff */
[----:B------:R-:W-:Y:S02]  /*3020*/  LOP3.LUT R0, R3, R0, R4, 0xfe, !PT ;  /* 0x0000000003007212 */ /* 0x000fe400078efe04 */
.L_x_4251:
[----:B------:R-:W-:Y:S05]  /*3030*/  BSYNC B0 ;  /* 0x0000000000007941 */ /* 0x000fea0003800000 */
.L_x_4250:
[----:B------:R-:W-:-:S04]  /*3040*/  F2FP.BF16.PACK_AB R0, RZ, R0 ;  /* 0x00000000ff00723e */ /* 0x000fc800000010ff */
[----:B------:R-:W-:Y:S01]  /*3050*/  PRMT R22, R0, 0x7610, R22 ;  /* 0x0000761000167816 */ /* 0x000fe20000000016 */
[----:B------:R-:W-:Y:S05]  /*3060*/  BRA `(.L_x_4231) ;  /* 0x0000030000007947 */ /* 0x000fea0003800000 */
.L_x_4243:
        /* <DEDUP_REMOVED lines=14> */
.L_x_4257:
[----:B------:R-:W-:Y:S05]  /*3150*/  BSYNC B0 ;  /* 0x0000000000007941 */ /* 0x000fea0003800000 */
.L_x_4256:
[----:B------:R-:W-:-:S04]  /*3160*/  F2FP.BF16.PACK_AB R0, RZ, R0 ;  /* 0x00000000ff00723e */ /* 0x000fc800000010ff */
[----:B------:R-:W-:Y:S01]  /*3170*/  PRMT R22, R0, 0x7610, R22 ;  /* 0x0000761000167816 */ /* 0x000fe20000000016 */
[----:B------:R-:W-:Y:S05]  /*3180*/  BRA `(.L_x_4231) ;  /* 0x000001e000007947 */ /* 0x000fea0003800000 */
.L_x_4230:
        /* <DEDUP_REMOVED lines=21> */
.L_x_4255:
[----:B------:R-:W2:Y:S02]  /*32e0*/  LDG.E.64 R2, [R2.64] ;  /* 0x0000002402027981 */ /* 0x000ea4000c1e1b00 */
[----:B--2---:R-:W0:Y:S02]  /*32f0*/  I2F.U64 R0, R2 ;  /* 0x0000000200007312 */ /* 0x004e240000301000 */
[----:B0-----:R-:W-:-:S04]  /*3300*/  F2FP.BF16.PACK_AB R0, RZ, R0 ;  /* 0x00000000ff00723e */ /* 0x001fc800000010ff */
[----:B------:R-:W-:Y:S01]  /*3310*/  PRMT R22, R0, 0x7610, R22 ;  /* 0x0000761000167816 */ /* 0x000fe20000000016 */
[----:B------:R-:W-:Y:S05]  /*3320*/  BRA `(.L_x_4231) ;  /* 0x0000004000007947 */ /* 0x000fea0003800000 */
.L_x_4254:
[----:B------:R-:W2:Y:S02]  /*3330*/  LDG.E R2, [R2.64] ;  /* 0x0000002402027981 */ /* 0x000ea4000c1e1900 */
[----:B--2---:R-:W0:Y:S02]  /*3340*/  I2F.U32 R0, R2 ;  /* 0x0000000200007306 */ /* 0x004e240000201000 */
[----:B0-----:R-:W-:-:S04]  /*3350*/  F2FP.BF16.PACK_AB R0, RZ, R0 ;  /* 0x00000000ff00723e */ /* 0x001fc800000010ff */
[----:B------:R-:W-:Y:S02]  /*3360*/  PRMT R22, R0, 0x7610, R22 ;  /* 0x0000761000167816 */ /* 0x000fe40000000016 */
.L_x_4231:
[----:B------:R-:W-:-:S05]  /*3370*/  IADD3 R23, R23, 0x80, RZ ;  /* 0x0000008017177810 */ /* 0x000fca0007ffe0ff */
.L_x_4225:
[----:B------:R-:W-:Y:S05]  /*3380*/  BSYNC B6 ;  /* 0x0000000000067941 */ /* 0x000fea0003800000 */
.L_x_4224:
        /* <DEDUP_REMOVED lines=23> */
.L_x_4263:
[----:B------:R-:W2:Y:S02]  /*3500*/  LDG.E.U8 R2, [R2.64] ;  /* 0x0000002402027981 */ /* 0x000ea4000c1e1100 */
[----:B--2---:R-:W0:Y:S02]  /*3510*/  I2F.U16 R0, R2 ;  /* 0x0000000200007306 */ /* 0x004e240000101000 */
[----:B0-----:R-:W-:-:S04]  /*3520*/  F2FP.BF16.PACK_AB R0, RZ, R0 ;  /* 0x00000000ff00723e */ /* 0x001fc800000010ff */
[----:B------:R-:W-:Y:S01]  /*3530*/  PRMT R19, R0, 0x7610, R19 ;  /* 0x0000761000137816 */ /* 0x000fe20000000013 */
[----:B------:R-:W-:Y:S05]  /*3540*/  BRA `(.L_x_4259) ;  /* 0x00000f0000007947 */ /* 0x000fea0003800000 */
.L_x_4262:
        /* <DEDUP_REMOVED lines=11> */
.L_x_4266:
[----:B------:R-:W2:Y:S02]  /*3600*/  LDG.E R2, [R2.64] ;  /* 0x0000002402027981 */ /* 0x000ea4000c1e1900 */
[----:B--2---:R-:W0:Y:S02]  /*3610*/  I2F R0, R2 ;  /* 0x0000000200007306 */ /* 0x004e240000201400 */
[----:B0-----:R-:W-:-:S04]  /*3620*/  F2FP.BF16.PACK_AB R0, RZ, R0 ;  /* 0x00000000ff00723e */ /* 0x001fc800000010ff */
[----:B------:R-:W-:Y:S01]  /*3630*/  PRMT R19, R0, 0x7610, R19 ;  /* 0x0000761000137816 */ /* 0x000fe20000000013 */
[----:B------:R-:W-:Y:S05]  /*3640*/  BRA `(.L_x_4259) ;  /* 0x00000e0000007947 */ /* 0x000fea0003800000 */
.L_x_4265:
[----:B------:R-:W2:Y:S02]  /*3650*/  LDG.E.U16 R2, [R2.64] ;  /* 0x0000002402027981 */ /* 0x000ea4000c1e1500 */
[----:B--2---:R-:W0:Y:S02]  /*3660*/  I2F.S16 R0, R2 ;  /* 0x0000000200007306 */ /* 0x004e240000101400 */
[----:B0-----:R-:W-:-:S04]  /*3670*/  F2FP.BF16.PACK_AB R0, RZ, R0 ;  /* 0x00000000ff00723e */ /* 0x001fc800000010ff */
[----:B------:R-:W-:Y:S01]  /*3680*/  PRMT R19, R0, 0x7610, R19 ;  /* 0x0000761000137816 */ /* 0x000fe20000000013 */
[----:B------:R-:W-:Y:S05]  /*3690*/  BRA `(.L_x_4259) ;  /* 0x00000db000007947 */ /* 0x000fea0003800000 */
.L_x_4261:
        /* <DEDUP_REMOVED lines=9> */
.L_x_4268:
[----:B------:R-:W2:Y:S02]  /*3730*/  LDG.E.U16 R0, [R2.64] ;  /* 0x0000002402007981 */ /* 0x000ea4000c1e1500 */
[----:B--2---:R-:W-:-:S05]  /*3740*/  HADD2.F32 R0, -RZ, R0.H0_H0 ;  /* 0x20000000ff007230 */ /* 0x004fca0000004100 */
[----:B------:R-:W-:-:S04]  /*3750*/  F2FP.BF16.PACK_AB R0, RZ, R0 ;  /* 0x00000000ff00723e */ /* 0x000fc800000010ff */
[----:B------:R-:W-:Y:S01]  /*3760*/  PRMT R19, R0, 0x7610, R19 ;  /* 0x0000761000137816 */ /* 0x000fe20000000013 */
[----:B------:R-:W-:Y:S05]  /*3770*/  BRA `(.L_x_4259) ;  /* 0x00000cd000007947 */ /* 0x000fea0003800000 */
.L_x_4267:
        /* <DEDUP_REMOVED lines=9> */
.L_x_4270:
[----:B------:R-:W2:Y:S02]  /*3810*/  LDG.E.U16 R2, [R2.64] ;  /* 0x0000002402027981 */ /* 0x000ea4000c1e1500 */
[----:B--2---:R-:W-:-:S05]  /*3820*/  HADD2.F32 R0, -RZ, R2.H0_H0 ;  /* 0x20000002ff007230 */ /* 0x004fca0000004100 */
[----:B------:R-:W-:-:S04]  /*3830*/  F2FP.BF16.PACK_AB R0, RZ, R0 ;  /* 0x00000000ff00723e */ /* 0x000fc800000010ff */
[----:B------:R-:W-:Y:S01]  /*3840*/  PRMT R19, R0, 0x7610, R19 ;  /* 0x0000761000137816 */ /* 0x000fe20000000013 */
[----:B------:R-:W-:Y:S05]  /*3850*/  BRA `(.L_x_4259) ;  /* 0x00000bf000007947 */ /* 0x000fea0003800000 */
.L_x_4269:
[----:B------:R-:W2:Y:S02]  /*3860*/  LDG.E.64 R2, [R2.64] ;  /* 0x0000002402027981 */ /* 0x000ea4000c1e1b00 */
[----:B--2---:R-:W0:Y:S01]  /*3870*/  F2F.F32.F64 R0, R2 ;  /* 0x0000000200007310 */ /* 0x004e220000301000 */
[----:B------:R-:W0:-:S14]  /*3880*/  DSETP.GEU.AND P0, PT, |R2|, c[0x2][0x0], PT ;  /* 0x008000000200762a */ /* 0x000e1c0003f0e200 */
[----:B0-----:R-:W-:-:S05]  /*3890*/  @!P0 FMUL R0, R0, 1.175494350822287508e-38 ;  /* 0x0080000000008820 */ /* 0x001fca0000400000 */
[----:B------:R-:W-:-:S04]  /*38a0*/  F2FP.BF16.PACK_AB R0, RZ, R0 ;  /* 0x00000000ff00723e */ /* 0x000fc800000010ff */
[----:B------:R-:W-:Y:S01]  /*38b0*/  PRMT R19, R0, 0x7610, R19 ;  /* 0x0000761000137816 */ /* 0x000fe20000000013 */
[----:B------:R-:W-:Y:S05]  /*38c0*/  BRA `(.L_x_4259) ;  /* 0x00000b8000007947 */ /* 0x000fea0003800000 */
.L_x_4260:
        /* <DEDUP_REMOVED lines=14> */
.L_x_4273:
[----:B------:R-:W2:Y:S02]  /*39b0*/  LDG.E.64 R2, [R2.64] ;  /* 0x0000002402027981 */ /* 0x000ea4000c1e1b00 */
[----:B--2---:R-:W0:Y:S01]  /*39c0*/  F2F.F32.F64 R0, R2 ;  /* 0x0000000200007310 */ /* 0x004e220000301000 */
[----:B------:R-:W0:-:S14]  /*39d0*/  DSETP.GEU.AND P0, PT, |R2|, c[0x2][0x0], PT ;  /* 0x008000000200762a */ /* 0x000e1c0003f0e200 */
[----:B0-----:R-:W-:-:S05]  /*39e0*/  @!P0 FMUL R0, R0, 1.175494350822287508e-38 ;  /* 0x0080000000008820 */ /* 0x001fca0000400000 */
[----:B------:R-:W-:-:S04]  /*39f0*/  F2FP.BF16.PACK_AB R0, RZ, R0 ;  /* 0x00000000ff00723e */ /* 0x000fc800000010ff */
[----:B------:R-:W-:Y:S01]  /*3a00*/  PRMT R19, R0, 0x7610, R19 ;  /* 0x0000761000137816 */ /* 0x000fe20000000013 */
[----:B------:R-:W-:Y:S05]  /*3a10*/  BRA `(.L_x_4259) ;  /* 0x00000a3000007947 */ /* 0x000fea0003800000 */
.L_x_4272:
        /* <DEDUP_REMOVED lines=28> */
.L_x_4275:
        /* <DEDUP_REMOVED lines=15> */
.L_x_4274:
[----:B------:R0:W5:Y:S01]  /*3cd0*/  LDG.E.U16 R19, [R2.64] ;  /* 0x0000002402137981 */ /* 0x000162000c1e1500 */
[----:B------:R-:W-:Y:S05]  /*3ce0*/  BRA `(.L_x_4259) ;  /* 0x0000076000007947 */ /* 0x000fea0003800000 */
.L_x_4271:
        /* <DEDUP_REMOVED lines=12> */
.L_x_4278:
        /* <DEDUP_REMOVED lines=21> */
.L_x_4282:
[----:B------:R-:W-:Y:S05]  /*3f00*/  BSYNC B1 ;  /* 0x0000000000017941 */ /* 0x000fea0003800000 */
.L_x_4281:
[----:B------:R-:W-:Y:S01]  /*3f10*/  LEA R3, R0, 0x3b800000, 0x17 ;  /* 0x3b80000000037811 */ /* 0x000fe200078eb8ff */
[----:B------:R-:W-:-:S05]  /*3f20*/  IMAD.SHL.U32 R0, R2, 0x100000, RZ ;  /* 0x0010000002007824 */ /* 0x000fca00078e00ff */
[----:B------:R-:W-:Y:S02]  /*3f30*/  LOP3.LUT R0, R3, R0, R4, 0xfe, !PT ;  /* 0x0000000003007212 */ /* 0x000fe400078efe04 */
.L_x_4280:
[----:B------:R-:W-:Y:S05]  /*3f40*/  BSYNC B0 ;  /* 0x0000000000007941 */ /* 0x000fea0003800000 */
.L_x_4279:
[----:B------:R-:W-:-:S04]  /*3f50*/  F2FP.BF16.PACK_AB R0, RZ, R0 ;  /* 0x00000000ff00723e */ /* 0x000fc800000010ff */
[----:B------:R-:W-:Y:S01]  /*3f60*/  PRMT R19, R0, 0x7610, R19 ;  /* 0x0000761000137816 */ /* 0x000fe20000000013 */
[----:B------:R-:W-:Y:S05]  /*3f70*/  BRA `(.L_x_4259) ;  /* 0x000004d000007947 */ /* 0x000fea0003800000 */
.L_x_4277:
        /* <DEDUP_REMOVED lines=21> */
.L_x_4286:
[----:B------:R-:W-:Y:S05]  /*40d0*/  BSYNC B1 ;  /* 0x0000000000017941 */ /* 0x000fea0003800000 */
.L_x_4285:
[----:B------:R-:W-:Y:S01]  /*40e0*/  LEA R3, R0, 0x37800000, 0x17 ;  /* 0x3780000000037811 */ /* 0x000fe200078eb8ff */
[----:B------:R-:W-:-:S05]  /*40f0*/  IMAD.SHL.U32 R0, R2, 0x200000, RZ ;  /* 0x0020000002007824 */ /* 0x000fca00078e00ff */
[----:B------:R-:W-:Y:S02]  /*4100*/  LOP3.LUT R0, R3, R0, R4, 0xfe, !PT ;  /* 0x0000000003007212 */ /* 0x000fe400078efe04 */
.L_x_4284:
[----:B------:R-:W-:Y:S05]  /*4110*/  BSYNC B0 ;  /* 0x0000000000007941 */ /* 0x000fea0003800000 */
.L_x_4283:
[----:B------:R-:W-:-:S04]  /*4120*/  F2FP.BF16.PACK_AB R0, RZ, R0 ;  /* 0x00000000ff00723e */ /* 0x000fc800000010ff */
[----:B------:R-:W-:Y:S01]  /*4130*/  PRMT R19, R0, 0x7610, R19 ;  /* 0x0000761000137816 */ /* 0x000fe20000000013 */
[----:B------:R-:W-:Y:S05]  /*4140*/  BRA `(.L_x_4259) ;  /* 0x0000030000007947 */ /* 0x000fea0003800000 */
.L_x_4276:
        /* <DEDUP_REMOVED lines=14> */
.L_x_4290:
[----:B------:R-:W-:Y:S05]  /*4230*/  BSYNC B0 ;  /* 0x0000000000007941 */ /* 0x000fea0003800000 */
.L_x_4289:
[----:B------:R-:W-:-:S04]  /*4240*/  F2FP.BF16.PACK_AB R0, RZ, R0 ;  /* 0x00000000ff00723e */ /* 0x000fc800000010ff */
[----:B------:R-:W-:Y:S01]  /*4250*/  PRMT R19, R0, 0x7610, R19 ;  /* 0x0000761000137816 */ /* 0x000fe20000000013 */
[----:B------:R-:W-:Y:S05]  /*4260*/  BRA `(.L_x_4259) ;  /* 0x000001e000007947 */ /* 0x000fea0003800000 */
.L_x_4264:
        /* <DEDUP_REMOVED lines=21> */
.L_x_4288:
[----:B------:R-:W2:Y:S02]  /*43c0*/  LDG.E.64 R2, [R2.64] ;  /* 0x0000002402027981 */ /* 0x000ea4000c1e1b00 */
[----:B--2---:R-:W0:Y:S02]  /*43d0*/  I2F.U64 R0, R2 ;  /* 0x0000000200007312 */ /* 0x004e240000301000 */
[----:B0-----:R-:W-:-:S04]  /*43e0*/  F2FP.BF16.PACK_AB R0, RZ, R0 ;  /* 0x00000000ff00723e */ /* 0x001fc800000010ff */
[----:B------:R-:W-:Y:S01]  /*43f0*/  PRMT R19, R0, 0x7610, R19 ;  /* 0x0000761000137816 */ /* 0x000fe20000000013 */
[----:B------:R-:W-:Y:S05]  /*4400*/  BRA `(.L_x_4259) ;  /* 0x0000004000007947 */ /* 0x000fea0003800000 */
.L_x_4287:
[----:B------:R-:W2:Y:S02]  /*4410*/  LDG.E R2, [R2.64] ;  /* 0x0000002402027981 */ /* 0x000ea4000c1e1900 */
[----:B--2---:R-:W0:Y:S02]  /*4420*/  I2F.U32 R0, R2 ;  /* 0x0000000200007306 */ /* 0x004e240000201000 */
[----:B0-----:R-:W-:-:S04]  /*4430*/  F2FP.BF16.PACK_AB R0, RZ, R0 ;  /* 0x00000000ff00723e */ /* 0x001fc800000010ff */
[----:B------:R-:W-:Y:S02]  /*4440*/  PRMT R19, R0, 0x7610, R19 ;  /* 0x0000761000137816 */ /* 0x000fe40000000013 */
.L_x_4259:
[----:B------:R-:W-:Y:S05]  /*4450*/  BSYNC B6 ;  /* 0x0000000000067941 */ /* 0x000fea0003800000 */
.L_x_4258:
[----:B0-----:R-:W0:Y:S01]  /*4460*/  S2R R2, SR_TID.X ;  /* 0x0000000000027919 */ /* 0x001e220000002100 */
[----:B-----5:R-:W-:Y:S01]  /*4470*/  PRMT R3, RZ, 0x5410, R22 ;  /* 0x00005410ff037816 */ /* 0x020fe20000000016 */
[----:B------:R-:W1:Y:S01]  /*4480*/  LDC.U8 R23, c[0x0][0x194] ;  /* 0x00006500ff177b82 */ /* 0x000e620000000000 */
[----:B------:R-:W-:Y:S01]  /*4490*/  PRMT R6, RZ, 0x5410, R19 ;  /* 0x00005410ff067816 */ /* 0x000fe20000000013 */
[----:B------:R-:W-:Y:S01]  /*44a0*/  BSSY B6, `(.L_x_4291) ;  /* 0x0000136000067945 */ /* 0x000fe20003800000 */
[----:B------:R-:W-:Y:S02]  /*44b0*/  FSETP.GTU.FTZ.AND P0, PT, |R3|, +INF , PT ;  /* 0x7f8000000300780b */ /* 0x000fe40003f1c200 */
[----:B------:R-:W-:Y:S02]  /*44c0*/  FSETP.GTU.FTZ.AND P1, PT, |R6|, +INF , PT ;  /* 0x7f8000000600780b */ /* 0x000fe40003f3c200 */
[C---:B0-----:R-:W-:Y:S02]  /*44d0*/  IADD3 R0, R2.reuse, 0x100, RZ ;  /* 0x0000010002007810 */ /* 0x041fe40007ffe0ff */
[----:B------:R-:W-:-:S02]  /*44e0*/  IADD3 R4, R2, 0x180, RZ ;  /* 0x0000018002047810 */ /* 0x000fc40007ffe0ff */
[-C--:B------:R-:W-:Y:S02]  /*44f0*/  ISETP.GE.OR P0, PT, R0, R17.reuse, P0 ;  /* 0x000000110000720c */ /* 0x080fe40000706670 */
[----:B------:R-:W-:Y:S02]  /*4500*/  PRMT R0, RZ, 0x5410, R25 ;  /* 0x00005410ff007816 */ /* 0x000fe40000000019 */
[----:B------:R-:W-:Y:S02]  /*4510*/  ISETP.GE.OR P1, PT, R4, R17, P1 ;  /* 0x000000110400720c */ /* 0x000fe40000f26670 */
[----:B------:R-:W-:Y:S02]  /*4520*/  PRMT R4, RZ, 0x5410, R18 ;  /* 0x00005410ff047816 */ /* 0x000fe40000000012 */
[----:B------:R-:W-:Y:S02]  /*4530*/  FSETP.GTU.FTZ.AND P2, PT, |R0|, +INF , PT ;  /* 0x7f8000000000780b */ /* 0x000fe40003f5c200 */
[----:B------:R-:W-:-:S02]  /*4540*/  FSETP.GTU.FTZ.AND P3, PT, |R4|, +INF , PT ;  /* 0x7f8000000400780b */ /* 0x000fc40003f7c200 */
[C---:B------:R-:W-:Y:S01]  /*4550*/  IADD3 R24, R2.reuse, 0x80, RZ ;  /* 0x0000008002187810 */ /* 0x040fe20007ffe0ff */
[----:B------:R-:W0:Y:S01]  /*4560*/  @!P0 LDC.U16 R5, c[0x0][0x168] ;  /* 0x00005a00ff058b82 */ /* 0x000e220000000400 */
[-C--:B------:R-:W-:Y:S02]  /*4570*/  ISETP.GE.OR P2, PT, R2, R17.reuse, P2 ;  /* 0x000000110200720c */ /* 0x080fe40001746670 */
[-C--:B------:R-:W-:Y:S02]  /*4580*/  ISETP.GE.OR P3, PT, R24, R17.reuse, P3 ;  /* 0x000000111800720c */ /* 0x080fe40001f66670 */
[----:B------:R-:W-:-:S03]  /*4590*/  ISETP.GE.AND P4, PT, R2, R17, PT ;  /* 0x000000110200720c */ /* 0x000fc60003f86270 */
[----:B------:R-:W2:Y:S08]  /*45a0*/  @!P1 LDC.U16 R9, c[0x0][0x168] ;  /* 0x00005a00ff099b82 */ /* 0x000eb00000000400 */
[----:B------:R-:W3:Y:S08]  /*45b0*/  @!P2 LDC.U16 R7, c[0x0][0x168] ;  /* 0x00005a00ff07ab82 */ /* 0x000ef00000000400 */
[----:B------:R-:W4:Y:S01]  /*45c0*/  @!P3 LDC.U16 R8, c[0x0][0x168] ;  /* 0x00005a00ff08bb82 */ /* 0x000f220000000400 */
[----:B0-----:R-:W-:-:S04]  /*45d0*/  @!P0 PRMT R10, RZ, 0x5410, R5 ;  /* 0x00005410ff0a8816 */ /* 0x001fc80000000005 */
[----:B------:R-:W-:Y:S02]  /*45e0*/  @!P0 FMNMX.FTZ R5, R10, R3, PT ;  /* 0x000000030a058209 */ /* 0x000fe40003810000 */
[----:B--2---:R-:W-:Y:S02]  /*45f0*/  @!P1 PRMT R9, RZ, 0x5410, R9 ;  /* 0x00005410ff099816 */ /* 0x004fe40000000009 */
[----:B------:R-:W-:Y:S02]  /*4600*/  @!P0 F2FP.BF16.PACK_AB R5, RZ, R5 ;  /* 0x00000005ff05823e */ /* 0x000fe400000010ff */
[----:B------:R-:W-:Y:S02]  /*4610*/  @!P1 FMNMX.FTZ R6, R9, R6, PT ;  /* 0x0000000609069209 */ /* 0x000fe40003810000 */
[----:B------:R-:W-:Y:S02]  /*4620*/  @!P0 PRMT R22, R5, 0x7610, R22 ;  /* 0x0000761005168816 */ /* 0x000fe40000000016 */
[----:B---3--:R-:W-:-:S02]  /*4630*/  @!P2 PRMT R3, RZ, 0x5410, R7 ;  /* 0x00005410ff03a816 */ /* 0x008fc40000000007 */
[----:B------:R-:W-:Y:S02]  /*4640*/  @!P1 F2FP.BF16.PACK_AB R6, RZ, R6 ;  /* 0x00000006ff06923e */ /* 0x000fe400000010ff */
[----:B------:R-:W-:Y:S02]  /*4650*/  @!P2 FMNMX.FTZ R3, R0, R3, PT ;  /* 0x000000030003a209 */ /* 0x000fe40003810000 */
[----:B------:R-:W-:Y:S02]  /*4660*/  @!P1 PRMT R19, R6, 0x7610, R19 ;  /* 0x0000761006139816 */ /* 0x000fe40000000013 */
[----:B----4-:R-:W-:Y:S02]  /*4670*/  @!P3 PRMT R7, RZ, 0x5410, R8 ;  /* 0x00005410ff07b816 */ /* 0x010fe40000000008 */
[----:B------:R-:W-:Y:S02]  /*4680*/  @!P2 F2FP.BF16.PACK_AB R3, RZ, R3 ;  /* 0x00000003ff03a23e */ /* 0x000fe400000010ff */
[----:B------:R-:W-:-:S02]  /*4690*/  @!P3 FMNMX.FTZ R4, R7, R4, PT ;  /* 0x000000040704b209 */ /* 0x000fc40003810000 */
[----:B------:R-:W-:Y:S02]  /*46a0*/  @!P2 PRMT R25, R3, 0x7610, R25 ;  /* 0x000076100319a816 */ /* 0x000fe40000000019 */
[----:B------:R-:W-:-:S04]  /*46b0*/  @!P3 F2FP.BF16.PACK_AB R4, RZ, R4 ;  /* 0x00000004ff04b23e */ /* 0x000fc800000010ff */
[----:B------:R-:W-:Y:S01]  /*46c0*/  @!P3 PRMT R18, R4, 0x7610, R18 ;  /* 0x000076100412b816 */ /* 0x000fe20000000012 */
        /* <DEDUP_REMOVED lines=21> */
.L_x_4296:
[----:B------:R-:W-:-:S06]  /*4820*/  PRMT R3, RZ, 0x5410, R25 ;  /* 0x00005410ff037816 */ /* 0x000fcc0000000019 */
[----:B------:R-:W0:Y:S02]  /*4830*/  F2I.S64.TRUNC R2, R3 ;  /* 0x0000000300027311 */ /* 0x000e24000020d900 */
[----:B0-----:R-:W-:Y:S02]  /*4840*/  IMAD.MOV.U32 R5, RZ, RZ, R2 ;  /* 0x000000ffff057224 */ /* 0x001fe400078e0002 */
[----:B------:R-:W-:-:S03]  /*4850*/  IMAD.MOV.U32 R2, RZ, RZ, R24 ;  /* 0x000000ffff027224 */ /* 0x000fc600078e0018 */
[----:B------:R0:W-:Y:S01]  /*4860*/  STG.E.U8 [R8.64], R5 ;  /* 0x0000000508007986 */ /* 0x0001e2000c101124 */
[----:B------:R-:W-:Y:S05]  /*4870*/  BRA `(.L_x_4292) ;  /* 0x00000f8000007947 */ /* 0x000fea0003800000 */
.L_x_4295:
        /* <DEDUP_REMOVED lines=8> */
[----:B------:R-:W0:Y:S02]  /*4900*/  F2I.S64.TRUNC R4, R4 ;  /* 0x0000000400047311 */ /* 0x000e24000020d900 */
[----:B0-----:R0:W-:Y:S01]  /*4910*/  STG.E.64 [R8.64], R4 ;  /* 0x0000000408007986 */ /* 0x0011e2000c101b24 */
[----:B------:R-:W-:Y:S05]  /*4920*/  BRA `(.L_x_4292) ;  /* 0x00000ed000007947 */ /* 0x000fea0003800000 */
.L_x_4299:
[----:B------:R-:W-:Y:S01]  /*4930*/  PRMT R25, RZ, 0x5410, R25 ;  /* 0x00005410ff197816 */ /* 0x000fe20000000019 */
[----:B------:R-:W-:-:S05]  /*4940*/  IMAD.MOV.U32 R2, RZ, RZ, R24 ;  /* 0x000000ffff027224 */ /* 0x000fca00078e0018 */
[----:B------:R-:W0:Y:S02]  /*4950*/  F2I.FTZ.TRUNC.NTZ R25, R25 ;  /* 0x0000001900197305 */ /* 0x000e24000021f100 */
[----:B0-----:R0:W-:Y:S01]  /*4960*/  STG.E [R8.64], R25 ;  /* 0x0000001908007986 */ /* 0x0011e2000c101924 */
[----:B------:R-:W-:Y:S05]  /*4970*/  BRA `(.L_x_4292) ;  /* 0x00000e8000007947 */ /* 0x000fea0003800000 */
.L_x_4298:
[----:B------:R-:W-:Y:S01]  /*4980*/  PRMT R25, RZ, 0x5410, R25 ;  /* 0x00005410ff197816 */ /* 0x000fe20000000019 */
[----:B------:R-:W-:-:S05]  /*4990*/  IMAD.MOV.U32 R2, RZ, RZ, R24 ;  /* 0x000000ffff027224 */ /* 0x000fca00078e0018 */
[----:B------:R-:W0:Y:S02]  /*49a0*/  F2I.FTZ.TRUNC.NTZ R25, R25 ;  /* 0x0000001900197305 */ /* 0x000e24000021f100 */
[----:B0-----:R0:W-:Y:S01]  /*49b0*/  STG.E.U16 [R8.64], R25 ;  /* 0x0000001908007986 */ /* 0x0011e2000c101524 */
[----:B------:R-:W-:Y:S05]  /*49c0*/  BRA `(.L_x_4292) ;  /* 0x00000e3000007947 */ /* 0x000fea0003800000 */
.L_x_4294:
        /* <DEDUP_REMOVED lines=10> */
.L_x_4301:
[----:B------:R-:W-:Y:S01]  /*4a70*/  PRMT R0, RZ, 0x5410, R25 ;  /* 0x00005410ff007816 */ /* 0x000fe20000000019 */
[----:B------:R-:W-:-:S03]  /*4a80*/  IMAD.MOV.U32 R2, RZ, RZ, R24 ;  /* 0x000000ffff027224 */ /* 0x000fc600078e0018 */
[----:B------:R-:W-:-:S05]  /*4a90*/  F2FP.PACK_AB R0, RZ, R0 ;  /* 0x00000000ff00723e */ /* 0x000fca00000000ff */
[----:B------:R0:W-:Y:S01]  /*4aa0*/  STG.E.U16 [R8.64], R0 ;  /* 0x0000000008007986 */ /* 0x0001e2000c101524 */
[----:B------:R-:W-:Y:S05]  /*4ab0*/  BRA `(.L_x_4292) ;  /* 0x00000d4000007947 */ /* 0x000fea0003800000 */
.L_x_4300:
[----:B------:R-:W-:-:S13]  /*4ac0*/  ISETP.NE.AND P0, PT, R0, 0x7, PT ;  /* 0x000000070000780c */ /* 0x000fda0003f05270 */
[----:B------:R-:W-:Y:S05]  /*4ad0*/  @!P0 BRA `(.L_x_4302) ;  /* 0x000000f000008947 */ /* 0x000fea0003800000 */
[----:B------:R-:W-:-:S13]  /*4ae0*/  ISETP.NE.AND P0, PT, R0, 0x8, PT ;  /* 0x000000080000780c */ /* 0x000fda0003f05270 */
[----:B------:R-:W-:Y:S05]  /*4af0*/  @!P0 BRA `(.L_x_4303) ;  /* 0x0000007000008947 */ /* 0x000fea0003800000 */
[----:B------:R-:W-:-:S13]  /*4b00*/  ISETP.NE.AND P0, PT, R0, 0x9, PT ;  /* 0x000000090000780c */ /* 0x000fda0003f05270 */
[----:B------:R-:W-:Y:S05]  /*4b10*/  @P0 BRA `(.L_x_4297) ;  /* 0x00000b0000000947 */ /* 0x000fea0003800000 */
[----:B------:R-:W-:Y:S01]  /*4b20*/  IMAD.MOV.U32 R5, RZ, RZ, RZ ;  /* 0x000000ffff057224 */ /* 0x000fe200078e00ff */
[----:B------:R-:W-:Y:S01]  /*4b30*/  PRMT R4, RZ, 0x5410, R25 ;  /* 0x00005410ff047816 */ /* 0x000fe20000000019 */
[----:B------:R-:W-:-:S04]  /*4b40*/  IMAD.MOV.U32 R2, RZ, RZ, R24 ;  /* 0x000000ffff027224 */ /* 0x000fc800078e0018 */
[----:B------:R0:W-:Y:S01]  /*4b50*/  STG.E.64 [R8.64], R4 ;  /* 0x0000000408007986 */ /* 0x0001e2000c101b24 */
[----:B------:R-:W-:Y:S05]  /*4b60*/  BRA `(.L_x_4292) ;  /* 0x00000c9000007947 */ /* 0x000fea0003800000 */
.L_x_4303:
[----:B------:R-:W-:Y:S01]  /*4b70*/  PRMT R25, RZ, 0x5410, R25 ;  /* 0x00005410ff197816 */ /* 0x000fe20000000019 */
[----:B------:R-:W-:-:S03]  /*4b80*/  IMAD.MOV.U32 R2, RZ, RZ, R24 ;  /* 0x000000ffff027224 */ /* 0x000fc600078e0018 */
[----:B------:R-:W-:-:S04]  /*4b90*/  F2FP.PACK_AB R3, RZ, R25 ;  /* 0x00000019ff03723e */ /* 0x000fc800000000ff */
[----:B------:R-:W-:-:S05]  /*4ba0*/  PRMT R3, R3, 0x5410, RZ ;  /* 0x0000541003037816 */ /* 0x000fca00000000ff */
[----:B------:R0:W-:Y:S01]  /*4bb0*/  STG.E [R8.64], R3 ;  /* 0x0000000308007986 */ /* 0x0001e2000c101924 */
[----:B------:R-:W-:Y:S05]  /*4bc0*/  BRA `(.L_x_4292) ;  /* 0x00000c3000007947 */ /* 0x000fea0003800000 */
.L_x_4302:
[----:B------:R-:W-:Y:S01]  /*4bd0*/  PRMT R4, RZ, 0x5410, R25 ;  /* 0x00005410ff047816 */ /* 0x000fe20000000019 */
[----:B------:R-:W-:-:S04]  /*4be0*/  IMAD.MOV.U32 R2, RZ, RZ, R24 ;  /* 0x000000ffff027224 */ /* 0x000fc800078e0018 */
[----:B------:R-:W-:-:S06]  /*4bf0*/  FMUL.FTZ R4, R4, 1 ;  /* 0x3f80000004047820 */ /* 0x000fcc0000410000 */
[----:B------:R-:W0:Y:S02]  /*4c00*/  F2F.F64.F32 R4, R4 ;  /* 0x0000000400047310 */ /* 0x000e240000201800 */
[----:B0-----:R0:W-:Y:S01]  /*4c10*/  STG.E.64 [R8.64], R4 ;  /* 0x0000000408007986 */ /* 0x0011e2000c101b24 */
[----:B------:R-:W-:Y:S05]  /*4c20*/  BRA `(.L_x_4292) ;  /* 0x00000bd000007947 */ /* 0x000fea0003800000 */
.L_x_4293:
        /* <DEDUP_REMOVED lines=14> */
.L_x_4306:
[----:B------:R-:W-:Y:S01]  /*4d10*/  PRMT R25, RZ, 0x5410, R25 ;  /* 0x00005410ff197816 */ /* 0x000fe20000000019 */
[----:B------:R-:W-:Y:S01]  /*4d20*/  CS2R R6, SRZ ;  /* 0x0000000000067805 */ /* 0x000fe2000001ff00 */
[----:B------:R-:W-:-:S03]  /*4d30*/  IMAD.MOV.U32 R2, RZ, RZ, R24 ;  /* 0x000000ffff027224 */ /* 0x000fc600078e0018 */
[----:B------:R-:W-:-:S06]  /*4d40*/  FMUL.FTZ R4, R25, 1 ;  /* 0x3f80000019047820 */ /* 0x000fcc0000410000 */
[----:B------:R-:W0:Y:S02]  /*4d50*/  F2F.F64.F32 R4, R4 ;  /* 0x0000000400047310 */ /* 0x000e240000201800 */
[----:B0-----:R0:W-:Y:S01]  /*4d60*/  STG.E.128 [R8.64], R4 ;  /* 0x0000000408007986 */ /* 0x0011e2000c101d24 */
[----:B------:R-:W-:Y:S05]  /*4d70*/  BRA `(.L_x_4292) ;  /* 0x00000a8000007947 */ /* 0x000fea0003800000 */
.L_x_4305:
        /* <DEDUP_REMOVED lines=21> */
.L_x_4310:
[----:B------:R-:W-:Y:S05]  /*4ed0*/  BSYNC B0 ;  /* 0x0000000000007941 */ /* 0x000fea0003800000 */
.L_x_4309:
[----:B------:R-:W-:Y:S01]  /*4ee0*/  LOP3.LUT R3, R0, R3, RZ, 0xfc, !PT ;  /* 0x0000000300037212 */ /* 0x000fe200078efcff */
[----:B------:R-:W-:-:S04]  /*4ef0*/  IMAD.MOV.U32 R2, RZ, RZ, R24 ;  /* 0x000000ffff027224 */ /* 0x000fc800078e0018 */
[----:B------:R0:W-:Y:S01]  /*4f00*/  STG.E.U8 [R8.64], R3 ;  /* 0x0000000308007986 */ /* 0x0001e2000c101124 */
[----:B------:R-:W-:Y:S05]  /*4f10*/  BRA `(.L_x_4292) ;  /* 0x000008e000007947 */ /* 0x000fea0003800000 */
.L_x_4308:
        /* <DEDUP_REMOVED lines=13> */
.L_x_4312:
[----:B------:R-:W-:Y:S01]  /*4ff0*/  IMAD.MOV.U32 R0, RZ, RZ, 0x7f ;  /* 0x0000007fff007424 */ /* 0x000fe200078e00ff */
[----:B------:R-:W-:-:S04]  /*5000*/  ISETP.GT.U32.AND P0, PT, R2, 0x7f800000, PT ;  /* 0x7f8000000200780c */ /* 0x000fc80003f04070 */
[----:B------:R-:W-:-:S04]  /*5010*/  SEL R0, R0, 0x7c, P0 ;  /* 0x0000007c00007807 */ /* 0x000fc80000000000 */
.L_x_4313:
[----:B------:R-:W-:Y:S05]  /*5020*/  BSYNC B0 ;  /* 0x0000000000007941 */ /* 0x000fea0003800000 */
.L_x_4311:
[----:B------:R-:W-:-:S04]  /*5030*/  LOP3.LUT R2, R25, 0x80000000, RZ, 0xc0, !PT ;  /* 0x8000000019027812 */ /* 0x000fc800078ec0ff */
[----:B------:R-:W-:Y:S01]  /*5040*/  SHF.R.U32.HI R3, RZ, 0x18, R2 ;  /* 0x00000018ff037819 */ /* 0x000fe20000011602 */
[----:B------:R-:W-:-:S03]  /*5050*/  IMAD.MOV.U32 R2, RZ, RZ, R24 ;  /* 0x000000ffff027224 */ /* 0x000fc600078e0018 */
[----:B------:R-:W-:-:S05]  /*5060*/  LOP3.LUT R3, R0, R3, RZ, 0xfc, !PT ;  /* 0x0000000300037212 */ /* 0x000fca00078efcff */
[----:B------:R0:W-:Y:S01]  /*5070*/  STG.E.U8 [R8.64], R3 ;  /* 0x0000000308007986 */ /* 0x0001e2000c101124 */
[----:B------:R-:W-:Y:S05]  /*5080*/  BRA `(.L_x_4292) ;  /* 0x0000077000007947 */ /* 0x000fea0003800000 */
.L_x_4307:
[----:B------:R0:W-:Y:S01]  /*5090*/  STG.E.U16 [R8.64], R25 ;  /* 0x0000001908007986 */ /* 0x0001e2000c101524 */
[----:B------:R-:W-:Y:S01]  /*50a0*/  IMAD.MOV.U32 R2, RZ, RZ, R24 ;  /* 0x000000ffff027224 */ /* 0x000fe200078e0018 */
[----:B------:R-:W-:Y:S05]  /*50b0*/  BRA `(.L_x_4292) ;  /* 0x0000074000007947 */ /* 0x000fea0003800000 */
.L_x_4304:
        /* <DEDUP_REMOVED lines=13> */
.L_x_4316:
        /* <DEDUP_REMOVED lines=17> */
.L_x_4319:
[----:B------:R-:W-:-:S04]  /*52a0*/  LOP3.LUT R2, R25, 0x80000000, RZ, 0xc0, !PT ;  /* 0x8000000019027812 */ /* 0x000fc800078ec0ff */
[----:B------:R-:W-:-:S04]  /*52b0*/  SHF.R.U32.HI R3, RZ, 0x18, R2 ;  /* 0x00000018ff037819 */ /* 0x000fc80000011602 */
[----:B------:R-:W-:-:S04]  /*52c0*/  LOP3.LUT R0, R0, R3, RZ, 0xfc, !PT ;  /* 0x0000000300007212 */ /* 0x000fc800078efcff */
[----:B------:R-:W-:Y:S02]  /*52d0*/  PRMT R4, R0, 0x7610, R4 ;  /* 0x0000761000047816 */ /* 0x000fe40000000004 */
.L_x_4318:
[----:B------:R-:W-:Y:S05]  /*52e0*/  BSYNC B0 ;  /* 0x0000000000007941 */ /* 0x000fea0003800000 */
.L_x_4317:
[----:B------:R0:W-:Y:S01]  /*52f0*/  STG.E.U8 [R8.64], R4 ;  /* 0x0000000408007986 */ /* 0x0001e2000c101124 */
[----:B------:R-:W-:Y:S01]  /*5300*/  IMAD.MOV.U32 R2, RZ, RZ, R24 ;  /* 0x000000ffff027224 */ /* 0x000fe200078e0018 */
[----:B------:R-:W-:Y:S05]  /*5310*/  BRA `(.L_x_4292) ;  /* 0x000004e000007947 */ /* 0x000fea0003800000 */
.L_x_4315:
        /* <DEDUP_REMOVED lines=17> */
.L_x_4322:
[----:B------:R-:W-:-:S04]  /*5430*/  LOP3.LUT R2, R25, 0x80000000, RZ, 0xc0, !PT ;  /* 0x8000000019027812 */ /* 0x000fc800078ec0ff */
[----:B------:R-:W-:-:S04]  /*5440*/  SHF.R.U32.HI R3, RZ, 0x18, R2 ;  /* 0x00000018ff037819 */ /* 0x000fc80000011602 */
[----:B------:R-:W-:-:S04]  /*5450*/  LOP3.LUT R0, R0, R3, RZ, 0xfc, !PT ;  /* 0x0000000300007212 */ /* 0x000fc800078efcff */
[----:B------:R-:W-:Y:S02]  /*5460*/  PRMT R4, R0, 0x7610, R4 ;  /* 0x0000761000047816 */ /* 0x000fe40000000004 */
.L_x_4321:
[----:B------:R-:W-:Y:S05]  /*5470*/  BSYNC B0 ;  /* 0x0000000000007941 */ /* 0x000fea0003800000 */
.L_x_4320:
[----:B------:R0:W-:Y:S01]  /*5480*/  STG.E.U8 [R8.64], R4 ;  /* 0x0000000408007986 */ /* 0x0001e2000c101124 */
[----:B------:R-:W-:Y:S01]  /*5490*/  IMAD.MOV.U32 R2, RZ, RZ, R24 ;  /* 0x000000ffff027224 */ /* 0x000fe200078e0018 */
[----:B------:R-:W-:Y:S05]  /*54a0*/  BRA `(.L_x_4292) ;  /* 0x0000035000007947 */ /* 0x000fea0003800000 */
.L_x_4314:
        /* <DEDUP_REMOVED lines=13> */
[----:B------:R-:W-:Y:S01]  /*5580*/  @P2 LOP3.LUT P1, RZ, R2, 0x3fffff, R25, 0xf8, !PT ;  /* 0x003fffff02ff2812 */ /* 0x000fe2000782f819 */
[----:B------:R-:W-:Y:S01]  /*5590*/  IMAD.MOV.U32 R2, RZ, RZ, R24 ;  /* 0x000000ffff027224 */ /* 0x000fe200078e0018 */
        /* <DEDUP_REMOVED lines=8> */
.L_x_4297:
        /* <DEDUP_REMOVED lines=21> */
.L_x_4324:
[----:B------:R-:W-:Y:S01]  /*5770*/  PRMT R4, RZ, 0x5410, R25 ;  /* 0x00005410ff047816 */ /* 0x000fe20000000019 */
[----:B------:R-:W-:-:S05]  /*5780*/  IMAD.MOV.U32 R2, RZ, RZ, R24 ;  /* 0x000000ffff027224 */ /* 0x000fca00078e0018 */
[----:B------:R-:W0:Y:S02]  /*5790*/  F2I.U64.TRUNC R4, R4 ;  /* 0x0000000400047311 */ /* 0x000e24000020d800 */
[----:B0-----:R0:W-:Y:S01]  /*57a0*/  STG.E.64 [R8.64], R4 ;  /* 0x0000000408007986 */ /* 0x0011e2000c101b24 */
[----:B------:R-:W-:Y:S05]  /*57b0*/  BRA `(.L_x_4292) ;  /* 0x0000004000007947 */ /* 0x000fea0003800000 */
.L_x_4323:
[----:B------:R-:W-:Y:S01]  /*57c0*/  PRMT R25, RZ, 0x5410, R25 ;  /* 0x00005410ff197816 */ /* 0x000fe20000000019 */
[----:B------:R-:W-:-:S05]  /*57d0*/  IMAD.MOV.U32 R2, RZ, RZ, R24 ;  /* 0x000000ffff027224 */ /* 0x000fca00078e0018 */
[----:B------:R-:W0:Y:S02]  /*57e0*/  F2I.FTZ.U32.TRUNC.NTZ R25, R25 ;  /* 0x0000001900197305 */ /* 0x000e24000021f000 */
[----:B0-----:R0:W-:Y:S02]  /*57f0*/  STG.E [R8.64], R25 ;  /* 0x0000001908007986 */ /* 0x0011e4000c101924 */
.L_x_4292:
[----:B-1----:R-:W-:Y:S05]  /*5800*/  BSYNC B6 ;  /* 0x0000000000067941 */ /* 0x002fea0003800000 */
.L_x_4291:
        /* <DEDUP_REMOVED lines=23> */
.L_x_4330:
[----:B------:R-:W-:-:S06]  /*5980*/  PRMT R5, RZ, 0x5410, R18 ;  /* 0x00005410ff057816 */ /* 0x000fcc0000000012 */
[----:B------:R-:W0:Y:S02]  /*5990*/  F2I.S64.TRUNC R4, R5 ;  /* 0x0000000500047311 */ /* 0x000e24000020d900 */
[----:B0-----:R0:W-:Y:S01]  /*59a0*/  STG.E.U8 [R8.64], R4 ;  /* 0x0000000408007986 */ /* 0x0011e2000c101124 */
[----:B------:R-:W-:Y:S05]  /*59b0*/  BRA `(.L_x_4332) ;  /* 0x00000e4000007947 */ /* 0x000fea0003800000 */
.L_x_4329:
        /* <DEDUP_REMOVED lines=10> */
.L_x_4334:
[----:B------:R-:W-:-:S04]  /*5a60*/  PRMT R18, RZ, 0x5410, R18 ;  /* 0x00005410ff127816 */ /* 0x000fc80000000012 */
[----:B------:R-:W0:Y:S02]  /*5a70*/  F2I.FTZ.TRUNC.NTZ R3, R18 ;  /* 0x0000001200037305 */ /* 0x000e24000021f100 */
[----:B0-----:R0:W-:Y:S01]  /*5a80*/  STG.E [R8.64], R3 ;  /* 0x0000000308007986 */ /* 0x0011e2000c101924 */
[----:B------:R-:W-:Y:S05]  /*5a90*/  BRA `(.L_x_4332) ;  /* 0x00000d6000007947 */ /* 0x000fea0003800000 */
.L_x_4333:
[----:B------:R-:W-:-:S04]  /*5aa0*/  PRMT R18, RZ, 0x5410, R18 ;  /* 0x00005410ff127816 */ /* 0x000fc80000000012 */
[----:B------:R-:W0:Y:S02]  /*5ab0*/  F2I.FTZ.TRUNC.NTZ R3, R18 ;  /* 0x0000001200037305 */ /* 0x000e24000021f100 */
[----:B0-----:R0:W-:Y:S01]  /*5ac0*/  STG.E.U16 [R8.64], R3 ;  /* 0x0000000308007986 */ /* 0x0011e2000c101524 */
[----:B------:R-:W-:Y:S05]  /*5ad0*/  BRA `(.L_x_4332) ;  /* 0x00000d2000007947 */ /* 0x000fea0003800000 */
.L_x_4328:
        /* <DEDUP_REMOVED lines=9> */
.L_x_4336:
[----:B------:R-:W-:-:S04]  /*5b70*/  PRMT R0, RZ, 0x5410, R18 ;  /* 0x00005410ff007816 */ /* 0x000fc80000000012 */
[----:B------:R-:W-:-:S05]  /*5b80*/  F2FP.PACK_AB R0, RZ, R0 ;  /* 0x00000000ff00723e */ /* 0x000fca00000000ff */
[----:B------:R0:W-:Y:S01]  /*5b90*/  STG.E.U16 [R8.64], R0 ;  /* 0x0000000008007986 */ /* 0x0001e2000c101524 */
[----:B------:R-:W-:Y:S05]  /*5ba0*/  BRA `(.L_x_4332) ;  /* 0x00000c5000007947 */ /* 0x000fea0003800000 */
.L_x_4335:
        /* <DEDUP_REMOVED lines=10> */
.L_x_4338:
[----:B------:R-:W-:-:S04]  /*5c50*/  PRMT R18, RZ, 0x5410, R18 ;  /* 0x00005410ff127816 */ /* 0x000fc80000000012 */
[----:B------:R-:W-:-:S04]  /*5c60*/  F2FP.PACK_AB R3, RZ, R18 ;  /* 0x00000012ff03723e */ /* 0x000fc800000000ff */
[----:B------:R-:W-:-:S05]  /*5c70*/  PRMT R3, R3, 0x5410, RZ ;  /* 0x0000541003037816 */ /* 0x000fca00000000ff */
[----:B------:R0:W-:Y:S01]  /*5c80*/  STG.E [R8.64], R3 ;  /* 0x0000000308007986 */ /* 0x0001e2000c101924 */
[----:B------:R-:W-:Y:S05]  /*5c90*/  BRA `(.L_x_4332) ;  /* 0x00000b6000007947 */ /* 0x000fea0003800000 */
.L_x_4337:
[----:B------:R-:W-:-:S05]  /*5ca0*/  PRMT R4, RZ, 0x5410, R18 ;  /* 0x00005410ff047816 */ /* 0x000fca0000000012 */
[----:B------:R-:W-:-:S06]  /*5cb0*/  FMUL.FTZ R4, R4, 1 ;  /* 0x3f80000004047820 */ /* 0x000fcc0000410000 */
[----:B------:R-:W0:Y:S02]  /*5cc0*/  F2F.F64.F32 R4, R4 ;  /* 0x0000000400047310 */ /* 0x000e240000201800 */
[----:B0-----:R0:W-:Y:S01]  /*5cd0*/  STG.E.64 [R8.64], R4 ;  /* 0x0000000408007986 */ /* 0x0011e2000c101b24 */
[----:B------:R-:W-:Y:S05]  /*5ce0*/  BRA `(.L_x_4332) ;  /* 0x00000b1000007947 */ /* 0x000fea0003800000 */
.L_x_4327:
        /* <DEDUP_REMOVED lines=13> */
.L_x_4341:
[----:B------:R-:W-:Y:S01]  /*5dc0*/  PRMT R18, RZ, 0x5410, R18 ;  /* 0x00005410ff127816 */ /* 0x000fe20000000012 */
[----:B------:R-:W-:-:S04]  /*5dd0*/  CS2R R6, SRZ ;  /* 0x0000000000067805 */ /* 0x000fc8000001ff00 */
[----:B------:R-:W-:-:S06]  /*5de0*/  FMUL.FTZ R4, R18, 1 ;  /* 0x3f80000012047820 */ /* 0x000fcc0000410000 */
[----:B------:R-:W0:Y:S02]  /*5df0*/  F2F.F64.F32 R4, R4 ;  /* 0x0000000400047310 */ /* 0x000e240000201800 */
[----:B0-----:R0:W-:Y:S01]  /*5e00*/  STG.E.128 [R8.64], R4 ;  /* 0x0000000408007986 */ /* 0x0011e2000c101d24 */
[----:B------:R-:W-:Y:S05]  /*5e10*/  BRA `(.L_x_4332) ;  /* 0x000009e000007947 */ /* 0x000fea0003800000 */
.L_x_4340:
        /* <DEDUP_REMOVED lines=21> */
.L_x_4345:
[----:B------:R-:W-:Y:S05]  /*5f70*/  BSYNC B0 ;  /* 0x0000000000007941 */ /* 0x000fea0003800000 */
.L_x_4344:
[----:B------:R-:W-:-:S05]  /*5f80*/  LOP3.LUT R5, R0, R5, RZ, 0xfc, !PT ;  /* 0x0000000500057212 */ /* 0x000fca00078efcff */
[----:B------:R0:W-:Y:S01]  /*5f90*/  STG.E.U8 [R8.64], R5 ;  /* 0x0000000508007986 */ /* 0x0001e2000c101124 */
[----:B------:R-:W-:Y:S05]  /*5fa0*/  BRA `(.L_x_4332) ;  /* 0x0000085000007947 */ /* 0x000fea0003800000 */
.L_x_4343:
        /* <DEDUP_REMOVED lines=13> */
.L_x_4347:
[----:B------:R-:W-:Y:S01]  /*6080*/  IMAD.MOV.U32 R0, RZ, RZ, 0x7f ;  /* 0x0000007fff007424 */ /* 0x000fe200078e00ff */
[----:B------:R-:W-:-:S04]  /*6090*/  ISETP.GT.U32.AND P0, PT, R3, 0x7f800000, PT ;  /* 0x7f8000000300780c */ /* 0x000fc80003f04070 */
[----:B------:R-:W-:-:S04]  /*60a0*/  SEL R0, R0, 0x7c, P0 ;  /* 0x0000007c00007807 */ /* 0x000fc80000000000 */
.L_x_4348:
[----:B------:R-:W-:Y:S05]  /*60b0*/  BSYNC B0 ;  /* 0x0000000000007941 */ /* 0x000fea0003800000 */
.L_x_4346:
[----:B------:R-:W-:-:S04]  /*60c0*/  LOP3.LUT R3, R5, 0x80000000, RZ, 0xc0, !PT ;  /* 0x8000000005037812 */ /* 0x000fc800078ec0ff */
[----:B------:R-:W-:-:S04]  /*60d0*/  SHF.R.U32.HI R3, RZ, 0x18, R3 ;  /* 0x00000018ff037819 */ /* 0x000fc80000011603 */
[----:B------:R-:W-:-:S05]  /*60e0*/  LOP3.LUT R3, R0, R3, RZ, 0xfc, !PT ;  /* 0x0000000300037212 */ /* 0x000fca00078efcff */
[----:B------:R0:W-:Y:S01]  /*60f0*/  STG.E.U8 [R8.64], R3 ;  /* 0x0000000308007986 */ /* 0x0001e2000c101124 */
[----:B------:R-:W-:Y:S05]  /*6100*/  BRA `(.L_x_4332) ;  /* 0x000006f000007947 */ /* 0x000fea0003800000 */
.L_x_4342:
[----:B------:R0:W-:Y:S01]  /*6110*/  STG.E.U16 [R8.64], R18 ;  /* 0x0000001208007986 */ /* 0x0001e2000c101524 */
[----:B------:R-:W-:Y:S05]  /*6120*/  BRA `(.L_x_4332) ;  /* 0x000006d000007947 */ /* 0x000fea0003800000 */
.L_x_4339:
        /* <DEDUP_REMOVED lines=12> */
.L_x_4351:
        /* <DEDUP_REMOVED lines=17> */
.L_x_4354:
[----:B------:R-:W-:-:S04]  /*6300*/  LOP3.LUT R3, R5, 0x80000000, RZ, 0xc0, !PT ;  /* 0x8000000005037812 */ /* 0x000fc800078ec0ff */
[----:B------:R-:W-:-:S04]  /*6310*/  SHF.R.U32.HI R3, RZ, 0x18, R3 ;  /* 0x00000018ff037819 */ /* 0x000fc80000011603 */
[----:B------:R-:W-:-:S04]  /*6320*/  LOP3.LUT R0, R0, R3, RZ, 0xfc, !PT ;  /* 0x0000000300007212 */ /* 0x000fc800078efcff */
[----:B------:R-:W-:Y:S02]  /*6330*/  PRMT R4, R0, 0x7610, R4 ;  /* 0x0000761000047816 */ /* 0x000fe40000000004 */
.L_x_4353:
[----:B------:R-:W-:Y:S05]  /*6340*/  BSYNC B0 ;  /* 0x0000000000007941 */ /* 0x000fea0003800000 */
.L_x_4352:
[----:B------:R0:W-:Y:S01]  /*6350*/  STG.E.U8 [R8.64], R4 ;  /* 0x0000000408007986 */ /* 0x0001e2000c101124 */
[----:B------:R-:W-:Y:S05]  /*6360*/  BRA `(.L_x_4332) ;  /* 0x0000049000007947 */ /* 0x000fea0003800000 */
.L_x_4350:
        /* <DEDUP_REMOVED lines=17> */
.L_x_4357:
[----:B------:R-:W-:-:S04]  /*6480*/  LOP3.LUT R3, R5, 0x80000000, RZ, 0xc0, !PT ;  /* 0x8000000005037812 */ /* 0x000fc800078ec0ff */
[----:B------:R-:W-:-:S04]  /*6490*/  SHF.R.U32.HI R3, RZ, 0x18, R3 ;  /* 0x00000018ff037819 */ /* 0x000fc80000011603 */
[----:B------:R-:W-:-:S04]  /*64a0*/  LOP3.LUT R0, R0, R3, RZ, 0xfc, !PT ;  /* 0x0000000300007212 */ /* 0x000fc800078efcff */
[----:B------:R-:W-:Y:S02]  /*64b0*/  PRMT R4, R0, 0x7610, R4 ;  /* 0x0000761000047816 */ /* 0x000fe40000000004 */
.L_x_4356:
[----:B------:R-:W-:Y:S05]  /*64c0*/  BSYNC B0 ;  /* 0x0000000000007941 */ /* 0x000fea0003800000 */
.L_x_4355:
[----:B------:R0:W-:Y:S01]  /*64d0*/  STG.E.U8 [R8.64], R4 ;  /* 0x0000000408007986 */ /* 0x0001e2000c101124 */
[----:B------:R-:W-:Y:S05]  /*64e0*/  BRA `(.L_x_4332) ;  /* 0x0000031000007947 */ /* 0x000fea0003800000 */
.L_x_4349:
        /* <DEDUP_REMOVED lines=22> */
.L_x_4331:
        /* <DEDUP_REMOVED lines=20> */
.L_x_4359:
[----:B------:R-:W-:-:S06]  /*6790*/  PRMT R4, RZ, 0x5410, R18 ;  /* 0x00005410ff047816 */ /* 0x000fcc0000000012 */
[----:B------:R-:W0:Y:S02]  /*67a0*/  F2I.U64.TRUNC R4, R4 ;  /* 0x0000000400047311 */ /* 0x000e24000020d800 */
[----:B0-----:R0:W-:Y:S01]  /*67b0*/  STG.E.64 [R8.64], R4 ;  /* 0x0000000408007986 */ /* 0x0011e2000c101b24 */
[----:B------:R-:W-:Y:S05]  /*67c0*/  BRA `(.L_x_4332) ;  /* 0x0000003000007947 */ /* 0x000fea0003800000 */
.L_x_4358:
[----:B------:R-:W-:-:S04]  /*67d0*/  PRMT R18, RZ, 0x5410, R18 ;  /* 0x00005410ff127816 */ /* 0x000fc80000000012 */
[----:B------:R-:W0:Y:S02]  /*67e0*/  F2I.FTZ.U32.TRUNC.NTZ R3, R18 ;  /* 0x0000001200037305 */ /* 0x000e24000021f000 */
[----:B0-----:R0:W-:Y:S02]  /*67f0*/  STG.E [R8.64], R3 ;  /* 0x0000000308007986 */ /* 0x0011e4000c101924 */
.L_x_4332:
        /* <DEDUP_REMOVED lines=23> */
.L_x_4363:
[----:B------:R-:W-:-:S06]  /*6970*/  PRMT R5, RZ, 0x5410, R22 ;  /* 0x00005410ff057816 */ /* 0x000fcc0000000016 */
[----:B------:R-:W0:Y:S02]  /*6980*/  F2I.S64.TRUNC R4, R5 ;  /* 0x0000000500047311 */ /* 0x000e24000020d900 */
[----:B0-----:R0:W-:Y:S01]  /*6990*/  STG.E.U8 [R8.64], R4 ;  /* 0x0000000408007986 */ /* 0x0011e2000c101124 */
[----:B------:R-:W-:Y:S05]  /*69a0*/  BRA `(.L_x_4365) ;  /* 0x00000e4000007947 */ /* 0x000fea0003800000 */
.L_x_4362:
        /* <DEDUP_REMOVED lines=10> */
.L_x_4367:
[----:B------:R-:W-:-:S04]  /*6a50*/  PRMT R22, RZ, 0x5410, R22 ;  /* 0x00005410ff167816 */ /* 0x000fc80000000016 */
[----:B------:R-:W0:Y:S02]  /*6a60*/  F2I.FTZ.TRUNC.NTZ R3, R22 ;  /* 0x0000001600037305 */ /* 0x000e24000021f100 */
[----:B0-----:R0:W-:Y:S01]  /*6a70*/  STG.E [R8.64], R3 ;  /* 0x0000000308007986 */ /* 0x0011e2000c101924 */
[----:B------:R-:W-:Y:S05]  /*6a80*/  BRA `(.L_x_4365) ;  /* 0x00000d6000007947 */ /* 0x000fea0003800000 */
.L_x_4366:
[----:B------:R-:W-:-:S04]  /*6a90*/  PRMT R22, RZ, 0x5410, R22 ;  /* 0x00005410ff167816 */ /* 0x000fc80000000016 */
[----:B------:R-:W0:Y:S02]  /*6aa0*/  F2I.FTZ.TRUNC.NTZ R3, R22 ;  /* 0x0000001600037305 */ /* 0x000e24000021f100 */
[----:B0-----:R0:W-:Y:S01]  /*6ab0*/  STG.E.U16 [R8.64], R3 ;  /* 0x0000000308007986 */ /* 0x0011e2000c101524 */
[----:B------:R-:W-:Y:S05]  /*6ac0*/  BRA `(.L_x_4365) ;  /* 0x00000d2000007947 */ /* 0x000fea0003800000 */
.L_x_4361:
        /* <DEDUP_REMOVED lines=9> */
.L_x_4369:
[----:B------:R-:W-:-:S04]  /*6b60*/  PRMT R0, RZ, 0x5410, R22 ;  /* 0x00005410ff007816 */ /* 0x000fc80000000016 */
[----:B------:R-:W-:-:S05]  /*6b70*/  F2FP.PACK_AB R0, RZ, R0 ;  /* 0x00000000ff00723e */ /* 0x000fca00000000ff */
[----:B------:R0:W-:Y:S01]  /*6b80*/  STG.E.U16 [R8.64], R0 ;  /* 0x0000000008007986 */ /* 0x0001e2000c101524 */
[----:B------:R-:W-:Y:S05]  /*6b90*/  BRA `(.L_x_4365) ;  /* 0x00000c5000007947 */ /* 0x000fea0003800000 */
.L_x_4368:
        /* <DEDUP_REMOVED lines=10> */
.L_x_4371:
[----:B------:R-:W-:-:S04]  /*6c40*/  PRMT R22, RZ, 0x5410, R22 ;  /* 0x00005410ff167816 */ /* 0x000fc80000000016 */
[----:B------:R-:W-:-:S04]  /*6c50*/  F2FP.PACK_AB R3, RZ, R22 ;  /* 0x00000016ff03723e */ /* 0x000fc800000000ff */
[----:B------:R-:W-:-:S05]  /*6c60*/  PRMT R3, R3, 0x5410, RZ ;  /* 0x0000541003037816 */ /* 0x000fca00000000ff */
[----:B------:R0:W-:Y:S01]  /*6c70*/  STG.E [R8.64], R3 ;  /* 0x0000000308007986 */ /* 0x0001e2000c101924 */
[----:B------:R-:W-:Y:S05]  /*6c80*/  BRA `(.L_x_4365) ;  /* 0x00000b6000007947 */ /* 0x000fea0003800000 */
.L_x_4370:
[----:B------:R-:W-:-:S05]  /*6c90*/  PRMT R4, RZ, 0x5410, R22 ;  /* 0x00005410ff047816 */ /* 0x000fca0000000016 */
[----:B------:R-:W-:-:S06]  /*6ca0*/  FMUL.FTZ R4, R4, 1 ;  /* 0x3f80000004047820 */ /* 0x000fcc0000410000 */
[----:B------:R-:W0:Y:S02]  /*6cb0*/  F2F.F64.F32 R4, R4 ;  /* 0x0000000400047310 */ /* 0x000e240000201800 */
[----:B0-----:R0:W-:Y:S01]  /*6cc0*/  STG.E.64 [R8.64], R4 ;  /* 0x0000000408007986 */ /* 0x0011e2000c101b24 */
[----:B------:R-:W-:Y:S05]  /*6cd0*/  BRA `(.L_x_4365) ;  /* 0x00000b1000007947 */ /* 0x000fea0003800000 */
.L_x_4360:
        /* <DEDUP_REMOVED lines=13> */
.L_x_4374:
[----:B------:R-:W-:Y:S01]  /*6db0*/  PRMT R22, RZ, 0x5410, R22 ;  /* 0x00005410ff167816 */ /* 0x000fe20000000016 */
[----:B------:R-:W-:-:S04]  /*6dc0*/  CS2R R6, SRZ ;  /* 0x0000000000067805 */ /* 0x000fc8000001ff00 */
[----:B------:R-:W-:-:S06]  /*6dd0*/  FMUL.FTZ R4, R22, 1 ;  /* 0x3f80000016047820 */ /* 0x000fcc0000410000 */
[----:B------:R-:W0:Y:S02]  /*6de0*/  F2F.F64.F32 R4, R4 ;  /* 0x0000000400047310 */ /* 0x000e240000201800 */
[----:B0-----:R0:W-:Y:S01]  /*6df0*/  STG.E.128 [R8.64], R4 ;  /* 0x0000000408007986 */ /* 0x0011e2000c101d24 */
[----:B------:R-:W-:Y:S05]  /*6e00*/  BRA `(.L_x_4365) ;  /* 0x000009e000007947 */ /* 0x000fea0003800000 */
.L_x_4373:
        /* <DEDUP_REMOVED lines=21> */
.L_x_4378:
[----:B------:R-:W-:Y:S05]  /*6f60*/  BSYNC B0 ;  /* 0x0000000000007941 */ /* 0x000fea0003800000 */
.L_x_4377:
[----:B------:R-:W-:-:S05]  /*6f70*/  LOP3.LUT R5, R0, R5, RZ, 0xfc, !PT ;  /* 0x0000000500057212 */ /* 0x000fca00078efcff */
[----:B------:R0:W-:Y:S01]  /*6f80*/  STG.E.U8 [R8.64], R5 ;  /* 0x0000000508007986 */ /* 0x0001e2000c101124 */
[----:B------:R-:W-:Y:S05]  /*6f90*/  BRA `(.L_x_4365) ;  /* 0x0000085000007947 */ /* 0x000fea0003800000 */
.L_x_4376:
        /* <DEDUP_REMOVED lines=13> */
.L_x_4380:
[----:B------:R-:W-:Y:S01]  /*7070*/  IMAD.MOV.U32 R0, RZ, RZ, 0x7f ;  /* 0x0000007fff007424 */ /* 0x000fe200078e00ff */
[----:B------:R-:W-:-:S04]  /*7080*/  ISETP.GT.U32.AND P0, PT, R3, 0x7f800000, PT ;  /* 0x7f8000000300780c */ /* 0x000fc80003f04070 */
[----:B------:R-:W-:-:S04]  /*7090*/  SEL R0, R0, 0x7c, P0 ;  /* 0x0000007c00007807 */ /* 0x000fc80000000000 */
.L_x_4381:
[----:B------:R-:W-:Y:S05]  /*70a0*/  BSYNC B0 ;  /* 0x0000000000007941 */ /* 0x000fea0003800000 */
.L_x_4379:
[----:B------:R-:W-:-:S04]  /*70b0*/  LOP3.LUT R3, R5, 0x80000000, RZ, 0xc0, !PT ;  /* 0x8000000005037812 */ /* 0x000fc800078ec0ff */
[----:B------:R-:W-:-:S04]  /*70c0*/  SHF.R.U32.HI R3, RZ, 0x18, R3 ;  /* 0x00000018ff037819 */ /* 0x000fc80000011603 */
[----:B------:R-:W-:-:S05]  /*70d0*/  LOP3.LUT R3, R0, R3, RZ, 0xfc, !PT ;  /* 0x0000000300037212 */ /* 0x000fca00078efcff */
[----:B------:R0:W-:Y:S01]  /*70e0*/  STG.E.U8 [R8.64], R3 ;  /* 0x0000000308007986 */ /* 0x0001e2000c101124 */
[----:B------:R-:W-:Y:S05]  /*70f0*/  BRA `(.L_x_4365) ;  /* 0x000006f000007947 */ /* 0x000fea0003800000 */
.L_x_4375:
[----:B------:R0:W-:Y:S01]  /*7100*/  STG.E.U16 [R8.64], R22 ;  /* 0x0000001608007986 */ /* 0x0001e2000c101524 */
[----:B------:R-:W-:Y:S05]  /*7110*/  BRA `(.L_x_4365) ;  /* 0x000006d000007947 */ /* 0x000fea0003800000 */
.L_x_4372:
        /* <DEDUP_REMOVED lines=12> */
.L_x_4384:
        /* <DEDUP_REMOVED lines=17> */
.L_x_4387:
[----:B------:R-:W-:-:S04]  /*72f0*/  LOP3.LUT R3, R5, 0x80000000, RZ, 0xc0, !PT ;  /* 0x8000000005037812 */ /* 0x000fc800078ec0ff */
[----:B------:R-:W-:-:S04]  /*7300*/  SHF.R.U32.HI R3, RZ, 0x18, R3 ;  /* 0x00000018ff037819 */ /* 0x000fc80000011603 */
[----:B------:R-:W-:-:S04]  /*7310*/  LOP3.LUT R0, R0, R3, RZ, 0xfc, !PT ;  /* 0x0000000300007212 */ /* 0x000fc800078efcff */
[----:B------:R-:W-:Y:S02]  /*7320*/  PRMT R4, R0, 0x7610, R4 ;  /* 0x0000761000047816 */ /* 0x000fe40000000004 */
.L_x_4386:
[----:B------:R-:W-:Y:S05]  /*7330*/  BSYNC B0 ;  /* 0x0000000000007941 */ /* 0x000fea0003800000 */
.L_x_4385:
[----:B------:R0:W-:Y:S01]  /*7340*/  STG.E.U8 [R8.64], R4 ;  /* 0x0000000408007986 */ /* 0x0001e2000c101124 */
[----:B------:R-:W-:Y:S05]  /*7350*/  BRA `(.L_x_4365) ;  /* 0x0000049000007947 */ /* 0x000fea0003800000 */
.L_x_4383:
        /* <DEDUP_REMOVED lines=17> */
.L_x_4390:
[----:B------:R-:W-:-:S04]  /*7470*/  LOP3.LUT R3, R5, 0x80000000, RZ, 0xc0, !PT ;  /* 0x8000000005037812 */ /* 0x000fc800078ec0ff */
[----:B------:R-:W-:-:S04]  /*7480*/  SHF.R.U32.HI R3, RZ, 0x18, R3 ;  /* 0x00000018ff037819 */ /* 0x000fc80000011603 */
[----:B------:R-:W-:-:S04]  /*7490*/  LOP3.LUT R0, R0, R3, RZ, 0xfc, !PT ;  /* 0x0000000300007212 */ /* 0x000fc800078efcff */
[----:B------:R-:W-:Y:S02]  /*74a0*/  PRMT R4, R0, 0x7610, R4 ;  /* 0x0000761000047816 */ /* 0x000fe40000000004 */
.L_x_4389:
[----:B------:R-:W-:Y:S05]  /*74b0*/  BSYNC B0 ;  /* 0x0000000000007941 */ /* 0x000fea0003800000 */
.L_x_4388:
[----:B------:R0:W-:Y:S01]  /*74c0*/  STG.E.U8 [R8.64], R4 ;  /* 0x0000000408007986 */ /* 0x0001e2000c101124 */
[----:B------:R-:W-:Y:S05]  /*74d0*/  BRA `(.L_x_4365) ;  /* 0x0000031000007947 */ /* 0x000fea0003800000 */
.L_x_4382:
        /* <DEDUP_REMOVED lines=22> */
.L_x_4364:
        /* <DEDUP_REMOVED lines=20> */
.L_x_4392:
[----:B------:R-:W-:-:S06]  /*7780*/  PRMT R4, RZ, 0x5410, R22 ;  /* 0x00005410ff047816 */ /* 0x000fcc0000000016 */
[----:B------:R-:W0:Y:S02]  /*7790*/  F2I.U64.TRUNC R4, R4 ;  /* 0x0000000400047311 */ /* 0x000e24000020d800 */
[----:B0-----:R0:W-:Y:S01]  /*77a0*/  STG.E.64 [R8.64], R4 ;  /* 0x0000000408007986 */ /* 0x0011e2000c101b24 */
[----:B------:R-:W-:Y:S05]  /*77b0*/  BRA `(.L_x_4365) ;  /* 0x0000003000007947 */ /* 0x000fea0003800000 */
.L_x_4391:
[----:B------:R-:W-:-:S04]  /*77c0*/  PRMT R22, RZ, 0x5410, R22 ;  /* 0x00005410ff167816 */ /* 0x000fc80000000016 */
[----:B------:R-:W0:Y:S02]  /*77d0*/  F2I.FTZ.U32.TRUNC.NTZ R3, R22 ;  /* 0x0000001600037305 */ /* 0x000e24000021f000 */
[----:B0-----:R0:W-:Y:S02]  /*77e0*/  STG.E [R8.64], R3 ;  /* 0x0000000308007986 */ /* 0x0011e4000c101924 */
.L_x_4365:
[----:B------:R-:W-:Y:S02]  /*77f0*/  IADD3 R2, R2, 0x80, RZ ;  /* 0x0000008002027810 */ /* 0x000fe40007ffe0ff */
.L_x_4326:
[----:B------:R-:W-:Y:S05]  /*7800*/  BSYNC B6 ;  /* 0x0000000000067941 */ /* 0x000fea0003800000 */
.L_x_4325:
        /* <DEDUP_REMOVED lines=21> */
.L_x_4396:
[----:B------:R-:W-:-:S06]  /*7960*/  PRMT R5, RZ, 0x5410, R19 ;  /* 0x00005410ff057816 */ /* 0x000fcc0000000013 */
[----:B------:R-:W0:Y:S02]  /*7970*/  F2I.S64.TRUNC R4, R5 ;  /* 0x0000000500047311 */ /* 0x000e24000020d900 */
[----:B0-----:R-:W-:Y:S01]  /*7980*/  STG.E.U8 [R2.64], R4 ;  /* 0x0000000402007986 */ /* 0x001fe2000c101124 */
[----:B------:R-:W-:Y:S05]  /*7990*/  EXIT ;  /* 0x000000000000794d */ /* 0x000fea0003800000 */
.L_x_4395:
        /* <DEDUP_REMOVED lines=10> */
.L_x_4399:
[----:B------:R-:W-:-:S06]  /*7a40*/  PRMT R19, RZ, 0x5410, R19 ;  /* 0x00005410ff137816 */ /* 0x000fcc0000000013 */
[----:B------:R-:W0:Y:S02]  /*7a50*/  F2I.FTZ.TRUNC.NTZ R19, R19 ;  /* 0x0000001300137305 */ /* 0x000e24000021f100 */
[----:B0-----:R-:W-:Y:S01]  /*7a60*/  STG.E [R2.64], R19 ;  /* 0x0000001302007986 */ /* 0x001fe2000c101924 */
[----:B------:R-:W-:Y:S05]  /*7a70*/  EXIT ;  /* 0x000000000000794d */ /* 0x000fea0003800000 */
.L_x_4398:
[----:B------:R-:W-:-:S06]  /*7a80*/  PRMT R19, RZ, 0x5410, R19 ;  /* 0x00005410ff137816 */ /* 0x000fcc0000000013 */
[----:B------:R-:W0:Y:S02]  /*7a90*/  F2I.FTZ.TRUNC.NTZ R19, R19 ;  /* 0x0000001300137305 */ /* 0x000e24000021f100 */
[----:B0-----:R-:W-:Y:S01]  /*7aa0*/  STG.E.U16 [R2.64], R19 ;  /* 0x0000001302007986 */ /* 0x001fe2000c101524 */
[----:B------:R-:W-:Y:S05]  /*7ab0*/  EXIT ;  /* 0x000000000000794d */ /* 0x000fea0003800000 */
.L_x_4394:
        /* <DEDUP_REMOVED lines=9> */
.L_x_4401:
[----:B------:R-:W-:-:S04]  /*7b50*/  PRMT R0, RZ, 0x5410, R19 ;  /* 0x00005410ff007816 */ /* 0x000fc80000000013 */
[----:B------:R-:W-:-:S05]  /*7b60*/  F2FP.PACK_AB R0, RZ, R0 ;  /* 0x00000000ff00723e */ /* 0x000fca00000000ff */
[----:B------:R-:W-:Y:S01]  /*7b70*/  STG.E.U16 [R2.64], R0 ;  /* 0x0000000002007986 */ /* 0x000fe2000c101524 */
[----:B------:R-:W-:Y:S05]  /*7b80*/  EXIT ;  /* 0x000000000000794d */ /* 0x000fea0003800000 */
.L_x_4400:
        /* <DEDUP_REMOVED lines=10> */
.L_x_4403:
[----:B------:R-:W-:-:S04]  /*7c30*/  PRMT R19, RZ, 0x5410, R19 ;  /* 0x00005410ff137816 */ /* 0x000fc80000000013 */
[----:B------:R-:W-:-:S04]  /*7c40*/  F2FP.PACK_AB R5, RZ, R19 ;  /* 0x00000013ff05723e */ /* 0x000fc800000000ff */
[----:B------:R-:W-:-:S05]  /*7c50*/  PRMT R5, R5, 0x5410, RZ ;  /* 0x0000541005057816 */ /* 0x000fca00000000ff */
[----:B------:R-:W-:Y:S01]  /*7c60*/  STG.E [R2.64], R5 ;  /* 0x0000000502007986 */ /* 0x000fe2000c101924 */
[----:B------:R-:W-:Y:S05]  /*7c70*/  EXIT ;  /* 0x000000000000794d */ /* 0x000fea0003800000 */
.L_x_4402:
[----:B------:R-:W-:-:S05]  /*7c80*/  PRMT R4, RZ, 0x5410, R19 ;  /* 0x00005410ff047816 */ /* 0x000fca0000000013 */
[----:B------:R-:W-:-:S06]  /*7c90*/  FMUL.FTZ R4, R4, 1 ;  /* 0x3f80000004047820 */ /* 0x000fcc0000410000 */
[----:B------:R-:W0:Y:S02]  /*7ca0*/  F2F.F64.F32 R4, R4 ;  /* 0x0000000400047310 */ /* 0x000e240000201800 */
[----:B0-----:R-:W-:Y:S01]  /*7cb0*/  STG.E.64 [R2.64], R4 ;  /* 0x0000000402007986 */ /* 0x001fe2000c101b24 */
[----:B------:R-:W-:Y:S05]  /*7cc0*/  EXIT ;  /* 0x000000000000794d */ /* 0x000fea0003800000 */
.L_x_4393:
        /* <DEDUP_REMOVED lines=13> */
.L_x_4406:
[----:B------:R-:W-:Y:S01]  /*7da0*/  PRMT R19, RZ, 0x5410, R19 ;  /* 0x00005410ff137816 */ /* 0x000fe20000000013 */
[----:B------:R-:W-:-:S04]  /*7db0*/  CS2R R6, SRZ ;  /* 0x0000000000067805 */ /* 0x000fc8000001ff00 */
[----:B------:R-:W-:-:S06]  /*7dc0*/  FMUL.FTZ R4, R19, 1 ;  /* 0x3f80000013047820 */ /* 0x000fcc0000410000 */
[----:B------:R-:W0:Y:S02]  /*7dd0*/  F2F.F64.F32 R4, R4 ;  /* 0x0000000400047310 */ /* 0x000e240000201800 */
[----:B0-----:R-:W-:Y:S01]  /*7de0*/  STG.E.128 [R2.64], R4 ;  /* 0x0000000402007986 */ /* 0x001fe2000c101d24 */
[----:B------:R-:W-:Y:S05]  /*7df0*/  EXIT ;  /* 0x000000000000794d */ /* 0x000fea0003800000 */
.L_x_4405:
        /* <DEDUP_REMOVED lines=21> */
.L_x_4410:
[----:B------:R-:W-:Y:S05]  /*7f50*/  BSYNC B0 ;  /* 0x0000000000007941 */ /* 0x000fea0003800000 */
.L_x_4409:
[----:B------:R-:W-:-:S05]  /*7f60*/  LOP3.LUT R5, R0, R5, RZ, 0xfc, !PT ;  /* 0x0000000500057212 */ /* 0x000fca00078efcff */
[----:B------:R-:W-:Y:S01]  /*7f70*/  STG.E.U8 [R2.64], R5 ;  /* 0x0000000502007986 */ /* 0x000fe2000c101124 */
[----:B------:R-:W-:Y:S05]  /*7f80*/  EXIT ;  /* 0x000000000000794d */ /* 0x000fea0003800000 */
.L_x_4408:
        /* <DEDUP_REMOVED lines=13> */
.L_x_4412:
[----:B------:R-:W-:Y:S01]  /*8060*/  IMAD.MOV.U32 R0, RZ, RZ, 0x7f ;  /* 0x0000007fff007424 */ /* 0x000fe200078e00ff */
[----:B------:R-:W-:-:S04]  /*8070*/  ISETP.GT.U32.AND P0, PT, R4, 0x7f800000, PT ;  /* 0x7f8000000400780c */ /* 0x000fc80003f04070 */
[----:B------:R-:W-:-:S04]  /*8080*/  SEL R0, R0, 0x7c, P0 ;  /* 0x0000007c00007807 */ /* 0x000fc80000000000 */
.L_x_4413:
[----:B------:R-:W-:Y:S05]  /*8090*/  BSYNC B0 ;  /* 0x0000000000007941 */ /* 0x000fea0003800000 */
.L_x_4411:
[----:B------:R-:W-:-:S04]  /*80a0*/  LOP3.LUT R4, R19, 0x80000000, RZ, 0xc0, !PT ;  /* 0x8000000013047812 */ /* 0x000fc800078ec0ff */
[----:B------:R-:W-:-:S04]  /*80b0*/  SHF.R.U32.HI R5, RZ, 0x18, R4 ;  /* 0x00000018ff057819 */ /* 0x000fc80000011604 */
[----:B------:R-:W-:-:S05]  /*80c0*/  LOP3.LUT R5, R0, R5, RZ, 0xfc, !PT ;  /* 0x0000000500057212 */ /* 0x000fca00078efcff */
[----:B------:R-:W-:Y:S01]  /*80d0*/  STG.E.U8 [R2.64], R5 ;  /* 0x0000000502007986 */ /* 0x000fe2000c101124 */
[----:B------:R-:W-:Y:S05]  /*80e0*/  EXIT ;  /* 0x000000000000794d */ /* 0x000fea0003800000 */
.L_x_4407:
[----:B------:R-:W-:Y:S01]  /*80f0*/  STG.E.U16 [R2.64], R19 ;  /* 0x0000001302007986 */ /* 0x000fe2000c101524 */
[----:B------:R-:W-:Y:S05]  /*8100*/  EXIT ;  /* 0x000000000000794d */ /* 0x000fea0003800000 */
.L_x_4404:
        /* <DEDUP_REMOVED lines=12> */
.L_x_4416:
        /* <DEDUP_REMOVED lines=17> */
.L_x_4419:
[----:B------:R-:W-:-:S04]  /*82e0*/  LOP3.LUT R0, R19, 0x80000000, RZ, 0xc0, !PT ;  /* 0x8000000013007812 */ /* 0x000fc800078ec0ff */
[----:B------:R-:W-:-:S04]  /*82f0*/  SHF.R.U32.HI R5, RZ, 0x18, R0 ;  /* 0x00000018ff057819 */ /* 0x000fc80000011600 */
[----:B------:R-:W-:-:S04]  /*8300*/  LOP3.LUT R4, R4, R5, RZ, 0xfc, !PT ;  /* 0x0000000504047212 */ /* 0x000fc800078efcff */
[----:B------:R-:W-:Y:S02]  /*8310*/  PRMT R0, R4, 0x7610, R0 ;  /* 0x0000761004007816 */ /* 0x000fe40000000000 */
.L_x_4418:
[----:B------:R-:W-:Y:S05]  /*8320*/  BSYNC B0 ;  /* 0x0000000000007941 */ /* 0x000fea0003800000 */
.L_x_4417:
[----:B------:R-:W-:Y:S01]  /*8330*/  STG.E.U8 [R2.64], R0 ;  /* 0x0000000002007986 */ /* 0x000fe2000c101124 */
[----:B------:R-:W-:Y:S05]  /*8340*/  EXIT ;  /* 0x000000000000794d */ /* 0x000fea0003800000 */
.L_x_4415:
        /* <DEDUP_REMOVED lines=17> */
.L_x_4422:
[----:B------:R-:W-:-:S04]  /*8460*/  LOP3.LUT R0, R19, 0x80000000, RZ, 0xc0, !PT ;  /* 0x8000000013007812 */ /* 0x000fc800078ec0ff */
[----:B------:R-:W-:-:S04]  /*8470*/  SHF.R.U32.HI R5, RZ, 0x18, R0 ;  /* 0x00000018ff057819 */ /* 0x000fc80000011600 */
[----:B------:R-:W-:-:S04]  /*8480*/  LOP3.LUT R4, R4, R5, RZ, 0xfc, !PT ;  /* 0x0000000504047212 */ /* 0x000fc800078efcff */
[----:B------:R-:W-:Y:S02]  /*8490*/  PRMT R0, R4, 0x7610, R0 ;  /* 0x0000761004007816 */ /* 0x000fe40000000000 */
.L_x_4421:
[----:B------:R-:W-:Y:S05]  /*84a0*/  BSYNC B0 ;  /* 0x0000000000007941 */ /* 0x000fea0003800000 */
.L_x_4420:
[----:B------:R-:W-:Y:S01]  /*84b0*/  STG.E.U8 [R2.64], R0 ;  /* 0x0000000002007986 */ /* 0x000fe2000c101124 */
[----:B------:R-:W-:Y:S05]  /*84c0*/  EXIT ;  /* 0x000000000000794d */ /* 0x000fea0003800000 */
.L_x_4414:
        /* <DEDUP_REMOVED lines=22> */
.L_x_4397:
        /* <DEDUP_REMOVED lines=20> */
.L_x_4424:
[----:B------:R-:W-:-:S06]  /*8770*/  PRMT R4, RZ, 0x5410, R19 ;  /* 0x00005410ff047816 */ /* 0x000fcc0000000013 */
[----:B------:R-:W0:Y:S02]  /*8780*/  F2I.U64.TRUNC R4, R4 ;  /* 0x0000000400047311 */ /* 0x000e24000020d800 */
[----:B0-----:R-:W-:Y:S01]  /*8790*/  STG.E.64 [R2.64], R4 ;  /* 0x0000000402007986 */ /* 0x001fe2000c101b24 */
[----:B------:R-:W-:Y:S05]  /*87a0*/  EXIT ;  /* 0x000000000000794d */ /* 0x000fea0003800000 */
.L_x_4423:
[----:B------:R-:W-:-:S06]  /*87b0*/  PRMT R19, RZ, 0x5410, R19 ;  /* 0x00005410ff137816 */ /* 0x000fcc0000000013 */
[----:B------:R-:W0:Y:S02]  /*87c0*/  F2I.FTZ.U32.TRUNC.NTZ R19, R19 ;  /* 0x0000001300137305 */ /* 0x000e24000021f000 */
[----:B0-----:R-:W-:Y:S01]  /*87d0*/  STG.E [R2.64], R19 ;  /* 0x0000001302007986 */ /* 0x001fe2000c101924 */
[----:B------:R-:W-:Y:S05]  /*87e0*/  EXIT ;  /* 0x000000000000794d */ /* 0x000fea0003800000 */
.L_x_4425:
        /* <DEDUP_REMOVED lines=9> */
.L_x_34045:


//--------------------- .text._ZN2at6native18elementwise_kernelILi128ELi4EZNS0_22gpu_kernel_impl_nocastIZZZNS0_21clamp_max_kernel_cudaERNS_18TensorIteratorBaseERKN3c106ScalarEENKUlvE_clEvENKUlvE7_clEvEUlNS5_8BFloat16EE_EEvS4_RKT_EUliE_EEviT1_ --------------------------
	.section	.text._ZN2at6native18elementwise_kernelILi128ELi4EZNS0_22gpu_kernel_impl_nocastIZZZNS0_21clamp_max_kernel_cudaERNS_18TensorIteratorBaseERKN3c106ScalarEENKUlvE_clEvENKUlvE7_clEvEUlNS5_8BFloat16EE_EEvS4_RKT_EUliE_EEviT1_,"ax",@progbits
	.sectioninfo	@"SHI_REGISTERS=12"
	.align	128
        .global         _ZN2at6native18elementwise_kernelILi128ELi4EZNS0_22gpu_kernel_impl_nocastIZZZNS0_21clamp_max_kernel_cudaERNS_18TensorIteratorBaseERKN3c106ScalarEENKUlvE_clEvENKUlvE7_clEvEUlNS5_8BFloat16EE_EEvS4_RKT_EUliE_EEviT1_
        .type           _ZN2at6native18elementwise_kernelILi128ELi4EZNS0_22gpu_kernel_impl_nocastIZZZNS0_21clamp_max_kernel_cudaERNS_18TensorIteratorBaseERKN3c106ScalarEENKUlvE_clEvENKUlvE7_clEvEUlNS5_8BFloat16EE_EEvS4_RKT_EUliE_EEviT1_,@function
        .size           _ZN2at6native18elementwise_kernelILi128ELi4EZNS0_22gpu_kernel_impl_nocastIZZZNS0_21clamp_max_kernel_cudaERNS_18TensorIteratorBaseERKN3c106ScalarEENKUlvE_clEvENKUlvE7_clEvEUlNS5_8BFloat16EE_EEvS4_RKT_EUliE_EEviT1_,(.L_x_34046 - _ZN2at6native18elementwise_kernelILi128ELi4EZNS0_22gpu_kernel_impl_nocastIZZZNS0_21clamp_max_kernel_cudaERNS_18TensorIteratorBaseERKN3c106ScalarEENKUlvE_clEvENKUlvE7_clEvEUlNS5_8BFloat16EE_EEvS4_RKT_EUliE_EEviT1_)
        .other          _ZN2at6native18elementwise_kernelILi128ELi4EZNS0_22gpu_kernel_impl_nocastIZZZNS0_21clamp_max_kernel_cudaERNS_18TensorIteratorBaseERKN3c106ScalarEENKUlvE_clEvENKUlvE7_clEvEUlNS5_8BFloat16EE_EEvS4_RKT_EUliE_EEviT1_,@"STO_CUDA_ENTRY STV_DEFAULT"
_ZN2at6native18elementwise_kernelILi128ELi4EZNS0_22gpu_kernel_impl_nocastIZZZNS0_21clamp_max_kernel_cudaERNS_18TensorIteratorBaseERKN3c106ScalarEENKUlvE_clEvENKUlvE7_clEvEUlNS5_8BFloat16EE_EEvS4_RKT_EUliE_EEviT1_:
.text._ZN2at6native18elementwise_kernelILi128ELi4EZNS0_22gpu_kernel_impl_nocastIZZZNS0_21clamp_max_kernel_cudaERNS_18TensorIteratorBaseERKN3c106ScalarEENKUlvE_clEvENKUlvE7_clEvEUlNS5_8BFloat16EE_EEvS4_RKT_EUliE_EEviT1_:
        /* <DEDUP_REMOVED lines=235> */
.L_x_4428:
[----:B------:R-:W-:-:S04]  /*0eb0*/  IADD3 R4, P0, R3, c[0x0][0x368], RZ ;  /* 0x0000da0003047a10 */ /* 0x000fc80007f1e0ff */
[----:B------:R-:W-:-:S05]  /*0ec0*/  IADD3.X R5, RZ, c[0x0][0x36c], RZ, P0, !PT ;  /* 0x0000db00ff057a10 */ /* 0x000fca00007fe4ff */
[----:B------:R-:W2:Y:S01]  /*0ed0*/  LDG.E.U16 R7, [R4.64] ;  /* 0x0000000404077981 */ /* 0x000ea2000c1e1500 */
[----:B------:R-:W-:Y:S02]  /*0ee0*/  IADD3 R2, P1, R2, c[0x0][0x360], RZ ;  /* 0x0000d80002027a10 */ /* 0x000fe40007f3e0ff */
[----:B------:R-:W-:Y:S02]  /*0ef0*/  IADD3 R0, R0, 0x80, RZ ;  /* 0x0000008000007810 */ /* 0x000fe40007ffe0ff */
[----:B--2---:R-:W-:-:S04]  /*0f00*/  PRMT R3, RZ, 0x5410, R7 ;  /* 0x00005410ff037816 */ /* 0x004fc80000000007 */
[----:B------:R-:W-:-:S13]  /*0f10*/  FSETP.GTU.FTZ.AND P0, PT, |R3|, +INF , PT ;  /* 0x7f8000000300780b */ /* 0x000fda0003f1c200 */
[----:B------:R-:W0:Y:S01]  /*0f20*/  @!P0 LDC.U16 R6, c[0x0][0x370] ;  /* 0x0000dc00ff068b82 */ /* 0x000e220000000400 */
[----:B------:R-:W-:Y:S02]  /*0f30*/  @!P0 PRMT R3, RZ, 0x5410, R7 ;  /* 0x00005410ff038816 */ /* 0x000fe40000000007 */
[----:B0-----:R-:W-:-:S04]  /*0f40*/  @!P0 PRMT R4, RZ, 0x5410, R6 ;  /* 0x00005410ff048816 */ /* 0x001fc80000000006 */
[----:B------:R-:W-:-:S04]  /*0f50*/  @!P0 FMNMX.FTZ R3, R3, R4, PT ;  /* 0x0000000403038209 */ /* 0x000fc80003810000 */
[----:B------:R-:W-:Y:S01]  /*0f60*/  @!P0 F2FP.BF16.PACK_AB R5, RZ, R3 ;  /* 0x00000003ff05823e */ /* 0x000fe200000010ff */
[----:B------:R-:W-:-:S03]  /*0f70*/  IMAD.X R3, RZ, RZ, c[0x0][0x364], P1 ;  /* 0x0000d900ff037624 */ /* 0x000fc600008e06ff */
[----:B------:R-:W-:-:S05]  /*0f80*/  @!P0 PRMT R7, R5, 0x7610, R7 ;  /* 0x0000761005078816 */ /* 0x000fca0000000007 */
[----:B------:R0:W-:Y:S02]  /*0f90*/  STG.E.U16 [R2.64], R7 ;  /* 0x0000000702007986 */ /* 0x0001e4000c101504 */
.L_x_4427:
[----:B------:R-:W-:Y:S05]  /*0fa0*/  BSYNC B0 ;  /* 0x0000000000007941 */ /* 0x000fea0003800000 */
.L_x_4426:
        /* <DEDUP_REMOVED lines=230> */
.L_x_4431:
        /* <DEDUP_REMOVED lines=11> */
[----:B------:R-:W-:Y:S02]  /*1ec0*/  @!P0 F2FP.BF16.PACK_AB R5, RZ, R3 ;  /* 0x00000003ff05823e */ /* 0x000fe400000010ff */
[----:B------:R-:W-:Y:S02]  /*1ed0*/  IADD3.X R3, RZ, c[0x0][0x364], RZ, P1, !PT ;  /* 0x0000d900ff037a10 */ /* 0x000fe40000ffe4ff */
[----:B------:R-:W-:Y:S02]  /*1ee0*/  @!P0 PRMT R7, R5, 0x7610, R7 ;  /* 0x0000761005078816 */ /* 0x000fe40000000007 */
[----:B------:R-:W-:-:S03]  /*1ef0*/  ISETP.GE.AND P0, PT, R0, c[0x0][0x160], PT ;  /* 0x0000580000007a0c */ /* 0x000fc60003f06270 */
[----:B------:R0:W-:Y:S10]  /*1f00*/  STG.E.U16 [R2.64], R7 ;  /* 0x0000000702007986 */ /* 0x0001f4000c101504 */
[----:B------:R-:W-:Y:S05]  /*1f10*/  @P0 BRA `(.L_x_4430) ;  /* 0x00000f2000000947 */ /* 0x000fea0003800000 */
[----:B------:R-:W-:Y:S01]  /*1f20*/  ISETP.NE.AND P0, PT, RZ, c[0x0][0x168], PT ;  /* 0x00005a00ff007a0c */ /* 0x000fe20003f05270 */
[----:B0-----:R-:W-:-:S12]  /*1f30*/  CS2R R2, SRZ ;  /* 0x0000000000027805 */ /* 0x001fd8000001ff00 */
        /* <DEDUP_REMOVED lines=225> */
.L_x_4432:
        /* <DEDUP_REMOVED lines=13> */
[----:B------:R-:W-:-:S05]  /*2e20*/  @!P0 PRMT R7, R5, 0x7610, R7 ;  /* 0x0000761005078816 */ /* 0x000fca0000000007 */
[----:B------:R0:W-:Y:S02]  /*2e30*/  STG.E.U16 [R2.64], R7 ;  /* 0x0000000702007986 */ /* 0x0001e4000c101504 */
.L_x_4430:
[----:B------:R-:W-:Y:S05]  /*2e40*/  BSYNC B0 ;  /* 0x0000000000007941 */ /* 0x000fea0003800000 */
.L_x_4429:
[----:B------:R-:W-:-:S13]  /*2e50*/  ISETP.GE.AND P0, PT, R0, c[0x0][0x160], PT ;  /* 0x0000580000007a0c */ /* 0x000fda0003f06270 */
[----:B------:R-:W-:Y:S05]  /*2e60*/  @P0 EXIT ;  /* 0x000000000000094d */ /* 0x000fea0003800000 */
[----:B------:R-:W-:Y:S01]  /*2e70*/  ISETP.NE.AND P0, PT, RZ, c[0x0][0x168], PT ;  /* 0x00005a00ff007a0c */ /* 0x000fe20003f05270 */
[----:B0-----:R-:W-:-:S12]  /*2e80*/  CS2R R2, SRZ ;  /* 0x0000000000027805 */ /* 0x001fd8000001ff00 */
[----:B------:R-:W-:Y:S05]  /*2e90*/  @!P0 BRA `(.L_x_4433) ;  /* 0x00000e0000008947 */ /* 0x000fea0003800000 */
[----:B------:R-:W-:Y:S02]  /*2ea0*/  MOV R2, RZ ;  /* 0x000000ff00027202 */ /* 0x000fe40000000f00 */
[----:B------:R-:W-:Y:S02]  /*2eb0*/  MOV R3, R0 ;  /* 0x0000000000037202 */ /* 0x000fe40000000f00 */
        /* <DEDUP_REMOVED lines=222> */
.L_x_4433:
[----:B------:R-:W-:-:S04]  /*3ca0*/  IADD3 R4, P0, R3, c[0x0][0x368], RZ ;  /* 0x0000da0003047a10 */ /* 0x000fc80007f1e0ff */
[----:B------:R-:W-:-:S05]  /*3cb0*/  IADD3.X R5, RZ, c[0x0][0x36c], RZ, P0, !PT ;  /* 0x0000db00ff057a10 */ /* 0x000fca00007fe4ff */
[----:B------:R-:W2:Y:S01]  /*3cc0*/  LDG.E.U16 R7, [R4.64] ;  /* 0x0000000404077981 */ /* 0x000ea2000c1e1500 */
[----:B------:R-:W-:Y:S02]  /*3cd0*/  IADD3 R2, P1, R2, c[0x0][0x360], RZ ;  /* 0x0000d80002027a10 */ /* 0x000fe40007f3e0ff */
[----:B--2---:R-:W-:-:S04]  /*3ce0*/  PRMT R0, RZ, 0x5410, R7 ;  /* 0x00005410ff007816 */ /* 0x004fc80000000007 */
[----:B------:R-:W-:-:S13]  /*3cf0*/  FSETP.GTU.FTZ.AND P0, PT, |R0|, +INF , PT ;  /* 0x7f8000000000780b */ /* 0x000fda0003f1c200 */
[----:B------:R-:W0:Y:S01]  /*3d00*/  @!P0 LDC.U16 R3, c[0x0][0x370] ;  /* 0x0000dc00ff038b82 */ /* 0x000e220000000400 */
[----:B------:R-:W-:Y:S02]  /*3d10*/  @!P0 PRMT R0, RZ, 0x5410, R7 ;  /* 0x00005410ff008816 */ /* 0x000fe40000000007 */
[----:B0-----:R-:W-:-:S04]  /*3d20*/  @!P0 PRMT R3, RZ, 0x5410, R3 ;  /* 0x00005410ff038816 */ /* 0x001fc80000000003 */
[----:B------:R-:W-:Y:S02]  /*3d30*/  @!P0 FMNMX.FTZ R0, R3, R0, PT ;  /* 0x0000000003008209 */ /* 0x000fe40003810000 */
[----:B------:R-:W-:Y:S02]  /*3d40*/  IADD3.X R3, RZ, c[0x0][0x364], RZ, P1, !PT ;  /* 0x0000d900ff037a10 */ /* 0x000fe40000ffe4ff */
[----:B------:R-:W-:-:S04]  /*3d50*/  @!P0 F2FP.BF16.PACK_AB R0, RZ, R0 ;  /* 0x00000000ff00823e */ /* 0x000fc800000010ff */
[----:B------:R-:W-:-:S05]  /*3d60*/  @!P0 PRMT R7, R0, 0x7610, R7 ;  /* 0x0000761000078816 */ /* 0x000fca0000000007 */
[----:B------:R-:W-:Y:S01]  /*3d70*/  STG.E.U16 [R2.64], R7 ;  /* 0x0000000702007986 */ /* 0x000fe2000c101504 */
[----:B------:R-:W-:Y:S05]  /*3d80*/  EXIT ;  /* 0x000000000000794d */ /* 0x000fea0003800000 */
.L_x_4434:
        /* <DEDUP_REMOVED lines=15> */
.L_x_34046:


//--------------------- .text._ZN2at6native27unrolled_elementwise_kernelIZZZNS0_21clamp_max_kernel_cudaERNS_18TensorIteratorBaseERKN3c106ScalarEENKUlvE_clEvENKUlvE7_clEvEUlNS4_8BFloat16EE_St5arrayIPcLm2EELi4E23TrivialOffsetCalculatorILi1EjESG_NS0_6memory15LoadWithoutCastENSH_16StoreWithoutCastEEEviT_T0_T2_T3_T4_T5_ --------------------------
	.section	.text._ZN2at6native27unrolled_elementwise_kernelIZZZNS0_21clamp_max_kernel_cudaERNS_18TensorIteratorBaseERKN3c106ScalarEENKUlvE_clEvENKUlvE7_clEvEUlNS4_8BFloat16EE_St5arrayIPcLm2EELi4E23TrivialOffsetCalculatorILi1EjESG_NS0_6memory15LoadWithoutCastENSH_16StoreWithoutCastEEEviT_T0_T2_T3_T4_T5_,"ax",@progbits
	.sectioninfo	@"SHI_REGISTERS=20"
	.align	128
        .global         _ZN2at6native27unrolled_elementwise_kernelIZZZNS0_21clamp_max_kernel_cudaERNS_18TensorIteratorBaseERKN3c106ScalarEENKUlvE_clEvENKUlvE7_clEvEUlNS4_8BFloat16EE_St5arrayIPcLm2EELi4E23TrivialOffsetCalculatorILi1EjESG_NS0_6memory15LoadWithoutCastENSH_16StoreWithoutCastEEEviT_T0_T2_T3_T4_T5_
        .type           _ZN2at6native27unrolled_elementwise_kernelIZZZNS0_21clamp_max_kernel_cudaERNS_18TensorIteratorBaseERKN3c106ScalarEENKUlvE_clEvENKUlvE7_clEvEUlNS4_8BFloat16EE_St5arrayIPcLm2EELi4E23TrivialOffsetCalculatorILi1EjESG_NS0_6memory15LoadWithoutCastENSH_16StoreWithoutCastEEEviT_T0_T2_T3_T4_T5_,@function
        .size           _ZN2at6native27unrolled_elementwise_kernelIZZZNS0_21clamp_max_kernel_cudaERNS_18TensorIteratorBaseERKN3c106ScalarEENKUlvE_clEvENKUlvE7_clEvEUlNS4_8BFloat16EE_St5arrayIPcLm2EELi4E23TrivialOffsetCalculatorILi1EjESG_NS0_6memory15LoadWithoutCastENSH_16StoreWithoutCastEEEviT_T0_T2_T3_T4_T5_,(.L_x_34047 - _ZN2at6native27unrolled_elementwise_kernelIZZZNS0_21clamp_max_kernel_cudaERNS_18TensorIteratorBaseERKN3c106ScalarEENKUlvE_clEvENKUlvE7_clEvEUlNS4_8BFloat16EE_St5arrayIPcLm2EELi4E23TrivialOffsetCalculatorILi1EjESG_NS0_6memory15LoadWithoutCastENSH_16StoreWithoutCastEEEviT_T0_T2_T3_T4_T5_)
        .other          _ZN2at6native27unrolled_elementwise_kernelIZZZNS0_21clamp_max_kernel_cudaERNS_18TensorIteratorBaseERKN3c106ScalarEENKUlvE_clEvENKUlvE7_clEvEUlNS4_8BFloat16EE_St5arrayIPcLm2EELi4E23TrivialOffsetCalculatorILi1EjESG_NS0_6memory15LoadWithoutCastENSH_16StoreWithoutCastEEEviT_T0_T2_T3_T4_T5_,@"STO_CUDA_ENTRY STV_DEFAULT"
_ZN2at6native27unrolled_elementwise_kernelIZZZNS0_21clamp_max_kernel_cudaERNS_18TensorIteratorBaseERKN3c106ScalarEENKUlvE_clEvENKUlvE7_clEvEUlNS4_8BFloat16EE_St5arrayIPcLm2EELi4E23TrivialOffsetCalculatorILi1EjESG_NS0_6memory15LoadWithoutCastENSH_16StoreWithoutCastEEEviT_T0_T2_T3_T4_T5_:
.text._ZN2at6native27unrolled_elementwise_kernelIZZZNS0_21clamp_max_kernel_cudaERNS_18TensorIteratorBaseERKN3c106ScalarEENKUlvE_clEvENKUlvE7_clEvEUlNS4_8BFloat16EE_St5arrayIPcLm2EELi4E23TrivialOffsetCalculatorILi1EjESG_NS0_6memory15LoadWithoutCastENSH_16StoreWithoutCastEEEviT_T0_T2_T3_T4_T5_:
        /* <DEDUP_REMOVED lines=10> */
[----:B------:R-:W-:Y:S01]  /*00a0*/  @!P4 IADD3 R11, R11, 0x80, RZ ;  /* 0x000000800b0bc810 */ /* 0x000fe20007ffe0ff */
[----:B------:R-:W-:-:S03]  /*00b0*/  @!P4 IMAD.MOV.U32 R9, RZ, RZ, 0x2 ;  /* 0x00000002ff09c424 */ /* 0x000fc600078e00ff */
[C---:B------:R-:W-:Y:S01]  /*00c0*/  ISETP.GE.AND P0, PT, R11.reuse, R2, PT ;  /* 0x000000020b00720c */ /* 0x040fe20003f06270 */
[----:B------:R-:W-:Y:S01]  /*00d0*/  @!P4 IMAD.WIDE.U32 R8, R8, R9, c[0x0][0x180] ;  /* 0x000060000808c625 */ /* 0x000fe200078e0009 */
[----:B------:R-:W-:Y:S02]  /*00e0*/  PRMT R3, RZ, 0x7610, R3 ;  /* 0x00007610ff037816 */ /* 0x000fe40000000003 */
[----:B------:R-:W-:Y:S02]  /*00f0*/  PRMT R4, RZ, 0x7610, R4 ;  /* 0x00007610ff047816 */ /* 0x000fe40000000004 */
[----:B------:R0:W2:Y:S07]  /*0100*/  @!P4 LDG.E.U16 R5, [R8.64] ;  /* 0x000000040805c981 */ /* 0x0000ae000c1e1500 */
[----:B------:R-:W-:Y:S01]  /*0110*/  @!P0 IMAD R12, R0, 0x200, R11 ;  /* 0x00000200000c8824 */ /* 0x000fe200078e020b */
[----:B------:R-:W-:Y:S01]  /*0120*/  @!P0 IADD3 R11, R11, 0x80, RZ ;  /* 0x000000800b0b8810 */ /* 0x000fe20007ffe0ff */
[----:B------:R-:W-:-:S03]  /*0130*/  @!P0 IMAD.MOV.U32 R13, RZ, RZ, 0x2 ;  /* 0x00000002ff0d8424 */ /* 0x000fc600078e00ff */
[----:B------:R-:W-:Y:S01]  /*0140*/  ISETP.GE.AND P2, PT, R11, R2, PT ;  /* 0x000000020b00720c */ /* 0x000fe20003f46270 */
[----:B------:R-:W-:-:S05]  /*0150*/  @!P0 IMAD.WIDE.U32 R12, R12, R13, c[0x0][0x180] ;  /* 0x000060000c0c8625 */ /* 0x000fca00078e000d */
[----:B------:R1:W3:Y:S07]  /*0160*/  @!P0 LDG.E.U16 R3, [R12.64] ;  /* 0x000000040c038981 */ /* 0x0002ee000c1e1500 */
[----:B------:R-:W-:Y:S02]  /*0170*/  @!P2 IMAD R14, R0, 0x200, R11 ;  /* 0x00000200000ea824 */ /* 0x000fe400078e020b */
[----:B------:R-:W-:-:S04]  /*0180*/  @!P2 IMAD.MOV.U32 R15, RZ, RZ, 0x2 ;  /* 0x00000002ff0fa424 */ /* 0x000fc800078e00ff */
[----:B------:R-:W-:-:S05]  /*0190*/  @!P2 IMAD.WIDE.U32 R14, R14, R15, c[0x0][0x180] ;  /* 0x000060000e0ea625 */ /* 0x000fca00078e000f */
[----:B------:R-:W4:Y:S01]  /*01a0*/  @!P2 LDG.E.U16 R4, [R14.64] ;  /* 0x000000040e04a981 */ /* 0x000f22000c1e1500 */
[----:B------:R-:W-:-:S04]  /*01b0*/  @!P2 IADD3 R11, R11, 0x80, RZ ;  /* 0x000000800b0ba810 */ /* 0x000fc80007ffe0ff */
[----:B------:R-:W-:Y:S02]  /*01c0*/  ISETP.GE.AND P1, PT, R11, R2, PT ;  /* 0x000000020b00720c */ /* 0x000fe40003f26270 */
[----:B------:R-:W-:-:S11]  /*01d0*/  PRMT R6, RZ, 0x7610, R6 ;  /* 0x00007610ff067816 */ /* 0x000fd60000000006 */
[----:B------:R-:W-:Y:S02]  /*01e0*/  @!P1 IMAD R10, R0, 0x200, R11 ;  /* 0x00000200000a9824 */ /* 0x000fe400078e020b */
[----:B------:R-:W-:-:S04]  /*01f0*/  @!P1 IMAD.MOV.U32 R11, RZ, RZ, 0x2 ;  /* 0x00000002ff0b9424 */ /* 0x000fc800078e00ff */
[----:B------:R-:W-:-:S05]  /*0200*/  @!P1 IMAD.WIDE.U32 R10, R10, R11, c[0x0][0x180] ;  /* 0x000060000a0a9625 */ /* 0x000fca00078e000b */
[----:B------:R5:W4:Y:S01]  /*0210*/  @!P1 LDG.E.U16 R6, [R10.64] ;  /* 0x000000040a069981 */ /* 0x000b22000c1e1500 */
[----:B0-----:R-:W-:-:S05]  /*0220*/  IMAD.MOV.U32 R9, RZ, RZ, R7 ;  /* 0x000000ffff097224 */ /* 0x001fca00078e0007 */
[C---:B------:R-:W-:Y:S02]  /*0230*/  IADD3 R17, R9.reuse, 0x80, RZ ;  /* 0x0000008009117810 */ /* 0x040fe40007ffe0ff */
[C---:B-1----:R-:W-:Y:S02]  /*0240*/  IADD3 R13, R9.reuse, 0x100, RZ ;  /* 0x00000100090d7810 */ /* 0x042fe40007ffe0ff */
[----:B-----5:R-:W-:Y:S02]  /*0250*/  IADD3 R11, R9, 0x180, RZ ;  /* 0x00000180090b7810 */ /* 0x020fe40007ffe0ff */
[----:B------:R-:W-:Y:S01]  /*0260*/  @!P4 IADD3 R9, R7, 0x80, RZ ;  /* 0x000000800709c810 */ /* 0x000fe20007ffe0ff */
[----:B------:R-:W-:Y:S01]  /*0270*/  BSSY B0, `(.L_x_4435) ;  /* 0x000002d000007945 */ /* 0x000fe20003800000 */
[----:B--2---:R-:W-:-:S04]  /*0280*/  PRMT R10, RZ, 0x5410, R5 ;  /* 0x00005410ff0a7816 */ /* 0x004fc80000000005 */
[----:B------:R-:W-:-:S04]  /*0290*/  FSETP.GTU.FTZ.AND P0, PT, |R10|, +INF , PT ;  /* 0x7f8000000a00780b */ /* 0x000fc80003f1c200 */
[----:B------:R-:W-:Y:S02]  /*02a0*/  ISETP.GE.OR P0, PT, R7, R2, P0 ;  /* 0x000000020700720c */ /* 0x000fe40000706670 */
[----:B---3--:R-:W-:-:S04]  /*02b0*/  PRMT R12, RZ, 0x5410, R3 ;  /* 0x00005410ff0c7816 */ /* 0x008fc80000000003 */
[----:B------:R-:W-:-:S04]  /*02c0*/  FSETP.GTU.FTZ.AND P1, PT, |R12|, +INF , PT ;  /* 0x7f8000000c00780b */ /* 0x000fc80003f3c200 */
[----:B------:R-:W-:Y:S02]  /*02d0*/  ISETP.GE.OR P1, PT, R17, R2, P1 ;  /* 0x000000021100720c */ /* 0x000fe40000f26670 */
[----:B----4-:R-:W-:-:S04]  /*02e0*/  PRMT R14, RZ, 0x5410, R4 ;  /* 0x00005410ff0e7816 */ /* 0x010fc80000000004 */
[----:B------:R-:W-:-:S04]  /*02f0*/  FSETP.GTU.FTZ.AND P2, PT, |R14|, +INF , PT ;  /* 0x7f8000000e00780b */ /* 0x000fc80003f5c200 */
[----:B------:R-:W-:Y:S02]  /*0300*/  ISETP.GE.OR P2, PT, R13, R2, P2 ;  /* 0x000000020d00720c */ /* 0x000fe40001746670 */
[----:B------:R-:W0:Y:S08]  /*0310*/  @!P0 LDC.U16 R13, c[0x0][0x168] ;  /* 0x00005a00ff0d8b82 */ /* 0x000e300000000400 */
[----:B------:R-:W1:Y:S08]  /*0320*/  @!P1 LDC.U16 R15, c[0x0][0x168] ;  /* 0x00005a00ff0f9b82 */ /* 0x000e700000000400 */
[----:B------:R-:W2:Y:S01]  /*0330*/  @!P2 LDC.U16 R16, c[0x0][0x168] ;  /* 0x00005a00ff10ab82 */ /* 0x000ea20000000400 */
[----:B------:R-:W-:-:S04]  /*0340*/  PRMT R8, RZ, 0x5410, R6 ;  /* 0x00005410ff087816 */ /* 0x000fc80000000006 */
[----:B------:R-:W-:-:S04]  /*0350*/  FSETP.GTU.FTZ.AND P3, PT, |R8|, +INF , PT ;  /* 0x7f8000000800780b */ /* 0x000fc80003f7c200 */
[----:B------:R-:W-:Y:S02]  /*0360*/  ISETP.GE.OR P3, PT, R11, R2, P3 ;  /* 0x000000020b00720c */ /* 0x000fe40001f66670 */
[----:B0-----:R-:W-:Y:S02]  /*0370*/  @!P0 PRMT R11, RZ, 0x5410, R13 ;  /* 0x00005410ff0b8816 */ /* 0x001fe4000000000d */
[----:B-1----:R-:W-:Y:S02]  /*0380*/  @!P1 PRMT R15, RZ, 0x5410, R15 ;  /* 0x00005410ff0f9816 */ /* 0x002fe4000000000f */
[----:B------:R-:W-:Y:S02]  /*0390*/  @!P0 FMNMX.FTZ R11, R10, R11, PT ;  /* 0x0000000b0a0b8209 */ /* 0x000fe40003810000 */
[----:B------:R-:W-:Y:S02]  /*03a0*/  @!P1 FMNMX.FTZ R12, R15, R12, PT ;  /* 0x0000000c0f0c9209 */ /* 0x000fe40003810000 */
[----:B--2---:R-:W-:Y:S01]  /*03b0*/  @!P2 PRMT R13, RZ, 0x5410, R16 ;  /* 0x00005410ff0da816 */ /* 0x004fe20000000010 */
[----:B------:R-:W-:Y:S01]  /*03c0*/  @!P4 IMAD.MOV.U32 R16, RZ, RZ, 0x2 ;  /* 0x00000002ff10c424 */ /* 0x000fe200078e00ff */
[----:B------:R-:W-:-:S02]  /*03d0*/  @!P0 F2FP.BF16.PACK_AB R11, RZ, R11 ;  /* 0x0000000bff0b823e */ /* 0x000fc400000010ff */
[----:B------:R-:W-:Y:S01]  /*03e0*/  @!P2 FMNMX.FTZ R14, R13, R14, PT ;  /* 0x0000000e0d0ea209 */ /* 0x000fe20003810000 */
[----:B------:R-:W-:Y:S01]  /*03f0*/  @!P4 IMAD R13, R0, 0x200, R7 ;  /* 0x00000200000dc824 */ /* 0x000fe200078e0207 */
[----:B------:R-:W-:Y:S02]  /*0400*/  @!P1 F2FP.BF16.PACK_AB R7, RZ, R12 ;  /* 0x0000000cff07923e */ /* 0x000fe400000010ff */
[----:B------:R-:W-:Y:S01]  /*0410*/  @!P0 PRMT R5, R11, 0x7610, R5 ;  /* 0x000076100b058816 */ /* 0x000fe20000000005 */
[----:B------:R-:W-:Y:S01]  /*0420*/  @!P4 IMAD.WIDE.U32 R12, R13, R16, c[0x0][0x178] ;  /* 0x00005e000d0cc625 */ /* 0x000fe200078e0010 */
[----:B------:R-:W0:Y:S04]  /*0430*/  @!P3 LDC.U16 R10, c[0x0][0x168] ;  /* 0x00005a00ff0abb82 */ /* 0x000e280000000400 */
[----:B------:R1:W-:Y:S01]  /*0440*/  @!P4 STG.E.U16 [R12.64], R5 ;  /* 0x000000050c00c986 */ /* 0x0003e2000c101504 */
[----:B------:R-:W-:-:S02]  /*0450*/  ISETP.GE.AND P0, PT, R9, R2, PT ;  /* 0x000000020900720c */ /* 0x000fc40003f06270 */
[----:B------:R-:W-:Y:S02]  /*0460*/  @!P2 F2FP.BF16.PACK_AB R14, RZ, R14 ;  /* 0x0000000eff0ea23e */ /* 0x000fe400000010ff */
[----:B------:R-:W-:Y:S02]  /*0470*/  @!P1 PRMT R3, R7, 0x7610, R3 ;  /* 0x0000761007039816 */ /* 0x000fe40000000003 */
[----:B------:R-:W-:-:S07]  /*0480*/  @!P2 PRMT R4, R14, 0x7610, R4 ;  /* 0x000076100e04a816 */ /* 0x000fce0000000004 */
[----:B------:R-:W-:Y:S05]  /*0490*/  @P0 BRA `(.L_x_4436) ;  /* 0x000000a000000947 */ /* 0x000fea0003800000 */
[----:B-1----:R-:W-:Y:S01]  /*04a0*/  IMAD R12, R0, 0x200, R9 ;  /* 0x00000200000c7824 */ /* 0x002fe200078e0209 */
[----:B------:R-:W-:Y:S01]  /*04b0*/  IADD3 R9, R9, 0x80, RZ ;  /* 0x0000008009097810 */ /* 0x000fe20007ffe0ff */
[----:B------:R-:W-:-:S03]  /*04c0*/  IMAD.MOV.U32 R15, RZ, RZ, 0x2 ;  /* 0x00000002ff0f7424 */ /* 0x000fc600078e00ff */
[----:B------:R-:W-:Y:S01]  /*04d0*/  ISETP.GE.AND P0, PT, R9, R2, PT ;  /* 0x000000020900720c */ /* 0x000fe20003f06270 */
[----:B------:R-:W-:-:S05]  /*04e0*/  IMAD.WIDE.U32 R12, R12, R15, c[0x0][0x178] ;  /* 0x00005e000c0c7625 */ /* 0x000fca00078e000f */
[----:B------:R1:W-:Y:S07]  /*04f0*/  STG.E.U16 [R12.64], R3 ;  /* 0x000000030c007986 */ /* 0x0003ee000c101504 */
[----:B------:R-:W-:Y:S01]  /*0500*/  @!P0 IMAD R14, R0, 0x200, R9 ;  /* 0x00000200000e8824 */ /* 0x000fe200078e0209 */
[----:B------:R-:W-:-:S03]  /*0510*/  @!P0 IADD3 R9, R9, 0x80, RZ ;  /* 0x0000008009098810 */ /* 0x000fc60007ffe0ff */
[----:B------:R-:W-:-:S05]  /*0520*/  @!P0 IMAD.WIDE.U32 R14, R14, R15, c[0x0][0x178] ;  /* 0x00005e000e0e8625 */ /* 0x000fca00078e000f */
[----:B------:R1:W-:Y:S02]  /*0530*/  @!P0 STG.E.U16 [R14.64], R4 ;  /* 0x000000040e008986 */ /* 0x0003e4000c101504 */
.L_x_4436:
[----:B-1----:R-:W-:Y:S05]  /*0540*/  BSYNC B0 ;  /* 0x0000000000007941 */ /* 0x002fea0003800000 */
.L_x_4435:
[----:B------:R-:W-:Y:S02]  /*0550*/  ISETP.GE.AND P0, PT, R9, R2, PT ;  /* 0x000000020900720c */ /* 0x000fe40003f06270 */
[----:B0-----:R-:W-:-:S04]  /*0560*/  @!P3 PRMT R3, RZ, 0x5410, R10 ;  /* 0x00005410ff03b816 */ /* 0x001fc8000000000a */
[----:B------:R-:W-:-:S04]  /*0570*/  @!P3 FMNMX.FTZ R8, R3, R8, PT ;  /* 0x000000080308b209 */ /* 0x000fc80003810000 */
[----:B------:R-:W-:-:S03]  /*0580*/  @!P3 F2FP.BF16.PACK_AB R8, RZ, R8 ;  /* 0x00000008ff08b23e */ /* 0x000fc600000010ff */
[----:B------:R-:W-:Y:S05]  /*0590*/  @P0 EXIT ;  /* 0x000000000000094d */ /* 0x000fea0003800000 */
[----:B------:R-:W-:Y:S01]  /*05a0*/  IMAD R2, R0, 0x200, R9 ;  /* 0x0000020000027824 */ /* 0x000fe200078e0209 */
[----:B------:R-:W-:Y:S01]  /*05b0*/  @!P3 PRMT R6, R8, 0x7610, R6 ;  /* 0x000076100806b816 */ /* 0x000fe20000000006 */
[----:B------:R-:W-:-:S04]  /*05c0*/  IMAD.MOV.U32 R3, RZ, RZ, 0x2 ;  /* 0x00000002ff037424 */ /* 0x000fc800078e00ff */
[----:B------:R-:W-:-:S05]  /*05d0*/  IMAD.WIDE.U32 R2, R2, R3, c[0x0][0x178] ;  /* 0x00005e0002027625 */ /* 0x000fca00078e0003 */
[----:B------:R-:W-:Y:S01]  /*05e0*/  STG.E.U16 [R2.64], R6 ;  /* 0x0000000602007986 */ /* 0x000fe2000c101504 */
[----:B------:R-:W-:Y:S05]  /*05f0*/  EXIT ;  /* 0x000000000000794d */ /* 0x000fea0003800000 */
.L_x_4437:
        /* <DEDUP_REMOVED lines=16> */
.L_x_34047:


//--------------------- .text._ZN2at6native29vectorized_elementwise_kernelILi2EZZZNS0_21clamp_max_kernel_cudaERNS_18TensorIteratorBaseERKN3c106ScalarEENKUlvE_clEvENKUlvE7_clEvEUlNS4_8BFloat16EE_St5arrayIPcLm2EEEEviT0_T1_ --------------------------
	.section	.text._ZN2at6native29vectorized_elementwise_kernelILi2EZZZNS0_21clamp_max_kernel_cudaERNS_18TensorIteratorBaseERKN3c106ScalarEENKUlvE_clEvENKUlvE7_clEvEUlNS4_8BFloat16EE_St5arrayIPcLm2EEEEviT0_T1_,"ax",@progbits
	.sectioninfo	@"SHI_REGISTERS=29"
	.align	128
        .global         _ZN2at6native29vectorized_elementwise_kernelILi2EZZZNS0_21clamp_max_kernel_cudaERNS_18TensorIteratorBaseERKN3c106ScalarEENKUlvE_clEvENKUlvE7_clEvEUlNS4_8BFloat16EE_St5arrayIPcLm2EEEEviT0_T1_
        .type           _ZN2at6native29vectorized_elementwise_kernelILi2EZZZNS0_21clamp_max_kernel_cudaERNS_18TensorIteratorBaseERKN3c106ScalarEENKUlvE_clEvENKUlvE7_clEvEUlNS4_8BFloat16EE_St5arrayIPcLm2EEEEviT0_T1_,@function
        .size           _ZN2at6native29vectorized_elementwise_kernelILi2EZZZNS0_21clamp_max_kernel_cudaERNS_18TensorIteratorBaseERKN3c106ScalarEENKUlvE_clEvENKUlvE7_clEvEUlNS4_8BFloat16EE_St5arrayIPcLm2EEEEviT0_T1_,(.L_x_34048 - _ZN2at6native29vectorized_elementwise_kernelILi2EZZZNS0_21clamp_max_kernel_cudaERNS_18TensorIteratorBaseERKN3c106ScalarEENKUlvE_clEvENKUlvE7_clEvEUlNS4_8BFloat16EE_St5arrayIPcLm2EEEEviT0_T1_)
        .other          _ZN2at6native29vectorized_elementwise_kernelILi2EZZZNS0_21clamp_max_kernel_cudaERNS_18TensorIteratorBaseERKN3c106ScalarEENKUlvE_clEvENKUlvE7_clEvEUlNS4_8BFloat16EE_St5arrayIPcLm2EEEEviT0_T1_,@"STO_CUDA_ENTRY STV_DEFAULT"
_ZN2at6native29vectorized_elementwise_kernelILi2EZZZNS0_21clamp_max_kernel_cudaERNS_18TensorIteratorBaseERKN3c106ScalarEENKUlvE_clEvENKUlvE7_clEvEUlNS4_8BFloat16EE_St5arrayIPcLm2EEEEviT0_T1_:
.text._ZN2at6native29vectorized_elementwise_kernelILi2EZZZNS0_21clamp_max_kernel_cudaERNS_18TensorIteratorBaseERKN3c106ScalarEENKUlvE_clEvENKUlvE7_clEvEUlNS4_8BFloat16EE_St5arrayIPcLm2EEEEviT0_T1_:
        /* <DEDUP_REMOVED lines=11> */
[----:B------:R-:W2:Y:S04]  /*00b0*/  LDG.E R4, [R8.64] ;  /* 0x0000000408047981 */ /* 0x000ea8000c1e1900 */
[----:B------:R-:W3:Y:S04]  /*00c0*/  LDG.E R10, [R8.64+0x400] ;  /* 0x00040004080a7981 */ /* 0x000ee8000c1e1900 */
[----:B------:R3:W4:Y:S04]  /*00d0*/  LDG.E R12, [R8.64+0x200] ;  /* 0x00020004080c7981 */ /* 0x000728000c1e1900 */
[----:B------:R3:W5:Y:S01]  /*00e0*/  LDG.E R13, [R8.64+0x600] ;  /* 0x00060004080d7981 */ /* 0x000762000c1e1900 */
[----:B--2---:R-:W-:-:S04]  /*00f0*/  PRMT R2, RZ, 0x5410, R4 ;  /* 0x00005410ff027816 */ /* 0x004fc80000000004 */
[----:B------:R-:W-:-:S13]  /*0100*/  FSETP.GTU.FTZ.AND P1, PT, |R2|, +INF , PT ;  /* 0x7f8000000200780b */ /* 0x000fda0003f3c200 */
[----:B------:R-:W0:Y:S01]  /*0110*/  @!P1 LDC.U16 R7, c[0x0][0x168] ;  /* 0x00005a00ff079b82 */ /* 0x000e220000000400 */
[C---:B------:R-:W-:Y:S02]  /*0120*/  PRMT R6, R4.reuse, 0x7610, R6 ;  /* 0x0000761004067816 */ /* 0x040fe40000000006 */
[----:B------:R-:W-:Y:S02]  /*0130*/  PRMT R4, R4, 0x7632, R4 ;  /* 0x0000763204047816 */ /* 0x000fe40000000004 */
[----:B------:R-:W-:Y:S02]  /*0140*/  @!P1 PRMT R2, RZ, 0x5410, R6 ;  /* 0x00005410ff029816 */ /* 0x000fe40000000006 */
[----:B------:R-:W-:-:S04]  /*0150*/  PRMT R23, RZ, 0x5410, R4 ;  /* 0x00005410ff177816 */ /* 0x000fc80000000004 */
[----:B------:R-:W-:Y:S02]  /*0160*/  FSETP.GTU.FTZ.AND P0, PT, |R23|, +INF , PT ;  /* 0x7f8000001700780b */ /* 0x000fe40003f1c200 */
[----:B---3--:R-:W-:Y:S02]  /*0170*/  PRMT R9, R10, 0x7610, R9 ;  /* 0x000076100a097816 */ /* 0x008fe40000000009 */
[----:B----4-:R-:W-:Y:S02]  /*0180*/  PRMT R11, R12, 0x7610, R11 ;  /* 0x000076100c0b7816 */ /* 0x010fe4000000000b */
[----:B0-----:R-:W-:-:S04]  /*0190*/  @!P1 PRMT R7, RZ, 0x5410, R7 ;  /* 0x00005410ff079816 */ /* 0x001fc80000000007 */
[----:B------:R-:W-:Y:S02]  /*01a0*/  @!P1 FMNMX.FTZ R7, R2, R7, PT ;  /* 0x0000000702079209 */ /* 0x000fe40003810000 */
[----:B------:R-:W-:Y:S02]  /*01b0*/  PRMT R10, R10, 0x7632, R10 ;  /* 0x000076320a0a7816 */ /* 0x000fe4000000000a */
[----:B------:R-:W-:Y:S02]  /*01c0*/  @!P1 F2FP.BF16.PACK_AB R6, RZ, R7 ;  /* 0x00000007ff06923e */ /* 0x000fe400000010ff */
[----:B------:R-:W-:Y:S02]  /*01d0*/  PRMT R12, R12, 0x7632, R12 ;  /* 0x000076320c0c7816 */ /* 0x000fe4000000000c */
[C---:B-----5:R-:W-:Y:S02]  /*01e0*/  PRMT R7, R13.reuse, 0x7610, R7 ;  /* 0x000076100d077816 */ /* 0x060fe40000000007 */
[----:B------:R-:W-:-:S02]  /*01f0*/  PRMT R8, R13, 0x7632, R8 ;  /* 0x000076320d087816 */ /* 0x000fc40000000008 */
[----:B------:R-:W-:Y:S02]  /*0200*/  PRMT R20, RZ, 0x5410, R9 ;  /* 0x00005410ff147816 */ /* 0x000fe40000000009 */
[----:B------:R-:W-:Y:S02]  /*0210*/  PRMT R19, RZ, 0x5410, R10 ;  /* 0x00005410ff137816 */ /* 0x000fe4000000000a */
[----:B------:R-:W-:Y:S02]  /*0220*/  PRMT R24, RZ, 0x5410, R11 ;  /* 0x00005410ff187816 */ /* 0x000fe4000000000b */
[----:B------:R-:W-:Y:S02]  /*0230*/  PRMT R21, RZ, 0x5410, R12 ;  /* 0x00005410ff157816 */ /* 0x000fe4000000000c */
[----:B------:R-:W-:Y:S02]  /*0240*/  PRMT R18, RZ, 0x5410, R8 ;  /* 0x00005410ff127816 */ /* 0x000fe40000000008 */
[----:B------:R-:W-:Y:S01]  /*0250*/  PRMT R17, RZ, 0x5410, R7 ;  /* 0x00005410ff117816 */ /* 0x000fe20000000007 */
[----:B------:R-:W0:Y:S01]  /*0260*/  @!P0 LDC.U16 R26, c[0x0][0x168] ;  /* 0x00005a00ff1a8b82 */ /* 0x000e220000000400 */
[----:B------:R-:W-:-:S02]  /*0270*/  FSETP.GTU.FTZ.AND P3, PT, |R20|, +INF , PT ;  /* 0x7f8000001400780b */ /* 0x000fc40003f7c200 */
[----:B------:R-:W-:Y:S02]  /*0280*/  FSETP.GTU.FTZ.AND P4, PT, |R19|, +INF , PT ;  /* 0x7f8000001300780b */ /* 0x000fe40003f9c200 */
[----:B------:R-:W-:Y:S02]  /*0290*/  FSETP.GTU.FTZ.AND P1, PT, |R24|, +INF , PT ;  /* 0x7f8000001800780b */ /* 0x000fe40003f3c200 */
[----:B------:R-:W-:Y:S02]  /*02a0*/  FSETP.GTU.FTZ.AND P2, PT, |R21|, +INF , PT ;  /* 0x7f8000001500780b */ /* 0x000fe40003f5c200 */
[----:B------:R-:W-:Y:S02]  /*02b0*/  FSETP.GTU.FTZ.AND P6, PT, |R18|, +INF , PT ;  /* 0x7f8000001200780b */ /* 0x000fe40003fdc200 */
[----:B------:R-:W-:-:S03]  /*02c0*/  FSETP.GTU.FTZ.AND P5, PT, |R17|, +INF , PT ;  /* 0x7f8000001100780b */ /* 0x000fc60003fbc200 */
[----:B------:R-:W1:Y:S08]  /*02d0*/  @!P3 LDC.U16 R16, c[0x0][0x168] ;  /* 0x00005a00ff10bb82 */ /* 0x000e700000000400 */
[----:B------:R-:W2:Y:S08]  /*02e0*/  @!P4 LDC.U16 R15, c[0x0][0x168] ;  /* 0x00005a00ff0fcb82 */ /* 0x000eb00000000400 */
[----:B------:R-:W3:Y:S08]  /*02f0*/  @!P1 LDC.U16 R25, c[0x0][0x168] ;  /* 0x00005a00ff199b82 */ /* 0x000ef00000000400 */
[----:B------:R-:W4:Y:S08]  /*0300*/  @!P2 LDC.U16 R22, c[0x0][0x168] ;  /* 0x00005a00ff16ab82 */ /* 0x000f300000000400 */
[----:B------:R-:W5:Y:S08]  /*0310*/  @!P6 LDC.U16 R14, c[0x0][0x168] ;  /* 0x00005a00ff0eeb82 */ /* 0x000f700000000400 */
[----:B------:R-:W5:Y:S01]  /*0320*/  @!P5 LDC.U16 R13, c[0x0][0x168] ;  /* 0x00005a00ff0ddb82 */ /* 0x000f620000000400 */
[----:B------:R-:W-:Y:S01]  /*0330*/  IMAD.WIDE.U32 R2, R0, R3, c[0x0][0x178] ;  /* 0x00005e0000027625 */ /* 0x000fe200078e0003 */
[----:B0-----:R-:W-:-:S04]  /*0340*/  @!P0 PRMT R0, RZ, 0x5410, R26 ;  /* 0x00005410ff008816 */ /* 0x001fc8000000001a */
[----:B------:R-:W-:-:S04]  /*0350*/  @!P0 FMNMX.FTZ R0, R0, R23, PT ;  /* 0x0000001700008209 */ /* 0x000fc80003810000 */
[----:B------:R-:W-:Y:S01]  /*0360*/  @!P0 F2FP.BF16.PACK_AB R4, RZ, R0 ;  /* 0x00000000ff04823e */ /* 0x000fe200000010ff */
[----:B------:R-:W-:Y:S01]  /*0370*/  IMAD.WIDE R2, R5, 0x4, R2 ;  /* 0x0000000405027825 */ /* 0x000fe200078e0202 */
[----:B-1----:R-:W-:Y:S02]  /*0380*/  @!P3 PRMT R5, RZ, 0x5410, R16 ;  /* 0x00005410ff05b816 */ /* 0x002fe40000000010 */
[----:B------:R-:W-:Y:S02]  /*0390*/  PRMT R23, R6, 0x5410, R4 ;  /* 0x0000541006177816 */ /* 0x000fe40000000004 */
[----:B--2---:R-:W-:Y:S02]  /*03a0*/  @!P4 PRMT R6, RZ, 0x5410, R15 ;  /* 0x00005410ff06c816 */ /* 0x004fe4000000000f */
[----:B---3--:R-:W-:Y:S02]  /*03b0*/  @!P1 PRMT R25, RZ, 0x5410, R25 ;  /* 0x00005410ff199816 */ /* 0x008fe40000000019 */
[----:B----4-:R-:W-:-:S02]  /*03c0*/  @!P2 PRMT R4, RZ, 0x5410, R22 ;  /* 0x00005410ff04a816 */ /* 0x010fc40000000016 */
[----:B-----5:R-:W-:Y:S02]  /*03d0*/  @!P6 PRMT R15, RZ, 0x5410, R14 ;  /* 0x00005410ff0fe816 */ /* 0x020fe4000000000e */
[----:B------:R-:W-:Y:S02]  /*03e0*/  @!P5 PRMT R16, RZ, 0x5410, R13 ;  /* 0x00005410ff10d816 */ /* 0x000fe4000000000d */
[----:B------:R-:W-:Y:S02]  /*03f0*/  @!P1 FMNMX.FTZ R0, R25, R24, PT ;  /* 0x0000001819009209 */ /* 0x000fe40003810000 */
[----:B------:R-:W-:Y:S02]  /*0400*/  @!P2 FMNMX.FTZ R4, R4, R21, PT ;  /* 0x000000150404a209 */ /* 0x000fe40003810000 */
[----:B------:R-:W-:Y:S02]  /*0410*/  @!P3 FMNMX.FTZ R5, R5, R20, PT ;  /* 0x000000140505b209 */ /* 0x000fe40003810000 */
[----:B------:R-:W-:-:S02]  /*0420*/  @!P4 FMNMX.FTZ R6, R6, R19, PT ;  /* 0x000000130606c209 */ /* 0x000fc40003810000 */
[----:B------:R-:W-:Y:S02]  /*0430*/  @!P6 FMNMX.FTZ R14, R15, R18, PT ;  /* 0x000000120f0ee209 */ /* 0x000fe40003810000 */
[----:B------:R-:W-:Y:S02]  /*0440*/  @!P5 FMNMX.FTZ R13, R16, R17, PT ;  /* 0x00000011100dd209 */ /* 0x000fe40003810000 */
[----:B------:R-:W-:Y:S02]  /*0450*/  @!P1 F2FP.BF16.PACK_AB R11, RZ, R0 ;  /* 0x00000000ff0b923e */ /* 0x000fe400000010ff */
[----:B------:R-:W-:Y:S02]  /*0460*/  @!P2 F2FP.BF16.PACK_AB R12, RZ, R4 ;  /* 0x00000004ff0ca23e */ /* 0x000fe400000010ff */
[----:B------:R-:W-:Y:S02]  /*0470*/  @!P3 F2FP.BF16.PACK_AB R9, RZ, R5 ;  /* 0x00000005ff09b23e */ /* 0x000fe400000010ff */
[----:B------:R-:W-:-:S02]  /*0480*/  @!P4 F2FP.BF16.PACK_AB R10, RZ, R6 ;  /* 0x00000006ff0ac23e */ /* 0x000fc400000010ff */
[----:B------:R-:W-:Y:S02]  /*0490*/  @!P6 F2FP.BF16.PACK_AB R8, RZ, R14 ;  /* 0x0000000eff08e23e */ /* 0x000fe400000010ff */
[----:B------:R-:W-:Y:S02]  /*04a0*/  @!P5 F2FP.BF16.PACK_AB R7, RZ, R13 ;  /* 0x0000000dff07d23e */ /* 0x000fe400000010ff */
[----:B------:R-:W-:Y:S02]  /*04b0*/  PRMT R11, R11, 0x5410, R12 ;  /* 0x000054100b0b7816 */ /* 0x000fe4000000000c */
[----:B------:R-:W-:Y:S02]  /*04c0*/  PRMT R9, R9, 0x5410, R10 ;  /* 0x0000541009097816 */ /* 0x000fe4000000000a */
[----:B------:R-:W-:Y:S01]  /*04d0*/  PRMT R7, R7, 0x5410, R8 ;  /* 0x0000541007077816 */ /* 0x000fe20000000008 */
[----:B------:R-:W-:Y:S04]  /*04e0*/  STG.E [R2.64], R23 ;  /* 0x0000001702007986 */ /* 0x000fe8000c101904 */
[----:B------:R-:W-:Y:S04]  /*04f0*/  STG.E [R2.64+0x200], R11 ;  /* 0x0002000b02007986 */ /* 0x000fe8000c101904 */
[----:B------:R-:W-:Y:S04]  /*0500*/  STG.E [R2.64+0x400], R9 ;  /* 0x0004000902007986 */ /* 0x000fe8000c101904 */
[----:B------:R-:W-:Y:S01]  /*0510*/  STG.E [R2.64+0x600], R7 ;  /* 0x0006000702007986 */ /* 0x000fe2000c101904 */
[----:B------:R-:W-:Y:S05]  /*0520*/  EXIT ;  /* 0x000000000000794d */ /* 0x000fea0003800000 */
.L_x_4438:
[----:B------:R-:W0:Y:S01]  /*0530*/  S2R R13, SR_TID.X ;  /* 0x00000000000d7919 */ /* 0x000e220000002100 */
[----:B------:R-:W-:-:S02]  /*0540*/  PRMT R5, RZ, 0x7610, R5 ;  /* 0x00007610ff057816 */ /* 0x000fc40000000005 */
[----:B0-----:R-:W-:Y:S01]  /*0550*/  ISETP.GE.AND P5, PT, R13, R4, PT ;  /* 0x000000040d00720c */ /* 0x001fe20003fa6270 */
[----:B------:R-:W-:-:S12]  /*0560*/  IMAD.MOV.U32 R3, RZ, RZ, R13 ;  /* 0x000000ffff037224 */ /* 0x000fd800078e000d */
[----:B------:R-:W-:Y:S01]  /*0570*/  @!P5 IMAD.IADD R2, R0, 0x1, R3 ;  /* 0x000000010002d824 */ /* 0x000fe200078e0203 */
[----:B------:R-:W-:-:S04]  /*0580*/  @!P5 IADD3 R3, R3, 0x80, RZ ;  /* 0x000000800303d810 */ /* 0x000fc80007ffe0ff */
[----:B------:R-:W-:-:S13]  /*0590*/  ISETP.GE.AND P0, PT, R3, R4, PT ;  /* 0x000000040300720c */ /* 0x000fda0003f06270 */
[----:B------:R-:W-:Y:S02]  /*05a0*/  @!P0 IMAD.IADD R8, R0, 0x1, R3 ;  /* 0x0000000100088824 */ /* 0x000fe400078e0203 */
[----:B------:R-:W-:Y:S01]  /*05b0*/  @!P0 IMAD.MOV.U32 R9, RZ, RZ, 0x2 ;  /* 0x00000002ff098424 */ /* 0x000fe200078e00ff */
[----:B------:R-:W-:-:S03]  /*05c0*/  @!P0 IADD3 R3, R3, 0x80, RZ ;  /* 0x0000008003038810 */ /* 0x000fc60007ffe0ff */
[----:B------:R-:W-:-:S05]  /*05d0*/  @!P0 IMAD.WIDE.U32 R8, R8, R9, c[0x0][0x180] ;  /* 0x0000600008088625 */ /* 0x000fca00078e0009 */
[----:B------:R0:W5:Y:S01]  /*05e0*/  @!P0 LDG.E.U16 R5, [R8.64] ;  /* 0x0000000408058981 */ /* 0x000162000c1e1500 */
[----:B------:R-:W-:Y:S01]  /*05f0*/  ISETP.GE.AND P0, PT, R3, R4, PT ;  /* 0x000000040300720c */ /* 0x000fe20003f06270 */
[----:B------:R-:W-:Y:S01]  /*0600*/  BSSY B0, `(.L_x_4439) ;  /* 0x000000e000007945 */ /* 0x000fe20003800000 */
[----:B------:R-:W-:Y:S02]  /*0610*/  PRMT R6, RZ, 0x7610, R6 ;  /* 0x00007610ff067816 */ /* 0x000fe40000000006 */
[----:B------:R-:W-:-:S09]  /*0620*/  PRMT R7, RZ, 0x7610, R7 ;  /* 0x00007610ff077816 */ /* 0x000fd20000000007 */
[----:B------:R-:W-:Y:S05]  /*0630*/  @P0 BRA `(.L_x_4440) ;  /* 0x000000a000000947 */ /* 0x000fea0003800000 */
[----:B0-----:R-:W-:Y:S01]  /*0640*/  IMAD.IADD R8, R0, 0x1, R3 ;  /* 0x0000000100087824 */ /* 0x001fe200078e0203 */
[----:B------:R-:W-:Y:S01]  /*0650*/  IADD3 R3, R3, 0x80, RZ ;  /* 0x0000008003037810 */ /* 0x000fe20007ffe0ff */
[----:B------:R-:W-:-:S03]  /*0660*/  IMAD.MOV.U32 R11, RZ, RZ, 0x2 ;  /* 0x00000002ff0b7424 */ /* 0x000fc600078e00ff */
[----:B------:R-:W-:Y:S01]  /*0670*/  ISETP.GE.AND P0, PT, R3, R4, PT ;  /* 0x000000040300720c */ /* 0x000fe20003f06270 */
[----:B------:R-:W-:-:S05]  /*0680*/  IMAD.WIDE.U32 R8, R8, R11, c[0x0][0x180] ;  /* 0x0000600008087625 */ /* 0x000fca00078e000b */
[----:B------:R0:W5:Y:S07]  /*0690*/  LDG.E.U16 R7, [R8.64] ;  /* 0x0000000408077981 */ /* 0x00016e000c1e1500 */
[----:B------:R-:W-:-:S04]  /*06a0*/  @!P0 IMAD.IADD R10, R0, 0x1, R3 ;  /* 0x00000001000a8824 */ /* 0x000fc800078e0203 */
[----:B------:R-:W-:-:S05]  /*06b0*/  @!P0 IMAD.WIDE.U32 R10, R10, R11, c[0x0][0x180] ;  /* 0x000060000a0a8625 */ /* 0x000fca00078e000b */
[----:B------:R0:W5:Y:S01]  /*06c0*/  @!P0 LDG.E.U16 R6, [R10.64] ;  /* 0x000000040a068981 */ /* 0x000162000c1e1500 */
[----:B------:R-:W-:-:S03]  /*06d0*/  @!P0 IADD3 R3, R3, 0x80, RZ ;  /* 0x0000008003038810 */ /* 0x000fc60007ffe0ff */
.L_x_4440:
[----:B0-----:R-:W-:Y:S05]  /*06e0*/  BSYNC B0 ;  /* 0x0000000000007941 */ /* 0x001fea0003800000 */
.L_x_4439:
[----:B------:R-:W-:Y:S01]  /*06f0*/  ISETP.GE.AND P0, PT, R3, R4, PT ;  /* 0x000000040300720c */ /* 0x000fe20003f06270 */
[----:B------:R-:W-:Y:S01]  /*0700*/  BSSY B0, `(.L_x_4441) ;  /* 0x000000e000007945 */ /* 0x000fe20003800000 */
[----:B------:R-:W-:Y:S02]  /*0710*/  PRMT R8, RZ, 0x7610, R8 ;  /* 0x00007610ff087816 */ /* 0x000fe40000000008 */
[----:B------:R-:W-:-:S09]  /*0720*/  PRMT R9, RZ, 0x7610, R9 ;  /* 0x00007610ff097816 */ /* 0x000fd20000000009 */
[----:B------:R-:W-:Y:S05]  /*0730*/  @P0 BRA `(.L_x_4442) ;  /* 0x000000a000000947 */ /* 0x000fea0003800000 */
[----:B------:R-:W-:Y:S01]  /*0740*/  IMAD.IADD R10, R0, 0x1, R3 ;  /* 0x00000001000a7824 */ /* 0x000fe200078e0203 */
        /* <DEDUP_REMOVED lines=9> */
.L_x_4442:
[----:B------:R-:W-:Y:S05]  /*07e0*/  BSYNC B0 ;  /* 0x0000000000007941 */ /* 0x000fea0003800000 */
.L_x_4441:
[----:B------:R-:W-:Y:S01]  /*07f0*/  ISETP.GE.AND P1, PT, R3, R4, PT ;  /* 0x000000040300720c */ /* 0x000fe20003f26270 */
[----:B0-----:R-:W-:Y:S01]  /*0800*/  @!P5 IMAD.MOV.U32 R15, RZ, RZ, 0x2 ;  /* 0x00000002ff0fd424 */ /* 0x001fe200078e00ff */
[----:B------:R-:W-:-:S03]  /*0810*/  PRMT R11, RZ, 0x7610, R11 ;  /* 0x00007610ff0b7816 */ /* 0x000fc6000000000b */
[----:B------:R-:W-:-:S05]  /*0820*/  @!P5 IMAD.WIDE.U32 R14, R2, R15, c[0x0][0x180] ;  /* 0x00006000020ed625 */ /* 0x000fca00078e000f */
[----:B------:R0:W2:Y:S03]  /*0830*/  @!P5 LDG.E.U16 R11, [R14.64] ;  /* 0x000000040e0bd981 */ /* 0x0000a6000c1e1500 */
[----:B------:R-:W-:Y:S01]  /*0840*/  @!P1 IMAD.IADD R2, R0, 0x1, R3 ;  /* 0x0000000100029824 */ /* 0x000fe200078e0203 */
[----:B------:R-:W-:-:S04]  /*0850*/  @!P1 IADD3 R3, R3, 0x80, RZ ;  /* 0x0000008003039810 */ /* 0x000fc80007ffe0ff */
[----:B------:R-:W-:Y:S01]  /*0860*/  ISETP.GE.AND P0, PT, R3, R4, PT ;  /* 0x000000040300720c */ /* 0x000fe20003f06270 */
[----:B------:R-:W-:Y:S01]  /*0870*/  @!P1 IMAD.MOV.U32 R17, RZ, RZ, 0x2 ;  /* 0x00000002ff119424 */ /* 0x000fe200078e00ff */
[----:B------:R-:W-:Y:S02]  /*0880*/  PRMT R10, RZ, 0x7610, R10 ;  /* 0x00007610ff0a7816 */ /* 0x000fe4000000000a */
[----:B------:R-:W-:-:S09]  /*0890*/  PRMT R12, RZ, 0x7610, R12 ;  /* 0x00007610ff0c7816 */ /* 0x000fd2000000000c */
[----:B------:R-:W-:Y:S02]  /*08a0*/  @!P0 IMAD.IADD R16, R0, 0x1, R3 ;  /* 0x0000000100108824 */ /* 0x000fe400078e0203 */
[----:B------:R-:W-:Y:S02]  /*08b0*/  @!P0 IMAD.MOV.U32 R19, RZ, RZ, 0x2 ;  /* 0x00000002ff138424 */ /* 0x000fe400078e00ff */
[----:B------:R-:W-:-:S04]  /*08c0*/  @!P1 IMAD.WIDE.U32 R2, R2, R17, c[0x0][0x180] ;  /* 0x0000600002029625 */ /* 0x000fc800078e0011 */
[----:B------:R-:W-:Y:S01]  /*08d0*/  @!P0 IMAD.WIDE.U32 R16, R16, R19, c[0x0][0x180] ;  /* 0x0000600010108625 */ /* 0x000fe200078e0013 */
[----:B------:R1:W3:Y:S04]  /*08e0*/  @!P1 LDG.E.U16 R10, [R2.64] ;  /* 0x00000004020a9981 */ /* 0x0002e8000c1e1500 */
[----:B------:R4:W3:Y:S01]  /*08f0*/  @!P0 LDG.E.U16 R12, [R16.64] ;  /* 0x00000004100c8981 */ /* 0x0008e2000c1e1500 */
[----:B0-----:R-:W-:Y:S02]  /*0900*/  IADD3 R15, R13, 0x80, RZ ;  /* 0x000000800d0f7810 */ /* 0x001fe40007ffe0ff */
[----:B-1---5:R-:W-:-:S04]  /*0910*/  PRMT R2, RZ, 0x5410, R5 ;  /* 0x00005410ff027816 */ /* 0x022fc80000000005 */
[----:B------:R-:W-:-:S04]  /*0920*/  FSETP.GTU.FTZ.AND P0, PT, |R2|, +INF , PT ;  /* 0x7f8000000200780b */ /* 0x000fc80003f1c200 */
[----:B------:R-:W-:Y:S02]  /*0930*/  ISETP.GE.OR P0, PT, R15, R4, P0 ;  /* 0x000000040f00720c */ /* 0x000fe40000706670 */
[----:B------:R-:W-:Y:S02]  /*0940*/  PRMT R14, RZ, 0x5410, R7 ;  /* 0x00005410ff0e7816 */ /* 0x000fe40000000007 */
[----:B------:R-:W-:Y:S02]  /*0950*/  IADD3 R15, R13, 0x100, RZ ;  /* 0x000001000d0f7810 */ /* 0x000fe40007ffe0ff */
[----:B------:R-:W-:-:S07]  /*0960*/  FSETP.GTU.FTZ.AND P4, PT, |R14|, +INF , PT ;  /* 0x7f8000000e00780b */ /* 0x000fce0003f9c200 */
[----:B------:R-:W0:Y:S01]  /*0970*/  @!P0 LDC.U16 R18, c[0x0][0x168] ;  /* 0x00005a00ff128b82 */ /* 0x000e220000000400 */
[----:B------:R-:W-:-:S13]  /*0980*/  ISETP.GE.OR P4, PT, R15, R4, P4 ;  /* 0x000000040f00720c */ /* 0x000fda0002786670 */
[----:B----4-:R-:W1:Y:S01]  /*0990*/  @!P4 LDC.U16 R16, c[0x0][0x168] ;  /* 0x00005a00ff10cb82 */ /* 0x010e620000000400 */
[----:B0-----:R-:W-:-:S04]  /*09a0*/  @!P0 PRMT R3, RZ, 0x5410, R18 ;  /* 0x00005410ff038816 */ /* 0x001fc80000000012 */
[----:B------:R-:W-:-:S04]  /*09b0*/  @!P0 FMNMX.FTZ R2, R2, R3, PT ;  /* 0x0000000302028209 */ /* 0x000fc80003810000 */
[----:B------:R-:W-:Y:S02]  /*09c0*/  @!P0 F2FP.BF16.PACK_AB R17, RZ, R2 ;  /* 0x00000002ff11823e */ /* 0x000fe400000010ff */
[----:B------:R-:W-:Y:S02]  /*09d0*/  PRMT R2, RZ, 0x5410, R6 ;  /* 0x00005410ff027816 */ /* 0x000fe40000000006 */
[----:B------:R-:W-:Y:S02]  /*09e0*/  IADD3 R15, R13, 0x180, RZ ;  /* 0x000001800d0f7810 */ /* 0x000fe40007ffe0ff */
[----:B------:R-:W-:-:S04]  /*09f0*/  FSETP.GTU.FTZ.AND P3, PT, |R2|, +INF , PT ;  /* 0x7f8000000200780b */ /* 0x000fc80003f7c200 */
[----:B------:R-:W-:Y:S02]  /*0a00*/  ISETP.GE.OR P3, PT, R15, R4, P3 ;  /* 0x000000040f00720c */ /* 0x000fe40001f66670 */
[----:B-1----:R-:W-:-:S04]  /*0a10*/  @!P4 PRMT R15, RZ, 0x5410, R16 ;  /* 0x00005410ff0fc816 */ /* 0x002fc80000000010 */
[----:B------:R-:W-:Y:S02]  /*0a20*/  @!P4 FMNMX.FTZ R16, R14, R15, PT ;  /* 0x0000000f0e10c209 */ /* 0x000fe40003810000 */
[----:B------:R-:W-:Y:S02]  /*0a30*/  PRMT R15, RZ, 0x5410, R9 ;  /* 0x00005410ff0f7816 */ /* 0x000fe40000000009 */
[----:B------:R-:W-:Y:S02]  /*0a40*/  @!P0 PRMT R5, R17, 0x7610, R5 ;  /* 0x0000761011058816 */ /* 0x000fe40000000005 */
[----:B------:R-:W-:Y:S02]  /*0a50*/  IADD3 R17, R13, 0x200, RZ ;  /* 0x000002000d117810 */ /* 0x000fe40007ffe0ff */
[----:B------:R-:W-:Y:S02]  /*0a60*/  PRMT R14, RZ, 0x5410, R8 ;  /* 0x00005410ff0e7816 */ /* 0x000fe40000000008 */
[----:B------:R-:W-:-:S02]  /*0a70*/  FSETP.GTU.FTZ.AND P0, PT, |R15|, +INF , PT ;  /* 0x7f8000000f00780b */ /* 0x000fc40003f1c200 */
[----:B------:R-:W-:Y:S01]  /*0a80*/  @!P4 F2FP.BF16.PACK_AB R16, RZ, R16 ;  /* 0x00000010ff10c23e */ /* 0x000fe200000010ff */
[----:B------:R-:W0:Y:S01]  /*0a90*/  @!P3 LDC.U16 R23, c[0x0][0x168] ;  /* 0x00005a00ff17bb82 */ /* 0x000e220000000400 */
[----:B------:R-:W-:Y:S02]  /*0aa0*/  IADD3 R19, R13, 0x280, RZ ;  /* 0x000002800d137810 */ /* 0x000fe40007ffe0ff */
[----:B------:R-:W-:Y:S02]  /*0ab0*/  FSETP.GTU.FTZ.AND P2, PT, |R14|, +INF , PT ;  /* 0x7f8000000e00780b */ /* 0x000fe40003f5c200 */
[-C--:B------:R-:W-:Y:S02]  /*0ac0*/  ISETP.GE.OR P0, PT, R17, R4.reuse, P0 ;  /* 0x000000041100720c */ /* 0x080fe40000706670 */
[----:B------:R-:W-:Y:S02]  /*0ad0*/  @!P4 PRMT R7, R16, 0x7610, R7 ;  /* 0x000076101007c816 */ /* 0x000fe40000000007 */
[----:B------:R-:W-:-:S02]  /*0ae0*/  ISETP.GE.OR P2, PT, R19, R4, P2 ;  /* 0x000000041300720c */ /* 0x000fc40001746670 */
[C---:B------:R-:W-:Y:S02]  /*0af0*/  IADD3 R19, R13.reuse, 0x300, RZ ;  /* 0x000003000d137810 */ /* 0x040fe40007ffe0ff */
[----:B------:R-:W-:-:S09]  /*0b00*/  IADD3 R21, R13, 0x380, RZ ;  /* 0x000003800d157810 */ /* 0x000fd20007ffe0ff */
[----:B------:R-:W1:Y:S01]  /*0b10*/  @!P2 LDC.U16 R20, c[0x0][0x168] ;  /* 0x00005a00ff14ab82 */ /* 0x000e620000000400 */
[----:B0-----:R-:W-:-:S04]  /*0b20*/  @!P3 PRMT R23, RZ, 0x5410, R23 ;  /* 0x00005410ff17b816 */ /* 0x001fc80000000017 */
[----:B------:R-:W-:Y:S01]  /*0b30*/  @!P3 FMNMX.FTZ R2, R2, R23, PT ;  /* 0x000000170202b209 */ /* 0x000fe20003810000 */
[----:B------:R-:W-:Y:S01]  /*0b40*/  BSSY B0, `(.L_x_4443) ;  /* 0x0000055000007945 */ /* 0x000fe20003800000 */
[----:B------:R-:W-:Y:S01]  /*0b50*/  BSSY B1, `(.L_x_4444) ;  /* 0x000004d000017945 */ /* 0x000fe20003800000 */
[----:B--2---:R-:W-:-:S04]  /*0b60*/  PRMT R3, RZ, 0x5410, R11 ;  /* 0x00005410ff037816 */ /* 0x004fc8000000000b */
[----:B------:R-:W-:-:S04]  /*0b70*/  FSETP.GTU.FTZ.AND P1, PT, |R3|, +INF , PT ;  /* 0x7f8000000300780b */ /* 0x000fc80003f3c200 */
[----:B------:R-:W-:-:S13]  /*0b80*/  ISETP.GE.OR P1, PT, R13, R4, P1 ;  /* 0x000000040d00720c */ /* 0x000fda0000f26670 */
[----:B------:R-:W0:Y:S01]  /*0b90*/  @!P1 LDC.U16 R18, c[0x0][0x168] ;  /* 0x00005a00ff129b82 */ /* 0x000e220000000400 */
[----:B---3--:R-:W-:Y:S02]  /*0ba0*/  PRMT R17, RZ, 0x5410, R10 ;  /* 0x00005410ff117816 */ /* 0x008fe4000000000a */
[----:B------:R-:W-:Y:S02]  /*0bb0*/  PRMT R16, RZ, 0x5410, R12 ;  /* 0x00005410ff107816 */ /* 0x000fe4000000000c */
[----:B------:R-:W-:Y:S02]  /*0bc0*/  FSETP.GTU.FTZ.AND P4, PT, |R17|, +INF , PT ;  /* 0x7f8000001100780b */ /* 0x000fe40003f9c200 */
[----:B------:R-:W-:Y:S02]  /*0bd0*/  FSETP.GTU.FTZ.AND P6, PT, |R16|, +INF , PT ;  /* 0x7f8000001000780b */ /* 0x000fe40003fdc200 */
[-C--:B------:R-:W-:Y:S02]  /*0be0*/  ISETP.GE.OR P4, PT, R19, R4.reuse, P4 ;  /* 0x000000041300720c */ /* 0x080fe40002786670 */
[----:B------:R-:W-:-:S02]  /*0bf0*/  ISETP.GE.OR P6, PT, R21, R4, P6 ;  /* 0x000000041500720c */ /* 0x000fc400037c6670 */
[----:B------:R-:W2:Y:S01]  /*0c00*/  @!P0 LDC.U16 R21, c[0x0][0x168] ;  /* 0x00005a00ff158b82 */ /* 0x000ea20000000400 */
[----:B0-----:R-:W-:-:S04]  /*0c10*/  @!P1 PRMT R22, RZ, 0x5410, R18 ;  /* 0x00005410ff169816 */ /* 0x001fc80000000012 */
[----:B------:R-:W-:-:S04]  /*0c20*/  @!P1 FMNMX.FTZ R3, R3, R22, PT ;  /* 0x0000001603039209 */ /* 0x000fc80003810000 */
[----:B------:R-:W0:Y:S01]  /*0c30*/  @!P4 LDC.U16 R19, c[0x0][0x168] ;  /* 0x00005a00ff13cb82 */ /* 0x000e220000000400 */
[----:B------:R-:W-:-:S07]  /*0c40*/  @!P1 F2FP.BF16.PACK_AB R23, RZ, R3 ;  /* 0x00000003ff17923e */ /* 0x000fce00000010ff */
[----:B------:R-:W3:Y:S01]  /*0c50*/  @!P6 LDC.U16 R18, c[0x0][0x168] ;  /* 0x00005a00ff12eb82 */ /* 0x000ee20000000400 */
[----:B------:R-:W-:Y:S02]  /*0c60*/  @!P5 IMAD.IADD R3, R0, 0x1, R13 ;  /* 0x000000010003d824 */ /* 0x000fe400078e020d */
[----:B------:R-:W-:Y:S01]  /*0c70*/  @!P5 IMAD.MOV.U32 R22, RZ, RZ, 0x2 ;  /* 0x00000002ff16d424 */ /* 0x000fe200078e00ff */
[----:B------:R-:W-:Y:S02]  /*0c80*/  @!P1 PRMT R11, R23, 0x7610, R11 ;  /* 0x00007610170b9816 */ /* 0x000fe4000000000b */
[----:B------:R-:W-:Y:S01]  /*0c90*/  @!P3 F2FP.BF16.PACK_AB R23, RZ, R2 ;  /* 0x00000002ff17b23e */ /* 0x000fe200000010ff */
[----:B------:R-:W-:Y:S01]  /*0ca0*/  @!P5 IMAD.WIDE.U32 R2, R3, R22, c[0x0][0x178] ;  /* 0x00005e000302d625 */ /* 0x000fe200078e0016 */
[----:B------:R-:W-:-:S04]  /*0cb0*/  @!P5 IADD3 R13, R13, 0x80, RZ ;  /* 0x000000800d0dd810 */ /* 0x000fc80007ffe0ff */
[----:B------:R2:W-:Y:S01]  /*0cc0*/  @!P5 STG.E.U16 [R2.64], R11 ;  /* 0x0000000b0200d986 */ /* 0x0005e2000c101504 */
[----:B------:R-:W-:Y:S02]  /*0cd0*/  ISETP.GE.AND P1, PT, R13, R4, PT ;  /* 0x000000040d00720c */ /* 0x000fe40003f26270 */
[----:B--2---:R-:W-:Y:S02]  /*0ce0*/  @!P0 PRMT R2, RZ, 0x5410, R21 ;  /* 0x00005410ff028816 */ /* 0x004fe40000000015 */
[----:B-1----:R-:W-:Y:S02]  /*0cf0*/  @!P2 PRMT R3, RZ, 0x5410, R20 ;  /* 0x00005410ff03a816 */ /* 0x002fe40000000014 */
[----:B------:R-:W-:Y:S02]  /*0d00*/  @!P0 FMNMX.FTZ R15, R15, R2, PT ;  /* 0x000000020f0f8209 */ /* 0x000fe40003810000 */
[----:B------:R-:W-:Y:S02]  /*0d10*/  @!P2 FMNMX.FTZ R14, R14, R3, PT ;  /* 0x000000030e0ea209 */ /* 0x000fe40003810000 */
[----:B0-----:R-:W-:-:S02]  /*0d20*/  @!P4 PRMT R2, RZ, 0x5410, R19 ;  /* 0x00005410ff02c816 */ /* 0x001fc40000000013 */
[----:B---3--:R-:W-:Y:S02]  /*0d30*/  @!P6 PRMT R3, RZ, 0x5410, R18 ;  /* 0x00005410ff03e816 */ /* 0x008fe40000000012 */
[----:B------:R-:W-:Y:S02]  /*0d40*/  @!P4 FMNMX.FTZ R17, R17, R2, PT ;  /* 0x000000021111c209 */ /* 0x000fe40003810000 */
[----:B------:R-:W-:Y:S02]  /*0d50*/  @!P6 FMNMX.FTZ R16, R16, R3, PT ;  /* 0x000000031010e209 */ /* 0x000fe40003810000 */
[----:B------:R-:W-:Y:S02]  /*0d60*/  @!P0 F2FP.BF16.PACK_AB R15, RZ, R15 ;  /* 0x0000000fff0f823e */ /* 0x000fe400000010ff */
[----:B------:R-:W-:Y:S02]  /*0d70*/  @!P2 F2FP.BF16.PACK_AB R14, RZ, R14 ;  /* 0x0000000eff0ea23e */ /* 0x000fe400000010ff */
[----:B------:R-:W-:-:S02]  /*0d80*/  @!P4 F2FP.BF16.PACK_AB R17, RZ, R17 ;  /* 0x00000011ff11c23e */ /* 0x000fc400000010ff */
[----:B------:R-:W-:Y:S02]  /*0d90*/  @!P6 F2FP.BF16.PACK_AB R16, RZ, R16 ;  /* 0x00000010ff10e23e */ /* 0x000fe400000010ff */
[----:B------:R-:W-:Y:S02]  /*0da0*/  @!P3 PRMT R6, R23, 0x7610, R6 ;  /* 0x000076101706b816 */ /* 0x000fe40000000006 */
[----:B------:R-:W-:Y:S02]  /*0db0*/  @!P0 PRMT R9, R15, 0x7610, R9 ;  /* 0x000076100f098816 */ /* 0x000fe40000000009 */
[----:B------:R-:W-:Y:S02]  /*0dc0*/  @!P2 PRMT R8, R14, 0x7610, R8 ;  /* 0x000076100e08a816 */ /* 0x000fe40000000008 */
[----:B------:R-:W-:Y:S02]  /*0dd0*/  @!P4 PRMT R10, R17, 0x7610, R10 ;  /* 0x00007610110ac816 */ /* 0x000fe4000000000a */
[----:B------:R-:W-:Y:S01]  /*0de0*/  @!P6 PRMT R12, R16, 0x7610, R12 ;  /* 0x00007610100ce816 */ /* 0x000fe2000000000c */
[----:B------:R-:W-:Y:S05]  /*0df0*/  @P1 BRA `(.L_x_4445) ;  /* 0x000000c000001947 */ /* 0x000fea0003800000 */
[----:B------:R-:W-:Y:S01]  /*0e00*/  IMAD.IADD R2, R0, 0x1, R13 ;  /* 0x0000000100027824 */ /* 0x000fe200078e020d */
        /* <DEDUP_REMOVED lines=11> */
.L_x_4445:
[----:B------:R-:W-:-:S13]  /*0ec0*/  ISETP.GE.AND P0, PT, R13, R4, PT ;  /* 0x000000040d00720c */ /* 0x000fda0003f06270 */
[----:B------:R-:W-:Y:S05]  /*0ed0*/  @P0 BRA `(.L_x_4447) ;  /* 0x000000c000000947 */ /* 0x000fea0003800000 */
[----:B0-----:R-:W-:Y:S01]  /*0ee0*/  IMAD.IADD R2, R0, 0x1, R13 ;  /* 0x0000000100027824 */ /* 0x001fe200078e020d */
[----:B------:R-:W-:Y:S01]  /*0ef0*/  IADD3 R13, R13, 0x80, RZ ;  /* 0x000000800d0d7810 */ /* 0x000fe20007ffe0ff */
[----:B------:R-:W-:-:S04]  /*0f00*/  IMAD.MOV.U32 R3, RZ, RZ, 0x2 ;  /* 0x00000002ff037424 */ /* 0x000fc800078e00ff */
[----:B------:R-:W-:-:S05]  /*0f10*/  IMAD.WIDE.U32 R2, R2, R3, c[0x0][0x178] ;  /* 0x00005e0002027625 */ /* 0x000fca00078e0003 */
[----:B------:R0:W-:Y:S02]  /*0f20*/  STG.E.U16 [R2.64], R6 ;  /* 0x0000000602007986 */ /* 0x0001e4000c101504 */
.L_x_4446:
[----:B------:R-:W-:-:S13]  /*0f30*/  ISETP.GE.AND P0, PT, R13, R4, PT ;  /* 0x000000040d00720c */ /* 0x000fda0003f06270 */
[----:B------:R-:W-:Y:S05]  /*0f40*/  @P0 BRA `(.L_x_4448) ;  /* 0x000000d000000947 */ /* 0x000fea0003800000 */
[----:B0-----:R-:W-:Y:S01]  /*0f50*/  IMAD.IADD R2, R0, 0x1, R13 ;  /* 0x0000000100027824 */ /* 0x001fe200078e020d */
[----:B------:R-:W-:Y:S01]  /*0f60*/  IADD3 R13, R13, 0x80, RZ ;  /* 0x000000800d0d7810 */ /* 0x000fe20007ffe0ff */
[----:B------:R-:W-:-:S04]  /*0f70*/  IMAD.MOV.U32 R3, RZ, RZ, 0x2 ;  /* 0x00000002ff037424 */ /* 0x000fc800078e00ff */
[----:B------:R-:W-:-:S05]  /*0f80*/  IMAD.WIDE.U32 R2, R2, R3, c[0x0][0x178] ;  /* 0x00005e0002027625 */ /* 0x000fca00078e0003 */
[----:B------:R0:W-:Y:S02]  /*0f90*/  STG.E.U16 [R2.64], R9 ;  /* 0x0000000902007986 */ /* 0x0001e4000c101504 */
.L_x_4447:
        /* <DEDUP_REMOVED lines=8> */
.L_x_4448:
[----:B------:R-:W-:Y:S05]  /*1020*/  BSYNC B1 ;  /* 0x0000000000017941 */ /* 0x000fea0003800000 */
.L_x_4444:
[----:B------:R-:W-:-:S13]  /*1030*/  ISETP.GE.AND P0, PT, R13, R4, PT ;  /* 0x000000040d00720c */ /* 0x000fda0003f06270 */
[----:B0-----:R-:W-:Y:S01]  /*1040*/  @!P0 IMAD.IADD R2, R0, 0x1, R13 ;  /* 0x0000000100028824 */ /* 0x001fe200078e020d */
[----:B------:R-:W-:Y:S01]  /*1050*/  @!P0 IADD3 R13, R13, 0x80, RZ ;  /* 0x000000800d0d8810 */ /* 0x000fe20007ffe0ff */
[----:B------:R-:W-:-:S04]  /*1060*/  @!P0 IMAD.MOV.U32 R3, RZ, RZ, 0x2 ;  /* 0x00000002ff038424 */ /* 0x000fc800078e00ff */
[----:B------:R-:W-:-:S05]  /*1070*/  @!P0 IMAD.WIDE.U32 R2, R2, R3, c[0x0][0x178] ;  /* 0x00005e0002028625 */ /* 0x000fca00078e0003 */
[----:B------:R0:W-:Y:S02]  /*1080*/  @!P0 STG.E.U16 [R2.64], R10 ;  /* 0x0000000a02008986 */ /* 0x0001e4000c101504 */
.L_x_4449:
[----:B------:R-:W-:Y:S05]  /*1090*/  BSYNC B0 ;  /* 0x0000000000007941 */ /* 0x000fea0003800000 */
.L_x_4443:
        /* <DEDUP_REMOVED lines=8> */
.L_x_4450:
        /* <DEDUP_REMOVED lines=14> */
.L_x_34048:


//--------------------- .text._ZN2at6native29vectorized_elementwise_kernelILi4EZZZNS0_21clamp_max_kernel_cudaERNS_18TensorIteratorBaseERKN3c106ScalarEENKUlvE_clEvENKUlvE7_clEvEUlNS4_8BFloat16EE_St5arrayIPcLm2EEEEviT0_T1_ --------------------------
	.section	.text._ZN2at6native29vectorized_elementwise_kernelILi4EZZZNS0_21clamp_max_kernel_cudaERNS_18TensorIteratorBaseERKN3c106ScalarEENKUlvE_clEvENKUlvE7_clEvEUlNS4_8BFloat16EE_St5arrayIPcLm2EEEEviT0_T1_,"ax",@progbits
	.sectioninfo	@"SHI_REGISTERS=28"
	.align	128
        .global         _ZN2at6native29vectorized_elementwise_kernelILi4EZZZNS0_21clamp_max_kernel_cudaERNS_18TensorIteratorBaseERKN3c106ScalarEENKUlvE_clEvENKUlvE7_clEvEUlNS4_8BFloat16EE_St5arrayIPcLm2EEEEviT0_T1_
        .type           _ZN2at6native29vectorized_elementwise_kernelILi4EZZZNS0_21clamp_max_kernel_cudaERNS_18TensorIteratorBaseERKN3c106ScalarEENKUlvE_clEvENKUlvE7_clEvEUlNS4_8BFloat16EE_St5arrayIPcLm2EEEEviT0_T1_,@function
        .size           _ZN2at6native29vectorized_elementwise_kernelILi4EZZZNS0_21clamp_max_kernel_cudaERNS_18TensorIteratorBaseERKN3c106ScalarEENKUlvE_clEvENKUlvE7_clEvEUlNS4_8BFloat16EE_St5arrayIPcLm2EEEEviT0_T1_,(.L_x_34049 - _ZN2at6native29vectorized_elementwise_kernelILi4EZZZNS0_21clamp_max_kernel_cudaERNS_18TensorIteratorBaseERKN3c106ScalarEENKUlvE_clEvENKUlvE7_clEvEUlNS4_8BFloat16EE_St5arrayIPcLm2EEEEviT0_T1_)
        .other          _ZN2at6native29vectorized_elementwise_kernelILi4EZZZNS0_21clamp_max_kernel_cudaERNS_18TensorIteratorBaseERKN3c106ScalarEENKUlvE_clEvENKUlvE7_clEvEUlNS4_8BFloat16EE_St5arrayIPcLm2EEEEviT0_T1_,@"STO_CUDA_ENTRY STV_DEFAULT"
_ZN2at6native29vectorized_elementwise_kernelILi4EZZZNS0_21clamp_max_kernel_cudaERNS_18TensorIteratorBaseERKN3c106ScalarEENKUlvE_clEvENKUlvE7_clEvEUlNS4_8BFloat16EE_St5arrayIPcLm2EEEEviT0_T1_:
.text._ZN2at6native29vectorized_elementwise_kernelILi4EZZZNS0_21clamp_max_kernel_cudaERNS_18TensorIteratorBaseERKN3c106ScalarEENKUlvE_clEvENKUlvE7_clEvEUlNS4_8BFloat16EE_St5arrayIPcLm2EEEEviT0_T1_:
        /* <DEDUP_REMOVED lines=12> */
[----:B------:R-:W3:Y:S01]  /*00c0*/  LDG.E.64 R10, [R8.64+0x400] ;  /* 0x00040004080a7981 */ /* 0x000ee2000c1e1b00 */
[----:B--2---:R-:W-:Y:S02]  /*00d0*/  PRMT R3, RZ, 0x5410, R6 ;  /* 0x00005410ff037816 */ /* 0x004fe40000000006 */
[----:B------:R-:W-:Y:S02]  /*00e0*/  PRMT R4, R7, 0x7632, R4 ;  /* 0x0000763207047816 */ /* 0x000fe40000000004 */
[----:B------:R-:W-:Y:S02]  /*00f0*/  FSETP.GTU.FTZ.AND P0, PT, |R3|, +INF , PT ;  /* 0x7f8000000300780b */ /* 0x000fe40003f1c200 */
[----:B------:R-:W-:-:S02]  /*0100*/  PRMT R3, R6, 0x7632, R3 ;  /* 0x0000763206037816 */ /* 0x000fc40000000003 */
[----:B------:R-:W-:Y:S02]  /*0110*/  PRMT R16, RZ, 0x5410, R7 ;  /* 0x00005410ff107816 */ /* 0x000fe40000000007 */
[----:B------:R-:W-:Y:S02]  /*0120*/  PRMT R21, RZ, 0x5410, R4 ;  /* 0x00005410ff157816 */ /* 0x000fe40000000004 */
[----:B---3--:R-:W-:Y:S02]  /*0130*/  PRMT R18, RZ, 0x5410, R11 ;  /* 0x00005410ff127816 */ /* 0x008fe4000000000b */
[----:B------:R-:W-:Y:S02]  /*0140*/  FSETP.GTU.FTZ.AND P1, PT, |R16|, +INF , PT ;  /* 0x7f8000001000780b */ /* 0x000fe40003f3c200 */
[----:B------:R-:W-:Y:S01]  /*0150*/  FSETP.GTU.FTZ.AND P2, PT, |R21|, +INF , PT ;  /* 0x7f8000001500780b */ /* 0x000fe20003f5c200 */
[----:B------:R-:W0:Y:S01]  /*0160*/  @!P0 LDC.U16 R12, c[0x0][0x168] ;  /* 0x00005a00ff0c8b82 */ /* 0x000e220000000400 */
[----:B------:R-:W-:-:S02]  /*0170*/  @!P0 PRMT R8, RZ, 0x5410, R6 ;  /* 0x00005410ff088816 */ /* 0x000fc40000000006 */
[----:B------:R-:W-:-:S07]  /*0180*/  FSETP.GTU.FTZ.AND P5, PT, |R18|, +INF , PT ;  /* 0x7f8000001200780b */ /* 0x000fce0003fbc200 */
[----:B------:R-:W1:Y:S08]  /*0190*/  @!P1 LDC.U16 R23, c[0x0][0x168] ;  /* 0x00005a00ff179b82 */ /* 0x000e700000000400 */
[----:B------:R-:W2:Y:S01]  /*01a0*/  @!P2 LDC.U16 R24, c[0x0][0x168] ;  /* 0x00005a00ff18ab82 */ /* 0x000ea20000000400 */
[----:B0-----:R-:W-:-:S07]  /*01b0*/  @!P0 PRMT R9, RZ, 0x5410, R12 ;  /* 0x00005410ff098816 */ /* 0x001fce000000000c */
[----:B------:R-:W0:Y:S01]  /*01c0*/  @!P5 LDC.U16 R17, c[0x0][0x168] ;  /* 0x00005a00ff11db82 */ /* 0x000e220000000400 */
[----:B------:R-:W-:Y:S02]  /*01d0*/  @!P0 FMNMX.FTZ R12, R8, R9, PT ;  /* 0x00000009080c8209 */ /* 0x000fe40003810000 */
[C---:B------:R-:W-:Y:S02]  /*01e0*/  PRMT R8, R10.reuse, 0x7610, R8 ;  /* 0x000076100a087816 */ /* 0x040fe40000000008 */
[----:B------:R-:W-:Y:S02]  /*01f0*/  PRMT R9, R10, 0x7632, R9 ;  /* 0x000076320a097816 */ /* 0x000fe40000000009 */
[----:B------:R-:W-:Y:S02]  /*0200*/  PRMT R10, R11, 0x7632, R10 ;  /* 0x000076320b0a7816 */ /* 0x000fe4000000000a */
[----:B------:R-:W-:Y:S02]  /*0210*/  @!P0 F2FP.BF16.PACK_AB R6, RZ, R12 ;  /* 0x0000000cff06823e */ /* 0x000fe400000010ff */
[----:B------:R-:W-:-:S02]  /*0220*/  PRMT R22, RZ, 0x5410, R8 ;  /* 0x00005410ff167816 */ /* 0x000fc40000000008 */
[----:B------:R-:W-:Y:S02]  /*0230*/  PRMT R19, RZ, 0x5410, R9 ;  /* 0x00005410ff137816 */ /* 0x000fe40000000009 */
[----:B------:R-:W-:Y:S02]  /*0240*/  PRMT R14, RZ, 0x5410, R10 ;  /* 0x00005410ff0e7816 */ /* 0x000fe4000000000a */
[----:B------:R-:W-:Y:S02]  /*0250*/  PRMT R12, RZ, 0x5410, R3 ;  /* 0x00005410ff0c7816 */ /* 0x000fe40000000003 */
[----:B------:R-:W-:Y:S02]  /*0260*/  FSETP.GTU.FTZ.AND P3, PT, |R22|, +INF , PT ;  /* 0x7f8000001600780b */ /* 0x000fe40003f7c200 */
[----:B------:R-:W-:Y:S02]  /*0270*/  FSETP.GTU.FTZ.AND P4, PT, |R19|, +INF , PT ;  /* 0x7f8000001300780b */ /* 0x000fe40003f9c200 */
[----:B------:R-:W-:-:S02]  /*0280*/  FSETP.GTU.FTZ.AND P6, PT, |R14|, +INF , PT ;  /* 0x7f8000000e00780b */ /* 0x000fc40003fdc200 */
[----:B------:R-:W-:Y:S02]  /*0290*/  FSETP.GTU.FTZ.AND P0, PT, |R12|, +INF , PT ;  /* 0x7f8000000c00780b */ /* 0x000fe40003f1c200 */
[----:B-1----:R-:W-:Y:S02]  /*02a0*/  @!P1 PRMT R23, RZ, 0x5410, R23 ;  /* 0x00005410ff179816 */ /* 0x002fe40000000017 */
[----:B--2---:R-:W-:Y:S02]  /*02b0*/  @!P2 PRMT R24, RZ, 0x5410, R24 ;  /* 0x00005410ff18a816 */ /* 0x004fe40000000018 */
[----:B0-----:R-:W-:Y:S01]  /*02c0*/  @!P5 PRMT R17, RZ, 0x5410, R17 ;  /* 0x00005410ff11d816 */ /* 0x001fe20000000011 */
[----:B------:R-:W0:Y:S01]  /*02d0*/  @!P3 LDC.U16 R25, c[0x0][0x168] ;  /* 0x00005a00ff19bb82 */ /* 0x000e220000000400 */
[----:B------:R-:W-:Y:S02]  /*02e0*/  @!P1 FMNMX.FTZ R16, R23, R16, PT ;  /* 0x0000001017109209 */ /* 0x000fe40003810000 */
[----:B------:R-:W-:-:S02]  /*02f0*/  @!P2 FMNMX.FTZ R21, R24, R21, PT ;  /* 0x000000151815a209 */ /* 0x000fc40003810000 */
[----:B------:R-:W-:Y:S02]  /*0300*/  @!P5 FMNMX.FTZ R17, R17, R18, PT ;  /* 0x000000121111d209 */ /* 0x000fe40003810000 */
[----:B------:R-:W-:Y:S01]  /*0310*/  @!P1 F2FP.BF16.PACK_AB R7, RZ, R16 ;  /* 0x00000010ff07923e */ /* 0x000fe200000010ff */
[----:B------:R-:W1:Y:S01]  /*0320*/  @!P4 LDC.U16 R20, c[0x0][0x168] ;  /* 0x00005a00ff14cb82 */ /* 0x000e620000000400 */
[----:B------:R-:W-:Y:S02]  /*0330*/  @!P2 F2FP.BF16.PACK_AB R4, RZ, R21 ;  /* 0x00000015ff04a23e */ /* 0x000fe400000010ff */
[----:B------:R-:W-:Y:S02]  /*0340*/  @!P5 F2FP.BF16.PACK_AB R11, RZ, R17 ;  /* 0x00000011ff0bd23e */ /* 0x000fe400000010ff */
[----:B------:R-:W-:-:S03]  /*0350*/  PRMT R7, R7, 0x5410, R4 ;  /* 0x0000541007077816 */ /* 0x000fc60000000004 */
[----:B------:R-:W2:Y:S08]  /*0360*/  @!P6 LDC.U16 R15, c[0x0][0x168] ;  /* 0x00005a00ff0feb82 */ /* 0x000eb00000000400 */
[----:B------:R-:W3:Y:S01]  /*0370*/  @!P0 LDC.U16 R13, c[0x0][0x168] ;  /* 0x00005a00ff0d8b82 */ /* 0x000ee20000000400 */
[----:B0-----:R-:W-:-:S04]  /*0380*/  @!P3 PRMT R25, RZ, 0x5410, R25 ;  /* 0x00005410ff19b816 */ /* 0x001fc80000000019 */
[----:B------:R-:W-:Y:S02]  /*0390*/  @!P3 FMNMX.FTZ R22, R25, R22, PT ;  /* 0x000000161916b209 */ /* 0x000fe40003810000 */
[----:B-1----:R-:W-:Y:S02]  /*03a0*/  @!P4 PRMT R20, RZ, 0x5410, R20 ;  /* 0x00005410ff14c816 */ /* 0x002fe40000000014 */
[----:B------:R-:W-:Y:S02]  /*03b0*/  @!P3 F2FP.BF16.PACK_AB R8, RZ, R22 ;  /* 0x00000016ff08b23e */ /* 0x000fe400000010ff */
[----:B------:R-:W-:Y:S02]  /*03c0*/  @!P4 FMNMX.FTZ R19, R20, R19, PT ;  /* 0x000000131413c209 */ /* 0x000fe40003810000 */
[----:B--2---:R-:W-:Y:S02]  /*03d0*/  @!P6 PRMT R15, RZ, 0x5410, R15 ;  /* 0x00005410ff0fe816 */ /* 0x004fe4000000000f */
[----:B------:R-:W-:-:S02]  /*03e0*/  @!P4 F2FP.BF16.PACK_AB R9, RZ, R19 ;  /* 0x00000013ff09c23e */ /* 0x000fc400000010ff */
[----:B------:R-:W-:Y:S02]  /*03f0*/  @!P6 FMNMX.FTZ R15, R15, R14, PT ;  /* 0x0000000e0f0fe209 */ /* 0x000fe40003810000 */
[----:B------:R-:W-:Y:S02]  /*0400*/  PRMT R8, R8, 0x5410, R9 ;  /* 0x0000541008087816 */ /* 0x000fe40000000009 */
[----:B---3--:R-:W-:Y:S02]  /*0410*/  @!P0 PRMT R13, RZ, 0x5410, R13 ;  /* 0x00005410ff0d8816 */ /* 0x008fe4000000000d */
[----:B------:R-:W-:Y:S02]  /*0420*/  @!P6 F2FP.BF16.PACK_AB R10, RZ, R15 ;  /* 0x0000000fff0ae23e */ /* 0x000fe400000010ff */
[----:B------:R-:W-:Y:S01]  /*0430*/  @!P0 FMNMX.FTZ R14, R13, R12, PT ;  /* 0x0000000c0d0e8209 */ /* 0x000fe20003810000 */
[----:B------:R-:W-:Y:S01]  /*0440*/  IMAD.WIDE.U32 R12, R0, R5, c[0x0][0x178] ;  /* 0x00005e00000c7625 */ /* 0x000fe200078e0005 */
[----:B------:R-:W-:-:S02]  /*0450*/  PRMT R9, R11, 0x5410, R10 ;  /* 0x000054100b097816 */ /* 0x000fc4000000000a */
[----:B------:R-:W-:-:S03]  /*0460*/  @!P0 F2FP.BF16.PACK_AB R3, RZ, R14 ;  /* 0x0000000eff03823e */ /* 0x000fc600000010ff */
[----:B------:R-:W-:Y:S01]  /*0470*/  IMAD.WIDE R12, R2, 0x8, R12 ;  /* 0x00000008020c7825 */ /* 0x000fe200078e020c */
[----:B------:R-:W-:-:S04]  /*0480*/  PRMT R6, R6, 0x5410, R3 ;  /* 0x0000541006067816 */ /* 0x000fc80000000003 */
[----:B------:R-:W-:Y:S04]  /*0490*/  STG.E.64 [R12.64+0x400], R8 ;  /* 0x000400080c007986 */ /* 0x000fe8000c101b04 */
[----:B------:R-:W-:Y:S01]  /*04a0*/  STG.E.64 [R12.64], R6 ;  /* 0x000000060c007986 */ /* 0x000fe2000c101b04 */
[----:B------:R-:W-:Y:S05]  /*04b0*/  EXIT ;  /* 0x000000000000794d */ /* 0x000fea0003800000 */
.L_x_4451:
[----:B------:R-:W0:Y:S01]  /*04c0*/  S2R R13, SR_TID.X ;  /* 0x00000000000d7919 */ /* 0x000e220000002100 */
[----:B------:R-:W-:Y:S02]  /*04d0*/  PRMT R5, RZ, 0x7610, R5 ;  /* 0x00007610ff057816 */ /* 0x000fe40000000005 */
        /* <DEDUP_REMOVED lines=25> */
.L_x_4453:
[----:B0-----:R-:W-:Y:S05]  /*0670*/  BSYNC B0 ;  /* 0x0000000000007941 */ /* 0x001fea0003800000 */
.L_x_4452:
        /* <DEDUP_REMOVED lines=15> */
.L_x_4455:
[----:B------:R-:W-:Y:S05]  /*0770*/  BSYNC B0 ;  /* 0x0000000000007941 */ /* 0x000fea0003800000 */
.L_x_4454:
        /* <DEDUP_REMOVED lines=109> */
.L_x_4458:
[----:B------:R-:W-:-:S13]  /*0e50*/  ISETP.GE.AND P0, PT, R13, R4, PT ;  /* 0x000000040d00720c */ /* 0x000fda0003f06270 */
[----:B------:R-:W-:Y:S05]  /*0e60*/  @P0 BRA `(.L_x_4460) ;  /* 0x000000c000000947 */ /* 0x000fea0003800000 */
[----:B0-----:R-:W-:Y:S01]  /*0e70*/  IMAD.IADD R2, R0, 0x1, R13 ;  /* 0x0000000100027824 */ /* 0x001fe200078e020d */
[----:B------:R-:W-:Y:S01]  /*0e80*/  IADD3 R13, R13, 0x80, RZ ;  /* 0x000000800d0d7810 */ /* 0x000fe20007ffe0ff */
[----:B------:R-:W-:-:S04]  /*0e90*/  IMAD.MOV.U32 R3, RZ, RZ, 0x2 ;  /* 0x00000002ff037424 */ /* 0x000fc800078e00ff */
[----:B------:R-:W-:-:S05]  /*0ea0*/  IMAD.WIDE.U32 R2, R2, R3, c[0x0][0x178] ;  /* 0x00005e0002027625 */ /* 0x000fca00078e0003 */
[----:B------:R0:W-:Y:S02]  /*0eb0*/  STG.E.U16 [R2.64], R6 ;  /* 0x0000000602007986 */ /* 0x0001e4000c101504 */
.L_x_4459:
[----:B------:R-:W-:-:S13]  /*0ec0*/  ISETP.GE.AND P0, PT, R13, R4, PT ;  /* 0x000000040d00720c */ /* 0x000fda0003f06270 */
[----:B------:R-:W-:Y:S05]  /*0ed0*/  @P0 BRA `(.L_x_4461) ;  /* 0x000000d000000947 */ /* 0x000fea0003800000 */
[----:B0-----:R-:W-:Y:S01]  /*0ee0*/  IMAD.IADD R2, R0, 0x1, R13 ;  /* 0x0000000100027824 */ /* 0x001fe200078e020d */
[----:B------:R-:W-:Y:S01]  /*0ef0*/  IADD3 R13, R13, 0x80, RZ ;  /* 0x000000800d0d7810 */ /* 0x000fe20007ffe0ff */
[----:B------:R-:W-:-:S04]  /*0f00*/  IMAD.MOV.U32 R3, RZ, RZ, 0x2 ;  /* 0x00000002ff037424 */ /* 0x000fc800078e00ff */
[----:B------:R-:W-:-:S05]  /*0f10*/  IMAD.WIDE.U32 R2, R2, R3, c[0x0][0x178] ;  /* 0x00005e0002027625 */ /* 0x000fca00078e0003 */
[----:B------:R0:W-:Y:S02]  /*0f20*/  STG.E.U16 [R2.64], R9 ;  /* 0x0000000902007986 */ /* 0x0001e4000c101504 */
.L_x_4460:
        /* <DEDUP_REMOVED lines=8> */
.L_x_4461:
[----:B------:R-:W-:Y:S05]  /*0fb0*/  BSYNC B1 ;  /* 0x0000000000017941 */ /* 0x000fea0003800000 */
.L_x_4457:
[----:B------:R-:W-:-:S13]  /*0fc0*/  ISETP.GE.AND P0, PT, R13, R4, PT ;  /* 0x000000040d00720c */ /* 0x000fda0003f06270 */
[----:B0-----:R-:W-:Y:S01]  /*0fd0*/  @!P0 IMAD.IADD R2, R0, 0x1, R13 ;  /* 0x0000000100028824 */ /* 0x001fe200078e020d */
[----:B------:R-:W-:Y:S01]  /*0fe0*/  @!P0 IADD3 R13, R13, 0x80, RZ ;  /* 0x000000800d0d8810 */ /* 0x000fe20007ffe0ff */
[----:B------:R-:W-:-:S04]  /*0ff0*/  @!P0 IMAD.MOV.U32 R3, RZ, RZ, 0x2 ;  /* 0x00000002ff038424 */ /* 0x000fc800078e00ff */
[----:B------:R-:W-:-:S05]  /*1000*/  @!P0 IMAD.WIDE.U32 R2, R2, R3, c[0x0][0x178] ;  /* 0x00005e0002028625 */ /* 0x000fca00078e0003 */
[----:B------:R0:W-:Y:S02]  /*1010*/  @!P0 STG.E.U16 [R2.64], R10 ;  /* 0x0000000a02008986 */ /* 0x0001e4000c101504 */
.L_x_4462:
[----:B------:R-:W-:Y:S05]  /*1020*/  BSYNC B0 ;  /* 0x0000000000007941 */ /* 0x000fea0003800000 */
.L_x_4456:
        /* <DEDUP_REMOVED lines=8> */
.L_x_4463:
        /* <DEDUP_REMOVED lines=13> */
.L_x_34049:


//--------------------- .text._ZN2at6native29vectorized_elementwise_kernelILi8EZZZNS0_21clamp_max_kernel_cudaERNS_18TensorIteratorBaseERKN3c106ScalarEENKUlvE_clEvENKUlvE7_clEvEUlNS4_8BFloat16EE_St5arrayIPcLm2EEEEviT0_T1_ --------------------------
	.section	.text._ZN2at6native29vectorized_elementwise_kernelILi8EZZZNS0_21clamp_max_kernel_cudaERNS_18TensorIteratorBaseERKN3c106ScalarEENKUlvE_clEvENKUlvE7_clEvEUlNS4_8BFloat16EE_St5arrayIPcLm2EEEEviT0_T1_,"ax",@progbits
	.sectioninfo	@"SHI_REGISTERS=4"
	.align	128
        .global         _ZN2at6native29vectorized_elementwise_kernelILi8EZZZNS0_21clamp_max_kernel_cudaERNS_18TensorIteratorBaseERKN3c106ScalarEENKUlvE_clEvENKUlvE7_clEvEUlNS4_8BFloat16EE_St5arrayIPcLm2EEEEviT0_T1_
        .type           _ZN2at6native29vectorized_elementwise_kernelILi8EZZZNS0_21clamp_max_kernel_cudaERNS_18TensorIteratorBaseERKN3c106ScalarEENKUlvE_clEvENKUlvE7_clEvEUlNS4_8BFloat16EE_St5arrayIPcLm2EEEEviT0_T1_,@function
        .size           _ZN2at6native29vectorized_elementwise_kernelILi8EZZZNS0_21clamp_max_kernel_cudaERNS_18TensorIteratorBaseERKN3c106ScalarEENKUlvE_clEvENKUlvE7_clEvEUlNS4_8BFloat16EE_St5arrayIPcLm2EEEEviT0_T1_,(.L_x_34050 - _ZN2at6native29vectorized_elementwise_kernelILi8EZZZNS0_21clamp_max_kernel_cudaERNS_18TensorIteratorBaseERKN3c106ScalarEENKUlvE_clEvENKUlvE7_clEvEUlNS4_8BFloat16EE_St5arrayIPcLm2EEEEviT0_T1_)
        .other          _ZN2at6native29vectorized_elementwise_kernelILi8EZZZNS0_21clamp_max_kernel_cudaERNS_18TensorIteratorBaseERKN3c106ScalarEENKUlvE_clEvENKUlvE7_clEvEUlNS4_8BFloat16EE_St5arrayIPcLm2EEEEviT0_T1_,@"STO_CUDA_ENTRY STV_DEFAULT"
_ZN2at6native29vectorized_elementwise_kernelILi8EZZZNS0_21clamp_max_kernel_cudaERNS_18TensorIteratorBaseERKN3c106ScalarEENKUlvE_clEvENKUlvE7_clEvEUlNS4_8BFloat16EE_St5arrayIPcLm2EEEEviT0_T1_:
.text._ZN2at6native29vectorized_elementwise_kernelILi8EZZZNS0_21clamp_max_kernel_cudaERNS_18TensorIteratorBaseERKN3c106ScalarEENKUlvE_clEvENKUlvE7_clEvEUlNS4_8BFloat16EE_St5arrayIPcLm2EEEEviT0_T1_:
[----:B------:R-:W-:Y:S02]  /*0000*/  MOV R1, c[0x0][0x28] ;  /* 0x00000a0000017a02 */ /* 0x000fe40000000f00 */
[----:B------:R-:W-:Y:S05]  /*0010*/  EXIT ;  /* 0x000000000000794d */ /* 0x000fea0003800000 */
.L_x_4464:
        /* <DEDUP_REMOVED lines=14> */
.L_x_34050:


//--------------------- .text._ZN2at6native18elementwise_kernelILi128ELi4EZNS0_15gpu_kernel_implIZZZNS0_21clamp_max_kernel_cudaERNS_18TensorIteratorBaseERKN3c106ScalarEENKUlvE_clEvENKUlvE6_clEvEUlNS5_4HalfEE_EEvS4_RKT_EUliE_EEviT1_ --------------------------
	.section	.text._ZN2at6native18elementwise_kernelILi128ELi4EZNS0_15gpu_kernel_implIZZZNS0_21clamp_max_kernel_cudaERNS_18TensorIteratorBaseERKN3c106ScalarEENKUlvE_clEvENKUlvE6_clEvEUlNS5_4HalfEE_EEvS4_RKT_EUliE_EEviT1_,"ax",@progbits
	.sectioninfo	@"SHI_REGISTERS=26"
	.align	128
        .global         _ZN2at6native18elementwise_kernelILi128ELi4EZNS0_15gpu_kernel_implIZZZNS0_21clamp_max_kernel_cudaERNS_18TensorIteratorBaseERKN3c106ScalarEENKUlvE_clEvENKUlvE6_clEvEUlNS5_4HalfEE_EEvS4_RKT_EUliE_EEviT1_
        .type           _ZN2at6native18elementwise_kernelILi128ELi4EZNS0_15gpu_kernel_implIZZZNS0_21clamp_max_kernel_cudaERNS_18TensorIteratorBaseERKN3c106ScalarEENKUlvE_clEvENKUlvE6_clEvEUlNS5_4HalfEE_EEvS4_RKT_EUliE_EEviT1_,@function
        .size           _ZN2at6native18elementwise_kernelILi128ELi4EZNS0_15gpu_kernel_implIZZZNS0_21clamp_max_kernel_cudaERNS_18TensorIteratorBaseERKN3c106ScalarEENKUlvE_clEvENKUlvE6_clEvEUlNS5_4HalfEE_EEvS4_RKT_EUliE_EEviT1_,(.L_x_34051 - _ZN2at6native18elementwise_kernelILi128ELi4EZNS0_15gpu_kernel_implIZZZNS0_21clamp_max_kernel_cudaERNS_18TensorIteratorBaseERKN3c106ScalarEENKUlvE_clEvENKUlvE6_clEvEUlNS5_4HalfEE_EEvS4_RKT_EUliE_EEviT1_)
        .other          _ZN2at6native18elementwise_kernelILi128ELi4EZNS0_15gpu_kernel_implIZZZNS0_21clamp_max_kernel_cudaERNS_18TensorIteratorBaseERKN3c106ScalarEENKUlvE_clEvENKUlvE6_clEvEUlNS5_4HalfEE_EEvS4_RKT_EUliE_EEviT1_,@"STO_CUDA_ENTRY STV_DEFAULT"
_ZN2at6native18elementwise_kernelILi128ELi4EZNS0_15gpu_kernel_implIZZZNS0_21clamp_max_kernel_cudaERNS_18TensorIteratorBaseERKN3c106ScalarEENKUlvE_clEvENKUlvE6_clEvEUlNS5_4HalfEE_EEvS4_RKT_EUliE_EEviT1_:
.text._ZN2at6native18elementwise_kernelILi128ELi4EZNS0_15gpu_kernel_implIZZZNS0_21clamp_max_kernel_cudaERNS_18TensorIteratorBaseERKN3c106ScalarEENKUlvE_clEvENKUlvE6_clEvEUlNS5_4HalfEE_EEvS4_RKT_EUliE_EEviT1_:
        /* <DEDUP_REMOVED lines=236> */
.L_x_4467:
        /* <DEDUP_REMOVED lines=21> */
.L_x_4471:
[----:B------:R-:W2:Y:S02]  /*1010*/  LDG.E.U8 R2, [R2.64] ;  /* 0x0000002402027981 */ /* 0x000ea4000c1e1100 */
[----:B--2---:R-:W0:Y:S02]  /*1020*/  I2F.U16 R0, R2 ;  /* 0x0000000200007306 */ /* 0x004e240000101000 */
[----:B0-----:R-:W-:-:S04]  /*1030*/  F2FP.PACK_AB R0, RZ, R0 ;  /* 0x00000000ff00723e */ /* 0x001fc800000000ff */
[----:B------:R-:W-:Y:S01]  /*1040*/  PRMT R5, R0, 0x7610, R5 ;  /* 0x0000761000057816 */ /* 0x000fe20000000005 */
[----:B------:R-:W-:Y:S05]  /*1050*/  BRA `(.L_x_4473) ;  /* 0x00000ec000007947 */ /* 0x000fea0003800000 */
.L_x_4470:
        /* <DEDUP_REMOVED lines=11> */
.L_x_4475:
[----:B------:R-:W2:Y:S02]  /*1110*/  LDG.E R2, [R2.64] ;  /* 0x0000002402027981 */ /* 0x000ea4000c1e1900 */
[----:B--2---:R-:W0:Y:S02]  /*1120*/  I2F R0, R2 ;  /* 0x0000000200007306 */ /* 0x004e240000201400 */
[----:B0-----:R-:W-:-:S04]  /*1130*/  F2FP.PACK_AB R0, RZ, R0 ;  /* 0x00000000ff00723e */ /* 0x001fc800000000ff */
[----:B------:R-:W-:Y:S01]  /*1140*/  PRMT R5, R0, 0x7610, R5 ;  /* 0x0000761000057816 */ /* 0x000fe20000000005 */
[----:B------:R-:W-:Y:S05]  /*1150*/  BRA `(.L_x_4473) ;  /* 0x00000dc000007947 */ /* 0x000fea0003800000 */
.L_x_4474:
[----:B------:R-:W2:Y:S02]  /*1160*/  LDG.E.U16 R2, [R2.64] ;  /* 0x0000002402027981 */ /* 0x000ea4000c1e1500 */
[----:B--2---:R-:W0:Y:S02]  /*1170*/  I2F.S16 R0, R2 ;  /* 0x0000000200007306 */ /* 0x004e240000101400 */
[----:B0-----:R-:W-:-:S04]  /*1180*/  F2FP.PACK_AB R0, RZ, R0 ;  /* 0x00000000ff00723e */ /* 0x001fc800000000ff */
[----:B------:R-:W-:Y:S01]  /*1190*/  PRMT R5, R0, 0x7610, R5 ;  /* 0x0000761000057816 */ /* 0x000fe20000000005 */
[----:B------:R-:W-:Y:S05]  /*11a0*/  BRA `(.L_x_4473) ;  /* 0x00000d7000007947 */ /* 0x000fea0003800000 */
.L_x_4469:
        /* <DEDUP_REMOVED lines=9> */
.L_x_4477:
[----:B------:R0:W5:Y:S01]  /*1240*/  LDG.E.U16 R5, [R2.64] ;  /* 0x0000002402057981 */ /* 0x000162000c1e1500 */
[----:B------:R-:W-:Y:S05]  /*1250*/  BRA `(.L_x_4473) ;  /* 0x00000cc000007947 */ /* 0x000fea0003800000 */
.L_x_4476:
        /* <DEDUP_REMOVED lines=9> */
.L_x_4479:
[----:B------:R0:W5:Y:S01]  /*12f0*/  LDG.E.U16 R5, [R2.64] ;  /* 0x0000002402057981 */ /* 0x000162000c1e1500 */
[----:B------:R-:W-:Y:S05]  /*1300*/  BRA `(.L_x_4473) ;  /* 0x00000c1000007947 */ /* 0x000fea0003800000 */
.L_x_4478:
[----:B------:R-:W2:Y:S02]  /*1310*/  LDG.E.64 R2, [R2.64] ;  /* 0x0000002402027981 */ /* 0x000ea4000c1e1b00 */
[----:B--2---:R-:W0:Y:S01]  /*1320*/  F2F.F32.F64 R0, R2 ;  /* 0x0000000200007310 */ /* 0x004e220000301000 */
[----:B------:R-:W0:-:S14]  /*1330*/  DSETP.GEU.AND P0, PT, |R2|, c[0x2][0x0], PT ;  /* 0x008000000200762a */ /* 0x000e1c0003f0e200 */
[----:B0-----:R-:W-:-:S05]  /*1340*/  @!P0 FMUL R0, R0, 1.175494350822287508e-38 ;  /* 0x0080000000008820 */ /* 0x001fca0000400000 */
[----:B------:R-:W-:-:S04]  /*1350*/  F2FP.PACK_AB R0, RZ, R0 ;  /* 0x00000000ff00723e */ /* 0x000fc800000000ff */
[----:B------:R-:W-:Y:S01]  /*1360*/  PRMT R5, R0, 0x7610, R5 ;  /* 0x0000761000057816 */ /* 0x000fe20000000005 */
[----:B------:R-:W-:Y:S05]  /*1370*/  BRA `(.L_x_4473) ;  /* 0x00000ba000007947 */ /* 0x000fea0003800000 */
.L_x_4468:
        /* <DEDUP_REMOVED lines=14> */
.L_x_4482:
[----:B------:R-:W2:Y:S02]  /*1460*/  LDG.E.64 R2, [R2.64] ;  /* 0x0000002402027981 */ /* 0x000ea4000c1e1b00 */
[----:B--2---:R-:W0:Y:S01]  /*1470*/  F2F.F32.F64 R0, R2 ;  /* 0x0000000200007310 */ /* 0x004e220000301000 */
[----:B------:R-:W0:-:S14]  /*1480*/  DSETP.GEU.AND P0, PT, |R2|, c[0x2][0x0], PT ;  /* 0x008000000200762a */ /* 0x000e1c0003f0e200 */
[----:B0-----:R-:W-:-:S05]  /*1490*/  @!P0 FMUL R0, R0, 1.175494350822287508e-38 ;  /* 0x0080000000008820 */ /* 0x001fca0000400000 */
[----:B------:R-:W-:-:S04]  /*14a0*/  F2FP.PACK_AB R0, RZ, R0 ;  /* 0x00000000ff00723e */ /* 0x000fc800000000ff */
[----:B------:R-:W-:Y:S01]  /*14b0*/  PRMT R5, R0, 0x7610, R5 ;  /* 0x0000761000057816 */ /* 0x000fe20000000005 */
[----:B------:R-:W-:Y:S05]  /*14c0*/  BRA `(.L_x_4473) ;  /* 0x00000a5000007947 */ /* 0x000fea0003800000 */
.L_x_4481:
        /* <DEDUP_REMOVED lines=25> */
[----:B------:R-:W-:Y:S01]  /*1660*/  F2FP.PACK_AB R5, RZ, R5 ;  /* 0x00000005ff05723e */ /* 0x000fe200000000ff */
[----:B------:R-:W-:Y:S05]  /*1670*/  BRA `(.L_x_4473) ;  /* 0x000008a000007947 */ /* 0x000fea0003800000 */
.L_x_4484:
        /* <DEDUP_REMOVED lines=15> */
.L_x_4483:
[----:B------:R-:W2:Y:S02]  /*1770*/  LDG.E.U16 R0, [R2.64] ;  /* 0x0000002402007981 */ /* 0x000ea4000c1e1500 */
[----:B--2---:R-:W-:-:S04]  /*1780*/  PRMT R0, RZ, 0x5410, R0 ;  /* 0x00005410ff007816 */ /* 0x004fc80000000000 */
[----:B------:R-:W-:-:S04]  /*1790*/  F2FP.PACK_AB R0, RZ, R0 ;  /* 0x00000000ff00723e */ /* 0x000fc800000000ff */
[----:B------:R-:W-:Y:S01]  /*17a0*/  PRMT R5, R0, 0x7610, R5 ;  /* 0x0000761000057816 */ /* 0x000fe20000000005 */
[----:B------:R-:W-:Y:S05]  /*17b0*/  BRA `(.L_x_4473) ;  /* 0x0000076000007947 */ /* 0x000fea0003800000 */
.L_x_4480:
        /* <DEDUP_REMOVED lines=12> */
.L_x_4487:
        /* <DEDUP_REMOVED lines=21> */
.L_x_4491:
[----:B------:R-:W-:Y:S05]  /*19d0*/  BSYNC B1 ;  /* 0x0000000000017941 */ /* 0x000fea0003800000 */
.L_x_4490:
[----:B------:R-:W-:Y:S01]  /*19e0*/  LEA R3, R0, 0x3b800000, 0x17 ;  /* 0x3b80000000037811 */ /* 0x000fe200078eb8ff */
[----:B------:R-:W-:-:S05]  /*19f0*/  IMAD.SHL.U32 R0, R2, 0x100000, RZ ;  /* 0x0010000002007824 */ /* 0x000fca00078e00ff */
[----:B------:R-:W-:Y:S02]  /*1a00*/  LOP3.LUT R0, R3, R0, R4, 0xfe, !PT ;  /* 0x0000000003007212 */ /* 0x000fe400078efe04 */
.L_x_4489:
[----:B------:R-:W-:Y:S05]  /*1a10*/  BSYNC B0 ;  /* 0x0000000000007941 */ /* 0x000fea0003800000 */
.L_x_4488:
[----:B------:R-:W-:-:S04]  /*1a20*/  F2FP.PACK_AB R0, RZ, R0 ;  /* 0x00000000ff00723e */ /* 0x000fc800000000ff */
[----:B------:R-:W-:Y:S01]  /*1a30*/  PRMT R5, R0, 0x7610, R5 ;  /* 0x0000761000057816 */ /* 0x000fe20000000005 */
[----:B------:R-:W-:Y:S05]  /*1a40*/  BRA `(.L_x_4473) ;  /* 0x000004d000007947 */ /* 0x000fea0003800000 */
.L_x_4486:
        /* <DEDUP_REMOVED lines=21> */
.L_x_4495:
[----:B------:R-:W-:Y:S05]  /*1ba0*/  BSYNC B1 ;  /* 0x0000000000017941 */ /* 0x000fea0003800000 */
.L_x_4494:
[----:B------:R-:W-:Y:S01]  /*1bb0*/  LEA R3, R0, 0x37800000, 0x17 ;  /* 0x3780000000037811 */ /* 0x000fe200078eb8ff */
[----:B------:R-:W-:-:S05]  /*1bc0*/  IMAD.SHL.U32 R0, R2, 0x200000, RZ ;  /* 0x0020000002007824 */ /* 0x000fca00078e00ff */
[----:B------:R-:W-:Y:S02]  /*1bd0*/  LOP3.LUT R0, R3, R0, R4, 0xfe, !PT ;  /* 0x0000000003007212 */ /* 0x000fe400078efe04 */
.L_x_4493:
[----:B------:R-:W-:Y:S05]  /*1be0*/  BSYNC B0 ;  /* 0x0000000000007941 */ /* 0x000fea0003800000 */
.L_x_4492:
[----:B------:R-:W-:-:S04]  /*1bf0*/  F2FP.PACK_AB R0, RZ, R0 ;  /* 0x00000000ff00723e */ /* 0x000fc800000000ff */
[----:B------:R-:W-:Y:S01]  /*1c00*/  PRMT R5, R0, 0x7610, R5 ;  /* 0x0000761000057816 */ /* 0x000fe20000000005 */
[----:B------:R-:W-:Y:S05]  /*1c10*/  BRA `(.L_x_4473) ;  /* 0x0000030000007947 */ /* 0x000fea0003800000 */
.L_x_4485:
        /* <DEDUP_REMOVED lines=14> */
.L_x_4499:
[----:B------:R-:W-:Y:S05]  /*1d00*/  BSYNC B0 ;  /* 0x0000000000007941 */ /* 0x000fea0003800000 */
.L_x_4498:
[----:B------:R-:W-:-:S04]  /*1d10*/  F2FP.PACK_AB R0, RZ, R0 ;  /* 0x00000000ff00723e */ /* 0x000fc800000000ff */
[----:B------:R-:W-:Y:S01]  /*1d20*/  PRMT R5, R0, 0x7610, R5 ;  /* 0x0000761000057816 */ /* 0x000fe20000000005 */
[----:B------:R-:W-:Y:S05]  /*1d30*/  BRA `(.L_x_4473) ;  /* 0x000001e000007947 */ /* 0x000fea0003800000 */
.L_x_4472:
        /* <DEDUP_REMOVED lines=21> */
.L_x_4497:
[----:B------:R-:W2:Y:S02]  /*1e90*/  LDG.E.64 R2, [R2.64] ;  /* 0x0000002402027981 */ /* 0x000ea4000c1e1b00 */
[----:B--2---:R-:W0:Y:S02]  /*1ea0*/  I2F.U64 R0, R2 ;  /* 0x0000000200007312 */ /* 0x004e240000301000 */
[----:B0-----:R-:W-:-:S04]  /*1eb0*/  F2FP.PACK_AB R0, RZ, R0 ;  /* 0x00000000ff00723e */ /* 0x001fc800000000ff */
[----:B------:R-:W-:Y:S01]  /*1ec0*/  PRMT R5, R0, 0x7610, R5 ;  /* 0x0000761000057816 */ /* 0x000fe20000000005 */
[----:B------:R-:W-:Y:S05]  /*1ed0*/  BRA `(.L_x_4473) ;  /* 0x0000004000007947 */ /* 0x000fea0003800000 */
.L_x_4496:
[----:B------:R-:W2:Y:S02]  /*1ee0*/  LDG.E R2, [R2.64] ;  /* 0x0000002402027981 */ /* 0x000ea4000c1e1900 */
[----:B--2---:R-:W0:Y:S02]  /*1ef0*/  I2F.U32 R0, R2 ;  /* 0x0000000200007306 */ /* 0x004e240000201000 */
[----:B0-----:R-:W-:-:S04]  /*1f00*/  F2FP.PACK_AB R0, RZ, R0 ;  /* 0x00000000ff00723e */ /* 0x001fc800000000ff */
[----:B------:R-:W-:-:S04]  /*1f10*/  PRMT R5, R0, 0x7610, R5 ;  /* 0x0000761000057816 */ /* 0x000fc80000000005 */
.L_x_4473:
[----:B------:R-:W1:Y:S01]  /*1f20*/  LDC.U8 R4, c[0x0][0x380] ;  /* 0x0000e000ff047b82 */ /* 0x000e620000000000 */
[----:B-----5:R-:W-:-:S05]  /*1f30*/  HADD2.F32 R0, -RZ, R5.H0_H0 ;  /* 0x20000005ff007230 */ /* 0x020fca0000004100 */
[----:B------:R-:W-:-:S13]  /*1f40*/  FSETP.GTU.FTZ.AND P0, PT, |R0|, +INF , PT ;  /* 0x7f8000000000780b */ /* 0x000fda0003f1c200 */
[----:B0-----:R-:W-:Y:S01]  /*1f50*/  @!P0 HADD2.F32 R3, -RZ, c[0x0] [0x370].H0_H0 ;  /* 0x2000dc00ff038630 */ /* 0x001fe20000004100 */
[----:B-1----:R-:W-:-:S04]  /*1f60*/  PRMT R2, R4, 0x9910, RZ ;  /* 0x0000991004027816 */ /* 0x002fc800000000ff */
[----:B------:R-:W-:Y:S02]  /*1f70*/  @!P0 FMNMX.FTZ R3, R0, R3, PT ;  /* 0x0000000300038209 */ /* 0x000fe40003810000 */
[----:B------:R-:W-:Y:S02]  /*1f80*/  ISETP.GT.AND P1, PT, R2, 0x9, PT ;  /* 0x000000090200780c */ /* 0x000fe40003f24270 */
[----:B------:R-:W-:-:S04]  /*1f90*/  @!P0 F2FP.PACK_AB R3, RZ, R3 ;  /* 0x00000003ff03823e */ /* 0x000fc800000000ff */
[----:B------:R-:W-:-:S07]  /*1fa0*/  @!P0 PRMT R5, R3, 0x7610, R5 ;  /* 0x0000761003058816 */ /* 0x000fce0000000005 */
        /* <DEDUP_REMOVED lines=13> */
.L_x_4503:
[----:B------:R-:W-:-:S06]  /*2080*/  HADD2.F32 R3, -RZ, R5.H0_H0 ;  /* 0x20000005ff037230 */ /* 0x000fcc0000004100 */
[----:B------:R-:W0:Y:S02]  /*2090*/  F2I.S64.TRUNC R2, R3 ;  /* 0x0000000300027311 */ /* 0x000e24000020d900 */
[----:B0-----:R0:W-:Y:S01]  /*20a0*/  STG.E.U8 [R16.64], R2 ;  /* 0x0000000210007986 */ /* 0x0011e2000c101124 */
[----:B------:R-:W-:Y:S05]  /*20b0*/  BRA `(.L_x_4505) ;  /* 0x00000e4000007947 */ /* 0x000fea0003800000 */
.L_x_4502:
        /* <DEDUP_REMOVED lines=10> */
.L_x_4507:
[----:B------:R-:W-:-:S06]  /*2160*/  HADD2.F32 R5, -RZ, R5.H0_H0 ;  /* 0x20000005ff057230 */ /* 0x000fcc0000004100 */
[----:B------:R-:W0:Y:S02]  /*2170*/  F2I.FTZ.TRUNC.NTZ R5, R5 ;  /* 0x0000000500057305 */ /* 0x000e24000021f100 */
[----:B0-----:R0:W-:Y:S01]  /*2180*/  STG.E [R16.64], R5 ;  /* 0x0000000510007986 */ /* 0x0011e2000c101924 */
[----:B------:R-:W-:Y:S05]  /*2190*/  BRA `(.L_x_4505) ;  /* 0x00000d6000007947 */ /* 0x000fea0003800000 */
.L_x_4506:
[----:B------:R-:W-:-:S06]  /*21a0*/  HADD2.F32 R5, -RZ, R5.H0_H0 ;  /* 0x20000005ff057230 */ /* 0x000fcc0000004100 */
[----:B------:R-:W0:Y:S02]  /*21b0*/  F2I.FTZ.TRUNC.NTZ R5, R5 ;  /* 0x0000000500057305 */ /* 0x000e24000021f100 */
[----:B0-----:R0:W-:Y:S01]  /*21c0*/  STG.E.U16 [R16.64], R5 ;  /* 0x0000000510007986 */ /* 0x0011e2000c101524 */
[----:B------:R-:W-:Y:S05]  /*21d0*/  BRA `(.L_x_4505) ;  /* 0x00000d2000007947 */ /* 0x000fea0003800000 */
.L_x_4501:
        /* <DEDUP_REMOVED lines=9> */
.L_x_4509:
[----:B------:R0:W-:Y:S01]  /*2270*/  STG.E.U16 [R16.64], R5 ;  /* 0x0000000510007986 */ /* 0x0001e2000c101524 */
[----:B------:R-:W-:Y:S05]  /*2280*/  BRA `(.L_x_4505) ;  /* 0x00000c7000007947 */ /* 0x000fea0003800000 */
.L_x_4508:
        /* <DEDUP_REMOVED lines=10> */
.L_x_4511:
[----:B------:R-:W-:-:S05]  /*2330*/  HADD2.F32 R0, -RZ, R5.H0_H0 ;  /* 0x20000005ff007230 */ /* 0x000fca0000004100 */
[----:B------:R-:W-:-:S04]  /*2340*/  F2FP.PACK_AB R0, RZ, R0 ;  /* 0x00000000ff00723e */ /* 0x000fc800000000ff */
[----:B------:R-:W-:-:S05]  /*2350*/  PRMT R0, R0, 0x5410, RZ ;  /* 0x0000541000007816 */ /* 0x000fca00000000ff */
[----:B------:R0:W-:Y:S01]  /*2360*/  STG.E [R16.64], R0 ;  /* 0x0000000010007986 */ /* 0x0001e2000c101924 */
[----:B------:R-:W-:Y:S05]  /*2370*/  BRA `(.L_x_4505) ;  /* 0x00000b8000007947 */ /* 0x000fea0003800000 */
.L_x_4510:
[----:B------:R-:W-:-:S05]  /*2380*/  HADD2.F32 R2, -RZ, R5.H0_H0 ;  /* 0x20000005ff027230 */ /* 0x000fca0000004100 */
[----:B------:R-:W-:-:S06]  /*2390*/  FMUL.FTZ R2, R2, 1 ;  /* 0x3f80000002027820 */ /* 0x000fcc0000410000 */
[----:B------:R-:W0:Y:S02]  /*23a0*/  F2F.F64.F32 R2, R2 ;  /* 0x0000000200027310 */ /* 0x000e240000201800 */
[----:B0-----:R0:W-:Y:S01]  /*23b0*/  STG.E.64 [R16.64], R2 ;  /* 0x0000000210007986 */ /* 0x0011e2000c101b24 */
[----:B------:R-:W-:Y:S05]  /*23c0*/  BRA `(.L_x_4505) ;  /* 0x00000b3000007947 */ /* 0x000fea0003800000 */
.L_x_4500:
        /* <DEDUP_REMOVED lines=13> */
.L_x_4514:
[----:B------:R-:W-:Y:S01]  /*24a0*/  HADD2.F32 R5, -RZ, R5.H0_H0 ;  /* 0x20000005ff057230 */ /* 0x000fe20000004100 */
[----:B------:R-:W-:-:S04]  /*24b0*/  CS2R R6, SRZ ;  /* 0x0000000000067805 */ /* 0x000fc8000001ff00 */
[----:B------:R-:W-:-:S06]  /*24c0*/  FMUL.FTZ R5, R5, 1 ;  /* 0x3f80000005057820 */ /* 0x000fcc0000410000 */
[----:B------:R-:W0:Y:S02]  /*24d0*/  F2F.F64.F32 R4, R5 ;  /* 0x0000000500047310 */ /* 0x000e240000201800 */
[----:B0-----:R0:W-:Y:S01]  /*24e0*/  STG.E.128 [R16.64], R4 ;  /* 0x0000000410007986 */ /* 0x0011e2000c101d24 */
[----:B------:R-:W-:Y:S05]  /*24f0*/  BRA `(.L_x_4505) ;  /* 0x00000a0000007947 */ /* 0x000fea0003800000 */
.L_x_4513:
        /* <DEDUP_REMOVED lines=21> */
.L_x_4518:
[----:B------:R-:W-:Y:S05]  /*2650*/  BSYNC B0 ;  /* 0x0000000000007941 */ /* 0x000fea0003800000 */
.L_x_4517:
[----:B------:R-:W-:-:S05]  /*2660*/  LOP3.LUT R3, R0, R3, RZ, 0xfc, !PT ;  /* 0x0000000300037212 */ /* 0x000fca00078efcff */
[----:B------:R0:W-:Y:S01]  /*2670*/  STG.E.U8 [R16.64], R3 ;  /* 0x0000000310007986 */ /* 0x0001e2000c101124 */
[----:B------:R-:W-:Y:S05]  /*2680*/  BRA `(.L_x_4505) ;  /* 0x0000087000007947 */ /* 0x000fea0003800000 */
.L_x_4516:
        /* <DEDUP_REMOVED lines=13> */
.L_x_4520:
[----:B------:R-:W-:Y:S01]  /*2760*/  IMAD.MOV.U32 R0, RZ, RZ, 0x7f ;  /* 0x0000007fff007424 */ /* 0x000fe200078e00ff */
[----:B------:R-:W-:-:S04]  /*2770*/  ISETP.GT.U32.AND P0, PT, R2, 0x7f800000, PT ;  /* 0x7f8000000200780c */ /* 0x000fc80003f04070 */
[----:B------:R-:W-:-:S04]  /*2780*/  SEL R0, R0, 0x7c, P0 ;  /* 0x0000007c00007807 */ /* 0x000fc80000000000 */
.L_x_4521:
[----:B------:R-:W-:Y:S05]  /*2790*/  BSYNC B0 ;  /* 0x0000000000007941 */ /* 0x000fea0003800000 */
.L_x_4519:
[----:B------:R-:W-:-:S04]  /*27a0*/  LOP3.LUT R2, R5, 0x80000000, RZ, 0xc0, !PT ;  /* 0x8000000005027812 */ /* 0x000fc800078ec0ff */
[----:B------:R-:W-:-:S04]  /*27b0*/  SHF.R.U32.HI R3, RZ, 0x18, R2 ;  /* 0x00000018ff037819 */ /* 0x000fc80000011602 */
[----:B------:R-:W-:-:S05]  /*27c0*/  LOP3.LUT R3, R0, R3, RZ, 0xfc, !PT ;  /* 0x0000000300037212 */ /* 0x000fca00078efcff */
[----:B------:R0:W-:Y:S01]  /*27d0*/  STG.E.U8 [R16.64], R3 ;  /* 0x0000000310007986 */ /* 0x0001e2000c101124 */
[----:B------:R-:W-:Y:S05]  /*27e0*/  BRA `(.L_x_4505) ;  /* 0x0000071000007947 */ /* 0x000fea0003800000 */
.L_x_4515:
[----:B------:R-:W-:-:S05]  /*27f0*/  HADD2.F32 R0, -RZ, R5.H0_H0 ;  /* 0x20000005ff007230 */ /* 0x000fca0000004100 */
[----:B------:R-:W-:-:S05]  /*2800*/  F2FP.BF16.PACK_AB R0, RZ, R0 ;  /* 0x00000000ff00723e */ /* 0x000fca00000010ff */
[----:B------:R0:W-:Y:S01]  /*2810*/  STG.E.U16 [R16.64], R0 ;  /* 0x0000000010007986 */ /* 0x0001e2000c101524 */
[----:B------:R-:W-:Y:S05]  /*2820*/  BRA `(.L_x_4505) ;  /* 0x000006d000007947 */ /* 0x000fea0003800000 */
.L_x_4512:
        /* <DEDUP_REMOVED lines=12> */
.L_x_4524:
        /* <DEDUP_REMOVED lines=17> */
.L_x_4527:
[----:B------:R-:W-:-:S04]  /*2a00*/  LOP3.LUT R2, R5, 0x80000000, RZ, 0xc0, !PT ;  /* 0x8000000005027812 */ /* 0x000fc800078ec0ff */
[----:B------:R-:W-:-:S04]  /*2a10*/  SHF.R.U32.HI R3, RZ, 0x18, R2 ;  /* 0x00000018ff037819 */ /* 0x000fc80000011602 */
[----:B------:R-:W-:-:S04]  /*2a20*/  LOP3.LUT R0, R0, R3, RZ, 0xfc, !PT ;  /* 0x0000000300007212 */ /* 0x000fc800078efcff */
[----:B------:R-:W-:Y:S02]  /*2a30*/  PRMT R8, R0, 0x7610, R8 ;  /* 0x0000761000087816 */ /* 0x000fe40000000008 */
.L_x_4526:
[----:B------:R-:W-:Y:S05]  /*2a40*/  BSYNC B0 ;  /* 0x0000000000007941 */ /* 0x000fea0003800000 */
.L_x_4525:
[----:B------:R0:W-:Y:S01]  /*2a50*/  STG.E.U8 [R16.64], R8 ;  /* 0x0000000810007986 */ /* 0x0001e2000c101124 */
[----:B------:R-:W-:Y:S05]  /*2a60*/  BRA `(.L_x_4505) ;  /* 0x0000049000007947 */ /* 0x000fea0003800000 */
.L_x_4523:
        /* <DEDUP_REMOVED lines=17> */
.L_x_4530:
[----:B------:R-:W-:-:S04]  /*2b80*/  LOP3.LUT R2, R5, 0x80000000, RZ, 0xc0, !PT ;  /* 0x8000000005027812 */ /* 0x000fc800078ec0ff */
[----:B------:R-:W-:-:S04]  /*2b90*/  SHF.R.U32.HI R3, RZ, 0x18, R2 ;  /* 0x00000018ff037819 */ /* 0x000fc80000011602 */
[----:B------:R-:W-:-:S04]  /*2ba0*/  LOP3.LUT R0, R0, R3, RZ, 0xfc, !PT ;  /* 0x0000000300007212 */ /* 0x000fc800078efcff */
[----:B------:R-:W-:Y:S02]  /*2bb0*/  PRMT R8, R0, 0x7610, R8 ;  /* 0x0000761000087816 */ /* 0x000fe40000000008 */
.L_x_4529:
[----:B------:R-:W-:Y:S05]  /*2bc0*/  BSYNC B0 ;  /* 0x0000000000007941 */ /* 0x000fea0003800000 */
.L_x_4528:
[----:B------:R0:W-:Y:S01]  /*2bd0*/  STG.E.U8 [R16.64], R8 ;  /* 0x0000000810007986 */ /* 0x0001e2000c101124 */
[----:B------:R-:W-:Y:S05]  /*2be0*/  BRA `(.L_x_4505) ;  /* 0x0000031000007947 */ /* 0x000fea0003800000 */
.L_x_4522:
        /* <DEDUP_REMOVED lines=8> */
[----:B------:R-:W-:-:S03]  /*2c70*/  IMAD.MOV.U32 R3, RZ, RZ, 0xff ;  /* 0x000000ffff037424 */ /* 0x000fc600078e00ff */
        /* <DEDUP_REMOVED lines=13> */
.L_x_4504:
        /* <DEDUP_REMOVED lines=20> */
.L_x_4532:
[----:B------:R-:W-:-:S06]  /*2e90*/  HADD2.F32 R2, -RZ, R5.H0_H0 ;  /* 0x20000005ff027230 */ /* 0x000fcc0000004100 */
[----:B------:R-:W0:Y:S02]  /*2ea0*/  F2I.U64.TRUNC R2, R2 ;  /* 0x0000000200027311 */ /* 0x000e24000020d800 */
[----:B0-----:R0:W-:Y:S01]  /*2eb0*/  STG.E.64 [R16.64], R2 ;  /* 0x0000000210007986 */ /* 0x0011e2000c101b24 */
[----:B------:R-:W-:Y:S05]  /*2ec0*/  BRA `(.L_x_4505) ;  /* 0x0000003000007947 */ /* 0x000fea0003800000 */
.L_x_4531:
[----:B------:R-:W-:-:S06]  /*2ed0*/  HADD2.F32 R5, -RZ, R5.H0_H0 ;  /* 0x20000005ff057230 */ /* 0x000fcc0000004100 */
[----:B------:R-:W0:Y:S02]  /*2ee0*/  F2I.FTZ.U32.TRUNC.NTZ R5, R5 ;  /* 0x0000000500057305 */ /* 0x000e24000021f000 */
[----:B0-----:R0:W-:Y:S02]  /*2ef0*/  STG.E [R16.64], R5 ;  /* 0x0000000510007986 */ /* 0x0011e4000c101924 */
.L_x_4505:
[----:B------:R-:W-:-:S05]  /*2f00*/  IMAD R18, R18, 0x200, R23 ;  /* 0x0000020012127824 */ /* 0x000fca00078e0217 */
[----:B------:R-:W-:Y:S02]  /*2f10*/  IADD3 R19, R18, 0x80, RZ ;  /* 0x0000008012137810 */ /* 0x000fe40007ffe0ff */
.L_x_4466:
[----:B------:R-:W-:Y:S05]  /*2f20*/  BSYNC B6 ;  /* 0x0000000000067941 */ /* 0x000fea0003800000 */
.L_x_4465:
        /* <DEDUP_REMOVED lines=231> */
.L_x_4535:
        /* <DEDUP_REMOVED lines=21> */
.L_x_4539:
[----:B------:R-:W2:Y:S02]  /*3ef0*/  LDG.E.U8 R2, [R2.64] ;  /* 0x0000002402027981 */ /* 0x000ea4000c1e1100 */
[----:B--2---:R-:W0:Y:S02]  /*3f00*/  I2F.U16 R0, R2 ;  /* 0x0000000200007306 */ /* 0x004e240000101000 */
[----:B0-----:R-:W-:-:S04]  /*3f10*/  F2FP.PACK_AB R0, RZ, R0 ;  /* 0x00000000ff00723e */ /* 0x001fc800000000ff */
[----:B------:R-:W-:Y:S01]  /*3f20*/  PRMT R5, R0, 0x7610, R5 ;  /* 0x0000761000057816 */ /* 0x000fe20000000005 */
[----:B------:R-:W-:Y:S05]  /*3f30*/  BRA `(.L_x_4541) ;  /* 0x00000ec000007947 */ /* 0x000fea0003800000 */
.L_x_4538:
        /* <DEDUP_REMOVED lines=11> */
.L_x_4543:
[----:B------:R-:W2:Y:S02]  /*3ff0*/  LDG.E R2, [R2.64] ;  /* 0x0000002402027981 */ /* 0x000ea4000c1e1900 */
[----:B--2---:R-:W0:Y:S02]  /*4000*/  I2F R0, R2 ;  /* 0x0000000200007306 */ /* 0x004e240000201400 */
[----:B0-----:R-:W-:-:S04]  /*4010*/  F2FP.PACK_AB R0, RZ, R0 ;  /* 0x00000000ff00723e */ /* 0x001fc800000000ff */
[----:B------:R-:W-:Y:S01]  /*4020*/  PRMT R5, R0, 0x7610, R5 ;  /* 0x0000761000057816 */ /* 0x000fe20000000005 */
[----:B------:R-:W-:Y:S05]  /*4030*/  BRA `(.L_x_4541) ;  /* 0x00000dc000007947 */ /* 0x000fea0003800000 */
.L_x_4542:
[----:B------:R-:W2:Y:S02]  /*4040*/  LDG.E.U16 R2, [R2.64] ;  /* 0x0000002402027981 */ /* 0x000ea4000c1e1500 */
[----:B--2---:R-:W0:Y:S02]  /*4050*/  I2F.S16 R0, R2 ;  /* 0x0000000200007306 */ /* 0x004e240000101400 */
[----:B0-----:R-:W-:-:S04]  /*4060*/  F2FP.PACK_AB R0, RZ, R0 ;  /* 0x00000000ff00723e */ /* 0x001fc800000000ff */
[----:B------:R-:W-:Y:S01]  /*4070*/  PRMT R5, R0, 0x7610, R5 ;  /* 0x0000761000057816 */ /* 0x000fe20000000005 */
[----:B------:R-:W-:Y:S05]  /*4080*/  BRA `(.L_x_4541) ;  /* 0x00000d7000007947 */ /* 0x000fea0003800000 */
.L_x_4537:
        /* <DEDUP_REMOVED lines=9> */
.L_x_4545:
[----:B------:R0:W5:Y:S01]  /*4120*/  LDG.E.U16 R5, [R2.64] ;  /* 0x0000002402057981 */ /* 0x000162000c1e1500 */
[----:B------:R-:W-:Y:S05]  /*4130*/  BRA `(.L_x_4541) ;  /* 0x00000cc000007947 */ /* 0x000fea0003800000 */
.L_x_4544:
        /* <DEDUP_REMOVED lines=9> */
.L_x_4547:
[----:B------:R0:W5:Y:S01]  /*41d0*/  LDG.E.U16 R5, [R2.64] ;  /* 0x0000002402057981 */ /* 0x000162000c1e1500 */
[----:B------:R-:W-:Y:S05]  /*41e0*/  BRA `(.L_x_4541) ;  /* 0x00000c1000007947 */ /* 0x000fea0003800000 */
.L_x_4546:
[----:B------:R-:W2:Y:S02]  /*41f0*/  LDG.E.64 R2, [R2.64] ;  /* 0x0000002402027981 */ /* 0x000ea4000c1e1b00 */
[----:B--2---:R-:W0:Y:S01]  /*4200*/  F2F.F32.F64 R0, R2 ;  /* 0x0000000200007310 */ /* 0x004e220000301000 */
[----:B------:R-:W0:-:S14]  /*4210*/  DSETP.GEU.AND P0, PT, |R2|, c[0x2][0x0], PT ;  /* 0x008000000200762a */ /* 0x000e1c0003f0e200 */
[----:B0-----:R-:W-:-:S05]  /*4220*/  @!P0 FMUL R0, R0, 1.175494350822287508e-38 ;  /* 0x0080000000008820 */ /* 0x001fca0000400000 */
[----:B------:R-:W-:-:S04]  /*4230*/  F2FP.PACK_AB R0, RZ, R0 ;  /* 0x00000000ff00723e */ /* 0x000fc800000000ff */
[----:B------:R-:W-:Y:S01]  /*4240*/  PRMT R5, R0, 0x7610, R5 ;  /* 0x0000761000057816 */ /* 0x000fe20000000005 */
[----:B------:R-:W-:Y:S05]  /*4250*/  BRA `(.L_x_4541) ;  /* 0x00000ba000007947 */ /* 0x000fea0003800000 */
.L_x_4536:
        /* <DEDUP_REMOVED lines=14> */
.L_x_4550:
[----:B------:R-:W2:Y:S02]  /*4340*/  LDG.E.64 R2, [R2.64] ;  /* 0x0000002402027981 */ /* 0x000ea4000c1e1b00 */
[----:B--2---:R-:W0:Y:S01]  /*4350*/  F2F.F32.F64 R0, R2 ;  /* 0x0000000200007310 */ /* 0x004e220000301000 */
[----:B------:R-:W0:-:S14]  /*4360*/  DSETP.GEU.AND P0, PT, |R2|, c[0x2][0x0], PT ;  /* 0x008000000200762a */ /* 0x000e1c0003f0e200 */
[----:B0-----:R-:W-:-:S05]  /*4370*/  @!P0 FMUL R0, R0, 1.175494350822287508e-38 ;  /* 0x0080000000008820 */ /* 0x001fca0000400000 */
[----:B------:R-:W-:-:S04]  /*4380*/  F2FP.PACK_AB R0, RZ, R0 ;  /* 0x00000000ff00723e */ /* 0x000fc800000000ff */
[----:B------:R-:W-:Y:S01]  /*4390*/  PRMT R5, R0, 0x7610, R5 ;  /* 0x0000761000057816 */ /* 0x000fe20000000005 */
[----:B------:R-:W-:Y:S05]  /*43a0*/  BRA `(.L_x_4541) ;  /* 0x00000a5000007947 */ /* 0x000fea0003800000 */
.L_x_4549:
        /* <DEDUP_REMOVED lines=27> */
.L_x_4552:
        /* <DEDUP_REMOVED lines=15> */
.L_x_4551:
[----:B------:R-:W2:Y:S02]  /*4650*/  LDG.E.U16 R0, [R2.64] ;  /* 0x0000002402007981 */ /* 0x000ea4000c1e1500 */
[----:B--2---:R-:W-:-:S04]  /*4660*/  PRMT R0, RZ, 0x5410, R0 ;  /* 0x00005410ff007816 */ /* 0x004fc80000000000 */
[----:B------:R-:W-:-:S04]  /*4670*/  F2FP.PACK_AB R0, RZ, R0 ;  /* 0x00000000ff00723e */ /* 0x000fc800000000ff */
[----:B------:R-:W-:Y:S01]  /*4680*/  PRMT R5, R0, 0x7610, R5 ;  /* 0x0000761000057816 */ /* 0x000fe20000000005 */
[----:B------:R-:W-:Y:S05]  /*4690*/  BRA `(.L_x_4541) ;  /* 0x0000076000007947 */ /* 0x000fea0003800000 */
.L_x_4548:
        /* <DEDUP_REMOVED lines=12> */
.L_x_4555:
        /* <DEDUP_REMOVED lines=21> */
.L_x_4559:
[----:B------:R-:W-:Y:S05]  /*48b0*/  BSYNC B1 ;  /* 0x0000000000017941 */ /* 0x000fea0003800000 */
.L_x_4558:
[----:B------:R-:W-:Y:S01]  /*48c0*/  LEA R3, R0, 0x3b800000, 0x17 ;  /* 0x3b80000000037811 */ /* 0x000fe200078eb8ff */
[----:B------:R-:W-:-:S05]  /*48d0*/  IMAD.SHL.U32 R0, R2, 0x100000, RZ ;  /* 0x0010000002007824 */ /* 0x000fca00078e00ff */
[----:B------:R-:W-:Y:S02]  /*48e0*/  LOP3.LUT R0, R3, R0, R4, 0xfe, !PT ;  /* 0x0000000003007212 */ /* 0x000fe400078efe04 */
.L_x_4557:
[----:B------:R-:W-:Y:S05]  /*48f0*/  BSYNC B0 ;  /* 0x0000000000007941 */ /* 0x000fea0003800000 */
.L_x_4556:
[----:B------:R-:W-:-:S04]  /*4900*/  F2FP.PACK_AB R0, RZ, R0 ;  /* 0x00000000ff00723e */ /* 0x000fc800000000ff */
[----:B------:R-:W-:Y:S01]  /*4910*/  PRMT R5, R0, 0x7610, R5 ;  /* 0x0000761000057816 */ /* 0x000fe20000000005 */
[----:B------:R-:W-:Y:S05]  /*4920*/  BRA `(.L_x_4541) ;  /* 0x000004d000007947 */ /* 0x000fea0003800000 */
.L_x_4554:
        /* <DEDUP_REMOVED lines=21> */
.L_x_4563:
[----:B------:R-:W-:Y:S05]  /*4a80*/  BSYNC B1 ;  /* 0x0000000000017941 */ /* 0x000fea0003800000 */
.L_x_4562:
[----:B------:R-:W-:Y:S01]  /*4a90*/  LEA R3, R0, 0x37800000, 0x17 ;  /* 0x3780000000037811 */ /* 0x000fe200078eb8ff */
[----:B------:R-:W-:-:S05]  /*4aa0*/  IMAD.SHL.U32 R0, R2, 0x200000, RZ ;  /* 0x0020000002007824 */ /* 0x000fca00078e00ff */
[----:B------:R-:W-:Y:S02]  /*4ab0*/  LOP3.LUT R0, R3, R0, R4, 0xfe, !PT ;  /* 0x0000000003007212 */ /* 0x000fe400078efe04 */
.L_x_4561:
[----:B------:R-:W-:Y:S05]  /*4ac0*/  BSYNC B0 ;  /* 0x0000000000007941 */ /* 0x000fea0003800000 */
.L_x_4560:
[----:B------:R-:W-:-:S04]  /*4ad0*/  F2FP.PACK_AB R0, RZ, R0 ;  /* 0x00000000ff00723e */ /* 0x000fc800000000ff */
[----:B------:R-:W-:Y:S01]  /*4ae0*/  PRMT R5, R0, 0x7610, R5 ;  /* 0x0000761000057816 */ /* 0x000fe20000000005 */
[----:B------:R-:W-:Y:S05]  /*4af0*/  BRA `(.L_x_4541) ;  /* 0x0000030000007947 */ /* 0x000fea0003800000 */
.L_x_4553:
        /* <DEDUP_REMOVED lines=14> */
.L_x_4567:
[----:B------:R-:W-:Y:S05]  /*4be0*/  BSYNC B0 ;  /* 0x0000000000007941 */ /* 0x000fea0003800000 */
.L_x_4566:
[----:B------:R-:W-:-:S04]  /*4bf0*/  F2FP.PACK_AB R0, RZ, R0 ;  /* 0x00000000ff00723e */ /* 0x000fc800000000ff */
[----:B------:R-:W-:Y:S01]  /*4c00*/  PRMT R5, R0, 0x7610, R5 ;  /* 0x0000761000057816 */ /* 0x000fe20000000005 */
[----:B------:R-:W-:Y:S05]  /*4c10*/  BRA `(.L_x_4541) ;  /* 0x000001e000007947 */ /* 0x000fea0003800000 */
.L_x_4540:
        /* <DEDUP_REMOVED lines=21> */
.L_x_4565:
[----:B------:R-:W2:Y:S02]  /*4d70*/  LDG.E.64 R2, [R2.64] ;  /* 0x0000002402027981 */ /* 0x000ea4000c1e1b00 */
[----:B--2---:R-:W0:Y:S02]  /*4d80*/  I2F.U64 R0, R2 ;  /* 0x0000000200007312 */ /* 0x004e240000301000 */
[----:B0-----:R-:W-:-:S04]  /*4d90*/  F2FP.PACK_AB R0, RZ, R0 ;  /* 0x00000000ff00723e */ /* 0x001fc800000000ff */
[----:B------:R-:W-:Y:S01]  /*4da0*/  PRMT R5, R0, 0x7610, R5 ;  /* 0x0000761000057816 */ /* 0x000fe20000000005 */
[----:B------:R-:W-:Y:S05]  /*4db0*/  BRA `(.L_x_4541) ;  /* 0x0000004000007947 */ /* 0x000fea0003800000 */
.L_x_4564:
[----:B------:R-:W2:Y:S02]  /*4dc0*/  LDG.E R2, [R2.64] ;  /* 0x0000002402027981 */ /* 0x000ea4000c1e1900 */
[----:B--2---:R-:W0:Y:S02]  /*4dd0*/  I2F.U32 R0, R2 ;  /* 0x0000000200007306 */ /* 0x004e240000201000 */
[----:B0-----:R-:W-:-:S04]  /*4de0*/  F2FP.PACK_AB R0, RZ, R0 ;  /* 0x00000000ff00723e */ /* 0x001fc800000000ff */
[----:B------:R-:W-:-:S04]  /*4df0*/  PRMT R5, R0, 0x7610, R5 ;  /* 0x0000761000057816 */ /* 0x000fc80000000005 */
.L_x_4541:
        /* <DEDUP_REMOVED lines=22> */
.L_x_4571:
[----:B------:R-:W-:-:S06]  /*4f60*/  HADD2.F32 R3, -RZ, R5.H0_H0 ;  /* 0x20000005ff037230 */ /* 0x000fcc0000004100 */
[----:B------:R-:W0:Y:S02]  /*4f70*/  F2I.S64.TRUNC R2, R3 ;  /* 0x0000000300027311 */ /* 0x000e24000020d900 */
[----:B0-----:R0:W-:Y:S01]  /*4f80*/  STG.E.U8 [R16.64], R2 ;  /* 0x0000000210007986 */ /* 0x0011e2000c101124 */
[----:B------:R-:W-:Y:S05]  /*4f90*/  BRA `(.L_x_4573) ;  /* 0x00000e4000007947 */ /* 0x000fea0003800000 */
.L_x_4570:
        /* <DEDUP_REMOVED lines=10> */
.L_x_4575:
[----:B------:R-:W-:-:S06]  /*5040*/  HADD2.F32 R5, -RZ, R5.H0_H0 ;  /* 0x20000005ff057230 */ /* 0x000fcc0000004100 */
[----:B------:R-:W0:Y:S02]  /*5050*/  F2I.FTZ.TRUNC.NTZ R5, R5 ;  /* 0x0000000500057305 */ /* 0x000e24000021f100 */
[----:B0-----:R0:W-:Y:S01]  /*5060*/  STG.E [R16.64], R5 ;  /* 0x0000000510007986 */ /* 0x0011e2000c101924 */
[----:B------:R-:W-:Y:S05]  /*5070*/  BRA `(.L_x_4573) ;  /* 0x00000d6000007947 */ /* 0x000fea0003800000 */
.L_x_4574:
[----:B------:R-:W-:-:S06]  /*5080*/  HADD2.F32 R5, -RZ, R5.H0_H0 ;  /* 0x20000005ff057230 */ /* 0x000fcc0000004100 */
[----:B------:R-:W0:Y:S02]  /*5090*/  F2I.FTZ.TRUNC.NTZ R5, R5 ;  /* 0x0000000500057305 */ /* 0x000e24000021f100 */
[----:B0-----:R0:W-:Y:S01]  /*50a0*/  STG.E.U16 [R16.64], R5 ;  /* 0x0000000510007986 */ /* 0x0011e2000c101524 */
[----:B------:R-:W-:Y:S05]  /*50b0*/  BRA `(.L_x_4573) ;  /* 0x00000d2000007947 */ /* 0x000fea0003800000 */
.L_x_4569:
        /* <DEDUP_REMOVED lines=9> */
.L_x_4577:
[----:B------:R0:W-:Y:S01]  /*5150*/  STG.E.U16 [R16.64], R5 ;  /* 0x0000000510007986 */ /* 0x0001e2000c101524 */
[----:B------:R-:W-:Y:S05]  /*5160*/  BRA `(.L_x_4573) ;  /* 0x00000c7000007947 */ /* 0x000fea0003800000 */
.L_x_4576:
        /* <DEDUP_REMOVED lines=10> */
.L_x_4579:
[----:B------:R-:W-:-:S05]  /*5210*/  HADD2.F32 R0, -RZ, R5.H0_H0 ;  /* 0x20000005ff007230 */ /* 0x000fca0000004100 */
[----:B------:R-:W-:-:S04]  /*5220*/  F2FP.PACK_AB R0, RZ, R0 ;  /* 0x00000000ff00723e */ /* 0x000fc800000000ff */
[----:B------:R-:W-:-:S05]  /*5230*/  PRMT R0, R0, 0x5410, RZ ;  /* 0x0000541000007816 */ /* 0x000fca00000000ff */
[----:B------:R0:W-:Y:S01]  /*5240*/  STG.E [R16.64], R0 ;  /* 0x0000000010007986 */ /* 0x0001e2000c101924 */
[----:B------:R-:W-:Y:S05]  /*5250*/  BRA `(.L_x_4573) ;  /* 0x00000b8000007947 */ /* 0x000fea0003800000 */
.L_x_4578:
[----:B------:R-:W-:-:S05]  /*5260*/  HADD2.F32 R2, -RZ, R5.H0_H0 ;  /* 0x20000005ff027230 */ /* 0x000fca0000004100 */
[----:B------:R-:W-:-:S06]  /*5270*/  FMUL.FTZ R2, R2, 1 ;  /* 0x3f80000002027820 */ /* 0x000fcc0000410000 */
[----:B------:R-:W0:Y:S02]  /*5280*/  F2F.F64.F32 R2, R2 ;  /* 0x0000000200027310 */ /* 0x000e240000201800 */
[----:B0-----:R0:W-:Y:S01]  /*5290*/  STG.E.64 [R16.64], R2 ;  /* 0x0000000210007986 */ /* 0x0011e2000c101b24 */
[----:B------:R-:W-:Y:S05]  /*52a0*/  BRA `(.L_x_4573) ;  /* 0x00000b3000007947 */ /* 0x000fea0003800000 */
.L_x_4568:
        /* <DEDUP_REMOVED lines=13> */
.L_x_4582:
[----:B------:R-:W-:Y:S01]  /*5380*/  HADD2.F32 R5, -RZ, R5.H0_H0 ;  /* 0x20000005ff057230 */ /* 0x000fe20000004100 */
[----:B------:R-:W-:-:S04]  /*5390*/  CS2R R6, SRZ ;  /* 0x0000000000067805 */ /* 0x000fc8000001ff00 */
[----:B------:R-:W-:-:S06]  /*53a0*/  FMUL.FTZ R5, R5, 1 ;  /* 0x3f80000005057820 */ /* 0x000fcc0000410000 */
[----:B------:R-:W0:Y:S02]  /*53b0*/  F2F.F64.F32 R4, R5 ;  /* 0x0000000500047310 */ /* 0x000e240000201800 */
[----:B0-----:R0:W-:Y:S01]  /*53c0*/  STG.E.128 [R16.64], R4 ;  /* 0x0000000410007986 */ /* 0x0011e2000c101d24 */
[----:B------:R-:W-:Y:S05]  /*53d0*/  BRA `(.L_x_4573) ;  /* 0x00000a0000007947 */ /* 0x000fea0003800000 */
.L_x_4581:
        /* <DEDUP_REMOVED lines=21> */
.L_x_4586:
[----:B------:R-:W-:Y:S05]  /*5530*/  BSYNC B0 ;  /* 0x0000000000007941 */ /* 0x000fea0003800000 */
.L_x_4585:
[----:B------:R-:W-:-:S05]  /*5540*/  LOP3.LUT R3, R0, R3, RZ, 0xfc, !PT ;  /* 0x0000000300037212 */ /* 0x000fca00078efcff */
[----:B------:R0:W-:Y:S01]  /*5550*/  STG.E.U8 [R16.64], R3 ;  /* 0x0000000310007986 */ /* 0x0001e2000c101124 */
[----:B------:R-:W-:Y:S05]  /*5560*/  BRA `(.L_x_4573) ;  /* 0x0000087000007947 */ /* 0x000fea0003800000 */
.L_x_4584:
        /* <DEDUP_REMOVED lines=13> */
.L_x_4588:
[----:B------:R-:W-:Y:S01]  /*5640*/  IMAD.MOV.U32 R0, RZ, RZ, 0x7f ;  /* 0x0000007fff007424 */ /* 0x000fe200078e00ff */
[----:B------:R-:W-:-:S04]  /*5650*/  ISETP.GT.U32.AND P0, PT, R2, 0x7f800000, PT ;  /* 0x7f8000000200780c */ /* 0x000fc80003f04070 */
[----:B------:R-:W-:-:S04]  /*5660*/  SEL R0, R0, 0x7c, P0 ;  /* 0x0000007c00007807 */ /* 0x000fc80000000000 */
.L_x_4589:
[----:B------:R-:W-:Y:S05]  /*5670*/  BSYNC B0 ;  /* 0x0000000000007941 */ /* 0x000fea0003800000 */
.L_x_4587:
[----:B------:R-:W-:-:S04]  /*5680*/  LOP3.LUT R2, R5, 0x80000000, RZ, 0xc0, !PT ;  /* 0x8000000005027812 */ /* 0x000fc800078ec0ff */
[----:B------:R-:W-:-:S04]  /*5690*/  SHF.R.U32.HI R3, RZ, 0x18, R2 ;  /* 0x00000018ff037819 */ /* 0x000fc80000011602 */
[----:B------:R-:W-:-:S05]  /*56a0*/  LOP3.LUT R3, R0, R3, RZ, 0xfc, !PT ;  /* 0x0000000300037212 */ /* 0x000fca00078efcff */
[----:B------:R0:W-:Y:S01]  /*56b0*/  STG.E.U8 [R16.64], R3 ;  /* 0x0000000310007986 */ /* 0x0001e2000c101124 */
[----:B------:R-:W-:Y:S05]  /*56c0*/  BRA `(.L_x_4573) ;  /* 0x0000071000007947 */ /* 0x000fea0003800000 */
.L_x_4583:
[----:B------:R-:W-:-:S05]  /*56d0*/  HADD2.F32 R0, -RZ, R5.H0_H0 ;  /* 0x20000005ff007230 */ /* 0x000fca0000004100 */
[----:B------:R-:W-:-:S05]  /*56e0*/  F2FP.BF16.PACK_AB R0, RZ, R0 ;  /* 0x00000000ff00723e */ /* 0x000fca00000010ff */
[----:B------:R0:W-:Y:S01]  /*56f0*/  STG.E.U16 [R16.64], R0 ;  /* 0x0000000010007986 */ /* 0x0001e2000c101524 */
[----:B------:R-:W-:Y:S05]  /*5700*/  BRA `(.L_x_4573) ;  /* 0x000006d000007947 */ /* 0x000fea0003800000 */
.L_x_4580:
        /* <DEDUP_REMOVED lines=12> */
.L_x_4592:
        /* <DEDUP_REMOVED lines=17> */
.L_x_4595:
[----:B------:R-:W-:-:S04]  /*58e0*/  LOP3.LUT R2, R5, 0x80000000, RZ, 0xc0, !PT ;  /* 0x8000000005027812 */ /* 0x000fc800078ec0ff */
[----:B------:R-:W-:-:S04]  /*58f0*/  SHF.R.U32.HI R3, RZ, 0x18, R2 ;  /* 0x00000018ff037819 */ /* 0x000fc80000011602 */
[----:B------:R-:W-:-:S04]  /*5900*/  LOP3.LUT R0, R0, R3, RZ, 0xfc, !PT ;  /* 0x0000000300007212 */ /* 0x000fc800078efcff */
[----:B------:R-:W-:Y:S02]  /*5910*/  PRMT R8, R0, 0x7610, R8 ;  /* 0x0000761000087816 */ /* 0x000fe40000000008 */
.L_x_4594:
[----:B------:R-:W-:Y:S05]  /*5920*/  BSYNC B0 ;  /* 0x0000000000007941 */ /* 0x000fea0003800000 */
.L_x_4593:
[----:B------:R0:W-:Y:S01]  /*5930*/  STG.E.U8 [R16.64], R8 ;  /* 0x0000000810007986 */ /* 0x0001e2000c101124 */
[----:B------:R-:W-:Y:S05]  /*5940*/  BRA `(.L_x_4573) ;  /* 0x0000049000007947 */ /* 0x000fea0003800000 */
.L_x_4591:
        /* <DEDUP_REMOVED lines=17> */
.L_x_4598:
[----:B------:R-:W-:-:S04]  /*5a60*/  LOP3.LUT R2, R5, 0x80000000, RZ, 0xc0, !PT ;  /* 0x8000000005027812 */ /* 0x000fc800078ec0ff */
[----:B------:R-:W-:-:S04]  /*5a70*/  SHF.R.U32.HI R3, RZ, 0x18, R2 ;  /* 0x00000018ff037819 */ /* 0x000fc80000011602 */
[----:B------:R-:W-:-:S04]  /*5a80*/  LOP3.LUT R0, R0, R3, RZ, 0xfc, !PT ;  /* 0x0000000300007212 */ /* 0x000fc800078efcff */
[----:B------:R-:W-:Y:S02]  /*5a90*/  PRMT R8, R0, 0x7610, R8 ;  /* 0x0000761000087816 */ /* 0x000fe40000000008 */
.L_x_4597:
[----:B------:R-:W-:Y:S05]  /*5aa0*/  BSYNC B0 ;  /* 0x0000000000007941 */ /* 0x000fea0003800000 */
.L_x_4596:
[----:B------:R0:W-:Y:S01]  /*5ab0*/  STG.E.U8 [R16.64], R8 ;  /* 0x0000000810007986 */ /* 0x0001e2000c101124 */
[----:B------:R-:W-:Y:S05]  /*5ac0*/  BRA `(.L_x_4573) ;  /* 0x0000031000007947 */ /* 0x000fea0003800000 */
.L_x_4590:
        /* <DEDUP_REMOVED lines=22> */
.L_x_4572:
        /* <DEDUP_REMOVED lines=20> */
.L_x_4600:
[----:B------:R-:W-:-:S06]  /*5d70*/  HADD2.F32 R2, -RZ, R5.H0_H0 ;  /* 0x20000005ff027230 */ /* 0x000fcc0000004100 */
[----:B------:R-:W0:Y:S02]  /*5d80*/  F2I.U64.TRUNC R2, R2 ;  /* 0x0000000200027311 */ /* 0x000e24000020d800 */
[----:B0-----:R0:W-:Y:S01]  /*5d90*/  STG.E.64 [R16.64], R2 ;  /* 0x0000000210007986 */ /* 0x0011e2000c101b24 */
[----:B------:R-:W-:Y:S05]  /*5da0*/  BRA `(.L_x_4573) ;  /* 0x0000003000007947 */ /* 0x000fea0003800000 */
.L_x_4599:
[----:B------:R-:W-:-:S06]  /*5db0*/  HADD2.F32 R5, -RZ, R5.H0_H0 ;  /* 0x20000005ff057230 */ /* 0x000fcc0000004100 */
[----:B------:R-:W0:Y:S02]  /*5dc0*/  F2I.FTZ.U32.TRUNC.NTZ R5, R5 ;  /* 0x0000000500057305 */ /* 0x000e24000021f000 */
[----:B0-----:R0:W-:Y:S02]  /*5dd0*/  STG.E [R16.64], R5 ;  /* 0x0000000510007986 */ /* 0x0011e4000c101924 */
.L_x_4573:
        /* <DEDUP_REMOVED lines=231> */
.L_x_4601:
        /* <DEDUP_REMOVED lines=21> */
.L_x_4605:
[----:B------:R-:W2:Y:S02]  /*6da0*/  LDG.E.U8 R2, [R2.64] ;  /* 0x0000002402027981 */ /* 0x000ea4000c1e1100 */
[----:B--2---:R-:W0:Y:S02]  /*6db0*/  I2F.U16 R0, R2 ;  /* 0x0000000200007306 */ /* 0x004e240000101000 */
[----:B0-----:R-:W-:-:S04]  /*6dc0*/  F2FP.PACK_AB R0, RZ, R0 ;  /* 0x00000000ff00723e */ /* 0x001fc800000000ff */
[----:B------:R-:W-:Y:S01]  /*6dd0*/  PRMT R5, R0, 0x7610, R5 ;  /* 0x0000761000057816 */ /* 0x000fe20000000005 */
[----:B------:R-:W-:Y:S05]  /*6de0*/  BRA `(.L_x_4607) ;  /* 0x00000ec000007947 */ /* 0x000fea0003800000 */
.L_x_4604:
        /* <DEDUP_REMOVED lines=11> */
.L_x_4609:
[----:B------:R-:W2:Y:S02]  /*6ea0*/  LDG.E R2, [R2.64] ;  /* 0x0000002402027981 */ /* 0x000ea4000c1e1900 */
[----:B--2---:R-:W0:Y:S02]  /*6eb0*/  I2F R0, R2 ;  /* 0x0000000200007306 */ /* 0x004e240000201400 */
[----:B0-----:R-:W-:-:S04]  /*6ec0*/  F2FP.PACK_AB R0, RZ, R0 ;  /* 0x00000000ff00723e */ /* 0x001fc800000000ff */
[----:B------:R-:W-:Y:S01]  /*6ed0*/  PRMT R5, R0, 0x7610, R5 ;  /* 0x0000761000057816 */ /* 0x000fe20000000005 */
[----:B------:R-:W-:Y:S05]  /*6ee0*/  BRA `(.L_x_4607) ;  /* 0x00000dc000007947 */ /* 0x000fea0003800000 */
.L_x_4608:
[----:B------:R-:W2:Y:S02]  /*6ef0*/  LDG.E.U16 R2, [R2.64] ;  /* 0x0000002402027981 */ /* 0x000ea4000c1e1500 */
[----:B--2---:R-:W0:Y:S02]  /*6f00*/  I2F.S16 R0, R2 ;  /* 0x0000000200007306 */ /* 0x004e240000101400 */
[----:B0-----:R-:W-:-:S04]  /*6f10*/  F2FP.PACK_AB R0, RZ, R0 ;  /* 0x00000000ff00723e */ /* 0x001fc800000000ff */
[----:B------:R-:W-:Y:S01]  /*6f20*/  PRMT R5, R0, 0x7610, R5 ;  /* 0x0000761000057816 */ /* 0x000fe20000000005 */
[----:B------:R-:W-:Y:S05]  /*6f30*/  BRA `(.L_x_4607) ;  /* 0x00000d7000007947 */ /* 0x000fea0003800000 */
.L_x_4603:
        /* <DEDUP_REMOVED lines=9> */
.L_x_4611:
[----:B------:R0:W5:Y:S01]  /*6fd0*/  LDG.E.U16 R5, [R2.64] ;  /* 0x0000002402057981 */ /* 0x000162000c1e1500 */
[----:B------:R-:W-:Y:S05]  /*6fe0*/  BRA `(.L_x_4607) ;  /* 0x00000cc000007947 */ /* 0x000fea0003800000 */
.L_x_4610:
        /* <DEDUP_REMOVED lines=9> */
.L_x_4613:
[----:B------:R0:W5:Y:S01]  /*7080*/  LDG.E.U16 R5, [R2.64] ;  /* 0x0000002402057981 */ /* 0x000162000c1e1500 */
[----:B------:R-:W-:Y:S05]  /*7090*/  BRA `(.L_x_4607) ;  /* 0x00000c1000007947 */ /* 0x000fea0003800000 */
.L_x_4612:
[----:B------:R-:W2:Y:S02]  /*70a0*/  LDG.E.64 R2, [R2.64] ;  /* 0x0000002402027981 */ /* 0x000ea4000c1e1b00 */
[----:B--2---:R-:W0:Y:S01]  /*70b0*/  F2F.F32.F64 R0, R2 ;  /* 0x0000000200007310 */ /* 0x004e220000301000 */
[----:B------:R-:W0:-:S14]  /*70c0*/  DSETP.GEU.AND P0, PT, |R2|, c[0x2][0x0], PT ;  /* 0x008000000200762a */ /* 0x000e1c0003f0e200 */
[----:B0-----:R-:W-:-:S05]  /*70d0*/  @!P0 FMUL R0, R0, 1.175494350822287508e-38 ;  /* 0x0080000000008820 */ /* 0x001fca0000400000 */
[----:B------:R-:W-:-:S04]  /*70e0*/  F2FP.PACK_AB R0, RZ, R0 ;  /* 0x00000000ff00723e */ /* 0x000fc800000000ff */
[----:B------:R-:W-:Y:S01]  /*70f0*/  PRMT R5, R0, 0x7610, R5 ;  /* 0x0000761000057816 */ /* 0x000fe20000000005 */
[----:B------:R-:W-:Y:S05]  /*7100*/  BRA `(.L_x_4607) ;  /* 0x00000ba000007947 */ /* 0x000fea0003800000 */
.L_x_4602:
        /* <DEDUP_REMOVED lines=14> */
.L_x_4616:
[----:B------:R-:W2:Y:S02]  /*71f0*/  LDG.E.64 R2, [R2.64] ;  /* 0x0000002402027981 */ /* 0x000ea4000c1e1b00 */
[----:B--2---:R-:W0:Y:S01]  /*7200*/  F2F.F32.F64 R0, R2 ;  /* 0x0000000200007310 */ /* 0x004e220000301000 */
[----:B------:R-:W0:-:S14]  /*7210*/  DSETP.GEU.AND P0, PT, |R2|, c[0x2][0x0], PT ;  /* 0x008000000200762a */ /* 0x000e1c0003f0e200 */
[----:B0-----:R-:W-:-:S05]  /*7220*/  @!P0 FMUL R0, R0, 1.175494350822287508e-38 ;  /* 0x0080000000008820 */ /* 0x001fca0000400000 */
[----:B------:R-:W-:-:S04]  /*7230*/  F2FP.PACK_AB R0, RZ, R0 ;  /* 0x00000000ff00723e */ /* 0x000fc800000000ff */
[----:B------:R-:W-:Y:S01]  /*7240*/  PRMT R5, R0, 0x7610, R5 ;  /* 0x0000761000057816 */ /* 0x000fe20000000005 */
[----:B------:R-:W-:Y:S05]  /*7250*/  BRA `(.L_x_4607) ;  /* 0x00000a5000007947 */ /* 0x000fea0003800000 */
.L_x_4615:
        /* <DEDUP_REMOVED lines=27> */
.L_x_4618:
        /* <DEDUP_REMOVED lines=15> */
.L_x_4617:
[----:B------:R-:W2:Y:S02]  /*7500*/  LDG.E.U16 R0, [R2.64] ;  /* 0x0000002402007981 */ /* 0x000ea4000c1e1500 */
[----:B--2---:R-:W-:-:S04]  /*7510*/  PRMT R0, RZ, 0x5410, R0 ;  /* 0x00005410ff007816 */ /* 0x004fc80000000000 */
[----:B------:R-:W-:-:S04]  /*7520*/  F2FP.PACK_AB R0, RZ, R0 ;  /* 0x00000000ff00723e */ /* 0x000fc800000000ff */
[----:B------:R-:W-:Y:S01]  /*7530*/  PRMT R5, R0, 0x7610, R5 ;  /* 0x0000761000057816 */ /* 0x000fe20000000005 */
[----:B------:R-:W-:Y:S05]  /*7540*/  BRA `(.L_x_4607) ;  /* 0x0000076000007947 */ /* 0x000fea0003800000 */
.L_x_4614:
        /* <DEDUP_REMOVED lines=12> */
.L_x_4621:
        /* <DEDUP_REMOVED lines=21> */
.L_x_4625:
[----:B------:R-:W-:Y:S05]  /*7760*/  BSYNC B1 ;  /* 0x0000000000017941 */ /* 0x000fea0003800000 */
.L_x_4624:
[----:B------:R-:W-:Y:S01]  /*7770*/  LEA R3, R0, 0x3b800000, 0x17 ;  /* 0x3b80000000037811 */ /* 0x000fe200078eb8ff */
[----:B------:R-:W-:-:S05]  /*7780*/  IMAD.SHL.U32 R0, R2, 0x100000, RZ ;  /* 0x0010000002007824 */ /* 0x000fca00078e00ff */
[----:B------:R-:W-:Y:S02]  /*7790*/  LOP3.LUT R0, R3, R0, R4, 0xfe, !PT ;  /* 0x0000000003007212 */ /* 0x000fe400078efe04 */
.L_x_4623:
[----:B------:R-:W-:Y:S05]  /*77a0*/  BSYNC B0 ;  /* 0x0000000000007941 */ /* 0x000fea0003800000 */
.L_x_4622:
[----:B------:R-:W-:-:S04]  /*77b0*/  F2FP.PACK_AB R0, RZ, R0 ;  /* 0x00000000ff00723e */ /* 0x000fc800000000ff */
[----:B------:R-:W-:Y:S01]  /*77c0*/  PRMT R5, R0, 0x7610, R5 ;  /* 0x0000761000057816 */ /* 0x000fe20000000005 */
[----:B------:R-:W-:Y:S05]  /*77d0*/  BRA `(.L_x_4607) ;  /* 0x000004d000007947 */ /* 0x000fea0003800000 */
.L_x_4620:
        /* <DEDUP_REMOVED lines=21> */
.L_x_4629:
[----:B------:R-:W-:Y:S05]  /*7930*/  BSYNC B1 ;  /* 0x0000000000017941 */ /* 0x000fea0003800000 */
.L_x_4628:
[----:B------:R-:W-:Y:S01]  /*7940*/  LEA R3, R0, 0x37800000, 0x17 ;  /* 0x3780000000037811 */ /* 0x000fe200078eb8ff */
[----:B------:R-:W-:-:S05]  /*7950*/  IMAD.SHL.U32 R0, R2, 0x200000, RZ ;  /* 0x0020000002007824 */ /* 0x000fca00078e00ff */
[----:B------:R-:W-:Y:S02]  /*7960*/  LOP3.LUT R0, R3, R0, R4, 0xfe, !PT ;  /* 0x0000000003007212 */ /* 0x000fe400078efe04 */
.L_x_4627:
[----:B------:R-:W-:Y:S05]  /*7970*/  BSYNC B0 ;  /* 0x0000000000007941 */ /* 0x000fea0003800000 */
.L_x_4626:
[----:B------:R-:W-:-:S04]  /*7980*/  F2FP.PACK_AB R0, RZ, R0 ;  /* 0x00000000ff00723e */ /* 0x000fc800000000ff */
[----:B------:R-:W-:Y:S01]  /*7990*/  PRMT R5, R0, 0x7610, R5 ;  /* 0x0000761000057816 */ /* 0x000fe20000000005 */
[----:B------:R-:W-:Y:S05]  /*79a0*/  BRA `(.L_x_4607) ;  /* 0x0000030000007947 */ /* 0x000fea0003800000 */
.L_x_4619:
        /* <DEDUP_REMOVED lines=14> */
.L_x_4633:
[----:B------:R-:W-:Y:S05]  /*7a90*/  BSYNC B0 ;  /* 0x0000000000007941 */ /* 0x000fea0003800000 */
.L_x_4632:
[----:B------:R-:W-:-:S04]  /*7aa0*/  F2FP.PACK_AB R0, RZ, R0 ;  /* 0x00000000ff00723e */ /* 0x000fc800000000ff */
[----:B------:R-:W-:Y:S01]  /*7ab0*/  PRMT R5, R0, 0x7610, R5 ;  /* 0x0000761000057816 */ /* 0x000fe20000000005 */
[----:B------:R-:W-:Y:S05]  /*7ac0*/  BRA `(.L_x_4607) ;  /* 0x000001e000007947 */ /* 0x000fea0003800000 */
.L_x_4606:
        /* <DEDUP_REMOVED lines=21> */
.L_x_4631:
[----:B------:R-:W2:Y:S02]  /*7c20*/  LDG.E.64 R2, [R2.64] ;  /* 0x0000002402027981 */ /* 0x000ea4000c1e1b00 */
[----:B--2---:R-:W0:Y:S02]  /*7c30*/  I2F.U64 R0, R2 ;  /* 0x0000000200007312 */ /* 0x004e240000301000 */
[----:B0-----:R-:W-:-:S04]  /*7c40*/  F2FP.PACK_AB R0, RZ, R0 ;  /* 0x00000000ff00723e */ /* 0x001fc800000000ff */
[----:B------:R-:W-:Y:S01]  /*7c50*/  PRMT R5, R0, 0x7610, R5 ;  /* 0x0000761000057816 */ /* 0x000fe20000000005 */
[----:B------:R-:W-:Y:S05]  /*7c60*/  BRA `(.L_x_4607) ;  /* 0x0000004000007947 */ /* 0x000fea0003800000 */
.L_x_4630:
[----:B------:R-:W2:Y:S02]  /*7c70*/  LDG.E R2, [R2.64] ;  /* 0x0000002402027981 */ /* 0x000ea4000c1e1900 */
[----:B--2---:R-:W0:Y:S02]  /*7c80*/  I2F.U32 R0, R2 ;  /* 0x0000000200007306 */ /* 0x004e240000201000 */
[----:B0-----:R-:W-:-:S04]  /*7c90*/  F2FP.PACK_AB R0, RZ, R0 ;  /* 0x00000000ff00723e */ /* 0x001fc800000000ff */
[----:B------:R-:W-:-:S04]  /*7ca0*/  PRMT R5, R0, 0x7610, R5 ;  /* 0x0000761000057816 */ /* 0x000fc80000000005 */
.L_x_4607:
        /* <DEDUP_REMOVED lines=22> */
.L_x_4637:
[----:B------:R-:W-:-:S06]  /*7e10*/  HADD2.F32 R3, -RZ, R5.H0_H0 ;  /* 0x20000005ff037230 */ /* 0x000fcc0000004100 */
[----:B------:R-:W0:Y:S02]  /*7e20*/  F2I.S64.TRUNC R2, R3 ;  /* 0x0000000300027311 */ /* 0x000e24000020d900 */
[----:B0-----:R0:W-:Y:S01]  /*7e30*/  STG.E.U8 [R16.64], R2 ;  /* 0x0000000210007986 */ /* 0x0011e2000c101124 */
[----:B------:R-:W-:Y:S05]  /*7e40*/  BRA `(.L_x_4639) ;  /* 0x00000e4000007947 */ /* 0x000fea0003800000 */
.L_x_4636:
        /* <DEDUP_REMOVED lines=10> */
.L_x_4641:
[----:B------:R-:W-:-:S06]  /*7ef0*/  HADD2.F32 R5, -RZ, R5.H0_H0 ;  /* 0x20000005ff057230 */ /* 0x000fcc0000004100 */
[----:B------:R-:W0:Y:S02]  /*7f00*/  F2I.FTZ.TRUNC.NTZ R5, R5 ;  /* 0x0000000500057305 */ /* 0x000e24000021f100 */
[----:B0-----:R0:W-:Y:S01]  /*7f10*/  STG.E [R16.64], R5 ;  /* 0x0000000510007986 */ /* 0x0011e2000c101924 */
[----:B------:R-:W-:Y:S05]  /*7f20*/  BRA `(.L_x_4639) ;  /* 0x00000d6000007947 */ /* 0x000fea0003800000 */
.L_x_4640:
[----:B------:R-:W-:-:S06]  /*7f30*/  HADD2.F32 R5, -RZ, R5.H0_H0 ;  /* 0x20000005ff057230 */ /* 0x000fcc0000004100 */
[----:B------:R-:W0:Y:S02]  /*7f40*/  F2I.FTZ.TRUNC.NTZ R5, R5 ;  /* 0x0000000500057305 */ /* 0x000e24000021f100 */
[----:B0-----:R0:W-:Y:S01]  /*7f50*/  STG.E.U16 [R16.64], R5 ;  /* 0x0000000510007986 */ /* 0x0011e2000c101524 */
[----:B------:R-:W-:Y:S05]  /*7f60*/  BRA `(.L_x_4639) ;  /* 0x00000d2000007947 */ /* 0x000fea0003800000 */
.L_x_4635:
        /* <DEDUP_REMOVED lines=9> */
.L_x_4643:
[----:B------:R0:W-:Y:S01]  /*8000*/  STG.E.U16 [R16.64], R5 ;  /* 0x0000000510007986 */ /* 0x0001e2000c101524 */
[----:B------:R-:W-:Y:S05]  /*8010*/  BRA `(.L_x_4639) ;  /* 0x00000c7000007947 */ /* 0x000fea0003800000 */
.L_x_4642:
        /* <DEDUP_REMOVED lines=10> */
.L_x_4645:
[----:B------:R-:W-:-:S05]  /*80c0*/  HADD2.F32 R0, -RZ, R5.H0_H0 ;  /* 0x20000005ff007230 */ /* 0x000fca0000004100 */
[----:B------:R-:W-:-:S04]  /*80d0*/  F2FP.PACK_AB R0, RZ, R0 ;  /* 0x00000000ff00723e */ /* 0x000fc800000000ff */
[----:B------:R-:W-:-:S05]  /*80e0*/  PRMT R0, R0, 0x5410, RZ ;  /* 0x0000541000007816 */ /* 0x000fca00000000ff */
[----:B------:R0:W-:Y:S01]  /*80f0*/  STG.E [R16.64], R0 ;  /* 0x0000000010007986 */ /* 0x0001e2000c101924 */
[----:B------:R-:W-:Y:S05]  /*8100*/  BRA `(.L_x_4639) ;  /* 0x00000b8000007947 */ /* 0x000fea0003800000 */
.L_x_4644:
[----:B------:R-:W-:-:S05]  /*8110*/  HADD2.F32 R2, -RZ, R5.H0_H0 ;  /* 0x20000005ff027230 */ /* 0x000fca0000004100 */
[----:B------:R-:W-:-:S06]  /*8120*/  FMUL.FTZ R2, R2, 1 ;  /* 0x3f80000002027820 */ /* 0x000fcc0000410000 */
[----:B------:R-:W0:Y:S02]  /*8130*/  F2F.F64.F32 R2, R2 ;  /* 0x0000000200027310 */ /* 0x000e240000201800 */
[----:B0-----:R0:W-:Y:S01]  /*8140*/  STG.E.64 [R16.64], R2 ;  /* 0x0000000210007986 */ /* 0x0011e2000c101b24 */
[----:B------:R-:W-:Y:S05]  /*8150*/  BRA `(.L_x_4639) ;  /* 0x00000b3000007947 */ /* 0x000fea0003800000 */
.L_x_4634:
        /* <DEDUP_REMOVED lines=13> */
.L_x_4648:
[----:B------:R-:W-:Y:S01]  /*8230*/  HADD2.F32 R5, -RZ, R5.H0_H0 ;  /* 0x20000005ff057230 */ /* 0x000fe20000004100 */
[----:B------:R-:W-:-:S04]  /*8240*/  CS2R R6, SRZ ;  /* 0x0000000000067805 */ /* 0x000fc8000001ff00 */
[----:B------:R-:W-:-:S06]  /*8250*/  FMUL.FTZ R5, R5, 1 ;  /* 0x3f80000005057820 */ /* 0x000fcc0000410000 */
[----:B------:R-:W0:Y:S02]  /*8260*/  F2F.F64.F32 R4, R5 ;  /* 0x0000000500047310 */ /* 0x000e240000201800 */
[----:B0-----:R0:W-:Y:S01]  /*8270*/  STG.E.128 [R16.64], R4 ;  /* 0x0000000410007986 */ /* 0x0011e2000c101d24 */
[----:B------:R-:W-:Y:S05]  /*8280*/  BRA `(.L_x_4639) ;  /* 0x00000a0000007947 */ /* 0x000fea0003800000 */
.L_x_4647:
        /* <DEDUP_REMOVED lines=21> */
.L_x_4652:
[----:B------:R-:W-:Y:S05]  /*83e0*/  BSYNC B0 ;  /* 0x0000000000007941 */ /* 0x000fea0003800000 */
.L_x_4651:
[----:B------:R-:W-:-:S05]  /*83f0*/  LOP3.LUT R3, R0, R3, RZ, 0xfc, !PT ;  /* 0x0000000300037212 */ /* 0x000fca00078efcff */
[----:B------:R0:W-:Y:S01]  /*8400*/  STG.E.U8 [R16.64], R3 ;  /* 0x0000000310007986 */ /* 0x0001e2000c101124 */
[----:B------:R-:W-:Y:S05]  /*8410*/  BRA `(.L_x_4639) ;  /* 0x0000087000007947 */ /* 0x000fea0003800000 */
.L_x_4650:
        /* <DEDUP_REMOVED lines=13> */
.L_x_4654:
[----:B------:R-:W-:Y:S01]  /*84f0*/  IMAD.MOV.U32 R0, RZ, RZ, 0x7f ;  /* 0x0000007fff007424 */ /* 0x000fe200078e00ff */
[----:B------:R-:W-:-:S04]  /*8500*/  ISETP.GT.U32.AND P0, PT, R2, 0x7f800000, PT ;  /* 0x7f8000000200780c */ /* 0x000fc80003f04070 */
[----:B------:R-:W-:-:S04]  /*8510*/  SEL R0, R0, 0x7c, P0 ;  /* 0x0000007c00007807 */ /* 0x000fc80000000000 */
.L_x_4655:
[----:B------:R-:W-:Y:S05]  /*8520*/  BSYNC B0 ;  /* 0x0000000000007941 */ /* 0x000fea0003800000 */
.L_x_4653:
[----:B------:R-:W-:-:S04]  /*8530*/  LOP3.LUT R2, R5, 0x80000000, RZ, 0xc0, !PT ;  /* 0x8000000005027812 */ /* 0x000fc800078ec0ff */
[----:B------:R-:W-:-:S04]  /*8540*/  SHF.R.U32.HI R3, RZ, 0x18, R2 ;  /* 0x00000018ff037819 */ /* 0x000fc80000011602 */
[----:B------:R-:W-:-:S05]  /*8550*/  LOP3.LUT R3, R0, R3, RZ, 0xfc, !PT ;  /* 0x0000000300037212 */ /* 0x000fca00078efcff */
[----:B------:R0:W-:Y:S01]  /*8560*/  STG.E.U8 [R16.64], R3 ;  /* 0x0000000310007986 */ /* 0x0001e2000c101124 */
[----:B------:R-:W-:Y:S05]  /*8570*/  BRA `(.L_x_4639) ;  /* 0x0000071000007947 */ /* 0x000fea0003800000 */
.L_x_4649:
[----:B------:R-:W-:-:S05]  /*8580*/  HADD2.F32 R0, -RZ, R5.H0_H0 ;  /* 0x20000005ff007230 */ /* 0x000fca0000004100 */
[----:B------:R-:W-:-:S05]  /*8590*/  F2FP.BF16.PACK_AB R0, RZ, R0 ;  /* 0x00000000ff00723e */ /* 0x000fca00000010ff */
[----:B------:R0:W-:Y:S01]  /*85a0*/  STG.E.U16 [R16.64], R0 ;  /* 0x0000000010007986 */ /* 0x0001e2000c101524 */
[----:B------:R-:W-:Y:S05]  /*85b0*/  BRA `(.L_x_4639) ;  /* 0x000006d000007947 */ /* 0x000fea0003800000 */
.L_x_4646:
        /* <DEDUP_REMOVED lines=12> */
.L_x_4658:
        /* <DEDUP_REMOVED lines=17> */
.L_x_4661:
[----:B------:R-:W-:-:S04]  /*8790*/  LOP3.LUT R2, R5, 0x80000000, RZ, 0xc0, !PT ;  /* 0x8000000005027812 */ /* 0x000fc800078ec0ff */
[----:B------:R-:W-:-:S04]  /*87a0*/  SHF.R.U32.HI R3, RZ, 0x18, R2 ;  /* 0x00000018ff037819 */ /* 0x000fc80000011602 */
[----:B------:R-:W-:-:S04]  /*87b0*/  LOP3.LUT R0, R0, R3, RZ, 0xfc, !PT ;  /* 0x0000000300007212 */ /* 0x000fc800078efcff */
[----:B------:R-:W-:Y:S02]  /*87c0*/  PRMT R8, R0, 0x7610, R8 ;  /* 0x0000761000087816 */ /* 0x000fe40000000008 */
.L_x_4660:
[----:B------:R-:W-:Y:S05]  /*87d0*/  BSYNC B0 ;  /* 0x0000000000007941 */ /* 0x000fea0003800000 */
.L_x_4659:
[----:B------:R0:W-:Y:S01]  /*87e0*/  STG.E.U8 [R16.64], R8 ;  /* 0x0000000810007986 */ /* 0x0001e2000c101124 */
[----:B------:R-:W-:Y:S05]  /*87f0*/  BRA `(.L_x_4639) ;  /* 0x0000049000007947 */ /* 0x000fea0003800000 */
.L_x_4657:
        /* <DEDUP_REMOVED lines=17> */
.L_x_4664:
[----:B------:R-:W-:-:S04]  /*8910*/  LOP3.LUT R2, R5, 0x80000000, RZ, 0xc0, !PT ;  /* 0x8000000005027812 */ /* 0x000fc800078ec0ff */
[----:B------:R-:W-:-:S04]  /*8920*/  SHF.R.U32.HI R3, RZ, 0x18, R2 ;  /* 0x00000018ff037819 */ /* 0x000fc80000011602 */
[----:B------:R-:W-:-:S04]  /*8930*/  LOP3.LUT R0, R0, R3, RZ, 0xfc, !PT ;  /* 0x0000000300007212 */ /* 0x000fc800078efcff */
[----:B------:R-:W-:Y:S02]  /*8940*/  PRMT R8, R0, 0x7610, R8 ;  /* 0x0000761000087816 */ /* 0x000fe40000000008 */
.L_x_4663:
[----:B------:R-:W-:Y:S05]  /*8950*/  BSYNC B0 ;  /* 0x0000000000007941 */ /* 0x000fea0003800000 */
.L_x_4662:
[----:B------:R0:W-:Y:S01]  /*8960*/  STG.E.U8 [R16.64], R8 ;  /* 0x0000000810007986 */ /* 0x0001e2000c101124 */
[----:B------:R-:W-:Y:S05]  /*8970*/  BRA `(.L_x_4639) ;  /* 0x0000031000007947 */ /* 0x000fea0003800000 */
.L_x_4656:
        /* <DEDUP_REMOVED lines=22> */
.L_x_4638:
        /* <DEDUP_REMOVED lines=20> */
.L_x_4666:
[----:B------:R-:W-:-:S06]  /*8c20*/  HADD2.F32 R2, -RZ, R5.H0_H0 ;  /* 0x20000005ff027230 */ /* 0x000fcc0000004100 */
[----:B------:R-:W0:Y:S02]  /*8c30*/  F2I.U64.TRUNC R2, R2 ;  /* 0x0000000200027311 */ /* 0x000e24000020d800 */
[----:B0-----:R0:W-:Y:S01]  /*8c40*/  STG.E.64 [R16.64], R2 ;  /* 0x0000000210007986 */ /* 0x0011e2000c101b24 */
[----:B------:R-:W-:Y:S05]  /*8c50*/  BRA `(.L_x_4639) ;  /* 0x0000003000007947 */ /* 0x000fea0003800000 */
.L_x_4665:
[----:B------:R-:W-:-:S06]  /*8c60*/  HADD2.F32 R5, -RZ, R5.H0_H0 ;  /* 0x20000005ff057230 */ /* 0x000fcc0000004100 */
[----:B------:R-:W0:Y:S02]  /*8c70*/  F2I.FTZ.U32.TRUNC.NTZ R5, R5 ;  /* 0x0000000500057305 */ /* 0x000e24000021f000 */
[----:B0-----:R0:W-:Y:S02]  /*8c80*/  STG.E [R16.64], R5 ;  /* 0x0000000510007986 */ /* 0x0011e4000c101924 */
.L_x_4639:
[----:B------:R-:W-:Y:S02]  /*8c90*/  IADD3 R19, R19, 0x80, RZ ;  /* 0x0000008013137810 */ /* 0x000fe40007ffe0ff */
.L_x_4534:
[----:B------:R-:W-:Y:S05]  /*8ca0*/  BSYNC B6 ;  /* 0x0000000000067941 */ /* 0x000fea0003800000 */
.L_x_4533:
        /* <DEDUP_REMOVED lines=230> */
.L_x_4667:
        /* <DEDUP_REMOVED lines=21> */
.L_x_4671:
[----:B------:R-:W2:Y:S02]  /*9c60*/  LDG.E.U8 R2, [R2.64] ;  /* 0x0000002402027981 */ /* 0x000ea4000c1e1100 */
[----:B--2---:R-:W0:Y:S02]  /*9c70*/  I2F.U16 R0, R2 ;  /* 0x0000000200007306 */ /* 0x004e240000101000 */
[----:B0-----:R-:W-:-:S04]  /*9c80*/  F2FP.PACK_AB R0, RZ, R0 ;  /* 0x00000000ff00723e */ /* 0x001fc800000000ff */
[----:B------:R-:W-:Y:S01]  /*9c90*/  PRMT R5, R0, 0x7610, R5 ;  /* 0x0000761000057816 */ /* 0x000fe20000000005 */
[----:B------:R-:W-:Y:S05]  /*9ca0*/  BRA `(.L_x_4673) ;  /* 0x00000ec000007947 */ /* 0x000fea0003800000 */
.L_x_4670:
        /* <DEDUP_REMOVED lines=11> */
.L_x_4675:
[----:B------:R-:W2:Y:S02]  /*9d60*/  LDG.E R2, [R2.64] ;  /* 0x0000002402027981 */ /* 0x000ea4000c1e1900 */
[----:B--2---:R-:W0:Y:S02]  /*9d70*/  I2F R0, R2 ;  /* 0x0000000200007306 */ /* 0x004e240000201400 */
[----:B0-----:R-:W-:-:S04]  /*9d80*/  F2FP.PACK_AB R0, RZ, R0 ;  /* 0x00000000ff00723e */ /* 0x001fc800000000ff */
[----:B------:R-:W-:Y:S01]  /*9d90*/  PRMT R5, R0, 0x7610, R5 ;  /* 0x0000761000057816 */ /* 0x000fe20000000005 */
[----:B------:R-:W-:Y:S05]  /*9da0*/  BRA `(.L_x_4673) ;  /* 0x00000dc000007947 */ /* 0x000fea0003800000 */
.L_x_4674:
[----:B------:R-:W2:Y:S02]  /*9db0*/  LDG.E.U16 R2, [R2.64] ;  /* 0x0000002402027981 */ /* 0x000ea4000c1e1500 */
[----:B--2---:R-:W0:Y:S02]  /*9dc0*/  I2F.S16 R0, R2 ;  /* 0x0000000200007306 */ /* 0x004e240000101400 */
[----:B0-----:R-:W-:-:S04]  /*9dd0*/  F2FP.PACK_AB R0, RZ, R0 ;  /* 0x00000000ff00723e */ /* 0x001fc800000000ff */
[----:B------:R-:W-:Y:S01]  /*9de0*/  PRMT R5, R0, 0x7610, R5 ;  /* 0x0000761000057816 */ /* 0x000fe20000000005 */
[----:B------:R-:W-:Y:S05]  /*9df0*/  BRA `(.L_x_4673) ;  /* 0x00000d7000007947 */ /* 0x000fea0003800000 */
.L_x_4669:
        /* <DEDUP_REMOVED lines=9> */
.L_x_4677:
[----:B------:R0:W5:Y:S01]  /*9e90*/  LDG.E.U16 R5, [R2.64] ;  /* 0x0000002402057981 */ /* 0x000162000c1e1500 */
[----:B------:R-:W-:Y:S05]  /*9ea0*/  BRA `(.L_x_4673) ;  /* 0x00000cc000007947 */ /* 0x000fea0003800000 */
.L_x_4676:
        /* <DEDUP_REMOVED lines=9> */
.L_x_4679:
[----:B------:R0:W5:Y:S01]  /*9f40*/  LDG.E.U16 R5, [R2.64] ;  /* 0x0000002402057981 */ /* 0x000162000c1e1500 */
[----:B------:R-:W-:Y:S05]  /*9f50*/  BRA `(.L_x_4673) ;  /* 0x00000c1000007947 */ /* 0x000fea0003800000 */
.L_x_4678:
[----:B------:R-:W2:Y:S02]  /*9f60*/  LDG.E.64 R2, [R2.64] ;  /* 0x0000002402027981 */ /* 0x000ea4000c1e1b00 */
[----:B--2---:R-:W0:Y:S01]  /*9f70*/  F2F.F32.F64 R0, R2 ;  /* 0x0000000200007310 */ /* 0x004e220000301000 */
[----:B------:R-:W0:-:S14]  /*9f80*/  DSETP.GEU.AND P0, PT, |R2|, c[0x2][0x0], PT ;  /* 0x008000000200762a */ /* 0x000e1c0003f0e200 */
[----:B0-----:R-:W-:-:S05]  /*9f90*/  @!P0 FMUL R0, R0, 1.175494350822287508e-38 ;  /* 0x0080000000008820 */ /* 0x001fca0000400000 */
[----:B------:R-:W-:-:S04]  /*9fa0*/  F2FP.PACK_AB R0, RZ, R0 ;  /* 0x00000000ff00723e */ /* 0x000fc800000000ff */
[----:B------:R-:W-:Y:S01]  /*9fb0*/  PRMT R5, R0, 0x7610, R5 ;  /* 0x0000761000057816 */ /* 0x000fe20000000005 */
[----:B------:R-:W-:Y:S05]  /*9fc0*/  BRA `(.L_x_4673) ;  /* 0x00000ba000007947 */ /* 0x000fea0003800000 */
.L_x_4668:
        /* <DEDUP_REMOVED lines=14> */
.L_x_4682:
[----:B------:R-:W2:Y:S02]  /*a0b0*/  LDG.E.64 R2, [R2.64] ;  /* 0x0000002402027981 */ /* 0x000ea4000c1e1b00 */
[----:B--2---:R-:W0:Y:S01]  /*a0c0*/  F2F.F32.F64 R0, R2 ;  /* 0x0000000200007310 */ /* 0x004e220000301000 */
[----:B------:R-:W0:-:S14]  /*a0d0*/  DSETP.GEU.AND P0, PT, |R2|, c[0x2][0x0], PT ;  /* 0x008000000200762a */ /* 0x000e1c0003f0e200 */
[----:B0-----:R-:W-:-:S05]  /*a0e0*/  @!P0 FMUL R0, R0, 1.175494350822287508e-38 ;  /* 0x0080000000008820 */ /* 0x001fca0000400000 */
[----:B------:R-:W-:-:S04]  /*a0f0*/  F2FP.PACK_AB R0, RZ, R0 ;  /* 0x00000000ff00723e */ /* 0x000fc800000000ff */
[----:B------:R-:W-:Y:S01]  /*a100*/  PRMT R5, R0, 0x7610, R5 ;  /* 0x0000761000057816 */ /* 0x000fe20000000005 */
[----:B------:R-:W-:Y:S05]  /*a110*/  BRA `(.L_x_4673) ;  /* 0x00000a5000007947 */ /* 0x000fea0003800000 */
.L_x_4681:
        /* <DEDUP_REMOVED lines=27> */
.L_x_4684:
        /* <DEDUP_REMOVED lines=15> */
.L_x_4683:
[----:B------:R-:W2:Y:S02]  /*a3c0*/  LDG.E.U16 R0, [R2.64] ;  /* 0x0000002402007981 */ /* 0x000ea4000c1e1500 */
[----:B--2---:R-:W-:-:S04]  /*a3d0*/  PRMT R0, RZ, 0x5410, R0 ;  /* 0x00005410ff007816 */ /* 0x004fc80000000000 */
[----:B------:R-:W-:-:S04]  /*a3e0*/  F2FP.PACK_AB R0, RZ, R0 ;  /* 0x00000000ff00723e */ /* 0x000fc800000000ff */
[----:B------:R-:W-:Y:S01]  /*a3f0*/  PRMT R5, R0, 0x7610, R5 ;  /* 0x0000761000057816 */ /* 0x000fe20000000005 */
[----:B------:R-:W-:Y:S05]  /*a400*/  BRA `(.L_x_4673) ;  /* 0x0000076000007947 */ /* 0x000fea0003800000 */
.L_x_4680:
        /* <DEDUP_REMOVED lines=12> */
.L_x_4687:
        /* <DEDUP_REMOVED lines=21> */
.L_x_4691:
[----:B------:R-:W-:Y:S05]  /*a620*/  BSYNC B1 ;  /* 0x0000000000017941 */ /* 0x000fea0003800000 */
.L_x_4690:
[----:B------:R-:W-:Y:S01]  /*a630*/  LEA R3, R0, 0x3b800000, 0x17 ;  /* 0x3b80000000037811 */ /* 0x000fe200078eb8ff */
[----:B------:R-:W-:-:S05]  /*a640*/  IMAD.SHL.U32 R0, R2, 0x100000, RZ ;  /* 0x0010000002007824 */ /* 0x000fca00078e00ff */
[----:B------:R-:W-:Y:S02]  /*a650*/  LOP3.LUT R0, R3, R0, R4, 0xfe, !PT ;  /* 0x0000000003007212 */ /* 0x000fe400078efe04 */
.L_x_4689:
[----:B------:R-:W-:Y:S05]  /*a660*/  BSYNC B0 ;  /* 0x0000000000007941 */ /* 0x000fea0003800000 */
.L_x_4688:
[----:B------:R-:W-:-:S04]  /*a670*/  F2FP.PACK_AB R0, RZ, R0 ;  /* 0x00000000ff00723e */ /* 0x000fc800000000ff */
[----:B------:R-:W-:Y:S01]  /*a680*/  PRMT R5, R0, 0x7610, R5 ;  /* 0x0000761000057816 */ /* 0x000fe20000000005 */
[----:B------:R-:W-:Y:S05]  /*a690*/  BRA `(.L_x_4673) ;  /* 0x000004d000007947 */ /* 0x000fea0003800000 */
.L_x_4686:
        /* <DEDUP_REMOVED lines=21> */
.L_x_4695:
[----:B------:R-:W-:Y:S05]  /*a7f0*/  BSYNC B1 ;  /* 0x0000000000017941 */ /* 0x000fea0003800000 */
.L_x_4694:
[----:B------:R-:W-:Y:S01]  /*a800*/  LEA R3, R0, 0x37800000, 0x17 ;  /* 0x3780000000037811 */ /* 0x000fe200078eb8ff */
[----:B------:R-:W-:-:S05]  /*a810*/  IMAD.SHL.U32 R0, R2, 0x200000, RZ ;  /* 0x0020000002007824 */ /* 0x000fca00078e00ff */
[----:B------:R-:W-:Y:S02]  /*a820*/  LOP3.LUT R0, R3, R0, R4, 0xfe, !PT ;  /* 0x0000000003007212 */ /* 0x000fe400078efe04 */
.L_x_4693:
[----:B------:R-:W-:Y:S05]  /*a830*/  BSYNC B0 ;  /* 0x0000000000007941 */ /* 0x000fea0003800000 */
.L_x_4692:
[----:B------:R-:W-:-:S04]  /*a840*/  F2FP.PACK_AB R0, RZ, R0 ;  /* 0x00000000ff00723e */ /* 0x000fc800000000ff */
[----:B------:R-:W-:Y:S01]  /*a850*/  PRMT R5, R0, 0x7610, R5 ;  /* 0x0000761000057816 */ /* 0x000fe20000000005 */
[----:B------:R-:W-:Y:S05]  /*a860*/  BRA `(.L_x_4673) ;  /* 0x0000030000007947 */ /* 0x000fea0003800000 */
.L_x_4685:
        /* <DEDUP_REMOVED lines=14> */
.L_x_4699:
[----:B------:R-:W-:Y:S05]  /*a950*/  BSYNC B0 ;  /* 0x0000000000007941 */ /* 0x000fea0003800000 */
.L_x_4698:
[----:B------:R-:W-:-:S04]  /*a960*/  F2FP.PACK_AB R0, RZ, R0 ;  /* 0x00000000ff00723e */ /* 0x000fc800000000ff */
[----:B------:R-:W-:Y:S01]  /*a970*/  PRMT R5, R0, 0x7610, R5 ;  /* 0x0000761000057816 */ /* 0x000fe20000000005 */
[----:B------:R-:W-:Y:S05]  /*a980*/  BRA `(.L_x_4673) ;  /* 0x000001e000007947 */ /* 0x000fea0003800000 */
.L_x_4672:
        /* <DEDUP_REMOVED lines=21> */
.L_x_4697:
[----:B------:R-:W2:Y:S02]  /*aae0*/  LDG.E.64 R2, [R2.64] ;  /* 0x0000002402027981 */ /* 0x000ea4000c1e1b00 */
[----:B--2---:R-:W0:Y:S02]  /*aaf0*/  I2F.U64 R0, R2 ;  /* 0x0000000200007312 */ /* 0x004e240000301000 */
[----:B0-----:R-:W-:-:S04]  /*ab00*/  F2FP.PACK_AB R0, RZ, R0 ;  /* 0x00000000ff00723e */ /* 0x001fc800000000ff */
[----:B------:R-:W-:Y:S01]  /*ab10*/  PRMT R5, R0, 0x7610, R5 ;  /* 0x0000761000057816 */ /* 0x000fe20000000005 */
[----:B------:R-:W-:Y:S05]  /*ab20*/  BRA `(.L_x_4673) ;  /* 0x0000004000007947 */ /* 0x000fea0003800000 */
.L_x_4696:
[----:B------:R-:W2:Y:S02]  /*ab30*/  LDG.E R2, [R2.64] ;  /* 0x0000002402027981 */ /* 0x000ea4000c1e1900 */
[----:B--2---:R-:W0:Y:S02]  /*ab40*/  I2F.U32 R0, R2 ;  /* 0x0000000200007306 */ /* 0x004e240000201000 */
[----:B0-----:R-:W-:-:S04]  /*ab50*/  F2FP.PACK_AB R0, RZ, R0 ;  /* 0x00000000ff00723e */ /* 0x001fc800000000ff */
[----:B------:R-:W-:-:S04]  /*ab60*/  PRMT R5, R0, 0x7610, R5 ;  /* 0x0000761000057816 */ /* 0x000fc80000000005 */
.L_x_4673:
        /* <DEDUP_REMOVED lines=22> */
.L_x_4703:
[----:B------:R-:W-:-:S06]  /*acd0*/  HADD2.F32 R3, -RZ, R5.H0_H0 ;  /* 0x20000005ff037230 */ /* 0x000fcc0000004100 */
[----:B------:R-:W0:Y:S02]  /*ace0*/  F2I.S64.TRUNC R2, R3 ;  /* 0x0000000300027311 */ /* 0x000e24000020d900 */
[----:B0-----:R-:W-:Y:S01]  /*acf0*/  STG.E.U8 [R16.64], R2 ;  /* 0x0000000210007986 */ /* 0x001fe2000c101124 */
[----:B------:R-:W-:Y:S05]  /*ad00*/  EXIT ;  /* 0x000000000000794d */ /* 0x000fea0003800000 */
.L_x_4702:
        /* <DEDUP_REMOVED lines=10> */
.L_x_4706:
[----:B------:R-:W-:-:S06]  /*adb0*/  HADD2.F32 R5, -RZ, R5.H0_H0 ;  /* 0x20000005ff057230 */ /* 0x000fcc0000004100 */
[----:B------:R-:W0:Y:S02]  /*adc0*/  F2I.FTZ.TRUNC.NTZ R5, R5 ;  /* 0x0000000500057305 */ /* 0x000e24000021f100 */
[----:B0-----:R-:W-:Y:S01]  /*add0*/  STG.E [R16.64], R5 ;  /* 0x0000000510007986 */ /* 0x001fe2000c101924 */
[----:B------:R-:W-:Y:S05]  /*ade0*/  EXIT ;  /* 0x000000000000794d */ /* 0x000fea0003800000 */
.L_x_4705:
[----:B------:R-:W-:-:S06]  /*adf0*/  HADD2.F32 R5, -RZ, R5.H0_H0 ;  /* 0x20000005ff057230 */ /* 0x000fcc0000004100 */
[----:B------:R-:W0:Y:S02]  /*ae00*/  F2I.FTZ.TRUNC.NTZ R5, R5 ;  /* 0x0000000500057305 */ /* 0x000e24000021f100 */
[----:B0-----:R-:W-:Y:S01]  /*ae10*/  STG.E.U16 [R16.64], R5 ;  /* 0x0000000510007986 */ /* 0x001fe2000c101524 */
[----:B------:R-:W-:Y:S05]  /*ae20*/  EXIT ;  /* 0x000000000000794d */ /* 0x000fea0003800000 */
.L_x_4701:
        /* <DEDUP_REMOVED lines=9> */
.L_x_4708:
[----:B------:R-:W-:Y:S01]  /*aec0*/  STG.E.U16 [R16.64], R5 ;  /* 0x0000000510007986 */ /* 0x000fe2000c101524 */
[----:B------:R-:W-:Y:S05]  /*aed0*/  EXIT ;  /* 0x000000000000794d */ /* 0x000fea0003800000 */
.L_x_4707:
        /* <DEDUP_REMOVED lines=10> */
.L_x_4710:
[----:B------:R-:W-:-:S05]  /*af80*/  HADD2.F32 R0, -RZ, R5.H0_H0 ;  /* 0x20000005ff007230 */ /* 0x000fca0000004100 */
[----:B------:R-:W-:-:S04]  /*af90*/  F2FP.PACK_AB R0, RZ, R0 ;  /* 0x00000000ff00723e */ /* 0x000fc800000000ff */
[----:B------:R-:W-:-:S05]  /*afa0*/  PRMT R0, R0, 0x5410, RZ ;  /* 0x0000541000007816 */ /* 0x000fca00000000ff */
[----:B------:R-:W-:Y:S01]  /*afb0*/  STG.E [R16.64], R0 ;  /* 0x0000000010007986 */ /* 0x000fe2000c101924 */
[----:B------:R-:W-:Y:S05]  /*afc0*/  EXIT ;  /* 0x000000000000794d */ /* 0x000fea0003800000 */
.L_x_4709:
[----:B------:R-:W-:-:S05]  /*afd0*/  HADD2.F32 R2, -RZ, R5.H0_H0 ;  /* 0x20000005ff027230 */ /* 0x000fca0000004100 */
[----:B------:R-:W-:-:S06]  /*afe0*/  FMUL.FTZ R2, R2, 1 ;  /* 0x3f80000002027820 */ /* 0x000fcc0000410000 */
[----:B------:R-:W0:Y:S02]  /*aff0*/  F2F.F64.F32 R2, R2 ;  /* 0x0000000200027310 */ /* 0x000e240000201800 */
[----:B0-----:R-:W-:Y:S01]  /*b000*/  STG.E.64 [R16.64], R2 ;  /* 0x0000000210007986 */ /* 0x001fe2000c101b24 */
[----:B------:R-:W-:Y:S05]  /*b010*/  EXIT ;  /* 0x000000000000794d */ /* 0x000fea0003800000 */
.L_x_4700:
        /* <DEDUP_REMOVED lines=13> */
.L_x_4713:
[----:B------:R-:W-:Y:S01]  /*b0f0*/  HADD2.F32 R5, -RZ, R5.H0_H0 ;  /* 0x20000005ff057230 */ /* 0x000fe20000004100 */
[----:B------:R-:W-:-:S04]  /*b100*/  CS2R R6, SRZ ;  /* 0x0000000000067805 */ /* 0x000fc8000001ff00 */
[----:B------:R-:W-:-:S06]  /*b110*/  FMUL.FTZ R5, R5, 1 ;  /* 0x3f80000005057820 */ /* 0x000fcc0000410000 */
[----:B------:R-:W0:Y:S02]  /*b120*/  F2F.F64.F32 R4, R5 ;  /* 0x0000000500047310 */ /* 0x000e240000201800 */
[----:B0-----:R-:W-:Y:S01]  /*b130*/  STG.E.128 [R16.64], R4 ;  /* 0x0000000410007986 */ /* 0x001fe2000c101d24 */
[----:B------:R-:W-:Y:S05]  /*b140*/  EXIT ;  /* 0x000000000000794d */ /* 0x000fea0003800000 */
.L_x_4712:
        /* <DEDUP_REMOVED lines=21> */
.L_x_4717:
[----:B------:R-:W-:Y:S05]  /*b2a0*/  BSYNC B0 ;  /* 0x0000000000007941 */ /* 0x000fea0003800000 */
.L_x_4716:
[----:B------:R-:W-:-:S05]  /*b2b0*/  LOP3.LUT R3, R0, R3, RZ, 0xfc, !PT ;  /* 0x0000000300037212 */ /* 0x000fca00078efcff */
[----:B------:R-:W-:Y:S01]  /*b2c0*/  STG.E.U8 [R16.64], R3 ;  /* 0x0000000310007986 */ /* 0x000fe2000c101124 */
[----:B------:R-:W-:Y:S05]  /*b2d0*/  EXIT ;  /* 0x000000000000794d */ /* 0x000fea0003800000 */
.L_x_4715:
        /* <DEDUP_REMOVED lines=13> */
.L_x_4719:
[----:B------:R-:W-:Y:S01]  /*b3b0*/  IMAD.MOV.U32 R0, RZ, RZ, 0x7f ;  /* 0x0000007fff007424 */ /* 0x000fe200078e00ff */
[----:B------:R-:W-:-:S04]  /*b3c0*/  ISETP.GT.U32.AND P0, PT, R2, 0x7f800000, PT ;  /* 0x7f8000000200780c */ /* 0x000fc80003f04070 */
[----:B------:R-:W-:-:S04]  /*b3d0*/  SEL R0, R0, 0x7c, P0 ;  /* 0x0000007c00007807 */ /* 0x000fc80000000000 */
.L_x_4720:
[----:B------:R-:W-:Y:S05]  /*b3e0*/  BSYNC B0 ;  /* 0x0000000000007941 */ /* 0x000fea0003800000 */
.L_x_4718:
[----:B------:R-:W-:-:S04]  /*b3f0*/  LOP3.LUT R2, R5, 0x80000000, RZ, 0xc0, !PT ;  /* 0x8000000005027812 */ /* 0x000fc800078ec0ff */
[----:B------:R-:W-:-:S04]  /*b400*/  SHF.R.U32.HI R3, RZ, 0x18, R2 ;  /* 0x00000018ff037819 */ /* 0x000fc80000011602 */
[----:B------:R-:W-:-:S05]  /*b410*/  LOP3.LUT R3, R0, R3, RZ, 0xfc, !PT ;  /* 0x0000000300037212 */ /* 0x000fca00078efcff */
[----:B------:R-:W-:Y:S01]  /*b420*/  STG.E.U8 [R16.64], R3 ;  /* 0x0000000310007986 */ /* 0x000fe2000c101124 */
[----:B------:R-:W-:Y:S05]  /*b430*/  EXIT ;  /* 0x000000000000794d */ /* 0x000fea0003800000 */
.L_x_4714:
[----:B------:R-:W-:-:S05]  /*b440*/  HADD2.F32 R0, -RZ, R5.H0_H0 ;  /* 0x20000005ff007230 */ /* 0x000fca0000004100 */
[----:B------:R-:W-:-:S05]  /*b450*/  F2FP.BF16.PACK_AB R0, RZ, R0 ;  /* 0x00000000ff00723e */ /* 0x000fca00000010ff */
[----:B------:R-:W-:Y:S01]  /*b460*/  STG.E.U16 [R16.64], R0 ;  /* 0x0000000010007986 */ /* 0x000fe2000c101524 */
[----:B------:R-:W-:Y:S05]  /*b470*/  EXIT ;  /* 0x000000000000794d */ /* 0x000fea0003800000 */
.L_x_4711:
        /* <DEDUP_REMOVED lines=12> */
.L_x_4723:
        /* <DEDUP_REMOVED lines=17> */
.L_x_4726:
[----:B------:R-:W-:-:S04]  /*b650*/  LOP3.LUT R2, R5, 0x80000000, RZ, 0xc0, !PT ;  /* 0x8000000005027812 */ /* 0x000fc800078ec0ff */
[----:B------:R-:W-:-:S04]  /*b660*/  SHF.R.U32.HI R3, RZ, 0x18, R2 ;  /* 0x00000018ff037819 */ /* 0x000fc80000011602 */
[----:B------:R-:W-:-:S04]  /*b670*/  LOP3.LUT R0, R0, R3, RZ, 0xfc, !PT ;  /* 0x0000000300007212 */ /* 0x000fc800078efcff */
[----:B------:R-:W-:Y:S02]  /*b680*/  PRMT R8, R0, 0x7610, R8 ;  /* 0x0000761000087816 */ /* 0x000fe40000000008 */
.L_x_4725:
[----:B------:R-:W-:Y:S05]  /*b690*/  BSYNC B0 ;  /* 0x0000000000007941 */ /* 0x000fea0003800000 */
.L_x_4724:
[----:B------:R-:W-:Y:S01]  /*b6a0*/  STG.E.U8 [R16.64], R8 ;  /* 0x0000000810007986 */ /* 0x000fe2000c101124 */
[----:B------:R-:W-:Y:S05]  /*b6b0*/  EXIT ;  /* 0x000000000000794d */ /* 0x000fea0003800000 */
.L_x_4722:
        /* <DEDUP_REMOVED lines=17> */
.L_x_4729:
[----:B------:R-:W-:-:S04]  /*b7d0*/  LOP3.LUT R2, R5, 0x80000000, RZ, 0xc0, !PT ;  /* 0x8000000005027812 */ /* 0x000fc800078ec0ff */
[----:B------:R-:W-:-:S04]  /*b7e0*/  SHF.R.U32.HI R3, RZ, 0x18, R2 ;  /* 0x00000018ff037819 */ /* 0x000fc80000011602 */
[----:B------:R-:W-:-:S04]  /*b7f0*/  LOP3.LUT R0, R0, R3, RZ, 0xfc, !PT ;  /* 0x0000000300007212 */ /* 0x000fc800078efcff */
[----:B------:R-:W-:Y:S02]  /*b800*/  PRMT R8, R0, 0x7610, R8 ;  /* 0x0000761000087816 */ /* 0x000fe40000000008 */
.L_x_4728:
[----:B------:R-:W-:Y:S05]  /*b810*/  BSYNC B0 ;  /* 0x0000000000007941 */ /* 0x000fea0003800000 */
.L_x_4727:
[----:B------:R-:W-:Y:S01]  /*b820*/  STG.E.U8 [R16.64], R8 ;  /* 0x0000000810007986 */ /* 0x000fe2000c101124 */
[----:B------:R-:W-:Y:S05]  /*b830*/  EXIT ;  /* 0x000000000000794d */ /* 0x000fea0003800000 */
.L_x_4721:
        /* <DEDUP_REMOVED lines=22> */
.L_x_4704:
        /* <DEDUP_REMOVED lines=20> */
.L_x_4731:
[----:B------:R-:W-:-:S06]  /*bae0*/  HADD2.F32 R2, -RZ, R5.H0_H0 ;  /* 0x20000005ff027230 */ /* 0x000fcc0000004100 */
[----:B------:R-:W0:Y:S02]  /*baf0*/  F2I.U64.TRUNC R2, R2 ;  /* 0x0000000200027311 */ /* 0x000e24000020d800 */
[----:B0-----:R-:W-:Y:S01]  /*bb00*/  STG.E.64 [R16.64], R2 ;  /* 0x0000000210007986 */ /* 0x001fe2000c101b24 */
[----:B------:R-:W-:Y:S05]  /*bb10*/  EXIT ;  /* 0x000000000000794d */ /* 0x000fea0003800000 */
.L_x_4730:
[----:B------:R-:W-:-:S06]  /*bb20*/  HADD2.F32 R5, -RZ, R5.H0_H0 ;  /* 0x20000005ff057230 */ /* 0x000fcc0000004100 */
[----:B------:R-:W0:Y:S02]  /*bb30*/  F2I.FTZ.U32.TRUNC.NTZ R5, R5 ;  /* 0x0000000500057305 */ /* 0x000e24000021f000 */
[----:B0-----:R-:W-:Y:S01]  /*bb40*/  STG.E [R16.64], R5 ;  /* 0x0000000510007986 */ /* 0x001fe2000c101924 */
[----:B------:R-:W-:Y:S05]  /*bb50*/  EXIT ;  /* 0x000000000000794d */ /* 0x000fea0003800000 */
.L_x_4732:
        /* <DEDUP_REMOVED lines=10> */
.L_x_34051:


//--------------------- .text._ZN2at6native27unrolled_elementwise_kernelIZZZNS0_21clamp_max_kernel_cudaERNS_18TensorIteratorBaseERKN3c106ScalarEENKUlvE_clEvENKUlvE6_clEvEUlNS4_4HalfEE_St5arrayIPcLm2EELi4E23TrivialOffsetCalculatorILi1EjESG_NS0_6memory12LoadWithCastILi1EEENSH_13StoreWithCastILi1EEEEEviT_T0_T2_T3_T4_T5_ --------------------------
	.section	.text._ZN2at6native27unrolled_elementwise_kernelIZZZNS0_21clamp_max_kernel_cudaERNS_18TensorIteratorBaseERKN3c106ScalarEENKUlvE_clEvENKUlvE6_clEvEUlNS4_4HalfEE_St5arrayIPcLm2EELi4E23TrivialOffsetCalculatorILi1EjESG_NS0_6memory12LoadWithCastILi1EEENSH_13StoreWithCastILi1EEEEEviT_T0_T2_T3_T4_T5_,"ax",@progbits
	.sectioninfo	@"SHI_REGISTERS=28"
	.align	128
        .global         _ZN2at6native27unrolled_elementwise_kernelIZZZNS0_21clamp_max_kernel_cudaERNS_18TensorIteratorBaseERKN3c106ScalarEENKUlvE_clEvENKUlvE6_clEvEUlNS4_4HalfEE_St5arrayIPcLm2EELi4E23TrivialOffsetCalculatorILi1EjESG_NS0_6memory12LoadWithCastILi1EEENSH_13StoreWithCastILi1EEEEEviT_T0_T2_T3_T4_T5_
        .type           _ZN2at6native27unrolled_elementwise_kernelIZZZNS0_21clamp_max_kernel_cudaERNS_18TensorIteratorBaseERKN3c106ScalarEENKUlvE_clEvENKUlvE6_clEvEUlNS4_4HalfEE_St5arrayIPcLm2EELi4E23TrivialOffsetCalculatorILi1EjESG_NS0_6memory12LoadWithCastILi1EEENSH_13StoreWithCastILi1EEEEEviT_T0_T2_T3_T4_T5_,@function
        .size           _ZN2at6native27unrolled_elementwise_kernelIZZZNS0_21clamp_max_kernel_cudaERNS_18TensorIteratorBaseERKN3c106ScalarEENKUlvE_clEvENKUlvE6_clEvEUlNS4_4HalfEE_St5arrayIPcLm2EELi4E23TrivialOffsetCalculatorILi1EjESG_NS0_6memory12LoadWithCastILi1EEENSH_13StoreWithCastILi1EEEEEviT_T0_T2_T3_T4_T5_,(.L_x_34052 - _ZN2at6native27unrolled_elementwise_kernelIZZZNS0_21clamp_max_kernel_cudaERNS_18TensorIteratorBaseERKN3c106ScalarEENKUlvE_clEvENKUlvE6_clEvEUlNS4_4HalfEE_St5arrayIPcLm2EELi4E23TrivialOffsetCalculatorILi1EjESG_NS0_6memory12LoadWithCastILi1EEENSH_13StoreWithCastILi1EEEEEviT_T0_T2_T3_T4_T5_)
        .other          _ZN2at6native27unrolled_elementwise_kernelIZZZNS0_21clamp_max_kernel_cudaERNS_18TensorIteratorBaseERKN3c106ScalarEENKUlvE_clEvENKUlvE6_clEvEUlNS4_4HalfEE_St5arrayIPcLm2EELi4E23TrivialOffsetCalculatorILi1EjESG_NS0_6memory12LoadWithCastILi1EEENSH_13StoreWithCastILi1EEEEEviT_T0_T2_T3_T4_T5_,@"STO_CUDA_ENTRY STV_DEFAULT"
_ZN2at6native27unrolled_elementwise_kernelIZZZNS0_21clamp_max_kernel_cudaERNS_18TensorIteratorBaseERKN3c106ScalarEENKUlvE_clEvENKUlvE6_clEvEUlNS4_4HalfEE_St5arrayIPcLm2EELi4E23TrivialOffsetCalculatorILi1EjESG_NS0_6memory12LoadWithCastILi1EEENSH_13StoreWithCastILi1EEEEEviT_T0_T2_T3_T4_T5_:
.text._ZN2at6native27unrolled_elementwise_kernelIZZZNS0_21clamp_max_kernel_cudaERNS_18TensorIteratorBaseERKN3c106ScalarEENKUlvE_clEvENKUlvE6_clEvEUlNS4_4HalfEE_St5arrayIPcLm2EELi4E23TrivialOffsetCalculatorILi1EjESG_NS0_6memory12LoadWithCastILi1EEENSH_13StoreWithCastILi1EEEEEviT_T0_T2_T3_T4_T5_:
        /* <DEDUP_REMOVED lines=32> */
.L_x_4738:
[----:B------:R-:W2:Y:S02]  /*0200*/  LDG.E.U8 R2, [R2.64] ;  /* 0x0000002402027981 */ /* 0x000ea4000c1e1100 */
[----:B--2---:R-:W0:Y:S02]  /*0210*/  I2F.U16 R0, R2 ;  /* 0x0000000200007306 */ /* 0x004e240000101000 */
[----:B0-----:R-:W-:-:S04]  /*0220*/  F2FP.PACK_AB R0, RZ, R0 ;  /* 0x00000000ff00723e */ /* 0x001fc800000000ff */
[----:B------:R-:W-:Y:S01]  /*0230*/  PRMT R25, R0, 0x7610, R25 ;  /* 0x0000761000197816 */ /* 0x000fe20000000019 */
[----:B------:R-:W-:Y:S05]  /*0240*/  BRA `(.L_x_4740) ;  /* 0x00000ee000007947 */ /* 0x000fea0003800000 */
.L_x_4737:
        /* <DEDUP_REMOVED lines=11> */
.L_x_4742:
[----:B------:R-:W2:Y:S02]  /*0300*/  LDG.E R2, [R2.64] ;  /* 0x0000002402027981 */ /* 0x000ea4000c1e1900 */
[----:B--2---:R-:W0:Y:S02]  /*0310*/  I2F R0, R2 ;  /* 0x0000000200007306 */ /* 0x004e240000201400 */
[----:B0-----:R-:W-:-:S04]  /*0320*/  F2FP.PACK_AB R0, RZ, R0 ;  /* 0x00000000ff00723e */ /* 0x001fc800000000ff */
[----:B------:R-:W-:Y:S01]  /*0330*/  PRMT R25, R0, 0x7610, R25 ;  /* 0x0000761000197816 */ /* 0x000fe20000000019 */
[----:B------:R-:W-:Y:S05]  /*0340*/  BRA `(.L_x_4740) ;  /* 0x00000de000007947 */ /* 0x000fea0003800000 */
.L_x_4741:
[----:B------:R-:W2:Y:S02]  /*0350*/  LDG.E.U16 R2, [R2.64] ;  /* 0x0000002402027981 */ /* 0x000ea4000c1e1500 */
[----:B--2---:R-:W0:Y:S02]  /*0360*/  I2F.S16 R0, R2 ;  /* 0x0000000200007306 */ /* 0x004e240000101400 */
[----:B0-----:R-:W-:-:S04]  /*0370*/  F2FP.PACK_AB R0, RZ, R0 ;  /* 0x00000000ff00723e */ /* 0x001fc800000000ff */
[----:B------:R-:W-:Y:S01]  /*0380*/  PRMT R25, R0, 0x7610, R25 ;  /* 0x0000761000197816 */ /* 0x000fe20000000019 */
[----:B------:R-:W-:Y:S05]  /*0390*/  BRA `(.L_x_4740) ;  /* 0x00000d9000007947 */ /* 0x000fea0003800000 */
.L_x_4736:
        /* <DEDUP_REMOVED lines=9> */
.L_x_4744:
[----:B------:R0:W5:Y:S01]  /*0430*/  LDG.E.U16 R25, [R2.64] ;  /* 0x0000002402197981 */ /* 0x000162000c1e1500 */
[----:B------:R-:W-:Y:S05]  /*0440*/  BRA `(.L_x_4740) ;  /* 0x00000ce000007947 */ /* 0x000fea0003800000 */
.L_x_4743:
        /* <DEDUP_REMOVED lines=9> */
.L_x_4746:
[----:B------:R0:W5:Y:S01]  /*04e0*/  LDG.E.U16 R25, [R2.64] ;  /* 0x0000002402197981 */ /* 0x000162000c1e1500 */
[----:B------:R-:W-:Y:S05]  /*04f0*/  BRA `(.L_x_4740) ;  /* 0x00000c3000007947 */ /* 0x000fea0003800000 */
.L_x_4745:
[----:B------:R-:W2:Y:S02]  /*0500*/  LDG.E.64 R2, [R2.64] ;  /* 0x0000002402027981 */ /* 0x000ea4000c1e1b00 */
[----:B--2---:R-:W0:Y:S01]  /*0510*/  F2F.F32.F64 R0, R2 ;  /* 0x0000000200007310 */ /* 0x004e220000301000 */
[----:B------:R-:W0:-:S14]  /*0520*/  DSETP.GEU.AND P0, PT, |R2|, c[0x2][0x0], PT ;  /* 0x008000000200762a */ /* 0x000e1c0003f0e200 */
[----:B0-----:R-:W-:-:S05]  /*0530*/  @!P0 FMUL R0, R0, 1.175494350822287508e-38 ;  /* 0x0080000000008820 */ /* 0x001fca0000400000 */
[----:B------:R-:W-:-:S04]  /*0540*/  F2FP.PACK_AB R0, RZ, R0 ;  /* 0x00000000ff00723e */ /* 0x000fc800000000ff */
[----:B------:R-:W-:Y:S01]  /*0550*/  PRMT R25, R0, 0x7610, R25 ;  /* 0x0000761000197816 */ /* 0x000fe20000000019 */
[----:B------:R-:W-:Y:S05]  /*0560*/  BRA `(.L_x_4740) ;  /* 0x00000bc000007947 */ /* 0x000fea0003800000 */
.L_x_4735:
        /* <DEDUP_REMOVED lines=14> */
.L_x_4749:
[----:B------:R-:W2:Y:S02]  /*0650*/  LDG.E.64 R2, [R2.64] ;  /* 0x0000002402027981 */ /* 0x000ea4000c1e1b00 */
[----:B--2---:R-:W0:Y:S01]  /*0660*/  F2F.F32.F64 R0, R2 ;  /* 0x0000000200007310 */ /* 0x004e220000301000 */
[----:B------:R-:W0:-:S14]  /*0670*/  DSETP.GEU.AND P0, PT, |R2|, c[0x2][0x0], PT ;  /* 0x008000000200762a */ /* 0x000e1c0003f0e200 */
[----:B0-----:R-:W-:-:S05]  /*0680*/  @!P0 FMUL R0, R0, 1.175494350822287508e-38 ;  /* 0x0080000000008820 */ /* 0x001fca0000400000 */
[----:B------:R-:W-:-:S04]  /*0690*/  F2FP.PACK_AB R0, RZ, R0 ;  /* 0x00000000ff00723e */ /* 0x000fc800000000ff */
[----:B------:R-:W-:Y:S01]  /*06a0*/  PRMT R25, R0, 0x7610, R25 ;  /* 0x0000761000197816 */ /* 0x000fe20000000019 */
[----:B------:R-:W-:Y:S05]  /*06b0*/  BRA `(.L_x_4740) ;  /* 0x00000a7000007947 */ /* 0x000fea0003800000 */
.L_x_4748:
        /* <DEDUP_REMOVED lines=28> */
.L_x_4751:
        /* <DEDUP_REMOVED lines=16> */
.L_x_4750:
[----:B------:R-:W2:Y:S02]  /*0980*/  LDG.E.U16 R0, [R2.64] ;  /* 0x0000002402007981 */ /* 0x000ea4000c1e1500 */
[----:B--2---:R-:W-:-:S04]  /*0990*/  PRMT R0, RZ, 0x5410, R0 ;  /* 0x00005410ff007816 */ /* 0x004fc80000000000 */
[----:B------:R-:W-:-:S04]  /*09a0*/  F2FP.PACK_AB R0, RZ, R0 ;  /* 0x00000000ff00723e */ /* 0x000fc800000000ff */
[----:B------:R-:W-:Y:S01]  /*09b0*/  PRMT R25, R0, 0x7610, R25 ;  /* 0x0000761000197816 */ /* 0x000fe20000000019 */
[----:B------:R-:W-:Y:S05]  /*09c0*/  BRA `(.L_x_4740) ;  /* 0x0000076000007947 */ /* 0x000fea0003800000 */
.L_x_4747:
        /* <DEDUP_REMOVED lines=12> */
.L_x_4754:
        /* <DEDUP_REMOVED lines=21> */
.L_x_4758:
[----:B------:R-:W-:Y:S05]  /*0be0*/  BSYNC B1 ;  /* 0x0000000000017941 */ /* 0x000fea0003800000 */
.L_x_4757:
[----:B------:R-:W-:Y:S01]  /*0bf0*/  LEA R3, R0, 0x3b800000, 0x17 ;  /* 0x3b80000000037811 */ /* 0x000fe200078eb8ff */
[----:B------:R-:W-:-:S05]  /*0c00*/  IMAD.SHL.U32 R0, R2, 0x100000, RZ ;  /* 0x0010000002007824 */ /* 0x000fca00078e00ff */
[----:B------:R-:W-:Y:S02]  /*0c10*/  LOP3.LUT R0, R3, R0, R4, 0xfe, !PT ;  /* 0x0000000003007212 */ /* 0x000fe400078efe04 */
.L_x_4756:
[----:B------:R-:W-:Y:S05]  /*0c20*/  BSYNC B0 ;  /* 0x0000000000007941 */ /* 0x000fea0003800000 */
.L_x_4755:
[----:B------:R-:W-:-:S04]  /*0c30*/  F2FP.PACK_AB R0, RZ, R0 ;  /* 0x00000000ff00723e */ /* 0x000fc800000000ff */
[----:B------:R-:W-:Y:S01]  /*0c40*/  PRMT R25, R0, 0x7610, R25 ;  /* 0x0000761000197816 */ /* 0x000fe20000000019 */
[----:B------:R-:W-:Y:S05]  /*0c50*/  BRA `(.L_x_4740) ;  /* 0x000004d000007947 */ /* 0x000fea0003800000 */
.L_x_4753:
        /* <DEDUP_REMOVED lines=21> */
.L_x_4762:
[----:B------:R-:W-:Y:S05]  /*0db0*/  BSYNC B1 ;  /* 0x0000000000017941 */ /* 0x000fea0003800000 */
.L_x_4761:
[----:B------:R-:W-:Y:S01]  /*0dc0*/  LEA R3, R0, 0x37800000, 0x17 ;  /* 0x3780000000037811 */ /* 0x000fe200078eb8ff */
[----:B------:R-:W-:-:S05]  /*0dd0*/  IMAD.SHL.U32 R0, R2, 0x200000, RZ ;  /* 0x0020000002007824 */ /* 0x000fca00078e00ff */
[----:B------:R-:W-:Y:S02]  /*0de0*/  LOP3.LUT R0, R3, R0, R4, 0xfe, !PT ;  /* 0x0000000003007212 */ /* 0x000fe400078efe04 */
.L_x_4760:
[----:B------:R-:W-:Y:S05]  /*0df0*/  BSYNC B0 ;  /* 0x0000000000007941 */ /* 0x000fea0003800000 */
.L_x_4759:
[----:B------:R-:W-:-:S04]  /*0e00*/  F2FP.PACK_AB R0, RZ, R0 ;  /* 0x00000000ff00723e */ /* 0x000fc800000000ff */
[----:B------:R-:W-:Y:S01]  /*0e10*/  PRMT R25, R0, 0x7610, R25 ;  /* 0x0000761000197816 */ /* 0x000fe20000000019 */
[----:B------:R-:W-:Y:S05]  /*0e20*/  BRA `(.L_x_4740) ;  /* 0x0000030000007947 */ /* 0x000fea0003800000 */
.L_x_4752:
        /* <DEDUP_REMOVED lines=14> */
.L_x_4766:
[----:B------:R-:W-:Y:S05]  /*0f10*/  BSYNC B0 ;  /* 0x0000000000007941 */ /* 0x000fea0003800000 */
.L_x_4765:
[----:B------:R-:W-:-:S04]  /*0f20*/  F2FP.PACK_AB R0, RZ, R0 ;  /* 0x00000000ff00723e */ /* 0x000fc800000000ff */
[----:B------:R-:W-:Y:S01]  /*0f30*/  PRMT R25, R0, 0x7610, R25 ;  /* 0x0000761000197816 */ /* 0x000fe20000000019 */
[----:B------:R-:W-:Y:S05]  /*0f40*/  BRA `(.L_x_4740) ;  /* 0x000001e000007947 */ /* 0x000fea0003800000 */
.L_x_4739:
        /* <DEDUP_REMOVED lines=21> */
.L_x_4764:
[----:B------:R-:W2:Y:S02]  /*10a0*/  LDG.E.64 R2, [R2.64] ;  /* 0x0000002402027981 */ /* 0x000ea4000c1e1b00 */
[----:B--2---:R-:W0:Y:S02]  /*10b0*/  I2F.U64 R0, R2 ;  /* 0x0000000200007312 */ /* 0x004e240000301000 */
[----:B0-----:R-:W-:-:S04]  /*10c0*/  F2FP.PACK_AB R0, RZ, R0 ;  /* 0x00000000ff00723e */ /* 0x001fc800000000ff */
[----:B------:R-:W-:Y:S01]  /*10d0*/  PRMT R25, R0, 0x7610, R25 ;  /* 0x0000761000197816 */ /* 0x000fe20000000019 */
[----:B------:R-:W-:Y:S05]  /*10e0*/  BRA `(.L_x_4740) ;  /* 0x0000004000007947 */ /* 0x000fea0003800000 */
.L_x_4763:
[----:B------:R-:W2:Y:S02]  /*10f0*/  LDG.E R2, [R2.64] ;  /* 0x0000002402027981 */ /* 0x000ea4000c1e1900 */
[----:B--2---:R-:W0:Y:S02]  /*1100*/  I2F.U32 R0, R2 ;  /* 0x0000000200007306 */ /* 0x004e240000201000 */
[----:B0-----:R-:W-:-:S04]  /*1110*/  F2FP.PACK_AB R0, RZ, R0 ;  /* 0x00000000ff00723e */ /* 0x001fc800000000ff */
[----:B------:R-:W-:Y:S02]  /*1120*/  PRMT R25, R0, 0x7610, R25 ;  /* 0x0000761000197816 */ /* 0x000fe40000000019 */
.L_x_4740:
[----:B------:R-:W1:Y:S02]  /*1130*/  S2R R23, SR_TID.X ;  /* 0x0000000000177919 */ /* 0x000e640000002100 */
[----:B-1----:R-:W-:-:S03]  /*1140*/  IADD3 R23, R23, 0x80, RZ ;  /* 0x0000008017177810 */ /* 0x002fc60007ffe0ff */
.L_x_4734:
[----:B-1----:R-:W-:Y:S05]  /*1150*/  BSYNC B6 ;  /* 0x0000000000067941 */ /* 0x002fea0003800000 */
.L_x_4733:
        /* <DEDUP_REMOVED lines=24> */
.L_x_4772:
[----:B------:R-:W2:Y:S02]  /*12e0*/  LDG.E.U8 R2, [R2.64] ;  /* 0x0000002402027981 */ /* 0x000ea4000c1e1100 */
[----:B--2---:R-:W0:Y:S02]  /*12f0*/  I2F.U16 R0, R2 ;  /* 0x0000000200007306 */ /* 0x004e240000101000 */
[----:B0-----:R-:W-:-:S04]  /*1300*/  F2FP.PACK_AB R0, RZ, R0 ;  /* 0x00000000ff00723e */ /* 0x001fc800000000ff */
[----:B------:R-:W-:Y:S01]  /*1310*/  PRMT R18, R0, 0x7610, R18 ;  /* 0x0000761000127816 */ /* 0x000fe20000000012 */
[----:B------:R-:W-:Y:S05]  /*1320*/  BRA `(.L_x_4774) ;  /* 0x00000ed000007947 */ /* 0x000fea0003800000 */
.L_x_4771:
        /* <DEDUP_REMOVED lines=11> */
.L_x_4776:
[----:B------:R-:W2:Y:S02]  /*13e0*/  LDG.E R2, [R2.64] ;  /* 0x0000002402027981 */ /* 0x000ea4000c1e1900 */
[----:B--2---:R-:W0:Y:S02]  /*13f0*/  I2F R0, R2 ;  /* 0x0000000200007306 */ /* 0x004e240000201400 */
[----:B0-----:R-:W-:-:S04]  /*1400*/  F2FP.PACK_AB R0, RZ, R0 ;  /* 0x00000000ff00723e */ /* 0x001fc800000000ff */
[----:B------:R-:W-:Y:S01]  /*1410*/  PRMT R18, R0, 0x7610, R18 ;  /* 0x0000761000127816 */ /* 0x000fe20000000012 */
[----:B------:R-:W-:Y:S05]  /*1420*/  BRA `(.L_x_4774) ;  /* 0x00000dd000007947 */ /* 0x000fea0003800000 */
.L_x_4775:
[----:B------:R-:W2:Y:S02]  /*1430*/  LDG.E.U16 R2, [R2.64] ;  /* 0x0000002402027981 */ /* 0x000ea4000c1e1500 */
[----:B--2---:R-:W0:Y:S02]  /*1440*/  I2F.S16 R0, R2 ;  /* 0x0000000200007306 */ /* 0x004e240000101400 */
[----:B0-----:R-:W-:-:S04]  /*1450*/  F2FP.PACK_AB R0, RZ, R0 ;  /* 0x00000000ff00723e */ /* 0x001fc800000000ff */
[----:B------:R-:W-:Y:S01]  /*1460*/  PRMT R18, R0, 0x7610, R18 ;  /* 0x0000761000127816 */ /* 0x000fe20000000012 */
[----:B------:R-:W-:Y:S05]  /*1470*/  BRA `(.L_x_4774) ;  /* 0x00000d8000007947 */ /* 0x000fea0003800000 */
.L_x_4770:
        /* <DEDUP_REMOVED lines=9> */
.L_x_4778:
[----:B------:R0:W5:Y:S01]  /*1510*/  LDG.E.U16 R18, [R2.64] ;  /* 0x0000002402127981 */ /* 0x000162000c1e1500 */
[----:B------:R-:W-:Y:S05]  /*1520*/  BRA `(.L_x_4774) ;  /* 0x00000cd000007947 */ /* 0x000fea0003800000 */
.L_x_4777:
        /* <DEDUP_REMOVED lines=9> */
.L_x_4780:
[----:B------:R0:W5:Y:S01]  /*15c0*/  LDG.E.U16 R18, [R2.64] ;  /* 0x0000002402127981 */ /* 0x000162000c1e1500 */
[----:B------:R-:W-:Y:S05]  /*15d0*/  BRA `(.L_x_4774) ;  /* 0x00000c2000007947 */ /* 0x000fea0003800000 */
.L_x_4779:
[----:B------:R-:W2:Y:S02]  /*15e0*/  LDG.E.64 R2, [R2.64] ;  /* 0x0000002402027981 */ /* 0x000ea4000c1e1b00 */
[----:B--2---:R-:W0:Y:S01]  /*15f0*/  F2F.F32.F64 R0, R2 ;  /* 0x0000000200007310 */ /* 0x004e220000301000 */
[----:B------:R-:W0:-:S14]  /*1600*/  DSETP.GEU.AND P0, PT, |R2|, c[0x2][0x0], PT ;  /* 0x008000000200762a */ /* 0x000e1c0003f0e200 */
[----:B0-----:R-:W-:-:S05]  /*1610*/  @!P0 FMUL R0, R0, 1.175494350822287508e-38 ;  /* 0x0080000000008820 */ /* 0x001fca0000400000 */
[----:B------:R-:W-:-:S04]  /*1620*/  F2FP.PACK_AB R0, RZ, R0 ;  /* 0x00000000ff00723e */ /* 0x000fc800000000ff */
[----:B------:R-:W-:Y:S01]  /*1630*/  PRMT R18, R0, 0x7610, R18 ;  /* 0x0000761000127816 */ /* 0x000fe20000000012 */
[----:B------:R-:W-:Y:S05]  /*1640*/  BRA `(.L_x_4774) ;  /* 0x00000bb000007947 */ /* 0x000fea0003800000 */
.L_x_4769:
        /* <DEDUP_REMOVED lines=14> */
.L_x_4783:
[----:B------:R-:W2:Y:S02]  /*1730*/  LDG.E.64 R2, [R2.64] ;  /* 0x0000002402027981 */ /* 0x000ea4000c1e1b00 */
[----:B--2---:R-:W0:Y:S01]  /*1740*/  F2F.F32.F64 R0, R2 ;  /* 0x0000000200007310 */ /* 0x004e220000301000 */
[----:B------:R-:W0:-:S14]  /*1750*/  DSETP.GEU.AND P0, PT, |R2|, c[0x2][0x0], PT ;  /* 0x008000000200762a */ /* 0x000e1c0003f0e200 */
[----:B0-----:R-:W-:-:S05]  /*1760*/  @!P0 FMUL R0, R0, 1.175494350822287508e-38 ;  /* 0x0080000000008820 */ /* 0x001fca0000400000 */
[----:B------:R-:W-:-:S04]  /*1770*/  F2FP.PACK_AB R0, RZ, R0 ;  /* 0x00000000ff00723e */ /* 0x000fc800000000ff */
[----:B------:R-:W-:Y:S01]  /*1780*/  PRMT R18, R0, 0x7610, R18 ;  /* 0x0000761000127816 */ /* 0x000fe20000000012 */
[----:B------:R-:W-:Y:S05]  /*1790*/  BRA `(.L_x_4774) ;  /* 0x00000a6000007947 */ /* 0x000fea0003800000 */
.L_x_4782:
        /* <DEDUP_REMOVED lines=28> */
.L_x_4785:
        /* <DEDUP_REMOVED lines=15> */
.L_x_4784:
[----:B------:R-:W2:Y:S02]  /*1a50*/  LDG.E.U16 R0, [R2.64] ;  /* 0x0000002402007981 */ /* 0x000ea4000c1e1500 */
[----:B--2---:R-:W-:-:S04]  /*1a60*/  PRMT R0, RZ, 0x5410, R0 ;  /* 0x00005410ff007816 */ /* 0x004fc80000000000 */
[----:B------:R-:W-:-:S04]  /*1a70*/  F2FP.PACK_AB R0, RZ, R0 ;  /* 0x00000000ff00723e */ /* 0x000fc800000000ff */
[----:B------:R-:W-:Y:S01]  /*1a80*/  PRMT R18, R0, 0x7610, R18 ;  /* 0x0000761000127816 */ /* 0x000fe20000000012 */
[----:B------:R-:W-:Y:S05]  /*1a90*/  BRA `(.L_x_4774) ;  /* 0x0000076000007947 */ /* 0x000fea0003800000 */
.L_x_4781:
        /* <DEDUP_REMOVED lines=12> */
.L_x_4788:
        /* <DEDUP_REMOVED lines=21> */
.L_x_4792:
[----:B------:R-:W-:Y:S05]  /*1cb0*/  BSYNC B1 ;  /* 0x0000000000017941 */ /* 0x000fea0003800000 */
.L_x_4791:
[----:B------:R-:W-:Y:S01]  /*1cc0*/  LEA R3, R0, 0x3b800000, 0x17 ;  /* 0x3b80000000037811 */ /* 0x000fe200078eb8ff */
[----:B------:R-:W-:-:S05]  /*1cd0*/  IMAD.SHL.U32 R0, R2, 0x100000, RZ ;  /* 0x0010000002007824 */ /* 0x000fca00078e00ff */
[----:B------:R-:W-:Y:S02]  /*1ce0*/  LOP3.LUT R0, R3, R0, R4, 0xfe, !PT ;  /* 0x0000000003007212 */ /* 0x000fe400078efe04 */
.L_x_4790:
[----:B------:R-:W-:Y:S05]  /*1cf0*/  BSYNC B0 ;  /* 0x0000000000007941 */ /* 0x000fea0003800000 */
.L_x_4789:
[----:B------:R-:W-:-:S04]  /*1d00*/  F2FP.PACK_AB R0, RZ, R0 ;  /* 0x00000000ff00723e */ /* 0x000fc800000000ff */
[----:B------:R-:W-:Y:S01]  /*1d10*/  PRMT R18, R0, 0x7610, R18 ;  /* 0x0000761000127816 */ /* 0x000fe20000000012 */
[----:B------:R-:W-:Y:S05]  /*1d20*/  BRA `(.L_x_4774) ;  /* 0x000004d000007947 */ /* 0x000fea0003800000 */
.L_x_4787:
        /* <DEDUP_REMOVED lines=21> */
.L_x_4796:
[----:B------:R-:W-:Y:S05]  /*1e80*/  BSYNC B1 ;  /* 0x0000000000017941 */ /* 0x000fea0003800000 */
.L_x_4795:
[----:B------:R-:W-:Y:S01]  /*1e90*/  LEA R3, R0, 0x37800000, 0x17 ;  /* 0x3780000000037811 */ /* 0x000fe200078eb8ff */
[----:B------:R-:W-:-:S05]  /*1ea0*/  IMAD.SHL.U32 R0, R2, 0x200000, RZ ;  /* 0x0020000002007824 */ /* 0x000fca00078e00ff */
[----:B------:R-:W-:Y:S02]  /*1eb0*/  LOP3.LUT R0, R3, R0, R4, 0xfe, !PT ;  /* 0x0000000003007212 */ /* 0x000fe400078efe04 */
.L_x_4794:
[----:B------:R-:W-:Y:S05]  /*1ec0*/  BSYNC B0 ;  /* 0x0000000000007941 */ /* 0x000fea0003800000 */
.L_x_4793:
[----:B------:R-:W-:-:S04]  /*1ed0*/  F2FP.PACK_AB R0, RZ, R0 ;  /* 0x00000000ff00723e */ /* 0x000fc800000000ff */
[----:B------:R-:W-:Y:S01]  /*1ee0*/  PRMT R18, R0, 0x7610, R18 ;  /* 0x0000761000127816 */ /* 0x000fe20000000012 */
[----:B------:R-:W-:Y:S05]  /*1ef0*/  BRA `(.L_x_4774) ;  /* 0x0000030000007947 */ /* 0x000fea0003800000 */
.L_x_4786:
        /* <DEDUP_REMOVED lines=14> */
.L_x_4800:
[----:B------:R-:W-:Y:S05]  /*1fe0*/  BSYNC B0 ;  /* 0x0000000000007941 */ /* 0x000fea0003800000 */
.L_x_4799:
[----:B------:R-:W-:-:S04]  /*1ff0*/  F2FP.PACK_AB R0, RZ, R0 ;  /* 0x00000000ff00723e */ /* 0x000fc800000000ff */
[----:B------:R-:W-:Y:S01]  /*2000*/  PRMT R18, R0, 0x7610, R18 ;  /* 0x0000761000127816 */ /* 0x000fe20000000012 */
[----:B------:R-:W-:Y:S05]  /*2010*/  BRA `(.L_x_4774) ;  /* 0x000001e000007947 */ /* 0x000fea0003800000 */
.L_x_4773:
        /* <DEDUP_REMOVED lines=21> */
.L_x_4798:
[----:B------:R-:W2:Y:S02]  /*2170*/  LDG.E.64 R2, [R2.64] ;  /* 0x0000002402027981 */ /* 0x000ea4000c1e1b00 */
[----:B--2---:R-:W0:Y:S02]  /*2180*/  I2F.U64 R0, R2 ;  /* 0x0000000200007312 */ /* 0x004e240000301000 */
[----:B0-----:R-:W-:-:S04]  /*2190*/  F2FP.PACK_AB R0, RZ, R0 ;  /* 0x00000000ff00723e */ /* 0x001fc800000000ff */
[----:B------:R-:W-:Y:S01]  /*21a0*/  PRMT R18, R0, 0x7610, R18 ;  /* 0x0000761000127816 */ /* 0x000fe20000000012 */
[----:B------:R-:W-:Y:S05]  /*21b0*/  BRA `(.L_x_4774) ;  /* 0x0000004000007947 */ /* 0x000fea0003800000 */
.L_x_4797:
[----:B------:R-:W2:Y:S02]  /*21c0*/  LDG.E R2, [R2.64] ;  /* 0x0000002402027981 */ /* 0x000ea4000c1e1900 */
[----:B--2---:R-:W0:Y:S02]  /*21d0*/  I2F.U32 R0, R2 ;  /* 0x0000000200007306 */ /* 0x004e240000201000 */
[----:B0-----:R-:W-:-:S04]  /*21e0*/  F2FP.PACK_AB R0, RZ, R0 ;  /* 0x00000000ff00723e */ /* 0x001fc800000000ff */
[----:B------:R-:W-:Y:S02]  /*21f0*/  PRMT R18, R0, 0x7610, R18 ;  /* 0x0000761000127816 */ /* 0x000fe40000000012 */
.L_x_4774:
[----:B------:R-:W-:-:S05]  /*2200*/  IADD3 R23, R23, 0x80, RZ ;  /* 0x0000008017177810 */ /* 0x000fca0007ffe0ff */
.L_x_4768:
[----:B------:R-:W-:Y:S05]  /*2210*/  BSYNC B6 ;  /* 0x0000000000067941 */ /* 0x000fea0003800000 */
.L_x_4767:
        /* <DEDUP_REMOVED lines=26> */
.L_x_4806:
[----:B------:R-:W2:Y:S02]  /*23c0*/  LDG.E.U8 R2, [R2.64] ;  /* 0x0000002402027981 */ /* 0x000ea4000c1e1100 */
[----:B--2---:R-:W0:Y:S02]  /*23d0*/  I2F.U16 R0, R2 ;  /* 0x0000000200007306 */ /* 0x004e240000101000 */
[----:B0-----:R-:W-:-:S04]  /*23e0*/  F2FP.PACK_AB R0, RZ, R0 ;  /* 0x00000000ff00723e */ /* 0x001fc800000000ff */
[----:B------:R-:W-:Y:S01]  /*23f0*/  PRMT R22, R0, 0x7610, R22 ;  /* 0x0000761000167816 */ /* 0x000fe20000000016 */
[----:B------:R-:W-:Y:S05]  /*2400*/  BRA `(.L_x_4808) ;  /* 0x00000ed000007947 */ /* 0x000fea0003800000 */
.L_x_4805:
        /* <DEDUP_REMOVED lines=11> */
.L_x_4810:
[----:B------:R-:W2:Y:S02]  /*24c0*/  LDG.E R2, [R2.64] ;  /* 0x0000002402027981 */ /* 0x000ea4000c1e1900 */
[----:B--2---:R-:W0:Y:S02]  /*24d0*/  I2F R0, R2 ;  /* 0x0000000200007306 */ /* 0x004e240000201400 */
[----:B0-----:R-:W-:-:S04]  /*24e0*/  F2FP.PACK_AB R0, RZ, R0 ;  /* 0x00000000ff00723e */ /* 0x001fc800000000ff */
[----:B------:R-:W-:Y:S01]  /*24f0*/  PRMT R22, R0, 0x7610, R22 ;  /* 0x0000761000167816 */ /* 0x000fe20000000016 */
[----:B------:R-:W-:Y:S05]  /*2500*/  BRA `(.L_x_4808) ;  /* 0x00000dd000007947 */ /* 0x000fea0003800000 */
.L_x_4809:
[----:B------:R-:W2:Y:S02]  /*2510*/  LDG.E.U16 R2, [R2.64] ;  /* 0x0000002402027981 */ /* 0x000ea4000c1e1500 */
[----:B--2---:R-:W0:Y:S02]  /*2520*/  I2F.S16 R0, R2 ;  /* 0x0000000200007306 */ /* 0x004e240000101400 */
[----:B0-----:R-:W-:-:S04]  /*2530*/  F2FP.PACK_AB R0, RZ, R0 ;  /* 0x00000000ff00723e */ /* 0x001fc800000000ff */
[----:B------:R-:W-:Y:S01]  /*2540*/  PRMT R22, R0, 0x7610, R22 ;  /* 0x0000761000167816 */ /* 0x000fe20000000016 */
[----:B------:R-:W-:Y:S05]  /*2550*/  BRA `(.L_x_4808) ;  /* 0x00000d8000007947 */ /* 0x000fea0003800000 */
.L_x_4804:
        /* <DEDUP_REMOVED lines=9> */
.L_x_4812:
[----:B------:R0:W5:Y:S01]  /*25f0*/  LDG.E.U16 R22, [R2.64] ;  /* 0x0000002402167981 */ /* 0x000162000c1e1500 */
[----:B------:R-:W-:Y:S05]  /*2600*/  BRA `(.L_x_4808) ;  /* 0x00000cd000007947 */ /* 0x000fea0003800000 */
.L_x_4811:
        /* <DEDUP_REMOVED lines=9> */
.L_x_4814:
[----:B------:R0:W5:Y:S01]  /*26a0*/  LDG.E.U16 R22, [R2.64] ;  /* 0x0000002402167981 */ /* 0x000162000c1e1500 */
[----:B------:R-:W-:Y:S05]  /*26b0*/  BRA `(.L_x_4808) ;  /* 0x00000c2000007947 */ /* 0x000fea0003800000 */
.L_x_4813:
[----:B------:R-:W2:Y:S02]  /*26c0*/  LDG.E.64 R2, [R2.64] ;  /* 0x0000002402027981 */ /* 0x000ea4000c1e1b00 */
[----:B--2---:R-:W0:Y:S01]  /*26d0*/  F2F.F32.F64 R0, R2 ;  /* 0x0000000200007310 */ /* 0x004e220000301000 */
[----:B------:R-:W0:-:S14]  /*26e0*/  DSETP.GEU.AND P0, PT, |R2|, c[0x2][0x0], PT ;  /* 0x008000000200762a */ /* 0x000e1c0003f0e200 */
[----:B0-----:R-:W-:-:S05]  /*26f0*/  @!P0 FMUL R0, R0, 1.175494350822287508e-38 ;  /* 0x0080000000008820 */ /* 0x001fca0000400000 */
[----:B------:R-:W-:-:S04]  /*2700*/  F2FP.PACK_AB R0, RZ, R0 ;  /* 0x00000000ff00723e */ /* 0x000fc800000000ff */
[----:B------:R-:W-:Y:S01]  /*2710*/  PRMT R22, R0, 0x7610, R22 ;  /* 0x0000761000167816 */ /* 0x000fe20000000016 */
[----:B------:R-:W-:Y:S05]  /*2720*/  BRA `(.L_x_4808) ;  /* 0x00000bb000007947 */ /* 0x000fea0003800000 */
.L_x_4803:
        /* <DEDUP_REMOVED lines=14> */
.L_x_4817:
[----:B------:R-:W2:Y:S02]  /*2810*/  LDG.E.64 R2, [R2.64] ;  /* 0x0000002402027981 */ /* 0x000ea4000c1e1b00 */
[----:B--2---:R-:W0:Y:S01]  /*2820*/  F2F.F32.F64 R0, R2 ;  /* 0x0000000200007310 */ /* 0x004e220000301000 */
[----:B------:R-:W0:-:S14]  /*2830*/  DSETP.GEU.AND P0, PT, |R2|, c[0x2][0x0], PT ;  /* 0x008000000200762a */ /* 0x000e1c0003f0e200 */
[----:B0-----:R-:W-:-:S05]  /*2840*/  @!P0 FMUL R0, R0, 1.175494350822287508e-38 ;  /* 0x0080000000008820 */ /* 0x001fca0000400000 */
[----:B------:R-:W-:-:S04]  /*2850*/  F2FP.PACK_AB R0, RZ, R0 ;  /* 0x00000000ff00723e */ /* 0x000fc800000000ff */
[----:B------:R-:W-:Y:S01]  /*2860*/  PRMT R22, R0, 0x7610, R22 ;  /* 0x0000761000167816 */ /* 0x000fe20000000016 */
[----:B------:R-:W-:Y:S05]  /*2870*/  BRA `(.L_x_4808) ;  /* 0x00000a6000007947 */ /* 0x000fea0003800000 */
.L_x_4816:
        /* <DEDUP_REMOVED lines=28> */
.L_x_4819:
        /* <DEDUP_REMOVED lines=15> */
.L_x_4818:
[----:B------:R-:W2:Y:S02]  /*2b30*/  LDG.E.U16 R0, [R2.64] ;  /* 0x0000002402007981 */ /* 0x000ea4000c1e1500 */
[----:B--2---:R-:W-:-:S04]  /*2b40*/  PRMT R0, RZ, 0x5410, R0 ;  /* 0x00005410ff007816 */ /* 0x004fc80000000000 */
[----:B------:R-:W-:-:S04]  /*2b50*/  F2FP.PACK_AB R0, RZ, R0 ;  /* 0x00000000ff00723e */ /* 0x000fc800000000ff */
[----:B------:R-:W-:Y:S01]  /*2b60*/  PRMT R22, R0, 0x7610, R22 ;  /* 0x0000761000167816 */ /* 0x000fe20000000016 */
[----:B------:R-:W-:Y:S05]  /*2b70*/  BRA `(.L_x_4808) ;  /* 0x0000076000007947 */ /* 0x000fea0003800000 */
.L_x_4815:
        /* <DEDUP_REMOVED lines=12> */
.L_x_4822:
        /* <DEDUP_REMOVED lines=21> */
.L_x_4826:
[----:B------:R-:W-:Y:S05]  /*2d90*/  BSYNC B1 ;  /* 0x0000000000017941 */ /* 0x000fea0003800000 */
.L_x_4825:
[----:B------:R-:W-:Y:S01]  /*2da0*/  LEA R3, R0, 0x3b800000, 0x17 ;  /* 0x3b80000000037811 */ /* 0x000fe200078eb8ff */
[----:B------:R-:W-:-:S05]  /*2db0*/  IMAD.SHL.U32 R0, R2, 0x100000, RZ ;  /* 0x0010000002007824 */ /* 0x000fca00078e00ff */
[----:B------:R-:W-:Y:S02]  /*2dc0*/  LOP3.LUT R0, R3, R0, R4, 0xfe, !PT ;  /* 0x0000000003007212 */ /* 0x000fe400078efe04 */
.L_x_4824:
[----:B------:R-:W-:Y:S05]  /*2dd0*/  BSYNC B0 ;  /* 0x0000000000007941 */ /* 0x000fea0003800000 */
.L_x_4823:
[----:B------:R-:W-:-:S04]  /*2de0*/  F2FP.PACK_AB R0, RZ, R0 ;  /* 0x00000000ff00723e */ /* 0x000fc800000000ff */
[----:B------:R-:W-:Y:S01]  /*2df0*/  PRMT R22, R0, 0x7610, R22 ;  /* 0x0000761000167816 */ /* 0x000fe20000000016 */
[----:B------:R-:W-:Y:S05]  /*2e00*/  BRA `(.L_x_4808) ;  /* 0x000004d000007947 */ /* 0x000fea0003800000 */
.L_x_4821:
        /* <DEDUP_REMOVED lines=21> */
.L_x_4830:
[----:B------:R-:W-:Y:S05]  /*2f60*/  BSYNC B1 ;  /* 0x0000000000017941 */ /* 0x000fea0003800000 */
.L_x_4829:
[----:B------:R-:W-:Y:S01]  /*2f70*/  LEA R3, R0, 0x37800000, 0x17 ;  /* 0x3780000000037811 */ /* 0x000fe200078eb8ff */
[----:B------:R-:W-:-:S05]  /*2f80*/  IMAD.SHL.U32 R0, R2, 0x200000, RZ ;  /* 0x0020000002007824 */ /* 0x000fca00078e00ff */
[----:B------:R-:W-:Y:S02]  /*2f90*/  LOP3.LUT R0, R3, R0, R4, 0xfe, !PT ;  /* 0x0000000003007212 */ /* 0x000fe400078efe04 */
.L_x_4828:
[----:B------:R-:W-:Y:S05]  /*2fa0*/  BSYNC B0 ;  /* 0x0000000000007941 */ /* 0x000fea0003800000 */
.L_x_4827:
[----:B------:R-:W-:-:S04]  /*2fb0*/  F2FP.PACK_AB R0, RZ, R0 ;  /* 0x00000000ff00723e */ /* 0x000fc800000000ff */
[----:B------:R-:W-:Y:S01]  /*2fc0*/  PRMT R22, R0, 0x7610, R22 ;  /* 0x0000761000167816 */ /* 0x000fe20000000016 */
[----:B------:R-:W-:Y:S05]  /*2fd0*/  BRA `(.L_x_4808) ;  /* 0x0000030000007947 */ /* 0x000fea0003800000 */
.L_x_4820:
        /* <DEDUP_REMOVED lines=14> */
.L_x_4834:
[----:B------:R-:W-:Y:S05]  /*30c0*/  BSYNC B0 ;  /* 0x0000000000007941 */ /* 0x000fea0003800000 */
.L_x_4833:
[----:B------:R-:W-:-:S04]  /*30d0*/  F2FP.PACK_AB R0, RZ, R0 ;  /* 0x00000000ff00723e */ /* 0x000fc800000000ff */
[----:B------:R-:W-:Y:S01]  /*30e0*/  PRMT R22, R0, 0x7610, R22 ;  /* 0x0000761000167816 */ /* 0x000fe20000000016 */
[----:B------:R-:W-:Y:S05]  /*30f0*/  BRA `(.L_x_4808) ;  /* 0x000001e000007947 */ /* 0x000fea0003800000 */
.L_x_4807:
        /* <DEDUP_REMOVED lines=21> */
.L_x_4832:
[----:B------:R-:W2:Y:S02]  /*3250*/  LDG.E.64 R2, [R2.64] ;  /* 0x0000002402027981 */ /* 0x000ea4000c1e1b00 */
[----:B--2---:R-:W0:Y:S02]  /*3260*/  I2F.U64 R0, R2 ;  /* 0x0000000200007312 */ /* 0x004e240000301000 */
[----:B0-----:R-:W-:-:S04]  /*3270*/  F2FP.PACK_AB R0, RZ, R0 ;  /* 0x00000000ff00723e */ /* 0x001fc800000000ff */
[----:B------:R-:W-:Y:S01]  /*3280*/  PRMT R22, R0, 0x7610, R22 ;  /* 0x0000761000167816 */ /* 0x000fe20000000016 */
[----:B------:R-:W-:Y:S05]  /*3290*/  BRA `(.L_x_4808) ;  /* 0x0000004000007947 */ /* 0x000fea0003800000 */
.L_x_4831:
[----:B------:R-:W2:Y:S02]  /*32a0*/  LDG.E R2, [R2.64] ;  /* 0x0000002402027981 */ /* 0x000ea4000c1e1900 */
[----:B--2---:R-:W0:Y:S02]  /*32b0*/  I2F.U32 R0, R2 ;  /* 0x0000000200007306 */ /* 0x004e240000201000 */
[----:B0-----:R-:W-:-:S04]  /*32c0*/  F2FP.PACK_AB R0, RZ, R0 ;  /* 0x00000000ff00723e */ /* 0x001fc800000000ff */
[----:B------:R-:W-:Y:S02]  /*32d0*/  PRMT R22, R0, 0x7610, R22 ;  /* 0x0000761000167816 */ /* 0x000fe40000000016 */
.L_x_4808:
[----:B------:R-:W-:-:S05]  /*32e0*/  IADD3 R23, R23, 0x80, RZ ;  /* 0x0000008017177810 */ /* 0x000fca0007ffe0ff */
.L_x_4802:
[----:B------:R-:W-:Y:S05]  /*32f0*/  BSYNC B6 ;  /* 0x0000000000067941 */ /* 0x000fea0003800000 */
.L_x_4801:
        /* <DEDUP_REMOVED lines=23> */
.L_x_4840:
[----:B------:R-:W2:Y:S02]  /*3470*/  LDG.E.U8 R2, [R2.64] ;  /* 0x0000002402027981 */ /* 0x000ea4000c1e1100 */
[----:B--2---:R-:W0:Y:S02]  /*3480*/  I2F.U16 R0, R2 ;  /* 0x0000000200007306 */ /* 0x004e240000101000 */
[----:B0-----:R-:W-:-:S04]  /*3490*/  F2FP.PACK_AB R0, RZ, R0 ;  /* 0x00000000ff00723e */ /* 0x001fc800000000ff */
[----:B------:R-:W-:Y:S01]  /*34a0*/  PRMT R19, R0, 0x7610, R19 ;  /* 0x0000761000137816 */ /* 0x000fe20000000013 */
[----:B------:R-:W-:Y:S05]  /*34b0*/  BRA `(.L_x_4836) ;  /* 0x00000ed000007947 */ /* 0x000fea0003800000 */
.L_x_4839:
        /* <DEDUP_REMOVED lines=11> */
.L_x_4843:
[----:B------:R-:W2:Y:S02]  /*3570*/  LDG.E R2, [R2.64] ;  /* 0x0000002402027981 */ /* 0x000ea4000c1e1900 */
[----:B--2---:R-:W0:Y:S02]  /*3580*/  I2F R0, R2 ;  /* 0x0000000200007306 */ /* 0x004e240000201400 */
[----:B0-----:R-:W-:-:S04]  /*3590*/  F2FP.PACK_AB R0, RZ, R0 ;  /* 0x00000000ff00723e */ /* 0x001fc800000000ff */
[----:B------:R-:W-:Y:S01]  /*35a0*/  PRMT R19, R0, 0x7610, R19 ;  /* 0x0000761000137816 */ /* 0x000fe20000000013 */
[----:B------:R-:W-:Y:S05]  /*35b0*/  BRA `(.L_x_4836) ;  /* 0x00000dd000007947 */ /* 0x000fea0003800000 */
.L_x_4842:
[----:B------:R-:W2:Y:S02]  /*35c0*/  LDG.E.U16 R2, [R2.64] ;  /* 0x0000002402027981 */ /* 0x000ea4000c1e1500 */
[----:B--2---:R-:W0:Y:S02]  /*35d0*/  I2F.S16 R0, R2 ;  /* 0x0000000200007306 */ /* 0x004e240000101400 */
[----:B0-----:R-:W-:-:S04]  /*35e0*/  F2FP.PACK_AB R0, RZ, R0 ;  /* 0x00000000ff00723e */ /* 0x001fc800000000ff */
[----:B------:R-:W-:Y:S01]  /*35f0*/  PRMT R19, R0, 0x7610, R19 ;  /* 0x0000761000137816 */ /* 0x000fe20000000013 */
[----:B------:R-:W-:Y:S05]  /*3600*/  BRA `(.L_x_4836) ;  /* 0x00000d8000007947 */ /* 0x000fea0003800000 */
.L_x_4838:
        /* <DEDUP_REMOVED lines=9> */
.L_x_4845:
[----:B------:R0:W5:Y:S01]  /*36a0*/  LDG.E.U16 R19, [R2.64] ;  /* 0x0000002402137981 */ /* 0x000162000c1e1500 */
[----:B------:R-:W-:Y:S05]  /*36b0*/  BRA `(.L_x_4836) ;  /* 0x00000cd000007947 */ /* 0x000fea0003800000 */
.L_x_4844:
        /* <DEDUP_REMOVED lines=9> */
.L_x_4847:
[----:B------:R0:W5:Y:S01]  /*3750*/  LDG.E.U16 R19, [R2.64] ;  /* 0x0000002402137981 */ /* 0x000162000c1e1500 */
[----:B------:R-:W-:Y:S05]  /*3760*/  BRA `(.L_x_4836) ;  /* 0x00000c2000007947 */ /* 0x000fea0003800000 */
.L_x_4846:
[----:B------:R-:W2:Y:S02]  /*3770*/  LDG.E.64 R2, [R2.64] ;  /* 0x0000002402027981 */ /* 0x000ea4000c1e1b00 */
[----:B--2---:R-:W0:Y:S01]  /*3780*/  F2F.F32.F64 R0, R2 ;  /* 0x0000000200007310 */ /* 0x004e220000301000 */
[----:B------:R-:W0:-:S14]  /*3790*/  DSETP.GEU.AND P0, PT, |R2|, c[0x2][0x0], PT ;  /* 0x008000000200762a */ /* 0x000e1c0003f0e200 */
[----:B0-----:R-:W-:-:S05]  /*37a0*/  @!P0 FMUL R0, R0, 1.175494350822287508e-38 ;  /* 0x0080000000008820 */ /* 0x001fca0000400000 */
[----:B------:R-:W-:-:S04]  /*37b0*/  F2FP.PACK_AB R0, RZ, R0 ;  /* 0x00000000ff00723e */ /* 0x000fc800000000ff */
[----:B------:R-:W-:Y:S01]  /*37c0*/  PRMT R19, R0, 0x7610, R19 ;  /* 0x0000761000137816 */ /* 0x000fe20000000013 */
[----:B------:R-:W-:Y:S05]  /*37d0*/  BRA `(.L_x_4836) ;  /* 0x00000bb000007947 */ /* 0x000fea0003800000 */
.L_x_4837:
        /* <DEDUP_REMOVED lines=14> */
.L_x_4850:
[----:B------:R-:W2:Y:S02]  /*38c0*/  LDG.E.64 R2, [R2.64] ;  /* 0x0000002402027981 */ /* 0x000ea4000c1e1b00 */
[----:B--2---:R-:W0:Y:S01]  /*38d0*/  F2F.F32.F64 R0, R2 ;  /* 0x0000000200007310 */ /* 0x004e220000301000 */
[----:B------:R-:W0:-:S14]  /*38e0*/  DSETP.GEU.AND P0, PT, |R2|, c[0x2][0x0], PT ;  /* 0x008000000200762a */ /* 0x000e1c0003f0e200 */
[----:B0-----:R-:W-:-:S05]  /*38f0*/  @!P0 FMUL R0, R0, 1.175494350822287508e-38 ;  /* 0x0080000000008820 */ /* 0x001fca0000400000 */
[----:B------:R-:W-:-:S04]  /*3900*/  F2FP.PACK_AB R0, RZ, R0 ;  /* 0x00000000ff00723e */ /* 0x000fc800000000ff */
[----:B------:R-:W-:Y:S01]  /*3910*/  PRMT R19, R0, 0x7610, R19 ;  /* 0x0000761000137816 */ /* 0x000fe20000000013 */
[----:B------:R-:W-:Y:S05]  /*3920*/  BRA `(.L_x_4836) ;  /* 0x00000a6000007947 */ /* 0x000fea0003800000 */
.L_x_4849:
        /* <DEDUP_REMOVED lines=28> */
.L_x_4852:
        /* <DEDUP_REMOVED lines=15> */
.L_x_4851:
[----:B------:R-:W2:Y:S02]  /*3be0*/  LDG.E.U16 R0, [R2.64] ;  /* 0x0000002402007981 */ /* 0x000ea4000c1e1500 */
[----:B--2---:R-:W-:-:S04]  /*3bf0*/  PRMT R0, RZ, 0x5410, R0 ;  /* 0x00005410ff007816 */ /* 0x004fc80000000000 */
[----:B------:R-:W-:-:S04]  /*3c00*/  F2FP.PACK_AB R0, RZ, R0 ;  /* 0x00000000ff00723e */ /* 0x000fc800000000ff */
[----:B------:R-:W-:Y:S01]  /*3c10*/  PRMT R19, R0, 0x7610, R19 ;  /* 0x0000761000137816 */ /* 0x000fe20000000013 */
[----:B------:R-:W-:Y:S05]  /*3c20*/  BRA `(.L_x_4836) ;  /* 0x0000076000007947 */ /* 0x000fea0003800000 */
.L_x_4848:
        /* <DEDUP_REMOVED lines=12> */
.L_x_4855:
        /* <DEDUP_REMOVED lines=21> */
.L_x_4859:
[----:B------:R-:W-:Y:S05]  /*3e40*/  BSYNC B1 ;  /* 0x0000000000017941 */ /* 0x000fea0003800000 */
.L_x_4858:
[----:B------:R-:W-:Y:S01]  /*3e50*/  LEA R3, R0, 0x3b800000, 0x17 ;  /* 0x3b80000000037811 */ /* 0x000fe200078eb8ff */
[----:B------:R-:W-:-:S05]  /*3e60*/  IMAD.SHL.U32 R0, R2, 0x100000, RZ ;  /* 0x0010000002007824 */ /* 0x000fca00078e00ff */
[----:B------:R-:W-:Y:S02]  /*3e70*/  LOP3.LUT R0, R3, R0, R4, 0xfe, !PT ;  /* 0x0000000003007212 */ /* 0x000fe400078efe04 */
.L_x_4857:
[----:B------:R-:W-:Y:S05]  /*3e80*/  BSYNC B0 ;  /* 0x0000000000007941 */ /* 0x000fea0003800000 */
.L_x_4856:
[----:B------:R-:W-:-:S04]  /*3e90*/  F2FP.PACK_AB R0, RZ, R0 ;  /* 0x00000000ff00723e */ /* 0x000fc800000000ff */
[----:B------:R-:W-:Y:S01]  /*3ea0*/  PRMT R19, R0, 0x7610, R19 ;  /* 0x0000761000137816 */ /* 0x000fe20000000013 */
[----:B------:R-:W-:Y:S05]  /*3eb0*/  BRA `(.L_x_4836) ;  /* 0x000004d000007947 */ /* 0x000fea0003800000 */
.L_x_4854:
        /* <DEDUP_REMOVED lines=21> */
.L_x_4863:
[----:B------:R-:W-:Y:S05]  /*4010*/  BSYNC B1 ;  /* 0x0000000000017941 */ /* 0x000fea0003800000 */
.L_x_4862:
[----:B------:R-:W-:Y:S01]  /*4020*/  LEA R3, R0, 0x37800000, 0x17 ;  /* 0x3780000000037811 */ /* 0x000fe200078eb8ff */
[----:B------:R-:W-:-:S05]  /*4030*/  IMAD.SHL.U32 R0, R2, 0x200000, RZ ;  /* 0x0020000002007824 */ /* 0x000fca00078e00ff */
[----:B------:R-:W-:Y:S02]  /*4040*/  LOP3.LUT R0, R3, R0, R4, 0xfe, !PT ;  /* 0x0000000003007212 */ /* 0x000fe400078efe04 */
.L_x_4861:
[----:B------:R-:W-:Y:S05]  /*4050*/  BSYNC B0 ;  /* 0x0000000000007941 */ /* 0x000fea0003800000 */
.L_x_4860:
[----:B------:R-:W-:-:S04]  /*4060*/  F2FP.PACK_AB R0, RZ, R0 ;  /* 0x00000000ff00723e */ /* 0x000fc800000000ff */
[----:B------:R-:W-:Y:S01]  /*4070*/  PRMT R19, R0, 0x7610, R19 ;  /* 0x0000761000137816 */ /* 0x000fe20000000013 */
[----:B------:R-:W-:Y:S05]  /*4080*/  BRA `(.L_x_4836) ;  /* 0x0000030000007947 */ /* 0x000fea0003800000 */
.L_x_4853:
        /* <DEDUP_REMOVED lines=14> */
.L_x_4867:
[----:B------:R-:W-:Y:S05]  /*4170*/  BSYNC B0 ;  /* 0x0000000000007941 */ /* 0x000fea0003800000 */
.L_x_4866:
[----:B------:R-:W-:-:S04]  /*4180*/  F2FP.PACK_AB R0, RZ, R0 ;  /* 0x00000000ff00723e */ /* 0x000fc800000000ff */
[----:B------:R-:W-:Y:S01]  /*4190*/  PRMT R19, R0, 0x7610, R19 ;  /* 0x0000761000137816 */ /* 0x000fe20000000013 */
[----:B------:R-:W-:Y:S05]  /*41a0*/  BRA `(.L_x_4836) ;  /* 0x000001e000007947 */ /* 0x000fea0003800000 */
.L_x_4841:
        /* <DEDUP_REMOVED lines=21> */
.L_x_4865:
[----:B------:R-:W2:Y:S02]  /*4300*/  LDG.E.64 R2, [R2.64] ;  /* 0x0000002402027981 */ /* 0x000ea4000c1e1b00 */
[----:B--2---:R-:W0:Y:S02]  /*4310*/  I2F.U64 R0, R2 ;  /* 0x0000000200007312 */ /* 0x004e240000301000 */
[----:B0-----:R-:W-:-:S04]  /*4320*/  F2FP.PACK_AB R0, RZ, R0 ;  /* 0x00000000ff00723e */ /* 0x001fc800000000ff */
[----:B------:R-:W-:Y:S01]  /*4330*/  PRMT R19, R0, 0x7610, R19 ;  /* 0x0000761000137816 */ /* 0x000fe20000000013 */
[----:B------:R-:W-:Y:S05]  /*4340*/  BRA `(.L_x_4836) ;  /* 0x0000004000007947 */ /* 0x000fea0003800000 */
.L_x_4864:
[----:B------:R-:W2:Y:S02]  /*4350*/  LDG.E R2, [R2.64] ;  /* 0x0000002402027981 */ /* 0x000ea4000c1e1900 */
[----:B--2---:R-:W0:Y:S02]  /*4360*/  I2F.U32 R0, R2 ;  /* 0x0000000200007306 */ /* 0x004e240000201000 */
[----:B0-----:R-:W-:-:S04]  /*4370*/  F2FP.PACK_AB R0, RZ, R0 ;  /* 0x00000000ff00723e */ /* 0x001fc800000000ff */
[----:B------:R-:W-:Y:S02]  /*4380*/  PRMT R19, R0, 0x7610, R19 ;  /* 0x0000761000137816 */ /* 0x000fe40000000013 */
.L_x_4836:
[----:B------:R-:W-:Y:S05]  /*4390*/  BSYNC B6 ;  /* 0x0000000000067941 */ /* 0x000fea0003800000 */
.L_x_4835:
[----:B0-----:R-:W0:Y:S01]  /*43a0*/  S2R R2, SR_TID.X ;  /* 0x0000000000027919 */ /* 0x001e220000002100 */
[----:B-----5:R-:W-:Y:S01]  /*43b0*/  HADD2.F32 R5, -RZ, R22.H0_H0 ;  /* 0x20000016ff057230 */ /* 0x020fe20000004100 */
[----:B------:R-:W1:Y:S01]  /*43c0*/  LDC.U8 R23, c[0x0][0x194] ;  /* 0x00006500ff177b82 */ /* 0x000e620000000000 */
[----:B------:R-:W-:Y:S01]  /*43d0*/  HADD2.F32 R7, -RZ, R19.H0_H0 ;  /* 0x20000013ff077230 */ /* 0x000fe20000004100 */
[----:B------:R-:W-:Y:S01]  /*43e0*/  BSSY B6, `(.L_x_4868) ;  /* 0x0000133000067945 */ /* 0x000fe20003800000 */
[----:B------:R-:W-:Y:S01]  /*43f0*/  HADD2.F32 R0, -RZ, R25.H0_H0 ;  /* 0x20000019ff007230 */ /* 0x000fe20000004100 */
[----:B------:R-:W-:Y:S01]  /*4400*/  FSETP.GTU.FTZ.AND P3, PT, |R5|, +INF , PT ;  /* 0x7f8000000500780b */ /* 0x000fe20003f7c200 */
[----:B------:R-:W-:Y:S01]  /*4410*/  HADD2.F32 R4, -RZ, R18.H0_H0 ;  /* 0x20000012ff047230 */ /* 0x000fe20000004100 */
[----:B------:R-:W-:Y:S02]  /*4420*/  FSETP.GTU.FTZ.AND P1, PT, |R7|, +INF , PT ;  /* 0x7f8000000700780b */ /* 0x000fe40003f3c200 */
[----:B------:R-:W-:-:S02]  /*4430*/  FSETP.GTU.FTZ.AND P2, PT, |R0|, +INF , PT ;  /* 0x7f8000000000780b */ /* 0x000fc40003f5c200 */
[----:B------:R-:W-:Y:S02]  /*4440*/  FSETP.GTU.FTZ.AND P0, PT, |R4|, +INF , PT ;  /* 0x7f8000000400780b */ /* 0x000fe40003f1c200 */
[C---:B0-----:R-:W-:Y:S02]  /*4450*/  IADD3 R6, R2.reuse, 0x100, RZ ;  /* 0x0000010002067810 */ /* 0x041fe40007ffe0ff */
[C---:B------:R-:W-:Y:S02]  /*4460*/  IADD3 R8, R2.reuse, 0x180, RZ ;  /* 0x0000018002087810 */ /* 0x040fe40007ffe0ff */
[C---:B------:R-:W-:Y:S02]  /*4470*/  IADD3 R24, R2.reuse, 0x80, RZ ;  /* 0x0000008002187810 */ /* 0x040fe40007ffe0ff */
[-C--:B------:R-:W-:Y:S02]  /*4480*/  ISETP.GE.OR P2, PT, R2, R17.reuse, P2 ;  /* 0x000000110200720c */ /* 0x080fe40001746670 */
[----:B------:R-:W-:-:S02]  /*4490*/  ISETP.GE.OR P3, PT, R6, R17, P3 ;  /* 0x000000110600720c */ /* 0x000fc40001f66670 */
[-C--:B------:R-:W-:Y:S02]  /*44a0*/  ISETP.GE.OR P1, PT, R8, R17.reuse, P1 ;  /* 0x000000110800720c */ /* 0x080fe40000f26670 */
[-C--:B------:R-:W-:Y:S02]  /*44b0*/  ISETP.GE.OR P0, PT, R24, R17.reuse, P0 ;  /* 0x000000111800720c */ /* 0x080fe40000706670 */
[----:B------:R-:W-:-:S05]  /*44c0*/  ISETP.GE.AND P4, PT, R2, R17, PT ;  /* 0x000000110200720c */ /* 0x000fca0003f86270 */
[----:B------:R-:W-:Y:S02]  /*44d0*/  @!P2 HADD2.F32 R3, -RZ, c[0x0] [0x168].H0_H0 ;  /* 0x20005a00ff03a630 */ /* 0x000fe40000004100 */
[----:B------:R-:W-:Y:S02]  /*44e0*/  @!P3 HADD2.F32 R6, -RZ, c[0x0] [0x168].H0_H0 ;  /* 0x20005a00ff06b630 */ /* 0x000fe40000004100 */
[----:B------:R-:W-:Y:S01]  /*44f0*/  @!P1 HADD2.F32 R8, -RZ, c[0x0] [0x168].H0_H0 ;  /* 0x20005a00ff089630 */ /* 0x000fe20000004100 */
[----:B------:R-:W-:Y:S01]  /*4500*/  @!P2 FMNMX.FTZ R3, R0, R3, PT ;  /* 0x000000030003a209 */ /* 0x000fe20003810000 */
[----:B------:R-:W-:Y:S01]  /*4510*/  @!P0 HADD2.F32 R9, -RZ, c[0x0] [0x168].H0_H0 ;  /* 0x20005a00ff098630 */ /* 0x000fe20000004100 */
[----:B------:R-:W-:Y:S02]  /*4520*/  @!P3 FMNMX.FTZ R5, R6, R5, PT ;  /* 0x000000050605b209 */ /* 0x000fe40003810000 */
[----:B------:R-:W-:Y:S02]  /*4530*/  @!P1 FMNMX.FTZ R7, R8, R7, PT ;  /* 0x0000000708079209 */ /* 0x000fe40003810000 */
[----:B------:R-:W-:-:S02]  /*4540*/  @!P0 FMNMX.FTZ R4, R9, R4, PT ;  /* 0x0000000409048209 */ /* 0x000fc40003810000 */
[----:B------:R-:W-:Y:S02]  /*4550*/  @!P2 F2FP.PACK_AB R3, RZ, R3 ;  /* 0x00000003ff03a23e */ /* 0x000fe400000000ff */
[----:B------:R-:W-:Y:S02]  /*4560*/  @!P3 F2FP.PACK_AB R5, RZ, R5 ;  /* 0x00000005ff05b23e */ /* 0x000fe400000000ff */
[----:B------:R-:W-:Y:S02]  /*4570*/  @!P1 F2FP.PACK_AB R7, RZ, R7 ;  /* 0x00000007ff07923e */ /* 0x000fe400000000ff */
[----:B------:R-:W-:Y:S02]  /*4580*/  @!P0 F2FP.PACK_AB R4, RZ, R4 ;  /* 0x00000004ff04823e */ /* 0x000fe400000000ff */
[----:B------:R-:W-:Y:S02]  /*4590*/  @!P2 PRMT R25, R3, 0x7610, R25 ;  /* 0x000076100319a816 */ /* 0x000fe40000000019 */
[----:B------:R-:W-:-:S02]  /*45a0*/  @!P3 PRMT R22, R5, 0x7610, R22 ;  /* 0x000076100516b816 */ /* 0x000fc40000000016 */
[----:B------:R-:W-:Y:S02]  /*45b0*/  @!P1 PRMT R19, R7, 0x7610, R19 ;  /* 0x0000761007139816 */ /* 0x000fe40000000013 */
[----:B------:R-:W-:Y:S01]  /*45c0*/  @!P0 PRMT R18, R4, 0x7610, R18 ;  /* 0x0000761004128816 */ /* 0x000fe20000000012 */
        /* <DEDUP_REMOVED lines=22> */
.L_x_4873:
[----:B------:R-:W-:-:S06]  /*4730*/  HADD2.F32 R3, -RZ, R25.H0_H0 ;  /* 0x20000019ff037230 */ /* 0x000fcc0000004100 */
[----:B------:R-:W0:Y:S02]  /*4740*/  F2I.S64.TRUNC R2, R3 ;  /* 0x0000000300027311 */ /* 0x000e24000020d900 */
[----:B0-----:R-:W-:Y:S02]  /*4750*/  IMAD.MOV.U32 R5, RZ, RZ, R2 ;  /* 0x000000ffff057224 */ /* 0x001fe400078e0002 */
[----:B------:R-:W-:-:S03]  /*4760*/  IMAD.MOV.U32 R2, RZ, RZ, R24 ;  /* 0x000000ffff027224 */ /* 0x000fc600078e0018 */
[----:B------:R0:W-:Y:S01]  /*4770*/  STG.E.U8 [R8.64], R5 ;  /* 0x0000000508007986 */ /* 0x0001e2000c101124 */
[----:B------:R-:W-:Y:S05]  /*4780*/  BRA `(.L_x_4869) ;  /* 0x00000f8000007947 */ /* 0x000fea0003800000 */
.L_x_4872:
        /* <DEDUP_REMOVED lines=11> */
.L_x_4876:
[----:B------:R-:W-:Y:S01]  /*4840*/  HADD2.F32 R25, -RZ, R25.H0_H0 ;  /* 0x20000019ff197230 */ /* 0x000fe20000004100 */
[----:B------:R-:W-:-:S05]  /*4850*/  IMAD.MOV.U32 R2, RZ, RZ, R24 ;  /* 0x000000ffff027224 */ /* 0x000fca00078e0018 */
[----:B------:R-:W0:Y:S02]  /*4860*/  F2I.FTZ.TRUNC.NTZ R25, R25 ;  /* 0x0000001900197305 */ /* 0x000e24000021f100 */
[----:B0-----:R0:W-:Y:S01]  /*4870*/  STG.E [R8.64], R25 ;  /* 0x0000001908007986 */ /* 0x0011e2000c101924 */
[----:B------:R-:W-:Y:S05]  /*4880*/  BRA `(.L_x_4869) ;  /* 0x00000e8000007947 */ /* 0x000fea0003800000 */
.L_x_4875:
[----:B------:R-:W-:Y:S01]  /*4890*/  HADD2.F32 R25, -RZ, R25.H0_H0 ;  /* 0x20000019ff197230 */ /* 0x000fe20000004100 */
[----:B------:R-:W-:-:S05]  /*48a0*/  IMAD.MOV.U32 R2, RZ, RZ, R24 ;  /* 0x000000ffff027224 */ /* 0x000fca00078e0018 */
[----:B------:R-:W0:Y:S02]  /*48b0*/  F2I.FTZ.TRUNC.NTZ R25, R25 ;  /* 0x0000001900197305 */ /* 0x000e24000021f100 */
[----:B0-----:R0:W-:Y:S01]  /*48c0*/  STG.E.U16 [R8.64], R25 ;  /* 0x0000001908007986 */ /* 0x0011e2000c101524 */
[----:B------:R-:W-:Y:S05]  /*48d0*/  BRA `(.L_x_4869) ;  /* 0x00000e3000007947 */ /* 0x000fea0003800000 */
.L_x_4871:
        /* <DEDUP_REMOVED lines=10> */
.L_x_4878:
[----:B------:R0:W-:Y:S01]  /*4980*/  STG.E.U16 [R8.64], R25 ;  /* 0x0000001908007986 */ /* 0x0001e2000c101524 */
[----:B------:R-:W-:Y:S01]  /*4990*/  IMAD.MOV.U32 R2, RZ, RZ, R24 ;  /* 0x000000ffff027224 */ /* 0x000fe200078e0018 */
[----:B------:R-:W-:Y:S05]  /*49a0*/  BRA `(.L_x_4869) ;  /* 0x00000d6000007947 */ /* 0x000fea0003800000 */
.L_x_4877:
        /* <DEDUP_REMOVED lines=11> */
.L_x_4880:
[----:B------:R-:W-:Y:S01]  /*4a60*/  HADD2.F32 R0, -RZ, R25.H0_H0 ;  /* 0x20000019ff007230 */ /* 0x000fe20000004100 */
[----:B------:R-:W-:-:S04]  /*4a70*/  IMAD.MOV.U32 R2, RZ, RZ, R24 ;  /* 0x000000ffff027224 */ /* 0x000fc800078e0018 */
[----:B------:R-:W-:-:S04]  /*4a80*/  F2FP.PACK_AB R0, RZ, R0 ;  /* 0x00000000ff00723e */ /* 0x000fc800000000ff */
[----:B------:R-:W-:-:S05]  /*4a90*/  PRMT R0, R0, 0x5410, RZ ;  /* 0x0000541000007816 */ /* 0x000fca00000000ff */
[----:B------:R0:W-:Y:S01]  /*4aa0*/  STG.E [R8.64], R0 ;  /* 0x0000000008007986 */ /* 0x0001e2000c101924 */
[----:B------:R-:W-:Y:S05]  /*4ab0*/  BRA `(.L_x_4869) ;  /* 0x00000c5000007947 */ /* 0x000fea0003800000 */
.L_x_4879:
[----:B------:R-:W-:Y:S01]  /*4ac0*/  HADD2.F32 R4, -RZ, R25.H0_H0 ;  /* 0x20000019ff047230 */ /* 0x000fe20000004100 */
[----:B------:R-:W-:-:S04]  /*4ad0*/  IMAD.MOV.U32 R2, RZ, RZ, R24 ;  /* 0x000000ffff027224 */ /* 0x000fc800078e0018 */
[----:B------:R-:W-:-:S06]  /*4ae0*/  FMUL.FTZ R4, R4, 1 ;  /* 0x3f80000004047820 */ /* 0x000fcc0000410000 */
[----:B------:R-:W0:Y:S02]  /*4af0*/  F2F.F64.F32 R4, R4 ;  /* 0x0000000400047310 */ /* 0x000e240000201800 */
[----:B0-----:R0:W-:Y:S01]  /*4b00*/  STG.E.64 [R8.64], R4 ;  /* 0x0000000408007986 */ /* 0x0011e2000c101b24 */
[----:B------:R-:W-:Y:S05]  /*4b10*/  BRA `(.L_x_4869) ;  /* 0x00000bf000007947 */ /* 0x000fea0003800000 */
.L_x_4870:
        /* <DEDUP_REMOVED lines=14> */
.L_x_4883:
[----:B------:R-:W-:Y:S01]  /*4c00*/  HADD2.F32 R25, -RZ, R25.H0_H0 ;  /* 0x20000019ff197230 */ /* 0x000fe20000004100 */
[----:B------:R-:W-:Y:S01]  /*4c10*/  CS2R R6, SRZ ;  /* 0x0000000000067805 */ /* 0x000fe2000001ff00 */
[----:B------:R-:W-:-:S03]  /*4c20*/  IMAD.MOV.U32 R2, RZ, RZ, R24 ;  /* 0x000000ffff027224 */ /* 0x000fc600078e0018 */
[----:B------:R-:W-:-:S06]  /*4c30*/  FMUL.FTZ R4, R25, 1 ;  /* 0x3f80000019047820 */ /* 0x000fcc0000410000 */
[----:B------:R-:W0:Y:S02]  /*4c40*/  F2F.F64.F32 R4, R4 ;  /* 0x0000000400047310 */ /* 0x000e240000201800 */
[----:B0-----:R0:W-:Y:S01]  /*4c50*/  STG.E.128 [R8.64], R4 ;  /* 0x0000000408007986 */ /* 0x0011e2000c101d24 */
[----:B------:R-:W-:Y:S05]  /*4c60*/  BRA `(.L_x_4869) ;  /* 0x00000aa000007947 */ /* 0x000fea0003800000 */
.L_x_4882:
        /* <DEDUP_REMOVED lines=21> */
.L_x_4887:
[----:B------:R-:W-:Y:S05]  /*4dc0*/  BSYNC B0 ;  /* 0x0000000000007941 */ /* 0x000fea0003800000 */
.L_x_4886:
[----:B------:R-:W-:Y:S01]  /*4dd0*/  LOP3.LUT R3, R0, R3, RZ, 0xfc, !PT ;  /* 0x0000000300037212 */ /* 0x000fe200078efcff */
[----:B------:R-:W-:-:S04]  /*4de0*/  IMAD.MOV.U32 R2, RZ, RZ, R24 ;  /* 0x000000ffff027224 */ /* 0x000fc800078e0018 */
[----:B------:R0:W-:Y:S01]  /*4df0*/  STG.E.U8 [R8.64], R3 ;  /* 0x0000000308007986 */ /* 0x0001e2000c101124 */
[----:B------:R-:W-:Y:S05]  /*4e00*/  BRA `(.L_x_4869) ;  /* 0x0000090000007947 */ /* 0x000fea0003800000 */
.L_x_4885:
        /* <DEDUP_REMOVED lines=13> */
.L_x_4889:
[----:B------:R-:W-:Y:S01]  /*4ee0*/  IMAD.MOV.U32 R0, RZ, RZ, 0x7f ;  /* 0x0000007fff007424 */ /* 0x000fe200078e00ff */
[----:B------:R-:W-:-:S04]  /*4ef0*/  ISETP.GT.U32.AND P0, PT, R2, 0x7f800000, PT ;  /* 0x7f8000000200780c */ /* 0x000fc80003f04070 */
[----:B------:R-:W-:-:S04]  /*4f00*/  SEL R0, R0, 0x7c, P0 ;  /* 0x0000007c00007807 */ /* 0x000fc80000000000 */
.L_x_4890:
[----:B------:R-:W-:Y:S05]  /*4f10*/  BSYNC B0 ;  /* 0x0000000000007941 */ /* 0x000fea0003800000 */
.L_x_4888:
[----:B------:R-:W-:-:S04]  /*4f20*/  LOP3.LUT R2, R25, 0x80000000, RZ, 0xc0, !PT ;  /* 0x8000000019027812 */ /* 0x000fc800078ec0ff */
[----:B------:R-:W-:Y:S01]  /*4f30*/  SHF.R.U32.HI R3, RZ, 0x18, R2 ;  /* 0x00000018ff037819 */ /* 0x000fe20000011602 */
[----:B------:R-:W-:-:S03]  /*4f40*/  IMAD.MOV.U32 R2, RZ, RZ, R24 ;  /* 0x000000ffff027224 */ /* 0x000fc600078e0018 */
[----:B------:R-:W-:-:S05]  /*4f50*/  LOP3.LUT R3, R0, R3, RZ, 0xfc, !PT ;  /* 0x0000000300037212 */ /* 0x000fca00078efcff */
[----:B------:R0:W-:Y:S01]  /*4f60*/  STG.E.U8 [R8.64], R3 ;  /* 0x0000000308007986 */ /* 0x0001e2000c101124 */
[----:B------:R-:W-:Y:S05]  /*4f70*/  BRA `(.L_x_4869) ;  /* 0x0000079000007947 */ /* 0x000fea0003800000 */
.L_x_4884:
[----:B------:R-:W-:Y:S01]  /*4f80*/  HADD2.F32 R0, -RZ, R25.H0_H0 ;  /* 0x20000019ff007230 */ /* 0x000fe20000004100 */
[----:B------:R-:W-:-:S04]  /*4f90*/  IMAD.MOV.U32 R2, RZ, RZ, R24 ;  /* 0x000000ffff027224 */ /* 0x000fc800078e0018 */
[----:B------:R-:W-:-:S05]  /*4fa0*/  F2FP.BF16.PACK_AB R0, RZ, R0 ;  /* 0x00000000ff00723e */ /* 0x000fca00000010ff */
[----:B------:R0:W-:Y:S01]  /*4fb0*/  STG.E.U16 [R8.64], R0 ;  /* 0x0000000008007986 */ /* 0x0001e2000c101524 */
[----:B------:R-:W-:Y:S05]  /*4fc0*/  BRA `(.L_x_4869) ;  /* 0x0000074000007947 */ /* 0x000fea0003800000 */
.L_x_4881:
        /* <DEDUP_REMOVED lines=13> */
.L_x_4893:
        /* <DEDUP_REMOVED lines=17> */
.L_x_4896:
[----:B------:R-:W-:-:S04]  /*51b0*/  LOP3.LUT R2, R25, 0x80000000, RZ, 0xc0, !PT ;  /* 0x8000000019027812 */ /* 0x000fc800078ec0ff */
[----:B------:R-:W-:-:S04]  /*51c0*/  SHF.R.U32.HI R3, RZ, 0x18, R2 ;  /* 0x00000018ff037819 */ /* 0x000fc80000011602 */
[----:B------:R-:W-:-:S04]  /*51d0*/  LOP3.LUT R0, R0, R3, RZ, 0xfc, !PT ;  /* 0x0000000300007212 */ /* 0x000fc800078efcff */
[----:B------:R-:W-:Y:S02]  /*51e0*/  PRMT R4, R0, 0x7610, R4 ;  /* 0x0000761000047816 */ /* 0x000fe40000000004 */
.L_x_4895:
[----:B------:R-:W-:Y:S05]  /*51f0*/  BSYNC B0 ;  /* 0x0000000000007941 */ /* 0x000fea0003800000 */
.L_x_4894:
[----:B------:R0:W-:Y:S01]  /*5200*/  STG.E.U8 [R8.64], R4 ;  /* 0x0000000408007986 */ /* 0x0001e2000c101124 */
[----:B------:R-:W-:Y:S01]  /*5210*/  IMAD.MOV.U32 R2, RZ, RZ, R24 ;  /* 0x000000ffff027224 */ /* 0x000fe200078e0018 */
[----:B------:R-:W-:Y:S05]  /*5220*/  BRA `(.L_x_4869) ;  /* 0x000004e000007947 */ /* 0x000fea0003800000 */
.L_x_4892:
        /* <DEDUP_REMOVED lines=17> */
.L_x_4899:
[----:B------:R-:W-:-:S04]  /*5340*/  LOP3.LUT R2, R25, 0x80000000, RZ, 0xc0, !PT ;  /* 0x8000000019027812 */ /* 0x000fc800078ec0ff */
[----:B------:R-:W-:-:S04]  /*5350*/  SHF.R.U32.HI R3, RZ, 0x18, R2 ;  /* 0x00000018ff037819 */ /* 0x000fc80000011602 */
[----:B------:R-:W-:-:S04]  /*5360*/  LOP3.LUT R0, R0, R3, RZ, 0xfc, !PT ;  /* 0x0000000300007212 */ /* 0x000fc800078efcff */
[----:B------:R-:W-:Y:S02]  /*5370*/  PRMT R4, R0, 0x7610, R4 ;  /* 0x0000761000047816 */ /* 0x000fe40000000004 */
.L_x_4898:
[----:B------:R-:W-:Y:S05]  /*5380*/  BSYNC B0 ;  /* 0x0000000000007941 */ /* 0x000fea0003800000 */
.L_x_4897:
[----:B------:R0:W-:Y:S01]  /*5390*/  STG.E.U8 [R8.64], R4 ;  /* 0x0000000408007986 */ /* 0x0001e2000c101124 */
[----:B------:R-:W-:Y:S01]  /*53a0*/  IMAD.MOV.U32 R2, RZ, RZ, R24 ;  /* 0x000000ffff027224 */ /* 0x000fe200078e0018 */
[----:B------:R-:W-:Y:S05]  /*53b0*/  BRA `(.L_x_4869) ;  /* 0x0000035000007947 */ /* 0x000fea0003800000 */
.L_x_4891:
        /* <DEDUP_REMOVED lines=23> */
.L_x_4874:
        /* <DEDUP_REMOVED lines=21> */
.L_x_4901:
[----:B------:R-:W-:Y:S01]  /*5680*/  HADD2.F32 R4, -RZ, R25.H0_H0 ;  /* 0x20000019ff047230 */ /* 0x000fe20000004100 */
[----:B------:R-:W-:-:S05]  /*5690*/  IMAD.MOV.U32 R2, RZ, RZ, R24 ;  /* 0x000000ffff027224 */ /* 0x000fca00078e0018 */
[----:B------:R-:W0:Y:S02]  /*56a0*/  F2I.U64.TRUNC R4, R4 ;  /* 0x0000000400047311 */ /* 0x000e24000020d800 */
[----:B0-----:R0:W-:Y:S01]  /*56b0*/  STG.E.64 [R8.64], R4 ;  /* 0x0000000408007986 */ /* 0x0011e2000c101b24 */
[----:B------:R-:W-:Y:S05]  /*56c0*/  BRA `(.L_x_4869) ;  /* 0x0000004000007947 */ /* 0x000fea0003800000 */
.L_x_4900:
[----:B------:R-:W-:Y:S01]  /*56d0*/  HADD2.F32 R25, -RZ, R25.H0_H0 ;  /* 0x20000019ff197230 */ /* 0x000fe20000004100 */
[----:B------:R-:W-:-:S05]  /*56e0*/  IMAD.MOV.U32 R2, RZ, RZ, R24 ;  /* 0x000000ffff027224 */ /* 0x000fca00078e0018 */
[----:B------:R-:W0:Y:S02]  /*56f0*/  F2I.FTZ.U32.TRUNC.NTZ R25, R25 ;  /* 0x0000001900197305 */ /* 0x000e24000021f000 */
[----:B0-----:R0:W-:Y:S02]  /*5700*/  STG.E [R8.64], R25 ;  /* 0x0000001908007986 */ /* 0x0011e4000c101924 */
.L_x_4869:
[----:B-1----:R-:W-:Y:S05]  /*5710*/  BSYNC B6 ;  /* 0x0000000000067941 */ /* 0x002fea0003800000 */
.L_x_4868:
        /* <DEDUP_REMOVED lines=23> */
.L_x_4907:
[----:B------:R-:W-:-:S06]  /*5890*/  HADD2.F32 R5, -RZ, R18.H0_H0 ;  /* 0x20000012ff057230 */ /* 0x000fcc0000004100 */
[----:B------:R-:W0:Y:S02]  /*58a0*/  F2I.S64.TRUNC R4, R5 ;  /* 0x0000000500047311 */ /* 0x000e24000020d900 */
[----:B0-----:R0:W-:Y:S01]  /*58b0*/  STG.E.U8 [R8.64], R4 ;  /* 0x0000000408007986 */ /* 0x0011e2000c101124 */
[----:B------:R-:W-:Y:S05]  /*58c0*/  BRA `(.L_x_4909) ;  /* 0x00000e4000007947 */ /* 0x000fea0003800000 */
.L_x_4906:
        /* <DEDUP_REMOVED lines=10> */
.L_x_4911:
[----:B------:R-:W-:-:S04]  /*5970*/  HADD2.F32 R18, -RZ, R18.H0_H0 ;  /* 0x20000012ff127230 */ /* 0x000fc80000004100 */
[----:B------:R-:W0:Y:S02]  /*5980*/  F2I.FTZ.TRUNC.NTZ R3, R18 ;  /* 0x0000001200037305 */ /* 0x000e24000021f100 */
[----:B0-----:R0:W-:Y:S01]  /*5990*/  STG.E [R8.64], R3 ;  /* 0x0000000308007986 */ /* 0x0011e2000c101924 */
[----:B------:R-:W-:Y:S05]  /*59a0*/  BRA `(.L_x_4909) ;  /* 0x00000d6000007947 */ /* 0x000fea0003800000 */
.L_x_4910:
[----:B------:R-:W-:-:S04]  /*59b0*/  HADD2.F32 R18, -RZ, R18.H0_H0 ;  /* 0x20000012ff127230 */ /* 0x000fc80000004100 */
[----:B------:R-:W0:Y:S02]  /*59c0*/  F2I.FTZ.TRUNC.NTZ R3, R18 ;  /* 0x0000001200037305 */ /* 0x000e24000021f100 */
[----:B0-----:R0:W-:Y:S01]  /*59d0*/  STG.E.U16 [R8.64], R3 ;  /* 0x0000000308007986 */ /* 0x0011e2000c101524 */
[----:B------:R-:W-:Y:S05]  /*59e0*/  BRA `(.L_x_4909) ;  /* 0x00000d2000007947 */ /* 0x000fea0003800000 */
.L_x_4905:
        /* <DEDUP_REMOVED lines=9> */
.L_x_4913:
[----:B------:R0:W-:Y:S01]  /*5a80*/  STG.E.U16 [R8.64], R18 ;  /* 0x0000001208007986 */ /* 0x0001e2000c101524 */
[----:B------:R-:W-:Y:S05]  /*5a90*/  BRA `(.L_x_4909) ;  /* 0x00000c7000007947 */ /* 0x000fea0003800000 */
.L_x_4912:
        /* <DEDUP_REMOVED lines=10> */
.L_x_4915:
[----:B------:R-:W-:-:S05]  /*5b40*/  HADD2.F32 R0, -RZ, R18.H0_H0 ;  /* 0x20000012ff007230 */ /* 0x000fca0000004100 */
[----:B------:R-:W-:-:S04]  /*5b50*/  F2FP.PACK_AB R0, RZ, R0 ;  /* 0x00000000ff00723e */ /* 0x000fc800000000ff */
[----:B------:R-:W-:-:S05]  /*5b60*/  PRMT R0, R0, 0x5410, RZ ;  /* 0x0000541000007816 */ /* 0x000fca00000000ff */
[----:B------:R0:W-:Y:S01]  /*5b70*/  STG.E [R8.64], R0 ;  /* 0x0000000008007986 */ /* 0x0001e2000c101924 */
[----:B------:R-:W-:Y:S05]  /*5b80*/  BRA `(.L_x_4909) ;  /* 0x00000b8000007947 */ /* 0x000fea0003800000 */
.L_x_4914:
[----:B------:R-:W-:-:S05]  /*5b90*/  HADD2.F32 R4, -RZ, R18.H0_H0 ;  /* 0x20000012ff047230 */ /* 0x000fca0000004100 */
[----:B------:R-:W-:-:S06]  /*5ba0*/  FMUL.FTZ R4, R4, 1 ;  /* 0x3f80000004047820 */ /* 0x000fcc0000410000 */
[----:B------:R-:W0:Y:S02]  /*5bb0*/  F2F.F64.F32 R4, R4 ;  /* 0x0000000400047310 */ /* 0x000e240000201800 */
[----:B0-----:R0:W-:Y:S01]  /*5bc0*/  STG.E.64 [R8.64], R4 ;  /* 0x0000000408007986 */ /* 0x0011e2000c101b24 */
[----:B------:R-:W-:Y:S05]  /*5bd0*/  BRA `(.L_x_4909) ;  /* 0x00000b3000007947 */ /* 0x000fea0003800000 */
.L_x_4904:
        /* <DEDUP_REMOVED lines=13> */
.L_x_4918:
[----:B------:R-:W-:Y:S01]  /*5cb0*/  HADD2.F32 R18, -RZ, R18.H0_H0 ;  /* 0x20000012ff127230 */ /* 0x000fe20000004100 */
[----:B------:R-:W-:-:S04]  /*5cc0*/  CS2R R6, SRZ ;  /* 0x0000000000067805 */ /* 0x000fc8000001ff00 */
[----:B------:R-:W-:-:S06]  /*5cd0*/  FMUL.FTZ R4, R18, 1 ;  /* 0x3f80000012047820 */ /* 0x000fcc0000410000 */
[----:B------:R-:W0:Y:S02]  /*5ce0*/  F2F.F64.F32 R4, R4 ;  /* 0x0000000400047310 */ /* 0x000e240000201800 */
[----:B0-----:R0:W-:Y:S01]  /*5cf0*/  STG.E.128 [R8.64], R4 ;  /* 0x0000000408007986 */ /* 0x0011e2000c101d24 */
[----:B------:R-:W-:Y:S05]  /*5d00*/  BRA `(.L_x_4909) ;  /* 0x00000a0000007947 */ /* 0x000fea0003800000 */
.L_x_4917:
        /* <DEDUP_REMOVED lines=21> */
.L_x_4922:
[----:B------:R-:W-:Y:S05]  /*5e60*/  BSYNC B0 ;  /* 0x0000000000007941 */ /* 0x000fea0003800000 */
.L_x_4921:
[----:B------:R-:W-:-:S05]  /*5e70*/  LOP3.LUT R5, R0, R5, RZ, 0xfc, !PT ;  /* 0x0000000500057212 */ /* 0x000fca00078efcff */
[----:B------:R0:W-:Y:S01]  /*5e80*/  STG.E.U8 [R8.64], R5 ;  /* 0x0000000508007986 */ /* 0x0001e2000c101124 */
[----:B------:R-:W-:Y:S05]  /*5e90*/  BRA `(.L_x_4909) ;  /* 0x0000087000007947 */ /* 0x000fea0003800000 */
.L_x_4920:
        /* <DEDUP_REMOVED lines=13> */
.L_x_4924:
[----:B------:R-:W-:Y:S01]  /*5f70*/  IMAD.MOV.U32 R0, RZ, RZ, 0x7f ;  /* 0x0000007fff007424 */ /* 0x000fe200078e00ff */
[----:B------:R-:W-:-:S04]  /*5f80*/  ISETP.GT.U32.AND P0, PT, R3, 0x7f800000, PT ;  /* 0x7f8000000300780c */ /* 0x000fc80003f04070 */
[----:B------:R-:W-:-:S04]  /*5f90*/  SEL R0, R0, 0x7c, P0 ;  /* 0x0000007c00007807 */ /* 0x000fc80000000000 */
.L_x_4925:
[----:B------:R-:W-:Y:S05]  /*5fa0*/  BSYNC B0 ;  /* 0x0000000000007941 */ /* 0x000fea0003800000 */
.L_x_4923:
[----:B------:R-:W-:-:S04]  /*5fb0*/  LOP3.LUT R3, R5, 0x80000000, RZ, 0xc0, !PT ;  /* 0x8000000005037812 */ /* 0x000fc800078ec0ff */
[----:B------:R-:W-:-:S04]  /*5fc0*/  SHF.R.U32.HI R3, RZ, 0x18, R3 ;  /* 0x00000018ff037819 */ /* 0x000fc80000011603 */
[----:B------:R-:W-:-:S05]  /*5fd0*/  LOP3.LUT R3, R0, R3, RZ, 0xfc, !PT ;  /* 0x0000000300037212 */ /* 0x000fca00078efcff */
[----:B------:R0:W-:Y:S01]  /*5fe0*/  STG.E.U8 [R8.64], R3 ;  /* 0x0000000308007986 */ /* 0x0001e2000c101124 */
[----:B------:R-:W-:Y:S05]  /*5ff0*/  BRA `(.L_x_4909) ;  /* 0x0000071000007947 */ /* 0x000fea0003800000 */
.L_x_4919:
[----:B------:R-:W-:-:S05]  /*6000*/  HADD2.F32 R0, -RZ, R18.H0_H0 ;  /* 0x20000012ff007230 */ /* 0x000fca0000004100 */
[----:B------:R-:W-:-:S05]  /*6010*/  F2FP.BF16.PACK_AB R0, RZ, R0 ;  /* 0x00000000ff00723e */ /* 0x000fca00000010ff */
[----:B------:R0:W-:Y:S01]  /*6020*/  STG.E.U16 [R8.64], R0 ;  /* 0x0000000008007986 */ /* 0x0001e2000c101524 */
[----:B------:R-:W-:Y:S05]  /*6030*/  BRA `(.L_x_4909) ;  /* 0x000006d000007947 */ /* 0x000fea0003800000 */
.L_x_4916:
        /* <DEDUP_REMOVED lines=12> */
.L_x_4928:
        /* <DEDUP_REMOVED lines=17> */
.L_x_4931:
[----:B------:R-:W-:-:S04]  /*6210*/  LOP3.LUT R3, R5, 0x80000000, RZ, 0xc0, !PT ;  /* 0x8000000005037812 */ /* 0x000fc800078ec0ff */
[----:B------:R-:W-:-:S04]  /*6220*/  SHF.R.U32.HI R3, RZ, 0x18, R3 ;  /* 0x00000018ff037819 */ /* 0x000fc80000011603 */
[----:B------:R-:W-:-:S04]  /*6230*/  LOP3.LUT R0, R0, R3, RZ, 0xfc, !PT ;  /* 0x0000000300007212 */ /* 0x000fc800078efcff */
[----:B------:R-:W-:Y:S02]  /*6240*/  PRMT R4, R0, 0x7610, R4 ;  /* 0x0000761000047816 */ /* 0x000fe40000000004 */
.L_x_4930:
[----:B------:R-:W-:Y:S05]  /*6250*/  BSYNC B0 ;  /* 0x0000000000007941 */ /* 0x000fea0003800000 */
.L_x_4929:
[----:B------:R0:W-:Y:S01]  /*6260*/  STG.E.U8 [R8.64], R4 ;  /* 0x0000000408007986 */ /* 0x0001e2000c101124 */
[----:B------:R-:W-:Y:S05]  /*6270*/  BRA `(.L_x_4909) ;  /* 0x0000049000007947 */ /* 0x000fea0003800000 */
.L_x_4927:
        /* <DEDUP_REMOVED lines=17> */
.L_x_4934:
[----:B------:R-:W-:-:S04]  /*6390*/  LOP3.LUT R3, R5, 0x80000000, RZ, 0xc0, !PT ;  /* 0x8000000005037812 */ /* 0x000fc800078ec0ff */
[----:B------:R-:W-:-:S04]  /*63a0*/  SHF.R.U32.HI R3, RZ, 0x18, R3 ;  /* 0x00000018ff037819 */ /* 0x000fc80000011603 */
[----:B------:R-:W-:-:S04]  /*63b0*/  LOP3.LUT R0, R0, R3, RZ, 0xfc, !PT ;  /* 0x0000000300007212 */ /* 0x000fc800078efcff */
[----:B------:R-:W-:Y:S02]  /*63c0*/  PRMT R4, R0, 0x7610, R4 ;  /* 0x0000761000047816 */ /* 0x000fe40000000004 */
.L_x_4933:
[----:B------:R-:W-:Y:S05]  /*63d0*/  BSYNC B0 ;  /* 0x0000000000007941 */ /* 0x000fea0003800000 */
.L_x_4932:
[----:B------:R0:W-:Y:S01]  /*63e0*/  STG.E.U8 [R8.64], R4 ;  /* 0x0000000408007986 */ /* 0x0001e2000c101124 */
[----:B------:R-:W-:Y:S05]  /*63f0*/  BRA `(.L_x_4909) ;  /* 0x0000031000007947 */ /* 0x000fea0003800000 */
.L_x_4926:
        /* <DEDUP_REMOVED lines=22> */
.L_x_4908:
        /* <DEDUP_REMOVED lines=20> */
.L_x_4936:
[----:B------:R-:W-:-:S06]  /*66a0*/  HADD2.F32 R4, -RZ, R18.H0_H0 ;  /* 0x20000012ff047230 */ /* 0x000fcc0000004100 */
[----:B------:R-:W0:Y:S02]  /*66b0*/  F2I.U64.TRUNC R4, R4 ;  /* 0x0000000400047311 */ /* 0x000e24000020d800 */
[----:B0-----:R0:W-:Y:S01]  /*66c0*/  STG.E.64 [R8.64], R4 ;  /* 0x0000000408007986 */ /* 0x0011e2000c101b24 */
[----:B------:R-:W-:Y:S05]  /*66d0*/  BRA `(.L_x_4909) ;  /* 0x0000003000007947 */ /* 0x000fea0003800000 */
.L_x_4935:
[----:B------:R-:W-:-:S04]  /*66e0*/  HADD2.F32 R18, -RZ, R18.H0_H0 ;  /* 0x20000012ff127230 */ /* 0x000fc80000004100 */
[----:B------:R-:W0:Y:S02]  /*66f0*/  F2I.FTZ.U32.TRUNC.NTZ R3, R18 ;  /* 0x0000001200037305 */ /* 0x000e24000021f000 */
[----:B0-----:R0:W-:Y:S02]  /*6700*/  STG.E [R8.64], R3 ;  /* 0x0000000308007986 */ /* 0x0011e4000c101924 */
.L_x_4909:
        /* <DEDUP_REMOVED lines=23> */
.L_x_4940:
[----:B------:R-:W-:-:S06]  /*6880*/  HADD2.F32 R5, -RZ, R22.H0_H0 ;  /* 0x20000016ff057230 */ /* 0x000fcc0000004100 */
[----:B------:R-:W0:Y:S02]  /*6890*/  F2I.S64.TRUNC R4, R5 ;  /* 0x0000000500047311 */ /* 0x000e24000020d900 */
[----:B0-----:R0:W-:Y:S01]  /*68a0*/  STG.E.U8 [R8.64], R4 ;  /* 0x0000000408007986 */ /* 0x0011e2000c101124 */
[----:B------:R-:W-:Y:S05]  /*68b0*/  BRA `(.L_x_4942) ;  /* 0x00000e4000007947 */ /* 0x000fea0003800000 */
.L_x_4939:
        /* <DEDUP_REMOVED lines=10> */
.L_x_4944:
[----:B------:R-:W-:-:S04]  /*6960*/  HADD2.F32 R22, -RZ, R22.H0_H0 ;  /* 0x20000016ff167230 */ /* 0x000fc80000004100 */
[----:B------:R-:W0:Y:S02]  /*6970*/  F2I.FTZ.TRUNC.NTZ R3, R22 ;  /* 0x0000001600037305 */ /* 0x000e24000021f100 */
[----:B0-----:R0:W-:Y:S01]  /*6980*/  STG.E [R8.64], R3 ;  /* 0x0000000308007986 */ /* 0x0011e2000c101924 */
[----:B------:R-:W-:Y:S05]  /*6990*/  BRA `(.L_x_4942) ;  /* 0x00000d6000007947 */ /* 0x000fea0003800000 */
.L_x_4943:
[----:B------:R-:W-:-:S04]  /*69a0*/  HADD2.F32 R22, -RZ, R22.H0_H0 ;  /* 0x20000016ff167230 */ /* 0x000fc80000004100 */
[----:B------:R-:W0:Y:S02]  /*69b0*/  F2I.FTZ.TRUNC.NTZ R3, R22 ;  /* 0x0000001600037305 */ /* 0x000e24000021f100 */
[----:B0-----:R0:W-:Y:S01]  /*69c0*/  STG.E.U16 [R8.64], R3 ;  /* 0x0000000308007986 */ /* 0x0011e2000c101524 */
[----:B------:R-:W-:Y:S05]  /*69d0*/  BRA `(.L_x_4942) ;  /* 0x00000d2000007947 */ /* 0x000fea0003800000 */
.L_x_4938:
        /* <DEDUP_REMOVED lines=9> */
.L_x_4946:
[----:B------:R0:W-:Y:S01]  /*6a70*/  STG.E.U16 [R8.64], R22 ;  /* 0x0000001608007986 */ /* 0x0001e2000c101524 */
[----:B------:R-:W-:Y:S05]  /*6a80*/  BRA `(.L_x_4942) ;  /* 0x00000c7000007947 */ /* 0x000fea0003800000 */
.L_x_4945:
        /* <DEDUP_REMOVED lines=10> */
.L_x_4948:
[----:B------:R-:W-:-:S05]  /*6b30*/  HADD2.F32 R0, -RZ, R22.H0_H0 ;  /* 0x20000016ff007230 */ /* 0x000fca0000004100 */
[----:B------:R-:W-:-:S04]  /*6b40*/  F2FP.PACK_AB R0, RZ, R0 ;  /* 0x00000000ff00723e */ /* 0x000fc800000000ff */
[----:B------:R-:W-:-:S05]  /*6b50*/  PRMT R0, R0, 0x5410, RZ ;  /* 0x0000541000007816 */ /* 0x000fca00000000ff */
[----:B------:R0:W-:Y:S01]  /*6b60*/  STG.E [R8.64], R0 ;  /* 0x0000000008007986 */ /* 0x0001e2000c101924 */
[----:B------:R-:W-:Y:S05]  /*6b70*/  BRA `(.L_x_4942) ;  /* 0x00000b8000007947 */ /* 0x000fea0003800000 */
.L_x_4947:
[----:B------:R-:W-:-:S05]  /*6b80*/  HADD2.F32 R4, -RZ, R22.H0_H0 ;  /* 0x20000016ff047230 */ /* 0x000fca0000004100 */
[----:B------:R-:W-:-:S06]  /*6b90*/  FMUL.FTZ R4, R4, 1 ;  /* 0x3f80000004047820 */ /* 0x000fcc0000410000 */
[----:B------:R-:W0:Y:S02]  /*6ba0*/  F2F.F64.F32 R4, R4 ;  /* 0x0000000400047310 */ /* 0x000e240000201800 */
[----:B0-----:R0:W-:Y:S01]  /*6bb0*/  STG.E.64 [R8.64], R4 ;  /* 0x0000000408007986 */ /* 0x0011e2000c101b24 */
[----:B------:R-:W-:Y:S05]  /*6bc0*/  BRA `(.L_x_4942) ;  /* 0x00000b3000007947 */ /* 0x000fea0003800000 */
.L_x_4937:
        /* <DEDUP_REMOVED lines=13> */
.L_x_4951:
[----:B------:R-:W-:Y:S01]  /*6ca0*/  HADD2.F32 R22, -RZ, R22.H0_H0 ;  /* 0x20000016ff167230 */ /* 0x000fe20000004100 */
[----:B------:R-:W-:-:S04]  /*6cb0*/  CS2R R6, SRZ ;  /* 0x0000000000067805 */ /* 0x000fc8000001ff00 */
[----:B------:R-:W-:-:S06]  /*6cc0*/  FMUL.FTZ R4, R22, 1 ;  /* 0x3f80000016047820 */ /* 0x000fcc0000410000 */
[----:B------:R-:W0:Y:S02]  /*6cd0*/  F2F.F64.F32 R4, R4 ;  /* 0x0000000400047310 */ /* 0x000e240000201800 */
[----:B0-----:R0:W-:Y:S01]  /*6ce0*/  STG.E.128 [R8.64], R4 ;  /* 0x0000000408007986 */ /* 0x0011e2000c101d24 */
[----:B------:R-:W-:Y:S05]  /*6cf0*/  BRA `(.L_x_4942) ;  /* 0x00000a0000007947 */ /* 0x000fea0003800000 */
.L_x_4950:
        /* <DEDUP_REMOVED lines=21> */
.L_x_4955:
[----:B------:R-:W-:Y:S05]  /*6e50*/  BSYNC B0 ;  /* 0x0000000000007941 */ /* 0x000fea0003800000 */
.L_x_4954:
[----:B------:R-:W-:-:S05]  /*6e60*/  LOP3.LUT R5, R0, R5, RZ, 0xfc, !PT ;  /* 0x0000000500057212 */ /* 0x000fca00078efcff */
[----:B------:R0:W-:Y:S01]  /*6e70*/  STG.E.U8 [R8.64], R5 ;  /* 0x0000000508007986 */ /* 0x0001e2000c101124 */
[----:B------:R-:W-:Y:S05]  /*6e80*/  BRA `(.L_x_4942) ;  /* 0x0000087000007947 */ /* 0x000fea0003800000 */
.L_x_4953:
        /* <DEDUP_REMOVED lines=13> */
.L_x_4957:
[----:B------:R-:W-:Y:S01]  /*6f60*/  IMAD.MOV.U32 R0, RZ, RZ, 0x7f ;  /* 0x0000007fff007424 */ /* 0x000fe200078e00ff */
[----:B------:R-:W-:-:S04]  /*6f70*/  ISETP.GT.U32.AND P0, PT, R3, 0x7f800000, PT ;  /* 0x7f8000000300780c */ /* 0x000fc80003f04070 */
[----:B------:R-:W-:-:S04]  /*6f80*/  SEL R0, R0, 0x7c, P0 ;  /* 0x0000007c00007807 */ /* 0x000fc80000000000 */
.L_x_4958:
[----:B------:R-:W-:Y:S05]  /*6f90*/  BSYNC B0 ;  /* 0x0000000000007941 */ /* 0x000fea0003800000 */
.L_x_4956:
[----:B------:R-:W-:-:S04]  /*6fa0*/  LOP3.LUT R3, R5, 0x80000000, RZ, 0xc0, !PT ;  /* 0x8000000005037812 */ /* 0x000fc800078ec0ff */
[----:B------:R-:W-:-:S04]  /*6fb0*/  SHF.R.U32.HI R3, RZ, 0x18, R3 ;  /* 0x00000018ff037819 */ /* 0x000fc80000011603 */
[----:B------:R-:W-:-:S05]  /*6fc0*/  LOP3.LUT R3, R0, R3, RZ, 0xfc, !PT ;  /* 0x0000000300037212 */ /* 0x000fca00078efcff */
[----:B------:R0:W-:Y:S01]  /*6fd0*/  STG.E.U8 [R8.64], R3 ;  /* 0x0000000308007986 */ /* 0x0001e2000c101124 */
[----:B------:R-:W-:Y:S05]  /*6fe0*/  BRA `(.L_x_4942) ;  /* 0x0000071000007947 */ /* 0x000fea0003800000 */
.L_x_4952:
[----:B------:R-:W-:-:S05]  /*6ff0*/  HADD2.F32 R0, -RZ, R22.H0_H0 ;  /* 0x20000016ff007230 */ /* 0x000fca0000004100 */
[----:B------:R-:W-:-:S05]  /*7000*/  F2FP.BF16.PACK_AB R0, RZ, R0 ;  /* 0x00000000ff00723e */ /* 0x000fca00000010ff */
[----:B------:R0:W-:Y:S01]  /*7010*/  STG.E.U16 [R8.64], R0 ;  /* 0x0000000008007986 */ /* 0x0001e2000c101524 */
[----:B------:R-:W-:Y:S05]  /*7020*/  BRA `(.L_x_4942) ;  /* 0x000006d000007947 */ /* 0x000fea0003800000 */
.L_x_4949:
        /* <DEDUP_REMOVED lines=12> */
.L_x_4961:
        /* <DEDUP_REMOVED lines=17> */
.L_x_4964:
[----:B------:R-:W-:-:S04]  /*7200*/  LOP3.LUT R3, R5, 0x80000000, RZ, 0xc0, !PT ;  /* 0x8000000005037812 */ /* 0x000fc800078ec0ff */
[----:B------:R-:W-:-:S04]  /*7210*/  SHF.R.U32.HI R3, RZ, 0x18, R3 ;  /* 0x00000018ff037819 */ /* 0x000fc80000011603 */
[----:B------:R-:W-:-:S04]  /*7220*/  LOP3.LUT R0, R0, R3, RZ, 0xfc, !PT ;  /* 0x0000000300007212 */ /* 0x000fc800078efcff */
[----:B------:R-:W-:Y:S02]  /*7230*/  PRMT R4, R0, 0x7610, R4 ;  /* 0x0000761000047816 */ /* 0x000fe40000000004 */
.L_x_4963:
[----:B------:R-:W-:Y:S05]  /*7240*/  BSYNC B0 ;  /* 0x0000000000007941 */ /* 0x000fea0003800000 */
.L_x_4962:
[----:B------:R0:W-:Y:S01]  /*7250*/  STG.E.U8 [R8.64], R4 ;  /* 0x0000000408007986 */ /* 0x0001e2000c101124 */
[----:B------:R-:W-:Y:S05]  /*7260*/  BRA `(.L_x_4942) ;  /* 0x0000049000007947 */ /* 0x000fea0003800000 */
.L_x_4960:
        /* <DEDUP_REMOVED lines=17> */
.L_x_4967:
[----:B------:R-:W-:-:S04]  /*7380*/  LOP3.LUT R3, R5, 0x80000000, RZ, 0xc0, !PT ;  /* 0x8000000005037812 */ /* 0x000fc800078ec0ff */
[----:B------:R-:W-:-:S04]  /*7390*/  SHF.R.U32.HI R3, RZ, 0x18, R3 ;  /* 0x00000018ff037819 */ /* 0x000fc80000011603 */
[----:B------:R-:W-:-:S04]  /*73a0*/  LOP3.LUT R0, R0, R3, RZ, 0xfc, !PT ;  /* 0x0000000300007212 */ /* 0x000fc800078efcff */
[----:B------:R-:W-:Y:S02]  /*73b0*/  PRMT R4, R0, 0x7610, R4 ;  /* 0x0000761000047816 */ /* 0x000fe40000000004 */
.L_x_4966:
[----:B------:R-:W-:Y:S05]  /*73c0*/  BSYNC B0 ;  /* 0x0000000000007941 */ /* 0x000fea0003800000 */
.L_x_4965:
[----:B------:R0:W-:Y:S01]  /*73d0*/  STG.E.U8 [R8.64], R4 ;  /* 0x0000000408007986 */ /* 0x0001e2000c101124 */
[----:B------:R-:W-:Y:S05]  /*73e0*/  BRA `(.L_x_4942) ;  /* 0x0000031000007947 */ /* 0x000fea0003800000 */
.L_x_4959:
        /* <DEDUP_REMOVED lines=22> */
.L_x_4941:
        /* <DEDUP_REMOVED lines=20> */
.L_x_4969:
[----:B------:R-:W-:-:S06]  /*7690*/  HADD2.F32 R4, -RZ, R22.H0_H0 ;  /* 0x20000016ff047230 */ /* 0x000fcc0000004100 */
[----:B------:R-:W0:Y:S02]  /*76a0*/  F2I.U64.TRUNC R4, R4 ;  /* 0x0000000400047311 */ /* 0x000e24000020d800 */
[----:B0-----:R0:W-:Y:S01]  /*76b0*/  STG.E.64 [R8.64], R4 ;  /* 0x0000000408007986 */ /* 0x0011e2000c101b24 */
[----:B------:R-:W-:Y:S05]  /*76c0*/  BRA `(.L_x_4942) ;  /* 0x0000003000007947 */ /* 0x000fea0003800000 */
.L_x_4968:
[----:B------:R-:W-:-:S04]  /*76d0*/  HADD2.F32 R22, -RZ, R22.H0_H0 ;  /* 0x20000016ff167230 */ /* 0x000fc80000004100 */
[----:B------:R-:W0:Y:S02]  /*76e0*/  F2I.FTZ.U32.TRUNC.NTZ R3, R22 ;  /* 0x0000001600037305 */ /* 0x000e24000021f000 */
[----:B0-----:R0:W-:Y:S02]  /*76f0*/  STG.E [R8.64], R3 ;  /* 0x0000000308007986 */ /* 0x0011e4000c101924 */
.L_x_4942:
[----:B------:R-:W-:Y:S02]  /*7700*/  IADD3 R2, R2, 0x80, RZ ;  /* 0x0000008002027810 */ /* 0x000fe40007ffe0ff */
.L_x_4903:
[----:B------:R-:W-:Y:S05]  /*7710*/  BSYNC B6 ;  /* 0x0000000000067941 */ /* 0x000fea0003800000 */
.L_x_4902:
        /* <DEDUP_REMOVED lines=21> */
.L_x_4973:
[----:B------:R-:W-:-:S06]  /*7870*/  HADD2.F32 R5, -RZ, R19.H0_H0 ;  /* 0x20000013ff057230 */ /* 0x000fcc0000004100 */
[----:B------:R-:W0:Y:S02]  /*7880*/  F2I.S64.TRUNC R4, R5 ;  /* 0x0000000500047311 */ /* 0x000e24000020d900 */
[----:B0-----:R-:W-:Y:S01]  /*7890*/  STG.E.U8 [R2.64], R4 ;  /* 0x0000000402007986 */ /* 0x001fe2000c101124 */
[----:B------:R-:W-:Y:S05]  /*78a0*/  EXIT ;  /* 0x000000000000794d */ /* 0x000fea0003800000 */
.L_x_4972:
        /* <DEDUP_REMOVED lines=10> */
.L_x_4976:
[----:B------:R-:W-:-:S06]  /*7950*/  HADD2.F32 R19, -RZ, R19.H0_H0 ;  /* 0x20000013ff137230 */ /* 0x000fcc0000004100 */
[----:B------:R-:W0:Y:S02]  /*7960*/  F2I.FTZ.TRUNC.NTZ R19, R19 ;  /* 0x0000001300137305 */ /* 0x000e24000021f100 */
[----:B0-----:R-:W-:Y:S01]  /*7970*/  STG.E [R2.64], R19 ;  /* 0x0000001302007986 */ /* 0x001fe2000c101924 */
[----:B------:R-:W-:Y:S05]  /*7980*/  EXIT ;  /* 0x000000000000794d */ /* 0x000fea0003800000 */
.L_x_4975:
[----:B------:R-:W-:-:S06]  /*7990*/  HADD2.F32 R19, -RZ, R19.H0_H0 ;  /* 0x20000013ff137230 */ /* 0x000fcc0000004100 */
[----:B------:R-:W0:Y:S02]  /*79a0*/  F2I.FTZ.TRUNC.NTZ R19, R19 ;  /* 0x0000001300137305 */ /* 0x000e24000021f100 */
[----:B0-----:R-:W-:Y:S01]  /*79b0*/  STG.E.U16 [R2.64], R19 ;  /* 0x0000001302007986 */ /* 0x001fe2000c101524 */
[----:B------:R-:W-:Y:S05]  /*79c0*/  EXIT ;  /* 0x000000000000794d */ /* 0x000fea0003800000 */
.L_x_4971:
        /* <DEDUP_REMOVED lines=9> */
.L_x_4978:
[----:B------:R-:W-:Y:S01]  /*7a60*/  STG.E.U16 [R2.64], R19 ;  /* 0x0000001302007986 */ /* 0x000fe2000c101524 */
[----:B------:R-:W-:Y:S05]  /*7a70*/  EXIT ;  /* 0x000000000000794d */ /* 0x000fea0003800000 */
.L_x_4977:
        /* <DEDUP_REMOVED lines=10> */
.L_x_4980:
[----:B------:R-:W-:-:S05]  /*7b20*/  HADD2.F32 R0, -RZ, R19.H0_H0 ;  /* 0x20000013ff007230 */ /* 0x000fca0000004100 */
[----:B------:R-:W-:-:S04]  /*7b30*/  F2FP.PACK_AB R0, RZ, R0 ;  /* 0x00000000ff00723e */ /* 0x000fc800000000ff */
[----:B------:R-:W-:-:S05]  /*7b40*/  PRMT R0, R0, 0x5410, RZ ;  /* 0x0000541000007816 */ /* 0x000fca00000000ff */
[----:B------:R-:W-:Y:S01]  /*7b50*/  STG.E [R2.64], R0 ;  /* 0x0000000002007986 */ /* 0x000fe2000c101924 */
[----:B------:R-:W-:Y:S05]  /*7b60*/  EXIT ;  /* 0x000000000000794d */ /* 0x000fea0003800000 */
.L_x_4979:
[----:B------:R-:W-:-:S05]  /*7b70*/  HADD2.F32 R4, -RZ, R19.H0_H0 ;  /* 0x20000013ff047230 */ /* 0x000fca0000004100 */
[----:B------:R-:W-:-:S06]  /*7b80*/  FMUL.FTZ R4, R4, 1 ;  /* 0x3f80000004047820 */ /* 0x000fcc0000410000 */
[----:B------:R-:W0:Y:S02]  /*7b90*/  F2F.F64.F32 R4, R4 ;  /* 0x0000000400047310 */ /* 0x000e240000201800 */
[----:B0-----:R-:W-:Y:S01]  /*7ba0*/  STG.E.64 [R2.64], R4 ;  /* 0x0000000402007986 */ /* 0x001fe2000c101b24 */
[----:B------:R-:W-:Y:S05]  /*7bb0*/  EXIT ;  /* 0x000000000000794d */ /* 0x000fea0003800000 */
.L_x_4970:
        /* <DEDUP_REMOVED lines=13> */
.L_x_4983:
[----:B------:R-:W-:Y:S01]  /*7c90*/  HADD2.F32 R19, -RZ, R19.H0_H0 ;  /* 0x20000013ff137230 */ /* 0x000fe20000004100 */
[----:B------:R-:W-:-:S04]  /*7ca0*/  CS2R R6, SRZ ;  /* 0x0000000000067805 */ /* 0x000fc8000001ff00 */
[----:B------:R-:W-:-:S06]  /*7cb0*/  FMUL.FTZ R4, R19, 1 ;  /* 0x3f80000013047820 */ /* 0x000fcc0000410000 */
[----:B------:R-:W0:Y:S02]  /*7cc0*/  F2F.F64.F32 R4, R4 ;  /* 0x0000000400047310 */ /* 0x000e240000201800 */
[----:B0-----:R-:W-:Y:S01]  /*7cd0*/  STG.E.128 [R2.64], R4 ;  /* 0x0000000402007986 */ /* 0x001fe2000c101d24 */
[----:B------:R-:W-:Y:S05]  /*7ce0*/  EXIT ;  /* 0x000000000000794d */ /* 0x000fea0003800000 */
.L_x_4982:
        /* <DEDUP_REMOVED lines=21> */
.L_x_4987:
[----:B------:R-:W-:Y:S05]  /*7e40*/  BSYNC B0 ;  /* 0x0000000000007941 */ /* 0x000fea0003800000 */
.L_x_4986:
[----:B------:R-:W-:-:S05]  /*7e50*/  LOP3.LUT R5, R0, R5, RZ, 0xfc, !PT ;  /* 0x0000000500057212 */ /* 0x000fca00078efcff */
[----:B------:R-:W-:Y:S01]  /*7e60*/  STG.E.U8 [R2.64], R5 ;  /* 0x0000000502007986 */ /* 0x000fe2000c101124 */
[----:B------:R-:W-:Y:S05]  /*7e70*/  EXIT ;  /* 0x000000000000794d */ /* 0x000fea0003800000 */
.L_x_4985:
        /* <DEDUP_REMOVED lines=13> */
.L_x_4989:
[----:B------:R-:W-:Y:S01]  /*7f50*/  IMAD.MOV.U32 R0, RZ, RZ, 0x7f ;  /* 0x0000007fff007424 */ /* 0x000fe200078e00ff */
[----:B------:R-:W-:-:S04]  /*7f60*/  ISETP.GT.U32.AND P0, PT, R4, 0x7f800000, PT ;  /* 0x7f8000000400780c */ /* 0x000fc80003f04070 */
[----:B------:R-:W-:-:S04]  /*7f70*/  SEL R0, R0, 0x7c, P0 ;  /* 0x0000007c00007807 */ /* 0x000fc80000000000 */
.L_x_4990:
[----:B------:R-:W-:Y:S05]  /*7f80*/  BSYNC B0 ;  /* 0x0000000000007941 */ /* 0x000fea0003800000 */
.L_x_4988:
[----:B------:R-:W-:-:S04]  /*7f90*/  LOP3.LUT R4, R19, 0x80000000, RZ, 0xc0, !PT ;  /* 0x8000000013047812 */ /* 0x000fc800078ec0ff */
[----:B------:R-:W-:-:S04]  /*7fa0*/  SHF.R.U32.HI R5, RZ, 0x18, R4 ;  /* 0x00000018ff057819 */ /* 0x000fc80000011604 */
[----:B------:R-:W-:-:S05]  /*7fb0*/  LOP3.LUT R5, R0, R5, RZ, 0xfc, !PT ;  /* 0x0000000500057212 */ /* 0x000fca00078efcff */
[----:B------:R-:W-:Y:S01]  /*7fc0*/  STG.E.U8 [R2.64], R5 ;  /* 0x0000000502007986 */ /* 0x000fe2000c101124 */
[----:B------:R-:W-:Y:S05]  /*7fd0*/  EXIT ;  /* 0x000000000000794d */ /* 0x000fea0003800000 */
.L_x_4984:
[----:B------:R-:W-:-:S05]  /*7fe0*/  HADD2.F32 R0, -RZ, R19.H0_H0 ;  /* 0x20000013ff007230 */ /* 0x000fca0000004100 */
[----:B------:R-:W-:-:S05]  /*7ff0*/  F2FP.BF16.PACK_AB R0, RZ, R0 ;  /* 0x00000000ff00723e */ /* 0x000fca00000010ff */
[----:B------:R-:W-:Y:S01]  /*8000*/  STG.E.U16 [R2.64], R0 ;  /* 0x0000000002007986 */ /* 0x000fe2000c101524 */
[----:B------:R-:W-:Y:S05]  /*8010*/  EXIT ;  /* 0x000000000000794d */ /* 0x000fea0003800000 */
.L_x_4981:
        /* <DEDUP_REMOVED lines=12> */
.L_x_4993:
        /* <DEDUP_REMOVED lines=17> */
.L_x_4996:
[----:B------:R-:W-:-:S04]  /*81f0*/  LOP3.LUT R0, R19, 0x80000000, RZ, 0xc0, !PT ;  /* 0x8000000013007812 */ /* 0x000fc800078ec0ff */
[----:B------:R-:W-:-:S04]  /*8200*/  SHF.R.U32.HI R5, RZ, 0x18, R0 ;  /* 0x00000018ff057819 */ /* 0x000fc80000011600 */
[----:B------:R-:W-:-:S04]  /*8210*/  LOP3.LUT R4, R4, R5, RZ, 0xfc, !PT ;  /* 0x0000000504047212 */ /* 0x000fc800078efcff */
[----:B------:R-:W-:Y:S02]  /*8220*/  PRMT R0, R4, 0x7610, R0 ;  /* 0x0000761004007816 */ /* 0x000fe40000000000 */
.L_x_4995:
[----:B------:R-:W-:Y:S05]  /*8230*/  BSYNC B0 ;  /* 0x0000000000007941 */ /* 0x000fea0003800000 */
.L_x_4994:
[----:B------:R-:W-:Y:S01]  /*8240*/  STG.E.U8 [R2.64], R0 ;  /* 0x0000000002007986 */ /* 0x000fe2000c101124 */
[----:B------:R-:W-:Y:S05]  /*8250*/  EXIT ;  /* 0x000000000000794d */ /* 0x000fea0003800000 */
.L_x_4992:
        /* <DEDUP_REMOVED lines=17> */
.L_x_4999:
[----:B------:R-:W-:-:S04]  /*8370*/  LOP3.LUT R0, R19, 0x80000000, RZ, 0xc0, !PT ;  /* 0x8000000013007812 */ /* 0x000fc800078ec0ff */
[----:B------:R-:W-:-:S04]  /*8380*/  SHF.R.U32.HI R5, RZ, 0x18, R0 ;  /* 0x00000018ff057819 */ /* 0x000fc80000011600 */
[----:B------:R-:W-:-:S04]  /*8390*/  LOP3.LUT R4, R4, R5, RZ, 0xfc, !PT ;  /* 0x0000000504047212 */ /* 0x000fc800078efcff */
[----:B------:R-:W-:Y:S02]  /*83a0*/  PRMT R0, R4, 0x7610, R0 ;  /* 0x0000761004007816 */ /* 0x000fe40000000000 */
.L_x_4998:
[----:B------:R-:W-:Y:S05]  /*83b0*/  BSYNC B0 ;  /* 0x0000000000007941 */ /* 0x000fea0003800000 */
.L_x_4997:
[----:B------:R-:W-:Y:S01]  /*83c0*/  STG.E.U8 [R2.64], R0 ;  /* 0x0000000002007986 */ /* 0x000fe2000c101124 */
[----:B------:R-:W-:Y:S05]  /*83d0*/  EXIT ;  /* 0x000000000000794d */ /* 0x000fea0003800000 */
.L_x_4991:
        /* <DEDUP_REMOVED lines=22> */
.L_x_4974:
        /* <DEDUP_REMOVED lines=20> */
.L_x_5001:
[----:B------:R-:W-:-:S06]  /*8680*/  HADD2.F32 R4, -RZ, R19.H0_H0 ;  /* 0x20000013ff047230 */ /* 0x000fcc0000004100 */
[----:B------:R-:W0:Y:S02]  /*8690*/  F2I.U64.TRUNC R4, R4 ;  /* 0x0000000400047311 */ /* 0x000e24000020d800 */
[----:B0-----:R-:W-:Y:S01]  /*86a0*/  STG.E.64 [R2.64], R4 ;  /* 0x0000000402007986 */ /* 0x001fe2000c101b24 */
[----:B------:R-:W-:Y:S05]  /*86b0*/  EXIT ;  /* 0x000000000000794d */ /* 0x000fea0003800000 */
.L_x_5000:
[----:B------:R-:W-:-:S06]  /*86c0*/  HADD2.F32 R19, -RZ, R19.H0_H0 ;  /* 0x20000013ff137230 */ /* 0x000fcc0000004100 */
[----:B------:R-:W0:Y:S02]  /*86d0*/  F2I.FTZ.U32.TRUNC.NTZ R19, R19 ;  /* 0x0000001300137305 */ /* 0x000e24000021f000 */
[----:B0-----:R-:W-:Y:S01]  /*86e0*/  STG.E [R2.64], R19 ;  /* 0x0000001302007986 */ /* 0x001fe2000c101924 */
[----:B------:R-:W-:Y:S05]  /*86f0*/  EXIT ;  /* 0x000000000000794d */ /* 0x000fea0003800000 */
.L_x_5002:
        /* <DEDUP_REMOVED lines=16> */
.L_x_34052:


//--------------------- .text._ZN2at6native18elementwise_kernelILi128ELi4EZNS0_22gpu_kernel_impl_nocastIZZZNS0_21clamp_max_kernel_cudaERNS_18TensorIteratorBaseERKN3c106ScalarEENKUlvE_clEvENKUlvE6_clEvEUlNS5_4HalfEE_EEvS4_RKT_EUliE_EEviT1_ --------------------------
	.section	.text._ZN2at6native18elementwise_kernelILi128ELi4EZNS0_22gpu_kernel_impl_nocastIZZZNS0_21clamp_max_kernel_cudaERNS_18TensorIteratorBaseERKN3c106ScalarEENKUlvE_clEvENKUlvE6_clEvEUlNS5_4HalfEE_EEvS4_RKT_EUliE_EEviT1_,"ax",@progbits
	.sectioninfo	@"SHI_REGISTERS=12"
	.align	128
        .global         _ZN2at6native18elementwise_kernelILi128ELi4EZNS0_22gpu_kernel_impl_nocastIZZZNS0_21clamp_max_kernel_cudaERNS_18TensorIteratorBaseERKN3c106ScalarEENKUlvE_clEvENKUlvE6_clEvEUlNS5_4HalfEE_EEvS4_RKT_EUliE_EEviT1_
        .type           _ZN2at6native18elementwise_kernelILi128ELi4EZNS0_22gpu_kernel_impl_nocastIZZZNS0_21clamp_max_kernel_cudaERNS_18TensorIteratorBaseERKN3c106ScalarEENKUlvE_clEvENKUlvE6_clEvEUlNS5_4HalfEE_EEvS4_RKT_EUliE_EEviT1_,@function
        .size           _ZN2at6native18elementwise_kernelILi128ELi4EZNS0_22gpu_kernel_impl_nocastIZZZNS0_21clamp_max_kernel_cudaERNS_18TensorIteratorBaseERKN3c106ScalarEENKUlvE_clEvENKUlvE6_clEvEUlNS5_4HalfEE_EEvS4_RKT_EUliE_EEviT1_,(.L_x_34053 - _ZN2at6native18elementwise_kernelILi128ELi4EZNS0_22gpu_kernel_impl_nocastIZZZNS0_21clamp_max_kernel_cudaERNS_18TensorIteratorBaseERKN3c106ScalarEENKUlvE_clEvENKUlvE6_clEvEUlNS5_4HalfEE_EEvS4_RKT_EUliE_EEviT1_)
        .other          _ZN2at6native18elementwise_kernelILi128ELi4EZNS0_22gpu_kernel_impl_nocastIZZZNS0_21clamp_max_kernel_cudaERNS_18TensorIteratorBaseERKN3c106ScalarEENKUlvE_clEvENKUlvE6_clEvEUlNS5_4HalfEE_EEvS4_RKT_EUliE_EEviT1_,@"STO_CUDA_ENTRY STV_DEFAULT"
_ZN2at6native18elementwise_kernelILi128ELi4EZNS0_22gpu_kernel_impl_nocastIZZZNS0_21clamp_max_kernel_cudaERNS_18TensorIteratorBaseERKN3c106ScalarEENKUlvE_clEvENKUlvE6_clEvEUlNS5_4HalfEE_EEvS4_RKT_EUliE_EEviT1_:
.text._ZN2at6native18elementwise_kernelILi128ELi4EZNS0_22gpu_kernel_impl_nocastIZZZNS0_21clamp_max_kernel_cudaERNS_18TensorIteratorBaseERKN3c106ScalarEENKUlvE_clEvENKUlvE6_clEvEUlNS5_4HalfEE_EEvS4_RKT_EUliE_EEviT1_:
        /* <DEDUP_REMOVED lines=235> */
.L_x_5005:
[----:B------:R-:W-:-:S04]  /*0eb0*/  IADD3 R4, P0, R3, c[0x0][0x368], RZ ;  /* 0x0000da0003047a10 */ /* 0x000fc80007f1e0ff */
[----:B------:R-:W-:-:S05]  /*0ec0*/  IADD3.X R5, RZ, c[0x0][0x36c], RZ, P0, !PT ;  /* 0x0000db00ff057a10 */ /* 0x000fca00007fe4ff */
[----:B------:R-:W2:Y:S01]  /*0ed0*/  LDG.E.U16 R7, [R4.64] ;  /* 0x0000000404077981 */ /* 0x000ea2000c1e1500 */
[----:B------:R-:W-:Y:S02]  /*0ee0*/  IADD3 R2, P1, R2, c[0x0][0x360], RZ ;  /* 0x0000d80002027a10 */ /* 0x000fe40007f3e0ff */
[----:B------:R-:W-:Y:S01]  /*0ef0*/  IADD3 R0, R0, 0x80, RZ ;  /* 0x0000008000007810 */ /* 0x000fe20007ffe0ff */
[----:B--2---:R-:W-:-:S05]  /*0f00*/  HADD2.F32 R3, -RZ, R7.H0_H0 ;  /* 0x20000007ff037230 */ /* 0x004fca0000004100 */
[----:B------:R-:W-:-:S13]  /*0f10*/  FSETP.GTU.FTZ.AND P0, PT, |R3|, +INF , PT ;  /* 0x7f8000000300780b */ /* 0x000fda0003f1c200 */
[----:B------:R-:W-:Y:S02]  /*0f20*/  @!P0 HADD2.F32 R3, -RZ, R7.H0_H0 ;  /* 0x20000007ff038230 */ /* 0x000fe40000004100 */
[----:B------:R-:W-:-:S05]  /*0f30*/  @!P0 HADD2.F32 R6, -RZ, c[0x0] [0x370].H0_H0 ;  /* 0x2000dc00ff068630 */ /* 0x000fca0000004100 */
[----:B------:R-:W-:-:S04]  /*0f40*/  @!P0 FMNMX.FTZ R3, R3, R6, PT ;  /* 0x0000000603038209 */ /* 0x000fc80003810000 */
[----:B------:R-:W-:Y:S02]  /*0f50*/  @!P0 F2FP.PACK_AB R5, RZ, R3 ;  /* 0x00000003ff05823e */ /* 0x000fe400000000ff */
[----:B------:R-:W-:Y:S02]  /*0f60*/  IADD3.X R3, RZ, c[0x0][0x364], RZ, P1, !PT ;  /* 0x0000d900ff037a10 */ /* 0x000fe40000ffe4ff */
[----:B------:R-:W-:-:S05]  /*0f70*/  @!P0 PRMT R7, R5, 0x7610, R7 ;  /* 0x0000761005078816 */ /* 0x000fca0000000007 */
[----:B------:R0:W-:Y:S02]  /*0f80*/  STG.E.U16 [R2.64], R7 ;  /* 0x0000000702007986 */ /* 0x0001e4000c101504 */
.L_x_5004:
[----:B------:R-:W-:Y:S05]  /*0f90*/  BSYNC B0 ;  /* 0x0000000000007941 */ /* 0x000fea0003800000 */
.L_x_5003:
        /* <DEDUP_REMOVED lines=230> */
.L_x_5008:
        /* <DEDUP_REMOVED lines=243> */
.L_x_5009:
        /* <DEDUP_REMOVED lines=14> */
.L_x_5007:
[----:B------:R-:W-:Y:S05]  /*2e10*/  BSYNC B0 ;  /* 0x0000000000007941 */ /* 0x000fea0003800000 */
.L_x_5006:
[----:B------:R-:W-:-:S13]  /*2e20*/  ISETP.GE.AND P0, PT, R0, c[0x0][0x160], PT ;  /* 0x0000580000007a0c */ /* 0x000fda0003f06270 */
[----:B------:R-:W-:Y:S05]  /*2e30*/  @P0 EXIT ;  /* 0x000000000000094d */ /* 0x000fea0003800000 */
        /* <DEDUP_REMOVED lines=227> */
.L_x_5010:
[----:B------:R-:W-:-:S04]  /*3c70*/  IADD3 R4, P0, R3, c[0x0][0x368], RZ ;  /* 0x0000da0003047a10 */ /* 0x000fc80007f1e0ff */
[----:B------:R-:W-:-:S05]  /*3c80*/  IADD3.X R5, RZ, c[0x0][0x36c], RZ, P0, !PT ;  /* 0x0000db00ff057a10 */ /* 0x000fca00007fe4ff */
[----:B------:R-:W2:Y:S01]  /*3c90*/  LDG.E.U16 R7, [R4.64] ;  /* 0x0000000404077981 */ /* 0x000ea2000c1e1500 */
[----:B------:R-:W-:Y:S01]  /*3ca0*/  IADD3 R2, P1, R2, c[0x0][0x360], RZ ;  /* 0x0000d80002027a10 */ /* 0x000fe20007f3e0ff */
[----:B--2---:R-:W-:-:S05]  /*3cb0*/  HADD2.F32 R0, -RZ, R7.H0_H0 ;  /* 0x20000007ff007230 */ /* 0x004fca0000004100 */
[----:B------:R-:W-:-:S13]  /*3cc0*/  FSETP.GTU.FTZ.AND P0, PT, |R0|, +INF , PT ;  /* 0x7f8000000000780b */ /* 0x000fda0003f1c200 */
[----:B------:R-:W-:Y:S02]  /*3cd0*/  @!P0 HADD2.F32 R0, -RZ, R7.H0_H0 ;  /* 0x20000007ff008230 */ /* 0x000fe40000004100 */
[----:B------:R-:W-:-:S05]  /*3ce0*/  @!P0 HADD2.F32 R3, -RZ, c[0x0] [0x370].H0_H0 ;  /* 0x2000dc00ff038630 */ /* 0x000fca0000004100 */
[----:B------:R-:W-:Y:S02]  /*3cf0*/  @!P0 FMNMX.FTZ R0, R3, R0, PT ;  /* 0x0000000003008209 */ /* 0x000fe40003810000 */
[----:B------:R-:W-:Y:S02]  /*3d00*/  IADD3.X R3, RZ, c[0x0][0x364], RZ, P1, !PT ;  /* 0x0000d900ff037a10 */ /* 0x000fe40000ffe4ff */
[----:B------:R-:W-:-:S04]  /*3d10*/  @!P0 F2FP.PACK_AB R0, RZ, R0 ;  /* 0x00000000ff00823e */ /* 0x000fc800000000ff */
[----:B------:R-:W-:-:S05]  /*3d20*/  @!P0 PRMT R7, R0, 0x7610, R7 ;  /* 0x0000761000078816 */ /* 0x000fca0000000007 */
[----:B------:R-:W-:Y:S01]  /*3d30*/  STG.E.U16 [R2.64], R7 ;  /* 0x0000000702007986 */ /* 0x000fe2000c101504 */
[----:B------:R-:W-:Y:S05]  /*3d40*/  EXIT ;  /* 0x000000000000794d */ /* 0x000fea0003800000 */
.L_x_5011:
        /* <DEDUP_REMOVED lines=11> */
.L_x_34053:


//--------------------- .text._ZN2at6native27unrolled_elementwise_kernelIZZZNS0_21clamp_max_kernel_cudaERNS_18TensorIteratorBaseERKN3c106ScalarEENKUlvE_clEvENKUlvE6_clEvEUlNS4_4HalfEE_St5arrayIPcLm2EELi4E23TrivialOffsetCalculatorILi1EjESG_NS0_6memory15LoadWithoutCastENSH_16StoreWithoutCastEEEviT_T0_T2_T3_T4_T5_ --------------------------
	.section	.text._ZN2at6native27unrolled_elementwise_kernelIZZZNS0_21clamp_max_kernel_cudaERNS_18TensorIteratorBaseERKN3c106ScalarEENKUlvE_clEvENKUlvE6_clEvEUlNS4_4HalfEE_St5arrayIPcLm2EELi4E23TrivialOffsetCalculatorILi1EjESG_NS0_6memory15LoadWithoutCastENSH_16StoreWithoutCastEEEviT_T0_T2_T3_T4_T5_,"ax",@progbits
	.sectioninfo	@"SHI_REGISTERS=22"
	.align	128
        .global         _ZN2at6native27unrolled_elementwise_kernelIZZZNS0_21clamp_max_kernel_cudaERNS_18TensorIteratorBaseERKN3c106ScalarEENKUlvE_clEvENKUlvE6_clEvEUlNS4_4HalfEE_St5arrayIPcLm2EELi4E23TrivialOffsetCalculatorILi1EjESG_NS0_6memory15LoadWithoutCastENSH_16StoreWithoutCastEEEviT_T0_T2_T3_T4_T5_
        .type           _ZN2at6native27unrolled_elementwise_kernelIZZZNS0_21clamp_max_kernel_cudaERNS_18TensorIteratorBaseERKN3c106ScalarEENKUlvE_clEvENKUlvE6_clEvEUlNS4_4HalfEE_St5arrayIPcLm2EELi4E23TrivialOffsetCalculatorILi1EjESG_NS0_6memory15LoadWithoutCastENSH_16StoreWithoutCastEEEviT_T0_T2_T3_T4_T5_,@function
        .size           _ZN2at6native27unrolled_elementwise_kernelIZZZNS0_21clamp_max_kernel_cudaERNS_18TensorIteratorBaseERKN3c106ScalarEENKUlvE_clEvENKUlvE6_clEvEUlNS4_4HalfEE_St5arrayIPcLm2EELi4E23TrivialOffsetCalculatorILi1EjESG_NS0_6memory15LoadWithoutCastENSH_16StoreWithoutCastEEEviT_T0_T2_T3_T4_T5_,(.L_x_34054 - _ZN2at6native27unrolled_elementwise_kernelIZZZNS0_21clamp_max_kernel_cudaERNS_18TensorIteratorBaseERKN3c106ScalarEENKUlvE_clEvENKUlvE6_clEvEUlNS4_4HalfEE_St5arrayIPcLm2EELi4E23TrivialOffsetCalculatorILi1EjESG_NS0_6memory15LoadWithoutCastENSH_16StoreWithoutCastEEEviT_T0_T2_T3_T4_T5_)
        .other          _ZN2at6native27unrolled_elementwise_kernelIZZZNS0_21clamp_max_kernel_cudaERNS_18TensorIteratorBaseERKN3c106ScalarEENKUlvE_clEvENKUlvE6_clEvEUlNS4_4HalfEE_St5arrayIPcLm2EELi4E23TrivialOffsetCalculatorILi1EjESG_NS0_6memory15LoadWithoutCastENSH_16StoreWithoutCastEEEviT_T0_T2_T3_T4_T5_,@"STO_CUDA_ENTRY STV_DEFAULT"
_ZN2at6native27unrolled_elementwise_kernelIZZZNS0_21clamp_max_kernel_cudaERNS_18TensorIteratorBaseERKN3c106ScalarEENKUlvE_clEvENKUlvE6_clEvEUlNS4_4HalfEE_St5arrayIPcLm2EELi4E23TrivialOffsetCalculatorILi1EjESG_NS0_6memory15LoadWithoutCastENSH_16StoreWithoutCastEEEviT_T0_T2_T3_T4_T5_:
.text._ZN2at6native27unrolled_elementwise_kernelIZZZNS0_21clamp_max_kernel_cudaERNS_18TensorIteratorBaseERKN3c106ScalarEENKUlvE_clEvENKUlvE6_clEvEUlNS4_4HalfEE_St5arrayIPcLm2EELi4E23TrivialOffsetCalculatorILi1EjESG_NS0_6memory15LoadWithoutCastENSH_16StoreWithoutCastEEEviT_T0_T2_T3_T4_T5_:
[----:B------:R-:W-:Y:S02]  /*0000*/  IMAD.MOV.U32 R1, RZ, RZ, c[0x0][0x28] ;  /* 0x00000a00ff017624 */ /* 0x000fe400078e00ff */
[----:B------:R-:W0:Y:S01]  /*0010*/  S2R R0, SR_CTAID.X ;  /* 0x0000000000007919 */ /* 0x000e220000002500 */
[----:B------:R-:W-:Y:S01]  /*0020*/  IMAD.MOV.U32 R3, RZ, RZ, -0x200 ;  /* 0xfffffe00ff037424 */ /* 0x000fe200078e00ff */
[----:B------:R-:W-:Y:S01]  /*0030*/  PRMT R5, RZ, 0x7610, R5 ;  /* 0x00007610ff057816 */ /* 0x000fe20000000005 */
[----:B------:R-:W-:Y:S01]  /*0040*/  ULDC.64 UR4, c[0x0][0x118] ;  /* 0x0000460000047ab9 */ /* 0x000fe20000000a00 */
[----:B------:R-:W1:Y:S01]  /*0050*/  S2R R7, SR_TID.X ;  /* 0x0000000000077919 */ /* 0x000e620000002100 */
[----:B------:R-:W-:Y:S01]  /*0060*/  PRMT R4, RZ, 0x7610, R4 ;  /* 0x00007610ff047816 */ /* 0x000fe20000000004 */
[----:B0-----:R-:W-:Y:S01]  /*0070*/  IMAD R2, R0, R3, c[0x0][0x160] ;  /* 0x0000580000027624 */ /* 0x001fe200078e0203 */
[----:B------:R-:W-:Y:S01]  /*0080*/  PRMT R3, RZ, 0x7610, R3 ;  /* 0x00007610ff037816 */ /* 0x000fe20000000003 */
[----:B-1----:R-:W-:-:S03]  /*0090*/  IMAD.MOV.U32 R9, RZ, RZ, R7 ;  /* 0x000000ffff097224 */ /* 0x002fc600078e0007 */
[----:B------:R-:W-:-:S13]  /*00a0*/  ISETP.GE.AND P3, PT, R7, R2, PT ;  /* 0x000000020700720c */ /* 0x000fda0003f66270 */
[----:B------:R-:W-:Y:S01]  /*00b0*/  @!P3 IMAD R10, R0, 0x200, R9 ;  /* 0x00000200000ab824 */ /* 0x000fe200078e0209 */
[----:B------:R-:W-:Y:S01]  /*00c0*/  @!P3 IADD3 R9, R9, 0x80, RZ ;  /* 0x000000800909b810 */ /* 0x000fe20007ffe0ff */
[----:B------:R-:W-:-:S03]  /*00d0*/  @!P3 IMAD.MOV.U32 R11, RZ, RZ, 0x2 ;  /* 0x00000002ff0bb424 */ /* 0x000fc600078e00ff */
[----:B------:R-:W-:Y:S01]  /*00e0*/  ISETP.GE.AND P0, PT, R9, R2, PT ;  /* 0x000000020900720c */ /* 0x000fe20003f06270 */
[----:B------:R-:W-:-:S05]  /*00f0*/  @!P3 IMAD.WIDE.U32 R10, R10, R11, c[0x0][0x180] ;  /* 0x000060000a0ab625 */ /* 0x000fca00078e000b */
[----:B------:R0:W2:Y:S07]  /*0100*/  @!P3 LDG.E.U16 R5, [R10.64] ;  /* 0x000000040a05b981 */ /* 0x0000ae000c1e1500 */
[----:B------:R-:W-:Y:S01]  /*0110*/  @!P0 IMAD R14, R0, 0x200, R9 ;  /* 0x00000200000e8824 */ /* 0x000fe200078e0209 */
[----:B------:R-:W-:Y:S01]  /*0120*/  @!P0 IADD3 R9, R9, 0x80, RZ ;  /* 0x0000008009098810 */ /* 0x000fe20007ffe0ff */
[----:B------:R-:W-:-:S03]  /*0130*/  @!P0 IMAD.MOV.U32 R15, RZ, RZ, 0x2 ;  /* 0x00000002ff0f8424 */ /* 0x000fc600078e00ff */
[----:B------:R-:W-:Y:S01]  /*0140*/  ISETP.GE.AND P2, PT, R9, R2, PT ;  /* 0x000000020900720c */ /* 0x000fe20003f46270 */
[----:B------:R-:W-:-:S05]  /*0150*/  @!P0 IMAD.WIDE.U32 R14, R14, R15, c[0x0][0x180] ;  /* 0x000060000e0e8625 */ /* 0x000fca00078e000f */
[----:B------:R1:W3:Y:S07]  /*0160*/  @!P0 LDG.E.U16 R3, [R14.64] ;  /* 0x000000040e038981 */ /* 0x0002ee000c1e1500 */
[----:B------:R-:W-:Y:S01]  /*0170*/  @!P2 IMAD R16, R0, 0x200, R9 ;  /* 0x000002000010a824 */ /* 0x000fe200078e0209 */
[----:B------:R-:W-:Y:S01]  /*0180*/  @!P2 IADD3 R9, R9, 0x80, RZ ;  /* 0x000000800909a810 */ /* 0x000fe20007ffe0ff */
[----:B------:R-:W-:-:S03]  /*0190*/  @!P2 IMAD.MOV.U32 R17, RZ, RZ, 0x2 ;  /* 0x00000002ff11a424 */ /* 0x000fc600078e00ff */
[----:B------:R-:W-:Y:S01]  /*01a0*/  ISETP.GE.AND P1, PT, R9, R2, PT ;  /* 0x000000020900720c */ /* 0x000fe20003f26270 */
[----:B------:R-:W-:-:S05]  /*01b0*/  @!P2 IMAD.WIDE.U32 R16, R16, R17, c[0x0][0x180] ;  /* 0x000060001010a625 */ /* 0x000fca00078e0011 */
[----:B------:R-:W4:Y:S01]  /*01c0*/  @!P2 LDG.E.U16 R4, [R16.64] ;  /* 0x000000041004a981 */ /* 0x000f22000c1e1500 */
[----:B------:R-:W-:-:S06]  /*01d0*/  PRMT R6, RZ, 0x7610, R6 ;  /* 0x00007610ff067816 */ /* 0x000fcc0000000006 */
[----:B------:R-:W-:Y:S02]  /*01e0*/  @!P1 IMAD R12, R0, 0x200, R9 ;  /* 0x00000200000c9824 */ /* 0x000fe400078e0209 */
[----:B------:R-:W-:-:S04]  /*01f0*/  @!P1 IMAD.MOV.U32 R13, RZ, RZ, 0x2 ;  /* 0x00000002ff0d9424 */ /* 0x000fc800078e00ff */
[----:B------:R-:W-:-:S05]  /*0200*/  @!P1 IMAD.WIDE.U32 R12, R12, R13, c[0x0][0x180] ;  /* 0x000060000c0c9625 */ /* 0x000fca00078e000d */
[----:B------:R5:W4:Y:S01]  /*0210*/  @!P1 LDG.E.U16 R6, [R12.64] ;  /* 0x000000040c069981 */ /* 0x000b22000c1e1500 */
[----:B------:R-:W-:-:S05]  /*0220*/  IMAD.MOV.U32 R9, RZ, RZ, R7 ;  /* 0x000000ffff097224 */ /* 0x000fca00078e0007 */
[C---:B0-----:R-:W-:Y:S02]  /*0230*/  IADD3 R11, R9.reuse, 0x80, RZ ;  /* 0x00000080090b7810 */ /* 0x041fe40007ffe0ff */
[C---:B-1----:R-:W-:Y:S02]  /*0240*/  IADD3 R15, R9.reuse, 0x100, RZ ;  /* 0x00000100090f7810 */ /* 0x042fe40007ffe0ff */
[----:B-----5:R-:W-:Y:S02]  /*0250*/  IADD3 R13, R9, 0x180, RZ ;  /* 0x00000180090d7810 */ /* 0x020fe40007ffe0ff */
[----:B------:R-:W-:Y:S01]  /*0260*/  @!P3 IADD3 R9, R7, 0x80, RZ ;  /* 0x000000800709b810 */ /* 0x000fe20007ffe0ff */
[----:B------:R-:W-:Y:S01]  /*0270*/  BSSY B0, `(.L_x_5012) ;  /* 0x000002a000007945 */ /* 0x000fe20003800000 */
[----:B--2---:R-:W-:-:S05]  /*0280*/  HADD2.F32 R18, -RZ, R5.H0_H0 ;  /* 0x20000005ff127230 */ /* 0x004fca0000004100 */
[----:B------:R-:W-:-:S04]  /*0290*/  FSETP.GTU.FTZ.AND P0, PT, |R18|, +INF , PT ;  /* 0x7f8000001200780b */ /* 0x000fc80003f1c200 */
[----:B------:R-:W-:Y:S01]  /*02a0*/  ISETP.GE.OR P0, PT, R7, R2, P0 ;  /* 0x000000020700720c */ /* 0x000fe20000706670 */
[----:B---3--:R-:W-:-:S05]  /*02b0*/  HADD2.F32 R19, -RZ, R3.H0_H0 ;  /* 0x20000003ff137230 */ /* 0x008fca0000004100 */
[----:B------:R-:W-:-:S04]  /*02c0*/  FSETP.GTU.FTZ.AND P1, PT, |R19|, +INF , PT ;  /* 0x7f8000001300780b */ /* 0x000fc80003f3c200 */
[----:B------:R-:W-:Y:S01]  /*02d0*/  ISETP.GE.OR P1, PT, R11, R2, P1 ;  /* 0x000000020b00720c */ /* 0x000fe20000f26670 */
[----:B----4-:R-:W-:-:S05]  /*02e0*/  HADD2.F32 R10, -RZ, R4.H0_H0 ;  /* 0x20000004ff0a7230 */ /* 0x010fca0000004100 */
[----:B------:R-:W-:-:S04]  /*02f0*/  FSETP.GTU.FTZ.AND P2, PT, |R10|, +INF , PT ;  /* 0x7f8000000a00780b */ /* 0x000fc80003f5c200 */
[----:B------:R-:W-:Y:S01]  /*0300*/  ISETP.GE.OR P2, PT, R15, R2, P2 ;  /* 0x000000020f00720c */ /* 0x000fe20001746670 */
[----:B------:R-:W-:Y:S02]  /*0310*/  @!P0 HADD2.F32 R11, -RZ, c[0x0] [0x168].H0_H0 ;  /* 0x20005a00ff0b8630 */ /* 0x000fe40000004100 */
[----:B------:R-:W-:Y:S02]  /*0320*/  @!P1 HADD2.F32 R12, -RZ, c[0x0] [0x168].H0_H0 ;  /* 0x20005a00ff0c9630 */ /* 0x000fe40000004100 */
[----:B------:R-:W-:Y:S01]  /*0330*/  HADD2.F32 R8, -RZ, R6.H0_H0 ;  /* 0x20000006ff087230 */ /* 0x000fe20000004100 */
[----:B------:R-:W-:-:S07]  /*0340*/  @!P0 FMNMX.FTZ R11, R18, R11, PT ;  /* 0x0000000b120b8209 */ /* 0x000fce0003810000 */
[----:B------:R-:W-:Y:S01]  /*0350*/  @!P2 HADD2.F32 R15, -RZ, c[0x0] [0x168].H0_H0 ;  /* 0x20005a00ff0fa630 */ /* 0x000fe20000004100 */
[----:B------:R-:W-:Y:S02]  /*0360*/  FSETP.GTU.FTZ.AND P4, PT, |R8|, +INF , PT ;  /* 0x7f8000000800780b */ /* 0x000fe40003f9c200 */
[----:B------:R-:W-:Y:S02]  /*0370*/  @!P1 FMNMX.FTZ R19, R12, R19, PT ;  /* 0x000000130c139209 */ /* 0x000fe40003810000 */
[----:B------:R-:W-:Y:S01]  /*0380*/  ISETP.GE.OR P4, PT, R13, R2, P4 ;  /* 0x000000020d00720c */ /* 0x000fe20002786670 */
[----:B------:R-:W-:Y:S01]  /*0390*/  @!P3 IMAD.MOV.U32 R12, RZ, RZ, 0x2 ;  /* 0x00000002ff0cb424 */ /* 0x000fe200078e00ff */
[----:B------:R-:W-:Y:S02]  /*03a0*/  @!P2 FMNMX.FTZ R10, R15, R10, PT ;  /* 0x0000000a0f0aa209 */ /* 0x000fe40003810000 */
[----:B------:R-:W-:Y:S01]  /*03b0*/  @!P0 F2FP.PACK_AB R13, RZ, R11 ;  /* 0x0000000bff0d823e */ /* 0x000fe200000000ff */
[----:B------:R-:W-:Y:S01]  /*03c0*/  @!P3 IMAD R11, R0, 0x200, R7 ;  /* 0x00000200000bb824 */ /* 0x000fe200078e0207 */
[----:B------:R-:W-:-:S02]  /*03d0*/  @!P2 F2FP.PACK_AB R7, RZ, R10 ;  /* 0x0000000aff07a23e */ /* 0x000fc400000000ff */
[----:B------:R-:W-:Y:S01]  /*03e0*/  @!P0 PRMT R5, R13, 0x7610, R5 ;  /* 0x000076100d058816 */ /* 0x000fe20000000005 */
[----:B------:R-:W-:-:S05]  /*03f0*/  @!P3 IMAD.WIDE.U32 R10, R11, R12, c[0x0][0x178] ;  /* 0x00005e000b0ab625 */ /* 0x000fca00078e000c */
[----:B------:R0:W-:Y:S01]  /*0400*/  @!P3 STG.E.U16 [R10.64], R5 ;  /* 0x000000050a00b986 */ /* 0x0001e2000c101504 */
[----:B------:R-:W-:Y:S02]  /*0410*/  ISETP.GE.AND P0, PT, R9, R2, PT ;  /* 0x000000020900720c */ /* 0x000fe40003f06270 */
[----:B------:R-:W-:Y:S02]  /*0420*/  @!P1 F2FP.PACK_AB R19, RZ, R19 ;  /* 0x00000013ff13923e */ /* 0x000fe400000000ff */
[----:B------:R-:W-:Y:S01]  /*0430*/  @!P2 PRMT R4, R7, 0x7610, R4 ;  /* 0x000076100704a816 */ /* 0x000fe20000000004 */
[----:B------:R-:W-:Y:S01]  /*0440*/  @!P4 HADD2.F32 R7, -RZ, c[0x0] [0x168].H0_H0 ;  /* 0x20005a00ff07c630 */ /* 0x000fe20000004100 */
[----:B------:R-:W-:-:S07]  /*0450*/  @!P1 PRMT R3, R19, 0x7610, R3 ;  /* 0x0000761013039816 */ /* 0x000fce0000000003 */
[----:B------:R-:W-:Y:S05]  /*0460*/  @P0 BRA `(.L_x_5013) ;  /* 0x000000a000000947 */ /* 0x000fea0003800000 */
[----:B0-----:R-:W-:Y:S01]  /*0470*/  IMAD R10, R0, 0x200, R9 ;  /* 0x00000200000a7824 */ /* 0x001fe200078e0209 */
        /* <DEDUP_REMOVED lines=9> */
.L_x_5013:
[----:B0-----:R-:W-:Y:S05]  /*0510*/  BSYNC B0 ;  /* 0x0000000000007941 */ /* 0x001fea0003800000 */
.L_x_5012:
[----:B------:R-:W-:Y:S02]  /*0520*/  ISETP.GE.AND P0, PT, R9, R2, PT ;  /* 0x000000020900720c */ /* 0x000fe40003f06270 */
[----:B------:R-:W-:-:S04]  /*0530*/  @!P4 FMNMX.FTZ R8, R7, R8, PT ;  /* 0x000000080708c209 */ /* 0x000fc80003810000 */
[----:B------:R-:W-:-:S07]  /*0540*/  @!P4 F2FP.PACK_AB R8, RZ, R8 ;  /* 0x00000008ff08c23e */ /* 0x000fce00000000ff */
[----:B------:R-:W-:Y:S05]  /*0550*/  @P0 EXIT ;  /* 0x000000000000094d */ /* 0x000fea0003800000 */
[----:B------:R-:W-:Y:S01]  /*0560*/  IMAD R2, R0, 0x200, R9 ;  /* 0x0000020000027824 */ /* 0x000fe200078e0209 */
[----:B------:R-:W-:Y:S01]  /*0570*/  @!P4 PRMT R6, R8, 0x7610, R6 ;  /* 0x000076100806c816 */ /* 0x000fe20000000006 */
[----:B------:R-:W-:-:S04]  /*0580*/  IMAD.MOV.U32 R3, RZ, RZ, 0x2 ;  /* 0x00000002ff037424 */ /* 0x000fc800078e00ff */
[----:B------:R-:W-:-:S05]  /*0590*/  IMAD.WIDE.U32 R2, R2, R3, c[0x0][0x178] ;  /* 0x00005e0002027625 */ /* 0x000fca00078e0003 */
[----:B------:R-:W-:Y:S01]  /*05a0*/  STG.E.U16 [R2.64], R6 ;  /* 0x0000000602007986 */ /* 0x000fe2000c101504 */
[----:B------:R-:W-:Y:S05]  /*05b0*/  EXIT ;  /* 0x000000000000794d */ /* 0x000fea0003800000 */
.L_x_5014:
        /* <DEDUP_REMOVED lines=12> */
.L_x_34054:


//--------------------- .text._ZN2at6native29vectorized_elementwise_kernelILi2EZZZNS0_21clamp_max_kernel_cudaERNS_18TensorIteratorBaseERKN3c106ScalarEENKUlvE_clEvENKUlvE6_clEvEUlNS4_4HalfEE_St5arrayIPcLm2EEEEviT0_T1_ --------------------------
	.section	.text._ZN2at6native29vectorized_elementwise_kernelILi2EZZZNS0_21clamp_max_kernel_cudaERNS_18TensorIteratorBaseERKN3c106ScalarEENKUlvE_clEvENKUlvE6_clEvEUlNS4_4HalfEE_St5arrayIPcLm2EEEEviT0_T1_,"ax",@progbits
	.sectioninfo	@"SHI_REGISTERS=26"
	.align	128
        .global         _ZN2at6native29vectorized_elementwise_kernelILi2EZZZNS0_21clamp_max_kernel_cudaERNS_18TensorIteratorBaseERKN3c106ScalarEENKUlvE_clEvENKUlvE6_clEvEUlNS4_4HalfEE_St5arrayIPcLm2EEEEviT0_T1_
        .type           _ZN2at6native29vectorized_elementwise_kernelILi2EZZZNS0_21clamp_max_kernel_cudaERNS_18TensorIteratorBaseERKN3c106ScalarEENKUlvE_clEvENKUlvE6_clEvEUlNS4_4HalfEE_St5arrayIPcLm2EEEEviT0_T1_,@function
        .size           _ZN2at6native29vectorized_elementwise_kernelILi2EZZZNS0_21clamp_max_kernel_cudaERNS_18TensorIteratorBaseERKN3c106ScalarEENKUlvE_clEvENKUlvE6_clEvEUlNS4_4HalfEE_St5arrayIPcLm2EEEEviT0_T1_,(.L_x_34055 - _ZN2at6native29vectorized_elementwise_kernelILi2EZZZNS0_21clamp_max_kernel_cudaERNS_18TensorIteratorBaseERKN3c106ScalarEENKUlvE_clEvENKUlvE6_clEvEUlNS4_4HalfEE_St5arrayIPcLm2EEEEviT0_T1_)
        .other          _ZN2at6native29vectorized_elementwise_kernelILi2EZZZNS0_21clamp_max_kernel_cudaERNS_18TensorIteratorBaseERKN3c106ScalarEENKUlvE_clEvENKUlvE6_clEvEUlNS4_4HalfEE_St5arrayIPcLm2EEEEviT0_T1_,@"STO_CUDA_ENTRY STV_DEFAULT"
_ZN2at6native29vectorized_elementwise_kernelILi2EZZZNS0_21clamp_max_kernel_cudaERNS_18TensorIteratorBaseERKN3c106ScalarEENKUlvE_clEvENKUlvE6_clEvEUlNS4_4HalfEE_St5arrayIPcLm2EEEEviT0_T1_:
.text._ZN2at6native29vectorized_elementwise_kernelILi2EZZZNS0_21clamp_max_kernel_cudaERNS_18TensorIteratorBaseERKN3c106ScalarEENKUlvE_clEvENKUlvE6_clEvEUlNS4_4HalfEE_St5arrayIPcLm2EEEEviT0_T1_:
        /* <DEDUP_REMOVED lines=13> */
[----:B------:R-:W4:Y:S04]  /*00d0*/  LDG.E R12, [R10.64+0x600] ;  /* 0x000600040a0c7981 */ /* 0x000f28000c1e1900 */
[----:B------:R4:W5:Y:S01]  /*00e0*/  LDG.E R9, [R10.64+0x400] ;  /* 0x000400040a097981 */ /* 0x000962000c1e1900 */
[----:B--2---:R-:W-:-:S05]  /*00f0*/  HADD2.F32 R2, -RZ, R4.H0_H0 ;  /* 0x20000004ff027230 */ /* 0x004fca0000004100 */
[----:B------:R-:W-:Y:S02]  /*0100*/  FSETP.GTU.FTZ.AND P0, PT, |R2|, +INF , PT ;  /* 0x7f8000000200780b */ /* 0x000fe40003f1c200 */
[C---:B---3--:R-:W-:Y:S02]  /*0110*/  PRMT R6, R8.reuse, 0x7610, R6 ;  /* 0x0000761008067816 */ /* 0x048fe40000000006 */
[----:B------:R-:W-:-:S09]  /*0120*/  PRMT R8, R8, 0x7632, R8 ;  /* 0x0000763208087816 */ /* 0x000fd20000000008 */
[----:B------:R-:W-:Y:S02]  /*0130*/  @!P0 HADD2.F32 R2, -RZ, R4.H0_H0 ;  /* 0x20000004ff028230 */ /* 0x000fe40000004100 */
[----:B------:R-:W-:-:S05]  /*0140*/  @!P0 HADD2.F32 R5, -RZ, c[0x0] [0x168].H0_H0 ;  /* 0x20005a00ff058630 */ /* 0x000fca0000004100 */
[----:B------:R-:W-:Y:S02]  /*0150*/  @!P0 FMNMX.FTZ R2, R2, R5, PT ;  /* 0x0000000502028209 */ /* 0x000fe40003810000 */
[----:B------:R-:W-:Y:S01]  /*0160*/  PRMT R5, R4, 0x7632, R5 ;  /* 0x0000763204057816 */ /* 0x000fe20000000005 */
[----:B------:R-:W-:Y:S01]  /*0170*/  HADD2.F32 R18, -RZ, R6.H0_H0 ;  /* 0x20000006ff127230 */ /* 0x000fe20000004100 */
[C---:B----4-:R-:W-:Y:S01]  /*0180*/  PRMT R11, R12.reuse, 0x7610, R11 ;  /* 0x000076100c0b7816 */ /* 0x050fe2000000000b */
[----:B------:R-:W-:Y:S01]  /*0190*/  HADD2.F32 R19, -RZ, R8.H0_H0 ;  /* 0x20000008ff137230 */ /* 0x000fe20000004100 */
[----:B-----5:R-:W-:Y:S01]  /*01a0*/  PRMT R10, R9, 0x7632, R10 ;  /* 0x00007632090a7816 */ /* 0x020fe2000000000a */
[----:B------:R-:W-:Y:S01]  /*01b0*/  HADD2.F32 R17, -RZ, R5.H0_H0 ;  /* 0x20000005ff117230 */ /* 0x000fe20000004100 */
[----:B------:R-:W-:Y:S02]  /*01c0*/  PRMT R12, R12, 0x7632, R12 ;  /* 0x000076320c0c7816 */ /* 0x000fe4000000000c */
[----:B------:R-:W-:Y:S01]  /*01d0*/  @!P0 F2FP.PACK_AB R4, RZ, R2 ;  /* 0x00000002ff04823e */ /* 0x000fe200000000ff */
[----:B------:R-:W-:Y:S01]  /*01e0*/  HADD2.F32 R16, -RZ, R9.H0_H0 ;  /* 0x20000009ff107230 */ /* 0x000fe20000004100 */
[----:B------:R-:W-:Y:S01]  /*01f0*/  FSETP.GTU.FTZ.AND P0, PT, |R17|, +INF , PT ;  /* 0x7f8000001100780b */ /* 0x000fe20003f1c200 */
[----:B------:R-:W-:Y:S01]  /*0200*/  HADD2.F32 R15, -RZ, R10.H0_H0 ;  /* 0x2000000aff0f7230 */ /* 0x000fe20000004100 */
[----:B------:R-:W-:Y:S01]  /*0210*/  FSETP.GTU.FTZ.AND P1, PT, |R18|, +INF , PT ;  /* 0x7f8000001200780b */ /* 0x000fe20003f3c200 */
[----:B------:R-:W-:Y:S01]  /*0220*/  HADD2.F32 R14, -RZ, R12.H0_H0 ;  /* 0x2000000cff0e7230 */ /* 0x000fe20000004100 */
[----:B------:R-:W-:Y:S01]  /*0230*/  FSETP.GTU.FTZ.AND P2, PT, |R19|, +INF , PT ;  /* 0x7f8000001300780b */ /* 0x000fe20003f5c200 */
[----:B------:R-:W-:Y:S01]  /*0240*/  HADD2.F32 R13, -RZ, R11.H0_H0 ;  /* 0x2000000bff0d7230 */ /* 0x000fe20000004100 */
[----:B------:R-:W-:-:S02]  /*0250*/  FSETP.GTU.FTZ.AND P3, PT, |R16|, +INF , PT ;  /* 0x7f8000001000780b */ /* 0x000fc40003f7c200 */
[----:B------:R-:W-:Y:S02]  /*0260*/  FSETP.GTU.FTZ.AND P4, PT, |R15|, +INF , PT ;  /* 0x7f8000000f00780b */ /* 0x000fe40003f9c200 */
[----:B------:R-:W-:Y:S02]  /*0270*/  FSETP.GTU.FTZ.AND P6, PT, |R14|, +INF , PT ;  /* 0x7f8000000e00780b */ /* 0x000fe40003fdc200 */
[----:B------:R-:W-:Y:S01]  /*0280*/  FSETP.GTU.FTZ.AND P5, PT, |R13|, +INF , PT ;  /* 0x7f8000000d00780b */ /* 0x000fe20003fbc200 */
[----:B------:R-:W-:Y:S01]  /*0290*/  IMAD.WIDE.U32 R2, R0, R3, c[0x0][0x178] ;  /* 0x00005e0000027625 */ /* 0x000fe200078e0003 */
[----:B------:R-:W-:Y:S02]  /*02a0*/  @!P0 HADD2.F32 R0, -RZ, c[0x0] [0x168].H0_H0 ;  /* 0x20005a00ff008630 */ /* 0x000fe40000004100 */
[----:B------:R-:W-:Y:S02]  /*02b0*/  @!P1 HADD2.F32 R21, -RZ, c[0x0] [0x168].H0_H0 ;  /* 0x20005a00ff159630 */ /* 0x000fe40000004100 */
[----:B------:R-:W-:Y:S01]  /*02c0*/  @!P2 HADD2.F32 R20, -RZ, c[0x0] [0x168].H0_H0 ;  /* 0x20005a00ff14a630 */ /* 0x000fe20000004100 */
[----:B------:R-:W-:Y:S01]  /*02d0*/  IMAD.WIDE R2, R7, 0x4, R2 ;  /* 0x0000000407027825 */ /* 0x000fe200078e0202 */
[----:B------:R-:W-:Y:S01]  /*02e0*/  @!P0 FMNMX.FTZ R17, R0, R17, PT ;  /* 0x0000001100118209 */ /* 0x000fe20003810000 */
[----:B------:R-:W-:Y:S01]  /*02f0*/  @!P3 HADD2.F32 R7, -RZ, c[0x0] [0x168].H0_H0 ;  /* 0x20005a00ff07b630 */ /* 0x000fe20000004100 */
[----:B------:R-:W-:Y:S01]  /*0300*/  @!P1 FMNMX.FTZ R18, R21, R18, PT ;  /* 0x0000001215129209 */ /* 0x000fe20003810000 */
[----:B------:R-:W-:Y:S01]  /*0310*/  @!P4 HADD2.F32 R0, -RZ, c[0x0] [0x168].H0_H0 ;  /* 0x20005a00ff00c630 */ /* 0x000fe20000004100 */
[----:B------:R-:W-:Y:S01]  /*0320*/  @!P2 FMNMX.FTZ R19, R20, R19, PT ;  /* 0x000000131413a209 */ /* 0x000fe20003810000 */
[----:B------:R-:W-:-:S02]  /*0330*/  @!P6 HADD2.F32 R21, -RZ, c[0x0] [0x168].H0_H0 ;  /* 0x20005a00ff15e630 */ /* 0x000fc40000004100 */
[----:B------:R-:W-:Y:S01]  /*0340*/  @!P5 HADD2.F32 R20, -RZ, c[0x0] [0x168].H0_H0 ;  /* 0x20005a00ff14d630 */ /* 0x000fe20000004100 */
[----:B------:R-:W-:Y:S02]  /*0350*/  @!P3 FMNMX.FTZ R16, R7, R16, PT ;  /* 0x000000100710b209 */ /* 0x000fe40003810000 */
[----:B------:R-:W-:Y:S02]  /*0360*/  @!P4 FMNMX.FTZ R15, R0, R15, PT ;  /* 0x0000000f000fc209 */ /* 0x000fe40003810000 */
[----:B------:R-:W-:Y:S02]  /*0370*/  @!P6 FMNMX.FTZ R14, R21, R14, PT ;  /* 0x0000000e150ee209 */ /* 0x000fe40003810000 */
[----:B------:R-:W-:Y:S02]  /*0380*/  @!P5 FMNMX.FTZ R13, R20, R13, PT ;  /* 0x0000000d140dd209 */ /* 0x000fe40003810000 */
[----:B------:R-:W-:Y:S02]  /*0390*/  @!P0 F2FP.PACK_AB R5, RZ, R17 ;  /* 0x00000011ff05823e */ /* 0x000fe400000000ff */
[----:B------:R-:W-:-:S02]  /*03a0*/  @!P1 F2FP.PACK_AB R6, RZ, R18 ;  /* 0x00000012ff06923e */ /* 0x000fc400000000ff */
[----:B------:R-:W-:Y:S02]  /*03b0*/  @!P2 F2FP.PACK_AB R8, RZ, R19 ;  /* 0x00000013ff08a23e */ /* 0x000fe400000000ff */
[----:B------:R-:W-:Y:S02]  /*03c0*/  @!P3 F2FP.PACK_AB R9, RZ, R16 ;  /* 0x00000010ff09b23e */ /* 0x000fe400000000ff */
[----:B------:R-:W-:Y:S02]  /*03d0*/  @!P4 F2FP.PACK_AB R10, RZ, R15 ;  /* 0x0000000fff0ac23e */ /* 0x000fe400000000ff */
[----:B------:R-:W-:Y:S02]  /*03e0*/  @!P6 F2FP.PACK_AB R12, RZ, R14 ;  /* 0x0000000eff0ce23e */ /* 0x000fe400000000ff */
[----:B------:R-:W-:Y:S02]  /*03f0*/  @!P5 F2FP.PACK_AB R11, RZ, R13 ;  /* 0x0000000dff0bd23e */ /* 0x000fe400000000ff */
[----:B------:R-:W-:-:S02]  /*0400*/  PRMT R4, R4, 0x5410, R5 ;  /* 0x0000541004047816 */ /* 0x000fc40000000005 */
        /* <DEDUP_REMOVED lines=8> */
.L_x_5015:
[----:B------:R-:W0:Y:S01]  /*0490*/  S2R R11, SR_TID.X ;  /* 0x00000000000b7919 */ /* 0x000e220000002100 */
[----:B------:R-:W-:Y:S01]  /*04a0*/  BSSY B0, `(.L_x_5016) ;  /* 0x0000016000007945 */ /* 0x000fe20003800000 */
        /* <DEDUP_REMOVED lines=10> */
[----:B------:R-:W-:Y:S05]  /*0550*/  @P1 BRA `(.L_x_5017) ;  /* 0x000000a000001947 */ /* 0x000fea0003800000 */
[----:B------:R-:W-:Y:S01]  /*0560*/  IMAD.IADD R6, R0, 0x1, R3 ;  /* 0x0000000100067824 */ /* 0x000fe200078e0203 */
[----:B------:R-:W-:Y:S01]  /*0570*/  IADD3 R3, R3, 0x80, RZ ;  /* 0x0000008003037810 */ /* 0x000fe20007ffe0ff */
[----:B------:R-:W-:-:S03]  /*0580*/  IMAD.MOV.U32 R9, RZ, RZ, 0x2 ;  /* 0x00000002ff097424 */ /* 0x000fc600078e00ff */
[----:B------:R-:W-:Y:S01]  /*0590*/  ISETP.GE.AND P1, PT, R3, R4, PT ;  /* 0x000000040300720c */ /* 0x000fe20003f26270 */
[----:B------:R-:W-:-:S06]  /*05a0*/  IMAD.WIDE.U32 R6, R6, R9, c[0x0][0x180] ;  /* 0x0000600006067625 */ /* 0x000fcc00078e0009 */
[----:B------:R0:W5:Y:S06]  /*05b0*/  LDG.E.U16 R6, [R6.64] ;  /* 0x0000000406067981 */ /* 0x00016c000c1e1500 */
[----:B------:R-:W-:-:S04]  /*05c0*/  @!P1 IMAD.IADD R8, R0, 0x1, R3 ;  /* 0x0000000100089824 */ /* 0x000fc800078e0203 */
[----:B------:R-:W-:-:S05]  /*05d0*/  @!P1 IMAD.WIDE.U32 R8, R8, R9, c[0x0][0x180] ;  /* 0x0000600008089625 */ /* 0x000fca00078e0009 */
[----:B------:R0:W5:Y:S01]  /*05e0*/  @!P1 LDG.E.U16 R5, [R8.64] ;  /* 0x0000000408059981 */ /* 0x000162000c1e1500 */
[----:B------:R-:W-:-:S03]  /*05f0*/  @!P1 IADD3 R3, R3, 0x80, RZ ;  /* 0x0000008003039810 */ /* 0x000fc60007ffe0ff */
.L_x_5017:
[----:B------:R-:W-:Y:S05]  /*0600*/  BSYNC B0 ;  /* 0x0000000000007941 */ /* 0x000fea0003800000 */
.L_x_5016:
[----:B------:R-:W-:Y:S01]  /*0610*/  ISETP.GE.AND P1, PT, R3, R4, PT ;  /* 0x000000040300720c */ /* 0x000fe20003f26270 */
[----:B------:R-:W-:Y:S01]  /*0620*/  @!P5 IMAD.MOV.U32 R13, RZ, RZ, 0x2 ;  /* 0x00000002ff0dd424 */ /* 0x000fe200078e00ff */
[----:B------:R-:W-:Y:S01]  /*0630*/  BSSY B0, `(.L_x_5018) ;  /* 0x0000010000007945 */ /* 0x000fe20003800000 */
[----:B0-----:R-:W-:Y:S02]  /*0640*/  PRMT R9, RZ, 0x7610, R9 ;  /* 0x00007610ff097816 */ /* 0x001fe40000000009 */
[----:B------:R-:W-:Y:S01]  /*0650*/  PRMT R7, RZ, 0x7610, R7 ;  /* 0x00007610ff077816 */ /* 0x000fe20000000007 */
[----:B------:R-:W-:Y:S01]  /*0660*/  @!P5 IMAD.WIDE.U32 R12, R12, R13, c[0x0][0x180] ;  /* 0x000060000c0cd625 */ /* 0x000fe200078e000d */
[----:B------:R-:W-:-:S06]  /*0670*/  PRMT R8, RZ, 0x7610, R8 ;  /* 0x00007610ff087816 */ /* 0x000fcc0000000008 */
        /* <DEDUP_REMOVED lines=11> */
.L_x_5019:
[----:B------:R-:W-:Y:S05]  /*0730*/  BSYNC B0 ;  /* 0x0000000000007941 */ /* 0x000fea0003800000 */
.L_x_5018:
[----:B------:R-:W-:Y:S01]  /*0740*/  ISETP.GE.AND P2, PT, R3, R4, PT ;  /* 0x000000040300720c */ /* 0x000fe20003f46270 */
[----:B------:R1:W2:Y:S01]  /*0750*/  @!P5 LDG.E.U16 R9, [R12.64] ;  /* 0x000000040c09d981 */ /* 0x0002a2000c1e1500 */
[----:B0-----:R-:W-:Y:S01]  /*0760*/  @!P0 IMAD.MOV.U32 R15, RZ, RZ, 0x2 ;  /* 0x00000002ff0f8424 */ /* 0x001fe200078e00ff */
[----:B------:R-:W-:-:S03]  /*0770*/  PRMT R10, RZ, 0x7610, R10 ;  /* 0x00007610ff0a7816 */ /* 0x000fc6000000000a */
[----:B------:R-:W-:-:S07]  /*0780*/  @!P0 IMAD.WIDE.U32 R14, R2, R15, c[0x0][0x180] ;  /* 0x00006000020e8625 */ /* 0x000fce00078e000f */
[----:B------:R-:W-:Y:S01]  /*0790*/  @!P2 IMAD.IADD R16, R0, 0x1, R3 ;  /* 0x000000010010a824 */ /* 0x000fe200078e0203 */
[----:B------:R-:W-:Y:S01]  /*07a0*/  @!P2 IADD3 R3, R3, 0x80, RZ ;  /* 0x000000800303a810 */ /* 0x000fe20007ffe0ff */
[----:B------:R-:W-:Y:S01]  /*07b0*/  @!P2 IMAD.MOV.U32 R17, RZ, RZ, 0x2 ;  /* 0x00000002ff11a424 */ /* 0x000fe200078e00ff */
[----:B-1----:R-:W-:Y:S01]  /*07c0*/  PRMT R12, RZ, 0x7610, R12 ;  /* 0x00007610ff0c7816 */ /* 0x002fe2000000000c */
[----:B------:R0:W3:Y:S01]  /*07d0*/  @!P0 LDG.E.U16 R10, [R14.64] ;  /* 0x000000040e0a8981 */ /* 0x0000e2000c1e1500 */
[----:B------:R-:W-:Y:S02]  /*07e0*/  ISETP.GE.AND P1, PT, R3, R4, PT ;  /* 0x000000040300720c */ /* 0x000fe40003f26270 */
[----:B------:R-:W-:-:S11]  /*07f0*/  PRMT R13, RZ, 0x7610, R13 ;  /* 0x00007610ff0d7816 */ /* 0x000fd6000000000d */
[----:B------:R-:W-:Y:S02]  /*0800*/  @!P1 IMAD.IADD R18, R0, 0x1, R3 ;  /* 0x0000000100129824 */ /* 0x000fe400078e0203 */
[----:B------:R-:W-:-:S04]  /*0810*/  @!P1 IMAD.MOV.U32 R19, RZ, RZ, 0x2 ;  /* 0x00000002ff139424 */ /* 0x000fc800078e00ff */
[----:B------:R-:W-:-:S04]  /*0820*/  @!P1 IMAD.WIDE.U32 R18, R18, R19, c[0x0][0x180] ;  /* 0x0000600012129625 */ /* 0x000fc800078e0013 */
[----:B------:R-:W-:Y:S01]  /*0830*/  @!P2 IMAD.WIDE.U32 R2, R16, R17, c[0x0][0x180] ;  /* 0x000060001002a625 */ /* 0x000fe200078e0011 */
[----:B------:R1:W4:Y:S04]  /*0840*/  @!P1 LDG.E.U16 R12, [R18.64] ;  /* 0x00000004120c9981 */ /* 0x000328000c1e1500 */
[----:B------:R0:W4:Y:S01]  /*0850*/  @!P2 LDG.E.U16 R13, [R2.64] ;  /* 0x00000004020da981 */ /* 0x000122000c1e1500 */
[----:B-----5:R-:W-:Y:S01]  /*0860*/  HADD2.F32 R20, -RZ, R6.H0_H0 ;  /* 0x20000006ff147230 */ /* 0x020fe20000004100 */
[----:B------:R-:W-:-:S04]  /*0870*/  IADD3 R21, R11, 0x100, RZ ;  /* 0x000001000b157810 */ /* 0x000fc80007ffe0ff */
[----:B------:R-:W-:-:S04]  /*0880*/  FSETP.GTU.FTZ.AND P3, PT, |R20|, +INF , PT ;  /* 0x7f8000001400780b */ /* 0x000fc80003f7c200 */
[----:B------:R-:W-:Y:S01]  /*0890*/  ISETP.GE.OR P3, PT, R21, R4, P3 ;  /* 0x000000041500720c */ /* 0x000fe20001f66670 */
[----:B------:R-:W-:Y:S01]  /*08a0*/  HADD2.F32 R16, -RZ, R5.H0_H0 ;  /* 0x20000005ff107230 */ /* 0x000fe20000004100 */
[----:B0-----:R-:W-:Y:S01]  /*08b0*/  IADD3 R3, R11, 0x180, RZ ;  /* 0x000001800b037810 */ /* 0x001fe20007ffe0ff */
[----:B------:R-:W-:Y:S02]  /*08c0*/  HADD2.F32 R15, -RZ, R8.H0_H0 ;  /* 0x20000008ff0f7230 */ /* 0x000fe40000004100 */
[----:B------:R-:W-:Y:S01]  /*08d0*/  HADD2.F32 R14, -RZ, R7.H0_H0 ;  /* 0x20000007ff0e7230 */ /* 0x000fe20000004100 */
[----:B------:R-:W-:-:S07]  /*08e0*/  FSETP.GTU.FTZ.AND P0, PT, |R16|, +INF , PT ;  /* 0x7f8000001000780b */ /* 0x000fce0003f1c200 */
[----:B------:R-:W-:Y:S01]  /*08f0*/  @!P3 HADD2.F32 R21, -RZ, c[0x0] [0x168].H0_H0 ;  /* 0x20005a00ff15b630 */ /* 0x000fe20000004100 */
[----:B------:R-:W-:-:S04]  /*0900*/  ISETP.GE.OR P0, PT, R3, R4, P0 ;  /* 0x000000040300720c */ /* 0x000fc80000706670 */
[----:B------:R-:W-:Y:S02]  /*0910*/  @!P3 FMNMX.FTZ R20, R20, R21, PT ;  /* 0x000000151414b209 */ /* 0x000fe40003810000 */
[----:B-1----:R-:W-:Y:S02]  /*0920*/  IADD3 R19, R11, 0x200, RZ ;  /* 0x000002000b137810 */ /* 0x002fe40007ffe0ff */
[----:B------:R-:W-:Y:S02]  /*0930*/  FSETP.GTU.FTZ.AND P1, PT, |R15|, +INF , PT ;  /* 0x7f8000000f00780b */ /* 0x000fe40003f3c200 */
[----:B------:R-:W-:Y:S02]  /*0940*/  IADD3 R3, R11, 0x280, RZ ;  /* 0x000002800b037810 */ /* 0x000fe40007ffe0ff */
[----:B------:R-:W-:Y:S02]  /*0950*/  FSETP.GTU.FTZ.AND P2, PT, |R14|, +INF , PT ;  /* 0x7f8000000e00780b */ /* 0x000fe40003f5c200 */
[----:B------:R-:W-:-:S02]  /*0960*/  @!P3 F2FP.PACK_AB R20, RZ, R20 ;  /* 0x00000014ff14b23e */ /* 0x000fc400000000ff */
[-C--:B------:R-:W-:Y:S02]  /*0970*/  ISETP.GE.OR P1, PT, R19, R4.reuse, P1 ;  /* 0x000000041300720c */ /* 0x080fe40000f26670 */
[----:B------:R-:W-:Y:S02]  /*0980*/  ISETP.GE.OR P2, PT, R3, R4, P2 ;  /* 0x000000040300720c */ /* 0x000fe40001746670 */
[----:B------:R-:W-:Y:S02]  /*0990*/  @!P3 PRMT R6, R20, 0x7610, R6 ;  /* 0x000076101406b816 */ /* 0x000fe40000000006 */
[C---:B------:R-:W-:Y:S02]  /*09a0*/  IADD3 R3, R11.reuse, 0x80, RZ ;  /* 0x000000800b037810 */ /* 0x040fe40007ffe0ff */
[----:B------:R-:W-:Y:S01]  /*09b0*/  IADD3 R21, R11, 0x380, RZ ;  /* 0x000003800b157810 */ /* 0x000fe20007ffe0ff */
[----:B------:R-:W-:-:S04]  /*09c0*/  @!P5 IMAD.MOV.U32 R23, RZ, RZ, 0x2 ;  /* 0x00000002ff17d424 */ /* 0x000fc800078e00ff */
[----:B------:R-:W-:-:S05]  /*09d0*/  @!P1 HADD2.F32 R20, -RZ, c[0x0] [0x168].H0_H0 ;  /* 0x20005a00ff149630 */ /* 0x000fca0000004100 */
[----:B------:R-:W-:Y:S01]  /*09e0*/  @!P1 FMNMX.FTZ R15, R15, R20, PT ;  /* 0x000000140f0f9209 */ /* 0x000fe20003810000 */
[----:B------:R-:W-:Y:S01]  /*09f0*/  BSSY B0, `(.L_x_5020) ;  /* 0x0000058000007945 */ /* 0x000fe20003800000 */
[----:B------:R-:W-:Y:S01]  /*0a00*/  BSSY B1, `(.L_x_5021) ;  /* 0x0000050000017945 */ /* 0x000fe20003800000 */
[----:B--2---:R-:W-:-:S05]  /*0a10*/  HADD2.F32 R17, -RZ, R9.H0_H0 ;  /* 0x20000009ff117230 */ /* 0x004fca0000004100 */
[----:B------:R-:W-:-:S04]  /*0a20*/  FSETP.GTU.FTZ.AND P4, PT, |R17|, +INF , PT ;  /* 0x7f8000001100780b */ /* 0x000fc80003f9c200 */
[----:B------:R-:W-:-:S13]  /*0a30*/  ISETP.GE.OR P4, PT, R11, R4, P4 ;  /* 0x000000040b00720c */ /* 0x000fda0002786670 */
[----:B------:R-:W-:-:S05]  /*0a40*/  @!P4 HADD2.F32 R2, -RZ, c[0x0] [0x168].H0_H0 ;  /* 0x20005a00ff02c630 */ /* 0x000fca0000004100 */
[----:B------:R-:W-:Y:S01]  /*0a50*/  @!P4 FMNMX.FTZ R17, R17, R2, PT ;  /* 0x000000021111c209 */ /* 0x000fe20003810000 */
[----:B---3--:R-:W-:-:S03]  /*0a60*/  HADD2.F32 R18, -RZ, R10.H0_H0 ;  /* 0x2000000aff127230 */ /* 0x008fc60000004100 */
[----:B------:R-:W-:-:S04]  /*0a70*/  @!P4 F2FP.PACK_AB R17, RZ, R17 ;  /* 0x00000011ff11c23e */ /* 0x000fc800000000ff */
[----:B------:R-:W-:Y:S02]  /*0a80*/  @!P4 PRMT R9, R17, 0x7610, R9 ;  /* 0x000076101109c816 */ /* 0x000fe40000000009 */
[----:B------:R-:W-:Y:S01]  /*0a90*/  FSETP.GTU.FTZ.AND P3, PT, |R18|, +INF , PT ;  /* 0x7f8000001200780b */ /* 0x000fe20003f7c200 */
[----:B----4-:R-:W-:Y:S02]  /*0aa0*/  HADD2.F32 R17, -RZ, R12.H0_H0 ;  /* 0x2000000cff117230 */ /* 0x010fe40000004100 */
[----:B------:R-:W-:-:S03]  /*0ab0*/  HADD2.F32 R19, -RZ, R13.H0_H0 ;  /* 0x2000000dff137230 */ /* 0x000fc60000004100 */
[----:B------:R-:W-:Y:S02]  /*0ac0*/  FSETP.GTU.FTZ.AND P6, PT, |R17|, +INF , PT ;  /* 0x7f8000001100780b */ /* 0x000fe40003fdc200 */
[-C--:B------:R-:W-:Y:S01]  /*0ad0*/  ISETP.GE.OR P4, PT, R3, R4.reuse, P3 ;  /* 0x000000040300720c */ /* 0x080fe20001f86670 */
[----:B------:R-:W-:Y:S01]  /*0ae0*/  @!P5 IMAD.IADD R2, R0, 0x1, R11 ;  /* 0x000000010002d824 */ /* 0x000fe200078e020b */
[----:B------:R-:W-:Y:S02]  /*0af0*/  IADD3 R3, R11, 0x300, RZ ;  /* 0x000003000b037810 */ /* 0x000fe40007ffe0ff */
[----:B------:R-:W-:Y:S02]  /*0b00*/  FSETP.GTU.FTZ.AND P3, PT, |R19|, +INF , PT ;  /* 0x7f8000001300780b */ /* 0x000fe40003f7c200 */
[-C--:B------:R-:W-:Y:S01]  /*0b10*/  ISETP.GE.OR P6, PT, R21, R4.reuse, P6 ;  /* 0x000000041500720c */ /* 0x080fe200037c6670 */
[----:B------:R-:W-:Y:S01]  /*0b20*/  @!P0 HADD2.F32 R21, -RZ, c[0x0] [0x168].H0_H0 ;  /* 0x20005a00ff158630 */ /* 0x000fe20000004100 */
[----:B------:R-:W-:Y:S01]  /*0b30*/  ISETP.GE.OR P3, PT, R3, R4, P3 ;  /* 0x000000040300720c */ /* 0x000fe20001f66670 */
[----:B------:R-:W-:-:S03]  /*0b40*/  @!P5 IMAD.WIDE.U32 R2, R2, R23, c[0x0][0x178] ;  /* 0x00005e000202d625 */ /* 0x000fc600078e0017 */
[----:B------:R-:W-:Y:S02]  /*0b50*/  @!P0 FMNMX.FTZ R16, R16, R21, PT ;  /* 0x0000001510108209 */ /* 0x000fe40003810000 */
[----:B------:R0:W-:Y:S01]  /*0b60*/  @!P5 STG.E.U16 [R2.64], R9 ;  /* 0x000000090200d986 */ /* 0x0001e2000c101504 */
[----:B------:R-:W-:Y:S01]  /*0b70*/  @!P5 IADD3 R11, R11, 0x80, RZ ;  /* 0x000000800b0bd810 */ /* 0x000fe20007ffe0ff */
[----:B------:R-:W-:Y:S01]  /*0b80*/  @!P2 HADD2.F32 R23, -RZ, c[0x0] [0x168].H0_H0 ;  /* 0x20005a00ff17a630 */ /* 0x000fe20000004100 */
[----:B------:R-:W-:Y:S01]  /*0b90*/  @!P1 F2FP.PACK_AB R21, RZ, R15 ;  /* 0x0000000fff15923e */ /* 0x000fe200000000ff */
[----:B------:R-:W-:Y:S01]  /*0ba0*/  @!P4 HADD2.F32 R15, -RZ, c[0x0] [0x168].H0_H0 ;  /* 0x20005a00ff0fc630 */ /* 0x000fe20000004100 */
[----:B0-----:R-:W-:Y:S02]  /*0bb0*/  @!P0 F2FP.PACK_AB R3, RZ, R16 ;  /* 0x00000010ff03823e */ /* 0x001fe400000000ff */
[----:B------:R-:W-:Y:S02]  /*0bc0*/  @!P3 HADD2.F32 R16, -RZ, c[0x0] [0x168].H0_H0 ;  /* 0x20005a00ff10b630 */ /* 0x000fe40000004100 */
[----:B------:R-:W-:-:S02]  /*0bd0*/  @!P0 PRMT R5, R3, 0x7610, R5 ;  /* 0x0000761003058816 */ /* 0x000fc40000000005 */
[----:B------:R-:W-:Y:S01]  /*0be0*/  ISETP.GE.AND P0, PT, R11, R4, PT ;  /* 0x000000040b00720c */ /* 0x000fe20003f06270 */
[----:B------:R-:W-:Y:S01]  /*0bf0*/  @!P6 HADD2.F32 R20, -RZ, c[0x0] [0x168].H0_H0 ;  /* 0x20005a00ff14e630 */ /* 0x000fe20000004100 */
[----:B------:R-:W-:Y:S02]  /*0c00*/  @!P2 FMNMX.FTZ R14, R14, R23, PT ;  /* 0x000000170e0ea209 */ /* 0x000fe40003810000 */
[----:B------:R-:W-:Y:S02]  /*0c10*/  @!P4 FMNMX.FTZ R18, R18, R15, PT ;  /* 0x0000000f1212c209 */ /* 0x000fe40003810000 */
[----:B------:R-:W-:Y:S02]  /*0c20*/  @!P3 FMNMX.FTZ R19, R19, R16, PT ;  /* 0x000000101313b209 */ /* 0x000fe40003810000 */
[----:B------:R-:W-:Y:S02]  /*0c30*/  @!P6 FMNMX.FTZ R17, R17, R20, PT ;  /* 0x000000141111e209 */ /* 0x000fe40003810000 */
[----:B------:R-:W-:-:S02]  /*0c40*/  @!P2 F2FP.PACK_AB R14, RZ, R14 ;  /* 0x0000000eff0ea23e */ /* 0x000fc400000000ff */
[----:B------:R-:W-:Y:S02]  /*0c50*/  @!P4 F2FP.PACK_AB R18, RZ, R18 ;  /* 0x00000012ff12c23e */ /* 0x000fe400000000ff */
[----:B------:R-:W-:Y:S02]  /*0c60*/  @!P3 F2FP.PACK_AB R19, RZ, R19 ;  /* 0x00000013ff13b23e */ /* 0x000fe400000000ff */
[----:B------:R-:W-:Y:S02]  /*0c70*/  @!P6 F2FP.PACK_AB R17, RZ, R17 ;  /* 0x00000011ff11e23e */ /* 0x000fe400000000ff */
[----:B------:R-:W-:Y:S02]  /*0c80*/  @!P1 PRMT R8, R21, 0x7610, R8 ;  /* 0x0000761015089816 */ /* 0x000fe40000000008 */
[----:B------:R-:W-:Y:S02]  /*0c90*/  @!P2 PRMT R7, R14, 0x7610, R7 ;  /* 0x000076100e07a816 */ /* 0x000fe40000000007 */
[----:B------:R-:W-:-:S02]  /*0ca0*/  @!P4 PRMT R10, R18, 0x7610, R10 ;  /* 0x00007610120ac816 */ /* 0x000fc4000000000a */
        /* <DEDUP_REMOVED lines=15> */
.L_x_5022:
[----:B------:R-:W-:-:S13]  /*0da0*/  ISETP.GE.AND P0, PT, R11, R4, PT ;  /* 0x000000040b00720c */ /* 0x000fda0003f06270 */
[----:B------:R-:W-:Y:S05]  /*0db0*/  @P0 BRA `(.L_x_5024) ;  /* 0x000000c000000947 */ /* 0x000fea0003800000 */
[----:B0-----:R-:W-:Y:S01]  /*0dc0*/  IMAD.IADD R2, R0, 0x1, R11 ;  /* 0x0000000100027824 */ /* 0x001fe200078e020b */
[----:B------:R-:W-:Y:S01]  /*0dd0*/  IADD3 R11, R11, 0x80, RZ ;  /* 0x000000800b0b7810 */ /* 0x000fe20007ffe0ff */
[----:B------:R-:W-:-:S04]  /*0de0*/  IMAD.MOV.U32 R3, RZ, RZ, 0x2 ;  /* 0x00000002ff037424 */ /* 0x000fc800078e00ff */
[----:B------:R-:W-:-:S05]  /*0df0*/  IMAD.WIDE.U32 R2, R2, R3, c[0x0][0x178] ;  /* 0x00005e0002027625 */ /* 0x000fca00078e0003 */
[----:B------:R0:W-:Y:S02]  /*0e00*/  STG.E.U16 [R2.64], R5 ;  /* 0x0000000502007986 */ /* 0x0001e4000c101504 */
.L_x_5023:
[----:B------:R-:W-:-:S13]  /*0e10*/  ISETP.GE.AND P0, PT, R11, R4, PT ;  /* 0x000000040b00720c */ /* 0x000fda0003f06270 */
[----:B------:R-:W-:Y:S05]  /*0e20*/  @P0 BRA `(.L_x_5025) ;  /* 0x000000d000000947 */ /* 0x000fea0003800000 */
[----:B0-----:R-:W-:Y:S01]  /*0e30*/  IMAD.IADD R2, R0, 0x1, R11 ;  /* 0x0000000100027824 */ /* 0x001fe200078e020b */
[----:B------:R-:W-:Y:S01]  /*0e40*/  IADD3 R11, R11, 0x80, RZ ;  /* 0x000000800b0b7810 */ /* 0x000fe20007ffe0ff */
[----:B------:R-:W-:-:S04]  /*0e50*/  IMAD.MOV.U32 R3, RZ, RZ, 0x2 ;  /* 0x00000002ff037424 */ /* 0x000fc800078e00ff */
[----:B------:R-:W-:-:S05]  /*0e60*/  IMAD.WIDE.U32 R2, R2, R3, c[0x0][0x178] ;  /* 0x00005e0002027625 */ /* 0x000fca00078e0003 */
[----:B------:R0:W-:Y:S02]  /*0e70*/  STG.E.U16 [R2.64], R8 ;  /* 0x0000000802007986 */ /* 0x0001e4000c101504 */
.L_x_5024:
        /* <DEDUP_REMOVED lines=8> */
.L_x_5025:
[----:B------:R-:W-:Y:S05]  /*0f00*/  BSYNC B1 ;  /* 0x0000000000017941 */ /* 0x000fea0003800000 */
.L_x_5021:
[----:B------:R-:W-:-:S13]  /*0f10*/  ISETP.GE.AND P0, PT, R11, R4, PT ;  /* 0x000000040b00720c */ /* 0x000fda0003f06270 */
[----:B0-----:R-:W-:Y:S01]  /*0f20*/  @!P0 IMAD.IADD R2, R0, 0x1, R11 ;  /* 0x0000000100028824 */ /* 0x001fe200078e020b */
[----:B------:R-:W-:Y:S01]  /*0f30*/  @!P0 IADD3 R11, R11, 0x80, RZ ;  /* 0x000000800b0b8810 */ /* 0x000fe20007ffe0ff */
[----:B------:R-:W-:-:S04]  /*0f40*/  @!P0 IMAD.MOV.U32 R3, RZ, RZ, 0x2 ;  /* 0x00000002ff038424 */ /* 0x000fc800078e00ff */
[----:B------:R-:W-:-:S05]  /*0f50*/  @!P0 IMAD.WIDE.U32 R2, R2, R3, c[0x0][0x178] ;  /* 0x00005e0002028625 */ /* 0x000fca00078e0003 */
[----:B------:R0:W-:Y:S02]  /*0f60*/  @!P0 STG.E.U16 [R2.64], R13 ;  /* 0x0000000d02008986 */ /* 0x0001e4000c101504 */
.L_x_5026:
[----:B------:R-:W-:Y:S05]  /*0f70*/  BSYNC B0 ;  /* 0x0000000000007941 */ /* 0x000fea0003800000 */
.L_x_5020:
        /* <DEDUP_REMOVED lines=8> */
.L_x_5027:
        /* <DEDUP_REMOVED lines=16> */
.L_x_34055:


//--------------------- .text._ZN2at6native29vectorized_elementwise_kernelILi4EZZZNS0_21clamp_max_kernel_cudaERNS_18TensorIteratorBaseERKN3c106ScalarEENKUlvE_clEvENKUlvE6_clEvEUlNS4_4HalfEE_St5arrayIPcLm2EEEEviT0_T1_ --------------------------
	.section	.text._ZN2at6native29vectorized_elementwise_kernelILi4EZZZNS0_21clamp_max_kernel_cudaERNS_18TensorIteratorBaseERKN3c106ScalarEENKUlvE_clEvENKUlvE6_clEvEUlNS4_4HalfEE_St5arrayIPcLm2EEEEviT0_T1_,"ax",@progbits
	.sectioninfo	@"SHI_REGISTERS=28"
	.align	128
        .global         _ZN2at6native29vectorized_elementwise_kernelILi4EZZZNS0_21clamp_max_kernel_cudaERNS_18TensorIteratorBaseERKN3c106ScalarEENKUlvE_clEvENKUlvE6_clEvEUlNS4_4HalfEE_St5arrayIPcLm2EEEEviT0_T1_
        .type           _ZN2at6native29vectorized_elementwise_kernelILi4EZZZNS0_21clamp_max_kernel_cudaERNS_18TensorIteratorBaseERKN3c106ScalarEENKUlvE_clEvENKUlvE6_clEvEUlNS4_4HalfEE_St5arrayIPcLm2EEEEviT0_T1_,@function
        .size           _ZN2at6native29vectorized_elementwise_kernelILi4EZZZNS0_21clamp_max_kernel_cudaERNS_18TensorIteratorBaseERKN3c106ScalarEENKUlvE_clEvENKUlvE6_clEvEUlNS4_4HalfEE_St5arrayIPcLm2EEEEviT0_T1_,(.L_x_34056 - _ZN2at6native29vectorized_elementwise_kernelILi4EZZZNS0_21clamp_max_kernel_cudaERNS_18TensorIteratorBaseERKN3c106ScalarEENKUlvE_clEvENKUlvE6_clEvEUlNS4_4HalfEE_St5arrayIPcLm2EEEEviT0_T1_)
        .other          _ZN2at6native29vectorized_elementwise_kernelILi4EZZZNS0_21clamp_max_kernel_cudaERNS_18TensorIteratorBaseERKN3c106ScalarEENKUlvE_clEvENKUlvE6_clEvEUlNS4_4HalfEE_St5arrayIPcLm2EEEEviT0_T1_,@"STO_CUDA_ENTRY STV_DEFAULT"
_ZN2at6native29vectorized_elementwise_kernelILi4EZZZNS0_21clamp_max_kernel_cudaERNS_18TensorIteratorBaseERKN3c106ScalarEENKUlvE_clEvENKUlvE6_clEvEUlNS4_4HalfEE_St5arrayIPcLm2EEEEviT0_T1_:
.text._ZN2at6native29vectorized_elementwise_kernelILi4EZZZNS0_21clamp_max_kernel_cudaERNS_18TensorIteratorBaseERKN3c106ScalarEENKUlvE_clEvENKUlvE6_clEvEUlNS4_4HalfEE_St5arrayIPcLm2EEEEviT0_T1_:
        /* <DEDUP_REMOVED lines=13> */
[----:B--2---:R-:W-:Y:S01]  /*00d0*/  HADD2.F32 R6, -RZ, R14.H0_H0 ;  /* 0x2000000eff067230 */ /* 0x004fe20000004100 */
[----:B------:R-:W-:Y:S02]  /*00e0*/  PRMT R9, R14, 0x7632, R9 ;  /* 0x000076320e097816 */ /* 0x000fe40000000009 */
[----:B---3--:R-:W-:Y:S02]  /*00f0*/  PRMT R10, R2, 0x7610, R10 ;  /* 0x00007610020a7816 */ /* 0x008fe4000000000a */
[----:B------:R-:W-:-:S02]  /*0100*/  FSETP.GTU.FTZ.AND P0, PT, |R6|, +INF , PT ;  /* 0x7f8000000600780b */ /* 0x000fc40003f1c200 */
[----:B------:R-:W-:Y:S01]  /*0110*/  PRMT R6, R14, 0x7610, R6 ;  /* 0x000076100e067816 */ /* 0x000fe20000000006 */
[----:B------:R-:W-:Y:S01]  /*0120*/  HADD2.F32 R18, -RZ, R10.H0_H0 ;  /* 0x2000000aff127230 */ /* 0x000fe20000004100 */
[----:B------:R-:W-:Y:S02]  /*0130*/  PRMT R11, R2, 0x7632, R11 ;  /* 0x00007632020b7816 */ /* 0x000fe4000000000b */
[----:B------:R-:W-:Y:S02]  /*0140*/  PRMT R13, R3, 0x7610, R13 ;  /* 0x00007610030d7816 */ /* 0x000fe4000000000d */
[----:B------:R-:W-:Y:S01]  /*0150*/  FSETP.GTU.FTZ.AND P3, PT, |R18|, +INF , PT ;  /* 0x7f8000001200780b */ /* 0x000fe20003f7c200 */
[----:B------:R-:W-:Y:S02]  /*0160*/  HADD2.F32 R19, -RZ, R11.H0_H0 ;  /* 0x2000000bff137230 */ /* 0x000fe40000004100 */
[----:B------:R-:W-:Y:S02]  /*0170*/  HADD2.F32 R14, -RZ, R13.H0_H0 ;  /* 0x2000000dff0e7230 */ /* 0x000fe40000004100 */
[----:B------:R-:W-:Y:S01]  /*0180*/  @!P0 HADD2.F32 R7, -RZ, R6.H0_H0 ;  /* 0x20000006ff078230 */ /* 0x000fe20000004100 */
[----:B------:R-:W-:Y:S01]  /*0190*/  FSETP.GTU.FTZ.AND P4, PT, |R19|, +INF , PT ;  /* 0x7f8000001300780b */ /* 0x000fe20003f9c200 */
[----:B------:R-:W-:Y:S01]  /*01a0*/  @!P0 HADD2.F32 R8, -RZ, c[0x0] [0x168].H0_H0 ;  /* 0x20005a00ff088630 */ /* 0x000fe20000004100 */
[----:B------:R-:W-:-:S04]  /*01b0*/  FSETP.GTU.FTZ.AND P5, PT, |R14|, +INF , PT ;  /* 0x7f8000000e00780b */ /* 0x000fc80003fbc200 */
[----:B------:R-:W-:Y:S01]  /*01c0*/  @!P0 FMNMX.FTZ R12, R7, R8, PT ;  /* 0x00000008070c8209 */ /* 0x000fe20003810000 */
[----:B------:R-:W-:Y:S01]  /*01d0*/  @!P3 HADD2.F32 R21, -RZ, c[0x0] [0x168].H0_H0 ;  /* 0x20005a00ff15b630 */ /* 0x000fe20000004100 */
[C---:B------:R-:W-:Y:S02]  /*01e0*/  PRMT R7, R15.reuse, 0x7610, R7 ;  /* 0x000076100f077816 */ /* 0x040fe40000000007 */
[----:B------:R-:W-:Y:S01]  /*01f0*/  PRMT R8, R15, 0x7632, R8 ;  /* 0x000076320f087816 */ /* 0x000fe20000000008 */
[----:B------:R-:W-:Y:S01]  /*0200*/  HADD2.F32 R15, -RZ, R9.H0_H0 ;  /* 0x20000009ff0f7230 */ /* 0x000fe20000004100 */
[----:B------:R-:W-:Y:S01]  /*0210*/  @!P0 F2FP.PACK_AB R6, RZ, R12 ;  /* 0x0000000cff06823e */ /* 0x000fe200000000ff */
[----:B------:R-:W-:Y:S01]  /*0220*/  HADD2.F32 R16, -RZ, R7.H0_H0 ;  /* 0x20000007ff107230 */ /* 0x000fe20000004100 */
[----:B------:R-:W-:Y:S01]  /*0230*/  PRMT R12, R3, 0x7632, R12 ;  /* 0x00007632030c7816 */ /* 0x000fe2000000000c */
[----:B------:R-:W-:Y:S01]  /*0240*/  HADD2.F32 R17, -RZ, R8.H0_H0 ;  /* 0x20000008ff117230 */ /* 0x000fe20000004100 */
[----:B------:R-:W-:Y:S01]  /*0250*/  FSETP.GTU.FTZ.AND P0, PT, |R15|, +INF , PT ;  /* 0x7f8000000f00780b */ /* 0x000fe20003f1c200 */
[----:B------:R-:W-:Y:S01]  /*0260*/  @!P5 HADD2.F32 R23, -RZ, c[0x0] [0x168].H0_H0 ;  /* 0x20005a00ff17d630 */ /* 0x000fe20000004100 */
[----:B------:R-:W-:Y:S01]  /*0270*/  FSETP.GTU.FTZ.AND P1, PT, |R16|, +INF , PT ;  /* 0x7f8000001000780b */ /* 0x000fe20003f3c200 */
[----:B------:R-:W-:Y:S01]  /*0280*/  HADD2.F32 R2, -RZ, R12.H0_H0 ;  /* 0x2000000cff027230 */ /* 0x000fe20000004100 */
[----:B------:R-:W-:-:S02]  /*0290*/  FSETP.GTU.FTZ.AND P2, PT, |R17|, +INF , PT ;  /* 0x7f8000001100780b */ /* 0x000fc40003f5c200 */
[----:B------:R-:W-:Y:S02]  /*02a0*/  @!P3 FMNMX.FTZ R18, R21, R18, PT ;  /* 0x000000121512b209 */ /* 0x000fe40003810000 */
[----:B------:R-:W-:Y:S02]  /*02b0*/  FSETP.GTU.FTZ.AND P6, PT, |R2|, +INF , PT ;  /* 0x7f8000000200780b */ /* 0x000fe40003fdc200 */
[----:B------:R-:W-:Y:S02]  /*02c0*/  @!P5 FMNMX.FTZ R14, R23, R14, PT ;  /* 0x0000000e170ed209 */ /* 0x000fe40003810000 */
[----:B------:R-:W-:Y:S02]  /*02d0*/  @!P3 F2FP.PACK_AB R10, RZ, R18 ;  /* 0x00000012ff0ab23e */ /* 0x000fe400000000ff */
[----:B------:R-:W-:Y:S01]  /*02e0*/  @!P5 F2FP.PACK_AB R13, RZ, R14 ;  /* 0x0000000eff0dd23e */ /* 0x000fe200000000ff */
[----:B------:R-:W-:Y:S02]  /*02f0*/  @!P1 HADD2.F32 R3, -RZ, c[0x0] [0x168].H0_H0 ;  /* 0x20005a00ff039630 */ /* 0x000fe40000004100 */
[----:B------:R-:W-:-:S03]  /*0300*/  @!P2 HADD2.F32 R20, -RZ, c[0x0] [0x168].H0_H0 ;  /* 0x20005a00ff14a630 */ /* 0x000fc60000004100 */
[----:B------:R-:W-:Y:S01]  /*0310*/  @!P1 FMNMX.FTZ R3, R3, R16, PT ;  /* 0x0000001003039209 */ /* 0x000fe20003810000 */
[----:B------:R-:W-:Y:S01]  /*0320*/  @!P0 HADD2.F32 R16, -RZ, c[0x0] [0x168].H0_H0 ;  /* 0x20005a00ff108630 */ /* 0x000fe20000004100 */
[----:B------:R-:W-:Y:S01]  /*0330*/  @!P2 FMNMX.FTZ R17, R20, R17, PT ;  /* 0x000000111411a209 */ /* 0x000fe20003810000 */
[----:B------:R-:W-:Y:S01]  /*0340*/  @!P4 HADD2.F32 R20, -RZ, c[0x0] [0x168].H0_H0 ;  /* 0x20005a00ff14c630 */ /* 0x000fe20000004100 */
[----:B------:R-:W-:Y:S01]  /*0350*/  @!P1 F2FP.PACK_AB R7, RZ, R3 ;  /* 0x00000003ff07923e */ /* 0x000fe200000000ff */
[----:B------:R-:W-:Y:S01]  /*0360*/  @!P6 HADD2.F32 R25, -RZ, c[0x0] [0x168].H0_H0 ;  /* 0x20005a00ff19e630 */ /* 0x000fe20000004100 */
[----:B------:R-:W-:Y:S02]  /*0370*/  @!P0 FMNMX.FTZ R15, R16, R15, PT ;  /* 0x0000000f100f8209 */ /* 0x000fe40003810000 */
[----:B------:R-:W-:Y:S02]  /*0380*/  @!P4 FMNMX.FTZ R19, R20, R19, PT ;  /* 0x000000131413c209 */ /* 0x000fe40003810000 */
[----:B------:R-:W-:Y:S01]  /*0390*/  @!P6 FMNMX.FTZ R16, R25, R2, PT ;  /* 0x000000021910e209 */ /* 0x000fe20003810000 */
[----:B------:R-:W-:Y:S01]  /*03a0*/  IMAD.WIDE.U32 R2, R0, R5, c[0x0][0x178] ;  /* 0x00005e0000027625 */ /* 0x000fe200078e0005 */
[----:B------:R-:W-:-:S02]  /*03b0*/  @!P4 F2FP.PACK_AB R11, RZ, R19 ;  /* 0x00000013ff0bc23e */ /* 0x000fc400000000ff */
[----:B------:R-:W-:Y:S02]  /*03c0*/  @!P2 F2FP.PACK_AB R8, RZ, R17 ;  /* 0x00000011ff08a23e */ /* 0x000fe400000000ff */
[----:B------:R-:W-:Y:S01]  /*03d0*/  @!P0 F2FP.PACK_AB R9, RZ, R15 ;  /* 0x0000000fff09823e */ /* 0x000fe200000000ff */
[----:B------:R-:W-:Y:S01]  /*03e0*/  IMAD.WIDE R2, R4, 0x8, R2 ;  /* 0x0000000804027825 */ /* 0x000fe200078e0202 */
[----:B------:R-:W-:Y:S02]  /*03f0*/  @!P6 F2FP.PACK_AB R12, RZ, R16 ;  /* 0x00000010ff0ce23e */ /* 0x000fe400000000ff */
[----:B------:R-:W-:Y:S02]  /*0400*/  PRMT R10, R10, 0x5410, R11 ;  /* 0x000054100a0a7816 */ /* 0x000fe4000000000b */
[----:B------:R-:W-:Y:S02]  /*0410*/  PRMT R7, R7, 0x5410, R8 ;  /* 0x0000541007077816 */ /* 0x000fe40000000008 */
[----:B------:R-:W-:-:S02]  /*0420*/  PRMT R6, R6, 0x5410, R9 ;  /* 0x0000541006067816 */ /* 0x000fc40000000009 */
[----:B------:R-:W-:-:S03]  /*0430*/  PRMT R11, R13, 0x5410, R12 ;  /* 0x000054100d0b7816 */ /* 0x000fc6000000000c */
[----:B------:R-:W-:Y:S04]  /*0440*/  STG.E.64 [R2.64], R6 ;  /* 0x0000000602007986 */ /* 0x000fe8000c101b04 */
[----:B------:R-:W-:Y:S01]  /*0450*/  STG.E.64 [R2.64+0x400], R10 ;  /* 0x0004000a02007986 */ /* 0x000fe2000c101b04 */
[----:B------:R-:W-:Y:S05]  /*0460*/  EXIT ;  /* 0x000000000000794d */ /* 0x000fea0003800000 */
.L_x_5028:
[----:B------:R-:W0:Y:S01]  /*0470*/  S2R R11, SR_TID.X ;  /* 0x00000000000b7919 */ /* 0x000e220000002100 */
[----:B------:R-:W-:Y:S01]  /*0480*/  BSSY B0, `(.L_x_5029) ;  /* 0x0000016000007945 */ /* 0x000fe20003800000 */
[----:B------:R-:W-:Y:S02]  /*0490*/  PRMT R5, RZ, 0x7610, R5 ;  /* 0x00007610ff057816 */ /* 0x000fe40000000005 */
        /* <DEDUP_REMOVED lines=20> */
.L_x_5030:
[----:B------:R-:W-:Y:S05]  /*05e0*/  BSYNC B0 ;  /* 0x0000000000007941 */ /* 0x000fea0003800000 */
.L_x_5029:
        /* <DEDUP_REMOVED lines=18> */
.L_x_5032:
[----:B------:R-:W-:Y:S05]  /*0710*/  BSYNC B0 ;  /* 0x0000000000007941 */ /* 0x000fea0003800000 */
.L_x_5031:
        /* <DEDUP_REMOVED lines=102> */
.L_x_5035:
[----:B------:R-:W-:-:S13]  /*0d80*/  ISETP.GE.AND P0, PT, R11, R4, PT ;  /* 0x000000040b00720c */ /* 0x000fda0003f06270 */
[----:B------:R-:W-:Y:S05]  /*0d90*/  @P0 BRA `(.L_x_5037) ;  /* 0x000000c000000947 */ /* 0x000fea0003800000 */
[----:B0-----:R-:W-:Y:S01]  /*0da0*/  IMAD.IADD R2, R0, 0x1, R11 ;  /* 0x0000000100027824 */ /* 0x001fe200078e020b */
[----:B------:R-:W-:Y:S01]  /*0db0*/  IADD3 R11, R11, 0x80, RZ ;  /* 0x000000800b0b7810 */ /* 0x000fe20007ffe0ff */
[----:B------:R-:W-:-:S04]  /*0dc0*/  IMAD.MOV.U32 R3, RZ, RZ, 0x2 ;  /* 0x00000002ff037424 */ /* 0x000fc800078e00ff */
[----:B------:R-:W-:-:S05]  /*0dd0*/  IMAD.WIDE.U32 R2, R2, R3, c[0x0][0x178] ;  /* 0x00005e0002027625 */ /* 0x000fca00078e0003 */
[----:B------:R0:W-:Y:S02]  /*0de0*/  STG.E.U16 [R2.64], R5 ;  /* 0x0000000502007986 */ /* 0x0001e4000c101504 */
.L_x_5036:
[----:B------:R-:W-:-:S13]  /*0df0*/  ISETP.GE.AND P0, PT, R11, R4, PT ;  /* 0x000000040b00720c */ /* 0x000fda0003f06270 */
[----:B------:R-:W-:Y:S05]  /*0e00*/  @P0 BRA `(.L_x_5038) ;  /* 0x000000d000000947 */ /* 0x000fea0003800000 */
[----:B0-----:R-:W-:Y:S01]  /*0e10*/  IMAD.IADD R2, R0, 0x1, R11 ;  /* 0x0000000100027824 */ /* 0x001fe200078e020b */
[----:B------:R-:W-:Y:S01]  /*0e20*/  IADD3 R11, R11, 0x80, RZ ;  /* 0x000000800b0b7810 */ /* 0x000fe20007ffe0ff */
[----:B------:R-:W-:-:S04]  /*0e30*/  IMAD.MOV.U32 R3, RZ, RZ, 0x2 ;  /* 0x00000002ff037424 */ /* 0x000fc800078e00ff */
[----:B------:R-:W-:-:S05]  /*0e40*/  IMAD.WIDE.U32 R2, R2, R3, c[0x0][0x178] ;  /* 0x00005e0002027625 */ /* 0x000fca00078e0003 */
[----:B------:R0:W-:Y:S02]  /*0e50*/  STG.E.U16 [R2.64], R8 ;  /* 0x0000000802007986 */ /* 0x0001e4000c101504 */
.L_x_5037:
        /* <DEDUP_REMOVED lines=8> */
.L_x_5038:
[----:B------:R-:W-:Y:S05]  /*0ee0*/  BSYNC B1 ;  /* 0x0000000000017941 */ /* 0x000fea0003800000 */
.L_x_5034:
[----:B------:R-:W-:-:S13]  /*0ef0*/  ISETP.GE.AND P0, PT, R11, R4, PT ;  /* 0x000000040b00720c */ /* 0x000fda0003f06270 */
[----:B0-----:R-:W-:Y:S01]  /*0f00*/  @!P0 IMAD.IADD R2, R0, 0x1, R11 ;  /* 0x0000000100028824 */ /* 0x001fe200078e020b */
[----:B------:R-:W-:Y:S01]  /*0f10*/  @!P0 IADD3 R11, R11, 0x80, RZ ;  /* 0x000000800b0b8810 */ /* 0x000fe20007ffe0ff */
[----:B------:R-:W-:-:S04]  /*0f20*/  @!P0 IMAD.MOV.U32 R3, RZ, RZ, 0x2 ;  /* 0x00000002ff038424 */ /* 0x000fc800078e00ff */
[----:B------:R-:W-:-:S05]  /*0f30*/  @!P0 IMAD.WIDE.U32 R2, R2, R3, c[0x0][0x178] ;  /* 0x00005e0002028625 */ /* 0x000fca00078e0003 */
[----:B------:R0:W-:Y:S02]  /*0f40*/  @!P0 STG.E.U16 [R2.64], R13 ;  /* 0x0000000d02008986 */ /* 0x0001e4000c101504 */
.L_x_5039:
[----:B------:R-:W-:Y:S05]  /*0f50*/  BSYNC B0 ;  /* 0x0000000000007941 */ /* 0x000fea0003800000 */
.L_x_5033:
        /* <DEDUP_REMOVED lines=8> */
.L_x_5040:
        /* <DEDUP_REMOVED lines=10> */
.L_x_34056:


//--------------------- .text._ZN2at6native29vectorized_elementwise_kernelILi8EZZZNS0_21clamp_max_kernel_cudaERNS_18TensorIteratorBaseERKN3c106ScalarEENKUlvE_clEvENKUlvE6_clEvEUlNS4_4HalfEE_St5arrayIPcLm2EEEEviT0_T1_ --------------------------
	.section	.text._ZN2at6native29vectorized_elementwise_kernelILi8EZZZNS0_21clamp_max_kernel_cudaERNS_18TensorIteratorBaseERKN3c106ScalarEENKUlvE_clEvENKUlvE6_clEvEUlNS4_4HalfEE_St5arrayIPcLm2EEEEviT0_T1_,"ax",@progbits
	.sectioninfo	@"SHI_REGISTERS=4"
	.align	128
        .global         _ZN2at6native29vectorized_elementwise_kernelILi8EZZZNS0_21clamp_max_kernel_cudaERNS_18TensorIteratorBaseERKN3c106ScalarEENKUlvE_clEvENKUlvE6_clEvEUlNS4_4HalfEE_St5arrayIPcLm2EEEEviT0_T1_
        .type           _ZN2at6native29vectorized_elementwise_kernelILi8EZZZNS0_21clamp_max_kernel_cudaERNS_18TensorIteratorBaseERKN3c106ScalarEENKUlvE_clEvENKUlvE6_clEvEUlNS4_4HalfEE_St5arrayIPcLm2EEEEviT0_T1_,@function
        .size           _ZN2at6native29vectorized_elementwise_kernelILi8EZZZNS0_21clamp_max_kernel_cudaERNS_18TensorIteratorBaseERKN3c106ScalarEENKUlvE_clEvENKUlvE6_clEvEUlNS4_4HalfEE_St5arrayIPcLm2EEEEviT0_T1_,(.L_x_34057 - _ZN2at6native29vectorized_elementwise_kernelILi8EZZZNS0_21clamp_max_kernel_cudaERNS_18TensorIteratorBaseERKN3c106ScalarEENKUlvE_clEvENKUlvE6_clEvEUlNS4_4HalfEE_St5arrayIPcLm2EEEEviT0_T1_)
        .other          _ZN2at6native29vectorized_elementwise_kernelILi8EZZZNS0_21clamp_max_kernel_cudaERNS_18TensorIteratorBaseERKN3c106ScalarEENKUlvE_clEvENKUlvE6_clEvEUlNS4_4HalfEE_St5arrayIPcLm2EEEEviT0_T1_,@"STO_CUDA_ENTRY STV_DEFAULT"
_ZN2at6native29vectorized_elementwise_kernelILi8EZZZNS0_21clamp_max_kernel_cudaERNS_18TensorIteratorBaseERKN3c106ScalarEENKUlvE_clEvENKUlvE6_clEvEUlNS4_4HalfEE_St5arrayIPcLm2EEEEviT0_T1_:
.text._ZN2at6native29vectorized_elementwise_kernelILi8EZZZNS0_21clamp_max_kernel_cudaERNS_18TensorIteratorBaseERKN3c106ScalarEENKUlvE_clEvENKUlvE6_clEvEUlNS4_4HalfEE_St5arrayIPcLm2EEEEviT0_T1_:
[----:B------:R-:W-:Y:S02]  /*0000*/  MOV R1, c[0x0][0x28] ;  /* 0x00000a0000017a02 */ /* 0x000fe40000000f00 */
[----:B------:R-:W-:Y:S05]  /*0010*/  EXIT ;  /* 0x000000000000794d */ /* 0x000fea0003800000 */
.L_x_5041:
        /* <DEDUP_REMOVED lines=14> */
.L_x_34057:


//--------------------- .text._ZN2at6native18elementwise_kernelILi128ELi4EZNS0_15gpu_kernel_implIZZZNS0_21clamp_max_kernel_cudaERNS_18TensorIteratorBaseERKN3c106ScalarEENKUlvE_clEvENKUlvE5_clEvEUlfE_EEvS4_RKT_EUliE_EEviT1_ --------------------------
	.section	.text._ZN2at6native18elementwise_kernelILi128ELi4EZNS0_15gpu_kernel_implIZZZNS0_21clamp_max_kernel_cudaERNS_18TensorIteratorBaseERKN3c106ScalarEENKUlvE_clEvENKUlvE5_clEvEUlfE_EEvS4_RKT_EUliE_EEviT1_,"ax",@progbits
	.sectioninfo	@"SHI_REGISTERS=26"
	.align	128
        .global         _ZN2at6native18elementwise_kernelILi128ELi4EZNS0_15gpu_kernel_implIZZZNS0_21clamp_max_kernel_cudaERNS_18TensorIteratorBaseERKN3c106ScalarEENKUlvE_clEvENKUlvE5_clEvEUlfE_EEvS4_RKT_EUliE_EEviT1_
        .type           _ZN2at6native18elementwise_kernelILi128ELi4EZNS0_15gpu_kernel_implIZZZNS0_21clamp_max_kernel_cudaERNS_18TensorIteratorBaseERKN3c106ScalarEENKUlvE_clEvENKUlvE5_clEvEUlfE_EEvS4_RKT_EUliE_EEviT1_,@function
        .size           _ZN2at6native18elementwise_kernelILi128ELi4EZNS0_15gpu_kernel_implIZZZNS0_21clamp_max_kernel_cudaERNS_18TensorIteratorBaseERKN3c106ScalarEENKUlvE_clEvENKUlvE5_clEvEUlfE_EEvS4_RKT_EUliE_EEviT1_,(.L_x_34058 - _ZN2at6native18elementwise_kernelILi128ELi4EZNS0_15gpu_kernel_implIZZZNS0_21clamp_max_kernel_cudaERNS_18TensorIteratorBaseERKN3c106ScalarEENKUlvE_clEvENKUlvE5_clEvEUlfE_EEvS4_RKT_EUliE_EEviT1_)
        .other          _ZN2at6native18elementwise_kernelILi128ELi4EZNS0_15gpu_kernel_implIZZZNS0_21clamp_max_kernel_cudaERNS_18TensorIteratorBaseERKN3c106ScalarEENKUlvE_clEvENKUlvE5_clEvEUlfE_EEvS4_RKT_EUliE_EEviT1_,@"STO_CUDA_ENTRY STV_DEFAULT"
_ZN2at6native18elementwise_kernelILi128ELi4EZNS0_15gpu_kernel_implIZZZNS0_21clamp_max_kernel_cudaERNS_18TensorIteratorBaseERKN3c106ScalarEENKUlvE_clEvENKUlvE5_clEvEUlfE_EEvS4_RKT_EUliE_EEviT1_:
.text._ZN2at6native18elementwise_kernelILi128ELi4EZNS0_15gpu_kernel_implIZZZNS0_21clamp_max_kernel_cudaERNS_18TensorIteratorBaseERKN3c106ScalarEENKUlvE_clEvENKUlvE5_clEvEUlfE_EEvS4_RKT_EUliE_EEviT1_:
        /* <DEDUP_REMOVED lines=236> */
.L_x_5044:
        /* <DEDUP_REMOVED lines=20> */
.L_x_5049:
[----:B------:R-:W2:Y:S02]  /*1000*/  LDG.E.U8 R2, [R4.64] ;  /* 0x0000002404027981 */ /* 0x000ea4000c1e1100 */
[----:B--2---:R-:W0:Y:S01]  /*1010*/  I2F.U16 R2, R2 ;  /* 0x0000000200027306 */ /* 0x004e220000101000 */
[----:B------:R-:W-:Y:S05]  /*1020*/  BRA `(.L_x_5051) ;  /* 0x00000ca000007947 */ /* 0x000fea0003800000 */
.L_x_5048:
        /* <DEDUP_REMOVED lines=9> */
.L_x_5053:
[----:B------:R-:W2:Y:S02]  /*10c0*/  LDG.E R2, [R4.64] ;  /* 0x0000002404027981 */ /* 0x000ea4000c1e1900 */
[----:B--2---:R-:W0:Y:S01]  /*10d0*/  I2F R2, R2 ;  /* 0x0000000200027306 */ /* 0x004e220000201400 */
[----:B------:R-:W-:Y:S05]  /*10e0*/  BRA `(.L_x_5051) ;  /* 0x00000be000007947 */ /* 0x000fea0003800000 */
.L_x_5052:
[----:B------:R-:W2:Y:S02]  /*10f0*/  LDG.E.U16 R2, [R4.64] ;  /* 0x0000002404027981 */ /* 0x000ea4000c1e1500 */
[----:B--2---:R-:W0:Y:S01]  /*1100*/  I2F.S16 R2, R2 ;  /* 0x0000000200027306 */ /* 0x004e220000101400 */
[----:B------:R-:W-:Y:S05]  /*1110*/  BRA `(.L_x_5051) ;  /* 0x00000bb000007947 */ /* 0x000fea0003800000 */
.L_x_5047:
        /* <DEDUP_REMOVED lines=8> */
.L_x_5055:
[----:B------:R-:W2:Y:S02]  /*11a0*/  LDG.E.U16 R2, [R4.64] ;  /* 0x0000002404027981 */ /* 0x000ea4000c1e1500 */
[----:B--2---:R-:W-:Y:S01]  /*11b0*/  HADD2.F32 R2, -RZ, R2.H0_H0 ;  /* 0x20000002ff027230 */ /* 0x004fe20000004100 */
[----:B------:R-:W-:Y:S05]  /*11c0*/  BRA `(.L_x_5051) ;  /* 0x00000b0000007947 */ /* 0x000fea0003800000 */
.L_x_5054:
        /* <DEDUP_REMOVED lines=8> */
.L_x_5057:
[----:B------:R-:W2:Y:S02]  /*1250*/  LDG.E.U16 R2, [R4.64] ;  /* 0x0000002404027981 */ /* 0x000ea4000c1e1500 */
[----:B--2---:R-:W-:Y:S01]  /*1260*/  HADD2.F32 R2, -RZ, R2.H0_H0 ;  /* 0x20000002ff027230 */ /* 0x004fe20000004100 */
[----:B------:R-:W-:Y:S05]  /*1270*/  BRA `(.L_x_5051) ;  /* 0x00000a5000007947 */ /* 0x000fea0003800000 */
.L_x_5056:
[----:B------:R-:W2:Y:S02]  /*1280*/  LDG.E.64 R4, [R4.64] ;  /* 0x0000002404047981 */ /* 0x000ea4000c1e1b00 */
[----:B--2---:R-:W0:Y:S01]  /*1290*/  F2F.F32.F64 R2, R4 ;  /* 0x0000000400027310 */ /* 0x004e220000301000 */
[----:B------:R-:W0:-:S14]  /*12a0*/  DSETP.GEU.AND P0, PT, |R4|, c[0x2][0x0], PT ;  /* 0x008000000400762a */ /* 0x000e1c0003f0e200 */
[----:B0-----:R-:W-:Y:S01]  /*12b0*/  @!P0 FMUL R2, R2, 1.175494350822287508e-38 ;  /* 0x0080000002028820 */ /* 0x001fe20000400000 */
[----:B------:R-:W-:Y:S05]  /*12c0*/  BRA `(.L_x_5051) ;  /* 0x00000a0000007947 */ /* 0x000fea0003800000 */
.L_x_5046:
        /* <DEDUP_REMOVED lines=12> */
.L_x_5060:
[----:B------:R-:W2:Y:S02]  /*1390*/  LDG.E.64 R4, [R4.64] ;  /* 0x0000002404047981 */ /* 0x000ea4000c1e1b00 */
[----:B--2---:R-:W0:Y:S01]  /*13a0*/  F2F.F32.F64 R2, R4 ;  /* 0x0000000400027310 */ /* 0x004e220000301000 */
[----:B------:R-:W0:-:S14]  /*13b0*/  DSETP.GEU.AND P0, PT, |R4|, c[0x2][0x0], PT ;  /* 0x008000000400762a */ /* 0x000e1c0003f0e200 */
[----:B0-----:R-:W-:Y:S01]  /*13c0*/  @!P0 FMUL R2, R2, 1.175494350822287508e-38 ;  /* 0x0080000002028820 */ /* 0x001fe20000400000 */
[----:B------:R-:W-:Y:S05]  /*13d0*/  BRA `(.L_x_5051) ;  /* 0x000008f000007947 */ /* 0x000fea0003800000 */
.L_x_5059:
        /* <DEDUP_REMOVED lines=26> */
.L_x_5062:
        /* <DEDUP_REMOVED lines=11> */
[----:B------:R-:W-:Y:S01]  /*1630*/  LOP3.LUT R2, R2, 0x80000000, R3, 0xf8, !PT ;  /* 0x8000000002027812 */ /* 0x000fe200078ef803 */
[----:B------:R-:W-:Y:S05]  /*1640*/  BRA `(.L_x_5051) ;  /* 0x0000068000007947 */ /* 0x000fea0003800000 */
.L_x_5061:
[----:B------:R-:W2:Y:S02]  /*1650*/  LDG.E.U16 R2, [R4.64] ;  /* 0x0000002404027981 */ /* 0x000ea4000c1e1500 */
[----:B--2---:R-:W-:Y:S01]  /*1660*/  PRMT R2, RZ, 0x5410, R2 ;  /* 0x00005410ff027816 */ /* 0x004fe20000000002 */
[----:B------:R-:W-:Y:S05]  /*1670*/  BRA `(.L_x_5051) ;  /* 0x0000065000007947 */ /* 0x000fea0003800000 */
.L_x_5058:
        /* <DEDUP_REMOVED lines=11> */
.L_x_5065:
        /* <DEDUP_REMOVED lines=20> */
.L_x_5067:
[----:B------:R-:W-:Y:S05]  /*1870*/  BSYNC B0 ;  /* 0x0000000000007941 */ /* 0x000fea0003800000 */
.L_x_5066:
[----:B------:R-:W-:Y:S01]  /*1880*/  IMAD.SHL.U32 R2, R2, 0x100000, RZ ;  /* 0x0010000002027824 */ /* 0x000fe200078e00ff */
[----:B------:R-:W-:-:S04]  /*1890*/  LEA R3, R0, 0x3b800000, 0x17 ;  /* 0x3b80000000037811 */ /* 0x000fc800078eb8ff */
[----:B------:R-:W-:Y:S01]  /*18a0*/  LOP3.LUT R2, R3, R2, R4, 0xfe, !PT ;  /* 0x0000000203027212 */ /* 0x000fe200078efe04 */
[----:B------:R-:W-:Y:S05]  /*18b0*/  BRA `(.L_x_5051) ;  /* 0x0000041000007947 */ /* 0x000fea0003800000 */
.L_x_5064:
        /* <DEDUP_REMOVED lines=20> */
.L_x_5069:
[----:B------:R-:W-:Y:S05]  /*1a00*/  BSYNC B0 ;  /* 0x0000000000007941 */ /* 0x000fea0003800000 */
.L_x_5068:
[----:B------:R-:W-:Y:S01]  /*1a10*/  IMAD.SHL.U32 R2, R2, 0x200000, RZ ;  /* 0x0020000002027824 */ /* 0x000fe200078e00ff */
[----:B------:R-:W-:-:S04]  /*1a20*/  LEA R3, R0, 0x37800000, 0x17 ;  /* 0x3780000000037811 */ /* 0x000fc800078eb8ff */
[----:B------:R-:W-:Y:S01]  /*1a30*/  LOP3.LUT R2, R3, R2, R4, 0xfe, !PT ;  /* 0x0000000203027212 */ /* 0x000fe200078efe04 */
[----:B------:R-:W-:Y:S05]  /*1a40*/  BRA `(.L_x_5051) ;  /* 0x0000028000007947 */ /* 0x000fea0003800000 */
.L_x_5063:
        /* <DEDUP_REMOVED lines=14> */
.L_x_5050:
        /* <DEDUP_REMOVED lines=21> */
.L_x_5071:
[----:B------:R-:W2:Y:S02]  /*1c80*/  LDG.E.64 R2, [R4.64] ;  /* 0x0000002404027981 */ /* 0x000ea4000c1e1b00 */
[----:B--2---:R0:W1:Y:S01]  /*1c90*/  I2F.U64 R2, R2 ;  /* 0x0000000200027312 */ /* 0x0040620000301000 */
[----:B------:R-:W-:Y:S05]  /*1ca0*/  BRA `(.L_x_5051) ;  /* 0x0000002000007947 */ /* 0x000fea0003800000 */
.L_x_5070:
[----:B------:R-:W2:Y:S02]  /*1cb0*/  LDG.E R2, [R4.64] ;  /* 0x0000002404027981 */ /* 0x000ea4000c1e1900 */
[----:B--2---:R-:W0:Y:S02]  /*1cc0*/  I2F.U32 R2, R2 ;  /* 0x0000000200027306 */ /* 0x004e240000201000 */
.L_x_5051:
[----:B------:R-:W-:Y:S05]  /*1cd0*/  BSYNC B6 ;  /* 0x0000000000067941 */ /* 0x000fea0003800000 */
.L_x_5045:
[----:B0-----:R-:W0:Y:S01]  /*1ce0*/  LDC.U8 R3, c[0x0][0x380] ;  /* 0x0000e000ff037b82 */ /* 0x001e220000000000 */
[----:B-1---5:R-:W-:-:S13]  /*1cf0*/  FSETP.GTU.FTZ.AND P0, PT, |R2|, +INF , PT ;  /* 0x7f8000000200780b */ /* 0x022fda0003f1c200 */
[----:B------:R-:W-:Y:S02]  /*1d00*/  @!P0 FMNMX.FTZ R2, R2, c[0x0][0x370], PT ;  /* 0x0000dc0002028a09 */ /* 0x000fe40003810000 */
        /* <DEDUP_REMOVED lines=14> */
.L_x_5075:
[----:B------:R-:W0:Y:S02]  /*1df0*/  F2I.S64.TRUNC R2, R2 ;  /* 0x0000000200027311 */ /* 0x000e24000020d900 */
[----:B0-----:R-:W-:-:S05]  /*1e00*/  IMAD.MOV.U32 R5, RZ, RZ, R2 ;  /* 0x000000ffff057224 */ /* 0x001fca00078e0002 */
[----:B------:R0:W-:Y:S01]  /*1e10*/  STG.E.U8 [R16.64], R5 ;  /* 0x0000000510007986 */ /* 0x0001e2000c101124 */
[----:B------:R-:W-:Y:S05]  /*1e20*/  BRA `(.L_x_5077) ;  /* 0x00000d3000007947 */ /* 0x000fea0003800000 */
.L_x_5074:
        /* <DEDUP_REMOVED lines=9> */
.L_x_5079:
[----:B------:R-:W0:Y:S02]  /*1ec0*/  F2I.FTZ.TRUNC.NTZ R3, R2 ;  /* 0x0000000200037305 */ /* 0x000e24000021f100 */
[----:B0-----:R0:W-:Y:S01]  /*1ed0*/  STG.E [R16.64], R3 ;  /* 0x0000000310007986 */ /* 0x0011e2000c101924 */
[----:B------:R-:W-:Y:S05]  /*1ee0*/  BRA `(.L_x_5077) ;  /* 0x00000c7000007947 */ /* 0x000fea0003800000 */
.L_x_5078:
[----:B------:R-:W0:Y:S02]  /*1ef0*/  F2I.FTZ.TRUNC.NTZ R3, R2 ;  /* 0x0000000200037305 */ /* 0x000e24000021f100 */
[----:B0-----:R0:W-:Y:S01]  /*1f00*/  STG.E.U16 [R16.64], R3 ;  /* 0x0000000310007986 */ /* 0x0011e2000c101524 */
[----:B------:R-:W-:Y:S05]  /*1f10*/  BRA `(.L_x_5077) ;  /* 0x00000c4000007947 */ /* 0x000fea0003800000 */
.L_x_5073:
        /* <DEDUP_REMOVED lines=8> */
.L_x_5081:
[----:B------:R-:W-:-:S05]  /*1fa0*/  F2FP.PACK_AB R2, RZ, R2 ;  /* 0x00000002ff02723e */ /* 0x000fca00000000ff */
[----:B------:R0:W-:Y:S01]  /*1fb0*/  STG.E.U16 [R16.64], R2 ;  /* 0x0000000210007986 */ /* 0x0001e2000c101524 */
[----:B------:R-:W-:Y:S05]  /*1fc0*/  BRA `(.L_x_5077) ;  /* 0x00000b9000007947 */ /* 0x000fea0003800000 */
.L_x_5080:
        /* <DEDUP_REMOVED lines=9> */
.L_x_5083:
[----:B------:R-:W-:-:S04]  /*2060*/  F2FP.PACK_AB R3, RZ, R2 ;  /* 0x00000002ff03723e */ /* 0x000fc800000000ff */
[----:B------:R-:W-:-:S05]  /*2070*/  PRMT R3, R3, 0x5410, RZ ;  /* 0x0000541003037816 */ /* 0x000fca00000000ff */
[----:B------:R0:W-:Y:S01]  /*2080*/  STG.E [R16.64], R3 ;  /* 0x0000000310007986 */ /* 0x0001e2000c101924 */
[----:B------:R-:W-:Y:S05]  /*2090*/  BRA `(.L_x_5077) ;  /* 0x00000ac000007947 */ /* 0x000fea0003800000 */
.L_x_5082:
[----:B------:R-:W-:-:S06]  /*20a0*/  FMUL.FTZ R2, R2, 1 ;  /* 0x3f80000002027820 */ /* 0x000fcc0000410000 */
[----:B------:R-:W0:Y:S02]  /*20b0*/  F2F.F64.F32 R2, R2 ;  /* 0x0000000200027310 */ /* 0x000e240000201800 */
[----:B0-----:R0:W-:Y:S01]  /*20c0*/  STG.E.64 [R16.64], R2 ;  /* 0x0000000210007986 */ /* 0x0011e2000c101b24 */
[----:B------:R-:W-:Y:S05]  /*20d0*/  BRA `(.L_x_5077) ;  /* 0x00000a8000007947 */ /* 0x000fea0003800000 */
.L_x_5072:
        /* <DEDUP_REMOVED lines=12> */
.L_x_5086:
[----:B------:R-:W-:Y:S01]  /*21a0*/  FMUL.FTZ R4, R2, 1 ;  /* 0x3f80000002047820 */ /* 0x000fe20000410000 */
[----:B------:R-:W-:-:S05]  /*21b0*/  CS2R R6, SRZ ;  /* 0x0000000000067805 */ /* 0x000fca000001ff00 */
[----:B------:R-:W0:Y:S02]  /*21c0*/  F2F.F64.F32 R4, R4 ;  /* 0x0000000400047310 */ /* 0x000e240000201800 */
[----:B0-----:R0:W-:Y:S01]  /*21d0*/  STG.E.128 [R16.64], R4 ;  /* 0x0000000410007986 */ /* 0x0011e2000c101d24 */
[----:B------:R-:W-:Y:S05]  /*21e0*/  BRA `(.L_x_5077) ;  /* 0x0000097000007947 */ /* 0x000fea0003800000 */
.L_x_5085:
        /* <DEDUP_REMOVED lines=20> */
.L_x_5090:
[----:B------:R-:W-:Y:S05]  /*2330*/  BSYNC B0 ;  /* 0x0000000000007941 */ /* 0x000fea0003800000 */
.L_x_5089:
[----:B------:R-:W-:-:S05]  /*2340*/  LOP3.LUT R5, R0, R5, RZ, 0xfc, !PT ;  /* 0x0000000500057212 */ /* 0x000fca00078efcff */
[----:B------:R0:W-:Y:S01]  /*2350*/  STG.E.U8 [R16.64], R5 ;  /* 0x0000000510007986 */ /* 0x0001e2000c101124 */
[----:B------:R-:W-:Y:S05]  /*2360*/  BRA `(.L_x_5077) ;  /* 0x000007f000007947 */ /* 0x000fea0003800000 */
.L_x_5088:
        /* <DEDUP_REMOVED lines=12> */
.L_x_5092:
[----:B------:R-:W-:Y:S01]  /*2430*/  IMAD.MOV.U32 R0, RZ, RZ, 0x7f ;  /* 0x0000007fff007424 */ /* 0x000fe200078e00ff */
[----:B------:R-:W-:-:S04]  /*2440*/  ISETP.GT.U32.AND P0, PT, R4, 0x7f800000, PT ;  /* 0x7f8000000400780c */ /* 0x000fc80003f04070 */
[----:B------:R-:W-:-:S04]  /*2450*/  SEL R0, R0, 0x7c, P0 ;  /* 0x0000007c00007807 */ /* 0x000fc80000000000 */
.L_x_5093:
[----:B------:R-:W-:Y:S05]  /*2460*/  BSYNC B0 ;  /* 0x0000000000007941 */ /* 0x000fea0003800000 */
.L_x_5091:
[----:B------:R-:W-:-:S04]  /*2470*/  LOP3.LUT R2, R2, 0x80000000, RZ, 0xc0, !PT ;  /* 0x8000000002027812 */ /* 0x000fc800078ec0ff */
[----:B------:R-:W-:-:S04]  /*2480*/  SHF.R.U32.HI R3, RZ, 0x18, R2 ;  /* 0x00000018ff037819 */ /* 0x000fc80000011602 */
[----:B------:R-:W-:-:S05]  /*2490*/  LOP3.LUT R3, R0, R3, RZ, 0xfc, !PT ;  /* 0x0000000300037212 */ /* 0x000fca00078efcff */
[----:B------:R0:W-:Y:S01]  /*24a0*/  STG.E.U8 [R16.64], R3 ;  /* 0x0000000310007986 */ /* 0x0001e2000c101124 */
[----:B------:R-:W-:Y:S05]  /*24b0*/  BRA `(.L_x_5077) ;  /* 0x000006a000007947 */ /* 0x000fea0003800000 */
.L_x_5087:
[----:B------:R-:W-:-:S05]  /*24c0*/  F2FP.BF16.PACK_AB R2, RZ, R2 ;  /* 0x00000002ff02723e */ /* 0x000fca00000010ff */
[----:B------:R0:W-:Y:S01]  /*24d0*/  STG.E.U16 [R16.64], R2 ;  /* 0x0000000210007986 */ /* 0x0001e2000c101524 */
[----:B------:R-:W-:Y:S05]  /*24e0*/  BRA `(.L_x_5077) ;  /* 0x0000067000007947 */ /* 0x000fea0003800000 */
.L_x_5084:
        /* <DEDUP_REMOVED lines=11> */
.L_x_5096:
        /* <DEDUP_REMOVED lines=16> */
.L_x_5099:
[----:B------:R-:W-:-:S04]  /*26a0*/  LOP3.LUT R2, R2, 0x80000000, RZ, 0xc0, !PT ;  /* 0x8000000002027812 */ /* 0x000fc800078ec0ff */
[----:B------:R-:W-:-:S04]  /*26b0*/  SHF.R.U32.HI R3, RZ, 0x18, R2 ;  /* 0x00000018ff037819 */ /* 0x000fc80000011602 */
[----:B------:R-:W-:-:S04]  /*26c0*/  LOP3.LUT R0, R0, R3, RZ, 0xfc, !PT ;  /* 0x0000000300007212 */ /* 0x000fc800078efcff */
[----:B------:R-:W-:Y:S02]  /*26d0*/  PRMT R8, R0, 0x7610, R8 ;  /* 0x0000761000087816 */ /* 0x000fe40000000008 */
.L_x_5098:
[----:B------:R-:W-:Y:S05]  /*26e0*/  BSYNC B0 ;  /* 0x0000000000007941 */ /* 0x000fea0003800000 */
.L_x_5097:
[----:B------:R0:W-:Y:S01]  /*26f0*/  STG.E.U8 [R16.64], R8 ;  /* 0x0000000810007986 */ /* 0x0001e2000c101124 */
[----:B------:R-:W-:Y:S05]  /*2700*/  BRA `(.L_x_5077) ;  /* 0x0000045000007947 */ /* 0x000fea0003800000 */
.L_x_5095:
        /* <DEDUP_REMOVED lines=16> */
.L_x_5102:
[----:B------:R-:W-:-:S04]  /*2810*/  LOP3.LUT R2, R2, 0x80000000, RZ, 0xc0, !PT ;  /* 0x8000000002027812 */ /* 0x000fc800078ec0ff */
[----:B------:R-:W-:-:S04]  /*2820*/  SHF.R.U32.HI R3, RZ, 0x18, R2 ;  /* 0x00000018ff037819 */ /* 0x000fc80000011602 */
[----:B------:R-:W-:-:S04]  /*2830*/  LOP3.LUT R0, R0, R3, RZ, 0xfc, !PT ;  /* 0x0000000300007212 */ /* 0x000fc800078efcff */
[----:B------:R-:W-:Y:S02]  /*2840*/  PRMT R8, R0, 0x7610, R8 ;  /* 0x0000761000087816 */ /* 0x000fe40000000008 */
.L_x_5101:
[----:B------:R-:W-:Y:S05]  /*2850*/  BSYNC B0 ;  /* 0x0000000000007941 */ /* 0x000fea0003800000 */
.L_x_5100:
[----:B------:R0:W-:Y:S01]  /*2860*/  STG.E.U8 [R16.64], R8 ;  /* 0x0000000810007986 */ /* 0x0001e2000c101124 */
[----:B------:R-:W-:Y:S05]  /*2870*/  BRA `(.L_x_5077) ;  /* 0x000002e000007947 */ /* 0x000fea0003800000 */
.L_x_5094:
        /* <DEDUP_REMOVED lines=21> */
.L_x_5076:
        /* <DEDUP_REMOVED lines=20> */
.L_x_5104:
[----:B------:R-:W0:Y:S02]  /*2b10*/  F2I.U64.TRUNC R2, R2 ;  /* 0x0000000200027311 */ /* 0x000e24000020d800 */
[----:B0-----:R0:W-:Y:S01]  /*2b20*/  STG.E.64 [R16.64], R2 ;  /* 0x0000000210007986 */ /* 0x0011e2000c101b24 */
[----:B------:R-:W-:Y:S05]  /*2b30*/  BRA `(.L_x_5077) ;  /* 0x0000002000007947 */ /* 0x000fea0003800000 */
.L_x_5103:
[----:B------:R-:W0:Y:S02]  /*2b40*/  F2I.FTZ.U32.TRUNC.NTZ R3, R2 ;  /* 0x0000000200037305 */ /* 0x000e24000021f000 */
[----:B0-----:R0:W-:Y:S02]  /*2b50*/  STG.E [R16.64], R3 ;  /* 0x0000000310007986 */ /* 0x0011e4000c101924 */
.L_x_5077:
[----:B------:R-:W-:-:S05]  /*2b60*/  IMAD R18, R18, 0x200, R23 ;  /* 0x0000020012127824 */ /* 0x000fca00078e0217 */
[----:B------:R-:W-:Y:S02]  /*2b70*/  IADD3 R19, R18, 0x80, RZ ;  /* 0x0000008012137810 */ /* 0x000fe40007ffe0ff */
.L_x_5043:
[----:B------:R-:W-:Y:S05]  /*2b80*/  BSYNC B7 ;  /* 0x0000000000077941 */ /* 0x000fea0003800000 */
.L_x_5042:
        /* <DEDUP_REMOVED lines=231> */
.L_x_5107:
        /* <DEDUP_REMOVED lines=20> */
.L_x_5112:
[----:B------:R-:W2:Y:S02]  /*3b40*/  LDG.E.U8 R2, [R4.64] ;  /* 0x0000002404027981 */ /* 0x000ea4000c1e1100 */
[----:B--2---:R-:W0:Y:S01]  /*3b50*/  I2F.U16 R2, R2 ;  /* 0x0000000200027306 */ /* 0x004e220000101000 */
[----:B------:R-:W-:Y:S05]  /*3b60*/  BRA `(.L_x_5114) ;  /* 0x00000ca000007947 */ /* 0x000fea0003800000 */
.L_x_5111:
        /* <DEDUP_REMOVED lines=9> */
.L_x_5116:
[----:B------:R-:W2:Y:S02]  /*3c00*/  LDG.E R2, [R4.64] ;  /* 0x0000002404027981 */ /* 0x000ea4000c1e1900 */
[----:B--2---:R-:W0:Y:S01]  /*3c10*/  I2F R2, R2 ;  /* 0x0000000200027306 */ /* 0x004e220000201400 */
[----:B------:R-:W-:Y:S05]  /*3c20*/  BRA `(.L_x_5114) ;  /* 0x00000be000007947 */ /* 0x000fea0003800000 */
.L_x_5115:
[----:B------:R-:W2:Y:S02]  /*3c30*/  LDG.E.U16 R2, [R4.64] ;  /* 0x0000002404027981 */ /* 0x000ea4000c1e1500 */
[----:B--2---:R-:W0:Y:S01]  /*3c40*/  I2F.S16 R2, R2 ;  /* 0x0000000200027306 */ /* 0x004e220000101400 */
[----:B------:R-:W-:Y:S05]  /*3c50*/  BRA `(.L_x_5114) ;  /* 0x00000bb000007947 */ /* 0x000fea0003800000 */
.L_x_5110:
        /* <DEDUP_REMOVED lines=8> */
.L_x_5118:
[----:B------:R-:W2:Y:S02]  /*3ce0*/  LDG.E.U16 R2, [R4.64] ;  /* 0x0000002404027981 */ /* 0x000ea4000c1e1500 */
[----:B--2---:R-:W-:Y:S01]  /*3cf0*/  HADD2.F32 R2, -RZ, R2.H0_H0 ;  /* 0x20000002ff027230 */ /* 0x004fe20000004100 */
[----:B------:R-:W-:Y:S05]  /*3d00*/  BRA `(.L_x_5114) ;  /* 0x00000b0000007947 */ /* 0x000fea0003800000 */
.L_x_5117:
        /* <DEDUP_REMOVED lines=8> */
.L_x_5120:
[----:B------:R-:W2:Y:S02]  /*3d90*/  LDG.E.U16 R2, [R4.64] ;  /* 0x0000002404027981 */ /* 0x000ea4000c1e1500 */
[----:B--2---:R-:W-:Y:S01]  /*3da0*/  HADD2.F32 R2, -RZ, R2.H0_H0 ;  /* 0x20000002ff027230 */ /* 0x004fe20000004100 */
[----:B------:R-:W-:Y:S05]  /*3db0*/  BRA `(.L_x_5114) ;  /* 0x00000a5000007947 */ /* 0x000fea0003800000 */
.L_x_5119:
[----:B------:R-:W2:Y:S02]  /*3dc0*/  LDG.E.64 R4, [R4.64] ;  /* 0x0000002404047981 */ /* 0x000ea4000c1e1b00 */
[----:B--2---:R-:W0:Y:S01]  /*3dd0*/  F2F.F32.F64 R2, R4 ;  /* 0x0000000400027310 */ /* 0x004e220000301000 */
[----:B------:R-:W0:-:S14]  /*3de0*/  DSETP.GEU.AND P0, PT, |R4|, c[0x2][0x0], PT ;  /* 0x008000000400762a */ /* 0x000e1c0003f0e200 */
[----:B0-----:R-:W-:Y:S01]  /*3df0*/  @!P0 FMUL R2, R2, 1.175494350822287508e-38 ;  /* 0x0080000002028820 */ /* 0x001fe20000400000 */
[----:B------:R-:W-:Y:S05]  /*3e00*/  BRA `(.L_x_5114) ;  /* 0x00000a0000007947 */ /* 0x000fea0003800000 */
.L_x_5109:
        /* <DEDUP_REMOVED lines=12> */
.L_x_5123:
[----:B------:R-:W2:Y:S02]  /*3ed0*/  LDG.E.64 R4, [R4.64] ;  /* 0x0000002404047981 */ /* 0x000ea4000c1e1b00 */
[----:B--2---:R-:W0:Y:S01]  /*3ee0*/  F2F.F32.F64 R2, R4 ;  /* 0x0000000400027310 */ /* 0x004e220000301000 */
[----:B------:R-:W0:-:S14]  /*3ef0*/  DSETP.GEU.AND P0, PT, |R4|, c[0x2][0x0], PT ;  /* 0x008000000400762a */ /* 0x000e1c0003f0e200 */
[----:B0-----:R-:W-:Y:S01]  /*3f00*/  @!P0 FMUL R2, R2, 1.175494350822287508e-38 ;  /* 0x0080000002028820 */ /* 0x001fe20000400000 */
[----:B------:R-:W-:Y:S05]  /*3f10*/  BRA `(.L_x_5114) ;  /* 0x000008f000007947 */ /* 0x000fea0003800000 */
.L_x_5122:
        /* <DEDUP_REMOVED lines=26> */
.L_x_5125:
        /* <DEDUP_REMOVED lines=13> */
.L_x_5124:
[----:B------:R-:W2:Y:S02]  /*4190*/  LDG.E.U16 R2, [R4.64] ;  /* 0x0000002404027981 */ /* 0x000ea4000c1e1500 */
[----:B--2---:R-:W-:Y:S01]  /*41a0*/  PRMT R2, RZ, 0x5410, R2 ;  /* 0x00005410ff027816 */ /* 0x004fe20000000002 */
[----:B------:R-:W-:Y:S05]  /*41b0*/  BRA `(.L_x_5114) ;  /* 0x0000065000007947 */ /* 0x000fea0003800000 */
.L_x_5121:
        /* <DEDUP_REMOVED lines=11> */
.L_x_5128:
        /* <DEDUP_REMOVED lines=20> */
.L_x_5130:
[----:B------:R-:W-:Y:S05]  /*43b0*/  BSYNC B0 ;  /* 0x0000000000007941 */ /* 0x000fea0003800000 */
.L_x_5129:
[----:B------:R-:W-:Y:S01]  /*43c0*/  IMAD.SHL.U32 R2, R2, 0x100000, RZ ;  /* 0x0010000002027824 */ /* 0x000fe200078e00ff */
[----:B------:R-:W-:-:S04]  /*43d0*/  LEA R3, R0, 0x3b800000, 0x17 ;  /* 0x3b80000000037811 */ /* 0x000fc800078eb8ff */
[----:B------:R-:W-:Y:S01]  /*43e0*/  LOP3.LUT R2, R3, R2, R4, 0xfe, !PT ;  /* 0x0000000203027212 */ /* 0x000fe200078efe04 */
[----:B------:R-:W-:Y:S05]  /*43f0*/  BRA `(.L_x_5114) ;  /* 0x0000041000007947 */ /* 0x000fea0003800000 */
.L_x_5127:
        /* <DEDUP_REMOVED lines=20> */
.L_x_5132:
[----:B------:R-:W-:Y:S05]  /*4540*/  BSYNC B0 ;  /* 0x0000000000007941 */ /* 0x000fea0003800000 */
.L_x_5131:
[----:B------:R-:W-:Y:S01]  /*4550*/  IMAD.SHL.U32 R2, R2, 0x200000, RZ ;  /* 0x0020000002027824 */ /* 0x000fe200078e00ff */
[----:B------:R-:W-:-:S04]  /*4560*/  LEA R3, R0, 0x37800000, 0x17 ;  /* 0x3780000000037811 */ /* 0x000fc800078eb8ff */
[----:B------:R-:W-:Y:S01]  /*4570*/  LOP3.LUT R2, R3, R2, R4, 0xfe, !PT ;  /* 0x0000000203027212 */ /* 0x000fe200078efe04 */
[----:B------:R-:W-:Y:S05]  /*4580*/  BRA `(.L_x_5114) ;  /* 0x0000028000007947 */ /* 0x000fea0003800000 */
.L_x_5126:
        /* <DEDUP_REMOVED lines=14> */
.L_x_5113:
        /* <DEDUP_REMOVED lines=21> */
.L_x_5134:
[----:B------:R-:W2:Y:S02]  /*47c0*/  LDG.E.64 R2, [R4.64] ;  /* 0x0000002404027981 */ /* 0x000ea4000c1e1b00 */
[----:B--2---:R0:W1:Y:S01]  /*47d0*/  I2F.U64 R2, R2 ;  /* 0x0000000200027312 */ /* 0x0040620000301000 */
[----:B------:R-:W-:Y:S05]  /*47e0*/  BRA `(.L_x_5114) ;  /* 0x0000002000007947 */ /* 0x000fea0003800000 */
.L_x_5133:
[----:B------:R-:W2:Y:S02]  /*47f0*/  LDG.E R2, [R4.64] ;  /* 0x0000002404027981 */ /* 0x000ea4000c1e1900 */
[----:B--2---:R-:W0:Y:S02]  /*4800*/  I2F.U32 R2, R2 ;  /* 0x0000000200027306 */ /* 0x004e240000201000 */
.L_x_5114:
[----:B------:R-:W-:Y:S05]  /*4810*/  BSYNC B6 ;  /* 0x0000000000067941 */ /* 0x000fea0003800000 */
.L_x_5108:
        /* <DEDUP_REMOVED lines=17> */
.L_x_5138:
[----:B------:R-:W0:Y:S02]  /*4930*/  F2I.S64.TRUNC R2, R2 ;  /* 0x0000000200027311 */ /* 0x000e24000020d900 */
[----:B0-----:R-:W-:-:S05]  /*4940*/  IMAD.MOV.U32 R5, RZ, RZ, R2 ;  /* 0x000000ffff057224 */ /* 0x001fca00078e0002 */
[----:B------:R0:W-:Y:S01]  /*4950*/  STG.E.U8 [R16.64], R5 ;  /* 0x0000000510007986 */ /* 0x0001e2000c101124 */
[----:B------:R-:W-:Y:S05]  /*4960*/  BRA `(.L_x_5140) ;  /* 0x00000d3000007947 */ /* 0x000fea0003800000 */
.L_x_5137:
        /* <DEDUP_REMOVED lines=9> */
.L_x_5142:
[----:B------:R-:W0:Y:S02]  /*4a00*/  F2I.FTZ.TRUNC.NTZ R3, R2 ;  /* 0x0000000200037305 */ /* 0x000e24000021f100 */
[----:B0-----:R0:W-:Y:S01]  /*4a10*/  STG.E [R16.64], R3 ;  /* 0x0000000310007986 */ /* 0x0011e2000c101924 */
[----:B------:R-:W-:Y:S05]  /*4a20*/  BRA `(.L_x_5140) ;  /* 0x00000c7000007947 */ /* 0x000fea0003800000 */
.L_x_5141:
[----:B------:R-:W0:Y:S02]  /*4a30*/  F2I.FTZ.TRUNC.NTZ R3, R2 ;  /* 0x0000000200037305 */ /* 0x000e24000021f100 */
[----:B0-----:R0:W-:Y:S01]  /*4a40*/  STG.E.U16 [R16.64], R3 ;  /* 0x0000000310007986 */ /* 0x0011e2000c101524 */
[----:B------:R-:W-:Y:S05]  /*4a50*/  BRA `(.L_x_5140) ;  /* 0x00000c4000007947 */ /* 0x000fea0003800000 */
.L_x_5136:
        /* <DEDUP_REMOVED lines=8> */
.L_x_5144:
[----:B------:R-:W-:-:S05]  /*4ae0*/  F2FP.PACK_AB R2, RZ, R2 ;  /* 0x00000002ff02723e */ /* 0x000fca00000000ff */
[----:B------:R0:W-:Y:S01]  /*4af0*/  STG.E.U16 [R16.64], R2 ;  /* 0x0000000210007986 */ /* 0x0001e2000c101524 */
[----:B------:R-:W-:Y:S05]  /*4b00*/  BRA `(.L_x_5140) ;  /* 0x00000b9000007947 */ /* 0x000fea0003800000 */
.L_x_5143:
        /* <DEDUP_REMOVED lines=9> */
.L_x_5146:
[----:B------:R-:W-:-:S04]  /*4ba0*/  F2FP.PACK_AB R3, RZ, R2 ;  /* 0x00000002ff03723e */ /* 0x000fc800000000ff */
[----:B------:R-:W-:-:S05]  /*4bb0*/  PRMT R3, R3, 0x5410, RZ ;  /* 0x0000541003037816 */ /* 0x000fca00000000ff */
[----:B------:R0:W-:Y:S01]  /*4bc0*/  STG.E [R16.64], R3 ;  /* 0x0000000310007986 */ /* 0x0001e2000c101924 */
[----:B------:R-:W-:Y:S05]  /*4bd0*/  BRA `(.L_x_5140) ;  /* 0x00000ac000007947 */ /* 0x000fea0003800000 */
.L_x_5145:
[----:B------:R-:W-:-:S06]  /*4be0*/  FMUL.FTZ R2, R2, 1 ;  /* 0x3f80000002027820 */ /* 0x000fcc0000410000 */
[----:B------:R-:W0:Y:S02]  /*4bf0*/  F2F.F64.F32 R2, R2 ;  /* 0x0000000200027310 */ /* 0x000e240000201800 */
[----:B0-----:R0:W-:Y:S01]  /*4c00*/  STG.E.64 [R16.64], R2 ;  /* 0x0000000210007986 */ /* 0x0011e2000c101b24 */
[----:B------:R-:W-:Y:S05]  /*4c10*/  BRA `(.L_x_5140) ;  /* 0x00000a8000007947 */ /* 0x000fea0003800000 */
.L_x_5135:
        /* <DEDUP_REMOVED lines=12> */
.L_x_5149:
[----:B------:R-:W-:Y:S01]  /*4ce0*/  FMUL.FTZ R4, R2, 1 ;  /* 0x3f80000002047820 */ /* 0x000fe20000410000 */
[----:B------:R-:W-:-:S05]  /*4cf0*/  CS2R R6, SRZ ;  /* 0x0000000000067805 */ /* 0x000fca000001ff00 */
[----:B------:R-:W0:Y:S02]  /*4d00*/  F2F.F64.F32 R4, R4 ;  /* 0x0000000400047310 */ /* 0x000e240000201800 */
[----:B0-----:R0:W-:Y:S01]  /*4d10*/  STG.E.128 [R16.64], R4 ;  /* 0x0000000410007986 */ /* 0x0011e2000c101d24 */
[----:B------:R-:W-:Y:S05]  /*4d20*/  BRA `(.L_x_5140) ;  /* 0x0000097000007947 */ /* 0x000fea0003800000 */
.L_x_5148:
        /* <DEDUP_REMOVED lines=20> */
.L_x_5153:
[----:B------:R-:W-:Y:S05]  /*4e70*/  BSYNC B0 ;  /* 0x0000000000007941 */ /* 0x000fea0003800000 */
.L_x_5152:
[----:B------:R-:W-:-:S05]  /*4e80*/  LOP3.LUT R5, R0, R5, RZ, 0xfc, !PT ;  /* 0x0000000500057212 */ /* 0x000fca00078efcff */
[----:B------:R0:W-:Y:S01]  /*4e90*/  STG.E.U8 [R16.64], R5 ;  /* 0x0000000510007986 */ /* 0x0001e2000c101124 */
[----:B------:R-:W-:Y:S05]  /*4ea0*/  BRA `(.L_x_5140) ;  /* 0x000007f000007947 */ /* 0x000fea0003800000 */
.L_x_5151:
        /* <DEDUP_REMOVED lines=12> */
.L_x_5155:
[----:B------:R-:W-:Y:S01]  /*4f70*/  IMAD.MOV.U32 R0, RZ, RZ, 0x7f ;  /* 0x0000007fff007424 */ /* 0x000fe200078e00ff */
[----:B------:R-:W-:-:S04]  /*4f80*/  ISETP.GT.U32.AND P0, PT, R4, 0x7f800000, PT ;  /* 0x7f8000000400780c */ /* 0x000fc80003f04070 */
[----:B------:R-:W-:-:S04]  /*4f90*/  SEL R0, R0, 0x7c, P0 ;  /* 0x0000007c00007807 */ /* 0x000fc80000000000 */
.L_x_5156:
[----:B------:R-:W-:Y:S05]  /*4fa0*/  BSYNC B0 ;  /* 0x0000000000007941 */ /* 0x000fea0003800000 */
.L_x_5154:
[----:B------:R-:W-:-:S04]  /*4fb0*/  LOP3.LUT R2, R2, 0x80000000, RZ, 0xc0, !PT ;  /* 0x8000000002027812 */ /* 0x000fc800078ec0ff */
[----:B------:R-:W-:-:S04]  /*4fc0*/  SHF.R.U32.HI R3, RZ, 0x18, R2 ;  /* 0x00000018ff037819 */ /* 0x000fc80000011602 */
[----:B------:R-:W-:-:S05]  /*4fd0*/  LOP3.LUT R3, R0, R3, RZ, 0xfc, !PT ;  /* 0x0000000300037212 */ /* 0x000fca00078efcff */
[----:B------:R0:W-:Y:S01]  /*4fe0*/  STG.E.U8 [R16.64], R3 ;  /* 0x0000000310007986 */ /* 0x0001e2000c101124 */
[----:B------:R-:W-:Y:S05]  /*4ff0*/  BRA `(.L_x_5140) ;  /* 0x000006a000007947 */ /* 0x000fea0003800000 */
.L_x_5150:
[----:B------:R-:W-:-:S05]  /*5000*/  F2FP.BF16.PACK_AB R2, RZ, R2 ;  /* 0x00000002ff02723e */ /* 0x000fca00000010ff */
[----:B------:R0:W-:Y:S01]  /*5010*/  STG.E.U16 [R16.64], R2 ;  /* 0x0000000210007986 */ /* 0x0001e2000c101524 */
[----:B------:R-:W-:Y:S05]  /*5020*/  BRA `(.L_x_5140) ;  /* 0x0000067000007947 */ /* 0x000fea0003800000 */
.L_x_5147:
        /* <DEDUP_REMOVED lines=11> */
.L_x_5159:
        /* <DEDUP_REMOVED lines=16> */
.L_x_5162:
[----:B------:R-:W-:-:S04]  /*51e0*/  LOP3.LUT R2, R2, 0x80000000, RZ, 0xc0, !PT ;  /* 0x8000000002027812 */ /* 0x000fc800078ec0ff */
[----:B------:R-:W-:-:S04]  /*51f0*/  SHF.R.U32.HI R3, RZ, 0x18, R2 ;  /* 0x00000018ff037819 */ /* 0x000fc80000011602 */
[----:B------:R-:W-:-:S04]  /*5200*/  LOP3.LUT R0, R0, R3, RZ, 0xfc, !PT ;  /* 0x0000000300007212 */ /* 0x000fc800078efcff */
[----:B------:R-:W-:Y:S02]  /*5210*/  PRMT R8, R0, 0x7610, R8 ;  /* 0x0000761000087816 */ /* 0x000fe40000000008 */
.L_x_5161:
[----:B------:R-:W-:Y:S05]  /*5220*/  BSYNC B0 ;  /* 0x0000000000007941 */ /* 0x000fea0003800000 */
.L_x_5160:
[----:B------:R0:W-:Y:S01]  /*5230*/  STG.E.U8 [R16.64], R8 ;  /* 0x0000000810007986 */ /* 0x0001e2000c101124 */
[----:B------:R-:W-:Y:S05]  /*5240*/  BRA `(.L_x_5140) ;  /* 0x0000045000007947 */ /* 0x000fea0003800000 */
.L_x_5158:
        /* <DEDUP_REMOVED lines=16> */
.L_x_5165:
[----:B------:R-:W-:-:S04]  /*5350*/  LOP3.LUT R2, R2, 0x80000000, RZ, 0xc0, !PT ;  /* 0x8000000002027812 */ /* 0x000fc800078ec0ff */
[----:B------:R-:W-:-:S04]  /*5360*/  SHF.R.U32.HI R3, RZ, 0x18, R2 ;  /* 0x00000018ff037819 */ /* 0x000fc80000011602 */
[----:B------:R-:W-:-:S04]  /*5370*/  LOP3.LUT R0, R0, R3, RZ, 0xfc, !PT ;  /* 0x0000000300007212 */ /* 0x000fc800078efcff */
[----:B------:R-:W-:Y:S02]  /*5380*/  PRMT R8, R0, 0x7610, R8 ;  /* 0x0000761000087816 */ /* 0x000fe40000000008 */
.L_x_5164:
[----:B------:R-:W-:Y:S05]  /*5390*/  BSYNC B0 ;  /* 0x0000000000007941 */ /* 0x000fea0003800000 */
.L_x_5163:
[----:B------:R0:W-:Y:S01]  /*53a0*/  STG.E.U8 [R16.64], R8 ;  /* 0x0000000810007986 */ /* 0x0001e2000c101124 */
[----:B------:R-:W-:Y:S05]  /*53b0*/  BRA `(.L_x_5140) ;  /* 0x000002e000007947 */ /* 0x000fea0003800000 */
.L_x_5157:
        /* <DEDUP_REMOVED lines=21> */
.L_x_5139:
        /* <DEDUP_REMOVED lines=20> */
.L_x_5167:
[----:B------:R-:W0:Y:S02]  /*5650*/  F2I.U64.TRUNC R2, R2 ;  /* 0x0000000200027311 */ /* 0x000e24000020d800 */
[----:B0-----:R0:W-:Y:S01]  /*5660*/  STG.E.64 [R16.64], R2 ;  /* 0x0000000210007986 */ /* 0x0011e2000c101b24 */
[----:B------:R-:W-:Y:S05]  /*5670*/  BRA `(.L_x_5140) ;  /* 0x0000002000007947 */ /* 0x000fea0003800000 */
.L_x_5166:
[----:B------:R-:W0:Y:S02]  /*5680*/  F2I.FTZ.U32.TRUNC.NTZ R3, R2 ;  /* 0x0000000200037305 */ /* 0x000e24000021f000 */
[----:B0-----:R0:W-:Y:S02]  /*5690*/  STG.E [R16.64], R3 ;  /* 0x0000000310007986 */ /* 0x0011e4000c101924 */
.L_x_5140:
        /* <DEDUP_REMOVED lines=231> */
.L_x_5168:
        /* <DEDUP_REMOVED lines=20> */
.L_x_5173:
[----:B------:R-:W2:Y:S02]  /*6650*/  LDG.E.U8 R2, [R4.64] ;  /* 0x0000002404027981 */ /* 0x000ea4000c1e1100 */
[----:B--2---:R-:W0:Y:S01]  /*6660*/  I2F.U16 R2, R2 ;  /* 0x0000000200027306 */ /* 0x004e220000101000 */
[----:B------:R-:W-:Y:S05]  /*6670*/  BRA `(.L_x_5175) ;  /* 0x00000ca000007947 */ /* 0x000fea0003800000 */
.L_x_5172:
        /* <DEDUP_REMOVED lines=9> */
.L_x_5177:
[----:B------:R-:W2:Y:S02]  /*6710*/  LDG.E R2, [R4.64] ;  /* 0x0000002404027981 */ /* 0x000ea4000c1e1900 */
[----:B--2---:R-:W0:Y:S01]  /*6720*/  I2F R2, R2 ;  /* 0x0000000200027306 */ /* 0x004e220000201400 */
[----:B------:R-:W-:Y:S05]  /*6730*/  BRA `(.L_x_5175) ;  /* 0x00000be000007947 */ /* 0x000fea0003800000 */
.L_x_5176:
[----:B------:R-:W2:Y:S02]  /*6740*/  LDG.E.U16 R2, [R4.64] ;  /* 0x0000002404027981 */ /* 0x000ea4000c1e1500 */
[----:B--2---:R-:W0:Y:S01]  /*6750*/  I2F.S16 R2, R2 ;  /* 0x0000000200027306 */ /* 0x004e220000101400 */
[----:B------:R-:W-:Y:S05]  /*6760*/  BRA `(.L_x_5175) ;  /* 0x00000bb000007947 */ /* 0x000fea0003800000 */
.L_x_5171:
        /* <DEDUP_REMOVED lines=8> */
.L_x_5179:
[----:B------:R-:W2:Y:S02]  /*67f0*/  LDG.E.U16 R2, [R4.64] ;  /* 0x0000002404027981 */ /* 0x000ea4000c1e1500 */
[----:B--2---:R-:W-:Y:S01]  /*6800*/  HADD2.F32 R2, -RZ, R2.H0_H0 ;  /* 0x20000002ff027230 */ /* 0x004fe20000004100 */
[----:B------:R-:W-:Y:S05]  /*6810*/  BRA `(.L_x_5175) ;  /* 0x00000b0000007947 */ /* 0x000fea0003800000 */
.L_x_5178:
        /* <DEDUP_REMOVED lines=8> */
.L_x_5181:
[----:B------:R-:W2:Y:S02]  /*68a0*/  LDG.E.U16 R2, [R4.64] ;  /* 0x0000002404027981 */ /* 0x000ea4000c1e1500 */
[----:B--2---:R-:W-:Y:S01]  /*68b0*/  HADD2.F32 R2, -RZ, R2.H0_H0 ;  /* 0x20000002ff027230 */ /* 0x004fe20000004100 */
[----:B------:R-:W-:Y:S05]  /*68c0*/  BRA `(.L_x_5175) ;  /* 0x00000a5000007947 */ /* 0x000fea0003800000 */
.L_x_5180:
[----:B------:R-:W2:Y:S02]  /*68d0*/  LDG.E.64 R4, [R4.64] ;  /* 0x0000002404047981 */ /* 0x000ea4000c1e1b00 */
[----:B--2---:R-:W0:Y:S01]  /*68e0*/  F2F.F32.F64 R2, R4 ;  /* 0x0000000400027310 */ /* 0x004e220000301000 */
[----:B------:R-:W0:-:S14]  /*68f0*/  DSETP.GEU.AND P0, PT, |R4|, c[0x2][0x0], PT ;  /* 0x008000000400762a */ /* 0x000e1c0003f0e200 */
[----:B0-----:R-:W-:Y:S01]  /*6900*/  @!P0 FMUL R2, R2, 1.175494350822287508e-38 ;  /* 0x0080000002028820 */ /* 0x001fe20000400000 */
[----:B------:R-:W-:Y:S05]  /*6910*/  BRA `(.L_x_5175) ;  /* 0x00000a0000007947 */ /* 0x000fea0003800000 */
.L_x_5170:
        /* <DEDUP_REMOVED lines=12> */
.L_x_5184:
[----:B------:R-:W2:Y:S02]  /*69e0*/  LDG.E.64 R4, [R4.64] ;  /* 0x0000002404047981 */ /* 0x000ea4000c1e1b00 */
[----:B--2---:R-:W0:Y:S01]  /*69f0*/  F2F.F32.F64 R2, R4 ;  /* 0x0000000400027310 */ /* 0x004e220000301000 */
[----:B------:R-:W0:-:S14]  /*6a00*/  DSETP.GEU.AND P0, PT, |R4|, c[0x2][0x0], PT ;  /* 0x008000000400762a */ /* 0x000e1c0003f0e200 */
[----:B0-----:R-:W-:Y:S01]  /*6a10*/  @!P0 FMUL R2, R2, 1.175494350822287508e-38 ;  /* 0x0080000002028820 */ /* 0x001fe20000400000 */
[----:B------:R-:W-:Y:S05]  /*6a20*/  BRA `(.L_x_5175) ;  /* 0x000008f000007947 */ /* 0x000fea0003800000 */
.L_x_5183:
        /* <DEDUP_REMOVED lines=26> */
.L_x_5186:
        /* <DEDUP_REMOVED lines=13> */
.L_x_5185:
[----:B------:R-:W2:Y:S02]  /*6ca0*/  LDG.E.U16 R2, [R4.64] ;  /* 0x0000002404027981 */ /* 0x000ea4000c1e1500 */
[----:B--2---:R-:W-:Y:S01]  /*6cb0*/  PRMT R2, RZ, 0x5410, R2 ;  /* 0x00005410ff027816 */ /* 0x004fe20000000002 */
[----:B------:R-:W-:Y:S05]  /*6cc0*/  BRA `(.L_x_5175) ;  /* 0x0000065000007947 */ /* 0x000fea0003800000 */
.L_x_5182:
        /* <DEDUP_REMOVED lines=11> */
.L_x_5189:
        /* <DEDUP_REMOVED lines=20> */
.L_x_5191:
[----:B------:R-:W-:Y:S05]  /*6ec0*/  BSYNC B0 ;  /* 0x0000000000007941 */ /* 0x000fea0003800000 */
.L_x_5190:
[----:B------:R-:W-:Y:S01]  /*6ed0*/  IMAD.SHL.U32 R2, R2, 0x100000, RZ ;  /* 0x0010000002027824 */ /* 0x000fe200078e00ff */
[----:B------:R-:W-:-:S04]  /*6ee0*/  LEA R3, R0, 0x3b800000, 0x17 ;  /* 0x3b80000000037811 */ /* 0x000fc800078eb8ff */
[----:B------:R-:W-:Y:S01]  /*6ef0*/  LOP3.LUT R2, R3, R2, R4, 0xfe, !PT ;  /* 0x0000000203027212 */ /* 0x000fe200078efe04 */
[----:B------:R-:W-:Y:S05]  /*6f00*/  BRA `(.L_x_5175) ;  /* 0x0000041000007947 */ /* 0x000fea0003800000 */
.L_x_5188:
        /* <DEDUP_REMOVED lines=20> */
.L_x_5193:
[----:B------:R-:W-:Y:S05]  /*7050*/  BSYNC B0 ;  /* 0x0000000000007941 */ /* 0x000fea0003800000 */
.L_x_5192:
[----:B------:R-:W-:Y:S01]  /*7060*/  IMAD.SHL.U32 R2, R2, 0x200000, RZ ;  /* 0x0020000002027824 */ /* 0x000fe200078e00ff */
[----:B------:R-:W-:-:S04]  /*7070*/  LEA R3, R0, 0x37800000, 0x17 ;  /* 0x3780000000037811 */ /* 0x000fc800078eb8ff */
[----:B------:R-:W-:Y:S01]  /*7080*/  LOP3.LUT R2, R3, R2, R4, 0xfe, !PT ;  /* 0x0000000203027212 */ /* 0x000fe200078efe04 */
[----:B------:R-:W-:Y:S05]  /*7090*/  BRA `(.L_x_5175) ;  /* 0x0000028000007947 */ /* 0x000fea0003800000 */
.L_x_5187:
        /* <DEDUP_REMOVED lines=14> */
.L_x_5174:
        /* <DEDUP_REMOVED lines=21> */
.L_x_5195:
[----:B------:R-:W2:Y:S02]  /*72d0*/  LDG.E.64 R2, [R4.64] ;  /* 0x0000002404027981 */ /* 0x000ea4000c1e1b00 */
[----:B--2---:R0:W1:Y:S01]  /*72e0*/  I2F.U64 R2, R2 ;  /* 0x0000000200027312 */ /* 0x0040620000301000 */
[----:B------:R-:W-:Y:S05]  /*72f0*/  BRA `(.L_x_5175) ;  /* 0x0000002000007947 */ /* 0x000fea0003800000 */
.L_x_5194:
[----:B------:R-:W2:Y:S02]  /*7300*/  LDG.E R2, [R4.64] ;  /* 0x0000002404027981 */ /* 0x000ea4000c1e1900 */
[----:B--2---:R-:W0:Y:S02]  /*7310*/  I2F.U32 R2, R2 ;  /* 0x0000000200027306 */ /* 0x004e240000201000 */
.L_x_5175:
[----:B------:R-:W-:Y:S05]  /*7320*/  BSYNC B6 ;  /* 0x0000000000067941 */ /* 0x000fea0003800000 */
.L_x_5169:
        /* <DEDUP_REMOVED lines=17> */
.L_x_5199:
[----:B------:R-:W0:Y:S02]  /*7440*/  F2I.S64.TRUNC R2, R2 ;  /* 0x0000000200027311 */ /* 0x000e24000020d900 */
[----:B0-----:R-:W-:-:S05]  /*7450*/  IMAD.MOV.U32 R5, RZ, RZ, R2 ;  /* 0x000000ffff057224 */ /* 0x001fca00078e0002 */
[----:B------:R0:W-:Y:S01]  /*7460*/  STG.E.U8 [R16.64], R5 ;  /* 0x0000000510007986 */ /* 0x0001e2000c101124 */
[----:B------:R-:W-:Y:S05]  /*7470*/  BRA `(.L_x_5201) ;  /* 0x00000d3000007947 */ /* 0x000fea0003800000 */
.L_x_5198:
        /* <DEDUP_REMOVED lines=9> */
.L_x_5203:
[----:B------:R-:W0:Y:S02]  /*7510*/  F2I.FTZ.TRUNC.NTZ R3, R2 ;  /* 0x0000000200037305 */ /* 0x000e24000021f100 */
[----:B0-----:R0:W-:Y:S01]  /*7520*/  STG.E [R16.64], R3 ;  /* 0x0000000310007986 */ /* 0x0011e2000c101924 */
[----:B------:R-:W-:Y:S05]  /*7530*/  BRA `(.L_x_5201) ;  /* 0x00000c7000007947 */ /* 0x000fea0003800000 */
.L_x_5202:
[----:B------:R-:W0:Y:S02]  /*7540*/  F2I.FTZ.TRUNC.NTZ R3, R2 ;  /* 0x0000000200037305 */ /* 0x000e24000021f100 */
[----:B0-----:R0:W-:Y:S01]  /*7550*/  STG.E.U16 [R16.64], R3 ;  /* 0x0000000310007986 */ /* 0x0011e2000c101524 */
[----:B------:R-:W-:Y:S05]  /*7560*/  BRA `(.L_x_5201) ;  /* 0x00000c4000007947 */ /* 0x000fea0003800000 */
.L_x_5197:
        /* <DEDUP_REMOVED lines=8> */
.L_x_5205:
[----:B------:R-:W-:-:S05]  /*75f0*/  F2FP.PACK_AB R2, RZ, R2 ;  /* 0x00000002ff02723e */ /* 0x000fca00000000ff */
[----:B------:R0:W-:Y:S01]  /*7600*/  STG.E.U16 [R16.64], R2 ;  /* 0x0000000210007986 */ /* 0x0001e2000c101524 */
[----:B------:R-:W-:Y:S05]  /*7610*/  BRA `(.L_x_5201) ;  /* 0x00000b9000007947 */ /* 0x000fea0003800000 */
.L_x_5204:
        /* <DEDUP_REMOVED lines=9> */
.L_x_5207:
[----:B------:R-:W-:-:S04]  /*76b0*/  F2FP.PACK_AB R3, RZ, R2 ;  /* 0x00000002ff03723e */ /* 0x000fc800000000ff */
[----:B------:R-:W-:-:S05]  /*76c0*/  PRMT R3, R3, 0x5410, RZ ;  /* 0x0000541003037816 */ /* 0x000fca00000000ff */
[----:B------:R0:W-:Y:S01]  /*76d0*/  STG.E [R16.64], R3 ;  /* 0x0000000310007986 */ /* 0x0001e2000c101924 */
[----:B------:R-:W-:Y:S05]  /*76e0*/  BRA `(.L_x_5201) ;  /* 0x00000ac000007947 */ /* 0x000fea0003800000 */
.L_x_5206:
[----:B------:R-:W-:-:S06]  /*76f0*/  FMUL.FTZ R2, R2, 1 ;  /* 0x3f80000002027820 */ /* 0x000fcc0000410000 */
[----:B------:R-:W0:Y:S02]  /*7700*/  F2F.F64.F32 R2, R2 ;  /* 0x0000000200027310 */ /* 0x000e240000201800 */
[----:B0-----:R0:W-:Y:S01]  /*7710*/  STG.E.64 [R16.64], R2 ;  /* 0x0000000210007986 */ /* 0x0011e2000c101b24 */
[----:B------:R-:W-:Y:S05]  /*7720*/  BRA `(.L_x_5201) ;  /* 0x00000a8000007947 */ /* 0x000fea0003800000 */
.L_x_5196:
        /* <DEDUP_REMOVED lines=12> */
.L_x_5210:
[----:B------:R-:W-:Y:S01]  /*77f0*/  FMUL.FTZ R4, R2, 1 ;  /* 0x3f80000002047820 */ /* 0x000fe20000410000 */
[----:B------:R-:W-:-:S05]  /*7800*/  CS2R R6, SRZ ;  /* 0x0000000000067805 */ /* 0x000fca000001ff00 */
[----:B------:R-:W0:Y:S02]  /*7810*/  F2F.F64.F32 R4, R4 ;  /* 0x0000000400047310 */ /* 0x000e240000201800 */
[----:B0-----:R0:W-:Y:S01]  /*7820*/  STG.E.128 [R16.64], R4 ;  /* 0x0000000410007986 */ /* 0x0011e2000c101d24 */
[----:B------:R-:W-:Y:S05]  /*7830*/  BRA `(.L_x_5201) ;  /* 0x0000097000007947 */ /* 0x000fea0003800000 */
.L_x_5209:
        /* <DEDUP_REMOVED lines=20> */
.L_x_5214:
[----:B------:R-:W-:Y:S05]  /*7980*/  BSYNC B0 ;  /* 0x0000000000007941 */ /* 0x000fea0003800000 */
.L_x_5213:
[----:B------:R-:W-:-:S05]  /*7990*/  LOP3.LUT R5, R0, R5, RZ, 0xfc, !PT ;  /* 0x0000000500057212 */ /* 0x000fca00078efcff */
[----:B------:R0:W-:Y:S01]  /*79a0*/  STG.E.U8 [R16.64], R5 ;  /* 0x0000000510007986 */ /* 0x0001e2000c101124 */
[----:B------:R-:W-:Y:S05]  /*79b0*/  BRA `(.L_x_5201) ;  /* 0x000007f000007947 */ /* 0x000fea0003800000 */
.L_x_5212:
        /* <DEDUP_REMOVED lines=12> */
.L_x_5216:
[----:B------:R-:W-:Y:S01]  /*7a80*/  IMAD.MOV.U32 R0, RZ, RZ, 0x7f ;  /* 0x0000007fff007424 */ /* 0x000fe200078e00ff */
[----:B------:R-:W-:-:S04]  /*7a90*/  ISETP.GT.U32.AND P0, PT, R4, 0x7f800000, PT ;  /* 0x7f8000000400780c */ /* 0x000fc80003f04070 */
[----:B------:R-:W-:-:S04]  /*7aa0*/  SEL R0, R0, 0x7c, P0 ;  /* 0x0000007c00007807 */ /* 0x000fc80000000000 */
.L_x_5217:
[----:B------:R-:W-:Y:S05]  /*7ab0*/  BSYNC B0 ;  /* 0x0000000000007941 */ /* 0x000fea0003800000 */
.L_x_5215:
[----:B------:R-:W-:-:S04]  /*7ac0*/  LOP3.LUT R2, R2, 0x80000000, RZ, 0xc0, !PT ;  /* 0x8000000002027812 */ /* 0x000fc800078ec0ff */
[----:B------:R-:W-:-:S04]  /*7ad0*/  SHF.R.U32.HI R3, RZ, 0x18, R2 ;  /* 0x00000018ff037819 */ /* 0x000fc80000011602 */
[----:B------:R-:W-:-:S05]  /*7ae0*/  LOP3.LUT R3, R0, R3, RZ, 0xfc, !PT ;  /* 0x0000000300037212 */ /* 0x000fca00078efcff */
[----:B------:R0:W-:Y:S01]  /*7af0*/  STG.E.U8 [R16.64], R3 ;  /* 0x0000000310007986 */ /* 0x0001e2000c101124 */
[----:B------:R-:W-:Y:S05]  /*7b00*/  BRA `(.L_x_5201) ;  /* 0x000006a000007947 */ /* 0x000fea0003800000 */
.L_x_5211:
[----:B------:R-:W-:-:S05]  /*7b10*/  F2FP.BF16.PACK_AB R2, RZ, R2 ;  /* 0x00000002ff02723e */ /* 0x000fca00000010ff */
[----:B------:R0:W-:Y:S01]  /*7b20*/  STG.E.U16 [R16.64], R2 ;  /* 0x0000000210007986 */ /* 0x0001e2000c101524 */
[----:B------:R-:W-:Y:S05]  /*7b30*/  BRA `(.L_x_5201) ;  /* 0x0000067000007947 */ /* 0x000fea0003800000 */
.L_x_5208:
        /* <DEDUP_REMOVED lines=11> */
.L_x_5220:
        /* <DEDUP_REMOVED lines=16> */
.L_x_5223:
[----:B------:R-:W-:-:S04]  /*7cf0*/  LOP3.LUT R2, R2, 0x80000000, RZ, 0xc0, !PT ;  /* 0x8000000002027812 */ /* 0x000fc800078ec0ff */
[----:B------:R-:W-:-:S04]  /*7d00*/  SHF.R.U32.HI R3, RZ, 0x18, R2 ;  /* 0x00000018ff037819 */ /* 0x000fc80000011602 */
[----:B------:R-:W-:-:S04]  /*7d10*/  LOP3.LUT R0, R0, R3, RZ, 0xfc, !PT ;  /* 0x0000000300007212 */ /* 0x000fc800078efcff */
[----:B------:R-:W-:Y:S02]  /*7d20*/  PRMT R8, R0, 0x7610, R8 ;  /* 0x0000761000087816 */ /* 0x000fe40000000008 */
.L_x_5222:
[----:B------:R-:W-:Y:S05]  /*7d30*/  BSYNC B0 ;  /* 0x0000000000007941 */ /* 0x000fea0003800000 */
.L_x_5221:
[----:B------:R0:W-:Y:S01]  /*7d40*/  STG.E.U8 [R16.64], R8 ;  /* 0x0000000810007986 */ /* 0x0001e2000c101124 */
[----:B------:R-:W-:Y:S05]  /*7d50*/  BRA `(.L_x_5201) ;  /* 0x0000045000007947 */ /* 0x000fea0003800000 */
.L_x_5219:
        /* <DEDUP_REMOVED lines=16> */
.L_x_5226:
[----:B------:R-:W-:-:S04]  /*7e60*/  LOP3.LUT R2, R2, 0x80000000, RZ, 0xc0, !PT ;  /* 0x8000000002027812 */ /* 0x000fc800078ec0ff */
[----:B------:R-:W-:-:S04]  /*7e70*/  SHF.R.U32.HI R3, RZ, 0x18, R2 ;  /* 0x00000018ff037819 */ /* 0x000fc80000011602 */
[----:B------:R-:W-:-:S04]  /*7e80*/  LOP3.LUT R0, R0, R3, RZ, 0xfc, !PT ;  /* 0x0000000300007212 */ /* 0x000fc800078efcff */
[----:B------:R-:W-:Y:S02]  /*7e90*/  PRMT R8, R0, 0x7610, R8 ;  /* 0x0000761000087816 */ /* 0x000fe40000000008 */
.L_x_5225:
[----:B------:R-:W-:Y:S05]  /*7ea0*/  BSYNC B0 ;  /* 0x0000000000007941 */ /* 0x000fea0003800000 */
.L_x_5224:
[----:B------:R0:W-:Y:S01]  /*7eb0*/  STG.E.U8 [R16.64], R8 ;  /* 0x0000000810007986 */ /* 0x0001e2000c101124 */
[----:B------:R-:W-:Y:S05]  /*7ec0*/  BRA `(.L_x_5201) ;  /* 0x000002e000007947 */ /* 0x000fea0003800000 */
.L_x_5218:
        /* <DEDUP_REMOVED lines=21> */
.L_x_5200:
        /* <DEDUP_REMOVED lines=20> */
.L_x_5228:
[----:B------:R-:W0:Y:S02]  /*8160*/  F2I.U64.TRUNC R2, R2 ;  /* 0x0000000200027311 */ /* 0x000e24000020d800 */
[----:B0-----:R0:W-:Y:S01]  /*8170*/  STG.E.64 [R16.64], R2 ;  /* 0x0000000210007986 */ /* 0x0011e2000c101b24 */
[----:B------:R-:W-:Y:S05]  /*8180*/  BRA `(.L_x_5201) ;  /* 0x0000002000007947 */ /* 0x000fea0003800000 */
.L_x_5227:
[----:B------:R-:W0:Y:S02]  /*8190*/  F2I.FTZ.U32.TRUNC.NTZ R3, R2 ;  /* 0x0000000200037305 */ /* 0x000e24000021f000 */
[----:B0-----:R0:W-:Y:S02]  /*81a0*/  STG.E [R16.64], R3 ;  /* 0x0000000310007986 */ /* 0x0011e4000c101924 */
.L_x_5201:
[----:B------:R-:W-:Y:S02]  /*81b0*/  IADD3 R19, R19, 0x80, RZ ;  /* 0x0000008013137810 */ /* 0x000fe40007ffe0ff */
.L_x_5106:
[----:B------:R-:W-:Y:S05]  /*81c0*/  BSYNC B7 ;  /* 0x0000000000077941 */ /* 0x000fea0003800000 */
.L_x_5105:
        /* <DEDUP_REMOVED lines=230> */
.L_x_5229:
        /* <DEDUP_REMOVED lines=20> */
.L_x_5234:
[----:B------:R-:W2:Y:S02]  /*9170*/  LDG.E.U8 R2, [R4.64] ;  /* 0x0000002404027981 */ /* 0x000ea4000c1e1100 */
[----:B--2---:R-:W0:Y:S01]  /*9180*/  I2F.U16 R2, R2 ;  /* 0x0000000200027306 */ /* 0x004e220000101000 */
[----:B------:R-:W-:Y:S05]  /*9190*/  BRA `(.L_x_5236) ;  /* 0x00000ca000007947 */ /* 0x000fea0003800000 */
.L_x_5233:
        /* <DEDUP_REMOVED lines=9> */
.L_x_5238:
[----:B------:R-:W2:Y:S02]  /*9230*/  LDG.E R2, [R4.64] ;  /* 0x0000002404027981 */ /* 0x000ea4000c1e1900 */
[----:B--2---:R-:W0:Y:S01]  /*9240*/  I2F R2, R2 ;  /* 0x0000000200027306 */ /* 0x004e220000201400 */
[----:B------:R-:W-:Y:S05]  /*9250*/  BRA `(.L_x_5236) ;  /* 0x00000be000007947 */ /* 0x000fea0003800000 */
.L_x_5237:
[----:B------:R-:W2:Y:S02]  /*9260*/  LDG.E.U16 R2, [R4.64] ;  /* 0x0000002404027981 */ /* 0x000ea4000c1e1500 */
[----:B--2---:R-:W0:Y:S01]  /*9270*/  I2F.S16 R2, R2 ;  /* 0x0000000200027306 */ /* 0x004e220000101400 */
[----:B------:R-:W-:Y:S05]  /*9280*/  BRA `(.L_x_5236) ;  /* 0x00000bb000007947 */ /* 0x000fea0003800000 */
.L_x_5232:
        /* <DEDUP_REMOVED lines=8> */
.L_x_5240:
[----:B------:R-:W2:Y:S02]  /*9310*/  LDG.E.U16 R2, [R4.64] ;  /* 0x0000002404027981 */ /* 0x000ea4000c1e1500 */
[----:B--2---:R-:W-:Y:S01]  /*9320*/  HADD2.F32 R2, -RZ, R2.H0_H0 ;  /* 0x20000002ff027230 */ /* 0x004fe20000004100 */
[----:B------:R-:W-:Y:S05]  /*9330*/  BRA `(.L_x_5236) ;  /* 0x00000b0000007947 */ /* 0x000fea0003800000 */
.L_x_5239:
        /* <DEDUP_REMOVED lines=8> */
.L_x_5242:
[----:B------:R-:W2:Y:S02]  /*93c0*/  LDG.E.U16 R2, [R4.64] ;  /* 0x0000002404027981 */ /* 0x000ea4000c1e1500 */
[----:B--2---:R-:W-:Y:S01]  /*93d0*/  HADD2.F32 R2, -RZ, R2.H0_H0 ;  /* 0x20000002ff027230 */ /* 0x004fe20000004100 */
[----:B------:R-:W-:Y:S05]  /*93e0*/  BRA `(.L_x_5236) ;  /* 0x00000a5000007947 */ /* 0x000fea0003800000 */
.L_x_5241:
[----:B------:R-:W2:Y:S02]  /*93f0*/  LDG.E.64 R4, [R4.64] ;  /* 0x0000002404047981 */ /* 0x000ea4000c1e1b00 */
[----:B--2---:R-:W0:Y:S01]  /*9400*/  F2F.F32.F64 R2, R4 ;  /* 0x0000000400027310 */ /* 0x004e220000301000 */
[----:B------:R-:W0:-:S14]  /*9410*/  DSETP.GEU.AND P0, PT, |R4|, c[0x2][0x0], PT ;  /* 0x008000000400762a */ /* 0x000e1c0003f0e200 */
[----:B0-----:R-:W-:Y:S01]  /*9420*/  @!P0 FMUL R2, R2, 1.175494350822287508e-38 ;  /* 0x0080000002028820 */ /* 0x001fe20000400000 */
[----:B------:R-:W-:Y:S05]  /*9430*/  BRA `(.L_x_5236) ;  /* 0x00000a0000007947 */ /* 0x000fea0003800000 */
.L_x_5231:
        /* <DEDUP_REMOVED lines=12> */
.L_x_5245:
[----:B------:R-:W2:Y:S02]  /*9500*/  LDG.E.64 R4, [R4.64] ;  /* 0x0000002404047981 */ /* 0x000ea4000c1e1b00 */
[----:B--2---:R-:W0:Y:S01]  /*9510*/  F2F.F32.F64 R2, R4 ;  /* 0x0000000400027310 */ /* 0x004e220000301000 */
[----:B------:R-:W0:-:S14]  /*9520*/  DSETP.GEU.AND P0, PT, |R4|, c[0x2][0x0], PT ;  /* 0x008000000400762a */ /* 0x000e1c0003f0e200 */
[----:B0-----:R-:W-:Y:S01]  /*9530*/  @!P0 FMUL R2, R2, 1.175494350822287508e-38 ;  /* 0x0080000002028820 */ /* 0x001fe20000400000 */
[----:B------:R-:W-:Y:S05]  /*9540*/  BRA `(.L_x_5236) ;  /* 0x000008f000007947 */ /* 0x000fea0003800000 */
.L_x_5244:
        /* <DEDUP_REMOVED lines=26> */
.L_x_5247:
        /* <DEDUP_REMOVED lines=13> */
.L_x_5246:
[----:B------:R-:W2:Y:S02]  /*97c0*/  LDG.E.U16 R2, [R4.64] ;  /* 0x0000002404027981 */ /* 0x000ea4000c1e1500 */
[----:B--2---:R-:W-:Y:S01]  /*97d0*/  PRMT R2, RZ, 0x5410, R2 ;  /* 0x00005410ff027816 */ /* 0x004fe20000000002 */
[----:B------:R-:W-:Y:S05]  /*97e0*/  BRA `(.L_x_5236) ;  /* 0x0000065000007947 */ /* 0x000fea0003800000 */
.L_x_5243:
        /* <DEDUP_REMOVED lines=11> */
.L_x_5250:
        /* <DEDUP_REMOVED lines=20> */
.L_x_5252:
[----:B------:R-:W-:Y:S05]  /*99e0*/  BSYNC B0 ;  /* 0x0000000000007941 */ /* 0x000fea0003800000 */
.L_x_5251:
[----:B------:R-:W-:Y:S01]  /*99f0*/  IMAD.SHL.U32 R2, R2, 0x100000, RZ ;  /* 0x0010000002027824 */ /* 0x000fe200078e00ff */
[----:B------:R-:W-:-:S04]  /*9a00*/  LEA R3, R0, 0x3b800000, 0x17 ;  /* 0x3b80000000037811 */ /* 0x000fc800078eb8ff */
[----:B------:R-:W-:Y:S01]  /*9a10*/  LOP3.LUT R2, R3, R2, R4, 0xfe, !PT ;  /* 0x0000000203027212 */ /* 0x000fe200078efe04 */
[----:B------:R-:W-:Y:S05]  /*9a20*/  BRA `(.L_x_5236) ;  /* 0x0000041000007947 */ /* 0x000fea0003800000 */
.L_x_5249:
        /* <DEDUP_REMOVED lines=20> */
.L_x_5254:
[----:B------:R-:W-:Y:S05]  /*9b70*/  BSYNC B0 ;  /* 0x0000000000007941 */ /* 0x000fea0003800000 */
.L_x_5253:
[----:B------:R-:W-:Y:S01]  /*9b80*/  IMAD.SHL.U32 R2, R2, 0x200000, RZ ;  /* 0x0020000002027824 */ /* 0x000fe200078e00ff */
[----:B------:R-:W-:-:S04]  /*9b90*/  LEA R3, R0, 0x37800000, 0x17 ;  /* 0x3780000000037811 */ /* 0x000fc800078eb8ff */
[----:B------:R-:W-:Y:S01]  /*9ba0*/  LOP3.LUT R2, R3, R2, R4, 0xfe, !PT ;  /* 0x0000000203027212 */ /* 0x000fe200078efe04 */
[----:B------:R-:W-:Y:S05]  /*9bb0*/  BRA `(.L_x_5236) ;  /* 0x0000028000007947 */ /* 0x000fea0003800000 */
.L_x_5248:
        /* <DEDUP_REMOVED lines=14> */
.L_x_5235:
        /* <DEDUP_REMOVED lines=21> */
.L_x_5256:
[----:B------:R-:W2:Y:S02]  /*9df0*/  LDG.E.64 R2, [R4.64] ;  /* 0x0000002404027981 */ /* 0x000ea4000c1e1b00 */
[----:B--2---:R0:W1:Y:S01]  /*9e00*/  I2F.U64 R2, R2 ;  /* 0x0000000200027312 */ /* 0x0040620000301000 */
[----:B------:R-:W-:Y:S05]  /*9e10*/  BRA `(.L_x_5236) ;  /* 0x0000002000007947 */ /* 0x000fea0003800000 */
.L_x_5255:
[----:B------:R-:W2:Y:S02]  /*9e20*/  LDG.E R2, [R4.64] ;  /* 0x0000002404027981 */ /* 0x000ea4000c1e1900 */
[----:B--2---:R-:W0:Y:S02]  /*9e30*/  I2F.U32 R2, R2 ;  /* 0x0000000200027306 */ /* 0x004e240000201000 */
.L_x_5236:
[----:B------:R-:W-:Y:S05]  /*9e40*/  BSYNC B6 ;  /* 0x0000000000067941 */ /* 0x000fea0003800000 */
.L_x_5230:
        /* <DEDUP_REMOVED lines=17> */
.L_x_5260:
[----:B------:R-:W0:Y:S02]  /*9f60*/  F2I.S64.TRUNC R2, R2 ;  /* 0x0000000200027311 */ /* 0x000e24000020d900 */
[----:B0-----:R-:W-:-:S05]  /*9f70*/  IMAD.MOV.U32 R5, RZ, RZ, R2 ;  /* 0x000000ffff057224 */ /* 0x001fca00078e0002 */
[----:B------:R-:W-:Y:S01]  /*9f80*/  STG.E.U8 [R16.64], R5 ;  /* 0x0000000510007986 */ /* 0x000fe2000c101124 */
[----:B------:R-:W-:Y:S05]  /*9f90*/  EXIT ;  /* 0x000000000000794d */ /* 0x000fea0003800000 */
.L_x_5259:
        /* <DEDUP_REMOVED lines=9> */
.L_x_5263:
[----:B------:R-:W0:Y:S02]  /*a030*/  F2I.FTZ.TRUNC.NTZ R3, R2 ;  /* 0x0000000200037305 */ /* 0x000e24000021f100 */
[----:B0-----:R-:W-:Y:S01]  /*a040*/  STG.E [R16.64], R3 ;  /* 0x0000000310007986 */ /* 0x001fe2000c101924 */
[----:B------:R-:W-:Y:S05]  /*a050*/  EXIT ;  /* 0x000000000000794d */ /* 0x000fea0003800000 */
.L_x_5262:
[----:B------:R-:W0:Y:S02]  /*a060*/  F2I.FTZ.TRUNC.NTZ R3, R2 ;  /* 0x0000000200037305 */ /* 0x000e24000021f100 */
[----:B0-----:R-:W-:Y:S01]  /*a070*/  STG.E.U16 [R16.64], R3 ;  /* 0x0000000310007986 */ /* 0x001fe2000c101524 */
[----:B------:R-:W-:Y:S05]  /*a080*/  EXIT ;  /* 0x000000000000794d */ /* 0x000fea0003800000 */
.L_x_5258:
        /* <DEDUP_REMOVED lines=8> */
.L_x_5265:
[----:B------:R-:W-:-:S05]  /*a110*/  F2FP.PACK_AB R2, RZ, R2 ;  /* 0x00000002ff02723e */ /* 0x000fca00000000ff */
[----:B------:R-:W-:Y:S01]  /*a120*/  STG.E.U16 [R16.64], R2 ;  /* 0x0000000210007986 */ /* 0x000fe2000c101524 */
[----:B------:R-:W-:Y:S05]  /*a130*/  EXIT ;  /* 0x000000000000794d */ /* 0x000fea0003800000 */
.L_x_5264:
        /* <DEDUP_REMOVED lines=9> */
.L_x_5267:
[----:B------:R-:W-:-:S04]  /*a1d0*/  F2FP.PACK_AB R3, RZ, R2 ;  /* 0x00000002ff03723e */ /* 0x000fc800000000ff */
[----:B------:R-:W-:-:S05]  /*a1e0*/  PRMT R3, R3, 0x5410, RZ ;  /* 0x0000541003037816 */ /* 0x000fca00000000ff */
[----:B------:R-:W-:Y:S01]  /*a1f0*/  STG.E [R16.64], R3 ;  /* 0x0000000310007986 */ /* 0x000fe2000c101924 */
[----:B------:R-:W-:Y:S05]  /*a200*/  EXIT ;  /* 0x000000000000794d */ /* 0x000fea0003800000 */
.L_x_5266:
[----:B------:R-:W-:-:S06]  /*a210*/  FMUL.FTZ R2, R2, 1 ;  /* 0x3f80000002027820 */ /* 0x000fcc0000410000 */
[----:B------:R-:W0:Y:S02]  /*a220*/  F2F.F64.F32 R2, R2 ;  /* 0x0000000200027310 */ /* 0x000e240000201800 */
[----:B0-----:R-:W-:Y:S01]  /*a230*/  STG.E.64 [R16.64], R2 ;  /* 0x0000000210007986 */ /* 0x001fe2000c101b24 */
[----:B------:R-:W-:Y:S05]  /*a240*/  EXIT ;  /* 0x000000000000794d */ /* 0x000fea0003800000 */
.L_x_5257:
        /* <DEDUP_REMOVED lines=12> */
.L_x_5270:
[----:B------:R-:W-:Y:S01]  /*a310*/  FMUL.FTZ R4, R2, 1 ;  /* 0x3f80000002047820 */ /* 0x000fe20000410000 */
[----:B------:R-:W-:-:S05]  /*a320*/  CS2R R6, SRZ ;  /* 0x0000000000067805 */ /* 0x000fca000001ff00 */
[----:B------:R-:W0:Y:S02]  /*a330*/  F2F.F64.F32 R4, R4 ;  /* 0x0000000400047310 */ /* 0x000e240000201800 */
[----:B0-----:R-:W-:Y:S01]  /*a340*/  STG.E.128 [R16.64], R4 ;  /* 0x0000000410007986 */ /* 0x001fe2000c101d24 */
[----:B------:R-:W-:Y:S05]  /*a350*/  EXIT ;  /* 0x000000000000794d */ /* 0x000fea0003800000 */
.L_x_5269:
        /* <DEDUP_REMOVED lines=20> */
.L_x_5274:
[----:B------:R-:W-:Y:S05]  /*a4a0*/  BSYNC B0 ;  /* 0x0000000000007941 */ /* 0x000fea0003800000 */
.L_x_5273:
[----:B------:R-:W-:-:S05]  /*a4b0*/  LOP3.LUT R5, R0, R5, RZ, 0xfc, !PT ;  /* 0x0000000500057212 */ /* 0x000fca00078efcff */
[----:B------:R-:W-:Y:S01]  /*a4c0*/  STG.E.U8 [R16.64], R5 ;  /* 0x0000000510007986 */ /* 0x000fe2000c101124 */
[----:B------:R-:W-:Y:S05]  /*a4d0*/  EXIT ;  /* 0x000000000000794d */ /* 0x000fea0003800000 */
.L_x_5272:
        /* <DEDUP_REMOVED lines=12> */
.L_x_5276:
[----:B------:R-:W-:Y:S01]  /*a5a0*/  IMAD.MOV.U32 R0, RZ, RZ, 0x7f ;  /* 0x0000007fff007424 */ /* 0x000fe200078e00ff */
[----:B------:R-:W-:-:S04]  /*a5b0*/  ISETP.GT.U32.AND P0, PT, R4, 0x7f800000, PT ;  /* 0x7f8000000400780c */ /* 0x000fc80003f04070 */
[----:B------:R-:W-:-:S04]  /*a5c0*/  SEL R0, R0, 0x7c, P0 ;  /* 0x0000007c00007807 */ /* 0x000fc80000000000 */
.L_x_5277:
[----:B------:R-:W-:Y:S05]  /*a5d0*/  BSYNC B0 ;  /* 0x0000000000007941 */ /* 0x000fea0003800000 */
.L_x_5275:
[----:B------:R-:W-:-:S04]  /*a5e0*/  LOP3.LUT R2, R2, 0x80000000, RZ, 0xc0, !PT ;  /* 0x8000000002027812 */ /* 0x000fc800078ec0ff */
[----:B------:R-:W-:-:S04]  /*a5f0*/  SHF.R.U32.HI R3, RZ, 0x18, R2 ;  /* 0x00000018ff037819 */ /* 0x000fc80000011602 */
[----:B------:R-:W-:-:S05]  /*a600*/  LOP3.LUT R3, R0, R3, RZ, 0xfc, !PT ;  /* 0x0000000300037212 */ /* 0x000fca00078efcff */
[----:B------:R-:W-:Y:S01]  /*a610*/  STG.E.U8 [R16.64], R3 ;  /* 0x0000000310007986 */ /* 0x000fe2000c101124 */
[----:B------:R-:W-:Y:S05]  /*a620*/  EXIT ;  /* 0x000000000000794d */ /* 0x000fea0003800000 */
.L_x_5271:
[----:B------:R-:W-:-:S05]  /*a630*/  F2FP.BF16.PACK_AB R2, RZ, R2 ;  /* 0x00000002ff02723e */ /* 0x000fca00000010ff */
[----:B------:R-:W-:Y:S01]  /*a640*/  STG.E.U16 [R16.64], R2 ;  /* 0x0000000210007986 */ /* 0x000fe2000c101524 */
[----:B------:R-:W-:Y:S05]  /*a650*/  EXIT ;  /* 0x000000000000794d */ /* 0x000fea0003800000 */
.L_x_5268:
        /* <DEDUP_REMOVED lines=11> */
.L_x_5280:
        /* <DEDUP_REMOVED lines=16> */
.L_x_5283:
[----:B------:R-:W-:-:S04]  /*a810*/  LOP3.LUT R2, R2, 0x80000000, RZ, 0xc0, !PT ;  /* 0x8000000002027812 */ /* 0x000fc800078ec0ff */
[----:B------:R-:W-:-:S04]  /*a820*/  SHF.R.U32.HI R3, RZ, 0x18, R2 ;  /* 0x00000018ff037819 */ /* 0x000fc80000011602 */
[----:B------:R-:W-:-:S04]  /*a830*/  LOP3.LUT R0, R0, R3, RZ, 0xfc, !PT ;  /* 0x0000000300007212 */ /* 0x000fc800078efcff */
[----:B------:R-:W-:Y:S02]  /*a840*/  PRMT R8, R0, 0x7610, R8 ;  /* 0x0000761000087816 */ /* 0x000fe40000000008 */
.L_x_5282:
[----:B------:R-:W-:Y:S05]  /*a850*/  BSYNC B0 ;  /* 0x0000000000007941 */ /* 0x000fea0003800000 */
.L_x_5281:
[----:B------:R-:W-:Y:S01]  /*a860*/  STG.E.U8 [R16.64], R8 ;  /* 0x0000000810007986 */ /* 0x000fe2000c101124 */
[----:B------:R-:W-:Y:S05]  /*a870*/  EXIT ;  /* 0x000000000000794d */ /* 0x000fea0003800000 */
.L_x_5279:
        /* <DEDUP_REMOVED lines=16> */
.L_x_5286:
[----:B------:R-:W-:-:S04]  /*a980*/  LOP3.LUT R2, R2, 0x80000000, RZ, 0xc0, !PT ;  /* 0x8000000002027812 */ /* 0x000fc800078ec0ff */
[----:B------:R-:W-:-:S04]  /*a990*/  SHF.R.U32.HI R3, RZ, 0x18, R2 ;  /* 0x00000018ff037819 */ /* 0x000fc80000011602 */
[----:B------:R-:W-:-:S04]  /*a9a0*/  LOP3.LUT R0, R0, R3, RZ, 0xfc, !PT ;  /* 0x0000000300007212 */ /* 0x000fc800078efcff */
[----:B------:R-:W-:Y:S02]  /*a9b0*/  PRMT R8, R0, 0x7610, R8 ;  /* 0x0000761000087816 */ /* 0x000fe40000000008 */
.L_x_5285:
[----:B------:R-:W-:Y:S05]  /*a9c0*/  BSYNC B0 ;  /* 0x0000000000007941 */ /* 0x000fea0003800000 */
.L_x_5284:
[----:B------:R-:W-:Y:S01]  /*a9d0*/  STG.E.U8 [R16.64], R8 ;  /* 0x0000000810007986 */ /* 0x000fe2000c101124 */
[----:B------:R-:W-:Y:S05]  /*a9e0*/  EXIT ;  /* 0x000000000000794d */ /* 0x000fea0003800000 */
.L_x_5278:
        /* <DEDUP_REMOVED lines=21> */
.L_x_5261:
        /* <DEDUP_REMOVED lines=20> */
.L_x_5288:
[----:B------:R-:W0:Y:S02]  /*ac80*/  F2I.U64.TRUNC R2, R2 ;  /* 0x0000000200027311 */ /* 0x000e24000020d800 */
[----:B0-----:R-:W-:Y:S01]  /*ac90*/  STG.E.64 [R16.64], R2 ;  /* 0x0000000210007986 */ /* 0x001fe2000c101b24 */
[----:B------:R-:W-:Y:S05]  /*aca0*/  EXIT ;  /* 0x000000000000794d */ /* 0x000fea0003800000 */
.L_x_5287:
[----:B------:R-:W0:Y:S02]  /*acb0*/  F2I.FTZ.U32.TRUNC.NTZ R3, R2 ;  /* 0x0000000200037305 */ /* 0x000e24000021f000 */
[----:B0-----:R-:W-:Y:S01]  /*acc0*/  STG.E [R16.64], R3 ;  /* 0x0000000310007986 */ /* 0x001fe2000c101924 */
[----:B------:R-:W-:Y:S05]  /*acd0*/  EXIT ;  /* 0x000000000000794d */ /* 0x000fea0003800000 */
.L_x_5289:
        /* <DEDUP_REMOVED lines=10> */
.L_x_34058:


//--------------------- .text._ZN2at6native27unrolled_elementwise_kernelIZZZNS0_21clamp_max_kernel_cudaERNS_18TensorIteratorBaseERKN3c106ScalarEENKUlvE_clEvENKUlvE5_clEvEUlfE_St5arrayIPcLm2EELi4E23TrivialOffsetCalculatorILi1EjESF_NS0_6memory12LoadWithCastILi1EEENSG_13StoreWithCastILi1EEEEEviT_T0_T2_T3_T4_T5_ --------------------------
	.section	.text._ZN2at6native27unrolled_elementwise_kernelIZZZNS0_21clamp_max_kernel_cudaERNS_18TensorIteratorBaseERKN3c106ScalarEENKUlvE_clEvENKUlvE5_clEvEUlfE_St5arrayIPcLm2EELi4E23TrivialOffsetCalculatorILi1EjESF_NS0_6memory12LoadWithCastILi1EEENSG_13StoreWithCastILi1EEEEEviT_T0_T2_T3_T4_T5_,"ax",@progbits
	.sectioninfo	@"SHI_REGISTERS=30"
	.align	128
        .global         _ZN2at6native27unrolled_elementwise_kernelIZZZNS0_21clamp_max_kernel_cudaERNS_18TensorIteratorBaseERKN3c106ScalarEENKUlvE_clEvENKUlvE5_clEvEUlfE_St5arrayIPcLm2EELi4E23TrivialOffsetCalculatorILi1EjESF_NS0_6memory12LoadWithCastILi1EEENSG_13StoreWithCastILi1EEEEEviT_T0_T2_T3_T4_T5_
        .type           _ZN2at6native27unrolled_elementwise_kernelIZZZNS0_21clamp_max_kernel_cudaERNS_18TensorIteratorBaseERKN3c106ScalarEENKUlvE_clEvENKUlvE5_clEvEUlfE_St5arrayIPcLm2EELi4E23TrivialOffsetCalculatorILi1EjESF_NS0_6memory12LoadWithCastILi1EEENSG_13StoreWithCastILi1EEEEEviT_T0_T2_T3_T4_T5_,@function
        .size           _ZN2at6native27unrolled_elementwise_kernelIZZZNS0_21clamp_max_kernel_cudaERNS_18TensorIteratorBaseERKN3c106ScalarEENKUlvE_clEvENKUlvE5_clEvEUlfE_St5arrayIPcLm2EELi4E23TrivialOffsetCalculatorILi1EjESF_NS0_6memory12LoadWithCastILi1EEENSG_13StoreWithCastILi1EEEEEviT_T0_T2_T3_T4_T5_,(.L_x_34059 - _ZN2at6native27unrolled_elementwise_kernelIZZZNS0_21clamp_max_kernel_cudaERNS_18TensorIteratorBaseERKN3c106ScalarEENKUlvE_clEvENKUlvE5_clEvEUlfE_St5arrayIPcLm2EELi4E23TrivialOffsetCalculatorILi1EjESF_NS0_6memory12LoadWithCastILi1EEENSG_13StoreWithCastILi1EEEEEviT_T0_T2_T3_T4_T5_)
        .other          _ZN2at6native27unrolled_elementwise_kernelIZZZNS0_21clamp_max_kernel_cudaERNS_18TensorIteratorBaseERKN3c106ScalarEENKUlvE_clEvENKUlvE5_clEvEUlfE_St5arrayIPcLm2EELi4E23TrivialOffsetCalculatorILi1EjESF_NS0_6memory12LoadWithCastILi1EEENSG_13StoreWithCastILi1EEEEEviT_T0_T2_T3_T4_T5_,@"STO_CUDA_ENTRY STV_DEFAULT"
_ZN2at6native27unrolled_elementwise_kernelIZZZNS0_21clamp_max_kernel_cudaERNS_18TensorIteratorBaseERKN3c106ScalarEENKUlvE_clEvENKUlvE5_clEvEUlfE_St5arrayIPcLm2EELi4E23TrivialOffsetCalculatorILi1EjESF_NS0_6memory12LoadWithCastILi1EEENSG_13StoreWithCastILi1EEEEEviT_T0_T2_T3_T4_T5_:
.text._ZN2at6native27unrolled_elementwise_kernelIZZZNS0_21clamp_max_kernel_cudaERNS_18TensorIteratorBaseERKN3c106ScalarEENKUlvE_clEvENKUlvE5_clEvEUlfE_St5arrayIPcLm2EELi4E23TrivialOffsetCalculatorILi1EjESF_NS0_6memory12LoadWithCastILi1EEENSG_13StoreWithCastILi1EEEEEviT_T0_T2_T3_T4_T5_:
[----:B------:R-:W-:Y:S02]  /*0000*/  IMAD.MOV.U32 R1, RZ, RZ, c[0x0][0x28] ;  /* 0x00000a00ff017624 */ /* 0x000fe400078e00ff */
[----:B------:R-:W0:Y:S01]  /*0010*/  S2R R2, SR_CTAID.X ;  /* 0x0000000000027919 */ /* 0x000e220000002500 */
[----:B------:R-:W-:Y:S01]  /*0020*/  IMAD.MOV.U32 R3, RZ, RZ, -0x200 ;  /* 0xfffffe00ff037424 */ /* 0x000fe200078e00ff */
[----:B------:R-:W1:Y:S01]  /*0030*/  LDC.U8 R19, c[0x0][0x18c] ;  /* 0x00006300ff137b82 */ /* 0x000e620000000000 */
[----:B------:R-:W-:Y:S01]  /*0040*/  ULDC.64 UR36, c[0x0][0x118] ;  /* 0x0000460000247ab9 */ /* 0x000fe20000000a00 */
[----:B------:R-:W2:Y:S01]  /*0050*/  S2R R17, SR_TID.X ;  /* 0x0000000000117919 */ /* 0x000ea20000002100 */
[----:B------:R-:W-:Y:S01]  /*0060*/  BSSY B7, `(.L_x_5290) ;  /* 0x00000ea000077945 */ /* 0x000fe20003800000 */
[----:B------:R-:W-:Y:S02]  /*0070*/  IMAD.MOV.U32 R22, RZ, RZ, RZ ;  /* 0x000000ffff167224 */ /* 0x000fe400078e00ff */
[----:B------:R-:W-:Y:S02]  /*0080*/  IMAD.MOV.U32 R18, RZ, RZ, RZ ;  /* 0x000000ffff127224 */ /* 0x000fe400078e00ff */
        /* <DEDUP_REMOVED lines=22> */
.L_x_5296:
[----:B------:R-:W2:Y:S02]  /*01f0*/  LDG.E.U8 R4, [R4.64] ;  /* 0x0000002404047981 */ /* 0x000ea4000c1e1100 */
[----:B--2---:R0:W1:Y:S01]  /*0200*/  I2F.U16 R18, R4 ;  /* 0x0000000400127306 */ /* 0x0040620000101000 */
[----:B------:R-:W-:Y:S05]  /*0210*/  BRA `(.L_x_5298) ;  /* 0x00000cb000007947 */ /* 0x000fea0003800000 */
.L_x_5295:
        /* <DEDUP_REMOVED lines=9> */
.L_x_5300:
[----:B------:R-:W2:Y:S02]  /*02b0*/  LDG.E R4, [R4.64] ;  /* 0x0000002404047981 */ /* 0x000ea4000c1e1900 */
[----:B--2---:R0:W1:Y:S01]  /*02c0*/  I2F R18, R4 ;  /* 0x0000000400127306 */ /* 0x0040620000201400 */
[----:B------:R-:W-:Y:S05]  /*02d0*/  BRA `(.L_x_5298) ;  /* 0x00000bf000007947 */ /* 0x000fea0003800000 */
.L_x_5299:
[----:B------:R-:W2:Y:S02]  /*02e0*/  LDG.E.U16 R4, [R4.64] ;  /* 0x0000002404047981 */ /* 0x000ea4000c1e1500 */
[----:B--2---:R0:W1:Y:S01]  /*02f0*/  I2F.S16 R18, R4 ;  /* 0x0000000400127306 */ /* 0x0040620000101400 */
[----:B------:R-:W-:Y:S05]  /*0300*/  BRA `(.L_x_5298) ;  /* 0x00000bc000007947 */ /* 0x000fea0003800000 */
.L_x_5294:
        /* <DEDUP_REMOVED lines=8> */
.L_x_5302:
[----:B------:R-:W2:Y:S02]  /*0390*/  LDG.E.U16 R4, [R4.64] ;  /* 0x0000002404047981 */ /* 0x000ea4000c1e1500 */
[----:B--2---:R-:W-:Y:S01]  /*03a0*/  HADD2.F32 R18, -RZ, R4.H0_H0 ;  /* 0x20000004ff127230 */ /* 0x004fe20000004100 */
[----:B------:R-:W-:Y:S05]  /*03b0*/  BRA `(.L_x_5298) ;  /* 0x00000b1000007947 */ /* 0x000fea0003800000 */
.L_x_5301:
        /* <DEDUP_REMOVED lines=8> */
.L_x_5304:
[----:B------:R-:W2:Y:S02]  /*0440*/  LDG.E.U16 R4, [R4.64] ;  /* 0x0000002404047981 */ /* 0x000ea4000c1e1500 */
[----:B--2---:R-:W-:Y:S01]  /*0450*/  HADD2.F32 R18, -RZ, R4.H0_H0 ;  /* 0x20000004ff127230 */ /* 0x004fe20000004100 */
[----:B------:R-:W-:Y:S05]  /*0460*/  BRA `(.L_x_5298) ;  /* 0x00000a6000007947 */ /* 0x000fea0003800000 */
.L_x_5303:
[----:B------:R-:W2:Y:S02]  /*0470*/  LDG.E.64 R4, [R4.64] ;  /* 0x0000002404047981 */ /* 0x000ea4000c1e1b00 */
[----:B--2---:R-:W0:Y:S01]  /*0480*/  F2F.F32.F64 R18, R4 ;  /* 0x0000000400127310 */ /* 0x004e220000301000 */
[----:B------:R-:W0:-:S14]  /*0490*/  DSETP.GEU.AND P0, PT, |R4|, c[0x2][0x0], PT ;  /* 0x008000000400762a */ /* 0x000e1c0003f0e200 */
[----:B0-----:R-:W-:Y:S01]  /*04a0*/  @!P0 FMUL R18, R18, 1.175494350822287508e-38 ;  /* 0x0080000012128820 */ /* 0x001fe20000400000 */
[----:B------:R-:W-:Y:S05]  /*04b0*/  BRA `(.L_x_5298) ;  /* 0x00000a1000007947 */ /* 0x000fea0003800000 */
.L_x_5293:
        /* <DEDUP_REMOVED lines=12> */
.L_x_5307:
[----:B------:R-:W2:Y:S02]  /*0580*/  LDG.E.64 R4, [R4.64] ;  /* 0x0000002404047981 */ /* 0x000ea4000c1e1b00 */
[----:B--2---:R-:W0:Y:S01]  /*0590*/  F2F.F32.F64 R18, R4 ;  /* 0x0000000400127310 */ /* 0x004e220000301000 */
[----:B------:R-:W0:-:S14]  /*05a0*/  DSETP.GEU.AND P0, PT, |R4|, c[0x2][0x0], PT ;  /* 0x008000000400762a */ /* 0x000e1c0003f0e200 */
[----:B0-----:R-:W-:Y:S01]  /*05b0*/  @!P0 FMUL R18, R18, 1.175494350822287508e-38 ;  /* 0x0080000012128820 */ /* 0x001fe20000400000 */
[----:B------:R-:W-:Y:S05]  /*05c0*/  BRA `(.L_x_5298) ;  /* 0x0000090000007947 */ /* 0x000fea0003800000 */
.L_x_5306:
        /* <DEDUP_REMOVED lines=26> */
.L_x_5309:
        /* <DEDUP_REMOVED lines=14> */
.L_x_5308:
[----:B------:R-:W2:Y:S02]  /*0850*/  LDG.E.U16 R4, [R4.64] ;  /* 0x0000002404047981 */ /* 0x000ea4000c1e1500 */
[----:B--2---:R-:W-:Y:S01]  /*0860*/  PRMT R18, RZ, 0x5410, R4 ;  /* 0x00005410ff127816 */ /* 0x004fe20000000004 */
[----:B------:R-:W-:Y:S05]  /*0870*/  BRA `(.L_x_5298) ;  /* 0x0000065000007947 */ /* 0x000fea0003800000 */
.L_x_5305:
        /* <DEDUP_REMOVED lines=11> */
.L_x_5312:
        /* <DEDUP_REMOVED lines=20> */
.L_x_5314:
[----:B------:R-:W-:Y:S05]  /*0a70*/  BSYNC B0 ;  /* 0x0000000000007941 */ /* 0x000fea0003800000 */
.L_x_5313:
[----:B------:R-:W-:Y:S01]  /*0a80*/  IMAD.SHL.U32 R3, R3, 0x100000, RZ ;  /* 0x0010000003037824 */ /* 0x000fe200078e00ff */
[----:B------:R-:W-:-:S04]  /*0a90*/  LEA R5, R0, 0x3b800000, 0x17 ;  /* 0x3b80000000057811 */ /* 0x000fc800078eb8ff */
[----:B------:R-:W-:Y:S01]  /*0aa0*/  LOP3.LUT R18, R5, R3, R18, 0xfe, !PT ;  /* 0x0000000305127212 */ /* 0x000fe200078efe12 */
[----:B------:R-:W-:Y:S05]  /*0ab0*/  BRA `(.L_x_5298) ;  /* 0x0000041000007947 */ /* 0x000fea0003800000 */
.L_x_5311:
        /* <DEDUP_REMOVED lines=20> */
.L_x_5316:
[----:B------:R-:W-:Y:S05]  /*0c00*/  BSYNC B0 ;  /* 0x0000000000007941 */ /* 0x000fea0003800000 */
.L_x_5315:
[----:B------:R-:W-:Y:S01]  /*0c10*/  IMAD.SHL.U32 R3, R3, 0x200000, RZ ;  /* 0x0020000003037824 */ /* 0x000fe200078e00ff */
[----:B------:R-:W-:-:S04]  /*0c20*/  LEA R5, R0, 0x37800000, 0x17 ;  /* 0x3780000000057811 */ /* 0x000fc800078eb8ff */
[----:B------:R-:W-:Y:S01]  /*0c30*/  LOP3.LUT R18, R5, R3, R18, 0xfe, !PT ;  /* 0x0000000305127212 */ /* 0x000fe200078efe12 */
[----:B------:R-:W-:Y:S05]  /*0c40*/  BRA `(.L_x_5298) ;  /* 0x0000028000007947 */ /* 0x000fea0003800000 */
.L_x_5310:
        /* <DEDUP_REMOVED lines=14> */
.L_x_5297:
        /* <DEDUP_REMOVED lines=21> */
.L_x_5318:
[----:B------:R-:W2:Y:S02]  /*0e80*/  LDG.E.64 R4, [R4.64] ;  /* 0x0000002404047981 */ /* 0x000ea4000c1e1b00 */
[----:B--2---:R0:W1:Y:S01]  /*0e90*/  I2F.U64 R18, R4 ;  /* 0x0000000400127312 */ /* 0x0040620000301000 */
[----:B------:R-:W-:Y:S05]  /*0ea0*/  BRA `(.L_x_5298) ;  /* 0x0000002000007947 */ /* 0x000fea0003800000 */
.L_x_5317:
[----:B------:R-:W2:Y:S02]  /*0eb0*/  LDG.E R4, [R4.64] ;  /* 0x0000002404047981 */ /* 0x000ea4000c1e1900 */
[----:B--2---:R0:W1:Y:S02]  /*0ec0*/  I2F.U32 R18, R4 ;  /* 0x0000000400127306 */ /* 0x0040640000201000 */
.L_x_5298:
[----:B------:R-:W-:Y:S05]  /*0ed0*/  BSYNC B6 ;  /* 0x0000000000067941 */ /* 0x000fea0003800000 */
.L_x_5292:
[----:B------:R-:W2:Y:S02]  /*0ee0*/  S2R R17, SR_TID.X ;  /* 0x0000000000117919 */ /* 0x000ea40000002100 */
[----:B--2---:R-:W-:Y:S02]  /*0ef0*/  IADD3 R17, R17, 0x80, RZ ;  /* 0x0000008011117810 */ /* 0x004fe40007ffe0ff */
.L_x_5291:
[----:B-1----:R-:W-:Y:S05]  /*0f00*/  BSYNC B7 ;  /* 0x0000000000077941 */ /* 0x002fea0003800000 */
.L_x_5290:
        /* <DEDUP_REMOVED lines=23> */
.L_x_5325:
[----:B------:R-:W2:Y:S02]  /*1080*/  LDG.E.U8 R4, [R4.64] ;  /* 0x0000002404047981 */ /* 0x000ea4000c1e1100 */
[----:B--2---:R0:W1:Y:S01]  /*1090*/  I2F.U16 R22, R4 ;  /* 0x0000000400167306 */ /* 0x0040620000101000 */
[----:B------:R-:W-:Y:S05]  /*10a0*/  BRA `(.L_x_5327) ;  /* 0x00000ca000007947 */ /* 0x000fea0003800000 */
.L_x_5324:
        /* <DEDUP_REMOVED lines=9> */
.L_x_5329:
[----:B------:R-:W2:Y:S02]  /*1140*/  LDG.E R4, [R4.64] ;  /* 0x0000002404047981 */ /* 0x000ea4000c1e1900 */
[----:B--2---:R0:W1:Y:S01]  /*1150*/  I2F R22, R4 ;  /* 0x0000000400167306 */ /* 0x0040620000201400 */
[----:B------:R-:W-:Y:S05]  /*1160*/  BRA `(.L_x_5327) ;  /* 0x00000be000007947 */ /* 0x000fea0003800000 */
.L_x_5328:
[----:B------:R-:W2:Y:S02]  /*1170*/  LDG.E.U16 R4, [R4.64] ;  /* 0x0000002404047981 */ /* 0x000ea4000c1e1500 */
[----:B--2---:R0:W1:Y:S01]  /*1180*/  I2F.S16 R22, R4 ;  /* 0x0000000400167306 */ /* 0x0040620000101400 */
[----:B------:R-:W-:Y:S05]  /*1190*/  BRA `(.L_x_5327) ;  /* 0x00000bb000007947 */ /* 0x000fea0003800000 */
.L_x_5323:
        /* <DEDUP_REMOVED lines=8> */
.L_x_5331:
[----:B------:R-:W2:Y:S02]  /*1220*/  LDG.E.U16 R4, [R4.64] ;  /* 0x0000002404047981 */ /* 0x000ea4000c1e1500 */
[----:B--2---:R-:W-:Y:S01]  /*1230*/  HADD2.F32 R22, -RZ, R4.H0_H0 ;  /* 0x20000004ff167230 */ /* 0x004fe20000004100 */
[----:B------:R-:W-:Y:S05]  /*1240*/  BRA `(.L_x_5327) ;  /* 0x00000b0000007947 */ /* 0x000fea0003800000 */
.L_x_5330:
        /* <DEDUP_REMOVED lines=8> */
.L_x_5333:
[----:B------:R-:W2:Y:S02]  /*12d0*/  LDG.E.U16 R4, [R4.64] ;  /* 0x0000002404047981 */ /* 0x000ea4000c1e1500 */
[----:B--2---:R-:W-:Y:S01]  /*12e0*/  HADD2.F32 R22, -RZ, R4.H0_H0 ;  /* 0x20000004ff167230 */ /* 0x004fe20000004100 */
[----:B------:R-:W-:Y:S05]  /*12f0*/  BRA `(.L_x_5327) ;  /* 0x00000a5000007947 */ /* 0x000fea0003800000 */
.L_x_5332:
[----:B------:R-:W2:Y:S02]  /*1300*/  LDG.E.64 R4, [R4.64] ;  /* 0x0000002404047981 */ /* 0x000ea4000c1e1b00 */
[----:B--2---:R-:W0:Y:S01]  /*1310*/  F2F.F32.F64 R22, R4 ;  /* 0x0000000400167310 */ /* 0x004e220000301000 */
[----:B------:R-:W0:-:S14]  /*1320*/  DSETP.GEU.AND P0, PT, |R4|, c[0x2][0x0], PT ;  /* 0x008000000400762a */ /* 0x000e1c0003f0e200 */
[----:B0-----:R-:W-:Y:S01]  /*1330*/  @!P0 FMUL R22, R22, 1.175494350822287508e-38 ;  /* 0x0080000016168820 */ /* 0x001fe20000400000 */
[----:B------:R-:W-:Y:S05]  /*1340*/  BRA `(.L_x_5327) ;  /* 0x00000a0000007947 */ /* 0x000fea0003800000 */
.L_x_5322:
        /* <DEDUP_REMOVED lines=12> */
.L_x_5336:
[----:B------:R-:W2:Y:S02]  /*1410*/  LDG.E.64 R4, [R4.64] ;  /* 0x0000002404047981 */ /* 0x000ea4000c1e1b00 */
[----:B--2---:R-:W0:Y:S01]  /*1420*/  F2F.F32.F64 R22, R4 ;  /* 0x0000000400167310 */ /* 0x004e220000301000 */
[----:B------:R-:W0:-:S14]  /*1430*/  DSETP.GEU.AND P0, PT, |R4|, c[0x2][0x0], PT ;  /* 0x008000000400762a */ /* 0x000e1c0003f0e200 */
[----:B0-----:R-:W-:Y:S01]  /*1440*/  @!P0 FMUL R22, R22, 1.175494350822287508e-38 ;  /* 0x0080000016168820 */ /* 0x001fe20000400000 */
[----:B------:R-:W-:Y:S05]  /*1450*/  BRA `(.L_x_5327) ;  /* 0x000008f000007947 */ /* 0x000fea0003800000 */
.L_x_5335:
        /* <DEDUP_REMOVED lines=26> */
.L_x_5338:
        /* <DEDUP_REMOVED lines=13> */
.L_x_5337:
[----:B------:R-:W2:Y:S02]  /*16d0*/  LDG.E.U16 R4, [R4.64] ;  /* 0x0000002404047981 */ /* 0x000ea4000c1e1500 */
[----:B--2---:R-:W-:Y:S01]  /*16e0*/  PRMT R22, RZ, 0x5410, R4 ;  /* 0x00005410ff167816 */ /* 0x004fe20000000004 */
[----:B------:R-:W-:Y:S05]  /*16f0*/  BRA `(.L_x_5327) ;  /* 0x0000065000007947 */ /* 0x000fea0003800000 */
.L_x_5334:
        /* <DEDUP_REMOVED lines=11> */
.L_x_5341:
        /* <DEDUP_REMOVED lines=20> */
.L_x_5343:
[----:B------:R-:W-:Y:S05]  /*18f0*/  BSYNC B0 ;  /* 0x0000000000007941 */ /* 0x000fea0003800000 */
.L_x_5342:
[----:B------:R-:W-:Y:S01]  /*1900*/  IMAD.SHL.U32 R3, R3, 0x100000, RZ ;  /* 0x0010000003037824 */ /* 0x000fe200078e00ff */
[----:B------:R-:W-:-:S04]  /*1910*/  LEA R5, R0, 0x3b800000, 0x17 ;  /* 0x3b80000000057811 */ /* 0x000fc800078eb8ff */
[----:B------:R-:W-:Y:S01]  /*1920*/  LOP3.LUT R22, R5, R3, R22, 0xfe, !PT ;  /* 0x0000000305167212 */ /* 0x000fe200078efe16 */
[----:B------:R-:W-:Y:S05]  /*1930*/  BRA `(.L_x_5327) ;  /* 0x0000041000007947 */ /* 0x000fea0003800000 */
.L_x_5340:
        /* <DEDUP_REMOVED lines=20> */
.L_x_5345:
[----:B------:R-:W-:Y:S05]  /*1a80*/  BSYNC B0 ;  /* 0x0000000000007941 */ /* 0x000fea0003800000 */
.L_x_5344:
[----:B------:R-:W-:Y:S01]  /*1a90*/  IMAD.SHL.U32 R3, R3, 0x200000, RZ ;  /* 0x0020000003037824 */ /* 0x000fe200078e00ff */
[----:B------:R-:W-:-:S04]  /*1aa0*/  LEA R5, R0, 0x37800000, 0x17 ;  /* 0x3780000000057811 */ /* 0x000fc800078eb8ff */
[----:B------:R-:W-:Y:S01]  /*1ab0*/  LOP3.LUT R22, R5, R3, R22, 0xfe, !PT ;  /* 0x0000000305167212 */ /* 0x000fe200078efe16 */
[----:B------:R-:W-:Y:S05]  /*1ac0*/  BRA `(.L_x_5327) ;  /* 0x0000028000007947 */ /* 0x000fea0003800000 */
.L_x_5339:
        /* <DEDUP_REMOVED lines=14> */
.L_x_5326:
        /* <DEDUP_REMOVED lines=21> */
.L_x_5347:
[----:B------:R-:W2:Y:S02]  /*1d00*/  LDG.E.64 R22, [R4.64] ;  /* 0x0000002404167981 */ /* 0x000ea4000c1e1b00 */
[----:B--2---:R0:W1:Y:S01]  /*1d10*/  I2F.U64 R22, R22 ;  /* 0x0000001600167312 */ /* 0x0040620000301000 */
[----:B------:R-:W-:Y:S05]  /*1d20*/  BRA `(.L_x_5327) ;  /* 0x0000002000007947 */ /* 0x000fea0003800000 */
.L_x_5346:
[----:B------:R-:W2:Y:S02]  /*1d30*/  LDG.E R4, [R4.64] ;  /* 0x0000002404047981 */ /* 0x000ea4000c1e1900 */
[----:B--2---:R0:W1:Y:S02]  /*1d40*/  I2F.U32 R22, R4 ;  /* 0x0000000400167306 */ /* 0x0040640000201000 */
.L_x_5327:
[----:B------:R-:W-:Y:S05]  /*1d50*/  BSYNC B6 ;  /* 0x0000000000067941 */ /* 0x000fea0003800000 */
.L_x_5321:
[----:B------:R-:W-:Y:S02]  /*1d60*/  IADD3 R17, R17, 0x80, RZ ;  /* 0x0000008011117810 */ /* 0x000fe40007ffe0ff */
.L_x_5320:
[----:B------:R-:W-:Y:S05]  /*1d70*/  BSYNC B7 ;  /* 0x0000000000077941 */ /* 0x000fea0003800000 */
.L_x_5319:
        /* <DEDUP_REMOVED lines=25> */
.L_x_5354:
[----:B------:R-:W2:Y:S02]  /*1f10*/  LDG.E.U8 R4, [R4.64] ;  /* 0x0000002404047981 */ /* 0x000ea4000c1e1100 */
[----:B--2---:R0:W2:Y:S01]  /*1f20*/  I2F.U16 R24, R4 ;  /* 0x0000000400187306 */ /* 0x0040a20000101000 */
[----:B------:R-:W-:Y:S05]  /*1f30*/  BRA `(.L_x_5356) ;  /* 0x00000ca000007947 */ /* 0x000fea0003800000 */
.L_x_5353:
        /* <DEDUP_REMOVED lines=9> */
.L_x_5358:
[----:B------:R-:W2:Y:S02]  /*1fd0*/  LDG.E R4, [R4.64] ;  /* 0x0000002404047981 */ /* 0x000ea4000c1e1900 */
[----:B--2---:R0:W2:Y:S01]  /*1fe0*/  I2F R24, R4 ;  /* 0x0000000400187306 */ /* 0x0040a20000201400 */
[----:B------:R-:W-:Y:S05]  /*1ff0*/  BRA `(.L_x_5356) ;  /* 0x00000be000007947 */ /* 0x000fea0003800000 */
.L_x_5357:
[----:B------:R-:W2:Y:S02]  /*2000*/  LDG.E.U16 R4, [R4.64] ;  /* 0x0000002404047981 */ /* 0x000ea4000c1e1500 */
[----:B--2---:R0:W2:Y:S01]  /*2010*/  I2F.S16 R24, R4 ;  /* 0x0000000400187306 */ /* 0x0040a20000101400 */
[----:B------:R-:W-:Y:S05]  /*2020*/  BRA `(.L_x_5356) ;  /* 0x00000bb000007947 */ /* 0x000fea0003800000 */
.L_x_5352:
        /* <DEDUP_REMOVED lines=8> */
.L_x_5360:
[----:B------:R-:W2:Y:S02]  /*20b0*/  LDG.E.U16 R4, [R4.64] ;  /* 0x0000002404047981 */ /* 0x000ea4000c1e1500 */
[----:B--2---:R-:W-:Y:S01]  /*20c0*/  HADD2.F32 R24, -RZ, R4.H0_H0 ;  /* 0x20000004ff187230 */ /* 0x004fe20000004100 */
[----:B------:R-:W-:Y:S05]  /*20d0*/  BRA `(.L_x_5356) ;  /* 0x00000b0000007947 */ /* 0x000fea0003800000 */
.L_x_5359:
        /* <DEDUP_REMOVED lines=8> */
.L_x_5362:
[----:B------:R-:W2:Y:S02]  /*2160*/  LDG.E.U16 R4, [R4.64] ;  /* 0x0000002404047981 */ /* 0x000ea4000c1e1500 */
[----:B--2---:R-:W-:Y:S01]  /*2170*/  HADD2.F32 R24, -RZ, R4.H0_H0 ;  /* 0x20000004ff187230 */ /* 0x004fe20000004100 */
[----:B------:R-:W-:Y:S05]  /*2180*/  BRA `(.L_x_5356) ;  /* 0x00000a5000007947 */ /* 0x000fea0003800000 */
.L_x_5361:
[----:B------:R-:W2:Y:S02]  /*2190*/  LDG.E.64 R4, [R4.64] ;  /* 0x0000002404047981 */ /* 0x000ea4000c1e1b00 */
[----:B--2---:R-:W0:Y:S01]  /*21a0*/  F2F.F32.F64 R24, R4 ;  /* 0x0000000400187310 */ /* 0x004e220000301000 */
[----:B------:R-:W0:-:S14]  /*21b0*/  DSETP.GEU.AND P0, PT, |R4|, c[0x2][0x0], PT ;  /* 0x008000000400762a */ /* 0x000e1c0003f0e200 */
[----:B0-----:R-:W-:Y:S01]  /*21c0*/  @!P0 FMUL R24, R24, 1.175494350822287508e-38 ;  /* 0x0080000018188820 */ /* 0x001fe20000400000 */
[----:B------:R-:W-:Y:S05]  /*21d0*/  BRA `(.L_x_5356) ;  /* 0x00000a0000007947 */ /* 0x000fea0003800000 */
.L_x_5351:
        /* <DEDUP_REMOVED lines=12> */
.L_x_5365:
[----:B------:R-:W2:Y:S02]  /*22a0*/  LDG.E.64 R4, [R4.64] ;  /* 0x0000002404047981 */ /* 0x000ea4000c1e1b00 */
[----:B--2---:R-:W0:Y:S01]  /*22b0*/  F2F.F32.F64 R24, R4 ;  /* 0x0000000400187310 */ /* 0x004e220000301000 */
[----:B------:R-:W0:-:S14]  /*22c0*/  DSETP.GEU.AND P0, PT, |R4|, c[0x2][0x0], PT ;  /* 0x008000000400762a */ /* 0x000e1c0003f0e200 */
[----:B0-----:R-:W-:Y:S01]  /*22d0*/  @!P0 FMUL R24, R24, 1.175494350822287508e-38 ;  /* 0x0080000018188820 */ /* 0x001fe20000400000 */
[----:B------:R-:W-:Y:S05]  /*22e0*/  BRA `(.L_x_5356) ;  /* 0x000008f000007947 */ /* 0x000fea0003800000 */
.L_x_5364:
        /* <DEDUP_REMOVED lines=26> */
.L_x_5367:
        /* <DEDUP_REMOVED lines=13> */
.L_x_5366:
[----:B------:R-:W2:Y:S02]  /*2560*/  LDG.E.U16 R4, [R4.64] ;  /* 0x0000002404047981 */ /* 0x000ea4000c1e1500 */
[----:B--2---:R-:W-:Y:S01]  /*2570*/  PRMT R24, RZ, 0x5410, R4 ;  /* 0x00005410ff187816 */ /* 0x004fe20000000004 */
[----:B------:R-:W-:Y:S05]  /*2580*/  BRA `(.L_x_5356) ;  /* 0x0000065000007947 */ /* 0x000fea0003800000 */
.L_x_5363:
        /* <DEDUP_REMOVED lines=11> */
.L_x_5370:
        /* <DEDUP_REMOVED lines=20> */
.L_x_5372:
[----:B------:R-:W-:Y:S05]  /*2780*/  BSYNC B0 ;  /* 0x0000000000007941 */ /* 0x000fea0003800000 */
.L_x_5371:
[----:B------:R-:W-:Y:S01]  /*2790*/  IMAD.SHL.U32 R3, R3, 0x100000, RZ ;  /* 0x0010000003037824 */ /* 0x000fe200078e00ff */
[----:B------:R-:W-:-:S04]  /*27a0*/  LEA R5, R0, 0x3b800000, 0x17 ;  /* 0x3b80000000057811 */ /* 0x000fc800078eb8ff */
[----:B------:R-:W-:Y:S01]  /*27b0*/  LOP3.LUT R24, R5, R3, R24, 0xfe, !PT ;  /* 0x0000000305187212 */ /* 0x000fe200078efe18 */
[----:B------:R-:W-:Y:S05]  /*27c0*/  BRA `(.L_x_5356) ;  /* 0x0000041000007947 */ /* 0x000fea0003800000 */
.L_x_5369:
        /* <DEDUP_REMOVED lines=20> */
.L_x_5374:
[----:B------:R-:W-:Y:S05]  /*2910*/  BSYNC B0 ;  /* 0x0000000000007941 */ /* 0x000fea0003800000 */
.L_x_5373:
[----:B------:R-:W-:Y:S01]  /*2920*/  IMAD.SHL.U32 R3, R3, 0x200000, RZ ;  /* 0x0020000003037824 */ /* 0x000fe200078e00ff */
[----:B------:R-:W-:-:S04]  /*2930*/  LEA R5, R0, 0x37800000, 0x17 ;  /* 0x3780000000057811 */ /* 0x000fc800078eb8ff */
[----:B------:R-:W-:Y:S01]  /*2940*/  LOP3.LUT R24, R5, R3, R24, 0xfe, !PT ;  /* 0x0000000305187212 */ /* 0x000fe200078efe18 */
[----:B------:R-:W-:Y:S05]  /*2950*/  BRA `(.L_x_5356) ;  /* 0x0000028000007947 */ /* 0x000fea0003800000 */
.L_x_5368:
        /* <DEDUP_REMOVED lines=14> */
.L_x_5355:
        /* <DEDUP_REMOVED lines=21> */
.L_x_5376:
[----:B------:R-:W2:Y:S02]  /*2b90*/  LDG.E.64 R24, [R4.64] ;  /* 0x0000002404187981 */ /* 0x000ea4000c1e1b00 */
[----:B--2---:R0:W2:Y:S01]  /*2ba0*/  I2F.U64 R24, R24 ;  /* 0x0000001800187312 */ /* 0x0040a20000301000 */
[----:B------:R-:W-:Y:S05]  /*2bb0*/  BRA `(.L_x_5356) ;  /* 0x0000002000007947 */ /* 0x000fea0003800000 */
.L_x_5375:
[----:B------:R-:W2:Y:S02]  /*2bc0*/  LDG.E R4, [R4.64] ;  /* 0x0000002404047981 */ /* 0x000ea4000c1e1900 */
[----:B--2---:R0:W2:Y:S02]  /*2bd0*/  I2F.U32 R24, R4 ;  /* 0x0000000400187306 */ /* 0x0040a40000201000 */
.L_x_5356:
[----:B------:R-:W-:Y:S05]  /*2be0*/  BSYNC B6 ;  /* 0x0000000000067941 */ /* 0x000fea0003800000 */
.L_x_5350:
[----:B------:R-:W-:Y:S02]  /*2bf0*/  IADD3 R17, R17, 0x80, RZ ;  /* 0x0000008011117810 */ /* 0x000fe40007ffe0ff */
.L_x_5349:
[----:B------:R-:W-:Y:S05]  /*2c00*/  BSYNC B7 ;  /* 0x0000000000077941 */ /* 0x000fea0003800000 */
.L_x_5348:
        /* <DEDUP_REMOVED lines=21> */
.L_x_5382:
[----:B------:R-:W3:Y:S02]  /*2d60*/  LDG.E.U8 R4, [R4.64] ;  /* 0x0000002404047981 */ /* 0x000ee4000c1e1100 */
[----:B---3--:R0:W3:Y:S01]  /*2d70*/  I2F.U16 R16, R4 ;  /* 0x0000000400107306 */ /* 0x0080e20000101000 */
[----:B------:R-:W-:Y:S05]  /*2d80*/  BRA `(.L_x_5378) ;  /* 0x00000c7000007947 */ /* 0x000fea0003800000 */
.L_x_5381:
        /* <DEDUP_REMOVED lines=9> */
.L_x_5385:
[----:B------:R-:W3:Y:S02]  /*2e20*/  LDG.E R4, [R4.64] ;  /* 0x0000002404047981 */ /* 0x000ee4000c1e1900 */
[----:B---3--:R0:W3:Y:S01]  /*2e30*/  I2F R16, R4 ;  /* 0x0000000400107306 */ /* 0x0080e20000201400 */
[----:B------:R-:W-:Y:S05]  /*2e40*/  BRA `(.L_x_5378) ;  /* 0x00000bb000007947 */ /* 0x000fea0003800000 */
.L_x_5384:
[----:B------:R-:W3:Y:S02]  /*2e50*/  LDG.E.U16 R4, [R4.64] ;  /* 0x0000002404047981 */ /* 0x000ee4000c1e1500 */
[----:B---3--:R0:W3:Y:S01]  /*2e60*/  I2F.S16 R16, R4 ;  /* 0x0000000400107306 */ /* 0x0080e20000101400 */
[----:B------:R-:W-:Y:S05]  /*2e70*/  BRA `(.L_x_5378) ;  /* 0x00000b8000007947 */ /* 0x000fea0003800000 */
.L_x_5380:
        /* <DEDUP_REMOVED lines=8> */
.L_x_5387:
[----:B------:R-:W3:Y:S02]  /*2f00*/  LDG.E.U16 R4, [R4.64] ;  /* 0x0000002404047981 */ /* 0x000ee4000c1e1500 */
[----:B---3--:R-:W-:Y:S01]  /*2f10*/  HADD2.F32 R16, -RZ, R4.H0_H0 ;  /* 0x20000004ff107230 */ /* 0x008fe20000004100 */
[----:B------:R-:W-:Y:S05]  /*2f20*/  BRA `(.L_x_5378) ;  /* 0x00000ad000007947 */ /* 0x000fea0003800000 */
.L_x_5386:
        /* <DEDUP_REMOVED lines=8> */
.L_x_5389:
[----:B------:R-:W3:Y:S02]  /*2fb0*/  LDG.E.U16 R4, [R4.64] ;  /* 0x0000002404047981 */ /* 0x000ee4000c1e1500 */
[----:B---3--:R-:W-:Y:S01]  /*2fc0*/  HADD2.F32 R16, -RZ, R4.H0_H0 ;  /* 0x20000004ff107230 */ /* 0x008fe20000004100 */
[----:B------:R-:W-:Y:S05]  /*2fd0*/  BRA `(.L_x_5378) ;  /* 0x00000a2000007947 */ /* 0x000fea0003800000 */
.L_x_5388:
[----:B------:R-:W3:Y:S02]  /*2fe0*/  LDG.E.64 R4, [R4.64] ;  /* 0x0000002404047981 */ /* 0x000ee4000c1e1b00 */
[----:B---3--:R-:W0:Y:S01]  /*2ff0*/  F2F.F32.F64 R16, R4 ;  /* 0x0000000400107310 */ /* 0x008e220000301000 */
[----:B------:R-:W0:-:S14]  /*3000*/  DSETP.GEU.AND P0, PT, |R4|, c[0x2][0x0], PT ;  /* 0x008000000400762a */ /* 0x000e1c0003f0e200 */
[----:B0-----:R-:W-:Y:S01]  /*3010*/  @!P0 FMUL R16, R16, 1.175494350822287508e-38 ;  /* 0x0080000010108820 */ /* 0x001fe20000400000 */
[----:B------:R-:W-:Y:S05]  /*3020*/  BRA `(.L_x_5378) ;  /* 0x000009d000007947 */ /* 0x000fea0003800000 */
.L_x_5379:
        /* <DEDUP_REMOVED lines=12> */
.L_x_5392:
[----:B------:R-:W3:Y:S02]  /*30f0*/  LDG.E.64 R4, [R4.64] ;  /* 0x0000002404047981 */ /* 0x000ee4000c1e1b00 */
[----:B---3--:R-:W0:Y:S01]  /*3100*/  F2F.F32.F64 R16, R4 ;  /* 0x0000000400107310 */ /* 0x008e220000301000 */
[----:B------:R-:W0:-:S14]  /*3110*/  DSETP.GEU.AND P0, PT, |R4|, c[0x2][0x0], PT ;  /* 0x008000000400762a */ /* 0x000e1c0003f0e200 */
[----:B0-----:R-:W-:Y:S01]  /*3120*/  @!P0 FMUL R16, R16, 1.175494350822287508e-38 ;  /* 0x0080000010108820 */ /* 0x001fe20000400000 */
[----:B------:R-:W-:Y:S05]  /*3130*/  BRA `(.L_x_5378) ;  /* 0x000008c000007947 */ /* 0x000fea0003800000 */
.L_x_5391:
        /* <DEDUP_REMOVED lines=26> */
.L_x_5394:
        /* <DEDUP_REMOVED lines=13> */
.L_x_5393:
[----:B------:R-:W3:Y:S02]  /*33b0*/  LDG.E.U16 R4, [R4.64] ;  /* 0x0000002404047981 */ /* 0x000ee4000c1e1500 */
[----:B---3--:R-:W-:Y:S01]  /*33c0*/  PRMT R16, RZ, 0x5410, R4 ;  /* 0x00005410ff107816 */ /* 0x008fe20000000004 */
[----:B------:R-:W-:Y:S05]  /*33d0*/  BRA `(.L_x_5378) ;  /* 0x0000062000007947 */ /* 0x000fea0003800000 */
.L_x_5390:
        /* <DEDUP_REMOVED lines=11> */
.L_x_5397:
        /* <DEDUP_REMOVED lines=19> */
.L_x_5399:
[----:B------:R-:W-:Y:S05]  /*35c0*/  BSYNC B0 ;  /* 0x0000000000007941 */ /* 0x000fea0003800000 */
.L_x_5398:
[----:B------:R-:W-:Y:S01]  /*35d0*/  IMAD.SHL.U32 R3, R3, 0x100000, RZ ;  /* 0x0010000003037824 */ /* 0x000fe200078e00ff */
[----:B------:R-:W-:-:S04]  /*35e0*/  LEA R5, R0, 0x3b800000, 0x17 ;  /* 0x3b80000000057811 */ /* 0x000fc800078eb8ff */
[----:B------:R-:W-:Y:S01]  /*35f0*/  LOP3.LUT R16, R5, R3, R16, 0xfe, !PT ;  /* 0x0000000305107212 */ /* 0x000fe200078efe10 */
[----:B------:R-:W-:Y:S05]  /*3600*/  BRA `(.L_x_5378) ;  /* 0x000003f000007947 */ /* 0x000fea0003800000 */
.L_x_5396:
        /* <DEDUP_REMOVED lines=19> */
.L_x_5401:
[----:B------:R-:W-:Y:S05]  /*3740*/  BSYNC B0 ;  /* 0x0000000000007941 */ /* 0x000fea0003800000 */
.L_x_5400:
[----:B------:R-:W-:Y:S01]  /*3750*/  IMAD.SHL.U32 R3, R3, 0x200000, RZ ;  /* 0x0020000003037824 */ /* 0x000fe200078e00ff */
[----:B------:R-:W-:-:S04]  /*3760*/  LEA R5, R0, 0x37800000, 0x17 ;  /* 0x3780000000057811 */ /* 0x000fc800078eb8ff */
[----:B------:R-:W-:Y:S01]  /*3770*/  LOP3.LUT R16, R5, R3, R16, 0xfe, !PT ;  /* 0x0000000305107212 */ /* 0x000fe200078efe10 */
[----:B------:R-:W-:Y:S05]  /*3780*/  BRA `(.L_x_5378) ;  /* 0x0000027000007947 */ /* 0x000fea0003800000 */
.L_x_5395:
        /* <DEDUP_REMOVED lines=14> */
.L_x_5383:
        /* <DEDUP_REMOVED lines=20> */
.L_x_5403:
[----:B------:R-:W3:Y:S02]  /*39b0*/  LDG.E.64 R16, [R4.64] ;  /* 0x0000002404107981 */ /* 0x000ee4000c1e1b00 */
[----:B---3--:R0:W3:Y:S01]  /*39c0*/  I2F.U64 R16, R16 ;  /* 0x0000001000107312 */ /* 0x0080e20000301000 */
[----:B------:R-:W-:Y:S05]  /*39d0*/  BRA `(.L_x_5378) ;  /* 0x0000002000007947 */ /* 0x000fea0003800000 */
.L_x_5402:
[----:B------:R-:W3:Y:S02]  /*39e0*/  LDG.E R4, [R4.64] ;  /* 0x0000002404047981 */ /* 0x000ee4000c1e1900 */
[----:B---3--:R0:W3:Y:S02]  /*39f0*/  I2F.U32 R16, R4 ;  /* 0x0000000400107306 */ /* 0x0080e40000201000 */
.L_x_5378:
[----:B------:R-:W-:Y:S05]  /*3a00*/  BSYNC B6 ;  /* 0x0000000000067941 */ /* 0x000fea0003800000 */
.L_x_5377:
[----:B------:R-:W4:Y:S01]  /*3a10*/  S2R R27, SR_TID.X ;  /* 0x00000000001b7919 */ /* 0x000f220000002100 */
[----:B0-----:R-:W0:Y:S01]  /*3a20*/  LDC.U8 R17, c[0x0][0x194] ;  /* 0x00006500ff117b82 */ /* 0x001e220000000000 */
[----:B--2--5:R-:W-:Y:S01]  /*3a30*/  FSETP.GTU.FTZ.AND P3, PT, |R24|, +INF , PT ;  /* 0x7f8000001800780b */ /* 0x024fe20003f7c200 */
[----:B------:R-:W-:Y:S01]  /*3a40*/  BSSY B6, `(.L_x_5404) ;  /* 0x0000111000067945 */ /* 0x000fe20003800000 */
[----:B---3--:R-:W-:Y:S02]  /*3a50*/  FSETP.GTU.FTZ.AND P1, PT, |R16|, +INF , PT ;  /* 0x7f8000001000780b */ /* 0x008fe40003f3c200 */
[----:B------:R-:W-:-:S02]  /*3a60*/  FSETP.GTU.FTZ.AND P2, PT, |R18|, +INF , PT ;  /* 0x7f8000001200780b */ /* 0x000fc40003f5c200 */
[----:B-1----:R-:W-:Y:S02]  /*3a70*/  FSETP.GTU.FTZ.AND P0, PT, |R22|, +INF , PT ;  /* 0x7f8000001600780b */ /* 0x002fe40003f1c200 */
[C---:B----4-:R-:W-:Y:S02]  /*3a80*/  IADD3 R3, R27.reuse, 0x100, RZ ;  /* 0x000001001b037810 */ /* 0x050fe40007ffe0ff */
[C---:B------:R-:W-:Y:S02]  /*3a90*/  IADD3 R5, R27.reuse, 0x180, RZ ;  /* 0x000001801b057810 */ /* 0x040fe40007ffe0ff */
[C---:B------:R-:W-:Y:S02]  /*3aa0*/  IADD3 R23, R27.reuse, 0x80, RZ ;  /* 0x000000801b177810 */ /* 0x040fe40007ffe0ff */
[CC--:B------:R-:W-:Y:S02]  /*3ab0*/  ISETP.GE.AND P4, PT, R27.reuse, R26.reuse, PT ;  /* 0x0000001a1b00720c */ /* 0x0c0fe40003f86270 */
[----:B------:R-:W-:-:S02]  /*3ac0*/  ISETP.GE.OR P2, PT, R27, R26, P2 ;  /* 0x0000001a1b00720c */ /* 0x000fc40001746670 */
[-C--:B------:R-:W-:Y:S02]  /*3ad0*/  ISETP.GE.OR P3, PT, R3, R26.reuse, P3 ;  /* 0x0000001a0300720c */ /* 0x080fe40001f66670 */
[-C--:B------:R-:W-:Y:S02]  /*3ae0*/  ISETP.GE.OR P1, PT, R5, R26.reuse, P1 ;  /* 0x0000001a0500720c */ /* 0x080fe40000f26670 */
[----:B------:R-:W-:-:S07]  /*3af0*/  ISETP.GE.OR P0, PT, R23, R26, P0 ;  /* 0x0000001a1700720c */ /* 0x000fce0000706670 */
[----:B------:R-:W-:Y:S02]  /*3b00*/  @!P2 FMNMX.FTZ R18, R18, c[0x0][0x168], PT ;  /* 0x00005a001212aa09 */ /* 0x000fe40003810000 */
[----:B------:R-:W-:Y:S02]  /*3b10*/  @!P3 FMNMX.FTZ R24, R24, c[0x0][0x168], PT ;  /* 0x00005a001818ba09 */ /* 0x000fe40003810000 */
[----:B------:R-:W-:Y:S02]  /*3b20*/  @!P1 FMNMX.FTZ R16, R16, c[0x0][0x168], PT ;  /* 0x00005a0010109a09 */ /* 0x000fe40003810000 */
[----:B------:R-:W-:Y:S01]  /*3b30*/  @!P0 FMNMX.FTZ R22, R22, c[0x0][0x168], PT ;  /* 0x00005a0016168a09 */ /* 0x000fe20003810000 */
        /* <DEDUP_REMOVED lines=21> */
.L_x_5409:
[----:B------:R-:W0:Y:S01]  /*3c90*/  F2I.S64.TRUNC R18, R18 ;  /* 0x0000001200127311 */ /* 0x000e22000020d900 */
[----:B------:R-:W-:Y:S02]  /*3ca0*/  IMAD.MOV.U32 R27, RZ, RZ, R23 ;  /* 0x000000ffff1b7224 */ /* 0x000fe400078e0017 */
[----:B0-----:R-:W-:-:S05]  /*3cb0*/  IMAD.MOV.U32 R3, RZ, RZ, R18 ;  /* 0x000000ffff037224 */ /* 0x001fca00078e0012 */
[----:B------:R0:W-:Y:S01]  /*3cc0*/  STG.E.U8 [R8.64], R3 ;  /* 0x0000000308007986 */ /* 0x0001e2000c101124 */
[----:B------:R-:W-:Y:S05]  /*3cd0*/  BRA `(.L_x_5405) ;  /* 0x00000e7000007947 */ /* 0x000fea0003800000 */
.L_x_5408:
        /* <DEDUP_REMOVED lines=10> */
.L_x_5412:
[----:B------:R-:W0:Y:S01]  /*3d80*/  F2I.FTZ.TRUNC.NTZ R3, R18 ;  /* 0x0000001200037305 */ /* 0x000e22000021f100 */
[----:B------:R-:W-:Y:S01]  /*3d90*/  IMAD.MOV.U32 R27, RZ, RZ, R23 ;  /* 0x000000ffff1b7224 */ /* 0x000fe200078e0017 */
[----:B0-----:R0:W-:Y:S01]  /*3da0*/  STG.E [R8.64], R3 ;  /* 0x0000000308007986 */ /* 0x0011e2000c101924 */
[----:B------:R-:W-:Y:S05]  /*3db0*/  BRA `(.L_x_5405) ;  /* 0x00000d9000007947 */ /* 0x000fea0003800000 */
.L_x_5411:
[----:B------:R-:W0:Y:S01]  /*3dc0*/  F2I.FTZ.TRUNC.NTZ R3, R18 ;  /* 0x0000001200037305 */ /* 0x000e22000021f100 */
[----:B------:R-:W-:Y:S01]  /*3dd0*/  IMAD.MOV.U32 R27, RZ, RZ, R23 ;  /* 0x000000ffff1b7224 */ /* 0x000fe200078e0017 */
[----:B0-----:R0:W-:Y:S01]  /*3de0*/  STG.E.U16 [R8.64], R3 ;  /* 0x0000000308007986 */ /* 0x0011e2000c101524 */
[----:B------:R-:W-:Y:S05]  /*3df0*/  BRA `(.L_x_5405) ;  /* 0x00000d5000007947 */ /* 0x000fea0003800000 */
.L_x_5407:
        /* <DEDUP_REMOVED lines=9> */
.L_x_5414:
[----:B------:R-:W-:Y:S01]  /*3e90*/  F2FP.PACK_AB R18, RZ, R18 ;  /* 0x00000012ff12723e */ /* 0x000fe200000000ff */
[----:B------:R-:W-:-:S04]  /*3ea0*/  IMAD.MOV.U32 R27, RZ, RZ, R23 ;  /* 0x000000ffff1b7224 */ /* 0x000fc800078e0017 */
[----:B------:R0:W-:Y:S01]  /*3eb0*/  STG.E.U16 [R8.64], R18 ;  /* 0x0000001208007986 */ /* 0x0001e2000c101524 */
[----:B------:R-:W-:Y:S05]  /*3ec0*/  BRA `(.L_x_5405) ;  /* 0x00000c8000007947 */ /* 0x000fea0003800000 */
.L_x_5413:
        /* <DEDUP_REMOVED lines=10> */
.L_x_5416:
[----:B------:R-:W-:Y:S01]  /*3f70*/  F2FP.PACK_AB R3, RZ, R18 ;  /* 0x00000012ff03723e */ /* 0x000fe200000000ff */
[----:B------:R-:W-:-:S03]  /*3f80*/  IMAD.MOV.U32 R27, RZ, RZ, R23 ;  /* 0x000000ffff1b7224 */ /* 0x000fc600078e0017 */
[----:B------:R-:W-:-:S05]  /*3f90*/  PRMT R3, R3, 0x5410, RZ ;  /* 0x0000541003037816 */ /* 0x000fca00000000ff */
[----:B------:R0:W-:Y:S01]  /*3fa0*/  STG.E [R8.64], R3 ;  /* 0x0000000308007986 */ /* 0x0001e2000c101924 */
[----:B------:R-:W-:Y:S05]  /*3fb0*/  BRA `(.L_x_5405) ;  /* 0x00000b9000007947 */ /* 0x000fea0003800000 */
.L_x_5415:
[----:B------:R-:W-:Y:S02]  /*3fc0*/  FMUL.FTZ R4, R18, 1 ;  /* 0x3f80000012047820 */ /* 0x000fe40000410000 */
[----:B------:R-:W-:-:S04]  /*3fd0*/  IMAD.MOV.U32 R27, RZ, RZ, R23 ;  /* 0x000000ffff1b7224 */ /* 0x000fc800078e0017 */
[----:B------:R-:W0:Y:S02]  /*3fe0*/  F2F.F64.F32 R4, R4 ;  /* 0x0000000400047310 */ /* 0x000e240000201800 */
[----:B0-----:R0:W-:Y:S01]  /*3ff0*/  STG.E.64 [R8.64], R4 ;  /* 0x0000000408007986 */ /* 0x0011e2000c101b24 */
[----:B------:R-:W-:Y:S05]  /*4000*/  BRA `(.L_x_5405) ;  /* 0x00000b4000007947 */ /* 0x000fea0003800000 */
.L_x_5406:
        /* <DEDUP_REMOVED lines=13> */
.L_x_5419:
[----:B------:R-:W-:Y:S01]  /*40e0*/  FMUL.FTZ R4, R18, 1 ;  /* 0x3f80000012047820 */ /* 0x000fe20000410000 */
[----:B------:R-:W-:Y:S01]  /*40f0*/  CS2R R6, SRZ ;  /* 0x0000000000067805 */ /* 0x000fe2000001ff00 */
[----:B------:R-:W-:-:S04]  /*4100*/  IMAD.MOV.U32 R27, RZ, RZ, R23 ;  /* 0x000000ffff1b7224 */ /* 0x000fc800078e0017 */
[----:B------:R-:W0:Y:S02]  /*4110*/  F2F.F64.F32 R4, R4 ;  /* 0x0000000400047310 */ /* 0x000e240000201800 */
[----:B0-----:R0:W-:Y:S01]  /*4120*/  STG.E.128 [R8.64], R4 ;  /* 0x0000000408007986 */ /* 0x0011e2000c101d24 */
[----:B------:R-:W-:Y:S05]  /*4130*/  BRA `(.L_x_5405) ;  /* 0x00000a1000007947 */ /* 0x000fea0003800000 */
.L_x_5418:
        /* <DEDUP_REMOVED lines=20> */
.L_x_5423:
[----:B------:R-:W-:Y:S05]  /*4280*/  BSYNC B0 ;  /* 0x0000000000007941 */ /* 0x000fea0003800000 */
.L_x_5422:
[----:B------:R-:W-:Y:S01]  /*4290*/  LOP3.LUT R5, R0, R5, RZ, 0xfc, !PT ;  /* 0x0000000500057212 */ /* 0x000fe200078efcff */
[----:B------:R-:W-:-:S04]  /*42a0*/  IMAD.MOV.U32 R27, RZ, RZ, R23 ;  /* 0x000000ffff1b7224 */ /* 0x000fc800078e0017 */
[----:B------:R0:W-:Y:S01]  /*42b0*/  STG.E.U8 [R8.64], R5 ;  /* 0x0000000508007986 */ /* 0x0001e2000c101124 */
[----:B------:R-:W-:Y:S05]  /*42c0*/  BRA `(.L_x_5405) ;  /* 0x0000088000007947 */ /* 0x000fea0003800000 */
.L_x_5421:
        /* <DEDUP_REMOVED lines=12> */
.L_x_5425:
[----:B------:R-:W-:Y:S01]  /*4390*/  IMAD.MOV.U32 R0, RZ, RZ, 0x7f ;  /* 0x0000007fff007424 */ /* 0x000fe200078e00ff */
[----:B------:R-:W-:-:S04]  /*43a0*/  ISETP.GT.U32.AND P0, PT, R4, 0x7f800000, PT ;  /* 0x7f8000000400780c */ /* 0x000fc80003f04070 */
[----:B------:R-:W-:-:S04]  /*43b0*/  SEL R0, R0, 0x7c, P0 ;  /* 0x0000007c00007807 */ /* 0x000fc80000000000 */
.L_x_5426:
[----:B------:R-:W-:Y:S05]  /*43c0*/  BSYNC B0 ;  /* 0x0000000000007941 */ /* 0x000fea0003800000 */
.L_x_5424:
[----:B------:R-:W-:Y:S01]  /*43d0*/  LOP3.LUT R18, R18, 0x80000000, RZ, 0xc0, !PT ;  /* 0x8000000012127812 */ /* 0x000fe200078ec0ff */
[----:B------:R-:W-:-:S03]  /*43e0*/  IMAD.MOV.U32 R27, RZ, RZ, R23 ;  /* 0x000000ffff1b7224 */ /* 0x000fc600078e0017 */
[----:B------:R-:W-:-:S04]  /*43f0*/  SHF.R.U32.HI R3, RZ, 0x18, R18 ;  /* 0x00000018ff037819 */ /* 0x000fc80000011612 */
[----:B------:R-:W-:-:S05]  /*4400*/  LOP3.LUT R3, R0, R3, RZ, 0xfc, !PT ;  /* 0x0000000300037212 */ /* 0x000fca00078efcff */
[----:B------:R0:W-:Y:S01]  /*4410*/  STG.E.U8 [R8.64], R3 ;  /* 0x0000000308007986 */ /* 0x0001e2000c101124 */
[----:B------:R-:W-:Y:S05]  /*4420*/  BRA `(.L_x_5405) ;  /* 0x0000072000007947 */ /* 0x000fea0003800000 */
.L_x_5420:
[----:B------:R-:W-:Y:S01]  /*4430*/  F2FP.BF16.PACK_AB R18, RZ, R18 ;  /* 0x00000012ff12723e */ /* 0x000fe200000010ff */
[----:B------:R-:W-:-:S04]  /*4440*/  IMAD.MOV.U32 R27, RZ, RZ, R23 ;  /* 0x000000ffff1b7224 */ /* 0x000fc800078e0017 */
[----:B------:R0:W-:Y:S01]  /*4450*/  STG.E.U16 [R8.64], R18 ;  /* 0x0000001208007986 */ /* 0x0001e2000c101524 */
[----:B------:R-:W-:Y:S05]  /*4460*/  BRA `(.L_x_5405) ;  /* 0x000006e000007947 */ /* 0x000fea0003800000 */
.L_x_5417:
        /* <DEDUP_REMOVED lines=12> */
.L_x_5429:
        /* <DEDUP_REMOVED lines=16> */
.L_x_5432:
[----:B------:R-:W-:-:S04]  /*4630*/  LOP3.LUT R18, R18, 0x80000000, RZ, 0xc0, !PT ;  /* 0x8000000012127812 */ /* 0x000fc800078ec0ff */
[----:B------:R-:W-:-:S04]  /*4640*/  SHF.R.U32.HI R3, RZ, 0x18, R18 ;  /* 0x00000018ff037819 */ /* 0x000fc80000011612 */
[----:B------:R-:W-:-:S04]  /*4650*/  LOP3.LUT R0, R0, R3, RZ, 0xfc, !PT ;  /* 0x0000000300007212 */ /* 0x000fc800078efcff */
[----:B------:R-:W-:Y:S02]  /*4660*/  PRMT R4, R0, 0x7610, R4 ;  /* 0x0000761000047816 */ /* 0x000fe40000000004 */
.L_x_5431:
[----:B------:R-:W-:Y:S05]  /*4670*/  BSYNC B0 ;  /* 0x0000000000007941 */ /* 0x000fea0003800000 */
.L_x_5430:
[----:B------:R0:W-:Y:S01]  /*4680*/  STG.E.U8 [R8.64], R4 ;  /* 0x0000000408007986 */ /* 0x0001e2000c101124 */
[----:B------:R-:W-:Y:S01]  /*4690*/  IMAD.MOV.U32 R27, RZ, RZ, R23 ;  /* 0x000000ffff1b7224 */ /* 0x000fe200078e0017 */
[----:B------:R-:W-:Y:S05]  /*46a0*/  BRA `(.L_x_5405) ;  /* 0x000004a000007947 */ /* 0x000fea0003800000 */
.L_x_5428:
        /* <DEDUP_REMOVED lines=16> */
.L_x_5435:
[----:B------:R-:W-:-:S04]  /*47b0*/  LOP3.LUT R18, R18, 0x80000000, RZ, 0xc0, !PT ;  /* 0x8000000012127812 */ /* 0x000fc800078ec0ff */
[----:B------:R-:W-:-:S04]  /*47c0*/  SHF.R.U32.HI R3, RZ, 0x18, R18 ;  /* 0x00000018ff037819 */ /* 0x000fc80000011612 */
[----:B------:R-:W-:-:S04]  /*47d0*/  LOP3.LUT R0, R0, R3, RZ, 0xfc, !PT ;  /* 0x0000000300007212 */ /* 0x000fc800078efcff */
[----:B------:R-:W-:Y:S02]  /*47e0*/  PRMT R4, R0, 0x7610, R4 ;  /* 0x0000761000047816 */ /* 0x000fe40000000004 */
.L_x_5434:
[----:B------:R-:W-:Y:S05]  /*47f0*/  BSYNC B0 ;  /* 0x0000000000007941 */ /* 0x000fea0003800000 */
.L_x_5433:
[----:B------:R0:W-:Y:S01]  /*4800*/  STG.E.U8 [R8.64], R4 ;  /* 0x0000000408007986 */ /* 0x0001e2000c101124 */
[----:B------:R-:W-:Y:S01]  /*4810*/  IMAD.MOV.U32 R27, RZ, RZ, R23 ;  /* 0x000000ffff1b7224 */ /* 0x000fe200078e0017 */
[----:B------:R-:W-:Y:S05]  /*4820*/  BRA `(.L_x_5405) ;  /* 0x0000032000007947 */ /* 0x000fea0003800000 */
.L_x_5427:
        /* <DEDUP_REMOVED lines=22> */
.L_x_5410:
        /* <DEDUP_REMOVED lines=21> */
.L_x_5437:
[----:B------:R-:W0:Y:S01]  /*4ae0*/  F2I.U64.TRUNC R18, R18 ;  /* 0x0000001200127311 */ /* 0x000e22000020d800 */
[----:B------:R-:W-:Y:S01]  /*4af0*/  IMAD.MOV.U32 R27, RZ, RZ, R23 ;  /* 0x000000ffff1b7224 */ /* 0x000fe200078e0017 */
[----:B0-----:R0:W-:Y:S01]  /*4b00*/  STG.E.64 [R8.64], R18 ;  /* 0x0000001208007986 */ /* 0x0011e2000c101b24 */
[----:B------:R-:W-:Y:S05]  /*4b10*/  BRA `(.L_x_5405) ;  /* 0x0000003000007947 */ /* 0x000fea0003800000 */
.L_x_5436:
[----:B------:R-:W0:Y:S01]  /*4b20*/  F2I.FTZ.U32.TRUNC.NTZ R3, R18 ;  /* 0x0000001200037305 */ /* 0x000e22000021f000 */
[----:B------:R-:W-:Y:S01]  /*4b30*/  IMAD.MOV.U32 R27, RZ, RZ, R23 ;  /* 0x000000ffff1b7224 */ /* 0x000fe200078e0017 */
[----:B0-----:R0:W-:Y:S06]  /*4b40*/  STG.E [R8.64], R3 ;  /* 0x0000000308007986 */ /* 0x0011ec000c101924 */
.L_x_5405:
[----:B0-----:R-:W-:Y:S05]  /*4b50*/  BSYNC B6 ;  /* 0x0000000000067941 */ /* 0x001fea0003800000 */
.L_x_5404:
[----:B------:R-:W-:Y:S01]  /*4b60*/  ISETP.GE.AND P0, PT, R27, R26, PT ;  /* 0x0000001a1b00720c */ /* 0x000fe20003f06270 */
[----:B------:R-:W-:-:S12]  /*4b70*/  BSSY B6, `(.L_x_5438) ;  /* 0x00001da000067945 */ /* 0x000fd80003800000 */
[----:B------:R-:W-:Y:S05]  /*4b80*/  @P0 BRA `(.L_x_5439) ;  /* 0x00001d8000000947 */ /* 0x000fea0003800000 */
[----:B------:R-:W-:Y:S01]  /*4b90*/  IMAD R0, R2, 0x200, R27 ;  /* 0x0000020002007824 */ /* 0x000fe200078e021b */
        /* <DEDUP_REMOVED lines=18> */
.L_x_5443:
[----:B------:R-:W0:Y:S02]  /*4cc0*/  F2I.S64.TRUNC R22, R22 ;  /* 0x0000001600167311 */ /* 0x000e24000020d900 */
[----:B0-----:R-:W-:-:S05]  /*4cd0*/  IMAD.MOV.U32 R3, RZ, RZ, R22 ;  /* 0x000000ffff037224 */ /* 0x001fca00078e0016 */
[----:B------:R0:W-:Y:S01]  /*4ce0*/  STG.E.U8 [R8.64], R3 ;  /* 0x0000000308007986 */ /* 0x0001e2000c101124 */
[----:B------:R-:W-:Y:S05]  /*4cf0*/  BRA `(.L_x_5445) ;  /* 0x00000d3000007947 */ /* 0x000fea0003800000 */
.L_x_5442:
        /* <DEDUP_REMOVED lines=9> */
.L_x_5447:
[----:B------:R-:W0:Y:S02]  /*4d90*/  F2I.FTZ.TRUNC.NTZ R3, R22 ;  /* 0x0000001600037305 */ /* 0x000e24000021f100 */
[----:B0-----:R0:W-:Y:S01]  /*4da0*/  STG.E [R8.64], R3 ;  /* 0x0000000308007986 */ /* 0x0011e2000c101924 */
[----:B------:R-:W-:Y:S05]  /*4db0*/  BRA `(.L_x_5445) ;  /* 0x00000c7000007947 */ /* 0x000fea0003800000 */
.L_x_5446:
[----:B------:R-:W0:Y:S02]  /*4dc0*/  F2I.FTZ.TRUNC.NTZ R3, R22 ;  /* 0x0000001600037305 */ /* 0x000e24000021f100 */
[----:B0-----:R0:W-:Y:S01]  /*4dd0*/  STG.E.U16 [R8.64], R3 ;  /* 0x0000000308007986 */ /* 0x0011e2000c101524 */
[----:B------:R-:W-:Y:S05]  /*4de0*/  BRA `(.L_x_5445) ;  /* 0x00000c4000007947 */ /* 0x000fea0003800000 */
.L_x_5441:
        /* <DEDUP_REMOVED lines=8> */
.L_x_5449:
[----:B------:R-:W-:-:S05]  /*4e70*/  F2FP.PACK_AB R22, RZ, R22 ;  /* 0x00000016ff16723e */ /* 0x000fca00000000ff */
[----:B------:R0:W-:Y:S01]  /*4e80*/  STG.E.U16 [R8.64], R22 ;  /* 0x0000001608007986 */ /* 0x0001e2000c101524 */
[----:B------:R-:W-:Y:S05]  /*4e90*/  BRA `(.L_x_5445) ;  /* 0x00000b9000007947 */ /* 0x000fea0003800000 */
.L_x_5448:
        /* <DEDUP_REMOVED lines=9> */
.L_x_5451:
[----:B------:R-:W-:-:S04]  /*4f30*/  F2FP.PACK_AB R3, RZ, R22 ;  /* 0x00000016ff03723e */ /* 0x000fc800000000ff */
[----:B------:R-:W-:-:S05]  /*4f40*/  PRMT R3, R3, 0x5410, RZ ;  /* 0x0000541003037816 */ /* 0x000fca00000000ff */
[----:B------:R0:W-:Y:S01]  /*4f50*/  STG.E [R8.64], R3 ;  /* 0x0000000308007986 */ /* 0x0001e2000c101924 */
[----:B------:R-:W-:Y:S05]  /*4f60*/  BRA `(.L_x_5445) ;  /* 0x00000ac000007947 */ /* 0x000fea0003800000 */
.L_x_5450:
[----:B------:R-:W-:-:S06]  /*4f70*/  FMUL.FTZ R4, R22, 1 ;  /* 0x3f80000016047820 */ /* 0x000fcc0000410000 */
[----:B------:R-:W0:Y:S02]  /*4f80*/  F2F.F64.F32 R4, R4 ;  /* 0x0000000400047310 */ /* 0x000e240000201800 */
[----:B0-----:R0:W-:Y:S01]  /*4f90*/  STG.E.64 [R8.64], R4 ;  /* 0x0000000408007986 */ /* 0x0011e2000c101b24 */
[----:B------:R-:W-:Y:S05]  /*4fa0*/  BRA `(.L_x_5445) ;  /* 0x00000a8000007947 */ /* 0x000fea0003800000 */
.L_x_5440:
        /* <DEDUP_REMOVED lines=12> */
.L_x_5454:
[----:B------:R-:W-:Y:S01]  /*5070*/  FMUL.FTZ R4, R22, 1 ;  /* 0x3f80000016047820 */ /* 0x000fe20000410000 */
[----:B------:R-:W-:-:S05]  /*5080*/  CS2R R6, SRZ ;  /* 0x0000000000067805 */ /* 0x000fca000001ff00 */
[----:B------:R-:W0:Y:S02]  /*5090*/  F2F.F64.F32 R4, R4 ;  /* 0x0000000400047310 */ /* 0x000e240000201800 */
[----:B0-----:R0:W-:Y:S01]  /*50a0*/  STG.E.128 [R8.64], R4 ;  /* 0x0000000408007986 */ /* 0x0011e2000c101d24 */
[----:B------:R-:W-:Y:S05]  /*50b0*/  BRA `(.L_x_5445) ;  /* 0x0000097000007947 */ /* 0x000fea0003800000 */
.L_x_5453:
        /* <DEDUP_REMOVED lines=20> */
.L_x_5458:
[----:B------:R-:W-:Y:S05]  /*5200*/  BSYNC B0 ;  /* 0x0000000000007941 */ /* 0x000fea0003800000 */
.L_x_5457:
[----:B------:R-:W-:-:S05]  /*5210*/  LOP3.LUT R5, R0, R5, RZ, 0xfc, !PT ;  /* 0x0000000500057212 */ /* 0x000fca00078efcff */
[----:B------:R0:W-:Y:S01]  /*5220*/  STG.E.U8 [R8.64], R5 ;  /* 0x0000000508007986 */ /* 0x0001e2000c101124 */
[----:B------:R-:W-:Y:S05]  /*5230*/  BRA `(.L_x_5445) ;  /* 0x000007f000007947 */ /* 0x000fea0003800000 */
.L_x_5456:
        /* <DEDUP_REMOVED lines=12> */
.L_x_5460:
[----:B------:R-:W-:Y:S01]  /*5300*/  IMAD.MOV.U32 R0, RZ, RZ, 0x7f ;  /* 0x0000007fff007424 */ /* 0x000fe200078e00ff */
[----:B------:R-:W-:-:S04]  /*5310*/  ISETP.GT.U32.AND P0, PT, R4, 0x7f800000, PT ;  /* 0x7f8000000400780c */ /* 0x000fc80003f04070 */
[----:B------:R-:W-:-:S04]  /*5320*/  SEL R0, R0, 0x7c, P0 ;  /* 0x0000007c00007807 */ /* 0x000fc80000000000 */
.L_x_5461:
[----:B------:R-:W-:Y:S05]  /*5330*/  BSYNC B0 ;  /* 0x0000000000007941 */ /* 0x000fea0003800000 */
.L_x_5459:
[----:B------:R-:W-:-:S04]  /*5340*/  LOP3.LUT R22, R22, 0x80000000, RZ, 0xc0, !PT ;  /* 0x8000000016167812 */ /* 0x000fc800078ec0ff */
[----:B------:R-:W-:-:S04]  /*5350*/  SHF.R.U32.HI R3, RZ, 0x18, R22 ;  /* 0x00000018ff037819 */ /* 0x000fc80000011616 */
[----:B------:R-:W-:-:S05]  /*5360*/  LOP3.LUT R3, R0, R3, RZ, 0xfc, !PT ;  /* 0x0000000300037212 */ /* 0x000fca00078efcff */
[----:B------:R0:W-:Y:S01]  /*5370*/  STG.E.U8 [R8.64], R3 ;  /* 0x0000000308007986 */ /* 0x0001e2000c101124 */
[----:B------:R-:W-:Y:S05]  /*5380*/  BRA `(.L_x_5445) ;  /* 0x000006a000007947 */ /* 0x000fea0003800000 */
.L_x_5455:
[----:B------:R-:W-:-:S05]  /*5390*/  F2FP.BF16.PACK_AB R22, RZ, R22 ;  /* 0x00000016ff16723e */ /* 0x000fca00000010ff */
[----:B------:R0:W-:Y:S01]  /*53a0*/  STG.E.U16 [R8.64], R22 ;  /* 0x0000001608007986 */ /* 0x0001e2000c101524 */
[----:B------:R-:W-:Y:S05]  /*53b0*/  BRA `(.L_x_5445) ;  /* 0x0000067000007947 */ /* 0x000fea0003800000 */
.L_x_5452:
        /* <DEDUP_REMOVED lines=11> */
.L_x_5464:
        /* <DEDUP_REMOVED lines=16> */
.L_x_5467:
[----:B------:R-:W-:-:S04]  /*5570*/  LOP3.LUT R22, R22, 0x80000000, RZ, 0xc0, !PT ;  /* 0x8000000016167812 */ /* 0x000fc800078ec0ff */
[----:B------:R-:W-:-:S04]  /*5580*/  SHF.R.U32.HI R3, RZ, 0x18, R22 ;  /* 0x00000018ff037819 */ /* 0x000fc80000011616 */
[----:B------:R-:W-:-:S04]  /*5590*/  LOP3.LUT R0, R0, R3, RZ, 0xfc, !PT ;  /* 0x0000000300007212 */ /* 0x000fc800078efcff */
[----:B------:R-:W-:Y:S02]  /*55a0*/  PRMT R4, R0, 0x7610, R4 ;  /* 0x0000761000047816 */ /* 0x000fe40000000004 */
.L_x_5466:
[----:B------:R-:W-:Y:S05]  /*55b0*/  BSYNC B0 ;  /* 0x0000000000007941 */ /* 0x000fea0003800000 */
.L_x_5465:
[----:B------:R0:W-:Y:S01]  /*55c0*/  STG.E.U8 [R8.64], R4 ;  /* 0x0000000408007986 */ /* 0x0001e2000c101124 */
[----:B------:R-:W-:Y:S05]  /*55d0*/  BRA `(.L_x_5445) ;  /* 0x0000045000007947 */ /* 0x000fea0003800000 */
.L_x_5463:
        /* <DEDUP_REMOVED lines=16> */
.L_x_5470:
[----:B------:R-:W-:-:S04]  /*56e0*/  LOP3.LUT R22, R22, 0x80000000, RZ, 0xc0, !PT ;  /* 0x8000000016167812 */ /* 0x000fc800078ec0ff */
[----:B------:R-:W-:-:S04]  /*56f0*/  SHF.R.U32.HI R3, RZ, 0x18, R22 ;  /* 0x00000018ff037819 */ /* 0x000fc80000011616 */
[----:B------:R-:W-:-:S04]  /*5700*/  LOP3.LUT R0, R0, R3, RZ, 0xfc, !PT ;  /* 0x0000000300007212 */ /* 0x000fc800078efcff */
[----:B------:R-:W-:Y:S02]  /*5710*/  PRMT R4, R0, 0x7610, R4 ;  /* 0x0000761000047816 */ /* 0x000fe40000000004 */
.L_x_5469:
[----:B------:R-:W-:Y:S05]  /*5720*/  BSYNC B0 ;  /* 0x0000000000007941 */ /* 0x000fea0003800000 */
.L_x_5468:
[----:B------:R0:W-:Y:S01]  /*5730*/  STG.E.U8 [R8.64], R4 ;  /* 0x0000000408007986 */ /* 0x0001e2000c101124 */
[----:B------:R-:W-:Y:S05]  /*5740*/  BRA `(.L_x_5445) ;  /* 0x000002e000007947 */ /* 0x000fea0003800000 */
.L_x_5462:
        /* <DEDUP_REMOVED lines=21> */
.L_x_5444:
        /* <DEDUP_REMOVED lines=20> */
.L_x_5472:
[----:B------:R-:W0:Y:S02]  /*59e0*/  F2I.U64.TRUNC R22, R22 ;  /* 0x0000001600167311 */ /* 0x000e24000020d800 */
[----:B0-----:R0:W-:Y:S01]  /*59f0*/  STG.E.64 [R8.64], R22 ;  /* 0x0000001608007986 */ /* 0x0011e2000c101b24 */
[----:B------:R-:W-:Y:S05]  /*5a00*/  BRA `(.L_x_5445) ;  /* 0x0000002000007947 */ /* 0x000fea0003800000 */
.L_x_5471:
[----:B------:R-:W0:Y:S02]  /*5a10*/  F2I.FTZ.U32.TRUNC.NTZ R3, R22 ;  /* 0x0000001600037305 */ /* 0x000e24000021f000 */
[----:B0-----:R0:W-:Y:S02]  /*5a20*/  STG.E [R8.64], R3 ;  /* 0x0000000308007986 */ /* 0x0011e4000c101924 */
.L_x_5445:
        /* <DEDUP_REMOVED lines=22> */
.L_x_5476:
[----:B------:R-:W0:Y:S02]  /*5b90*/  F2I.S64.TRUNC R24, R24 ;  /* 0x0000001800187311 */ /* 0x000e24000020d900 */
[----:B0-----:R-:W-:-:S05]  /*5ba0*/  IMAD.MOV.U32 R3, RZ, RZ, R24 ;  /* 0x000000ffff037224 */ /* 0x001fca00078e0018 */
[----:B------:R0:W-:Y:S01]  /*5bb0*/  STG.E.U8 [R8.64], R3 ;  /* 0x0000000308007986 */ /* 0x0001e2000c101124 */
[----:B------:R-:W-:Y:S05]  /*5bc0*/  BRA `(.L_x_5478) ;  /* 0x00000d3000007947 */ /* 0x000fea0003800000 */
.L_x_5475:
        /* <DEDUP_REMOVED lines=9> */
.L_x_5480:
[----:B------:R-:W0:Y:S02]  /*5c60*/  F2I.FTZ.TRUNC.NTZ R3, R24 ;  /* 0x0000001800037305 */ /* 0x000e24000021f100 */
[----:B0-----:R0:W-:Y:S01]  /*5c70*/  STG.E [R8.64], R3 ;  /* 0x0000000308007986 */ /* 0x0011e2000c101924 */
[----:B------:R-:W-:Y:S05]  /*5c80*/  BRA `(.L_x_5478) ;  /* 0x00000c7000007947 */ /* 0x000fea0003800000 */
.L_x_5479:
[----:B------:R-:W0:Y:S02]  /*5c90*/  F2I.FTZ.TRUNC.NTZ R3, R24 ;  /* 0x0000001800037305 */ /* 0x000e24000021f100 */
[----:B0-----:R0:W-:Y:S01]  /*5ca0*/  STG.E.U16 [R8.64], R3 ;  /* 0x0000000308007986 */ /* 0x0011e2000c101524 */
[----:B------:R-:W-:Y:S05]  /*5cb0*/  BRA `(.L_x_5478) ;  /* 0x00000c4000007947 */ /* 0x000fea0003800000 */
.L_x_5474:
        /* <DEDUP_REMOVED lines=8> */
.L_x_5482:
[----:B------:R-:W-:-:S05]  /*5d40*/  F2FP.PACK_AB R24, RZ, R24 ;  /* 0x00000018ff18723e */ /* 0x000fca00000000ff */
[----:B------:R0:W-:Y:S01]  /*5d50*/  STG.E.U16 [R8.64], R24 ;  /* 0x0000001808007986 */ /* 0x0001e2000c101524 */
[----:B------:R-:W-:Y:S05]  /*5d60*/  BRA `(.L_x_5478) ;  /* 0x00000b9000007947 */ /* 0x000fea0003800000 */
.L_x_5481:
        /* <DEDUP_REMOVED lines=9> */
.L_x_5484:
[----:B------:R-:W-:-:S04]  /*5e00*/  F2FP.PACK_AB R3, RZ, R24 ;  /* 0x00000018ff03723e */ /* 0x000fc800000000ff */
[----:B------:R-:W-:-:S05]  /*5e10*/  PRMT R3, R3, 0x5410, RZ ;  /* 0x0000541003037816 */ /* 0x000fca00000000ff */
[----:B------:R0:W-:Y:S01]  /*5e20*/  STG.E [R8.64], R3 ;  /* 0x0000000308007986 */ /* 0x0001e2000c101924 */
[----:B------:R-:W-:Y:S05]  /*5e30*/  BRA `(.L_x_5478) ;  /* 0x00000ac000007947 */ /* 0x000fea0003800000 */
.L_x_5483:
[----:B------:R-:W-:-:S06]  /*5e40*/  FMUL.FTZ R4, R24, 1 ;  /* 0x3f80000018047820 */ /* 0x000fcc0000410000 */
[----:B------:R-:W0:Y:S02]  /*5e50*/  F2F.F64.F32 R4, R4 ;  /* 0x0000000400047310 */ /* 0x000e240000201800 */
[----:B0-----:R0:W-:Y:S01]  /*5e60*/  STG.E.64 [R8.64], R4 ;  /* 0x0000000408007986 */ /* 0x0011e2000c101b24 */
[----:B------:R-:W-:Y:S05]  /*5e70*/  BRA `(.L_x_5478) ;  /* 0x00000a8000007947 */ /* 0x000fea0003800000 */
.L_x_5473:
        /* <DEDUP_REMOVED lines=12> */
.L_x_5487:
[----:B------:R-:W-:Y:S01]  /*5f40*/  FMUL.FTZ R4, R24, 1 ;  /* 0x3f80000018047820 */ /* 0x000fe20000410000 */
[----:B------:R-:W-:-:S05]  /*5f50*/  CS2R R6, SRZ ;  /* 0x0000000000067805 */ /* 0x000fca000001ff00 */
[----:B------:R-:W0:Y:S02]  /*5f60*/  F2F.F64.F32 R4, R4 ;  /* 0x0000000400047310 */ /* 0x000e240000201800 */
[----:B0-----:R0:W-:Y:S01]  /*5f70*/  STG.E.128 [R8.64], R4 ;  /* 0x0000000408007986 */ /* 0x0011e2000c101d24 */
[----:B------:R-:W-:Y:S05]  /*5f80*/  BRA `(.L_x_5478) ;  /* 0x0000097000007947 */ /* 0x000fea0003800000 */
.L_x_5486:
        /* <DEDUP_REMOVED lines=20> */
.L_x_5491:
[----:B------:R-:W-:Y:S05]  /*60d0*/  BSYNC B0 ;  /* 0x0000000000007941 */ /* 0x000fea0003800000 */
.L_x_5490:
[----:B------:R-:W-:-:S05]  /*60e0*/  LOP3.LUT R5, R0, R5, RZ, 0xfc, !PT ;  /* 0x0000000500057212 */ /* 0x000fca00078efcff */
[----:B------:R0:W-:Y:S01]  /*60f0*/  STG.E.U8 [R8.64], R5 ;  /* 0x0000000508007986 */ /* 0x0001e2000c101124 */
[----:B------:R-:W-:Y:S05]  /*6100*/  BRA `(.L_x_5478) ;  /* 0x000007f000007947 */ /* 0x000fea0003800000 */
.L_x_5489:
        /* <DEDUP_REMOVED lines=12> */
.L_x_5493:
[----:B------:R-:W-:Y:S01]  /*61d0*/  IMAD.MOV.U32 R0, RZ, RZ, 0x7f ;  /* 0x0000007fff007424 */ /* 0x000fe200078e00ff */
[----:B------:R-:W-:-:S04]  /*61e0*/  ISETP.GT.U32.AND P0, PT, R4, 0x7f800000, PT ;  /* 0x7f8000000400780c */ /* 0x000fc80003f04070 */
[----:B------:R-:W-:-:S04]  /*61f0*/  SEL R0, R0, 0x7c, P0 ;  /* 0x0000007c00007807 */ /* 0x000fc80000000000 */
.L_x_5494:
[----:B------:R-:W-:Y:S05]  /*6200*/  BSYNC B0 ;  /* 0x0000000000007941 */ /* 0x000fea0003800000 */
.L_x_5492:
[----:B------:R-:W-:-:S04]  /*6210*/  LOP3.LUT R24, R24, 0x80000000, RZ, 0xc0, !PT ;  /* 0x8000000018187812 */ /* 0x000fc800078ec0ff */
[----:B------:R-:W-:-:S04]  /*6220*/  SHF.R.U32.HI R3, RZ, 0x18, R24 ;  /* 0x00000018ff037819 */ /* 0x000fc80000011618 */
[----:B------:R-:W-:-:S05]  /*6230*/  LOP3.LUT R3, R0, R3, RZ, 0xfc, !PT ;  /* 0x0000000300037212 */ /* 0x000fca00078efcff */
[----:B------:R0:W-:Y:S01]  /*6240*/  STG.E.U8 [R8.64], R3 ;  /* 0x0000000308007986 */ /* 0x0001e2000c101124 */
[----:B------:R-:W-:Y:S05]  /*6250*/  BRA `(.L_x_5478) ;  /* 0x000006a000007947 */ /* 0x000fea0003800000 */
.L_x_5488:
[----:B------:R-:W-:-:S05]  /*6260*/  F2FP.BF16.PACK_AB R24, RZ, R24 ;  /* 0x00000018ff18723e */ /* 0x000fca00000010ff */
[----:B------:R0:W-:Y:S01]  /*6270*/  STG.E.U16 [R8.64], R24 ;  /* 0x0000001808007986 */ /* 0x0001e2000c101524 */
[----:B------:R-:W-:Y:S05]  /*6280*/  BRA `(.L_x_5478) ;  /* 0x0000067000007947 */ /* 0x000fea0003800000 */
.L_x_5485:
        /* <DEDUP_REMOVED lines=11> */
.L_x_5497:
        /* <DEDUP_REMOVED lines=16> */
.L_x_5500:
[----:B------:R-:W-:-:S04]  /*6440*/  LOP3.LUT R24, R24, 0x80000000, RZ, 0xc0, !PT ;  /* 0x8000000018187812 */ /* 0x000fc800078ec0ff */
[----:B------:R-:W-:-:S04]  /*6450*/  SHF.R.U32.HI R3, RZ, 0x18, R24 ;  /* 0x00000018ff037819 */ /* 0x000fc80000011618 */
[----:B------:R-:W-:-:S04]  /*6460*/  LOP3.LUT R0, R0, R3, RZ, 0xfc, !PT ;  /* 0x0000000300007212 */ /* 0x000fc800078efcff */
[----:B------:R-:W-:Y:S02]  /*6470*/  PRMT R4, R0, 0x7610, R4 ;  /* 0x0000761000047816 */ /* 0x000fe40000000004 */
.L_x_5499:
[----:B------:R-:W-:Y:S05]  /*6480*/  BSYNC B0 ;  /* 0x0000000000007941 */ /* 0x000fea0003800000 */
.L_x_5498:
[----:B------:R0:W-:Y:S01]  /*6490*/  STG.E.U8 [R8.64], R4 ;  /* 0x0000000408007986 */ /* 0x0001e2000c101124 */
[----:B------:R-:W-:Y:S05]  /*64a0*/  BRA `(.L_x_5478) ;  /* 0x0000045000007947 */ /* 0x000fea0003800000 */
.L_x_5496:
        /* <DEDUP_REMOVED lines=16> */
.L_x_5503:
[----:B------:R-:W-:-:S04]  /*65b0*/  LOP3.LUT R24, R24, 0x80000000, RZ, 0xc0, !PT ;  /* 0x8000000018187812 */ /* 0x000fc800078ec0ff */
[----:B------:R-:W-:-:S04]  /*65c0*/  SHF.R.U32.HI R3, RZ, 0x18, R24 ;  /* 0x00000018ff037819 */ /* 0x000fc80000011618 */
[----:B------:R-:W-:-:S04]  /*65d0*/  LOP3.LUT R0, R0, R3, RZ, 0xfc, !PT ;  /* 0x0000000300007212 */ /* 0x000fc800078efcff */
[----:B------:R-:W-:Y:S02]  /*65e0*/  PRMT R4, R0, 0x7610, R4 ;  /* 0x0000761000047816 */ /* 0x000fe40000000004 */
.L_x_5502:
[----:B------:R-:W-:Y:S05]  /*65f0*/  BSYNC B0 ;  /* 0x0000000000007941 */ /* 0x000fea0003800000 */
.L_x_5501:
[----:B------:R0:W-:Y:S01]  /*6600*/  STG.E.U8 [R8.64], R4 ;  /* 0x0000000408007986 */ /* 0x0001e2000c101124 */
[----:B------:R-:W-:Y:S05]  /*6610*/  BRA `(.L_x_5478) ;  /* 0x000002e000007947 */ /* 0x000fea0003800000 */
.L_x_5495:
        /* <DEDUP_REMOVED lines=21> */
.L_x_5477:
        /* <DEDUP_REMOVED lines=20> */
.L_x_5505:
[----:B------:R-:W0:Y:S02]  /*68b0*/  F2I.U64.TRUNC R24, R24 ;  /* 0x0000001800187311 */ /* 0x000e24000020d800 */
[----:B0-----:R0:W-:Y:S01]  /*68c0*/  STG.E.64 [R8.64], R24 ;  /* 0x0000001808007986 */ /* 0x0011e2000c101b24 */
[----:B------:R-:W-:Y:S05]  /*68d0*/  BRA `(.L_x_5478) ;  /* 0x0000002000007947 */ /* 0x000fea0003800000 */
.L_x_5504:
[----:B------:R-:W0:Y:S02]  /*68e0*/  F2I.FTZ.U32.TRUNC.NTZ R3, R24 ;  /* 0x0000001800037305 */ /* 0x000e24000021f000 */
[----:B0-----:R0:W-:Y:S02]  /*68f0*/  STG.E [R8.64], R3 ;  /* 0x0000000308007986 */ /* 0x0011e4000c101924 */
.L_x_5478:
[----:B------:R-:W-:Y:S02]  /*6900*/  IADD3 R27, R27, 0x80, RZ ;  /* 0x000000801b1b7810 */ /* 0x000fe40007ffe0ff */
.L_x_5439:
[----:B------:R-:W-:Y:S05]  /*6910*/  BSYNC B6 ;  /* 0x0000000000067941 */ /* 0x000fea0003800000 */
.L_x_5438:
[----:B------:R-:W-:-:S13]  /*6920*/  ISETP.GE.AND P0, PT, R27, R26, PT ;  /* 0x0000001a1b00720c */ /* 0x000fda0003f06270 */
[----:B------:R-:W-:Y:S05]  /*6930*/  @P0 EXIT ;  /* 0x000000000000094d */ /* 0x000fea0003800000 */
[----:B------:R-:W-:Y:S01]  /*6940*/  PRMT R0, R17, 0x9910, RZ ;  /* 0x0000991011007816 */ /* 0x000fe200000000ff */
[----:B------:R-:W-:-:S03]  /*6950*/  IMAD R2, R2, 0x200, R27 ;  /* 0x0000020002027824 */ /* 0x000fc600078e021b */
[----:B------:R-:W-:Y:S01]  /*6960*/  ISETP.GT.AND P1, PT, R0, 0x9, PT ;  /* 0x000000090000780c */ /* 0x000fe20003f24270 */
[----:B------:R-:W-:-:S05]  /*6970*/  IMAD R2, R2, c[0x0][0x198], RZ ;  /* 0x0000660002027a24 */ /* 0x000fca00078e02ff */
[----:B------:R-:W-:-:S05]  /*6980*/  IADD3 R2, P0, R2, c[0x0][0x178], RZ ;  /* 0x00005e0002027a10 */ /* 0x000fca0007f1e0ff */
[----:B0-----:R-:W-:Y:S02]  /*6990*/  IMAD.X R3, RZ, RZ, c[0x0][0x17c], P0 ;  /* 0x00005f00ff037624 */ /* 0x001fe400000e06ff */
        /* <DEDUP_REMOVED lines=12> */
.L_x_5509:
[----:B------:R-:W0:Y:S02]  /*6a60*/  F2I.S64.TRUNC R16, R16 ;  /* 0x0000001000107311 */ /* 0x000e24000020d900 */
[----:B0-----:R-:W-:-:S05]  /*6a70*/  IMAD.MOV.U32 R5, RZ, RZ, R16 ;  /* 0x000000ffff057224 */ /* 0x001fca00078e0010 */
[----:B------:R-:W-:Y:S01]  /*6a80*/  STG.E.U8 [R2.64], R5 ;  /* 0x0000000502007986 */ /* 0x000fe2000c101124 */
[----:B------:R-:W-:Y:S05]  /*6a90*/  EXIT ;  /* 0x000000000000794d */ /* 0x000fea0003800000 */
.L_x_5508:
        /* <DEDUP_REMOVED lines=9> */
.L_x_5512:
[----:B------:R-:W0:Y:S02]  /*6b30*/  F2I.FTZ.TRUNC.NTZ R5, R16 ;  /* 0x0000001000057305 */ /* 0x000e24000021f100 */
[----:B0-----:R-:W-:Y:S01]  /*6b40*/  STG.E [R2.64], R5 ;  /* 0x0000000502007986 */ /* 0x001fe2000c101924 */
[----:B------:R-:W-:Y:S05]  /*6b50*/  EXIT ;  /* 0x000000000000794d */ /* 0x000fea0003800000 */
.L_x_5511:
[----:B------:R-:W0:Y:S02]  /*6b60*/  F2I.FTZ.TRUNC.NTZ R5, R16 ;  /* 0x0000001000057305 */ /* 0x000e24000021f100 */
[----:B0-----:R-:W-:Y:S01]  /*6b70*/  STG.E.U16 [R2.64], R5 ;  /* 0x0000000502007986 */ /* 0x001fe2000c101524 */
[----:B------:R-:W-:Y:S05]  /*6b80*/  EXIT ;  /* 0x000000000000794d */ /* 0x000fea0003800000 */
.L_x_5507:
        /* <DEDUP_REMOVED lines=8> */
.L_x_5514:
[----:B------:R-:W-:-:S05]  /*6c10*/  F2FP.PACK_AB R16, RZ, R16 ;  /* 0x00000010ff10723e */ /* 0x000fca00000000ff */
[----:B------:R-:W-:Y:S01]  /*6c20*/  STG.E.U16 [R2.64], R16 ;  /* 0x0000001002007986 */ /* 0x000fe2000c101524 */
[----:B------:R-:W-:Y:S05]  /*6c30*/  EXIT ;  /* 0x000000000000794d */ /* 0x000fea0003800000 */
.L_x_5513:
        /* <DEDUP_REMOVED lines=9> */
.L_x_5516:
[----:B------:R-:W-:-:S04]  /*6cd0*/  F2FP.PACK_AB R5, RZ, R16 ;  /* 0x00000010ff05723e */ /* 0x000fc800000000ff */
[----:B------:R-:W-:-:S05]  /*6ce0*/  PRMT R5, R5, 0x5410, RZ ;  /* 0x0000541005057816 */ /* 0x000fca00000000ff */
[----:B------:R-:W-:Y:S01]  /*6cf0*/  STG.E [R2.64], R5 ;  /* 0x0000000502007986 */ /* 0x000fe2000c101924 */
[----:B------:R-:W-:Y:S05]  /*6d00*/  EXIT ;  /* 0x000000000000794d */ /* 0x000fea0003800000 */
.L_x_5515:
[----:B------:R-:W-:-:S06]  /*6d10*/  FMUL.FTZ R4, R16, 1 ;  /* 0x3f80000010047820 */ /* 0x000fcc0000410000 */
[----:B------:R-:W0:Y:S02]  /*6d20*/  F2F.F64.F32 R4, R4 ;  /* 0x0000000400047310 */ /* 0x000e240000201800 */
[----:B0-----:R-:W-:Y:S01]  /*6d30*/  STG.E.64 [R2.64], R4 ;  /* 0x0000000402007986 */ /* 0x001fe2000c101b24 */
[----:B------:R-:W-:Y:S05]  /*6d40*/  EXIT ;  /* 0x000000000000794d */ /* 0x000fea0003800000 */
.L_x_5506:
        /* <DEDUP_REMOVED lines=12> */
.L_x_5519:
[----:B------:R-:W-:Y:S01]  /*6e10*/  FMUL.FTZ R4, R16, 1 ;  /* 0x3f80000010047820 */ /* 0x000fe20000410000 */
[----:B------:R-:W-:-:S05]  /*6e20*/  CS2R R6, SRZ ;  /* 0x0000000000067805 */ /* 0x000fca000001ff00 */
[----:B------:R-:W0:Y:S02]  /*6e30*/  F2F.F64.F32 R4, R4 ;  /* 0x0000000400047310 */ /* 0x000e240000201800 */
[----:B0-----:R-:W-:Y:S01]  /*6e40*/  STG.E.128 [R2.64], R4 ;  /* 0x0000000402007986 */ /* 0x001fe2000c101d24 */
[----:B------:R-:W-:Y:S05]  /*6e50*/  EXIT ;  /* 0x000000000000794d */ /* 0x000fea0003800000 */
.L_x_5518:
        /* <DEDUP_REMOVED lines=20> */
.L_x_5523:
[----:B------:R-:W-:Y:S05]  /*6fa0*/  BSYNC B0 ;  /* 0x0000000000007941 */ /* 0x000fea0003800000 */
.L_x_5522:
[----:B------:R-:W-:-:S05]  /*6fb0*/  LOP3.LUT R7, R0, R7, RZ, 0xfc, !PT ;  /* 0x0000000700077212 */ /* 0x000fca00078efcff */
[----:B------:R-:W-:Y:S01]  /*6fc0*/  STG.E.U8 [R2.64], R7 ;  /* 0x0000000702007986 */ /* 0x000fe2000c101124 */
[----:B------:R-:W-:Y:S05]  /*6fd0*/  EXIT ;  /* 0x000000000000794d */ /* 0x000fea0003800000 */
.L_x_5521:
        /* <DEDUP_REMOVED lines=12> */
.L_x_5525:
[----:B------:R-:W-:Y:S01]  /*70a0*/  IMAD.MOV.U32 R0, RZ, RZ, 0x7f ;  /* 0x0000007fff007424 */ /* 0x000fe200078e00ff */
[----:B------:R-:W-:-:S04]  /*70b0*/  ISETP.GT.U32.AND P0, PT, R4, 0x7f800000, PT ;  /* 0x7f8000000400780c */ /* 0x000fc80003f04070 */
[----:B------:R-:W-:-:S04]  /*70c0*/  SEL R0, R0, 0x7c, P0 ;  /* 0x0000007c00007807 */ /* 0x000fc80000000000 */
.L_x_5526:
[----:B------:R-:W-:Y:S05]  /*70d0*/  BSYNC B0 ;  /* 0x0000000000007941 */ /* 0x000fea0003800000 */
.L_x_5524:
[----:B------:R-:W-:-:S04]  /*70e0*/  LOP3.LUT R16, R16, 0x80000000, RZ, 0xc0, !PT ;  /* 0x8000000010107812 */ /* 0x000fc800078ec0ff */
[----:B------:R-:W-:-:S04]  /*70f0*/  SHF.R.U32.HI R5, RZ, 0x18, R16 ;  /* 0x00000018ff057819 */ /* 0x000fc80000011610 */
[----:B------:R-:W-:-:S05]  /*7100*/  LOP3.LUT R5, R0, R5, RZ, 0xfc, !PT ;  /* 0x0000000500057212 */ /* 0x000fca00078efcff */
[----:B------:R-:W-:Y:S01]  /*7110*/  STG.E.U8 [R2.64], R5 ;  /* 0x0000000502007986 */ /* 0x000fe2000c101124 */
[----:B------:R-:W-:Y:S05]  /*7120*/  EXIT ;  /* 0x000000000000794d */ /* 0x000fea0003800000 */
.L_x_5520:
[----:B------:R-:W-:-:S05]  /*7130*/  F2FP.BF16.PACK_AB R16, RZ, R16 ;  /* 0x00000010ff10723e */ /* 0x000fca00000010ff */
[----:B------:R-:W-:Y:S01]  /*7140*/  STG.E.U16 [R2.64], R16 ;  /* 0x0000001002007986 */ /* 0x000fe2000c101524 */
[----:B------:R-:W-:Y:S05]  /*7150*/  EXIT ;  /* 0x000000000000794d */ /* 0x000fea0003800000 */
.L_x_5517:
        /* <DEDUP_REMOVED lines=11> */
.L_x_5529:
        /* <DEDUP_REMOVED lines=16> */
.L_x_5532:
[----:B------:R-:W-:-:S04]  /*7310*/  LOP3.LUT R16, R16, 0x80000000, RZ, 0xc0, !PT ;  /* 0x8000000010107812 */ /* 0x000fc800078ec0ff */
[----:B------:R-:W-:-:S04]  /*7320*/  SHF.R.U32.HI R5, RZ, 0x18, R16 ;  /* 0x00000018ff057819 */ /* 0x000fc80000011610 */
[----:B------:R-:W-:-:S04]  /*7330*/  LOP3.LUT R4, R4, R5, RZ, 0xfc, !PT ;  /* 0x0000000504047212 */ /* 0x000fc800078efcff */
[----:B------:R-:W-:Y:S02]  /*7340*/  PRMT R0, R4, 0x7610, R0 ;  /* 0x0000761004007816 */ /* 0x000fe40000000000 */
.L_x_5531:
[----:B------:R-:W-:Y:S05]  /*7350*/  BSYNC B0 ;  /* 0x0000000000007941 */ /* 0x000fea0003800000 */
.L_x_5530:
[----:B------:R-:W-:Y:S01]  /*7360*/  STG.E.U8 [R2.64], R0 ;  /* 0x0000000002007986 */ /* 0x000fe2000c101124 */
[----:B------:R-:W-:Y:S05]  /*7370*/  EXIT ;  /* 0x000000000000794d */ /* 0x000fea0003800000 */
.L_x_5528:
        /* <DEDUP_REMOVED lines=16> */
.L_x_5535:
[----:B------:R-:W-:-:S04]  /*7480*/  LOP3.LUT R16, R16, 0x80000000, RZ, 0xc0, !PT ;  /* 0x8000000010107812 */ /* 0x000fc800078ec0ff */
[----:B------:R-:W-:-:S04]  /*7490*/  SHF.R.U32.HI R5, RZ, 0x18, R16 ;  /* 0x00000018ff057819 */ /* 0x000fc80000011610 */
[----:B------:R-:W-:-:S04]  /*74a0*/  LOP3.LUT R4, R4, R5, RZ, 0xfc, !PT ;  /* 0x0000000504047212 */ /* 0x000fc800078efcff */
[----:B------:R-:W-:Y:S02]  /*74b0*/  PRMT R0, R4, 0x7610, R0 ;  /* 0x0000761004007816 */ /* 0x000fe40000000000 */
.L_x_5534:
[----:B------:R-:W-:Y:S05]  /*74c0*/  BSYNC B0 ;  /* 0x0000000000007941 */ /* 0x000fea0003800000 */
.L_x_5533:
[----:B------:R-:W-:Y:S01]  /*74d0*/  STG.E.U8 [R2.64], R0 ;  /* 0x0000000002007986 */ /* 0x000fe2000c101124 */
[----:B------:R-:W-:Y:S05]  /*74e0*/  EXIT ;  /* 0x000000000000794d */ /* 0x000fea0003800000 */
.L_x_5527:
        /* <DEDUP_REMOVED lines=21> */
.L_x_5510:
        /* <DEDUP_REMOVED lines=20> */
.L_x_5537:
[----:B------:R-:W0:Y:S02]  /*7780*/  F2I.U64.TRUNC R16, R16 ;  /* 0x0000001000107311 */ /* 0x000e24000020d800 */
[----:B0-----:R-:W-:Y:S01]  /*7790*/  STG.E.64 [R2.64], R16 ;  /* 0x0000001002007986 */ /* 0x001fe2000c101b24 */
[----:B------:R-:W-:Y:S05]  /*77a0*/  EXIT ;  /* 0x000000000000794d */ /* 0x000fea0003800000 */
.L_x_5536:
[----:B------:R-:W0:Y:S02]  /*77b0*/  F2I.FTZ.U32.TRUNC.NTZ R5, R16 ;  /* 0x0000001000057305 */ /* 0x000e24000021f000 */
[----:B0-----:R-:W-:Y:S01]  /*77c0*/  STG.E [R2.64], R5 ;  /* 0x0000000502007986 */ /* 0x001fe2000c101924 */
[----:B------:R-:W-:Y:S05]  /*77d0*/  EXIT ;  /* 0x000000000000794d */ /* 0x000fea0003800000 */
.L_x_5538:
        /* <DEDUP_REMOVED lines=10> */
.L_x_34059:


//--------------------- .text._ZN2at6native18elementwise_kernelILi128ELi2EZNS0_22gpu_kernel_impl_nocastIZZZNS0_21clamp_max_kernel_cudaERNS_18TensorIteratorBaseERKN3c106ScalarEENKUlvE_clEvENKUlvE5_clEvEUlfE_EEvS4_RKT_EUliE_EEviT1_ --------------------------
	.section	.text._ZN2at6native18elementwise_kernelILi128ELi2EZNS0_22gpu_kernel_impl_nocastIZZZNS0_21clamp_max_kernel_cudaERNS_18TensorIteratorBaseERKN3c106ScalarEENKUlvE_clEvENKUlvE5_clEvEUlfE_EEvS4_RKT_EUliE_EEviT1_,"ax",@progbits
	.sectioninfo	@"SHI_REGISTERS=12"
	.align	128
        .global         _ZN2at6native18elementwise_kernelILi128ELi2EZNS0_22gpu_kernel_impl_nocastIZZZNS0_21clamp_max_kernel_cudaERNS_18TensorIteratorBaseERKN3c106ScalarEENKUlvE_clEvENKUlvE5_clEvEUlfE_EEvS4_RKT_EUliE_EEviT1_
        .type           _ZN2at6native18elementwise_kernelILi128ELi2EZNS0_22gpu_kernel_impl_nocastIZZZNS0_21clamp_max_kernel_cudaERNS_18TensorIteratorBaseERKN3c106ScalarEENKUlvE_clEvENKUlvE5_clEvEUlfE_EEvS4_RKT_EUliE_EEviT1_,@function
        .size           _ZN2at6native18elementwise_kernelILi128ELi2EZNS0_22gpu_kernel_impl_nocastIZZZNS0_21clamp_max_kernel_cudaERNS_18TensorIteratorBaseERKN3c106ScalarEENKUlvE_clEvENKUlvE5_clEvEUlfE_EEvS4_RKT_EUliE_EEviT1_,(.L_x_34060 - _ZN2at6native18elementwise_kernelILi128ELi2EZNS0_22gpu_kernel_impl_nocastIZZZNS0_21clamp_max_kernel_cudaERNS_18TensorIteratorBaseERKN3c106ScalarEENKUlvE_clEvENKUlvE5_clEvEUlfE_EEvS4_RKT_EUliE_EEviT1_)
        .other          _ZN2at6native18elementwise_kernelILi128ELi2EZNS0_22gpu_kernel_impl_nocastIZZZNS0_21clamp_max_kernel_cudaERNS_18TensorIteratorBaseERKN3c106ScalarEENKUlvE_clEvENKUlvE5_clEvEUlfE_EEvS4_RKT_EUliE_EEviT1_,@"STO_CUDA_ENTRY STV_DEFAULT"
_ZN2at6native18elementwise_kernelILi128ELi2EZNS0_22gpu_kernel_impl_nocastIZZZNS0_21clamp_max_kernel_cudaERNS_18TensorIteratorBaseERKN3c106ScalarEENKUlvE_clEvENKUlvE5_clEvEUlfE_EEvS4_RKT_EUliE_EEviT1_:
.text._ZN2at6native18elementwise_kernelILi128ELi2EZNS0_22gpu_kernel_impl_nocastIZZZNS0_21clamp_max_kernel_cudaERNS_18TensorIteratorBaseERKN3c106ScalarEENKUlvE_clEvENKUlvE5_clEvEUlfE_EEvS4_RKT_EUliE_EEviT1_:
        /* <DEDUP_REMOVED lines=236> */
.L_x_5541:
[----:B------:R-:W-:-:S04]  /*0ec0*/  IADD3 R4, P0, R3, c[0x0][0x368], RZ ;  /* 0x0000da0003047a10 */ /* 0x000fc80007f1e0ff */
[----:B------:R-:W-:-:S05]  /*0ed0*/  IADD3.X R5, RZ, c[0x0][0x36c], RZ, P0, !PT ;  /* 0x0000db00ff057a10 */ /* 0x000fca00007fe4ff */
[----:B------:R-:W2:Y:S01]  /*0ee0*/  LDG.E R9, [R4.64] ;  /* 0x0000000404097981 */ /* 0x000ea2000c1e1900 */
[----:B------:R-:W-:Y:S02]  /*0ef0*/  IADD3 R2, P1, R2, c[0x0][0x360], RZ ;  /* 0x0000d80002027a10 */ /* 0x000fe40007f3e0ff */
[----:B------:R-:W-:Y:S02]  /*0f00*/  IADD3 R7, R0, 0x80, RZ ;  /* 0x0000008000077810 */ /* 0x000fe40007ffe0ff */
[----:B------:R-:W-:Y:S02]  /*0f10*/  IADD3.X R3, RZ, c[0x0][0x364], RZ, P1, !PT ;  /* 0x0000d900ff037a10 */ /* 0x000fe40000ffe4ff */
[----:B--2---:R-:W-:-:S13]  /*0f20*/  FSETP.GTU.FTZ.AND P0, PT, |R9|, +INF , PT ;  /* 0x7f8000000900780b */ /* 0x004fda0003f1c200 */
[----:B------:R-:W-:-:S05]  /*0f30*/  @!P0 FMNMX.FTZ R9, R9, c[0x0][0x370], PT ;  /* 0x0000dc0009098a09 */ /* 0x000fca0003810000 */
[----:B------:R0:W-:Y:S02]  /*0f40*/  STG.E [R2.64], R9 ;  /* 0x0000000902007986 */ /* 0x0001e4000c101904 */
.L_x_5540:
[----:B------:R-:W-:Y:S05]  /*0f50*/  BSYNC B0 ;  /* 0x0000000000007941 */ /* 0x000fea0003800000 */
.L_x_5539:
[----:B------:R-:W-:-:S13]  /*0f60*/  ISETP.GE.AND P0, PT, R7, c[0x0][0x160], PT ;  /* 0x0000580007007a0c */ /* 0x000fda0003f06270 */
[----:B------:R-:W-:Y:S05]  /*0f70*/  @P0 EXIT ;  /* 0x000000000000094d */ /* 0x000fea0003800000 */
[----:B------:R-:W-:Y:S01]  /*0f80*/  ISETP.NE.AND P0, PT, RZ, c[0x0][0x168], PT ;  /* 0x00005a00ff007a0c */ /* 0x000fe20003f05270 */
[----:B0-----:R-:W-:Y:S01]  /*0f90*/  HFMA2.MMA R2, -RZ, RZ, 0, 0 ;  /* 0x00000000ff027435 */ /* 0x001fe200000001ff */
[----:B------:R-:W-:-:S11]  /*0fa0*/  MOV R0, RZ ;  /* 0x000000ff00007202 */ /* 0x000fd60000000f00 */
[----:B------:R-:W-:Y:S05]  /*0fb0*/  @!P0 BRA `(.L_x_5542) ;  /* 0x00000e0000008947 */ /* 0x000fea0003800000 */
[----:B------:R-:W-:Y:S01]  /*0fc0*/  MOV R3, R7 ;  /* 0x0000000700037202 */ /* 0x000fe20000000f00 */
        /* <DEDUP_REMOVED lines=223> */
.L_x_5542:
[----:B------:R-:W-:-:S04]  /*1dc0*/  IADD3 R2, P0, R2, c[0x0][0x368], RZ ;  /* 0x0000da0002027a10 */ /* 0x000fc80007f1e0ff */
[----:B------:R-:W-:-:S05]  /*1dd0*/  IADD3.X R3, RZ, c[0x0][0x36c], RZ, P0, !PT ;  /* 0x0000db00ff037a10 */ /* 0x000fca00007fe4ff */
[----:B------:R-:W2:Y:S01]  /*1de0*/  LDG.E R7, [R2.64] ;  /* 0x0000000402077981 */ /* 0x000ea2000c1e1900 */
[----:B------:R-:W-:-:S04]  /*1df0*/  IADD3 R4, P1, R0, c[0x0][0x360], RZ ;  /* 0x0000d80000047a10 */ /* 0x000fc80007f3e0ff */
[----:B------:R-:W-:Y:S02]  /*1e00*/  IADD3.X R5, RZ, c[0x0][0x364], RZ, P1, !PT ;  /* 0x0000d900ff057a10 */ /* 0x000fe40000ffe4ff */
[----:B--2---:R-:W-:-:S13]  /*1e10*/  FSETP.GTU.FTZ.AND P0, PT, |R7|, +INF , PT ;  /* 0x7f8000000700780b */ /* 0x004fda0003f1c200 */
[----:B------:R-:W-:-:S05]  /*1e20*/  @!P0 FMNMX.FTZ R7, R7, c[0x0][0x370], PT ;  /* 0x0000dc0007078a09 */ /* 0x000fca0003810000 */
[----:B------:R-:W-:Y:S01]  /*1e30*/  STG.E [R4.64], R7 ;  /* 0x0000000704007986 */ /* 0x000fe2000c101904 */
[----:B------:R-:W-:Y:S05]  /*1e40*/  EXIT ;  /* 0x000000000000794d */ /* 0x000fea0003800000 */
.L_x_5543:
        /* <DEDUP_REMOVED lines=11> */
.L_x_34060:


//--------------------- .text._ZN2at6native27unrolled_elementwise_kernelIZZZNS0_21clamp_max_kernel_cudaERNS_18TensorIteratorBaseERKN3c106ScalarEENKUlvE_clEvENKUlvE5_clEvEUlfE_St5arrayIPcLm2EELi4E23TrivialOffsetCalculatorILi1EjESF_NS0_6memory15LoadWithoutCastENSG_16StoreWithoutCastEEEviT_T0_T2_T3_T4_T5_ --------------------------
	.section	.text._ZN2at6native27unrolled_elementwise_kernelIZZZNS0_21clamp_max_kernel_cudaERNS_18TensorIteratorBaseERKN3c106ScalarEENKUlvE_clEvENKUlvE5_clEvEUlfE_St5arrayIPcLm2EELi4E23TrivialOffsetCalculatorILi1EjESF_NS0_6memory15LoadWithoutCastENSG_16StoreWithoutCastEEEviT_T0_T2_T3_T4_T5_,"ax",@progbits
	.sectioninfo	@"SHI_REGISTERS=18"
	.align	128
        .global         _ZN2at6native27unrolled_elementwise_kernelIZZZNS0_21clamp_max_kernel_cudaERNS_18TensorIteratorBaseERKN3c106ScalarEENKUlvE_clEvENKUlvE5_clEvEUlfE_St5arrayIPcLm2EELi4E23TrivialOffsetCalculatorILi1EjESF_NS0_6memory15LoadWithoutCastENSG_16StoreWithoutCastEEEviT_T0_T2_T3_T4_T5_
        .type           _ZN2at6native27unrolled_elementwise_kernelIZZZNS0_21clamp_max_kernel_cudaERNS_18TensorIteratorBaseERKN3c106ScalarEENKUlvE_clEvENKUlvE5_clEvEUlfE_St5arrayIPcLm2EELi4E23TrivialOffsetCalculatorILi1EjESF_NS0_6memory15LoadWithoutCastENSG_16StoreWithoutCastEEEviT_T0_T2_T3_T4_T5_,@function
        .size           _ZN2at6native27unrolled_elementwise_kernelIZZZNS0_21clamp_max_kernel_cudaERNS_18TensorIteratorBaseERKN3c106ScalarEENKUlvE_clEvENKUlvE5_clEvEUlfE_St5arrayIPcLm2EELi4E23TrivialOffsetCalculatorILi1EjESF_NS0_6memory15LoadWithoutCastENSG_16StoreWithoutCastEEEviT_T0_T2_T3_T4_T5_,(.L_x_34061 - _ZN2at6native27unrolled_elementwise_kernelIZZZNS0_21clamp_max_kernel_cudaERNS_18TensorIteratorBaseERKN3c106ScalarEENKUlvE_clEvENKUlvE5_clEvEUlfE_St5arrayIPcLm2EELi4E23TrivialOffsetCalculatorILi1EjESF_NS0_6memory15LoadWithoutCastENSG_16StoreWithoutCastEEEviT_T0_T2_T3_T4_T5_)
        .other          _ZN2at6native27unrolled_elementwise_kernelIZZZNS0_21clamp_max_kernel_cudaERNS_18TensorIteratorBaseERKN3c106ScalarEENKUlvE_clEvENKUlvE5_clEvEUlfE_St5arrayIPcLm2EELi4E23TrivialOffsetCalculatorILi1EjESF_NS0_6memory15LoadWithoutCastENSG_16StoreWithoutCastEEEviT_T0_T2_T3_T4_T5_,@"STO_CUDA_ENTRY STV_DEFAULT"
_ZN2at6native27unrolled_elementwise_kernelIZZZNS0_21clamp_max_kernel_cudaERNS_18TensorIteratorBaseERKN3c106ScalarEENKUlvE_clEvENKUlvE5_clEvEUlfE_St5arrayIPcLm2EELi4E23TrivialOffsetCalculatorILi1EjESF_NS0_6memory15LoadWithoutCastENSG_16StoreWithoutCastEEEviT_T0_T2_T3_T4_T5_:
.text._ZN2at6native27unrolled_elementwise_kernelIZZZNS0_21clamp_max_kernel_cudaERNS_18TensorIteratorBaseERKN3c106ScalarEENKUlvE_clEvENKUlvE5_clEvEUlfE_St5arrayIPcLm2EELi4E23TrivialOffsetCalculatorILi1EjESF_NS0_6memory15LoadWithoutCastENSG_16StoreWithoutCastEEEviT_T0_T2_T3_T4_T5_:
[----:B------:R-:W-:Y:S02]  /*0000*/  IMAD.MOV.U32 R1, RZ, RZ, c[0x0][0x28] ;  /* 0x00000a00ff017624 */ /* 0x000fe400078e00ff */
[----:B------:R-:W0:Y:S01]  /*0010*/  S2R R0, SR_CTAID.X ;  /* 0x0000000000007919 */ /* 0x000e220000002500 */
[----:B------:R-:W-:Y:S01]  /*0020*/  IMAD.MOV.U32 R3, RZ, RZ, -0x200 ;  /* 0xfffffe00ff037424 */ /* 0x000fe200078e00ff */
[----:B------:R-:W-:Y:S01]  /*0030*/  CS2R R4, SRZ ;  /* 0x0000000000047805 */ /* 0x000fe2000001ff00 */
        /* <DEDUP_REMOVED lines=13> */
[----:B------:R-:W-:Y:S02]  /*0110*/  IMAD.MOV.U32 R3, RZ, RZ, RZ ;  /* 0x000000ffff037224 */ /* 0x000fe400078e00ff */
[----:B------:R-:W-:Y:S01]  /*0120*/  @!P0 IMAD.MOV.U32 R11, RZ, RZ, 0x4 ;  /* 0x00000004ff0b8424 */ /* 0x000fe200078e00ff */
[----:B------:R-:W-:-:S13]  /*0130*/  ISETP.GE.AND P1, PT, R15, R2, PT ;  /* 0x000000020f00720c */ /* 0x000fda0003f26270 */
[----:B------:R-:W-:Y:S02]  /*0140*/  @!P1 IMAD R12, R0, 0x200, R15 ;  /* 0x00000200000c9824 */ /* 0x000fe400078e020f */
[----:B------:R-:W-:-:S04]  /*0150*/  @!P1 IMAD.MOV.U32 R13, RZ, RZ, 0x4 ;  /* 0x00000004ff0d9424 */ /* 0x000fc800078e00ff */
[----:B------:R-:W-:-:S05]  /*0160*/  @!P1 IMAD.WIDE.U32 R12, R12, R13, c[0x0][0x180] ;  /* 0x000060000c0c9625 */ /* 0x000fca00078e000d */
[----:B------:R1:W3:Y:S01]  /*0170*/  @!P1 LDG.E R3, [R12.64] ;  /* 0x000000040c039981 */ /* 0x0002e2000c1e1900 */
[----:B------:R-:W-:-:S05]  /*0180*/  @!P0 IMAD.WIDE.U32 R10, R10, R11, c[0x0][0x180] ;  /* 0x000060000a0a8625 */ /* 0x000fca00078e000b */
[----:B------:R4:W3:Y:S01]  /*0190*/  @!P0 LDG.E R4, [R10.64] ;  /* 0x000000040a048981 */ /* 0x0008e2000c1e1900 */
[----:B------:R-:W-:-:S04]  /*01a0*/  @!P1 IADD3 R15, R15, 0x80, RZ ;  /* 0x000000800f0f9810 */ /* 0x000fc80007ffe0ff */
[----:B------:R-:W-:Y:S01]  /*01b0*/  ISETP.GE.AND P0, PT, R15, R2, PT ;  /* 0x000000020f00720c */ /* 0x000fe20003f06270 */
[----:B------:R-:W-:-:S12]  /*01c0*/  IMAD.MOV.U32 R6, RZ, RZ, RZ ;  /* 0x000000ffff067224 */ /* 0x000fd800078e00ff */
[----:B------:R-:W-:Y:S01]  /*01d0*/  @!P0 LEA R14, R0, R15, 0x9 ;  /* 0x0000000f000e8211 */ /* 0x000fe200078e48ff */
[----:B------:R-:W-:-:S04]  /*01e0*/  @!P0 IMAD.MOV.U32 R15, RZ, RZ, 0x4 ;  /* 0x00000004ff0f8424 */ /* 0x000fc800078e00ff */
[----:B0-----:R-:W-:-:S05]  /*01f0*/  @!P0 IMAD.WIDE.U32 R8, R14, R15, c[0x0][0x180] ;  /* 0x000060000e088625 */ /* 0x001fca00078e000f */
[----:B------:R0:W5:Y:S01]  /*0200*/  @!P0 LDG.E R6, [R8.64] ;  /* 0x0000000408068981 */ /* 0x000162000c1e1900 */
[----:B----4-:R-:W-:Y:S01]  /*0210*/  @!P2 IMAD R10, R0, 0x200, R7 ;  /* 0x00000200000aa824 */ /* 0x010fe200078e0207 */
[----:B-1----:R-:W-:Y:S01]  /*0220*/  IADD3 R13, R7, 0x100, RZ ;  /* 0x00000100070d7810 */ /* 0x002fe20007ffe0ff */
[----:B0-----:R-:W-:-:S04]  /*0230*/  @!P2 IMAD.MOV.U32 R9, RZ, RZ, 0x4 ;  /* 0x00000004ff09a424 */ /* 0x001fc800078e00ff */
[----:B------:R-:W-:Y:S01]  /*0240*/  @!P2 IMAD.WIDE.U32 R8, R10, R9, c[0x0][0x178] ;  /* 0x00005e000a08a625 */ /* 0x000fe200078e0009 */
[----:B------:R-:W-:Y:S01]  /*0250*/  IADD3 R11, R7, 0x80, RZ ;  /* 0x00000080070b7810 */ /* 0x000fe20007ffe0ff */
[----:B------:R-:W-:Y:S01]  /*0260*/  BSSY B0, `(.L_x_5544) ;  /* 0x0000019000007945 */ /* 0x000fe20003800000 */
[----:B--2---:R-:W-:-:S04]  /*0270*/  FSETP.GTU.FTZ.AND P0, PT, |R5|, +INF , PT ;  /* 0x7f8000000500780b */ /* 0x004fc80003f1c200 */
[----:B------:R-:W-:-:S13]  /*0280*/  ISETP.GE.OR P0, PT, R7, R2, P0 ;  /* 0x000000020700720c */ /* 0x000fda0000706670 */
[----:B------:R-:W-:-:S05]  /*0290*/  @!P0 FMNMX.FTZ R5, R5, c[0x0][0x168], PT ;  /* 0x00005a0005058a09 */ /* 0x000fca0003810000 */
[----:B------:R0:W-:Y:S01]  /*02a0*/  @!P2 STG.E [R8.64], R5 ;  /* 0x000000050800a986 */ /* 0x0001e2000c101904 */
[----:B---3--:R-:W-:-:S04]  /*02b0*/  FSETP.GTU.FTZ.AND P3, PT, |R3|, +INF , PT ;  /* 0x7f8000000300780b */ /* 0x008fc80003f7c200 */
[-C--:B------:R-:W-:Y:S02]  /*02c0*/  ISETP.GE.OR P3, PT, R13, R2.reuse, P3 ;  /* 0x000000020d00720c */ /* 0x080fe40001f66670 */
[C---:B------:R-:W-:Y:S02]  /*02d0*/  IADD3 R13, R7.reuse, 0x180, RZ ;  /* 0x00000180070d7810 */ /* 0x040fe40007ffe0ff */
[----:B------:R-:W-:Y:S02]  /*02e0*/  @!P2 IADD3 R7, R7, 0x80, RZ ;  /* 0x000000800707a810 */ /* 0x000fe40007ffe0ff */
[----:B------:R-:W-:Y:S02]  /*02f0*/  FSETP.GTU.FTZ.AND P1, PT, |R4|, +INF , PT ;  /* 0x7f8000000400780b */ /* 0x000fe40003f3c200 */
[-C--:B------:R-:W-:Y:S02]  /*0300*/  ISETP.GE.AND P4, PT, R7, R2.reuse, PT ;  /* 0x000000020700720c */ /* 0x080fe40003f86270 */
[----:B------:R-:W-:-:S03]  /*0310*/  ISETP.GE.OR P1, PT, R11, R2, P1 ;  /* 0x000000020b00720c */ /* 0x000fc60000f26670 */
[----:B------:R-:W-:-:S10]  /*0320*/  @!P3 FMNMX.FTZ R3, R3, c[0x0][0x168], PT ;  /* 0x00005a000303ba09 */ /* 0x000fd40003810000 */
[----:B------:R-:W-:Y:S01]  /*0330*/  @!P1 FMNMX.FTZ R4, R4, c[0x0][0x168], PT ;  /* 0x00005a0004049a09 */ /* 0x000fe20003810000 */
[----:B------:R-:W-:Y:S05]  /*0340*/  @P4 BRA `(.L_x_5545) ;  /* 0x000000a000004947 */ /* 0x000fea0003800000 */
[----:B0-----:R-:W-:Y:S01]  /*0350*/  IMAD R8, R0, 0x200, R7 ;  /* 0x0000020000087824 */ /* 0x001fe200078e0207 */
[----:B------:R-:W-:Y:S01]  /*0360*/  IADD3 R7, R7, 0x80, RZ ;  /* 0x0000008007077810 */ /* 0x000fe20007ffe0ff */
[----:B------:R-:W-:-:S03]  /*0370*/  HFMA2.MMA R11, -RZ, RZ, 0, 2.384185791015625e-07 ;  /* 0x00000004ff0b7435 */ /* 0x000fc600000001ff */
[----:B------:R-:W-:-:S07]  /*0380*/  ISETP.GE.AND P0, PT, R7, R2, PT ;  /* 0x000000020700720c */ /* 0x000fce0003f06270 */
[----:B------:R-:W-:-:S05]  /*0390*/  IMAD.WIDE.U32 R8, R8, R11, c[0x0][0x178] ;  /* 0x00005e0008087625 */ /* 0x000fca00078e000b */
[----:B------:R0:W-:Y:S01]  /*03a0*/  STG.E [R8.64], R4 ;  /* 0x0000000408007986 */ /* 0x0001e2000c101904 */
[----:B------:R-:W-:Y:S01]  /*03b0*/  @!P0 IMAD R10, R0, 0x200, R7 ;  /* 0x00000200000a8824 */ /* 0x000fe200078e0207 */
[----:B------:R-:W-:-:S03]  /*03c0*/  @!P0 IADD3 R7, R7, 0x80, RZ ;  /* 0x0000008007078810 */ /* 0x000fc60007ffe0ff */
[----:B------:R-:W-:-:S05]  /*03d0*/  @!P0 IMAD.WIDE.U32 R10, R10, R11, c[0x0][0x178] ;  /* 0x00005e000a0a8625 */ /* 0x000fca00078e000b */
[----:B------:R0:W-:Y:S02]  /*03e0*/  @!P0 STG.E [R10.64], R3 ;  /* 0x000000030a008986 */ /* 0x0001e4000c101904 */
.L_x_5545:
[----:B0-----:R-:W-:Y:S05]  /*03f0*/  BSYNC B0 ;  /* 0x0000000000007941 */ /* 0x001fea0003800000 */
.L_x_5544:
[----:B------:R-:W-:Y:S02]  /*0400*/  ISETP.GE.AND P1, PT, R7, R2, PT ;  /* 0x000000020700720c */ /* 0x000fe40003f26270 */
[----:B-----5:R-:W-:-:S04]  /*0410*/  FSETP.GTU.FTZ.AND P0, PT, |R6|, +INF , PT ;  /* 0x7f8000000600780b */ /* 0x020fc80003f1c200 */
[----:B------:R-:W-:-:S07]  /*0420*/  ISETP.GE.OR P0, PT, R13, R2, P0 ;  /* 0x000000020d00720c */ /* 0x000fce0000706670 */
[----:B------:R-:W-:Y:S06]  /*0430*/  @P1 EXIT ;  /* 0x000000000000194d */ /* 0x000fec0003800000 */
[----:B------:R-:W-:Y:S01]  /*0440*/  IMAD R2, R0, 0x200, R7 ;  /* 0x0000020000027824 */ /* 0x000fe200078e0207 */
[----:B------:R-:W-:Y:S01]  /*0450*/  @!P0 FMNMX.FTZ R6, R6, c[0x0][0x168], PT ;  /* 0x00005a0006068a09 */ /* 0x000fe20003810000 */
[----:B------:R-:W-:-:S04]  /*0460*/  IMAD.MOV.U32 R3, RZ, RZ, 0x4 ;  /* 0x00000004ff037424 */ /* 0x000fc800078e00ff */
[----:B------:R-:W-:-:S05]  /*0470*/  IMAD.WIDE.U32 R2, R2, R3, c[0x0][0x178] ;  /* 0x00005e0002027625 */ /* 0x000fca00078e0003 */
[----:B------:R-:W-:Y:S01]  /*0480*/  STG.E [R2.64], R6 ;  /* 0x0000000602007986 */ /* 0x000fe2000c101904 */
[----:B------:R-:W-:Y:S05]  /*0490*/  EXIT ;  /* 0x000000000000794d */ /* 0x000fea0003800000 */
.L_x_5546:
        /* <DEDUP_REMOVED lines=14> */
.L_x_34061:


//--------------------- .text._ZN2at6native29vectorized_elementwise_kernelILi2EZZZNS0_21clamp_max_kernel_cudaERNS_18TensorIteratorBaseERKN3c106ScalarEENKUlvE_clEvENKUlvE5_clEvEUlfE_St5arrayIPcLm2EEEEviT0_T1_ --------------------------
	.section	.text._ZN2at6native29vectorized_elementwise_kernelILi2EZZZNS0_21clamp_max_kernel_cudaERNS_18TensorIteratorBaseERKN3c106ScalarEENKUlvE_clEvENKUlvE5_clEvEUlfE_St5arrayIPcLm2EEEEviT0_T1_,"ax",@progbits
	.sectioninfo	@"SHI_REGISTERS=24"
	.align	128
        .global         _ZN2at6native29vectorized_elementwise_kernelILi2EZZZNS0_21clamp_max_kernel_cudaERNS_18TensorIteratorBaseERKN3c106ScalarEENKUlvE_clEvENKUlvE5_clEvEUlfE_St5arrayIPcLm2EEEEviT0_T1_
        .type           _ZN2at6native29vectorized_elementwise_kernelILi2EZZZNS0_21clamp_max_kernel_cudaERNS_18TensorIteratorBaseERKN3c106ScalarEENKUlvE_clEvENKUlvE5_clEvEUlfE_St5arrayIPcLm2EEEEviT0_T1_,@function
        .size           _ZN2at6native29vectorized_elementwise_kernelILi2EZZZNS0_21clamp_max_kernel_cudaERNS_18TensorIteratorBaseERKN3c106ScalarEENKUlvE_clEvENKUlvE5_clEvEUlfE_St5arrayIPcLm2EEEEviT0_T1_,(.L_x_34062 - _ZN2at6native29vectorized_elementwise_kernelILi2EZZZNS0_21clamp_max_kernel_cudaERNS_18TensorIteratorBaseERKN3c106ScalarEENKUlvE_clEvENKUlvE5_clEvEUlfE_St5arrayIPcLm2EEEEviT0_T1_)
        .other          _ZN2at6native29vectorized_elementwise_kernelILi2EZZZNS0_21clamp_max_kernel_cudaERNS_18TensorIteratorBaseERKN3c106ScalarEENKUlvE_clEvENKUlvE5_clEvEUlfE_St5arrayIPcLm2EEEEviT0_T1_,@"STO_CUDA_ENTRY STV_DEFAULT"
_ZN2at6native29vectorized_elementwise_kernelILi2EZZZNS0_21clamp_max_kernel_cudaERNS_18TensorIteratorBaseERKN3c106ScalarEENKUlvE_clEvENKUlvE5_clEvEUlfE_St5arrayIPcLm2EEEEviT0_T1_:
.text._ZN2at6native29vectorized_elementwise_kernelILi2EZZZNS0_21clamp_max_kernel_cudaERNS_18TensorIteratorBaseERKN3c106ScalarEENKUlvE_clEvENKUlvE5_clEvEUlfE_St5arrayIPcLm2EEEEviT0_T1_:
        /* <DEDUP_REMOVED lines=14> */
[----:B------:R-:W5:Y:S01]  /*00e0*/  LDG.E.64 R12, [R2.64+0xc00] ;  /* 0x000c0004020c7981 */ /* 0x000f62000c1e1b00 */
[----:B------:R-:W-:-:S06]  /*00f0*/  IMAD.WIDE.U32 R4, R0, R5, c[0x0][0x178] ;  /* 0x00005e0000047625 */ /* 0x000fcc00078e0005 */
[----:B------:R-:W-:Y:S01]  /*0100*/  IMAD.WIDE R4, R15, 0x8, R4 ;  /* 0x000000080f047825 */ /* 0x000fe200078e0204 */
[----:B--2---:R-:W-:Y:S02]  /*0110*/  FSETP.GTU.FTZ.AND P6, PT, |R6|, +INF , PT ;  /* 0x7f8000000600780b */ /* 0x004fe40003fdc200 */
[----:B------:R-:W-:Y:S02]  /*0120*/  FSETP.GTU.FTZ.AND P5, PT, |R7|, +INF , PT ;  /* 0x7f8000000700780b */ /* 0x000fe40003fbc200 */
[----:B---3--:R-:W-:Y:S02]  /*0130*/  FSETP.GTU.FTZ.AND P4, PT, |R8|, +INF , PT ;  /* 0x7f8000000800780b */ /* 0x008fe40003f9c200 */
[----:B------:R-:W-:Y:S02]  /*0140*/  FSETP.GTU.FTZ.AND P3, PT, |R9|, +INF , PT ;  /* 0x7f8000000900780b */ /* 0x000fe40003f7c200 */
[----:B----4-:R-:W-:Y:S02]  /*0150*/  FSETP.GTU.FTZ.AND P2, PT, |R10|, +INF , PT ;  /* 0x7f8000000a00780b */ /* 0x010fe40003f5c200 */
[----:B------:R-:W-:-:S02]  /*0160*/  FSETP.GTU.FTZ.AND P1, PT, |R11|, +INF , PT ;  /* 0x7f8000000b00780b */ /* 0x000fc40003f3c200 */
[----:B-----5:R-:W-:Y:S02]  /*0170*/  FSETP.GTU.FTZ.AND P0, PT, |R12|, +INF , PT ;  /* 0x7f8000000c00780b */ /* 0x020fe40003f1c200 */
[----:B------:R-:W-:Y:S02]  /*0180*/  @!P6 FMNMX.FTZ R6, R6, c[0x0][0x168], PT ;  /* 0x00005a000606ea09 */ /* 0x000fe40003810000 */
[----:B------:R-:W-:Y:S02]  /*0190*/  FSETP.GTU.FTZ.AND P6, PT, |R13|, +INF , PT ;  /* 0x7f8000000d00780b */ /* 0x000fe40003fdc200 */
[----:B------:R-:W-:Y:S02]  /*01a0*/  @!P5 FMNMX.FTZ R7, R7, c[0x0][0x168], PT ;  /* 0x00005a000707da09 */ /* 0x000fe40003810000 */
[----:B------:R-:W-:Y:S02]  /*01b0*/  @!P4 FMNMX.FTZ R8, R8, c[0x0][0x168], PT ;  /* 0x00005a000808ca09 */ /* 0x000fe40003810000 */
[----:B------:R-:W-:Y:S01]  /*01c0*/  @!P3 FMNMX.FTZ R9, R9, c[0x0][0x168], PT ;  /* 0x00005a000909ba09 */ /* 0x000fe20003810000 */
[----:B------:R-:W-:Y:S01]  /*01d0*/  STG.E.64 [R4.64], R6 ;  /* 0x0000000604007986 */ /* 0x000fe2000c101b04 */
[----:B------:R-:W-:-:S02]  /*01e0*/  @!P2 FMNMX.FTZ R10, R10, c[0x0][0x168], PT ;  /* 0x00005a000a0aaa09 */ /* 0x000fc40003810000 */
[----:B------:R-:W-:Y:S01]  /*01f0*/  @!P1 FMNMX.FTZ R11, R11, c[0x0][0x168], PT ;  /* 0x00005a000b0b9a09 */ /* 0x000fe20003810000 */
[----:B------:R-:W-:Y:S01]  /*0200*/  STG.E.64 [R4.64+0x400], R8 ;  /* 0x0004000804007986 */ /* 0x000fe2000c101b04 */
[----:B------:R-:W-:Y:S02]  /*0210*/  @!P0 FMNMX.FTZ R12, R12, c[0x0][0x168], PT ;  /* 0x00005a000c0c8a09 */ /* 0x000fe40003810000 */
[----:B------:R-:W-:Y:S01]  /*0220*/  @!P6 FMNMX.FTZ R13, R13, c[0x0][0x168], PT ;  /* 0x00005a000d0dea09 */ /* 0x000fe20003810000 */
[----:B------:R-:W-:Y:S04]  /*0230*/  STG.E.64 [R4.64+0x800], R10 ;  /* 0x0008000a04007986 */ /* 0x000fe8000c101b04 */
[----:B------:R-:W-:Y:S01]  /*0240*/  STG.E.64 [R4.64+0xc00], R12 ;  /* 0x000c000c04007986 */ /* 0x000fe2000c101b04 */
[----:B------:R-:W-:Y:S05]  /*0250*/  EXIT ;  /* 0x000000000000794d */ /* 0x000fea0003800000 */
.L_x_5547:
[----:B------:R-:W0:Y:S01]  /*0260*/  S2R R5, SR_TID.X ;  /* 0x0000000000057919 */ /* 0x000e220000002100 */
[----:B------:R-:W-:Y:S01]  /*0270*/  BSSY B0, `(.L_x_5548) ;  /* 0x0000016000007945 */ /* 0x000fe20003800000 */
[----:B------:R-:W-:-:S02]  /*0280*/  IMAD.MOV.U32 R3, RZ, RZ, RZ ;  /* 0x000000ffff037224 */ /* 0x000fc400078e00ff */
[----:B------:R-:W-:Y:S01]  /*0290*/  IMAD.MOV.U32 R4, RZ, RZ, RZ ;  /* 0x000000ffff047224 */ /* 0x000fe200078e00ff */
        /* <DEDUP_REMOVED lines=13> */
[----:B------:R-:W-:-:S05]  /*0370*/  IMAD.WIDE.U32 R6, R6, R11, c[0x0][0x180] ;  /* 0x0000600006067625 */ /* 0x000fca00078e000b */
[----:B------:R0:W5:Y:S07]  /*0380*/  LDG.E R4, [R6.64] ;  /* 0x0000000406047981 */ /* 0x00016e000c1e1900 */
[----:B------:R-:W-:-:S04]  /*0390*/  @!P1 IMAD.IADD R10, R0, 0x1, R9 ;  /* 0x00000001000a9824 */ /* 0x000fc800078e0209 */
[----:B------:R-:W-:-:S05]  /*03a0*/  @!P1 IMAD.WIDE.U32 R10, R10, R11, c[0x0][0x180] ;  /* 0x000060000a0a9625 */ /* 0x000fca00078e000b */
[----:B------:R0:W5:Y:S01]  /*03b0*/  @!P1 LDG.E R3, [R10.64] ;  /* 0x000000040a039981 */ /* 0x000162000c1e1900 */
[----:B------:R-:W-:-:S03]  /*03c0*/  @!P1 IADD3 R9, R9, 0x80, RZ ;  /* 0x0000008009099810 */ /* 0x000fc60007ffe0ff */
.L_x_5549:
[----:B------:R-:W-:Y:S05]  /*03d0*/  BSYNC B0 ;  /* 0x0000000000007941 */ /* 0x000fea0003800000 */
.L_x_5548:
[----:B------:R-:W-:Y:S01]  /*03e0*/  ISETP.GE.AND P1, PT, R9, R2, PT ;  /* 0x000000020900720c */ /* 0x000fe20003f26270 */
[----:B------:R-:W-:Y:S01]  /*03f0*/  BSSY B0, `(.L_x_5550) ;  /* 0x000000e000007945 */ /* 0x000fe20003800000 */
[----:B0-----:R-:W-:Y:S01]  /*0400*/  CS2R R6, SRZ ;  /* 0x0000000000067805 */ /* 0x001fe2000001ff00 */
[----:B------:R-:W-:-:S10]  /*0410*/  @!P6 IMAD.MOV.U32 R15, RZ, RZ, 0x4 ;  /* 0x00000004ff0fe424 */ /* 0x000fd400078e00ff */
        /* <DEDUP_REMOVED lines=11> */
.L_x_5551:
[----:B------:R-:W-:Y:S05]  /*04d0*/  BSYNC B0 ;  /* 0x0000000000007941 */ /* 0x000fea0003800000 */
.L_x_5550:
[----:B------:R-:W-:Y:S01]  /*04e0*/  ISETP.GE.AND P1, PT, R9, R2, PT ;  /* 0x000000020900720c */ /* 0x000fe20003f26270 */
[----:B0-----:R-:W-:Y:S01]  /*04f0*/  CS2R R12, SRZ ;  /* 0x00000000000c7805 */ /* 0x001fe2000001ff00 */
[----:B------:R-:W-:Y:S02]  /*0500*/  @!P0 IMAD.MOV.U32 R17, RZ, RZ, 0x4 ;  /* 0x00000004ff118424 */ /* 0x000fe400078e00ff */
[----:B------:R-:W-:-:S04]  /*0510*/  @!P6 IMAD.WIDE.U32 R10, R14, R15, c[0x0][0x180] ;  /* 0x000060000e0ae625 */ /* 0x000fc800078e000f */
[----:B------:R-:W-:Y:S01]  /*0520*/  @!P0 IMAD.WIDE.U32 R16, R8, R17, c[0x0][0x180] ;  /* 0x0000600008108625 */ /* 0x000fe200078e0011 */
[----:B------:R0:W2:Y:S04]  /*0530*/  @!P6 LDG.E R13, [R10.64] ;  /* 0x000000040a0de981 */ /* 0x0000a8000c1e1900 */
[----:B------:R-:W-:Y:S01]  /*0540*/  @!P1 IMAD.IADD R15, R0, 0x1, R9 ;  /* 0x00000001000f9824 */ /* 0x000fe200078e0209 */
[----:B------:R-:W-:Y:S01]  /*0550*/  @!P1 IADD3 R9, R9, 0x80, RZ ;  /* 0x0000008009099810 */ /* 0x000fe20007ffe0ff */
[----:B------:R1:W3:Y:S01]  /*0560*/  @!P0 LDG.E R12, [R16.64] ;  /* 0x00000004100c8981 */ /* 0x0002e2000c1e1900 */
[----:B------:R-:W-:Y:S02]  /*0570*/  @!P1 IMAD.MOV.U32 R18, RZ, RZ, 0x4 ;  /* 0x00000004ff129424 */ /* 0x000fe400078e00ff */
[----:B------:R-:W-:-:S02]  /*0580*/  ISETP.GE.AND P0, PT, R9, R2, PT ;  /* 0x000000020900720c */ /* 0x000fc40003f06270 */
[----:B0-----:R-:W-:-:S11]  /*0590*/  @!P1 IMAD.WIDE.U32 R10, R15, R18, c[0x0][0x180] ;  /* 0x000060000f0a9625 */ /* 0x001fd600078e0012 */
[----:B------:R-:W-:Y:S02]  /*05a0*/  @!P0 IMAD.IADD R14, R0, 0x1, R9 ;  /* 0x00000001000e8824 */ /* 0x000fe400078e0209 */
[----:B------:R-:W-:Y:S01]  /*05b0*/  @!P0 IMAD.MOV.U32 R19, RZ, RZ, 0x4 ;  /* 0x00000004ff138424 */ /* 0x000fe200078e00ff */
[----:B------:R-:W-:-:S03]  /*05c0*/  CS2R R8, SRZ ;  /* 0x0000000000087805 */ /* 0x000fc6000001ff00 */
[----:B------:R-:W-:-:S03]  /*05d0*/  @!P0 IMAD.WIDE.U32 R14, R14, R19, c[0x0][0x180] ;  /* 0x000060000e0e8625 */ /* 0x000fc600078e0013 */
[----:B------:R0:W4:Y:S04]  /*05e0*/  @!P1 LDG.E R9, [R10.64] ;  /* 0x000000040a099981 */ /* 0x000128000c1e1900 */
[----:B------:R0:W4:Y:S01]  /*05f0*/  @!P0 LDG.E R8, [R14.64] ;  /* 0x000000040e088981 */ /* 0x000122000c1e1900 */
[C---:B-1----:R-:W-:Y:S01]  /*0600*/  IADD3 R17, R5.reuse, 0x80, RZ ;  /* 0x0000008005117810 */ /* 0x042fe20007ffe0ff */
[----:B------:R-:W-:Y:S01]  /*0610*/  @!P6 IMAD.IADD R16, R0, 0x1, R5 ;  /* 0x000000010010e824 */ /* 0x000fe200078e0205 */
[----:B-----5:R-:W-:Y:S01]  /*0620*/  FSETP.GTU.FTZ.AND P3, PT, |R4|, +INF , PT ;  /* 0x7f8000000400780b */ /* 0x020fe20003f7c200 */
[----:B------:R-:W-:Y:S01]  /*0630*/  @!P6 IMAD.MOV.U32 R21, RZ, RZ, 0x4 ;  /* 0x00000004ff15e424 */ /* 0x000fe200078e00ff */
[C---:B------:R-:W-:Y:S01]  /*0640*/  IADD3 R19, R5.reuse, 0x180, RZ ;  /* 0x0000018005137810 */ /* 0x040fe20007ffe0ff */
[----:B------:R-:W-:Y:S01]  /*0650*/  BSSY B0, `(.L_x_5552) ;  /* 0x000004c000007945 */ /* 0x000fe20003800000 */
[----:B------:R-:W-:Y:S01]  /*0660*/  BSSY B1, `(.L_x_5553) ;  /* 0x0000044000017945 */ /* 0x000fe20003800000 */
[----:B0-----:R-:W-:Y:S01]  /*0670*/  @!P6 IMAD.WIDE.U32 R10, R16, R21, c[0x0][0x178] ;  /* 0x00005e00100ae625 */ /* 0x001fe200078e0015 */
[----:B------:R-:W-:-:S02]  /*0680*/  IADD3 R21, R5, 0x380, RZ ;  /* 0x0000038005157810 */ /* 0x000fc40007ffe0ff */
[----:B------:R-:W-:Y:S02]  /*0690*/  IADD3 R15, R5, 0x200, RZ ;  /* 0x00000200050f7810 */ /* 0x000fe40007ffe0ff */
[----:B--2---:R-:W-:-:S04]  /*06a0*/  FSETP.GTU.FTZ.AND P0, PT, |R13|, +INF , PT ;  /* 0x7f8000000d00780b */ /* 0x004fc80003f1c200 */
[----:B------:R-:W-:Y:S02]  /*06b0*/  ISETP.GE.OR P2, PT, R5, R2, P0 ;  /* 0x000000020500720c */ /* 0x000fe40000746670 */
[----:B---3--:R-:W-:-:S04]  /*06c0*/  FSETP.GTU.FTZ.AND P0, PT, |R12|, +INF , PT ;  /* 0x7f8000000c00780b */ /* 0x008fc80003f1c200 */
[-C--:B------:R-:W-:Y:S02]  /*06d0*/  ISETP.GE.OR P1, PT, R17, R2.reuse, P0 ;  /* 0x000000021100720c */ /* 0x080fe40000726670 */
[----:B------:R-:W-:Y:S02]  /*06e0*/  IADD3 R17, R5, 0x100, RZ ;  /* 0x0000010005117810 */ /* 0x000fe40007ffe0ff */
[----:B------:R-:W-:Y:S02]  /*06f0*/  FSETP.GTU.FTZ.AND P0, PT, |R3|, +INF , PT ;  /* 0x7f8000000300780b */ /* 0x000fe40003f1c200 */
[-C--:B------:R-:W-:Y:S02]  /*0700*/  ISETP.GE.OR P3, PT, R17, R2.reuse, P3 ;  /* 0x000000021100720c */ /* 0x080fe40001f66670 */
[----:B------:R-:W-:Y:S02]  /*0710*/  @!P2 FMNMX.FTZ R13, R13, c[0x0][0x168], PT ;  /* 0x00005a000d0daa09 */ /* 0x000fe40003810000 */
[----:B------:R-:W-:-:S02]  /*0720*/  ISETP.GE.OR P0, PT, R19, R2, P0 ;  /* 0x000000021300720c */ /* 0x000fc40000706670 */
[C---:B------:R-:W-:Y:S01]  /*0730*/  IADD3 R17, R5.reuse, 0x280, RZ ;  /* 0x0000028005117810 */ /* 0x040fe20007ffe0ff */
[----:B------:R0:W-:Y:S01]  /*0740*/  @!P6 STG.E [R10.64], R13 ;  /* 0x0000000d0a00e986 */ /* 0x0001e2000c101904 */
[C---:B------:R-:W-:Y:S02]  /*0750*/  IADD3 R19, R5.reuse, 0x300, RZ ;  /* 0x0000030005137810 */ /* 0x040fe40007ffe0ff */
[----:B------:R-:W-:Y:S02]  /*0760*/  @!P6 IADD3 R5, R5, 0x80, RZ ;  /* 0x000000800505e810 */ /* 0x000fe40007ffe0ff */
[----:B------:R-:W-:Y:S02]  /*0770*/  @!P1 FMNMX.FTZ R12, R12, c[0x0][0x168], PT ;  /* 0x00005a000c0c9a09 */ /* 0x000fe40003810000 */
[----:B------:R-:W-:Y:S02]  /*0780*/  FSETP.GTU.FTZ.AND P2, PT, |R7|, +INF , PT ;  /* 0x7f8000000700780b */ /* 0x000fe40003f5c200 */
[----:B------:R-:W-:-:S02]  /*0790*/  FSETP.GTU.FTZ.AND P1, PT, |R6|, +INF , PT ;  /* 0x7f8000000600780b */ /* 0x000fc40003f3c200 */
[----:B----4-:R-:W-:Y:S02]  /*07a0*/  FSETP.GTU.FTZ.AND P5, PT, |R9|, +INF , PT ;  /* 0x7f8000000900780b */ /* 0x010fe40003fbc200 */
[----:B------:R-:W-:Y:S02]  /*07b0*/  FSETP.GTU.FTZ.AND P4, PT, |R8|, +INF , PT ;  /* 0x7f8000000800780b */ /* 0x000fe40003f9c200 */
[----:B------:R-:W-:Y:S02]  /*07c0*/  @!P3 FMNMX.FTZ R4, R4, c[0x0][0x168], PT ;  /* 0x00005a000404ba09 */ /* 0x000fe40003810000 */
[-C--:B------:R-:W-:Y:S02]  /*07d0*/  ISETP.GE.AND P3, PT, R5, R2.reuse, PT ;  /* 0x000000020500720c */ /* 0x080fe40003f66270 */
[-C--:B------:R-:W-:Y:S02]  /*07e0*/  ISETP.GE.OR P2, PT, R15, R2.reuse, P2 ;  /* 0x000000020f00720c */ /* 0x080fe40001746670 */
[----:B------:R-:W-:-:S02]  /*07f0*/  ISETP.GE.OR P1, PT, R17, R2, P1 ;  /* 0x000000021100720c */ /* 0x000fc40000f26670 */
[-C--:B------:R-:W-:Y:S02]  /*0800*/  ISETP.GE.OR P5, PT, R19, R2.reuse, P5 ;  /* 0x000000021300720c */ /* 0x080fe40002fa6670 */
[----:B------:R-:W-:Y:S02]  /*0810*/  ISETP.GE.OR P4, PT, R21, R2, P4 ;  /* 0x000000021500720c */ /* 0x000fe40002786670 */
[----:B------:R-:W-:-:S05]  /*0820*/  @!P0 FMNMX.FTZ R3, R3, c[0x0][0x168], PT ;  /* 0x00005a0003038a09 */ /* 0x000fca0003810000 */
[----:B------:R-:W-:Y:S02]  /*0830*/  @!P2 FMNMX.FTZ R7, R7, c[0x0][0x168], PT ;  /* 0x00005a000707aa09 */ /* 0x000fe40003810000 */
[----:B------:R-:W-:Y:S02]  /*0840*/  @!P1 FMNMX.FTZ R6, R6, c[0x0][0x168], PT ;  /* 0x00005a0006069a09 */ /* 0x000fe40003810000 */
[----:B------:R-:W-:Y:S02]  /*0850*/  @!P5 FMNMX.FTZ R9, R9, c[0x0][0x168], PT ;  /* 0x00005a000909da09 */ /* 0x000fe40003810000 */
[----:B------:R-:W-:Y:S01]  /*0860*/  @!P4 FMNMX.FTZ R8, R8, c[0x0][0x168], PT ;  /* 0x00005a000808ca09 */ /* 0x000fe20003810000 */
[----:B------:R-:W-:Y:S05]  /*0870*/  @P3 BRA `(.L_x_5554) ;  /* 0x000000c000003947 */ /* 0x000fea0003800000 */
[----:B0-----:R-:W-:Y:S01]  /*0880*/  IMAD.IADD R10, R0, 0x1, R5 ;  /* 0x00000001000a7824 */ /* 0x001fe200078e0205 */
[----:B------:R-:W-:Y:S01]  /*0890*/  IADD3 R5, R5, 0x80, RZ ;  /* 0x0000008005057810 */ /* 0x000fe20007ffe0ff */
[----:B------:R-:W-:-:S03]  /*08a0*/  IMAD.MOV.U32 R11, RZ, RZ, 0x4 ;  /* 0x00000004ff0b7424 */ /* 0x000fc600078e00ff */
[----:B------:R-:W-:Y:S01]  /*08b0*/  ISETP.GE.AND P0, PT, R5, R2, PT ;  /* 0x000000020500720c */ /* 0x000fe20003f06270 */
[----:B------:R-:W-:-:S05]  /*08c0*/  IMAD.WIDE.U32 R10, R10, R11, c[0x0][0x178] ;  /* 0x00005e000a0a7625 */ /* 0x000fca00078e000b */
[----:B------:R0:W-:Y:S07]  /*08d0*/  STG.E [R10.64], R12 ;  /* 0x0000000c0a007986 */ /* 0x0001ee000c101904 */
[----:B------:R-:W-:Y:S05]  /*08e0*/  @P0 BRA `(.L_x_5555) ;  /* 0x000000c000000947 */ /* 0x000fea0003800000 */
[----:B0-----:R-:W-:Y:S01]  /*08f0*/  IMAD.IADD R10, R0, 0x1, R5 ;  /* 0x00000001000a7824 */ /* 0x001fe200078e0205 */
[----:B------:R-:W-:Y:S01]  /*0900*/  IADD3 R5, R5, 0x80, RZ ;  /* 0x0000008005057810 */ /* 0x000fe20007ffe0ff */
[----:B------:R-:W-:-:S04]  /*0910*/  IMAD.MOV.U32 R11, RZ, RZ, 0x4 ;  /* 0x00000004ff0b7424 */ /* 0x000fc800078e00ff */
[----:B------:R-:W-:-:S05]  /*0920*/  IMAD.WIDE.U32 R10, R10, R11, c[0x0][0x178] ;  /* 0x00005e000a0a7625 */ /* 0x000fca00078e000b */
[----:B------:R0:W-:Y:S02]  /*0930*/  STG.E [R10.64], R4 ;  /* 0x000000040a007986 */ /* 0x0001e4000c101904 */
.L_x_5554:
[----:B0-----:R-:W-:-:S13]  /*0940*/  ISETP.GE.AND P0, PT, R5, R2, PT ;  /* 0x000000020500720c */ /* 0x001fda0003f06270 */
[----:B------:R-:W-:Y:S05]  /*0950*/  @P0 BRA `(.L_x_5556) ;  /* 0x000000c000000947 */ /* 0x000fea0003800000 */
[----:B------:R-:W-:Y:S01]  /*0960*/  IMAD.IADD R10, R0, 0x1, R5 ;  /* 0x00000001000a7824 */ /* 0x000fe200078e0205 */
[----:B------:R-:W-:Y:S01]  /*0970*/  IADD3 R5, R5, 0x80, RZ ;  /* 0x0000008005057810 */ /* 0x000fe20007ffe0ff */
[----:B------:R-:W-:-:S04]  /*0980*/  IMAD.MOV.U32 R11, RZ, RZ, 0x4 ;  /* 0x00000004ff0b7424 */ /* 0x000fc800078e00ff */
[----:B------:R-:W-:-:S05]  /*0990*/  IMAD.WIDE.U32 R10, R10, R11, c[0x0][0x178] ;  /* 0x00005e000a0a7625 */ /* 0x000fca00078e000b */
[----:B------:R0:W-:Y:S02]  /*09a0*/  STG.E [R10.64], R3 ;  /* 0x000000030a007986 */ /* 0x0001e4000c101904 */
.L_x_5555:
[----:B------:R-:W-:-:S13]  /*09b0*/  ISETP.GE.AND P0, PT, R5, R2, PT ;  /* 0x000000020500720c */ /* 0x000fda0003f06270 */
[----:B------:R-:W-:Y:S05]  /*09c0*/  @P0 BRA `(.L_x_5557) ;  /* 0x000000d000000947 */ /* 0x000fea0003800000 */
[----:B0-----:R-:W-:Y:S01]  /*09d0*/  IMAD.IADD R10, R0, 0x1, R5 ;  /* 0x00000001000a7824 */ /* 0x001fe200078e0205 */
[----:B------:R-:W-:Y:S01]  /*09e0*/  IADD3 R5, R5, 0x80, RZ ;  /* 0x0000008005057810 */ /* 0x000fe20007ffe0ff */
[----:B------:R-:W-:-:S04]  /*09f0*/  IMAD.MOV.U32 R11, RZ, RZ, 0x4 ;  /* 0x00000004ff0b7424 */ /* 0x000fc800078e00ff */
[----:B------:R-:W-:-:S05]  /*0a00*/  IMAD.WIDE.U32 R10, R10, R11, c[0x0][0x178] ;  /* 0x00005e000a0a7625 */ /* 0x000fca00078e000b */
[----:B------:R0:W-:Y:S02]  /*0a10*/  STG.E [R10.64], R7 ;  /* 0x000000070a007986 */ /* 0x0001e4000c101904 */
.L_x_5556:
        /* <DEDUP_REMOVED lines=8> */
.L_x_5557:
[----:B------:R-:W-:Y:S05]  /*0aa0*/  BSYNC B1 ;  /* 0x0000000000017941 */ /* 0x000fea0003800000 */
.L_x_5553:
[----:B------:R-:W-:-:S13]  /*0ab0*/  ISETP.GE.AND P0, PT, R5, R2, PT ;  /* 0x000000020500720c */ /* 0x000fda0003f06270 */
[----:B0-----:R-:W-:Y:S01]  /*0ac0*/  @!P0 IMAD.IADD R6, R0, 0x1, R5 ;  /* 0x0000000100068824 */ /* 0x001fe200078e0205 */
[----:B------:R-:W-:Y:S01]  /*0ad0*/  @!P0 IADD3 R5, R5, 0x80, RZ ;  /* 0x0000008005058810 */ /* 0x000fe20007ffe0ff */
[----:B------:R-:W-:-:S04]  /*0ae0*/  @!P0 IMAD.MOV.U32 R7, RZ, RZ, 0x4 ;  /* 0x00000004ff078424 */ /* 0x000fc800078e00ff */
[----:B------:R-:W-:-:S05]  /*0af0*/  @!P0 IMAD.WIDE.U32 R6, R6, R7, c[0x0][0x178] ;  /* 0x00005e0006068625 */ /* 0x000fca00078e0007 */
[----:B------:R0:W-:Y:S02]  /*0b00*/  @!P0 STG.E [R6.64], R9 ;  /* 0x0000000906008986 */ /* 0x0001e4000c101904 */
.L_x_5558:
[----:B------:R-:W-:Y:S05]  /*0b10*/  BSYNC B0 ;  /* 0x0000000000007941 */ /* 0x000fea0003800000 */
.L_x_5552:
        /* <DEDUP_REMOVED lines=8> */
.L_x_5559:
        /* <DEDUP_REMOVED lines=14> */
.L_x_34062:


//--------------------- .text._ZN2at6native29vectorized_elementwise_kernelILi4EZZZNS0_21clamp_max_kernel_cudaERNS_18TensorIteratorBaseERKN3c106ScalarEENKUlvE_clEvENKUlvE5_clEvEUlfE_St5arrayIPcLm2EEEEviT0_T1_ --------------------------
	.section	.text._ZN2at6native29vectorized_elementwise_kernelILi4EZZZNS0_21clamp_max_kernel_cudaERNS_18TensorIteratorBaseERKN3c106ScalarEENKUlvE_clEvENKUlvE5_clEvEUlfE_St5arrayIPcLm2EEEEviT0_T1_,"ax",@progbits
	.sectioninfo	@"SHI_REGISTERS=24"
	.align	128
        .global         _ZN2at6native29vectorized_elementwise_kernelILi4EZZZNS0_21clamp_max_kernel_cudaERNS_18TensorIteratorBaseERKN3c106ScalarEENKUlvE_clEvENKUlvE5_clEvEUlfE_St5arrayIPcLm2EEEEviT0_T1_
        .type           _ZN2at6native29vectorized_elementwise_kernelILi4EZZZNS0_21clamp_max_kernel_cudaERNS_18TensorIteratorBaseERKN3c106ScalarEENKUlvE_clEvENKUlvE5_clEvEUlfE_St5arrayIPcLm2EEEEviT0_T1_,@function
        .size           _ZN2at6native29vectorized_elementwise_kernelILi4EZZZNS0_21clamp_max_kernel_cudaERNS_18TensorIteratorBaseERKN3c106ScalarEENKUlvE_clEvENKUlvE5_clEvEUlfE_St5arrayIPcLm2EEEEviT0_T1_,(.L_x_34063 - _ZN2at6native29vectorized_elementwise_kernelILi4EZZZNS0_21clamp_max_kernel_cudaERNS_18TensorIteratorBaseERKN3c106ScalarEENKUlvE_clEvENKUlvE5_clEvEUlfE_St5arrayIPcLm2EEEEviT0_T1_)
        .other          _ZN2at6native29vectorized_elementwise_kernelILi4EZZZNS0_21clamp_max_kernel_cudaERNS_18TensorIteratorBaseERKN3c106ScalarEENKUlvE_clEvENKUlvE5_clEvEUlfE_St5arrayIPcLm2EEEEviT0_T1_,@"STO_CUDA_ENTRY STV_DEFAULT"
_ZN2at6native29vectorized_elementwise_kernelILi4EZZZNS0_21clamp_max_kernel_cudaERNS_18TensorIteratorBaseERKN3c106ScalarEENKUlvE_clEvENKUlvE5_clEvEUlfE_St5arrayIPcLm2EEEEviT0_T1_:
.text._ZN2at6native29vectorized_elementwise_kernelILi4EZZZNS0_21clamp_max_kernel_cudaERNS_18TensorIteratorBaseERKN3c106ScalarEENKUlvE_clEvENKUlvE5_clEvEUlfE_St5arrayIPcLm2EEEEviT0_T1_:
        /* <DEDUP_REMOVED lines=12> */
[----:B------:R-:W3:Y:S01]  /*00c0*/  LDG.E.128 R8, [R2.64+0x800] ;  /* 0x0008000402087981 */ /* 0x000ee2000c1e1d00 */
[----:B------:R-:W-:-:S06]  /*00d0*/  IMAD.WIDE.U32 R12, R0, R13, c[0x0][0x178] ;  /* 0x00005e00000c7625 */ /* 0x000fcc00078e000d */
[----:B------:R-:W-:Y:S01]  /*00e0*/  IMAD.WIDE R12, R15, 0x10, R12 ;  /* 0x000000100f0c7825 */ /* 0x000fe200078e020c */
[----:B--2---:R-:W-:Y:S02]  /*00f0*/  FSETP.GTU.FTZ.AND P6, PT, |R4|, +INF , PT ;  /* 0x7f8000000400780b */ /* 0x004fe40003fdc200 */
[----:B------:R-:W-:Y:S02]  /*0100*/  FSETP.GTU.FTZ.AND P5, PT, |R5|, +INF , PT ;  /* 0x7f8000000500780b */ /* 0x000fe40003fbc200 */
[----:B------:R-:W-:Y:S02]  /*0110*/  FSETP.GTU.FTZ.AND P4, PT, |R6|, +INF , PT ;  /* 0x7f8000000600780b */ /* 0x000fe40003f9c200 */
[----:B------:R-:W-:Y:S02]  /*0120*/  FSETP.GTU.FTZ.AND P3, PT, |R7|, +INF , PT ;  /* 0x7f8000000700780b */ /* 0x000fe40003f7c200 */
[----:B---3--:R-:W-:Y:S02]  /*0130*/  FSETP.GTU.FTZ.AND P2, PT, |R8|, +INF , PT ;  /* 0x7f8000000800780b */ /* 0x008fe40003f5c200 */
[----:B------:R-:W-:-:S02]  /*0140*/  FSETP.GTU.FTZ.AND P1, PT, |R9|, +INF , PT ;  /* 0x7f8000000900780b */ /* 0x000fc40003f3c200 */
[----:B------:R-:W-:Y:S02]  /*0150*/  FSETP.GTU.FTZ.AND P0, PT, |R10|, +INF , PT ;  /* 0x7f8000000a00780b */ /* 0x000fe40003f1c200 */
[----:B------:R-:W-:Y:S02]  /*0160*/  @!P6 FMNMX.FTZ R4, R4, c[0x0][0x168], PT ;  /* 0x00005a000404ea09 */ /* 0x000fe40003810000 */
[----:B------:R-:W-:Y:S02]  /*0170*/  FSETP.GTU.FTZ.AND P6, PT, |R11|, +INF , PT ;  /* 0x7f8000000b00780b */ /* 0x000fe40003fdc200 */
[----:B------:R-:W-:Y:S02]  /*0180*/  @!P5 FMNMX.FTZ R5, R5, c[0x0][0x168], PT ;  /* 0x00005a000505da09 */ /* 0x000fe40003810000 */
[----:B------:R-:W-:Y:S02]  /*0190*/  @!P4 FMNMX.FTZ R6, R6, c[0x0][0x168], PT ;  /* 0x00005a000606ca09 */ /* 0x000fe40003810000 */
[----:B------:R-:W-:-:S02]  /*01a0*/  @!P3 FMNMX.FTZ R7, R7, c[0x0][0x168], PT ;  /* 0x00005a000707ba09 */ /* 0x000fc40003810000 */
[----:B------:R-:W-:Y:S02]  /*01b0*/  @!P2 FMNMX.FTZ R8, R8, c[0x0][0x168], PT ;  /* 0x00005a000808aa09 */ /* 0x000fe40003810000 */
[----:B------:R-:W-:Y:S01]  /*01c0*/  @!P1 FMNMX.FTZ R9, R9, c[0x0][0x168], PT ;  /* 0x00005a0009099a09 */ /* 0x000fe20003810000 */
[----:B------:R-:W-:Y:S01]  /*01d0*/  STG.E.128 [R12.64], R4 ;  /* 0x000000040c007986 */ /* 0x000fe2000c101d04 */
[----:B------:R-:W-:Y:S02]  /*01e0*/  @!P0 FMNMX.FTZ R10, R10, c[0x0][0x168], PT ;  /* 0x00005a000a0a8a09 */ /* 0x000fe40003810000 */
[----:B------:R-:W-:-:S05]  /*01f0*/  @!P6 FMNMX.FTZ R11, R11, c[0x0][0x168], PT ;  /* 0x00005a000b0bea09 */ /* 0x000fca0003810000 */
[----:B------:R-:W-:Y:S01]  /*0200*/  STG.E.128 [R12.64+0x800], R8 ;  /* 0x000800080c007986 */ /* 0x000fe2000c101d04 */
[----:B------:R-:W-:Y:S05]  /*0210*/  EXIT ;  /* 0x000000000000794d */ /* 0x000fea0003800000 */
.L_x_5560:
[----:B------:R-:W0:Y:S01]  /*0220*/  S2R R5, SR_TID.X ;  /* 0x0000000000057919 */ /* 0x000e220000002100 */
[----:B------:R-:W-:Y:S01]  /*0230*/  BSSY B0, `(.L_x_5561) ;  /* 0x0000016000007945 */ /* 0x000fe20003800000 */
[----:B------:R-:W-:Y:S02]  /*0240*/  IMAD.MOV.U32 R3, RZ, RZ, RZ ;  /* 0x000000ffff037224 */ /* 0x000fe400078e00ff */
        /* <DEDUP_REMOVED lines=20> */
.L_x_5562:
[----:B------:R-:W-:Y:S05]  /*0390*/  BSYNC B0 ;  /* 0x0000000000007941 */ /* 0x000fea0003800000 */
.L_x_5561:
        /* <DEDUP_REMOVED lines=15> */
.L_x_5564:
[----:B------:R-:W-:Y:S05]  /*0490*/  BSYNC B0 ;  /* 0x0000000000007941 */ /* 0x000fea0003800000 */
.L_x_5563:
        /* <DEDUP_REMOVED lines=70> */
.L_x_5567:
[----:B0-----:R-:W-:-:S13]  /*0900*/  ISETP.GE.AND P0, PT, R5, R2, PT ;  /* 0x000000020500720c */ /* 0x001fda0003f06270 */
[----:B------:R-:W-:Y:S05]  /*0910*/  @P0 BRA `(.L_x_5569) ;  /* 0x000000c000000947 */ /* 0x000fea0003800000 */
[----:B------:R-:W-:Y:S01]  /*0920*/  IMAD.IADD R10, R0, 0x1, R5 ;  /* 0x00000001000a7824 */ /* 0x000fe200078e0205 */
[----:B------:R-:W-:Y:S01]  /*0930*/  IADD3 R5, R5, 0x80, RZ ;  /* 0x0000008005057810 */ /* 0x000fe20007ffe0ff */
[----:B------:R-:W-:-:S04]  /*0940*/  IMAD.MOV.U32 R11, RZ, RZ, 0x4 ;  /* 0x00000004ff0b7424 */ /* 0x000fc800078e00ff */
[----:B------:R-:W-:-:S05]  /*0950*/  IMAD.WIDE.U32 R10, R10, R11, c[0x0][0x178] ;  /* 0x00005e000a0a7625 */ /* 0x000fca00078e000b */
[----:B------:R0:W-:Y:S02]  /*0960*/  STG.E [R10.64], R3 ;  /* 0x000000030a007986 */ /* 0x0001e4000c101904 */
.L_x_5568:
[----:B------:R-:W-:-:S13]  /*0970*/  ISETP.GE.AND P0, PT, R5, R2, PT ;  /* 0x000000020500720c */ /* 0x000fda0003f06270 */
[----:B------:R-:W-:Y:S05]  /*0980*/  @P0 BRA `(.L_x_5570) ;  /* 0x000000d000000947 */ /* 0x000fea0003800000 */
[----:B0-----:R-:W-:Y:S01]  /*0990*/  IMAD.IADD R10, R0, 0x1, R5 ;  /* 0x00000001000a7824 */ /* 0x001fe200078e0205 */
[----:B------:R-:W-:Y:S01]  /*09a0*/  IADD3 R5, R5, 0x80, RZ ;  /* 0x0000008005057810 */ /* 0x000fe20007ffe0ff */
[----:B------:R-:W-:-:S04]  /*09b0*/  IMAD.MOV.U32 R11, RZ, RZ, 0x4 ;  /* 0x00000004ff0b7424 */ /* 0x000fc800078e00ff */
[----:B------:R-:W-:-:S05]  /*09c0*/  IMAD.WIDE.U32 R10, R10, R11, c[0x0][0x178] ;  /* 0x00005e000a0a7625 */ /* 0x000fca00078e000b */
[----:B------:R0:W-:Y:S02]  /*09d0*/  STG.E [R10.64], R7 ;  /* 0x000000070a007986 */ /* 0x0001e4000c101904 */
.L_x_5569:
        /* <DEDUP_REMOVED lines=8> */
.L_x_5570:
[----:B------:R-:W-:Y:S05]  /*0a60*/  BSYNC B1 ;  /* 0x0000000000017941 */ /* 0x000fea0003800000 */
.L_x_5566:
[----:B------:R-:W-:-:S13]  /*0a70*/  ISETP.GE.AND P0, PT, R5, R2, PT ;  /* 0x000000020500720c */ /* 0x000fda0003f06270 */
[----:B0-----:R-:W-:Y:S01]  /*0a80*/  @!P0 IMAD.IADD R6, R0, 0x1, R5 ;  /* 0x0000000100068824 */ /* 0x001fe200078e0205 */
[----:B------:R-:W-:Y:S01]  /*0a90*/  @!P0 IADD3 R5, R5, 0x80, RZ ;  /* 0x0000008005058810 */ /* 0x000fe20007ffe0ff */
[----:B------:R-:W-:-:S04]  /*0aa0*/  @!P0 IMAD.MOV.U32 R7, RZ, RZ, 0x4 ;  /* 0x00000004ff078424 */ /* 0x000fc800078e00ff */
[----:B------:R-:W-:-:S05]  /*0ab0*/  @!P0 IMAD.WIDE.U32 R6, R6, R7, c[0x0][0x178] ;  /* 0x00005e0006068625 */ /* 0x000fca00078e0007 */
[----:B------:R0:W-:Y:S02]  /*0ac0*/  @!P0 STG.E [R6.64], R9 ;  /* 0x0000000906008986 */ /* 0x0001e4000c101904 */
.L_x_5571:
[----:B------:R-:W-:Y:S05]  /*0ad0*/  BSYNC B0 ;  /* 0x0000000000007941 */ /* 0x000fea0003800000 */
.L_x_5565:
        /* <DEDUP_REMOVED lines=8> */
.L_x_5572:
        /* <DEDUP_REMOVED lines=10> */
.L_x_34063:


//--------------------- .text._ZN2at6native29vectorized_elementwise_kernelILi8EZZZNS0_21clamp_max_kernel_cudaERNS_18TensorIteratorBaseERKN3c106ScalarEENKUlvE_clEvENKUlvE5_clEvEUlfE_St5arrayIPcLm2EEEEviT0_T1_ --------------------------
	.section	.text._ZN2at6native29vectorized_elementwise_kernelILi8EZZZNS0_21clamp_max_kernel_cudaERNS_18TensorIteratorBaseERKN3c106ScalarEENKUlvE_clEvENKUlvE5_clEvEUlfE_St5arrayIPcLm2EEEEviT0_T1_,"ax",@progbits
	.sectioninfo	@"SHI_REGISTERS=4"
	.align	128
        .global         _ZN2at6native29vectorized_elementwise_kernelILi8EZZZNS0_21clamp_max_kernel_cudaERNS_18TensorIteratorBaseERKN3c106ScalarEENKUlvE_clEvENKUlvE5_clEvEUlfE_St5arrayIPcLm2EEEEviT0_T1_
        .type           _ZN2at6native29vectorized_elementwise_kernelILi8EZZZNS0_21clamp_max_kernel_cudaERNS_18TensorIteratorBaseERKN3c106ScalarEENKUlvE_clEvENKUlvE5_clEvEUlfE_St5arrayIPcLm2EEEEviT0_T1_,@function
        .size           _ZN2at6native29vectorized_elementwise_kernelILi8EZZZNS0_21clamp_max_kernel_cudaERNS_18TensorIteratorBaseERKN3c106ScalarEENKUlvE_clEvENKUlvE5_clEvEUlfE_St5arrayIPcLm2EEEEviT0_T1_,(.L_x_34064 - _ZN2at6native29vectorized_elementwise_kernelILi8EZZZNS0_21clamp_max_kernel_cudaERNS_18TensorIteratorBaseERKN3c106ScalarEENKUlvE_clEvENKUlvE5_clEvEUlfE_St5arrayIPcLm2EEEEviT0_T1_)
        .other          _ZN2at6native29vectorized_elementwise_kernelILi8EZZZNS0_21clamp_max_kernel_cudaERNS_18TensorIteratorBaseERKN3c106ScalarEENKUlvE_clEvENKUlvE5_clEvEUlfE_St5arrayIPcLm2EEEEviT0_T1_,@"STO_CUDA_ENTRY STV_DEFAULT"
_ZN2at6native29vectorized_elementwise_kernelILi8EZZZNS0_21clamp_max_kernel_cudaERNS_18TensorIteratorBaseERKN3c106ScalarEENKUlvE_clEvENKUlvE5_clEvEUlfE_St5arrayIPcLm2EEEEviT0_T1_:
.text._ZN2at6native29vectorized_elementwise_kernelILi8EZZZNS0_21clamp_max_kernel_cudaERNS_18TensorIteratorBaseERKN3c106ScalarEENKUlvE_clEvENKUlvE5_clEvEUlfE_St5arrayIPcLm2EEEEviT0_T1_:
[----:B------:R-:W-:Y:S02]  /*0000*/  MOV R1, c[0x0][0x28] ;  /* 0x00000a0000017a02 */ /* 0x000fe40000000f00 */
[----:B------:R-:W-:Y:S05]  /*0010*/  EXIT ;  /* 0x000000000000794d */ /* 0x000fea0003800000 */
.L_x_5573:
        /* <DEDUP_REMOVED lines=14> */
.L_x_34064:


//--------------------- .text._ZN2at6native18elementwise_kernelILi128ELi4EZNS0_15gpu_kernel_implIZZZNS0_21clamp_max_kernel_cudaERNS_18TensorIteratorBaseERKN3c106ScalarEENKUlvE_clEvENKUlvE4_clEvEUldE_EEvS4_RKT_EUliE_EEviT1_ --------------------------
	.section	.text._ZN2at6native18elementwise_kernelILi128ELi4EZNS0_15gpu_kernel_implIZZZNS0_21clamp_max_kernel_cudaERNS_18TensorIteratorBaseERKN3c106ScalarEENKUlvE_clEvENKUlvE4_clEvEUldE_EEvS4_RKT_EUliE_EEviT1_,"ax",@progbits
	.sectioninfo	@"SHI_REGISTERS=26"
	.align	128
        .global         _ZN2at6native18elementwise_kernelILi128ELi4EZNS0_15gpu_kernel_implIZZZNS0_21clamp_max_kernel_cudaERNS_18TensorIteratorBaseERKN3c106ScalarEENKUlvE_clEvENKUlvE4_clEvEUldE_EEvS4_RKT_EUliE_EEviT1_
        .type           _ZN2at6native18elementwise_kernelILi128ELi4EZNS0_15gpu_kernel_implIZZZNS0_21clamp_max_kernel_cudaERNS_18TensorIteratorBaseERKN3c106ScalarEENKUlvE_clEvENKUlvE4_clEvEUldE_EEvS4_RKT_EUliE_EEviT1_,@function
        .size           _ZN2at6native18elementwise_kernelILi128ELi4EZNS0_15gpu_kernel_implIZZZNS0_21clamp_max_kernel_cudaERNS_18TensorIteratorBaseERKN3c106ScalarEENKUlvE_clEvENKUlvE4_clEvEUldE_EEvS4_RKT_EUliE_EEviT1_,(.L_x_34065 - _ZN2at6native18elementwise_kernelILi128ELi4EZNS0_15gpu_kernel_implIZZZNS0_21clamp_max_kernel_cudaERNS_18TensorIteratorBaseERKN3c106ScalarEENKUlvE_clEvENKUlvE4_clEvEUldE_EEvS4_RKT_EUliE_EEviT1_)
        .other          _ZN2at6native18elementwise_kernelILi128ELi4EZNS0_15gpu_kernel_implIZZZNS0_21clamp_max_kernel_cudaERNS_18TensorIteratorBaseERKN3c106ScalarEENKUlvE_clEvENKUlvE4_clEvEUldE_EEvS4_RKT_EUliE_EEviT1_,@"STO_CUDA_ENTRY STV_DEFAULT"
_ZN2at6native18elementwise_kernelILi128ELi4EZNS0_15gpu_kernel_implIZZZNS0_21clamp_max_kernel_cudaERNS_18TensorIteratorBaseERKN3c106ScalarEENKUlvE_clEvENKUlvE4_clEvEUldE_EEvS4_RKT_EUliE_EEviT1_:
.text._ZN2at6native18elementwise_kernelILi128ELi4EZNS0_15gpu_kernel_implIZZZNS0_21clamp_max_kernel_cudaERNS_18TensorIteratorBaseERKN3c106ScalarEENKUlvE_clEvENKUlvE4_clEvEUldE_EEvS4_RKT_EUliE_EEviT1_:
        /* <DEDUP_REMOVED lines=236> */
.L_x_5576:
        /* <DEDUP_REMOVED lines=19> */
.L_x_5580:
[----:B------:R-:W2:Y:S02]  /*0ff0*/  LDG.E.U8 R2, [R2.64] ;  /* 0x0000002402027981 */ /* 0x000ea4000c1e1100 */
[----:B--2---:R0:W1:Y:S01]  /*1000*/  I2F.F64.U16 R4, R2 ;  /* 0x0000000200047312 */ /* 0x0040620000101800 */
[----:B------:R-:W-:Y:S05]  /*1010*/  BRA `(.L_x_5582) ;  /* 0x00000df000007947 */ /* 0x000fea0003800000 */
.L_x_5579:
        /* <DEDUP_REMOVED lines=9> */
.L_x_5584:
[----:B------:R-:W2:Y:S02]  /*10b0*/  LDG.E R2, [R2.64] ;  /* 0x0000002402027981 */ /* 0x000ea4000c1e1900 */
[----:B--2---:R0:W1:Y:S01]  /*10c0*/  I2F.F64 R4, R2 ;  /* 0x0000000200047312 */ /* 0x0040620000201c00 */
[----:B------:R-:W-:Y:S05]  /*10d0*/  BRA `(.L_x_5582) ;  /* 0x00000d3000007947 */ /* 0x000fea0003800000 */
.L_x_5583:
[----:B------:R-:W2:Y:S02]  /*10e0*/  LDG.E.U16 R2, [R2.64] ;  /* 0x0000002402027981 */ /* 0x000ea4000c1e1500 */
[----:B--2---:R0:W1:Y:S01]  /*10f0*/  I2F.F64.S16 R4, R2 ;  /* 0x0000000200047312 */ /* 0x0040620000101c00 */
[----:B------:R-:W-:Y:S05]  /*1100*/  BRA `(.L_x_5582) ;  /* 0x00000d0000007947 */ /* 0x000fea0003800000 */
.L_x_5578:
        /* <DEDUP_REMOVED lines=10> */
.L_x_5586:
[----:B------:R-:W2:Y:S02]  /*11b0*/  LDG.E.U16 R0, [R2.64] ;  /* 0x0000002402007981 */ /* 0x000ea4000c1e1500 */
[----:B--2---:R-:W-:-:S05]  /*11c0*/  HADD2.F32 R0, -RZ, R0.H0_H0 ;  /* 0x20000000ff007230 */ /* 0x004fca0000004100 */
[----:B------:R-:W-:-:S04]  /*11d0*/  FMUL.FTZ R0, R0, 1 ;  /* 0x3f80000000007820 */ /* 0x000fc80000410000 */
[----:B------:R0:W1:Y:S01]  /*11e0*/  F2F.F64.F32 R4, R0 ;  /* 0x0000000000047310 */ /* 0x0000620000201800 */
[----:B------:R-:W-:Y:S05]  /*11f0*/  BRA `(.L_x_5582) ;  /* 0x00000c1000007947 */ /* 0x000fea0003800000 */
.L_x_5585:
        /* <DEDUP_REMOVED lines=10> */
.L_x_5588:
[----:B------:R-:W2:Y:S02]  /*12a0*/  LDG.E.U16 R2, [R2.64] ;  /* 0x0000002402027981 */ /* 0x000ea4000c1e1500 */
[----:B--2---:R-:W-:-:S05]  /*12b0*/  HADD2.F32 R0, -RZ, R2.H0_H0 ;  /* 0x20000002ff007230 */ /* 0x004fca0000004100 */
[----:B------:R-:W-:-:S04]  /*12c0*/  FMUL.FTZ R0, R0, 1 ;  /* 0x3f80000000007820 */ /* 0x000fc80000410000 */
[----:B------:R0:W1:Y:S01]  /*12d0*/  F2F.F64.F32 R4, R0 ;  /* 0x0000000000047310 */ /* 0x0000620000201800 */
[----:B------:R-:W-:Y:S05]  /*12e0*/  BRA `(.L_x_5582) ;  /* 0x00000b2000007947 */ /* 0x000fea0003800000 */
.L_x_5587:
[----:B------:R0:W5:Y:S01]  /*12f0*/  LDG.E.64 R4, [R2.64] ;  /* 0x0000002402047981 */ /* 0x000162000c1e1b00 */
[----:B------:R-:W-:Y:S05]  /*1300*/  BRA `(.L_x_5582) ;  /* 0x00000b0000007947 */ /* 0x000fea0003800000 */
.L_x_5577:
        /* <DEDUP_REMOVED lines=13> */
.L_x_5591:
[----:B------:R0:W5:Y:S01]  /*13e0*/  LDG.E.64 R4, [R2.64] ;  /* 0x0000002402047981 */ /* 0x000162000c1e1b00 */
[----:B------:R-:W-:Y:S05]  /*13f0*/  BRA `(.L_x_5582) ;  /* 0x00000a1000007947 */ /* 0x000fea0003800000 */
.L_x_5590:
        /* <DEDUP_REMOVED lines=25> */
[----:B------:R-:W-:-:S06]  /*1590*/  FMUL.FTZ R5, R5, 1 ;  /* 0x3f80000005057820 */ /* 0x000fcc0000410000 */
[----:B------:R-:W0:Y:S01]  /*15a0*/  F2F.F64.F32 R4, R5 ;  /* 0x0000000500047310 */ /* 0x000e220000201800 */
[----:B------:R-:W-:Y:S05]  /*15b0*/  BRA `(.L_x_5582) ;  /* 0x0000085000007947 */ /* 0x000fea0003800000 */
.L_x_5593:
        /* <DEDUP_REMOVED lines=15> */
.L_x_5592:
[----:B------:R-:W2:Y:S02]  /*16b0*/  LDG.E.U16 R0, [R2.64] ;  /* 0x0000002402007981 */ /* 0x000ea4000c1e1500 */
[----:B--2---:R-:W-:-:S05]  /*16c0*/  PRMT R0, RZ, 0x5410, R0 ;  /* 0x00005410ff007816 */ /* 0x004fca0000000000 */
[----:B------:R-:W-:-:S04]  /*16d0*/  FMUL.FTZ R0, R0, 1 ;  /* 0x3f80000000007820 */ /* 0x000fc80000410000 */
[----:B------:R0:W1:Y:S01]  /*16e0*/  F2F.F64.F32 R4, R0 ;  /* 0x0000000000047310 */ /* 0x0000620000201800 */
[----:B------:R-:W-:Y:S05]  /*16f0*/  BRA `(.L_x_5582) ;  /* 0x0000071000007947 */ /* 0x000fea0003800000 */
.L_x_5589:
        /* <DEDUP_REMOVED lines=11> */
.L_x_5596:
        /* <DEDUP_REMOVED lines=21> */
.L_x_5600:
[----:B------:R-:W-:Y:S05]  /*1900*/  BSYNC B1 ;  /* 0x0000000000017941 */ /* 0x000fea0003800000 */
.L_x_5599:
[----:B------:R-:W-:Y:S01]  /*1910*/  LEA R3, R0, 0x3b800000, 0x17 ;  /* 0x3b80000000037811 */ /* 0x000fe200078eb8ff */
[----:B------:R-:W-:-:S05]  /*1920*/  IMAD.SHL.U32 R0, R2, 0x100000, RZ ;  /* 0x0010000002007824 */ /* 0x000fca00078e00ff */
[----:B------:R-:W-:Y:S02]  /*1930*/  LOP3.LUT R0, R3, R0, R4, 0xfe, !PT ;  /* 0x0000000003007212 */ /* 0x000fe400078efe04 */
.L_x_5598:
[----:B------:R-:W-:Y:S05]  /*1940*/  BSYNC B0 ;  /* 0x0000000000007941 */ /* 0x000fea0003800000 */
.L_x_5597:
[----:B------:R-:W-:-:S04]  /*1950*/  FMUL.FTZ R0, R0, 1 ;  /* 0x3f80000000007820 */ /* 0x000fc80000410000 */
[----:B------:R0:W1:Y:S01]  /*1960*/  F2F.F64.F32 R4, R0 ;  /* 0x0000000000047310 */ /* 0x0000620000201800 */
[----:B------:R-:W-:Y:S05]  /*1970*/  BRA `(.L_x_5582) ;  /* 0x0000049000007947 */ /* 0x000fea0003800000 */
.L_x_5595:
        /* <DEDUP_REMOVED lines=21> */
.L_x_5604:
[----:B------:R-:W-:Y:S05]  /*1ad0*/  BSYNC B1 ;  /* 0x0000000000017941 */ /* 0x000fea0003800000 */
.L_x_5603:
[----:B------:R-:W-:Y:S01]  /*1ae0*/  LEA R3, R0, 0x37800000, 0x17 ;  /* 0x3780000000037811 */ /* 0x000fe200078eb8ff */
[----:B------:R-:W-:-:S05]  /*1af0*/  IMAD.SHL.U32 R0, R2, 0x200000, RZ ;  /* 0x0020000002007824 */ /* 0x000fca00078e00ff */
[----:B------:R-:W-:Y:S02]  /*1b00*/  LOP3.LUT R0, R3, R0, R4, 0xfe, !PT ;  /* 0x0000000003007212 */ /* 0x000fe400078efe04 */
.L_x_5602:
[----:B------:R-:W-:Y:S05]  /*1b10*/  BSYNC B0 ;  /* 0x0000000000007941 */ /* 0x000fea0003800000 */
.L_x_5601:
[----:B------:R-:W-:-:S04]  /*1b20*/  FMUL.FTZ R0, R0, 1 ;  /* 0x3f80000000007820 */ /* 0x000fc80000410000 */
[----:B------:R0:W1:Y:S01]  /*1b30*/  F2F.F64.F32 R4, R0 ;  /* 0x0000000000047310 */ /* 0x0000620000201800 */
[----:B------:R-:W-:Y:S05]  /*1b40*/  BRA `(.L_x_5582) ;  /* 0x000002c000007947 */ /* 0x000fea0003800000 */
.L_x_5594:
        /* <DEDUP_REMOVED lines=14> */
.L_x_5608:
[----:B------:R-:W-:Y:S05]  /*1c30*/  BSYNC B0 ;  /* 0x0000000000007941 */ /* 0x000fea0003800000 */
.L_x_5607:
[----:B------:R-:W-:-:S04]  /*1c40*/  FMUL.FTZ R0, R0, 1 ;  /* 0x3f80000000007820 */ /* 0x000fc80000410000 */
[----:B------:R0:W1:Y:S01]  /*1c50*/  F2F.F64.F32 R4, R0 ;  /* 0x0000000000047310 */ /* 0x0000620000201800 */
[----:B------:R-:W-:Y:S05]  /*1c60*/  BRA `(.L_x_5582) ;  /* 0x000001a000007947 */ /* 0x000fea0003800000 */
.L_x_5581:
        /* <DEDUP_REMOVED lines=21> */
.L_x_5606:
[----:B------:R-:W2:Y:S02]  /*1dc0*/  LDG.E.64 R4, [R2.64] ;  /* 0x0000002402047981 */ /* 0x000ea4000c1e1b00 */
[----:B--2---:R-:W0:Y:S01]  /*1dd0*/  I2F.F64.U64 R4, R4 ;  /* 0x0000000400047312 */ /* 0x004e220000301800 */
[----:B------:R-:W-:Y:S05]  /*1de0*/  BRA `(.L_x_5582) ;  /* 0x0000002000007947 */ /* 0x000fea0003800000 */
.L_x_5605:
[----:B------:R-:W2:Y:S02]  /*1df0*/  LDG.E R2, [R2.64] ;  /* 0x0000002402027981 */ /* 0x000ea4000c1e1900 */
[----:B--2---:R0:W1:Y:S02]  /*1e00*/  I2F.F64.U32 R4, R2 ;  /* 0x0000000200047312 */ /* 0x0040640000201800 */
.L_x_5582:
[----:B------:R-:W2:Y:S01]  /*1e10*/  LDC.U8 R7, c[0x0][0x380] ;  /* 0x0000e000ff077b82 */ /* 0x000ea20000000000 */
[----:B01---5:R-:W0:Y:S01]  /*1e20*/  DSETP.GTU.AND P0, PT, |R4|, +INF , PT ;  /* 0x7ff000000400742a */ /* 0x023e220003f0c200 */
[----:B------:R-:W-:-:S13]  /*1e30*/  IMAD.MOV.U32 R6, RZ, RZ, c[0x0][0x374] ;  /* 0x0000dd00ff067624 */ /* 0x000fda00078e00ff */
[----:B0-----:R-:W0:Y:S01]  /*1e40*/  @!P0 DSETP.MIN.AND P2, P3, R4, c[0x0][0x370], PT ;  /* 0x0000dc000400862a */ /* 0x001e220003b40000 */
[----:B------:R-:W-:Y:S01]  /*1e50*/  @!P0 IMAD.MOV.U32 R2, RZ, RZ, R5 ;  /* 0x000000ffff028224 */ /* 0x000fe200078e0005 */
[----:B------:R-:W-:-:S04]  /*1e60*/  @!P0 LOP3.LUT R6, R6, 0x80000, RZ, 0xfc, !PT ;  /* 0x0008000006068812 */ /* 0x000fc800078efcff */
[----:B0-----:R-:W-:Y:S01]  /*1e70*/  @!P0 FSEL R3, R2, c[0x0][0x374], P2 ;  /* 0x0000dd0002038a08 */ /* 0x001fe20001000000 */
[----:B------:R-:W-:Y:S01]  /*1e80*/  @!P0 IMAD.MOV.U32 R2, RZ, RZ, R4 ;  /* 0x000000ffff028224 */ /* 0x000fe200078e0004 */
[----:B--2---:R-:W-:Y:S02]  /*1e90*/  PRMT R0, R7, 0x9910, RZ ;  /* 0x0000991007007816 */ /* 0x004fe400000000ff */
[----:B------:R-:W-:Y:S02]  /*1ea0*/  @!P0 SEL R3, R6, R3, P3 ;  /* 0x0000000306038207 */ /* 0x000fe40001800000 */
[----:B------:R-:W-:Y:S02]  /*1eb0*/  ISETP.GT.AND P1, PT, R0, 0x9, PT ;  /* 0x000000090000780c */ /* 0x000fe40003f24270 */
[----:B------:R-:W-:Y:S01]  /*1ec0*/  @!P0 SEL R2, R2, c[0x0][0x370], P2 ;  /* 0x0000dc0002028a07 */ /* 0x000fe20001000000 */
[----:B------:R-:W-:-:S04]  /*1ed0*/  @!P0 IMAD.MOV.U32 R5, RZ, RZ, R3 ;  /* 0x000000ffff058224 */ /* 0x000fc800078e0003 */
[----:B------:R-:W-:-:S06]  /*1ee0*/  @!P0 IMAD.MOV.U32 R4, RZ, RZ, R2 ;  /* 0x000000ffff048224 */ /* 0x000fcc00078e0002 */
        /* <DEDUP_REMOVED lines=12> */
.L_x_5612:
[----:B------:R-:W0:Y:S02]  /*1fb0*/  F2I.S64.F64.TRUNC R4, R4 ;  /* 0x0000000400047311 */ /* 0x000e24000030d900 */
[----:B0-----:R-:W-:-:S05]  /*1fc0*/  IMAD.MOV.U32 R3, RZ, RZ, R4 ;  /* 0x000000ffff037224 */ /* 0x001fca00078e0004 */
[----:B------:R0:W-:Y:S01]  /*1fd0*/  STG.E.U8 [R16.64], R3 ;  /* 0x0000000310007986 */ /* 0x0001e2000c101124 */
[----:B------:R-:W-:Y:S05]  /*1fe0*/  BRA `(.L_x_5614) ;  /* 0x00000ed000007947 */ /* 0x000fea0003800000 */
.L_x_5611:
        /* <DEDUP_REMOVED lines=9> */
.L_x_5616:
[----:B------:R-:W0:Y:S02]  /*2080*/  F2I.F64.TRUNC R5, R4 ;  /* 0x0000000400057311 */ /* 0x000e24000030d100 */
[----:B0-----:R0:W-:Y:S01]  /*2090*/  STG.E [R16.64], R5 ;  /* 0x0000000510007986 */ /* 0x0011e2000c101924 */
[----:B------:R-:W-:Y:S05]  /*20a0*/  BRA `(.L_x_5614) ;  /* 0x00000e1000007947 */ /* 0x000fea0003800000 */
.L_x_5615:
[----:B------:R-:W0:Y:S02]  /*20b0*/  F2I.F64.TRUNC R5, R4 ;  /* 0x0000000400057311 */ /* 0x000e24000030d100 */
[----:B0-----:R0:W-:Y:S01]  /*20c0*/  STG.E.U16 [R16.64], R5 ;  /* 0x0000000510007986 */ /* 0x0011e2000c101524 */
[----:B------:R-:W-:Y:S05]  /*20d0*/  BRA `(.L_x_5614) ;  /* 0x00000de000007947 */ /* 0x000fea0003800000 */
.L_x_5610:
        /* <DEDUP_REMOVED lines=11> */
.L_x_5618:
[----:B------:R-:W0:Y:S01]  /*2190*/  F2F.F32.F64 R0, R4 ;  /* 0x0000000400007310 */ /* 0x000e220000301000 */
[----:B------:R-:W0:-:S14]  /*21a0*/  DSETP.GEU.AND P0, PT, |R4|, c[0x2][0x0], PT ;  /* 0x008000000400762a */ /* 0x000e1c0003f0e200 */
[----:B0-----:R-:W-:-:S05]  /*21b0*/  @!P0 FMUL R0, R0, 1.175494350822287508e-38 ;  /* 0x0080000000008820 */ /* 0x001fca0000400000 */
[----:B------:R-:W-:-:S05]  /*21c0*/  F2FP.PACK_AB R0, RZ, R0 ;  /* 0x00000000ff00723e */ /* 0x000fca00000000ff */
[----:B------:R0:W-:Y:S01]  /*21d0*/  STG.E.U16 [R16.64], R0 ;  /* 0x0000000010007986 */ /* 0x0001e2000c101524 */
[----:B------:R-:W-:Y:S05]  /*21e0*/  BRA `(.L_x_5614) ;  /* 0x00000cd000007947 */ /* 0x000fea0003800000 */
.L_x_5617:
        /* <DEDUP_REMOVED lines=12> */
.L_x_5620:
[----:B------:R-:W0:Y:S01]  /*22b0*/  F2F.F32.F64 R0, R4 ;  /* 0x0000000400007310 */ /* 0x000e220000301000 */
[----:B------:R-:W0:-:S14]  /*22c0*/  DSETP.GEU.AND P0, PT, |R4|, c[0x2][0x0], PT ;  /* 0x008000000400762a */ /* 0x000e1c0003f0e200 */
[----:B0-----:R-:W-:-:S05]  /*22d0*/  @!P0 FMUL R0, R0, 1.175494350822287508e-38 ;  /* 0x0080000000008820 */ /* 0x001fca0000400000 */
[----:B------:R-:W-:-:S04]  /*22e0*/  F2FP.PACK_AB R3, RZ, R0 ;  /* 0x00000000ff03723e */ /* 0x000fc800000000ff */
[----:B------:R-:W-:-:S05]  /*22f0*/  PRMT R3, R3, 0x5410, RZ ;  /* 0x0000541003037816 */ /* 0x000fca00000000ff */
[----:B------:R0:W-:Y:S01]  /*2300*/  STG.E [R16.64], R3 ;  /* 0x0000000310007986 */ /* 0x0001e2000c101924 */
[----:B------:R-:W-:Y:S05]  /*2310*/  BRA `(.L_x_5614) ;  /* 0x00000ba000007947 */ /* 0x000fea0003800000 */
.L_x_5619:
[----:B------:R0:W-:Y:S01]  /*2320*/  STG.E.64 [R16.64], R4 ;  /* 0x0000000410007986 */ /* 0x0001e2000c101b24 */
[----:B------:R-:W-:Y:S05]  /*2330*/  BRA `(.L_x_5614) ;  /* 0x00000b8000007947 */ /* 0x000fea0003800000 */
.L_x_5609:
        /* <DEDUP_REMOVED lines=12> */
.L_x_5623:
[----:B------:R-:W-:-:S05]  /*2400*/  CS2R R6, SRZ ;  /* 0x0000000000067805 */ /* 0x000fca000001ff00 */
[----:B------:R0:W-:Y:S01]  /*2410*/  STG.E.128 [R16.64], R4 ;  /* 0x0000000410007986 */ /* 0x0001e2000c101d24 */
[----:B------:R-:W-:Y:S05]  /*2420*/  BRA `(.L_x_5614) ;  /* 0x00000a9000007947 */ /* 0x000fea0003800000 */
.L_x_5622:
        /* <DEDUP_REMOVED lines=23> */
.L_x_5627:
[----:B------:R-:W-:Y:S05]  /*25a0*/  BSYNC B0 ;  /* 0x0000000000007941 */ /* 0x000fea0003800000 */
.L_x_5626:
[----:B------:R-:W-:-:S05]  /*25b0*/  LOP3.LUT R3, R0, R3, RZ, 0xfc, !PT ;  /* 0x0000000300037212 */ /* 0x000fca00078efcff */
[----:B------:R0:W-:Y:S01]  /*25c0*/  STG.E.U8 [R16.64], R3 ;  /* 0x0000000310007986 */ /* 0x0001e2000c101124 */
[----:B------:R-:W-:Y:S05]  /*25d0*/  BRA `(.L_x_5614) ;  /* 0x000008e000007947 */ /* 0x000fea0003800000 */
.L_x_5625:
        /* <DEDUP_REMOVED lines=15> */
.L_x_5629:
[----:B------:R-:W-:Y:S01]  /*26d0*/  IMAD.MOV.U32 R0, RZ, RZ, 0x7f ;  /* 0x0000007fff007424 */ /* 0x000fe200078e00ff */
[----:B------:R-:W-:-:S04]  /*26e0*/  ISETP.GT.U32.AND P0, PT, R2, 0x7f800000, PT ;  /* 0x7f8000000200780c */ /* 0x000fc80003f04070 */
[----:B------:R-:W-:-:S04]  /*26f0*/  SEL R0, R0, 0x7c, P0 ;  /* 0x0000007c00007807 */ /* 0x000fc80000000000 */
.L_x_5630:
[----:B------:R-:W-:Y:S05]  /*2700*/  BSYNC B0 ;  /* 0x0000000000007941 */ /* 0x000fea0003800000 */
.L_x_5628:
[----:B------:R-:W-:-:S04]  /*2710*/  LOP3.LUT R2, R3, 0x80000000, RZ, 0xc0, !PT ;  /* 0x8000000003027812 */ /* 0x000fc800078ec0ff */
[----:B------:R-:W-:-:S04]  /*2720*/  SHF.R.U32.HI R3, RZ, 0x18, R2 ;  /* 0x00000018ff037819 */ /* 0x000fc80000011602 */
[----:B------:R-:W-:-:S05]  /*2730*/  LOP3.LUT R3, R0, R3, RZ, 0xfc, !PT ;  /* 0x0000000300037212 */ /* 0x000fca00078efcff */
[----:B------:R0:W-:Y:S01]  /*2740*/  STG.E.U8 [R16.64], R3 ;  /* 0x0000000310007986 */ /* 0x0001e2000c101124 */
[----:B------:R-:W-:Y:S05]  /*2750*/  BRA `(.L_x_5614) ;  /* 0x0000076000007947 */ /* 0x000fea0003800000 */
.L_x_5624:
[----:B------:R-:W0:Y:S01]  /*2760*/  F2F.F32.F64 R0, R4 ;  /* 0x0000000400007310 */ /* 0x000e220000301000 */
[----:B------:R-:W0:-:S14]  /*2770*/  DSETP.GEU.AND P0, PT, |R4|, c[0x2][0x0], PT ;  /* 0x008000000400762a */ /* 0x000e1c0003f0e200 */
[----:B0-----:R-:W-:-:S05]  /*2780*/  @!P0 FMUL R0, R0, 1.175494350822287508e-38 ;  /* 0x0080000000008820 */ /* 0x001fca0000400000 */
[----:B------:R-:W-:-:S05]  /*2790*/  F2FP.BF16.PACK_AB R0, RZ, R0 ;  /* 0x00000000ff00723e */ /* 0x000fca00000010ff */
[----:B------:R0:W-:Y:S01]  /*27a0*/  STG.E.U16 [R16.64], R0 ;  /* 0x0000000010007986 */ /* 0x0001e2000c101524 */
[----:B------:R-:W-:Y:S05]  /*27b0*/  BRA `(.L_x_5614) ;  /* 0x0000070000007947 */ /* 0x000fea0003800000 */
.L_x_5621:
        /* <DEDUP_REMOVED lines=11> */
.L_x_5633:
        /* <DEDUP_REMOVED lines=19> */
.L_x_5636:
[----:B------:R-:W-:-:S04]  /*29a0*/  LOP3.LUT R2, R3, 0x80000000, RZ, 0xc0, !PT ;  /* 0x8000000003027812 */ /* 0x000fc800078ec0ff */
[----:B------:R-:W-:-:S04]  /*29b0*/  SHF.R.U32.HI R3, RZ, 0x18, R2 ;  /* 0x00000018ff037819 */ /* 0x000fc80000011602 */
[----:B------:R-:W-:-:S04]  /*29c0*/  LOP3.LUT R0, R0, R3, RZ, 0xfc, !PT ;  /* 0x0000000300007212 */ /* 0x000fc800078efcff */
[----:B------:R-:W-:Y:S02]  /*29d0*/  PRMT R8, R0, 0x7610, R8 ;  /* 0x0000761000087816 */ /* 0x000fe40000000008 */
.L_x_5635:
[----:B------:R-:W-:Y:S05]  /*29e0*/  BSYNC B0 ;  /* 0x0000000000007941 */ /* 0x000fea0003800000 */
.L_x_5634:
[----:B------:R0:W-:Y:S01]  /*29f0*/  STG.E.U8 [R16.64], R8 ;  /* 0x0000000810007986 */ /* 0x0001e2000c101124 */
[----:B------:R-:W-:Y:S05]  /*2a00*/  BRA `(.L_x_5614) ;  /* 0x000004b000007947 */ /* 0x000fea0003800000 */
.L_x_5632:
        /* <DEDUP_REMOVED lines=19> */
.L_x_5639:
[----:B------:R-:W-:-:S04]  /*2b40*/  LOP3.LUT R2, R3, 0x80000000, RZ, 0xc0, !PT ;  /* 0x8000000003027812 */ /* 0x000fc800078ec0ff */
[----:B------:R-:W-:-:S04]  /*2b50*/  SHF.R.U32.HI R3, RZ, 0x18, R2 ;  /* 0x00000018ff037819 */ /* 0x000fc80000011602 */
[----:B------:R-:W-:-:S04]  /*2b60*/  LOP3.LUT R0, R0, R3, RZ, 0xfc, !PT ;  /* 0x0000000300007212 */ /* 0x000fc800078efcff */
[----:B------:R-:W-:Y:S02]  /*2b70*/  PRMT R8, R0, 0x7610, R8 ;  /* 0x0000761000087816 */ /* 0x000fe40000000008 */
.L_x_5638:
[----:B------:R-:W-:Y:S05]  /*2b80*/  BSYNC B0 ;  /* 0x0000000000007941 */ /* 0x000fea0003800000 */
.L_x_5637:
[----:B------:R0:W-:Y:S01]  /*2b90*/  STG.E.U8 [R16.64], R8 ;  /* 0x0000000810007986 */ /* 0x0001e2000c101124 */
[----:B------:R-:W-:Y:S05]  /*2ba0*/  BRA `(.L_x_5614) ;  /* 0x0000031000007947 */ /* 0x000fea0003800000 */
.L_x_5631:
        /* <DEDUP_REMOVED lines=24> */
.L_x_5613:
        /* <DEDUP_REMOVED lines=20> */
.L_x_5641:
[----:B------:R-:W0:Y:S02]  /*2e70*/  F2I.U64.F64.TRUNC R4, R4 ;  /* 0x0000000400047311 */ /* 0x000e24000030d800 */
[----:B0-----:R0:W-:Y:S01]  /*2e80*/  STG.E.64 [R16.64], R4 ;  /* 0x0000000410007986 */ /* 0x0011e2000c101b24 */
[----:B------:R-:W-:Y:S05]  /*2e90*/  BRA `(.L_x_5614) ;  /* 0x0000002000007947 */ /* 0x000fea0003800000 */
.L_x_5640:
[----:B------:R-:W0:Y:S02]  /*2ea0*/  F2I.U32.F64.TRUNC R5, R4 ;  /* 0x0000000400057311 */ /* 0x000e24000030d000 */
[----:B0-----:R0:W-:Y:S02]  /*2eb0*/  STG.E [R16.64], R5 ;  /* 0x0000000510007986 */ /* 0x0011e4000c101924 */
.L_x_5614:
[----:B------:R-:W-:-:S05]  /*2ec0*/  IMAD R18, R18, 0x200, R23 ;  /* 0x0000020012127824 */ /* 0x000fca00078e0217 */
[----:B------:R-:W-:Y:S02]  /*2ed0*/  IADD3 R19, R18, 0x80, RZ ;  /* 0x0000008012137810 */ /* 0x000fe40007ffe0ff */
.L_x_5575:
[----:B------:R-:W-:Y:S05]  /*2ee0*/  BSYNC B6 ;  /* 0x0000000000067941 */ /* 0x000fea0003800000 */
.L_x_5574:
        /* <DEDUP_REMOVED lines=231> */
.L_x_5644:
        /* <DEDUP_REMOVED lines=19> */
.L_x_5648:
[----:B------:R-:W2:Y:S02]  /*3e90*/  LDG.E.U8 R2, [R2.64] ;  /* 0x0000002402027981 */ /* 0x000ea4000c1e1100 */
[----:B--2---:R0:W1:Y:S01]  /*3ea0*/  I2F.F64.U16 R4, R2 ;  /* 0x0000000200047312 */ /* 0x0040620000101800 */
[----:B------:R-:W-:Y:S05]  /*3eb0*/  BRA `(.L_x_5650) ;  /* 0x00000df000007947 */ /* 0x000fea0003800000 */
.L_x_5647:
        /* <DEDUP_REMOVED lines=9> */
.L_x_5652:
[----:B------:R-:W2:Y:S02]  /*3f50*/  LDG.E R2, [R2.64] ;  /* 0x0000002402027981 */ /* 0x000ea4000c1e1900 */
[----:B--2---:R0:W1:Y:S01]  /*3f60*/  I2F.F64 R4, R2 ;  /* 0x0000000200047312 */ /* 0x0040620000201c00 */
[----:B------:R-:W-:Y:S05]  /*3f70*/  BRA `(.L_x_5650) ;  /* 0x00000d3000007947 */ /* 0x000fea0003800000 */
.L_x_5651:
[----:B------:R-:W2:Y:S02]  /*3f80*/  LDG.E.U16 R2, [R2.64] ;  /* 0x0000002402027981 */ /* 0x000ea4000c1e1500 */
[----:B--2---:R0:W1:Y:S01]  /*3f90*/  I2F.F64.S16 R4, R2 ;  /* 0x0000000200047312 */ /* 0x0040620000101c00 */
[----:B------:R-:W-:Y:S05]  /*3fa0*/  BRA `(.L_x_5650) ;  /* 0x00000d0000007947 */ /* 0x000fea0003800000 */
.L_x_5646:
        /* <DEDUP_REMOVED lines=10> */
.L_x_5654:
[----:B------:R-:W2:Y:S02]  /*4050*/  LDG.E.U16 R0, [R2.64] ;  /* 0x0000002402007981 */ /* 0x000ea4000c1e1500 */
[----:B--2---:R-:W-:-:S05]  /*4060*/  HADD2.F32 R0, -RZ, R0.H0_H0 ;  /* 0x20000000ff007230 */ /* 0x004fca0000004100 */
[----:B------:R-:W-:-:S04]  /*4070*/  FMUL.FTZ R0, R0, 1 ;  /* 0x3f80000000007820 */ /* 0x000fc80000410000 */
[----:B------:R0:W1:Y:S01]  /*4080*/  F2F.F64.F32 R4, R0 ;  /* 0x0000000000047310 */ /* 0x0000620000201800 */
[----:B------:R-:W-:Y:S05]  /*4090*/  BRA `(.L_x_5650) ;  /* 0x00000c1000007947 */ /* 0x000fea0003800000 */
.L_x_5653:
        /* <DEDUP_REMOVED lines=10> */
.L_x_5656:
[----:B------:R-:W2:Y:S02]  /*4140*/  LDG.E.U16 R2, [R2.64] ;  /* 0x0000002402027981 */ /* 0x000ea4000c1e1500 */
[----:B--2---:R-:W-:-:S05]  /*4150*/  HADD2.F32 R0, -RZ, R2.H0_H0 ;  /* 0x20000002ff007230 */ /* 0x004fca0000004100 */
[----:B------:R-:W-:-:S04]  /*4160*/  FMUL.FTZ R0, R0, 1 ;  /* 0x3f80000000007820 */ /* 0x000fc80000410000 */
[----:B------:R0:W1:Y:S01]  /*4170*/  F2F.F64.F32 R4, R0 ;  /* 0x0000000000047310 */ /* 0x0000620000201800 */
[----:B------:R-:W-:Y:S05]  /*4180*/  BRA `(.L_x_5650) ;  /* 0x00000b2000007947 */ /* 0x000fea0003800000 */
.L_x_5655:
[----:B------:R0:W5:Y:S01]  /*4190*/  LDG.E.64 R4, [R2.64] ;  /* 0x0000002402047981 */ /* 0x000162000c1e1b00 */
[----:B------:R-:W-:Y:S05]  /*41a0*/  BRA `(.L_x_5650) ;  /* 0x00000b0000007947 */ /* 0x000fea0003800000 */
.L_x_5645:
        /* <DEDUP_REMOVED lines=13> */
.L_x_5659:
[----:B------:R0:W5:Y:S01]  /*4280*/  LDG.E.64 R4, [R2.64] ;  /* 0x0000002402047981 */ /* 0x000162000c1e1b00 */
[----:B------:R-:W-:Y:S05]  /*4290*/  BRA `(.L_x_5650) ;  /* 0x00000a1000007947 */ /* 0x000fea0003800000 */
.L_x_5658:
        /* <DEDUP_REMOVED lines=28> */
.L_x_5661:
        /* <DEDUP_REMOVED lines=15> */
.L_x_5660:
[----:B------:R-:W2:Y:S02]  /*4550*/  LDG.E.U16 R0, [R2.64] ;  /* 0x0000002402007981 */ /* 0x000ea4000c1e1500 */
[----:B--2---:R-:W-:-:S05]  /*4560*/  PRMT R0, RZ, 0x5410, R0 ;  /* 0x00005410ff007816 */ /* 0x004fca0000000000 */
[----:B------:R-:W-:-:S04]  /*4570*/  FMUL.FTZ R0, R0, 1 ;  /* 0x3f80000000007820 */ /* 0x000fc80000410000 */
[----:B------:R0:W1:Y:S01]  /*4580*/  F2F.F64.F32 R4, R0 ;  /* 0x0000000000047310 */ /* 0x0000620000201800 */
[----:B------:R-:W-:Y:S05]  /*4590*/  BRA `(.L_x_5650) ;  /* 0x0000071000007947 */ /* 0x000fea0003800000 */
.L_x_5657:
        /* <DEDUP_REMOVED lines=11> */
.L_x_5664:
        /* <DEDUP_REMOVED lines=21> */
.L_x_5668:
[----:B------:R-:W-:Y:S05]  /*47a0*/  BSYNC B1 ;  /* 0x0000000000017941 */ /* 0x000fea0003800000 */
.L_x_5667:
[----:B------:R-:W-:Y:S01]  /*47b0*/  LEA R3, R0, 0x3b800000, 0x17 ;  /* 0x3b80000000037811 */ /* 0x000fe200078eb8ff */
[----:B------:R-:W-:-:S05]  /*47c0*/  IMAD.SHL.U32 R0, R2, 0x100000, RZ ;  /* 0x0010000002007824 */ /* 0x000fca00078e00ff */
[----:B------:R-:W-:Y:S02]  /*47d0*/  LOP3.LUT R0, R3, R0, R4, 0xfe, !PT ;  /* 0x0000000003007212 */ /* 0x000fe400078efe04 */
.L_x_5666:
[----:B------:R-:W-:Y:S05]  /*47e0*/  BSYNC B0 ;  /* 0x0000000000007941 */ /* 0x000fea0003800000 */
.L_x_5665:
[----:B------:R-:W-:-:S04]  /*47f0*/  FMUL.FTZ R0, R0, 1 ;  /* 0x3f80000000007820 */ /* 0x000fc80000410000 */
[----:B------:R0:W1:Y:S01]  /*4800*/  F2F.F64.F32 R4, R0 ;  /* 0x0000000000047310 */ /* 0x0000620000201800 */
[----:B------:R-:W-:Y:S05]  /*4810*/  BRA `(.L_x_5650) ;  /* 0x0000049000007947 */ /* 0x000fea0003800000 */
.L_x_5663:
        /* <DEDUP_REMOVED lines=21> */
.L_x_5672:
[----:B------:R-:W-:Y:S05]  /*4970*/  BSYNC B1 ;  /* 0x0000000000017941 */ /* 0x000fea0003800000 */
.L_x_5671:
[----:B------:R-:W-:Y:S01]  /*4980*/  LEA R3, R0, 0x37800000, 0x17 ;  /* 0x3780000000037811 */ /* 0x000fe200078eb8ff */
[----:B------:R-:W-:-:S05]  /*4990*/  IMAD.SHL.U32 R0, R2, 0x200000, RZ ;  /* 0x0020000002007824 */ /* 0x000fca00078e00ff */
[----:B------:R-:W-:Y:S02]  /*49a0*/  LOP3.LUT R0, R3, R0, R4, 0xfe, !PT ;  /* 0x0000000003007212 */ /* 0x000fe400078efe04 */
.L_x_5670:
[----:B------:R-:W-:Y:S05]  /*49b0*/  BSYNC B0 ;  /* 0x0000000000007941 */ /* 0x000fea0003800000 */
.L_x_5669:
[----:B------:R-:W-:-:S04]  /*49c0*/  FMUL.FTZ R0, R0, 1 ;  /* 0x3f80000000007820 */ /* 0x000fc80000410000 */
[----:B------:R0:W1:Y:S01]  /*49d0*/  F2F.F64.F32 R4, R0 ;  /* 0x0000000000047310 */ /* 0x0000620000201800 */
[----:B------:R-:W-:Y:S05]  /*49e0*/  BRA `(.L_x_5650) ;  /* 0x000002c000007947 */ /* 0x000fea0003800000 */
.L_x_5662:
        /* <DEDUP_REMOVED lines=14> */
.L_x_5676:
[----:B------:R-:W-:Y:S05]  /*4ad0*/  BSYNC B0 ;  /* 0x0000000000007941 */ /* 0x000fea0003800000 */
.L_x_5675:
[----:B------:R-:W-:-:S04]  /*4ae0*/  FMUL.FTZ R0, R0, 1 ;  /* 0x3f80000000007820 */ /* 0x000fc80000410000 */
[----:B------:R0:W1:Y:S01]  /*4af0*/  F2F.F64.F32 R4, R0 ;  /* 0x0000000000047310 */ /* 0x0000620000201800 */
[----:B------:R-:W-:Y:S05]  /*4b00*/  BRA `(.L_x_5650) ;  /* 0x000001a000007947 */ /* 0x000fea0003800000 */
.L_x_5649:
        /* <DEDUP_REMOVED lines=21> */
.L_x_5674:
[----:B------:R-:W2:Y:S02]  /*4c60*/  LDG.E.64 R4, [R2.64] ;  /* 0x0000002402047981 */ /* 0x000ea4000c1e1b00 */
[----:B--2---:R-:W0:Y:S01]  /*4c70*/  I2F.F64.U64 R4, R4 ;  /* 0x0000000400047312 */ /* 0x004e220000301800 */
[----:B------:R-:W-:Y:S05]  /*4c80*/  BRA `(.L_x_5650) ;  /* 0x0000002000007947 */ /* 0x000fea0003800000 */
.L_x_5673:
[----:B------:R-:W2:Y:S02]  /*4c90*/  LDG.E R2, [R2.64] ;  /* 0x0000002402027981 */ /* 0x000ea4000c1e1900 */
[----:B--2---:R0:W1:Y:S02]  /*4ca0*/  I2F.F64.U32 R4, R2 ;  /* 0x0000000200047312 */ /* 0x0040640000201800 */
.L_x_5650:
        /* <DEDUP_REMOVED lines=26> */
.L_x_5680:
[----:B------:R-:W0:Y:S02]  /*4e50*/  F2I.S64.F64.TRUNC R4, R4 ;  /* 0x0000000400047311 */ /* 0x000e24000030d900 */
[----:B0-----:R-:W-:-:S05]  /*4e60*/  IMAD.MOV.U32 R3, RZ, RZ, R4 ;  /* 0x000000ffff037224 */ /* 0x001fca00078e0004 */
[----:B------:R0:W-:Y:S01]  /*4e70*/  STG.E.U8 [R16.64], R3 ;  /* 0x0000000310007986 */ /* 0x0001e2000c101124 */
[----:B------:R-:W-:Y:S05]  /*4e80*/  BRA `(.L_x_5682) ;  /* 0x00000ed000007947 */ /* 0x000fea0003800000 */
.L_x_5679:
        /* <DEDUP_REMOVED lines=9> */
.L_x_5684:
[----:B------:R-:W0:Y:S02]  /*4f20*/  F2I.F64.TRUNC R5, R4 ;  /* 0x0000000400057311 */ /* 0x000e24000030d100 */
[----:B0-----:R0:W-:Y:S01]  /*4f30*/  STG.E [R16.64], R5 ;  /* 0x0000000510007986 */ /* 0x0011e2000c101924 */
[----:B------:R-:W-:Y:S05]  /*4f40*/  BRA `(.L_x_5682) ;  /* 0x00000e1000007947 */ /* 0x000fea0003800000 */
.L_x_5683:
[----:B------:R-:W0:Y:S02]  /*4f50*/  F2I.F64.TRUNC R5, R4 ;  /* 0x0000000400057311 */ /* 0x000e24000030d100 */
[----:B0-----:R0:W-:Y:S01]  /*4f60*/  STG.E.U16 [R16.64], R5 ;  /* 0x0000000510007986 */ /* 0x0011e2000c101524 */
[----:B------:R-:W-:Y:S05]  /*4f70*/  BRA `(.L_x_5682) ;  /* 0x00000de000007947 */ /* 0x000fea0003800000 */
.L_x_5678:
        /* <DEDUP_REMOVED lines=11> */
.L_x_5686:
[----:B------:R-:W0:Y:S01]  /*5030*/  F2F.F32.F64 R0, R4 ;  /* 0x0000000400007310 */ /* 0x000e220000301000 */
[----:B------:R-:W0:-:S14]  /*5040*/  DSETP.GEU.AND P0, PT, |R4|, c[0x2][0x0], PT ;  /* 0x008000000400762a */ /* 0x000e1c0003f0e200 */
[----:B0-----:R-:W-:-:S05]  /*5050*/  @!P0 FMUL R0, R0, 1.175494350822287508e-38 ;  /* 0x0080000000008820 */ /* 0x001fca0000400000 */
[----:B------:R-:W-:-:S05]  /*5060*/  F2FP.PACK_AB R0, RZ, R0 ;  /* 0x00000000ff00723e */ /* 0x000fca00000000ff */
[----:B------:R0:W-:Y:S01]  /*5070*/  STG.E.U16 [R16.64], R0 ;  /* 0x0000000010007986 */ /* 0x0001e2000c101524 */
[----:B------:R-:W-:Y:S05]  /*5080*/  BRA `(.L_x_5682) ;  /* 0x00000cd000007947 */ /* 0x000fea0003800000 */
.L_x_5685:
        /* <DEDUP_REMOVED lines=12> */
.L_x_5688:
[----:B------:R-:W0:Y:S01]  /*5150*/  F2F.F32.F64 R0, R4 ;  /* 0x0000000400007310 */ /* 0x000e220000301000 */
[----:B------:R-:W0:-:S14]  /*5160*/  DSETP.GEU.AND P0, PT, |R4|, c[0x2][0x0], PT ;  /* 0x008000000400762a */ /* 0x000e1c0003f0e200 */
[----:B0-----:R-:W-:-:S05]  /*5170*/  @!P0 FMUL R0, R0, 1.175494350822287508e-38 ;  /* 0x0080000000008820 */ /* 0x001fca0000400000 */
[----:B------:R-:W-:-:S04]  /*5180*/  F2FP.PACK_AB R3, RZ, R0 ;  /* 0x00000000ff03723e */ /* 0x000fc800000000ff */
[----:B------:R-:W-:-:S05]  /*5190*/  PRMT R3, R3, 0x5410, RZ ;  /* 0x0000541003037816 */ /* 0x000fca00000000ff */
[----:B------:R0:W-:Y:S01]  /*51a0*/  STG.E [R16.64], R3 ;  /* 0x0000000310007986 */ /* 0x0001e2000c101924 */
[----:B------:R-:W-:Y:S05]  /*51b0*/  BRA `(.L_x_5682) ;  /* 0x00000ba000007947 */ /* 0x000fea0003800000 */
.L_x_5687:
[----:B------:R0:W-:Y:S01]  /*51c0*/  STG.E.64 [R16.64], R4 ;  /* 0x0000000410007986 */ /* 0x0001e2000c101b24 */
[----:B------:R-:W-:Y:S05]  /*51d0*/  BRA `(.L_x_5682) ;  /* 0x00000b8000007947 */ /* 0x000fea0003800000 */
.L_x_5677:
        /* <DEDUP_REMOVED lines=12> */
.L_x_5691:
[----:B------:R-:W-:-:S05]  /*52a0*/  CS2R R6, SRZ ;  /* 0x0000000000067805 */ /* 0x000fca000001ff00 */
[----:B------:R0:W-:Y:S01]  /*52b0*/  STG.E.128 [R16.64], R4 ;  /* 0x0000000410007986 */ /* 0x0001e2000c101d24 */
[----:B------:R-:W-:Y:S05]  /*52c0*/  BRA `(.L_x_5682) ;  /* 0x00000a9000007947 */ /* 0x000fea0003800000 */
.L_x_5690:
        /* <DEDUP_REMOVED lines=23> */
.L_x_5695:
[----:B------:R-:W-:Y:S05]  /*5440*/  BSYNC B0 ;  /* 0x0000000000007941 */ /* 0x000fea0003800000 */
.L_x_5694:
[----:B------:R-:W-:-:S05]  /*5450*/  LOP3.LUT R3, R0, R3, RZ, 0xfc, !PT ;  /* 0x0000000300037212 */ /* 0x000fca00078efcff */
[----:B------:R0:W-:Y:S01]  /*5460*/  STG.E.U8 [R16.64], R3 ;  /* 0x0000000310007986 */ /* 0x0001e2000c101124 */
[----:B------:R-:W-:Y:S05]  /*5470*/  BRA `(.L_x_5682) ;  /* 0x000008e000007947 */ /* 0x000fea0003800000 */
.L_x_5693:
        /* <DEDUP_REMOVED lines=15> */
.L_x_5697:
[----:B------:R-:W-:Y:S01]  /*5570*/  IMAD.MOV.U32 R0, RZ, RZ, 0x7f ;  /* 0x0000007fff007424 */ /* 0x000fe200078e00ff */
[----:B------:R-:W-:-:S04]  /*5580*/  ISETP.GT.U32.AND P0, PT, R2, 0x7f800000, PT ;  /* 0x7f8000000200780c */ /* 0x000fc80003f04070 */
[----:B------:R-:W-:-:S04]  /*5590*/  SEL R0, R0, 0x7c, P0 ;  /* 0x0000007c00007807 */ /* 0x000fc80000000000 */
.L_x_5698:
[----:B------:R-:W-:Y:S05]  /*55a0*/  BSYNC B0 ;  /* 0x0000000000007941 */ /* 0x000fea0003800000 */
.L_x_5696:
[----:B------:R-:W-:-:S04]  /*55b0*/  LOP3.LUT R2, R3, 0x80000000, RZ, 0xc0, !PT ;  /* 0x8000000003027812 */ /* 0x000fc800078ec0ff */
[----:B------:R-:W-:-:S04]  /*55c0*/  SHF.R.U32.HI R3, RZ, 0x18, R2 ;  /* 0x00000018ff037819 */ /* 0x000fc80000011602 */
[----:B------:R-:W-:-:S05]  /*55d0*/  LOP3.LUT R3, R0, R3, RZ, 0xfc, !PT ;  /* 0x0000000300037212 */ /* 0x000fca00078efcff */
[----:B------:R0:W-:Y:S01]  /*55e0*/  STG.E.U8 [R16.64], R3 ;  /* 0x0000000310007986 */ /* 0x0001e2000c101124 */
[----:B------:R-:W-:Y:S05]  /*55f0*/  BRA `(.L_x_5682) ;  /* 0x0000076000007947 */ /* 0x000fea0003800000 */
.L_x_5692:
[----:B------:R-:W0:Y:S01]  /*5600*/  F2F.F32.F64 R0, R4 ;  /* 0x0000000400007310 */ /* 0x000e220000301000 */
[----:B------:R-:W0:-:S14]  /*5610*/  DSETP.GEU.AND P0, PT, |R4|, c[0x2][0x0], PT ;  /* 0x008000000400762a */ /* 0x000e1c0003f0e200 */
[----:B0-----:R-:W-:-:S05]  /*5620*/  @!P0 FMUL R0, R0, 1.175494350822287508e-38 ;  /* 0x0080000000008820 */ /* 0x001fca0000400000 */
[----:B------:R-:W-:-:S05]  /*5630*/  F2FP.BF16.PACK_AB R0, RZ, R0 ;  /* 0x00000000ff00723e */ /* 0x000fca00000010ff */
[----:B------:R0:W-:Y:S01]  /*5640*/  STG.E.U16 [R16.64], R0 ;  /* 0x0000000010007986 */ /* 0x0001e2000c101524 */
[----:B------:R-:W-:Y:S05]  /*5650*/  BRA `(.L_x_5682) ;  /* 0x0000070000007947 */ /* 0x000fea0003800000 */
.L_x_5689:
        /* <DEDUP_REMOVED lines=11> */
.L_x_5701:
        /* <DEDUP_REMOVED lines=19> */
.L_x_5704:
[----:B------:R-:W-:-:S04]  /*5840*/  LOP3.LUT R2, R3, 0x80000000, RZ, 0xc0, !PT ;  /* 0x8000000003027812 */ /* 0x000fc800078ec0ff */
[----:B------:R-:W-:-:S04]  /*5850*/  SHF.R.U32.HI R3, RZ, 0x18, R2 ;  /* 0x00000018ff037819 */ /* 0x000fc80000011602 */
[----:B------:R-:W-:-:S04]  /*5860*/  LOP3.LUT R0, R0, R3, RZ, 0xfc, !PT ;  /* 0x0000000300007212 */ /* 0x000fc800078efcff */
[----:B------:R-:W-:Y:S02]  /*5870*/  PRMT R8, R0, 0x7610, R8 ;  /* 0x0000761000087816 */ /* 0x000fe40000000008 */
.L_x_5703:
[----:B------:R-:W-:Y:S05]  /*5880*/  BSYNC B0 ;  /* 0x0000000000007941 */ /* 0x000fea0003800000 */
.L_x_5702:
[----:B------:R0:W-:Y:S01]  /*5890*/  STG.E.U8 [R16.64], R8 ;  /* 0x0000000810007986 */ /* 0x0001e2000c101124 */
[----:B------:R-:W-:Y:S05]  /*58a0*/  BRA `(.L_x_5682) ;  /* 0x000004b000007947 */ /* 0x000fea0003800000 */
.L_x_5700:
        /* <DEDUP_REMOVED lines=19> */
.L_x_5707:
[----:B------:R-:W-:-:S04]  /*59e0*/  LOP3.LUT R2, R3, 0x80000000, RZ, 0xc0, !PT ;  /* 0x8000000003027812 */ /* 0x000fc800078ec0ff */
[----:B------:R-:W-:-:S04]  /*59f0*/  SHF.R.U32.HI R3, RZ, 0x18, R2 ;  /* 0x00000018ff037819 */ /* 0x000fc80000011602 */
[----:B------:R-:W-:-:S04]  /*5a00*/  LOP3.LUT R0, R0, R3, RZ, 0xfc, !PT ;  /* 0x0000000300007212 */ /* 0x000fc800078efcff */
[----:B------:R-:W-:Y:S02]  /*5a10*/  PRMT R8, R0, 0x7610, R8 ;  /* 0x0000761000087816 */ /* 0x000fe40000000008 */
.L_x_5706:
[----:B------:R-:W-:Y:S05]  /*5a20*/  BSYNC B0 ;  /* 0x0000000000007941 */ /* 0x000fea0003800000 */
.L_x_5705:
[----:B------:R0:W-:Y:S01]  /*5a30*/  STG.E.U8 [R16.64], R8 ;  /* 0x0000000810007986 */ /* 0x0001e2000c101124 */
[----:B------:R-:W-:Y:S05]  /*5a40*/  BRA `(.L_x_5682) ;  /* 0x0000031000007947 */ /* 0x000fea0003800000 */
.L_x_5699:
        /* <DEDUP_REMOVED lines=24> */
.L_x_5681:
        /* <DEDUP_REMOVED lines=20> */
.L_x_5709:
[----:B------:R-:W0:Y:S02]  /*5d10*/  F2I.U64.F64.TRUNC R4, R4 ;  /* 0x0000000400047311 */ /* 0x000e24000030d800 */
[----:B0-----:R0:W-:Y:S01]  /*5d20*/  STG.E.64 [R16.64], R4 ;  /* 0x0000000410007986 */ /* 0x0011e2000c101b24 */
[----:B------:R-:W-:Y:S05]  /*5d30*/  BRA `(.L_x_5682) ;  /* 0x0000002000007947 */ /* 0x000fea0003800000 */
.L_x_5708:
[----:B------:R-:W0:Y:S02]  /*5d40*/  F2I.U32.F64.TRUNC R5, R4 ;  /* 0x0000000400057311 */ /* 0x000e24000030d000 */
[----:B0-----:R0:W-:Y:S02]  /*5d50*/  STG.E [R16.64], R5 ;  /* 0x0000000510007986 */ /* 0x0011e4000c101924 */
.L_x_5682:
        /* <DEDUP_REMOVED lines=231> */
.L_x_5710:
        /* <DEDUP_REMOVED lines=19> */
.L_x_5714:
[----:B------:R-:W2:Y:S02]  /*6d00*/  LDG.E.U8 R2, [R2.64] ;  /* 0x0000002402027981 */ /* 0x000ea4000c1e1100 */
[----:B--2---:R0:W1:Y:S01]  /*6d10*/  I2F.F64.U16 R4, R2 ;  /* 0x0000000200047312 */ /* 0x0040620000101800 */
[----:B------:R-:W-:Y:S05]  /*6d20*/  BRA `(.L_x_5716) ;  /* 0x00000df000007947 */ /* 0x000fea0003800000 */
.L_x_5713:
        /* <DEDUP_REMOVED lines=9> */
.L_x_5718:
[----:B------:R-:W2:Y:S02]  /*6dc0*/  LDG.E R2, [R2.64] ;  /* 0x0000002402027981 */ /* 0x000ea4000c1e1900 */
[----:B--2---:R0:W1:Y:S01]  /*6dd0*/  I2F.F64 R4, R2 ;  /* 0x0000000200047312 */ /* 0x0040620000201c00 */
[----:B------:R-:W-:Y:S05]  /*6de0*/  BRA `(.L_x_5716) ;  /* 0x00000d3000007947 */ /* 0x000fea0003800000 */
.L_x_5717:
[----:B------:R-:W2:Y:S02]  /*6df0*/  LDG.E.U16 R2, [R2.64] ;  /* 0x0000002402027981 */ /* 0x000ea4000c1e1500 */
[----:B--2---:R0:W1:Y:S01]  /*6e00*/  I2F.F64.S16 R4, R2 ;  /* 0x0000000200047312 */ /* 0x0040620000101c00 */
[----:B------:R-:W-:Y:S05]  /*6e10*/  BRA `(.L_x_5716) ;  /* 0x00000d0000007947 */ /* 0x000fea0003800000 */
.L_x_5712:
        /* <DEDUP_REMOVED lines=10> */
.L_x_5720:
[----:B------:R-:W2:Y:S02]  /*6ec0*/  LDG.E.U16 R0, [R2.64] ;  /* 0x0000002402007981 */ /* 0x000ea4000c1e1500 */
[----:B--2---:R-:W-:-:S05]  /*6ed0*/  HADD2.F32 R0, -RZ, R0.H0_H0 ;  /* 0x20000000ff007230 */ /* 0x004fca0000004100 */
[----:B------:R-:W-:-:S04]  /*6ee0*/  FMUL.FTZ R0, R0, 1 ;  /* 0x3f80000000007820 */ /* 0x000fc80000410000 */
[----:B------:R0:W1:Y:S01]  /*6ef0*/  F2F.F64.F32 R4, R0 ;  /* 0x0000000000047310 */ /* 0x0000620000201800 */
[----:B------:R-:W-:Y:S05]  /*6f00*/  BRA `(.L_x_5716) ;  /* 0x00000c1000007947 */ /* 0x000fea0003800000 */
.L_x_5719:
        /* <DEDUP_REMOVED lines=10> */
.L_x_5722:
[----:B------:R-:W2:Y:S02]  /*6fb0*/  LDG.E.U16 R2, [R2.64] ;  /* 0x0000002402027981 */ /* 0x000ea4000c1e1500 */
[----:B--2---:R-:W-:-:S05]  /*6fc0*/  HADD2.F32 R0, -RZ, R2.H0_H0 ;  /* 0x20000002ff007230 */ /* 0x004fca0000004100 */
[----:B------:R-:W-:-:S04]  /*6fd0*/  FMUL.FTZ R0, R0, 1 ;  /* 0x3f80000000007820 */ /* 0x000fc80000410000 */
[----:B------:R0:W1:Y:S01]  /*6fe0*/  F2F.F64.F32 R4, R0 ;  /* 0x0000000000047310 */ /* 0x0000620000201800 */
[----:B------:R-:W-:Y:S05]  /*6ff0*/  BRA `(.L_x_5716) ;  /* 0x00000b2000007947 */ /* 0x000fea0003800000 */
.L_x_5721:
[----:B------:R0:W5:Y:S01]  /*7000*/  LDG.E.64 R4, [R2.64] ;  /* 0x0000002402047981 */ /* 0x000162000c1e1b00 */
[----:B------:R-:W-:Y:S05]  /*7010*/  BRA `(.L_x_5716) ;  /* 0x00000b0000007947 */ /* 0x000fea0003800000 */
.L_x_5711:
        /* <DEDUP_REMOVED lines=13> */
.L_x_5725:
[----:B------:R0:W5:Y:S01]  /*70f0*/  LDG.E.64 R4, [R2.64] ;  /* 0x0000002402047981 */ /* 0x000162000c1e1b00 */
[----:B------:R-:W-:Y:S05]  /*7100*/  BRA `(.L_x_5716) ;  /* 0x00000a1000007947 */ /* 0x000fea0003800000 */
.L_x_5724:
        /* <DEDUP_REMOVED lines=28> */
.L_x_5727:
        /* <DEDUP_REMOVED lines=15> */
.L_x_5726:
[----:B------:R-:W2:Y:S02]  /*73c0*/  LDG.E.U16 R0, [R2.64] ;  /* 0x0000002402007981 */ /* 0x000ea4000c1e1500 */
[----:B--2---:R-:W-:-:S05]  /*73d0*/  PRMT R0, RZ, 0x5410, R0 ;  /* 0x00005410ff007816 */ /* 0x004fca0000000000 */
[----:B------:R-:W-:-:S04]  /*73e0*/  FMUL.FTZ R0, R0, 1 ;  /* 0x3f80000000007820 */ /* 0x000fc80000410000 */
[----:B------:R0:W1:Y:S01]  /*73f0*/  F2F.F64.F32 R4, R0 ;  /* 0x0000000000047310 */ /* 0x0000620000201800 */
[----:B------:R-:W-:Y:S05]  /*7400*/  BRA `(.L_x_5716) ;  /* 0x0000071000007947 */ /* 0x000fea0003800000 */
.L_x_5723:
        /* <DEDUP_REMOVED lines=11> */
.L_x_5730:
        /* <DEDUP_REMOVED lines=21> */
.L_x_5734:
[----:B------:R-:W-:Y:S05]  /*7610*/  BSYNC B1 ;  /* 0x0000000000017941 */ /* 0x000fea0003800000 */
.L_x_5733:
[----:B------:R-:W-:Y:S01]  /*7620*/  LEA R3, R0, 0x3b800000, 0x17 ;  /* 0x3b80000000037811 */ /* 0x000fe200078eb8ff */
[----:B------:R-:W-:-:S05]  /*7630*/  IMAD.SHL.U32 R0, R2, 0x100000, RZ ;  /* 0x0010000002007824 */ /* 0x000fca00078e00ff */
[----:B------:R-:W-:Y:S02]  /*7640*/  LOP3.LUT R0, R3, R0, R4, 0xfe, !PT ;  /* 0x0000000003007212 */ /* 0x000fe400078efe04 */
.L_x_5732:
[----:B------:R-:W-:Y:S05]  /*7650*/  BSYNC B0 ;  /* 0x0000000000007941 */ /* 0x000fea0003800000 */
.L_x_5731:
[----:B------:R-:W-:-:S04]  /*7660*/  FMUL.FTZ R0, R0, 1 ;  /* 0x3f80000000007820 */ /* 0x000fc80000410000 */
[----:B------:R0:W1:Y:S01]  /*7670*/  F2F.F64.F32 R4, R0 ;  /* 0x0000000000047310 */ /* 0x0000620000201800 */
[----:B------:R-:W-:Y:S05]  /*7680*/  BRA `(.L_x_5716) ;  /* 0x0000049000007947 */ /* 0x000fea0003800000 */
.L_x_5729:
        /* <DEDUP_REMOVED lines=21> */
.L_x_5738:
[----:B------:R-:W-:Y:S05]  /*77e0*/  BSYNC B1 ;  /* 0x0000000000017941 */ /* 0x000fea0003800000 */
.L_x_5737:
[----:B------:R-:W-:Y:S01]  /*77f0*/  LEA R3, R0, 0x37800000, 0x17 ;  /* 0x3780000000037811 */ /* 0x000fe200078eb8ff */
[----:B------:R-:W-:-:S05]  /*7800*/  IMAD.SHL.U32 R0, R2, 0x200000, RZ ;  /* 0x0020000002007824 */ /* 0x000fca00078e00ff */
[----:B------:R-:W-:Y:S02]  /*7810*/  LOP3.LUT R0, R3, R0, R4, 0xfe, !PT ;  /* 0x0000000003007212 */ /* 0x000fe400078efe04 */
.L_x_5736:
[----:B------:R-:W-:Y:S05]  /*7820*/  BSYNC B0 ;  /* 0x0000000000007941 */ /* 0x000fea0003800000 */
.L_x_5735:
[----:B------:R-:W-:-:S04]  /*7830*/  FMUL.FTZ R0, R0, 1 ;  /* 0x3f80000000007820 */ /* 0x000fc80000410000 */
[----:B------:R0:W1:Y:S01]  /*7840*/  F2F.F64.F32 R4, R0 ;  /* 0x0000000000047310 */ /* 0x0000620000201800 */
[----:B------:R-:W-:Y:S05]  /*7850*/  BRA `(.L_x_5716) ;  /* 0x000002c000007947 */ /* 0x000fea0003800000 */
.L_x_5728:
        /* <DEDUP_REMOVED lines=14> */
.L_x_5742:
[----:B------:R-:W-:Y:S05]  /*7940*/  BSYNC B0 ;  /* 0x0000000000007941 */ /* 0x000fea0003800000 */
.L_x_5741:
[----:B------:R-:W-:-:S04]  /*7950*/  FMUL.FTZ R0, R0, 1 ;  /* 0x3f80000000007820 */ /* 0x000fc80000410000 */
[----:B------:R0:W1:Y:S01]  /*7960*/  F2F.F64.F32 R4, R0 ;  /* 0x0000000000047310 */ /* 0x0000620000201800 */
[----:B------:R-:W-:Y:S05]  /*7970*/  BRA `(.L_x_5716) ;  /* 0x000001a000007947 */ /* 0x000fea0003800000 */
.L_x_5715:
        /* <DEDUP_REMOVED lines=21> */
.L_x_5740:
[----:B------:R-:W2:Y:S02]  /*7ad0*/  LDG.E.64 R4, [R2.64] ;  /* 0x0000002402047981 */ /* 0x000ea4000c1e1b00 */
[----:B--2---:R-:W0:Y:S01]  /*7ae0*/  I2F.F64.U64 R4, R4 ;  /* 0x0000000400047312 */ /* 0x004e220000301800 */
[----:B------:R-:W-:Y:S05]  /*7af0*/  BRA `(.L_x_5716) ;  /* 0x0000002000007947 */ /* 0x000fea0003800000 */
.L_x_5739:
[----:B------:R-:W2:Y:S02]  /*7b00*/  LDG.E R2, [R2.64] ;  /* 0x0000002402027981 */ /* 0x000ea4000c1e1900 */
[----:B--2---:R0:W1:Y:S02]  /*7b10*/  I2F.F64.U32 R4, R2 ;  /* 0x0000000200047312 */ /* 0x0040640000201800 */
.L_x_5716:
        /* <DEDUP_REMOVED lines=26> */
.L_x_5746:
[----:B------:R-:W0:Y:S02]  /*7cc0*/  F2I.S64.F64.TRUNC R4, R4 ;  /* 0x0000000400047311 */ /* 0x000e24000030d900 */
[----:B0-----:R-:W-:-:S05]  /*7cd0*/  IMAD.MOV.U32 R3, RZ, RZ, R4 ;  /* 0x000000ffff037224 */ /* 0x001fca00078e0004 */
[----:B------:R0:W-:Y:S01]  /*7ce0*/  STG.E.U8 [R16.64], R3 ;  /* 0x0000000310007986 */ /* 0x0001e2000c101124 */
[----:B------:R-:W-:Y:S05]  /*7cf0*/  BRA `(.L_x_5748) ;  /* 0x00000ed000007947 */ /* 0x000fea0003800000 */
.L_x_5745:
        /* <DEDUP_REMOVED lines=9> */
.L_x_5750:
[----:B------:R-:W0:Y:S02]  /*7d90*/  F2I.F64.TRUNC R5, R4 ;  /* 0x0000000400057311 */ /* 0x000e24000030d100 */
[----:B0-----:R0:W-:Y:S01]  /*7da0*/  STG.E [R16.64], R5 ;  /* 0x0000000510007986 */ /* 0x0011e2000c101924 */
[----:B------:R-:W-:Y:S05]  /*7db0*/  BRA `(.L_x_5748) ;  /* 0x00000e1000007947 */ /* 0x000fea0003800000 */
.L_x_5749:
[----:B------:R-:W0:Y:S02]  /*7dc0*/  F2I.F64.TRUNC R5, R4 ;  /* 0x0000000400057311 */ /* 0x000e24000030d100 */
[----:B0-----:R0:W-:Y:S01]  /*7dd0*/  STG.E.U16 [R16.64], R5 ;  /* 0x0000000510007986 */ /* 0x0011e2000c101524 */
[----:B------:R-:W-:Y:S05]  /*7de0*/  BRA `(.L_x_5748) ;  /* 0x00000de000007947 */ /* 0x000fea0003800000 */
.L_x_5744:
        /* <DEDUP_REMOVED lines=11> */
.L_x_5752:
[----:B------:R-:W0:Y:S01]  /*7ea0*/  F2F.F32.F64 R0, R4 ;  /* 0x0000000400007310 */ /* 0x000e220000301000 */
[----:B------:R-:W0:-:S14]  /*7eb0*/  DSETP.GEU.AND P0, PT, |R4|, c[0x2][0x0], PT ;  /* 0x008000000400762a */ /* 0x000e1c0003f0e200 */
[----:B0-----:R-:W-:-:S05]  /*7ec0*/  @!P0 FMUL R0, R0, 1.175494350822287508e-38 ;  /* 0x0080000000008820 */ /* 0x001fca0000400000 */
[----:B------:R-:W-:-:S05]  /*7ed0*/  F2FP.PACK_AB R0, RZ, R0 ;  /* 0x00000000ff00723e */ /* 0x000fca00000000ff */
[----:B------:R0:W-:Y:S01]  /*7ee0*/  STG.E.U16 [R16.64], R0 ;  /* 0x0000000010007986 */ /* 0x0001e2000c101524 */
[----:B------:R-:W-:Y:S05]  /*7ef0*/  BRA `(.L_x_5748) ;  /* 0x00000cd000007947 */ /* 0x000fea0003800000 */
.L_x_5751:
        /* <DEDUP_REMOVED lines=12> */
.L_x_5754:
[----:B------:R-:W0:Y:S01]  /*7fc0*/  F2F.F32.F64 R0, R4 ;  /* 0x0000000400007310 */ /* 0x000e220000301000 */
[----:B------:R-:W0:-:S14]  /*7fd0*/  DSETP.GEU.AND P0, PT, |R4|, c[0x2][0x0], PT ;  /* 0x008000000400762a */ /* 0x000e1c0003f0e200 */
[----:B0-----:R-:W-:-:S05]  /*7fe0*/  @!P0 FMUL R0, R0, 1.175494350822287508e-38 ;  /* 0x0080000000008820 */ /* 0x001fca0000400000 */
[----:B------:R-:W-:-:S04]  /*7ff0*/  F2FP.PACK_AB R3, RZ, R0 ;  /* 0x00000000ff03723e */ /* 0x000fc800000000ff */
[----:B------:R-:W-:-:S05]  /*8000*/  PRMT R3, R3, 0x5410, RZ ;  /* 0x0000541003037816 */ /* 0x000fca00000000ff */
[----:B------:R0:W-:Y:S01]  /*8010*/  STG.E [R16.64], R3 ;  /* 0x0000000310007986 */ /* 0x0001e2000c101924 */
[----:B------:R-:W-:Y:S05]  /*8020*/  BRA `(.L_x_5748) ;  /* 0x00000ba000007947 */ /* 0x000fea0003800000 */
.L_x_5753:
[----:B------:R0:W-:Y:S01]  /*8030*/  STG.E.64 [R16.64], R4 ;  /* 0x0000000410007986 */ /* 0x0001e2000c101b24 */
[----:B------:R-:W-:Y:S05]  /*8040*/  BRA `(.L_x_5748) ;  /* 0x00000b8000007947 */ /* 0x000fea0003800000 */
.L_x_5743:
        /* <DEDUP_REMOVED lines=12> */
.L_x_5757:
[----:B------:R-:W-:-:S05]  /*8110*/  CS2R R6, SRZ ;  /* 0x0000000000067805 */ /* 0x000fca000001ff00 */
[----:B------:R0:W-:Y:S01]  /*8120*/  STG.E.128 [R16.64], R4 ;  /* 0x0000000410007986 */ /* 0x0001e2000c101d24 */
[----:B------:R-:W-:Y:S05]  /*8130*/  BRA `(.L_x_5748) ;  /* 0x00000a9000007947 */ /* 0x000fea0003800000 */
.L_x_5756:
        /* <DEDUP_REMOVED lines=23> */
.L_x_5761:
[----:B------:R-:W-:Y:S05]  /*82b0*/  BSYNC B0 ;  /* 0x0000000000007941 */ /* 0x000fea0003800000 */
.L_x_5760:
[----:B------:R-:W-:-:S05]  /*82c0*/  LOP3.LUT R3, R0, R3, RZ, 0xfc, !PT ;  /* 0x0000000300037212 */ /* 0x000fca00078efcff */
[----:B------:R0:W-:Y:S01]  /*82d0*/  STG.E.U8 [R16.64], R3 ;  /* 0x0000000310007986 */ /* 0x0001e2000c101124 */
[----:B------:R-:W-:Y:S05]  /*82e0*/  BRA `(.L_x_5748) ;  /* 0x000008e000007947 */ /* 0x000fea0003800000 */
.L_x_5759:
        /* <DEDUP_REMOVED lines=15> */
.L_x_5763:
[----:B------:R-:W-:Y:S01]  /*83e0*/  IMAD.MOV.U32 R0, RZ, RZ, 0x7f ;  /* 0x0000007fff007424 */ /* 0x000fe200078e00ff */
[----:B------:R-:W-:-:S04]  /*83f0*/  ISETP.GT.U32.AND P0, PT, R2, 0x7f800000, PT ;  /* 0x7f8000000200780c */ /* 0x000fc80003f04070 */
[----:B------:R-:W-:-:S04]  /*8400*/  SEL R0, R0, 0x7c, P0 ;  /* 0x0000007c00007807 */ /* 0x000fc80000000000 */
.L_x_5764:
[----:B------:R-:W-:Y:S05]  /*8410*/  BSYNC B0 ;  /* 0x0000000000007941 */ /* 0x000fea0003800000 */
.L_x_5762:
[----:B------:R-:W-:-:S04]  /*8420*/  LOP3.LUT R2, R3, 0x80000000, RZ, 0xc0, !PT ;  /* 0x8000000003027812 */ /* 0x000fc800078ec0ff */
[----:B------:R-:W-:-:S04]  /*8430*/  SHF.R.U32.HI R3, RZ, 0x18, R2 ;  /* 0x00000018ff037819 */ /* 0x000fc80000011602 */
[----:B------:R-:W-:-:S05]  /*8440*/  LOP3.LUT R3, R0, R3, RZ, 0xfc, !PT ;  /* 0x0000000300037212 */ /* 0x000fca00078efcff */
[----:B------:R0:W-:Y:S01]  /*8450*/  STG.E.U8 [R16.64], R3 ;  /* 0x0000000310007986 */ /* 0x0001e2000c101124 */
[----:B------:R-:W-:Y:S05]  /*8460*/  BRA `(.L_x_5748) ;  /* 0x0000076000007947 */ /* 0x000fea0003800000 */
.L_x_5758:
[----:B------:R-:W0:Y:S01]  /*8470*/  F2F.F32.F64 R0, R4 ;  /* 0x0000000400007310 */ /* 0x000e220000301000 */
[----:B------:R-:W0:-:S14]  /*8480*/  DSETP.GEU.AND P0, PT, |R4|, c[0x2][0x0], PT ;  /* 0x008000000400762a */ /* 0x000e1c0003f0e200 */
[----:B0-----:R-:W-:-:S05]  /*8490*/  @!P0 FMUL R0, R0, 1.175494350822287508e-38 ;  /* 0x0080000000008820 */ /* 0x001fca0000400000 */
[----:B------:R-:W-:-:S05]  /*84a0*/  F2FP.BF16.PACK_AB R0, RZ, R0 ;  /* 0x00000000ff00723e */ /* 0x000fca00000010ff */
[----:B------:R0:W-:Y:S01]  /*84b0*/  STG.E.U16 [R16.64], R0 ;  /* 0x0000000010007986 */ /* 0x0001e2000c101524 */
[----:B------:R-:W-:Y:S05]  /*84c0*/  BRA `(.L_x_5748) ;  /* 0x0000070000007947 */ /* 0x000fea0003800000 */
.L_x_5755:
        /* <DEDUP_REMOVED lines=11> */
.L_x_5767:
        /* <DEDUP_REMOVED lines=19> */
.L_x_5770:
[----:B------:R-:W-:-:S04]  /*86b0*/  LOP3.LUT R2, R3, 0x80000000, RZ, 0xc0, !PT ;  /* 0x8000000003027812 */ /* 0x000fc800078ec0ff */
[----:B------:R-:W-:-:S04]  /*86c0*/  SHF.R.U32.HI R3, RZ, 0x18, R2 ;  /* 0x00000018ff037819 */ /* 0x000fc80000011602 */
[----:B------:R-:W-:-:S04]  /*86d0*/  LOP3.LUT R0, R0, R3, RZ, 0xfc, !PT ;  /* 0x0000000300007212 */ /* 0x000fc800078efcff */
[----:B------:R-:W-:Y:S02]  /*86e0*/  PRMT R8, R0, 0x7610, R8 ;  /* 0x0000761000087816 */ /* 0x000fe40000000008 */
.L_x_5769:
[----:B------:R-:W-:Y:S05]  /*86f0*/  BSYNC B0 ;  /* 0x0000000000007941 */ /* 0x000fea0003800000 */
.L_x_5768:
[----:B------:R0:W-:Y:S01]  /*8700*/  STG.E.U8 [R16.64], R8 ;  /* 0x0000000810007986 */ /* 0x0001e2000c101124 */
[----:B------:R-:W-:Y:S05]  /*8710*/  BRA `(.L_x_5748) ;  /* 0x000004b000007947 */ /* 0x000fea0003800000 */
.L_x_5766:
        /* <DEDUP_REMOVED lines=19> */
.L_x_5773:
[----:B------:R-:W-:-:S04]  /*8850*/  LOP3.LUT R2, R3, 0x80000000, RZ, 0xc0, !PT ;  /* 0x8000000003027812 */ /* 0x000fc800078ec0ff */
[----:B------:R-:W-:-:S04]  /*8860*/  SHF.R.U32.HI R3, RZ, 0x18, R2 ;  /* 0x00000018ff037819 */ /* 0x000fc80000011602 */
[----:B------:R-:W-:-:S04]  /*8870*/  LOP3.LUT R0, R0, R3, RZ, 0xfc, !PT ;  /* 0x0000000300007212 */ /* 0x000fc800078efcff */
[----:B------:R-:W-:Y:S02]  /*8880*/  PRMT R8, R0, 0x7610, R8 ;  /* 0x0000761000087816 */ /* 0x000fe40000000008 */
.L_x_5772:
[----:B------:R-:W-:Y:S05]  /*8890*/  BSYNC B0 ;  /* 0x0000000000007941 */ /* 0x000fea0003800000 */
.L_x_5771:
[----:B------:R0:W-:Y:S01]  /*88a0*/  STG.E.U8 [R16.64], R8 ;  /* 0x0000000810007986 */ /* 0x0001e2000c101124 */
[----:B------:R-:W-:Y:S05]  /*88b0*/  BRA `(.L_x_5748) ;  /* 0x0000031000007947 */ /* 0x000fea0003800000 */
.L_x_5765:
        /* <DEDUP_REMOVED lines=24> */
.L_x_5747:
        /* <DEDUP_REMOVED lines=20> */
.L_x_5775:
[----:B------:R-:W0:Y:S02]  /*8b80*/  F2I.U64.F64.TRUNC R4, R4 ;  /* 0x0000000400047311 */ /* 0x000e24000030d800 */
[----:B0-----:R0:W-:Y:S01]  /*8b90*/  STG.E.64 [R16.64], R4 ;  /* 0x0000000410007986 */ /* 0x0011e2000c101b24 */
[----:B------:R-:W-:Y:S05]  /*8ba0*/  BRA `(.L_x_5748) ;  /* 0x0000002000007947 */ /* 0x000fea0003800000 */
.L_x_5774:
[----:B------:R-:W0:Y:S02]  /*8bb0*/  F2I.U32.F64.TRUNC R5, R4 ;  /* 0x0000000400057311 */ /* 0x000e24000030d000 */
[----:B0-----:R0:W-:Y:S02]  /*8bc0*/  STG.E [R16.64], R5 ;  /* 0x0000000510007986 */ /* 0x0011e4000c101924 */
.L_x_5748:
[----:B------:R-:W-:Y:S02]  /*8bd0*/  IADD3 R19, R19, 0x80, RZ ;  /* 0x0000008013137810 */ /* 0x000fe40007ffe0ff */
.L_x_5643:
[----:B------:R-:W-:Y:S05]  /*8be0*/  BSYNC B6 ;  /* 0x0000000000067941 */ /* 0x000fea0003800000 */
.L_x_5642:
        /* <DEDUP_REMOVED lines=230> */
.L_x_5776:
        /* <DEDUP_REMOVED lines=19> */
.L_x_5780:
[----:B------:R-:W2:Y:S02]  /*9b80*/  LDG.E.U8 R2, [R2.64] ;  /* 0x0000002402027981 */ /* 0x000ea4000c1e1100 */
[----:B--2---:R0:W1:Y:S01]  /*9b90*/  I2F.F64.U16 R4, R2 ;  /* 0x0000000200047312 */ /* 0x0040620000101800 */
[----:B------:R-:W-:Y:S05]  /*9ba0*/  BRA `(.L_x_5782) ;  /* 0x00000df000007947 */ /* 0x000fea0003800000 */
.L_x_5779:
        /* <DEDUP_REMOVED lines=9> */
.L_x_5784:
[----:B------:R-:W2:Y:S02]  /*9c40*/  LDG.E R2, [R2.64] ;  /* 0x0000002402027981 */ /* 0x000ea4000c1e1900 */
[----:B--2---:R0:W1:Y:S01]  /*9c50*/  I2F.F64 R4, R2 ;  /* 0x0000000200047312 */ /* 0x0040620000201c00 */
[----:B------:R-:W-:Y:S05]  /*9c60*/  BRA `(.L_x_5782) ;  /* 0x00000d3000007947 */ /* 0x000fea0003800000 */
.L_x_5783:
[----:B------:R-:W2:Y:S02]  /*9c70*/  LDG.E.U16 R2, [R2.64] ;  /* 0x0000002402027981 */ /* 0x000ea4000c1e1500 */
[----:B--2---:R0:W1:Y:S01]  /*9c80*/  I2F.F64.S16 R4, R2 ;  /* 0x0000000200047312 */ /* 0x0040620000101c00 */
[----:B------:R-:W-:Y:S05]  /*9c90*/  BRA `(.L_x_5782) ;  /* 0x00000d0000007947 */ /* 0x000fea0003800000 */
.L_x_5778:
        /* <DEDUP_REMOVED lines=10> */
.L_x_5786:
[----:B------:R-:W2:Y:S02]  /*9d40*/  LDG.E.U16 R0, [R2.64] ;  /* 0x0000002402007981 */ /* 0x000ea4000c1e1500 */
[----:B--2---:R-:W-:-:S05]  /*9d50*/  HADD2.F32 R0, -RZ, R0.H0_H0 ;  /* 0x20000000ff007230 */ /* 0x004fca0000004100 */
[----:B------:R-:W-:-:S04]  /*9d60*/  FMUL.FTZ R0, R0, 1 ;  /* 0x3f80000000007820 */ /* 0x000fc80000410000 */
[----:B------:R0:W1:Y:S01]  /*9d70*/  F2F.F64.F32 R4, R0 ;  /* 0x0000000000047310 */ /* 0x0000620000201800 */
[----:B------:R-:W-:Y:S05]  /*9d80*/  BRA `(.L_x_5782) ;  /* 0x00000c1000007947 */ /* 0x000fea0003800000 */
.L_x_5785:
        /* <DEDUP_REMOVED lines=10> */
.L_x_5788:
[----:B------:R-:W2:Y:S02]  /*9e30*/  LDG.E.U16 R2, [R2.64] ;  /* 0x0000002402027981 */ /* 0x000ea4000c1e1500 */
[----:B--2---:R-:W-:-:S05]  /*9e40*/  HADD2.F32 R0, -RZ, R2.H0_H0 ;  /* 0x20000002ff007230 */ /* 0x004fca0000004100 */
[----:B------:R-:W-:-:S04]  /*9e50*/  FMUL.FTZ R0, R0, 1 ;  /* 0x3f80000000007820 */ /* 0x000fc80000410000 */
[----:B------:R0:W1:Y:S01]  /*9e60*/  F2F.F64.F32 R4, R0 ;  /* 0x0000000000047310 */ /* 0x0000620000201800 */
[----:B------:R-:W-:Y:S05]  /*9e70*/  BRA `(.L_x_5782) ;  /* 0x00000b2000007947 */ /* 0x000fea0003800000 */
.L_x_5787:
[----:B------:R0:W5:Y:S01]  /*9e80*/  LDG.E.64 R4, [R2.64] ;  /* 0x0000002402047981 */ /* 0x000162000c1e1b00 */
[----:B------:R-:W-:Y:S05]  /*9e90*/  BRA `(.L_x_5782) ;  /* 0x00000b0000007947 */ /* 0x000fea0003800000 */
.L_x_5777:
        /* <DEDUP_REMOVED lines=13> */
.L_x_5791:
[----:B------:R0:W5:Y:S01]  /*9f70*/  LDG.E.64 R4, [R2.64] ;  /* 0x0000002402047981 */ /* 0x000162000c1e1b00 */
[----:B------:R-:W-:Y:S05]  /*9f80*/  BRA `(.L_x_5782) ;  /* 0x00000a1000007947 */ /* 0x000fea0003800000 */
.L_x_5790:
        /* <DEDUP_REMOVED lines=28> */
.L_x_5793:
        /* <DEDUP_REMOVED lines=15> */
.L_x_5792:
[----:B------:R-:W2:Y:S02]  /*a240*/  LDG.E.U16 R0, [R2.64] ;  /* 0x0000002402007981 */ /* 0x000ea4000c1e1500 */
[----:B--2---:R-:W-:-:S05]  /*a250*/  PRMT R0, RZ, 0x5410, R0 ;  /* 0x00005410ff007816 */ /* 0x004fca0000000000 */
[----:B------:R-:W-:-:S04]  /*a260*/  FMUL.FTZ R0, R0, 1 ;  /* 0x3f80000000007820 */ /* 0x000fc80000410000 */
[----:B------:R0:W1:Y:S01]  /*a270*/  F2F.F64.F32 R4, R0 ;  /* 0x0000000000047310 */ /* 0x0000620000201800 */
[----:B------:R-:W-:Y:S05]  /*a280*/  BRA `(.L_x_5782) ;  /* 0x0000071000007947 */ /* 0x000fea0003800000 */
.L_x_5789:
        /* <DEDUP_REMOVED lines=11> */
.L_x_5796:
        /* <DEDUP_REMOVED lines=21> */
.L_x_5800:
[----:B------:R-:W-:Y:S05]  /*a490*/  BSYNC B1 ;  /* 0x0000000000017941 */ /* 0x000fea0003800000 */
.L_x_5799:
[----:B------:R-:W-:Y:S01]  /*a4a0*/  LEA R3, R0, 0x3b800000, 0x17 ;  /* 0x3b80000000037811 */ /* 0x000fe200078eb8ff */
[----:B------:R-:W-:-:S05]  /*a4b0*/  IMAD.SHL.U32 R0, R2, 0x100000, RZ ;  /* 0x0010000002007824 */ /* 0x000fca00078e00ff */
[----:B------:R-:W-:Y:S02]  /*a4c0*/  LOP3.LUT R0, R3, R0, R4, 0xfe, !PT ;  /* 0x0000000003007212 */ /* 0x000fe400078efe04 */
.L_x_5798:
[----:B------:R-:W-:Y:S05]  /*a4d0*/  BSYNC B0 ;  /* 0x0000000000007941 */ /* 0x000fea0003800000 */
.L_x_5797:
[----:B------:R-:W-:-:S04]  /*a4e0*/  FMUL.FTZ R0, R0, 1 ;  /* 0x3f80000000007820 */ /* 0x000fc80000410000 */
[----:B------:R0:W1:Y:S01]  /*a4f0*/  F2F.F64.F32 R4, R0 ;  /* 0x0000000000047310 */ /* 0x0000620000201800 */
[----:B------:R-:W-:Y:S05]  /*a500*/  BRA `(.L_x_5782) ;  /* 0x0000049000007947 */ /* 0x000fea0003800000 */
.L_x_5795:
        /* <DEDUP_REMOVED lines=21> */
.L_x_5804:
[----:B------:R-:W-:Y:S05]  /*a660*/  BSYNC B1 ;  /* 0x0000000000017941 */ /* 0x000fea0003800000 */
.L_x_5803:
[----:B------:R-:W-:Y:S01]  /*a670*/  LEA R3, R0, 0x37800000, 0x17 ;  /* 0x3780000000037811 */ /* 0x000fe200078eb8ff */
[----:B------:R-:W-:-:S05]  /*a680*/  IMAD.SHL.U32 R0, R2, 0x200000, RZ ;  /* 0x0020000002007824 */ /* 0x000fca00078e00ff */
[----:B------:R-:W-:Y:S02]  /*a690*/  LOP3.LUT R0, R3, R0, R4, 0xfe, !PT ;  /* 0x0000000003007212 */ /* 0x000fe400078efe04 */
.L_x_5802:
[----:B------:R-:W-:Y:S05]  /*a6a0*/  BSYNC B0 ;  /* 0x0000000000007941 */ /* 0x000fea0003800000 */
.L_x_5801:
[----:B------:R-:W-:-:S04]  /*a6b0*/  FMUL.FTZ R0, R0, 1 ;  /* 0x3f80000000007820 */ /* 0x000fc80000410000 */
[----:B------:R0:W1:Y:S01]  /*a6c0*/  F2F.F64.F32 R4, R0 ;  /* 0x0000000000047310 */ /* 0x0000620000201800 */
[----:B------:R-:W-:Y:S05]  /*a6d0*/  BRA `(.L_x_5782) ;  /* 0x000002c000007947 */ /* 0x000fea0003800000 */
.L_x_5794:
        /* <DEDUP_REMOVED lines=14> */
.L_x_5808:
[----:B------:R-:W-:Y:S05]  /*a7c0*/  BSYNC B0 ;  /* 0x0000000000007941 */ /* 0x000fea0003800000 */
.L_x_5807:
[----:B------:R-:W-:-:S04]  /*a7d0*/  FMUL.FTZ R0, R0, 1 ;  /* 0x3f80000000007820 */ /* 0x000fc80000410000 */
[----:B------:R0:W1:Y:S01]  /*a7e0*/  F2F.F64.F32 R4, R0 ;  /* 0x0000000000047310 */ /* 0x0000620000201800 */
[----:B------:R-:W-:Y:S05]  /*a7f0*/  BRA `(.L_x_5782) ;  /* 0x000001a000007947 */ /* 0x000fea0003800000 */
.L_x_5781:
        /* <DEDUP_REMOVED lines=21> */
.L_x_5806:
[----:B------:R-:W2:Y:S02]  /*a950*/  LDG.E.64 R4, [R2.64] ;  /* 0x0000002402047981 */ /* 0x000ea4000c1e1b00 */
[----:B--2---:R-:W0:Y:S01]  /*a960*/  I2F.F64.U64 R4, R4 ;  /* 0x0000000400047312 */ /* 0x004e220000301800 */
[----:B------:R-:W-:Y:S05]  /*a970*/  BRA `(.L_x_5782) ;  /* 0x0000002000007947 */ /* 0x000fea0003800000 */
.L_x_5805:
[----:B------:R-:W2:Y:S02]  /*a980*/  LDG.E R2, [R2.64] ;  /* 0x0000002402027981 */ /* 0x000ea4000c1e1900 */
[----:B--2---:R0:W1:Y:S02]  /*a990*/  I2F.F64.U32 R4, R2 ;  /* 0x0000000200047312 */ /* 0x0040640000201800 */
.L_x_5782:
        /* <DEDUP_REMOVED lines=26> */
.L_x_5812:
[----:B------:R-:W0:Y:S02]  /*ab40*/  F2I.S64.F64.TRUNC R4, R4 ;  /* 0x0000000400047311 */ /* 0x000e24000030d900 */
[----:B0-----:R-:W-:-:S05]  /*ab50*/  IMAD.MOV.U32 R3, RZ, RZ, R4 ;  /* 0x000000ffff037224 */ /* 0x001fca00078e0004 */
[----:B------:R-:W-:Y:S01]  /*ab60*/  STG.E.U8 [R16.64], R3 ;  /* 0x0000000310007986 */ /* 0x000fe2000c101124 */
[----:B------:R-:W-:Y:S05]  /*ab70*/  EXIT ;  /* 0x000000000000794d */ /* 0x000fea0003800000 */
.L_x_5811:
        /* <DEDUP_REMOVED lines=9> */
.L_x_5815:
[----:B------:R-:W0:Y:S02]  /*ac10*/  F2I.F64.TRUNC R5, R4 ;  /* 0x0000000400057311 */ /* 0x000e24000030d100 */
[----:B0-----:R-:W-:Y:S01]  /*ac20*/  STG.E [R16.64], R5 ;  /* 0x0000000510007986 */ /* 0x001fe2000c101924 */
[----:B------:R-:W-:Y:S05]  /*ac30*/  EXIT ;  /* 0x000000000000794d */ /* 0x000fea0003800000 */
.L_x_5814:
[----:B------:R-:W0:Y:S02]  /*ac40*/  F2I.F64.TRUNC R5, R4 ;  /* 0x0000000400057311 */ /* 0x000e24000030d100 */
[----:B0-----:R-:W-:Y:S01]  /*ac50*/  STG.E.U16 [R16.64], R5 ;  /* 0x0000000510007986 */ /* 0x001fe2000c101524 */
[----:B------:R-:W-:Y:S05]  /*ac60*/  EXIT ;  /* 0x000000000000794d */ /* 0x000fea0003800000 */
.L_x_5810:
        /* <DEDUP_REMOVED lines=11> */
.L_x_5817:
[----:B------:R-:W0:Y:S01]  /*ad20*/  F2F.F32.F64 R0, R4 ;  /* 0x0000000400007310 */ /* 0x000e220000301000 */
[----:B------:R-:W0:-:S14]  /*ad30*/  DSETP.GEU.AND P0, PT, |R4|, c[0x2][0x0], PT ;  /* 0x008000000400762a */ /* 0x000e1c0003f0e200 */
[----:B0-----:R-:W-:-:S05]  /*ad40*/  @!P0 FMUL R0, R0, 1.175494350822287508e-38 ;  /* 0x0080000000008820 */ /* 0x001fca0000400000 */
[----:B------:R-:W-:-:S05]  /*ad50*/  F2FP.PACK_AB R0, RZ, R0 ;  /* 0x00000000ff00723e */ /* 0x000fca00000000ff */
[----:B------:R-:W-:Y:S01]  /*ad60*/  STG.E.U16 [R16.64], R0 ;  /* 0x0000000010007986 */ /* 0x000fe2000c101524 */
[----:B------:R-:W-:Y:S05]  /*ad70*/  EXIT ;  /* 0x000000000000794d */ /* 0x000fea0003800000 */
.L_x_5816:
        /* <DEDUP_REMOVED lines=12> */
.L_x_5819:
[----:B------:R-:W0:Y:S01]  /*ae40*/  F2F.F32.F64 R0, R4 ;  /* 0x0000000400007310 */ /* 0x000e220000301000 */
[----:B------:R-:W0:-:S14]  /*ae50*/  DSETP.GEU.AND P0, PT, |R4|, c[0x2][0x0], PT ;  /* 0x008000000400762a */ /* 0x000e1c0003f0e200 */
[----:B0-----:R-:W-:-:S05]  /*ae60*/  @!P0 FMUL R0, R0, 1.175494350822287508e-38 ;  /* 0x0080000000008820 */ /* 0x001fca0000400000 */
[----:B------:R-:W-:-:S04]  /*ae70*/  F2FP.PACK_AB R3, RZ, R0 ;  /* 0x00000000ff03723e */ /* 0x000fc800000000ff */
[----:B------:R-:W-:-:S05]  /*ae80*/  PRMT R3, R3, 0x5410, RZ ;  /* 0x0000541003037816 */ /* 0x000fca00000000ff */
[----:B------:R-:W-:Y:S01]  /*ae90*/  STG.E [R16.64], R3 ;  /* 0x0000000310007986 */ /* 0x000fe2000c101924 */
[----:B------:R-:W-:Y:S05]  /*aea0*/  EXIT ;  /* 0x000000000000794d */ /* 0x000fea0003800000 */
.L_x_5818:
[----:B------:R-:W-:Y:S01]  /*aeb0*/  STG.E.64 [R16.64], R4 ;  /* 0x0000000410007986 */ /* 0x000fe2000c101b24 */
[----:B------:R-:W-:Y:S05]  /*aec0*/  EXIT ;  /* 0x000000000000794d */ /* 0x000fea0003800000 */
.L_x_5809:
        /* <DEDUP_REMOVED lines=12> */
.L_x_5822:
[----:B------:R-:W-:-:S05]  /*af90*/  CS2R R6, SRZ ;  /* 0x0000000000067805 */ /* 0x000fca000001ff00 */
[----:B------:R-:W-:Y:S01]  /*afa0*/  STG.E.128 [R16.64], R4 ;  /* 0x0000000410007986 */ /* 0x000fe2000c101d24 */
[----:B------:R-:W-:Y:S05]  /*afb0*/  EXIT ;  /* 0x000000000000794d */ /* 0x000fea0003800000 */
.L_x_5821:
        /* <DEDUP_REMOVED lines=23> */
.L_x_5826:
[----:B------:R-:W-:Y:S05]  /*b130*/  BSYNC B0 ;  /* 0x0000000000007941 */ /* 0x000fea0003800000 */
.L_x_5825:
[----:B------:R-:W-:-:S05]  /*b140*/  LOP3.LUT R3, R0, R3, RZ, 0xfc, !PT ;  /* 0x0000000300037212 */ /* 0x000fca00078efcff */
[----:B------:R-:W-:Y:S01]  /*b150*/  STG.E.U8 [R16.64], R3 ;  /* 0x0000000310007986 */ /* 0x000fe2000c101124 */
[----:B------:R-:W-:Y:S05]  /*b160*/  EXIT ;  /* 0x000000000000794d */ /* 0x000fea0003800000 */
.L_x_5824:
        /* <DEDUP_REMOVED lines=15> */
.L_x_5828:
[----:B------:R-:W-:Y:S01]  /*b260*/  IMAD.MOV.U32 R0, RZ, RZ, 0x7f ;  /* 0x0000007fff007424 */ /* 0x000fe200078e00ff */
[----:B------:R-:W-:-:S04]  /*b270*/  ISETP.GT.U32.AND P0, PT, R2, 0x7f800000, PT ;  /* 0x7f8000000200780c */ /* 0x000fc80003f04070 */
[----:B------:R-:W-:-:S04]  /*b280*/  SEL R0, R0, 0x7c, P0 ;  /* 0x0000007c00007807 */ /* 0x000fc80000000000 */
.L_x_5829:
[----:B------:R-:W-:Y:S05]  /*b290*/  BSYNC B0 ;  /* 0x0000000000007941 */ /* 0x000fea0003800000 */
.L_x_5827:
[----:B------:R-:W-:-:S04]  /*b2a0*/  LOP3.LUT R2, R3, 0x80000000, RZ, 0xc0, !PT ;  /* 0x8000000003027812 */ /* 0x000fc800078ec0ff */
[----:B------:R-:W-:-:S04]  /*b2b0*/  SHF.R.U32.HI R3, RZ, 0x18, R2 ;  /* 0x00000018ff037819 */ /* 0x000fc80000011602 */
[----:B------:R-:W-:-:S05]  /*b2c0*/  LOP3.LUT R3, R0, R3, RZ, 0xfc, !PT ;  /* 0x0000000300037212 */ /* 0x000fca00078efcff */
[----:B------:R-:W-:Y:S01]  /*b2d0*/  STG.E.U8 [R16.64], R3 ;  /* 0x0000000310007986 */ /* 0x000fe2000c101124 */
[----:B------:R-:W-:Y:S05]  /*b2e0*/  EXIT ;  /* 0x000000000000794d */ /* 0x000fea0003800000 */
.L_x_5823:
[----:B------:R-:W0:Y:S01]  /*b2f0*/  F2F.F32.F64 R0, R4 ;  /* 0x0000000400007310 */ /* 0x000e220000301000 */
[----:B------:R-:W0:-:S14]  /*b300*/  DSETP.GEU.AND P0, PT, |R4|, c[0x2][0x0], PT ;  /* 0x008000000400762a */ /* 0x000e1c0003f0e200 */
[----:B0-----:R-:W-:-:S05]  /*b310*/  @!P0 FMUL R0, R0, 1.175494350822287508e-38 ;  /* 0x0080000000008820 */ /* 0x001fca0000400000 */
[----:B------:R-:W-:-:S05]  /*b320*/  F2FP.BF16.PACK_AB R0, RZ, R0 ;  /* 0x00000000ff00723e */ /* 0x000fca00000010ff */
[----:B------:R-:W-:Y:S01]  /*b330*/  STG.E.U16 [R16.64], R0 ;  /* 0x0000000010007986 */ /* 0x000fe2000c101524 */
[----:B------:R-:W-:Y:S05]  /*b340*/  EXIT ;  /* 0x000000000000794d */ /* 0x000fea0003800000 */
.L_x_5820:
        /* <DEDUP_REMOVED lines=11> */
.L_x_5832:
        /* <DEDUP_REMOVED lines=19> */
.L_x_5835:
[----:B------:R-:W-:-:S04]  /*b530*/  LOP3.LUT R2, R3, 0x80000000, RZ, 0xc0, !PT ;  /* 0x8000000003027812 */ /* 0x000fc800078ec0ff */
[----:B------:R-:W-:-:S04]  /*b540*/  SHF.R.U32.HI R3, RZ, 0x18, R2 ;  /* 0x00000018ff037819 */ /* 0x000fc80000011602 */
[----:B------:R-:W-:-:S04]  /*b550*/  LOP3.LUT R0, R0, R3, RZ, 0xfc, !PT ;  /* 0x0000000300007212 */ /* 0x000fc800078efcff */
[----:B------:R-:W-:Y:S02]  /*b560*/  PRMT R8, R0, 0x7610, R8 ;  /* 0x0000761000087816 */ /* 0x000fe40000000008 */
.L_x_5834:
[----:B------:R-:W-:Y:S05]  /*b570*/  BSYNC B0 ;  /* 0x0000000000007941 */ /* 0x000fea0003800000 */
.L_x_5833:
[----:B------:R-:W-:Y:S01]  /*b580*/  STG.E.U8 [R16.64], R8 ;  /* 0x0000000810007986 */ /* 0x000fe2000c101124 */
[----:B------:R-:W-:Y:S05]  /*b590*/  EXIT ;  /* 0x000000000000794d */ /* 0x000fea0003800000 */
.L_x_5831:
        /* <DEDUP_REMOVED lines=19> */
.L_x_5838:
[----:B------:R-:W-:-:S04]  /*b6d0*/  LOP3.LUT R2, R3, 0x80000000, RZ, 0xc0, !PT ;  /* 0x8000000003027812 */ /* 0x000fc800078ec0ff */
[----:B------:R-:W-:-:S04]  /*b6e0*/  SHF.R.U32.HI R3, RZ, 0x18, R2 ;  /* 0x00000018ff037819 */ /* 0x000fc80000011602 */
[----:B------:R-:W-:-:S04]  /*b6f0*/  LOP3.LUT R0, R0, R3, RZ, 0xfc, !PT ;  /* 0x0000000300007212 */ /* 0x000fc800078efcff */
[----:B------:R-:W-:Y:S02]  /*b700*/  PRMT R8, R0, 0x7610, R8 ;  /* 0x0000761000087816 */ /* 0x000fe40000000008 */
.L_x_5837:
[----:B------:R-:W-:Y:S05]  /*b710*/  BSYNC B0 ;  /* 0x0000000000007941 */ /* 0x000fea0003800000 */
.L_x_5836:
[----:B------:R-:W-:Y:S01]  /*b720*/  STG.E.U8 [R16.64], R8 ;  /* 0x0000000810007986 */ /* 0x000fe2000c101124 */
[----:B------:R-:W-:Y:S05]  /*b730*/  EXIT ;  /* 0x000000000000794d */ /* 0x000fea0003800000 */
.L_x_5830:
        /* <DEDUP_REMOVED lines=24> */
.L_x_5813:
        /* <DEDUP_REMOVED lines=20> */
.L_x_5840:
[----:B------:R-:W0:Y:S02]  /*ba00*/  F2I.U64.F64.TRUNC R4, R4 ;  /* 0x0000000400047311 */ /* 0x000e24000030d800 */
[----:B0-----:R-:W-:Y:S01]  /*ba10*/  STG.E.64 [R16.64], R4 ;  /* 0x0000000410007986 */ /* 0x001fe2000c101b24 */
[----:B------:R-:W-:Y:S05]  /*ba20*/  EXIT ;  /* 0x000000000000794d */ /* 0x000fea0003800000 */
.L_x_5839:
[----:B------:R-:W0:Y:S02]  /*ba30*/  F2I.U32.F64.TRUNC R5, R4 ;  /* 0x0000000400057311 */ /* 0x000e24000030d000 */
[----:B0-----:R-:W-:Y:S01]  /*ba40*/  STG.E [R16.64], R5 ;  /* 0x0000000510007986 */ /* 0x001fe2000c101924 */
[----:B------:R-:W-:Y:S05]  /*ba50*/  EXIT ;  /* 0x000000000000794d */ /* 0x000fea0003800000 */
.L_x_5841:
        /* <DEDUP_REMOVED lines=10> */
.L_x_34065:


//--------------------- .text._ZN2at6native27unrolled_elementwise_kernelIZZZNS0_21clamp_max_kernel_cudaERNS_18TensorIteratorBaseERKN3c106ScalarEENKUlvE_clEvENKUlvE4_clEvEUldE_St5arrayIPcLm2EELi4E23TrivialOffsetCalculatorILi1EjESF_NS0_6memory12LoadWithCastILi1EEENSG_13StoreWithCastILi1EEEEEviT_T0_T2_T3_T4_T5_ --------------------------
	.section	.text._ZN2at6native27unrolled_elementwise_kernelIZZZNS0_21clamp_max_kernel_cudaERNS_18TensorIteratorBaseERKN3c106ScalarEENKUlvE_clEvENKUlvE4_clEvEUldE_St5arrayIPcLm2EELi4E23TrivialOffsetCalculatorILi1EjESF_NS0_6memory12LoadWithCastILi1EEENSG_13StoreWithCastILi1EEEEEviT_T0_T2_T3_T4_T5_,"ax",@progbits
	.sectioninfo	@"SHI_REGISTERS=38"
	.align	128
        .global         _ZN2at6native27unrolled_elementwise_kernelIZZZNS0_21clamp_max_kernel_cudaERNS_18TensorIteratorBaseERKN3c106ScalarEENKUlvE_clEvENKUlvE4_clEvEUldE_St5arrayIPcLm2EELi4E23TrivialOffsetCalculatorILi1EjESF_NS0_6memory12LoadWithCastILi1EEENSG_13StoreWithCastILi1EEEEEviT_T0_T2_T3_T4_T5_
        .type           _ZN2at6native27unrolled_elementwise_kernelIZZZNS0_21clamp_max_kernel_cudaERNS_18TensorIteratorBaseERKN3c106ScalarEENKUlvE_clEvENKUlvE4_clEvEUldE_St5arrayIPcLm2EELi4E23TrivialOffsetCalculatorILi1EjESF_NS0_6memory12LoadWithCastILi1EEENSG_13StoreWithCastILi1EEEEEviT_T0_T2_T3_T4_T5_,@function
        .size           _ZN2at6native27unrolled_elementwise_kernelIZZZNS0_21clamp_max_kernel_cudaERNS_18TensorIteratorBaseERKN3c106ScalarEENKUlvE_clEvENKUlvE4_clEvEUldE_St5arrayIPcLm2EELi4E23TrivialOffsetCalculatorILi1EjESF_NS0_6memory12LoadWithCastILi1EEENSG_13StoreWithCastILi1EEEEEviT_T0_T2_T3_T4_T5_,(.L_x_34066 - _ZN2at6native27unrolled_elementwise_kernelIZZZNS0_21clamp_max_kernel_cudaERNS_18TensorIteratorBaseERKN3c106ScalarEENKUlvE_clEvENKUlvE4_clEvEUldE_St5arrayIPcLm2EELi4E23TrivialOffsetCalculatorILi1EjESF_NS0_6memory12LoadWithCastILi1EEENSG_13StoreWithCastILi1EEEEEviT_T0_T2_T3_T4_T5_)
        .other          _ZN2at6native27unrolled_elementwise_kernelIZZZNS0_21clamp_max_kernel_cudaERNS_18TensorIteratorBaseERKN3c106ScalarEENKUlvE_clEvENKUlvE4_clEvEUldE_St5arrayIPcLm2EELi4E23TrivialOffsetCalculatorILi1EjESF_NS0_6memory12LoadWithCastILi1EEENSG_13StoreWithCastILi1EEEEEviT_T0_T2_T3_T4_T5_,@"STO_CUDA_ENTRY STV_DEFAULT"
_ZN2at6native27unrolled_elementwise_kernelIZZZNS0_21clamp_max_kernel_cudaERNS_18TensorIteratorBaseERKN3c106ScalarEENKUlvE_clEvENKUlvE4_clEvEUldE_St5arrayIPcLm2EELi4E23TrivialOffsetCalculatorILi1EjESF_NS0_6memory12LoadWithCastILi1EEENSG_13StoreWithCastILi1EEEEEviT_T0_T2_T3_T4_T5_:
.text._ZN2at6native27unrolled_elementwise_kernelIZZZNS0_21clamp_max_kernel_cudaERNS_18TensorIteratorBaseERKN3c106ScalarEENKUlvE_clEvENKUlvE4_clEvEUldE_St5arrayIPcLm2EELi4E23TrivialOffsetCalculatorILi1EjESF_NS0_6memory12LoadWithCastILi1EEENSG_13StoreWithCastILi1EEEEEviT_T0_T2_T3_T4_T5_:
        /* <DEDUP_REMOVED lines=30> */
.L_x_5847:
[----:B------:R-:W2:Y:S02]  /*01e0*/  LDG.E.U8 R4, [R4.64] ;  /* 0x0000002404047981 */ /* 0x000ea4000c1e1100 */
[----:B--2---:R0:W1:Y:S01]  /*01f0*/  I2F.F64.U16 R28, R4 ;  /* 0x00000004001c7312 */ /* 0x0040620000101800 */
[----:B------:R-:W-:Y:S05]  /*0200*/  BRA `(.L_x_5849) ;  /* 0x00000e0000007947 */ /* 0x000fea0003800000 */
.L_x_5846:
        /* <DEDUP_REMOVED lines=9> */
.L_x_5851:
[----:B------:R-:W2:Y:S02]  /*02a0*/  LDG.E R4, [R4.64] ;  /* 0x0000002404047981 */ /* 0x000ea4000c1e1900 */
[----:B--2---:R0:W1:Y:S01]  /*02b0*/  I2F.F64 R28, R4 ;  /* 0x00000004001c7312 */ /* 0x0040620000201c00 */
[----:B------:R-:W-:Y:S05]  /*02c0*/  BRA `(.L_x_5849) ;  /* 0x00000d4000007947 */ /* 0x000fea0003800000 */
.L_x_5850:
[----:B------:R-:W2:Y:S02]  /*02d0*/  LDG.E.U16 R4, [R4.64] ;  /* 0x0000002404047981 */ /* 0x000ea4000c1e1500 */
[----:B--2---:R0:W1:Y:S01]  /*02e0*/  I2F.F64.S16 R28, R4 ;  /* 0x00000004001c7312 */ /* 0x0040620000101c00 */
[----:B------:R-:W-:Y:S05]  /*02f0*/  BRA `(.L_x_5849) ;  /* 0x00000d1000007947 */ /* 0x000fea0003800000 */
.L_x_5845:
        /* <DEDUP_REMOVED lines=10> */
.L_x_5853:
[----:B------:R-:W2:Y:S02]  /*03a0*/  LDG.E.U16 R0, [R4.64] ;  /* 0x0000002404007981 */ /* 0x000ea4000c1e1500 */
[----:B--2---:R-:W-:-:S05]  /*03b0*/  HADD2.F32 R0, -RZ, R0.H0_H0 ;  /* 0x20000000ff007230 */ /* 0x004fca0000004100 */
[----:B------:R-:W-:-:S04]  /*03c0*/  FMUL.FTZ R0, R0, 1 ;  /* 0x3f80000000007820 */ /* 0x000fc80000410000 */
[----:B------:R0:W1:Y:S01]  /*03d0*/  F2F.F64.F32 R28, R0 ;  /* 0x00000000001c7310 */ /* 0x0000620000201800 */
[----:B------:R-:W-:Y:S05]  /*03e0*/  BRA `(.L_x_5849) ;  /* 0x00000c2000007947 */ /* 0x000fea0003800000 */
.L_x_5852:
        /* <DEDUP_REMOVED lines=10> */
.L_x_5855:
[----:B------:R-:W2:Y:S02]  /*0490*/  LDG.E.U16 R4, [R4.64] ;  /* 0x0000002404047981 */ /* 0x000ea4000c1e1500 */
[----:B--2---:R-:W-:-:S05]  /*04a0*/  HADD2.F32 R0, -RZ, R4.H0_H0 ;  /* 0x20000004ff007230 */ /* 0x004fca0000004100 */
[----:B------:R-:W-:-:S04]  /*04b0*/  FMUL.FTZ R0, R0, 1 ;  /* 0x3f80000000007820 */ /* 0x000fc80000410000 */
[----:B------:R0:W1:Y:S01]  /*04c0*/  F2F.F64.F32 R28, R0 ;  /* 0x00000000001c7310 */ /* 0x0000620000201800 */
[----:B------:R-:W-:Y:S05]  /*04d0*/  BRA `(.L_x_5849) ;  /* 0x00000b3000007947 */ /* 0x000fea0003800000 */
.L_x_5854:
[----:B------:R0:W5:Y:S01]  /*04e0*/  LDG.E.64 R28, [R4.64] ;  /* 0x00000024041c7981 */ /* 0x000162000c1e1b00 */
[----:B------:R-:W-:Y:S05]  /*04f0*/  BRA `(.L_x_5849) ;  /* 0x00000b1000007947 */ /* 0x000fea0003800000 */
.L_x_5844:
        /* <DEDUP_REMOVED lines=13> */
.L_x_5858:
[----:B------:R0:W5:Y:S01]  /*05d0*/  LDG.E.64 R28, [R4.64] ;  /* 0x00000024041c7981 */ /* 0x000162000c1e1b00 */
[----:B------:R-:W-:Y:S05]  /*05e0*/  BRA `(.L_x_5849) ;  /* 0x00000a2000007947 */ /* 0x000fea0003800000 */
.L_x_5857:
        /* <DEDUP_REMOVED lines=28> */
.L_x_5860:
        /* <DEDUP_REMOVED lines=16> */
.L_x_5859:
[----:B------:R-:W2:Y:S02]  /*08b0*/  LDG.E.U16 R0, [R4.64] ;  /* 0x0000002404007981 */ /* 0x000ea4000c1e1500 */
[----:B--2---:R-:W-:-:S05]  /*08c0*/  PRMT R0, RZ, 0x5410, R0 ;  /* 0x00005410ff007816 */ /* 0x004fca0000000000 */
[----:B------:R-:W-:-:S04]  /*08d0*/  FMUL.FTZ R0, R0, 1 ;  /* 0x3f80000000007820 */ /* 0x000fc80000410000 */
[----:B------:R0:W1:Y:S01]  /*08e0*/  F2F.F64.F32 R28, R0 ;  /* 0x00000000001c7310 */ /* 0x0000620000201800 */
[----:B------:R-:W-:Y:S05]  /*08f0*/  BRA `(.L_x_5849) ;  /* 0x0000071000007947 */ /* 0x000fea0003800000 */
.L_x_5856:
        /* <DEDUP_REMOVED lines=11> */
.L_x_5863:
        /* <DEDUP_REMOVED lines=21> */
.L_x_5867:
[----:B------:R-:W-:Y:S05]  /*0b00*/  BSYNC B1 ;  /* 0x0000000000017941 */ /* 0x000fea0003800000 */
.L_x_5866:
[----:B------:R-:W-:Y:S01]  /*0b10*/  LEA R5, R0, 0x3b800000, 0x17 ;  /* 0x3b80000000057811 */ /* 0x000fe200078eb8ff */
[----:B------:R-:W-:-:S05]  /*0b20*/  IMAD.SHL.U32 R0, R3, 0x100000, RZ ;  /* 0x0010000003007824 */ /* 0x000fca00078e00ff */
[----:B------:R-:W-:Y:S02]  /*0b30*/  LOP3.LUT R0, R5, R0, R6, 0xfe, !PT ;  /* 0x0000000005007212 */ /* 0x000fe400078efe06 */
.L_x_5865:
[----:B------:R-:W-:Y:S05]  /*0b40*/  BSYNC B0 ;  /* 0x0000000000007941 */ /* 0x000fea0003800000 */
.L_x_5864:
[----:B------:R-:W-:-:S04]  /*0b50*/  FMUL.FTZ R0, R0, 1 ;  /* 0x3f80000000007820 */ /* 0x000fc80000410000 */
[----:B------:R0:W1:Y:S01]  /*0b60*/  F2F.F64.F32 R28, R0 ;  /* 0x00000000001c7310 */ /* 0x0000620000201800 */
[----:B------:R-:W-:Y:S05]  /*0b70*/  BRA `(.L_x_5849) ;  /* 0x0000049000007947 */ /* 0x000fea0003800000 */
.L_x_5862:
        /* <DEDUP_REMOVED lines=21> */
.L_x_5871:
[----:B------:R-:W-:Y:S05]  /*0cd0*/  BSYNC B1 ;  /* 0x0000000000017941 */ /* 0x000fea0003800000 */
.L_x_5870:
[----:B------:R-:W-:Y:S01]  /*0ce0*/  LEA R5, R0, 0x37800000, 0x17 ;  /* 0x3780000000057811 */ /* 0x000fe200078eb8ff */
[----:B------:R-:W-:-:S05]  /*0cf0*/  IMAD.SHL.U32 R0, R3, 0x200000, RZ ;  /* 0x0020000003007824 */ /* 0x000fca00078e00ff */
[----:B------:R-:W-:Y:S02]  /*0d00*/  LOP3.LUT R0, R5, R0, R6, 0xfe, !PT ;  /* 0x0000000005007212 */ /* 0x000fe400078efe06 */
.L_x_5869:
[----:B------:R-:W-:Y:S05]  /*0d10*/  BSYNC B0 ;  /* 0x0000000000007941 */ /* 0x000fea0003800000 */
.L_x_5868:
[----:B------:R-:W-:-:S04]  /*0d20*/  FMUL.FTZ R0, R0, 1 ;  /* 0x3f80000000007820 */ /* 0x000fc80000410000 */
[----:B------:R0:W1:Y:S01]  /*0d30*/  F2F.F64.F32 R28, R0 ;  /* 0x00000000001c7310 */ /* 0x0000620000201800 */
[----:B------:R-:W-:Y:S05]  /*0d40*/  BRA `(.L_x_5849) ;  /* 0x000002c000007947 */ /* 0x000fea0003800000 */
.L_x_5861:
        /* <DEDUP_REMOVED lines=14> */
.L_x_5875:
[----:B------:R-:W-:Y:S05]  /*0e30*/  BSYNC B0 ;  /* 0x0000000000007941 */ /* 0x000fea0003800000 */
.L_x_5874:
[----:B------:R-:W-:-:S04]  /*0e40*/  FMUL.FTZ R0, R0, 1 ;  /* 0x3f80000000007820 */ /* 0x000fc80000410000 */
[----:B------:R0:W1:Y:S01]  /*0e50*/  F2F.F64.F32 R28, R0 ;  /* 0x00000000001c7310 */ /* 0x0000620000201800 */
[----:B------:R-:W-:Y:S05]  /*0e60*/  BRA `(.L_x_5849) ;  /* 0x000001a000007947 */ /* 0x000fea0003800000 */
.L_x_5848:
        /* <DEDUP_REMOVED lines=21> */
.L_x_5873:
[----:B------:R-:W2:Y:S02]  /*0fc0*/  LDG.E.64 R28, [R4.64] ;  /* 0x00000024041c7981 */ /* 0x000ea4000c1e1b00 */
[----:B--2---:R-:W0:Y:S01]  /*0fd0*/  I2F.F64.U64 R28, R28 ;  /* 0x0000001c001c7312 */ /* 0x004e220000301800 */
[----:B------:R-:W-:Y:S05]  /*0fe0*/  BRA `(.L_x_5849) ;  /* 0x0000002000007947 */ /* 0x000fea0003800000 */
.L_x_5872:
[----:B------:R-:W2:Y:S02]  /*0ff0*/  LDG.E R4, [R4.64] ;  /* 0x0000002404047981 */ /* 0x000ea4000c1e1900 */
[----:B--2---:R0:W1:Y:S02]  /*1000*/  I2F.F64.U32 R28, R4 ;  /* 0x00000004001c7312 */ /* 0x0040640000201800 */
.L_x_5849:
[----:B------:R-:W2:Y:S02]  /*1010*/  S2R R18, SR_TID.X ;  /* 0x0000000000127919 */ /* 0x000ea40000002100 */
[----:B--2---:R-:W-:Y:S02]  /*1020*/  IADD3 R18, R18, 0x80, RZ ;  /* 0x0000008012127810 */ /* 0x004fe40007ffe0ff */
.L_x_5843:
[----:B-1----:R-:W-:Y:S05]  /*1030*/  BSYNC B6 ;  /* 0x0000000000067941 */ /* 0x002fea0003800000 */
.L_x_5842:
        /* <DEDUP_REMOVED lines=22> */
.L_x_5881:
[----:B------:R-:W2:Y:S02]  /*11a0*/  LDG.E.U8 R4, [R4.64] ;  /* 0x0000002404047981 */ /* 0x000ea4000c1e1100 */
[----:B--2---:R0:W1:Y:S01]  /*11b0*/  I2F.F64.U16 R32, R4 ;  /* 0x0000000400207312 */ /* 0x0040620000101800 */
[----:B------:R-:W-:Y:S05]  /*11c0*/  BRA `(.L_x_5883) ;  /* 0x00000df000007947 */ /* 0x000fea0003800000 */
.L_x_5880:
        /* <DEDUP_REMOVED lines=9> */
.L_x_5885:
[----:B------:R-:W2:Y:S02]  /*1260*/  LDG.E R4, [R4.64] ;  /* 0x0000002404047981 */ /* 0x000ea4000c1e1900 */
[----:B--2---:R0:W1:Y:S01]  /*1270*/  I2F.F64 R32, R4 ;  /* 0x0000000400207312 */ /* 0x0040620000201c00 */
[----:B------:R-:W-:Y:S05]  /*1280*/  BRA `(.L_x_5883) ;  /* 0x00000d3000007947 */ /* 0x000fea0003800000 */
.L_x_5884:
[----:B------:R-:W2:Y:S02]  /*1290*/  LDG.E.U16 R4, [R4.64] ;  /* 0x0000002404047981 */ /* 0x000ea4000c1e1500 */
[----:B--2---:R0:W1:Y:S01]  /*12a0*/  I2F.F64.S16 R32, R4 ;  /* 0x0000000400207312 */ /* 0x0040620000101c00 */
[----:B------:R-:W-:Y:S05]  /*12b0*/  BRA `(.L_x_5883) ;  /* 0x00000d0000007947 */ /* 0x000fea0003800000 */
.L_x_5879:
        /* <DEDUP_REMOVED lines=10> */
.L_x_5887:
[----:B------:R-:W2:Y:S02]  /*1360*/  LDG.E.U16 R0, [R4.64] ;  /* 0x0000002404007981 */ /* 0x000ea4000c1e1500 */
[----:B--2---:R-:W-:-:S05]  /*1370*/  HADD2.F32 R0, -RZ, R0.H0_H0 ;  /* 0x20000000ff007230 */ /* 0x004fca0000004100 */
[----:B------:R-:W-:-:S04]  /*1380*/  FMUL.FTZ R0, R0, 1 ;  /* 0x3f80000000007820 */ /* 0x000fc80000410000 */
[----:B------:R0:W1:Y:S01]  /*1390*/  F2F.F64.F32 R32, R0 ;  /* 0x0000000000207310 */ /* 0x0000620000201800 */
[----:B------:R-:W-:Y:S05]  /*13a0*/  BRA `(.L_x_5883) ;  /* 0x00000c1000007947 */ /* 0x000fea0003800000 */
.L_x_5886:
        /* <DEDUP_REMOVED lines=10> */
.L_x_5889:
[----:B------:R-:W2:Y:S02]  /*1450*/  LDG.E.U16 R4, [R4.64] ;  /* 0x0000002404047981 */ /* 0x000ea4000c1e1500 */
[----:B--2---:R-:W-:-:S05]  /*1460*/  HADD2.F32 R0, -RZ, R4.H0_H0 ;  /* 0x20000004ff007230 */ /* 0x004fca0000004100 */
[----:B------:R-:W-:-:S04]  /*1470*/  FMUL.FTZ R0, R0, 1 ;  /* 0x3f80000000007820 */ /* 0x000fc80000410000 */
[----:B------:R0:W1:Y:S01]  /*1480*/  F2F.F64.F32 R32, R0 ;  /* 0x0000000000207310 */ /* 0x0000620000201800 */
[----:B------:R-:W-:Y:S05]  /*1490*/  BRA `(.L_x_5883) ;  /* 0x00000b2000007947 */ /* 0x000fea0003800000 */
.L_x_5888:
[----:B------:R0:W5:Y:S01]  /*14a0*/  LDG.E.64 R32, [R4.64] ;  /* 0x0000002404207981 */ /* 0x000162000c1e1b00 */
[----:B------:R-:W-:Y:S05]  /*14b0*/  BRA `(.L_x_5883) ;  /* 0x00000b0000007947 */ /* 0x000fea0003800000 */
.L_x_5878:
        /* <DEDUP_REMOVED lines=13> */
.L_x_5892:
[----:B------:R0:W5:Y:S01]  /*1590*/  LDG.E.64 R32, [R4.64] ;  /* 0x0000002404207981 */ /* 0x000162000c1e1b00 */
[----:B------:R-:W-:Y:S05]  /*15a0*/  BRA `(.L_x_5883) ;  /* 0x00000a1000007947 */ /* 0x000fea0003800000 */
.L_x_5891:
        /* <DEDUP_REMOVED lines=28> */
.L_x_5894:
        /* <DEDUP_REMOVED lines=15> */
.L_x_5893:
[----:B------:R-:W2:Y:S02]  /*1860*/  LDG.E.U16 R0, [R4.64] ;  /* 0x0000002404007981 */ /* 0x000ea4000c1e1500 */
[----:B--2---:R-:W-:-:S05]  /*1870*/  PRMT R0, RZ, 0x5410, R0 ;  /* 0x00005410ff007816 */ /* 0x004fca0000000000 */
[----:B------:R-:W-:-:S04]  /*1880*/  FMUL.FTZ R0, R0, 1 ;  /* 0x3f80000000007820 */ /* 0x000fc80000410000 */
[----:B------:R0:W1:Y:S01]  /*1890*/  F2F.F64.F32 R32, R0 ;  /* 0x0000000000207310 */ /* 0x0000620000201800 */
[----:B------:R-:W-:Y:S05]  /*18a0*/  BRA `(.L_x_5883) ;  /* 0x0000071000007947 */ /* 0x000fea0003800000 */
.L_x_5890:
        /* <DEDUP_REMOVED lines=11> */
.L_x_5897:
        /* <DEDUP_REMOVED lines=21> */
.L_x_5901:
[----:B------:R-:W-:Y:S05]  /*1ab0*/  BSYNC B1 ;  /* 0x0000000000017941 */ /* 0x000fea0003800000 */
.L_x_5900:
[----:B------:R-:W-:Y:S01]  /*1ac0*/  LEA R5, R0, 0x3b800000, 0x17 ;  /* 0x3b80000000057811 */ /* 0x000fe200078eb8ff */
[----:B------:R-:W-:-:S05]  /*1ad0*/  IMAD.SHL.U32 R0, R3, 0x100000, RZ ;  /* 0x0010000003007824 */ /* 0x000fca00078e00ff */
[----:B------:R-:W-:Y:S02]  /*1ae0*/  LOP3.LUT R0, R5, R0, R6, 0xfe, !PT ;  /* 0x0000000005007212 */ /* 0x000fe400078efe06 */
.L_x_5899:
[----:B------:R-:W-:Y:S05]  /*1af0*/  BSYNC B0 ;  /* 0x0000000000007941 */ /* 0x000fea0003800000 */
.L_x_5898:
[----:B------:R-:W-:-:S04]  /*1b00*/  FMUL.FTZ R0, R0, 1 ;  /* 0x3f80000000007820 */ /* 0x000fc80000410000 */
[----:B------:R0:W1:Y:S01]  /*1b10*/  F2F.F64.F32 R32, R0 ;  /* 0x0000000000207310 */ /* 0x0000620000201800 */
[----:B------:R-:W-:Y:S05]  /*1b20*/  BRA `(.L_x_5883) ;  /* 0x0000049000007947 */ /* 0x000fea0003800000 */
.L_x_5896:
        /* <DEDUP_REMOVED lines=21> */
.L_x_5905:
[----:B------:R-:W-:Y:S05]  /*1c80*/  BSYNC B1 ;  /* 0x0000000000017941 */ /* 0x000fea0003800000 */
.L_x_5904:
[----:B------:R-:W-:Y:S01]  /*1c90*/  LEA R5, R0, 0x37800000, 0x17 ;  /* 0x3780000000057811 */ /* 0x000fe200078eb8ff */
[----:B------:R-:W-:-:S05]  /*1ca0*/  IMAD.SHL.U32 R0, R3, 0x200000, RZ ;  /* 0x0020000003007824 */ /* 0x000fca00078e00ff */
[----:B------:R-:W-:Y:S02]  /*1cb0*/  LOP3.LUT R0, R5, R0, R6, 0xfe, !PT ;  /* 0x0000000005007212 */ /* 0x000fe400078efe06 */
.L_x_5903:
[----:B------:R-:W-:Y:S05]  /*1cc0*/  BSYNC B0 ;  /* 0x0000000000007941 */ /* 0x000fea0003800000 */
.L_x_5902:
[----:B------:R-:W-:-:S04]  /*1cd0*/  FMUL.FTZ R0, R0, 1 ;  /* 0x3f80000000007820 */ /* 0x000fc80000410000 */
[----:B------:R0:W1:Y:S01]  /*1ce0*/  F2F.F64.F32 R32, R0 ;  /* 0x0000000000207310 */ /* 0x0000620000201800 */
[----:B------:R-:W-:Y:S05]  /*1cf0*/  BRA `(.L_x_5883) ;  /* 0x000002c000007947 */ /* 0x000fea0003800000 */
.L_x_5895:
        /* <DEDUP_REMOVED lines=14> */
.L_x_5909:
[----:B------:R-:W-:Y:S05]  /*1de0*/  BSYNC B0 ;  /* 0x0000000000007941 */ /* 0x000fea0003800000 */
.L_x_5908:
[----:B------:R-:W-:-:S04]  /*1df0*/  FMUL.FTZ R0, R0, 1 ;  /* 0x3f80000000007820 */ /* 0x000fc80000410000 */
[----:B------:R0:W1:Y:S01]  /*1e00*/  F2F.F64.F32 R32, R0 ;  /* 0x0000000000207310 */ /* 0x0000620000201800 */
[----:B------:R-:W-:Y:S05]  /*1e10*/  BRA `(.L_x_5883) ;  /* 0x000001a000007947 */ /* 0x000fea0003800000 */
.L_x_5882:
        /* <DEDUP_REMOVED lines=21> */
.L_x_5907:
[----:B------:R-:W2:Y:S02]  /*1f70*/  LDG.E.64 R32, [R4.64] ;  /* 0x0000002404207981 */ /* 0x000ea4000c1e1b00 */
[----:B--2---:R-:W0:Y:S01]  /*1f80*/  I2F.F64.U64 R32, R32 ;  /* 0x0000002000207312 */ /* 0x004e220000301800 */
[----:B------:R-:W-:Y:S05]  /*1f90*/  BRA `(.L_x_5883) ;  /* 0x0000002000007947 */ /* 0x000fea0003800000 */
.L_x_5906:
[----:B------:R-:W2:Y:S02]  /*1fa0*/  LDG.E R4, [R4.64] ;  /* 0x0000002404047981 */ /* 0x000ea4000c1e1900 */
[----:B--2---:R0:W1:Y:S02]  /*1fb0*/  I2F.F64.U32 R32, R4 ;  /* 0x0000000400207312 */ /* 0x0040640000201800 */
.L_x_5883:
[----:B------:R-:W-:-:S03]  /*1fc0*/  IADD3 R18, R18, 0x80, RZ ;  /* 0x0000008012127810 */ /* 0x000fc60007ffe0ff */
.L_x_5877:
[----:B------:R-:W-:Y:S05]  /*1fd0*/  BSYNC B6 ;  /* 0x0000000000067941 */ /* 0x000fea0003800000 */
.L_x_5876:
        /* <DEDUP_REMOVED lines=24> */
.L_x_5915:
[----:B------:R-:W2:Y:S02]  /*2160*/  LDG.E.U8 R4, [R4.64] ;  /* 0x0000002404047981 */ /* 0x000ea4000c1e1100 */
[----:B--2---:R0:W2:Y:S01]  /*2170*/  I2F.F64.U16 R16, R4 ;  /* 0x0000000400107312 */ /* 0x0040a20000101800 */
[----:B------:R-:W-:Y:S05]  /*2180*/  BRA `(.L_x_5917) ;  /* 0x00000df000007947 */ /* 0x000fea0003800000 */
.L_x_5914:
        /* <DEDUP_REMOVED lines=9> */
.L_x_5919:
[----:B------:R-:W2:Y:S02]  /*2220*/  LDG.E R4, [R4.64] ;  /* 0x0000002404047981 */ /* 0x000ea4000c1e1900 */
[----:B--2---:R0:W2:Y:S01]  /*2230*/  I2F.F64 R16, R4 ;  /* 0x0000000400107312 */ /* 0x0040a20000201c00 */
[----:B------:R-:W-:Y:S05]  /*2240*/  BRA `(.L_x_5917) ;  /* 0x00000d3000007947 */ /* 0x000fea0003800000 */
.L_x_5918:
[----:B------:R-:W2:Y:S02]  /*2250*/  LDG.E.U16 R4, [R4.64] ;  /* 0x0000002404047981 */ /* 0x000ea4000c1e1500 */
[----:B--2---:R0:W2:Y:S01]  /*2260*/  I2F.F64.S16 R16, R4 ;  /* 0x0000000400107312 */ /* 0x0040a20000101c00 */
[----:B------:R-:W-:Y:S05]  /*2270*/  BRA `(.L_x_5917) ;  /* 0x00000d0000007947 */ /* 0x000fea0003800000 */
.L_x_5913:
        /* <DEDUP_REMOVED lines=10> */
.L_x_5921:
[----:B------:R-:W2:Y:S02]  /*2320*/  LDG.E.U16 R0, [R4.64] ;  /* 0x0000002404007981 */ /* 0x000ea4000c1e1500 */
[----:B--2---:R-:W-:-:S05]  /*2330*/  HADD2.F32 R0, -RZ, R0.H0_H0 ;  /* 0x20000000ff007230 */ /* 0x004fca0000004100 */
[----:B------:R-:W-:-:S04]  /*2340*/  FMUL.FTZ R0, R0, 1 ;  /* 0x3f80000000007820 */ /* 0x000fc80000410000 */
[----:B------:R0:W2:Y:S01]  /*2350*/  F2F.F64.F32 R16, R0 ;  /* 0x0000000000107310 */ /* 0x0000a20000201800 */
[----:B------:R-:W-:Y:S05]  /*2360*/  BRA `(.L_x_5917) ;  /* 0x00000c1000007947 */ /* 0x000fea0003800000 */
.L_x_5920:
        /* <DEDUP_REMOVED lines=10> */
.L_x_5923:
[----:B------:R-:W2:Y:S02]  /*2410*/  LDG.E.U16 R4, [R4.64] ;  /* 0x0000002404047981 */ /* 0x000ea4000c1e1500 */
[----:B--2---:R-:W-:-:S05]  /*2420*/  HADD2.F32 R0, -RZ, R4.H0_H0 ;  /* 0x20000004ff007230 */ /* 0x004fca0000004100 */
[----:B------:R-:W-:-:S04]  /*2430*/  FMUL.FTZ R0, R0, 1 ;  /* 0x3f80000000007820 */ /* 0x000fc80000410000 */
[----:B------:R0:W2:Y:S01]  /*2440*/  F2F.F64.F32 R16, R0 ;  /* 0x0000000000107310 */ /* 0x0000a20000201800 */
[----:B------:R-:W-:Y:S05]  /*2450*/  BRA `(.L_x_5917) ;  /* 0x00000b2000007947 */ /* 0x000fea0003800000 */
.L_x_5922:
[----:B------:R0:W5:Y:S01]  /*2460*/  LDG.E.64 R16, [R4.64] ;  /* 0x0000002404107981 */ /* 0x000162000c1e1b00 */
[----:B------:R-:W-:Y:S05]  /*2470*/  BRA `(.L_x_5917) ;  /* 0x00000b0000007947 */ /* 0x000fea0003800000 */
.L_x_5912:
        /* <DEDUP_REMOVED lines=13> */
.L_x_5926:
[----:B------:R0:W5:Y:S01]  /*2550*/  LDG.E.64 R16, [R4.64] ;  /* 0x0000002404107981 */ /* 0x000162000c1e1b00 */
[----:B------:R-:W-:Y:S05]  /*2560*/  BRA `(.L_x_5917) ;  /* 0x00000a1000007947 */ /* 0x000fea0003800000 */
.L_x_5925:
        /* <DEDUP_REMOVED lines=28> */
.L_x_5928:
        /* <DEDUP_REMOVED lines=15> */
.L_x_5927:
[----:B------:R-:W2:Y:S02]  /*2820*/  LDG.E.U16 R0, [R4.64] ;  /* 0x0000002404007981 */ /* 0x000ea4000c1e1500 */
[----:B--2---:R-:W-:-:S05]  /*2830*/  PRMT R0, RZ, 0x5410, R0 ;  /* 0x00005410ff007816 */ /* 0x004fca0000000000 */
[----:B------:R-:W-:-:S04]  /*2840*/  FMUL.FTZ R0, R0, 1 ;  /* 0x3f80000000007820 */ /* 0x000fc80000410000 */
[----:B------:R0:W2:Y:S01]  /*2850*/  F2F.F64.F32 R16, R0 ;  /* 0x0000000000107310 */ /* 0x0000a20000201800 */
[----:B------:R-:W-:Y:S05]  /*2860*/  BRA `(.L_x_5917) ;  /* 0x0000071000007947 */ /* 0x000fea0003800000 */
.L_x_5924:
        /* <DEDUP_REMOVED lines=11> */
.L_x_5931:
        /* <DEDUP_REMOVED lines=21> */
.L_x_5935:
[----:B------:R-:W-:Y:S05]  /*2a70*/  BSYNC B1 ;  /* 0x0000000000017941 */ /* 0x000fea0003800000 */
.L_x_5934:
[----:B------:R-:W-:Y:S01]  /*2a80*/  LEA R5, R0, 0x3b800000, 0x17 ;  /* 0x3b80000000057811 */ /* 0x000fe200078eb8ff */
[----:B------:R-:W-:-:S05]  /*2a90*/  IMAD.SHL.U32 R0, R3, 0x100000, RZ ;  /* 0x0010000003007824 */ /* 0x000fca00078e00ff */
[----:B------:R-:W-:Y:S02]  /*2aa0*/  LOP3.LUT R0, R5, R0, R6, 0xfe, !PT ;  /* 0x0000000005007212 */ /* 0x000fe400078efe06 */
.L_x_5933:
[----:B------:R-:W-:Y:S05]  /*2ab0*/  BSYNC B0 ;  /* 0x0000000000007941 */ /* 0x000fea0003800000 */
.L_x_5932:
[----:B------:R-:W-:-:S04]  /*2ac0*/  FMUL.FTZ R0, R0, 1 ;  /* 0x3f80000000007820 */ /* 0x000fc80000410000 */
[----:B------:R0:W2:Y:S01]  /*2ad0*/  F2F.F64.F32 R16, R0 ;  /* 0x0000000000107310 */ /* 0x0000a20000201800 */
[----:B------:R-:W-:Y:S05]  /*2ae0*/  BRA `(.L_x_5917) ;  /* 0x0000049000007947 */ /* 0x000fea0003800000 */
.L_x_5930:
        /* <DEDUP_REMOVED lines=21> */
.L_x_5939:
[----:B------:R-:W-:Y:S05]  /*2c40*/  BSYNC B1 ;  /* 0x0000000000017941 */ /* 0x000fea0003800000 */
.L_x_5938:
[----:B------:R-:W-:Y:S01]  /*2c50*/  LEA R5, R0, 0x37800000, 0x17 ;  /* 0x3780000000057811 */ /* 0x000fe200078eb8ff */
[----:B------:R-:W-:-:S05]  /*2c60*/  IMAD.SHL.U32 R0, R3, 0x200000, RZ ;  /* 0x0020000003007824 */ /* 0x000fca00078e00ff */
[----:B------:R-:W-:Y:S02]  /*2c70*/  LOP3.LUT R0, R5, R0, R6, 0xfe, !PT ;  /* 0x0000000005007212 */ /* 0x000fe400078efe06 */
.L_x_5937:
[----:B------:R-:W-:Y:S05]  /*2c80*/  BSYNC B0 ;  /* 0x0000000000007941 */ /* 0x000fea0003800000 */
.L_x_5936:
[----:B------:R-:W-:-:S04]  /*2c90*/  FMUL.FTZ R0, R0, 1 ;  /* 0x3f80000000007820 */ /* 0x000fc80000410000 */
[----:B------:R0:W2:Y:S01]  /*2ca0*/  F2F.F64.F32 R16, R0 ;  /* 0x0000000000107310 */ /* 0x0000a20000201800 */
[----:B------:R-:W-:Y:S05]  /*2cb0*/  BRA `(.L_x_5917) ;  /* 0x000002c000007947 */ /* 0x000fea0003800000 */
.L_x_5929:
        /* <DEDUP_REMOVED lines=14> */
.L_x_5943:
[----:B------:R-:W-:Y:S05]  /*2da0*/  BSYNC B0 ;  /* 0x0000000000007941 */ /* 0x000fea0003800000 */
.L_x_5942:
[----:B------:R-:W-:-:S04]  /*2db0*/  FMUL.FTZ R0, R0, 1 ;  /* 0x3f80000000007820 */ /* 0x000fc80000410000 */
[----:B------:R0:W2:Y:S01]  /*2dc0*/  F2F.F64.F32 R16, R0 ;  /* 0x0000000000107310 */ /* 0x0000a20000201800 */
[----:B------:R-:W-:Y:S05]  /*2dd0*/  BRA `(.L_x_5917) ;  /* 0x000001a000007947 */ /* 0x000fea0003800000 */
.L_x_5916:
        /* <DEDUP_REMOVED lines=21> */
.L_x_5941:
[----:B------:R-:W2:Y:S02]  /*2f30*/  LDG.E.64 R16, [R4.64] ;  /* 0x0000002404107981 */ /* 0x000ea4000c1e1b00 */
[----:B--2---:R-:W0:Y:S01]  /*2f40*/  I2F.F64.U64 R16, R16 ;  /* 0x0000001000107312 */ /* 0x004e220000301800 */
[----:B------:R-:W-:Y:S05]  /*2f50*/  BRA `(.L_x_5917) ;  /* 0x0000002000007947 */ /* 0x000fea0003800000 */
.L_x_5940:
[----:B------:R-:W2:Y:S02]  /*2f60*/  LDG.E R4, [R4.64] ;  /* 0x0000002404047981 */ /* 0x000ea4000c1e1900 */
[----:B--2---:R0:W2:Y:S02]  /*2f70*/  I2F.F64.U32 R16, R4 ;  /* 0x0000000400107312 */ /* 0x0040a40000201800 */
.L_x_5917:
[----:B------:R-:W-:-:S03]  /*2f80*/  IADD3 R18, R18, 0x80, RZ ;  /* 0x0000008012127810 */ /* 0x000fc60007ffe0ff */
.L_x_5911:
[----:B------:R-:W-:Y:S05]  /*2f90*/  BSYNC B6 ;  /* 0x0000000000067941 */ /* 0x000fea0003800000 */
.L_x_5910:
        /* <DEDUP_REMOVED lines=21> */
.L_x_5949:
[----:B------:R-:W3:Y:S02]  /*30f0*/  LDG.E.U8 R4, [R4.64] ;  /* 0x0000002404047981 */ /* 0x000ee4000c1e1100 */
[----:B---3--:R0:W3:Y:S01]  /*3100*/  I2F.F64.U16 R24, R4 ;  /* 0x0000000400187312 */ /* 0x0080e20000101800 */
[----:B------:R-:W-:Y:S05]  /*3110*/  BRA `(.L_x_5945) ;  /* 0x00000de000007947 */ /* 0x000fea0003800000 */
.L_x_5948:
        /* <DEDUP_REMOVED lines=9> */
.L_x_5952:
[----:B------:R-:W3:Y:S02]  /*31b0*/  LDG.E R4, [R4.64] ;  /* 0x0000002404047981 */ /* 0x000ee4000c1e1900 */
[----:B---3--:R0:W3:Y:S01]  /*31c0*/  I2F.F64 R24, R4 ;  /* 0x0000000400187312 */ /* 0x0080e20000201c00 */
[----:B------:R-:W-:Y:S05]  /*31d0*/  BRA `(.L_x_5945) ;  /* 0x00000d2000007947 */ /* 0x000fea0003800000 */
.L_x_5951:
[----:B------:R-:W3:Y:S02]  /*31e0*/  LDG.E.U16 R4, [R4.64] ;  /* 0x0000002404047981 */ /* 0x000ee4000c1e1500 */
[----:B---3--:R0:W3:Y:S01]  /*31f0*/  I2F.F64.S16 R24, R4 ;  /* 0x0000000400187312 */ /* 0x0080e20000101c00 */
[----:B------:R-:W-:Y:S05]  /*3200*/  BRA `(.L_x_5945) ;  /* 0x00000cf000007947 */ /* 0x000fea0003800000 */
.L_x_5947:
        /* <DEDUP_REMOVED lines=10> */
.L_x_5954:
[----:B------:R-:W3:Y:S02]  /*32b0*/  LDG.E.U16 R0, [R4.64] ;  /* 0x0000002404007981 */ /* 0x000ee4000c1e1500 */
[----:B---3--:R-:W-:-:S05]  /*32c0*/  HADD2.F32 R0, -RZ, R0.H0_H0 ;  /* 0x20000000ff007230 */ /* 0x008fca0000004100 */
[----:B------:R-:W-:-:S04]  /*32d0*/  FMUL.FTZ R0, R0, 1 ;  /* 0x3f80000000007820 */ /* 0x000fc80000410000 */
[----:B------:R0:W3:Y:S01]  /*32e0*/  F2F.F64.F32 R24, R0 ;  /* 0x0000000000187310 */ /* 0x0000e20000201800 */
[----:B------:R-:W-:Y:S05]  /*32f0*/  BRA `(.L_x_5945) ;  /* 0x00000c0000007947 */ /* 0x000fea0003800000 */
.L_x_5953:
        /* <DEDUP_REMOVED lines=10> */
.L_x_5956:
[----:B------:R-:W3:Y:S02]  /*33a0*/  LDG.E.U16 R4, [R4.64] ;  /* 0x0000002404047981 */ /* 0x000ee4000c1e1500 */
[----:B---3--:R-:W-:-:S05]  /*33b0*/  HADD2.F32 R0, -RZ, R4.H0_H0 ;  /* 0x20000004ff007230 */ /* 0x008fca0000004100 */
[----:B------:R-:W-:-:S04]  /*33c0*/  FMUL.FTZ R0, R0, 1 ;  /* 0x3f80000000007820 */ /* 0x000fc80000410000 */
[----:B------:R0:W3:Y:S01]  /*33d0*/  F2F.F64.F32 R24, R0 ;  /* 0x0000000000187310 */ /* 0x0000e20000201800 */
[----:B------:R-:W-:Y:S05]  /*33e0*/  BRA `(.L_x_5945) ;  /* 0x00000b1000007947 */ /* 0x000fea0003800000 */
.L_x_5955:
[----:B------:R0:W5:Y:S01]  /*33f0*/  LDG.E.64 R24, [R4.64] ;  /* 0x0000002404187981 */ /* 0x000162000c1e1b00 */
[----:B------:R-:W-:Y:S05]  /*3400*/  BRA `(.L_x_5945) ;  /* 0x00000af000007947 */ /* 0x000fea0003800000 */
.L_x_5946:
        /* <DEDUP_REMOVED lines=13> */
.L_x_5959:
[----:B------:R0:W5:Y:S01]  /*34e0*/  LDG.E.64 R24, [R4.64] ;  /* 0x0000002404187981 */ /* 0x000162000c1e1b00 */
[----:B------:R-:W-:Y:S05]  /*34f0*/  BRA `(.L_x_5945) ;  /* 0x00000a0000007947 */ /* 0x000fea0003800000 */
.L_x_5958:
        /* <DEDUP_REMOVED lines=25> */
[----:B------:R-:W-:-:S04]  /*3690*/  FMUL.FTZ R3, R3, 1 ;  /* 0x3f80000003037820 */ /* 0x000fc80000410000 */
[----:B------:R0:W3:Y:S01]  /*36a0*/  F2F.F64.F32 R24, R3 ;  /* 0x0000000300187310 */ /* 0x0000e20000201800 */
[----:B------:R-:W-:Y:S05]  /*36b0*/  BRA `(.L_x_5945) ;  /* 0x0000084000007947 */ /* 0x000fea0003800000 */
.L_x_5961:
[----:B------:R-:W3:Y:S02]  /*36c0*/  LDG.E.U8 R3, [R4.64] ;  /* 0x0000002404037981 */ /* 0x000ee4000c1e1100 */
[----:B---3--:R-:W-:-:S05]  /*36d0*/  IMAD.SHL.U32 R0, R3, 0x2000000, RZ ;  /* 0x0200000003007824 */ /* 0x008fca00078e00ff */
        /* <DEDUP_REMOVED lines=10> */
[----:B------:R-:W-:-:S04]  /*3780*/  FMUL.FTZ R2, R2, 1 ;  /* 0x3f80000002027820 */ /* 0x000fc80000410000 */
[----:B------:R0:W3:Y:S01]  /*3790*/  F2F.F64.F32 R24, R2 ;  /* 0x0000000200187310 */ /* 0x0000e20000201800 */
[----:B------:R-:W-:Y:S05]  /*37a0*/  BRA `(.L_x_5945) ;  /* 0x0000075000007947 */ /* 0x000fea0003800000 */
.L_x_5960:
[----:B------:R-:W3:Y:S02]  /*37b0*/  LDG.E.U16 R0, [R4.64] ;  /* 0x0000002404007981 */ /* 0x000ee4000c1e1500 */
[----:B---3--:R-:W-:-:S05]  /*37c0*/  PRMT R0, RZ, 0x5410, R0 ;  /* 0x00005410ff007816 */ /* 0x008fca0000000000 */
[----:B------:R-:W-:-:S04]  /*37d0*/  FMUL.FTZ R0, R0, 1 ;  /* 0x3f80000000007820 */ /* 0x000fc80000410000 */
[----:B------:R0:W3:Y:S01]  /*37e0*/  F2F.F64.F32 R24, R0 ;  /* 0x0000000000187310 */ /* 0x0000e20000201800 */
[----:B------:R-:W-:Y:S05]  /*37f0*/  BRA `(.L_x_5945) ;  /* 0x0000070000007947 */ /* 0x000fea0003800000 */
.L_x_5957:
        /* <DEDUP_REMOVED lines=11> */
.L_x_5964:
        /* <DEDUP_REMOVED lines=21> */
.L_x_5968:
[----:B------:R-:W-:Y:S05]  /*3a00*/  BSYNC B1 ;  /* 0x0000000000017941 */ /* 0x000fea0003800000 */
.L_x_5967:
[----:B------:R-:W-:Y:S01]  /*3a10*/  LEA R3, R0, 0x3b800000, 0x17 ;  /* 0x3b80000000037811 */ /* 0x000fe200078eb8ff */
[----:B------:R-:W-:-:S05]  /*3a20*/  IMAD.SHL.U32 R0, R2, 0x100000, RZ ;  /* 0x0010000002007824 */ /* 0x000fca00078e00ff */
[----:B------:R-:W-:Y:S02]  /*3a30*/  LOP3.LUT R0, R3, R0, R4, 0xfe, !PT ;  /* 0x0000000003007212 */ /* 0x000fe400078efe04 */
.L_x_5966:
[----:B------:R-:W-:Y:S05]  /*3a40*/  BSYNC B0 ;  /* 0x0000000000007941 */ /* 0x000fea0003800000 */
.L_x_5965:
[----:B------:R-:W-:-:S04]  /*3a50*/  FMUL.FTZ R0, R0, 1 ;  /* 0x3f80000000007820 */ /* 0x000fc80000410000 */
[----:B------:R0:W3:Y:S01]  /*3a60*/  F2F.F64.F32 R24, R0 ;  /* 0x0000000000187310 */ /* 0x0000e20000201800 */
[----:B------:R-:W-:Y:S05]  /*3a70*/  BRA `(.L_x_5945) ;  /* 0x0000048000007947 */ /* 0x000fea0003800000 */
.L_x_5963:
        /* <DEDUP_REMOVED lines=21> */
.L_x_5972:
[----:B------:R-:W-:Y:S05]  /*3bd0*/  BSYNC B1 ;  /* 0x0000000000017941 */ /* 0x000fea0003800000 */
.L_x_5971:
[----:B------:R-:W-:Y:S01]  /*3be0*/  LEA R3, R0, 0x37800000, 0x17 ;  /* 0x3780000000037811 */ /* 0x000fe200078eb8ff */
[----:B------:R-:W-:-:S05]  /*3bf0*/  IMAD.SHL.U32 R0, R2, 0x200000, RZ ;  /* 0x0020000002007824 */ /* 0x000fca00078e00ff */
[----:B------:R-:W-:Y:S02]  /*3c00*/  LOP3.LUT R0, R3, R0, R4, 0xfe, !PT ;  /* 0x0000000003007212 */ /* 0x000fe400078efe04 */
.L_x_5970:
[----:B------:R-:W-:Y:S05]  /*3c10*/  BSYNC B0 ;  /* 0x0000000000007941 */ /* 0x000fea0003800000 */
.L_x_5969:
[----:B------:R-:W-:-:S04]  /*3c20*/  FMUL.FTZ R0, R0, 1 ;  /* 0x3f80000000007820 */ /* 0x000fc80000410000 */
[----:B------:R0:W3:Y:S01]  /*3c30*/  F2F.F64.F32 R24, R0 ;  /* 0x0000000000187310 */ /* 0x0000e20000201800 */
[----:B------:R-:W-:Y:S05]  /*3c40*/  BRA `(.L_x_5945) ;  /* 0x000002b000007947 */ /* 0x000fea0003800000 */
.L_x_5962:
        /* <DEDUP_REMOVED lines=14> */
.L_x_5976:
[----:B------:R-:W-:Y:S05]  /*3d30*/  BSYNC B0 ;  /* 0x0000000000007941 */ /* 0x000fea0003800000 */
.L_x_5975:
[----:B------:R-:W-:-:S04]  /*3d40*/  FMUL.FTZ R0, R0, 1 ;  /* 0x3f80000000007820 */ /* 0x000fc80000410000 */
[----:B------:R0:W3:Y:S01]  /*3d50*/  F2F.F64.F32 R24, R0 ;  /* 0x0000000000187310 */ /* 0x0000e20000201800 */
[----:B------:R-:W-:Y:S05]  /*3d60*/  BRA `(.L_x_5945) ;  /* 0x0000019000007947 */ /* 0x000fea0003800000 */
.L_x_5950:
        /* <DEDUP_REMOVED lines=20> */
.L_x_5974:
[----:B------:R-:W3:Y:S02]  /*3eb0*/  LDG.E.64 R24, [R4.64] ;  /* 0x0000002404187981 */ /* 0x000ee4000c1e1b00 */
[----:B---3--:R-:W0:Y:S01]  /*3ec0*/  I2F.F64.U64 R24, R24 ;  /* 0x0000001800187312 */ /* 0x008e220000301800 */
[----:B------:R-:W-:Y:S05]  /*3ed0*/  BRA `(.L_x_5945) ;  /* 0x0000002000007947 */ /* 0x000fea0003800000 */
.L_x_5973:
[----:B------:R-:W3:Y:S02]  /*3ee0*/  LDG.E R4, [R4.64] ;  /* 0x0000002404047981 */ /* 0x000ee4000c1e1900 */
[----:B---3--:R0:W3:Y:S02]  /*3ef0*/  I2F.F64.U32 R24, R4 ;  /* 0x0000000400187312 */ /* 0x0080e40000201800 */
.L_x_5945:
[----:B------:R-:W-:Y:S05]  /*3f00*/  BSYNC B6 ;  /* 0x0000000000067941 */ /* 0x000fea0003800000 */
.L_x_5944:
[----:B------:R-:W4:Y:S01]  /*3f10*/  S2R R26, SR_TID.X ;  /* 0x00000000001a7919 */ /* 0x000f220000002100 */
[----:B0-2--5:R-:W0:Y:S01]  /*3f20*/  DSETP.GTU.AND P1, PT, |R16|, +INF , PT ;  /* 0x7ff000001000742a */ /* 0x025e220003f2c200 */
[----:B------:R-:W-:Y:S01]  /*3f30*/  IMAD.MOV.U32 R3, RZ, RZ, c[0x0][0x16c] ;  /* 0x00005b00ff037624 */ /* 0x000fe200078e00ff */
[----:B------:R-:W-:Y:S01]  /*3f40*/  BSSY B6, `(.L_x_5977) ;  /* 0x0000150000067945 */ /* 0x000fe20003800000 */
[----:B------:R-:W-:Y:S02]  /*3f50*/  IMAD.MOV.U32 R4, RZ, RZ, c[0x0][0x16c] ;  /* 0x00005b00ff047624 */ /* 0x000fe400078e00ff */
[----:B------:R-:W-:Y:S01]  /*3f60*/  IMAD.MOV.U32 R5, RZ, RZ, c[0x0][0x16c] ;  /* 0x00005b00ff057624 */ /* 0x000fe200078e00ff */
[----:B----4-:R-:W-:-:S02]  /*3f70*/  IADD3 R0, R26, 0x100, RZ ;  /* 0x000001001a007810 */ /* 0x010fc40007ffe0ff */
[-C--:B------:R-:W-:Y:S02]  /*3f80*/  ISETP.GE.AND P0, PT, R26, R23.reuse, PT ;  /* 0x000000171a00720c */ /* 0x080fe40003f06270 */
[----:B0-----:R-:W-:Y:S02]  /*3f90*/  ISETP.GE.OR P1, PT, R0, R23, P1 ;  /* 0x000000170000720c */ /* 0x001fe40000f26670 */
[C---:B------:R-:W-:Y:S02]  /*3fa0*/  IADD3 R0, R26.reuse, 0x180, RZ ;  /* 0x000001801a007810 */ /* 0x040fe40007ffe0ff */
[----:B------:R-:W-:-:S07]  /*3fb0*/  IADD3 R18, R26, 0x80, RZ ;  /* 0x000000801a127810 */ /* 0x000fce0007ffe0ff */
[----:B------:R-:W-:Y:S02]  /*3fc0*/  DSETP.GTU.OR P2, PT, |R28|, +INF , P0 ;  /* 0x7ff000001c00742a */ /* 0x000fe4000074c600 */
[----:B------:R-:W-:Y:S01]  /*3fd0*/  @!P1 IMAD.MOV.U32 R2, RZ, RZ, R17 ;  /* 0x000000ffff029224 */ /* 0x000fe200078e0011 */
[----:B------:R-:W-:Y:S01]  /*3fe0*/  @!P1 LOP3.LUT R3, R3, 0x80000, RZ, 0xfc, !PT ;  /* 0x0008000003039812 */ /* 0x000fe200078efcff */
[----:B------:R-:W0:-:S04]  /*3ff0*/  @!P1 DSETP.MIN.AND P3, P4, R16, c[0x0][0x168], PT ;  /* 0x00005a001000962a */ /* 0x000e080003c60000 */
[----:B---3--:R-:W2:Y:S02]  /*4000*/  DSETP.GTU.AND P0, PT, |R24|, +INF , PT ;  /* 0x7ff000001800742a */ /* 0x008ea40003f0c200 */
[----:B0-----:R-:W-:-:S04]  /*4010*/  @!P1 FSEL R2, R2, c[0x0][0x16c], P3 ;  /* 0x00005b0002029a08 */ /* 0x001fc80001800000 */
[----:B--2---:R-:W-:Y:S02]  /*4020*/  ISETP.GE.OR P0, PT, R0, R23, P0 ;  /* 0x000000170000720c */ /* 0x004fe40000706670 */
[----:B------:R-:W-:Y:S01]  /*4030*/  @!P1 SEL R0, R3, R2, P4 ;  /* 0x0000000203009207 */ /* 0x000fe20002000000 */
[----:B------:R-:W0:Y:S01]  /*4040*/  @!P2 DSETP.MIN.AND P5, P4, R28, c[0x0][0x168], PT ;  /* 0x00005a001c00a62a */ /* 0x000e220003ca0000 */
[----:B------:R-:W-:Y:S01]  /*4050*/  @!P2 IMAD.MOV.U32 R2, RZ, RZ, R29 ;  /* 0x000000ffff02a224 */ /* 0x000fe200078e001d */
[----:B------:R-:W-:Y:S02]  /*4060*/  @!P2 LOP3.LUT R4, R4, 0x80000, RZ, 0xfc, !PT ;  /* 0x000800000404a812 */ /* 0x000fe400078efcff */
[----:B------:R-:W-:Y:S01]  /*4070*/  P2R R6, PR, RZ, 0x8 ;  /* 0x00000008ff067803 */ /* 0x000fe20000000000 */
[----:B------:R-:W-:Y:S01]  /*4080*/  @!P1 IMAD.MOV.U32 R17, RZ, RZ, R0 ;  /* 0x000000ffff119224 */ /* 0x000fe200078e0000 */
[----:B0-----:R-:W-:-:S04]  /*4090*/  @!P2 FSEL R3, R2, c[0x0][0x16c], P5 ;  /* 0x00005b000203aa08 */ /* 0x001fc80002800000 */
[----:B------:R-:W-:Y:S01]  /*40a0*/  @!P2 SEL R3, R4, R3, P4 ;  /* 0x000000030403a207 */ /* 0x000fe20002000000 */
[----:B------:R-:W-:Y:S01]  /*40b0*/  @!P0 IMAD.MOV.U32 R2, RZ, RZ, R25 ;  /* 0x000000ffff028224 */ /* 0x000fe200078e0019 */
[----:B------:R-:W-:Y:S02]  /*40c0*/  @!P0 LOP3.LUT R5, R5, 0x80000, RZ, 0xfc, !PT ;  /* 0x0008000005058812 */ /* 0x000fe400078efcff */
[----:B------:R-:W-:Y:S01]  /*40d0*/  P2R R9, PR, RZ, 0x20 ;  /* 0x00000020ff097803 */ /* 0x000fe20000000000 */
[----:B------:R-:W0:Y:S01]  /*40e0*/  @!P0 DSETP.MIN.AND P4, P5, R24, c[0x0][0x168], PT ;  /* 0x00005a001800862a */ /* 0x000e220003d80000 */
[----:B------:R-:W-:-:S05]  /*40f0*/  @!P2 IMAD.MOV.U32 R29, RZ, RZ, R3 ;  /* 0x000000ffff1da224 */ /* 0x000fca00078e0003 */
[----:B0-----:R-:W-:-:S04]  /*4100*/  @!P0 FSEL R4, R2, c[0x0][0x16c], P4 ;  /* 0x00005b0002048a08 */ /* 0x001fc80002000000 */
[----:B------:R-:W-:Y:S01]  /*4110*/  @!P0 SEL R4, R5, R4, P5 ;  /* 0x0000000405048207 */ /* 0x000fe20002800000 */
[----:B-1----:R-:W0:Y:S01]  /*4120*/  DSETP.GTU.AND P5, PT, |R32|, +INF , PT ;  /* 0x7ff000002000742a */ /* 0x002e220003fac200 */
[----:B------:R-:W-:-:S03]  /*4130*/  IMAD.MOV.U32 R5, RZ, RZ, c[0x0][0x16c] ;  /* 0x00005b00ff057624 */ /* 0x000fc600078e00ff */
[----:B------:R-:W-:Y:S02]  /*4140*/  @!P0 IMAD.MOV.U32 R25, RZ, RZ, R4 ;  /* 0x000000ffff198224 */ /* 0x000fe400078e0004 */
[----:B0-----:R-:W-:-:S13]  /*4150*/  ISETP.GE.OR P5, PT, R18, R23, P5 ;  /* 0x000000171200720c */ /* 0x001fda0002fa6670 */
[----:B------:R-:W0:Y:S01]  /*4160*/  @!P5 DSETP.MIN.AND P6, P3, R32, c[0x0][0x168], PT ;  /* 0x00005a002000d62a */ /* 0x000e220003bc0000 */
[----:B------:R-:W-:Y:S01]  /*4170*/  @!P5 IMAD.MOV.U32 R2, RZ, RZ, R33 ;  /* 0x000000ffff02d224 */ /* 0x000fe200078e0021 */
[----:B------:R-:W-:-:S04]  /*4180*/  @!P5 LOP3.LUT R5, R5, 0x80000, RZ, 0xfc, !PT ;  /* 0x000800000505d812 */ /* 0x000fc800078efcff */
[----:B0-----:R-:W-:-:S04]  /*4190*/  @!P5 FSEL R2, R2, c[0x0][0x16c], P6 ;  /* 0x00005b000202da08 */ /* 0x001fc80003000000 */
[----:B------:R-:W-:Y:S01]  /*41a0*/  @!P5 SEL R8, R5, R2, P3 ;  /* 0x000000020508d207 */ /* 0x000fe20001800000 */
[----:B------:R-:W-:Y:S01]  /*41b0*/  @!P1 IMAD.MOV.U32 R2, RZ, RZ, R16 ;  /* 0x000000ffff029224 */ /* 0x000fe200078e0010 */
[----:B------:R-:W-:Y:S01]  /*41c0*/  ISETP.NE.AND P3, PT, R6, RZ, PT ;  /* 0x000000ff0600720c */ /* 0x000fe20003f65270 */
[----:B------:R-:W-:Y:S02]  /*41d0*/  @!P2 IMAD.MOV.U32 R5, RZ, RZ, R28 ;  /* 0x000000ffff05a224 */ /* 0x000fe400078e001c */
[----:B------:R-:W-:Y:S01]  /*41e0*/  @!P5 IMAD.MOV.U32 R33, RZ, RZ, R8 ;  /* 0x000000ffff21d224 */ /* 0x000fe200078e0008 */
[----:B------:R-:W-:Y:S01]  /*41f0*/  @!P1 SEL R7, R2, c[0x0][0x168], P3 ;  /* 0x00005a0002079a07 */ /* 0x000fe20001800000 */
[----:B------:R-:W-:Y:S01]  /*4200*/  @!P0 IMAD.MOV.U32 R2, RZ, RZ, R24 ;  /* 0x000000ffff028224 */ /* 0x000fe200078e0018 */
[----:B------:R-:W-:-:S03]  /*4210*/  ISETP.NE.AND P3, PT, R9, RZ, PT ;  /* 0x000000ff0900720c */ /* 0x000fc60003f65270 */
[----:B------:R-:W-:Y:S01]  /*4220*/  @!P1 IMAD.MOV.U32 R16, RZ, RZ, R7 ;  /* 0x000000ffff109224 */ /* 0x000fe200078e0007 */
[----:B------:R-:W-:Y:S02]  /*4230*/  @!P0 SEL R9, R2, c[0x0][0x168], P4 ;  /* 0x00005a0002098a07 */ /* 0x000fe40002000000 */
[----:B------:R-:W0:Y:S01]  /*4240*/  LDC.U8 R2, c[0x0][0x194] ;  /* 0x00006500ff027b82 */ /* 0x000e220000000000 */
[----:B------:R-:W-:Y:S01]  /*4250*/  @!P2 SEL R6, R5, c[0x0][0x168], P3 ;  /* 0x00005a000506aa07 */ /* 0x000fe20001800000 */
[----:B------:R-:W-:Y:S01]  /*4260*/  @!P5 IMAD.MOV.U32 R5, RZ, RZ, R32 ;  /* 0x000000ffff05d224 */ /* 0x000fe200078e0020 */
[----:B------:R-:W-:Y:S01]  /*4270*/  ISETP.GE.AND P3, PT, R26, R23, PT ;  /* 0x000000171a00720c */ /* 0x000fe20003f66270 */
[----:B------:R-:W-:Y:S02]  /*4280*/  @!P0 IMAD.MOV.U32 R24, RZ, RZ, R9 ;  /* 0x000000ffff188224 */ /* 0x000fe400078e0009 */
[----:B------:R-:W-:Y:S01]  /*4290*/  @!P2 IMAD.MOV.U32 R28, RZ, RZ, R6 ;  /* 0x000000ffff1ca224 */ /* 0x000fe200078e0006 */
[----:B------:R-:W-:-:S05]  /*42a0*/  @!P5 SEL R5, R5, c[0x0][0x168], P6 ;  /* 0x00005a000505da07 */ /* 0x000fca0003000000 */
[----:B------:R-:W-:-:S04]  /*42b0*/  @!P5 IMAD.MOV.U32 R32, RZ, RZ, R5 ;  /* 0x000000ffff20d224 */ /* 0x000fc800078e0005 */
        /* <DEDUP_REMOVED lines=20> */
.L_x_5982:
[----:B------:R-:W0:Y:S01]  /*4400*/  F2I.S64.F64.TRUNC R28, R28 ;  /* 0x0000001c001c7311 */ /* 0x000e22000030d900 */
[----:B------:R-:W-:Y:S02]  /*4410*/  IMAD.MOV.U32 R26, RZ, RZ, R18 ;  /* 0x000000ffff1a7224 */ /* 0x000fe400078e0012 */
[----:B0-----:R-:W-:-:S05]  /*4420*/  IMAD.MOV.U32 R3, RZ, RZ, R28 ;  /* 0x000000ffff037224 */ /* 0x001fca00078e001c */
[----:B------:R0:W-:Y:S01]  /*4430*/  STG.E.U8 [R4.64], R3 ;  /* 0x0000000304007986 */ /* 0x0001e2000c101124 */
[----:B------:R-:W-:Y:S05]  /*4440*/  BRA `(.L_x_5978) ;  /* 0x00000ff000007947 */ /* 0x000fea0003800000 */
.L_x_5981:
        /* <DEDUP_REMOVED lines=10> */
.L_x_5985:
[----:B------:R-:W0:Y:S01]  /*44f0*/  F2I.F64.TRUNC R29, R28 ;  /* 0x0000001c001d7311 */ /* 0x000e22000030d100 */
[----:B------:R-:W-:Y:S01]  /*4500*/  IMAD.MOV.U32 R26, RZ, RZ, R18 ;  /* 0x000000ffff1a7224 */ /* 0x000fe200078e0012 */
[----:B0-----:R0:W-:Y:S01]  /*4510*/  STG.E [R4.64], R29 ;  /* 0x0000001d04007986 */ /* 0x0011e2000c101924 */
[----:B------:R-:W-:Y:S05]  /*4520*/  BRA `(.L_x_5978) ;  /* 0x00000f1000007947 */ /* 0x000fea0003800000 */
.L_x_5984:
[----:B------:R-:W0:Y:S01]  /*4530*/  F2I.F64.TRUNC R29, R28 ;  /* 0x0000001c001d7311 */ /* 0x000e22000030d100 */
[----:B------:R-:W-:Y:S01]  /*4540*/  IMAD.MOV.U32 R26, RZ, RZ, R18 ;  /* 0x000000ffff1a7224 */ /* 0x000fe200078e0012 */
[----:B0-----:R0:W-:Y:S01]  /*4550*/  STG.E.U16 [R4.64], R29 ;  /* 0x0000001d04007986 */ /* 0x0011e2000c101524 */
[----:B------:R-:W-:Y:S05]  /*4560*/  BRA `(.L_x_5978) ;  /* 0x00000ed000007947 */ /* 0x000fea0003800000 */
.L_x_5980:
        /* <DEDUP_REMOVED lines=12> */
.L_x_5987:
[----:B------:R-:W0:Y:S01]  /*4630*/  F2F.F32.F64 R0, R28 ;  /* 0x0000001c00007310 */ /* 0x000e220000301000 */
[----:B------:R-:W0:Y:S01]  /*4640*/  DSETP.GEU.AND P0, PT, |R28|, c[0x2][0x0], PT ;  /* 0x008000001c00762a */ /* 0x000e220003f0e200 */
[----:B------:R-:W-:-:S13]  /*4650*/  IMAD.MOV.U32 R26, RZ, RZ, R18 ;  /* 0x000000ffff1a7224 */ /* 0x000fda00078e0012 */
[----:B0-----:R-:W-:-:S05]  /*4660*/  @!P0 FMUL R0, R0, 1.175494350822287508e-38 ;  /* 0x0080000000008820 */ /* 0x001fca0000400000 */
[----:B------:R-:W-:-:S05]  /*4670*/  F2FP.PACK_AB R0, RZ, R0 ;  /* 0x00000000ff00723e */ /* 0x000fca00000000ff */
[----:B------:R0:W-:Y:S01]  /*4680*/  STG.E.U16 [R4.64], R0 ;  /* 0x0000000004007986 */ /* 0x0001e2000c101524 */
[----:B------:R-:W-:Y:S05]  /*4690*/  BRA `(.L_x_5978) ;  /* 0x00000da000007947 */ /* 0x000fea0003800000 */
.L_x_5986:
        /* <DEDUP_REMOVED lines=13> */
.L_x_5989:
        /* <DEDUP_REMOVED lines=8> */
.L_x_5988:
[----:B------:R0:W-:Y:S01]  /*47f0*/  STG.E.64 [R4.64], R28 ;  /* 0x0000001c04007986 */ /* 0x0001e2000c101b24 */
[----:B------:R-:W-:Y:S01]  /*4800*/  IMAD.MOV.U32 R26, RZ, RZ, R18 ;  /* 0x000000ffff1a7224 */ /* 0x000fe200078e0012 */
[----:B------:R-:W-:Y:S05]  /*4810*/  BRA `(.L_x_5978) ;  /* 0x00000c2000007947 */ /* 0x000fea0003800000 */
.L_x_5979:
        /* <DEDUP_REMOVED lines=13> */
.L_x_5992:
[----:B------:R-:W-:Y:S01]  /*48f0*/  CS2R R30, SRZ ;  /* 0x00000000001e7805 */ /* 0x000fe2000001ff00 */
[----:B------:R-:W-:-:S04]  /*4900*/  IMAD.MOV.U32 R26, RZ, RZ, R18 ;  /* 0x000000ffff1a7224 */ /* 0x000fc800078e0012 */
[----:B------:R0:W-:Y:S01]  /*4910*/  STG.E.128 [R4.64], R28 ;  /* 0x0000001c04007986 */ /* 0x0001e2000c101d24 */
[----:B------:R-:W-:Y:S05]  /*4920*/  BRA `(.L_x_5978) ;  /* 0x00000b1000007947 */ /* 0x000fea0003800000 */
.L_x_5991:
        /* <DEDUP_REMOVED lines=23> */
.L_x_5996:
[----:B------:R-:W-:Y:S05]  /*4aa0*/  BSYNC B0 ;  /* 0x0000000000007941 */ /* 0x000fea0003800000 */
.L_x_5995:
[----:B------:R-:W-:Y:S01]  /*4ab0*/  LOP3.LUT R7, R0, R7, RZ, 0xfc, !PT ;  /* 0x0000000700077212 */ /* 0x000fe200078efcff */
[----:B------:R-:W-:-:S04]  /*4ac0*/  IMAD.MOV.U32 R26, RZ, RZ, R18 ;  /* 0x000000ffff1a7224 */ /* 0x000fc800078e0012 */
[----:B------:R0:W-:Y:S01]  /*4ad0*/  STG.E.U8 [R4.64], R7 ;  /* 0x0000000704007986 */ /* 0x0001e2000c101124 */
[----:B------:R-:W-:Y:S05]  /*4ae0*/  BRA `(.L_x_5978) ;  /* 0x0000095000007947 */ /* 0x000fea0003800000 */
.L_x_5994:
        /* <DEDUP_REMOVED lines=15> */
.L_x_5998:
[----:B------:R-:W-:Y:S01]  /*4be0*/  IMAD.MOV.U32 R0, RZ, RZ, 0x7f ;  /* 0x0000007fff007424 */ /* 0x000fe200078e00ff */
[----:B------:R-:W-:-:S04]  /*4bf0*/  ISETP.GT.U32.AND P0, PT, R3, 0x7f800000, PT ;  /* 0x7f8000000300780c */ /* 0x000fc80003f04070 */
[----:B------:R-:W-:-:S04]  /*4c00*/  SEL R0, R0, 0x7c, P0 ;  /* 0x0000007c00007807 */ /* 0x000fc80000000000 */
.L_x_5999:
[----:B------:R-:W-:Y:S05]  /*4c10*/  BSYNC B0 ;  /* 0x0000000000007941 */ /* 0x000fea0003800000 */
.L_x_5997:
[----:B------:R-:W-:Y:S01]  /*4c20*/  LOP3.LUT R3, R7, 0x80000000, RZ, 0xc0, !PT ;  /* 0x8000000007037812 */ /* 0x000fe200078ec0ff */
[----:B------:R-:W-:-:S03]  /*4c30*/  IMAD.MOV.U32 R26, RZ, RZ, R18 ;  /* 0x000000ffff1a7224 */ /* 0x000fc600078e0012 */
[----:B------:R-:W-:-:S04]  /*4c40*/  SHF.R.U32.HI R3, RZ, 0x18, R3 ;  /* 0x00000018ff037819 */ /* 0x000fc80000011603 */
[----:B------:R-:W-:-:S05]  /*4c50*/  LOP3.LUT R3, R0, R3, RZ, 0xfc, !PT ;  /* 0x0000000300037212 */ /* 0x000fca00078efcff */
[----:B------:R0:W-:Y:S01]  /*4c60*/  STG.E.U8 [R4.64], R3 ;  /* 0x0000000304007986 */ /* 0x0001e2000c101124 */
[----:B------:R-:W-:Y:S05]  /*4c70*/  BRA `(.L_x_5978) ;  /* 0x000007c000007947 */ /* 0x000fea0003800000 */
.L_x_5993:
[----:B------:R-:W0:Y:S01]  /*4c80*/  F2F.F32.F64 R0, R28 ;  /* 0x0000001c00007310 */ /* 0x000e220000301000 */
[----:B------:R-:W0:Y:S01]  /*4c90*/  DSETP.GEU.AND P0, PT, |R28|, c[0x2][0x0], PT ;  /* 0x008000001c00762a */ /* 0x000e220003f0e200 */
[----:B------:R-:W-:-:S13]  /*4ca0*/  IMAD.MOV.U32 R26, RZ, RZ, R18 ;  /* 0x000000ffff1a7224 */ /* 0x000fda00078e0012 */
[----:B0-----:R-:W-:-:S05]  /*4cb0*/  @!P0 FMUL R0, R0, 1.175494350822287508e-38 ;  /* 0x0080000000008820 */ /* 0x001fca0000400000 */
[----:B------:R-:W-:-:S05]  /*4cc0*/  F2FP.BF16.PACK_AB R0, RZ, R0 ;  /* 0x00000000ff00723e */ /* 0x000fca00000010ff */
[----:B------:R0:W-:Y:S01]  /*4cd0*/  STG.E.U16 [R4.64], R0 ;  /* 0x0000000004007986 */ /* 0x0001e2000c101524 */
[----:B------:R-:W-:Y:S05]  /*4ce0*/  BRA `(.L_x_5978) ;  /* 0x0000075000007947 */ /* 0x000fea0003800000 */
.L_x_5990:
        /* <DEDUP_REMOVED lines=12> */
.L_x_6002:
        /* <DEDUP_REMOVED lines=19> */
.L_x_6005:
[----:B------:R-:W-:-:S04]  /*4ee0*/  LOP3.LUT R0, R7, 0x80000000, RZ, 0xc0, !PT ;  /* 0x8000000007007812 */ /* 0x000fc800078ec0ff */
[----:B------:R-:W-:-:S04]  /*4ef0*/  SHF.R.U32.HI R0, RZ, 0x18, R0 ;  /* 0x00000018ff007819 */ /* 0x000fc80000011600 */
[----:B------:R-:W-:Y:S02]  /*4f00*/  LOP3.LUT R0, R3, R0, RZ, 0xfc, !PT ;  /* 0x0000000003007212 */ /* 0x000fe400078efcff */
.L_x_6004:
[----:B------:R-:W-:Y:S05]  /*4f10*/  BSYNC B0 ;  /* 0x0000000000007941 */ /* 0x000fea0003800000 */
.L_x_6003:
[----:B------:R0:W-:Y:S01]  /*4f20*/  STG.E.U8 [R4.64], R0 ;  /* 0x0000000004007986 */ /* 0x0001e2000c101124 */
[----:B------:R-:W-:Y:S01]  /*4f30*/  IMAD.MOV.U32 R26, RZ, RZ, R18 ;  /* 0x000000ffff1a7224 */ /* 0x000fe200078e0012 */
[----:B------:R-:W-:Y:S05]  /*4f40*/  BRA `(.L_x_5978) ;  /* 0x000004f000007947 */ /* 0x000fea0003800000 */
.L_x_6001:
        /* <DEDUP_REMOVED lines=19> */
.L_x_6008:
[----:B------:R-:W-:-:S04]  /*5080*/  LOP3.LUT R0, R7, 0x80000000, RZ, 0xc0, !PT ;  /* 0x8000000007007812 */ /* 0x000fc800078ec0ff */
[----:B------:R-:W-:-:S04]  /*5090*/  SHF.R.U32.HI R0, RZ, 0x18, R0 ;  /* 0x00000018ff007819 */ /* 0x000fc80000011600 */
[----:B------:R-:W-:Y:S02]  /*50a0*/  LOP3.LUT R0, R3, R0, RZ, 0xfc, !PT ;  /* 0x0000000003007212 */ /* 0x000fe400078efcff */
.L_x_6007:
[----:B------:R-:W-:Y:S05]  /*50b0*/  BSYNC B0 ;  /* 0x0000000000007941 */ /* 0x000fea0003800000 */
.L_x_6006:
[----:B------:R0:W-:Y:S01]  /*50c0*/  STG.E.U8 [R4.64], R0 ;  /* 0x0000000004007986 */ /* 0x0001e2000c101124 */
[----:B------:R-:W-:Y:S01]  /*50d0*/  IMAD.MOV.U32 R26, RZ, RZ, R18 ;  /* 0x000000ffff1a7224 */ /* 0x000fe200078e0012 */
[----:B------:R-:W-:Y:S05]  /*50e0*/  BRA `(.L_x_5978) ;  /* 0x0000035000007947 */ /* 0x000fea0003800000 */
.L_x_6000:
        /* <DEDUP_REMOVED lines=25> */
.L_x_5983:
        /* <DEDUP_REMOVED lines=21> */
.L_x_6010:
[----:B------:R-:W0:Y:S01]  /*53d0*/  F2I.U64.F64.TRUNC R28, R28 ;  /* 0x0000001c001c7311 */ /* 0x000e22000030d800 */
[----:B------:R-:W-:Y:S01]  /*53e0*/  IMAD.MOV.U32 R26, RZ, RZ, R18 ;  /* 0x000000ffff1a7224 */ /* 0x000fe200078e0012 */
[----:B0-----:R0:W-:Y:S01]  /*53f0*/  STG.E.64 [R4.64], R28 ;  /* 0x0000001c04007986 */ /* 0x0011e2000c101b24 */
[----:B------:R-:W-:Y:S05]  /*5400*/  BRA `(.L_x_5978) ;  /* 0x0000003000007947 */ /* 0x000fea0003800000 */
.L_x_6009:
[----:B------:R-:W0:Y:S01]  /*5410*/  F2I.U32.F64.TRUNC R29, R28 ;  /* 0x0000001c001d7311 */ /* 0x000e22000030d000 */
[----:B------:R-:W-:Y:S01]  /*5420*/  IMAD.MOV.U32 R26, RZ, RZ, R18 ;  /* 0x000000ffff1a7224 */ /* 0x000fe200078e0012 */
[----:B0-----:R0:W-:Y:S06]  /*5430*/  STG.E [R4.64], R29 ;  /* 0x0000001d04007986 */ /* 0x0011ec000c101924 */
.L_x_5978:
[----:B------:R-:W-:Y:S05]  /*5440*/  BSYNC B6 ;  /* 0x0000000000067941 */ /* 0x000fea0003800000 */
.L_x_5977:
        /* <DEDUP_REMOVED lines=22> */
.L_x_6016:
[----:B------:R-:W0:Y:S02]  /*55b0*/  F2I.S64.F64.TRUNC R32, R32 ;  /* 0x0000002000207311 */ /* 0x000e24000030d900 */
[----:B0-----:R-:W-:-:S05]  /*55c0*/  IMAD.MOV.U32 R3, RZ, RZ, R32 ;  /* 0x000000ffff037224 */ /* 0x001fca00078e0020 */
[----:B------:R0:W-:Y:S01]  /*55d0*/  STG.E.U8 [R4.64], R3 ;  /* 0x0000000304007986 */ /* 0x0001e2000c101124 */
[----:B------:R-:W-:Y:S05]  /*55e0*/  BRA `(.L_x_6018) ;  /* 0x00000eb000007947 */ /* 0x000fea0003800000 */
.L_x_6015:
        /* <DEDUP_REMOVED lines=9> */
.L_x_6020:
[----:B------:R-:W0:Y:S02]  /*5680*/  F2I.F64.TRUNC R33, R32 ;  /* 0x0000002000217311 */ /* 0x000e24000030d100 */
[----:B0-----:R0:W-:Y:S01]  /*5690*/  STG.E [R4.64], R33 ;  /* 0x0000002104007986 */ /* 0x0011e2000c101924 */
[----:B------:R-:W-:Y:S05]  /*56a0*/  BRA `(.L_x_6018) ;  /* 0x00000df000007947 */ /* 0x000fea0003800000 */
.L_x_6019:
[----:B------:R-:W0:Y:S02]  /*56b0*/  F2I.F64.TRUNC R33, R32 ;  /* 0x0000002000217311 */ /* 0x000e24000030d100 */
[----:B0-----:R0:W-:Y:S01]  /*56c0*/  STG.E.U16 [R4.64], R33 ;  /* 0x0000002104007986 */ /* 0x0011e2000c101524 */
[----:B------:R-:W-:Y:S05]  /*56d0*/  BRA `(.L_x_6018) ;  /* 0x00000dc000007947 */ /* 0x000fea0003800000 */
.L_x_6014:
        /* <DEDUP_REMOVED lines=11> */
.L_x_6022:
[----:B------:R-:W0:Y:S01]  /*5790*/  F2F.F32.F64 R0, R32 ;  /* 0x0000002000007310 */ /* 0x000e220000301000 */
[----:B------:R-:W0:-:S14]  /*57a0*/  DSETP.GEU.AND P0, PT, |R32|, c[0x2][0x0], PT ;  /* 0x008000002000762a */ /* 0x000e1c0003f0e200 */
[----:B0-----:R-:W-:-:S05]  /*57b0*/  @!P0 FMUL R0, R0, 1.175494350822287508e-38 ;  /* 0x0080000000008820 */ /* 0x001fca0000400000 */
[----:B------:R-:W-:-:S05]  /*57c0*/  F2FP.PACK_AB R0, RZ, R0 ;  /* 0x00000000ff00723e */ /* 0x000fca00000000ff */
[----:B------:R0:W-:Y:S01]  /*57d0*/  STG.E.U16 [R4.64], R0 ;  /* 0x0000000004007986 */ /* 0x0001e2000c101524 */
[----:B------:R-:W-:Y:S05]  /*57e0*/  BRA `(.L_x_6018) ;  /* 0x00000cb000007947 */ /* 0x000fea0003800000 */
.L_x_6021:
        /* <DEDUP_REMOVED lines=12> */
.L_x_6024:
[----:B------:R-:W0:Y:S01]  /*58b0*/  F2F.F32.F64 R0, R32 ;  /* 0x0000002000007310 */ /* 0x000e220000301000 */
[----:B------:R-:W0:-:S14]  /*58c0*/  DSETP.GEU.AND P0, PT, |R32|, c[0x2][0x0], PT ;  /* 0x008000002000762a */ /* 0x000e1c0003f0e200 */
[----:B0-----:R-:W-:-:S05]  /*58d0*/  @!P0 FMUL R0, R0, 1.175494350822287508e-38 ;  /* 0x0080000000008820 */ /* 0x001fca0000400000 */
[----:B------:R-:W-:-:S04]  /*58e0*/  F2FP.PACK_AB R3, RZ, R0 ;  /* 0x00000000ff03723e */ /* 0x000fc800000000ff */
[----:B------:R-:W-:-:S05]  /*58f0*/  PRMT R3, R3, 0x5410, RZ ;  /* 0x0000541003037816 */ /* 0x000fca00000000ff */
[----:B------:R0:W-:Y:S01]  /*5900*/  STG.E [R4.64], R3 ;  /* 0x0000000304007986 */ /* 0x0001e2000c101924 */
[----:B------:R-:W-:Y:S05]  /*5910*/  BRA `(.L_x_6018) ;  /* 0x00000b8000007947 */ /* 0x000fea0003800000 */
.L_x_6023:
[----:B------:R0:W-:Y:S01]  /*5920*/  STG.E.64 [R4.64], R32 ;  /* 0x0000002004007986 */ /* 0x0001e2000c101b24 */
[----:B------:R-:W-:Y:S05]  /*5930*/  BRA `(.L_x_6018) ;  /* 0x00000b6000007947 */ /* 0x000fea0003800000 */
.L_x_6013:
        /* <DEDUP_REMOVED lines=12> */
.L_x_6027:
[----:B------:R-:W-:-:S05]  /*5a00*/  CS2R R34, SRZ ;  /* 0x0000000000227805 */ /* 0x000fca000001ff00 */
[----:B------:R0:W-:Y:S01]  /*5a10*/  STG.E.128 [R4.64], R32 ;  /* 0x0000002004007986 */ /* 0x0001e2000c101d24 */
[----:B------:R-:W-:Y:S05]  /*5a20*/  BRA `(.L_x_6018) ;  /* 0x00000a7000007947 */ /* 0x000fea0003800000 */
.L_x_6026:
        /* <DEDUP_REMOVED lines=23> */
.L_x_6031:
[----:B------:R-:W-:Y:S05]  /*5ba0*/  BSYNC B0 ;  /* 0x0000000000007941 */ /* 0x000fea0003800000 */
.L_x_6030:
[----:B------:R-:W-:-:S05]  /*5bb0*/  LOP3.LUT R7, R0, R7, RZ, 0xfc, !PT ;  /* 0x0000000700077212 */ /* 0x000fca00078efcff */
[----:B------:R0:W-:Y:S01]  /*5bc0*/  STG.E.U8 [R4.64], R7 ;  /* 0x0000000704007986 */ /* 0x0001e2000c101124 */
[----:B------:R-:W-:Y:S05]  /*5bd0*/  BRA `(.L_x_6018) ;  /* 0x000008c000007947 */ /* 0x000fea0003800000 */
.L_x_6029:
        /* <DEDUP_REMOVED lines=15> */
.L_x_6033:
[----:B------:R-:W-:Y:S01]  /*5cd0*/  IMAD.MOV.U32 R0, RZ, RZ, 0x7f ;  /* 0x0000007fff007424 */ /* 0x000fe200078e00ff */
[----:B------:R-:W-:-:S04]  /*5ce0*/  ISETP.GT.U32.AND P0, PT, R3, 0x7f800000, PT ;  /* 0x7f8000000300780c */ /* 0x000fc80003f04070 */
[----:B------:R-:W-:-:S04]  /*5cf0*/  SEL R0, R0, 0x7c, P0 ;  /* 0x0000007c00007807 */ /* 0x000fc80000000000 */
.L_x_6034:
[----:B------:R-:W-:Y:S05]  /*5d00*/  BSYNC B0 ;  /* 0x0000000000007941 */ /* 0x000fea0003800000 */
.L_x_6032:
[----:B------:R-:W-:-:S04]  /*5d10*/  LOP3.LUT R3, R7, 0x80000000, RZ, 0xc0, !PT ;  /* 0x8000000007037812 */ /* 0x000fc800078ec0ff */
[----:B------:R-:W-:-:S04]  /*5d20*/  SHF.R.U32.HI R3, RZ, 0x18, R3 ;  /* 0x00000018ff037819 */ /* 0x000fc80000011603 */
[----:B------:R-:W-:-:S05]  /*5d30*/  LOP3.LUT R3, R0, R3, RZ, 0xfc, !PT ;  /* 0x0000000300037212 */ /* 0x000fca00078efcff */
[----:B------:R0:W-:Y:S01]  /*5d40*/  STG.E.U8 [R4.64], R3 ;  /* 0x0000000304007986 */ /* 0x0001e2000c101124 */
[----:B------:R-:W-:Y:S05]  /*5d50*/  BRA `(.L_x_6018) ;  /* 0x0000074000007947 */ /* 0x000fea0003800000 */
.L_x_6028:
[----:B------:R-:W0:Y:S01]  /*5d60*/  F2F.F32.F64 R0, R32 ;  /* 0x0000002000007310 */ /* 0x000e220000301000 */
[----:B------:R-:W0:-:S14]  /*5d70*/  DSETP.GEU.AND P0, PT, |R32|, c[0x2][0x0], PT ;  /* 0x008000002000762a */ /* 0x000e1c0003f0e200 */
[----:B0-----:R-:W-:-:S05]  /*5d80*/  @!P0 FMUL R0, R0, 1.175494350822287508e-38 ;  /* 0x0080000000008820 */ /* 0x001fca0000400000 */
[----:B------:R-:W-:-:S05]  /*5d90*/  F2FP.BF16.PACK_AB R0, RZ, R0 ;  /* 0x00000000ff00723e */ /* 0x000fca00000010ff */
[----:B------:R0:W-:Y:S01]  /*5da0*/  STG.E.U16 [R4.64], R0 ;  /* 0x0000000004007986 */ /* 0x0001e2000c101524 */
[----:B------:R-:W-:Y:S05]  /*5db0*/  BRA `(.L_x_6018) ;  /* 0x000006e000007947 */ /* 0x000fea0003800000 */
.L_x_6025:
        /* <DEDUP_REMOVED lines=11> */
.L_x_6037:
        /* <DEDUP_REMOVED lines=19> */
.L_x_6040:
[----:B------:R-:W-:-:S04]  /*5fa0*/  LOP3.LUT R0, R7, 0x80000000, RZ, 0xc0, !PT ;  /* 0x8000000007007812 */ /* 0x000fc800078ec0ff */
[----:B------:R-:W-:-:S04]  /*5fb0*/  SHF.R.U32.HI R0, RZ, 0x18, R0 ;  /* 0x00000018ff007819 */ /* 0x000fc80000011600 */
[----:B------:R-:W-:Y:S02]  /*5fc0*/  LOP3.LUT R0, R3, R0, RZ, 0xfc, !PT ;  /* 0x0000000003007212 */ /* 0x000fe400078efcff */
.L_x_6039:
[----:B------:R-:W-:Y:S05]  /*5fd0*/  BSYNC B0 ;  /* 0x0000000000007941 */ /* 0x000fea0003800000 */
.L_x_6038:
[----:B------:R0:W-:Y:S01]  /*5fe0*/  STG.E.U8 [R4.64], R0 ;  /* 0x0000000004007986 */ /* 0x0001e2000c101124 */
[----:B------:R-:W-:Y:S05]  /*5ff0*/  BRA `(.L_x_6018) ;  /* 0x000004a000007947 */ /* 0x000fea0003800000 */
.L_x_6036:
        /* <DEDUP_REMOVED lines=19> */
.L_x_6043:
[----:B------:R-:W-:-:S04]  /*6130*/  LOP3.LUT R0, R7, 0x80000000, RZ, 0xc0, !PT ;  /* 0x8000000007007812 */ /* 0x000fc800078ec0ff */
[----:B------:R-:W-:-:S04]  /*6140*/  SHF.R.U32.HI R0, RZ, 0x18, R0 ;  /* 0x00000018ff007819 */ /* 0x000fc80000011600 */
[----:B------:R-:W-:Y:S02]  /*6150*/  LOP3.LUT R0, R3, R0, RZ, 0xfc, !PT ;  /* 0x0000000003007212 */ /* 0x000fe400078efcff */
.L_x_6042:
[----:B------:R-:W-:Y:S05]  /*6160*/  BSYNC B0 ;  /* 0x0000000000007941 */ /* 0x000fea0003800000 */
.L_x_6041:
[----:B------:R0:W-:Y:S01]  /*6170*/  STG.E.U8 [R4.64], R0 ;  /* 0x0000000004007986 */ /* 0x0001e2000c101124 */
[----:B------:R-:W-:Y:S05]  /*6180*/  BRA `(.L_x_6018) ;  /* 0x0000031000007947 */ /* 0x000fea0003800000 */
.L_x_6035:
        /* <DEDUP_REMOVED lines=24> */
.L_x_6017:
        /* <DEDUP_REMOVED lines=20> */
.L_x_6045:
[----:B------:R-:W0:Y:S02]  /*6450*/  F2I.U64.F64.TRUNC R32, R32 ;  /* 0x0000002000207311 */ /* 0x000e24000030d800 */
[----:B0-----:R0:W-:Y:S01]  /*6460*/  STG.E.64 [R4.64], R32 ;  /* 0x0000002004007986 */ /* 0x0011e2000c101b24 */
[----:B------:R-:W-:Y:S05]  /*6470*/  BRA `(.L_x_6018) ;  /* 0x0000002000007947 */ /* 0x000fea0003800000 */
.L_x_6044:
[----:B------:R-:W0:Y:S02]  /*6480*/  F2I.U32.F64.TRUNC R33, R32 ;  /* 0x0000002000217311 */ /* 0x000e24000030d000 */
[----:B0-----:R0:W-:Y:S02]  /*6490*/  STG.E [R4.64], R33 ;  /* 0x0000002104007986 */ /* 0x0011e4000c101924 */
.L_x_6018:
        /* <DEDUP_REMOVED lines=22> */
.L_x_6049:
[----:B------:R-:W0:Y:S02]  /*6600*/  F2I.S64.F64.TRUNC R16, R16 ;  /* 0x0000001000107311 */ /* 0x000e24000030d900 */
[----:B0-----:R-:W-:-:S05]  /*6610*/  IMAD.MOV.U32 R3, RZ, RZ, R16 ;  /* 0x000000ffff037224 */ /* 0x001fca00078e0010 */
[----:B------:R0:W-:Y:S01]  /*6620*/  STG.E.U8 [R4.64], R3 ;  /* 0x0000000304007986 */ /* 0x0001e2000c101124 */
[----:B------:R-:W-:Y:S05]  /*6630*/  BRA `(.L_x_6051) ;  /* 0x00000eb000007947 */ /* 0x000fea0003800000 */
.L_x_6048:
        /* <DEDUP_REMOVED lines=9> */
.L_x_6053:
[----:B------:R-:W0:Y:S02]  /*66d0*/  F2I.F64.TRUNC R17, R16 ;  /* 0x0000001000117311 */ /* 0x000e24000030d100 */
[----:B0-----:R0:W-:Y:S01]  /*66e0*/  STG.E [R4.64], R17 ;  /* 0x0000001104007986 */ /* 0x0011e2000c101924 */
[----:B------:R-:W-:Y:S05]  /*66f0*/  BRA `(.L_x_6051) ;  /* 0x00000df000007947 */ /* 0x000fea0003800000 */
.L_x_6052:
[----:B------:R-:W0:Y:S02]  /*6700*/  F2I.F64.TRUNC R17, R16 ;  /* 0x0000001000117311 */ /* 0x000e24000030d100 */
[----:B0-----:R0:W-:Y:S01]  /*6710*/  STG.E.U16 [R4.64], R17 ;  /* 0x0000001104007986 */ /* 0x0011e2000c101524 */
[----:B------:R-:W-:Y:S05]  /*6720*/  BRA `(.L_x_6051) ;  /* 0x00000dc000007947 */ /* 0x000fea0003800000 */
.L_x_6047:
        /* <DEDUP_REMOVED lines=11> */
.L_x_6055:
[----:B------:R-:W0:Y:S01]  /*67e0*/  F2F.F32.F64 R0, R16 ;  /* 0x0000001000007310 */ /* 0x000e220000301000 */
[----:B------:R-:W0:-:S14]  /*67f0*/  DSETP.GEU.AND P0, PT, |R16|, c[0x2][0x0], PT ;  /* 0x008000001000762a */ /* 0x000e1c0003f0e200 */
[----:B0-----:R-:W-:-:S05]  /*6800*/  @!P0 FMUL R0, R0, 1.175494350822287508e-38 ;  /* 0x0080000000008820 */ /* 0x001fca0000400000 */
[----:B------:R-:W-:-:S05]  /*6810*/  F2FP.PACK_AB R0, RZ, R0 ;  /* 0x00000000ff00723e */ /* 0x000fca00000000ff */
[----:B------:R0:W-:Y:S01]  /*6820*/  STG.E.U16 [R4.64], R0 ;  /* 0x0000000004007986 */ /* 0x0001e2000c101524 */
[----:B------:R-:W-:Y:S05]  /*6830*/  BRA `(.L_x_6051) ;  /* 0x00000cb000007947 */ /* 0x000fea0003800000 */
.L_x_6054:
        /* <DEDUP_REMOVED lines=12> */
.L_x_6057:
[----:B------:R-:W0:Y:S01]  /*6900*/  F2F.F32.F64 R0, R16 ;  /* 0x0000001000007310 */ /* 0x000e220000301000 */
[----:B------:R-:W0:-:S14]  /*6910*/  DSETP.GEU.AND P0, PT, |R16|, c[0x2][0x0], PT ;  /* 0x008000001000762a */ /* 0x000e1c0003f0e200 */
[----:B0-----:R-:W-:-:S05]  /*6920*/  @!P0 FMUL R0, R0, 1.175494350822287508e-38 ;  /* 0x0080000000008820 */ /* 0x001fca0000400000 */
[----:B------:R-:W-:-:S04]  /*6930*/  F2FP.PACK_AB R3, RZ, R0 ;  /* 0x00000000ff03723e */ /* 0x000fc800000000ff */
[----:B------:R-:W-:-:S05]  /*6940*/  PRMT R3, R3, 0x5410, RZ ;  /* 0x0000541003037816 */ /* 0x000fca00000000ff */
[----:B------:R0:W-:Y:S01]  /*6950*/  STG.E [R4.64], R3 ;  /* 0x0000000304007986 */ /* 0x0001e2000c101924 */
[----:B------:R-:W-:Y:S05]  /*6960*/  BRA `(.L_x_6051) ;  /* 0x00000b8000007947 */ /* 0x000fea0003800000 */
.L_x_6056:
[----:B------:R0:W-:Y:S01]  /*6970*/  STG.E.64 [R4.64], R16 ;  /* 0x0000001004007986 */ /* 0x0001e2000c101b24 */
[----:B------:R-:W-:Y:S05]  /*6980*/  BRA `(.L_x_6051) ;  /* 0x00000b6000007947 */ /* 0x000fea0003800000 */
.L_x_6046:
        /* <DEDUP_REMOVED lines=12> */
.L_x_6060:
[----:B------:R-:W-:-:S05]  /*6a50*/  CS2R R18, SRZ ;  /* 0x0000000000127805 */ /* 0x000fca000001ff00 */
[----:B------:R0:W-:Y:S01]  /*6a60*/  STG.E.128 [R4.64], R16 ;  /* 0x0000001004007986 */ /* 0x0001e2000c101d24 */
[----:B------:R-:W-:Y:S05]  /*6a70*/  BRA `(.L_x_6051) ;  /* 0x00000a7000007947 */ /* 0x000fea0003800000 */
.L_x_6059:
        /* <DEDUP_REMOVED lines=23> */
.L_x_6064:
[----:B------:R-:W-:Y:S05]  /*6bf0*/  BSYNC B0 ;  /* 0x0000000000007941 */ /* 0x000fea0003800000 */
.L_x_6063:
[----:B------:R-:W-:-:S05]  /*6c00*/  LOP3.LUT R7, R0, R7, RZ, 0xfc, !PT ;  /* 0x0000000700077212 */ /* 0x000fca00078efcff */
[----:B------:R0:W-:Y:S01]  /*6c10*/  STG.E.U8 [R4.64], R7 ;  /* 0x0000000704007986 */ /* 0x0001e2000c101124 */
[----:B------:R-:W-:Y:S05]  /*6c20*/  BRA `(.L_x_6051) ;  /* 0x000008c000007947 */ /* 0x000fea0003800000 */
.L_x_6062:
        /* <DEDUP_REMOVED lines=15> */
.L_x_6066:
[----:B------:R-:W-:Y:S01]  /*6d20*/  IMAD.MOV.U32 R0, RZ, RZ, 0x7f ;  /* 0x0000007fff007424 */ /* 0x000fe200078e00ff */
[----:B------:R-:W-:-:S04]  /*6d30*/  ISETP.GT.U32.AND P0, PT, R3, 0x7f800000, PT ;  /* 0x7f8000000300780c */ /* 0x000fc80003f04070 */
[----:B------:R-:W-:-:S04]  /*6d40*/  SEL R0, R0, 0x7c, P0 ;  /* 0x0000007c00007807 */ /* 0x000fc80000000000 */
.L_x_6067:
[----:B------:R-:W-:Y:S05]  /*6d50*/  BSYNC B0 ;  /* 0x0000000000007941 */ /* 0x000fea0003800000 */
.L_x_6065:
[----:B------:R-:W-:-:S04]  /*6d60*/  LOP3.LUT R3, R7, 0x80000000, RZ, 0xc0, !PT ;  /* 0x8000000007037812 */ /* 0x000fc800078ec0ff */
[----:B------:R-:W-:-:S04]  /*6d70*/  SHF.R.U32.HI R3, RZ, 0x18, R3 ;  /* 0x00000018ff037819 */ /* 0x000fc80000011603 */
[----:B------:R-:W-:-:S05]  /*6d80*/  LOP3.LUT R3, R0, R3, RZ, 0xfc, !PT ;  /* 0x0000000300037212 */ /* 0x000fca00078efcff */
[----:B------:R0:W-:Y:S01]  /*6d90*/  STG.E.U8 [R4.64], R3 ;  /* 0x0000000304007986 */ /* 0x0001e2000c101124 */
[----:B------:R-:W-:Y:S05]  /*6da0*/  BRA `(.L_x_6051) ;  /* 0x0000074000007947 */ /* 0x000fea0003800000 */
.L_x_6061:
[----:B------:R-:W0:Y:S01]  /*6db0*/  F2F.F32.F64 R0, R16 ;  /* 0x0000001000007310 */ /* 0x000e220000301000 */
[----:B------:R-:W0:-:S14]  /*6dc0*/  DSETP.GEU.AND P0, PT, |R16|, c[0x2][0x0], PT ;  /* 0x008000001000762a */ /* 0x000e1c0003f0e200 */
[----:B0-----:R-:W-:-:S05]  /*6dd0*/  @!P0 FMUL R0, R0, 1.175494350822287508e-38 ;  /* 0x0080000000008820 */ /* 0x001fca0000400000 */
[----:B------:R-:W-:-:S05]  /*6de0*/  F2FP.BF16.PACK_AB R0, RZ, R0 ;  /* 0x00000000ff00723e */ /* 0x000fca00000010ff */
[----:B------:R0:W-:Y:S01]  /*6df0*/  STG.E.U16 [R4.64], R0 ;  /* 0x0000000004007986 */ /* 0x0001e2000c101524 */
[----:B------:R-:W-:Y:S05]  /*6e00*/  BRA `(.L_x_6051) ;  /* 0x000006e000007947 */ /* 0x000fea0003800000 */
.L_x_6058:
        /* <DEDUP_REMOVED lines=11> */
.L_x_6070:
        /* <DEDUP_REMOVED lines=19> */
.L_x_6073:
[----:B------:R-:W-:-:S04]  /*6ff0*/  LOP3.LUT R0, R7, 0x80000000, RZ, 0xc0, !PT ;  /* 0x8000000007007812 */ /* 0x000fc800078ec0ff */
[----:B------:R-:W-:-:S04]  /*7000*/  SHF.R.U32.HI R0, RZ, 0x18, R0 ;  /* 0x00000018ff007819 */ /* 0x000fc80000011600 */
[----:B------:R-:W-:Y:S02]  /*7010*/  LOP3.LUT R0, R3, R0, RZ, 0xfc, !PT ;  /* 0x0000000003007212 */ /* 0x000fe400078efcff */
.L_x_6072:
[----:B------:R-:W-:Y:S05]  /*7020*/  BSYNC B0 ;  /* 0x0000000000007941 */ /* 0x000fea0003800000 */
.L_x_6071:
[----:B------:R0:W-:Y:S01]  /*7030*/  STG.E.U8 [R4.64], R0 ;  /* 0x0000000004007986 */ /* 0x0001e2000c101124 */
[----:B------:R-:W-:Y:S05]  /*7040*/  BRA `(.L_x_6051) ;  /* 0x000004a000007947 */ /* 0x000fea0003800000 */
.L_x_6069:
        /* <DEDUP_REMOVED lines=19> */
.L_x_6076:
[----:B------:R-:W-:-:S04]  /*7180*/  LOP3.LUT R0, R7, 0x80000000, RZ, 0xc0, !PT ;  /* 0x8000000007007812 */ /* 0x000fc800078ec0ff */
[----:B------:R-:W-:-:S04]  /*7190*/  SHF.R.U32.HI R0, RZ, 0x18, R0 ;  /* 0x00000018ff007819 */ /* 0x000fc80000011600 */
[----:B------:R-:W-:Y:S02]  /*71a0*/  LOP3.LUT R0, R3, R0, RZ, 0xfc, !PT ;  /* 0x0000000003007212 */ /* 0x000fe400078efcff */
.L_x_6075:
[----:B------:R-:W-:Y:S05]  /*71b0*/  BSYNC B0 ;  /* 0x0000000000007941 */ /* 0x000fea0003800000 */
.L_x_6074:
[----:B------:R0:W-:Y:S01]  /*71c0*/  STG.E.U8 [R4.64], R0 ;  /* 0x0000000004007986 */ /* 0x0001e2000c101124 */
[----:B------:R-:W-:Y:S05]  /*71d0*/  BRA `(.L_x_6051) ;  /* 0x0000031000007947 */ /* 0x000fea0003800000 */
.L_x_6068:
        /* <DEDUP_REMOVED lines=24> */
.L_x_6050:
        /* <DEDUP_REMOVED lines=20> */
.L_x_6078:
[----:B------:R-:W0:Y:S02]  /*74a0*/  F2I.U64.F64.TRUNC R16, R16 ;  /* 0x0000001000107311 */ /* 0x000e24000030d800 */
[----:B0-----:R0:W-:Y:S01]  /*74b0*/  STG.E.64 [R4.64], R16 ;  /* 0x0000001004007986 */ /* 0x0011e2000c101b24 */
[----:B------:R-:W-:Y:S05]  /*74c0*/  BRA `(.L_x_6051) ;  /* 0x0000002000007947 */ /* 0x000fea0003800000 */
.L_x_6077:
[----:B------:R-:W0:Y:S02]  /*74d0*/  F2I.U32.F64.TRUNC R17, R16 ;  /* 0x0000001000117311 */ /* 0x000e24000030d000 */
[----:B0-----:R0:W-:Y:S02]  /*74e0*/  STG.E [R4.64], R17 ;  /* 0x0000001104007986 */ /* 0x0011e4000c101924 */
.L_x_6051:
[----:B------:R-:W-:Y:S02]  /*74f0*/  IADD3 R26, R26, 0x80, RZ ;  /* 0x000000801a1a7810 */ /* 0x000fe40007ffe0ff */
.L_x_6012:
[----:B------:R-:W-:Y:S05]  /*7500*/  BSYNC B6 ;  /* 0x0000000000067941 */ /* 0x000fea0003800000 */
.L_x_6011:
        /* <DEDUP_REMOVED lines=20> */
.L_x_6082:
[----:B------:R-:W0:Y:S02]  /*7650*/  F2I.S64.F64.TRUNC R24, R24 ;  /* 0x0000001800187311 */ /* 0x000e24000030d900 */
[----:B0-----:R-:W-:-:S05]  /*7660*/  IMAD.MOV.U32 R3, RZ, RZ, R24 ;  /* 0x000000ffff037224 */ /* 0x001fca00078e0018 */
[----:B------:R-:W-:Y:S01]  /*7670*/  STG.E.U8 [R4.64], R3 ;  /* 0x0000000304007986 */ /* 0x000fe2000c101124 */
[----:B------:R-:W-:Y:S05]  /*7680*/  EXIT ;  /* 0x000000000000794d */ /* 0x000fea0003800000 */
.L_x_6081:
        /* <DEDUP_REMOVED lines=9> */
.L_x_6085:
[----:B------:R-:W0:Y:S02]  /*7720*/  F2I.F64.TRUNC R25, R24 ;  /* 0x0000001800197311 */ /* 0x000e24000030d100 */
[----:B0-----:R-:W-:Y:S01]  /*7730*/  STG.E [R4.64], R25 ;  /* 0x0000001904007986 */ /* 0x001fe2000c101924 */
[----:B------:R-:W-:Y:S05]  /*7740*/  EXIT ;  /* 0x000000000000794d */ /* 0x000fea0003800000 */
.L_x_6084:
[----:B------:R-:W0:Y:S02]  /*7750*/  F2I.F64.TRUNC R25, R24 ;  /* 0x0000001800197311 */ /* 0x000e24000030d100 */
[----:B0-----:R-:W-:Y:S01]  /*7760*/  STG.E.U16 [R4.64], R25 ;  /* 0x0000001904007986 */ /* 0x001fe2000c101524 */
[----:B------:R-:W-:Y:S05]  /*7770*/  EXIT ;  /* 0x000000000000794d */ /* 0x000fea0003800000 */
.L_x_6080:
        /* <DEDUP_REMOVED lines=11> */
.L_x_6087:
[----:B------:R-:W0:Y:S01]  /*7830*/  F2F.F32.F64 R0, R24 ;  /* 0x0000001800007310 */ /* 0x000e220000301000 */
[----:B------:R-:W0:-:S14]  /*7840*/  DSETP.GEU.AND P0, PT, |R24|, c[0x2][0x0], PT ;  /* 0x008000001800762a */ /* 0x000e1c0003f0e200 */
[----:B0-----:R-:W-:-:S05]  /*7850*/  @!P0 FMUL R0, R0, 1.175494350822287508e-38 ;  /* 0x0080000000008820 */ /* 0x001fca0000400000 */
[----:B------:R-:W-:-:S05]  /*7860*/  F2FP.PACK_AB R0, RZ, R0 ;  /* 0x00000000ff00723e */ /* 0x000fca00000000ff */
[----:B------:R-:W-:Y:S01]  /*7870*/  STG.E.U16 [R4.64], R0 ;  /* 0x0000000004007986 */ /* 0x000fe2000c101524 */
[----:B------:R-:W-:Y:S05]  /*7880*/  EXIT ;  /* 0x000000000000794d */ /* 0x000fea0003800000 */
.L_x_6086:
        /* <DEDUP_REMOVED lines=12> */
.L_x_6089:
[----:B------:R-:W0:Y:S01]  /*7950*/  F2F.F32.F64 R0, R24 ;  /* 0x0000001800007310 */ /* 0x000e220000301000 */
[----:B------:R-:W0:-:S14]  /*7960*/  DSETP.GEU.AND P0, PT, |R24|, c[0x2][0x0], PT ;  /* 0x008000001800762a */ /* 0x000e1c0003f0e200 */
[----:B0-----:R-:W-:-:S05]  /*7970*/  @!P0 FMUL R0, R0, 1.175494350822287508e-38 ;  /* 0x0080000000008820 */ /* 0x001fca0000400000 */
[----:B------:R-:W-:-:S04]  /*7980*/  F2FP.PACK_AB R3, RZ, R0 ;  /* 0x00000000ff03723e */ /* 0x000fc800000000ff */
[----:B------:R-:W-:-:S05]  /*7990*/  PRMT R3, R3, 0x5410, RZ ;  /* 0x0000541003037816 */ /* 0x000fca00000000ff */
[----:B------:R-:W-:Y:S01]  /*79a0*/  STG.E [R4.64], R3 ;  /* 0x0000000304007986 */ /* 0x000fe2000c101924 */
[----:B------:R-:W-:Y:S05]  /*79b0*/  EXIT ;  /* 0x000000000000794d */ /* 0x000fea0003800000 */
.L_x_6088:
[----:B------:R-:W-:Y:S01]  /*79c0*/  STG.E.64 [R4.64], R24 ;  /* 0x0000001804007986 */ /* 0x000fe2000c101b24 */
[----:B------:R-:W-:Y:S05]  /*79d0*/  EXIT ;  /* 0x000000000000794d */ /* 0x000fea0003800000 */
.L_x_6079:
        /* <DEDUP_REMOVED lines=12> */
.L_x_6092:
[----:B------:R-:W-:-:S05]  /*7aa0*/  CS2R R26, SRZ ;  /* 0x00000000001a7805 */ /* 0x000fca000001ff00 */
[----:B------:R-:W-:Y:S01]  /*7ab0*/  STG.E.128 [R4.64], R24 ;  /* 0x0000001804007986 */ /* 0x000fe2000c101d24 */
[----:B------:R-:W-:Y:S05]  /*7ac0*/  EXIT ;  /* 0x000000000000794d */ /* 0x000fea0003800000 */
.L_x_6091:
        /* <DEDUP_REMOVED lines=23> */
.L_x_6096:
[----:B------:R-:W-:Y:S05]  /*7c40*/  BSYNC B0 ;  /* 0x0000000000007941 */ /* 0x000fea0003800000 */
.L_x_6095:
[----:B------:R-:W-:-:S05]  /*7c50*/  LOP3.LUT R3, R0, R3, RZ, 0xfc, !PT ;  /* 0x0000000300037212 */ /* 0x000fca00078efcff */
[----:B------:R-:W-:Y:S01]  /*7c60*/  STG.E.U8 [R4.64], R3 ;  /* 0x0000000304007986 */ /* 0x000fe2000c101124 */
[----:B------:R-:W-:Y:S05]  /*7c70*/  EXIT ;  /* 0x000000000000794d */ /* 0x000fea0003800000 */
.L_x_6094:
        /* <DEDUP_REMOVED lines=15> */
.L_x_6098:
[----:B------:R-:W-:Y:S01]  /*7d70*/  IMAD.MOV.U32 R0, RZ, RZ, 0x7f ;  /* 0x0000007fff007424 */ /* 0x000fe200078e00ff */
[----:B------:R-:W-:-:S04]  /*7d80*/  ISETP.GT.U32.AND P0, PT, R2, 0x7f800000, PT ;  /* 0x7f8000000200780c */ /* 0x000fc80003f04070 */
[----:B------:R-:W-:-:S04]  /*7d90*/  SEL R0, R0, 0x7c, P0 ;  /* 0x0000007c00007807 */ /* 0x000fc80000000000 */
.L_x_6099:
[----:B------:R-:W-:Y:S05]  /*7da0*/  BSYNC B0 ;  /* 0x0000000000007941 */ /* 0x000fea0003800000 */
.L_x_6097:
[----:B------:R-:W-:-:S04]  /*7db0*/  LOP3.LUT R2, R3, 0x80000000, RZ, 0xc0, !PT ;  /* 0x8000000003027812 */ /* 0x000fc800078ec0ff */
[----:B------:R-:W-:-:S04]  /*7dc0*/  SHF.R.U32.HI R3, RZ, 0x18, R2 ;  /* 0x00000018ff037819 */ /* 0x000fc80000011602 */
[----:B------:R-:W-:-:S05]  /*7dd0*/  LOP3.LUT R3, R0, R3, RZ, 0xfc, !PT ;  /* 0x0000000300037212 */ /* 0x000fca00078efcff */
[----:B------:R-:W-:Y:S01]  /*7de0*/  STG.E.U8 [R4.64], R3 ;  /* 0x0000000304007986 */ /* 0x000fe2000c101124 */
[----:B------:R-:W-:Y:S05]  /*7df0*/  EXIT ;  /* 0x000000000000794d */ /* 0x000fea0003800000 */
.L_x_6093:
[----:B------:R-:W0:Y:S01]  /*7e00*/  F2F.F32.F64 R0, R24 ;  /* 0x0000001800007310 */ /* 0x000e220000301000 */
[----:B------:R-:W0:-:S14]  /*7e10*/  DSETP.GEU.AND P0, PT, |R24|, c[0x2][0x0], PT ;  /* 0x008000001800762a */ /* 0x000e1c0003f0e200 */
[----:B0-----:R-:W-:-:S05]  /*7e20*/  @!P0 FMUL R0, R0, 1.175494350822287508e-38 ;  /* 0x0080000000008820 */ /* 0x001fca0000400000 */
[----:B------:R-:W-:-:S05]  /*7e30*/  F2FP.BF16.PACK_AB R0, RZ, R0 ;  /* 0x00000000ff00723e */ /* 0x000fca00000010ff */
[----:B------:R-:W-:Y:S01]  /*7e40*/  STG.E.U16 [R4.64], R0 ;  /* 0x0000000004007986 */ /* 0x000fe2000c101524 */
[----:B------:R-:W-:Y:S05]  /*7e50*/  EXIT ;  /* 0x000000000000794d */ /* 0x000fea0003800000 */
.L_x_6090:
        /* <DEDUP_REMOVED lines=11> */
.L_x_6102:
        /* <DEDUP_REMOVED lines=19> */
.L_x_6105:
[----:B------:R-:W-:-:S04]  /*8040*/  LOP3.LUT R2, R7, 0x80000000, RZ, 0xc0, !PT ;  /* 0x8000000007027812 */ /* 0x000fc800078ec0ff */
[----:B------:R-:W-:-:S04]  /*8050*/  SHF.R.U32.HI R3, RZ, 0x18, R2 ;  /* 0x00000018ff037819 */ /* 0x000fc80000011602 */
[----:B------:R-:W-:-:S04]  /*8060*/  LOP3.LUT R0, R0, R3, RZ, 0xfc, !PT ;  /* 0x0000000300007212 */ /* 0x000fc800078efcff */
[----:B------:R-:W-:Y:S02]  /*8070*/  PRMT R2, R0, 0x7610, R2 ;  /* 0x0000761000027816 */ /* 0x000fe40000000002 */
.L_x_6104:
[----:B------:R-:W-:Y:S05]  /*8080*/  BSYNC B0 ;  /* 0x0000000000007941 */ /* 0x000fea0003800000 */
.L_x_6103:
[----:B------:R-:W-:Y:S01]  /*8090*/  STG.E.U8 [R4.64], R2 ;  /* 0x0000000204007986 */ /* 0x000fe2000c101124 */
[----:B------:R-:W-:Y:S05]  /*80a0*/  EXIT ;  /* 0x000000000000794d */ /* 0x000fea0003800000 */
.L_x_6101:
        /* <DEDUP_REMOVED lines=19> */
.L_x_6108:
[----:B------:R-:W-:-:S04]  /*81e0*/  LOP3.LUT R2, R7, 0x80000000, RZ, 0xc0, !PT ;  /* 0x8000000007027812 */ /* 0x000fc800078ec0ff */
[----:B------:R-:W-:-:S04]  /*81f0*/  SHF.R.U32.HI R3, RZ, 0x18, R2 ;  /* 0x00000018ff037819 */ /* 0x000fc80000011602 */
[----:B------:R-:W-:-:S04]  /*8200*/  LOP3.LUT R0, R0, R3, RZ, 0xfc, !PT ;  /* 0x0000000300007212 */ /* 0x000fc800078efcff */
[----:B------:R-:W-:Y:S02]  /*8210*/  PRMT R2, R0, 0x7610, R2 ;  /* 0x0000761000027816 */ /* 0x000fe40000000002 */
.L_x_6107:
[----:B------:R-:W-:Y:S05]  /*8220*/  BSYNC B0 ;  /* 0x0000000000007941 */ /* 0x000fea0003800000 */
.L_x_6106:
[----:B------:R-:W-:Y:S01]  /*8230*/  STG.E.U8 [R4.64], R2 ;  /* 0x0000000204007986 */ /* 0x000fe2000c101124 */
[----:B------:R-:W-:Y:S05]  /*8240*/  EXIT ;  /* 0x000000000000794d */ /* 0x000fea0003800000 */
.L_x_6100:
        /* <DEDUP_REMOVED lines=24> */
.L_x_6083:
        /* <DEDUP_REMOVED lines=20> */
.L_x_6110:
[----:B------:R-:W0:Y:S02]  /*8510*/  F2I.U64.F64.TRUNC R24, R24 ;  /* 0x0000001800187311 */ /* 0x000e24000030d800 */
[----:B0-----:R-:W-:Y:S01]  /*8520*/  STG.E.64 [R4.64], R24 ;  /* 0x0000001804007986 */ /* 0x001fe2000c101b24 */
[----:B------:R-:W-:Y:S05]  /*8530*/  EXIT ;  /* 0x000000000000794d */ /* 0x000fea0003800000 */
.L_x_6109:
[----:B------:R-:W0:Y:S02]  /*8540*/  F2I.U32.F64.TRUNC R25, R24 ;  /* 0x0000001800197311 */ /* 0x000e24000030d000 */
[----:B0-----:R-:W-:Y:S01]  /*8550*/  STG.E [R4.64], R25 ;  /* 0x0000001904007986 */ /* 0x001fe2000c101924 */
[----:B------:R-:W-:Y:S05]  /*8560*/  EXIT ;  /* 0x000000000000794d */ /* 0x000fea0003800000 */
.L_x_6111:
        /* <DEDUP_REMOVED lines=9> */
.L_x_34066:


//--------------------- .text._ZN2at6native18elementwise_kernelILi128ELi2EZNS0_22gpu_kernel_impl_nocastIZZZNS0_21clamp_max_kernel_cudaERNS_18TensorIteratorBaseERKN3c106ScalarEENKUlvE_clEvENKUlvE4_clEvEUldE_EEvS4_RKT_EUliE_EEviT1_ --------------------------
	.section	.text._ZN2at6native18elementwise_kernelILi128ELi2EZNS0_22gpu_kernel_impl_nocastIZZZNS0_21clamp_max_kernel_cudaERNS_18TensorIteratorBaseERKN3c106ScalarEENKUlvE_clEvENKUlvE4_clEvEUldE_EEvS4_RKT_EUliE_EEviT1_,"ax",@progbits
	.sectioninfo	@"SHI_REGISTERS=13"
	.align	128
        .global         _ZN2at6native18elementwise_kernelILi128ELi2EZNS0_22gpu_kernel_impl_nocastIZZZNS0_21clamp_max_kernel_cudaERNS_18TensorIteratorBaseERKN3c106ScalarEENKUlvE_clEvENKUlvE4_clEvEUldE_EEvS4_RKT_EUliE_EEviT1_
        .type           _ZN2at6native18elementwise_kernelILi128ELi2EZNS0_22gpu_kernel_impl_nocastIZZZNS0_21clamp_max_kernel_cudaERNS_18TensorIteratorBaseERKN3c106ScalarEENKUlvE_clEvENKUlvE4_clEvEUldE_EEvS4_RKT_EUliE_EEviT1_,@function
        .size           _ZN2at6native18elementwise_kernelILi128ELi2EZNS0_22gpu_kernel_impl_nocastIZZZNS0_21clamp_max_kernel_cudaERNS_18TensorIteratorBaseERKN3c106ScalarEENKUlvE_clEvENKUlvE4_clEvEUldE_EEvS4_RKT_EUliE_EEviT1_,(.L_x_34067 - _ZN2at6native18elementwise_kernelILi128ELi2EZNS0_22gpu_kernel_impl_nocastIZZZNS0_21clamp_max_kernel_cudaERNS_18TensorIteratorBaseERKN3c106ScalarEENKUlvE_clEvENKUlvE4_clEvEUldE_EEvS4_RKT_EUliE_EEviT1_)
        .other          _ZN2at6native18elementwise_kernelILi128ELi2EZNS0_22gpu_kernel_impl_nocastIZZZNS0_21clamp_max_kernel_cudaERNS_18TensorIteratorBaseERKN3c106ScalarEENKUlvE_clEvENKUlvE4_clEvEUldE_EEvS4_RKT_EUliE_EEviT1_,@"STO_CUDA_ENTRY STV_DEFAULT"
_ZN2at6native18elementwise_kernelILi128ELi2EZNS0_22gpu_kernel_impl_nocastIZZZNS0_21clamp_max_kernel_cudaERNS_18TensorIteratorBaseERKN3c106ScalarEENKUlvE_clEvENKUlvE4_clEvEUldE_EEvS4_RKT_EUliE_EEviT1_:
.text._ZN2at6native18elementwise_kernelILi128ELi2EZNS0_22gpu_kernel_impl_nocastIZZZNS0_21clamp_max_kernel_cudaERNS_18TensorIteratorBaseERKN3c106ScalarEENKUlvE_clEvENKUlvE4_clEvEUldE_EEvS4_RKT_EUliE_EEviT1_:
        /* <DEDUP_REMOVED lines=236> */
.L_x_6114:
[----:B------:R-:W-:-:S04]  /*0ec0*/  IADD3 R6, P0, R3, c[0x0][0x368], RZ ;  /* 0x0000da0003067a10 */ /* 0x000fc80007f1e0ff */
[----:B------:R-:W-:-:S05]  /*0ed0*/  IADD3.X R7, RZ, c[0x0][0x36c], RZ, P0, !PT ;  /* 0x0000db00ff077a10 */ /* 0x000fca00007fe4ff */
[----:B------:R0:W2:Y:S01]  /*0ee0*/  LDG.E.64 R4, [R6.64] ;  /* 0x0000000406047981 */ /* 0x0000a2000c1e1b00 */
[----:B------:R-:W-:Y:S01]  /*0ef0*/  IMAD.MOV.U32 R10, RZ, RZ, c[0x0][0x374] ;  /* 0x0000dd00ff0a7624 */ /* 0x000fe200078e00ff */
[----:B------:R-:W-:Y:S02]  /*0f00*/  IADD3 R2, P1, R2, c[0x0][0x360], RZ ;  /* 0x0000d80002027a10 */ /* 0x000fe40007f3e0ff */
[----:B0-----:R-:W-:Y:S01]  /*0f10*/  IADD3 R7, R0, 0x80, RZ ;  /* 0x0000008000077810 */ /* 0x001fe20007ffe0ff */
[----:B--2---:R-:W0:-:S14]  /*0f20*/  DSETP.GTU.AND P0, PT, |R4|, +INF , PT ;  /* 0x7ff000000400742a */ /* 0x004e1c0003f0c200 */
[----:B0-----:R-:W0:Y:S01]  /*0f30*/  @!P0 DSETP.MIN.AND P2, P3, R4, c[0x0][0x370], PT ;  /* 0x0000dc000400862a */ /* 0x001e220003b40000 */
[----:B------:R-:W-:Y:S02]  /*0f40*/  @!P0 MOV R3, R5 ;  /* 0x0000000500038202 */ /* 0x000fe40000000f00 */
[----:B------:R-:W-:Y:S02]  /*0f50*/  @!P0 LOP3.LUT R10, R10, 0x80000, RZ, 0xfc, !PT ;  /* 0x000800000a0a8812 */ /* 0x000fe400078efcff */
[----:B------:R-:W-:Y:S02]  /*0f60*/  @!P0 MOV R8, R4 ;  /* 0x0000000400088202 */ /* 0x000fe40000000f00 */
[----:B0-----:R-:W-:Y:S02]  /*0f70*/  @!P0 FSEL R9, R3, c[0x0][0x374], P2 ;  /* 0x0000dd0003098a08 */ /* 0x001fe40001000000 */
[----:B------:R-:W-:Y:S02]  /*0f80*/  IADD3.X R3, RZ, c[0x0][0x364], RZ, P1, !PT ;  /* 0x0000d900ff037a10 */ /* 0x000fe40000ffe4ff */
[----:B------:R-:W-:-:S02]  /*0f90*/  @!P0 SEL R4, R8, c[0x0][0x370], P2 ;  /* 0x0000dc0008048a07 */ /* 0x000fc40001000000 */
[----:B------:R-:W-:-:S05]  /*0fa0*/  @!P0 SEL R5, R10, R9, P3 ;  /* 0x000000090a058207 */ /* 0x000fca0001800000 */
[----:B------:R0:W-:Y:S02]  /*0fb0*/  STG.E.64 [R2.64], R4 ;  /* 0x0000000402007986 */ /* 0x0001e4000c101b04 */
.L_x_6113:
[----:B------:R-:W-:Y:S05]  /*0fc0*/  BSYNC B0 ;  /* 0x0000000000007941 */ /* 0x000fea0003800000 */
.L_x_6112:
[----:B------:R-:W-:-:S13]  /*0fd0*/  ISETP.GE.AND P0, PT, R7, c[0x0][0x160], PT ;  /* 0x0000580007007a0c */ /* 0x000fda0003f06270 */
[----:B------:R-:W-:Y:S05]  /*0fe0*/  @P0 EXIT ;  /* 0x000000000000094d */ /* 0x000fea0003800000 */
[----:B------:R-:W-:Y:S01]  /*0ff0*/  ISETP.NE.AND P0, PT, RZ, c[0x0][0x168], PT ;  /* 0x00005a00ff007a0c */ /* 0x000fe20003f05270 */
[----:B------:R-:W-:Y:S01]  /*1000*/  HFMA2.MMA R0, -RZ, RZ, 0, 0 ;  /* 0x00000000ff007435 */ /* 0x000fe200000001ff */
[----:B0-----:R-:W-:-:S11]  /*1010*/  MOV R2, RZ ;  /* 0x000000ff00027202 */ /* 0x001fd60000000f00 */
[----:B------:R-:W-:Y:S05]  /*1020*/  @!P0 BRA `(.L_x_6115) ;  /* 0x00000e0000008947 */ /* 0x000fea0003800000 */
[----:B------:R-:W-:Y:S01]  /*1030*/  MOV R2, RZ ;  /* 0x000000ff00027202 */ /* 0x000fe20000000f00 */
[----:B------:R-:W-:-:S04]  /*1040*/  IMAD.MOV.U32 R3, RZ, RZ, R7 ;  /* 0x000000ffff037224 */ /* 0x000fc800078e0007 */
        /* <DEDUP_REMOVED lines=222> */
.L_x_6115:
[----:B------:R-:W-:-:S04]  /*1e30*/  IADD3 R4, P0, R2, c[0x0][0x368], RZ ;  /* 0x0000da0002047a10 */ /* 0x000fc80007f1e0ff */
[----:B------:R-:W-:-:S05]  /*1e40*/  IADD3.X R5, RZ, c[0x0][0x36c], RZ, P0, !PT ;  /* 0x0000db00ff057a10 */ /* 0x000fca00007fe4ff */
[----:B------:R-:W2:Y:S01]  /*1e50*/  LDG.E.64 R2, [R4.64] ;  /* 0x0000000404027981 */ /* 0x000ea2000c1e1b00 */
[----:B------:R-:W-:Y:S02]  /*1e60*/  IADD3 R6, P1, R0, c[0x0][0x360], RZ ;  /* 0x0000d80000067a10 */ /* 0x000fe40007f3e0ff */
[----:B------:R-:W-:Y:S02]  /*1e70*/  MOV R9, c[0x0][0x374] ;  /* 0x0000dd0000097a02 */ /* 0x000fe40000000f00 */
[----:B------:R-:W-:Y:S01]  /*1e80*/  IADD3.X R7, RZ, c[0x0][0x364], RZ, P1, !PT ;  /* 0x0000d900ff077a10 */ /* 0x000fe20000ffe4ff */
[----:B--2---:R-:W0:-:S14]  /*1e90*/  DSETP.GTU.AND P0, PT, |R2|, +INF , PT ;  /* 0x7ff000000200742a */ /* 0x004e1c0003f0c200 */
[----:B0-----:R-:W0:Y:S01]  /*1ea0*/  @!P0 DSETP.MIN.AND P2, P3, R2, c[0x0][0x370], PT ;  /* 0x0000dc000200862a */ /* 0x001e220003b40000 */
[----:B------:R-:W-:Y:S02]  /*1eb0*/  @!P0 MOV R0, R3 ;  /* 0x0000000300008202 */ /* 0x000fe40000000f00 */
[----:B------:R-:W-:-:S03]  /*1ec0*/  @!P0 LOP3.LUT R9, R9, 0x80000, RZ, 0xfc, !PT ;  /* 0x0008000009098812 */ /* 0x000fc600078efcff */
[----:B0-----:R-:W-:Y:S02]  /*1ed0*/  @!P0 FSEL R8, R0, c[0x0][0x374], P2 ;  /* 0x0000dd0000088a08 */ /* 0x001fe40001000000 */
[----:B------:R-:W-:Y:S02]  /*1ee0*/  @!P0 MOV R0, R2 ;  /* 0x0000000200008202 */ /* 0x000fe40000000f00 */
[----:B------:R-:W-:Y:S02]  /*1ef0*/  @!P0 SEL R3, R9, R8, P3 ;  /* 0x0000000809038207 */ /* 0x000fe40001800000 */
[----:B------:R-:W-:-:S05]  /*1f00*/  @!P0 SEL R2, R0, c[0x0][0x370], P2 ;  /* 0x0000dc0000028a07 */ /* 0x000fca0001000000 */
[----:B------:R-:W-:Y:S01]  /*1f10*/  STG.E.64 [R6.64], R2 ;  /* 0x0000000206007986 */ /* 0x000fe2000c101b04 */
[----:B------:R-:W-:Y:S05]  /*1f20*/  EXIT ;  /* 0x000000000000794d */ /* 0x000fea0003800000 */
.L_x_6116:
        /* <DEDUP_REMOVED lines=13> */
.L_x_34067:


//--------------------- .text._ZN2at6native27unrolled_elementwise_kernelIZZZNS0_21clamp_max_kernel_cudaERNS_18TensorIteratorBaseERKN3c106ScalarEENKUlvE_clEvENKUlvE4_clEvEUldE_St5arrayIPcLm2EELi4E23TrivialOffsetCalculatorILi1EjESF_NS0_6memory15LoadWithoutCastENSG_16StoreWithoutCastEEEviT_T0_T2_T3_T4_T5_ --------------------------
	.section	.text._ZN2at6native27unrolled_elementwise_kernelIZZZNS0_21clamp_max_kernel_cudaERNS_18TensorIteratorBaseERKN3c106ScalarEENKUlvE_clEvENKUlvE4_clEvEUldE_St5arrayIPcLm2EELi4E23TrivialOffsetCalculatorILi1EjESF_NS0_6memory15LoadWithoutCastENSG_16StoreWithoutCastEEEviT_T0_T2_T3_T4_T5_,"ax",@progbits
	.sectioninfo	@"SHI_REGISTERS=24"
	.align	128
        .global         _ZN2at6native27unrolled_elementwise_kernelIZZZNS0_21clamp_max_kernel_cudaERNS_18TensorIteratorBaseERKN3c106ScalarEENKUlvE_clEvENKUlvE4_clEvEUldE_St5arrayIPcLm2EELi4E23TrivialOffsetCalculatorILi1EjESF_NS0_6memory15LoadWithoutCastENSG_16StoreWithoutCastEEEviT_T0_T2_T3_T4_T5_
        .type           _ZN2at6native27unrolled_elementwise_kernelIZZZNS0_21clamp_max_kernel_cudaERNS_18TensorIteratorBaseERKN3c106ScalarEENKUlvE_clEvENKUlvE4_clEvEUldE_St5arrayIPcLm2EELi4E23TrivialOffsetCalculatorILi1EjESF_NS0_6memory15LoadWithoutCastENSG_16StoreWithoutCastEEEviT_T0_T2_T3_T4_T5_,@function
        .size           _ZN2at6native27unrolled_elementwise_kernelIZZZNS0_21clamp_max_kernel_cudaERNS_18TensorIteratorBaseERKN3c106ScalarEENKUlvE_clEvENKUlvE4_clEvEUldE_St5arrayIPcLm2EELi4E23TrivialOffsetCalculatorILi1EjESF_NS0_6memory15LoadWithoutCastENSG_16StoreWithoutCastEEEviT_T0_T2_T3_T4_T5_,(.L_x_34068 - _ZN2at6native27unrolled_elementwise_kernelIZZZNS0_21clamp_max_kernel_cudaERNS_18TensorIteratorBaseERKN3c106ScalarEENKUlvE_clEvENKUlvE4_clEvEUldE_St5arrayIPcLm2EELi4E23TrivialOffsetCalculatorILi1EjESF_NS0_6memory15LoadWithoutCastENSG_16StoreWithoutCastEEEviT_T0_T2_T3_T4_T5_)
        .other          _ZN2at6native27unrolled_elementwise_kernelIZZZNS0_21clamp_max_kernel_cudaERNS_18TensorIteratorBaseERKN3c106ScalarEENKUlvE_clEvENKUlvE4_clEvEUldE_St5arrayIPcLm2EELi4E23TrivialOffsetCalculatorILi1EjESF_NS0_6memory15LoadWithoutCastENSG_16StoreWithoutCastEEEviT_T0_T2_T3_T4_T5_,@"STO_CUDA_ENTRY STV_DEFAULT"
_ZN2at6native27unrolled_elementwise_kernelIZZZNS0_21clamp_max_kernel_cudaERNS_18TensorIteratorBaseERKN3c106ScalarEENKUlvE_clEvENKUlvE4_clEvEUldE_St5arrayIPcLm2EELi4E23TrivialOffsetCalculatorILi1EjESF_NS0_6memory15LoadWithoutCastENSG_16StoreWithoutCastEEEviT_T0_T2_T3_T4_T5_:
.text._ZN2at6native27unrolled_elementwise_kernelIZZZNS0_21clamp_max_kernel_cudaERNS_18TensorIteratorBaseERKN3c106ScalarEENKUlvE_clEvENKUlvE4_clEvEUldE_St5arrayIPcLm2EELi4E23TrivialOffsetCalculatorILi1EjESF_NS0_6memory15LoadWithoutCastENSG_16StoreWithoutCastEEEviT_T0_T2_T3_T4_T5_:
        /* <DEDUP_REMOVED lines=13> */
[----:B------:R-:W-:Y:S01]  /*00d0*/  @!P4 IMAD.WIDE.U32 R8, R8, R9, c[0x0][0x180] ;  /* 0x000060000808c625 */ /* 0x000fe200078e0009 */
[----:B------:R-:W-:-:S04]  /*00e0*/  CS2R R2, SRZ ;  /* 0x0000000000027805 */ /* 0x000fc8000001ff00 */
[----:B------:R0:W2:Y:S07]  /*00f0*/  @!P4 LDG.E.64 R4, [R8.64] ;  /* 0x000000040804c981 */ /* 0x0000ae000c1e1b00 */
[----:B------:R-:W-:Y:S01]  /*0100*/  @!P0 LEA R12, R0, R15, 0x9 ;  /* 0x0000000f000c8211 */ /* 0x000fe200078e48ff */
[----:B------:R-:W-:Y:S01]  /*0110*/  @!P0 IMAD.MOV.U32 R13, RZ, RZ, 0x8 ;  /* 0x00000008ff0d8424 */ /* 0x000fe200078e00ff */
[----:B------:R-:W-:-:S04]  /*0120*/  @!P0 IADD3 R15, R15, 0x80, RZ ;  /* 0x000000800f0f8810 */ /* 0x000fc80007ffe0ff */
[----:B------:R-:W-:Y:S01]  /*0130*/  ISETP.GE.AND P1, PT, R15, R10, PT ;  /* 0x0000000a0f00720c */ /* 0x000fe20003f26270 */
[----:B------:R-:W-:-:S05]  /*0140*/  @!P0 IMAD.WIDE.U32 R12, R12, R13, c[0x0][0x180] ;  /* 0x000060000c0c8625 */ /* 0x000fca00078e000d */
[----:B------:R1:W3:Y:S01]  /*0150*/  @!P0 LDG.E.64 R2, [R12.64] ;  /* 0x000000040c028981 */ /* 0x0002e2000c1e1b00 */
[----:B------:R-:W-:-:S06]  /*0160*/  CS2R R6, SRZ ;  /* 0x0000000000067805 */ /* 0x000fcc000001ff00 */
[----:B------:R-:W-:Y:S02]  /*0170*/  @!P1 IMAD R16, R0, 0x200, R15 ;  /* 0x0000020000109824 */ /* 0x000fe400078e020f */
[----:B------:R-:W-:-:S04]  /*0180*/  @!P1 IMAD.MOV.U32 R17, RZ, RZ, 0x8 ;  /* 0x00000008ff119424 */ /* 0x000fc800078e00ff */
[----:B------:R-:W-:-:S05]  /*0190*/  @!P1 IMAD.WIDE.U32 R16, R16, R17, c[0x0][0x180] ;  /* 0x0000600010109625 */ /* 0x000fca00078e0011 */
[----:B------:R4:W5:Y:S01]  /*01a0*/  @!P1 LDG.E.64 R6, [R16.64] ;  /* 0x0000000410069981 */ /* 0x000962000c1e1b00 */
[----:B------:R-:W-:-:S04]  /*01b0*/  @!P1 IADD3 R15, R15, 0x80, RZ ;  /* 0x000000800f0f9810 */ /* 0x000fc80007ffe0ff */
[----:B------:R-:W-:Y:S01]  /*01c0*/  ISETP.GE.AND P0, PT, R15, R10, PT ;  /* 0x0000000a0f00720c */ /* 0x000fe20003f06270 */
[----:B0-----:R-:W-:-:S12]  /*01d0*/  CS2R R8, SRZ ;  /* 0x0000000000087805 */ /* 0x001fd8000001ff00 */
[----:B------:R-:W-:Y:S02]  /*01e0*/  @!P0 IMAD R14, R0, 0x200, R15 ;  /* 0x00000200000e8824 */ /* 0x000fe400078e020f */
[----:B------:R-:W-:-:S04]  /*01f0*/  @!P0 IMAD.MOV.U32 R15, RZ, RZ, 0x8 ;  /* 0x00000008ff0f8424 */ /* 0x000fc800078e00ff */
[----:B------:R-:W-:-:S05]  /*0200*/  @!P0 IMAD.WIDE.U32 R14, R14, R15, c[0x0][0x180] ;  /* 0x000060000e0e8625 */ /* 0x000fca00078e000f */
[----:B------:R0:W5:Y:S01]  /*0210*/  @!P0 LDG.E.64 R8, [R14.64] ;  /* 0x000000040e088981 */ /* 0x000162000c1e1b00 */
[----:B-1----:R-:W-:-:S04]  /*0220*/  MOV R13, R11 ;  /* 0x0000000b000d7202 */ /* 0x002fc80000000f00 */
[C---:B------:R-:W-:Y:S02]  /*0230*/  IADD3 R19, R13.reuse, 0x80, RZ ;  /* 0x000000800d137810 */ /* 0x040fe40007ffe0ff */
[----:B----4-:R-:W-:Y:S02]  /*0240*/  IADD3 R17, R13, 0x100, RZ ;  /* 0x000001000d117810 */ /* 0x010fe40007ffe0ff */
[----:B------:R-:W-:Y:S01]  /*0250*/  MOV R21, c[0x0][0x16c] ;  /* 0x00005b0000157a02 */ /* 0x000fe20000000f00 */
[----:B------:R-:W-:Y:S01]  /*0260*/  @!P4 IMAD R16, R0, 0x200, R11 ;  /* 0x000002000010c824 */ /* 0x000fe200078e020b */
[----:B------:R-:W-:Y:S01]  /*0270*/  BSSY B0, `(.L_x_6117) ;  /* 0x0000034000007945 */ /* 0x000fe20003800000 */
[----:B--2---:R-:W1:-:S04]  /*0280*/  DSETP.GTU.OR P3, PT, |R4|, +INF , P4 ;  /* 0x7ff000000400742a */ /* 0x004e48000276c600 */
[----:B---3--:R-:W2:-:S10]  /*0290*/  DSETP.GTU.AND P0, PT, |R2|, +INF , PT ;  /* 0x7ff000000200742a */ /* 0x008e940003f0c200 */
[----:B-1----:R-:W-:Y:S01]  /*02a0*/  @!P3 IMAD.MOV.U32 R12, RZ, RZ, R5 ;  /* 0x000000ffff0cb224 */ /* 0x002fe200078e0005 */
[----:B------:R-:W1:Y:S01]  /*02b0*/  @!P3 DSETP.MIN.AND P2, P5, R4, c[0x0][0x168], PT ;  /* 0x00005a000400b62a */ /* 0x000e620003d40000 */
[----:B--2---:R-:W-:Y:S01]  /*02c0*/  ISETP.GE.OR P0, PT, R19, R10, P0 ;  /* 0x0000000a1300720c */ /* 0x004fe20000706670 */
[----:B------:R-:W-:-:S04]  /*02d0*/  IMAD.MOV.U32 R19, RZ, RZ, c[0x0][0x16c] ;  /* 0x00005b00ff137624 */ /* 0x000fc800078e00ff */
[----:B-1----:R-:W-:Y:S02]  /*02e0*/  @!P3 FSEL R12, R12, c[0x0][0x16c], P2 ;  /* 0x00005b000c0cba08 */ /* 0x002fe40001000000 */
[----:B------:R-:W-:-:S04]  /*02f0*/  @!P3 LOP3.LUT R19, R19, 0x80000, RZ, 0xfc, !PT ;  /* 0x000800001313b812 */ /* 0x000fc800078efcff */
[----:B0-----:R-:W-:Y:S01]  /*0300*/  @!P3 SEL R15, R19, R12, P5 ;  /* 0x0000000c130fb207 */ /* 0x001fe20002800000 */
[----:B-----5:R-:W0:Y:S01]  /*0310*/  DSETP.GTU.AND P1, PT, |R6|, +INF , PT ;  /* 0x7ff000000600742a */ /* 0x020e220003f2c200 */
[----:B------:R-:W-:-:S03]  /*0320*/  IMAD.MOV.U32 R12, RZ, RZ, c[0x0][0x16c] ;  /* 0x00005b00ff0c7624 */ /* 0x000fc600078e00ff */
[----:B------:R-:W1:Y:S02]  /*0330*/  @!P0 DSETP.MIN.AND P5, P6, R2, c[0x0][0x168], PT ;  /* 0x00005a000200862a */ /* 0x000e640003ea0000 */
[----:B0-----:R-:W-:Y:S02]  /*0340*/  ISETP.GE.OR P1, PT, R17, R10, P1 ;  /* 0x0000000a1100720c */ /* 0x001fe40000f26670 */
[----:B------:R-:W-:Y:S01]  /*0350*/  @!P0 LOP3.LUT R17, R12, 0x80000, RZ, 0xfc, !PT ;  /* 0x000800000c118812 */ /* 0x000fe200078efcff */
[----:B------:R-:W-:-:S05]  /*0360*/  @!P0 IMAD.MOV.U32 R12, RZ, RZ, R3 ;  /* 0x000000ffff0c8224 */ /* 0x000fca00078e0003 */
[----:B-1----:R-:W-:-:S04]  /*0370*/  @!P0 FSEL R12, R12, c[0x0][0x16c], P5 ;  /* 0x00005b000c0c8a08 */ /* 0x002fc80002800000 */
[----:B------:R-:W-:Y:S01]  /*0380*/  @!P0 SEL R19, R17, R12, P6 ;  /* 0x0000000c11138207 */ /* 0x000fe20003000000 */
[----:B------:R-:W-:-:S05]  /*0390*/  @!P3 IMAD.MOV.U32 R12, RZ, RZ, R4 ;  /* 0x000000ffff0cb224 */ /* 0x000fca00078e0004 */
[----:B------:R-:W-:Y:S01]  /*03a0*/  @!P3 SEL R4, R12, c[0x0][0x168], P2 ;  /* 0x00005a000c04ba07 */ /* 0x000fe20001000000 */
[----:B------:R-:W-:Y:S01]  /*03b0*/  @!P0 IMAD.MOV.U32 R12, RZ, RZ, R2 ;  /* 0x000000ffff0c8224 */ /* 0x000fe200078e0002 */
[----:B------:R-:W0:-:S04]  /*03c0*/  @!P1 DSETP.MIN.AND P6, P2, R6, c[0x0][0x168], PT ;  /* 0x00005a000600962a */ /* 0x000e080003ac0000 */
[----:B------:R-:W-:Y:S01]  /*03d0*/  @!P0 SEL R2, R12, c[0x0][0x168], P5 ;  /* 0x00005a000c028a07 */ /* 0x000fe20002800000 */
[----:B------:R-:W-:Y:S01]  /*03e0*/  @!P1 IMAD.MOV.U32 R12, RZ, RZ, R7 ;  /* 0x000000ffff0c9224 */ /* 0x000fe200078e0007 */
[----:B------:R-:W1:Y:S01]  /*03f0*/  DSETP.GTU.AND P5, PT, |R8|, +INF , PT ;  /* 0x7ff000000800742a */ /* 0x000e620003fac200 */
[----:B------:R-:W-:Y:S02]  /*0400*/  @!P1 LOP3.LUT R21, R21, 0x80000, RZ, 0xfc, !PT ;  /* 0x0008000015159812 */ /* 0x000fe400078efcff */
[----:B------:R-:W-:Y:S02]  /*0410*/  IADD3 R17, R13, 0x180, RZ ;  /* 0x000001800d117810 */ /* 0x000fe40007ffe0ff */
[----:B0-----:R-:W-:-:S04]  /*0420*/  @!P1 FSEL R12, R12, c[0x0][0x16c], P6 ;  /* 0x00005b000c0c9a08 */ /* 0x001fc80003000000 */
[----:B------:R-:W-:Y:S02]  /*0430*/  @!P1 SEL R21, R21, R12, P2 ;  /* 0x0000000c15159207 */ /* 0x000fe40001000000 */
[----:B-1----:R-:W-:Y:S02]  /*0440*/  ISETP.GE.OR P2, PT, R17, R10, P5 ;  /* 0x0000000a1100720c */ /* 0x002fe40002f46670 */
[----:B------:R-:W-:Y:S01]  /*0450*/  @!P4 MOV R17, 0x8 ;  /* 0x000000080011c802 */ /* 0x000fe20000000f00 */
[----:B------:R-:W-:-:S04]  /*0460*/  @!P3 IMAD.MOV.U32 R5, RZ, RZ, R15 ;  /* 0x000000ffff05b224 */ /* 0x000fc800078e000f */
[----:B------:R-:W-:Y:S01]  /*0470*/  @!P4 IMAD.WIDE.U32 R16, R16, R17, c[0x0][0x178] ;  /* 0x00005e001010c625 */ /* 0x000fe200078e0011 */
[----:B------:R-:W-:-:S04]  /*0480*/  @!P4 IADD3 R13, R11, 0x80, RZ ;  /* 0x000000800b0dc810 */ /* 0x000fc80007ffe0ff */
[----:B------:R0:W-:Y:S01]  /*0490*/  @!P4 STG.E.64 [R16.64], R4 ;  /* 0x000000041000c986 */ /* 0x0001e2000c101b04 */
[----:B------:R-:W-:Y:S01]  /*04a0*/  ISETP.GE.AND P5, PT, R13, R10, PT ;  /* 0x0000000a0d00720c */ /* 0x000fe20003fa6270 */
[----:B------:R-:W-:Y:S02]  /*04b0*/  @!P1 IMAD.MOV.U32 R11, RZ, RZ, R6 ;  /* 0x000000ffff0b9224 */ /* 0x000fe400078e0006 */
[----:B------:R-:W-:Y:S02]  /*04c0*/  @!P0 IMAD.MOV.U32 R3, RZ, RZ, R19 ;  /* 0x000000ffff038224 */ /* 0x000fe400078e0013 */
[----:B------:R-:W-:Y:S01]  /*04d0*/  @!P1 IMAD.MOV.U32 R7, RZ, RZ, R21 ;  /* 0x000000ffff079224 */ /* 0x000fe200078e0015 */
[----:B------:R-:W-:Y:S02]  /*04e0*/  @!P1 SEL R6, R11, c[0x0][0x168], P6 ;  /* 0x00005a000b069a07 */ /* 0x000fe40003000000 */
[----:B------:R-:W-:-:S05]  /*04f0*/  MOV R11, c[0x0][0x16c] ;  /* 0x00005b00000b7a02 */ /* 0x000fca0000000f00 */
[----:B------:R-:W-:Y:S05]  /*0500*/  @P5 BRA `(.L_x_6118) ;  /* 0x000000a000005947 */ /* 0x000fea0003800000 */
[----:B0-----:R-:W-:Y:S01]  /*0510*/  IMAD R4, R0, 0x200, R13 ;  /* 0x0000020000047824 */ /* 0x001fe200078e020d */
[----:B------:R-:W-:Y:S01]  /*0520*/  IADD3 R13, R13, 0x80, RZ ;  /* 0x000000800d0d7810 */ /* 0x000fe20007ffe0ff */
[----:B------:R-:W-:-:S03]  /*0530*/  IMAD.MOV.U32 R15, RZ, RZ, 0x8 ;  /* 0x00000008ff0f7424 */ /* 0x000fc600078e00ff */
[----:B------:R-:W-:Y:S01]  /*0540*/  ISETP.GE.AND P0, PT, R13, R10, PT ;  /* 0x0000000a0d00720c */ /* 0x000fe20003f06270 */
[----:B------:R-:W-:-:S05]  /*0550*/  IMAD.WIDE.U32 R4, R4, R15, c[0x0][0x178] ;  /* 0x00005e0004047625 */ /* 0x000fca00078e000f */
[----:B------:R0:W-:Y:S07]  /*0560*/  STG.E.64 [R4.64], R2 ;  /* 0x0000000204007986 */ /* 0x0001ee000c101b04 */
[----:B------:R-:W-:Y:S01]  /*0570*/  @!P0 IMAD R14, R0, 0x200, R13 ;  /* 0x00000200000e8824 */ /* 0x000fe200078e020d */
[----:B------:R-:W-:-:S03]  /*0580*/  @!P0 IADD3 R13, R13, 0x80, RZ ;  /* 0x000000800d0d8810 */ /* 0x000fc60007ffe0ff */
[----:B------:R-:W-:-:S05]  /*0590*/  @!P0 IMAD.WIDE.U32 R14, R14, R15, c[0x0][0x178] ;  /* 0x00005e000e0e8625 */ /* 0x000fca00078e000f */
[----:B------:R0:W-:Y:S02]  /*05a0*/  @!P0 STG.E.64 [R14.64], R6 ;  /* 0x000000060e008986 */ /* 0x0001e4000c101b04 */
.L_x_6118:
[----:B0-----:R-:W-:Y:S05]  /*05b0*/  BSYNC B0 ;  /* 0x0000000000007941 */ /* 0x001fea0003800000 */
.L_x_6117:
[----:B------:R-:W-:Y:S01]  /*05c0*/  ISETP.GE.AND P0, PT, R13, R10, PT ;  /* 0x0000000a0d00720c */ /* 0x000fe20003f06270 */
[----:B------:R-:W0:Y:S01]  /*05d0*/  @!P2 DSETP.MIN.AND P1, P3, R8, c[0x0][0x168], PT ;  /* 0x00005a000800a62a */ /* 0x000e220003b20000 */
[----:B------:R-:W-:Y:S01]  /*05e0*/  @!P2 IMAD.MOV.U32 R2, RZ, RZ, R9 ;  /* 0x000000ffff02a224 */ /* 0x000fe200078e0009 */
[----:B------:R-:W-:-:S04]  /*05f0*/  @!P2 LOP3.LUT R5, R11, 0x80000, RZ, 0xfc, !PT ;  /* 0x000800000b05a812 */ /* 0x000fc800078efcff */
[----:B0-----:R-:W-:-:S06]  /*0600*/  @!P2 FSEL R4, R2, c[0x0][0x16c], P1 ;  /* 0x00005b000204aa08 */ /* 0x001fcc0000800000 */
[----:B------:R-:W-:Y:S05]  /*0610*/  @P0 EXIT ;  /* 0x000000000000094d */ /* 0x000fea0003800000 */
[----:B------:R-:W-:Y:S01]  /*0620*/  LEA R2, R0, R13, 0x9 ;  /* 0x0000000d00027211 */ /* 0x000fe200078e48ff */
[----:B------:R-:W-:Y:S01]  /*0630*/  @!P2 IMAD.MOV.U32 R0, RZ, RZ, R8 ;  /* 0x000000ffff00a224 */ /* 0x000fe200078e0008 */
[----:B------:R-:W-:Y:S01]  /*0640*/  @!P2 SEL R5, R5, R4, P3 ;  /* 0x000000040505a207 */ /* 0x000fe20001800000 */
[----:B------:R-:W-:-:S03]  /*0650*/  IMAD.MOV.U32 R3, RZ, RZ, 0x8 ;  /* 0x00000008ff037424 */ /* 0x000fc600078e00ff */
[----:B------:R-:W-:Y:S01]  /*0660*/  @!P2 SEL R8, R0, c[0x0][0x168], P1 ;  /* 0x00005a000008aa07 */ /* 0x000fe20000800000 */
[----:B------:R-:W-:-:S04]  /*0670*/  IMAD.WIDE.U32 R2, R2, R3, c[0x0][0x178] ;  /* 0x00005e0002027625 */ /* 0x000fc800078e0003 */
[----:B------:R-:W-:-:S05]  /*0680*/  @!P2 IMAD.MOV.U32 R9, RZ, RZ, R5 ;  /* 0x000000ffff09a224 */ /* 0x000fca00078e0005 */
[----:B------:R-:W-:Y:S01]  /*0690*/  STG.E.64 [R2.64], R8 ;  /* 0x0000000802007986 */ /* 0x000fe2000c101b04 */
[----:B------:R-:W-:Y:S05]  /*06a0*/  EXIT ;  /* 0x000000000000794d */ /* 0x000fea0003800000 */
.L_x_6119:
        /* <DEDUP_REMOVED lines=13> */
.L_x_34068:


//--------------------- .text._ZN2at6native29vectorized_elementwise_kernelILi2EZZZNS0_21clamp_max_kernel_cudaERNS_18TensorIteratorBaseERKN3c106ScalarEENKUlvE_clEvENKUlvE4_clEvEUldE_St5arrayIPcLm2EEEEviT0_T1_ --------------------------
	.section	.text._ZN2at6native29vectorized_elementwise_kernelILi2EZZZNS0_21clamp_max_kernel_cudaERNS_18TensorIteratorBaseERKN3c106ScalarEENKUlvE_clEvENKUlvE4_clEvEUldE_St5arrayIPcLm2EEEEviT0_T1_,"ax",@progbits
	.sectioninfo	@"SHI_REGISTERS=30"
	.align	128
        .global         _ZN2at6native29vectorized_elementwise_kernelILi2EZZZNS0_21clamp_max_kernel_cudaERNS_18TensorIteratorBaseERKN3c106ScalarEENKUlvE_clEvENKUlvE4_clEvEUldE_St5arrayIPcLm2EEEEviT0_T1_
        .type           _ZN2at6native29vectorized_elementwise_kernelILi2EZZZNS0_21clamp_max_kernel_cudaERNS_18TensorIteratorBaseERKN3c106ScalarEENKUlvE_clEvENKUlvE4_clEvEUldE_St5arrayIPcLm2EEEEviT0_T1_,@function
        .size           _ZN2at6native29vectorized_elementwise_kernelILi2EZZZNS0_21clamp_max_kernel_cudaERNS_18TensorIteratorBaseERKN3c106ScalarEENKUlvE_clEvENKUlvE4_clEvEUldE_St5arrayIPcLm2EEEEviT0_T1_,(.L_x_34069 - _ZN2at6native29vectorized_elementwise_kernelILi2EZZZNS0_21clamp_max_kernel_cudaERNS_18TensorIteratorBaseERKN3c106ScalarEENKUlvE_clEvENKUlvE4_clEvEUldE_St5arrayIPcLm2EEEEviT0_T1_)
        .other          _ZN2at6native29vectorized_elementwise_kernelILi2EZZZNS0_21clamp_max_kernel_cudaERNS_18TensorIteratorBaseERKN3c106ScalarEENKUlvE_clEvENKUlvE4_clEvEUldE_St5arrayIPcLm2EEEEviT0_T1_,@"STO_CUDA_ENTRY STV_DEFAULT"
_ZN2at6native29vectorized_elementwise_kernelILi2EZZZNS0_21clamp_max_kernel_cudaERNS_18TensorIteratorBaseERKN3c106ScalarEENKUlvE_clEvENKUlvE4_clEvEUldE_St5arrayIPcLm2EEEEviT0_T1_:
.text._ZN2at6native29vectorized_elementwise_kernelILi2EZZZNS0_21clamp_max_kernel_cudaERNS_18TensorIteratorBaseERKN3c106ScalarEENKUlvE_clEvENKUlvE4_clEvEUldE_St5arrayIPcLm2EEEEviT0_T1_:
        /* <DEDUP_REMOVED lines=15> */
[----:B------:R-:W-:-:S02]  /*00f0*/  IMAD.MOV.U32 R25, RZ, RZ, c[0x0][0x16c] ;  /* 0x00005b00ff197624 */ /* 0x000fc400078e00ff */
[----:B------:R-:W-:Y:S01]  /*0100*/  IMAD.MOV.U32 R24, RZ, RZ, c[0x0][0x16c] ;  /* 0x00005b00ff187624 */ /* 0x000fe200078e00ff */
[----:B--2---:R-:W1:-:S04]  /*0110*/  DSETP.GTU.AND P1, PT, |R4|, +INF , PT ;  /* 0x7ff000000400742a */ /* 0x004e480003f2c200 */
[----:B------:R-:W2:-:S04]  /*0120*/  DSETP.GTU.AND P4, PT, |R6|, +INF , PT ;  /* 0x7ff000000600742a */ /* 0x000e880003f8c200 */
[----:B---3--:R-:W-:-:S06]  /*0130*/  DSETP.GTU.AND P5, PT, |R8|, +INF , PT ;  /* 0x7ff000000800742a */ /* 0x008fcc0003fac200 */
[----:B-1----:R-:W1:Y:S01]  /*0140*/  @!P1 DSETP.MIN.AND P2, P6, R4, c[0x0][0x168], PT ;  /* 0x00005a000400962a */ /* 0x002e620003e40000 */
[----:B------:R-:W-:Y:S01]  /*0150*/  @!P1 IMAD.MOV.U32 R2, RZ, RZ, R5 ;  /* 0x000000ffff029224 */ /* 0x000fe200078e0005 */
[----:B------:R-:W-:Y:S02]  /*0160*/  @!P1 LOP3.LUT R25, R25, 0x80000, RZ, 0xfc, !PT ;  /* 0x0008000019199812 */ /* 0x000fe400078efcff */
[----:B--2---:R-:W2:Y:S01]  /*0170*/  @!P4 DSETP.MIN.AND P3, P0, R6, c[0x0][0x168], PT ;  /* 0x00005a000600c62a */ /* 0x004ea20003860000 */
[----:B0-----:R-:W-:Y:S01]  /*0180*/  @!P4 IMAD.MOV.U32 R22, RZ, RZ, R7 ;  /* 0x000000ffff16c224 */ /* 0x001fe200078e0007 */
[----:B-1----:R-:W-:Y:S01]  /*0190*/  @!P1 FSEL R20, R2, c[0x0][0x16c], P2 ;  /* 0x00005b0002149a08 */ /* 0x002fe20001000000 */
[----:B------:R-:W-:-:S03]  /*01a0*/  IMAD.MOV.U32 R2, RZ, RZ, c[0x0][0x16c] ;  /* 0x00005b00ff027624 */ /* 0x000fc600078e00ff */
[----:B------:R-:W-:Y:S02]  /*01b0*/  @!P1 SEL R20, R25, R20, P6 ;  /* 0x0000001419149207 */ /* 0x000fe40003000000 */
[----:B------:R-:W-:Y:S01]  /*01c0*/  @!P4 LOP3.LUT R25, R2, 0x80000, RZ, 0xfc, !PT ;  /* 0x000800000219c812 */ /* 0x000fe200078efcff */
[----:B------:R-:W-:Y:S02]  /*01d0*/  @!P1 IMAD.MOV.U32 R2, RZ, RZ, R4 ;  /* 0x000000ffff029224 */ /* 0x000fe400078e0004 */
[----:B------:R-:W-:Y:S01]  /*01e0*/  @!P1 IMAD.MOV.U32 R5, RZ, RZ, R20 ;  /* 0x000000ffff059224 */ /* 0x000fe200078e0014 */
[----:B------:R-:W-:Y:S02]  /*01f0*/  @!P4 MOV R20, R6 ;  /* 0x000000060014c202 */ /* 0x000fe40000000f00 */
[----:B------:R-:W-:Y:S01]  /*0200*/  @!P1 SEL R23, R2, c[0x0][0x168], P2 ;  /* 0x00005a0002179a07 */ /* 0x000fe20001000000 */
[----:B------:R-:W0:Y:S01]  /*0210*/  @!P5 DSETP.MIN.AND P2, P6, R8, c[0x0][0x168], PT ;  /* 0x00005a000800d62a */ /* 0x000e220003e40000 */
[----:B--2---:R-:W-:Y:S01]  /*0220*/  @!P4 FSEL R2, R22, c[0x0][0x16c], P3 ;  /* 0x00005b001602ca08 */ /* 0x004fe20001800000 */
[----:B------:R-:W-:-:S02]  /*0230*/  IMAD.MOV.U32 R22, RZ, RZ, c[0x0][0x16c] ;  /* 0x00005b00ff167624 */ /* 0x000fc400078e00ff */
[----:B------:R-:W-:Y:S01]  /*0240*/  @!P1 IMAD.MOV.U32 R4, RZ, RZ, R23 ;  /* 0x000000ffff049224 */ /* 0x000fe200078e0017 */
[----:B------:R-:W-:Y:S01]  /*0250*/  @!P4 SEL R2, R25, R2, P0 ;  /* 0x000000021902c207 */ /* 0x000fe20000000000 */
[----:B------:R-:W1:Y:S01]  /*0260*/  DSETP.GTU.AND P0, PT, |R10|, +INF , PT ;  /* 0x7ff000000a00742a */ /* 0x000e620003f0c200 */
[----:B------:R-:W-:Y:S01]  /*0270*/  @!P5 LOP3.LUT R25, R22, 0x80000, RZ, 0xfc, !PT ;  /* 0x000800001619d812 */ /* 0x000fe200078efcff */
[----:B------:R-:W-:Y:S01]  /*0280*/  @!P5 IMAD.MOV.U32 R22, RZ, RZ, R9 ;  /* 0x000000ffff16d224 */ /* 0x000fe200078e0009 */
[----:B------:R-:W-:Y:S01]  /*0290*/  @!P4 SEL R23, R20, c[0x0][0x168], P3 ;  /* 0x00005a001417ca07 */ /* 0x000fe20001800000 */
[----:B----4-:R-:W2:Y:S01]  /*02a0*/  DSETP.GTU.AND P1, PT, |R12|, +INF , PT ;  /* 0x7ff000000c00742a */ /* 0x010ea20003f2c200 */
[----:B------:R-:W-:Y:S02]  /*02b0*/  @!P5 IMAD.MOV.U32 R20, RZ, RZ, R8 ;  /* 0x000000ffff14d224 */ /* 0x000fe400078e0008 */
[----:B0-----:R-:W-:Y:S01]  /*02c0*/  @!P5 FSEL R22, R22, c[0x0][0x16c], P2 ;  /* 0x00005b001616da08 */ /* 0x001fe20001000000 */
[----:B------:R-:W-:-:S02]  /*02d0*/  @!P4 IMAD.MOV.U32 R6, RZ, RZ, R23 ;  /* 0x000000ffff06c224 */ /* 0x000fc400078e0017 */
[----:B------:R-:W-:Y:S01]  /*02e0*/  @!P5 SEL R20, R20, c[0x0][0x168], P2 ;  /* 0x00005a001414da07 */ /* 0x000fe20001000000 */
[----:B------:R-:W-:Y:S01]  /*02f0*/  @!P4 IMAD.MOV.U32 R7, RZ, RZ, R2 ;  /* 0x000000ffff07c224 */ /* 0x000fe200078e0002 */
[----:B------:R-:W-:Y:S01]  /*0300*/  @!P5 SEL R25, R25, R22, P6 ;  /* 0x000000161919d207 */ /* 0x000fe20003000000 */
[----:B------:R-:W-:Y:S01]  /*0310*/  IMAD.MOV.U32 R22, RZ, RZ, c[0x0][0x16c] ;  /* 0x00005b00ff167624 */ /* 0x000fe200078e00ff */
[----:B-1----:R-:W0:Y:S01]  /*0320*/  @!P0 DSETP.MIN.AND P2, P3, R10, c[0x0][0x168], PT ;  /* 0x00005a000a00862a */ /* 0x002e220003b40000 */
[----:B------:R-:W-:Y:S02]  /*0330*/  @!P5 IMAD.MOV.U32 R8, RZ, RZ, R20 ;  /* 0x000000ffff08d224 */ /* 0x000fe400078e0014 */
[----:B------:R-:W-:Y:S01]  /*0340*/  @!P5 IMAD.MOV.U32 R9, RZ, RZ, R25 ;  /* 0x000000ffff09d224 */ /* 0x000fe200078e0019 */
[----:B------:R-:W-:Y:S01]  /*0350*/  DSETP.GTU.AND P4, PT, |R14|, +INF , PT ;  /* 0x7ff000000e00742a */ /* 0x000fe20003f8c200 */
[----:B------:R-:W-:Y:S01]  /*0360*/  @!P0 IMAD.MOV.U32 R2, RZ, RZ, R11 ;  /* 0x000000ffff028224 */ /* 0x000fe200078e000b */
[----:B------:R-:W-:Y:S01]  /*0370*/  @!P0 LOP3.LUT R23, R22, 0x80000, RZ, 0xfc, !PT ;  /* 0x0008000016178812 */ /* 0x000fe200078efcff */
[----:B------:R-:W-:Y:S01]  /*0380*/  IMAD.MOV.U32 R25, RZ, RZ, c[0x0][0x16c] ;  /* 0x00005b00ff197624 */ /* 0x000fe200078e00ff */
[----:B--2---:R-:W1:Y:S01]  /*0390*/  @!P1 DSETP.MIN.AND P5, P6, R12, c[0x0][0x168], PT ;  /* 0x00005a000c00962a */ /* 0x004e620003ea0000 */
[----:B------:R-:W-:Y:S01]  /*03a0*/  @!P1 IMAD.MOV.U32 R22, RZ, RZ, R13 ;  /* 0x000000ffff169224 */ /* 0x000fe200078e000d */
[----:B0-----:R-:W-:Y:S01]  /*03b0*/  @!P0 FSEL R2, R2, c[0x0][0x16c], P2 ;  /* 0x00005b0002028a08 */ /* 0x001fe20001000000 */
[----:B------:R-:W-:Y:S01]  /*03c0*/  @!P0 IMAD.MOV.U32 R20, RZ, RZ, R10 ;  /* 0x000000ffff148224 */ /* 0x000fe200078e000a */
[----:B------:R-:W-:-:S02]  /*03d0*/  @!P1 LOP3.LUT R25, R25, 0x80000, RZ, 0xfc, !PT ;  /* 0x0008000019199812 */ /* 0x000fc400078efcff */
[----:B-1----:R-:W-:Y:S02]  /*03e0*/  @!P1 FSEL R22, R22, c[0x0][0x16c], P5 ;  /* 0x00005b0016169a08 */ /* 0x002fe40002800000 */
[----:B------:R-:W-:Y:S02]  /*03f0*/  @!P0 SEL R2, R23, R2, P3 ;  /* 0x0000000217028207 */ /* 0x000fe40001800000 */
[----:B------:R-:W-:Y:S01]  /*0400*/  @!P0 SEL R23, R20, c[0x0][0x168], P2 ;  /* 0x00005a0014178a07 */ /* 0x000fe20001000000 */
[----:B------:R-:W0:Y:S01]  /*0410*/  @!P4 DSETP.MIN.AND P2, P3, R14, c[0x0][0x168], PT ;  /* 0x00005a000e00c62a */ /* 0x000e220003b40000 */
[----:B------:R-:W-:Y:S01]  /*0420*/  @!P1 SEL R20, R25, R22, P6 ;  /* 0x0000001619149207 */ /* 0x000fe20003000000 */
[----:B------:R-:W-:Y:S01]  /*0430*/  @!P0 IMAD.MOV.U32 R11, RZ, RZ, R2 ;  /* 0x000000ffff0b8224 */ /* 0x000fe200078e0002 */
[----:B------:R-:W-:Y:S01]  /*0440*/  @!P4 MOV R22, R15 ;  /* 0x0000000f0016c202 */ /* 0x000fe20000000f00 */
[----:B-----5:R-:W1:Y:S01]  /*0450*/  DSETP.GTU.AND P6, PT, |R16|, +INF , PT ;  /* 0x7ff000001000742a */ /* 0x020e620003fcc200 */
[----:B------:R-:W-:Y:S01]  /*0460*/  @!P4 LOP3.LUT R25, R24, 0x80000, RZ, 0xfc, !PT ;  /* 0x000800001819c812 */ /* 0x000fe200078efcff */
[----:B------:R-:W-:Y:S01]  /*0470*/  @!P1 IMAD.MOV.U32 R2, RZ, RZ, R12 ;  /* 0x000000ffff029224 */ /* 0x000fe200078e000c */
[----:B0-----:R-:W-:Y:S01]  /*0480*/  @!P4 FSEL R22, R22, c[0x0][0x16c], P2 ;  /* 0x00005b001616ca08 */ /* 0x001fe20001000000 */
[----:B------:R-:W-:Y:S01]  /*0490*/  @!P0 IMAD.MOV.U32 R10, RZ, RZ, R23 ;  /* 0x000000ffff0a8224 */ /* 0x000fe200078e0017 */
[----:B------:R-:W-:Y:S01]  /*04a0*/  DSETP.GTU.AND P0, PT, |R18|, +INF , PT ;  /* 0x7ff000001200742a */ /* 0x000fe20003f0c200 */
[----:B------:R-:W-:Y:S01]  /*04b0*/  @!P1 IMAD.MOV.U32 R13, RZ, RZ, R20 ;  /* 0x000000ffff0d9224 */ /* 0x000fe200078e0014 */
[----:B------:R-:W-:-:S02]  /*04c0*/  @!P4 SEL R22, R25, R22, P3 ;  /* 0x000000161916c207 */ /* 0x000fc40001800000 */
[----:B------:R-:W-:-:S03]  /*04d0*/  @!P1 SEL R25, R2, c[0x0][0x168], P5 ;  /* 0x00005a0002199a07 */ /* 0x000fc60002800000 */
[----:B------:R-:W-:Y:S02]  /*04e0*/  @!P4 IMAD.MOV.U32 R15, RZ, RZ, R22 ;  /* 0x000000ffff0fc224 */ /* 0x000fe400078e0016 */
[----:B-1----:R-:W0:Y:S01]  /*04f0*/  @!P6 DSETP.MIN.AND P3, P5, R16, c[0x0][0x168], PT ;  /* 0x00005a001000e62a */ /* 0x002e220003d60000 */
[----:B------:R-:W-:Y:S01]  /*0500*/  @!P6 IMAD.MOV.U32 R2, RZ, RZ, R17 ;  /* 0x000000ffff02e224 */ /* 0x000fe200078e0011 */
[----:B------:R-:W-:Y:S01]  /*0510*/  @!P6 LOP3.LUT R24, R24, 0x80000, RZ, 0xfc, !PT ;  /* 0x000800001818e812 */ /* 0x000fe200078efcff */
[----:B------:R-:W-:-:S03]  /*0520*/  @!P1 IMAD.MOV.U32 R12, RZ, RZ, R25 ;  /* 0x000000ffff0c9224 */ /* 0x000fc600078e0019 */
[----:B0-----:R-:W-:Y:S01]  /*0530*/  @!P6 FSEL R23, R2, c[0x0][0x16c], P3 ;  /* 0x00005b000217ea08 */ /* 0x001fe20001800000 */
[----:B------:R-:W-:-:S03]  /*0540*/  IMAD.WIDE.U32 R2, R0, R3, c[0x0][0x178] ;  /* 0x00005e0000027625 */ /* 0x000fc600078e0003 */
[----:B------:R-:W-:Y:S01]  /*0550*/  @!P6 SEL R23, R24, R23, P5 ;  /* 0x000000171817e207 */ /* 0x000fe20002800000 */
[----:B------:R-:W-:Y:S02]  /*0560*/  @!P4 IMAD.MOV.U32 R0, RZ, RZ, R14 ;  /* 0x000000ffff00c224 */ /* 0x000fe400078e000e */
[----:B------:R-:W-:-:S03]  /*0570*/  IMAD.WIDE R2, R21, 0x10, R2 ;  /* 0x0000001015027825 */ /* 0x000fc600078e0202 */
[----:B------:R-:W-:Y:S01]  /*0580*/  @!P4 SEL R27, R0, c[0x0][0x168], P2 ;  /* 0x00005a00001bca07 */ /* 0x000fe20001000000 */
[----:B------:R-:W-:Y:S01]  /*0590*/  IMAD.MOV.U32 R0, RZ, RZ, c[0x0][0x16c] ;  /* 0x00005b00ff007624 */ /* 0x000fe200078e00ff */
[----:B------:R-:W0:Y:S01]  /*05a0*/  @!P0 DSETP.MIN.AND P2, P5, R18, c[0x0][0x168], PT ;  /* 0x00005a001200862a */ /* 0x000e220003d40000 */
[----:B------:R-:W-:Y:S01]  /*05b0*/  @!P6 IMAD.MOV.U32 R17, RZ, RZ, R23 ;  /* 0x000000ffff11e224 */ /* 0x000fe200078e0017 */
[----:B------:R-:W-:Y:S01]  /*05c0*/  @!P4 MOV R14, R27 ;  /* 0x0000001b000ec202 */ /* 0x000fe20000000f00 */
[----:B------:R-:W-:Y:S01]  /*05d0*/  STG.E.128 [R2.64], R4 ;  /* 0x0000000402007986 */ /* 0x000fe2000c101d04 */
[----:B------:R-:W-:Y:S01]  /*05e0*/  @!P0 LOP3.LUT R21, R0, 0x80000, RZ, 0xfc, !PT ;  /* 0x0008000000158812 */ /* 0x000fe200078efcff */
[----:B------:R-:W-:Y:S02]  /*05f0*/  @!P0 IMAD.MOV.U32 R0, RZ, RZ, R19 ;  /* 0x000000ffff008224 */ /* 0x000fe400078e0013 */
[----:B------:R-:W-:Y:S03]  /*0600*/  STG.E.128 [R2.64+0x800], R8 ;  /* 0x0008000802007986 */ /* 0x000fe6000c101d04 */
[----:B0-----:R-:W-:Y:S01]  /*0610*/  @!P0 FSEL R0, R0, c[0x0][0x16c], P2 ;  /* 0x00005b0000008a08 */ /* 0x001fe20001000000 */
[----:B------:R-:W-:Y:S03]  /*0620*/  STG.E.128 [R2.64+0x1000], R12 ;  /* 0x0010000c02007986 */ /* 0x000fe6000c101d04 */
[----:B------:R-:W-:Y:S01]  /*0630*/  @!P0 SEL R24, R21, R0, P5 ;  /* 0x0000000015188207 */ /* 0x000fe20002800000 */
[----:B------:R-:W-:-:S02]  /*0640*/  @!P6 IMAD.MOV.U32 R0, RZ, RZ, R16 ;  /* 0x000000ffff00e224 */ /* 0x000fc400078e0010 */
[----:B------:R-:W-:Y:S02]  /*0650*/  @!P0 IMAD.MOV.U32 R21, RZ, RZ, R18 ;  /* 0x000000ffff158224 */ /* 0x000fe400078e0012 */
[----:B------:R-:W-:Y:S01]  /*0660*/  @!P0 IMAD.MOV.U32 R19, RZ, RZ, R24 ;  /* 0x000000ffff138224 */ /* 0x000fe200078e0018 */
[----:B------:R-:W-:Y:S02]  /*0670*/  @!P6 SEL R0, R0, c[0x0][0x168], P3 ;  /* 0x00005a000000ea07 */ /* 0x000fe40001800000 */
[----:B------:R-:W-:-:S03]  /*0680*/  @!P0 SEL R21, R21, c[0x0][0x168], P2 ;  /* 0x00005a0015158a07 */ /* 0x000fc60001000000 */
[----:B------:R-:W-:Y:S02]  /*0690*/  @!P6 IMAD.MOV.U32 R16, RZ, RZ, R0 ;  /* 0x000000ffff10e224 */ /* 0x000fe400078e0000 */
[----:B------:R-:W-:-:S05]  /*06a0*/  @!P0 IMAD.MOV.U32 R18, RZ, RZ, R21 ;  /* 0x000000ffff128224 */ /* 0x000fca00078e0015 */
[----:B------:R-:W-:Y:S01]  /*06b0*/  STG.E.128 [R2.64+0x1800], R16 ;  /* 0x0018001002007986 */ /* 0x000fe2000c101d04 */
[----:B------:R-:W-:Y:S05]  /*06c0*/  EXIT ;  /* 0x000000000000794d */ /* 0x000fea0003800000 */
.L_x_6120:
[----:B------:R-:W0:Y:S01]  /*06d0*/  S2R R19, SR_TID.X ;  /* 0x0000000000137919 */ /* 0x000e220000002100 */
[----:B------:R-:W-:Y:S01]  /*06e0*/  CS2R R12, SRZ ;  /* 0x00000000000c7805 */ /* 0x000fe2000001ff00 */
[----:B0-----:R-:W-:Y:S01]  /*06f0*/  ISETP.GE.AND P3, PT, R19, R18, PT ;  /* 0x000000121300720c */ /* 0x001fe20003f66270 */
[----:B------:R-:W-:-:S12]  /*0700*/  IMAD.MOV.U32 R17, RZ, RZ, R19 ;  /* 0x000000ffff117224 */ /* 0x000fd800078e0013 */
[----:B------:R-:W-:Y:S02]  /*0710*/  @!P3 IMAD.IADD R6, R0, 0x1, R17 ;  /* 0x000000010006b824 */ /* 0x000fe400078e0211 */
[----:B------:R-:W-:-:S04]  /*0720*/  @!P3 IMAD.MOV.U32 R7, RZ, RZ, 0x8 ;  /* 0x00000008ff07b424 */ /* 0x000fc800078e00ff */
[----:B------:R-:W-:-:S05]  /*0730*/  @!P3 IMAD.WIDE.U32 R6, R6, R7, c[0x0][0x180] ;  /* 0x000060000606b625 */ /* 0x000fca00078e0007 */
[----:B------:R0:W5:Y:S01]  /*0740*/  @!P3 LDG.E.64 R12, [R6.64] ;  /* 0x00000004060cb981 */ /* 0x000162000c1e1b00 */
[----:B------:R-:W-:Y:S01]  /*0750*/  @!P3 IADD3 R17, R17, 0x80, RZ ;  /* 0x000000801111b810 */ /* 0x000fe20007ffe0ff */
[----:B------:R-:W-:Y:S01]  /*0760*/  BSSY B0, `(.L_x_6121) ;  /* 0x0000012000007945 */ /* 0x000fe20003800000 */
[----:B------:R-:W-:Y:S01]  /*0770*/  CS2R R2, SRZ ;  /* 0x0000000000027805 */ /* 0x000fe2000001ff00 */
[----:B------:R-:W-:Y:S01]  /*0780*/  CS2R R4, SRZ ;  /* 0x0000000000047805 */ /* 0x000fe2000001ff00 */
[----:B------:R-:W-:-:S13]  /*0790*/  ISETP.GE.AND P0, PT, R17, R18, PT ;  /* 0x000000121100720c */ /* 0x000fda0003f06270 */
[----:B------:R-:W-:Y:S01]  /*07a0*/  @!P0 IMAD.IADD R14, R0, 0x1, R17 ;  /* 0x00000001000e8824 */ /* 0x000fe200078e0211 */
[----:B------:R-:W-:-:S04]  /*07b0*/  @!P0 IADD3 R17, R17, 0x80, RZ ;  /* 0x0000008011118810 */ /* 0x000fc80007ffe0ff */
[----:B------:R-:W-:-:S13]  /*07c0*/  ISETP.GE.AND P1, PT, R17, R18, PT ;  /* 0x000000121100720c */ /* 0x000fda0003f26270 */
[----:B------:R-:W-:Y:S05]  /*07d0*/  @P1 BRA `(.L_x_6122) ;  /* 0x000000a000001947 */ /* 0x000fea0003800000 */
[----:B0-----:R-:W-:Y:S01]  /*07e0*/  IMAD.IADD R4, R0, 0x1, R17 ;  /* 0x0000000100047824 */ /* 0x001fe200078e0211 */
[----:B------:R-:W-:Y:S01]  /*07f0*/  IADD3 R17, R17, 0x80, RZ ;  /* 0x0000008011117810 */ /* 0x000fe20007ffe0ff */
[----:B------:R-:W-:-:S03]  /*0800*/  IMAD.MOV.U32 R7, RZ, RZ, 0x8 ;  /* 0x00000008ff077424 */ /* 0x000fc600078e00ff */
[----:B------:R-:W-:Y:S01]  /*0810*/  ISETP.GE.AND P1, PT, R17, R18, PT ;  /* 0x000000121100720c */ /* 0x000fe20003f26270 */
[----:B------:R-:W-:-:S06]  /*0820*/  IMAD.WIDE.U32 R4, R4, R7, c[0x0][0x180] ;  /* 0x0000600004047625 */ /* 0x000fcc00078e0007 */
[----:B------:R-:W5:Y:S06]  /*0830*/  LDG.E.64 R4, [R4.64] ;  /* 0x0000000404047981 */ /* 0x000f6c000c1e1b00 */
[----:B------:R-:W-:-:S05]  /*0840*/  @!P1 IADD3 R6, R0, R17, RZ ;  /* 0x0000001100069210 */ /* 0x000fca0007ffe0ff */
[----:B------:R-:W-:-:S05]  /*0850*/  @!P1 IMAD.WIDE.U32 R6, R6, R7, c[0x0][0x180] ;  /* 0x0000600006069625 */ /* 0x000fca00078e0007 */
[----:B------:R0:W5:Y:S01]  /*0860*/  @!P1 LDG.E.64 R2, [R6.64] ;  /* 0x0000000406029981 */ /* 0x000162000c1e1b00 */
[----:B------:R-:W-:-:S03]  /*0870*/  @!P1 IADD3 R17, R17, 0x80, RZ ;  /* 0x0000008011119810 */ /* 0x000fc60007ffe0ff */
.L_x_6122:
[----:B0-----:R-:W-:Y:S05]  /*0880*/  BSYNC B0 ;  /* 0x0000000000007941 */ /* 0x001fea0003800000 */
.L_x_6121:
[----:B------:R-:W-:Y:S01]  /*0890*/  ISETP.GE.AND P1, PT, R17, R18, PT ;  /* 0x000000121100720c */ /* 0x000fe20003f26270 */
[----:B------:R-:W-:Y:S01]  /*08a0*/  BSSY B0, `(.L_x_6123) ;  /* 0x000000e000007945 */ /* 0x000fe20003800000 */
[----:B------:R-:W-:Y:S01]  /*08b0*/  CS2R R6, SRZ ;  /* 0x0000000000067805 */ /* 0x000fe2000001ff00 */
[----:B------:R-:W-:-:S10]  /*08c0*/  CS2R R8, SRZ ;  /* 0x0000000000087805 */ /* 0x000fd4000001ff00 */
[----:B------:R-:W-:Y:S05]  /*08d0*/  @P1 BRA `(.L_x_6124) ;  /* 0x000000a000001947 */ /* 0x000fea0003800000 */
[----:B------:R-:W-:Y:S01]  /*08e0*/  IMAD.IADD R8, R0, 0x1, R17 ;  /* 0x0000000100087824 */ /* 0x000fe200078e0211 */
[----:B------:R-:W-:Y:S01]  /*08f0*/  IADD3 R17, R17, 0x80, RZ ;  /* 0x0000008011117810 */ /* 0x000fe20007ffe0ff */
[----:B------:R-:W-:-:S03]  /*0900*/  IMAD.MOV.U32 R11, RZ, RZ, 0x8 ;  /* 0x00000008ff0b7424 */ /* 0x000fc600078e00ff */
[----:B------:R-:W-:Y:S01]  /*0910*/  ISETP.GE.AND P1, PT, R17, R18, PT ;  /* 0x000000121100720c */ /* 0x000fe20003f26270 */
[----:B------:R-:W-:-:S06]  /*0920*/  IMAD.WIDE.U32 R8, R8, R11, c[0x0][0x180] ;  /* 0x0000600008087625 */ /* 0x000fcc00078e000b */
[----:B------:R-:W5:Y:S06]  /*0930*/  LDG.E.64 R8, [R8.64] ;  /* 0x0000000408087981 */ /* 0x000f6c000c1e1b00 */
[----:B------:R-:W-:-:S04]  /*0940*/  @!P1 IMAD.IADD R10, R0, 0x1, R17 ;  /* 0x00000001000a9824 */ /* 0x000fc800078e0211 */
[----:B------:R-:W-:-:S05]  /*0950*/  @!P1 IMAD.WIDE.U32 R10, R10, R11, c[0x0][0x180] ;  /* 0x000060000a0a9625 */ /* 0x000fca00078e000b */
[----:B------:R0:W5:Y:S01]  /*0960*/  @!P1 LDG.E.64 R6, [R10.64] ;  /* 0x000000040a069981 */ /* 0x000162000c1e1b00 */
[----:B------:R-:W-:-:S03]  /*0970*/  @!P1 IADD3 R17, R17, 0x80, RZ ;  /* 0x0000008011119810 */ /* 0x000fc60007ffe0ff */
.L_x_6124:
[----:B------:R-:W-:Y:S05]  /*0980*/  BSYNC B0 ;  /* 0x0000000000007941 */ /* 0x000fea0003800000 */
.L_x_6123:
[----:B------:R-:W-:Y:S01]  /*0990*/  ISETP.GE.AND P1, PT, R17, R18, PT ;  /* 0x000000121100720c */ /* 0x000fe20003f26270 */
[----:B------:R-:W-:Y:S01]  /*09a0*/  @!P0 IMAD.MOV.U32 R25, RZ, RZ, 0x8 ;  /* 0x00000008ff198424 */ /* 0x000fe200078e00ff */
[----:B0-----:R-:W-:-:S03]  /*09b0*/  CS2R R10, SRZ ;  /* 0x00000000000a7805 */ /* 0x001fc6000001ff00 */
[----:B------:R-:W-:-:S05]  /*09c0*/  @!P0 IMAD.WIDE.U32 R24, R14, R25, c[0x0][0x180] ;  /* 0x000060000e188625 */ /* 0x000fca00078e0019 */
[----:B------:R0:W2:Y:S03]  /*09d0*/  @!P0 LDG.E.64 R10, [R24.64] ;  /* 0x00000004180a8981 */ /* 0x0000a6000c1e1b00 */
[----:B------:R-:W-:Y:S01]  /*09e0*/  @!P1 IMAD.IADD R20, R0, 0x1, R17 ;  /* 0x0000000100149824 */ /* 0x000fe200078e0211 */
[----:B------:R-:W-:-:S04]  /*09f0*/  @!P1 IADD3 R17, R17, 0x80, RZ ;  /* 0x0000008011119810 */ /* 0x000fc80007ffe0ff */
[----:B------:R-:W-:Y:S01]  /*0a00*/  ISETP.GE.AND P0, PT, R17, R18, PT ;  /* 0x000000121100720c */ /* 0x000fe20003f06270 */
[----:B------:R-:W-:Y:S01]  /*0a10*/  @!P1 IMAD.MOV.U32 R21, RZ, RZ, 0x8 ;  /* 0x00000008ff159424 */ /* 0x000fe200078e00ff */
[----:B------:R-:W-:-:S03]  /*0a20*/  CS2R R14, SRZ ;  /* 0x00000000000e7805 */ /* 0x000fc6000001ff00 */
[----:B------:R-:W-:-:S05]  /*0a30*/  @!P1 IMAD.WIDE.U32 R20, R20, R21, c[0x0][0x180] ;  /* 0x0000600014149625 */ /* 0x000fca00078e0015 */
[----:B------:R1:W3:Y:S03]  /*0a40*/  @!P1 LDG.E.64 R14, [R20.64] ;  /* 0x00000004140e9981 */ /* 0x0002e6000c1e1b00 */
[----:B------:R-:W-:Y:S02]  /*0a50*/  @!P0 IMAD.IADD R22, R0, 0x1, R17 ;  /* 0x0000000100168824 */ /* 0x000fe400078e0211 */
[----:B------:R-:W-:Y:S01]  /*0a60*/  @!P0 IMAD.MOV.U32 R23, RZ, RZ, 0x8 ;  /* 0x00000008ff178424 */ /* 0x000fe200078e00ff */
[----:B------:R-:W-:-:S03]  /*0a70*/  CS2R R16, SRZ ;  /* 0x0000000000107805 */ /* 0x000fc6000001ff00 */
[----:B------:R-:W-:-:S05]  /*0a80*/  @!P0 IMAD.WIDE.U32 R22, R22, R23, c[0x0][0x180] ;  /* 0x0000600016168625 */ /* 0x000fca00078e0017 */
[----:B------:R4:W3:Y:S01]  /*0a90*/  @!P0 LDG.E.64 R16, [R22.64] ;  /* 0x0000000416108981 */ /* 0x0008e2000c1e1b00 */
[----:B-----5:R-:W1:Y:S01]  /*0aa0*/  DSETP.GTU.AND P0, PT, |R4|, +INF , PT ;  /* 0x7ff000000400742a */ /* 0x020e620003f0c200 */
[----:B0-----:R-:W-:-:S05]  /*0ab0*/  IADD3 R25, R19, 0x100, RZ ;  /* 0x0000010013197810 */ /* 0x001fca0007ffe0ff */
[----:B-1----:R-:W-:Y:S01]  /*0ac0*/  ISETP.GE.OR P0, PT, R25, R18, P0 ;  /* 0x000000121900720c */ /* 0x002fe20000706670 */
[----:B------:R-:W0:Y:S01]  /*0ad0*/  DSETP.GTU.AND P2, PT, |R2|, +INF , PT ;  /* 0x7ff000000200742a */ /* 0x000e220003f4c200 */
[----:B------:R-:W-:Y:S01]  /*0ae0*/  IADD3 R25, R19, 0x180, RZ ;  /* 0x0000018013197810 */ /* 0x000fe20007ffe0ff */
[----:B------:R-:W-:-:S04]  /*0af0*/  IMAD.MOV.U32 R24, RZ, RZ, c[0x0][0x16c] ;  /* 0x00005b00ff187624 */ /* 0x000fc800078e00ff */
[----:B0-----:R-:W-:-:S06]  /*0b00*/  ISETP.GE.OR P2, PT, R25, R18, P2 ;  /* 0x000000121900720c */ /* 0x001fcc0001746670 */
[----:B------:R-:W0:Y:S01]  /*0b10*/  @!P0 DSETP.MIN.AND P4, P1, R4, c[0x0][0x168], PT ;  /* 0x00005a000400862a */ /* 0x000e220003980000 */
[----:B------:R-:W-:Y:S01]  /*0b20*/  @!P0 IMAD.MOV.U32 R20, RZ, RZ, R5 ;  /* 0x000000ffff148224 */ /* 0x000fe200078e0005 */
[----:B------:R-:W-:-:S04]  /*0b30*/  @!P0 LOP3.LUT R21, R24, 0x80000, RZ, 0xfc, !PT ;  /* 0x0008000018158812 */ /* 0x000fc800078efcff */
[----:B0-----:R-:W-:-:S04]  /*0b40*/  @!P0 FSEL R20, R20, c[0x0][0x16c], P4 ;  /* 0x00005b0014148a08 */ /* 0x001fc80002000000 */
[----:B----4-:R-:W-:Y:S02]  /*0b50*/  @!P0 SEL R23, R21, R20, P1 ;  /* 0x0000001415178207 */ /* 0x010fe40000800000 */
[----:B------:R-:W-:Y:S01]  /*0b60*/  @!P0 MOV R20, R4 ;  /* 0x0000000400148202 */ /* 0x000fe20000000f00 */
[----:B------:R-:W0:Y:S01]  /*0b70*/  DSETP.GTU.AND P1, PT, |R8|, +INF , PT ;  /* 0x7ff000000800742a */ /* 0x000e220003f2c200 */
[----:B------:R-:W-:Y:S02]  /*0b80*/  IADD3 R21, R19, 0x200, RZ ;  /* 0x0000020013157810 */ /* 0x000fe40007ffe0ff */
[----:B------:R-:W-:Y:S01]  /*0b90*/  @!P0 SEL R4, R20, c[0x0][0x168], P4 ;  /* 0x00005a0014048a07 */ /* 0x000fe20002000000 */
[----:B------:R-:W1:Y:S01]  /*0ba0*/  @!P2 DSETP.MIN.AND P4, P5, R2, c[0x0][0x168], PT ;  /* 0x00005a000200a62a */ /* 0x000e620003d80000 */
[----:B------:R-:W-:Y:S02]  /*0bb0*/  IMAD.MOV.U32 R22, RZ, RZ, c[0x0][0x16c] ;  /* 0x00005b00ff167624 */ /* 0x000fe400078e00ff */
[----:B------:R-:W-:Y:S01]  /*0bc0*/  @!P2 IMAD.MOV.U32 R20, RZ, RZ, R3 ;  /* 0x000000ffff14a224 */ /* 0x000fe200078e0003 */
[----:B0-----:R-:W-:-:S02]  /*0bd0*/  ISETP.GE.OR P1, PT, R21, R18, P1 ;  /* 0x000000121500720c */ /* 0x001fc40000f26670 */
[----:B------:R-:W-:Y:S02]  /*0be0*/  @!P2 LOP3.LUT R21, R22, 0x80000, RZ, 0xfc, !PT ;  /* 0x000800001615a812 */ /* 0x000fe400078efcff */
[----:B-1----:R-:W-:-:S04]  /*0bf0*/  @!P2 FSEL R20, R20, c[0x0][0x16c], P4 ;  /* 0x00005b001414aa08 */ /* 0x002fc80002000000 */
[----:B------:R-:W-:Y:S01]  /*0c00*/  @!P2 SEL R25, R21, R20, P5 ;  /* 0x000000141519a207 */ /* 0x000fe20002800000 */
[----:B------:R-:W-:Y:S02]  /*0c10*/  @!P2 IMAD.MOV.U32 R20, RZ, RZ, R2 ;  /* 0x000000ffff14a224 */ /* 0x000fe400078e0002 */
[----:B------:R-:W-:Y:S01]  /*0c20*/  @!P0 IMAD.MOV.U32 R5, RZ, RZ, R23 ;  /* 0x000000ffff058224 */ /* 0x000fe200078e0017 */
[----:B------:R-:W0:Y:S01]  /*0c30*/  DSETP.GTU.AND P0, PT, |R6|, +INF , PT ;  /* 0x7ff000000600742a */ /* 0x000e220003f0c200 */
[----:B------:R-:W-:Y:S02]  /*0c40*/  IADD3 R21, R19, 0x280, RZ ;  /* 0x0000028013157810 */ /* 0x000fe40007ffe0ff */
[----:B------:R-:W-:Y:S01]  /*0c50*/  @!P2 SEL R2, R20, c[0x0][0x168], P4 ;  /* 0x00005a001402aa07 */ /* 0x000fe20002000000 */
[----:B------:R-:W1:Y:S01]  /*0c60*/  @!P1 DSETP.MIN.AND P4, P5, R8, c[0x0][0x168], PT ;  /* 0x00005a000800962a */ /* 0x000e620003d80000 */
[----:B------:R-:W-:Y:S01]  /*0c70*/  @!P1 IMAD.MOV.U32 R20, RZ, RZ, R9 ;  /* 0x000000ffff149224 */ /* 0x000fe200078e0009 */
[----:B0-----:R-:W-:-:S02]  /*0c80*/  ISETP.GE.OR P0, PT, R21, R18, P0 ;  /* 0x000000121500720c */ /* 0x001fc40000706670 */
[----:B------:R-:W-:Y:S02]  /*0c90*/  @!P1 LOP3.LUT R21, R22, 0x80000, RZ, 0xfc, !PT ;  /* 0x0008000016159812 */ /* 0x000fe400078efcff */
[----:B-1----:R-:W-:Y:S01]  /*0ca0*/  @!P1 FSEL R20, R20, c[0x0][0x16c], P4 ;  /* 0x00005b0014149a08 */ /* 0x002fe20002000000 */
[----:B------:R-:W-:-:S03]  /*0cb0*/  @!P2 IMAD.MOV.U32 R3, RZ, RZ, R25 ;  /* 0x000000ffff03a224 */ /* 0x000fc600078e0019 */
[----:B------:R-:W-:Y:S01]  /*0cc0*/  @!P1 SEL R23, R21, R20, P5 ;  /* 0x0000001415179207 */ /* 0x000fe20002800000 */
[----:B------:R-:W-:Y:S01]  /*0cd0*/  @!P1 IMAD.MOV.U32 R20, RZ, RZ, R8 ;  /* 0x000000ffff149224 */ /* 0x000fe200078e0008 */
[----:B------:R-:W-:-:S04]  /*0ce0*/  DSETP.GTU.OR P2, PT, |R12|, +INF , P3 ;  /* 0x7ff000000c00742a */ /* 0x000fc80001f4c600 */
[----:B------:R-:W-:Y:S01]  /*0cf0*/  @!P1 SEL R8, R20, c[0x0][0x168], P4 ;  /* 0x00005a0014089a07 */ /* 0x000fe20002000000 */
[----:B------:R-:W0:Y:S01]  /*0d00*/  @!P0 DSETP.MIN.AND P4, P5, R6, c[0x0][0x168], PT ;  /* 0x00005a000600862a */ /* 0x000e220003d80000 */
[----:B------:R-:W-:Y:S01]  /*0d10*/  @!P0 IMAD.MOV.U32 R20, RZ, RZ, R7 ;  /* 0x000000ffff148224 */ /* 0x000fe200078e0007 */
[----:B------:R-:W-:-:S04]  /*0d20*/  @!P0 LOP3.LUT R22, R22, 0x80000, RZ, 0xfc, !PT ;  /* 0x0008000016168812 */ /* 0x000fc800078efcff */
[----:B0-----:R-:W-:Y:S01]  /*0d30*/  @!P0 FSEL R21, R20, c[0x0][0x16c], P4 ;  /* 0x00005b0014158a08 */ /* 0x001fe20002000000 */
[----:B------:R-:W-:-:S03]  /*0d40*/  @!P1 IMAD.MOV.U32 R9, RZ, RZ, R23 ;  /* 0x000000ffff099224 */ /* 0x000fc600078e0017 */
[----:B------:R-:W-:Y:S01]  /*0d50*/  @!P0 SEL R21, R22, R21, P5 ;  /* 0x0000001516158207 */ /* 0x000fe20002800000 */
[----:B------:R-:W0:Y:S01]  /*0d60*/  @!P2 DSETP.MIN.AND P5, P1, R12, c[0x0][0x168], PT ;  /* 0x00005a000c00a62a */ /* 0x000e2200039a0000 */
[----:B------:R-:W-:Y:S02]  /*0d70*/  IMAD.MOV.U32 R23, RZ, RZ, c[0x0][0x16c] ;  /* 0x00005b00ff177624 */ /* 0x000fe400078e00ff */
[----:B------:R-:W-:-:S03]  /*0d80*/  @!P2 IMAD.MOV.U32 R20, RZ, RZ, R13 ;  /* 0x000000ffff14a224 */ /* 0x000fc600078e000d */
[----:B------:R-:W-:Y:S02]  /*0d90*/  @!P2 LOP3.LUT R23, R23, 0x80000, RZ, 0xfc, !PT ;  /* 0x000800001717a812 */ /* 0x000fe400078efcff */
[----:B0-----:R-:W-:-:S04]  /*0da0*/  @!P2 FSEL R20, R20, c[0x0][0x16c], P5 ;  /* 0x00005b001414aa08 */ /* 0x001fc80002800000 */
[----:B------:R-:W-:Y:S02]  /*0db0*/  @!P2 SEL R25, R23, R20, P1 ;  /* 0x000000141719a207 */ /* 0x000fe40000800000 */
[----:B------:R-:W-:Y:S02]  /*0dc0*/  IADD3 R23, R19, 0x80, RZ ;  /* 0x0000008013177810 */ /* 0x000fe40007ffe0ff */
[----:B------:R-:W-:-:S04]  /*0dd0*/  @!P0 MOV R20, R6 ;  /* 0x0000000600148202 */ /* 0x000fc80000000f00 */
[----:B------:R-:W-:Y:S01]  /*0de0*/  @!P0 SEL R6, R20, c[0x0][0x168], P4 ;  /* 0x00005a0014068a07 */ /* 0x000fe20002000000 */
[----:B------:R-:W-:-:S05]  /*0df0*/  @!P2 IMAD.MOV.U32 R20, RZ, RZ, R12 ;  /* 0x000000ffff14a224 */ /* 0x000fca00078e000c */
[----:B------:R-:W-:Y:S01]  /*0e00*/  @!P2 SEL R12, R20, c[0x0][0x168], P5 ;  /* 0x00005a00140caa07 */ /* 0x000fe20002800000 */
[----:B------:R-:W-:Y:S02]  /*0e10*/  IMAD.MOV.U32 R20, RZ, RZ, c[0x0][0x16c] ;  /* 0x00005b00ff147624 */ /* 0x000fe400078e00ff */
[----:B------:R-:W-:Y:S02]  /*0e20*/  @!P2 IMAD.MOV.U32 R13, RZ, RZ, R25 ;  /* 0x000000ffff0da224 */ /* 0x000fe400078e0019 */
[----:B------:R-:W-:Y:S01]  /*0e30*/  @!P0 IMAD.MOV.U32 R7, RZ, RZ, R21 ;  /* 0x000000ffff078224 */ /* 0x000fe200078e0015 */
[----:B------:R-:W-:Y:S01]  /*0e40*/  IADD3 R21, R19, 0x300, RZ ;  /* 0x0000030013157810 */ /* 0x000fe20007ffe0ff */
[----:B------:R-:W-:Y:S01]  /*0e50*/  BSSY B0, `(.L_x_6125) ;  /* 0x0000053000007945 */ /* 0x000fe20003800000 */
[----:B------:R-:W-:Y:S01]  /*0e60*/  BSSY B1, `(.L_x_6126) ;  /* 0x000004b000017945 */ /* 0x000fe20003800000 */
[----:B--2---:R-:W0:-:S06]  /*0e70*/  DSETP.GTU.AND P1, PT, |R10|, +INF , PT ;  /* 0x7ff000000a00742a */ /* 0x004e0c0003f2c200 */
[----:B0-----:R-:W-:Y:S02]  /*0e80*/  ISETP.GE.OR P1, PT, R23, R18, P1 ;  /* 0x000000121700720c */ /* 0x001fe40000f26670 */
[----:B------:R-:W-:-:S11]  /*0e90*/  IADD3 R23, R19, 0x380, RZ ;  /* 0x0000038013177810 */ /* 0x000fd60007ffe0ff */
[----:B------:R-:W0:Y:S01]  /*0ea0*/  @!P1 DSETP.MIN.AND P4, P5, R10, c[0x0][0x168], PT ;  /* 0x00005a000a00962a */ /* 0x000e220003d80000 */
[----:B------:R-:W-:Y:S01]  /*0eb0*/  @!P1 LOP3.LUT R25, R20, 0x80000, RZ, 0xfc, !PT ;  /* 0x0008000014199812 */ /* 0x000fe200078efcff */
[----:B------:R-:W-:Y:S02]  /*0ec0*/  @!P1 IMAD.MOV.U32 R20, RZ, RZ, R11 ;  /* 0x000000ffff149224 */ /* 0x000fe400078e000b */
[----:B---3--:R-:W1:-:S03]  /*0ed0*/  DSETP.GTU.AND P0, PT, |R14|, +INF , PT ;  /* 0x7ff000000e00742a */ /* 0x008e460003f0c200 */
[----:B0-----:R-:W-:Y:S01]  /*0ee0*/  @!P1 FSEL R20, R20, c[0x0][0x16c], P4 ;  /* 0x00005b0014149a08 */ /* 0x001fe20002000000 */
[----:B------:R-:W0:Y:S02]  /*0ef0*/  DSETP.GTU.AND P2, PT, |R16|, +INF , PT ;  /* 0x7ff000001000742a */ /* 0x000e240003f4c200 */
[----:B-1----:R-:W-:Y:S01]  /*0f00*/  ISETP.GE.OR P0, PT, R21, R18, P0 ;  /* 0x000000121500720c */ /* 0x002fe20000706670 */
[----:B------:R-:W-:Y:S01]  /*0f10*/  @!P3 IMAD.MOV.U32 R21, RZ, RZ, 0x8 ;  /* 0x00000008ff15b424 */ /* 0x000fe200078e00ff */
[----:B------:R-:W-:Y:S02]  /*0f20*/  @!P1 SEL R25, R25, R20, P5 ;  /* 0x0000001419199207 */ /* 0x000fe40002800000 */
[----:B0-----:R-:W-:Y:S01]  /*0f30*/  ISETP.GE.OR P2, PT, R23, R18, P2 ;  /* 0x000000121700720c */ /* 0x001fe20001746670 */
[----:B------:R-:W-:Y:S02]  /*0f40*/  @!P3 IMAD.IADD R20, R0, 0x1, R19 ;  /* 0x000000010014b824 */ /* 0x000fe400078e0213 */
[----:B------:R-:W-:-:S02]  /*0f50*/  @!P1 IMAD.MOV.U32 R22, RZ, RZ, R10 ;  /* 0x000000ffff169224 */ /* 0x000fc400078e000a */
[----:B------:R-:W-:Y:S01]  /*0f60*/  @!P3 IMAD.WIDE.U32 R20, R20, R21, c[0x0][0x178] ;  /* 0x00005e001414b625 */ /* 0x000fe200078e0015 */
[----:B------:R-:W-:Y:S02]  /*0f70*/  @!P3 IADD3 R19, R19, 0x80, RZ ;  /* 0x000000801313b810 */ /* 0x000fe40007ffe0ff */
[----:B------:R-:W-:Y:S01]  /*0f80*/  @!P1 SEL R10, R22, c[0x0][0x168], P4 ;  /* 0x00005a00160a9a07 */ /* 0x000fe20002000000 */
[----:B------:R-:W-:Y:S01]  /*0f90*/  @!P1 IMAD.MOV.U32 R11, RZ, RZ, R25 ;  /* 0x000000ffff0b9224 */ /* 0x000fe200078e0019 */
[----:B------:R0:W-:Y:S01]  /*0fa0*/  @!P3 STG.E.64 [R20.64], R12 ;  /* 0x0000000c1400b986 */ /* 0x0001e2000c101b04 */
[----:B------:R-:W1:Y:S01]  /*0fb0*/  @!P0 DSETP.MIN.AND P4, P5, R14, c[0x0][0x168], PT ;  /* 0x00005a000e00862a */ /* 0x000e620003d80000 */
[----:B------:R-:W-:Y:S01]  /*0fc0*/  ISETP.GE.AND P3, PT, R19, R18, PT ;  /* 0x000000121300720c */ /* 0x000fe20003f66270 */
[----:B------:R-:W-:Y:S02]  /*0fd0*/  IMAD.MOV.U32 R23, RZ, RZ, c[0x0][0x16c] ;  /* 0x00005b00ff177624 */ /* 0x000fe400078e00ff */
[----:B------:R-:W2:Y:S01]  /*0fe0*/  @!P2 DSETP.MIN.AND P1, P6, R16, c[0x0][0x168], PT ;  /* 0x00005a001000a62a */ /* 0x000ea20003e20000 */
[----:B------:R-:W-:Y:S01]  /*0ff0*/  @!P0 IMAD.MOV.U32 R22, RZ, RZ, R15 ;  /* 0x000000ffff168224 */ /* 0x000fe200078e000f */
[----:B------:R-:W-:Y:S01]  /*1000*/  MOV R25, c[0x0][0x16c] ;  /* 0x00005b0000197a02 */ /* 0x000fe20000000f00 */
[----:B------:R-:W-:Y:S01]  /*1010*/  @!P2 IMAD.MOV.U32 R24, RZ, RZ, R17 ;  /* 0x000000ffff18a224 */ /* 0x000fe200078e0011 */
[----:B------:R-:W-:-:S02]  /*1020*/  @!P0 LOP3.LUT R23, R23, 0x80000, RZ, 0xfc, !PT ;  /* 0x0008000017178812 */ /* 0x000fc400078efcff */
[----:B-1----:R-:W-:Y:S01]  /*1030*/  @!P0 FSEL R22, R22, c[0x0][0x16c], P4 ;  /* 0x00005b0016168a08 */ /* 0x002fe20002000000 */
[----:B0-----:R-:W-:Y:S01]  /*1040*/  @!P0 IMAD.MOV.U32 R12, RZ, RZ, R14 ;  /* 0x000000ffff0c8224 */ /* 0x001fe200078e000e */
[----:B------:R-:W-:Y:S02]  /*1050*/  @!P2 LOP3.LUT R25, R25, 0x80000, RZ, 0xfc, !PT ;  /* 0x000800001919a812 */ /* 0x000fe400078efcff */
[----:B--2---:R-:W-:Y:S02]  /*1060*/  @!P2 FSEL R24, R24, c[0x0][0x16c], P1 ;  /* 0x00005b001818aa08 */ /* 0x004fe40000800000 */
[----:B------:R-:W-:Y:S01]  /*1070*/  @!P0 SEL R14, R12, c[0x0][0x168], P4 ;  /* 0x00005a000c0e8a07 */ /* 0x000fe20002000000 */
[----:B------:R-:W-:Y:S01]  /*1080*/  @!P2 IMAD.MOV.U32 R12, RZ, RZ, R16 ;  /* 0x000000ffff0ca224 */ /* 0x000fe200078e0010 */
[----:B------:R-:W-:Y:S02]  /*1090*/  @!P0 SEL R23, R23, R22, P5 ;  /* 0x0000001617178207 */ /* 0x000fe40002800000 */
[----:B------:R-:W-:-:S02]  /*10a0*/  @!P2 SEL R25, R25, R24, P6 ;  /* 0x000000181919a207 */ /* 0x000fc40003000000 */
[----:B------:R-:W-:Y:S01]  /*10b0*/  @!P2 SEL R16, R12, c[0x0][0x168], P1 ;  /* 0x00005a000c10aa07 */ /* 0x000fe20000800000 */
[----:B------:R-:W-:Y:S02]  /*10c0*/  @!P0 IMAD.MOV.U32 R15, RZ, RZ, R23 ;  /* 0x000000ffff0f8224 */ /* 0x000fe400078e0017 */
[----:B------:R-:W-:Y:S01]  /*10d0*/  @!P2 IMAD.MOV.U32 R17, RZ, RZ, R25 ;  /* 0x000000ffff11a224 */ /* 0x000fe200078e0019 */
[----:B------:R-:W-:Y:S05]  /*10e0*/  @P3 BRA `(.L_x_6127) ;  /* 0x000000c000003947 */ /* 0x000fea0003800000 */
[----:B------:R-:W-:Y:S01]  /*10f0*/  IMAD.IADD R12, R0, 0x1, R19 ;  /* 0x00000001000c7824 */ /* 0x000fe200078e0213 */
[----:B------:R-:W-:Y:S01]  /*1100*/  IADD3 R19, R19, 0x80, RZ ;  /* 0x0000008013137810 */ /* 0x000fe20007ffe0ff */
[----:B------:R-:W-:-:S03]  /*1110*/  IMAD.MOV.U32 R13, RZ, RZ, 0x8 ;  /* 0x00000008ff0d7424 */ /* 0x000fc600078e00ff */
        /* <DEDUP_REMOVED lines=9> */
.L_x_6127:
[----:B------:R-:W-:-:S13]  /*11b0*/  ISETP.GE.AND P0, PT, R19, R18, PT ;  /* 0x000000121300720c */ /* 0x000fda0003f06270 */
[----:B------:R-:W-:Y:S05]  /*11c0*/  @P0 BRA `(.L_x_6129) ;  /* 0x000000c000000947 */ /* 0x000fea0003800000 */
[----:B0-----:R-:W-:Y:S01]  /*11d0*/  IADD3 R4, R0, R19, RZ ;  /* 0x0000001300047210 */ /* 0x001fe20007ffe0ff */
[----:B------:R-:W-:Y:S01]  /*11e0*/  IMAD.MOV.U32 R5, RZ, RZ, 0x8 ;  /* 0x00000008ff057424 */ /* 0x000fe200078e00ff */
[----:B------:R-:W-:-:S03]  /*11f0*/  IADD3 R19, R19, 0x80, RZ ;  /* 0x0000008013137810 */ /* 0x000fc60007ffe0ff */
[----:B------:R-:W-:-:S05]  /*1200*/  IMAD.WIDE.U32 R4, R4, R5, c[0x0][0x178] ;  /* 0x00005e0004047625 */ /* 0x000fca00078e0005 */
[----:B------:R0:W-:Y:S02]  /*1210*/  STG.E.64 [R4.64], R2 ;  /* 0x0000000204007986 */ /* 0x0001e4000c101b04 */
.L_x_6128:
[----:B------:R-:W-:-:S13]  /*1220*/  ISETP.GE.AND P0, PT, R19, R18, PT ;  /* 0x000000121300720c */ /* 0x000fda0003f06270 */
[----:B------:R-:W-:Y:S05]  /*1230*/  @P0 BRA `(.L_x_6130) ;  /* 0x000000d000000947 */ /* 0x000fea0003800000 */
[----:B0-----:R-:W-:Y:S01]  /*1240*/  IMAD.IADD R2, R0, 0x1, R19 ;  /* 0x0000000100027824 */ /* 0x001fe200078e0213 */
[----:B------:R-:W-:Y:S01]  /*1250*/  IADD3 R19, R19, 0x80, RZ ;  /* 0x0000008013137810 */ /* 0x000fe20007ffe0ff */
[----:B------:R-:W-:-:S04]  /*1260*/  IMAD.MOV.U32 R3, RZ, RZ, 0x8 ;  /* 0x00000008ff037424 */ /* 0x000fc800078e00ff */
[----:B------:R-:W-:-:S05]  /*1270*/  IMAD.WIDE.U32 R2, R2, R3, c[0x0][0x178] ;  /* 0x00005e0002027625 */ /* 0x000fca00078e0003 */
[----:B------:R0:W-:Y:S02]  /*1280*/  STG.E.64 [R2.64], R8 ;  /* 0x0000000802007986 */ /* 0x0001e4000c101b04 */
.L_x_6129:
        /* <DEDUP_REMOVED lines=8> */
.L_x_6130:
[----:B------:R-:W-:Y:S05]  /*1310*/  BSYNC B1 ;  /* 0x0000000000017941 */ /* 0x000fea0003800000 */
.L_x_6126:
[----:B------:R-:W-:-:S13]  /*1320*/  ISETP.GE.AND P0, PT, R19, R18, PT ;  /* 0x000000121300720c */ /* 0x000fda0003f06270 */
[----:B0-----:R-:W-:Y:S01]  /*1330*/  @!P0 IMAD.IADD R2, R0, 0x1, R19 ;  /* 0x0000000100028824 */ /* 0x001fe200078e0213 */
[----:B------:R-:W-:Y:S01]  /*1340*/  @!P0 IADD3 R19, R19, 0x80, RZ ;  /* 0x0000008013138810 */ /* 0x000fe20007ffe0ff */
[----:B------:R-:W-:-:S04]  /*1350*/  @!P0 IMAD.MOV.U32 R3, RZ, RZ, 0x8 ;  /* 0x00000008ff038424 */ /* 0x000fc800078e00ff */
[----:B------:R-:W-:-:S05]  /*1360*/  @!P0 IMAD.WIDE.U32 R2, R2, R3, c[0x0][0x178] ;  /* 0x00005e0002028625 */ /* 0x000fca00078e0003 */
[----:B------:R0:W-:Y:S02]  /*1370*/  @!P0 STG.E.64 [R2.64], R14 ;  /* 0x0000000e02008986 */ /* 0x0001e4000c101b04 */
.L_x_6131:
[----:B------:R-:W-:Y:S05]  /*1380*/  BSYNC B0 ;  /* 0x0000000000007941 */ /* 0x000fea0003800000 */
.L_x_6125:
        /* <DEDUP_REMOVED lines=8> */
.L_x_6132:
        /* <DEDUP_REMOVED lines=15> */
.L_x_34069:


//--------------------- .text._ZN2at6native29vectorized_elementwise_kernelILi4EZZZNS0_21clamp_max_kernel_cudaERNS_18TensorIteratorBaseERKN3c106ScalarEENKUlvE_clEvENKUlvE4_clEvEUldE_St5arrayIPcLm2EEEEviT0_T1_ --------------------------
	.section	.text._ZN2at6native29vectorized_elementwise_kernelILi4EZZZNS0_21clamp_max_kernel_cudaERNS_18TensorIteratorBaseERKN3c106ScalarEENKUlvE_clEvENKUlvE4_clEvEUldE_St5arrayIPcLm2EEEEviT0_T1_,"ax",@progbits
	.sectioninfo	@"SHI_REGISTERS=30"
	.align	128
        .global         _ZN2at6native29vectorized_elementwise_kernelILi4EZZZNS0_21clamp_max_kernel_cudaERNS_18TensorIteratorBaseERKN3c106ScalarEENKUlvE_clEvENKUlvE4_clEvEUldE_St5arrayIPcLm2EEEEviT0_T1_
        .type           _ZN2at6native29vectorized_elementwise_kernelILi4EZZZNS0_21clamp_max_kernel_cudaERNS_18TensorIteratorBaseERKN3c106ScalarEENKUlvE_clEvENKUlvE4_clEvEUldE_St5arrayIPcLm2EEEEviT0_T1_,@function
        .size           _ZN2at6native29vectorized_elementwise_kernelILi4EZZZNS0_21clamp_max_kernel_cudaERNS_18TensorIteratorBaseERKN3c106ScalarEENKUlvE_clEvENKUlvE4_clEvEUldE_St5arrayIPcLm2EEEEviT0_T1_,(.L_x_34070 - _ZN2at6native29vectorized_elementwise_kernelILi4EZZZNS0_21clamp_max_kernel_cudaERNS_18TensorIteratorBaseERKN3c106ScalarEENKUlvE_clEvENKUlvE4_clEvEUldE_St5arrayIPcLm2EEEEviT0_T1_)
        .other          _ZN2at6native29vectorized_elementwise_kernelILi4EZZZNS0_21clamp_max_kernel_cudaERNS_18TensorIteratorBaseERKN3c106ScalarEENKUlvE_clEvENKUlvE4_clEvEUldE_St5arrayIPcLm2EEEEviT0_T1_,@"STO_CUDA_ENTRY STV_DEFAULT"
_ZN2at6native29vectorized_elementwise_kernelILi4EZZZNS0_21clamp_max_kernel_cudaERNS_18TensorIteratorBaseERKN3c106ScalarEENKUlvE_clEvENKUlvE4_clEvEUldE_St5arrayIPcLm2EEEEviT0_T1_:
.text._ZN2at6native29vectorized_elementwise_kernelILi4EZZZNS0_21clamp_max_kernel_cudaERNS_18TensorIteratorBaseERKN3c106ScalarEENKUlvE_clEvENKUlvE4_clEvEUldE_St5arrayIPcLm2EEEEviT0_T1_:
        /* <DEDUP_REMOVED lines=109> */
.L_x_6133:
        /* <DEDUP_REMOVED lines=27> */
.L_x_6135:
[----:B0-----:R-:W-:Y:S05]  /*0880*/  BSYNC B0 ;  /* 0x0000000000007941 */ /* 0x001fea0003800000 */
.L_x_6134:
        /* <DEDUP_REMOVED lines=15> */
.L_x_6137:
[----:B------:R-:W-:Y:S05]  /*0980*/  BSYNC B0 ;  /* 0x0000000000007941 */ /* 0x000fea0003800000 */
.L_x_6136:
        /* <DEDUP_REMOVED lines=130> */
.L_x_6140:
[----:B------:R-:W-:-:S13]  /*11b0*/  ISETP.GE.AND P0, PT, R19, R18, PT ;  /* 0x000000121300720c */ /* 0x000fda0003f06270 */
[----:B------:R-:W-:Y:S05]  /*11c0*/  @P0 BRA `(.L_x_6142) ;  /* 0x000000c000000947 */ /* 0x000fea0003800000 */
[----:B0-----:R-:W-:Y:S01]  /*11d0*/  IADD3 R4, R0, R19, RZ ;  /* 0x0000001300047210 */ /* 0x001fe20007ffe0ff */
[----:B------:R-:W-:Y:S01]  /*11e0*/  IMAD.MOV.U32 R5, RZ, RZ, 0x8 ;  /* 0x00000008ff057424 */ /* 0x000fe200078e00ff */
[----:B------:R-:W-:-:S03]  /*11f0*/  IADD3 R19, R19, 0x80, RZ ;  /* 0x0000008013137810 */ /* 0x000fc60007ffe0ff */
[----:B------:R-:W-:-:S05]  /*1200*/  IMAD.WIDE.U32 R4, R4, R5, c[0x0][0x178] ;  /* 0x00005e0004047625 */ /* 0x000fca00078e0005 */
[----:B------:R0:W-:Y:S02]  /*1210*/  STG.E.64 [R4.64], R2 ;  /* 0x0000000204007986 */ /* 0x0001e4000c101b04 */
.L_x_6141:
[----:B------:R-:W-:-:S13]  /*1220*/  ISETP.GE.AND P0, PT, R19, R18, PT ;  /* 0x000000121300720c */ /* 0x000fda0003f06270 */
[----:B------:R-:W-:Y:S05]  /*1230*/  @P0 BRA `(.L_x_6143) ;  /* 0x000000d000000947 */ /* 0x000fea0003800000 */
[----:B0-----:R-:W-:Y:S01]  /*1240*/  IMAD.IADD R2, R0, 0x1, R19 ;  /* 0x0000000100027824 */ /* 0x001fe200078e0213 */
[----:B------:R-:W-:Y:S01]  /*1250*/  IADD3 R19, R19, 0x80, RZ ;  /* 0x0000008013137810 */ /* 0x000fe20007ffe0ff */
[----:B------:R-:W-:-:S04]  /*1260*/  IMAD.MOV.U32 R3, RZ, RZ, 0x8 ;  /* 0x00000008ff037424 */ /* 0x000fc800078e00ff */
[----:B------:R-:W-:-:S05]  /*1270*/  IMAD.WIDE.U32 R2, R2, R3, c[0x0][0x178] ;  /* 0x00005e0002027625 */ /* 0x000fca00078e0003 */
[----:B------:R0:W-:Y:S02]  /*1280*/  STG.E.64 [R2.64], R8 ;  /* 0x0000000802007986 */ /* 0x0001e4000c101b04 */
.L_x_6142:
        /* <DEDUP_REMOVED lines=8> */
.L_x_6143:
[----:B------:R-:W-:Y:S05]  /*1310*/  BSYNC B1 ;  /* 0x0000000000017941 */ /* 0x000fea0003800000 */
.L_x_6139:
[----:B------:R-:W-:-:S13]  /*1320*/  ISETP.GE.AND P0, PT, R19, R18, PT ;  /* 0x000000121300720c */ /* 0x000fda0003f06270 */
[----:B0-----:R-:W-:Y:S01]  /*1330*/  @!P0 IMAD.IADD R2, R0, 0x1, R19 ;  /* 0x0000000100028824 */ /* 0x001fe200078e0213 */
[----:B------:R-:W-:Y:S01]  /*1340*/  @!P0 IADD3 R19, R19, 0x80, RZ ;  /* 0x0000008013138810 */ /* 0x000fe20007ffe0ff */
[----:B------:R-:W-:-:S04]  /*1350*/  @!P0 IMAD.MOV.U32 R3, RZ, RZ, 0x8 ;  /* 0x00000008ff038424 */ /* 0x000fc800078e00ff */
[----:B------:R-:W-:-:S05]  /*1360*/  @!P0 IMAD.WIDE.U32 R2, R2, R3, c[0x0][0x178] ;  /* 0x00005e0002028625 */ /* 0x000fca00078e0003 */
[----:B------:R0:W-:Y:S02]  /*1370*/  @!P0 STG.E.64 [R2.64], R14 ;  /* 0x0000000e02008986 */ /* 0x0001e4000c101b04 */
.L_x_6144:
[----:B------:R-:W-:Y:S05]  /*1380*/  BSYNC B0 ;  /* 0x0000000000007941 */ /* 0x000fea0003800000 */
.L_x_6138:
        /* <DEDUP_REMOVED lines=8> */
.L_x_6145:
        /* <DEDUP_REMOVED lines=15> */
.L_x_34070:


//--------------------- .text._ZN2at6native29vectorized_elementwise_kernelILi8EZZZNS0_21clamp_max_kernel_cudaERNS_18TensorIteratorBaseERKN3c106ScalarEENKUlvE_clEvENKUlvE4_clEvEUldE_St5arrayIPcLm2EEEEviT0_T1_ --------------------------
	.section	.text._ZN2at6native29vectorized_elementwise_kernelILi8EZZZNS0_21clamp_max_kernel_cudaERNS_18TensorIteratorBaseERKN3c106ScalarEENKUlvE_clEvENKUlvE4_clEvEUldE_St5arrayIPcLm2EEEEviT0_T1_,"ax",@progbits
	.sectioninfo	@"SHI_REGISTERS=4"
	.align	128
        .global         _ZN2at6native29vectorized_elementwise_kernelILi8EZZZNS0_21clamp_max_kernel_cudaERNS_18TensorIteratorBaseERKN3c106ScalarEENKUlvE_clEvENKUlvE4_clEvEUldE_St5arrayIPcLm2EEEEviT0_T1_
        .type           _ZN2at6native29vectorized_elementwise_kernelILi8EZZZNS0_21clamp_max_kernel_cudaERNS_18TensorIteratorBaseERKN3c106ScalarEENKUlvE_clEvENKUlvE4_clEvEUldE_St5arrayIPcLm2EEEEviT0_T1_,@function
        .size           _ZN2at6native29vectorized_elementwise_kernelILi8EZZZNS0_21clamp_max_kernel_cudaERNS_18TensorIteratorBaseERKN3c106ScalarEENKUlvE_clEvENKUlvE4_clEvEUldE_St5arrayIPcLm2EEEEviT0_T1_,(.L_x_34071 - _ZN2at6native29vectorized_elementwise_kernelILi8EZZZNS0_21clamp_max_kernel_cudaERNS_18TensorIteratorBaseERKN3c106ScalarEENKUlvE_clEvENKUlvE4_clEvEUldE_St5arrayIPcLm2EEEEviT0_T1_)
        .other          _ZN2at6native29vectorized_elementwise_kernelILi8EZZZNS0_21clamp_max_kernel_cudaERNS_18TensorIteratorBaseERKN3c106ScalarEENKUlvE_clEvENKUlvE4_clEvEUldE_St5arrayIPcLm2EEEEviT0_T1_,@"STO_CUDA_ENTRY STV_DEFAULT"
_ZN2at6native29vectorized_elementwise_kernelILi8EZZZNS0_21clamp_max_kernel_cudaERNS_18TensorIteratorBaseERKN3c106ScalarEENKUlvE_clEvENKUlvE4_clEvEUldE_St5arrayIPcLm2EEEEviT0_T1_:
.text._ZN2at6native29vectorized_elementwise_kernelILi8EZZZNS0_21clamp_max_kernel_cudaERNS_18TensorIteratorBaseERKN3c106ScalarEENKUlvE_clEvENKUlvE4_clEvEUldE_St5arrayIPcLm2EEEEviT0_T1_:
[----:B------:R-:W-:Y:S02]  /*0000*/  MOV R1, c[0x0][0x28] ;  /* 0x00000a0000017a02 */ /* 0x000fe40000000f00 */
[----:B------:R-:W-:Y:S05]  /*0010*/  EXIT ;  /* 0x000000000000794d */ /* 0x000fea0003800000 */
.L_x_6146:
        /* <DEDUP_REMOVED lines=14> */
.L_x_34071:


//--------------------- .text._ZN2at6native18elementwise_kernelILi128ELi4EZNS0_15gpu_kernel_implIZZZNS0_21clamp_max_kernel_cudaERNS_18TensorIteratorBaseERKN3c106ScalarEENKUlvE_clEvENKUlvE3_clEvEUlsE_EEvS4_RKT_EUliE_EEviT1_ --------------------------
	.section	.text._ZN2at6native18elementwise_kernelILi128ELi4EZNS0_15gpu_kernel_implIZZZNS0_21clamp_max_kernel_cudaERNS_18TensorIteratorBaseERKN3c106ScalarEENKUlvE_clEvENKUlvE3_clEvEUlsE_EEvS4_RKT_EUliE_EEviT1_,"ax",@progbits
	.sectioninfo	@"SHI_REGISTERS=26"
	.align	128
        .global         _ZN2at6native18elementwise_kernelILi128ELi4EZNS0_15gpu_kernel_implIZZZNS0_21clamp_max_kernel_cudaERNS_18TensorIteratorBaseERKN3c106ScalarEENKUlvE_clEvENKUlvE3_clEvEUlsE_EEvS4_RKT_EUliE_EEviT1_
        .type           _ZN2at6native18elementwise_kernelILi128ELi4EZNS0_15gpu_kernel_implIZZZNS0_21clamp_max_kernel_cudaERNS_18TensorIteratorBaseERKN3c106ScalarEENKUlvE_clEvENKUlvE3_clEvEUlsE_EEvS4_RKT_EUliE_EEviT1_,@function
        .size           _ZN2at6native18elementwise_kernelILi128ELi4EZNS0_15gpu_kernel_implIZZZNS0_21clamp_max_kernel_cudaERNS_18TensorIteratorBaseERKN3c106ScalarEENKUlvE_clEvENKUlvE3_clEvEUlsE_EEvS4_RKT_EUliE_EEviT1_,(.L_x_34072 - _ZN2at6native18elementwise_kernelILi128ELi4EZNS0_15gpu_kernel_implIZZZNS0_21clamp_max_kernel_cudaERNS_18TensorIteratorBaseERKN3c106ScalarEENKUlvE_clEvENKUlvE3_clEvEUlsE_EEvS4_RKT_EUliE_EEviT1_)
        .other          _ZN2at6native18elementwise_kernelILi128ELi4EZNS0_15gpu_kernel_implIZZZNS0_21clamp_max_kernel_cudaERNS_18TensorIteratorBaseERKN3c106ScalarEENKUlvE_clEvENKUlvE3_clEvEUlsE_EEvS4_RKT_EUliE_EEviT1_,@"STO_CUDA_ENTRY STV_DEFAULT"
_ZN2at6native18elementwise_kernelILi128ELi4EZNS0_15gpu_kernel_implIZZZNS0_21clamp_max_kernel_cudaERNS_18TensorIteratorBaseERKN3c106ScalarEENKUlvE_clEvENKUlvE3_clEvEUlsE_EEvS4_RKT_EUliE_EEviT1_:
.text._ZN2at6native18elementwise_kernelILi128ELi4EZNS0_15gpu_kernel_implIZZZNS0_21clamp_max_kernel_cudaERNS_18TensorIteratorBaseERKN3c106ScalarEENKUlvE_clEvENKUlvE3_clEvEUlsE_EEvS4_RKT_EUliE_EEviT1_:
        /* <DEDUP_REMOVED lines=30> */
[----:B------:R-:W-:Y:S02]  /*01e0*/  IMAD R0, R4, c[0x0][0x2a4], RZ ;  /* 0x0000a90004007a24 */ /* 0x000fe400078e02ff */
        /* <DEDUP_REMOVED lines=207> */
.L_x_6149:
        /* <DEDUP_REMOVED lines=16> */
[----:B------:R0:W5:Y:S01]  /*0fe0*/  LDG.E.S8 R0, [R2.64] ;  /* 0x0000002402007981 */ /* 0x000162000c1e1300 */
[----:B------:R-:W-:Y:S05]  /*0ff0*/  BRA `(.L_x_6155) ;  /* 0x00000d9000007947 */ /* 0x000fea0003800000 */
.L_x_6153:
[----:B------:R0:W5:Y:S01]  /*1000*/  LDG.E.U8 R0, [R2.64] ;  /* 0x0000002402007981 */ /* 0x000162000c1e1100 */
[----:B------:R-:W-:Y:S05]  /*1010*/  BRA `(.L_x_6155) ;  /* 0x00000d7000007947 */ /* 0x000fea0003800000 */
.L_x_6152:
[----:B------:R-:W-:-:S13]  /*1020*/  ISETP.NE.AND P0, PT, R4, 0x2, PT ;  /* 0x000000020400780c */ /* 0x000fda0003f05270 */
[----:B------:R-:W-:Y:S05]  /*1030*/  @!P0 BRA `(.L_x_6156) ;  /* 0x0000008000008947 */ /* 0x000fea0003800000 */
[----:B------:R-:W-:-:S13]  /*1040*/  ISETP.NE.AND P0, PT, R4, 0x3, PT ;  /* 0x000000030400780c */ /* 0x000fda0003f05270 */
[----:B------:R-:W-:Y:S05]  /*1050*/  @!P0 BRA `(.L_x_6157) ;  /* 0x0000004000008947 */ /* 0x000fea0003800000 */
[----:B------:R-:W-:-:S13]  /*1060*/  ISETP.NE.AND P0, PT, R4, 0x4, PT ;  /* 0x000000040400780c */ /* 0x000fda0003f05270 */
[----:B------:R-:W-:Y:S05]  /*1070*/  @P0 BRA `(.L_x_6154) ;  /* 0x00000b9000000947 */ /* 0x000fea0003800000 */
[----:B------:R0:W5:Y:S01]  /*1080*/  LDG.E.U16 R0, [R2.64] ;  /* 0x0000002402007981 */ /* 0x000162000c1e1500 */
[----:B------:R-:W-:Y:S05]  /*1090*/  BRA `(.L_x_6155) ;  /* 0x00000cf000007947 */ /* 0x000fea0003800000 */
.L_x_6157:
[----:B------:R0:W5:Y:S01]  /*10a0*/  LDG.E.U16 R0, [R2.64] ;  /* 0x0000002402007981 */ /* 0x000162000c1e1500 */
[----:B------:R-:W-:Y:S05]  /*10b0*/  BRA `(.L_x_6155) ;  /* 0x00000cd000007947 */ /* 0x000fea0003800000 */
.L_x_6156:
[----:B------:R0:W5:Y:S01]  /*10c0*/  LDG.E.U16 R0, [R2.64] ;  /* 0x0000002402007981 */ /* 0x000162000c1e1500 */
[----:B------:R-:W-:Y:S05]  /*10d0*/  BRA `(.L_x_6155) ;  /* 0x00000cb000007947 */ /* 0x000fea0003800000 */
.L_x_6151:
[----:B------:R-:W-:-:S13]  /*10e0*/  ISETP.GT.AND P0, PT, R4, 0x6, PT ;  /* 0x000000060400780c */ /* 0x000fda0003f04270 */
[----:B------:R-:W-:Y:S05]  /*10f0*/  @P0 BRA `(.L_x_6158) ;  /* 0x000000c000000947 */ /* 0x000fea0003800000 */
[----:B------:R-:W-:-:S13]  /*1100*/  ISETP.NE.AND P0, PT, R4, 0x5, PT ;  /* 0x000000050400780c */ /* 0x000fda0003f05270 */
[----:B------:R-:W-:Y:S05]  /*1110*/  @!P0 BRA `(.L_x_6159) ;  /* 0x0000005000008947 */ /* 0x000fea0003800000 */
[----:B------:R-:W-:-:S13]  /*1120*/  ISETP.NE.AND P0, PT, R4, 0x6, PT ;  /* 0x000000060400780c */ /* 0x000fda0003f05270 */
[----:B------:R-:W-:Y:S05]  /*1130*/  @P0 BRA `(.L_x_6154) ;  /* 0x00000ad000000947 */ /* 0x000fea0003800000 */
[----:B------:R-:W2:Y:S02]  /*1140*/  LDG.E R2, [R2.64] ;  /* 0x0000002402027981 */ /* 0x000ea4000c1e1900 */
[----:B--2---:R0:W1:Y:S01]  /*1150*/  F2I.FTZ.TRUNC.NTZ R0, R2 ;  /* 0x0000000200007305 */ /* 0x004062000021f100 */
[----:B------:R-:W-:Y:S05]  /*1160*/  BRA `(.L_x_6155) ;  /* 0x00000c2000007947 */ /* 0x000fea0003800000 */
.L_x_6159:
[----:B------:R-:W2:Y:S02]  /*1170*/  LDG.E.U16 R4, [R2.64] ;  /* 0x0000002402047981 */ /* 0x000ea4000c1e1500 */
[----:B--2---:R-:W-:-:S06]  /*1180*/  HADD2.F32 R4, -RZ, R4.H0_H0 ;  /* 0x20000004ff047230 */ /* 0x004fcc0000004100 */
[----:B------:R-:W0:Y:S02]  /*1190*/  F2I.FTZ.TRUNC.NTZ R4, R4 ;  /* 0x0000000400047305 */ /* 0x000e24000021f100 */
[----:B0-----:R-:W-:Y:S01]  /*11a0*/  PRMT R0, R4, 0x7610, R0 ;  /* 0x0000761004007816 */ /* 0x001fe20000000000 */
[----:B------:R-:W-:Y:S05]  /*11b0*/  BRA `(.L_x_6155) ;  /* 0x00000bd000007947 */ /* 0x000fea0003800000 */
.L_x_6158:
[----:B------:R-:W-:-:S13]  /*11c0*/  ISETP.NE.AND P0, PT, R4, 0x7, PT ;  /* 0x000000070400780c */ /* 0x000fda0003f05270 */
[----:B------:R-:W-:Y:S05]  /*11d0*/  @!P0 BRA `(.L_x_6160) ;  /* 0x000000c000008947 */ /* 0x000fea0003800000 */
[----:B------:R-:W-:-:S13]  /*11e0*/  ISETP.NE.AND P0, PT, R4, 0x8, PT ;  /* 0x000000080400780c */ /* 0x000fda0003f05270 */
[----:B------:R-:W-:Y:S05]  /*11f0*/  @!P0 BRA `(.L_x_6161) ;  /* 0x0000005000008947 */ /* 0x000fea0003800000 */
[----:B------:R-:W-:-:S13]  /*1200*/  ISETP.NE.AND P0, PT, R4, 0x9, PT ;  /* 0x000000090400780c */ /* 0x000fda0003f05270 */
[----:B------:R-:W-:Y:S05]  /*1210*/  @P0 BRA `(.L_x_6154) ;  /* 0x000009f000000947 */ /* 0x000fea0003800000 */
[----:B------:R-:W2:Y:S02]  /*1220*/  LDG.E R2, [R2.64] ;  /* 0x0000002402027981 */ /* 0x000ea4000c1e1900 */
[----:B--2---:R0:W1:Y:S01]  /*1230*/  F2I.FTZ.TRUNC.NTZ R0, R2 ;  /* 0x0000000200007305 */ /* 0x004062000021f100 */
[----:B------:R-:W-:Y:S05]  /*1240*/  BRA `(.L_x_6155) ;  /* 0x00000b4000007947 */ /* 0x000fea0003800000 */
.L_x_6161:
[----:B------:R-:W2:Y:S02]  /*1250*/  LDG.E.U16 R2, [R2.64] ;  /* 0x0000002402027981 */ /* 0x000ea4000c1e1500 */
[----:B--2---:R-:W-:-:S06]  /*1260*/  HADD2.F32 R4, -RZ, R2.H0_H0 ;  /* 0x20000002ff047230 */ /* 0x004fcc0000004100 */
[----:B------:R-:W0:Y:S02]  /*1270*/  F2I.FTZ.TRUNC.NTZ R4, R4 ;  /* 0x0000000400047305 */ /* 0x000e24000021f100 */
[----:B0-----:R-:W-:Y:S01]  /*1280*/  PRMT R0, R4, 0x7610, R0 ;  /* 0x0000761004007816 */ /* 0x001fe20000000000 */
[----:B------:R-:W-:Y:S05]  /*1290*/  BRA `(.L_x_6155) ;  /* 0x00000af000007947 */ /* 0x000fea0003800000 */
.L_x_6160:
[----:B------:R-:W2:Y:S02]  /*12a0*/  LDG.E.64 R2, [R2.64] ;  /* 0x0000002402027981 */ /* 0x000ea4000c1e1b00 */
[----:B--2---:R0:W1:Y:S01]  /*12b0*/  F2I.F64.TRUNC R0, R2 ;  /* 0x0000000200007311 */ /* 0x004062000030d100 */
[----:B------:R-:W-:Y:S05]  /*12c0*/  BRA `(.L_x_6155) ;  /* 0x00000ac000007947 */ /* 0x000fea0003800000 */
.L_x_6150:
        /* <DEDUP_REMOVED lines=10> */
[----:B------:R-:W-:Y:S01]  /*1370*/  SEL R0, RZ, 0x1, !P0 ;  /* 0x00000001ff007807 */ /* 0x000fe20004000000 */
[----:B------:R-:W-:Y:S05]  /*1380*/  BRA `(.L_x_6155) ;  /* 0x00000a0000007947 */ /* 0x000fea0003800000 */
.L_x_6164:
[----:B------:R-:W2:Y:S02]  /*1390*/  LDG.E.64 R2, [R2.64] ;  /* 0x0000002402027981 */ /* 0x000ea4000c1e1b00 */
[----:B--2---:R0:W1:Y:S01]  /*13a0*/  F2I.F64.TRUNC R0, R2 ;  /* 0x0000000200007311 */ /* 0x004062000030d100 */
[----:B------:R-:W-:Y:S05]  /*13b0*/  BRA `(.L_x_6155) ;  /* 0x000009d000007947 */ /* 0x000fea0003800000 */
.L_x_6163:
        /* <DEDUP_REMOVED lines=24> */
[----:B------:R-:W-:-:S06]  /*1540*/  LOP3.LUT R5, R5, 0x80000000, R0, 0xf8, !PT ;  /* 0x8000000005057812 */ /* 0x000fcc00078ef800 */
[----:B------:R-:W0:Y:S02]  /*1550*/  F2I.FTZ.TRUNC.NTZ R5, R5 ;  /* 0x0000000500057305 */ /* 0x000e24000021f100 */
[----:B0-----:R-:W-:Y:S01]  /*1560*/  PRMT R0, R5, 0x7610, R0 ;  /* 0x0000761005007816 */ /* 0x001fe20000000000 */
[----:B------:R-:W-:Y:S05]  /*1570*/  BRA `(.L_x_6155) ;  /* 0x0000081000007947 */ /* 0x000fea0003800000 */
.L_x_6166:
        /* <DEDUP_REMOVED lines=11> */
[----:B------:R-:W-:-:S06]  /*1630*/  LOP3.LUT R4, R4, 0x80000000, R5, 0xf8, !PT ;  /* 0x8000000004047812 */ /* 0x000fcc00078ef805 */
[----:B------:R-:W0:Y:S02]  /*1640*/  F2I.FTZ.TRUNC.NTZ R4, R4 ;  /* 0x0000000400047305 */ /* 0x000e24000021f100 */
[----:B0-----:R-:W-:Y:S01]  /*1650*/  PRMT R0, R4, 0x7610, R0 ;  /* 0x0000761004007816 */ /* 0x001fe20000000000 */
[----:B------:R-:W-:Y:S05]  /*1660*/  BRA `(.L_x_6155) ;  /* 0x0000072000007947 */ /* 0x000fea0003800000 */
.L_x_6165:
[----:B------:R-:W2:Y:S02]  /*1670*/  LDG.E.U16 R2, [R2.64] ;  /* 0x0000002402027981 */ /* 0x000ea4000c1e1500 */
[----:B--2---:R-:W-:-:S04]  /*1680*/  PRMT R2, RZ, 0x5410, R2 ;  /* 0x00005410ff027816 */ /* 0x004fc80000000002 */
[----:B------:R0:W1:Y:S01]  /*1690*/  F2I.FTZ.TRUNC.NTZ R0, R2 ;  /* 0x0000000200007305 */ /* 0x000062000021f100 */
[----:B------:R-:W-:Y:S05]  /*16a0*/  BRA `(.L_x_6155) ;  /* 0x000006e000007947 */ /* 0x000fea0003800000 */
.L_x_6162:
        /* <DEDUP_REMOVED lines=10> */
.L_x_6169:
        /* <DEDUP_REMOVED lines=21> */
.L_x_6173:
[----:B------:R-:W-:Y:S05]  /*18a0*/  BSYNC B1 ;  /* 0x0000000000017941 */ /* 0x000fea0003800000 */
.L_x_6172:
[----:B------:R-:W-:Y:S01]  /*18b0*/  IMAD.SHL.U32 R2, R2, 0x100000, RZ ;  /* 0x0010000002027824 */ /* 0x000fe200078e00ff */
[----:B------:R-:W-:-:S04]  /*18c0*/  LEA R3, R0, 0x3b800000, 0x17 ;  /* 0x3b80000000037811 */ /* 0x000fc800078eb8ff */
[----:B------:R-:W-:Y:S02]  /*18d0*/  LOP3.LUT R4, R3, R2, R4, 0xfe, !PT ;  /* 0x0000000203047212 */ /* 0x000fe400078efe04 */
.L_x_6171:
[----:B------:R-:W-:Y:S05]  /*18e0*/  BSYNC B0 ;  /* 0x0000000000007941 */ /* 0x000fea0003800000 */
.L_x_6170:
[----:B------:R-:W0:Y:S02]  /*18f0*/  F2I.FTZ.TRUNC.NTZ R4, R4 ;  /* 0x0000000400047305 */ /* 0x000e24000021f100 */
[----:B0-----:R-:W-:Y:S01]  /*1900*/  PRMT R0, R4, 0x7610, R0 ;  /* 0x0000761004007816 */ /* 0x001fe20000000000 */
[----:B------:R-:W-:Y:S05]  /*1910*/  BRA `(.L_x_6155) ;  /* 0x0000047000007947 */ /* 0x000fea0003800000 */
.L_x_6168:
        /* <DEDUP_REMOVED lines=21> */
.L_x_6177:
[----:B------:R-:W-:Y:S05]  /*1a70*/  BSYNC B1 ;  /* 0x0000000000017941 */ /* 0x000fea0003800000 */
.L_x_6176:
[----:B------:R-:W-:Y:S01]  /*1a80*/  IMAD.SHL.U32 R2, R2, 0x200000, RZ ;  /* 0x0020000002027824 */ /* 0x000fe200078e00ff */
[----:B------:R-:W-:-:S04]  /*1a90*/  LEA R3, R0, 0x37800000, 0x17 ;  /* 0x3780000000037811 */ /* 0x000fc800078eb8ff */
[----:B------:R-:W-:Y:S02]  /*1aa0*/  LOP3.LUT R4, R3, R2, R4, 0xfe, !PT ;  /* 0x0000000203047212 */ /* 0x000fe400078efe04 */
.L_x_6175:
[----:B------:R-:W-:Y:S05]  /*1ab0*/  BSYNC B0 ;  /* 0x0000000000007941 */ /* 0x000fea0003800000 */
.L_x_6174:
[----:B------:R-:W0:Y:S02]  /*1ac0*/  F2I.FTZ.TRUNC.NTZ R4, R4 ;  /* 0x0000000400047305 */ /* 0x000e24000021f100 */
[----:B0-----:R-:W-:Y:S01]  /*1ad0*/  PRMT R0, R4, 0x7610, R0 ;  /* 0x0000761004007816 */ /* 0x001fe20000000000 */
[----:B------:R-:W-:Y:S05]  /*1ae0*/  BRA `(.L_x_6155) ;  /* 0x000002a000007947 */ /* 0x000fea0003800000 */
.L_x_6167:
        /* <DEDUP_REMOVED lines=14> */
.L_x_6181:
[----:B------:R-:W-:Y:S05]  /*1bd0*/  BSYNC B0 ;  /* 0x0000000000007941 */ /* 0x000fea0003800000 */
.L_x_6180:
[----:B------:R-:W0:Y:S02]  /*1be0*/  F2I.FTZ.TRUNC.NTZ R4, R4 ;  /* 0x0000000400047305 */ /* 0x000e24000021f100 */
[----:B0-----:R-:W-:Y:S01]  /*1bf0*/  PRMT R0, R4, 0x7610, R0 ;  /* 0x0000761004007816 */ /* 0x001fe20000000000 */
[----:B------:R-:W-:Y:S05]  /*1c00*/  BRA `(.L_x_6155) ;  /* 0x0000018000007947 */ /* 0x000fea0003800000 */
.L_x_6154:
        /* <DEDUP_REMOVED lines=21> */
.L_x_6179:
[----:B------:R0:W5:Y:S01]  /*1d60*/  LDG.E.U16 R0, [R2.64] ;  /* 0x0000002402007981 */ /* 0x000162000c1e1500 */
[----:B------:R-:W-:Y:S05]  /*1d70*/  BRA `(.L_x_6155) ;  /* 0x0000001000007947 */ /* 0x000fea0003800000 */
.L_x_6178:
[----:B------:R0:W5:Y:S02]  /*1d80*/  LDG.E.U16 R0, [R2.64] ;  /* 0x0000002402007981 */ /* 0x000164000c1e1500 */
.L_x_6155:
[----:B0-----:R-:W0:Y:S01]  /*1d90*/  LDC.U8 R3, c[0x0][0x380] ;  /* 0x0000e000ff037b82 */ /* 0x001e220000000000 */
[----:B------:R-:W-:Y:S01]  /*1da0*/  ULDC.U16 UR4, c[0x0][0x370] ;  /* 0x0000dc0000047ab9 */ /* 0x000fe20000000400 */
[----:B-1---5:R-:W-:Y:S01]  /*1db0*/  PRMT R0, R0, 0x9910, RZ ;  /* 0x0000991000007816 */ /* 0x022fe200000000ff */
[----:B------:R-:W-:-:S06]  /*1dc0*/  UPRMT UR4, UR4, 0x9910, URZ ;  /* 0x0000991004047896 */ /* 0x000fcc000800003f */
[----:B------:R-:W-:Y:S02]  /*1dd0*/  IMNMX R5, R0, UR4, PT ;  /* 0x0000000400057c17 */ /* 0x000fe4000b800200 */
        /* <DEDUP_REMOVED lines=11> */
[----:B------:R0:W-:Y:S01]  /*1e90*/  STG.E.U8 [R16.64], R5 ;  /* 0x0000000510007986 */ /* 0x0001e2000c101124 */
[----:B------:R-:W-:Y:S05]  /*1ea0*/  BRA `(.L_x_6187) ;  /* 0x00000dc000007947 */ /* 0x000fea0003800000 */
.L_x_6185:
[----:B------:R0:W-:Y:S01]  /*1eb0*/  STG.E.U8 [R16.64], R5 ;  /* 0x0000000510007986 */ /* 0x0001e2000c101124 */
[----:B------:R-:W-:Y:S05]  /*1ec0*/  BRA `(.L_x_6187) ;  /* 0x00000da000007947 */ /* 0x000fea0003800000 */
.L_x_6184:
[----:B------:R-:W-:-:S13]  /*1ed0*/  ISETP.NE.AND P0, PT, R2, 0x2, PT ;  /* 0x000000020200780c */ /* 0x000fda0003f05270 */
[----:B------:R-:W-:Y:S05]  /*1ee0*/  @!P0 BRA `(.L_x_6188) ;  /* 0x000000a000008947 */ /* 0x000fea0003800000 */
[----:B------:R-:W-:-:S13]  /*1ef0*/  ISETP.NE.AND P0, PT, R2, 0x3, PT ;  /* 0x000000030200780c */ /* 0x000fda0003f05270 */
[----:B------:R-:W-:Y:S05]  /*1f00*/  @!P0 BRA `(.L_x_6189) ;  /* 0x0000006000008947 */ /* 0x000fea0003800000 */
[----:B------:R-:W-:-:S13]  /*1f10*/  ISETP.NE.AND P0, PT, R2, 0x4, PT ;  /* 0x000000040200780c */ /* 0x000fda0003f05270 */
[----:B------:R-:W-:Y:S05]  /*1f20*/  @P0 BRA `(.L_x_6186) ;  /* 0x00000bb000000947 */ /* 0x000fea0003800000 */
[----:B------:R-:W-:-:S04]  /*1f30*/  PRMT R2, R5, 0x9910, RZ ;  /* 0x0000991005027816 */ /* 0x000fc800000000ff */
[----:B------:R-:W-:-:S05]  /*1f40*/  SHF.R.S32.HI R3, RZ, 0x1f, R2 ;  /* 0x0000001fff037819 */ /* 0x000fca0000011402 */
[----:B------:R0:W-:Y:S01]  /*1f50*/  STG.E.64 [R16.64], R2 ;  /* 0x0000000210007986 */ /* 0x0001e2000c101b24 */
[----:B------:R-:W-:Y:S05]  /*1f60*/  BRA `(.L_x_6187) ;  /* 0x00000d0000007947 */ /* 0x000fea0003800000 */
.L_x_6189:
[----:B------:R0:W-:Y:S01]  /*1f70*/  STG.E [R16.64], R5 ;  /* 0x0000000510007986 */ /* 0x0001e2000c101924 */
[----:B------:R-:W-:Y:S05]  /*1f80*/  BRA `(.L_x_6187) ;  /* 0x00000ce000007947 */ /* 0x000fea0003800000 */
.L_x_6188:
[----:B------:R0:W-:Y:S01]  /*1f90*/  STG.E.U16 [R16.64], R5 ;  /* 0x0000000510007986 */ /* 0x0001e2000c101524 */
[----:B------:R-:W-:Y:S05]  /*1fa0*/  BRA `(.L_x_6187) ;  /* 0x00000cc000007947 */ /* 0x000fea0003800000 */
.L_x_6183:
[----:B------:R-:W-:-:S13]  /*1fb0*/  ISETP.GT.AND P0, PT, R2, 0x6, PT ;  /* 0x000000060200780c */ /* 0x000fda0003f04270 */
[----:B------:R-:W-:Y:S05]  /*1fc0*/  @P0 BRA `(.L_x_6190) ;  /* 0x000000b000000947 */ /* 0x000fea0003800000 */
[----:B------:R-:W-:-:S13]  /*1fd0*/  ISETP.NE.AND P0, PT, R2, 0x5, PT ;  /* 0x000000050200780c */ /* 0x000fda0003f05270 */
[----:B------:R-:W-:Y:S05]  /*1fe0*/  @!P0 BRA `(.L_x_6191) ;  /* 0x0000005000008947 */ /* 0x000fea0003800000 */
[----:B------:R-:W-:-:S13]  /*1ff0*/  ISETP.NE.AND P0, PT, R2, 0x6, PT ;  /* 0x000000060200780c */ /* 0x000fda0003f05270 */
[----:B------:R-:W-:Y:S05]  /*2000*/  @P0 BRA `(.L_x_6186) ;  /* 0x00000ad000000947 */ /* 0x000fea0003800000 */
[----:B------:R-:W0:Y:S02]  /*2010*/  I2F.S16 R3, R5 ;  /* 0x0000000500037306 */ /* 0x000e240000101400 */
[----:B0-----:R0:W-:Y:S01]  /*2020*/  STG.E [R16.64], R3 ;  /* 0x0000000310007986 */ /* 0x0011e2000c101924 */
[----:B------:R-:W-:Y:S05]  /*2030*/  BRA `(.L_x_6187) ;  /* 0x00000c3000007947 */ /* 0x000fea0003800000 */
.L_x_6191:
[----:B------:R-:W0:Y:S02]  /*2040*/  I2F.S16 R0, R5 ;  /* 0x0000000500007306 */ /* 0x000e240000101400 */
[----:B0-----:R-:W-:-:S05]  /*2050*/  F2FP.PACK_AB R0, RZ, R0 ;  /* 0x00000000ff00723e */ /* 0x001fca00000000ff */
[----:B------:R0:W-:Y:S01]  /*2060*/  STG.E.U16 [R16.64], R0 ;  /* 0x0000000010007986 */ /* 0x0001e2000c101524 */
[----:B------:R-:W-:Y:S05]  /*2070*/  BRA `(.L_x_6187) ;  /* 0x00000bf000007947 */ /* 0x000fea0003800000 */
.L_x_6190:
[----:B------:R-:W-:-:S13]  /*2080*/  ISETP.NE.AND P0, PT, R2, 0x7, PT ;  /* 0x000000070200780c */ /* 0x000fda0003f05270 */
[----:B------:R-:W-:Y:S05]  /*2090*/  @!P0 BRA `(.L_x_6192) ;  /* 0x000000d000008947 */ /* 0x000fea0003800000 */
[----:B------:R-:W-:-:S13]  /*20a0*/  ISETP.NE.AND P0, PT, R2, 0x8, PT ;  /* 0x000000080200780c */ /* 0x000fda0003f05270 */
[----:B------:R-:W-:Y:S05]  /*20b0*/  @!P0 BRA `(.L_x_6193) ;  /* 0x0000006000008947 */ /* 0x000fea0003800000 */
[----:B------:R-:W-:-:S13]  /*20c0*/  ISETP.NE.AND P0, PT, R2, 0x9, PT ;  /* 0x000000090200780c */ /* 0x000fda0003f05270 */
[----:B------:R-:W-:Y:S05]  /*20d0*/  @P0 BRA `(.L_x_6186) ;  /* 0x00000a0000000947 */ /* 0x000fea0003800000 */
[----:B------:R-:W0:Y:S01]  /*20e0*/  I2F.S16 R2, R5 ;  /* 0x0000000500027306 */ /* 0x000e220000101400 */
[----:B------:R-:W-:-:S05]  /*20f0*/  IMAD.MOV.U32 R3, RZ, RZ, RZ ;  /* 0x000000ffff037224 */ /* 0x000fca00078e00ff */
[----:B0-----:R0:W-:Y:S01]  /*2100*/  STG.E.64 [R16.64], R2 ;  /* 0x0000000210007986 */ /* 0x0011e2000c101b24 */
[----:B------:R-:W-:Y:S05]  /*2110*/  BRA `(.L_x_6187) ;  /* 0x00000b5000007947 */ /* 0x000fea0003800000 */
.L_x_6193:
[----:B------:R-:W0:Y:S02]  /*2120*/  I2F.S16 R5, R5 ;  /* 0x0000000500057306 */ /* 0x000e240000101400 */
[----:B0-----:R-:W-:-:S04]  /*2130*/  F2FP.PACK_AB R3, RZ, R5 ;  /* 0x00000005ff03723e */ /* 0x001fc800000000ff */
[----:B------:R-:W-:-:S05]  /*2140*/  PRMT R3, R3, 0x5410, RZ ;  /* 0x0000541003037816 */ /* 0x000fca00000000ff */
[----:B------:R0:W-:Y:S01]  /*2150*/  STG.E [R16.64], R3 ;  /* 0x0000000310007986 */ /* 0x0001e2000c101924 */
[----:B------:R-:W-:Y:S05]  /*2160*/  BRA `(.L_x_6187) ;  /* 0x00000b0000007947 */ /* 0x000fea0003800000 */
.L_x_6192:
[----:B------:R-:W0:Y:S02]  /*2170*/  I2F.F64.S16 R2, R5 ;  /* 0x0000000500027312 */ /* 0x000e240000101c00 */
[----:B0-----:R0:W-:Y:S01]  /*2180*/  STG.E.64 [R16.64], R2 ;  /* 0x0000000210007986 */ /* 0x0011e2000c101b24 */
[----:B------:R-:W-:Y:S05]  /*2190*/  BRA `(.L_x_6187) ;  /* 0x00000ad000007947 */ /* 0x000fea0003800000 */
.L_x_6182:
        /* <DEDUP_REMOVED lines=8> */
[----:B------:R-:W-:-:S04]  /*2220*/  PRMT R0, R5, 0x9910, RZ ;  /* 0x0000991005007816 */ /* 0x000fc800000000ff */
[----:B------:R-:W-:-:S04]  /*2230*/  ISETP.NE.AND P0, PT, R0, RZ, PT ;  /* 0x000000ff0000720c */ /* 0x000fc80003f05270 */
[----:B------:R-:W-:-:S05]  /*2240*/  SEL R3, RZ, 0x1, !P0 ;  /* 0x00000001ff037807 */ /* 0x000fca0004000000 */
[----:B------:R0:W-:Y:S01]  /*2250*/  STG.E.U8 [R16.64], R3 ;  /* 0x0000000310007986 */ /* 0x0001e2000c101124 */
[----:B------:R-:W-:Y:S05]  /*2260*/  BRA `(.L_x_6187) ;  /* 0x00000a0000007947 */ /* 0x000fea0003800000 */
.L_x_6196:
[----:B------:R-:W0:Y:S01]  /*2270*/  I2F.F64.S16 R4, R5 ;  /* 0x0000000500047312 */ /* 0x000e220000101c00 */
[----:B------:R-:W-:-:S05]  /*2280*/  CS2R R6, SRZ ;  /* 0x0000000000067805 */ /* 0x000fca000001ff00 */
[----:B0-----:R0:W-:Y:S01]  /*2290*/  STG.E.128 [R16.64], R4 ;  /* 0x0000000410007986 */ /* 0x0011e2000c101d24 */
[----:B------:R-:W-:Y:S05]  /*22a0*/  BRA `(.L_x_6187) ;  /* 0x000009c000007947 */ /* 0x000fea0003800000 */
.L_x_6195:
[----:B------:R-:W-:-:S13]  /*22b0*/  ISETP.NE.AND P0, PT, R2, 0xf, PT ;  /* 0x0000000f0200780c */ /* 0x000fda0003f05270 */
[----:B------:R-:W-:Y:S05]  /*22c0*/  @!P0 BRA `(.L_x_6197) ;  /* 0x000002d000008947 */ /* 0x000fea0003800000 */
[----:B------:R-:W-:-:S13]  /*22d0*/  ISETP.NE.AND P0, PT, R2, 0x17, PT ;  /* 0x000000170200780c */ /* 0x000fda0003f05270 */
[----:B------:R-:W-:Y:S05]  /*22e0*/  @!P0 BRA `(.L_x_6198) ;  /* 0x0000015000008947 */ /* 0x000fea0003800000 */
[----:B------:R-:W-:-:S13]  /*22f0*/  ISETP.NE.AND P0, PT, R2, 0x18, PT ;  /* 0x000000180200780c */ /* 0x000fda0003f05270 */
[----:B------:R-:W-:Y:S05]  /*2300*/  @P0 BRA `(.L_x_6186) ;  /* 0x000007d000000947 */ /* 0x000fea0003800000 */
[----:B------:R-:W0:Y:S01]  /*2310*/  I2F.S16 R5, R5 ;  /* 0x0000000500057306 */ /* 0x000e220000101400 */
[----:B------:R-:W-:Y:S01]  /*2320*/  BSSY B0, `(.L_x_6199) ;  /* 0x000000e000007945 */ /* 0x000fe20003800000 */
[C---:B0-----:R-:W-:Y:S02]  /*2330*/  LOP3.LUT R2, R5.reuse, 0x7fffffff, RZ, 0xc0, !PT ;  /* 0x7fffffff05027812 */ /* 0x041fe400078ec0ff */
        /* <DEDUP_REMOVED lines=12> */
.L_x_6200:
[----:B------:R-:W-:Y:S05]  /*2400*/  BSYNC B0 ;  /* 0x0000000000007941 */ /* 0x000fea0003800000 */
.L_x_6199:
[----:B------:R-:W-:-:S05]  /*2410*/  LOP3.LUT R3, R0, R3, RZ, 0xfc, !PT ;  /* 0x0000000300037212 */ /* 0x000fca00078efcff */
[----:B------:R0:W-:Y:S01]  /*2420*/  STG.E.U8 [R16.64], R3 ;  /* 0x0000000310007986 */ /* 0x0001e2000c101124 */
[----:B------:R-:W-:Y:S05]  /*2430*/  BRA `(.L_x_6187) ;  /* 0x0000083000007947 */ /* 0x000fea0003800000 */
.L_x_6198:
[----:B------:R-:W0:Y:S01]  /*2440*/  I2F.S16 R5, R5 ;  /* 0x0000000500057306 */ /* 0x000e220000101400 */
[----:B------:R-:W-:Y:S01]  /*2450*/  BSSY B0, `(.L_x_6201) ;  /* 0x000000f000007945 */ /* 0x000fe20003800000 */
[----:B0-----:R-:W-:-:S04]  /*2460*/  LOP3.LUT R2, R5, 0x7fffffff, RZ, 0xc0, !PT ;  /* 0x7fffffff05027812 */ /* 0x001fc800078ec0ff */
        /* <DEDUP_REMOVED lines=10> */
.L_x_6202:
[----:B------:R-:W-:Y:S01]  /*2510*/  IMAD.MOV.U32 R0, RZ, RZ, 0x7f ;  /* 0x0000007fff007424 */ /* 0x000fe200078e00ff */
[----:B------:R-:W-:-:S04]  /*2520*/  ISETP.GT.U32.AND P0, PT, R2, 0x7f800000, PT ;  /* 0x7f8000000200780c */ /* 0x000fc80003f04070 */
[----:B------:R-:W-:-:S04]  /*2530*/  SEL R0, R0, 0x7c, P0 ;  /* 0x0000007c00007807 */ /* 0x000fc80000000000 */
.L_x_6203:
[----:B------:R-:W-:Y:S05]  /*2540*/  BSYNC B0 ;  /* 0x0000000000007941 */ /* 0x000fea0003800000 */
.L_x_6201:
[----:B------:R-:W-:-:S04]  /*2550*/  LOP3.LUT R2, R5, 0x80000000, RZ, 0xc0, !PT ;  /* 0x8000000005027812 */ /* 0x000fc800078ec0ff */
[----:B------:R-:W-:-:S04]  /*2560*/  SHF.R.U32.HI R3, RZ, 0x18, R2 ;  /* 0x00000018ff037819 */ /* 0x000fc80000011602 */
[----:B------:R-:W-:-:S05]  /*2570*/  LOP3.LUT R3, R0, R3, RZ, 0xfc, !PT ;  /* 0x0000000300037212 */ /* 0x000fca00078efcff */
[----:B------:R0:W-:Y:S01]  /*2580*/  STG.E.U8 [R16.64], R3 ;  /* 0x0000000310007986 */ /* 0x0001e2000c101124 */
[----:B------:R-:W-:Y:S05]  /*2590*/  BRA `(.L_x_6187) ;  /* 0x000006d000007947 */ /* 0x000fea0003800000 */
.L_x_6197:
[----:B------:R-:W0:Y:S02]  /*25a0*/  I2F.S16 R0, R5 ;  /* 0x0000000500007306 */ /* 0x000e240000101400 */
[----:B0-----:R-:W-:-:S05]  /*25b0*/  F2FP.BF16.PACK_AB R0, RZ, R0 ;  /* 0x00000000ff00723e */ /* 0x001fca00000010ff */
[----:B------:R0:W-:Y:S01]  /*25c0*/  STG.E.U16 [R16.64], R0 ;  /* 0x0000000010007986 */ /* 0x0001e2000c101524 */
[----:B------:R-:W-:Y:S05]  /*25d0*/  BRA `(.L_x_6187) ;  /* 0x0000069000007947 */ /* 0x000fea0003800000 */
.L_x_6194:
        /* <DEDUP_REMOVED lines=8> */
[----:B------:R0:W-:Y:S01]  /*2660*/  STG.E.U16 [R16.64], R5 ;  /* 0x0000000510007986 */ /* 0x0001e2000c101524 */
[----:B------:R-:W-:Y:S05]  /*2670*/  BRA `(.L_x_6187) ;  /* 0x000005f000007947 */ /* 0x000fea0003800000 */
.L_x_6206:
[----:B------:R-:W0:Y:S01]  /*2680*/  I2F.S16 R5, R5 ;  /* 0x0000000500057306 */ /* 0x000e220000101400 */
[----:B------:R-:W-:Y:S01]  /*2690*/  BSSY B0, `(.L_x_6207) ;  /* 0x0000014000007945 */ /* 0x000fe20003800000 */
[----:B------:R-:W-:Y:S01]  /*26a0*/  IMAD.MOV.U32 R8, RZ, RZ, 0x80 ;  /* 0x00000080ff087424 */ /* 0x000fe200078e00ff */
[----:B0-----:R-:W-:-:S04]  /*26b0*/  LOP3.LUT R2, R5, 0x7fffffff, RZ, 0xc0, !PT ;  /* 0x7fffffff05027812 */ /* 0x001fc800078ec0ff */
        /* <DEDUP_REMOVED lines=13> */
.L_x_6209:
[----:B------:R-:W-:-:S04]  /*2790*/  LOP3.LUT R2, R5, 0x80000000, RZ, 0xc0, !PT ;  /* 0x8000000005027812 */ /* 0x000fc800078ec0ff */
[----:B------:R-:W-:-:S04]  /*27a0*/  SHF.R.U32.HI R3, RZ, 0x18, R2 ;  /* 0x00000018ff037819 */ /* 0x000fc80000011602 */
[----:B------:R-:W-:-:S04]  /*27b0*/  LOP3.LUT R0, R0, R3, RZ, 0xfc, !PT ;  /* 0x0000000300007212 */ /* 0x000fc800078efcff */
[----:B------:R-:W-:Y:S02]  /*27c0*/  PRMT R8, R0, 0x7610, R8 ;  /* 0x0000761000087816 */ /* 0x000fe40000000008 */
.L_x_6208:
[----:B------:R-:W-:Y:S05]  /*27d0*/  BSYNC B0 ;  /* 0x0000000000007941 */ /* 0x000fea0003800000 */
.L_x_6207:
[----:B------:R0:W-:Y:S01]  /*27e0*/  STG.E.U8 [R16.64], R8 ;  /* 0x0000000810007986 */ /* 0x0001e2000c101124 */
[----:B------:R-:W-:Y:S05]  /*27f0*/  BRA `(.L_x_6187) ;  /* 0x0000047000007947 */ /* 0x000fea0003800000 */
.L_x_6205:
        /* <DEDUP_REMOVED lines=17> */
.L_x_6212:
[----:B------:R-:W-:-:S04]  /*2910*/  LOP3.LUT R2, R5, 0x80000000, RZ, 0xc0, !PT ;  /* 0x8000000005027812 */ /* 0x000fc800078ec0ff */
[----:B------:R-:W-:-:S04]  /*2920*/  SHF.R.U32.HI R3, RZ, 0x18, R2 ;  /* 0x00000018ff037819 */ /* 0x000fc80000011602 */
[----:B------:R-:W-:-:S04]  /*2930*/  LOP3.LUT R0, R0, R3, RZ, 0xfc, !PT ;  /* 0x0000000300007212 */ /* 0x000fc800078efcff */
[----:B------:R-:W-:Y:S02]  /*2940*/  PRMT R8, R0, 0x7610, R8 ;  /* 0x0000761000087816 */ /* 0x000fe40000000008 */
.L_x_6211:
[----:B------:R-:W-:Y:S05]  /*2950*/  BSYNC B0 ;  /* 0x0000000000007941 */ /* 0x000fea0003800000 */
.L_x_6210:
[----:B------:R0:W-:Y:S01]  /*2960*/  STG.E.U8 [R16.64], R8 ;  /* 0x0000000810007986 */ /* 0x0001e2000c101124 */
[----:B------:R-:W-:Y:S05]  /*2970*/  BRA `(.L_x_6187) ;  /* 0x000002f000007947 */ /* 0x000fea0003800000 */
.L_x_6204:
[----:B------:R-:W-:-:S13]  /*2980*/  ISETP.NE.AND P0, PT, R2, 0x1c, PT ;  /* 0x0000001c0200780c */ /* 0x000fda0003f05270 */
[----:B------:R-:W-:Y:S05]  /*2990*/  @!P0 BRA `(.L_x_6213) ;  /* 0x000002c000008947 */ /* 0x000fea0003800000 */
[----:B------:R-:W-:-:S13]  /*29a0*/  ISETP.NE.AND P0, PT, R2, 0x1d, PT ;  /* 0x0000001d0200780c */ /* 0x000fda0003f05270 */
[----:B------:R-:W-:Y:S05]  /*29b0*/  @!P0 BRA `(.L_x_6214) ;  /* 0x0000026000008947 */ /* 0x000fea0003800000 */
[----:B------:R-:W-:-:S13]  /*29c0*/  ISETP.NE.AND P0, PT, R2, 0x2c, PT ;  /* 0x0000002c0200780c */ /* 0x000fda0003f05270 */
[----:B------:R-:W-:Y:S05]  /*29d0*/  @P0 BRA `(.L_x_6186) ;  /* 0x0000010000000947 */ /* 0x000fea0003800000 */
[----:B------:R-:W0:Y:S01]  /*29e0*/  I2F.S16 R4, R5 ;  /* 0x0000000500047306 */ /* 0x000e220000101400 */
[----:B------:R-:W-:Y:S02]  /*29f0*/  PLOP3.LUT P0, PT, PT, PT, PT, 0x80, 0x0 ;  /* 0x000000000000781c */ /* 0x000fe40003f0f070 */
[----:B0-----:R-:W-:-:S04]  /*2a00*/  SHF.R.U32.HI R2, RZ, 0x17, R4 ;  /* 0x00000017ff027819 */ /* 0x001fc80000011604 */
        /* <DEDUP_REMOVED lines=13> */
.L_x_6186:
        /* <DEDUP_REMOVED lines=20> */
.L_x_6214:
[----:B------:R-:W-:-:S04]  /*2c20*/  PRMT R2, R5, 0x9910, RZ ;  /* 0x0000991005027816 */ /* 0x000fc800000000ff */
[----:B------:R-:W-:-:S05]  /*2c30*/  SHF.R.S32.HI R3, RZ, 0x1f, R2 ;  /* 0x0000001fff037819 */ /* 0x000fca0000011402 */
[----:B------:R0:W-:Y:S01]  /*2c40*/  STG.E.64 [R16.64], R2 ;  /* 0x0000000210007986 */ /* 0x0001e2000c101b24 */
[----:B------:R-:W-:Y:S05]  /*2c50*/  BRA `(.L_x_6187) ;  /* 0x0000001000007947 */ /* 0x000fea0003800000 */
.L_x_6213:
[----:B------:R0:W-:Y:S02]  /*2c60*/  STG.E [R16.64], R5 ;  /* 0x0000000510007986 */ /* 0x0001e4000c101924 */
.L_x_6187:
[----:B------:R-:W-:-:S05]  /*2c70*/  IMAD R18, R18, 0x200, R23 ;  /* 0x0000020012127824 */ /* 0x000fca00078e0217 */
[----:B------:R-:W-:Y:S02]  /*2c80*/  IADD3 R19, R18, 0x80, RZ ;  /* 0x0000008012137810 */ /* 0x000fe40007ffe0ff */
.L_x_6148:
[----:B------:R-:W-:Y:S05]  /*2c90*/  BSYNC B6 ;  /* 0x0000000000067941 */ /* 0x000fea0003800000 */
.L_x_6147:
        /* <DEDUP_REMOVED lines=231> */
.L_x_6217:
        /* <DEDUP_REMOVED lines=18> */
.L_x_6221:
[----:B------:R0:W5:Y:S01]  /*3c30*/  LDG.E.U8 R0, [R2.64] ;  /* 0x0000002402007981 */ /* 0x000162000c1e1100 */
[----:B------:R-:W-:Y:S05]  /*3c40*/  BRA `(.L_x_6223) ;  /* 0x00000d7000007947 */ /* 0x000fea0003800000 */
.L_x_6220:
        /* <DEDUP_REMOVED lines=8> */
.L_x_6225:
[----:B------:R0:W5:Y:S01]  /*3cd0*/  LDG.E.U16 R0, [R2.64] ;  /* 0x0000002402007981 */ /* 0x000162000c1e1500 */
[----:B------:R-:W-:Y:S05]  /*3ce0*/  BRA `(.L_x_6223) ;  /* 0x00000cd000007947 */ /* 0x000fea0003800000 */
.L_x_6224:
[----:B------:R0:W5:Y:S01]  /*3cf0*/  LDG.E.U16 R0, [R2.64] ;  /* 0x0000002402007981 */ /* 0x000162000c1e1500 */
[----:B------:R-:W-:Y:S05]  /*3d00*/  BRA `(.L_x_6223) ;  /* 0x00000cb000007947 */ /* 0x000fea0003800000 */
.L_x_6219:
        /* <DEDUP_REMOVED lines=9> */
.L_x_6227:
[----:B------:R-:W2:Y:S02]  /*3da0*/  LDG.E.U16 R4, [R2.64] ;  /* 0x0000002402047981 */ /* 0x000ea4000c1e1500 */
[----:B--2---:R-:W-:-:S06]  /*3db0*/  HADD2.F32 R4, -RZ, R4.H0_H0 ;  /* 0x20000004ff047230 */ /* 0x004fcc0000004100 */
[----:B------:R-:W0:Y:S02]  /*3dc0*/  F2I.FTZ.TRUNC.NTZ R4, R4 ;  /* 0x0000000400047305 */ /* 0x000e24000021f100 */
[----:B0-----:R-:W-:Y:S01]  /*3dd0*/  PRMT R0, R4, 0x7610, R0 ;  /* 0x0000761004007816 */ /* 0x001fe20000000000 */
[----:B------:R-:W-:Y:S05]  /*3de0*/  BRA `(.L_x_6223) ;  /* 0x00000bd000007947 */ /* 0x000fea0003800000 */
.L_x_6226:
        /* <DEDUP_REMOVED lines=9> */
.L_x_6229:
[----:B------:R-:W2:Y:S02]  /*3e80*/  LDG.E.U16 R2, [R2.64] ;  /* 0x0000002402027981 */ /* 0x000ea4000c1e1500 */
[----:B--2---:R-:W-:-:S06]  /*3e90*/  HADD2.F32 R4, -RZ, R2.H0_H0 ;  /* 0x20000002ff047230 */ /* 0x004fcc0000004100 */
[----:B------:R-:W0:Y:S02]  /*3ea0*/  F2I.FTZ.TRUNC.NTZ R4, R4 ;  /* 0x0000000400047305 */ /* 0x000e24000021f100 */
[----:B0-----:R-:W-:Y:S01]  /*3eb0*/  PRMT R0, R4, 0x7610, R0 ;  /* 0x0000761004007816 */ /* 0x001fe20000000000 */
[----:B------:R-:W-:Y:S05]  /*3ec0*/  BRA `(.L_x_6223) ;  /* 0x00000af000007947 */ /* 0x000fea0003800000 */
.L_x_6228:
[----:B------:R-:W2:Y:S02]  /*3ed0*/  LDG.E.64 R2, [R2.64] ;  /* 0x0000002402027981 */ /* 0x000ea4000c1e1b00 */
[----:B--2---:R0:W1:Y:S01]  /*3ee0*/  F2I.F64.TRUNC R0, R2 ;  /* 0x0000000200007311 */ /* 0x004062000030d100 */
[----:B------:R-:W-:Y:S05]  /*3ef0*/  BRA `(.L_x_6223) ;  /* 0x00000ac000007947 */ /* 0x000fea0003800000 */
.L_x_6218:
        /* <DEDUP_REMOVED lines=12> */
.L_x_6232:
[----:B------:R-:W2:Y:S02]  /*3fc0*/  LDG.E.64 R2, [R2.64] ;  /* 0x0000002402027981 */ /* 0x000ea4000c1e1b00 */
[----:B--2---:R0:W1:Y:S01]  /*3fd0*/  F2I.F64.TRUNC R0, R2 ;  /* 0x0000000200007311 */ /* 0x004062000030d100 */
[----:B------:R-:W-:Y:S05]  /*3fe0*/  BRA `(.L_x_6223) ;  /* 0x000009d000007947 */ /* 0x000fea0003800000 */
.L_x_6231:
        /* <DEDUP_REMOVED lines=28> */
.L_x_6234:
        /* <DEDUP_REMOVED lines=15> */
.L_x_6233:
[----:B------:R-:W2:Y:S02]  /*42a0*/  LDG.E.U16 R2, [R2.64] ;  /* 0x0000002402027981 */ /* 0x000ea4000c1e1500 */
[----:B--2---:R-:W-:-:S04]  /*42b0*/  PRMT R2, RZ, 0x5410, R2 ;  /* 0x00005410ff027816 */ /* 0x004fc80000000002 */
[----:B------:R0:W1:Y:S01]  /*42c0*/  F2I.FTZ.TRUNC.NTZ R0, R2 ;  /* 0x0000000200007305 */ /* 0x000062000021f100 */
[----:B------:R-:W-:Y:S05]  /*42d0*/  BRA `(.L_x_6223) ;  /* 0x000006e000007947 */ /* 0x000fea0003800000 */
.L_x_6230:
        /* <DEDUP_REMOVED lines=10> */
.L_x_6237:
        /* <DEDUP_REMOVED lines=21> */
.L_x_6241:
[----:B------:R-:W-:Y:S05]  /*44d0*/  BSYNC B1 ;  /* 0x0000000000017941 */ /* 0x000fea0003800000 */
.L_x_6240:
[----:B------:R-:W-:Y:S01]  /*44e0*/  IMAD.SHL.U32 R2, R2, 0x100000, RZ ;  /* 0x0010000002027824 */ /* 0x000fe200078e00ff */
[----:B------:R-:W-:-:S04]  /*44f0*/  LEA R3, R0, 0x3b800000, 0x17 ;  /* 0x3b80000000037811 */ /* 0x000fc800078eb8ff */
[----:B------:R-:W-:Y:S02]  /*4500*/  LOP3.LUT R4, R3, R2, R4, 0xfe, !PT ;  /* 0x0000000203047212 */ /* 0x000fe400078efe04 */
.L_x_6239:
[----:B------:R-:W-:Y:S05]  /*4510*/  BSYNC B0 ;  /* 0x0000000000007941 */ /* 0x000fea0003800000 */
.L_x_6238:
[----:B------:R-:W0:Y:S02]  /*4520*/  F2I.FTZ.TRUNC.NTZ R4, R4 ;  /* 0x0000000400047305 */ /* 0x000e24000021f100 */
[----:B0-----:R-:W-:Y:S01]  /*4530*/  PRMT R0, R4, 0x7610, R0 ;  /* 0x0000761004007816 */ /* 0x001fe20000000000 */
[----:B------:R-:W-:Y:S05]  /*4540*/  BRA `(.L_x_6223) ;  /* 0x0000047000007947 */ /* 0x000fea0003800000 */
.L_x_6236:
        /* <DEDUP_REMOVED lines=21> */
.L_x_6245:
[----:B------:R-:W-:Y:S05]  /*46a0*/  BSYNC B1 ;  /* 0x0000000000017941 */ /* 0x000fea0003800000 */
.L_x_6244:
[----:B------:R-:W-:Y:S01]  /*46b0*/  IMAD.SHL.U32 R2, R2, 0x200000, RZ ;  /* 0x0020000002027824 */ /* 0x000fe200078e00ff */
[----:B------:R-:W-:-:S04]  /*46c0*/  LEA R3, R0, 0x37800000, 0x17 ;  /* 0x3780000000037811 */ /* 0x000fc800078eb8ff */
[----:B------:R-:W-:Y:S02]  /*46d0*/  LOP3.LUT R4, R3, R2, R4, 0xfe, !PT ;  /* 0x0000000203047212 */ /* 0x000fe400078efe04 */
.L_x_6243:
[----:B------:R-:W-:Y:S05]  /*46e0*/  BSYNC B0 ;  /* 0x0000000000007941 */ /* 0x000fea0003800000 */
.L_x_6242:
[----:B------:R-:W0:Y:S02]  /*46f0*/  F2I.FTZ.TRUNC.NTZ R4, R4 ;  /* 0x0000000400047305 */ /* 0x000e24000021f100 */
[----:B0-----:R-:W-:Y:S01]  /*4700*/  PRMT R0, R4, 0x7610, R0 ;  /* 0x0000761004007816 */ /* 0x001fe20000000000 */
[----:B------:R-:W-:Y:S05]  /*4710*/  BRA `(.L_x_6223) ;  /* 0x000002a000007947 */ /* 0x000fea0003800000 */
.L_x_6235:
        /* <DEDUP_REMOVED lines=14> */
.L_x_6249:
[----:B------:R-:W-:Y:S05]  /*4800*/  BSYNC B0 ;  /* 0x0000000000007941 */ /* 0x000fea0003800000 */
.L_x_6248:
[----:B------:R-:W0:Y:S02]  /*4810*/  F2I.FTZ.TRUNC.NTZ R4, R4 ;  /* 0x0000000400047305 */ /* 0x000e24000021f100 */
[----:B0-----:R-:W-:Y:S01]  /*4820*/  PRMT R0, R4, 0x7610, R0 ;  /* 0x0000761004007816 */ /* 0x001fe20000000000 */
[----:B------:R-:W-:Y:S05]  /*4830*/  BRA `(.L_x_6223) ;  /* 0x0000018000007947 */ /* 0x000fea0003800000 */
.L_x_6222:
        /* <DEDUP_REMOVED lines=21> */
.L_x_6247:
[----:B------:R0:W5:Y:S01]  /*4990*/  LDG.E.U16 R0, [R2.64] ;  /* 0x0000002402007981 */ /* 0x000162000c1e1500 */
[----:B------:R-:W-:Y:S05]  /*49a0*/  BRA `(.L_x_6223) ;  /* 0x0000001000007947 */ /* 0x000fea0003800000 */
.L_x_6246:
[----:B------:R0:W5:Y:S02]  /*49b0*/  LDG.E.U16 R0, [R2.64] ;  /* 0x0000002402007981 */ /* 0x000164000c1e1500 */
.L_x_6223:
        /* <DEDUP_REMOVED lines=18> */
.L_x_6253:
[----:B------:R0:W-:Y:S01]  /*4ae0*/  STG.E.U8 [R16.64], R5 ;  /* 0x0000000510007986 */ /* 0x0001e2000c101124 */
[----:B------:R-:W-:Y:S05]  /*4af0*/  BRA `(.L_x_6255) ;  /* 0x00000da000007947 */ /* 0x000fea0003800000 */
.L_x_6252:
        /* <DEDUP_REMOVED lines=10> */
.L_x_6257:
[----:B------:R0:W-:Y:S01]  /*4ba0*/  STG.E [R16.64], R5 ;  /* 0x0000000510007986 */ /* 0x0001e2000c101924 */
[----:B------:R-:W-:Y:S05]  /*4bb0*/  BRA `(.L_x_6255) ;  /* 0x00000ce000007947 */ /* 0x000fea0003800000 */
.L_x_6256:
[----:B------:R0:W-:Y:S01]  /*4bc0*/  STG.E.U16 [R16.64], R5 ;  /* 0x0000000510007986 */ /* 0x0001e2000c101524 */
[----:B------:R-:W-:Y:S05]  /*4bd0*/  BRA `(.L_x_6255) ;  /* 0x00000cc000007947 */ /* 0x000fea0003800000 */
.L_x_6251:
        /* <DEDUP_REMOVED lines=9> */
.L_x_6259:
[----:B------:R-:W0:Y:S02]  /*4c70*/  I2F.S16 R0, R5 ;  /* 0x0000000500007306 */ /* 0x000e240000101400 */
[----:B0-----:R-:W-:-:S05]  /*4c80*/  F2FP.PACK_AB R0, RZ, R0 ;  /* 0x00000000ff00723e */ /* 0x001fca00000000ff */
[----:B------:R0:W-:Y:S01]  /*4c90*/  STG.E.U16 [R16.64], R0 ;  /* 0x0000000010007986 */ /* 0x0001e2000c101524 */
[----:B------:R-:W-:Y:S05]  /*4ca0*/  BRA `(.L_x_6255) ;  /* 0x00000bf000007947 */ /* 0x000fea0003800000 */
.L_x_6258:
        /* <DEDUP_REMOVED lines=10> */
.L_x_6261:
[----:B------:R-:W0:Y:S02]  /*4d50*/  I2F.S16 R5, R5 ;  /* 0x0000000500057306 */ /* 0x000e240000101400 */
[----:B0-----:R-:W-:-:S04]  /*4d60*/  F2FP.PACK_AB R3, RZ, R5 ;  /* 0x00000005ff03723e */ /* 0x001fc800000000ff */
[----:B------:R-:W-:-:S05]  /*4d70*/  PRMT R3, R3, 0x5410, RZ ;  /* 0x0000541003037816 */ /* 0x000fca00000000ff */
[----:B------:R0:W-:Y:S01]  /*4d80*/  STG.E [R16.64], R3 ;  /* 0x0000000310007986 */ /* 0x0001e2000c101924 */
[----:B------:R-:W-:Y:S05]  /*4d90*/  BRA `(.L_x_6255) ;  /* 0x00000b0000007947 */ /* 0x000fea0003800000 */
.L_x_6260:
[----:B------:R-:W0:Y:S02]  /*4da0*/  I2F.F64.S16 R2, R5 ;  /* 0x0000000500027312 */ /* 0x000e240000101c00 */
[----:B0-----:R0:W-:Y:S01]  /*4db0*/  STG.E.64 [R16.64], R2 ;  /* 0x0000000210007986 */ /* 0x0011e2000c101b24 */
[----:B------:R-:W-:Y:S05]  /*4dc0*/  BRA `(.L_x_6255) ;  /* 0x00000ad000007947 */ /* 0x000fea0003800000 */
.L_x_6250:
        /* <DEDUP_REMOVED lines=13> */
.L_x_6264:
[----:B------:R-:W0:Y:S01]  /*4ea0*/  I2F.F64.S16 R4, R5 ;  /* 0x0000000500047312 */ /* 0x000e220000101c00 */
[----:B------:R-:W-:-:S05]  /*4eb0*/  CS2R R6, SRZ ;  /* 0x0000000000067805 */ /* 0x000fca000001ff00 */
[----:B0-----:R0:W-:Y:S01]  /*4ec0*/  STG.E.128 [R16.64], R4 ;  /* 0x0000000410007986 */ /* 0x0011e2000c101d24 */
[----:B------:R-:W-:Y:S05]  /*4ed0*/  BRA `(.L_x_6255) ;  /* 0x000009c000007947 */ /* 0x000fea0003800000 */
.L_x_6263:
        /* <DEDUP_REMOVED lines=21> */
.L_x_6268:
[----:B------:R-:W-:Y:S05]  /*5030*/  BSYNC B0 ;  /* 0x0000000000007941 */ /* 0x000fea0003800000 */
.L_x_6267:
[----:B------:R-:W-:-:S05]  /*5040*/  LOP3.LUT R3, R0, R3, RZ, 0xfc, !PT ;  /* 0x0000000300037212 */ /* 0x000fca00078efcff */
[----:B------:R0:W-:Y:S01]  /*5050*/  STG.E.U8 [R16.64], R3 ;  /* 0x0000000310007986 */ /* 0x0001e2000c101124 */
[----:B------:R-:W-:Y:S05]  /*5060*/  BRA `(.L_x_6255) ;  /* 0x0000083000007947 */ /* 0x000fea0003800000 */
.L_x_6266:
        /* <DEDUP_REMOVED lines=13> */
.L_x_6270:
[----:B------:R-:W-:Y:S01]  /*5140*/  IMAD.MOV.U32 R0, RZ, RZ, 0x7f ;  /* 0x0000007fff007424 */ /* 0x000fe200078e00ff */
[----:B------:R-:W-:-:S04]  /*5150*/  ISETP.GT.U32.AND P0, PT, R2, 0x7f800000, PT ;  /* 0x7f8000000200780c */ /* 0x000fc80003f04070 */
[----:B------:R-:W-:-:S04]  /*5160*/  SEL R0, R0, 0x7c, P0 ;  /* 0x0000007c00007807 */ /* 0x000fc80000000000 */
.L_x_6271:
[----:B------:R-:W-:Y:S05]  /*5170*/  BSYNC B0 ;  /* 0x0000000000007941 */ /* 0x000fea0003800000 */
.L_x_6269:
[----:B------:R-:W-:-:S04]  /*5180*/  LOP3.LUT R2, R5, 0x80000000, RZ, 0xc0, !PT ;  /* 0x8000000005027812 */ /* 0x000fc800078ec0ff */
[----:B------:R-:W-:-:S04]  /*5190*/  SHF.R.U32.HI R3, RZ, 0x18, R2 ;  /* 0x00000018ff037819 */ /* 0x000fc80000011602 */
[----:B------:R-:W-:-:S05]  /*51a0*/  LOP3.LUT R3, R0, R3, RZ, 0xfc, !PT ;  /* 0x0000000300037212 */ /* 0x000fca00078efcff */
[----:B------:R0:W-:Y:S01]  /*51b0*/  STG.E.U8 [R16.64], R3 ;  /* 0x0000000310007986 */ /* 0x0001e2000c101124 */
[----:B------:R-:W-:Y:S05]  /*51c0*/  BRA `(.L_x_6255) ;  /* 0x000006d000007947 */ /* 0x000fea0003800000 */
.L_x_6265:
[----:B------:R-:W0:Y:S02]  /*51d0*/  I2F.S16 R0, R5 ;  /* 0x0000000500007306 */ /* 0x000e240000101400 */
[----:B0-----:R-:W-:-:S05]  /*51e0*/  F2FP.BF16.PACK_AB R0, RZ, R0 ;  /* 0x00000000ff00723e */ /* 0x001fca00000010ff */
[----:B------:R0:W-:Y:S01]  /*51f0*/  STG.E.U16 [R16.64], R0 ;  /* 0x0000000010007986 */ /* 0x0001e2000c101524 */
[----:B------:R-:W-:Y:S05]  /*5200*/  BRA `(.L_x_6255) ;  /* 0x0000069000007947 */ /* 0x000fea0003800000 */
.L_x_6262:
        /* <DEDUP_REMOVED lines=10> */
.L_x_6274:
        /* <DEDUP_REMOVED lines=17> */
.L_x_6277:
[----:B------:R-:W-:-:S04]  /*53c0*/  LOP3.LUT R2, R5, 0x80000000, RZ, 0xc0, !PT ;  /* 0x8000000005027812 */ /* 0x000fc800078ec0ff */
[----:B------:R-:W-:-:S04]  /*53d0*/  SHF.R.U32.HI R3, RZ, 0x18, R2 ;  /* 0x00000018ff037819 */ /* 0x000fc80000011602 */
[----:B------:R-:W-:-:S04]  /*53e0*/  LOP3.LUT R0, R0, R3, RZ, 0xfc, !PT ;  /* 0x0000000300007212 */ /* 0x000fc800078efcff */
[----:B------:R-:W-:Y:S02]  /*53f0*/  PRMT R8, R0, 0x7610, R8 ;  /* 0x0000761000087816 */ /* 0x000fe40000000008 */
.L_x_6276:
[----:B------:R-:W-:Y:S05]  /*5400*/  BSYNC B0 ;  /* 0x0000000000007941 */ /* 0x000fea0003800000 */
.L_x_6275:
[----:B------:R0:W-:Y:S01]  /*5410*/  STG.E.U8 [R16.64], R8 ;  /* 0x0000000810007986 */ /* 0x0001e2000c101124 */
[----:B------:R-:W-:Y:S05]  /*5420*/  BRA `(.L_x_6255) ;  /* 0x0000047000007947 */ /* 0x000fea0003800000 */
.L_x_6273:
        /* <DEDUP_REMOVED lines=17> */
.L_x_6280:
[----:B------:R-:W-:-:S04]  /*5540*/  LOP3.LUT R2, R5, 0x80000000, RZ, 0xc0, !PT ;  /* 0x8000000005027812 */ /* 0x000fc800078ec0ff */
[----:B------:R-:W-:-:S04]  /*5550*/  SHF.R.U32.HI R3, RZ, 0x18, R2 ;  /* 0x00000018ff037819 */ /* 0x000fc80000011602 */
[----:B------:R-:W-:-:S04]  /*5560*/  LOP3.LUT R0, R0, R3, RZ, 0xfc, !PT ;  /* 0x0000000300007212 */ /* 0x000fc800078efcff */
[----:B------:R-:W-:Y:S02]  /*5570*/  PRMT R8, R0, 0x7610, R8 ;  /* 0x0000761000087816 */ /* 0x000fe40000000008 */
.L_x_6279:
[----:B------:R-:W-:Y:S05]  /*5580*/  BSYNC B0 ;  /* 0x0000000000007941 */ /* 0x000fea0003800000 */
.L_x_6278:
[----:B------:R0:W-:Y:S01]  /*5590*/  STG.E.U8 [R16.64], R8 ;  /* 0x0000000810007986 */ /* 0x0001e2000c101124 */
[----:B------:R-:W-:Y:S05]  /*55a0*/  BRA `(.L_x_6255) ;  /* 0x000002f000007947 */ /* 0x000fea0003800000 */
.L_x_6272:
        /* <DEDUP_REMOVED lines=22> */
.L_x_6254:
        /* <DEDUP_REMOVED lines=20> */
.L_x_6282:
[----:B------:R-:W-:-:S04]  /*5850*/  PRMT R2, R5, 0x9910, RZ ;  /* 0x0000991005027816 */ /* 0x000fc800000000ff */
[----:B------:R-:W-:-:S05]  /*5860*/  SHF.R.S32.HI R3, RZ, 0x1f, R2 ;  /* 0x0000001fff037819 */ /* 0x000fca0000011402 */
[----:B------:R0:W-:Y:S01]  /*5870*/  STG.E.64 [R16.64], R2 ;  /* 0x0000000210007986 */ /* 0x0001e2000c101b24 */
[----:B------:R-:W-:Y:S05]  /*5880*/  BRA `(.L_x_6255) ;  /* 0x0000001000007947 */ /* 0x000fea0003800000 */
.L_x_6281:
[----:B------:R0:W-:Y:S02]  /*5890*/  STG.E [R16.64], R5 ;  /* 0x0000000510007986 */ /* 0x0001e4000c101924 */
.L_x_6255:
        /* <DEDUP_REMOVED lines=231> */
.L_x_6283:
        /* <DEDUP_REMOVED lines=18> */
.L_x_6287:
[----:B------:R0:W5:Y:S01]  /*6830*/  LDG.E.U8 R0, [R2.64] ;  /* 0x0000002402007981 */ /* 0x000162000c1e1100 */
[----:B------:R-:W-:Y:S05]  /*6840*/  BRA `(.L_x_6289) ;  /* 0x00000d7000007947 */ /* 0x000fea0003800000 */
.L_x_6286:
        /* <DEDUP_REMOVED lines=8> */
.L_x_6291:
[----:B------:R0:W5:Y:S01]  /*68d0*/  LDG.E.U16 R0, [R2.64] ;  /* 0x0000002402007981 */ /* 0x000162000c1e1500 */
[----:B------:R-:W-:Y:S05]  /*68e0*/  BRA `(.L_x_6289) ;  /* 0x00000cd000007947 */ /* 0x000fea0003800000 */
.L_x_6290:
[----:B------:R0:W5:Y:S01]  /*68f0*/  LDG.E.U16 R0, [R2.64] ;  /* 0x0000002402007981 */ /* 0x000162000c1e1500 */
[----:B------:R-:W-:Y:S05]  /*6900*/  BRA `(.L_x_6289) ;  /* 0x00000cb000007947 */ /* 0x000fea0003800000 */
.L_x_6285:
        /* <DEDUP_REMOVED lines=9> */
.L_x_6293:
[----:B------:R-:W2:Y:S02]  /*69a0*/  LDG.E.U16 R4, [R2.64] ;  /* 0x0000002402047981 */ /* 0x000ea4000c1e1500 */
[----:B--2---:R-:W-:-:S06]  /*69b0*/  HADD2.F32 R4, -RZ, R4.H0_H0 ;  /* 0x20000004ff047230 */ /* 0x004fcc0000004100 */
[----:B------:R-:W0:Y:S02]  /*69c0*/  F2I.FTZ.TRUNC.NTZ R4, R4 ;  /* 0x0000000400047305 */ /* 0x000e24000021f100 */
[----:B0-----:R-:W-:Y:S01]  /*69d0*/  PRMT R0, R4, 0x7610, R0 ;  /* 0x0000761004007816 */ /* 0x001fe20000000000 */
[----:B------:R-:W-:Y:S05]  /*69e0*/  BRA `(.L_x_6289) ;  /* 0x00000bd000007947 */ /* 0x000fea0003800000 */
.L_x_6292:
        /* <DEDUP_REMOVED lines=9> */
.L_x_6295:
[----:B------:R-:W2:Y:S02]  /*6a80*/  LDG.E.U16 R2, [R2.64] ;  /* 0x0000002402027981 */ /* 0x000ea4000c1e1500 */
[----:B--2---:R-:W-:-:S06]  /*6a90*/  HADD2.F32 R4, -RZ, R2.H0_H0 ;  /* 0x20000002ff047230 */ /* 0x004fcc0000004100 */
[----:B------:R-:W0:Y:S02]  /*6aa0*/  F2I.FTZ.TRUNC.NTZ R4, R4 ;  /* 0x0000000400047305 */ /* 0x000e24000021f100 */
[----:B0-----:R-:W-:Y:S01]  /*6ab0*/  PRMT R0, R4, 0x7610, R0 ;  /* 0x0000761004007816 */ /* 0x001fe20000000000 */
[----:B------:R-:W-:Y:S05]  /*6ac0*/  BRA `(.L_x_6289) ;  /* 0x00000af000007947 */ /* 0x000fea0003800000 */
.L_x_6294:
[----:B------:R-:W2:Y:S02]  /*6ad0*/  LDG.E.64 R2, [R2.64] ;  /* 0x0000002402027981 */ /* 0x000ea4000c1e1b00 */
[----:B--2---:R0:W1:Y:S01]  /*6ae0*/  F2I.F64.TRUNC R0, R2 ;  /* 0x0000000200007311 */ /* 0x004062000030d100 */
[----:B------:R-:W-:Y:S05]  /*6af0*/  BRA `(.L_x_6289) ;  /* 0x00000ac000007947 */ /* 0x000fea0003800000 */
.L_x_6284:
        /* <DEDUP_REMOVED lines=12> */
.L_x_6298:
[----:B------:R-:W2:Y:S02]  /*6bc0*/  LDG.E.64 R2, [R2.64] ;  /* 0x0000002402027981 */ /* 0x000ea4000c1e1b00 */
[----:B--2---:R0:W1:Y:S01]  /*6bd0*/  F2I.F64.TRUNC R0, R2 ;  /* 0x0000000200007311 */ /* 0x004062000030d100 */
[----:B------:R-:W-:Y:S05]  /*6be0*/  BRA `(.L_x_6289) ;  /* 0x000009d000007947 */ /* 0x000fea0003800000 */
.L_x_6297:
        /* <DEDUP_REMOVED lines=28> */
.L_x_6300:
        /* <DEDUP_REMOVED lines=15> */
.L_x_6299:
[----:B------:R-:W2:Y:S02]  /*6ea0*/  LDG.E.U16 R2, [R2.64] ;  /* 0x0000002402027981 */ /* 0x000ea4000c1e1500 */
[----:B--2---:R-:W-:-:S04]  /*6eb0*/  PRMT R2, RZ, 0x5410, R2 ;  /* 0x00005410ff027816 */ /* 0x004fc80000000002 */
[----:B------:R0:W1:Y:S01]  /*6ec0*/  F2I.FTZ.TRUNC.NTZ R0, R2 ;  /* 0x0000000200007305 */ /* 0x000062000021f100 */
[----:B------:R-:W-:Y:S05]  /*6ed0*/  BRA `(.L_x_6289) ;  /* 0x000006e000007947 */ /* 0x000fea0003800000 */
.L_x_6296:
        /* <DEDUP_REMOVED lines=10> */
.L_x_6303:
        /* <DEDUP_REMOVED lines=21> */
.L_x_6307:
[----:B------:R-:W-:Y:S05]  /*70d0*/  BSYNC B1 ;  /* 0x0000000000017941 */ /* 0x000fea0003800000 */
.L_x_6306:
[----:B------:R-:W-:Y:S01]  /*70e0*/  IMAD.SHL.U32 R2, R2, 0x100000, RZ ;  /* 0x0010000002027824 */ /* 0x000fe200078e00ff */
[----:B------:R-:W-:-:S04]  /*70f0*/  LEA R3, R0, 0x3b800000, 0x17 ;  /* 0x3b80000000037811 */ /* 0x000fc800078eb8ff */
[----:B------:R-:W-:Y:S02]  /*7100*/  LOP3.LUT R4, R3, R2, R4, 0xfe, !PT ;  /* 0x0000000203047212 */ /* 0x000fe400078efe04 */
.L_x_6305:
[----:B------:R-:W-:Y:S05]  /*7110*/  BSYNC B0 ;  /* 0x0000000000007941 */ /* 0x000fea0003800000 */
.L_x_6304:
[----:B------:R-:W0:Y:S02]  /*7120*/  F2I.FTZ.TRUNC.NTZ R4, R4 ;  /* 0x0000000400047305 */ /* 0x000e24000021f100 */
[----:B0-----:R-:W-:Y:S01]  /*7130*/  PRMT R0, R4, 0x7610, R0 ;  /* 0x0000761004007816 */ /* 0x001fe20000000000 */
[----:B------:R-:W-:Y:S05]  /*7140*/  BRA `(.L_x_6289) ;  /* 0x0000047000007947 */ /* 0x000fea0003800000 */
.L_x_6302:
        /* <DEDUP_REMOVED lines=21> */
.L_x_6311:
[----:B------:R-:W-:Y:S05]  /*72a0*/  BSYNC B1 ;  /* 0x0000000000017941 */ /* 0x000fea0003800000 */
.L_x_6310:
[----:B------:R-:W-:Y:S01]  /*72b0*/  IMAD.SHL.U32 R2, R2, 0x200000, RZ ;  /* 0x0020000002027824 */ /* 0x000fe200078e00ff */
[----:B------:R-:W-:-:S04]  /*72c0*/  LEA R3, R0, 0x37800000, 0x17 ;  /* 0x3780000000037811 */ /* 0x000fc800078eb8ff */
[----:B------:R-:W-:Y:S02]  /*72d0*/  LOP3.LUT R4, R3, R2, R4, 0xfe, !PT ;  /* 0x0000000203047212 */ /* 0x000fe400078efe04 */
.L_x_6309:
[----:B------:R-:W-:Y:S05]  /*72e0*/  BSYNC B0 ;  /* 0x0000000000007941 */ /* 0x000fea0003800000 */
.L_x_6308:
[----:B------:R-:W0:Y:S02]  /*72f0*/  F2I.FTZ.TRUNC.NTZ R4, R4 ;  /* 0x0000000400047305 */ /* 0x000e24000021f100 */
[----:B0-----:R-:W-:Y:S01]  /*7300*/  PRMT R0, R4, 0x7610, R0 ;  /* 0x0000761004007816 */ /* 0x001fe20000000000 */
[----:B------:R-:W-:Y:S05]  /*7310*/  BRA `(.L_x_6289) ;  /* 0x000002a000007947 */ /* 0x000fea0003800000 */
.L_x_6301:
        /* <DEDUP_REMOVED lines=14> */
.L_x_6315:
[----:B------:R-:W-:Y:S05]  /*7400*/  BSYNC B0 ;  /* 0x0000000000007941 */ /* 0x000fea0003800000 */
.L_x_6314:
[----:B------:R-:W0:Y:S02]  /*7410*/  F2I.FTZ.TRUNC.NTZ R4, R4 ;  /* 0x0000000400047305 */ /* 0x000e24000021f100 */
[----:B0-----:R-:W-:Y:S01]  /*7420*/  PRMT R0, R4, 0x7610, R0 ;  /* 0x0000761004007816 */ /* 0x001fe20000000000 */
[----:B------:R-:W-:Y:S05]  /*7430*/  BRA `(.L_x_6289) ;  /* 0x0000018000007947 */ /* 0x000fea0003800000 */
.L_x_6288:
        /* <DEDUP_REMOVED lines=21> */
.L_x_6313:
[----:B------:R0:W5:Y:S01]  /*7590*/  LDG.E.U16 R0, [R2.64] ;  /* 0x0000002402007981 */ /* 0x000162000c1e1500 */
[----:B------:R-:W-:Y:S05]  /*75a0*/  BRA `(.L_x_6289) ;  /* 0x0000001000007947 */ /* 0x000fea0003800000 */
.L_x_6312:
[----:B------:R0:W5:Y:S02]  /*75b0*/  LDG.E.U16 R0, [R2.64] ;  /* 0x0000002402007981 */ /* 0x000164000c1e1500 */
.L_x_6289:
        /* <DEDUP_REMOVED lines=18> */
.L_x_6319:
[----:B------:R0:W-:Y:S01]  /*76e0*/  STG.E.U8 [R16.64], R5 ;  /* 0x0000000510007986 */ /* 0x0001e2000c101124 */
[----:B------:R-:W-:Y:S05]  /*76f0*/  BRA `(.L_x_6321) ;  /* 0x00000da000007947 */ /* 0x000fea0003800000 */
.L_x_6318:
        /* <DEDUP_REMOVED lines=10> */
.L_x_6323:
[----:B------:R0:W-:Y:S01]  /*77a0*/  STG.E [R16.64], R5 ;  /* 0x0000000510007986 */ /* 0x0001e2000c101924 */
[----:B------:R-:W-:Y:S05]  /*77b0*/  BRA `(.L_x_6321) ;  /* 0x00000ce000007947 */ /* 0x000fea0003800000 */
.L_x_6322:
[----:B------:R0:W-:Y:S01]  /*77c0*/  STG.E.U16 [R16.64], R5 ;  /* 0x0000000510007986 */ /* 0x0001e2000c101524 */
[----:B------:R-:W-:Y:S05]  /*77d0*/  BRA `(.L_x_6321) ;  /* 0x00000cc000007947 */ /* 0x000fea0003800000 */
.L_x_6317:
        /* <DEDUP_REMOVED lines=9> */
.L_x_6325:
[----:B------:R-:W0:Y:S02]  /*7870*/  I2F.S16 R0, R5 ;  /* 0x0000000500007306 */ /* 0x000e240000101400 */
[----:B0-----:R-:W-:-:S05]  /*7880*/  F2FP.PACK_AB R0, RZ, R0 ;  /* 0x00000000ff00723e */ /* 0x001fca00000000ff */
[----:B------:R0:W-:Y:S01]  /*7890*/  STG.E.U16 [R16.64], R0 ;  /* 0x0000000010007986 */ /* 0x0001e2000c101524 */
[----:B------:R-:W-:Y:S05]  /*78a0*/  BRA `(.L_x_6321) ;  /* 0x00000bf000007947 */ /* 0x000fea0003800000 */
.L_x_6324:
        /* <DEDUP_REMOVED lines=10> */
.L_x_6327:
[----:B------:R-:W0:Y:S02]  /*7950*/  I2F.S16 R5, R5 ;  /* 0x0000000500057306 */ /* 0x000e240000101400 */
[----:B0-----:R-:W-:-:S04]  /*7960*/  F2FP.PACK_AB R3, RZ, R5 ;  /* 0x00000005ff03723e */ /* 0x001fc800000000ff */
[----:B------:R-:W-:-:S05]  /*7970*/  PRMT R3, R3, 0x5410, RZ ;  /* 0x0000541003037816 */ /* 0x000fca00000000ff */
[----:B------:R0:W-:Y:S01]  /*7980*/  STG.E [R16.64], R3 ;  /* 0x0000000310007986 */ /* 0x0001e2000c101924 */
[----:B------:R-:W-:Y:S05]  /*7990*/  BRA `(.L_x_6321) ;  /* 0x00000b0000007947 */ /* 0x000fea0003800000 */
.L_x_6326:
[----:B------:R-:W0:Y:S02]  /*79a0*/  I2F.F64.S16 R2, R5 ;  /* 0x0000000500027312 */ /* 0x000e240000101c00 */
[----:B0-----:R0:W-:Y:S01]  /*79b0*/  STG.E.64 [R16.64], R2 ;  /* 0x0000000210007986 */ /* 0x0011e2000c101b24 */
[----:B------:R-:W-:Y:S05]  /*79c0*/  BRA `(.L_x_6321) ;  /* 0x00000ad000007947 */ /* 0x000fea0003800000 */
.L_x_6316:
        /* <DEDUP_REMOVED lines=13> */
.L_x_6330:
[----:B------:R-:W0:Y:S01]  /*7aa0*/  I2F.F64.S16 R4, R5 ;  /* 0x0000000500047312 */ /* 0x000e220000101c00 */
[----:B------:R-:W-:-:S05]  /*7ab0*/  CS2R R6, SRZ ;  /* 0x0000000000067805 */ /* 0x000fca000001ff00 */
[----:B0-----:R0:W-:Y:S01]  /*7ac0*/  STG.E.128 [R16.64], R4 ;  /* 0x0000000410007986 */ /* 0x0011e2000c101d24 */
[----:B------:R-:W-:Y:S05]  /*7ad0*/  BRA `(.L_x_6321) ;  /* 0x000009c000007947 */ /* 0x000fea0003800000 */
.L_x_6329:
        /* <DEDUP_REMOVED lines=21> */
.L_x_6334:
[----:B------:R-:W-:Y:S05]  /*7c30*/  BSYNC B0 ;  /* 0x0000000000007941 */ /* 0x000fea0003800000 */
.L_x_6333:
[----:B------:R-:W-:-:S05]  /*7c40*/  LOP3.LUT R3, R0, R3, RZ, 0xfc, !PT ;  /* 0x0000000300037212 */ /* 0x000fca00078efcff */
[----:B------:R0:W-:Y:S01]  /*7c50*/  STG.E.U8 [R16.64], R3 ;  /* 0x0000000310007986 */ /* 0x0001e2000c101124 */
[----:B------:R-:W-:Y:S05]  /*7c60*/  BRA `(.L_x_6321) ;  /* 0x0000083000007947 */ /* 0x000fea0003800000 */
.L_x_6332:
        /* <DEDUP_REMOVED lines=13> */
.L_x_6336:
[----:B------:R-:W-:Y:S01]  /*7d40*/  IMAD.MOV.U32 R0, RZ, RZ, 0x7f ;  /* 0x0000007fff007424 */ /* 0x000fe200078e00ff */
[----:B------:R-:W-:-:S04]  /*7d50*/  ISETP.GT.U32.AND P0, PT, R2, 0x7f800000, PT ;  /* 0x7f8000000200780c */ /* 0x000fc80003f04070 */
[----:B------:R-:W-:-:S04]  /*7d60*/  SEL R0, R0, 0x7c, P0 ;  /* 0x0000007c00007807 */ /* 0x000fc80000000000 */
.L_x_6337:
[----:B------:R-:W-:Y:S05]  /*7d70*/  BSYNC B0 ;  /* 0x0000000000007941 */ /* 0x000fea0003800000 */
.L_x_6335:
[----:B------:R-:W-:-:S04]  /*7d80*/  LOP3.LUT R2, R5, 0x80000000, RZ, 0xc0, !PT ;  /* 0x8000000005027812 */ /* 0x000fc800078ec0ff */
[----:B------:R-:W-:-:S04]  /*7d90*/  SHF.R.U32.HI R3, RZ, 0x18, R2 ;  /* 0x00000018ff037819 */ /* 0x000fc80000011602 */
[----:B------:R-:W-:-:S05]  /*7da0*/  LOP3.LUT R3, R0, R3, RZ, 0xfc, !PT ;  /* 0x0000000300037212 */ /* 0x000fca00078efcff */
[----:B------:R0:W-:Y:S01]  /*7db0*/  STG.E.U8 [R16.64], R3 ;  /* 0x0000000310007986 */ /* 0x0001e2000c101124 */
[----:B------:R-:W-:Y:S05]  /*7dc0*/  BRA `(.L_x_6321) ;  /* 0x000006d000007947 */ /* 0x000fea0003800000 */
.L_x_6331:
[----:B------:R-:W0:Y:S02]  /*7dd0*/  I2F.S16 R0, R5 ;  /* 0x0000000500007306 */ /* 0x000e240000101400 */
[----:B0-----:R-:W-:-:S05]  /*7de0*/  F2FP.BF16.PACK_AB R0, RZ, R0 ;  /* 0x00000000ff00723e */ /* 0x001fca00000010ff */
[----:B------:R0:W-:Y:S01]  /*7df0*/  STG.E.U16 [R16.64], R0 ;  /* 0x0000000010007986 */ /* 0x0001e2000c101524 */
[----:B------:R-:W-:Y:S05]  /*7e00*/  BRA `(.L_x_6321) ;  /* 0x0000069000007947 */ /* 0x000fea0003800000 */
.L_x_6328:
        /* <DEDUP_REMOVED lines=10> */
.L_x_6340:
        /* <DEDUP_REMOVED lines=17> */
.L_x_6343:
[----:B------:R-:W-:-:S04]  /*7fc0*/  LOP3.LUT R2, R5, 0x80000000, RZ, 0xc0, !PT ;  /* 0x8000000005027812 */ /* 0x000fc800078ec0ff */
[----:B------:R-:W-:-:S04]  /*7fd0*/  SHF.R.U32.HI R3, RZ, 0x18, R2 ;  /* 0x00000018ff037819 */ /* 0x000fc80000011602 */
[----:B------:R-:W-:-:S04]  /*7fe0*/  LOP3.LUT R0, R0, R3, RZ, 0xfc, !PT ;  /* 0x0000000300007212 */ /* 0x000fc800078efcff */
[----:B------:R-:W-:Y:S02]  /*7ff0*/  PRMT R8, R0, 0x7610, R8 ;  /* 0x0000761000087816 */ /* 0x000fe40000000008 */
.L_x_6342:
[----:B------:R-:W-:Y:S05]  /*8000*/  BSYNC B0 ;  /* 0x0000000000007941 */ /* 0x000fea0003800000 */
.L_x_6341:
[----:B------:R0:W-:Y:S01]  /*8010*/  STG.E.U8 [R16.64], R8 ;  /* 0x0000000810007986 */ /* 0x0001e2000c101124 */
[----:B------:R-:W-:Y:S05]  /*8020*/  BRA `(.L_x_6321) ;  /* 0x0000047000007947 */ /* 0x000fea0003800000 */
.L_x_6339:
        /* <DEDUP_REMOVED lines=17> */
.L_x_6346:
[----:B------:R-:W-:-:S04]  /*8140*/  LOP3.LUT R2, R5, 0x80000000, RZ, 0xc0, !PT ;  /* 0x8000000005027812 */ /* 0x000fc800078ec0ff */
[----:B------:R-:W-:-:S04]  /*8150*/  SHF.R.U32.HI R3, RZ, 0x18, R2 ;  /* 0x00000018ff037819 */ /* 0x000fc80000011602 */
[----:B------:R-:W-:-:S04]  /*8160*/  LOP3.LUT R0, R0, R3, RZ, 0xfc, !PT ;  /* 0x0000000300007212 */ /* 0x000fc800078efcff */
[----:B------:R-:W-:Y:S02]  /*8170*/  PRMT R8, R0, 0x7610, R8 ;  /* 0x0000761000087816 */ /* 0x000fe40000000008 */
.L_x_6345:
[----:B------:R-:W-:Y:S05]  /*8180*/  BSYNC B0 ;  /* 0x0000000000007941 */ /* 0x000fea0003800000 */
.L_x_6344:
[----:B------:R0:W-:Y:S01]  /*8190*/  STG.E.U8 [R16.64], R8 ;  /* 0x0000000810007986 */ /* 0x0001e2000c101124 */
[----:B------:R-:W-:Y:S05]  /*81a0*/  BRA `(.L_x_6321) ;  /* 0x000002f000007947 */ /* 0x000fea0003800000 */
.L_x_6338:
        /* <DEDUP_REMOVED lines=22> */
.L_x_6320:
        /* <DEDUP_REMOVED lines=20> */
.L_x_6348:
[----:B------:R-:W-:-:S04]  /*8450*/  PRMT R2, R5, 0x9910, RZ ;  /* 0x0000991005027816 */ /* 0x000fc800000000ff */
[----:B------:R-:W-:-:S05]  /*8460*/  SHF.R.S32.HI R3, RZ, 0x1f, R2 ;  /* 0x0000001fff037819 */ /* 0x000fca0000011402 */
[----:B------:R0:W-:Y:S01]  /*8470*/  STG.E.64 [R16.64], R2 ;  /* 0x0000000210007986 */ /* 0x0001e2000c101b24 */
[----:B------:R-:W-:Y:S05]  /*8480*/  BRA `(.L_x_6321) ;  /* 0x0000001000007947 */ /* 0x000fea0003800000 */
.L_x_6347:
[----:B------:R0:W-:Y:S02]  /*8490*/  STG.E [R16.64], R5 ;  /* 0x0000000510007986 */ /* 0x0001e4000c101924 */
.L_x_6321:
[----:B------:R-:W-:Y:S02]  /*84a0*/  IADD3 R19, R19, 0x80, RZ ;  /* 0x0000008013137810 */ /* 0x000fe40007ffe0ff */
.L_x_6216:
[----:B------:R-:W-:Y:S05]  /*84b0*/  BSYNC B6 ;  /* 0x0000000000067941 */ /* 0x000fea0003800000 */
.L_x_6215:
        /* <DEDUP_REMOVED lines=230> */
.L_x_6349:
        /* <DEDUP_REMOVED lines=18> */
.L_x_6353:
[----:B------:R0:W5:Y:S01]  /*9440*/  LDG.E.U8 R0, [R2.64] ;  /* 0x0000002402007981 */ /* 0x000162000c1e1100 */
[----:B------:R-:W-:Y:S05]  /*9450*/  BRA `(.L_x_6355) ;  /* 0x00000d7000007947 */ /* 0x000fea0003800000 */
.L_x_6352:
        /* <DEDUP_REMOVED lines=8> */
.L_x_6357:
[----:B------:R0:W5:Y:S01]  /*94e0*/  LDG.E.U16 R0, [R2.64] ;  /* 0x0000002402007981 */ /* 0x000162000c1e1500 */
[----:B------:R-:W-:Y:S05]  /*94f0*/  BRA `(.L_x_6355) ;  /* 0x00000cd000007947 */ /* 0x000fea0003800000 */
.L_x_6356:
[----:B------:R0:W5:Y:S01]  /*9500*/  LDG.E.U16 R0, [R2.64] ;  /* 0x0000002402007981 */ /* 0x000162000c1e1500 */
[----:B------:R-:W-:Y:S05]  /*9510*/  BRA `(.L_x_6355) ;  /* 0x00000cb000007947 */ /* 0x000fea0003800000 */
.L_x_6351:
        /* <DEDUP_REMOVED lines=9> */
.L_x_6359:
[----:B------:R-:W2:Y:S02]  /*95b0*/  LDG.E.U16 R4, [R2.64] ;  /* 0x0000002402047981 */ /* 0x000ea4000c1e1500 */
[----:B--2---:R-:W-:-:S06]  /*95c0*/  HADD2.F32 R4, -RZ, R4.H0_H0 ;  /* 0x20000004ff047230 */ /* 0x004fcc0000004100 */
[----:B------:R-:W0:Y:S02]  /*95d0*/  F2I.FTZ.TRUNC.NTZ R4, R4 ;  /* 0x0000000400047305 */ /* 0x000e24000021f100 */
[----:B0-----:R-:W-:Y:S01]  /*95e0*/  PRMT R0, R4, 0x7610, R0 ;  /* 0x0000761004007816 */ /* 0x001fe20000000000 */
[----:B------:R-:W-:Y:S05]  /*95f0*/  BRA `(.L_x_6355) ;  /* 0x00000bd000007947 */ /* 0x000fea0003800000 */
.L_x_6358:
        /* <DEDUP_REMOVED lines=9> */
.L_x_6361:
[----:B------:R-:W2:Y:S02]  /*9690*/  LDG.E.U16 R2, [R2.64] ;  /* 0x0000002402027981 */ /* 0x000ea4000c1e1500 */
[----:B--2---:R-:W-:-:S06]  /*96a0*/  HADD2.F32 R4, -RZ, R2.H0_H0 ;  /* 0x20000002ff047230 */ /* 0x004fcc0000004100 */
[----:B------:R-:W0:Y:S02]  /*96b0*/  F2I.FTZ.TRUNC.NTZ R4, R4 ;  /* 0x0000000400047305 */ /* 0x000e24000021f100 */
[----:B0-----:R-:W-:Y:S01]  /*96c0*/  PRMT R0, R4, 0x7610, R0 ;  /* 0x0000761004007816 */ /* 0x001fe20000000000 */
[----:B------:R-:W-:Y:S05]  /*96d0*/  BRA `(.L_x_6355) ;  /* 0x00000af000007947 */ /* 0x000fea0003800000 */
.L_x_6360:
[----:B------:R-:W2:Y:S02]  /*96e0*/  LDG.E.64 R2, [R2.64] ;  /* 0x0000002402027981 */ /* 0x000ea4000c1e1b00 */
[----:B--2---:R0:W1:Y:S01]  /*96f0*/  F2I.F64.TRUNC R0, R2 ;  /* 0x0000000200007311 */ /* 0x004062000030d100 */
[----:B------:R-:W-:Y:S05]  /*9700*/  BRA `(.L_x_6355) ;  /* 0x00000ac000007947 */ /* 0x000fea0003800000 */
.L_x_6350:
        /* <DEDUP_REMOVED lines=12> */
.L_x_6364:
[----:B------:R-:W2:Y:S02]  /*97d0*/  LDG.E.64 R2, [R2.64] ;  /* 0x0000002402027981 */ /* 0x000ea4000c1e1b00 */
[----:B--2---:R0:W1:Y:S01]  /*97e0*/  F2I.F64.TRUNC R0, R2 ;  /* 0x0000000200007311 */ /* 0x004062000030d100 */
[----:B------:R-:W-:Y:S05]  /*97f0*/  BRA `(.L_x_6355) ;  /* 0x000009d000007947 */ /* 0x000fea0003800000 */
.L_x_6363:
        /* <DEDUP_REMOVED lines=28> */
.L_x_6366:
        /* <DEDUP_REMOVED lines=15> */
.L_x_6365:
[----:B------:R-:W2:Y:S02]  /*9ab0*/  LDG.E.U16 R2, [R2.64] ;  /* 0x0000002402027981 */ /* 0x000ea4000c1e1500 */
[----:B--2---:R-:W-:-:S04]  /*9ac0*/  PRMT R2, RZ, 0x5410, R2 ;  /* 0x00005410ff027816 */ /* 0x004fc80000000002 */
[----:B------:R0:W1:Y:S01]  /*9ad0*/  F2I.FTZ.TRUNC.NTZ R0, R2 ;  /* 0x0000000200007305 */ /* 0x000062000021f100 */
[----:B------:R-:W-:Y:S05]  /*9ae0*/  BRA `(.L_x_6355) ;  /* 0x000006e000007947 */ /* 0x000fea0003800000 */
.L_x_6362:
        /* <DEDUP_REMOVED lines=10> */
.L_x_6369:
        /* <DEDUP_REMOVED lines=21> */
.L_x_6373:
[----:B------:R-:W-:Y:S05]  /*9ce0*/  BSYNC B1 ;  /* 0x0000000000017941 */ /* 0x000fea0003800000 */
.L_x_6372:
[----:B------:R-:W-:Y:S01]  /*9cf0*/  IMAD.SHL.U32 R2, R2, 0x100000, RZ ;  /* 0x0010000002027824 */ /* 0x000fe200078e00ff */
[----:B------:R-:W-:-:S04]  /*9d00*/  LEA R3, R0, 0x3b800000, 0x17 ;  /* 0x3b80000000037811 */ /* 0x000fc800078eb8ff */
[----:B------:R-:W-:Y:S02]  /*9d10*/  LOP3.LUT R4, R3, R2, R4, 0xfe, !PT ;  /* 0x0000000203047212 */ /* 0x000fe400078efe04 */
.L_x_6371:
[----:B------:R-:W-:Y:S05]  /*9d20*/  BSYNC B0 ;  /* 0x0000000000007941 */ /* 0x000fea0003800000 */
.L_x_6370:
[----:B------:R-:W0:Y:S02]  /*9d30*/  F2I.FTZ.TRUNC.NTZ R4, R4 ;  /* 0x0000000400047305 */ /* 0x000e24000021f100 */
[----:B0-----:R-:W-:Y:S01]  /*9d40*/  PRMT R0, R4, 0x7610, R0 ;  /* 0x0000761004007816 */ /* 0x001fe20000000000 */
[----:B------:R-:W-:Y:S05]  /*9d50*/  BRA `(.L_x_6355) ;  /* 0x0000047000007947 */ /* 0x000fea0003800000 */
.L_x_6368:
        /* <DEDUP_REMOVED lines=21> */
.L_x_6377:
[----:B------:R-:W-:Y:S05]  /*9eb0*/  BSYNC B1 ;  /* 0x0000000000017941 */ /* 0x000fea0003800000 */
.L_x_6376:
[----:B------:R-:W-:Y:S01]  /*9ec0*/  IMAD.SHL.U32 R2, R2, 0x200000, RZ ;  /* 0x0020000002027824 */ /* 0x000fe200078e00ff */
[----:B------:R-:W-:-:S04]  /*9ed0*/  LEA R3, R0, 0x37800000, 0x17 ;  /* 0x3780000000037811 */ /* 0x000fc800078eb8ff */
[----:B------:R-:W-:Y:S02]  /*9ee0*/  LOP3.LUT R4, R3, R2, R4, 0xfe, !PT ;  /* 0x0000000203047212 */ /* 0x000fe400078efe04 */
.L_x_6375:
[----:B------:R-:W-:Y:S05]  /*9ef0*/  BSYNC B0 ;  /* 0x0000000000007941 */ /* 0x000fea0003800000 */
.L_x_6374:
[----:B------:R-:W0:Y:S02]  /*9f00*/  F2I.FTZ.TRUNC.NTZ R4, R4 ;  /* 0x0000000400047305 */ /* 0x000e24000021f100 */
[----:B0-----:R-:W-:Y:S01]  /*9f10*/  PRMT R0, R4, 0x7610, R0 ;  /* 0x0000761004007816 */ /* 0x001fe20000000000 */
[----:B------:R-:W-:Y:S05]  /*9f20*/  BRA `(.L_x_6355) ;  /* 0x000002a000007947 */ /* 0x000fea0003800000 */
.L_x_6367:
        /* <DEDUP_REMOVED lines=14> */
.L_x_6381:
[----:B------:R-:W-:Y:S05]  /*a010*/  BSYNC B0 ;  /* 0x0000000000007941 */ /* 0x000fea0003800000 */
.L_x_6380:
[----:B------:R-:W0:Y:S02]  /*a020*/  F2I.FTZ.TRUNC.NTZ R4, R4 ;  /* 0x0000000400047305 */ /* 0x000e24000021f100 */
[----:B0-----:R-:W-:Y:S01]  /*a030*/  PRMT R0, R4, 0x7610, R0 ;  /* 0x0000761004007816 */ /* 0x001fe20000000000 */
[----:B------:R-:W-:Y:S05]  /*a040*/  BRA `(.L_x_6355) ;  /* 0x0000018000007947 */ /* 0x000fea0003800000 */
.L_x_6354:
        /* <DEDUP_REMOVED lines=21> */
.L_x_6379:
[----:B------:R0:W5:Y:S01]  /*a1a0*/  LDG.E.U16 R0, [R2.64] ;  /* 0x0000002402007981 */ /* 0x000162000c1e1500 */
[----:B------:R-:W-:Y:S05]  /*a1b0*/  BRA `(.L_x_6355) ;  /* 0x0000001000007947 */ /* 0x000fea0003800000 */
.L_x_6378:
[----:B------:R0:W5:Y:S02]  /*a1c0*/  LDG.E.U16 R0, [R2.64] ;  /* 0x0000002402007981 */ /* 0x000164000c1e1500 */
.L_x_6355:
        /* <DEDUP_REMOVED lines=16> */
[----:B------:R-:W-:Y:S01]  /*a2d0*/  STG.E.U8 [R16.64], R5 ;  /* 0x0000000510007986 */ /* 0x000fe2000c101124 */
[----:B------:R-:W-:Y:S05]  /*a2e0*/  EXIT ;  /* 0x000000000000794d */ /* 0x000fea0003800000 */
.L_x_6385:
[----:B------:R-:W-:Y:S01]  /*a2f0*/  STG.E.U8 [R16.64], R5 ;  /* 0x0000000510007986 */ /* 0x000fe2000c101124 */
[----:B------:R-:W-:Y:S05]  /*a300*/  EXIT ;  /* 0x000000000000794d */ /* 0x000fea0003800000 */
.L_x_6384:
        /* <DEDUP_REMOVED lines=8> */
[----:B------:R-:W-:Y:S01]  /*a390*/  STG.E.64 [R16.64], R2 ;  /* 0x0000000210007986 */ /* 0x000fe2000c101b24 */
[----:B------:R-:W-:Y:S05]  /*a3a0*/  EXIT ;  /* 0x000000000000794d */ /* 0x000fea0003800000 */
.L_x_6388:
[----:B------:R-:W-:Y:S01]  /*a3b0*/  STG.E [R16.64], R5 ;  /* 0x0000000510007986 */ /* 0x000fe2000c101924 */
[----:B------:R-:W-:Y:S05]  /*a3c0*/  EXIT ;  /* 0x000000000000794d */ /* 0x000fea0003800000 */
.L_x_6387:
[----:B------:R-:W-:Y:S01]  /*a3d0*/  STG.E.U16 [R16.64], R5 ;  /* 0x0000000510007986 */ /* 0x000fe2000c101524 */
[----:B------:R-:W-:Y:S05]  /*a3e0*/  EXIT ;  /* 0x000000000000794d */ /* 0x000fea0003800000 */
.L_x_6383:
[----:B------:R-:W-:-:S13]  /*a3f0*/  ISETP.GT.AND P0, PT, R2, 0x6, PT ;  /* 0x000000060200780c */ /* 0x000fda0003f04270 */
[----:B------:R-:W-:Y:S05]  /*a400*/  @P0 BRA `(.L_x_6389) ;  /* 0x000000b000000947 */ /* 0x000fea0003800000 */
[----:B------:R-:W-:-:S13]  /*a410*/  ISETP.NE.AND P0, PT, R2, 0x5, PT ;  /* 0x000000050200780c */ /* 0x000fda0003f05270 */
[----:B------:R-:W-:Y:S05]  /*a420*/  @!P0 BRA `(.L_x_6390) ;  /* 0x0000005000008947 */ /* 0x000fea0003800000 */
[----:B------:R-:W-:-:S13]  /*a430*/  ISETP.NE.AND P0, PT, R2, 0x6, PT ;  /* 0x000000060200780c */ /* 0x000fda0003f05270 */
[----:B------:R-:W-:Y:S05]  /*a440*/  @P0 BRA `(.L_x_6386) ;  /* 0x00000ad000000947 */ /* 0x000fea0003800000 */
[----:B------:R-:W0:Y:S02]  /*a450*/  I2F.S16 R3, R5 ;  /* 0x0000000500037306 */ /* 0x000e240000101400 */
[----:B0-----:R-:W-:Y:S01]  /*a460*/  STG.E [R16.64], R3 ;  /* 0x0000000310007986 */ /* 0x001fe2000c101924 */
[----:B------:R-:W-:Y:S05]  /*a470*/  EXIT ;  /* 0x000000000000794d */ /* 0x000fea0003800000 */
.L_x_6390:
[----:B------:R-:W0:Y:S02]  /*a480*/  I2F.S16 R0, R5 ;  /* 0x0000000500007306 */ /* 0x000e240000101400 */
[----:B0-----:R-:W-:-:S05]  /*a490*/  F2FP.PACK_AB R0, RZ, R0 ;  /* 0x00000000ff00723e */ /* 0x001fca00000000ff */
[----:B------:R-:W-:Y:S01]  /*a4a0*/  STG.E.U16 [R16.64], R0 ;  /* 0x0000000010007986 */ /* 0x000fe2000c101524 */
[----:B------:R-:W-:Y:S05]  /*a4b0*/  EXIT ;  /* 0x000000000000794d */ /* 0x000fea0003800000 */
.L_x_6389:
        /* <DEDUP_REMOVED lines=8> */
[----:B0-----:R-:W-:Y:S01]  /*a540*/  STG.E.64 [R16.64], R2 ;  /* 0x0000000210007986 */ /* 0x001fe2000c101b24 */
[----:B------:R-:W-:Y:S05]  /*a550*/  EXIT ;  /* 0x000000000000794d */ /* 0x000fea0003800000 */
.L_x_6392:
[----:B------:R-:W0:Y:S02]  /*a560*/  I2F.S16 R5, R5 ;  /* 0x0000000500057306 */ /* 0x000e240000101400 */
[----:B0-----:R-:W-:-:S04]  /*a570*/  F2FP.PACK_AB R3, RZ, R5 ;  /* 0x00000005ff03723e */ /* 0x001fc800000000ff */
[----:B------:R-:W-:-:S05]  /*a580*/  PRMT R3, R3, 0x5410, RZ ;  /* 0x0000541003037816 */ /* 0x000fca00000000ff */
[----:B------:R-:W-:Y:S01]  /*a590*/  STG.E [R16.64], R3 ;  /* 0x0000000310007986 */ /* 0x000fe2000c101924 */
[----:B------:R-:W-:Y:S05]  /*a5a0*/  EXIT ;  /* 0x000000000000794d */ /* 0x000fea0003800000 */
.L_x_6391:
[----:B------:R-:W0:Y:S02]  /*a5b0*/  I2F.F64.S16 R2, R5 ;  /* 0x0000000500027312 */ /* 0x000e240000101c00 */
[----:B0-----:R-:W-:Y:S01]  /*a5c0*/  STG.E.64 [R16.64], R2 ;  /* 0x0000000210007986 */ /* 0x001fe2000c101b24 */
[----:B------:R-:W-:Y:S05]  /*a5d0*/  EXIT ;  /* 0x000000000000794d */ /* 0x000fea0003800000 */
.L_x_6382:
        /* <DEDUP_REMOVED lines=11> */
[----:B------:R-:W-:Y:S01]  /*a690*/  STG.E.U8 [R16.64], R3 ;  /* 0x0000000310007986 */ /* 0x000fe2000c101124 */
[----:B------:R-:W-:Y:S05]  /*a6a0*/  EXIT ;  /* 0x000000000000794d */ /* 0x000fea0003800000 */
.L_x_6395:
[----:B------:R-:W0:Y:S01]  /*a6b0*/  I2F.F64.S16 R4, R5 ;  /* 0x0000000500047312 */ /* 0x000e220000101c00 */
[----:B------:R-:W-:-:S05]  /*a6c0*/  CS2R R6, SRZ ;  /* 0x0000000000067805 */ /* 0x000fca000001ff00 */
[----:B0-----:R-:W-:Y:S01]  /*a6d0*/  STG.E.128 [R16.64], R4 ;  /* 0x0000000410007986 */ /* 0x001fe2000c101d24 */
[----:B------:R-:W-:Y:S05]  /*a6e0*/  EXIT ;  /* 0x000000000000794d */ /* 0x000fea0003800000 */
.L_x_6394:
        /* <DEDUP_REMOVED lines=21> */
.L_x_6399:
[----:B------:R-:W-:Y:S05]  /*a840*/  BSYNC B0 ;  /* 0x0000000000007941 */ /* 0x000fea0003800000 */
.L_x_6398:
[----:B------:R-:W-:-:S05]  /*a850*/  LOP3.LUT R3, R0, R3, RZ, 0xfc, !PT ;  /* 0x0000000300037212 */ /* 0x000fca00078efcff */
[----:B------:R-:W-:Y:S01]  /*a860*/  STG.E.U8 [R16.64], R3 ;  /* 0x0000000310007986 */ /* 0x000fe2000c101124 */
[----:B------:R-:W-:Y:S05]  /*a870*/  EXIT ;  /* 0x000000000000794d */ /* 0x000fea0003800000 */
.L_x_6397:
        /* <DEDUP_REMOVED lines=13> */
.L_x_6401:
[----:B------:R-:W-:Y:S01]  /*a950*/  IMAD.MOV.U32 R0, RZ, RZ, 0x7f ;  /* 0x0000007fff007424 */ /* 0x000fe200078e00ff */
[----:B------:R-:W-:-:S04]  /*a960*/  ISETP.GT.U32.AND P0, PT, R2, 0x7f800000, PT ;  /* 0x7f8000000200780c */ /* 0x000fc80003f04070 */
[----:B------:R-:W-:-:S04]  /*a970*/  SEL R0, R0, 0x7c, P0 ;  /* 0x0000007c00007807 */ /* 0x000fc80000000000 */
.L_x_6402:
[----:B------:R-:W-:Y:S05]  /*a980*/  BSYNC B0 ;  /* 0x0000000000007941 */ /* 0x000fea0003800000 */
.L_x_6400:
[----:B------:R-:W-:-:S04]  /*a990*/  LOP3.LUT R2, R5, 0x80000000, RZ, 0xc0, !PT ;  /* 0x8000000005027812 */ /* 0x000fc800078ec0ff */
[----:B------:R-:W-:-:S04]  /*a9a0*/  SHF.R.U32.HI R3, RZ, 0x18, R2 ;  /* 0x00000018ff037819 */ /* 0x000fc80000011602 */
[----:B------:R-:W-:-:S05]  /*a9b0*/  LOP3.LUT R3, R0, R3, RZ, 0xfc, !PT ;  /* 0x0000000300037212 */ /* 0x000fca00078efcff */
[----:B------:R-:W-:Y:S01]  /*a9c0*/  STG.E.U8 [R16.64], R3 ;  /* 0x0000000310007986 */ /* 0x000fe2000c101124 */
[----:B------:R-:W-:Y:S05]  /*a9d0*/  EXIT ;  /* 0x000000000000794d */ /* 0x000fea0003800000 */
.L_x_6396:
[----:B------:R-:W0:Y:S02]  /*a9e0*/  I2F.S16 R0, R5 ;  /* 0x0000000500007306 */ /* 0x000e240000101400 */
[----:B0-----:R-:W-:-:S05]  /*a9f0*/  F2FP.BF16.PACK_AB R0, RZ, R0 ;  /* 0x00000000ff00723e */ /* 0x001fca00000010ff */
[----:B------:R-:W-:Y:S01]  /*aa00*/  STG.E.U16 [R16.64], R0 ;  /* 0x0000000010007986 */ /* 0x000fe2000c101524 */
[----:B------:R-:W-:Y:S05]  /*aa10*/  EXIT ;  /* 0x000000000000794d */ /* 0x000fea0003800000 */
.L_x_6393:
        /* <DEDUP_REMOVED lines=8> */
[----:B------:R-:W-:Y:S01]  /*aaa0*/  STG.E.U16 [R16.64], R5 ;  /* 0x0000000510007986 */ /* 0x000fe2000c101524 */
[----:B------:R-:W-:Y:S05]  /*aab0*/  EXIT ;  /* 0x000000000000794d */ /* 0x000fea0003800000 */
.L_x_6405:
        /* <DEDUP_REMOVED lines=17> */
.L_x_6408:
[----:B------:R-:W-:-:S04]  /*abd0*/  LOP3.LUT R2, R5, 0x80000000, RZ, 0xc0, !PT ;  /* 0x8000000005027812 */ /* 0x000fc800078ec0ff */
[----:B------:R-:W-:-:S04]  /*abe0*/  SHF.R.U32.HI R3, RZ, 0x18, R2 ;  /* 0x00000018ff037819 */ /* 0x000fc80000011602 */
[----:B------:R-:W-:-:S04]  /*abf0*/  LOP3.LUT R0, R0, R3, RZ, 0xfc, !PT ;  /* 0x0000000300007212 */ /* 0x000fc800078efcff */
[----:B------:R-:W-:Y:S02]  /*ac00*/  PRMT R8, R0, 0x7610, R8 ;  /* 0x0000761000087816 */ /* 0x000fe40000000008 */
.L_x_6407:
[----:B------:R-:W-:Y:S05]  /*ac10*/  BSYNC B0 ;  /* 0x0000000000007941 */ /* 0x000fea0003800000 */
.L_x_6406:
[----:B------:R-:W-:Y:S01]  /*ac20*/  STG.E.U8 [R16.64], R8 ;  /* 0x0000000810007986 */ /* 0x000fe2000c101124 */
[----:B------:R-:W-:Y:S05]  /*ac30*/  EXIT ;  /* 0x000000000000794d */ /* 0x000fea0003800000 */
.L_x_6404:
        /* <DEDUP_REMOVED lines=17> */
.L_x_6411:
[----:B------:R-:W-:-:S04]  /*ad50*/  LOP3.LUT R2, R5, 0x80000000, RZ, 0xc0, !PT ;  /* 0x8000000005027812 */ /* 0x000fc800078ec0ff */
[----:B------:R-:W-:-:S04]  /*ad60*/  SHF.R.U32.HI R3, RZ, 0x18, R2 ;  /* 0x00000018ff037819 */ /* 0x000fc80000011602 */
[----:B------:R-:W-:-:S04]  /*ad70*/  LOP3.LUT R0, R0, R3, RZ, 0xfc, !PT ;  /* 0x0000000300007212 */ /* 0x000fc800078efcff */
[----:B------:R-:W-:Y:S02]  /*ad80*/  PRMT R8, R0, 0x7610, R8 ;  /* 0x0000761000087816 */ /* 0x000fe40000000008 */
.L_x_6410:
[----:B------:R-:W-:Y:S05]  /*ad90*/  BSYNC B0 ;  /* 0x0000000000007941 */ /* 0x000fea0003800000 */
.L_x_6409:
[----:B------:R-:W-:Y:S01]  /*ada0*/  STG.E.U8 [R16.64], R8 ;  /* 0x0000000810007986 */ /* 0x000fe2000c101124 */
[----:B------:R-:W-:Y:S05]  /*adb0*/  EXIT ;  /* 0x000000000000794d */ /* 0x000fea0003800000 */
.L_x_6403:
        /* <DEDUP_REMOVED lines=22> */
.L_x_6386:
        /* <DEDUP_REMOVED lines=20> */
.L_x_6413:
[----:B------:R-:W-:-:S04]  /*b060*/  PRMT R2, R5, 0x9910, RZ ;  /* 0x0000991005027816 */ /* 0x000fc800000000ff */
[----:B------:R-:W-:-:S05]  /*b070*/  SHF.R.S32.HI R3, RZ, 0x1f, R2 ;  /* 0x0000001fff037819 */ /* 0x000fca0000011402 */
[----:B------:R-:W-:Y:S01]  /*b080*/  STG.E.64 [R16.64], R2 ;  /* 0x0000000210007986 */ /* 0x000fe2000c101b24 */
[----:B------:R-:W-:Y:S05]  /*b090*/  EXIT ;  /* 0x000000000000794d */ /* 0x000fea0003800000 */
.L_x_6412:
[----:B------:R-:W-:Y:S01]  /*b0a0*/  STG.E [R16.64], R5 ;  /* 0x0000000510007986 */ /* 0x000fe2000c101924 */
[----:B------:R-:W-:Y:S05]  /*b0b0*/  EXIT ;  /* 0x000000000000794d */ /* 0x000fea0003800000 */
.L_x_6414:
        /* <DEDUP_REMOVED lines=12> */
.L_x_34072:


//--------------------- .text._ZN2at6native27unrolled_elementwise_kernelIZZZNS0_21clamp_max_kernel_cudaERNS_18TensorIteratorBaseERKN3c106ScalarEENKUlvE_clEvENKUlvE3_clEvEUlsE_St5arrayIPcLm2EELi4E23TrivialOffsetCalculatorILi1EjESF_NS0_6memory12LoadWithCastILi1EEENSG_13StoreWithCastILi1EEEEEviT_T0_T2_T3_T4_T5_ --------------------------
	.section	.text._ZN2at6native27unrolled_elementwise_kernelIZZZNS0_21clamp_max_kernel_cudaERNS_18TensorIteratorBaseERKN3c106ScalarEENKUlvE_clEvENKUlvE3_clEvEUlsE_St5arrayIPcLm2EELi4E23TrivialOffsetCalculatorILi1EjESF_NS0_6memory12LoadWithCastILi1EEENSG_13StoreWithCastILi1EEEEEviT_T0_T2_T3_T4_T5_,"ax",@progbits
	.sectioninfo	@"SHI_REGISTERS=28"
	.align	128
        .global         _ZN2at6native27unrolled_elementwise_kernelIZZZNS0_21clamp_max_kernel_cudaERNS_18TensorIteratorBaseERKN3c106ScalarEENKUlvE_clEvENKUlvE3_clEvEUlsE_St5arrayIPcLm2EELi4E23TrivialOffsetCalculatorILi1EjESF_NS0_6memory12LoadWithCastILi1EEENSG_13StoreWithCastILi1EEEEEviT_T0_T2_T3_T4_T5_
        .type           _ZN2at6native27unrolled_elementwise_kernelIZZZNS0_21clamp_max_kernel_cudaERNS_18TensorIteratorBaseERKN3c106ScalarEENKUlvE_clEvENKUlvE3_clEvEUlsE_St5arrayIPcLm2EELi4E23TrivialOffsetCalculatorILi1EjESF_NS0_6memory12LoadWithCastILi1EEENSG_13StoreWithCastILi1EEEEEviT_T0_T2_T3_T4_T5_,@function
        .size           _ZN2at6native27unrolled_elementwise_kernelIZZZNS0_21clamp_max_kernel_cudaERNS_18TensorIteratorBaseERKN3c106ScalarEENKUlvE_clEvENKUlvE3_clEvEUlsE_St5arrayIPcLm2EELi4E23TrivialOffsetCalculatorILi1EjESF_NS0_6memory12LoadWithCastILi1EEENSG_13StoreWithCastILi1EEEEEviT_T0_T2_T3_T4_T5_,(.L_x_34073 - _ZN2at6native27unrolled_elementwise_kernelIZZZNS0_21clamp_max_kernel_cudaERNS_18TensorIteratorBaseERKN3c106ScalarEENKUlvE_clEvENKUlvE3_clEvEUlsE_St5arrayIPcLm2EELi4E23TrivialOffsetCalculatorILi1EjESF_NS0_6memory12LoadWithCastILi1EEENSG_13StoreWithCastILi1EEEEEviT_T0_T2_T3_T4_T5_)
        .other          _ZN2at6native27unrolled_elementwise_kernelIZZZNS0_21clamp_max_kernel_cudaERNS_18TensorIteratorBaseERKN3c106ScalarEENKUlvE_clEvENKUlvE3_clEvEUlsE_St5arrayIPcLm2EELi4E23TrivialOffsetCalculatorILi1EjESF_NS0_6memory12LoadWithCastILi1EEENSG_13StoreWithCastILi1EEEEEviT_T0_T2_T3_T4_T5_,@"STO_CUDA_ENTRY STV_DEFAULT"
_ZN2at6native27unrolled_elementwise_kernelIZZZNS0_21clamp_max_kernel_cudaERNS_18TensorIteratorBaseERKN3c106ScalarEENKUlvE_clEvENKUlvE3_clEvEUlsE_St5arrayIPcLm2EELi4E23TrivialOffsetCalculatorILi1EjESF_NS0_6memory12LoadWithCastILi1EEENSG_13StoreWithCastILi1EEEEEviT_T0_T2_T3_T4_T5_:
.text._ZN2at6native27unrolled_elementwise_kernelIZZZNS0_21clamp_max_kernel_cudaERNS_18TensorIteratorBaseERKN3c106ScalarEENKUlvE_clEvENKUlvE3_clEvEUlsE_St5arrayIPcLm2EELi4E23TrivialOffsetCalculatorILi1EjESF_NS0_6memory12LoadWithCastILi1EEENSG_13StoreWithCastILi1EEEEEviT_T0_T2_T3_T4_T5_:
        /* <DEDUP_REMOVED lines=29> */
.L_x_6420:
[----:B------:R0:W5:Y:S01]  /*01d0*/  LDG.E.U8 R22, [R2.64] ;  /* 0x0000002402167981 */ /* 0x000162000c1e1100 */
[----:B------:R-:W-:Y:S05]  /*01e0*/  BRA `(.L_x_6422) ;  /* 0x00000d9000007947 */ /* 0x000fea0003800000 */
.L_x_6419:
        /* <DEDUP_REMOVED lines=8> */
.L_x_6424:
[----:B------:R0:W5:Y:S01]  /*0270*/  LDG.E.U16 R22, [R2.64] ;  /* 0x0000002402167981 */ /* 0x000162000c1e1500 */
[----:B------:R-:W-:Y:S05]  /*0280*/  BRA `(.L_x_6422) ;  /* 0x00000cf000007947 */ /* 0x000fea0003800000 */
.L_x_6423:
[----:B------:R0:W5:Y:S01]  /*0290*/  LDG.E.U16 R22, [R2.64] ;  /* 0x0000002402167981 */ /* 0x000162000c1e1500 */
[----:B------:R-:W-:Y:S05]  /*02a0*/  BRA `(.L_x_6422) ;  /* 0x00000cd000007947 */ /* 0x000fea0003800000 */
.L_x_6418:
        /* <DEDUP_REMOVED lines=9> */
.L_x_6426:
[----:B------:R-:W2:Y:S02]  /*0340*/  LDG.E.U16 R0, [R2.64] ;  /* 0x0000002402007981 */ /* 0x000ea4000c1e1500 */
[----:B--2---:R-:W-:-:S06]  /*0350*/  HADD2.F32 R0, -RZ, R0.H0_H0 ;  /* 0x20000000ff007230 */ /* 0x004fcc0000004100 */
[----:B------:R-:W0:Y:S02]  /*0360*/  F2I.FTZ.TRUNC.NTZ R0, R0 ;  /* 0x0000000000007305 */ /* 0x000e24000021f100 */
[----:B0-----:R-:W-:Y:S01]  /*0370*/  PRMT R22, R0, 0x7610, R22 ;  /* 0x0000761000167816 */ /* 0x001fe20000000016 */
[----:B------:R-:W-:Y:S05]  /*0380*/  BRA `(.L_x_6422) ;  /* 0x00000bf000007947 */ /* 0x000fea0003800000 */
.L_x_6425:
        /* <DEDUP_REMOVED lines=9> */
.L_x_6428:
[----:B------:R-:W2:Y:S02]  /*0420*/  LDG.E.U16 R2, [R2.64] ;  /* 0x0000002402027981 */ /* 0x000ea4000c1e1500 */
[----:B--2---:R-:W-:-:S06]  /*0430*/  HADD2.F32 R0, -RZ, R2.H0_H0 ;  /* 0x20000002ff007230 */ /* 0x004fcc0000004100 */
[----:B------:R-:W0:Y:S02]  /*0440*/  F2I.FTZ.TRUNC.NTZ R0, R0 ;  /* 0x0000000000007305 */ /* 0x000e24000021f100 */
[----:B0-----:R-:W-:Y:S01]  /*0450*/  PRMT R22, R0, 0x7610, R22 ;  /* 0x0000761000167816 */ /* 0x001fe20000000016 */
[----:B------:R-:W-:Y:S05]  /*0460*/  BRA `(.L_x_6422) ;  /* 0x00000b1000007947 */ /* 0x000fea0003800000 */
.L_x_6427:
[----:B------:R-:W2:Y:S02]  /*0470*/  LDG.E.64 R2, [R2.64] ;  /* 0x0000002402027981 */ /* 0x000ea4000c1e1b00 */
[----:B--2---:R0:W1:Y:S01]  /*0480*/  F2I.F64.TRUNC R22, R2 ;  /* 0x0000000200167311 */ /* 0x004062000030d100 */
[----:B------:R-:W-:Y:S05]  /*0490*/  BRA `(.L_x_6422) ;  /* 0x00000ae000007947 */ /* 0x000fea0003800000 */
.L_x_6417:
        /* <DEDUP_REMOVED lines=12> */
.L_x_6431:
[----:B------:R-:W2:Y:S02]  /*0560*/  LDG.E.64 R2, [R2.64] ;  /* 0x0000002402027981 */ /* 0x000ea4000c1e1b00 */
[----:B--2---:R0:W1:Y:S01]  /*0570*/  F2I.F64.TRUNC R22, R2 ;  /* 0x0000000200167311 */ /* 0x004062000030d100 */
[----:B------:R-:W-:Y:S05]  /*0580*/  BRA `(.L_x_6422) ;  /* 0x000009f000007947 */ /* 0x000fea0003800000 */
.L_x_6430:
        /* <DEDUP_REMOVED lines=28> */
.L_x_6433:
        /* <DEDUP_REMOVED lines=16> */
.L_x_6432:
[----:B------:R-:W2:Y:S02]  /*0850*/  LDG.E.U16 R0, [R2.64] ;  /* 0x0000002402007981 */ /* 0x000ea4000c1e1500 */
[----:B--2---:R-:W-:-:S06]  /*0860*/  PRMT R0, RZ, 0x5410, R0 ;  /* 0x00005410ff007816 */ /* 0x004fcc0000000000 */
[----:B------:R-:W0:Y:S02]  /*0870*/  F2I.FTZ.TRUNC.NTZ R0, R0 ;  /* 0x0000000000007305 */ /* 0x000e24000021f100 */
[----:B0-----:R-:W-:Y:S01]  /*0880*/  PRMT R22, R0, 0x7610, R22 ;  /* 0x0000761000167816 */ /* 0x001fe20000000016 */
[----:B------:R-:W-:Y:S05]  /*0890*/  BRA `(.L_x_6422) ;  /* 0x000006e000007947 */ /* 0x000fea0003800000 */
.L_x_6429:
        /* <DEDUP_REMOVED lines=10> */
.L_x_6436:
        /* <DEDUP_REMOVED lines=21> */
.L_x_6440:
[----:B------:R-:W-:Y:S05]  /*0a90*/  BSYNC B1 ;  /* 0x0000000000017941 */ /* 0x000fea0003800000 */
.L_x_6439:
[----:B------:R-:W-:Y:S01]  /*0aa0*/  LEA R3, R0, 0x3b800000, 0x17 ;  /* 0x3b80000000037811 */ /* 0x000fe200078eb8ff */
[----:B------:R-:W-:-:S05]  /*0ab0*/  IMAD.SHL.U32 R0, R2, 0x100000, RZ ;  /* 0x0010000002007824 */ /* 0x000fca00078e00ff */
[----:B------:R-:W-:Y:S02]  /*0ac0*/  LOP3.LUT R0, R3, R0, R4, 0xfe, !PT ;  /* 0x0000000003007212 */ /* 0x000fe400078efe04 */
.L_x_6438:
[----:B------:R-:W-:Y:S05]  /*0ad0*/  BSYNC B0 ;  /* 0x0000000000007941 */ /* 0x000fea0003800000 */
.L_x_6437:
[----:B------:R-:W0:Y:S02]  /*0ae0*/  F2I.FTZ.TRUNC.NTZ R0, R0 ;  /* 0x0000000000007305 */ /* 0x000e24000021f100 */
[----:B0-----:R-:W-:Y:S01]  /*0af0*/  PRMT R22, R0, 0x7610, R22 ;  /* 0x0000761000167816 */ /* 0x001fe20000000016 */
[----:B------:R-:W-:Y:S05]  /*0b00*/  BRA `(.L_x_6422) ;  /* 0x0000047000007947 */ /* 0x000fea0003800000 */
.L_x_6435:
        /* <DEDUP_REMOVED lines=21> */
.L_x_6444:
[----:B------:R-:W-:Y:S05]  /*0c60*/  BSYNC B1 ;  /* 0x0000000000017941 */ /* 0x000fea0003800000 */
.L_x_6443:
[----:B------:R-:W-:Y:S01]  /*0c70*/  LEA R3, R0, 0x37800000, 0x17 ;  /* 0x3780000000037811 */ /* 0x000fe200078eb8ff */
[----:B------:R-:W-:-:S05]  /*0c80*/  IMAD.SHL.U32 R0, R2, 0x200000, RZ ;  /* 0x0020000002007824 */ /* 0x000fca00078e00ff */
[----:B------:R-:W-:Y:S02]  /*0c90*/  LOP3.LUT R0, R3, R0, R4, 0xfe, !PT ;  /* 0x0000000003007212 */ /* 0x000fe400078efe04 */
.L_x_6442:
[----:B------:R-:W-:Y:S05]  /*0ca0*/  BSYNC B0 ;  /* 0x0000000000007941 */ /* 0x000fea0003800000 */
.L_x_6441:
[----:B------:R-:W0:Y:S02]  /*0cb0*/  F2I.FTZ.TRUNC.NTZ R0, R0 ;  /* 0x0000000000007305 */ /* 0x000e24000021f100 */
[----:B0-----:R-:W-:Y:S01]  /*0cc0*/  PRMT R22, R0, 0x7610, R22 ;  /* 0x0000761000167816 */ /* 0x001fe20000000016 */
[----:B------:R-:W-:Y:S05]  /*0cd0*/  BRA `(.L_x_6422) ;  /* 0x000002a000007947 */ /* 0x000fea0003800000 */
.L_x_6434:
        /* <DEDUP_REMOVED lines=14> */
.L_x_6448:
[----:B------:R-:W-:Y:S05]  /*0dc0*/  BSYNC B0 ;  /* 0x0000000000007941 */ /* 0x000fea0003800000 */
.L_x_6447:
[----:B------:R-:W0:Y:S02]  /*0dd0*/  F2I.FTZ.TRUNC.NTZ R0, R0 ;  /* 0x0000000000007305 */ /* 0x000e24000021f100 */
[----:B0-----:R-:W-:Y:S01]  /*0de0*/  PRMT R22, R0, 0x7610, R22 ;  /* 0x0000761000167816 */ /* 0x001fe20000000016 */
[----:B------:R-:W-:Y:S05]  /*0df0*/  BRA `(.L_x_6422) ;  /* 0x0000018000007947 */ /* 0x000fea0003800000 */
.L_x_6421:
        /* <DEDUP_REMOVED lines=21> */
.L_x_6446:
[----:B------:R0:W5:Y:S01]  /*0f50*/  LDG.E.U16 R22, [R2.64] ;  /* 0x0000002402167981 */ /* 0x000162000c1e1500 */
[----:B------:R-:W-:Y:S05]  /*0f60*/  BRA `(.L_x_6422) ;  /* 0x0000001000007947 */ /* 0x000fea0003800000 */
.L_x_6445:
[----:B------:R0:W5:Y:S02]  /*0f70*/  LDG.E.U16 R22, [R2.64] ;  /* 0x0000002402167981 */ /* 0x000164000c1e1500 */
.L_x_6422:
[----:B------:R-:W2:Y:S02]  /*0f80*/  S2R R24, SR_TID.X ;  /* 0x0000000000187919 */ /* 0x000ea40000002100 */
[----:B--2---:R-:W-:Y:S02]  /*0f90*/  IADD3 R24, R24, 0x80, RZ ;  /* 0x0000008018187810 */ /* 0x004fe40007ffe0ff */
.L_x_6416:
[----:B-1----:R-:W-:Y:S05]  /*0fa0*/  BSYNC B6 ;  /* 0x0000000000067941 */ /* 0x002fea0003800000 */
.L_x_6415:
        /* <DEDUP_REMOVED lines=21> */
.L_x_6454:
[----:B------:R0:W5:Y:S01]  /*1100*/  LDG.E.U8 R19, [R2.64] ;  /* 0x0000002402137981 */ /* 0x000162000c1e1100 */
[----:B------:R-:W-:Y:S05]  /*1110*/  BRA `(.L_x_6456) ;  /* 0x00000d8000007947 */ /* 0x000fea0003800000 */
.L_x_6453:
        /* <DEDUP_REMOVED lines=8> */
.L_x_6458:
[----:B------:R0:W5:Y:S01]  /*11a0*/  LDG.E.U16 R19, [R2.64] ;  /* 0x0000002402137981 */ /* 0x000162000c1e1500 */
[----:B------:R-:W-:Y:S05]  /*11b0*/  BRA `(.L_x_6456) ;  /* 0x00000ce000007947 */ /* 0x000fea0003800000 */
.L_x_6457:
[----:B------:R0:W5:Y:S01]  /*11c0*/  LDG.E.U16 R19, [R2.64] ;  /* 0x0000002402137981 */ /* 0x000162000c1e1500 */
[----:B------:R-:W-:Y:S05]  /*11d0*/  BRA `(.L_x_6456) ;  /* 0x00000cc000007947 */ /* 0x000fea0003800000 */
.L_x_6452:
        /* <DEDUP_REMOVED lines=9> */
.L_x_6460:
[----:B------:R-:W2:Y:S02]  /*1270*/  LDG.E.U16 R0, [R2.64] ;  /* 0x0000002402007981 */ /* 0x000ea4000c1e1500 */
[----:B--2---:R-:W-:-:S06]  /*1280*/  HADD2.F32 R0, -RZ, R0.H0_H0 ;  /* 0x20000000ff007230 */ /* 0x004fcc0000004100 */
[----:B------:R-:W0:Y:S02]  /*1290*/  F2I.FTZ.TRUNC.NTZ R0, R0 ;  /* 0x0000000000007305 */ /* 0x000e24000021f100 */
[----:B0-----:R-:W-:Y:S01]  /*12a0*/  PRMT R19, R0, 0x7610, R19 ;  /* 0x0000761000137816 */ /* 0x001fe20000000013 */
[----:B------:R-:W-:Y:S05]  /*12b0*/  BRA `(.L_x_6456) ;  /* 0x00000be000007947 */ /* 0x000fea0003800000 */
.L_x_6459:
        /* <DEDUP_REMOVED lines=9> */
.L_x_6462:
[----:B------:R-:W2:Y:S02]  /*1350*/  LDG.E.U16 R2, [R2.64] ;  /* 0x0000002402027981 */ /* 0x000ea4000c1e1500 */
[----:B--2---:R-:W-:-:S06]  /*1360*/  HADD2.F32 R0, -RZ, R2.H0_H0 ;  /* 0x20000002ff007230 */ /* 0x004fcc0000004100 */
[----:B------:R-:W0:Y:S02]  /*1370*/  F2I.FTZ.TRUNC.NTZ R0, R0 ;  /* 0x0000000000007305 */ /* 0x000e24000021f100 */
[----:B0-----:R-:W-:Y:S01]  /*1380*/  PRMT R19, R0, 0x7610, R19 ;  /* 0x0000761000137816 */ /* 0x001fe20000000013 */
[----:B------:R-:W-:Y:S05]  /*1390*/  BRA `(.L_x_6456) ;  /* 0x00000b0000007947 */ /* 0x000fea0003800000 */
.L_x_6461:
[----:B------:R-:W2:Y:S02]  /*13a0*/  LDG.E.64 R2, [R2.64] ;  /* 0x0000002402027981 */ /* 0x000ea4000c1e1b00 */
[----:B--2---:R0:W1:Y:S01]  /*13b0*/  F2I.F64.TRUNC R19, R2 ;  /* 0x0000000200137311 */ /* 0x004062000030d100 */
[----:B------:R-:W-:Y:S05]  /*13c0*/  BRA `(.L_x_6456) ;  /* 0x00000ad000007947 */ /* 0x000fea0003800000 */
.L_x_6451:
        /* <DEDUP_REMOVED lines=12> */
.L_x_6465:
[----:B------:R-:W2:Y:S02]  /*1490*/  LDG.E.64 R2, [R2.64] ;  /* 0x0000002402027981 */ /* 0x000ea4000c1e1b00 */
[----:B--2---:R0:W1:Y:S01]  /*14a0*/  F2I.F64.TRUNC R19, R2 ;  /* 0x0000000200137311 */ /* 0x004062000030d100 */
[----:B------:R-:W-:Y:S05]  /*14b0*/  BRA `(.L_x_6456) ;  /* 0x000009e000007947 */ /* 0x000fea0003800000 */
.L_x_6464:
        /* <DEDUP_REMOVED lines=28> */
.L_x_6467:
        /* <DEDUP_REMOVED lines=15> */
.L_x_6466:
[----:B------:R-:W2:Y:S02]  /*1770*/  LDG.E.U16 R0, [R2.64] ;  /* 0x0000002402007981 */ /* 0x000ea4000c1e1500 */
[----:B--2---:R-:W-:-:S06]  /*1780*/  PRMT R0, RZ, 0x5410, R0 ;  /* 0x00005410ff007816 */ /* 0x004fcc0000000000 */
[----:B------:R-:W0:Y:S02]  /*1790*/  F2I.FTZ.TRUNC.NTZ R0, R0 ;  /* 0x0000000000007305 */ /* 0x000e24000021f100 */
[----:B0-----:R-:W-:Y:S01]  /*17a0*/  PRMT R19, R0, 0x7610, R19 ;  /* 0x0000761000137816 */ /* 0x001fe20000000013 */
[----:B------:R-:W-:Y:S05]  /*17b0*/  BRA `(.L_x_6456) ;  /* 0x000006e000007947 */ /* 0x000fea0003800000 */
.L_x_6463:
        /* <DEDUP_REMOVED lines=10> */
.L_x_6470:
        /* <DEDUP_REMOVED lines=21> */
.L_x_6474:
[----:B------:R-:W-:Y:S05]  /*19b0*/  BSYNC B1 ;  /* 0x0000000000017941 */ /* 0x000fea0003800000 */
.L_x_6473:
[----:B------:R-:W-:Y:S01]  /*19c0*/  LEA R3, R0, 0x3b800000, 0x17 ;  /* 0x3b80000000037811 */ /* 0x000fe200078eb8ff */
[----:B------:R-:W-:-:S05]  /*19d0*/  IMAD.SHL.U32 R0, R2, 0x100000, RZ ;  /* 0x0010000002007824 */ /* 0x000fca00078e00ff */
[----:B------:R-:W-:Y:S02]  /*19e0*/  LOP3.LUT R0, R3, R0, R4, 0xfe, !PT ;  /* 0x0000000003007212 */ /* 0x000fe400078efe04 */
.L_x_6472:
[----:B------:R-:W-:Y:S05]  /*19f0*/  BSYNC B0 ;  /* 0x0000000000007941 */ /* 0x000fea0003800000 */
.L_x_6471:
[----:B------:R-:W0:Y:S02]  /*1a00*/  F2I.FTZ.TRUNC.NTZ R0, R0 ;  /* 0x0000000000007305 */ /* 0x000e24000021f100 */
[----:B0-----:R-:W-:Y:S01]  /*1a10*/  PRMT R19, R0, 0x7610, R19 ;  /* 0x0000761000137816 */ /* 0x001fe20000000013 */
[----:B------:R-:W-:Y:S05]  /*1a20*/  BRA `(.L_x_6456) ;  /* 0x0000047000007947 */ /* 0x000fea0003800000 */
.L_x_6469:
        /* <DEDUP_REMOVED lines=21> */
.L_x_6478:
[----:B------:R-:W-:Y:S05]  /*1b80*/  BSYNC B1 ;  /* 0x0000000000017941 */ /* 0x000fea0003800000 */
.L_x_6477:
[----:B------:R-:W-:Y:S01]  /*1b90*/  LEA R3, R0, 0x37800000, 0x17 ;  /* 0x3780000000037811 */ /* 0x000fe200078eb8ff */
[----:B------:R-:W-:-:S05]  /*1ba0*/  IMAD.SHL.U32 R0, R2, 0x200000, RZ ;  /* 0x0020000002007824 */ /* 0x000fca00078e00ff */
[----:B------:R-:W-:Y:S02]  /*1bb0*/  LOP3.LUT R0, R3, R0, R4, 0xfe, !PT ;  /* 0x0000000003007212 */ /* 0x000fe400078efe04 */
.L_x_6476:
[----:B------:R-:W-:Y:S05]  /*1bc0*/  BSYNC B0 ;  /* 0x0000000000007941 */ /* 0x000fea0003800000 */
.L_x_6475:
[----:B------:R-:W0:Y:S02]  /*1bd0*/  F2I.FTZ.TRUNC.NTZ R0, R0 ;  /* 0x0000000000007305 */ /* 0x000e24000021f100 */
[----:B0-----:R-:W-:Y:S01]  /*1be0*/  PRMT R19, R0, 0x7610, R19 ;  /* 0x0000761000137816 */ /* 0x001fe20000000013 */
[----:B------:R-:W-:Y:S05]  /*1bf0*/  BRA `(.L_x_6456) ;  /* 0x000002a000007947 */ /* 0x000fea0003800000 */
.L_x_6468:
        /* <DEDUP_REMOVED lines=14> */
.L_x_6482:
[----:B------:R-:W-:Y:S05]  /*1ce0*/  BSYNC B0 ;  /* 0x0000000000007941 */ /* 0x000fea0003800000 */
.L_x_6481:
[----:B------:R-:W0:Y:S02]  /*1cf0*/  F2I.FTZ.TRUNC.NTZ R0, R0 ;  /* 0x0000000000007305 */ /* 0x000e24000021f100 */
[----:B0-----:R-:W-:Y:S01]  /*1d00*/  PRMT R19, R0, 0x7610, R19 ;  /* 0x0000761000137816 */ /* 0x001fe20000000013 */
[----:B------:R-:W-:Y:S05]  /*1d10*/  BRA `(.L_x_6456) ;  /* 0x0000018000007947 */ /* 0x000fea0003800000 */
.L_x_6455:
        /* <DEDUP_REMOVED lines=19> */
[----:B------:R-:W-:Y:S01]  /*1e50*/  PRMT R19, RZ, 0x7610, R19 ;  /* 0x00007610ff137816 */ /* 0x000fe20000000013 */
[----:B------:R-:W-:Y:S05]  /*1e60*/  BRA `(.L_x_6456) ;  /* 0x0000003000007947 */ /* 0x000fea0003800000 */
.L_x_6480:
[----:B------:R0:W5:Y:S01]  /*1e70*/  LDG.E.U16 R19, [R2.64] ;  /* 0x0000002402137981 */ /* 0x000162000c1e1500 */
[----:B------:R-:W-:Y:S05]  /*1e80*/  BRA `(.L_x_6456) ;  /* 0x0000001000007947 */ /* 0x000fea0003800000 */
.L_x_6479:
[----:B------:R0:W5:Y:S02]  /*1e90*/  LDG.E.U16 R19, [R2.64] ;  /* 0x0000002402137981 */ /* 0x000164000c1e1500 */
.L_x_6456:
[----:B------:R-:W-:-:S03]  /*1ea0*/  IADD3 R24, R24, 0x80, RZ ;  /* 0x0000008018187810 */ /* 0x000fc60007ffe0ff */
.L_x_6450:
[----:B------:R-:W-:Y:S05]  /*1eb0*/  BSYNC B6 ;  /* 0x0000000000067941 */ /* 0x000fea0003800000 */
.L_x_6449:
        /* <DEDUP_REMOVED lines=23> */
.L_x_6488:
[----:B------:R0:W5:Y:S01]  /*2030*/  LDG.E.U8 R25, [R2.64] ;  /* 0x0000002402197981 */ /* 0x000162000c1e1100 */
[----:B------:R-:W-:Y:S05]  /*2040*/  BRA `(.L_x_6490) ;  /* 0x00000d8000007947 */ /* 0x000fea0003800000 */
.L_x_6487:
        /* <DEDUP_REMOVED lines=8> */
.L_x_6492:
[----:B------:R0:W5:Y:S01]  /*20d0*/  LDG.E.U16 R25, [R2.64] ;  /* 0x0000002402197981 */ /* 0x000162000c1e1500 */
[----:B------:R-:W-:Y:S05]  /*20e0*/  BRA `(.L_x_6490) ;  /* 0x00000ce000007947 */ /* 0x000fea0003800000 */
.L_x_6491:
[----:B------:R0:W5:Y:S01]  /*20f0*/  LDG.E.U16 R25, [R2.64] ;  /* 0x0000002402197981 */ /* 0x000162000c1e1500 */
[----:B------:R-:W-:Y:S05]  /*2100*/  BRA `(.L_x_6490) ;  /* 0x00000cc000007947 */ /* 0x000fea0003800000 */
.L_x_6486:
[----:B------:R-:W-:-:S13]  /*2110*/  ISETP.GT.AND P0, PT, R0, 0x6, PT ;  /* 0x000000060000780c */ /* 0x000fda0003f04270 */
[----:B------:R-:W-:Y:S05]  /*2120*/  @P0 BRA `(.L_x_6493) ;  /* 0x000000c000000947 */ /* 0x000fea0003800000 */
[----:B------:R-:W-:-:S13]  /*2130*/  ISETP.NE.AND P0, PT, R0, 0x5, PT ;  /* 0x000000050000780c */ /* 0x000fda0003f05270 */
[----:B------:R-:W-:Y:S05]  /*2140*/  @!P0 BRA `(.L_x_6494) ;  /* 0x0000005000008947 */ /* 0x000fea0003800000 */
[----:B------:R-:W-:-:S13]  /*2150*/  ISETP.NE.AND P0, PT, R0, 0x6, PT ;  /* 0x000000060000780c */ /* 0x000fda0003f05270 */
[----:B------:R-:W-:Y:S05]  /*2160*/  @P0 BRA `(.L_x_6489) ;  /* 0x00000ae000000947 */ /* 0x000fea0003800000 */
[----:B------:R-:W2:Y:S02]  /*2170*/  LDG.E R2, [R2.64] ;  /* 0x0000002402027981 */ /* 0x000ea4000c1e1900 */
[----:B--2---:R0:W2:Y:S01]  /*2180*/  F2I.FTZ.TRUNC.NTZ R25, R2 ;  /* 0x0000000200197305 */ /* 0x0040a2000021f100 */
[----:B------:R-:W-:Y:S05]  /*2190*/  BRA `(.L_x_6490) ;  /* 0x00000c3000007947 */ /* 0x000fea0003800000 */
.L_x_6494:
[----:B------:R-:W2:Y:S02]  /*21a0*/  LDG.E.U16 R0, [R2.64] ;  /* 0x0000002402007981 */ /* 0x000ea4000c1e1500 */
[----:B--2---:R-:W-:-:S06]  /*21b0*/  HADD2.F32 R0, -RZ, R0.H0_H0 ;  /* 0x20000000ff007230 */ /* 0x004fcc0000004100 */
[----:B------:R-:W0:Y:S02]  /*21c0*/  F2I.FTZ.TRUNC.NTZ R0, R0 ;  /* 0x0000000000007305 */ /* 0x000e24000021f100 */
[----:B0-----:R-:W-:Y:S01]  /*21d0*/  PRMT R25, R0, 0x7610, R25 ;  /* 0x0000761000197816 */ /* 0x001fe20000000019 */
[----:B------:R-:W-:Y:S05]  /*21e0*/  BRA `(.L_x_6490) ;  /* 0x00000be000007947 */ /* 0x000fea0003800000 */
.L_x_6493:
[----:B------:R-:W-:-:S13]  /*21f0*/  ISETP.NE.AND P0, PT, R0, 0x7, PT ;  /* 0x000000070000780c */ /* 0x000fda0003f05270 */
[----:B------:R-:W-:Y:S05]  /*2200*/  @!P0 BRA `(.L_x_6495) ;  /* 0x000000c000008947 */ /* 0x000fea0003800000 */
[----:B------:R-:W-:-:S13]  /*2210*/  ISETP.NE.AND P0, PT, R0, 0x8, PT ;  /* 0x000000080000780c */ /* 0x000fda0003f05270 */
[----:B------:R-:W-:Y:S05]  /*2220*/  @!P0 BRA `(.L_x_6496) ;  /* 0x0000005000008947 */ /* 0x000fea0003800000 */
[----:B------:R-:W-:-:S13]  /*2230*/  ISETP.NE.AND P0, PT, R0, 0x9, PT ;  /* 0x000000090000780c */ /* 0x000fda0003f05270 */
[----:B------:R-:W-:Y:S05]  /*2240*/  @P0 BRA `(.L_x_6489) ;  /* 0x00000a0000000947 */ /* 0x000fea0003800000 */
[----:B------:R-:W2:Y:S02]  /*2250*/  LDG.E R2, [R2.64] ;  /* 0x0000002402027981 */ /* 0x000ea4000c1e1900 */
[----:B--2---:R0:W2:Y:S01]  /*2260*/  F2I.FTZ.TRUNC.NTZ R25, R2 ;  /* 0x0000000200197305 */ /* 0x0040a2000021f100 */
[----:B------:R-:W-:Y:S05]  /*2270*/  BRA `(.L_x_6490) ;  /* 0x00000b5000007947 */ /* 0x000fea0003800000 */
.L_x_6496:
[----:B------:R-:W2:Y:S02]  /*2280*/  LDG.E.U16 R2, [R2.64] ;  /* 0x0000002402027981 */ /* 0x000ea4000c1e1500 */
[----:B--2---:R-:W-:-:S06]  /*2290*/  HADD2.F32 R0, -RZ, R2.H0_H0 ;  /* 0x20000002ff007230 */ /* 0x004fcc0000004100 */
[----:B------:R-:W0:Y:S02]  /*22a0*/  F2I.FTZ.TRUNC.NTZ R0, R0 ;  /* 0x0000000000007305 */ /* 0x000e24000021f100 */
[----:B0-----:R-:W-:Y:S01]  /*22b0*/  PRMT R25, R0, 0x7610, R25 ;  /* 0x0000761000197816 */ /* 0x001fe20000000019 */
[----:B------:R-:W-:Y:S05]  /*22c0*/  BRA `(.L_x_6490) ;  /* 0x00000b0000007947 */ /* 0x000fea0003800000 */
.L_x_6495:
[----:B------:R-:W2:Y:S02]  /*22d0*/  LDG.E.64 R2, [R2.64] ;  /* 0x0000002402027981 */ /* 0x000ea4000c1e1b00 */
[----:B--2---:R0:W2:Y:S01]  /*22e0*/  F2I.F64.TRUNC R25, R2 ;  /* 0x0000000200197311 */ /* 0x0040a2000030d100 */
[----:B------:R-:W-:Y:S05]  /*22f0*/  BRA `(.L_x_6490) ;  /* 0x00000ad000007947 */ /* 0x000fea0003800000 */
.L_x_6485:
        /* <DEDUP_REMOVED lines=12> */
.L_x_6499:
[----:B------:R-:W2:Y:S02]  /*23c0*/  LDG.E.64 R2, [R2.64] ;  /* 0x0000002402027981 */ /* 0x000ea4000c1e1b00 */
[----:B--2---:R0:W2:Y:S01]  /*23d0*/  F2I.F64.TRUNC R25, R2 ;  /* 0x0000000200197311 */ /* 0x0040a2000030d100 */
[----:B------:R-:W-:Y:S05]  /*23e0*/  BRA `(.L_x_6490) ;  /* 0x000009e000007947 */ /* 0x000fea0003800000 */
.L_x_6498:
        /* <DEDUP_REMOVED lines=28> */
.L_x_6501:
        /* <DEDUP_REMOVED lines=15> */
.L_x_6500:
[----:B------:R-:W2:Y:S02]  /*26a0*/  LDG.E.U16 R0, [R2.64] ;  /* 0x0000002402007981 */ /* 0x000ea4000c1e1500 */
[----:B--2---:R-:W-:-:S06]  /*26b0*/  PRMT R0, RZ, 0x5410, R0 ;  /* 0x00005410ff007816 */ /* 0x004fcc0000000000 */
[----:B------:R-:W0:Y:S02]  /*26c0*/  F2I.FTZ.TRUNC.NTZ R0, R0 ;  /* 0x0000000000007305 */ /* 0x000e24000021f100 */
[----:B0-----:R-:W-:Y:S01]  /*26d0*/  PRMT R25, R0, 0x7610, R25 ;  /* 0x0000761000197816 */ /* 0x001fe20000000019 */
[----:B------:R-:W-:Y:S05]  /*26e0*/  BRA `(.L_x_6490) ;  /* 0x000006e000007947 */ /* 0x000fea0003800000 */
.L_x_6497:
        /* <DEDUP_REMOVED lines=10> */
.L_x_6504:
        /* <DEDUP_REMOVED lines=21> */
.L_x_6508:
[----:B------:R-:W-:Y:S05]  /*28e0*/  BSYNC B1 ;  /* 0x0000000000017941 */ /* 0x000fea0003800000 */
.L_x_6507:
[----:B------:R-:W-:Y:S01]  /*28f0*/  LEA R3, R0, 0x3b800000, 0x17 ;  /* 0x3b80000000037811 */ /* 0x000fe200078eb8ff */
[----:B------:R-:W-:-:S05]  /*2900*/  IMAD.SHL.U32 R0, R2, 0x100000, RZ ;  /* 0x0010000002007824 */ /* 0x000fca00078e00ff */
[----:B------:R-:W-:Y:S02]  /*2910*/  LOP3.LUT R0, R3, R0, R4, 0xfe, !PT ;  /* 0x0000000003007212 */ /* 0x000fe400078efe04 */
.L_x_6506:
[----:B------:R-:W-:Y:S05]  /*2920*/  BSYNC B0 ;  /* 0x0000000000007941 */ /* 0x000fea0003800000 */
.L_x_6505:
[----:B------:R-:W0:Y:S02]  /*2930*/  F2I.FTZ.TRUNC.NTZ R0, R0 ;  /* 0x0000000000007305 */ /* 0x000e24000021f100 */
[----:B0-----:R-:W-:Y:S01]  /*2940*/  PRMT R25, R0, 0x7610, R25 ;  /* 0x0000761000197816 */ /* 0x001fe20000000019 */
[----:B------:R-:W-:Y:S05]  /*2950*/  BRA `(.L_x_6490) ;  /* 0x0000047000007947 */ /* 0x000fea0003800000 */
.L_x_6503:
        /* <DEDUP_REMOVED lines=21> */
.L_x_6512:
[----:B------:R-:W-:Y:S05]  /*2ab0*/  BSYNC B1 ;  /* 0x0000000000017941 */ /* 0x000fea0003800000 */
.L_x_6511:
[----:B------:R-:W-:Y:S01]  /*2ac0*/  LEA R3, R0, 0x37800000, 0x17 ;  /* 0x3780000000037811 */ /* 0x000fe200078eb8ff */
[----:B------:R-:W-:-:S05]  /*2ad0*/  IMAD.SHL.U32 R0, R2, 0x200000, RZ ;  /* 0x0020000002007824 */ /* 0x000fca00078e00ff */
[----:B------:R-:W-:Y:S02]  /*2ae0*/  LOP3.LUT R0, R3, R0, R4, 0xfe, !PT ;  /* 0x0000000003007212 */ /* 0x000fe400078efe04 */
.L_x_6510:
[----:B------:R-:W-:Y:S05]  /*2af0*/  BSYNC B0 ;  /* 0x0000000000007941 */ /* 0x000fea0003800000 */
.L_x_6509:
[----:B------:R-:W0:Y:S02]  /*2b00*/  F2I.FTZ.TRUNC.NTZ R0, R0 ;  /* 0x0000000000007305 */ /* 0x000e24000021f100 */
[----:B0-----:R-:W-:Y:S01]  /*2b10*/  PRMT R25, R0, 0x7610, R25 ;  /* 0x0000761000197816 */ /* 0x001fe20000000019 */
[----:B------:R-:W-:Y:S05]  /*2b20*/  BRA `(.L_x_6490) ;  /* 0x000002a000007947 */ /* 0x000fea0003800000 */
.L_x_6502:
        /* <DEDUP_REMOVED lines=14> */
.L_x_6516:
[----:B------:R-:W-:Y:S05]  /*2c10*/  BSYNC B0 ;  /* 0x0000000000007941 */ /* 0x000fea0003800000 */
.L_x_6515:
[----:B------:R-:W0:Y:S02]  /*2c20*/  F2I.FTZ.TRUNC.NTZ R0, R0 ;  /* 0x0000000000007305 */ /* 0x000e24000021f100 */
[----:B0-----:R-:W-:Y:S01]  /*2c30*/  PRMT R25, R0, 0x7610, R25 ;  /* 0x0000761000197816 */ /* 0x001fe20000000019 */
[----:B------:R-:W-:Y:S05]  /*2c40*/  BRA `(.L_x_6490) ;  /* 0x0000018000007947 */ /* 0x000fea0003800000 */
.L_x_6489:
        /* <DEDUP_REMOVED lines=19> */
[----:B------:R-:W-:Y:S01]  /*2d80*/  PRMT R25, RZ, 0x7610, R25 ;  /* 0x00007610ff197816 */ /* 0x000fe20000000019 */
[----:B------:R-:W-:Y:S05]  /*2d90*/  BRA `(.L_x_6490) ;  /* 0x0000003000007947 */ /* 0x000fea0003800000 */
.L_x_6514:
[----:B------:R0:W5:Y:S01]  /*2da0*/  LDG.E.U16 R25, [R2.64] ;  /* 0x0000002402197981 */ /* 0x000162000c1e1500 */
[----:B------:R-:W-:Y:S05]  /*2db0*/  BRA `(.L_x_6490) ;  /* 0x0000001000007947 */ /* 0x000fea0003800000 */
.L_x_6513:
[----:B------:R0:W5:Y:S02]  /*2dc0*/  LDG.E.U16 R25, [R2.64] ;  /* 0x0000002402197981 */ /* 0x000164000c1e1500 */
.L_x_6490:
[----:B------:R-:W-:-:S03]  /*2dd0*/  IADD3 R24, R24, 0x80, RZ ;  /* 0x0000008018187810 */ /* 0x000fc60007ffe0ff */
.L_x_6484:
[----:B------:R-:W-:Y:S05]  /*2de0*/  BSYNC B6 ;  /* 0x0000000000067941 */ /* 0x000fea0003800000 */
.L_x_6483:
        /* <DEDUP_REMOVED lines=20> */
.L_x_6522:
[----:B------:R0:W5:Y:S01]  /*2f30*/  LDG.E.U8 R23, [R2.64] ;  /* 0x0000002402177981 */ /* 0x000162000c1e1100 */
[----:B------:R-:W-:Y:S05]  /*2f40*/  BRA `(.L_x_6518) ;  /* 0x00000d7000007947 */ /* 0x000fea0003800000 */
.L_x_6521:
        /* <DEDUP_REMOVED lines=8> */
.L_x_6525:
[----:B------:R0:W5:Y:S01]  /*2fd0*/  LDG.E.U16 R23, [R2.64] ;  /* 0x0000002402177981 */ /* 0x000162000c1e1500 */
[----:B------:R-:W-:Y:S05]  /*2fe0*/  BRA `(.L_x_6518) ;  /* 0x00000cd000007947 */ /* 0x000fea0003800000 */
.L_x_6524:
[----:B------:R0:W5:Y:S01]  /*2ff0*/  LDG.E.U16 R23, [R2.64] ;  /* 0x0000002402177981 */ /* 0x000162000c1e1500 */
[----:B------:R-:W-:Y:S05]  /*3000*/  BRA `(.L_x_6518) ;  /* 0x00000cb000007947 */ /* 0x000fea0003800000 */
.L_x_6520:
[----:B------:R-:W-:-:S13]  /*3010*/  ISETP.GT.AND P0, PT, R0, 0x6, PT ;  /* 0x000000060000780c */ /* 0x000fda0003f04270 */
[----:B------:R-:W-:Y:S05]  /*3020*/  @P0 BRA `(.L_x_6526) ;  /* 0x000000c000000947 */ /* 0x000fea0003800000 */
[----:B------:R-:W-:-:S13]  /*3030*/  ISETP.NE.AND P0, PT, R0, 0x5, PT ;  /* 0x000000050000780c */ /* 0x000fda0003f05270 */
[----:B------:R-:W-:Y:S05]  /*3040*/  @!P0 BRA `(.L_x_6527) ;  /* 0x0000005000008947 */ /* 0x000fea0003800000 */
[----:B------:R-:W-:-:S13]  /*3050*/  ISETP.NE.AND P0, PT, R0, 0x6, PT ;  /* 0x000000060000780c */ /* 0x000fda0003f05270 */
[----:B------:R-:W-:Y:S05]  /*3060*/  @P0 BRA `(.L_x_6523) ;  /* 0x00000ae000000947 */ /* 0x000fea0003800000 */
[----:B------:R-:W3:Y:S02]  /*3070*/  LDG.E R2, [R2.64] ;  /* 0x0000002402027981 */ /* 0x000ee4000c1e1900 */
[----:B---3--:R0:W3:Y:S01]  /*3080*/  F2I.FTZ.TRUNC.NTZ R23, R2 ;  /* 0x0000000200177305 */ /* 0x0080e2000021f100 */
[----:B------:R-:W-:Y:S05]  /*3090*/  BRA `(.L_x_6518) ;  /* 0x00000c2000007947 */ /* 0x000fea0003800000 */
.L_x_6527:
[----:B------:R-:W3:Y:S02]  /*30a0*/  LDG.E.U16 R0, [R2.64] ;  /* 0x0000002402007981 */ /* 0x000ee4000c1e1500 */
[----:B---3--:R-:W-:-:S06]  /*30b0*/  HADD2.F32 R0, -RZ, R0.H0_H0 ;  /* 0x20000000ff007230 */ /* 0x008fcc0000004100 */
[----:B------:R-:W0:Y:S02]  /*30c0*/  F2I.FTZ.TRUNC.NTZ R0, R0 ;  /* 0x0000000000007305 */ /* 0x000e24000021f100 */
[----:B0-----:R-:W-:Y:S01]  /*30d0*/  PRMT R23, R0, 0x7610, R23 ;  /* 0x0000761000177816 */ /* 0x001fe20000000017 */
[----:B------:R-:W-:Y:S05]  /*30e0*/  BRA `(.L_x_6518) ;  /* 0x00000bd000007947 */ /* 0x000fea0003800000 */
.L_x_6526:
[----:B------:R-:W-:-:S13]  /*30f0*/  ISETP.NE.AND P0, PT, R0, 0x7, PT ;  /* 0x000000070000780c */ /* 0x000fda0003f05270 */
[----:B------:R-:W-:Y:S05]  /*3100*/  @!P0 BRA `(.L_x_6528) ;  /* 0x000000c000008947 */ /* 0x000fea0003800000 */
[----:B------:R-:W-:-:S13]  /*3110*/  ISETP.NE.AND P0, PT, R0, 0x8, PT ;  /* 0x000000080000780c */ /* 0x000fda0003f05270 */
[----:B------:R-:W-:Y:S05]  /*3120*/  @!P0 BRA `(.L_x_6529) ;  /* 0x0000005000008947 */ /* 0x000fea0003800000 */
[----:B------:R-:W-:-:S13]  /*3130*/  ISETP.NE.AND P0, PT, R0, 0x9, PT ;  /* 0x000000090000780c */ /* 0x000fda0003f05270 */
[----:B------:R-:W-:Y:S05]  /*3140*/  @P0 BRA `(.L_x_6523) ;  /* 0x00000a0000000947 */ /* 0x000fea0003800000 */
[----:B------:R-:W3:Y:S02]  /*3150*/  LDG.E R2, [R2.64] ;  /* 0x0000002402027981 */ /* 0x000ee4000c1e1900 */
[----:B---3--:R0:W3:Y:S01]  /*3160*/  F2I.FTZ.TRUNC.NTZ R23, R2 ;  /* 0x0000000200177305 */ /* 0x0080e2000021f100 */
[----:B------:R-:W-:Y:S05]  /*3170*/  BRA `(.L_x_6518) ;  /* 0x00000b4000007947 */ /* 0x000fea0003800000 */
.L_x_6529:
[----:B------:R-:W3:Y:S02]  /*3180*/  LDG.E.U16 R2, [R2.64] ;  /* 0x0000002402027981 */ /* 0x000ee4000c1e1500 */
[----:B---3--:R-:W-:-:S06]  /*3190*/  HADD2.F32 R0, -RZ, R2.H0_H0 ;  /* 0x20000002ff007230 */ /* 0x008fcc0000004100 */
[----:B------:R-:W0:Y:S02]  /*31a0*/  F2I.FTZ.TRUNC.NTZ R0, R0 ;  /* 0x0000000000007305 */ /* 0x000e24000021f100 */
[----:B0-----:R-:W-:Y:S01]  /*31b0*/  PRMT R23, R0, 0x7610, R23 ;  /* 0x0000761000177816 */ /* 0x001fe20000000017 */
[----:B------:R-:W-:Y:S05]  /*31c0*/  BRA `(.L_x_6518) ;  /* 0x00000af000007947 */ /* 0x000fea0003800000 */
.L_x_6528:
[----:B------:R-:W3:Y:S02]  /*31d0*/  LDG.E.64 R2, [R2.64] ;  /* 0x0000002402027981 */ /* 0x000ee4000c1e1b00 */
[----:B---3--:R0:W3:Y:S01]  /*31e0*/  F2I.F64.TRUNC R23, R2 ;  /* 0x0000000200177311 */ /* 0x0080e2000030d100 */
[----:B------:R-:W-:Y:S05]  /*31f0*/  BRA `(.L_x_6518) ;  /* 0x00000ac000007947 */ /* 0x000fea0003800000 */
.L_x_6519:
        /* <DEDUP_REMOVED lines=10> */
[----:B------:R-:W-:Y:S01]  /*32a0*/  SEL R23, RZ, 0x1, !P0 ;  /* 0x00000001ff177807 */ /* 0x000fe20004000000 */
[----:B------:R-:W-:Y:S05]  /*32b0*/  BRA `(.L_x_6518) ;  /* 0x00000a0000007947 */ /* 0x000fea0003800000 */
.L_x_6532:
[----:B------:R-:W3:Y:S02]  /*32c0*/  LDG.E.64 R2, [R2.64] ;  /* 0x0000002402027981 */ /* 0x000ee4000c1e1b00 */
[----:B---3--:R0:W3:Y:S01]  /*32d0*/  F2I.F64.TRUNC R23, R2 ;  /* 0x0000000200177311 */ /* 0x0080e2000030d100 */
[----:B------:R-:W-:Y:S05]  /*32e0*/  BRA `(.L_x_6518) ;  /* 0x000009d000007947 */ /* 0x000fea0003800000 */
.L_x_6531:
        /* <DEDUP_REMOVED lines=28> */
.L_x_6534:
[----:B------:R-:W3:Y:S02]  /*34b0*/  LDG.E.U8 R2, [R2.64] ;  /* 0x0000002402027981 */ /* 0x000ee4000c1e1100 */
        /* <DEDUP_REMOVED lines=14> */
.L_x_6533:
[----:B------:R-:W3:Y:S02]  /*35a0*/  LDG.E.U16 R0, [R2.64] ;  /* 0x0000002402007981 */ /* 0x000ee4000c1e1500 */
[----:B---3--:R-:W-:-:S06]  /*35b0*/  PRMT R0, RZ, 0x5410, R0 ;  /* 0x00005410ff007816 */ /* 0x008fcc0000000000 */
[----:B------:R-:W0:Y:S02]  /*35c0*/  F2I.FTZ.TRUNC.NTZ R0, R0 ;  /* 0x0000000000007305 */ /* 0x000e24000021f100 */
[----:B0-----:R-:W-:Y:S01]  /*35d0*/  PRMT R23, R0, 0x7610, R23 ;  /* 0x0000761000177816 */ /* 0x001fe20000000017 */
[----:B------:R-:W-:Y:S05]  /*35e0*/  BRA `(.L_x_6518) ;  /* 0x000006d000007947 */ /* 0x000fea0003800000 */
.L_x_6530:
        /* <DEDUP_REMOVED lines=10> */
.L_x_6537:
        /* <DEDUP_REMOVED lines=21> */
.L_x_6541:
[----:B------:R-:W-:Y:S05]  /*37e0*/  BSYNC B1 ;  /* 0x0000000000017941 */ /* 0x000fea0003800000 */
.L_x_6540:
[----:B------:R-:W-:Y:S01]  /*37f0*/  LEA R3, R0, 0x3b800000, 0x17 ;  /* 0x3b80000000037811 */ /* 0x000fe200078eb8ff */
[----:B------:R-:W-:-:S05]  /*3800*/  IMAD.SHL.U32 R0, R2, 0x100000, RZ ;  /* 0x0010000002007824 */ /* 0x000fca00078e00ff */
[----:B------:R-:W-:Y:S02]  /*3810*/  LOP3.LUT R0, R3, R0, R4, 0xfe, !PT ;  /* 0x0000000003007212 */ /* 0x000fe400078efe04 */
.L_x_6539:
[----:B------:R-:W-:Y:S05]  /*3820*/  BSYNC B0 ;  /* 0x0000000000007941 */ /* 0x000fea0003800000 */
.L_x_6538:
[----:B------:R-:W0:Y:S02]  /*3830*/  F2I.FTZ.TRUNC.NTZ R0, R0 ;  /* 0x0000000000007305 */ /* 0x000e24000021f100 */
[----:B0-----:R-:W-:Y:S01]  /*3840*/  PRMT R23, R0, 0x7610, R23 ;  /* 0x0000761000177816 */ /* 0x001fe20000000017 */
[----:B------:R-:W-:Y:S05]  /*3850*/  BRA `(.L_x_6518) ;  /* 0x0000046000007947 */ /* 0x000fea0003800000 */
.L_x_6536:
        /* <DEDUP_REMOVED lines=21> */
.L_x_6545:
[----:B------:R-:W-:Y:S05]  /*39b0*/  BSYNC B1 ;  /* 0x0000000000017941 */ /* 0x000fea0003800000 */
.L_x_6544:
[----:B------:R-:W-:Y:S01]  /*39c0*/  LEA R3, R0, 0x37800000, 0x17 ;  /* 0x3780000000037811 */ /* 0x000fe200078eb8ff */
[----:B------:R-:W-:-:S05]  /*39d0*/  IMAD.SHL.U32 R0, R2, 0x200000, RZ ;  /* 0x0020000002007824 */ /* 0x000fca00078e00ff */
[----:B------:R-:W-:Y:S02]  /*39e0*/  LOP3.LUT R0, R3, R0, R4, 0xfe, !PT ;  /* 0x0000000003007212 */ /* 0x000fe400078efe04 */
.L_x_6543:
[----:B------:R-:W-:Y:S05]  /*39f0*/  BSYNC B0 ;  /* 0x0000000000007941 */ /* 0x000fea0003800000 */
.L_x_6542:
[----:B------:R-:W0:Y:S02]  /*3a00*/  F2I.FTZ.TRUNC.NTZ R0, R0 ;  /* 0x0000000000007305 */ /* 0x000e24000021f100 */
[----:B0-----:R-:W-:Y:S01]  /*3a10*/  PRMT R23, R0, 0x7610, R23 ;  /* 0x0000761000177816 */ /* 0x001fe20000000017 */
[----:B------:R-:W-:Y:S05]  /*3a20*/  BRA `(.L_x_6518) ;  /* 0x0000029000007947 */ /* 0x000fea0003800000 */
.L_x_6535:
        /* <DEDUP_REMOVED lines=14> */
.L_x_6549:
[----:B------:R-:W-:Y:S05]  /*3b10*/  BSYNC B0 ;  /* 0x0000000000007941 */ /* 0x000fea0003800000 */
.L_x_6548:
[----:B------:R-:W0:Y:S02]  /*3b20*/  F2I.FTZ.TRUNC.NTZ R0, R0 ;  /* 0x0000000000007305 */ /* 0x000e24000021f100 */
[----:B0-----:R-:W-:Y:S01]  /*3b30*/  PRMT R23, R0, 0x7610, R23 ;  /* 0x0000761000177816 */ /* 0x001fe20000000017 */
[----:B------:R-:W-:Y:S05]  /*3b40*/  BRA `(.L_x_6518) ;  /* 0x0000017000007947 */ /* 0x000fea0003800000 */
.L_x_6523:
        /* <DEDUP_REMOVED lines=20> */
.L_x_6547:
[----:B------:R0:W5:Y:S01]  /*3c90*/  LDG.E.U16 R23, [R2.64] ;  /* 0x0000002402177981 */ /* 0x000162000c1e1500 */
[----:B------:R-:W-:Y:S05]  /*3ca0*/  BRA `(.L_x_6518) ;  /* 0x0000001000007947 */ /* 0x000fea0003800000 */
.L_x_6546:
[----:B------:R0:W5:Y:S02]  /*3cb0*/  LDG.E.U16 R23, [R2.64] ;  /* 0x0000002402177981 */ /* 0x000164000c1e1500 */
.L_x_6518:
[----:B------:R-:W-:Y:S05]  /*3cc0*/  BSYNC B6 ;  /* 0x0000000000067941 */ /* 0x000fea0003800000 */
.L_x_6517:
[----:B------:R-:W4:Y:S01]  /*3cd0*/  S2R R24, SR_TID.X ;  /* 0x0000000000187919 */ /* 0x000f220000002100 */
[----:B------:R-:W0:Y:S01]  /*3ce0*/  LDC.U8 R18, c[0x0][0x194] ;  /* 0x00006500ff127b82 */ /* 0x000e220000000000 */
[----:B------:R-:W-:Y:S01]  /*3cf0*/  ULDC.U16 UR4, c[0x0][0x168] ;  /* 0x00005a0000047ab9 */ /* 0x000fe20000000400 */
[----:B-----5:R-:W-:Y:S01]  /*3d00*/  PRMT R0, R22, 0x9910, RZ ;  /* 0x0000991016007816 */ /* 0x020fe200000000ff */
[----:B------:R-:W-:Y:S01]  /*3d10*/  UPRMT UR4, UR4, 0x9910, URZ ;  /* 0x0000991004047896 */ /* 0x000fe2000800003f */
[----:B-1----:R-:W-:Y:S01]  /*3d20*/  PRMT R19, R19, 0x9910, RZ ;  /* 0x0000991013137816 */ /* 0x002fe200000000ff */
[----:B------:R-:W-:Y:S01]  /*3d30*/  BSSY B6, `(.L_x_6550) ;  /* 0x00000fa000067945 */ /* 0x000fe20003800000 */
[----:B--2---:R-:W-:Y:S02]  /*3d40*/  PRMT R22, R25, 0x9910, RZ ;  /* 0x0000991019167816 */ /* 0x004fe400000000ff */
[----:B---3--:R-:W-:-:S02]  /*3d50*/  PRMT R23, R23, 0x9910, RZ ;  /* 0x0000991017177816 */ /* 0x008fc400000000ff */
[----:B------:R-:W-:Y:S02]  /*3d60*/  IMNMX R9, R0, UR4, PT ;  /* 0x0000000400097c17 */ /* 0x000fe4000b800200 */
[----:B------:R-:W-:Y:S02]  /*3d70*/  IMNMX R19, R19, UR4, PT ;  /* 0x0000000413137c17 */ /* 0x000fe4000b800200 */
[----:B------:R-:W-:Y:S02]  /*3d80*/  IMNMX R22, R22, UR4, PT ;  /* 0x0000000416167c17 */ /* 0x000fe4000b800200 */
[----:B------:R-:W-:Y:S02]  /*3d90*/  IMNMX R23, R23, UR4, PT ;  /* 0x0000000417177c17 */ /* 0x000fe4000b800200 */
[----:B----4-:R-:W-:-:S13]  /*3da0*/  ISETP.GE.AND P0, PT, R24, R17, PT ;  /* 0x000000111800720c */ /* 0x010fda0003f06270 */
[----:B------:R-:W-:Y:S05]  /*3db0*/  @P0 BRA `(.L_x_6551) ;  /* 0x00000f1000000947 */ /* 0x000fea0003800000 */
[----:B0-----:R-:W-:Y:S01]  /*3dc0*/  IMAD R0, R16, 0x200, R24 ;  /* 0x0000020010007824 */ /* 0x001fe200078e0218 */
[----:B------:R-:W-:Y:S02]  /*3dd0*/  PRMT R3, R18, 0x9910, RZ ;  /* 0x0000991012037816 */ /* 0x000fe400000000ff */
[----:B------:R-:W-:Y:S01]  /*3de0*/  IADD3 R24, R24, 0x80, RZ ;  /* 0x0000008018187810 */ /* 0x000fe20007ffe0ff */
        /* <DEDUP_REMOVED lines=16> */
.L_x_6555:
[----:B------:R0:W-:Y:S01]  /*3ef0*/  STG.E.U8 [R2.64], R9 ;  /* 0x0000000902007986 */ /* 0x0001e2000c101124 */
[----:B------:R-:W-:Y:S05]  /*3f00*/  BRA `(.L_x_6551) ;  /* 0x00000dc000007947 */ /* 0x000fea0003800000 */
.L_x_6554:
        /* <DEDUP_REMOVED lines=10> */
.L_x_6558:
[----:B------:R-:W-:-:S05]  /*3fb0*/  PRMT R5, R9, 0x9910, RZ ;  /* 0x0000991009057816 */ /* 0x000fca00000000ff */
[----:B------:R0:W-:Y:S01]  /*3fc0*/  STG.E [R2.64], R5 ;  /* 0x0000000502007986 */ /* 0x0001e2000c101924 */
[----:B------:R-:W-:Y:S05]  /*3fd0*/  BRA `(.L_x_6551) ;  /* 0x00000cf000007947 */ /* 0x000fea0003800000 */
.L_x_6557:
[----:B------:R0:W-:Y:S01]  /*3fe0*/  STG.E.U16 [R2.64], R9 ;  /* 0x0000000902007986 */ /* 0x0001e2000c101524 */
[----:B------:R-:W-:Y:S05]  /*3ff0*/  BRA `(.L_x_6551) ;  /* 0x00000cd000007947 */ /* 0x000fea0003800000 */
.L_x_6553:
        /* <DEDUP_REMOVED lines=9> */
.L_x_6560:
[----:B------:R-:W0:Y:S02]  /*4090*/  I2F.S16 R0, R9 ;  /* 0x0000000900007306 */ /* 0x000e240000101400 */
[----:B0-----:R-:W-:-:S05]  /*40a0*/  F2FP.PACK_AB R0, RZ, R0 ;  /* 0x00000000ff00723e */ /* 0x001fca00000000ff */
[----:B------:R0:W-:Y:S01]  /*40b0*/  STG.E.U16 [R2.64], R0 ;  /* 0x0000000002007986 */ /* 0x0001e2000c101524 */
[----:B------:R-:W-:Y:S05]  /*40c0*/  BRA `(.L_x_6551) ;  /* 0x00000c0000007947 */ /* 0x000fea0003800000 */
.L_x_6559:
        /* <DEDUP_REMOVED lines=10> */
.L_x_6562:
[----:B------:R-:W0:Y:S02]  /*4170*/  I2F.S16 R9, R9 ;  /* 0x0000000900097306 */ /* 0x000e240000101400 */
[----:B0-----:R-:W-:-:S04]  /*4180*/  F2FP.PACK_AB R5, RZ, R9 ;  /* 0x00000009ff05723e */ /* 0x001fc800000000ff */
[----:B------:R-:W-:-:S05]  /*4190*/  PRMT R5, R5, 0x5410, RZ ;  /* 0x0000541005057816 */ /* 0x000fca00000000ff */
[----:B------:R0:W-:Y:S01]  /*41a0*/  STG.E [R2.64], R5 ;  /* 0x0000000502007986 */ /* 0x0001e2000c101924 */
[----:B------:R-:W-:Y:S05]  /*41b0*/  BRA `(.L_x_6551) ;  /* 0x00000b1000007947 */ /* 0x000fea0003800000 */
.L_x_6561:
[----:B------:R-:W0:Y:S02]  /*41c0*/  I2F.F64.S16 R4, R9 ;  /* 0x0000000900047312 */ /* 0x000e240000101c00 */
[----:B0-----:R0:W-:Y:S01]  /*41d0*/  STG.E.64 [R2.64], R4 ;  /* 0x0000000402007986 */ /* 0x0011e2000c101b24 */
[----:B------:R-:W-:Y:S05]  /*41e0*/  BRA `(.L_x_6551) ;  /* 0x00000ae000007947 */ /* 0x000fea0003800000 */
.L_x_6552:
        /* <DEDUP_REMOVED lines=13> */
.L_x_6565:
[----:B------:R-:W0:Y:S01]  /*42c0*/  I2F.F64.S16 R4, R9 ;  /* 0x0000000900047312 */ /* 0x000e220000101c00 */
[----:B------:R-:W-:-:S05]  /*42d0*/  CS2R R6, SRZ ;  /* 0x0000000000067805 */ /* 0x000fca000001ff00 */
[----:B0-----:R0:W-:Y:S01]  /*42e0*/  STG.E.128 [R2.64], R4 ;  /* 0x0000000402007986 */ /* 0x0011e2000c101d24 */
[----:B------:R-:W-:Y:S05]  /*42f0*/  BRA `(.L_x_6551) ;  /* 0x000009d000007947 */ /* 0x000fea0003800000 */
.L_x_6564:
        /* <DEDUP_REMOVED lines=21> */
.L_x_6569:
[----:B------:R-:W-:Y:S05]  /*4450*/  BSYNC B0 ;  /* 0x0000000000007941 */ /* 0x000fea0003800000 */
.L_x_6568:
[----:B------:R-:W-:-:S05]  /*4460*/  LOP3.LUT R5, R0, R5, RZ, 0xfc, !PT ;  /* 0x0000000500057212 */ /* 0x000fca00078efcff */
[----:B------:R0:W-:Y:S01]  /*4470*/  STG.E.U8 [R2.64], R5 ;  /* 0x0000000502007986 */ /* 0x0001e2000c101124 */
[----:B------:R-:W-:Y:S05]  /*4480*/  BRA `(.L_x_6551) ;  /* 0x0000084000007947 */ /* 0x000fea0003800000 */
.L_x_6567:
        /* <DEDUP_REMOVED lines=13> */
.L_x_6571:
[----:B------:R-:W-:Y:S01]  /*4560*/  IMAD.MOV.U32 R0, RZ, RZ, 0x7f ;  /* 0x0000007fff007424 */ /* 0x000fe200078e00ff */
[----:B------:R-:W-:-:S04]  /*4570*/  ISETP.GT.U32.AND P0, PT, R4, 0x7f800000, PT ;  /* 0x7f8000000400780c */ /* 0x000fc80003f04070 */
[----:B------:R-:W-:-:S04]  /*4580*/  SEL R0, R0, 0x7c, P0 ;  /* 0x0000007c00007807 */ /* 0x000fc80000000000 */
.L_x_6572:
[----:B------:R-:W-:Y:S05]  /*4590*/  BSYNC B0 ;  /* 0x0000000000007941 */ /* 0x000fea0003800000 */
.L_x_6570:
[----:B------:R-:W-:-:S04]  /*45a0*/  LOP3.LUT R4, R9, 0x80000000, RZ, 0xc0, !PT ;  /* 0x8000000009047812 */ /* 0x000fc800078ec0ff */
[----:B------:R-:W-:-:S04]  /*45b0*/  SHF.R.U32.HI R5, RZ, 0x18, R4 ;  /* 0x00000018ff057819 */ /* 0x000fc80000011604 */
[----:B------:R-:W-:-:S05]  /*45c0*/  LOP3.LUT R5, R0, R5, RZ, 0xfc, !PT ;  /* 0x0000000500057212 */ /* 0x000fca00078efcff */
[----:B------:R0:W-:Y:S01]  /*45d0*/  STG.E.U8 [R2.64], R5 ;  /* 0x0000000502007986 */ /* 0x0001e2000c101124 */
[----:B------:R-:W-:Y:S05]  /*45e0*/  BRA `(.L_x_6551) ;  /* 0x000006e000007947 */ /* 0x000fea0003800000 */
.L_x_6566:
[----:B------:R-:W0:Y:S02]  /*45f0*/  I2F.S16 R0, R9 ;  /* 0x0000000900007306 */ /* 0x000e240000101400 */
[----:B0-----:R-:W-:-:S05]  /*4600*/  F2FP.BF16.PACK_AB R0, RZ, R0 ;  /* 0x00000000ff00723e */ /* 0x001fca00000010ff */
[----:B------:R0:W-:Y:S01]  /*4610*/  STG.E.U16 [R2.64], R0 ;  /* 0x0000000002007986 */ /* 0x0001e2000c101524 */
[----:B------:R-:W-:Y:S05]  /*4620*/  BRA `(.L_x_6551) ;  /* 0x000006a000007947 */ /* 0x000fea0003800000 */
.L_x_6563:
        /* <DEDUP_REMOVED lines=10> */
.L_x_6575:
        /* <DEDUP_REMOVED lines=17> */
.L_x_6578:
[----:B------:R-:W-:-:S04]  /*47e0*/  LOP3.LUT R0, R9, 0x80000000, RZ, 0xc0, !PT ;  /* 0x8000000009007812 */ /* 0x000fc800078ec0ff */
[----:B------:R-:W-:-:S04]  /*47f0*/  SHF.R.U32.HI R5, RZ, 0x18, R0 ;  /* 0x00000018ff057819 */ /* 0x000fc80000011600 */
[----:B------:R-:W-:-:S04]  /*4800*/  LOP3.LUT R4, R4, R5, RZ, 0xfc, !PT ;  /* 0x0000000504047212 */ /* 0x000fc800078efcff */
[----:B------:R-:W-:Y:S02]  /*4810*/  PRMT R0, R4, 0x7610, R0 ;  /* 0x0000761004007816 */ /* 0x000fe40000000000 */
.L_x_6577:
[----:B------:R-:W-:Y:S05]  /*4820*/  BSYNC B0 ;  /* 0x0000000000007941 */ /* 0x000fea0003800000 */
.L_x_6576:
[----:B------:R0:W-:Y:S01]  /*4830*/  STG.E.U8 [R2.64], R0 ;  /* 0x0000000002007986 */ /* 0x0001e2000c101124 */
[----:B------:R-:W-:Y:S05]  /*4840*/  BRA `(.L_x_6551) ;  /* 0x0000048000007947 */ /* 0x000fea0003800000 */
.L_x_6574:
        /* <DEDUP_REMOVED lines=17> */
.L_x_6581:
[----:B------:R-:W-:-:S04]  /*4960*/  LOP3.LUT R0, R9, 0x80000000, RZ, 0xc0, !PT ;  /* 0x8000000009007812 */ /* 0x000fc800078ec0ff */
[----:B------:R-:W-:-:S04]  /*4970*/  SHF.R.U32.HI R5, RZ, 0x18, R0 ;  /* 0x00000018ff057819 */ /* 0x000fc80000011600 */
[----:B------:R-:W-:-:S04]  /*4980*/  LOP3.LUT R4, R4, R5, RZ, 0xfc, !PT ;  /* 0x0000000504047212 */ /* 0x000fc800078efcff */
[----:B------:R-:W-:Y:S02]  /*4990*/  PRMT R0, R4, 0x7610, R0 ;  /* 0x0000761004007816 */ /* 0x000fe40000000000 */
.L_x_6580:
[----:B------:R-:W-:Y:S05]  /*49a0*/  BSYNC B0 ;  /* 0x0000000000007941 */ /* 0x000fea0003800000 */
.L_x_6579:
[----:B------:R0:W-:Y:S01]  /*49b0*/  STG.E.U8 [R2.64], R0 ;  /* 0x0000000002007986 */ /* 0x0001e2000c101124 */
[----:B------:R-:W-:Y:S05]  /*49c0*/  BRA `(.L_x_6551) ;  /* 0x0000030000007947 */ /* 0x000fea0003800000 */
.L_x_6573:
        /* <DEDUP_REMOVED lines=22> */
.L_x_6556:
        /* <DEDUP_REMOVED lines=20> */
.L_x_6583:
[----:B------:R-:W-:-:S04]  /*4c70*/  PRMT R4, R9, 0x9910, RZ ;  /* 0x0000991009047816 */ /* 0x000fc800000000ff */
[----:B------:R-:W-:-:S05]  /*4c80*/  SHF.R.S32.HI R5, RZ, 0x1f, R4 ;  /* 0x0000001fff057819 */ /* 0x000fca0000011404 */
[----:B------:R0:W-:Y:S01]  /*4c90*/  STG.E.64 [R2.64], R4 ;  /* 0x0000000402007986 */ /* 0x0001e2000c101b24 */
[----:B------:R-:W-:Y:S05]  /*4ca0*/  BRA `(.L_x_6551) ;  /* 0x0000002000007947 */ /* 0x000fea0003800000 */
.L_x_6582:
[----:B------:R-:W-:-:S05]  /*4cb0*/  PRMT R5, R9, 0x9910, RZ ;  /* 0x0000991009057816 */ /* 0x000fca00000000ff */
[----:B------:R0:W-:Y:S02]  /*4cc0*/  STG.E [R2.64], R5 ;  /* 0x0000000502007986 */ /* 0x0001e4000c101924 */
.L_x_6551:
[----:B0-----:R-:W-:Y:S05]  /*4cd0*/  BSYNC B6 ;  /* 0x0000000000067941 */ /* 0x001fea0003800000 */
.L_x_6550:
        /* <DEDUP_REMOVED lines=21> */
.L_x_6589:
[----:B------:R0:W-:Y:S01]  /*4e30*/  STG.E.U8 [R2.64], R19 ;  /* 0x0000001302007986 */ /* 0x0001e2000c101124 */
[----:B------:R-:W-:Y:S05]  /*4e40*/  BRA `(.L_x_6591) ;  /* 0x00000dc000007947 */ /* 0x000fea0003800000 */
.L_x_6588:
        /* <DEDUP_REMOVED lines=10> */
.L_x_6593:
[----:B------:R-:W-:-:S05]  /*4ef0*/  PRMT R5, R19, 0x9910, RZ ;  /* 0x0000991013057816 */ /* 0x000fca00000000ff */
[----:B------:R0:W-:Y:S01]  /*4f00*/  STG.E [R2.64], R5 ;  /* 0x0000000502007986 */ /* 0x0001e2000c101924 */
[----:B------:R-:W-:Y:S05]  /*4f10*/  BRA `(.L_x_6591) ;  /* 0x00000cf000007947 */ /* 0x000fea0003800000 */
.L_x_6592:
[----:B------:R0:W-:Y:S01]  /*4f20*/  STG.E.U16 [R2.64], R19 ;  /* 0x0000001302007986 */ /* 0x0001e2000c101524 */
[----:B------:R-:W-:Y:S05]  /*4f30*/  BRA `(.L_x_6591) ;  /* 0x00000cd000007947 */ /* 0x000fea0003800000 */
.L_x_6587:
        /* <DEDUP_REMOVED lines=9> */
.L_x_6595:
[----:B------:R-:W0:Y:S02]  /*4fd0*/  I2F.S16 R0, R19 ;  /* 0x0000001300007306 */ /* 0x000e240000101400 */
[----:B0-----:R-:W-:-:S05]  /*4fe0*/  F2FP.PACK_AB R0, RZ, R0 ;  /* 0x00000000ff00723e */ /* 0x001fca00000000ff */
[----:B------:R0:W-:Y:S01]  /*4ff0*/  STG.E.U16 [R2.64], R0 ;  /* 0x0000000002007986 */ /* 0x0001e2000c101524 */
[----:B------:R-:W-:Y:S05]  /*5000*/  BRA `(.L_x_6591) ;  /* 0x00000c0000007947 */ /* 0x000fea0003800000 */
.L_x_6594:
        /* <DEDUP_REMOVED lines=10> */
.L_x_6597:
[----:B------:R-:W0:Y:S02]  /*50b0*/  I2F.S16 R19, R19 ;  /* 0x0000001300137306 */ /* 0x000e240000101400 */
[----:B0-----:R-:W-:-:S04]  /*50c0*/  F2FP.PACK_AB R5, RZ, R19 ;  /* 0x00000013ff05723e */ /* 0x001fc800000000ff */
[----:B------:R-:W-:-:S05]  /*50d0*/  PRMT R5, R5, 0x5410, RZ ;  /* 0x0000541005057816 */ /* 0x000fca00000000ff */
[----:B------:R0:W-:Y:S01]  /*50e0*/  STG.E [R2.64], R5 ;  /* 0x0000000502007986 */ /* 0x0001e2000c101924 */
[----:B------:R-:W-:Y:S05]  /*50f0*/  BRA `(.L_x_6591) ;  /* 0x00000b1000007947 */ /* 0x000fea0003800000 */
.L_x_6596:
[----:B------:R-:W0:Y:S02]  /*5100*/  I2F.F64.S16 R4, R19 ;  /* 0x0000001300047312 */ /* 0x000e240000101c00 */
[----:B0-----:R0:W-:Y:S01]  /*5110*/  STG.E.64 [R2.64], R4 ;  /* 0x0000000402007986 */ /* 0x0011e2000c101b24 */
[----:B------:R-:W-:Y:S05]  /*5120*/  BRA `(.L_x_6591) ;  /* 0x00000ae000007947 */ /* 0x000fea0003800000 */
.L_x_6586:
        /* <DEDUP_REMOVED lines=13> */
.L_x_6600:
[----:B------:R-:W0:Y:S01]  /*5200*/  I2F.F64.S16 R4, R19 ;  /* 0x0000001300047312 */ /* 0x000e220000101c00 */
[----:B------:R-:W-:-:S05]  /*5210*/  CS2R R6, SRZ ;  /* 0x0000000000067805 */ /* 0x000fca000001ff00 */
[----:B0-----:R0:W-:Y:S01]  /*5220*/  STG.E.128 [R2.64], R4 ;  /* 0x0000000402007986 */ /* 0x0011e2000c101d24 */
[----:B------:R-:W-:Y:S05]  /*5230*/  BRA `(.L_x_6591) ;  /* 0x000009d000007947 */ /* 0x000fea0003800000 */
.L_x_6599:
        /* <DEDUP_REMOVED lines=21> */
.L_x_6604:
[----:B------:R-:W-:Y:S05]  /*5390*/  BSYNC B0 ;  /* 0x0000000000007941 */ /* 0x000fea0003800000 */
.L_x_6603:
[----:B------:R-:W-:-:S05]  /*53a0*/  LOP3.LUT R5, R0, R5, RZ, 0xfc, !PT ;  /* 0x0000000500057212 */ /* 0x000fca00078efcff */
[----:B------:R0:W-:Y:S01]  /*53b0*/  STG.E.U8 [R2.64], R5 ;  /* 0x0000000502007986 */ /* 0x0001e2000c101124 */
[----:B------:R-:W-:Y:S05]  /*53c0*/  BRA `(.L_x_6591) ;  /* 0x0000084000007947 */ /* 0x000fea0003800000 */
.L_x_6602:
        /* <DEDUP_REMOVED lines=13> */
.L_x_6606:
[----:B------:R-:W-:Y:S01]  /*54a0*/  IMAD.MOV.U32 R0, RZ, RZ, 0x7f ;  /* 0x0000007fff007424 */ /* 0x000fe200078e00ff */
[----:B------:R-:W-:-:S04]  /*54b0*/  ISETP.GT.U32.AND P0, PT, R4, 0x7f800000, PT ;  /* 0x7f8000000400780c */ /* 0x000fc80003f04070 */
[----:B------:R-:W-:-:S04]  /*54c0*/  SEL R0, R0, 0x7c, P0 ;  /* 0x0000007c00007807 */ /* 0x000fc80000000000 */
.L_x_6607:
[----:B------:R-:W-:Y:S05]  /*54d0*/  BSYNC B0 ;  /* 0x0000000000007941 */ /* 0x000fea0003800000 */
.L_x_6605:
[----:B------:R-:W-:-:S04]  /*54e0*/  LOP3.LUT R4, R19, 0x80000000, RZ, 0xc0, !PT ;  /* 0x8000000013047812 */ /* 0x000fc800078ec0ff */
[----:B------:R-:W-:-:S04]  /*54f0*/  SHF.R.U32.HI R5, RZ, 0x18, R4 ;  /* 0x00000018ff057819 */ /* 0x000fc80000011604 */
[----:B------:R-:W-:-:S05]  /*5500*/  LOP3.LUT R5, R0, R5, RZ, 0xfc, !PT ;  /* 0x0000000500057212 */ /* 0x000fca00078efcff */
[----:B------:R0:W-:Y:S01]  /*5510*/  STG.E.U8 [R2.64], R5 ;  /* 0x0000000502007986 */ /* 0x0001e2000c101124 */
[----:B------:R-:W-:Y:S05]  /*5520*/  BRA `(.L_x_6591) ;  /* 0x000006e000007947 */ /* 0x000fea0003800000 */
.L_x_6601:
[----:B------:R-:W0:Y:S02]  /*5530*/  I2F.S16 R0, R19 ;  /* 0x0000001300007306 */ /* 0x000e240000101400 */
[----:B0-----:R-:W-:-:S05]  /*5540*/  F2FP.BF16.PACK_AB R0, RZ, R0 ;  /* 0x00000000ff00723e */ /* 0x001fca00000010ff */
[----:B------:R0:W-:Y:S01]  /*5550*/  STG.E.U16 [R2.64], R0 ;  /* 0x0000000002007986 */ /* 0x0001e2000c101524 */
[----:B------:R-:W-:Y:S05]  /*5560*/  BRA `(.L_x_6591) ;  /* 0x000006a000007947 */ /* 0x000fea0003800000 */
.L_x_6598:
        /* <DEDUP_REMOVED lines=10> */
.L_x_6610:
        /* <DEDUP_REMOVED lines=17> */
.L_x_6613:
[----:B------:R-:W-:-:S04]  /*5720*/  LOP3.LUT R0, R19, 0x80000000, RZ, 0xc0, !PT ;  /* 0x8000000013007812 */ /* 0x000fc800078ec0ff */
[----:B------:R-:W-:-:S04]  /*5730*/  SHF.R.U32.HI R5, RZ, 0x18, R0 ;  /* 0x00000018ff057819 */ /* 0x000fc80000011600 */
[----:B------:R-:W-:-:S04]  /*5740*/  LOP3.LUT R4, R4, R5, RZ, 0xfc, !PT ;  /* 0x0000000504047212 */ /* 0x000fc800078efcff */
[----:B------:R-:W-:Y:S02]  /*5750*/  PRMT R0, R4, 0x7610, R0 ;  /* 0x0000761004007816 */ /* 0x000fe40000000000 */
.L_x_6612:
[----:B------:R-:W-:Y:S05]  /*5760*/  BSYNC B0 ;  /* 0x0000000000007941 */ /* 0x000fea0003800000 */
.L_x_6611:
[----:B------:R0:W-:Y:S01]  /*5770*/  STG.E.U8 [R2.64], R0 ;  /* 0x0000000002007986 */ /* 0x0001e2000c101124 */
[----:B------:R-:W-:Y:S05]  /*5780*/  BRA `(.L_x_6591) ;  /* 0x0000048000007947 */ /* 0x000fea0003800000 */
.L_x_6609:
        /* <DEDUP_REMOVED lines=17> */
.L_x_6616:
[----:B------:R-:W-:-:S04]  /*58a0*/  LOP3.LUT R0, R19, 0x80000000, RZ, 0xc0, !PT ;  /* 0x8000000013007812 */ /* 0x000fc800078ec0ff */
[----:B------:R-:W-:-:S04]  /*58b0*/  SHF.R.U32.HI R5, RZ, 0x18, R0 ;  /* 0x00000018ff057819 */ /* 0x000fc80000011600 */
[----:B------:R-:W-:-:S04]  /*58c0*/  LOP3.LUT R4, R4, R5, RZ, 0xfc, !PT ;  /* 0x0000000504047212 */ /* 0x000fc800078efcff */
[----:B------:R-:W-:Y:S02]  /*58d0*/  PRMT R0, R4, 0x7610, R0 ;  /* 0x0000761004007816 */ /* 0x000fe40000000000 */
.L_x_6615:
[----:B------:R-:W-:Y:S05]  /*58e0*/  BSYNC B0 ;  /* 0x0000000000007941 */ /* 0x000fea0003800000 */
.L_x_6614:
[----:B------:R0:W-:Y:S01]  /*58f0*/  STG.E.U8 [R2.64], R0 ;  /* 0x0000000002007986 */ /* 0x0001e2000c101124 */
[----:B------:R-:W-:Y:S05]  /*5900*/  BRA `(.L_x_6591) ;  /* 0x0000030000007947 */ /* 0x000fea0003800000 */
.L_x_6608:
        /* <DEDUP_REMOVED lines=22> */
.L_x_6590:
        /* <DEDUP_REMOVED lines=20> */
.L_x_6618:
[----:B------:R-:W-:-:S04]  /*5bb0*/  PRMT R4, R19, 0x9910, RZ ;  /* 0x0000991013047816 */ /* 0x000fc800000000ff */
[----:B------:R-:W-:-:S05]  /*5bc0*/  SHF.R.S32.HI R5, RZ, 0x1f, R4 ;  /* 0x0000001fff057819 */ /* 0x000fca0000011404 */
[----:B------:R0:W-:Y:S01]  /*5bd0*/  STG.E.64 [R2.64], R4 ;  /* 0x0000000402007986 */ /* 0x0001e2000c101b24 */
[----:B------:R-:W-:Y:S05]  /*5be0*/  BRA `(.L_x_6591) ;  /* 0x0000002000007947 */ /* 0x000fea0003800000 */
.L_x_6617:
[----:B------:R-:W-:-:S05]  /*5bf0*/  PRMT R5, R19, 0x9910, RZ ;  /* 0x0000991013057816 */ /* 0x000fca00000000ff */
[----:B------:R0:W-:Y:S02]  /*5c00*/  STG.E [R2.64], R5 ;  /* 0x0000000502007986 */ /* 0x0001e4000c101924 */
.L_x_6591:
        /* <DEDUP_REMOVED lines=21> */
.L_x_6622:
[----:B------:R0:W-:Y:S01]  /*5d60*/  STG.E.U8 [R2.64], R22 ;  /* 0x0000001602007986 */ /* 0x0001e2000c101124 */
[----:B------:R-:W-:Y:S05]  /*5d70*/  BRA `(.L_x_6624) ;  /* 0x00000dc000007947 */ /* 0x000fea0003800000 */
.L_x_6621:
        /* <DEDUP_REMOVED lines=10> */
.L_x_6626:
[----:B------:R-:W-:-:S05]  /*5e20*/  PRMT R5, R22, 0x9910, RZ ;  /* 0x0000991016057816 */ /* 0x000fca00000000ff */
[----:B------:R0:W-:Y:S01]  /*5e30*/  STG.E [R2.64], R5 ;  /* 0x0000000502007986 */ /* 0x0001e2000c101924 */
[----:B------:R-:W-:Y:S05]  /*5e40*/  BRA `(.L_x_6624) ;  /* 0x00000cf000007947 */ /* 0x000fea0003800000 */
.L_x_6625:
[----:B------:R0:W-:Y:S01]  /*5e50*/  STG.E.U16 [R2.64], R22 ;  /* 0x0000001602007986 */ /* 0x0001e2000c101524 */
[----:B------:R-:W-:Y:S05]  /*5e60*/  BRA `(.L_x_6624) ;  /* 0x00000cd000007947 */ /* 0x000fea0003800000 */
.L_x_6620:
        /* <DEDUP_REMOVED lines=9> */
.L_x_6628:
[----:B------:R-:W0:Y:S02]  /*5f00*/  I2F.S16 R0, R22 ;  /* 0x0000001600007306 */ /* 0x000e240000101400 */
[----:B0-----:R-:W-:-:S05]  /*5f10*/  F2FP.PACK_AB R0, RZ, R0 ;  /* 0x00000000ff00723e */ /* 0x001fca00000000ff */
[----:B------:R0:W-:Y:S01]  /*5f20*/  STG.E.U16 [R2.64], R0 ;  /* 0x0000000002007986 */ /* 0x0001e2000c101524 */
[----:B------:R-:W-:Y:S05]  /*5f30*/  BRA `(.L_x_6624) ;  /* 0x00000c0000007947 */ /* 0x000fea0003800000 */
.L_x_6627:
        /* <DEDUP_REMOVED lines=10> */
.L_x_6630:
[----:B------:R-:W0:Y:S02]  /*5fe0*/  I2F.S16 R22, R22 ;  /* 0x0000001600167306 */ /* 0x000e240000101400 */
[----:B0-----:R-:W-:-:S04]  /*5ff0*/  F2FP.PACK_AB R5, RZ, R22 ;  /* 0x00000016ff05723e */ /* 0x001fc800000000ff */
[----:B------:R-:W-:-:S05]  /*6000*/  PRMT R5, R5, 0x5410, RZ ;  /* 0x0000541005057816 */ /* 0x000fca00000000ff */
[----:B------:R0:W-:Y:S01]  /*6010*/  STG.E [R2.64], R5 ;  /* 0x0000000502007986 */ /* 0x0001e2000c101924 */
[----:B------:R-:W-:Y:S05]  /*6020*/  BRA `(.L_x_6624) ;  /* 0x00000b1000007947 */ /* 0x000fea0003800000 */
.L_x_6629:
[----:B------:R-:W0:Y:S02]  /*6030*/  I2F.F64.S16 R4, R22 ;  /* 0x0000001600047312 */ /* 0x000e240000101c00 */
[----:B0-----:R0:W-:Y:S01]  /*6040*/  STG.E.64 [R2.64], R4 ;  /* 0x0000000402007986 */ /* 0x0011e2000c101b24 */
[----:B------:R-:W-:Y:S05]  /*6050*/  BRA `(.L_x_6624) ;  /* 0x00000ae000007947 */ /* 0x000fea0003800000 */
.L_x_6619:
        /* <DEDUP_REMOVED lines=13> */
.L_x_6633:
[----:B------:R-:W0:Y:S01]  /*6130*/  I2F.F64.S16 R4, R22 ;  /* 0x0000001600047312 */ /* 0x000e220000101c00 */
[----:B------:R-:W-:-:S05]  /*6140*/  CS2R R6, SRZ ;  /* 0x0000000000067805 */ /* 0x000fca000001ff00 */
[----:B0-----:R0:W-:Y:S01]  /*6150*/  STG.E.128 [R2.64], R4 ;  /* 0x0000000402007986 */ /* 0x0011e2000c101d24 */
[----:B------:R-:W-:Y:S05]  /*6160*/  BRA `(.L_x_6624) ;  /* 0x000009d000007947 */ /* 0x000fea0003800000 */
.L_x_6632:
        /* <DEDUP_REMOVED lines=21> */
.L_x_6637:
[----:B------:R-:W-:Y:S05]  /*62c0*/  BSYNC B0 ;  /* 0x0000000000007941 */ /* 0x000fea0003800000 */
.L_x_6636:
[----:B------:R-:W-:-:S05]  /*62d0*/  LOP3.LUT R5, R0, R5, RZ, 0xfc, !PT ;  /* 0x0000000500057212 */ /* 0x000fca00078efcff */
[----:B------:R0:W-:Y:S01]  /*62e0*/  STG.E.U8 [R2.64], R5 ;  /* 0x0000000502007986 */ /* 0x0001e2000c101124 */
[----:B------:R-:W-:Y:S05]  /*62f0*/  BRA `(.L_x_6624) ;  /* 0x0000084000007947 */ /* 0x000fea0003800000 */
.L_x_6635:
        /* <DEDUP_REMOVED lines=13> */
.L_x_6639:
[----:B------:R-:W-:Y:S01]  /*63d0*/  IMAD.MOV.U32 R0, RZ, RZ, 0x7f ;  /* 0x0000007fff007424 */ /* 0x000fe200078e00ff */
[----:B------:R-:W-:-:S04]  /*63e0*/  ISETP.GT.U32.AND P0, PT, R4, 0x7f800000, PT ;  /* 0x7f8000000400780c */ /* 0x000fc80003f04070 */
[----:B------:R-:W-:-:S04]  /*63f0*/  SEL R0, R0, 0x7c, P0 ;  /* 0x0000007c00007807 */ /* 0x000fc80000000000 */
.L_x_6640:
[----:B------:R-:W-:Y:S05]  /*6400*/  BSYNC B0 ;  /* 0x0000000000007941 */ /* 0x000fea0003800000 */
.L_x_6638:
[----:B------:R-:W-:-:S04]  /*6410*/  LOP3.LUT R4, R5, 0x80000000, RZ, 0xc0, !PT ;  /* 0x8000000005047812 */ /* 0x000fc800078ec0ff */
[----:B------:R-:W-:-:S04]  /*6420*/  SHF.R.U32.HI R5, RZ, 0x18, R4 ;  /* 0x00000018ff057819 */ /* 0x000fc80000011604 */
[----:B------:R-:W-:-:S05]  /*6430*/  LOP3.LUT R5, R0, R5, RZ, 0xfc, !PT ;  /* 0x0000000500057212 */ /* 0x000fca00078efcff */
[----:B------:R0:W-:Y:S01]  /*6440*/  STG.E.U8 [R2.64], R5 ;  /* 0x0000000502007986 */ /* 0x0001e2000c101124 */
[----:B------:R-:W-:Y:S05]  /*6450*/  BRA `(.L_x_6624) ;  /* 0x000006e000007947 */ /* 0x000fea0003800000 */
.L_x_6634:
[----:B------:R-:W0:Y:S02]  /*6460*/  I2F.S16 R0, R22 ;  /* 0x0000001600007306 */ /* 0x000e240000101400 */
[----:B0-----:R-:W-:-:S05]  /*6470*/  F2FP.BF16.PACK_AB R0, RZ, R0 ;  /* 0x00000000ff00723e */ /* 0x001fca00000010ff */
[----:B------:R0:W-:Y:S01]  /*6480*/  STG.E.U16 [R2.64], R0 ;  /* 0x0000000002007986 */ /* 0x0001e2000c101524 */
[----:B------:R-:W-:Y:S05]  /*6490*/  BRA `(.L_x_6624) ;  /* 0x000006a000007947 */ /* 0x000fea0003800000 */
.L_x_6631:
        /* <DEDUP_REMOVED lines=10> */
.L_x_6643:
        /* <DEDUP_REMOVED lines=17> */
.L_x_6646:
[----:B------:R-:W-:-:S04]  /*6650*/  LOP3.LUT R0, R7, 0x80000000, RZ, 0xc0, !PT ;  /* 0x8000000007007812 */ /* 0x000fc800078ec0ff */
[----:B------:R-:W-:-:S04]  /*6660*/  SHF.R.U32.HI R5, RZ, 0x18, R0 ;  /* 0x00000018ff057819 */ /* 0x000fc80000011600 */
[----:B------:R-:W-:-:S04]  /*6670*/  LOP3.LUT R4, R4, R5, RZ, 0xfc, !PT ;  /* 0x0000000504047212 */ /* 0x000fc800078efcff */
[----:B------:R-:W-:Y:S02]  /*6680*/  PRMT R0, R4, 0x7610, R0 ;  /* 0x0000761004007816 */ /* 0x000fe40000000000 */
.L_x_6645:
[----:B------:R-:W-:Y:S05]  /*6690*/  BSYNC B0 ;  /* 0x0000000000007941 */ /* 0x000fea0003800000 */
.L_x_6644:
[----:B------:R0:W-:Y:S01]  /*66a0*/  STG.E.U8 [R2.64], R0 ;  /* 0x0000000002007986 */ /* 0x0001e2000c101124 */
[----:B------:R-:W-:Y:S05]  /*66b0*/  BRA `(.L_x_6624) ;  /* 0x0000048000007947 */ /* 0x000fea0003800000 */
.L_x_6642:
        /* <DEDUP_REMOVED lines=17> */
.L_x_6649:
[----:B------:R-:W-:-:S04]  /*67d0*/  LOP3.LUT R0, R7, 0x80000000, RZ, 0xc0, !PT ;  /* 0x8000000007007812 */ /* 0x000fc800078ec0ff */
[----:B------:R-:W-:-:S04]  /*67e0*/  SHF.R.U32.HI R5, RZ, 0x18, R0 ;  /* 0x00000018ff057819 */ /* 0x000fc80000011600 */
[----:B------:R-:W-:-:S04]  /*67f0*/  LOP3.LUT R4, R4, R5, RZ, 0xfc, !PT ;  /* 0x0000000504047212 */ /* 0x000fc800078efcff */
[----:B------:R-:W-:Y:S02]  /*6800*/  PRMT R0, R4, 0x7610, R0 ;  /* 0x0000761004007816 */ /* 0x000fe40000000000 */
.L_x_6648:
[----:B------:R-:W-:Y:S05]  /*6810*/  BSYNC B0 ;  /* 0x0000000000007941 */ /* 0x000fea0003800000 */
.L_x_6647:
[----:B------:R0:W-:Y:S01]  /*6820*/  STG.E.U8 [R2.64], R0 ;  /* 0x0000000002007986 */ /* 0x0001e2000c101124 */
[----:B------:R-:W-:Y:S05]  /*6830*/  BRA `(.L_x_6624) ;  /* 0x0000030000007947 */ /* 0x000fea0003800000 */
.L_x_6641:
        /* <DEDUP_REMOVED lines=22> */
.L_x_6623:
        /* <DEDUP_REMOVED lines=20> */
.L_x_6651:
[----:B------:R-:W-:-:S04]  /*6ae0*/  PRMT R4, R22, 0x9910, RZ ;  /* 0x0000991016047816 */ /* 0x000fc800000000ff */
[----:B------:R-:W-:-:S05]  /*6af0*/  SHF.R.S32.HI R5, RZ, 0x1f, R4 ;  /* 0x0000001fff057819 */ /* 0x000fca0000011404 */
[----:B------:R0:W-:Y:S01]  /*6b00*/  STG.E.64 [R2.64], R4 ;  /* 0x0000000402007986 */ /* 0x0001e2000c101b24 */
[----:B------:R-:W-:Y:S05]  /*6b10*/  BRA `(.L_x_6624) ;  /* 0x0000002000007947 */ /* 0x000fea0003800000 */
.L_x_6650:
[----:B------:R-:W-:-:S05]  /*6b20*/  PRMT R5, R22, 0x9910, RZ ;  /* 0x0000991016057816 */ /* 0x000fca00000000ff */
[----:B------:R0:W-:Y:S02]  /*6b30*/  STG.E [R2.64], R5 ;  /* 0x0000000502007986 */ /* 0x0001e4000c101924 */
.L_x_6624:
[----:B------:R-:W-:Y:S02]  /*6b40*/  IADD3 R24, R24, 0x80, RZ ;  /* 0x0000008018187810 */ /* 0x000fe40007ffe0ff */
.L_x_6585:
[----:B------:R-:W-:Y:S05]  /*6b50*/  BSYNC B6 ;  /* 0x0000000000067941 */ /* 0x000fea0003800000 */
.L_x_6584:
        /* <DEDUP_REMOVED lines=19> */
.L_x_6655:
[----:B------:R-:W-:Y:S01]  /*6c90*/  STG.E.U8 [R2.64], R23 ;  /* 0x0000001702007986 */ /* 0x000fe2000c101124 */
[----:B------:R-:W-:Y:S05]  /*6ca0*/  EXIT ;  /* 0x000000000000794d */ /* 0x000fea0003800000 */
.L_x_6654:
        /* <DEDUP_REMOVED lines=10> */
.L_x_6658:
[----:B------:R-:W-:-:S05]  /*6d50*/  PRMT R5, R23, 0x9910, RZ ;  /* 0x0000991017057816 */ /* 0x000fca00000000ff */
[----:B------:R-:W-:Y:S01]  /*6d60*/  STG.E [R2.64], R5 ;  /* 0x0000000502007986 */ /* 0x000fe2000c101924 */
[----:B------:R-:W-:Y:S05]  /*6d70*/  EXIT ;  /* 0x000000000000794d */ /* 0x000fea0003800000 */
.L_x_6657:
[----:B------:R-:W-:Y:S01]  /*6d80*/  STG.E.U16 [R2.64], R23 ;  /* 0x0000001702007986 */ /* 0x000fe2000c101524 */
[----:B------:R-:W-:Y:S05]  /*6d90*/  EXIT ;  /* 0x000000000000794d */ /* 0x000fea0003800000 */
.L_x_6653:
        /* <DEDUP_REMOVED lines=9> */
.L_x_6660:
[----:B------:R-:W0:Y:S02]  /*6e30*/  I2F.S16 R0, R23 ;  /* 0x0000001700007306 */ /* 0x000e240000101400 */
[----:B0-----:R-:W-:-:S05]  /*6e40*/  F2FP.PACK_AB R0, RZ, R0 ;  /* 0x00000000ff00723e */ /* 0x001fca00000000ff */
[----:B------:R-:W-:Y:S01]  /*6e50*/  STG.E.U16 [R2.64], R0 ;  /* 0x0000000002007986 */ /* 0x000fe2000c101524 */
[----:B------:R-:W-:Y:S05]  /*6e60*/  EXIT ;  /* 0x000000000000794d */ /* 0x000fea0003800000 */
.L_x_6659:
        /* <DEDUP_REMOVED lines=10> */
.L_x_6662:
[----:B------:R-:W0:Y:S02]  /*6f10*/  I2F.S16 R23, R23 ;  /* 0x0000001700177306 */ /* 0x000e240000101400 */
[----:B0-----:R-:W-:-:S04]  /*6f20*/  F2FP.PACK_AB R5, RZ, R23 ;  /* 0x00000017ff05723e */ /* 0x001fc800000000ff */
[----:B------:R-:W-:-:S05]  /*6f30*/  PRMT R5, R5, 0x5410, RZ ;  /* 0x0000541005057816 */ /* 0x000fca00000000ff */
[----:B------:R-:W-:Y:S01]  /*6f40*/  STG.E [R2.64], R5 ;  /* 0x0000000502007986 */ /* 0x000fe2000c101924 */
[----:B------:R-:W-:Y:S05]  /*6f50*/  EXIT ;  /* 0x000000000000794d */ /* 0x000fea0003800000 */
.L_x_6661:
[----:B------:R-:W0:Y:S02]  /*6f60*/  I2F.F64.S16 R4, R23 ;  /* 0x0000001700047312 */ /* 0x000e240000101c00 */
[----:B0-----:R-:W-:Y:S01]  /*6f70*/  STG.E.64 [R2.64], R4 ;  /* 0x0000000402007986 */ /* 0x001fe2000c101b24 */
[----:B------:R-:W-:Y:S05]  /*6f80*/  EXIT ;  /* 0x000000000000794d */ /* 0x000fea0003800000 */
.L_x_6652:
        /* <DEDUP_REMOVED lines=13> */
.L_x_6665:
[----:B------:R-:W0:Y:S01]  /*7060*/  I2F.F64.S16 R4, R23 ;  /* 0x0000001700047312 */ /* 0x000e220000101c00 */
[----:B------:R-:W-:-:S05]  /*7070*/  CS2R R6, SRZ ;  /* 0x0000000000067805 */ /* 0x000fca000001ff00 */
[----:B0-----:R-:W-:Y:S01]  /*7080*/  STG.E.128 [R2.64], R4 ;  /* 0x0000000402007986 */ /* 0x001fe2000c101d24 */
[----:B------:R-:W-:Y:S05]  /*7090*/  EXIT ;  /* 0x000000000000794d */ /* 0x000fea0003800000 */
.L_x_6664:
        /* <DEDUP_REMOVED lines=21> */
.L_x_6669:
[----:B------:R-:W-:Y:S05]  /*71f0*/  BSYNC B0 ;  /* 0x0000000000007941 */ /* 0x000fea0003800000 */
.L_x_6668:
[----:B------:R-:W-:-:S05]  /*7200*/  LOP3.LUT R5, R0, R5, RZ, 0xfc, !PT ;  /* 0x0000000500057212 */ /* 0x000fca00078efcff */
[----:B------:R-:W-:Y:S01]  /*7210*/  STG.E.U8 [R2.64], R5 ;  /* 0x0000000502007986 */ /* 0x000fe2000c101124 */
[----:B------:R-:W-:Y:S05]  /*7220*/  EXIT ;  /* 0x000000000000794d */ /* 0x000fea0003800000 */
.L_x_6667:
        /* <DEDUP_REMOVED lines=13> */
.L_x_6671:
[----:B------:R-:W-:Y:S01]  /*7300*/  IMAD.MOV.U32 R0, RZ, RZ, 0x7f ;  /* 0x0000007fff007424 */ /* 0x000fe200078e00ff */
[----:B------:R-:W-:-:S04]  /*7310*/  ISETP.GT.U32.AND P0, PT, R4, 0x7f800000, PT ;  /* 0x7f8000000400780c */ /* 0x000fc80003f04070 */
[----:B------:R-:W-:-:S04]  /*7320*/  SEL R0, R0, 0x7c, P0 ;  /* 0x0000007c00007807 */ /* 0x000fc80000000000 */
.L_x_6672:
[----:B------:R-:W-:Y:S05]  /*7330*/  BSYNC B0 ;  /* 0x0000000000007941 */ /* 0x000fea0003800000 */
.L_x_6670:
[----:B------:R-:W-:-:S04]  /*7340*/  LOP3.LUT R4, R23, 0x80000000, RZ, 0xc0, !PT ;  /* 0x8000000017047812 */ /* 0x000fc800078ec0ff */
[----:B------:R-:W-:-:S04]  /*7350*/  SHF.R.U32.HI R5, RZ, 0x18, R4 ;  /* 0x00000018ff057819 */ /* 0x000fc80000011604 */
[----:B------:R-:W-:-:S05]  /*7360*/  LOP3.LUT R5, R0, R5, RZ, 0xfc, !PT ;  /* 0x0000000500057212 */ /* 0x000fca00078efcff */
[----:B------:R-:W-:Y:S01]  /*7370*/  STG.E.U8 [R2.64], R5 ;  /* 0x0000000502007986 */ /* 0x000fe2000c101124 */
[----:B------:R-:W-:Y:S05]  /*7380*/  EXIT ;  /* 0x000000000000794d */ /* 0x000fea0003800000 */
.L_x_6666:
[----:B------:R-:W0:Y:S02]  /*7390*/  I2F.S16 R0, R23 ;  /* 0x0000001700007306 */ /* 0x000e240000101400 */
[----:B0-----:R-:W-:-:S05]  /*73a0*/  F2FP.BF16.PACK_AB R0, RZ, R0 ;  /* 0x00000000ff00723e */ /* 0x001fca00000010ff */
[----:B------:R-:W-:Y:S01]  /*73b0*/  STG.E.U16 [R2.64], R0 ;  /* 0x0000000002007986 */ /* 0x000fe2000c101524 */
[----:B------:R-:W-:Y:S05]  /*73c0*/  EXIT ;  /* 0x000000000000794d */ /* 0x000fea0003800000 */
.L_x_6663:
        /* <DEDUP_REMOVED lines=10> */
.L_x_6675:
        /* <DEDUP_REMOVED lines=17> */
.L_x_6678:
[----:B------:R-:W-:-:S04]  /*7580*/  LOP3.LUT R0, R23, 0x80000000, RZ, 0xc0, !PT ;  /* 0x8000000017007812 */ /* 0x000fc800078ec0ff */
[----:B------:R-:W-:-:S04]  /*7590*/  SHF.R.U32.HI R5, RZ, 0x18, R0 ;  /* 0x00000018ff057819 */ /* 0x000fc80000011600 */
[----:B------:R-:W-:-:S04]  /*75a0*/  LOP3.LUT R4, R4, R5, RZ, 0xfc, !PT ;  /* 0x0000000504047212 */ /* 0x000fc800078efcff */
[----:B------:R-:W-:Y:S02]  /*75b0*/  PRMT R0, R4, 0x7610, R0 ;  /* 0x0000761004007816 */ /* 0x000fe40000000000 */
.L_x_6677:
[----:B------:R-:W-:Y:S05]  /*75c0*/  BSYNC B0 ;  /* 0x0000000000007941 */ /* 0x000fea0003800000 */
.L_x_6676:
[----:B------:R-:W-:Y:S01]  /*75d0*/  STG.E.U8 [R2.64], R0 ;  /* 0x0000000002007986 */ /* 0x000fe2000c101124 */
[----:B------:R-:W-:Y:S05]  /*75e0*/  EXIT ;  /* 0x000000000000794d */ /* 0x000fea0003800000 */
.L_x_6674:
        /* <DEDUP_REMOVED lines=17> */
.L_x_6681:
[----:B------:R-:W-:-:S04]  /*7700*/  LOP3.LUT R0, R23, 0x80000000, RZ, 0xc0, !PT ;  /* 0x8000000017007812 */ /* 0x000fc800078ec0ff */
[----:B------:R-:W-:-:S04]  /*7710*/  SHF.R.U32.HI R5, RZ, 0x18, R0 ;  /* 0x00000018ff057819 */ /* 0x000fc80000011600 */
[----:B------:R-:W-:-:S04]  /*7720*/  LOP3.LUT R4, R4, R5, RZ, 0xfc, !PT ;  /* 0x0000000504047212 */ /* 0x000fc800078efcff */
[----:B------:R-:W-:Y:S02]  /*7730*/  PRMT R0, R4, 0x7610, R0 ;  /* 0x0000761004007816 */ /* 0x000fe40000000000 */
.L_x_6680:
[----:B------:R-:W-:Y:S05]  /*7740*/  BSYNC B0 ;  /* 0x0000000000007941 */ /* 0x000fea0003800000 */
.L_x_6679:
[----:B------:R-:W-:Y:S01]  /*7750*/  STG.E.U8 [R2.64], R0 ;  /* 0x0000000002007986 */ /* 0x000fe2000c101124 */
[----:B------:R-:W-:Y:S05]  /*7760*/  EXIT ;  /* 0x000000000000794d */ /* 0x000fea0003800000 */
.L_x_6673:
        /* <DEDUP_REMOVED lines=22> */
.L_x_6656:
        /* <DEDUP_REMOVED lines=20> */
.L_x_6683:
[----:B------:R-:W-:-:S04]  /*7a10*/  PRMT R4, R23, 0x9910, RZ ;  /* 0x0000991017047816 */ /* 0x000fc800000000ff */
[----:B------:R-:W-:-:S05]  /*7a20*/  SHF.R.S32.HI R5, RZ, 0x1f, R4 ;  /* 0x0000001fff057819 */ /* 0x000fca0000011404 */
[----:B------:R-:W-:Y:S01]  /*7a30*/  STG.E.64 [R2.64], R4 ;  /* 0x0000000402007986 */ /* 0x000fe2000c101b24 */
[----:B------:R-:W-:Y:S05]  /*7a40*/  EXIT ;  /* 0x000000000000794d */ /* 0x000fea0003800000 */
.L_x_6682:
[----:B------:R-:W-:-:S05]  /*7a50*/  PRMT R5, R23, 0x9910, RZ ;  /* 0x0000991017057816 */ /* 0x000fca00000000ff */
[----:B------:R-:W-:Y:S01]  /*7a60*/  STG.E [R2.64], R5 ;  /* 0x0000000502007986 */ /* 0x000fe2000c101924 */
[----:B------:R-:W-:Y:S05]  /*7a70*/  EXIT ;  /* 0x000000000000794d */ /* 0x000fea0003800000 */
.L_x_6684:
        /* <DEDUP_REMOVED lines=16> */
.L_x_34073:


//--------------------- .text._ZN2at6native18elementwise_kernelILi128ELi4EZNS0_22gpu_kernel_impl_nocastIZZZNS0_21clamp_max_kernel_cudaERNS_18TensorIteratorBaseERKN3c106ScalarEENKUlvE_clEvENKUlvE3_clEvEUlsE_EEvS4_RKT_EUliE_EEviT1_ --------------------------
	.section	.text._ZN2at6native18elementwise_kernelILi128ELi4EZNS0_22gpu_kernel_impl_nocastIZZZNS0_21clamp_max_kernel_cudaERNS_18TensorIteratorBaseERKN3c106ScalarEENKUlvE_clEvENKUlvE3_clEvEUlsE_EEvS4_RKT_EUliE_EEviT1_,"ax",@progbits
	.sectioninfo	@"SHI_REGISTERS=12"
	.align	128
        .global         _ZN2at6native18elementwise_kernelILi128ELi4EZNS0_22gpu_kernel_impl_nocastIZZZNS0_21clamp_max_kernel_cudaERNS_18TensorIteratorBaseERKN3c106ScalarEENKUlvE_clEvENKUlvE3_clEvEUlsE_EEvS4_RKT_EUliE_EEviT1_
        .type           _ZN2at6native18elementwise_kernelILi128ELi4EZNS0_22gpu_kernel_impl_nocastIZZZNS0_21clamp_max_kernel_cudaERNS_18TensorIteratorBaseERKN3c106ScalarEENKUlvE_clEvENKUlvE3_clEvEUlsE_EEvS4_RKT_EUliE_EEviT1_,@function
        .size           _ZN2at6native18elementwise_kernelILi128ELi4EZNS0_22gpu_kernel_impl_nocastIZZZNS0_21clamp_max_kernel_cudaERNS_18TensorIteratorBaseERKN3c106ScalarEENKUlvE_clEvENKUlvE3_clEvEUlsE_EEvS4_RKT_EUliE_EEviT1_,(.L_x_34074 - _ZN2at6native18elementwise_kernelILi128ELi4EZNS0_22gpu_kernel_impl_nocastIZZZNS0_21clamp_max_kernel_cudaERNS_18TensorIteratorBaseERKN3c106ScalarEENKUlvE_clEvENKUlvE3_clEvEUlsE_EEvS4_RKT_EUliE_EEviT1_)
        .other          _ZN2at6native18elementwise_kernelILi128ELi4EZNS0_22gpu_kernel_impl_nocastIZZZNS0_21clamp_max_kernel_cudaERNS_18TensorIteratorBaseERKN3c106ScalarEENKUlvE_clEvENKUlvE3_clEvEUlsE_EEvS4_RKT_EUliE_EEviT1_,@"STO_CUDA_ENTRY STV_DEFAULT"
_ZN2at6native18elementwise_kernelILi128ELi4EZNS0_22gpu_kernel_impl_nocastIZZZNS0_21clamp_max_kernel_cudaERNS_18TensorIteratorBaseERKN3c106ScalarEENKUlvE_clEvENKUlvE3_clEvEUlsE_EEvS4_RKT_EUliE_EEviT1_:
.text._ZN2at6native18elementwise_kernelILi128ELi4EZNS0_22gpu_kernel_impl_nocastIZZZNS0_21clamp_max_kernel_cudaERNS_18TensorIteratorBaseERKN3c106ScalarEENKUlvE_clEvENKUlvE3_clEvEUlsE_EEvS4_RKT_EUliE_EEviT1_:
        /* <DEDUP_REMOVED lines=235> */
.L_x_6687:
[----:B------:R-:W-:-:S04]  /*0eb0*/  IADD3 R4, P0, R3, c[0x0][0x368], RZ ;  /* 0x0000da0003047a10 */ /* 0x000fc80007f1e0ff */
[----:B------:R-:W-:-:S05]  /*0ec0*/  IADD3.X R5, RZ, c[0x0][0x36c], RZ, P0, !PT ;  /* 0x0000db00ff057a10 */ /* 0x000fca00007fe4ff */
[----:B------:R-:W2:Y:S01]  /*0ed0*/  LDG.E.S16 R4, [R4.64] ;  /* 0x0000000604047981 */ /* 0x000ea2000c1e1700 */
[----:B------:R-:W-:Y:S01]  /*0ee0*/  ULDC.U16 UR4, c[0x0][0x370] ;  /* 0x0000dc0000047ab9 */ /* 0x000fe20000000400 */
[----:B------:R-:W-:Y:S01]  /*0ef0*/  IADD3 R2, P0, R2, c[0x0][0x360], RZ ;  /* 0x0000d80002027a10 */ /* 0x000fe20007f1e0ff */
[----:B------:R-:W-:Y:S01]  /*0f00*/  UPRMT UR4, UR4, 0x9910, URZ ;  /* 0x0000991004047896 */ /* 0x000fe2000800003f */
[----:B------:R-:W-:-:S03]  /*0f10*/  IADD3 R0, R0, 0x80, RZ ;  /* 0x0000008000007810 */ /* 0x000fc60007ffe0ff */
[----:B------:R-:W-:Y:S02]  /*0f20*/  IMAD.X R3, RZ, RZ, c[0x0][0x364], P0 ;  /* 0x0000d900ff037624 */ /* 0x000fe400000e06ff */
[----:B--2---:R-:W-:-:S05]  /*0f30*/  IMNMX R7, R4, UR4, PT ;  /* 0x0000000404077c17 */ /* 0x004fca000b800200 */
[----:B------:R0:W-:Y:S02]  /*0f40*/  STG.E.U16 [R2.64], R7 ;  /* 0x0000000702007986 */ /* 0x0001e4000c101506 */
.L_x_6686:
[----:B------:R-:W-:Y:S05]  /*0f50*/  BSYNC B0 ;  /* 0x0000000000007941 */ /* 0x000fea0003800000 */
.L_x_6685:
        /* <DEDUP_REMOVED lines=230> */
.L_x_6690:
[----:B------:R-:W-:-:S04]  /*1dc0*/  IADD3 R4, P0, R3, c[0x0][0x368], RZ ;  /* 0x0000da0003047a10 */ /* 0x000fc80007f1e0ff */
[----:B------:R-:W-:-:S05]  /*1dd0*/  IADD3.X R5, RZ, c[0x0][0x36c], RZ, P0, !PT ;  /* 0x0000db00ff057a10 */ /* 0x000fca00007fe4ff */
[----:B------:R-:W2:Y:S01]  /*1de0*/  LDG.E.S16 R4, [R4.64] ;  /* 0x0000000604047981 */ /* 0x000ea2000c1e1700 */
[----:B------:R-:W-:Y:S01]  /*1df0*/  ULDC.U16 UR4, c[0x0][0x370] ;  /* 0x0000dc0000047ab9 */ /* 0x000fe20000000400 */
[----:B------:R-:W-:Y:S01]  /*1e00*/  IADD3 R2, P0, R2, c[0x0][0x360], RZ ;  /* 0x0000d80002027a10 */ /* 0x000fe20007f1e0ff */
[----:B------:R-:W-:Y:S01]  /*1e10*/  UPRMT UR4, UR4, 0x9910, URZ ;  /* 0x0000991004047896 */ /* 0x000fe2000800003f */
[----:B------:R-:W-:Y:S02]  /*1e20*/  IADD3 R0, R0, 0x80, RZ ;  /* 0x0000008000007810 */ /* 0x000fe40007ffe0ff */
[----:B------:R-:W-:Y:S02]  /*1e30*/  IADD3.X R3, RZ, c[0x0][0x364], RZ, P0, !PT ;  /* 0x0000d900ff037a10 */ /* 0x000fe400007fe4ff */
[----:B------:R-:W-:Y:S02]  /*1e40*/  ISETP.GE.AND P0, PT, R0, c[0x0][0x160], PT ;  /* 0x0000580000007a0c */ /* 0x000fe40003f06270 */
[----:B--2---:R-:W-:-:S05]  /*1e50*/  IMNMX R7, R4, UR4, PT ;  /* 0x0000000404077c17 */ /* 0x004fca000b800200 */
[----:B------:R0:W-:Y:S06]  /*1e60*/  STG.E.U16 [R2.64], R7 ;  /* 0x0000000702007986 */ /* 0x0001ec000c101506 */
        /* <DEDUP_REMOVED lines=228> */
.L_x_6691:
[----:B------:R-:W-:-:S04]  /*2cb0*/  IADD3 R4, P0, R3, c[0x0][0x368], RZ ;  /* 0x0000da0003047a10 */ /* 0x000fc80007f1e0ff */
[----:B------:R-:W-:-:S05]  /*2cc0*/  IADD3.X R5, RZ, c[0x0][0x36c], RZ, P0, !PT ;  /* 0x0000db00ff057a10 */ /* 0x000fca00007fe4ff */
[----:B------:R-:W2:Y:S01]  /*2cd0*/  LDG.E.S16 R4, [R4.64] ;  /* 0x0000000604047981 */ /* 0x000ea2000c1e1700 */
[----:B------:R-:W-:Y:S01]  /*2ce0*/  ULDC.U16 UR4, c[0x0][0x370] ;  /* 0x0000dc0000047ab9 */ /* 0x000fe20000000400 */
[----:B------:R-:W-:Y:S01]  /*2cf0*/  IADD3 R2, P0, R2, c[0x0][0x360], RZ ;  /* 0x0000d80002027a10 */ /* 0x000fe20007f1e0ff */
[----:B------:R-:W-:Y:S01]  /*2d00*/  UPRMT UR4, UR4, 0x9910, URZ ;  /* 0x0000991004047896 */ /* 0x000fe2000800003f */
[----:B------:R-:W-:Y:S02]  /*2d10*/  IADD3 R0, R0, 0x80, RZ ;  /* 0x0000008000007810 */ /* 0x000fe40007ffe0ff */
[----:B------:R-:W-:-:S03]  /*2d20*/  IADD3.X R3, RZ, c[0x0][0x364], RZ, P0, !PT ;  /* 0x0000d900ff037a10 */ /* 0x000fc600007fe4ff */
[----:B--2---:R-:W-:-:S05]  /*2d30*/  IMNMX R7, R4, UR4, PT ;  /* 0x0000000404077c17 */ /* 0x004fca000b800200 */
[----:B------:R0:W-:Y:S02]  /*2d40*/  STG.E.U16 [R2.64], R7 ;  /* 0x0000000702007986 */ /* 0x0001e4000c101506 */
.L_x_6689:
[----:B------:R-:W-:Y:S05]  /*2d50*/  BSYNC B0 ;  /* 0x0000000000007941 */ /* 0x000fea0003800000 */
.L_x_6688:
        /* <DEDUP_REMOVED lines=229> */
.L_x_6692:
[----:B------:R-:W-:-:S04]  /*3bb0*/  IADD3 R4, P0, R3, c[0x0][0x368], RZ ;  /* 0x0000da0003047a10 */ /* 0x000fc80007f1e0ff */
[----:B------:R-:W-:-:S05]  /*3bc0*/  IADD3.X R5, RZ, c[0x0][0x36c], RZ, P0, !PT ;  /* 0x0000db00ff057a10 */ /* 0x000fca00007fe4ff */
[----:B------:R-:W2:Y:S01]  /*3bd0*/  LDG.E.S16 R4, [R4.64] ;  /* 0x0000000604047981 */ /* 0x000ea2000c1e1700 */
[----:B------:R-:W-:Y:S01]  /*3be0*/  ULDC.U16 UR4, c[0x0][0x370] ;  /* 0x0000dc0000047ab9 */ /* 0x000fe20000000400 */
[----:B------:R-:W-:Y:S01]  /*3bf0*/  IADD3 R2, P0, R2, c[0x0][0x360], RZ ;  /* 0x0000d80002027a10 */ /* 0x000fe20007f1e0ff */
[----:B------:R-:W-:-:S03]  /*3c00*/  UPRMT UR4, UR4, 0x9910, URZ ;  /* 0x0000991004047896 */ /* 0x000fc6000800003f */
[----:B------:R-:W-:-:S03]  /*3c10*/  IADD3.X R3, RZ, c[0x0][0x364], RZ, P0, !PT ;  /* 0x0000d900ff037a10 */ /* 0x000fc600007fe4ff */
[----:B--2---:R-:W-:-:S05]  /*3c20*/  IMNMX R7, R4, UR4, PT ;  /* 0x0000000404077c17 */ /* 0x004fca000b800200 */
[----:B------:R-:W-:Y:S01]  /*3c30*/  STG.E.U16 [R2.64], R7 ;  /* 0x0000000702007986 */ /* 0x000fe2000c101506 */
[----:B------:R-:W-:Y:S05]  /*3c40*/  EXIT ;  /* 0x000000000000794d */ /* 0x000fea0003800000 */
.L_x_6693:
        /* <DEDUP_REMOVED lines=11> */
.L_x_34074:


//--------------------- .text._ZN2at6native27unrolled_elementwise_kernelIZZZNS0_21clamp_max_kernel_cudaERNS_18TensorIteratorBaseERKN3c106ScalarEENKUlvE_clEvENKUlvE3_clEvEUlsE_St5arrayIPcLm2EELi4E23TrivialOffsetCalculatorILi1EjESF_NS0_6memory15LoadWithoutCastENSG_16StoreWithoutCastEEEviT_T0_T2_T3_T4_T5_ --------------------------
	.section	.text._ZN2at6native27unrolled_elementwise_kernelIZZZNS0_21clamp_max_kernel_cudaERNS_18TensorIteratorBaseERKN3c106ScalarEENKUlvE_clEvENKUlvE3_clEvEUlsE_St5arrayIPcLm2EELi4E23TrivialOffsetCalculatorILi1EjESF_NS0_6memory15LoadWithoutCastENSG_16StoreWithoutCastEEEviT_T0_T2_T3_T4_T5_,"ax",@progbits
	.sectioninfo	@"SHI_REGISTERS=19"
	.align	128
        .global         _ZN2at6native27unrolled_elementwise_kernelIZZZNS0_21clamp_max_kernel_cudaERNS_18TensorIteratorBaseERKN3c106ScalarEENKUlvE_clEvENKUlvE3_clEvEUlsE_St5arrayIPcLm2EELi4E23TrivialOffsetCalculatorILi1EjESF_NS0_6memory15LoadWithoutCastENSG_16StoreWithoutCastEEEviT_T0_T2_T3_T4_T5_
        .type           _ZN2at6native27unrolled_elementwise_kernelIZZZNS0_21clamp_max_kernel_cudaERNS_18TensorIteratorBaseERKN3c106ScalarEENKUlvE_clEvENKUlvE3_clEvEUlsE_St5arrayIPcLm2EELi4E23TrivialOffsetCalculatorILi1EjESF_NS0_6memory15LoadWithoutCastENSG_16StoreWithoutCastEEEviT_T0_T2_T3_T4_T5_,@function
        .size           _ZN2at6native27unrolled_elementwise_kernelIZZZNS0_21clamp_max_kernel_cudaERNS_18TensorIteratorBaseERKN3c106ScalarEENKUlvE_clEvENKUlvE3_clEvEUlsE_St5arrayIPcLm2EELi4E23TrivialOffsetCalculatorILi1EjESF_NS0_6memory15LoadWithoutCastENSG_16StoreWithoutCastEEEviT_T0_T2_T3_T4_T5_,(.L_x_34075 - _ZN2at6native27unrolled_elementwise_kernelIZZZNS0_21clamp_max_kernel_cudaERNS_18TensorIteratorBaseERKN3c106ScalarEENKUlvE_clEvENKUlvE3_clEvEUlsE_St5arrayIPcLm2EELi4E23TrivialOffsetCalculatorILi1EjESF_NS0_6memory15LoadWithoutCastENSG_16StoreWithoutCastEEEviT_T0_T2_T3_T4_T5_)
        .other          _ZN2at6native27unrolled_elementwise_kernelIZZZNS0_21clamp_max_kernel_cudaERNS_18TensorIteratorBaseERKN3c106ScalarEENKUlvE_clEvENKUlvE3_clEvEUlsE_St5arrayIPcLm2EELi4E23TrivialOffsetCalculatorILi1EjESF_NS0_6memory15LoadWithoutCastENSG_16StoreWithoutCastEEEviT_T0_T2_T3_T4_T5_,@"STO_CUDA_ENTRY STV_DEFAULT"
_ZN2at6native27unrolled_elementwise_kernelIZZZNS0_21clamp_max_kernel_cudaERNS_18TensorIteratorBaseERKN3c106ScalarEENKUlvE_clEvENKUlvE3_clEvEUlsE_St5arrayIPcLm2EELi4E23TrivialOffsetCalculatorILi1EjESF_NS0_6memory15LoadWithoutCastENSG_16StoreWithoutCastEEEviT_T0_T2_T3_T4_T5_:
.text._ZN2at6native27unrolled_elementwise_kernelIZZZNS0_21clamp_max_kernel_cudaERNS_18TensorIteratorBaseERKN3c106ScalarEENKUlvE_clEvENKUlvE3_clEvEUlsE_St5arrayIPcLm2EELi4E23TrivialOffsetCalculatorILi1EjESF_NS0_6memory15LoadWithoutCastENSG_16StoreWithoutCastEEEviT_T0_T2_T3_T4_T5_:
[----:B------:R-:W-:Y:S02]  /*0000*/  IMAD.MOV.U32 R1, RZ, RZ, c[0x0][0x28] ;  /* 0x00000a00ff017624 */ /* 0x000fe400078e00ff */
[----:B------:R-:W0:Y:S01]  /*0010*/  S2R R0, SR_CTAID.X ;  /* 0x0000000000007919 */ /* 0x000e220000002500 */
[----:B------:R-:W-:Y:S01]  /*0020*/  IMAD.MOV.U32 R3, RZ, RZ, -0x200 ;  /* 0xfffffe00ff037424 */ /* 0x000fe200078e00ff */
[----:B------:R-:W-:Y:S01]  /*0030*/  ULDC.64 UR6, c[0x0][0x118] ;  /* 0x0000460000067ab9 */ /* 0x000fe20000000a00 */
[----:B------:R-:W-:Y:S01]  /*0040*/  CS2R R12, SRZ ;  /* 0x00000000000c7805 */ /* 0x000fe2000001ff00 */
[----:B------:R-:W1:Y:S01]  /*0050*/  S2R R15, SR_TID.X ;  /* 0x00000000000f7919 */ /* 0x000e620000002100 */
[----:B0-----:R-:W-:Y:S02]  /*0060*/  IMAD R2, R0, R3, c[0x0][0x160] ;  /* 0x0000580000027624 */ /* 0x001fe400078e0203 */
[----:B------:R-:W-:Y:S01]  /*0070*/  IMAD.MOV.U32 R3, RZ, RZ, RZ ;  /* 0x000000ffff037224 */ /* 0x000fe200078e00ff */
[----:B-1----:R-:W-:Y:S02]  /*0080*/  MOV R7, R15 ;  /* 0x0000000f00077202 */ /* 0x002fe40000000f00 */
[----:B------:R-:W-:-:S13]  /*0090*/  ISETP.GE.AND P0, PT, R15, R2, PT ;  /* 0x000000020f00720c */ /* 0x000fda0003f06270 */
[----:B------:R-:W-:Y:S01]  /*00a0*/  @!P0 IMAD R4, R0, 0x200, R7 ;  /* 0x0000020000048824 */ /* 0x000fe200078e0207 */
[----:B------:R-:W-:Y:S01]  /*00b0*/  @!P0 IADD3 R7, R7, 0x80, RZ ;  /* 0x0000008007078810 */ /* 0x000fe20007ffe0ff */
[----:B------:R-:W-:-:S03]  /*00c0*/  @!P0 IMAD.MOV.U32 R5, RZ, RZ, 0x2 ;  /* 0x00000002ff058424 */ /* 0x000fc600078e00ff */
[----:B------:R-:W-:Y:S01]  /*00d0*/  ISETP.GE.AND P1, PT, R7, R2, PT ;  /* 0x000000020700720c */ /* 0x000fe20003f26270 */
[----:B------:R-:W-:-:S05]  /*00e0*/  @!P0 IMAD.WIDE.U32 R4, R4, R5, c[0x0][0x180] ;  /* 0x0000600004048625 */ /* 0x000fca00078e0005 */
[----:B------:R0:W2:Y:S07]  /*00f0*/  @!P0 LDG.E.S16 R3, [R4.64] ;  /* 0x0000000604038981 */ /* 0x0000ae000c1e1700 */
[----:B------:R-:W-:Y:S01]  /*0100*/  @!P1 IMAD R8, R0, 0x200, R7 ;  /* 0x0000020000089824 */ /* 0x000fe200078e0207 */
[----:B------:R-:W-:-:S04]  /*0110*/  @!P1 IADD3 R7, R7, 0x80, RZ ;  /* 0x0000008007079810 */ /* 0x000fc80007ffe0ff */
[----:B------:R-:W-:-:S13]  /*0120*/  ISETP.GE.AND P3, PT, R7, R2, PT ;  /* 0x000000020700720c */ /* 0x000fda0003f66270 */
[----:B------:R-:W-:Y:S02]  /*0130*/  @!P3 LEA R10, R0, R7, 0x9 ;  /* 0x00000007000ab211 */ /* 0x000fe400078e48ff */
[----:B------:R-:W-:-:S04]  /*0140*/  @!P3 IADD3 R7, R7, 0x80, RZ ;  /* 0x000000800707b810 */ /* 0x000fc80007ffe0ff */
[----:B------:R-:W-:Y:S01]  /*0150*/  ISETP.GE.AND P2, PT, R7, R2, PT ;  /* 0x000000020700720c */ /* 0x000fe20003f46270 */
[----:B------:R-:W-:Y:S01]  /*0160*/  @!P3 IMAD.MOV.U32 R11, RZ, RZ, 0x2 ;  /* 0x00000002ff0bb424 */ /* 0x000fe200078e00ff */
[----:B------:R-:W-:Y:S01]  /*0170*/  @!P1 MOV R9, 0x2 ;  /* 0x0000000200099802 */ /* 0x000fe20000000f00 */
[----:B------:R-:W-:Y:S02]  /*0180*/  IMAD.MOV.U32 R14, RZ, RZ, RZ ;  /* 0x000000ffff0e7224 */ /* 0x000fe400078e00ff */
[----:B------:R-:W-:-:S08]  /*0190*/  @!P3 IMAD.WIDE.U32 R10, R10, R11, c[0x0][0x180] ;  /* 0x000060000a0ab625 */ /* 0x000fd000078e000b */
[----:B------:R-:W-:Y:S01]  /*01a0*/  @!P2 IMAD R6, R0, 0x200, R7 ;  /* 0x000002000006a824 */ /* 0x000fe200078e0207 */
[----:B------:R-:W-:Y:S01]  /*01b0*/  @!P2 MOV R7, 0x2 ;  /* 0x000000020007a802 */ /* 0x000fe20000000f00 */
[----:B------:R-:W-:Y:S01]  /*01c0*/  @!P1 IMAD.WIDE.U32 R8, R8, R9, c[0x0][0x180] ;  /* 0x0000600008089625 */ /* 0x000fe200078e0009 */
[----:B------:R-:W3:Y:S03]  /*01d0*/  @!P3 LDG.E.S16 R14, [R10.64] ;  /* 0x000000060a0eb981 */ /* 0x000ee6000c1e1700 */
[----:B------:R-:W-:Y:S01]  /*01e0*/  @!P2 IMAD.WIDE.U32 R6, R6, R7, c[0x0][0x180] ;  /* 0x000060000606a625 */ /* 0x000fe200078e0007 */
[----:B------:R-:W4:Y:S04]  /*01f0*/  @!P1 LDG.E.S16 R12, [R8.64] ;  /* 0x00000006080c9981 */ /* 0x000f28000c1e1700 */
[----:B------:R-:W5:Y:S01]  /*0200*/  @!P2 LDG.E.S16 R13, [R6.64] ;  /* 0x00000006060da981 */ /* 0x000f62000c1e1700 */
[----:B------:R-:W-:Y:S01]  /*0210*/  ULDC.U16 UR4, c[0x0][0x168] ;  /* 0x00005a0000047ab9 */ /* 0x000fe20000000400 */
[----:B0-----:R-:W-:Y:S01]  /*0220*/  IADD3 R4, R15, 0x80, RZ ;  /* 0x000000800f047810 */ /* 0x001fe20007ffe0ff */
[----:B------:R-:W-:Y:S01]  /*0230*/  UPRMT UR4, UR4, 0x9910, URZ ;  /* 0x0000991004047896 */ /* 0x000fe2000800003f */
[----:B------:R-:W-:Y:S01]  /*0240*/  @!P0 MOV R16, 0x2 ;  /* 0x0000000200108802 */ /* 0x000fe20000000f00 */
[----:B------:R-:W-:-:S02]  /*0250*/  @!P0 IMAD R5, R0, 0x200, R15 ;  /* 0x0000020000058824 */ /* 0x000fc400078e020f */
[----:B------:R-:W-:Y:S02]  /*0260*/  @!P0 IMAD.MOV.U32 R15, RZ, RZ, R4 ;  /* 0x000000ffff0f8224 */ /* 0x000fe400078e0004 */
[----:B------:R-:W-:-:S03]  /*0270*/  @!P0 IMAD.WIDE.U32 R4, R5, R16, c[0x0][0x178] ;  /* 0x00005e0005048625 */ /* 0x000fc600078e0010 */
[----:B------:R-:W-:Y:S01]  /*0280*/  ISETP.GE.AND P1, PT, R15, R2, PT ;  /* 0x000000020f00720c */ /* 0x000fe20003f26270 */
[----:B------:R-:W-:Y:S01]  /*0290*/  BSSY B0, `(.L_x_6694) ;  /* 0x0000011000007945 */ /* 0x000fe20003800000 */
[----:B--2---:R-:W-:-:S05]  /*02a0*/  IMNMX R3, R3, UR4, PT ;  /* 0x0000000403037c17 */ /* 0x004fca000b800200 */
[----:B------:R0:W-:Y:S01]  /*02b0*/  @!P0 STG.E.U16 [R4.64], R3 ;  /* 0x0000000304008986 */ /* 0x0001e2000c101506 */
[----:B---3--:R-:W-:Y:S02]  /*02c0*/  IMNMX R11, R14, UR4, PT ;  /* 0x000000040e0b7c17 */ /* 0x008fe4000b800200 */
[----:B----4-:R-:W-:Y:S02]  /*02d0*/  IMNMX R9, R12, UR4, PT ;  /* 0x000000040c097c17 */ /* 0x010fe4000b800200 */
[----:B-----5:R-:W-:Y:S01]  /*02e0*/  IMNMX R13, R13, UR4, PT ;  /* 0x000000040d0d7c17 */ /* 0x020fe2000b800200 */
[----:B------:R-:W-:Y:S05]  /*02f0*/  @P1 BRA `(.L_x_6695) ;  /* 0x000000a000001947 */ /* 0x000fea0003800000 */
[----:B0-----:R-:W-:Y:S01]  /*0300*/  LEA R4, R0, R15, 0x9 ;  /* 0x0000000f00047211 */ /* 0x001fe200078e48ff */
[----:B------:R-:W-:Y:S01]  /*0310*/  IMAD.MOV.U32 R7, RZ, RZ, 0x2 ;  /* 0x00000002ff077424 */ /* 0x000fe200078e00ff */
[----:B------:R-:W-:-:S03]  /*0320*/  IADD3 R15, R15, 0x80, RZ ;  /* 0x000000800f0f7810 */ /* 0x000fc60007ffe0ff */
[----:B------:R-:W-:Y:S01]  /*0330*/  IMAD.WIDE.U32 R4, R4, R7, c[0x0][0x178] ;  /* 0x00005e0004047625 */ /* 0x000fe200078e0007 */
[----:B------:R-:W-:-:S04]  /*0340*/  ISETP.GE.AND P0, PT, R15, R2, PT ;  /* 0x000000020f00720c */ /* 0x000fc80003f06270 */
[----:B------:R0:W-:Y:S09]  /*0350*/  STG.E.U16 [R4.64], R9 ;  /* 0x0000000904007986 */ /* 0x0001f2000c101506 */
[----:B------:R-:W-:Y:S02]  /*0360*/  @!P0 LEA R6, R0, R15, 0x9 ;  /* 0x0000000f00068211 */ /* 0x000fe400078e48ff */
[----:B------:R-:W-:-:S03]  /*0370*/  @!P0 IADD3 R15, R15, 0x80, RZ ;  /* 0x000000800f0f8810 */ /* 0x000fc60007ffe0ff */
[----:B------:R-:W-:-:S05]  /*0380*/  @!P0 IMAD.WIDE.U32 R6, R6, R7, c[0x0][0x178] ;  /* 0x00005e0006068625 */ /* 0x000fca00078e0007 */
[----:B------:R0:W-:Y:S02]  /*0390*/  @!P0 STG.E.U16 [R6.64], R11 ;  /* 0x0000000b06008986 */ /* 0x0001e4000c101506 */
.L_x_6695:
[----:B0-----:R-:W-:Y:S05]  /*03a0*/  BSYNC B0 ;  /* 0x0000000000007941 */ /* 0x001fea0003800000 */
.L_x_6694:
[----:B------:R-:W-:-:S13]  /*03b0*/  ISETP.GE.AND P0, PT, R15, R2, PT ;  /* 0x000000020f00720c */ /* 0x000fda0003f06270 */
[----:B------:R-:W-:Y:S05]  /*03c0*/  @P0 EXIT ;  /* 0x000000000000094d */ /* 0x000fea0003800000 */
[----:B------:R-:W-:Y:S01]  /*03d0*/  HFMA2.MMA R3, -RZ, RZ, 0, 1.1920928955078125e-07 ;  /* 0x00000002ff037435 */ /* 0x000fe200000001ff */
[----:B------:R-:W-:-:S09]  /*03e0*/  IMAD R2, R0, 0x200, R15 ;  /* 0x0000020000027824 */ /* 0x000fd200078e020f */
[----:B------:R-:W-:-:S05]  /*03f0*/  IMAD.WIDE.U32 R2, R2, R3, c[0x0][0x178] ;  /* 0x00005e0002027625 */ /* 0x000fca00078e0003 */
[----:B------:R-:W-:Y:S01]  /*0400*/  STG.E.U16 [R2.64], R13 ;  /* 0x0000000d02007986 */ /* 0x000fe2000c101506 */
[----:B------:R-:W-:Y:S05]  /*0410*/  EXIT ;  /* 0x000000000000794d */ /* 0x000fea0003800000 */
.L_x_6696:
        /* <DEDUP_REMOVED lines=14> */
.L_x_34075:


//--------------------- .text._ZN2at6native29vectorized_elementwise_kernelILi2EZZZNS0_21clamp_max_kernel_cudaERNS_18TensorIteratorBaseERKN3c106ScalarEENKUlvE_clEvENKUlvE3_clEvEUlsE_St5arrayIPcLm2EEEEviT0_T1_ --------------------------
	.section	.text._ZN2at6native29vectorized_elementwise_kernelILi2EZZZNS0_21clamp_max_kernel_cudaERNS_18TensorIteratorBaseERKN3c106ScalarEENKUlvE_clEvENKUlvE3_clEvEUlsE_St5arrayIPcLm2EEEEviT0_T1_,"ax",@progbits
	.sectioninfo	@"SHI_REGISTERS=31"
	.align	128
        .global         _ZN2at6native29vectorized_elementwise_kernelILi2EZZZNS0_21clamp_max_kernel_cudaERNS_18TensorIteratorBaseERKN3c106ScalarEENKUlvE_clEvENKUlvE3_clEvEUlsE_St5arrayIPcLm2EEEEviT0_T1_
        .type           _ZN2at6native29vectorized_elementwise_kernelILi2EZZZNS0_21clamp_max_kernel_cudaERNS_18TensorIteratorBaseERKN3c106ScalarEENKUlvE_clEvENKUlvE3_clEvEUlsE_St5arrayIPcLm2EEEEviT0_T1_,@function
        .size           _ZN2at6native29vectorized_elementwise_kernelILi2EZZZNS0_21clamp_max_kernel_cudaERNS_18TensorIteratorBaseERKN3c106ScalarEENKUlvE_clEvENKUlvE3_clEvEUlsE_St5arrayIPcLm2EEEEviT0_T1_,(.L_x_34076 - _ZN2at6native29vectorized_elementwise_kernelILi2EZZZNS0_21clamp_max_kernel_cudaERNS_18TensorIteratorBaseERKN3c106ScalarEENKUlvE_clEvENKUlvE3_clEvEUlsE_St5arrayIPcLm2EEEEviT0_T1_)
        .other          _ZN2at6native29vectorized_elementwise_kernelILi2EZZZNS0_21clamp_max_kernel_cudaERNS_18TensorIteratorBaseERKN3c106ScalarEENKUlvE_clEvENKUlvE3_clEvEUlsE_St5arrayIPcLm2EEEEviT0_T1_,@"STO_CUDA_ENTRY STV_DEFAULT"
_ZN2at6native29vectorized_elementwise_kernelILi2EZZZNS0_21clamp_max_kernel_cudaERNS_18TensorIteratorBaseERKN3c106ScalarEENKUlvE_clEvENKUlvE3_clEvEUlsE_St5arrayIPcLm2EEEEviT0_T1_:
.text._ZN2at6native29vectorized_elementwise_kernelILi2EZZZNS0_21clamp_max_kernel_cudaERNS_18TensorIteratorBaseERKN3c106ScalarEENKUlvE_clEvENKUlvE3_clEvEUlsE_St5arrayIPcLm2EEEEviT0_T1_:
        /* <DEDUP_REMOVED lines=11> */
[----:B------:R-:W2:Y:S04]  /*00b0*/  LDG.E R8, [R6.64+0x200] ;  /* 0x0002000606087981 */ /* 0x000ea8000c1e1900 */
[----:B------:R-:W3:Y:S04]  /*00c0*/  LDG.E R9, [R6.64+0x400] ;  /* 0x0004000606097981 */ /* 0x000ee8000c1e1900 */
[----:B------:R-:W4:Y:S04]  /*00d0*/  LDG.E R10, [R6.64+0x600] ;  /* 0x00060006060a7981 */ /* 0x000f28000c1e1900 */
[----:B------:R4:W5:Y:S01]  /*00e0*/  LDG.E R4, [R6.64] ;  /* 0x0000000606047981 */ /* 0x000962000c1e1900 */
[----:B------:R-:W-:Y:S01]  /*00f0*/  IMAD.WIDE.U32 R2, R0, R11, c[0x0][0x178] ;  /* 0x00005e0000027625 */ /* 0x000fe200078e000b */
[----:B------:R-:W-:-:S02]  /*0100*/  ULDC.U16 UR4, c[0x0][0x168] ;  /* 0x00005a0000047ab9 */ /* 0x000fc40000000400 */
[----:B------:R-:W-:-:S03]  /*0110*/  UPRMT UR4, UR4, 0x9910, URZ ;  /* 0x0000991004047896 */ /* 0x000fc6000800003f */
[----:B------:R-:W-:Y:S01]  /*0120*/  IMAD.WIDE R2, R5, 0x4, R2 ;  /* 0x0000000405027825 */ /* 0x000fe200078e0202 */
[----:B--2---:R-:W-:Y:S02]  /*0130*/  PRMT R11, R8, 0x9910, RZ ;  /* 0x00009910080b7816 */ /* 0x004fe400000000ff */
[C---:B---3--:R-:W-:Y:S02]  /*0140*/  PRMT R12, R9.reuse, 0x9910, RZ ;  /* 0x00009910090c7816 */ /* 0x048fe400000000ff */
[----:B------:R-:W-:Y:S02]  /*0150*/  PRMT R9, R9, 0xbb32, RZ ;  /* 0x0000bb3209097816 */ /* 0x000fe400000000ff */
[C---:B----4-:R-:W-:Y:S01]  /*0160*/  PRMT R7, R10.reuse, 0x9910, RZ ;  /* 0x000099100a077816 */ /* 0x050fe200000000ff */
[----:B------:R-:W-:Y:S01]  /*0170*/  IMAD.MOV.U32 R6, RZ, RZ, R11 ;  /* 0x000000ffff067224 */ /* 0x000fe200078e000b */
[----:B------:R-:W-:Y:S01]  /*0180*/  PRMT R13, R10, 0xbb32, RZ ;  /* 0x0000bb320a0d7816 */ /* 0x000fe200000000ff */
[----:B------:R-:W-:Y:S01]  /*0190*/  IMAD.MOV.U32 R10, RZ, RZ, R12 ;  /* 0x000000ffff0a7224 */ /* 0x000fe200078e000c */
[C---:B-----5:R-:W-:Y:S01]  /*01a0*/  PRMT R0, R4.reuse, 0x9910, RZ ;  /* 0x0000991004007816 */ /* 0x060fe200000000ff */
[----:B------:R-:W-:Y:S01]  /*01b0*/  IMAD.MOV.U32 R11, RZ, RZ, R9 ;  /* 0x000000ffff0b7224 */ /* 0x000fe200078e0009 */
[----:B------:R-:W-:Y:S01]  /*01c0*/  PRMT R4, R4, 0xbb32, RZ ;  /* 0x0000bb3204047816 */ /* 0x000fe200000000ff */
[----:B------:R-:W-:Y:S01]  /*01d0*/  IMAD.MOV.U32 R12, RZ, RZ, R7 ;  /* 0x000000ffff0c7224 */ /* 0x000fe200078e0007 */
[----:B------:R-:W-:-:S02]  /*01e0*/  PRMT R8, R8, 0xbb32, RZ ;  /* 0x0000bb3208087816 */ /* 0x000fc400000000ff */
[----:B------:R-:W-:Y:S02]  /*01f0*/  IMNMX R0, R0, UR4, PT ;  /* 0x0000000400007c17 */ /* 0x000fe4000b800200 */
[----:B------:R-:W-:Y:S02]  /*0200*/  IMNMX R7, R4, UR4, PT ;  /* 0x0000000404077c17 */ /* 0x000fe4000b800200 */
[----:B------:R-:W-:Y:S02]  /*0210*/  IMNMX R6, R6, UR4, PT ;  /* 0x0000000406067c17 */ /* 0x000fe4000b800200 */
[----:B------:R-:W-:Y:S02]  /*0220*/  IMNMX R9, R8, UR4, PT ;  /* 0x0000000408097c17 */ /* 0x000fe4000b800200 */
[----:B------:R-:W-:Y:S02]  /*0230*/  IMNMX R10, R10, UR4, PT ;  /* 0x000000040a0a7c17 */ /* 0x000fe4000b800200 */
[----:B------:R-:W-:-:S02]  /*0240*/  IMNMX R11, R11, UR4, PT ;  /* 0x000000040b0b7c17 */ /* 0x000fc4000b800200 */
[----:B------:R-:W-:Y:S02]  /*0250*/  IMNMX R12, R12, UR4, PT ;  /* 0x000000040c0c7c17 */ /* 0x000fe4000b800200 */
[----:B------:R-:W-:Y:S02]  /*0260*/  IMNMX R13, R13, UR4, PT ;  /* 0x000000040d0d7c17 */ /* 0x000fe4000b800200 */
[----:B------:R-:W-:Y:S02]  /*0270*/  PRMT R7, R0, 0x5410, R7 ;  /* 0x0000541000077816 */ /* 0x000fe40000000007 */
        /* <DEDUP_REMOVED lines=8> */
.L_x_6697:
[----:B------:R-:W0:Y:S01]  /*0300*/  S2R R13, SR_TID.X ;  /* 0x00000000000d7919 */ /* 0x000e220000002100 */
[----:B------:R-:W-:Y:S01]  /*0310*/  CS2R R14, SRZ ;  /* 0x00000000000e7805 */ /* 0x000fe2000001ff00 */
[----:B------:R-:W-:Y:S01]  /*0320*/  CS2R R16, SRZ ;  /* 0x0000000000107805 */ /* 0x000fe2000001ff00 */
[C---:B0-----:R-:W-:Y:S01]  /*0330*/  ISETP.GE.AND P0, PT, R13.reuse, R12, PT ;  /* 0x0000000c0d00720c */ /* 0x041fe20003f06270 */
[----:B------:R-:W-:Y:S01]  /*0340*/  IMAD.MOV.U32 R23, RZ, RZ, R13 ;  /* 0x000000ffff177224 */ /* 0x000fe200078e000d */
[----:B------:R-:W-:-:S11]  /*0350*/  IADD3 R22, R13, 0x80, RZ ;  /* 0x000000800d167810 */ /* 0x000fd60007ffe0ff */
[----:B------:R-:W-:Y:S02]  /*0360*/  @!P0 IMAD.MOV.U32 R23, RZ, RZ, R22 ;  /* 0x000000ffff178224 */ /* 0x000fe400078e0016 */
[----:B------:R-:W-:Y:S02]  /*0370*/  @!P0 IMAD.IADD R4, R0, 0x1, R13 ;  /* 0x0000000100048824 */ /* 0x000fe400078e020d */
[----:B------:R-:W-:Y:S01]  /*0380*/  @!P0 IMAD.MOV.U32 R5, RZ, RZ, 0x2 ;  /* 0x00000002ff058424 */ /* 0x000fe200078e00ff */
[----:B------:R-:W-:-:S03]  /*0390*/  ISETP.GE.AND P6, PT, R23, R12, PT ;  /* 0x0000000c1700720c */ /* 0x000fc60003fc6270 */
[----:B------:R-:W-:-:S05]  /*03a0*/  @!P0 IMAD.WIDE.U32 R4, R4, R5, c[0x0][0x180] ;  /* 0x0000600004048625 */ /* 0x000fca00078e0005 */
[----:B------:R0:W2:Y:S05]  /*03b0*/  @!P0 LDG.E.S16 R16, [R4.64] ;  /* 0x0000000604108981 */ /* 0x0000aa000c1e1700 */
[----:B------:R-:W-:Y:S01]  /*03c0*/  @!P6 IMAD.IADD R2, R0, 0x1, R23 ;  /* 0x000000010002e824 */ /* 0x000fe200078e0217 */
[----:B------:R-:W-:Y:S02]  /*03d0*/  @!P6 IADD3 R23, R23, 0x80, RZ ;  /* 0x000000801717e810 */ /* 0x000fe40007ffe0ff */
[----:B------:R-:W-:Y:S02]  /*03e0*/  @!P6 MOV R3, 0x2 ;  /* 0x000000020003e802 */ /* 0x000fe40000000f00 */
[----:B------:R-:W-:-:S03]  /*03f0*/  ISETP.GE.AND P5, PT, R23, R12, PT ;  /* 0x0000000c1700720c */ /* 0x000fc60003fa6270 */
[----:B------:R-:W-:-:S05]  /*0400*/  @!P6 IMAD.WIDE.U32 R2, R2, R3, c[0x0][0x180] ;  /* 0x000060000202e625 */ /* 0x000fca00078e0003 */
[----:B------:R1:W3:Y:S05]  /*0410*/  @!P6 LDG.E.S16 R14, [R2.64] ;  /* 0x00000006020ee981 */ /* 0x0002ea000c1e1700 */
[----:B------:R-:W-:Y:S01]  /*0420*/  @!P5 IMAD.IADD R6, R0, 0x1, R23 ;  /* 0x000000010006d824 */ /* 0x000fe200078e0217 */
[----:B------:R-:W-:Y:S01]  /*0430*/  @!P5 IADD3 R23, R23, 0x80, RZ ;  /* 0x000000801717d810 */ /* 0x000fe20007ffe0ff */
[----:B------:R-:W-:-:S03]  /*0440*/  @!P5 IMAD.MOV.U32 R7, RZ, RZ, 0x2 ;  /* 0x00000002ff07d424 */ /* 0x000fc600078e00ff */
[----:B------:R-:W-:Y:S01]  /*0450*/  ISETP.GE.AND P4, PT, R23, R12, PT ;  /* 0x0000000c1700720c */ /* 0x000fe20003f86270 */
[----:B------:R-:W-:Y:S01]  /*0460*/  @!P5 IMAD.WIDE.U32 R6, R6, R7, c[0x0][0x180] ;  /* 0x000060000606d625 */ /* 0x000fe200078e0007 */
[----:B------:R-:W-:Y:S01]  /*0470*/  CS2R R18, SRZ ;  /* 0x0000000000127805 */ /* 0x000fe2000001ff00 */
[----:B------:R-:W-:-:S03]  /*0480*/  CS2R R20, SRZ ;  /* 0x0000000000147805 */ /* 0x000fc6000001ff00 */
[----:B------:R4:W5:Y:S07]  /*0490*/  @!P5 LDG.E.S16 R15, [R6.64] ;  /* 0x00000006060fd981 */ /* 0x00096e000c1e1700 */
        /* <DEDUP_REMOVED lines=12> */
[----:B------:R-:W-:Y:S02]  /*0560*/  @!P4 IMAD.MOV.U32 R26, RZ, RZ, 0x2 ;  /* 0x00000002ff1ac424 */ /* 0x000fe400078e00ff */
[----:B------:R-:W-:Y:S02]  /*0570*/  @!P3 IMAD.MOV.U32 R25, RZ, RZ, 0x2 ;  /* 0x00000002ff19b424 */ /* 0x000fe400078e00ff */
[----:B------:R-:W-:Y:S02]  /*0580*/  @!P2 IMAD.MOV.U32 R28, RZ, RZ, 0x2 ;  /* 0x00000002ff1ca424 */ /* 0x000fe400078e00ff */
[----:B------:R-:W-:Y:S02]  /*0590*/  @!P1 IMAD.MOV.U32 R27, RZ, RZ, 0x2 ;  /* 0x00000002ff1b9424 */ /* 0x000fe400078e00ff */
[----:B-1----:R-:W-:-:S04]  /*05a0*/  @!P4 IMAD.WIDE.U32 R2, R11, R26, c[0x0][0x180] ;  /* 0x000060000b02c625 */ /* 0x002fc800078e001a */
[----:B------:R-:W-:Y:S01]  /*05b0*/  @!P6 MOV R24, 0x2 ;  /* 0x000000020018e802 */ /* 0x000fe20000000f00 */
[----:B------:R-:W-:Y:S01]  /*05c0*/  @!P6 IMAD.IADD R23, R0, 0x1, R23 ;  /* 0x000000010017e824 */ /* 0x000fe200078e0217 */
[----:B------:R2:W5:Y:S01]  /*05d0*/  @!P4 LDG.E.S16 R17, [R2.64] ;  /* 0x000000060211c981 */ /* 0x000562000c1e1700 */
[----:B0-----:R-:W-:-:S04]  /*05e0*/  @!P3 IMAD.WIDE.U32 R4, R10, R25, c[0x0][0x180] ;  /* 0x000060000a04b625 */ /* 0x001fc800078e0019 */
[----:B----4-:R-:W-:Y:S01]  /*05f0*/  @!P2 IMAD.WIDE.U32 R6, R9, R28, c[0x0][0x180] ;  /* 0x000060000906a625 */ /* 0x010fe200078e001c */
[----:B------:R3:W4:Y:S03]  /*0600*/  @!P3 LDG.E.S16 R18, [R4.64] ;  /* 0x000000060412b981 */ /* 0x000726000c1e1700 */
[----:B------:R-:W-:Y:S01]  /*0610*/  @!P1 IMAD.WIDE.U32 R8, R8, R27, c[0x0][0x180] ;  /* 0x0000600008089625 */ /* 0x000fe200078e001b */
[----:B------:R4:W4:Y:S03]  /*0620*/  @!P2 LDG.E.S16 R19, [R6.64] ;  /* 0x000000060613a981 */ /* 0x000926000c1e1700 */
[----:B------:R-:W-:Y:S01]  /*0630*/  @!P6 IMAD.WIDE.U32 R10, R23, R24, c[0x0][0x180] ;  /* 0x00006000170ae625 */ /* 0x000fe200078e0018 */
[----:B------:R-:W4:Y:S04]  /*0640*/  @!P1 LDG.E.S16 R20, [R8.64] ;  /* 0x0000000608149981 */ /* 0x000f28000c1e1700 */
[----:B------:R-:W4:Y:S01]  /*0650*/  @!P6 LDG.E.S16 R21, [R10.64] ;  /* 0x000000060a15e981 */ /* 0x000f22000c1e1700 */
[----:B------:R-:W-:-:S02]  /*0660*/  ULDC.U16 UR4, c[0x0][0x168] ;  /* 0x00005a0000047ab9 */ /* 0x000fc40000000400 */
[----:B------:R-:W-:Y:S01]  /*0670*/  UPRMT UR4, UR4, 0x9910, URZ ;  /* 0x0000991004047896 */ /* 0x000fe2000800003f */
[----:B------:R-:W-:Y:S02]  /*0680*/  @!P0 IMAD.IADD R24, R0, 0x1, R13 ;  /* 0x0000000100188824 */ /* 0x000fe400078e020d */
[----:B------:R-:W-:Y:S02]  /*0690*/  @!P0 IMAD.MOV.U32 R25, RZ, RZ, 0x2 ;  /* 0x00000002ff198424 */ /* 0x000fe400078e00ff */
[----:B------:R-:W-:Y:S02]  /*06a0*/  @!P0 IMAD.MOV.U32 R13, RZ, RZ, R22 ;  /* 0x000000ffff0d8224 */ /* 0x000fe400078e0016 */
[----:B------:R-:W-:Y:S01]  /*06b0*/  @!P0 IMAD.WIDE.U32 R24, R24, R25, c[0x0][0x178] ;  /* 0x00005e0018188625 */ /* 0x000fe200078e0019 */
[----:B------:R-:W-:Y:S01]  /*06c0*/  BSSY B0, `(.L_x_6698) ;  /* 0x0000036000007945 */ /* 0x000fe20003800000 */
[----:B------:R-:W-:Y:S01]  /*06d0*/  BSSY B1, `(.L_x_6699) ;  /* 0x000002e000017945 */ /* 0x000fe20003800000 */
[----:B--2---:R-:W-:-:S05]  /*06e0*/  IMNMX R3, R16, UR4, PT ;  /* 0x0000000410037c17 */ /* 0x004fca000b800200 */
[----:B------:R0:W-:Y:S01]  /*06f0*/  @!P0 STG.E.U16 [R24.64], R3 ;  /* 0x0000000318008986 */ /* 0x0001e2000c101506 */
[----:B------:R-:W-:Y:S02]  /*0700*/  ISETP.GE.AND P0, PT, R13, R12, PT ;  /* 0x0000000c0d00720c */ /* 0x000fe40003f06270 */
[----:B---3--:R-:W-:Y:S02]  /*0710*/  IMNMX R5, R14, UR4, PT ;  /* 0x000000040e057c17 */ /* 0x008fe4000b800200 */
[----:B-----5:R-:W-:Y:S02]  /*0720*/  IMNMX R15, R15, UR4, PT ;  /* 0x000000040f0f7c17 */ /* 0x020fe4000b800200 */
[----:B------:R-:W-:Y:S02]  /*0730*/  IMNMX R17, R17, UR4, PT ;  /* 0x0000000411117c17 */ /* 0x000fe4000b800200 */
[----:B----4-:R-:W-:Y:S02]  /*0740*/  IMNMX R7, R18, UR4, PT ;  /* 0x0000000412077c17 */ /* 0x010fe4000b800200 */
[----:B------:R-:W-:-:S02]  /*0750*/  IMNMX R19, R19, UR4, PT ;  /* 0x0000000413137c17 */ /* 0x000fc4000b800200 */
[----:B------:R-:W-:Y:S02]  /*0760*/  IMNMX R20, R20, UR4, PT ;  /* 0x0000000414147c17 */ /* 0x000fe4000b800200 */
[----:B------:R-:W-:Y:S01]  /*0770*/  IMNMX R21, R21, UR4, PT ;  /* 0x0000000415157c17 */ /* 0x000fe2000b800200 */
        /* <DEDUP_REMOVED lines=13> */
.L_x_6700:
[----:B0-----:R-:W-:-:S13]  /*0850*/  ISETP.GE.AND P0, PT, R13, R12, PT ;  /* 0x0000000c0d00720c */ /* 0x001fda0003f06270 */
[----:B------:R-:W-:Y:S05]  /*0860*/  @P0 BRA `(.L_x_6702) ;  /* 0x000000c000000947 */ /* 0x000fea0003800000 */
[----:B------:R-:W-:Y:S01]  /*0870*/  IMAD.IADD R2, R0, 0x1, R13 ;  /* 0x0000000100027824 */ /* 0x000fe200078e020d */
[----:B------:R-:W-:Y:S01]  /*0880*/  IADD3 R13, R13, 0x80, RZ ;  /* 0x000000800d0d7810 */ /* 0x000fe20007ffe0ff */
[----:B------:R-:W-:-:S04]  /*0890*/  IMAD.MOV.U32 R3, RZ, RZ, 0x2 ;  /* 0x00000002ff037424 */ /* 0x000fc800078e00ff */
[----:B------:R-:W-:-:S05]  /*08a0*/  IMAD.WIDE.U32 R2, R2, R3, c[0x0][0x178] ;  /* 0x00005e0002027625 */ /* 0x000fca00078e0003 */
[----:B------:R0:W-:Y:S02]  /*08b0*/  STG.E.U16 [R2.64], R17 ;  /* 0x0000001102007986 */ /* 0x0001e4000c101506 */
.L_x_6701:
[----:B------:R-:W-:-:S13]  /*08c0*/  ISETP.GE.AND P0, PT, R13, R12, PT ;  /* 0x0000000c0d00720c */ /* 0x000fda0003f06270 */
[----:B------:R-:W-:Y:S05]  /*08d0*/  @P0 BRA `(.L_x_6703) ;  /* 0x000000d000000947 */ /* 0x000fea0003800000 */
[----:B0-----:R-:W-:Y:S01]  /*08e0*/  IADD3 R2, R0, R13, RZ ;  /* 0x0000000d00027210 */ /* 0x001fe20007ffe0ff */
[----:B------:R-:W-:Y:S01]  /*08f0*/  IMAD.MOV.U32 R3, RZ, RZ, 0x2 ;  /* 0x00000002ff037424 */ /* 0x000fe200078e00ff */
[----:B------:R-:W-:-:S03]  /*0900*/  IADD3 R13, R13, 0x80, RZ ;  /* 0x000000800d0d7810 */ /* 0x000fc60007ffe0ff */
[----:B------:R-:W-:-:S05]  /*0910*/  IMAD.WIDE.U32 R2, R2, R3, c[0x0][0x178] ;  /* 0x00005e0002027625 */ /* 0x000fca00078e0003 */
[----:B------:R0:W-:Y:S02]  /*0920*/  STG.E.U16 [R2.64], R7 ;  /* 0x0000000702007986 */ /* 0x0001e4000c101506 */
.L_x_6702:
        /* <DEDUP_REMOVED lines=8> */
.L_x_6703:
[----:B------:R-:W-:Y:S05]  /*09b0*/  BSYNC B1 ;  /* 0x0000000000017941 */ /* 0x000fea0003800000 */
.L_x_6699:
[----:B------:R-:W-:-:S13]  /*09c0*/  ISETP.GE.AND P0, PT, R13, R12, PT ;  /* 0x0000000c0d00720c */ /* 0x000fda0003f06270 */
[----:B0-----:R-:W-:Y:S01]  /*09d0*/  @!P0 IMAD.IADD R2, R0, 0x1, R13 ;  /* 0x0000000100028824 */ /* 0x001fe200078e020d */
[----:B------:R-:W-:Y:S01]  /*09e0*/  @!P0 IADD3 R13, R13, 0x80, RZ ;  /* 0x000000800d0d8810 */ /* 0x000fe20007ffe0ff */
[----:B------:R-:W-:-:S04]  /*09f0*/  @!P0 IMAD.MOV.U32 R3, RZ, RZ, 0x2 ;  /* 0x00000002ff038424 */ /* 0x000fc800078e00ff */
[----:B------:R-:W-:-:S05]  /*0a00*/  @!P0 IMAD.WIDE.U32 R2, R2, R3, c[0x0][0x178] ;  /* 0x00005e0002028625 */ /* 0x000fca00078e0003 */
[----:B------:R0:W-:Y:S02]  /*0a10*/  @!P0 STG.E.U16 [R2.64], R20 ;  /* 0x0000001402008986 */ /* 0x0001e4000c101506 */
.L_x_6704:
[----:B------:R-:W-:Y:S05]  /*0a20*/  BSYNC B0 ;  /* 0x0000000000007941 */ /* 0x000fea0003800000 */
.L_x_6698:
        /* <DEDUP_REMOVED lines=8> */
.L_x_6705:
        /* <DEDUP_REMOVED lines=13> */
.L_x_34076:


//--------------------- .text._ZN2at6native29vectorized_elementwise_kernelILi4EZZZNS0_21clamp_max_kernel_cudaERNS_18TensorIteratorBaseERKN3c106ScalarEENKUlvE_clEvENKUlvE3_clEvEUlsE_St5arrayIPcLm2EEEEviT0_T1_ --------------------------
	.section	.text._ZN2at6native29vectorized_elementwise_kernelILi4EZZZNS0_21clamp_max_kernel_cudaERNS_18TensorIteratorBaseERKN3c106ScalarEENKUlvE_clEvENKUlvE3_clEvEUlsE_St5arrayIPcLm2EEEEviT0_T1_,"ax",@progbits
	.sectioninfo	@"SHI_REGISTERS=31"
	.align	128
        .global         _ZN2at6native29vectorized_elementwise_kernelILi4EZZZNS0_21clamp_max_kernel_cudaERNS_18TensorIteratorBaseERKN3c106ScalarEENKUlvE_clEvENKUlvE3_clEvEUlsE_St5arrayIPcLm2EEEEviT0_T1_
        .type           _ZN2at6native29vectorized_elementwise_kernelILi4EZZZNS0_21clamp_max_kernel_cudaERNS_18TensorIteratorBaseERKN3c106ScalarEENKUlvE_clEvENKUlvE3_clEvEUlsE_St5arrayIPcLm2EEEEviT0_T1_,@function
        .size           _ZN2at6native29vectorized_elementwise_kernelILi4EZZZNS0_21clamp_max_kernel_cudaERNS_18TensorIteratorBaseERKN3c106ScalarEENKUlvE_clEvENKUlvE3_clEvEUlsE_St5arrayIPcLm2EEEEviT0_T1_,(.L_x_34077 - _ZN2at6native29vectorized_elementwise_kernelILi4EZZZNS0_21clamp_max_kernel_cudaERNS_18TensorIteratorBaseERKN3c106ScalarEENKUlvE_clEvENKUlvE3_clEvEUlsE_St5arrayIPcLm2EEEEviT0_T1_)
        .other          _ZN2at6native29vectorized_elementwise_kernelILi4EZZZNS0_21clamp_max_kernel_cudaERNS_18TensorIteratorBaseERKN3c106ScalarEENKUlvE_clEvENKUlvE3_clEvEUlsE_St5arrayIPcLm2EEEEviT0_T1_,@"STO_CUDA_ENTRY STV_DEFAULT"
_ZN2at6native29vectorized_elementwise_kernelILi4EZZZNS0_21clamp_max_kernel_cudaERNS_18TensorIteratorBaseERKN3c106ScalarEENKUlvE_clEvENKUlvE3_clEvEUlsE_St5arrayIPcLm2EEEEviT0_T1_:
.text._ZN2at6native29vectorized_elementwise_kernelILi4EZZZNS0_21clamp_max_kernel_cudaERNS_18TensorIteratorBaseERKN3c106ScalarEENKUlvE_clEvENKUlvE3_clEvEUlsE_St5arrayIPcLm2EEEEviT0_T1_:
        /* <DEDUP_REMOVED lines=11> */
[----:B------:R0:W2:Y:S04]  /*00b0*/  LDG.E.64 R6, [R2.64] ;  /* 0x0000000602067981 */ /* 0x0000a8000c1e1b00 */
[----:B------:R0:W3:Y:S01]  /*00c0*/  LDG.E.64 R8, [R2.64+0x400] ;  /* 0x0004000602087981 */ /* 0x0000e2000c1e1b00 */
[----:B------:R-:W-:Y:S02]  /*00d0*/  ULDC.U16 UR4, c[0x0][0x168] ;  /* 0x00005a0000047ab9 */ /* 0x000fe40000000400 */
[----:B------:R-:W-:Y:S01]  /*00e0*/  UPRMT UR4, UR4, 0x9910, URZ ;  /* 0x0000991004047896 */ /* 0x000fe2000800003f */
[----:B0-----:R-:W-:-:S06]  /*00f0*/  IMAD.WIDE.U32 R2, R0, R11, c[0x0][0x178] ;  /* 0x00005e0000027625 */ /* 0x001fcc00078e000b */
[----:B------:R-:W-:Y:S01]  /*0100*/  IMAD.WIDE R2, R5, 0x8, R2 ;  /* 0x0000000805027825 */ /* 0x000fe200078e0202 */
[C---:B--2---:R-:W-:Y:S02]  /*0110*/  PRMT R4, R6.reuse, 0x9910, RZ ;  /* 0x0000991006047816 */ /* 0x044fe400000000ff */
[----:B------:R-:W-:Y:S02]  /*0120*/  PRMT R6, R6, 0xbb32, RZ ;  /* 0x0000bb3206067816 */ /* 0x000fe400000000ff */
[----:B------:R-:W-:Y:S01]  /*0130*/  PRMT R10, R7, 0x9910, RZ ;  /* 0x00009910070a7816 */ /* 0x000fe200000000ff */
[----:B------:R-:W-:Y:S01]  /*0140*/  IMAD.MOV.U32 R0, RZ, RZ, R4 ;  /* 0x000000ffff007224 */ /* 0x000fe200078e0004 */
[C---:B---3--:R-:W-:Y:S01]  /*0150*/  PRMT R12, R8.reuse, 0x9910, RZ ;  /* 0x00009910080c7816 */ /* 0x048fe200000000ff */
[----:B------:R-:W-:Y:S01]  /*0160*/  IMAD.MOV.U32 R4, RZ, RZ, R6 ;  /* 0x000000ffff047224 */ /* 0x000fe200078e0006 */
[----:B------:R-:W-:Y:S01]  /*0170*/  PRMT R13, R8, 0xbb32, RZ ;  /* 0x0000bb32080d7816 */ /* 0x000fe200000000ff */
[----:B------:R-:W-:Y:S01]  /*0180*/  IMAD.MOV.U32 R6, RZ, RZ, R10 ;  /* 0x000000ffff067224 */ /* 0x000fe200078e000a */
[----:B------:R-:W-:Y:S01]  /*0190*/  PRMT R14, R9, 0x9910, RZ ;  /* 0x00009910090e7816 */ /* 0x000fe200000000ff */
[----:B------:R-:W-:Y:S01]  /*01a0*/  IMAD.MOV.U32 R10, RZ, RZ, R12 ;  /* 0x000000ffff0a7224 */ /* 0x000fe200078e000c */
[----:B------:R-:W-:Y:S01]  /*01b0*/  PRMT R7, R7, 0xbb32, RZ ;  /* 0x0000bb3207077816 */ /* 0x000fe200000000ff */
[----:B------:R-:W-:Y:S01]  /*01c0*/  IMAD.MOV.U32 R11, RZ, RZ, R13 ;  /* 0x000000ffff0b7224 */ /* 0x000fe200078e000d */
[----:B------:R-:W-:-:S02]  /*01d0*/  PRMT R9, R9, 0xbb32, RZ ;  /* 0x0000bb3209097816 */ /* 0x000fc400000000ff */
[----:B------:R-:W-:Y:S01]  /*01e0*/  MOV R12, R14 ;  /* 0x0000000e000c7202 */ /* 0x000fe20000000f00 */
[----:B------:R-:W-:Y:S01]  /*01f0*/  IMAD.MOV.U32 R8, RZ, RZ, R7 ;  /* 0x000000ffff087224 */ /* 0x000fe200078e0007 */
[----:B------:R-:W-:Y:S01]  /*0200*/  IMNMX R10, R10, UR4, PT ;  /* 0x000000040a0a7c17 */ /* 0x000fe2000b800200 */
[----:B------:R-:W-:Y:S01]  /*0210*/  IMAD.MOV.U32 R13, RZ, RZ, R9 ;  /* 0x000000ffff0d7224 */ /* 0x000fe200078e0009 */
[----:B------:R-:W-:Y:S02]  /*0220*/  IMNMX R11, R11, UR4, PT ;  /* 0x000000040b0b7c17 */ /* 0x000fe4000b800200 */
[----:B------:R-:W-:Y:S02]  /*0230*/  IMNMX R0, R0, UR4, PT ;  /* 0x0000000400007c17 */ /* 0x000fe4000b800200 */
[----:B------:R-:W-:Y:S02]  /*0240*/  IMNMX R7, R4, UR4, PT ;  /* 0x0000000404077c17 */ /* 0x000fe4000b800200 */
[----:B------:R-:W-:-:S02]  /*0250*/  IMNMX R6, R6, UR4, PT ;  /* 0x0000000406067c17 */ /* 0x000fc4000b800200 */
[----:B------:R-:W-:Y:S02]  /*0260*/  IMNMX R9, R8, UR4, PT ;  /* 0x0000000408097c17 */ /* 0x000fe4000b800200 */
[----:B------:R-:W-:Y:S02]  /*0270*/  IMNMX R12, R12, UR4, PT ;  /* 0x000000040c0c7c17 */ /* 0x000fe4000b800200 */
[----:B------:R-:W-:Y:S02]  /*0280*/  IMNMX R13, R13, UR4, PT ;  /* 0x000000040d0d7c17 */ /* 0x000fe4000b800200 */
[----:B------:R-:W-:Y:S02]  /*0290*/  PRMT R10, R10, 0x5410, R11 ;  /* 0x000054100a0a7816 */ /* 0x000fe4000000000b */
[----:B------:R-:W-:Y:S02]  /*02a0*/  PRMT R8, R0, 0x5410, R7 ;  /* 0x0000541000087816 */ /* 0x000fe40000000007 */
[----:B------:R-:W-:-:S02]  /*02b0*/  PRMT R9, R6, 0x5410, R9 ;  /* 0x0000541006097816 */ /* 0x000fc40000000009 */
[----:B------:R-:W-:-:S03]  /*02c0*/  PRMT R11, R12, 0x5410, R13 ;  /* 0x000054100c0b7816 */ /* 0x000fc6000000000d */
[----:B------:R-:W-:Y:S04]  /*02d0*/  STG.E.64 [R2.64], R8 ;  /* 0x0000000802007986 */ /* 0x000fe8000c101b06 */
[----:B------:R-:W-:Y:S01]  /*02e0*/  STG.E.64 [R2.64+0x400], R10 ;  /* 0x0004000a02007986 */ /* 0x000fe2000c101b06 */
[----:B------:R-:W-:Y:S05]  /*02f0*/  EXIT ;  /* 0x000000000000794d */ /* 0x000fea0003800000 */
.L_x_6706:
        /* <DEDUP_REMOVED lines=13> */
[----:B------:R-:W-:Y:S01]  /*03d0*/  @!P6 IADD3 R23, R23, 0x80, RZ ;  /* 0x000000801717e810 */ /* 0x000fe20007ffe0ff */
[----:B------:R-:W-:-:S03]  /*03e0*/  @!P6 IMAD.MOV.U32 R3, RZ, RZ, 0x2 ;  /* 0x00000002ff03e424 */ /* 0x000fc600078e00ff */
[----:B------:R-:W-:Y:S01]  /*03f0*/  ISETP.GE.AND P5, PT, R23, R12, PT ;  /* 0x0000000c1700720c */ /* 0x000fe20003fa6270 */
[----:B------:R-:W-:-:S05]  /*0400*/  @!P6 IMAD.WIDE.U32 R2, R2, R3, c[0x0][0x180] ;  /* 0x000060000202e625 */ /* 0x000fca00078e0003 */
[----:B------:R1:W3:Y:S07]  /*0410*/  @!P6 LDG.E.S16 R14, [R2.64] ;  /* 0x00000006020ee981 */ /* 0x0002ee000c1e1700 */
        /* <DEDUP_REMOVED lines=14> */
[----:B------:R-:W-:Y:S02]  /*0500*/  @!P2 IADD3 R9, R0, R23, RZ ;  /* 0x000000170009a210 */ /* 0x000fe40007ffe0ff */
[----:B------:R-:W-:-:S04]  /*0510*/  @!P2 IADD3 R23, R23, 0x80, RZ ;  /* 0x000000801717a810 */ /* 0x000fc80007ffe0ff */
[----:B------:R-:W-:-:S13]  /*0520*/  ISETP.GE.AND P1, PT, R23, R12, PT ;  /* 0x0000000c1700720c */ /* 0x000fda0003f26270 */
[----:B------:R-:W-:Y:S01]  /*0530*/  @!P1 IMAD.IADD R8, R0, 0x1, R23 ;  /* 0x0000000100089824 */ /* 0x000fe200078e0217 */
[----:B------:R-:W-:-:S04]  /*0540*/  @!P1 IADD3 R23, R23, 0x80, RZ ;  /* 0x0000008017179810 */ /* 0x000fc80007ffe0ff */
[----:B------:R-:W-:Y:S01]  /*0550*/  ISETP.GE.AND P6, PT, R23, R12, PT ;  /* 0x0000000c1700720c */ /* 0x000fe20003fc6270 */
[----:B------:R-:W-:Y:S01]  /*0560*/  @!P4 IMAD.MOV.U32 R26, RZ, RZ, 0x2 ;  /* 0x00000002ff1ac424 */ /* 0x000fe200078e00ff */
[----:B------:R-:W-:Y:S01]  /*0570*/  @!P2 MOV R28, 0x2 ;  /* 0x00000002001ca802 */ /* 0x000fe20000000f00 */
[----:B------:R-:W-:Y:S02]  /*0580*/  @!P3 IMAD.MOV.U32 R25, RZ, RZ, 0x2 ;  /* 0x00000002ff19b424 */ /* 0x000fe400078e00ff */
[----:B------:R-:W-:Y:S02]  /*0590*/  @!P1 IMAD.MOV.U32 R27, RZ, RZ, 0x2 ;  /* 0x00000002ff1b9424 */ /* 0x000fe400078e00ff */
[----:B-1----:R-:W-:-:S06]  /*05a0*/  @!P4 IMAD.WIDE.U32 R2, R11, R26, c[0x0][0x180] ;  /* 0x000060000b02c625 */ /* 0x002fcc00078e001a */
[----:B------:R-:W-:Y:S01]  /*05b0*/  @!P6 IMAD.IADD R23, R0, 0x1, R23 ;  /* 0x000000010017e824 */ /* 0x000fe200078e0217 */
[----:B------:R2:W5:Y:S01]  /*05c0*/  @!P4 LDG.E.S16 R17, [R2.64] ;  /* 0x000000060211c981 */ /* 0x000562000c1e1700 */
[----:B------:R-:W-:Y:S02]  /*05d0*/  @!P6 IMAD.MOV.U32 R24, RZ, RZ, 0x2 ;  /* 0x00000002ff18e424 */ /* 0x000fe400078e00ff */
        /* <DEDUP_REMOVED lines=27> */
[----:B0-----:R-:W-:Y:S01]  /*0790*/  HFMA2.MMA R3, -RZ, RZ, 0, 1.1920928955078125e-07 ;  /* 0x00000002ff037435 */ /* 0x001fe200000001ff */
[----:B------:R-:W-:Y:S01]  /*07a0*/  IMAD.IADD R2, R0, 0x1, R13 ;  /* 0x0000000100027824 */ /* 0x000fe200078e020d */
[----:B------:R-:W-:-:S04]  /*07b0*/  IADD3 R13, R13, 0x80, RZ ;  /* 0x000000800d0d7810 */ /* 0x000fc80007ffe0ff */
[----:B------:R-:W-:-:S04]  /*07c0*/  ISETP.GE.AND P0, PT, R13, R12, PT ;  /* 0x0000000c0d00720c */ /* 0x000fc80003f06270 */
[----:B------:R-:W-:-:S05]  /*07d0*/  IMAD.WIDE.U32 R2, R2, R3, c[0x0][0x178] ;  /* 0x00005e0002027625 */ /* 0x000fca00078e0003 */
[----:B------:R0:W-:Y:S04]  /*07e0*/  STG.E.U16 [R2.64], R5 ;  /* 0x0000000502007986 */ /* 0x0001e8000c101506 */
[----:B------:R-:W-:Y:S05]  /*07f0*/  @P0 BRA `(.L_x_6710) ;  /* 0x000000c000000947 */ /* 0x000fea0003800000 */
[----:B0-----:R-:W-:Y:S01]  /*0800*/  IMAD.IADD R2, R0, 0x1, R13 ;  /* 0x0000000100027824 */ /* 0x001fe200078e020d */
[----:B------:R-:W-:Y:S01]  /*0810*/  IADD3 R13, R13, 0x80, RZ ;  /* 0x000000800d0d7810 */ /* 0x000fe20007ffe0ff */
[----:B------:R-:W-:-:S04]  /*0820*/  IMAD.MOV.U32 R3, RZ, RZ, 0x2 ;  /* 0x00000002ff037424 */ /* 0x000fc800078e00ff */
[----:B------:R-:W-:-:S05]  /*0830*/  IMAD.WIDE.U32 R2, R2, R3, c[0x0][0x178] ;  /* 0x00005e0002027625 */ /* 0x000fca00078e0003 */
[----:B------:R0:W-:Y:S02]  /*0840*/  STG.E.U16 [R2.64], R15 ;  /* 0x0000000f02007986 */ /* 0x0001e4000c101506 */
.L_x_6709:
[----:B0-----:R-:W-:-:S13]  /*0850*/  ISETP.GE.AND P0, PT, R13, R12, PT ;  /* 0x0000000c0d00720c */ /* 0x001fda0003f06270 */
[----:B------:R-:W-:Y:S05]  /*0860*/  @P0 BRA `(.L_x_6711) ;  /* 0x000000c000000947 */ /* 0x000fea0003800000 */
[----:B------:R-:W-:Y:S01]  /*0870*/  IMAD.IADD R2, R0, 0x1, R13 ;  /* 0x0000000100027824 */ /* 0x000fe200078e020d */
[----:B------:R-:W-:Y:S01]  /*0880*/  IADD3 R13, R13, 0x80, RZ ;  /* 0x000000800d0d7810 */ /* 0x000fe20007ffe0ff */
[----:B------:R-:W-:-:S04]  /*0890*/  IMAD.MOV.U32 R3, RZ, RZ, 0x2 ;  /* 0x00000002ff037424 */ /* 0x000fc800078e00ff */
[----:B------:R-:W-:-:S05]  /*08a0*/  IMAD.WIDE.U32 R2, R2, R3, c[0x0][0x178] ;  /* 0x00005e0002027625 */ /* 0x000fca00078e0003 */
[----:B------:R0:W-:Y:S02]  /*08b0*/  STG.E.U16 [R2.64], R17 ;  /* 0x0000001102007986 */ /* 0x0001e4000c101506 */
.L_x_6710:
[----:B------:R-:W-:-:S13]  /*08c0*/  ISETP.GE.AND P0, PT, R13, R12, PT ;  /* 0x0000000c0d00720c */ /* 0x000fda0003f06270 */
[----:B------:R-:W-:Y:S05]  /*08d0*/  @P0 BRA `(.L_x_6712) ;  /* 0x000000d000000947 */ /* 0x000fea0003800000 */
[----:B0-----:R-:W-:Y:S01]  /*08e0*/  IMAD.IADD R2, R0, 0x1, R13 ;  /* 0x0000000100027824 */ /* 0x001fe200078e020d */
[----:B------:R-:W-:Y:S01]  /*08f0*/  IADD3 R13, R13, 0x80, RZ ;  /* 0x000000800d0d7810 */ /* 0x000fe20007ffe0ff */
[----:B------:R-:W-:-:S04]  /*0900*/  IMAD.MOV.U32 R3, RZ, RZ, 0x2 ;  /* 0x00000002ff037424 */ /* 0x000fc800078e00ff */
[----:B------:R-:W-:-:S05]  /*0910*/  IMAD.WIDE.U32 R2, R2, R3, c[0x0][0x178] ;  /* 0x00005e0002027625 */ /* 0x000fca00078e0003 */
[----:B------:R0:W-:Y:S02]  /*0920*/  STG.E.U16 [R2.64], R7 ;  /* 0x0000000702007986 */ /* 0x0001e4000c101506 */
.L_x_6711:
[----:B------:R-:W-:-:S13]  /*0930*/  ISETP.GE.AND P0, PT, R13, R12, PT ;  /* 0x0000000c0d00720c */ /* 0x000fda0003f06270 */
[----:B------:R-:W-:Y:S01]  /*0940*/  @P0 BREAK B1 ;  /* 0x0000000000010942 */ /* 0x000fe20003800000 */
[----:B------:R-:W-:Y:S05]  /*0950*/  @P0 BRA `(.L_x_6713) ;  /* 0x000000c000000947 */ /* 0x000fea0003800000 */
[----:B0-----:R-:W-:Y:S01]  /*0960*/  IADD3 R2, R0, R13, RZ ;  /* 0x0000000d00027210 */ /* 0x001fe20007ffe0ff */
[----:B------:R-:W-:Y:S01]  /*0970*/  IMAD.MOV.U32 R3, RZ, RZ, 0x2 ;  /* 0x00000002ff037424 */ /* 0x000fe200078e00ff */
[----:B------:R-:W-:-:S03]  /*0980*/  IADD3 R13, R13, 0x80, RZ ;  /* 0x000000800d0d7810 */ /* 0x000fc60007ffe0ff */
[----:B------:R-:W-:-:S05]  /*0990*/  IMAD.WIDE.U32 R2, R2, R3, c[0x0][0x178] ;  /* 0x00005e0002027625 */ /* 0x000fca00078e0003 */
[----:B------:R0:W-:Y:S02]  /*09a0*/  STG.E.U16 [R2.64], R19 ;  /* 0x0000001302007986 */ /* 0x0001e4000c101506 */
.L_x_6712:
[----:B------:R-:W-:Y:S05]  /*09b0*/  BSYNC B1 ;  /* 0x0000000000017941 */ /* 0x000fea0003800000 */
.L_x_6708:
[----:B------:R-:W-:-:S13]  /*09c0*/  ISETP.GE.AND P0, PT, R13, R12, PT ;  /* 0x0000000c0d00720c */ /* 0x000fda0003f06270 */
[----:B0-----:R-:W-:Y:S01]  /*09d0*/  @!P0 IMAD.IADD R2, R0, 0x1, R13 ;  /* 0x0000000100028824 */ /* 0x001fe200078e020d */
[----:B------:R-:W-:Y:S01]  /*09e0*/  @!P0 IADD3 R13, R13, 0x80, RZ ;  /* 0x000000800d0d8810 */ /* 0x000fe20007ffe0ff */
[----:B------:R-:W-:-:S04]  /*09f0*/  @!P0 IMAD.MOV.U32 R3, RZ, RZ, 0x2 ;  /* 0x00000002ff038424 */ /* 0x000fc800078e00ff */
[----:B------:R-:W-:-:S05]  /*0a00*/  @!P0 IMAD.WIDE.U32 R2, R2, R3, c[0x0][0x178] ;  /* 0x00005e0002028625 */ /* 0x000fca00078e0003 */
[----:B------:R0:W-:Y:S02]  /*0a10*/  @!P0 STG.E.U16 [R2.64], R20 ;  /* 0x0000001402008986 */ /* 0x0001e4000c101506 */
.L_x_6713:
[----:B------:R-:W-:Y:S05]  /*0a20*/  BSYNC B0 ;  /* 0x0000000000007941 */ /* 0x000fea0003800000 */
.L_x_6707:
        /* <DEDUP_REMOVED lines=8> */
.L_x_6714:
        /* <DEDUP_REMOVED lines=13> */
.L_x_34077:


//--------------------- .text._ZN2at6native29vectorized_elementwise_kernelILi8EZZZNS0_21clamp_max_kernel_cudaERNS_18TensorIteratorBaseERKN3c106ScalarEENKUlvE_clEvENKUlvE3_clEvEUlsE_St5arrayIPcLm2EEEEviT0_T1_ --------------------------
	.section	.text._ZN2at6native29vectorized_elementwise_kernelILi8EZZZNS0_21clamp_max_kernel_cudaERNS_18TensorIteratorBaseERKN3c106ScalarEENKUlvE_clEvENKUlvE3_clEvEUlsE_St5arrayIPcLm2EEEEviT0_T1_,"ax",@progbits
	.sectioninfo	@"SHI_REGISTERS=4"
	.align	128
        .global         _ZN2at6native29vectorized_elementwise_kernelILi8EZZZNS0_21clamp_max_kernel_cudaERNS_18TensorIteratorBaseERKN3c106ScalarEENKUlvE_clEvENKUlvE3_clEvEUlsE_St5arrayIPcLm2EEEEviT0_T1_
        .type           _ZN2at6native29vectorized_elementwise_kernelILi8EZZZNS0_21clamp_max_kernel_cudaERNS_18TensorIteratorBaseERKN3c106ScalarEENKUlvE_clEvENKUlvE3_clEvEUlsE_St5arrayIPcLm2EEEEviT0_T1_,@function
        .size           _ZN2at6native29vectorized_elementwise_kernelILi8EZZZNS0_21clamp_max_kernel_cudaERNS_18TensorIteratorBaseERKN3c106ScalarEENKUlvE_clEvENKUlvE3_clEvEUlsE_St5arrayIPcLm2EEEEviT0_T1_,(.L_x_34078 - _ZN2at6native29vectorized_elementwise_kernelILi8EZZZNS0_21clamp_max_kernel_cudaERNS_18TensorIteratorBaseERKN3c106ScalarEENKUlvE_clEvENKUlvE3_clEvEUlsE_St5arrayIPcLm2EEEEviT0_T1_)
        .other          _ZN2at6native29vectorized_elementwise_kernelILi8EZZZNS0_21clamp_max_kernel_cudaERNS_18TensorIteratorBaseERKN3c106ScalarEENKUlvE_clEvENKUlvE3_clEvEUlsE_St5arrayIPcLm2EEEEviT0_T1_,@"STO_CUDA_ENTRY STV_DEFAULT"
_ZN2at6native29vectorized_elementwise_kernelILi8EZZZNS0_21clamp_max_kernel_cudaERNS_18TensorIteratorBaseERKN3c106ScalarEENKUlvE_clEvENKUlvE3_clEvEUlsE_St5arrayIPcLm2EEEEviT0_T1_:
.text._ZN2at6native29vectorized_elementwise_kernelILi8EZZZNS0_21clamp_max_kernel_cudaERNS_18TensorIteratorBaseERKN3c106ScalarEENKUlvE_clEvENKUlvE3_clEvEUlsE_St5arrayIPcLm2EEEEviT0_T1_:
[----:B------:R-:W-:Y:S02]  /*0000*/  MOV R1, c[0x0][0x28] ;  /* 0x00000a0000017a02 */ /* 0x000fe40000000f00 */
[----:B------:R-:W-:Y:S05]  /*0010*/  EXIT ;  /* 0x000000000000794d */ /* 0x000fea0003800000 */
.L_x_6715:
        /* <DEDUP_REMOVED lines=14> */
.L_x_34078:


//--------------------- .text._ZN2at6native18elementwise_kernelILi128ELi4EZNS0_15gpu_kernel_implIZZZNS0_21clamp_max_kernel_cudaERNS_18TensorIteratorBaseERKN3c106ScalarEENKUlvE_clEvENKUlvE2_clEvEUllE_EEvS4_RKT_EUliE_EEviT1_ --------------------------
	.section	.text._ZN2at6native18elementwise_kernelILi128ELi4EZNS0_15gpu_kernel_implIZZZNS0_21clamp_max_kernel_cudaERNS_18TensorIteratorBaseERKN3c106ScalarEENKUlvE_clEvENKUlvE2_clEvEUllE_EEvS4_RKT_EUliE_EEviT1_,"ax",@progbits
	.sectioninfo	@"SHI_REGISTERS=26"
	.align	128
        .global         _ZN2at6native18elementwise_kernelILi128ELi4EZNS0_15gpu_kernel_implIZZZNS0_21clamp_max_kernel_cudaERNS_18TensorIteratorBaseERKN3c106ScalarEENKUlvE_clEvENKUlvE2_clEvEUllE_EEvS4_RKT_EUliE_EEviT1_
        .type           _ZN2at6native18elementwise_kernelILi128ELi4EZNS0_15gpu_kernel_implIZZZNS0_21clamp_max_kernel_cudaERNS_18TensorIteratorBaseERKN3c106ScalarEENKUlvE_clEvENKUlvE2_clEvEUllE_EEvS4_RKT_EUliE_EEviT1_,@function
        .size           _ZN2at6native18elementwise_kernelILi128ELi4EZNS0_15gpu_kernel_implIZZZNS0_21clamp_max_kernel_cudaERNS_18TensorIteratorBaseERKN3c106ScalarEENKUlvE_clEvENKUlvE2_clEvEUllE_EEvS4_RKT_EUliE_EEviT1_,(.L_x_34079 - _ZN2at6native18elementwise_kernelILi128ELi4EZNS0_15gpu_kernel_implIZZZNS0_21clamp_max_kernel_cudaERNS_18TensorIteratorBaseERKN3c106ScalarEENKUlvE_clEvENKUlvE2_clEvEUllE_EEvS4_RKT_EUliE_EEviT1_)
        .other          _ZN2at6native18elementwise_kernelILi128ELi4EZNS0_15gpu_kernel_implIZZZNS0_21clamp_max_kernel_cudaERNS_18TensorIteratorBaseERKN3c106ScalarEENKUlvE_clEvENKUlvE2_clEvEUllE_EEvS4_RKT_EUliE_EEviT1_,@"STO_CUDA_ENTRY STV_DEFAULT"
_ZN2at6native18elementwise_kernelILi128ELi4EZNS0_15gpu_kernel_implIZZZNS0_21clamp_max_kernel_cudaERNS_18TensorIteratorBaseERKN3c106ScalarEENKUlvE_clEvENKUlvE2_clEvEUllE_EEvS4_RKT_EUliE_EEviT1_:
.text._ZN2at6native18elementwise_kernelILi128ELi4EZNS0_15gpu_kernel_implIZZZNS0_21clamp_max_kernel_cudaERNS_18TensorIteratorBaseERKN3c106ScalarEENKUlvE_clEvENKUlvE2_clEvEUllE_EEvS4_RKT_EUliE_EEviT1_:
        /* <DEDUP_REMOVED lines=237> */
.L_x_6718:
        /* <DEDUP_REMOVED lines=17> */
[----:B--2---:R-:W-:Y:S01]  /*0fe0*/  SHF.R.S32.HI R3, RZ, 0x1f, R2 ;  /* 0x0000001fff037819 */ /* 0x004fe20000011402 */
[----:B------:R-:W-:Y:S05]  /*0ff0*/  BRA `(.L_x_6724) ;  /* 0x00000d8000007947 */ /* 0x000fea0003800000 */
.L_x_6722:
[----:B------:R0:W5:Y:S01]  /*1000*/  LDG.E.U8 R2, [R4.64] ;  /* 0x0000002404027981 */ /* 0x000162000c1e1100 */
[----:B------:R-:W-:Y:S01]  /*1010*/  IMAD.MOV.U32 R3, RZ, RZ, RZ ;  /* 0x000000ffff037224 */ /* 0x000fe200078e00ff */
[----:B------:R-:W-:Y:S05]  /*1020*/  BRA `(.L_x_6724) ;  /* 0x00000d5000007947 */ /* 0x000fea0003800000 */
.L_x_6721:
        /* <DEDUP_REMOVED lines=8> */
.L_x_6726:
[----:B------:R-:W2:Y:S02]  /*10b0*/  LDG.E R2, [R4.64] ;  /* 0x0000002404027981 */ /* 0x000ea4000c1e1900 */
[----:B--2---:R-:W-:Y:S01]  /*10c0*/  SHF.R.S32.HI R3, RZ, 0x1f, R2 ;  /* 0x0000001fff037819 */ /* 0x004fe20000011402 */
[----:B------:R-:W-:Y:S05]  /*10d0*/  BRA `(.L_x_6724) ;  /* 0x00000ca000007947 */ /* 0x000fea0003800000 */
.L_x_6725:
[----:B------:R-:W2:Y:S02]  /*10e0*/  LDG.E.S16 R2, [R4.64] ;  /* 0x0000002404027981 */ /* 0x000ea4000c1e1700 */
[----:B--2---:R-:W-:Y:S01]  /*10f0*/  SHF.R.S32.HI R3, RZ, 0x1f, R2 ;  /* 0x0000001fff037819 */ /* 0x004fe20000011402 */
[----:B------:R-:W-:Y:S05]  /*1100*/  BRA `(.L_x_6724) ;  /* 0x00000c7000007947 */ /* 0x000fea0003800000 */
.L_x_6720:
[----:B------:R-:W-:-:S13]  /*1110*/  ISETP.GT.AND P0, PT, R2, 0x6, PT ;  /* 0x000000060200780c */ /* 0x000fda0003f04270 */
[----:B------:R-:W-:Y:S05]  /*1120*/  @P0 BRA `(.L_x_6727) ;  /* 0x000000b000000947 */ /* 0x000fea0003800000 */
[----:B------:R-:W-:-:S13]  /*1130*/  ISETP.NE.AND P0, PT, R2, 0x5, PT ;  /* 0x000000050200780c */ /* 0x000fda0003f05270 */
[----:B------:R-:W-:Y:S05]  /*1140*/  @!P0 BRA `(.L_x_6728) ;  /* 0x0000005000008947 */ /* 0x000fea0003800000 */
[----:B------:R-:W-:-:S13]  /*1150*/  ISETP.NE.AND P0, PT, R2, 0x6, PT ;  /* 0x000000060200780c */ /* 0x000fda0003f05270 */
[----:B------:R-:W-:Y:S05]  /*1160*/  @P0 BRA `(.L_x_6723) ;  /* 0x00000a8000000947 */ /* 0x000fea0003800000 */
[----:B------:R-:W2:Y:S02]  /*1170*/  LDG.E R2, [R4.64] ;  /* 0x0000002404027981 */ /* 0x000ea4000c1e1900 */
[----:B--2---:R-:W0:Y:S01]  /*1180*/  F2I.S64.TRUNC R2, R2 ;  /* 0x0000000200027311 */ /* 0x004e22000020d900 */
[----:B------:R-:W-:Y:S05]  /*1190*/  BRA `(.L_x_6724) ;  /* 0x00000be000007947 */ /* 0x000fea0003800000 */
.L_x_6728:
[----:B------:R-:W2:Y:S02]  /*11a0*/  LDG.E.U16 R4, [R4.64] ;  /* 0x0000002404047981 */ /* 0x000ea4000c1e1500 */
[----:B--2---:R-:W-:-:S06]  /*11b0*/  HADD2.F32 R2, -RZ, R4.H0_H0 ;  /* 0x20000004ff027230 */ /* 0x004fcc0000004100 */
[----:B------:R-:W0:Y:S01]  /*11c0*/  F2I.S64.TRUNC R2, R2 ;  /* 0x0000000200027311 */ /* 0x000e22000020d900 */
[----:B------:R-:W-:Y:S05]  /*11d0*/  BRA `(.L_x_6724) ;  /* 0x00000ba000007947 */ /* 0x000fea0003800000 */
.L_x_6727:
[----:B------:R-:W-:-:S13]  /*11e0*/  ISETP.NE.AND P0, PT, R2, 0x7, PT ;  /* 0x000000070200780c */ /* 0x000fda0003f05270 */
[----:B------:R-:W-:Y:S05]  /*11f0*/  @!P0 BRA `(.L_x_6729) ;  /* 0x000000b000008947 */ /* 0x000fea0003800000 */
[----:B------:R-:W-:-:S13]  /*1200*/  ISETP.NE.AND P0, PT, R2, 0x8, PT ;  /* 0x000000080200780c */ /* 0x000fda0003f05270 */
[----:B------:R-:W-:Y:S05]  /*1210*/  @!P0 BRA `(.L_x_6730) ;  /* 0x0000005000008947 */ /* 0x000fea0003800000 */
[----:B------:R-:W-:-:S13]  /*1220*/  ISETP.NE.AND P0, PT, R2, 0x9, PT ;  /* 0x000000090200780c */ /* 0x000fda0003f05270 */
[----:B------:R-:W-:Y:S05]  /*1230*/  @P0 BRA `(.L_x_6723) ;  /* 0x000009b000000947 */ /* 0x000fea0003800000 */
[----:B------:R-:W2:Y:S02]  /*1240*/  LDG.E R2, [R4.64] ;  /* 0x0000002404027981 */ /* 0x000ea4000c1e1900 */
[----:B--2---:R-:W0:Y:S01]  /*1250*/  F2I.S64.TRUNC R2, R2 ;  /* 0x0000000200027311 */ /* 0x004e22000020d900 */
[----:B------:R-:W-:Y:S05]  /*1260*/  BRA `(.L_x_6724) ;  /* 0x00000b1000007947 */ /* 0x000fea0003800000 */
.L_x_6730:
[----:B------:R-:W2:Y:S02]  /*1270*/  LDG.E.U16 R4, [R4.64] ;  /* 0x0000002404047981 */ /* 0x000ea4000c1e1500 */
[----:B--2---:R-:W-:-:S06]  /*1280*/  HADD2.F32 R2, -RZ, R4.H0_H0 ;  /* 0x20000004ff027230 */ /* 0x004fcc0000004100 */
[----:B------:R-:W0:Y:S01]  /*1290*/  F2I.S64.TRUNC R2, R2 ;  /* 0x0000000200027311 */ /* 0x000e22000020d900 */
[----:B------:R-:W-:Y:S05]  /*12a0*/  BRA `(.L_x_6724) ;  /* 0x00000ad000007947 */ /* 0x000fea0003800000 */
.L_x_6729:
[----:B------:R-:W2:Y:S02]  /*12b0*/  LDG.E.64 R2, [R4.64] ;  /* 0x0000002404027981 */ /* 0x000ea4000c1e1b00 */
[----:B--2---:R-:W0:Y:S01]  /*12c0*/  F2I.S64.F64.TRUNC R2, R2 ;  /* 0x0000000200027311 */ /* 0x004e22000030d900 */
[----:B------:R-:W-:Y:S05]  /*12d0*/  BRA `(.L_x_6724) ;  /* 0x00000aa000007947 */ /* 0x000fea0003800000 */
.L_x_6719:
        /* <DEDUP_REMOVED lines=11> */
[----:B------:R-:W-:Y:S01]  /*1390*/  SEL R2, RZ, 0x1, !P0 ;  /* 0x00000001ff027807 */ /* 0x000fe20004000000 */
[----:B------:R-:W-:Y:S05]  /*13a0*/  BRA `(.L_x_6724) ;  /* 0x000009d000007947 */ /* 0x000fea0003800000 */
.L_x_6733:
[----:B------:R-:W2:Y:S02]  /*13b0*/  LDG.E.64 R2, [R4.64] ;  /* 0x0000002404027981 */ /* 0x000ea4000c1e1b00 */
[----:B--2---:R-:W0:Y:S01]  /*13c0*/  F2I.S64.F64.TRUNC R2, R2 ;  /* 0x0000000200027311 */ /* 0x004e22000030d900 */
[----:B------:R-:W-:Y:S05]  /*13d0*/  BRA `(.L_x_6724) ;  /* 0x000009a000007947 */ /* 0x000fea0003800000 */
.L_x_6732:
        /* <DEDUP_REMOVED lines=24> */
[----:B------:R-:W-:-:S06]  /*1560*/  LOP3.LUT R3, R3, 0x80000000, R0, 0xf8, !PT ;  /* 0x8000000003037812 */ /* 0x000fcc00078ef800 */
[----:B------:R-:W0:Y:S01]  /*1570*/  F2I.S64.TRUNC R2, R3 ;  /* 0x0000000300027311 */ /* 0x000e22000020d900 */
[----:B------:R-:W-:Y:S05]  /*1580*/  BRA `(.L_x_6724) ;  /* 0x000007f000007947 */ /* 0x000fea0003800000 */
.L_x_6735:
        /* <DEDUP_REMOVED lines=11> */
[----:B------:R-:W-:-:S06]  /*1640*/  LOP3.LUT R2, R2, 0x80000000, R3, 0xf8, !PT ;  /* 0x8000000002027812 */ /* 0x000fcc00078ef803 */
[----:B------:R-:W0:Y:S01]  /*1650*/  F2I.S64.TRUNC R2, R2 ;  /* 0x0000000200027311 */ /* 0x000e22000020d900 */
[----:B------:R-:W-:Y:S05]  /*1660*/  BRA `(.L_x_6724) ;  /* 0x0000071000007947 */ /* 0x000fea0003800000 */
.L_x_6734:
[----:B------:R-:W2:Y:S02]  /*1670*/  LDG.E.U16 R2, [R4.64] ;  /* 0x0000002404027981 */ /* 0x000ea4000c1e1500 */
[----:B--2---:R-:W-:-:S06]  /*1680*/  PRMT R2, RZ, 0x5410, R2 ;  /* 0x00005410ff027816 */ /* 0x004fcc0000000002 */
[----:B------:R-:W0:Y:S01]  /*1690*/  F2I.S64.TRUNC R2, R2 ;  /* 0x0000000200027311 */ /* 0x000e22000020d900 */
[----:B------:R-:W-:Y:S05]  /*16a0*/  BRA `(.L_x_6724) ;  /* 0x000006d000007947 */ /* 0x000fea0003800000 */
.L_x_6731:
        /* <DEDUP_REMOVED lines=9> */
[----:B------:R-:W-:Y:S01]  /*1740*/  IMAD.MOV.U32 R3, RZ, RZ, RZ ;  /* 0x000000ffff037224 */ /* 0x000fe200078e00ff */
[----:B------:R-:W-:Y:S05]  /*1750*/  BRA `(.L_x_6724) ;  /* 0x0000062000007947 */ /* 0x000fea0003800000 */
.L_x_6738:
        /* <DEDUP_REMOVED lines=21> */
.L_x_6742:
[----:B------:R-:W-:Y:S05]  /*18b0*/  BSYNC B1 ;  /* 0x0000000000017941 */ /* 0x000fea0003800000 */
.L_x_6741:
[----:B------:R-:W-:Y:S01]  /*18c0*/  IMAD.SHL.U32 R2, R2, 0x100000, RZ ;  /* 0x0010000002027824 */ /* 0x000fe200078e00ff */
[----:B------:R-:W-:-:S04]  /*18d0*/  LEA R3, R0, 0x3b800000, 0x17 ;  /* 0x3b80000000037811 */ /* 0x000fc800078eb8ff */
[----:B------:R-:W-:Y:S02]  /*18e0*/  LOP3.LUT R2, R3, R2, R4, 0xfe, !PT ;  /* 0x0000000203027212 */ /* 0x000fe400078efe04 */
.L_x_6740:
[----:B------:R-:W-:Y:S05]  /*18f0*/  BSYNC B0 ;  /* 0x0000000000007941 */ /* 0x000fea0003800000 */
.L_x_6739:
[----:B------:R-:W0:Y:S01]  /*1900*/  F2I.S64.TRUNC R2, R2 ;  /* 0x0000000200027311 */ /* 0x000e22000020d900 */
[----:B------:R-:W-:Y:S05]  /*1910*/  BRA `(.L_x_6724) ;  /* 0x0000046000007947 */ /* 0x000fea0003800000 */
.L_x_6737:
        /* <DEDUP_REMOVED lines=21> */
.L_x_6746:
[----:B------:R-:W-:Y:S05]  /*1a70*/  BSYNC B1 ;  /* 0x0000000000017941 */ /* 0x000fea0003800000 */
.L_x_6745:
[----:B------:R-:W-:Y:S01]  /*1a80*/  IMAD.SHL.U32 R2, R2, 0x200000, RZ ;  /* 0x0020000002027824 */ /* 0x000fe200078e00ff */
[----:B------:R-:W-:-:S04]  /*1a90*/  LEA R3, R0, 0x37800000, 0x17 ;  /* 0x3780000000037811 */ /* 0x000fc800078eb8ff */
[----:B------:R-:W-:Y:S02]  /*1aa0*/  LOP3.LUT R2, R3, R2, R4, 0xfe, !PT ;  /* 0x0000000203027212 */ /* 0x000fe400078efe04 */
.L_x_6744:
[----:B------:R-:W-:Y:S05]  /*1ab0*/  BSYNC B0 ;  /* 0x0000000000007941 */ /* 0x000fea0003800000 */
.L_x_6743:
[----:B------:R-:W0:Y:S01]  /*1ac0*/  F2I.S64.TRUNC R2, R2 ;  /* 0x0000000200027311 */ /* 0x000e22000020d900 */
[----:B------:R-:W-:Y:S05]  /*1ad0*/  BRA `(.L_x_6724) ;  /* 0x000002a000007947 */ /* 0x000fea0003800000 */
.L_x_6736:
        /* <DEDUP_REMOVED lines=14> */
.L_x_6750:
[----:B------:R-:W-:Y:S05]  /*1bc0*/  BSYNC B0 ;  /* 0x0000000000007941 */ /* 0x000fea0003800000 */
.L_x_6749:
[----:B------:R-:W0:Y:S01]  /*1bd0*/  F2I.S64.TRUNC R2, R2 ;  /* 0x0000000200027311 */ /* 0x000e22000020d900 */
[----:B------:R-:W-:Y:S05]  /*1be0*/  BRA `(.L_x_6724) ;  /* 0x0000019000007947 */ /* 0x000fea0003800000 */
.L_x_6723:
        /* <DEDUP_REMOVED lines=21> */
.L_x_6748:
[----:B------:R0:W5:Y:S01]  /*1d40*/  LDG.E.64 R2, [R4.64] ;  /* 0x0000002404027981 */ /* 0x000162000c1e1b00 */
[----:B------:R-:W-:Y:S05]  /*1d50*/  BRA `(.L_x_6724) ;  /* 0x0000002000007947 */ /* 0x000fea0003800000 */
.L_x_6747:
[----:B------:R0:W5:Y:S01]  /*1d60*/  LDG.E R2, [R4.64] ;  /* 0x0000002404027981 */ /* 0x000162000c1e1900 */
[----:B------:R-:W-:-:S03]  /*1d70*/  IMAD.MOV.U32 R3, RZ, RZ, RZ ;  /* 0x000000ffff037224 */ /* 0x000fc600078e00ff */
.L_x_6724:
[----:B0-----:R-:W0:Y:S01]  /*1d80*/  LDC.U8 R4, c[0x0][0x380] ;  /* 0x0000e000ff047b82 */ /* 0x001e220000000000 */
[----:B-----5:R-:W-:-:S04]  /*1d90*/  ISETP.LT.U32.AND P0, PT, R2, c[0x0][0x370], PT ;  /* 0x0000dc0002007a0c */ /* 0x020fc80003f01070 */
[----:B------:R-:W-:-:S04]  /*1da0*/  ISETP.LT.AND.EX P0, PT, R3, c[0x0][0x374], PT, P0 ;  /* 0x0000dd0003007a0c */ /* 0x000fc80003f01300 */
[----:B------:R-:W-:Y:S02]  /*1db0*/  SEL R5, R2, c[0x0][0x370], P0 ;  /* 0x0000dc0002057a07 */ /* 0x000fe40000000000 */
[----:B------:R-:W-:-:S03]  /*1dc0*/  SEL R3, R3, c[0x0][0x374], P0 ;  /* 0x0000dd0003037a07 */ /* 0x000fc60000000000 */
[----:B------:R-:W-:Y:S01]  /*1dd0*/  IMAD.MOV.U32 R2, RZ, RZ, R5 ;  /* 0x000000ffff027224 */ /* 0x000fe200078e0005 */
        /* <DEDUP_REMOVED lines=13> */
.L_x_6754:
[----:B------:R0:W-:Y:S01]  /*1eb0*/  STG.E.U8 [R16.64], R5 ;  /* 0x0000000510007986 */ /* 0x0001e2000c101124 */
[----:B------:R-:W-:Y:S05]  /*1ec0*/  BRA `(.L_x_6756) ;  /* 0x00000d7000007947 */ /* 0x000fea0003800000 */
.L_x_6753:
        /* <DEDUP_REMOVED lines=8> */
.L_x_6758:
[----:B------:R0:W-:Y:S01]  /*1f50*/  STG.E [R16.64], R5 ;  /* 0x0000000510007986 */ /* 0x0001e2000c101924 */
[----:B------:R-:W-:Y:S05]  /*1f60*/  BRA `(.L_x_6756) ;  /* 0x00000cd000007947 */ /* 0x000fea0003800000 */
.L_x_6757:
[----:B------:R0:W-:Y:S01]  /*1f70*/  STG.E.U16 [R16.64], R5 ;  /* 0x0000000510007986 */ /* 0x0001e2000c101524 */
[----:B------:R-:W-:Y:S05]  /*1f80*/  BRA `(.L_x_6756) ;  /* 0x00000cb000007947 */ /* 0x000fea0003800000 */
.L_x_6752:
[----:B------:R-:W-:-:S13]  /*1f90*/  ISETP.GT.AND P0, PT, R0, 0x6, PT ;  /* 0x000000060000780c */ /* 0x000fda0003f04270 */
[----:B------:R-:W-:Y:S05]  /*1fa0*/  @P0 BRA `(.L_x_6759) ;  /* 0x000000b000000947 */ /* 0x000fea0003800000 */
[----:B------:R-:W-:-:S13]  /*1fb0*/  ISETP.NE.AND P0, PT, R0, 0x5, PT ;  /* 0x000000050000780c */ /* 0x000fda0003f05270 */
[----:B------:R-:W-:Y:S05]  /*1fc0*/  @!P0 BRA `(.L_x_6760) ;  /* 0x0000005000008947 */ /* 0x000fea0003800000 */
[----:B------:R-:W-:-:S13]  /*1fd0*/  ISETP.NE.AND P0, PT, R0, 0x6, PT ;  /* 0x000000060000780c */ /* 0x000fda0003f05270 */
[----:B------:R-:W-:Y:S05]  /*1fe0*/  @P0 BRA `(.L_x_6755) ;  /* 0x00000ae000000947 */ /* 0x000fea0003800000 */
[----:B------:R-:W0:Y:S02]  /*1ff0*/  I2F.S64 R3, R2 ;  /* 0x0000000200037312 */ /* 0x000e240000301400 */
[----:B0-----:R0:W-:Y:S01]  /*2000*/  STG.E [R16.64], R3 ;  /* 0x0000000310007986 */ /* 0x0011e2000c101924 */
[----:B------:R-:W-:Y:S05]  /*2010*/  BRA `(.L_x_6756) ;  /* 0x00000c2000007947 */ /* 0x000fea0003800000 */
.L_x_6760:
[----:B------:R-:W0:Y:S02]  /*2020*/  I2F.S64 R0, R2 ;  /* 0x0000000200007312 */ /* 0x000e240000301400 */
[----:B0-----:R-:W-:-:S05]  /*2030*/  F2FP.PACK_AB R0, RZ, R0 ;  /* 0x00000000ff00723e */ /* 0x001fca00000000ff */
[----:B------:R0:W-:Y:S01]  /*2040*/  STG.E.U16 [R16.64], R0 ;  /* 0x0000000010007986 */ /* 0x0001e2000c101524 */
[----:B------:R-:W-:Y:S05]  /*2050*/  BRA `(.L_x_6756) ;  /* 0x00000be000007947 */ /* 0x000fea0003800000 */
.L_x_6759:
[----:B------:R-:W-:-:S13]  /*2060*/  ISETP.NE.AND P0, PT, R0, 0x7, PT ;  /* 0x000000070000780c */ /* 0x000fda0003f05270 */
[----:B------:R-:W-:Y:S05]  /*2070*/  @!P0 BRA `(.L_x_6761) ;  /* 0x000000d000008947 */ /* 0x000fea0003800000 */
[----:B------:R-:W-:-:S13]  /*2080*/  ISETP.NE.AND P0, PT, R0, 0x8, PT ;  /* 0x000000080000780c */ /* 0x000fda0003f05270 */
[----:B------:R-:W-:Y:S05]  /*2090*/  @!P0 BRA `(.L_x_6762) ;  /* 0x0000006000008947 */ /* 0x000fea0003800000 */
[----:B------:R-:W-:-:S13]  /*20a0*/  ISETP.NE.AND P0, PT, R0, 0x9, PT ;  /* 0x000000090000780c */ /* 0x000fda0003f05270 */
[----:B------:R-:W-:Y:S05]  /*20b0*/  @P0 BRA `(.L_x_6755) ;  /* 0x00000a1000000947 */ /* 0x000fea0003800000 */
[----:B------:R-:W0:Y:S01]  /*20c0*/  I2F.S64 R4, R2 ;  /* 0x0000000200047312 */ /* 0x000e220000301400 */
[----:B------:R-:W-:-:S05]  /*20d0*/  IMAD.MOV.U32 R5, RZ, RZ, RZ ;  /* 0x000000ffff057224 */ /* 0x000fca00078e00ff */
[----:B0-----:R0:W-:Y:S01]  /*20e0*/  STG.E.64 [R16.64], R4 ;  /* 0x0000000410007986 */ /* 0x0011e2000c101b24 */
[----:B------:R-:W-:Y:S05]  /*20f0*/  BRA `(.L_x_6756) ;  /* 0x00000b4000007947 */ /* 0x000fea0003800000 */
.L_x_6762:
[----:B------:R-:W0:Y:S02]  /*2100*/  I2F.S64 R2, R2 ;  /* 0x0000000200027312 */ /* 0x000e240000301400 */
[----:B0-----:R-:W-:-:S04]  /*2110*/  F2FP.PACK_AB R3, RZ, R2 ;  /* 0x00000002ff03723e */ /* 0x001fc800000000ff */
[----:B------:R-:W-:-:S05]  /*2120*/  PRMT R3, R3, 0x5410, RZ ;  /* 0x0000541003037816 */ /* 0x000fca00000000ff */
[----:B------:R0:W-:Y:S01]  /*2130*/  STG.E [R16.64], R3 ;  /* 0x0000000310007986 */ /* 0x0001e2000c101924 */
[----:B------:R-:W-:Y:S05]  /*2140*/  BRA `(.L_x_6756) ;  /* 0x00000af000007947 */ /* 0x000fea0003800000 */
.L_x_6761:
[----:B------:R-:W0:Y:S02]  /*2150*/  I2F.F64.S64 R2, R2 ;  /* 0x0000000200027312 */ /* 0x000e240000301c00 */
[----:B0-----:R0:W-:Y:S01]  /*2160*/  STG.E.64 [R16.64], R2 ;  /* 0x0000000210007986 */ /* 0x0011e2000c101b24 */
[----:B------:R-:W-:Y:S05]  /*2170*/  BRA `(.L_x_6756) ;  /* 0x00000ac000007947 */ /* 0x000fea0003800000 */
.L_x_6751:
        /* <DEDUP_REMOVED lines=8> */
[----:B------:R-:W-:-:S04]  /*2200*/  ISETP.NE.U32.AND P0, PT, R5, RZ, PT ;  /* 0x000000ff0500720c */ /* 0x000fc80003f05070 */
[----:B------:R-:W-:-:S04]  /*2210*/  ISETP.NE.AND.EX P0, PT, R3, RZ, PT, P0 ;  /* 0x000000ff0300720c */ /* 0x000fc80003f05300 */
[----:B------:R-:W-:-:S05]  /*2220*/  SEL R3, RZ, 0x1, !P0 ;  /* 0x00000001ff037807 */ /* 0x000fca0004000000 */
[----:B------:R0:W-:Y:S01]  /*2230*/  STG.E.U8 [R16.64], R3 ;  /* 0x0000000310007986 */ /* 0x0001e2000c101124 */
[----:B------:R-:W-:Y:S05]  /*2240*/  BRA `(.L_x_6756) ;  /* 0x000009f000007947 */ /* 0x000fea0003800000 */
.L_x_6765:
[----:B------:R-:W0:Y:S01]  /*2250*/  I2F.F64.S64 R4, R2 ;  /* 0x0000000200047312 */ /* 0x000e220000301c00 */
[----:B------:R-:W-:-:S05]  /*2260*/  CS2R R6, SRZ ;  /* 0x0000000000067805 */ /* 0x000fca000001ff00 */
[----:B0-----:R0:W-:Y:S01]  /*2270*/  STG.E.128 [R16.64], R4 ;  /* 0x0000000410007986 */ /* 0x0011e2000c101d24 */
[----:B------:R-:W-:Y:S05]  /*2280*/  BRA `(.L_x_6756) ;  /* 0x000009b000007947 */ /* 0x000fea0003800000 */
.L_x_6764:
[----:B------:R-:W-:-:S13]  /*2290*/  ISETP.NE.AND P0, PT, R0, 0xf, PT ;  /* 0x0000000f0000780c */ /* 0x000fda0003f05270 */
[----:B------:R-:W-:Y:S05]  /*22a0*/  @!P0 BRA `(.L_x_6766) ;  /* 0x000002d000008947 */ /* 0x000fea0003800000 */
[----:B------:R-:W-:-:S13]  /*22b0*/  ISETP.NE.AND P0, PT, R0, 0x17, PT ;  /* 0x000000170000780c */ /* 0x000fda0003f05270 */
[----:B------:R-:W-:Y:S05]  /*22c0*/  @!P0 BRA `(.L_x_6767) ;  /* 0x0000015000008947 */ /* 0x000fea0003800000 */
[----:B------:R-:W-:-:S13]  /*22d0*/  ISETP.NE.AND P0, PT, R0, 0x18, PT ;  /* 0x000000180000780c */ /* 0x000fda0003f05270 */
[----:B------:R-:W-:Y:S05]  /*22e0*/  @P0 BRA `(.L_x_6755) ;  /* 0x000007e000000947 */ /* 0x000fea0003800000 */
[----:B------:R-:W0:Y:S01]  /*22f0*/  I2F.S64 R3, R2 ;  /* 0x0000000200037312 */ /* 0x000e220000301400 */
        /* <DEDUP_REMOVED lines=14> */
.L_x_6769:
[----:B------:R-:W-:Y:S05]  /*23e0*/  BSYNC B0 ;  /* 0x0000000000007941 */ /* 0x000fea0003800000 */
.L_x_6768:
[----:B------:R-:W-:-:S05]  /*23f0*/  LOP3.LUT R5, R0, R5, RZ, 0xfc, !PT ;  /* 0x0000000500057212 */ /* 0x000fca00078efcff */
[----:B------:R0:W-:Y:S01]  /*2400*/  STG.E.U8 [R16.64], R5 ;  /* 0x0000000510007986 */ /* 0x0001e2000c101124 */
[----:B------:R-:W-:Y:S05]  /*2410*/  BRA `(.L_x_6756) ;  /* 0x0000082000007947 */ /* 0x000fea0003800000 */
.L_x_6767:
[----:B------:R-:W0:Y:S01]  /*2420*/  I2F.S64 R3, R2 ;  /* 0x0000000200037312 */ /* 0x000e220000301400 */
        /* <DEDUP_REMOVED lines=12> */
.L_x_6771:
[----:B------:R-:W-:Y:S01]  /*24f0*/  IMAD.MOV.U32 R0, RZ, RZ, 0x7f ;  /* 0x0000007fff007424 */ /* 0x000fe200078e00ff */
[----:B------:R-:W-:-:S04]  /*2500*/  ISETP.GT.U32.AND P0, PT, R4, 0x7f800000, PT ;  /* 0x7f8000000400780c */ /* 0x000fc80003f04070 */
[----:B------:R-:W-:-:S04]  /*2510*/  SEL R0, R0, 0x7c, P0 ;  /* 0x0000007c00007807 */ /* 0x000fc80000000000 */
.L_x_6772:
[----:B------:R-:W-:Y:S05]  /*2520*/  BSYNC B0 ;  /* 0x0000000000007941 */ /* 0x000fea0003800000 */
.L_x_6770:
[----:B------:R-:W-:-:S04]  /*2530*/  LOP3.LUT R2, R3, 0x80000000, RZ, 0xc0, !PT ;  /* 0x8000000003027812 */ /* 0x000fc800078ec0ff */
[----:B------:R-:W-:-:S04]  /*2540*/  SHF.R.U32.HI R3, RZ, 0x18, R2 ;  /* 0x00000018ff037819 */ /* 0x000fc80000011602 */
[----:B------:R-:W-:-:S05]  /*2550*/  LOP3.LUT R3, R0, R3, RZ, 0xfc, !PT ;  /* 0x0000000300037212 */ /* 0x000fca00078efcff */
[----:B------:R0:W-:Y:S01]  /*2560*/  STG.E.U8 [R16.64], R3 ;  /* 0x0000000310007986 */ /* 0x0001e2000c101124 */
[----:B------:R-:W-:Y:S05]  /*2570*/  BRA `(.L_x_6756) ;  /* 0x000006c000007947 */ /* 0x000fea0003800000 */
.L_x_6766:
[----:B------:R-:W0:Y:S02]  /*2580*/  I2F.S64 R0, R2 ;  /* 0x0000000200007312 */ /* 0x000e240000301400 */
[----:B0-----:R-:W-:-:S05]  /*2590*/  F2FP.BF16.PACK_AB R0, RZ, R0 ;  /* 0x00000000ff00723e */ /* 0x001fca00000010ff */
[----:B------:R0:W-:Y:S01]  /*25a0*/  STG.E.U16 [R16.64], R0 ;  /* 0x0000000010007986 */ /* 0x0001e2000c101524 */
[----:B------:R-:W-:Y:S05]  /*25b0*/  BRA `(.L_x_6756) ;  /* 0x0000068000007947 */ /* 0x000fea0003800000 */
.L_x_6763:
        /* <DEDUP_REMOVED lines=10> */
.L_x_6775:
[----:B------:R-:W0:Y:S01]  /*2660*/  I2F.S64 R3, R2 ;  /* 0x0000000200037312 */ /* 0x000e220000301400 */
        /* <DEDUP_REMOVED lines=16> */
.L_x_6778:
[----:B------:R-:W-:-:S04]  /*2770*/  LOP3.LUT R2, R3, 0x80000000, RZ, 0xc0, !PT ;  /* 0x8000000003027812 */ /* 0x000fc800078ec0ff */
[----:B------:R-:W-:-:S04]  /*2780*/  SHF.R.U32.HI R3, RZ, 0x18, R2 ;  /* 0x00000018ff037819 */ /* 0x000fc80000011602 */
[----:B------:R-:W-:-:S04]  /*2790*/  LOP3.LUT R0, R0, R3, RZ, 0xfc, !PT ;  /* 0x0000000300007212 */ /* 0x000fc800078efcff */
[----:B------:R-:W-:Y:S02]  /*27a0*/  PRMT R8, R0, 0x7610, R8 ;  /* 0x0000761000087816 */ /* 0x000fe40000000008 */
.L_x_6777:
[----:B------:R-:W-:Y:S05]  /*27b0*/  BSYNC B0 ;  /* 0x0000000000007941 */ /* 0x000fea0003800000 */
.L_x_6776:
[----:B------:R0:W-:Y:S01]  /*27c0*/  STG.E.U8 [R16.64], R8 ;  /* 0x0000000810007986 */ /* 0x0001e2000c101124 */
[----:B------:R-:W-:Y:S05]  /*27d0*/  BRA `(.L_x_6756) ;  /* 0x0000046000007947 */ /* 0x000fea0003800000 */
.L_x_6774:
        /* <DEDUP_REMOVED lines=17> */
.L_x_6781:
[----:B------:R-:W-:-:S04]  /*28f0*/  LOP3.LUT R2, R3, 0x80000000, RZ, 0xc0, !PT ;  /* 0x8000000003027812 */ /* 0x000fc800078ec0ff */
[----:B------:R-:W-:-:S04]  /*2900*/  SHF.R.U32.HI R3, RZ, 0x18, R2 ;  /* 0x00000018ff037819 */ /* 0x000fc80000011602 */
[----:B------:R-:W-:-:S04]  /*2910*/  LOP3.LUT R0, R0, R3, RZ, 0xfc, !PT ;  /* 0x0000000300007212 */ /* 0x000fc800078efcff */
[----:B------:R-:W-:Y:S02]  /*2920*/  PRMT R8, R0, 0x7610, R8 ;  /* 0x0000761000087816 */ /* 0x000fe40000000008 */
.L_x_6780:
[----:B------:R-:W-:Y:S05]  /*2930*/  BSYNC B0 ;  /* 0x0000000000007941 */ /* 0x000fea0003800000 */
.L_x_6779:
[----:B------:R0:W-:Y:S01]  /*2940*/  STG.E.U8 [R16.64], R8 ;  /* 0x0000000810007986 */ /* 0x0001e2000c101124 */
[----:B------:R-:W-:Y:S05]  /*2950*/  BRA `(.L_x_6756) ;  /* 0x000002e000007947 */ /* 0x000fea0003800000 */
.L_x_6773:
[----:B------:R-:W-:-:S13]  /*2960*/  ISETP.NE.AND P0, PT, R0, 0x1c, PT ;  /* 0x0000001c0000780c */ /* 0x000fda0003f05270 */
[----:B------:R-:W-:Y:S05]  /*2970*/  @!P0 BRA `(.L_x_6782) ;  /* 0x000002b000008947 */ /* 0x000fea0003800000 */
[----:B------:R-:W-:-:S13]  /*2980*/  ISETP.NE.AND P0, PT, R0, 0x1d, PT ;  /* 0x0000001d0000780c */ /* 0x000fda0003f05270 */
[----:B------:R-:W-:Y:S05]  /*2990*/  @!P0 BRA `(.L_x_6783) ;  /* 0x0000027000008947 */ /* 0x000fea0003800000 */
[----:B------:R-:W-:-:S13]  /*29a0*/  ISETP.NE.AND P0, PT, R0, 0x2c, PT ;  /* 0x0000002c0000780c */ /* 0x000fda0003f05270 */
[----:B------:R-:W-:Y:S05]  /*29b0*/  @P0 BRA `(.L_x_6755) ;  /* 0x0000011000000947 */ /* 0x000fea0003800000 */
[----:B------:R-:W0:Y:S01]  /*29c0*/  I2F.S64 R2, R2 ;  /* 0x0000000200027312 */ /* 0x000e220000301400 */
[----:B------:R-:W-:Y:S02]  /*29d0*/  PLOP3.LUT P0, PT, PT, PT, PT, 0x80, 0x0 ;  /* 0x000000000000781c */ /* 0x000fe40003f0f070 */
[----:B0-----:R-:W-:-:S04]  /*29e0*/  SHF.R.U32.HI R4, RZ, 0x17, R2 ;  /* 0x00000017ff047819 */ /* 0x001fc80000011602 */
[----:B------:R-:W-:-:S04]  /*29f0*/  LOP3.LUT R5, R4, 0xff, RZ, 0xc0, !PT ;  /* 0x000000ff04057812 */ /* 0x000fc800078ec0ff */
[----:B------:R-:W-:-:S13]  /*2a00*/  ISETP.NE.AND P2, PT, R5, 0xff, PT ;  /* 0x000000ff0500780c */ /* 0x000fda0003f45270 */
[--C-:B------:R-:W-:Y:S02]  /*2a10*/  @P2 SHF.R.U32.HI R0, RZ, 0x16, R2.reuse ;  /* 0x00000016ff002819 */ /* 0x100fe40000011602 */
[----:B------:R-:W-:Y:S02]  /*2a20*/  @P2 LOP3.LUT P1, RZ, R5, 0x3fffff, R2, 0xf8, !PT ;  /* 0x003fffff05ff2812 */ /* 0x000fe4000782f802 */
[----:B------:R-:W-:Y:S02]  /*2a30*/  @P2 LOP3.LUT R0, R0, 0x1, RZ, 0xc0, !PT ;  /* 0x0000000100002812 */ /* 0x000fe400078ec0ff */
[----:B------:R-:W-:Y:S02]  /*2a40*/  @P2 IADD3 R2, R4, 0x1, RZ ;  /* 0x0000000104022810 */ /* 0x000fe40007ffe0ff */
[----:B------:R-:W-:Y:S01]  /*2a50*/  @P2 ISETP.EQ.U32.AND P1, PT, R0, 0x1, P1 ;  /* 0x000000010000280c */ /* 0x000fe20000f22070 */
[----:B------:R-:W-:-:S03]  /*2a60*/  IMAD.MOV.U32 R0, RZ, RZ, 0xff ;  /* 0x000000ffff007424 */ /* 0x000fc600078e00ff */
[----:B------:R-:W-:Y:S02]  /*2a70*/  @P2 PLOP3.LUT P0, PT, P1, PT, PT, 0x80, 0x0 ;  /* 0x000000000000281c */ /* 0x000fe40000f0f070 */
[----:B------:R-:W-:-:S11]  /*2a80*/  PRMT R3, R0, 0x7610, R3 ;  /* 0x0000761000037816 */ /* 0x000fd60000000003 */
[----:B------:R-:W-:-:S04]  /*2a90*/  @!P0 IMAD.MOV R2, RZ, RZ, R4 ;  /* 0x000000ffff028224 */ /* 0x000fc800078e0204 */
[----:B------:R-:W-:-:S05]  /*2aa0*/  @P2 IMAD.MOV.U32 R3, RZ, RZ, R2 ;  /* 0x000000ffff032224 */ /* 0x000fca00078e0002 */
[----:B------:R0:W-:Y:S01]  /*2ab0*/  STG.E.U8 [R16.64], R3 ;  /* 0x0000000310007986 */ /* 0x0001e2000c101124 */
[----:B------:R-:W-:Y:S05]  /*2ac0*/  BRA `(.L_x_6756) ;  /* 0x0000017000007947 */ /* 0x000fea0003800000 */
.L_x_6755:
        /* <DEDUP_REMOVED lines=20> */
.L_x_6783:
[----:B------:R0:W-:Y:S01]  /*2c10*/  STG.E.64 [R16.64], R2 ;  /* 0x0000000210007986 */ /* 0x0001e2000c101b24 */
[----:B------:R-:W-:Y:S05]  /*2c20*/  BRA `(.L_x_6756) ;  /* 0x0000001000007947 */ /* 0x000fea0003800000 */
.L_x_6782:
[----:B------:R0:W-:Y:S02]  /*2c30*/  STG.E [R16.64], R5 ;  /* 0x0000000510007986 */ /* 0x0001e4000c101924 */
.L_x_6756:
[----:B------:R-:W-:-:S05]  /*2c40*/  IMAD R18, R18, 0x200, R23 ;  /* 0x0000020012127824 */ /* 0x000fca00078e0217 */
[----:B------:R-:W-:Y:S02]  /*2c50*/  IADD3 R19, R18, 0x80, RZ ;  /* 0x0000008012137810 */ /* 0x000fe40007ffe0ff */
.L_x_6717:
[----:B------:R-:W-:Y:S05]  /*2c60*/  BSYNC B6 ;  /* 0x0000000000067941 */ /* 0x000fea0003800000 */
.L_x_6716:
        /* <DEDUP_REMOVED lines=231> */
.L_x_6786:
        /* <DEDUP_REMOVED lines=19> */
.L_x_6790:
[----:B------:R0:W5:Y:S01]  /*3c10*/  LDG.E.U8 R2, [R4.64] ;  /* 0x0000002404027981 */ /* 0x000162000c1e1100 */
[----:B------:R-:W-:Y:S01]  /*3c20*/  IMAD.MOV.U32 R3, RZ, RZ, RZ ;  /* 0x000000ffff037224 */ /* 0x000fe200078e00ff */
[----:B------:R-:W-:Y:S05]  /*3c30*/  BRA `(.L_x_6792) ;  /* 0x00000d5000007947 */ /* 0x000fea0003800000 */
.L_x_6789:
        /* <DEDUP_REMOVED lines=8> */
.L_x_6794:
[----:B------:R-:W2:Y:S02]  /*3cc0*/  LDG.E R2, [R4.64] ;  /* 0x0000002404027981 */ /* 0x000ea4000c1e1900 */
[----:B--2---:R-:W-:Y:S01]  /*3cd0*/  SHF.R.S32.HI R3, RZ, 0x1f, R2 ;  /* 0x0000001fff037819 */ /* 0x004fe20000011402 */
[----:B------:R-:W-:Y:S05]  /*3ce0*/  BRA `(.L_x_6792) ;  /* 0x00000ca000007947 */ /* 0x000fea0003800000 */
.L_x_6793:
[----:B------:R-:W2:Y:S02]  /*3cf0*/  LDG.E.S16 R2, [R4.64] ;  /* 0x0000002404027981 */ /* 0x000ea4000c1e1700 */
[----:B--2---:R-:W-:Y:S01]  /*3d00*/  SHF.R.S32.HI R3, RZ, 0x1f, R2 ;  /* 0x0000001fff037819 */ /* 0x004fe20000011402 */
[----:B------:R-:W-:Y:S05]  /*3d10*/  BRA `(.L_x_6792) ;  /* 0x00000c7000007947 */ /* 0x000fea0003800000 */
.L_x_6788:
        /* <DEDUP_REMOVED lines=9> */
.L_x_6796:
[----:B------:R-:W2:Y:S02]  /*3db0*/  LDG.E.U16 R4, [R4.64] ;  /* 0x0000002404047981 */ /* 0x000ea4000c1e1500 */
[----:B--2---:R-:W-:-:S06]  /*3dc0*/  HADD2.F32 R2, -RZ, R4.H0_H0 ;  /* 0x20000004ff027230 */ /* 0x004fcc0000004100 */
[----:B------:R-:W0:Y:S01]  /*3dd0*/  F2I.S64.TRUNC R2, R2 ;  /* 0x0000000200027311 */ /* 0x000e22000020d900 */
[----:B------:R-:W-:Y:S05]  /*3de0*/  BRA `(.L_x_6792) ;  /* 0x00000ba000007947 */ /* 0x000fea0003800000 */
.L_x_6795:
        /* <DEDUP_REMOVED lines=9> */
.L_x_6798:
[----:B------:R-:W2:Y:S02]  /*3e80*/  LDG.E.U16 R4, [R4.64] ;  /* 0x0000002404047981 */ /* 0x000ea4000c1e1500 */
[----:B--2---:R-:W-:-:S06]  /*3e90*/  HADD2.F32 R2, -RZ, R4.H0_H0 ;  /* 0x20000004ff027230 */ /* 0x004fcc0000004100 */
[----:B------:R-:W0:Y:S01]  /*3ea0*/  F2I.S64.TRUNC R2, R2 ;  /* 0x0000000200027311 */ /* 0x000e22000020d900 */
[----:B------:R-:W-:Y:S05]  /*3eb0*/  BRA `(.L_x_6792) ;  /* 0x00000ad000007947 */ /* 0x000fea0003800000 */
.L_x_6797:
[----:B------:R-:W2:Y:S02]  /*3ec0*/  LDG.E.64 R2, [R4.64] ;  /* 0x0000002404027981 */ /* 0x000ea4000c1e1b00 */
[----:B--2---:R-:W0:Y:S01]  /*3ed0*/  F2I.S64.F64.TRUNC R2, R2 ;  /* 0x0000000200027311 */ /* 0x004e22000030d900 */
[----:B------:R-:W-:Y:S05]  /*3ee0*/  BRA `(.L_x_6792) ;  /* 0x00000aa000007947 */ /* 0x000fea0003800000 */
.L_x_6787:
        /* <DEDUP_REMOVED lines=13> */
.L_x_6801:
[----:B------:R-:W2:Y:S02]  /*3fc0*/  LDG.E.64 R2, [R4.64] ;  /* 0x0000002404027981 */ /* 0x000ea4000c1e1b00 */
[----:B--2---:R-:W0:Y:S01]  /*3fd0*/  F2I.S64.F64.TRUNC R2, R2 ;  /* 0x0000000200027311 */ /* 0x004e22000030d900 */
[----:B------:R-:W-:Y:S05]  /*3fe0*/  BRA `(.L_x_6792) ;  /* 0x000009a000007947 */ /* 0x000fea0003800000 */
.L_x_6800:
        /* <DEDUP_REMOVED lines=27> */
.L_x_6803:
        /* <DEDUP_REMOVED lines=14> */
.L_x_6802:
[----:B------:R-:W2:Y:S02]  /*4280*/  LDG.E.U16 R2, [R4.64] ;  /* 0x0000002404027981 */ /* 0x000ea4000c1e1500 */
[----:B--2---:R-:W-:-:S06]  /*4290*/  PRMT R2, RZ, 0x5410, R2 ;  /* 0x00005410ff027816 */ /* 0x004fcc0000000002 */
[----:B------:R-:W0:Y:S01]  /*42a0*/  F2I.S64.TRUNC R2, R2 ;  /* 0x0000000200027311 */ /* 0x000e22000020d900 */
[----:B------:R-:W-:Y:S05]  /*42b0*/  BRA `(.L_x_6792) ;  /* 0x000006d000007947 */ /* 0x000fea0003800000 */
.L_x_6799:
        /* <DEDUP_REMOVED lines=11> */
.L_x_6806:
        /* <DEDUP_REMOVED lines=21> */
.L_x_6810:
[----:B------:R-:W-:Y:S05]  /*44c0*/  BSYNC B1 ;  /* 0x0000000000017941 */ /* 0x000fea0003800000 */
.L_x_6809:
[----:B------:R-:W-:Y:S01]  /*44d0*/  IMAD.SHL.U32 R2, R2, 0x100000, RZ ;  /* 0x0010000002027824 */ /* 0x000fe200078e00ff */
[----:B------:R-:W-:-:S04]  /*44e0*/  LEA R3, R0, 0x3b800000, 0x17 ;  /* 0x3b80000000037811 */ /* 0x000fc800078eb8ff */
[----:B------:R-:W-:Y:S02]  /*44f0*/  LOP3.LUT R2, R3, R2, R4, 0xfe, !PT ;  /* 0x0000000203027212 */ /* 0x000fe400078efe04 */
.L_x_6808:
[----:B------:R-:W-:Y:S05]  /*4500*/  BSYNC B0 ;  /* 0x0000000000007941 */ /* 0x000fea0003800000 */
.L_x_6807:
[----:B------:R-:W0:Y:S01]  /*4510*/  F2I.S64.TRUNC R2, R2 ;  /* 0x0000000200027311 */ /* 0x000e22000020d900 */
[----:B------:R-:W-:Y:S05]  /*4520*/  BRA `(.L_x_6792) ;  /* 0x0000046000007947 */ /* 0x000fea0003800000 */
.L_x_6805:
        /* <DEDUP_REMOVED lines=21> */
.L_x_6814:
[----:B------:R-:W-:Y:S05]  /*4680*/  BSYNC B1 ;  /* 0x0000000000017941 */ /* 0x000fea0003800000 */
.L_x_6813:
[----:B------:R-:W-:Y:S01]  /*4690*/  IMAD.SHL.U32 R2, R2, 0x200000, RZ ;  /* 0x0020000002027824 */ /* 0x000fe200078e00ff */
[----:B------:R-:W-:-:S04]  /*46a0*/  LEA R3, R0, 0x37800000, 0x17 ;  /* 0x3780000000037811 */ /* 0x000fc800078eb8ff */
[----:B------:R-:W-:Y:S02]  /*46b0*/  LOP3.LUT R2, R3, R2, R4, 0xfe, !PT ;  /* 0x0000000203027212 */ /* 0x000fe400078efe04 */
.L_x_6812:
[----:B------:R-:W-:Y:S05]  /*46c0*/  BSYNC B0 ;  /* 0x0000000000007941 */ /* 0x000fea0003800000 */
.L_x_6811:
[----:B------:R-:W0:Y:S01]  /*46d0*/  F2I.S64.TRUNC R2, R2 ;  /* 0x0000000200027311 */ /* 0x000e22000020d900 */
[----:B------:R-:W-:Y:S05]  /*46e0*/  BRA `(.L_x_6792) ;  /* 0x000002a000007947 */ /* 0x000fea0003800000 */
.L_x_6804:
        /* <DEDUP_REMOVED lines=14> */
.L_x_6818:
[----:B------:R-:W-:Y:S05]  /*47d0*/  BSYNC B0 ;  /* 0x0000000000007941 */ /* 0x000fea0003800000 */
.L_x_6817:
[----:B------:R-:W0:Y:S01]  /*47e0*/  F2I.S64.TRUNC R2, R2 ;  /* 0x0000000200027311 */ /* 0x000e22000020d900 */
[----:B------:R-:W-:Y:S05]  /*47f0*/  BRA `(.L_x_6792) ;  /* 0x0000019000007947 */ /* 0x000fea0003800000 */
.L_x_6791:
        /* <DEDUP_REMOVED lines=21> */
.L_x_6816:
[----:B------:R0:W5:Y:S01]  /*4950*/  LDG.E.64 R2, [R4.64] ;  /* 0x0000002404027981 */ /* 0x000162000c1e1b00 */
[----:B------:R-:W-:Y:S05]  /*4960*/  BRA `(.L_x_6792) ;  /* 0x0000002000007947 */ /* 0x000fea0003800000 */
.L_x_6815:
[----:B------:R0:W5:Y:S01]  /*4970*/  LDG.E R2, [R4.64] ;  /* 0x0000002404027981 */ /* 0x000162000c1e1900 */
[----:B------:R-:W-:-:S03]  /*4980*/  IMAD.MOV.U32 R3, RZ, RZ, RZ ;  /* 0x000000ffff037224 */ /* 0x000fc600078e00ff */
.L_x_6792:
        /* <DEDUP_REMOVED lines=19> */
.L_x_6822:
[----:B------:R0:W-:Y:S01]  /*4ac0*/  STG.E.U8 [R16.64], R5 ;  /* 0x0000000510007986 */ /* 0x0001e2000c101124 */
[----:B------:R-:W-:Y:S05]  /*4ad0*/  BRA `(.L_x_6824) ;  /* 0x00000d7000007947 */ /* 0x000fea0003800000 */
.L_x_6821:
        /* <DEDUP_REMOVED lines=8> */
.L_x_6826:
[----:B------:R0:W-:Y:S01]  /*4b60*/  STG.E [R16.64], R5 ;  /* 0x0000000510007986 */ /* 0x0001e2000c101924 */
[----:B------:R-:W-:Y:S05]  /*4b70*/  BRA `(.L_x_6824) ;  /* 0x00000cd000007947 */ /* 0x000fea0003800000 */
.L_x_6825:
[----:B------:R0:W-:Y:S01]  /*4b80*/  STG.E.U16 [R16.64], R5 ;  /* 0x0000000510007986 */ /* 0x0001e2000c101524 */
[----:B------:R-:W-:Y:S05]  /*4b90*/  BRA `(.L_x_6824) ;  /* 0x00000cb000007947 */ /* 0x000fea0003800000 */
.L_x_6820:
        /* <DEDUP_REMOVED lines=9> */
.L_x_6828:
[----:B------:R-:W0:Y:S02]  /*4c30*/  I2F.S64 R0, R2 ;  /* 0x0000000200007312 */ /* 0x000e240000301400 */
[----:B0-----:R-:W-:-:S05]  /*4c40*/  F2FP.PACK_AB R0, RZ, R0 ;  /* 0x00000000ff00723e */ /* 0x001fca00000000ff */
[----:B------:R0:W-:Y:S01]  /*4c50*/  STG.E.U16 [R16.64], R0 ;  /* 0x0000000010007986 */ /* 0x0001e2000c101524 */
[----:B------:R-:W-:Y:S05]  /*4c60*/  BRA `(.L_x_6824) ;  /* 0x00000be000007947 */ /* 0x000fea0003800000 */
.L_x_6827:
        /* <DEDUP_REMOVED lines=10> */
.L_x_6830:
[----:B------:R-:W0:Y:S02]  /*4d10*/  I2F.S64 R2, R2 ;  /* 0x0000000200027312 */ /* 0x000e240000301400 */
[----:B0-----:R-:W-:-:S04]  /*4d20*/  F2FP.PACK_AB R3, RZ, R2 ;  /* 0x00000002ff03723e */ /* 0x001fc800000000ff */
[----:B------:R-:W-:-:S05]  /*4d30*/  PRMT R3, R3, 0x5410, RZ ;  /* 0x0000541003037816 */ /* 0x000fca00000000ff */
[----:B------:R0:W-:Y:S01]  /*4d40*/  STG.E [R16.64], R3 ;  /* 0x0000000310007986 */ /* 0x0001e2000c101924 */
[----:B------:R-:W-:Y:S05]  /*4d50*/  BRA `(.L_x_6824) ;  /* 0x00000af000007947 */ /* 0x000fea0003800000 */
.L_x_6829:
[----:B------:R-:W0:Y:S02]  /*4d60*/  I2F.F64.S64 R2, R2 ;  /* 0x0000000200027312 */ /* 0x000e240000301c00 */
[----:B0-----:R0:W-:Y:S01]  /*4d70*/  STG.E.64 [R16.64], R2 ;  /* 0x0000000210007986 */ /* 0x0011e2000c101b24 */
[----:B------:R-:W-:Y:S05]  /*4d80*/  BRA `(.L_x_6824) ;  /* 0x00000ac000007947 */ /* 0x000fea0003800000 */
.L_x_6819:
        /* <DEDUP_REMOVED lines=13> */
.L_x_6833:
[----:B------:R-:W0:Y:S01]  /*4e60*/  I2F.F64.S64 R4, R2 ;  /* 0x0000000200047312 */ /* 0x000e220000301c00 */
[----:B------:R-:W-:-:S05]  /*4e70*/  CS2R R6, SRZ ;  /* 0x0000000000067805 */ /* 0x000fca000001ff00 */
[----:B0-----:R0:W-:Y:S01]  /*4e80*/  STG.E.128 [R16.64], R4 ;  /* 0x0000000410007986 */ /* 0x0011e2000c101d24 */
[----:B------:R-:W-:Y:S05]  /*4e90*/  BRA `(.L_x_6824) ;  /* 0x000009b000007947 */ /* 0x000fea0003800000 */
.L_x_6832:
        /* <DEDUP_REMOVED lines=21> */
.L_x_6837:
[----:B------:R-:W-:Y:S05]  /*4ff0*/  BSYNC B0 ;  /* 0x0000000000007941 */ /* 0x000fea0003800000 */
.L_x_6836:
[----:B------:R-:W-:-:S05]  /*5000*/  LOP3.LUT R5, R0, R5, RZ, 0xfc, !PT ;  /* 0x0000000500057212 */ /* 0x000fca00078efcff */
[----:B------:R0:W-:Y:S01]  /*5010*/  STG.E.U8 [R16.64], R5 ;  /* 0x0000000510007986 */ /* 0x0001e2000c101124 */
[----:B------:R-:W-:Y:S05]  /*5020*/  BRA `(.L_x_6824) ;  /* 0x0000082000007947 */ /* 0x000fea0003800000 */
.L_x_6835:
        /* <DEDUP_REMOVED lines=13> */
.L_x_6839:
[----:B------:R-:W-:Y:S01]  /*5100*/  IMAD.MOV.U32 R0, RZ, RZ, 0x7f ;  /* 0x0000007fff007424 */ /* 0x000fe200078e00ff */
[----:B------:R-:W-:-:S04]  /*5110*/  ISETP.GT.U32.AND P0, PT, R4, 0x7f800000, PT ;  /* 0x7f8000000400780c */ /* 0x000fc80003f04070 */
[----:B------:R-:W-:-:S04]  /*5120*/  SEL R0, R0, 0x7c, P0 ;  /* 0x0000007c00007807 */ /* 0x000fc80000000000 */
.L_x_6840:
[----:B------:R-:W-:Y:S05]  /*5130*/  BSYNC B0 ;  /* 0x0000000000007941 */ /* 0x000fea0003800000 */
.L_x_6838:
[----:B------:R-:W-:-:S04]  /*5140*/  LOP3.LUT R2, R3, 0x80000000, RZ, 0xc0, !PT ;  /* 0x8000000003027812 */ /* 0x000fc800078ec0ff */
[----:B------:R-:W-:-:S04]  /*5150*/  SHF.R.U32.HI R3, RZ, 0x18, R2 ;  /* 0x00000018ff037819 */ /* 0x000fc80000011602 */
[----:B------:R-:W-:-:S05]  /*5160*/  LOP3.LUT R3, R0, R3, RZ, 0xfc, !PT ;  /* 0x0000000300037212 */ /* 0x000fca00078efcff */
[----:B------:R0:W-:Y:S01]  /*5170*/  STG.E.U8 [R16.64], R3 ;  /* 0x0000000310007986 */ /* 0x0001e2000c101124 */
[----:B------:R-:W-:Y:S05]  /*5180*/  BRA `(.L_x_6824) ;  /* 0x000006c000007947 */ /* 0x000fea0003800000 */
.L_x_6834:
[----:B------:R-:W0:Y:S02]  /*5190*/  I2F.S64 R0, R2 ;  /* 0x0000000200007312 */ /* 0x000e240000301400 */
[----:B0-----:R-:W-:-:S05]  /*51a0*/  F2FP.BF16.PACK_AB R0, RZ, R0 ;  /* 0x00000000ff00723e */ /* 0x001fca00000010ff */
[----:B------:R0:W-:Y:S01]  /*51b0*/  STG.E.U16 [R16.64], R0 ;  /* 0x0000000010007986 */ /* 0x0001e2000c101524 */
[----:B------:R-:W-:Y:S05]  /*51c0*/  BRA `(.L_x_6824) ;  /* 0x0000068000007947 */ /* 0x000fea0003800000 */
.L_x_6831:
        /* <DEDUP_REMOVED lines=10> */
.L_x_6843:
        /* <DEDUP_REMOVED lines=17> */
.L_x_6846:
[----:B------:R-:W-:-:S04]  /*5380*/  LOP3.LUT R2, R3, 0x80000000, RZ, 0xc0, !PT ;  /* 0x8000000003027812 */ /* 0x000fc800078ec0ff */
[----:B------:R-:W-:-:S04]  /*5390*/  SHF.R.U32.HI R3, RZ, 0x18, R2 ;  /* 0x00000018ff037819 */ /* 0x000fc80000011602 */
[----:B------:R-:W-:-:S04]  /*53a0*/  LOP3.LUT R0, R0, R3, RZ, 0xfc, !PT ;  /* 0x0000000300007212 */ /* 0x000fc800078efcff */
[----:B------:R-:W-:Y:S02]  /*53b0*/  PRMT R8, R0, 0x7610, R8 ;  /* 0x0000761000087816 */ /* 0x000fe40000000008 */
.L_x_6845:
[----:B------:R-:W-:Y:S05]  /*53c0*/  BSYNC B0 ;  /* 0x0000000000007941 */ /* 0x000fea0003800000 */
.L_x_6844:
[----:B------:R0:W-:Y:S01]  /*53d0*/  STG.E.U8 [R16.64], R8 ;  /* 0x0000000810007986 */ /* 0x0001e2000c101124 */
[----:B------:R-:W-:Y:S05]  /*53e0*/  BRA `(.L_x_6824) ;  /* 0x0000046000007947 */ /* 0x000fea0003800000 */
.L_x_6842:
        /* <DEDUP_REMOVED lines=17> */
.L_x_6849:
[----:B------:R-:W-:-:S04]  /*5500*/  LOP3.LUT R2, R3, 0x80000000, RZ, 0xc0, !PT ;  /* 0x8000000003027812 */ /* 0x000fc800078ec0ff */
[----:B------:R-:W-:-:S04]  /*5510*/  SHF.R.U32.HI R3, RZ, 0x18, R2 ;  /* 0x00000018ff037819 */ /* 0x000fc80000011602 */
[----:B------:R-:W-:-:S04]  /*5520*/  LOP3.LUT R0, R0, R3, RZ, 0xfc, !PT ;  /* 0x0000000300007212 */ /* 0x000fc800078efcff */
[----:B------:R-:W-:Y:S02]  /*5530*/  PRMT R8, R0, 0x7610, R8 ;  /* 0x0000761000087816 */ /* 0x000fe40000000008 */
.L_x_6848:
[----:B------:R-:W-:Y:S05]  /*5540*/  BSYNC B0 ;  /* 0x0000000000007941 */ /* 0x000fea0003800000 */
.L_x_6847:
[----:B------:R0:W-:Y:S01]  /*5550*/  STG.E.U8 [R16.64], R8 ;  /* 0x0000000810007986 */ /* 0x0001e2000c101124 */
[----:B------:R-:W-:Y:S05]  /*5560*/  BRA `(.L_x_6824) ;  /* 0x000002e000007947 */ /* 0x000fea0003800000 */
.L_x_6841:
        /* <DEDUP_REMOVED lines=23> */
.L_x_6823:
        /* <DEDUP_REMOVED lines=20> */
.L_x_6851:
[----:B------:R0:W-:Y:S01]  /*5820*/  STG.E.64 [R16.64], R2 ;  /* 0x0000000210007986 */ /* 0x0001e2000c101b24 */
[----:B------:R-:W-:Y:S05]  /*5830*/  BRA `(.L_x_6824) ;  /* 0x0000001000007947 */ /* 0x000fea0003800000 */
.L_x_6850:
[----:B------:R0:W-:Y:S02]  /*5840*/  STG.E [R16.64], R5 ;  /* 0x0000000510007986 */ /* 0x0001e4000c101924 */
.L_x_6824:
        /* <DEDUP_REMOVED lines=231> */
.L_x_6852:
        /* <DEDUP_REMOVED lines=19> */
.L_x_6856:
[----:B------:R0:W5:Y:S01]  /*67f0*/  LDG.E.U8 R2, [R4.64] ;  /* 0x0000002404027981 */ /* 0x000162000c1e1100 */
[----:B------:R-:W-:Y:S01]  /*6800*/  IMAD.MOV.U32 R3, RZ, RZ, RZ ;  /* 0x000000ffff037224 */ /* 0x000fe200078e00ff */
[----:B------:R-:W-:Y:S05]  /*6810*/  BRA `(.L_x_6858) ;  /* 0x00000d5000007947 */ /* 0x000fea0003800000 */
.L_x_6855:
        /* <DEDUP_REMOVED lines=8> */
.L_x_6860:
[----:B------:R-:W2:Y:S02]  /*68a0*/  LDG.E R2, [R4.64] ;  /* 0x0000002404027981 */ /* 0x000ea4000c1e1900 */
[----:B--2---:R-:W-:Y:S01]  /*68b0*/  SHF.R.S32.HI R3, RZ, 0x1f, R2 ;  /* 0x0000001fff037819 */ /* 0x004fe20000011402 */
[----:B------:R-:W-:Y:S05]  /*68c0*/  BRA `(.L_x_6858) ;  /* 0x00000ca000007947 */ /* 0x000fea0003800000 */
.L_x_6859:
[----:B------:R-:W2:Y:S02]  /*68d0*/  LDG.E.S16 R2, [R4.64] ;  /* 0x0000002404027981 */ /* 0x000ea4000c1e1700 */
[----:B--2---:R-:W-:Y:S01]  /*68e0*/  SHF.R.S32.HI R3, RZ, 0x1f, R2 ;  /* 0x0000001fff037819 */ /* 0x004fe20000011402 */
[----:B------:R-:W-:Y:S05]  /*68f0*/  BRA `(.L_x_6858) ;  /* 0x00000c7000007947 */ /* 0x000fea0003800000 */
.L_x_6854:
        /* <DEDUP_REMOVED lines=9> */
.L_x_6862:
[----:B------:R-:W2:Y:S02]  /*6990*/  LDG.E.U16 R4, [R4.64] ;  /* 0x0000002404047981 */ /* 0x000ea4000c1e1500 */
[----:B--2---:R-:W-:-:S06]  /*69a0*/  HADD2.F32 R2, -RZ, R4.H0_H0 ;  /* 0x20000004ff027230 */ /* 0x004fcc0000004100 */
[----:B------:R-:W0:Y:S01]  /*69b0*/  F2I.S64.TRUNC R2, R2 ;  /* 0x0000000200027311 */ /* 0x000e22000020d900 */
[----:B------:R-:W-:Y:S05]  /*69c0*/  BRA `(.L_x_6858) ;  /* 0x00000ba000007947 */ /* 0x000fea0003800000 */
.L_x_6861:
        /* <DEDUP_REMOVED lines=9> */
.L_x_6864:
[----:B------:R-:W2:Y:S02]  /*6a60*/  LDG.E.U16 R4, [R4.64] ;  /* 0x0000002404047981 */ /* 0x000ea4000c1e1500 */
[----:B--2---:R-:W-:-:S06]  /*6a70*/  HADD2.F32 R2, -RZ, R4.H0_H0 ;  /* 0x20000004ff027230 */ /* 0x004fcc0000004100 */
[----:B------:R-:W0:Y:S01]  /*6a80*/  F2I.S64.TRUNC R2, R2 ;  /* 0x0000000200027311 */ /* 0x000e22000020d900 */
[----:B------:R-:W-:Y:S05]  /*6a90*/  BRA `(.L_x_6858) ;  /* 0x00000ad000007947 */ /* 0x000fea0003800000 */
.L_x_6863:
[----:B------:R-:W2:Y:S02]  /*6aa0*/  LDG.E.64 R2, [R4.64] ;  /* 0x0000002404027981 */ /* 0x000ea4000c1e1b00 */
[----:B--2---:R-:W0:Y:S01]  /*6ab0*/  F2I.S64.F64.TRUNC R2, R2 ;  /* 0x0000000200027311 */ /* 0x004e22000030d900 */
[----:B------:R-:W-:Y:S05]  /*6ac0*/  BRA `(.L_x_6858) ;  /* 0x00000aa000007947 */ /* 0x000fea0003800000 */
.L_x_6853:
        /* <DEDUP_REMOVED lines=13> */
.L_x_6867:
[----:B------:R-:W2:Y:S02]  /*6ba0*/  LDG.E.64 R2, [R4.64] ;  /* 0x0000002404027981 */ /* 0x000ea4000c1e1b00 */
[----:B--2---:R-:W0:Y:S01]  /*6bb0*/  F2I.S64.F64.TRUNC R2, R2 ;  /* 0x0000000200027311 */ /* 0x004e22000030d900 */
[----:B------:R-:W-:Y:S05]  /*6bc0*/  BRA `(.L_x_6858) ;  /* 0x000009a000007947 */ /* 0x000fea0003800000 */
.L_x_6866:
        /* <DEDUP_REMOVED lines=27> */
.L_x_6869:
        /* <DEDUP_REMOVED lines=14> */
.L_x_6868:
[----:B------:R-:W2:Y:S02]  /*6e60*/  LDG.E.U16 R2, [R4.64] ;  /* 0x0000002404027981 */ /* 0x000ea4000c1e1500 */
[----:B--2---:R-:W-:-:S06]  /*6e70*/  PRMT R2, RZ, 0x5410, R2 ;  /* 0x00005410ff027816 */ /* 0x004fcc0000000002 */
[----:B------:R-:W0:Y:S01]  /*6e80*/  F2I.S64.TRUNC R2, R2 ;  /* 0x0000000200027311 */ /* 0x000e22000020d900 */
[----:B------:R-:W-:Y:S05]  /*6e90*/  BRA `(.L_x_6858) ;  /* 0x000006d000007947 */ /* 0x000fea0003800000 */
.L_x_6865:
        /* <DEDUP_REMOVED lines=11> */
.L_x_6872:
        /* <DEDUP_REMOVED lines=21> */
.L_x_6876:
[----:B------:R-:W-:Y:S05]  /*70a0*/  BSYNC B1 ;  /* 0x0000000000017941 */ /* 0x000fea0003800000 */
.L_x_6875:
[----:B------:R-:W-:Y:S01]  /*70b0*/  IMAD.SHL.U32 R2, R2, 0x100000, RZ ;  /* 0x0010000002027824 */ /* 0x000fe200078e00ff */
[----:B------:R-:W-:-:S04]  /*70c0*/  LEA R3, R0, 0x3b800000, 0x17 ;  /* 0x3b80000000037811 */ /* 0x000fc800078eb8ff */
[----:B------:R-:W-:Y:S02]  /*70d0*/  LOP3.LUT R2, R3, R2, R4, 0xfe, !PT ;  /* 0x0000000203027212 */ /* 0x000fe400078efe04 */
.L_x_6874:
[----:B------:R-:W-:Y:S05]  /*70e0*/  BSYNC B0 ;  /* 0x0000000000007941 */ /* 0x000fea0003800000 */
.L_x_6873:
[----:B------:R-:W0:Y:S01]  /*70f0*/  F2I.S64.TRUNC R2, R2 ;  /* 0x0000000200027311 */ /* 0x000e22000020d900 */
[----:B------:R-:W-:Y:S05]  /*7100*/  BRA `(.L_x_6858) ;  /* 0x0000046000007947 */ /* 0x000fea0003800000 */
.L_x_6871:
        /* <DEDUP_REMOVED lines=21> */
.L_x_6880:
[----:B------:R-:W-:Y:S05]  /*7260*/  BSYNC B1 ;  /* 0x0000000000017941 */ /* 0x000fea0003800000 */
.L_x_6879:
[----:B------:R-:W-:Y:S01]  /*7270*/  IMAD.SHL.U32 R2, R2, 0x200000, RZ ;  /* 0x0020000002027824 */ /* 0x000fe200078e00ff */
[----:B------:R-:W-:-:S04]  /*7280*/  LEA R3, R0, 0x37800000, 0x17 ;  /* 0x3780000000037811 */ /* 0x000fc800078eb8ff */
[----:B------:R-:W-:Y:S02]  /*7290*/  LOP3.LUT R2, R3, R2, R4, 0xfe, !PT ;  /* 0x0000000203027212 */ /* 0x000fe400078efe04 */
.L_x_6878:
[----:B------:R-:W-:Y:S05]  /*72a0*/  BSYNC B0 ;  /* 0x0000000000007941 */ /* 0x000fea0003800000 */
.L_x_6877:
[----:B------:R-:W0:Y:S01]  /*72b0*/  F2I.S64.TRUNC R2, R2 ;  /* 0x0000000200027311 */ /* 0x000e22000020d900 */
[----:B------:R-:W-:Y:S05]  /*72c0*/  BRA `(.L_x_6858) ;  /* 0x000002a000007947 */ /* 0x000fea0003800000 */
.L_x_6870:
        /* <DEDUP_REMOVED lines=14> */
.L_x_6884:
[----:B------:R-:W-:Y:S05]  /*73b0*/  BSYNC B0 ;  /* 0x0000000000007941 */ /* 0x000fea0003800000 */
.L_x_6883:
[----:B------:R-:W0:Y:S01]  /*73c0*/  F2I.S64.TRUNC R2, R2 ;  /* 0x0000000200027311 */ /* 0x000e22000020d900 */
[----:B------:R-:W-:Y:S05]  /*73d0*/  BRA `(.L_x_6858) ;  /* 0x0000019000007947 */ /* 0x000fea0003800000 */
.L_x_6857:
        /* <DEDUP_REMOVED lines=21> */
.L_x_6882:
[----:B------:R0:W5:Y:S01]  /*7530*/  LDG.E.64 R2, [R4.64] ;  /* 0x0000002404027981 */ /* 0x000162000c1e1b00 */
[----:B------:R-:W-:Y:S05]  /*7540*/  BRA `(.L_x_6858) ;  /* 0x0000002000007947 */ /* 0x000fea0003800000 */
.L_x_6881:
[----:B------:R0:W5:Y:S01]  /*7550*/  LDG.E R2, [R4.64] ;  /* 0x0000002404027981 */ /* 0x000162000c1e1900 */
[----:B------:R-:W-:-:S03]  /*7560*/  IMAD.MOV.U32 R3, RZ, RZ, RZ ;  /* 0x000000ffff037224 */ /* 0x000fc600078e00ff */
.L_x_6858:
        /* <DEDUP_REMOVED lines=19> */
.L_x_6888:
[----:B------:R0:W-:Y:S01]  /*76a0*/  STG.E.U8 [R16.64], R5 ;  /* 0x0000000510007986 */ /* 0x0001e2000c101124 */
[----:B------:R-:W-:Y:S05]  /*76b0*/  BRA `(.L_x_6890) ;  /* 0x00000d7000007947 */ /* 0x000fea0003800000 */
.L_x_6887:
        /* <DEDUP_REMOVED lines=8> */
.L_x_6892:
[----:B------:R0:W-:Y:S01]  /*7740*/  STG.E [R16.64], R5 ;  /* 0x0000000510007986 */ /* 0x0001e2000c101924 */
[----:B------:R-:W-:Y:S05]  /*7750*/  BRA `(.L_x_6890) ;  /* 0x00000cd000007947 */ /* 0x000fea0003800000 */
.L_x_6891:
[----:B------:R0:W-:Y:S01]  /*7760*/  STG.E.U16 [R16.64], R5 ;  /* 0x0000000510007986 */ /* 0x0001e2000c101524 */
[----:B------:R-:W-:Y:S05]  /*7770*/  BRA `(.L_x_6890) ;  /* 0x00000cb000007947 */ /* 0x000fea0003800000 */
.L_x_6886:
        /* <DEDUP_REMOVED lines=9> */
.L_x_6894:
[----:B------:R-:W0:Y:S02]  /*7810*/  I2F.S64 R0, R2 ;  /* 0x0000000200007312 */ /* 0x000e240000301400 */
[----:B0-----:R-:W-:-:S05]  /*7820*/  F2FP.PACK_AB R0, RZ, R0 ;  /* 0x00000000ff00723e */ /* 0x001fca00000000ff */
[----:B------:R0:W-:Y:S01]  /*7830*/  STG.E.U16 [R16.64], R0 ;  /* 0x0000000010007986 */ /* 0x0001e2000c101524 */
[----:B------:R-:W-:Y:S05]  /*7840*/  BRA `(.L_x_6890) ;  /* 0x00000be000007947 */ /* 0x000fea0003800000 */
.L_x_6893:
        /* <DEDUP_REMOVED lines=10> */
.L_x_6896:
[----:B------:R-:W0:Y:S02]  /*78f0*/  I2F.S64 R2, R2 ;  /* 0x0000000200027312 */ /* 0x000e240000301400 */
[----:B0-----:R-:W-:-:S04]  /*7900*/  F2FP.PACK_AB R3, RZ, R2 ;  /* 0x00000002ff03723e */ /* 0x001fc800000000ff */
[----:B------:R-:W-:-:S05]  /*7910*/  PRMT R3, R3, 0x5410, RZ ;  /* 0x0000541003037816 */ /* 0x000fca00000000ff */
[----:B------:R0:W-:Y:S01]  /*7920*/  STG.E [R16.64], R3 ;  /* 0x0000000310007986 */ /* 0x0001e2000c101924 */
[----:B------:R-:W-:Y:S05]  /*7930*/  BRA `(.L_x_6890) ;  /* 0x00000af000007947 */ /* 0x000fea0003800000 */
.L_x_6895:
[----:B------:R-:W0:Y:S02]  /*7940*/  I2F.F64.S64 R2, R2 ;  /* 0x0000000200027312 */ /* 0x000e240000301c00 */
[----:B0-----:R0:W-:Y:S01]  /*7950*/  STG.E.64 [R16.64], R2 ;  /* 0x0000000210007986 */ /* 0x0011e2000c101b24 */
[----:B------:R-:W-:Y:S05]  /*7960*/  BRA `(.L_x_6890) ;  /* 0x00000ac000007947 */ /* 0x000fea0003800000 */
.L_x_6885:
        /* <DEDUP_REMOVED lines=13> */
.L_x_6899:
[----:B------:R-:W0:Y:S01]  /*7a40*/  I2F.F64.S64 R4, R2 ;  /* 0x0000000200047312 */ /* 0x000e220000301c00 */
[----:B------:R-:W-:-:S05]  /*7a50*/  CS2R R6, SRZ ;  /* 0x0000000000067805 */ /* 0x000fca000001ff00 */
[----:B0-----:R0:W-:Y:S01]  /*7a60*/  STG.E.128 [R16.64], R4 ;  /* 0x0000000410007986 */ /* 0x0011e2000c101d24 */
[----:B------:R-:W-:Y:S05]  /*7a70*/  BRA `(.L_x_6890) ;  /* 0x000009b000007947 */ /* 0x000fea0003800000 */
.L_x_6898:
        /* <DEDUP_REMOVED lines=21> */
.L_x_6903:
[----:B------:R-:W-:Y:S05]  /*7bd0*/  BSYNC B0 ;  /* 0x0000000000007941 */ /* 0x000fea0003800000 */
.L_x_6902:
[----:B------:R-:W-:-:S05]  /*7be0*/  LOP3.LUT R5, R0, R5, RZ, 0xfc, !PT ;  /* 0x0000000500057212 */ /* 0x000fca00078efcff */
[----:B------:R0:W-:Y:S01]  /*7bf0*/  STG.E.U8 [R16.64], R5 ;  /* 0x0000000510007986 */ /* 0x0001e2000c101124 */
[----:B------:R-:W-:Y:S05]  /*7c00*/  BRA `(.L_x_6890) ;  /* 0x0000082000007947 */ /* 0x000fea0003800000 */
.L_x_6901:
        /* <DEDUP_REMOVED lines=13> */
.L_x_6905:
[----:B------:R-:W-:Y:S01]  /*7ce0*/  IMAD.MOV.U32 R0, RZ, RZ, 0x7f ;  /* 0x0000007fff007424 */ /* 0x000fe200078e00ff */
[----:B------:R-:W-:-:S04]  /*7cf0*/  ISETP.GT.U32.AND P0, PT, R4, 0x7f800000, PT ;  /* 0x7f8000000400780c */ /* 0x000fc80003f04070 */
[----:B------:R-:W-:-:S04]  /*7d00*/  SEL R0, R0, 0x7c, P0 ;  /* 0x0000007c00007807 */ /* 0x000fc80000000000 */
.L_x_6906:
[----:B------:R-:W-:Y:S05]  /*7d10*/  BSYNC B0 ;  /* 0x0000000000007941 */ /* 0x000fea0003800000 */
.L_x_6904:
[----:B------:R-:W-:-:S04]  /*7d20*/  LOP3.LUT R2, R3, 0x80000000, RZ, 0xc0, !PT ;  /* 0x8000000003027812 */ /* 0x000fc800078ec0ff */
[----:B------:R-:W-:-:S04]  /*7d30*/  SHF.R.U32.HI R3, RZ, 0x18, R2 ;  /* 0x00000018ff037819 */ /* 0x000fc80000011602 */
[----:B------:R-:W-:-:S05]  /*7d40*/  LOP3.LUT R3, R0, R3, RZ, 0xfc, !PT ;  /* 0x0000000300037212 */ /* 0x000fca00078efcff */
[----:B------:R0:W-:Y:S01]  /*7d50*/  STG.E.U8 [R16.64], R3 ;  /* 0x0000000310007986 */ /* 0x0001e2000c101124 */
[----:B------:R-:W-:Y:S05]  /*7d60*/  BRA `(.L_x_6890) ;  /* 0x000006c000007947 */ /* 0x000fea0003800000 */
.L_x_6900:
[----:B------:R-:W0:Y:S02]  /*7d70*/  I2F.S64 R0, R2 ;  /* 0x0000000200007312 */ /* 0x000e240000301400 */
[----:B0-----:R-:W-:-:S05]  /*7d80*/  F2FP.BF16.PACK_AB R0, RZ, R0 ;  /* 0x00000000ff00723e */ /* 0x001fca00000010ff */
[----:B------:R0:W-:Y:S01]  /*7d90*/  STG.E.U16 [R16.64], R0 ;  /* 0x0000000010007986 */ /* 0x0001e2000c101524 */
[----:B------:R-:W-:Y:S05]  /*7da0*/  BRA `(.L_x_6890) ;  /* 0x0000068000007947 */ /* 0x000fea0003800000 */
.L_x_6897:
        /* <DEDUP_REMOVED lines=10> */
.L_x_6909:
        /* <DEDUP_REMOVED lines=17> */
.L_x_6912:
[----:B------:R-:W-:-:S04]  /*7f60*/  LOP3.LUT R2, R3, 0x80000000, RZ, 0xc0, !PT ;  /* 0x8000000003027812 */ /* 0x000fc800078ec0ff */
[----:B------:R-:W-:-:S04]  /*7f70*/  SHF.R.U32.HI R3, RZ, 0x18, R2 ;  /* 0x00000018ff037819 */ /* 0x000fc80000011602 */
[----:B------:R-:W-:-:S04]  /*7f80*/  LOP3.LUT R0, R0, R3, RZ, 0xfc, !PT ;  /* 0x0000000300007212 */ /* 0x000fc800078efcff */
[----:B------:R-:W-:Y:S02]  /*7f90*/  PRMT R8, R0, 0x7610, R8 ;  /* 0x0000761000087816 */ /* 0x000fe40000000008 */
.L_x_6911:
[----:B------:R-:W-:Y:S05]  /*7fa0*/  BSYNC B0 ;  /* 0x0000000000007941 */ /* 0x000fea0003800000 */
.L_x_6910:
[----:B------:R0:W-:Y:S01]  /*7fb0*/  STG.E.U8 [R16.64], R8 ;  /* 0x0000000810007986 */ /* 0x0001e2000c101124 */
[----:B------:R-:W-:Y:S05]  /*7fc0*/  BRA `(.L_x_6890) ;  /* 0x0000046000007947 */ /* 0x000fea0003800000 */
.L_x_6908:
        /* <DEDUP_REMOVED lines=17> */
.L_x_6915:
[----:B------:R-:W-:-:S04]  /*80e0*/  LOP3.LUT R2, R3, 0x80000000, RZ, 0xc0, !PT ;  /* 0x8000000003027812 */ /* 0x000fc800078ec0ff */
[----:B------:R-:W-:-:S04]  /*80f0*/  SHF.R.U32.HI R3, RZ, 0x18, R2 ;  /* 0x00000018ff037819 */ /* 0x000fc80000011602 */
[----:B------:R-:W-:-:S04]  /*8100*/  LOP3.LUT R0, R0, R3, RZ, 0xfc, !PT ;  /* 0x0000000300007212 */ /* 0x000fc800078efcff */
[----:B------:R-:W-:Y:S02]  /*8110*/  PRMT R8, R0, 0x7610, R8 ;  /* 0x0000761000087816 */ /* 0x000fe40000000008 */
.L_x_6914:
[----:B------:R-:W-:Y:S05]  /*8120*/  BSYNC B0 ;  /* 0x0000000000007941 */ /* 0x000fea0003800000 */
.L_x_6913:
[----:B------:R0:W-:Y:S01]  /*8130*/  STG.E.U8 [R16.64], R8 ;  /* 0x0000000810007986 */ /* 0x0001e2000c101124 */
[----:B------:R-:W-:Y:S05]  /*8140*/  BRA `(.L_x_6890) ;  /* 0x000002e000007947 */ /* 0x000fea0003800000 */
.L_x_6907:
        /* <DEDUP_REMOVED lines=23> */
.L_x_6889:
        /* <DEDUP_REMOVED lines=20> */
.L_x_6917:
[----:B------:R0:W-:Y:S01]  /*8400*/  STG.E.64 [R16.64], R2 ;  /* 0x0000000210007986 */ /* 0x0001e2000c101b24 */
[----:B------:R-:W-:Y:S05]  /*8410*/  BRA `(.L_x_6890) ;  /* 0x0000001000007947 */ /* 0x000fea0003800000 */
.L_x_6916:
[----:B------:R0:W-:Y:S02]  /*8420*/  STG.E [R16.64], R5 ;  /* 0x0000000510007986 */ /* 0x0001e4000c101924 */
.L_x_6890:
[----:B------:R-:W-:Y:S02]  /*8430*/  IADD3 R19, R19, 0x80, RZ ;  /* 0x0000008013137810 */ /* 0x000fe40007ffe0ff */
.L_x_6785:
[----:B------:R-:W-:Y:S05]  /*8440*/  BSYNC B6 ;  /* 0x0000000000067941 */ /* 0x000fea0003800000 */
.L_x_6784:
        /* <DEDUP_REMOVED lines=230> */
.L_x_6918:
        /* <DEDUP_REMOVED lines=19> */
.L_x_6922:
[----:B------:R0:W5:Y:S01]  /*93e0*/  LDG.E.U8 R2, [R4.64] ;  /* 0x0000002404027981 */ /* 0x000162000c1e1100 */
[----:B------:R-:W-:Y:S01]  /*93f0*/  IMAD.MOV.U32 R3, RZ, RZ, RZ ;  /* 0x000000ffff037224 */ /* 0x000fe200078e00ff */
[----:B------:R-:W-:Y:S05]  /*9400*/  BRA `(.L_x_6924) ;  /* 0x00000d5000007947 */ /* 0x000fea0003800000 */
.L_x_6921:
        /* <DEDUP_REMOVED lines=8> */
.L_x_6926:
[----:B------:R-:W2:Y:S02]  /*9490*/  LDG.E R2, [R4.64] ;  /* 0x0000002404027981 */ /* 0x000ea4000c1e1900 */
[----:B--2---:R-:W-:Y:S01]  /*94a0*/  SHF.R.S32.HI R3, RZ, 0x1f, R2 ;  /* 0x0000001fff037819 */ /* 0x004fe20000011402 */
[----:B------:R-:W-:Y:S05]  /*94b0*/  BRA `(.L_x_6924) ;  /* 0x00000ca000007947 */ /* 0x000fea0003800000 */
.L_x_6925:
[----:B------:R-:W2:Y:S02]  /*94c0*/  LDG.E.S16 R2, [R4.64] ;  /* 0x0000002404027981 */ /* 0x000ea4000c1e1700 */
[----:B--2---:R-:W-:Y:S01]  /*94d0*/  SHF.R.S32.HI R3, RZ, 0x1f, R2 ;  /* 0x0000001fff037819 */ /* 0x004fe20000011402 */
[----:B------:R-:W-:Y:S05]  /*94e0*/  BRA `(.L_x_6924) ;  /* 0x00000c7000007947 */ /* 0x000fea0003800000 */
.L_x_6920:
        /* <DEDUP_REMOVED lines=9> */
.L_x_6928:
[----:B------:R-:W2:Y:S02]  /*9580*/  LDG.E.U16 R4, [R4.64] ;  /* 0x0000002404047981 */ /* 0x000ea4000c1e1500 */
[----:B--2---:R-:W-:-:S06]  /*9590*/  HADD2.F32 R2, -RZ, R4.H0_H0 ;  /* 0x20000004ff027230 */ /* 0x004fcc0000004100 */
[----:B------:R-:W0:Y:S01]  /*95a0*/  F2I.S64.TRUNC R2, R2 ;  /* 0x0000000200027311 */ /* 0x000e22000020d900 */
[----:B------:R-:W-:Y:S05]  /*95b0*/  BRA `(.L_x_6924) ;  /* 0x00000ba000007947 */ /* 0x000fea0003800000 */
.L_x_6927:
        /* <DEDUP_REMOVED lines=9> */
.L_x_6930:
[----:B------:R-:W2:Y:S02]  /*9650*/  LDG.E.U16 R4, [R4.64] ;  /* 0x0000002404047981 */ /* 0x000ea4000c1e1500 */
[----:B--2---:R-:W-:-:S06]  /*9660*/  HADD2.F32 R2, -RZ, R4.H0_H0 ;  /* 0x20000004ff027230 */ /* 0x004fcc0000004100 */
[----:B------:R-:W0:Y:S01]  /*9670*/  F2I.S64.TRUNC R2, R2 ;  /* 0x0000000200027311 */ /* 0x000e22000020d900 */
[----:B------:R-:W-:Y:S05]  /*9680*/  BRA `(.L_x_6924) ;  /* 0x00000ad000007947 */ /* 0x000fea0003800000 */
.L_x_6929:
[----:B------:R-:W2:Y:S02]  /*9690*/  LDG.E.64 R2, [R4.64] ;  /* 0x0000002404027981 */ /* 0x000ea4000c1e1b00 */
[----:B--2---:R-:W0:Y:S01]  /*96a0*/  F2I.S64.F64.TRUNC R2, R2 ;  /* 0x0000000200027311 */ /* 0x004e22000030d900 */
[----:B------:R-:W-:Y:S05]  /*96b0*/  BRA `(.L_x_6924) ;  /* 0x00000aa000007947 */ /* 0x000fea0003800000 */
.L_x_6919:
        /* <DEDUP_REMOVED lines=13> */
.L_x_6933:
[----:B------:R-:W2:Y:S02]  /*9790*/  LDG.E.64 R2, [R4.64] ;  /* 0x0000002404027981 */ /* 0x000ea4000c1e1b00 */
[----:B--2---:R-:W0:Y:S01]  /*97a0*/  F2I.S64.F64.TRUNC R2, R2 ;  /* 0x0000000200027311 */ /* 0x004e22000030d900 */
[----:B------:R-:W-:Y:S05]  /*97b0*/  BRA `(.L_x_6924) ;  /* 0x000009a000007947 */ /* 0x000fea0003800000 */
.L_x_6932:
        /* <DEDUP_REMOVED lines=27> */
.L_x_6935:
        /* <DEDUP_REMOVED lines=14> */
.L_x_6934:
[----:B------:R-:W2:Y:S02]  /*9a50*/  LDG.E.U16 R2, [R4.64] ;  /* 0x0000002404027981 */ /* 0x000ea4000c1e1500 */
[----:B--2---:R-:W-:-:S06]  /*9a60*/  PRMT R2, RZ, 0x5410, R2 ;  /* 0x00005410ff027816 */ /* 0x004fcc0000000002 */
[----:B------:R-:W0:Y:S01]  /*9a70*/  F2I.S64.TRUNC R2, R2 ;  /* 0x0000000200027311 */ /* 0x000e22000020d900 */
[----:B------:R-:W-:Y:S05]  /*9a80*/  BRA `(.L_x_6924) ;  /* 0x000006d000007947 */ /* 0x000fea0003800000 */
.L_x_6931:
        /* <DEDUP_REMOVED lines=11> */
.L_x_6938:
        /* <DEDUP_REMOVED lines=21> */
.L_x_6942:
[----:B------:R-:W-:Y:S05]  /*9c90*/  BSYNC B1 ;  /* 0x0000000000017941 */ /* 0x000fea0003800000 */
.L_x_6941:
[----:B------:R-:W-:Y:S01]  /*9ca0*/  IMAD.SHL.U32 R2, R2, 0x100000, RZ ;  /* 0x0010000002027824 */ /* 0x000fe200078e00ff */
[----:B------:R-:W-:-:S04]  /*9cb0*/  LEA R3, R0, 0x3b800000, 0x17 ;  /* 0x3b80000000037811 */ /* 0x000fc800078eb8ff */
[----:B------:R-:W-:Y:S02]  /*9cc0*/  LOP3.LUT R2, R3, R2, R4, 0xfe, !PT ;  /* 0x0000000203027212 */ /* 0x000fe400078efe04 */
.L_x_6940:
[----:B------:R-:W-:Y:S05]  /*9cd0*/  BSYNC B0 ;  /* 0x0000000000007941 */ /* 0x000fea0003800000 */
.L_x_6939:
[----:B------:R-:W0:Y:S01]  /*9ce0*/  F2I.S64.TRUNC R2, R2 ;  /* 0x0000000200027311 */ /* 0x000e22000020d900 */
[----:B------:R-:W-:Y:S05]  /*9cf0*/  BRA `(.L_x_6924) ;  /* 0x0000046000007947 */ /* 0x000fea0003800000 */
.L_x_6937:
        /* <DEDUP_REMOVED lines=21> */
.L_x_6946:
[----:B------:R-:W-:Y:S05]  /*9e50*/  BSYNC B1 ;  /* 0x0000000000017941 */ /* 0x000fea0003800000 */
.L_x_6945:
[----:B------:R-:W-:Y:S01]  /*9e60*/  IMAD.SHL.U32 R2, R2, 0x200000, RZ ;  /* 0x0020000002027824 */ /* 0x000fe200078e00ff */
[----:B------:R-:W-:-:S04]  /*9e70*/  LEA R3, R0, 0x37800000, 0x17 ;  /* 0x3780000000037811 */ /* 0x000fc800078eb8ff */
[----:B------:R-:W-:Y:S02]  /*9e80*/  LOP3.LUT R2, R3, R2, R4, 0xfe, !PT ;  /* 0x0000000203027212 */ /* 0x000fe400078efe04 */
.L_x_6944:
[----:B------:R-:W-:Y:S05]  /*9e90*/  BSYNC B0 ;  /* 0x0000000000007941 */ /* 0x000fea0003800000 */
.L_x_6943:
[----:B------:R-:W0:Y:S01]  /*9ea0*/  F2I.S64.TRUNC R2, R2 ;  /* 0x0000000200027311 */ /* 0x000e22000020d900 */
[----:B------:R-:W-:Y:S05]  /*9eb0*/  BRA `(.L_x_6924) ;  /* 0x000002a000007947 */ /* 0x000fea0003800000 */
.L_x_6936:
        /* <DEDUP_REMOVED lines=14> */
.L_x_6950:
[----:B------:R-:W-:Y:S05]  /*9fa0*/  BSYNC B0 ;  /* 0x0000000000007941 */ /* 0x000fea0003800000 */
.L_x_6949:
[----:B------:R-:W0:Y:S01]  /*9fb0*/  F2I.S64.TRUNC R2, R2 ;  /* 0x0000000200027311 */ /* 0x000e22000020d900 */
[----:B------:R-:W-:Y:S05]  /*9fc0*/  BRA `(.L_x_6924) ;  /* 0x0000019000007947 */ /* 0x000fea0003800000 */
.L_x_6923:
        /* <DEDUP_REMOVED lines=21> */
.L_x_6948:
[----:B------:R0:W5:Y:S01]  /*a120*/  LDG.E.64 R2, [R4.64] ;  /* 0x0000002404027981 */ /* 0x000162000c1e1b00 */
[----:B------:R-:W-:Y:S05]  /*a130*/  BRA `(.L_x_6924) ;  /* 0x0000002000007947 */ /* 0x000fea0003800000 */
.L_x_6947:
[----:B------:R0:W5:Y:S01]  /*a140*/  LDG.E R2, [R4.64] ;  /* 0x0000002404027981 */ /* 0x000162000c1e1900 */
[----:B------:R-:W-:-:S03]  /*a150*/  IMAD.MOV.U32 R3, RZ, RZ, RZ ;  /* 0x000000ffff037224 */ /* 0x000fc600078e00ff */
.L_x_6924:
        /* <DEDUP_REMOVED lines=19> */
.L_x_6954:
[----:B------:R-:W-:Y:S01]  /*a290*/  STG.E.U8 [R16.64], R5 ;  /* 0x0000000510007986 */ /* 0x000fe2000c101124 */
[----:B------:R-:W-:Y:S05]  /*a2a0*/  EXIT ;  /* 0x000000000000794d */ /* 0x000fea0003800000 */
.L_x_6953:
        /* <DEDUP_REMOVED lines=8> */
.L_x_6957:
[----:B------:R-:W-:Y:S01]  /*a330*/  STG.E [R16.64], R5 ;  /* 0x0000000510007986 */ /* 0x000fe2000c101924 */
[----:B------:R-:W-:Y:S05]  /*a340*/  EXIT ;  /* 0x000000000000794d */ /* 0x000fea0003800000 */
.L_x_6956:
[----:B------:R-:W-:Y:S01]  /*a350*/  STG.E.U16 [R16.64], R5 ;  /* 0x0000000510007986 */ /* 0x000fe2000c101524 */
[----:B------:R-:W-:Y:S05]  /*a360*/  EXIT ;  /* 0x000000000000794d */ /* 0x000fea0003800000 */
.L_x_6952:
[----:B------:R-:W-:-:S13]  /*a370*/  ISETP.GT.AND P0, PT, R0, 0x6, PT ;  /* 0x000000060000780c */ /* 0x000fda0003f04270 */
[----:B------:R-:W-:Y:S05]  /*a380*/  @P0 BRA `(.L_x_6958) ;  /* 0x000000b000000947 */ /* 0x000fea0003800000 */
[----:B------:R-:W-:-:S13]  /*a390*/  ISETP.NE.AND P0, PT, R0, 0x5, PT ;  /* 0x000000050000780c */ /* 0x000fda0003f05270 */
[----:B------:R-:W-:Y:S05]  /*a3a0*/  @!P0 BRA `(.L_x_6959) ;  /* 0x0000005000008947 */ /* 0x000fea0003800000 */
[----:B------:R-:W-:-:S13]  /*a3b0*/  ISETP.NE.AND P0, PT, R0, 0x6, PT ;  /* 0x000000060000780c */ /* 0x000fda0003f05270 */
[----:B------:R-:W-:Y:S05]  /*a3c0*/  @P0 BRA `(.L_x_6955) ;  /* 0x00000ae000000947 */ /* 0x000fea0003800000 */
[----:B------:R-:W0:Y:S02]  /*a3d0*/  I2F.S64 R3, R2 ;  /* 0x0000000200037312 */ /* 0x000e240000301400 */
[----:B0-----:R-:W-:Y:S01]  /*a3e0*/  STG.E [R16.64], R3 ;  /* 0x0000000310007986 */ /* 0x001fe2000c101924 */
[----:B------:R-:W-:Y:S05]  /*a3f0*/  EXIT ;  /* 0x000000000000794d */ /* 0x000fea0003800000 */
.L_x_6959:
[----:B------:R-:W0:Y:S02]  /*a400*/  I2F.S64 R0, R2 ;  /* 0x0000000200007312 */ /* 0x000e240000301400 */
[----:B0-----:R-:W-:-:S05]  /*a410*/  F2FP.PACK_AB R0, RZ, R0 ;  /* 0x00000000ff00723e */ /* 0x001fca00000000ff */
[----:B------:R-:W-:Y:S01]  /*a420*/  STG.E.U16 [R16.64], R0 ;  /* 0x0000000010007986 */ /* 0x000fe2000c101524 */
[----:B------:R-:W-:Y:S05]  /*a430*/  EXIT ;  /* 0x000000000000794d */ /* 0x000fea0003800000 */
.L_x_6958:
        /* <DEDUP_REMOVED lines=8> */
[----:B0-----:R-:W-:Y:S01]  /*a4c0*/  STG.E.64 [R16.64], R4 ;  /* 0x0000000410007986 */ /* 0x001fe2000c101b24 */
[----:B------:R-:W-:Y:S05]  /*a4d0*/  EXIT ;  /* 0x000000000000794d */ /* 0x000fea0003800000 */
.L_x_6961:
[----:B------:R-:W0:Y:S02]  /*a4e0*/  I2F.S64 R2, R2 ;  /* 0x0000000200027312 */ /* 0x000e240000301400 */
[----:B0-----:R-:W-:-:S04]  /*a4f0*/  F2FP.PACK_AB R3, RZ, R2 ;  /* 0x00000002ff03723e */ /* 0x001fc800000000ff */
[----:B------:R-:W-:-:S05]  /*a500*/  PRMT R3, R3, 0x5410, RZ ;  /* 0x0000541003037816 */ /* 0x000fca00000000ff */
[----:B------:R-:W-:Y:S01]  /*a510*/  STG.E [R16.64], R3 ;  /* 0x0000000310007986 */ /* 0x000fe2000c101924 */
[----:B------:R-:W-:Y:S05]  /*a520*/  EXIT ;  /* 0x000000000000794d */ /* 0x000fea0003800000 */
.L_x_6960:
[----:B------:R-:W0:Y:S02]  /*a530*/  I2F.F64.S64 R2, R2 ;  /* 0x0000000200027312 */ /* 0x000e240000301c00 */
[----:B0-----:R-:W-:Y:S01]  /*a540*/  STG.E.64 [R16.64], R2 ;  /* 0x0000000210007986 */ /* 0x001fe2000c101b24 */
[----:B------:R-:W-:Y:S05]  /*a550*/  EXIT ;  /* 0x000000000000794d */ /* 0x000fea0003800000 */
.L_x_6951:
        /* <DEDUP_REMOVED lines=11> */
[----:B------:R-:W-:Y:S01]  /*a610*/  STG.E.U8 [R16.64], R3 ;  /* 0x0000000310007986 */ /* 0x000fe2000c101124 */
[----:B------:R-:W-:Y:S05]  /*a620*/  EXIT ;  /* 0x000000000000794d */ /* 0x000fea0003800000 */
.L_x_6964:
[----:B------:R-:W0:Y:S01]  /*a630*/  I2F.F64.S64 R4, R2 ;  /* 0x0000000200047312 */ /* 0x000e220000301c00 */
[----:B------:R-:W-:-:S05]  /*a640*/  CS2R R6, SRZ ;  /* 0x0000000000067805 */ /* 0x000fca000001ff00 */
[----:B0-----:R-:W-:Y:S01]  /*a650*/  STG.E.128 [R16.64], R4 ;  /* 0x0000000410007986 */ /* 0x001fe2000c101d24 */
[----:B------:R-:W-:Y:S05]  /*a660*/  EXIT ;  /* 0x000000000000794d */ /* 0x000fea0003800000 */
.L_x_6963:
        /* <DEDUP_REMOVED lines=21> */
.L_x_6968:
[----:B------:R-:W-:Y:S05]  /*a7c0*/  BSYNC B0 ;  /* 0x0000000000007941 */ /* 0x000fea0003800000 */
.L_x_6967:
[----:B------:R-:W-:-:S05]  /*a7d0*/  LOP3.LUT R5, R0, R5, RZ, 0xfc, !PT ;  /* 0x0000000500057212 */ /* 0x000fca00078efcff */
[----:B------:R-:W-:Y:S01]  /*a7e0*/  STG.E.U8 [R16.64], R5 ;  /* 0x0000000510007986 */ /* 0x000fe2000c101124 */
[----:B------:R-:W-:Y:S05]  /*a7f0*/  EXIT ;  /* 0x000000000000794d */ /* 0x000fea0003800000 */
.L_x_6966:
        /* <DEDUP_REMOVED lines=13> */
.L_x_6970:
[----:B------:R-:W-:Y:S01]  /*a8d0*/  IMAD.MOV.U32 R0, RZ, RZ, 0x7f ;  /* 0x0000007fff007424 */ /* 0x000fe200078e00ff */
[----:B------:R-:W-:-:S04]  /*a8e0*/  ISETP.GT.U32.AND P0, PT, R4, 0x7f800000, PT ;  /* 0x7f8000000400780c */ /* 0x000fc80003f04070 */
[----:B------:R-:W-:-:S04]  /*a8f0*/  SEL R0, R0, 0x7c, P0 ;  /* 0x0000007c00007807 */ /* 0x000fc80000000000 */
.L_x_6971:
[----:B------:R-:W-:Y:S05]  /*a900*/  BSYNC B0 ;  /* 0x0000000000007941 */ /* 0x000fea0003800000 */
.L_x_6969:
[----:B------:R-:W-:-:S04]  /*a910*/  LOP3.LUT R2, R3, 0x80000000, RZ, 0xc0, !PT ;  /* 0x8000000003027812 */ /* 0x000fc800078ec0ff */
[----:B------:R-:W-:-:S04]  /*a920*/  SHF.R.U32.HI R3, RZ, 0x18, R2 ;  /* 0x00000018ff037819 */ /* 0x000fc80000011602 */
[----:B------:R-:W-:-:S05]  /*a930*/  LOP3.LUT R3, R0, R3, RZ, 0xfc, !PT ;  /* 0x0000000300037212 */ /* 0x000fca00078efcff */
[----:B------:R-:W-:Y:S01]  /*a940*/  STG.E.U8 [R16.64], R3 ;  /* 0x0000000310007986 */ /* 0x000fe2000c101124 */
[----:B------:R-:W-:Y:S05]  /*a950*/  EXIT ;  /* 0x000000000000794d */ /* 0x000fea0003800000 */
.L_x_6965:
[----:B------:R-:W0:Y:S02]  /*a960*/  I2F.S64 R0, R2 ;  /* 0x0000000200007312 */ /* 0x000e240000301400 */
[----:B0-----:R-:W-:-:S05]  /*a970*/  F2FP.BF16.PACK_AB R0, RZ, R0 ;  /* 0x00000000ff00723e */ /* 0x001fca00000010ff */
[----:B------:R-:W-:Y:S01]  /*a980*/  STG.E.U16 [R16.64], R0 ;  /* 0x0000000010007986 */ /* 0x000fe2000c101524 */
[----:B------:R-:W-:Y:S05]  /*a990*/  EXIT ;  /* 0x000000000000794d */ /* 0x000fea0003800000 */
.L_x_6962:
        /* <DEDUP_REMOVED lines=10> */
.L_x_6974:
        /* <DEDUP_REMOVED lines=17> */
.L_x_6977:
[----:B------:R-:W-:-:S04]  /*ab50*/  LOP3.LUT R2, R3, 0x80000000, RZ, 0xc0, !PT ;  /* 0x8000000003027812 */ /* 0x000fc800078ec0ff */
[----:B------:R-:W-:-:S04]  /*ab60*/  SHF.R.U32.HI R3, RZ, 0x18, R2 ;  /* 0x00000018ff037819 */ /* 0x000fc80000011602 */
[----:B------:R-:W-:-:S04]  /*ab70*/  LOP3.LUT R0, R0, R3, RZ, 0xfc, !PT ;  /* 0x0000000300007212 */ /* 0x000fc800078efcff */
[----:B------:R-:W-:Y:S02]  /*ab80*/  PRMT R8, R0, 0x7610, R8 ;  /* 0x0000761000087816 */ /* 0x000fe40000000008 */
.L_x_6976:
[----:B------:R-:W-:Y:S05]  /*ab90*/  BSYNC B0 ;  /* 0x0000000000007941 */ /* 0x000fea0003800000 */
.L_x_6975:
[----:B------:R-:W-:Y:S01]  /*aba0*/  STG.E.U8 [R16.64], R8 ;  /* 0x0000000810007986 */ /* 0x000fe2000c101124 */
[----:B------:R-:W-:Y:S05]  /*abb0*/  EXIT ;  /* 0x000000000000794d */ /* 0x000fea0003800000 */
.L_x_6973:
        /* <DEDUP_REMOVED lines=17> */
.L_x_6980:
[----:B------:R-:W-:-:S04]  /*acd0*/  LOP3.LUT R2, R3, 0x80000000, RZ, 0xc0, !PT ;  /* 0x8000000003027812 */ /* 0x000fc800078ec0ff */
[----:B------:R-:W-:-:S04]  /*ace0*/  SHF.R.U32.HI R3, RZ, 0x18, R2 ;  /* 0x00000018ff037819 */ /* 0x000fc80000011602 */
[----:B------:R-:W-:-:S04]  /*acf0*/  LOP3.LUT R0, R0, R3, RZ, 0xfc, !PT ;  /* 0x0000000300007212 */ /* 0x000fc800078efcff */
[----:B------:R-:W-:Y:S02]  /*ad00*/  PRMT R8, R0, 0x7610, R8 ;  /* 0x0000761000087816 */ /* 0x000fe40000000008 */
.L_x_6979:
[----:B------:R-:W-:Y:S05]  /*ad10*/  BSYNC B0 ;  /* 0x0000000000007941 */ /* 0x000fea0003800000 */
.L_x_6978:
[----:B------:R-:W-:Y:S01]  /*ad20*/  STG.E.U8 [R16.64], R8 ;  /* 0x0000000810007986 */ /* 0x000fe2000c101124 */
[----:B------:R-:W-:Y:S05]  /*ad30*/  EXIT ;  /* 0x000000000000794d */ /* 0x000fea0003800000 */
.L_x_6972:
        /* <DEDUP_REMOVED lines=21> */
[----:B------:R-:W-:Y:S01]  /*ae90*/  STG.E.U8 [R16.64], R3 ;  /* 0x0000000310007986 */ /* 0x000fe2000c101124 */
[----:B------:R-:W-:Y:S05]  /*aea0*/  EXIT ;  /* 0x000000000000794d */ /* 0x000fea0003800000 */
.L_x_6955:
        /* <DEDUP_REMOVED lines=20> */
.L_x_6982:
[----:B------:R-:W-:Y:S01]  /*aff0*/  STG.E.64 [R16.64], R2 ;  /* 0x0000000210007986 */ /* 0x000fe2000c101b24 */
[----:B------:R-:W-:Y:S05]  /*b000*/  EXIT ;  /* 0x000000000000794d */ /* 0x000fea0003800000 */
.L_x_6981:
[----:B------:R-:W-:Y:S01]  /*b010*/  STG.E [R16.64], R5 ;  /* 0x0000000510007986 */ /* 0x000fe2000c101924 */
[----:B------:R-:W-:Y:S05]  /*b020*/  EXIT ;  /* 0x000000000000794d */ /* 0x000fea0003800000 */
.L_x_6983:
        /* <DEDUP_REMOVED lines=13> */
.L_x_34079:


//--------------------- .text._ZN2at6native27unrolled_elementwise_kernelIZZZNS0_21clamp_max_kernel_cudaERNS_18TensorIteratorBaseERKN3c106ScalarEENKUlvE_clEvENKUlvE2_clEvEUllE_St5arrayIPcLm2EELi4E23TrivialOffsetCalculatorILi1EjESF_NS0_6memory12LoadWithCastILi1EEENSG_13StoreWithCastILi1EEEEEviT_T0_T2_T3_T4_T5_ --------------------------
	.section	.text._ZN2at6native27unrolled_elementwise_kernelIZZZNS0_21clamp_max_kernel_cudaERNS_18TensorIteratorBaseERKN3c106ScalarEENKUlvE_clEvENKUlvE2_clEvEUllE_St5arrayIPcLm2EELi4E23TrivialOffsetCalculatorILi1EjESF_NS0_6memory12LoadWithCastILi1EEENSG_13StoreWithCastILi1EEEEEviT_T0_T2_T3_T4_T5_,"ax",@progbits
	.sectioninfo	@"SHI_REGISTERS=32"
	.align	128
        .global         _ZN2at6native27unrolled_elementwise_kernelIZZZNS0_21clamp_max_kernel_cudaERNS_18TensorIteratorBaseERKN3c106ScalarEENKUlvE_clEvENKUlvE2_clEvEUllE_St5arrayIPcLm2EELi4E23TrivialOffsetCalculatorILi1EjESF_NS0_6memory12LoadWithCastILi1EEENSG_13StoreWithCastILi1EEEEEviT_T0_T2_T3_T4_T5_
        .type           _ZN2at6native27unrolled_elementwise_kernelIZZZNS0_21clamp_max_kernel_cudaERNS_18TensorIteratorBaseERKN3c106ScalarEENKUlvE_clEvENKUlvE2_clEvEUllE_St5arrayIPcLm2EELi4E23TrivialOffsetCalculatorILi1EjESF_NS0_6memory12LoadWithCastILi1EEENSG_13StoreWithCastILi1EEEEEviT_T0_T2_T3_T4_T5_,@function
        .size           _ZN2at6native27unrolled_elementwise_kernelIZZZNS0_21clamp_max_kernel_cudaERNS_18TensorIteratorBaseERKN3c106ScalarEENKUlvE_clEvENKUlvE2_clEvEUllE_St5arrayIPcLm2EELi4E23TrivialOffsetCalculatorILi1EjESF_NS0_6memory12LoadWithCastILi1EEENSG_13StoreWithCastILi1EEEEEviT_T0_T2_T3_T4_T5_,(.L_x_34080 - _ZN2at6native27unrolled_elementwise_kernelIZZZNS0_21clamp_max_kernel_cudaERNS_18TensorIteratorBaseERKN3c106ScalarEENKUlvE_clEvENKUlvE2_clEvEUllE_St5arrayIPcLm2EELi4E23TrivialOffsetCalculatorILi1EjESF_NS0_6memory12LoadWithCastILi1EEENSG_13StoreWithCastILi1EEEEEviT_T0_T2_T3_T4_T5_)
        .other          _ZN2at6native27unrolled_elementwise_kernelIZZZNS0_21clamp_max_kernel_cudaERNS_18TensorIteratorBaseERKN3c106ScalarEENKUlvE_clEvENKUlvE2_clEvEUllE_St5arrayIPcLm2EELi4E23TrivialOffsetCalculatorILi1EjESF_NS0_6memory12LoadWithCastILi1EEENSG_13StoreWithCastILi1EEEEEviT_T0_T2_T3_T4_T5_,@"STO_CUDA_ENTRY STV_DEFAULT"
_ZN2at6native27unrolled_elementwise_kernelIZZZNS0_21clamp_max_kernel_cudaERNS_18TensorIteratorBaseERKN3c106ScalarEENKUlvE_clEvENKUlvE2_clEvEUllE_St5arrayIPcLm2EELi4E23TrivialOffsetCalculatorILi1EjESF_NS0_6memory12LoadWithCastILi1EEENSG_13StoreWithCastILi1EEEEEviT_T0_T2_T3_T4_T5_:
.text._ZN2at6native27unrolled_elementwise_kernelIZZZNS0_21clamp_max_kernel_cudaERNS_18TensorIteratorBaseERKN3c106ScalarEENKUlvE_clEvENKUlvE2_clEvEUllE_St5arrayIPcLm2EELi4E23TrivialOffsetCalculatorILi1EjESF_NS0_6memory12LoadWithCastILi1EEENSG_13StoreWithCastILi1EEEEEviT_T0_T2_T3_T4_T5_:
        /* <DEDUP_REMOVED lines=30> */
.L_x_6989:
[----:B------:R0:W5:Y:S01]  /*01e0*/  LDG.E.U8 R18, [R2.64] ;  /* 0x0000002402127981 */ /* 0x000162000c1e1100 */
[----:B------:R-:W-:Y:S01]  /*01f0*/  IMAD.MOV.U32 R19, RZ, RZ, RZ ;  /* 0x000000ffff137224 */ /* 0x000fe200078e00ff */
[----:B------:R-:W-:Y:S05]  /*0200*/  BRA `(.L_x_6991) ;  /* 0x00000d6000007947 */ /* 0x000fea0003800000 */
.L_x_6988:
        /* <DEDUP_REMOVED lines=8> */
.L_x_6993:
[----:B------:R-:W2:Y:S02]  /*0290*/  LDG.E R18, [R2.64] ;  /* 0x0000002402127981 */ /* 0x000ea4000c1e1900 */
[----:B--2---:R-:W-:Y:S01]  /*02a0*/  SHF.R.S32.HI R19, RZ, 0x1f, R18 ;  /* 0x0000001fff137819 */ /* 0x004fe20000011412 */
[----:B------:R-:W-:Y:S05]  /*02b0*/  BRA `(.L_x_6991) ;  /* 0x00000cb000007947 */ /* 0x000fea0003800000 */
.L_x_6992:
[----:B------:R-:W2:Y:S02]  /*02c0*/  LDG.E.S16 R18, [R2.64] ;  /* 0x0000002402127981 */ /* 0x000ea4000c1e1700 */
[----:B--2---:R-:W-:Y:S01]  /*02d0*/  SHF.R.S32.HI R19, RZ, 0x1f, R18 ;  /* 0x0000001fff137819 */ /* 0x004fe20000011412 */
[----:B------:R-:W-:Y:S05]  /*02e0*/  BRA `(.L_x_6991) ;  /* 0x00000c8000007947 */ /* 0x000fea0003800000 */
.L_x_6987:
[----:B------:R-:W-:-:S13]  /*02f0*/  ISETP.GT.AND P0, PT, R0, 0x6, PT ;  /* 0x000000060000780c */ /* 0x000fda0003f04270 */
[----:B------:R-:W-:Y:S05]  /*0300*/  @P0 BRA `(.L_x_6994) ;  /* 0x000000b000000947 */ /* 0x000fea0003800000 */
[----:B------:R-:W-:-:S13]  /*0310*/  ISETP.NE.AND P0, PT, R0, 0x5, PT ;  /* 0x000000050000780c */ /* 0x000fda0003f05270 */
[----:B------:R-:W-:Y:S05]  /*0320*/  @!P0 BRA `(.L_x_6995) ;  /* 0x0000005000008947 */ /* 0x000fea0003800000 */
[----:B------:R-:W-:-:S13]  /*0330*/  ISETP.NE.AND P0, PT, R0, 0x6, PT ;  /* 0x000000060000780c */ /* 0x000fda0003f05270 */
[----:B------:R-:W-:Y:S05]  /*0340*/  @P0 BRA `(.L_x_6990) ;  /* 0x00000a9000000947 */ /* 0x000fea0003800000 */
[----:B------:R-:W2:Y:S02]  /*0350*/  LDG.E R2, [R2.64] ;  /* 0x0000002402027981 */ /* 0x000ea4000c1e1900 */
[----:B--2---:R0:W1:Y:S01]  /*0360*/  F2I.S64.TRUNC R18, R2 ;  /* 0x0000000200127311 */ /* 0x004062000020d900 */
[----:B------:R-:W-:Y:S05]  /*0370*/  BRA `(.L_x_6991) ;  /* 0x00000bf000007947 */ /* 0x000fea0003800000 */
.L_x_6995:
[----:B------:R-:W2:Y:S02]  /*0380*/  LDG.E.U16 R2, [R2.64] ;  /* 0x0000002402027981 */ /* 0x000ea4000c1e1500 */
[----:B--2---:R-:W-:-:S06]  /*0390*/  HADD2.F32 R18, -RZ, R2.H0_H0 ;  /* 0x20000002ff127230 */ /* 0x004fcc0000004100 */
[----:B------:R-:W0:Y:S01]  /*03a0*/  F2I.S64.TRUNC R18, R18 ;  /* 0x0000001200127311 */ /* 0x000e22000020d900 */
[----:B------:R-:W-:Y:S05]  /*03b0*/  BRA `(.L_x_6991) ;  /* 0x00000bb000007947 */ /* 0x000fea0003800000 */
.L_x_6994:
[----:B------:R-:W-:-:S13]  /*03c0*/  ISETP.NE.AND P0, PT, R0, 0x7, PT ;  /* 0x000000070000780c */ /* 0x000fda0003f05270 */
[----:B------:R-:W-:Y:S05]  /*03d0*/  @!P0 BRA `(.L_x_6996) ;  /* 0x000000b000008947 */ /* 0x000fea0003800000 */
[----:B------:R-:W-:-:S13]  /*03e0*/  ISETP.NE.AND P0, PT, R0, 0x8, PT ;  /* 0x000000080000780c */ /* 0x000fda0003f05270 */
[----:B------:R-:W-:Y:S05]  /*03f0*/  @!P0 BRA `(.L_x_6997) ;  /* 0x0000005000008947 */ /* 0x000fea0003800000 */
[----:B------:R-:W-:-:S13]  /*0400*/  ISETP.NE.AND P0, PT, R0, 0x9, PT ;  /* 0x000000090000780c */ /* 0x000fda0003f05270 */
[----:B------:R-:W-:Y:S05]  /*0410*/  @P0 BRA `(.L_x_6990) ;  /* 0x000009c000000947 */ /* 0x000fea0003800000 */
[----:B------:R-:W2:Y:S02]  /*0420*/  LDG.E R2, [R2.64] ;  /* 0x0000002402027981 */ /* 0x000ea4000c1e1900 */
[----:B--2---:R0:W1:Y:S01]  /*0430*/  F2I.S64.TRUNC R18, R2 ;  /* 0x0000000200127311 */ /* 0x004062000020d900 */
[----:B------:R-:W-:Y:S05]  /*0440*/  BRA `(.L_x_6991) ;  /* 0x00000b2000007947 */ /* 0x000fea0003800000 */
.L_x_6997:
[----:B------:R-:W2:Y:S02]  /*0450*/  LDG.E.U16 R2, [R2.64] ;  /* 0x0000002402027981 */ /* 0x000ea4000c1e1500 */
[----:B--2---:R-:W-:-:S06]  /*0460*/  HADD2.F32 R18, -RZ, R2.H0_H0 ;  /* 0x20000002ff127230 */ /* 0x004fcc0000004100 */
[----:B------:R-:W0:Y:S01]  /*0470*/  F2I.S64.TRUNC R18, R18 ;  /* 0x0000001200127311 */ /* 0x000e22000020d900 */
[----:B------:R-:W-:Y:S05]  /*0480*/  BRA `(.L_x_6991) ;  /* 0x00000ae000007947 */ /* 0x000fea0003800000 */
.L_x_6996:
[----:B------:R-:W2:Y:S02]  /*0490*/  LDG.E.64 R2, [R2.64] ;  /* 0x0000002402027981 */ /* 0x000ea4000c1e1b00 */
[----:B--2---:R0:W1:Y:S01]  /*04a0*/  F2I.S64.F64.TRUNC R18, R2 ;  /* 0x0000000200127311 */ /* 0x004062000030d900 */
[----:B------:R-:W-:Y:S05]  /*04b0*/  BRA `(.L_x_6991) ;  /* 0x00000ab000007947 */ /* 0x000fea0003800000 */
.L_x_6986:
        /* <DEDUP_REMOVED lines=13> */
.L_x_7000:
[----:B------:R-:W2:Y:S02]  /*0590*/  LDG.E.64 R2, [R2.64] ;  /* 0x0000002402027981 */ /* 0x000ea4000c1e1b00 */
[----:B--2---:R0:W1:Y:S01]  /*05a0*/  F2I.S64.F64.TRUNC R18, R2 ;  /* 0x0000000200127311 */ /* 0x004062000030d900 */
[----:B------:R-:W-:Y:S05]  /*05b0*/  BRA `(.L_x_6991) ;  /* 0x000009b000007947 */ /* 0x000fea0003800000 */
.L_x_6999:
        /* <DEDUP_REMOVED lines=25> */
[----:B------:R0:W1:Y:S01]  /*0750*/  F2I.S64.TRUNC R18, R5 ;  /* 0x0000000500127311 */ /* 0x000062000020d900 */
[----:B------:R-:W-:Y:S05]  /*0760*/  BRA `(.L_x_6991) ;  /* 0x0000080000007947 */ /* 0x000fea0003800000 */
.L_x_7002:
        /* <DEDUP_REMOVED lines=13> */
[----:B------:R0:W1:Y:S01]  /*0840*/  F2I.S64.TRUNC R18, R3 ;  /* 0x0000000300127311 */ /* 0x000062000020d900 */
[----:B------:R-:W-:Y:S05]  /*0850*/  BRA `(.L_x_6991) ;  /* 0x0000071000007947 */ /* 0x000fea0003800000 */
.L_x_7001:
[----:B------:R-:W2:Y:S02]  /*0860*/  LDG.E.U16 R18, [R2.64] ;  /* 0x0000002402127981 */ /* 0x000ea4000c1e1500 */
[----:B--2---:R-:W-:-:S06]  /*0870*/  PRMT R18, RZ, 0x5410, R18 ;  /* 0x00005410ff127816 */ /* 0x004fcc0000000012 */
[----:B------:R-:W0:Y:S01]  /*0880*/  F2I.S64.TRUNC R18, R18 ;  /* 0x0000001200127311 */ /* 0x000e22000020d900 */
[----:B------:R-:W-:Y:S05]  /*0890*/  BRA `(.L_x_6991) ;  /* 0x000006d000007947 */ /* 0x000fea0003800000 */
.L_x_6998:
        /* <DEDUP_REMOVED lines=11> */
.L_x_7005:
        /* <DEDUP_REMOVED lines=21> */
.L_x_7009:
[----:B------:R-:W-:Y:S05]  /*0aa0*/  BSYNC B1 ;  /* 0x0000000000017941 */ /* 0x000fea0003800000 */
.L_x_7008:
[----:B------:R-:W-:Y:S01]  /*0ab0*/  IMAD.SHL.U32 R2, R2, 0x100000, RZ ;  /* 0x0010000002027824 */ /* 0x000fe200078e00ff */
[----:B------:R-:W-:-:S04]  /*0ac0*/  LEA R3, R0, 0x3b800000, 0x17 ;  /* 0x3b80000000037811 */ /* 0x000fc800078eb8ff */
[----:B------:R-:W-:Y:S02]  /*0ad0*/  LOP3.LUT R18, R3, R2, R18, 0xfe, !PT ;  /* 0x0000000203127212 */ /* 0x000fe400078efe12 */
.L_x_7007:
[----:B------:R-:W-:Y:S05]  /*0ae0*/  BSYNC B0 ;  /* 0x0000000000007941 */ /* 0x000fea0003800000 */
.L_x_7006:
[----:B------:R-:W0:Y:S01]  /*0af0*/  F2I.S64.TRUNC R18, R18 ;  /* 0x0000001200127311 */ /* 0x000e22000020d900 */
[----:B------:R-:W-:Y:S05]  /*0b00*/  BRA `(.L_x_6991) ;  /* 0x0000046000007947 */ /* 0x000fea0003800000 */
.L_x_7004:
        /* <DEDUP_REMOVED lines=21> */
.L_x_7013:
[----:B------:R-:W-:Y:S05]  /*0c60*/  BSYNC B1 ;  /* 0x0000000000017941 */ /* 0x000fea0003800000 */
.L_x_7012:
[----:B------:R-:W-:Y:S01]  /*0c70*/  IMAD.SHL.U32 R2, R2, 0x200000, RZ ;  /* 0x0020000002027824 */ /* 0x000fe200078e00ff */
[----:B------:R-:W-:-:S04]  /*0c80*/  LEA R3, R0, 0x37800000, 0x17 ;  /* 0x3780000000037811 */ /* 0x000fc800078eb8ff */
[----:B------:R-:W-:Y:S02]  /*0c90*/  LOP3.LUT R18, R3, R2, R18, 0xfe, !PT ;  /* 0x0000000203127212 */ /* 0x000fe400078efe12 */
.L_x_7011:
[----:B------:R-:W-:Y:S05]  /*0ca0*/  BSYNC B0 ;  /* 0x0000000000007941 */ /* 0x000fea0003800000 */
.L_x_7010:
[----:B------:R-:W0:Y:S01]  /*0cb0*/  F2I.S64.TRUNC R18, R18 ;  /* 0x0000001200127311 */ /* 0x000e22000020d900 */
[----:B------:R-:W-:Y:S05]  /*0cc0*/  BRA `(.L_x_6991) ;  /* 0x000002a000007947 */ /* 0x000fea0003800000 */
.L_x_7003:
        /* <DEDUP_REMOVED lines=14> */
.L_x_7017:
[----:B------:R-:W-:Y:S05]  /*0db0*/  BSYNC B0 ;  /* 0x0000000000007941 */ /* 0x000fea0003800000 */
.L_x_7016:
[----:B------:R-:W0:Y:S01]  /*0dc0*/  F2I.S64.TRUNC R18, R18 ;  /* 0x0000001200127311 */ /* 0x000e22000020d900 */
[----:B------:R-:W-:Y:S05]  /*0dd0*/  BRA `(.L_x_6991) ;  /* 0x0000019000007947 */ /* 0x000fea0003800000 */
.L_x_6990:
        /* <DEDUP_REMOVED lines=21> */
.L_x_7015:
[----:B------:R0:W5:Y:S01]  /*0f30*/  LDG.E.64 R18, [R2.64] ;  /* 0x0000002402127981 */ /* 0x000162000c1e1b00 */
[----:B------:R-:W-:Y:S05]  /*0f40*/  BRA `(.L_x_6991) ;  /* 0x0000002000007947 */ /* 0x000fea0003800000 */
.L_x_7014:
[----:B------:R0:W5:Y:S01]  /*0f50*/  LDG.E R18, [R2.64] ;  /* 0x0000002402127981 */ /* 0x000162000c1e1900 */
[----:B------:R-:W-:-:S03]  /*0f60*/  IMAD.MOV.U32 R19, RZ, RZ, RZ ;  /* 0x000000ffff137224 */ /* 0x000fc600078e00ff */
.L_x_6991:
[----:B------:R-:W2:Y:S02]  /*0f70*/  S2R R26, SR_TID.X ;  /* 0x00000000001a7919 */ /* 0x000ea40000002100 */
[----:B--2---:R-:W-:Y:S02]  /*0f80*/  IADD3 R26, R26, 0x80, RZ ;  /* 0x000000801a1a7810 */ /* 0x004fe40007ffe0ff */
.L_x_6985:
[----:B-1----:R-:W-:Y:S05]  /*0f90*/  BSYNC B6 ;  /* 0x0000000000067941 */ /* 0x002fea0003800000 */
.L_x_6984:
        /* <DEDUP_REMOVED lines=22> */
.L_x_7023:
[----:B------:R0:W5:Y:S01]  /*1100*/  LDG.E.U8 R22, [R2.64] ;  /* 0x0000002402167981 */ /* 0x000162000c1e1100 */
[----:B------:R-:W-:Y:S01]  /*1110*/  IMAD.MOV.U32 R23, RZ, RZ, RZ ;  /* 0x000000ffff177224 */ /* 0x000fe200078e00ff */
[----:B------:R-:W-:Y:S05]  /*1120*/  BRA `(.L_x_7025) ;  /* 0x00000d5000007947 */ /* 0x000fea0003800000 */
.L_x_7022:
        /* <DEDUP_REMOVED lines=8> */
.L_x_7027:
[----:B------:R-:W2:Y:S02]  /*11b0*/  LDG.E R22, [R2.64] ;  /* 0x0000002402167981 */ /* 0x000ea4000c1e1900 */
[----:B--2---:R-:W-:Y:S01]  /*11c0*/  SHF.R.S32.HI R23, RZ, 0x1f, R22 ;  /* 0x0000001fff177819 */ /* 0x004fe20000011416 */
[----:B------:R-:W-:Y:S05]  /*11d0*/  BRA `(.L_x_7025) ;  /* 0x00000ca000007947 */ /* 0x000fea0003800000 */
.L_x_7026:
[----:B------:R-:W2:Y:S02]  /*11e0*/  LDG.E.S16 R22, [R2.64] ;  /* 0x0000002402167981 */ /* 0x000ea4000c1e1700 */
[----:B--2---:R-:W-:Y:S01]  /*11f0*/  SHF.R.S32.HI R23, RZ, 0x1f, R22 ;  /* 0x0000001fff177819 */ /* 0x004fe20000011416 */
[----:B------:R-:W-:Y:S05]  /*1200*/  BRA `(.L_x_7025) ;  /* 0x00000c7000007947 */ /* 0x000fea0003800000 */
.L_x_7021:
        /* <DEDUP_REMOVED lines=9> */
.L_x_7029:
[----:B------:R-:W2:Y:S02]  /*12a0*/  LDG.E.U16 R2, [R2.64] ;  /* 0x0000002402027981 */ /* 0x000ea4000c1e1500 */
[----:B--2---:R-:W-:-:S06]  /*12b0*/  HADD2.F32 R22, -RZ, R2.H0_H0 ;  /* 0x20000002ff167230 */ /* 0x004fcc0000004100 */
[----:B------:R-:W0:Y:S01]  /*12c0*/  F2I.S64.TRUNC R22, R22 ;  /* 0x0000001600167311 */ /* 0x000e22000020d900 */
[----:B------:R-:W-:Y:S05]  /*12d0*/  BRA `(.L_x_7025) ;  /* 0x00000ba000007947 */ /* 0x000fea0003800000 */
.L_x_7028:
        /* <DEDUP_REMOVED lines=9> */
.L_x_7031:
[----:B------:R-:W2:Y:S02]  /*1370*/  LDG.E.U16 R2, [R2.64] ;  /* 0x0000002402027981 */ /* 0x000ea4000c1e1500 */
[----:B--2---:R-:W-:-:S06]  /*1380*/  HADD2.F32 R22, -RZ, R2.H0_H0 ;  /* 0x20000002ff167230 */ /* 0x004fcc0000004100 */
[----:B------:R-:W0:Y:S01]  /*1390*/  F2I.S64.TRUNC R22, R22 ;  /* 0x0000001600167311 */ /* 0x000e22000020d900 */
[----:B------:R-:W-:Y:S05]  /*13a0*/  BRA `(.L_x_7025) ;  /* 0x00000ad000007947 */ /* 0x000fea0003800000 */
.L_x_7030:
[----:B------:R-:W2:Y:S02]  /*13b0*/  LDG.E.64 R2, [R2.64] ;  /* 0x0000002402027981 */ /* 0x000ea4000c1e1b00 */
[----:B--2---:R0:W1:Y:S01]  /*13c0*/  F2I.S64.F64.TRUNC R22, R2 ;  /* 0x0000000200167311 */ /* 0x004062000030d900 */
[----:B------:R-:W-:Y:S05]  /*13d0*/  BRA `(.L_x_7025) ;  /* 0x00000aa000007947 */ /* 0x000fea0003800000 */
.L_x_7020:
        /* <DEDUP_REMOVED lines=13> */
.L_x_7034:
[----:B------:R-:W2:Y:S02]  /*14b0*/  LDG.E.64 R2, [R2.64] ;  /* 0x0000002402027981 */ /* 0x000ea4000c1e1b00 */
[----:B--2---:R0:W1:Y:S01]  /*14c0*/  F2I.S64.F64.TRUNC R22, R2 ;  /* 0x0000000200167311 */ /* 0x004062000030d900 */
[----:B------:R-:W-:Y:S05]  /*14d0*/  BRA `(.L_x_7025) ;  /* 0x000009a000007947 */ /* 0x000fea0003800000 */
.L_x_7033:
        /* <DEDUP_REMOVED lines=27> */
.L_x_7036:
        /* <DEDUP_REMOVED lines=14> */
.L_x_7035:
[----:B------:R-:W2:Y:S02]  /*1770*/  LDG.E.U16 R22, [R2.64] ;  /* 0x0000002402167981 */ /* 0x000ea4000c1e1500 */
[----:B--2---:R-:W-:-:S06]  /*1780*/  PRMT R22, RZ, 0x5410, R22 ;  /* 0x00005410ff167816 */ /* 0x004fcc0000000016 */
[----:B------:R-:W0:Y:S01]  /*1790*/  F2I.S64.TRUNC R22, R22 ;  /* 0x0000001600167311 */ /* 0x000e22000020d900 */
[----:B------:R-:W-:Y:S05]  /*17a0*/  BRA `(.L_x_7025) ;  /* 0x000006d000007947 */ /* 0x000fea0003800000 */
.L_x_7032:
        /* <DEDUP_REMOVED lines=11> */
.L_x_7039:
        /* <DEDUP_REMOVED lines=21> */
.L_x_7043:
[----:B------:R-:W-:Y:S05]  /*19b0*/  BSYNC B1 ;  /* 0x0000000000017941 */ /* 0x000fea0003800000 */
.L_x_7042:
[----:B------:R-:W-:Y:S01]  /*19c0*/  IMAD.SHL.U32 R2, R2, 0x100000, RZ ;  /* 0x0010000002027824 */ /* 0x000fe200078e00ff */
[----:B------:R-:W-:-:S04]  /*19d0*/  LEA R3, R0, 0x3b800000, 0x17 ;  /* 0x3b80000000037811 */ /* 0x000fc800078eb8ff */
[----:B------:R-:W-:Y:S02]  /*19e0*/  LOP3.LUT R22, R3, R2, R22, 0xfe, !PT ;  /* 0x0000000203167212 */ /* 0x000fe400078efe16 */
.L_x_7041:
[----:B------:R-:W-:Y:S05]  /*19f0*/  BSYNC B0 ;  /* 0x0000000000007941 */ /* 0x000fea0003800000 */
.L_x_7040:
[----:B------:R-:W0:Y:S01]  /*1a00*/  F2I.S64.TRUNC R22, R22 ;  /* 0x0000001600167311 */ /* 0x000e22000020d900 */
[----:B------:R-:W-:Y:S05]  /*1a10*/  BRA `(.L_x_7025) ;  /* 0x0000046000007947 */ /* 0x000fea0003800000 */
.L_x_7038:
        /* <DEDUP_REMOVED lines=21> */
.L_x_7047:
[----:B------:R-:W-:Y:S05]  /*1b70*/  BSYNC B1 ;  /* 0x0000000000017941 */ /* 0x000fea0003800000 */
.L_x_7046:
[----:B------:R-:W-:Y:S01]  /*1b80*/  IMAD.SHL.U32 R2, R2, 0x200000, RZ ;  /* 0x0020000002027824 */ /* 0x000fe200078e00ff */
[----:B------:R-:W-:-:S04]  /*1b90*/  LEA R3, R0, 0x37800000, 0x17 ;  /* 0x3780000000037811 */ /* 0x000fc800078eb8ff */
[----:B------:R-:W-:Y:S02]  /*1ba0*/  LOP3.LUT R22, R3, R2, R22, 0xfe, !PT ;  /* 0x0000000203167212 */ /* 0x000fe400078efe16 */
.L_x_7045:
[----:B------:R-:W-:Y:S05]  /*1bb0*/  BSYNC B0 ;  /* 0x0000000000007941 */ /* 0x000fea0003800000 */
.L_x_7044:
[----:B------:R-:W0:Y:S01]  /*1bc0*/  F2I.S64.TRUNC R22, R22 ;  /* 0x0000001600167311 */ /* 0x000e22000020d900 */
[----:B------:R-:W-:Y:S05]  /*1bd0*/  BRA `(.L_x_7025) ;  /* 0x000002a000007947 */ /* 0x000fea0003800000 */
.L_x_7037:
        /* <DEDUP_REMOVED lines=14> */
.L_x_7051:
[----:B------:R-:W-:Y:S05]  /*1cc0*/  BSYNC B0 ;  /* 0x0000000000007941 */ /* 0x000fea0003800000 */
.L_x_7050:
[----:B------:R-:W0:Y:S01]  /*1cd0*/  F2I.S64.TRUNC R22, R22 ;  /* 0x0000001600167311 */ /* 0x000e22000020d900 */
[----:B------:R-:W-:Y:S05]  /*1ce0*/  BRA `(.L_x_7025) ;  /* 0x0000019000007947 */ /* 0x000fea0003800000 */
.L_x_7024:
        /* <DEDUP_REMOVED lines=21> */
.L_x_7049:
[----:B------:R0:W5:Y:S01]  /*1e40*/  LDG.E.64 R22, [R2.64] ;  /* 0x0000002402167981 */ /* 0x000162000c1e1b00 */
[----:B------:R-:W-:Y:S05]  /*1e50*/  BRA `(.L_x_7025) ;  /* 0x0000002000007947 */ /* 0x000fea0003800000 */
.L_x_7048:
[----:B------:R0:W5:Y:S01]  /*1e60*/  LDG.E R22, [R2.64] ;  /* 0x0000002402167981 */ /* 0x000162000c1e1900 */
[----:B------:R-:W-:-:S03]  /*1e70*/  IMAD.MOV.U32 R23, RZ, RZ, RZ ;  /* 0x000000ffff177224 */ /* 0x000fc600078e00ff */
.L_x_7025:
[----:B------:R-:W-:-:S04]  /*1e80*/  IADD3 R26, R26, 0x80, RZ ;  /* 0x000000801a1a7810 */ /* 0x000fc80007ffe0ff */
.L_x_7019:
[----:B------:R-:W-:Y:S05]  /*1e90*/  BSYNC B6 ;  /* 0x0000000000067941 */ /* 0x000fea0003800000 */
.L_x_7018:
[----:B------:R-:W-:Y:S01]  /*1ea0*/  ISETP.GE.AND P0, PT, R26, R28, PT ;  /* 0x0000001c1a00720c */ /* 0x000fe20003f06270 */
[----:B------:R-:W-:Y:S01]  /*1eb0*/  BSSY B6, `(.L_x_7052) ;  /* 0x00000f0000067945 */ /* 0x000fe20003800000 */
[----:B------:R-:W-:Y:S01]  /*1ec0*/  CS2R R24, SRZ ;  /* 0x0000000000187805 */ /* 0x000fe2000001ff00 */
[----:B------:R-:W-:-:S10]  /*1ed0*/  CS2R R16, SRZ ;  /* 0x0000000000107805 */ /* 0x000fd4000001ff00 */
        /* <DEDUP_REMOVED lines=20> */
.L_x_7057:
[----:B------:R0:W5:Y:S01]  /*2020*/  LDG.E.U8 R16, [R2.64] ;  /* 0x0000002402107981 */ /* 0x000162000c1e1100 */
[----:B------:R-:W-:Y:S01]  /*2030*/  IMAD.MOV.U32 R17, RZ, RZ, RZ ;  /* 0x000000ffff117224 */ /* 0x000fe200078e00ff */
[----:B------:R-:W-:Y:S05]  /*2040*/  BRA `(.L_x_7059) ;  /* 0x00000d5000007947 */ /* 0x000fea0003800000 */
.L_x_7056:
        /* <DEDUP_REMOVED lines=8> */
.L_x_7061:
[----:B------:R-:W2:Y:S02]  /*20d0*/  LDG.E R16, [R2.64] ;  /* 0x0000002402107981 */ /* 0x000ea4000c1e1900 */
[----:B--2---:R-:W-:Y:S01]  /*20e0*/  SHF.R.S32.HI R17, RZ, 0x1f, R16 ;  /* 0x0000001fff117819 */ /* 0x004fe20000011410 */
[----:B------:R-:W-:Y:S05]  /*20f0*/  BRA `(.L_x_7059) ;  /* 0x00000ca000007947 */ /* 0x000fea0003800000 */
.L_x_7060:
[----:B------:R-:W2:Y:S02]  /*2100*/  LDG.E.S16 R16, [R2.64] ;  /* 0x0000002402107981 */ /* 0x000ea4000c1e1700 */
[----:B--2---:R-:W-:Y:S01]  /*2110*/  SHF.R.S32.HI R17, RZ, 0x1f, R16 ;  /* 0x0000001fff117819 */ /* 0x004fe20000011410 */
[----:B------:R-:W-:Y:S05]  /*2120*/  BRA `(.L_x_7059) ;  /* 0x00000c7000007947 */ /* 0x000fea0003800000 */
.L_x_7055:
[----:B------:R-:W-:-:S13]  /*2130*/  ISETP.GT.AND P0, PT, R0, 0x6, PT ;  /* 0x000000060000780c */ /* 0x000fda0003f04270 */
[----:B------:R-:W-:Y:S05]  /*2140*/  @P0 BRA `(.L_x_7062) ;  /* 0x000000b000000947 */ /* 0x000fea0003800000 */
[----:B------:R-:W-:-:S13]  /*2150*/  ISETP.NE.AND P0, PT, R0, 0x5, PT ;  /* 0x000000050000780c */ /* 0x000fda0003f05270 */
[----:B------:R-:W-:Y:S05]  /*2160*/  @!P0 BRA `(.L_x_7063) ;  /* 0x0000005000008947 */ /* 0x000fea0003800000 */
[----:B------:R-:W-:-:S13]  /*2170*/  ISETP.NE.AND P0, PT, R0, 0x6, PT ;  /* 0x000000060000780c */ /* 0x000fda0003f05270 */
[----:B------:R-:W-:Y:S05]  /*2180*/  @P0 BRA `(.L_x_7058) ;  /* 0x00000a8000000947 */ /* 0x000fea0003800000 */
[----:B------:R-:W2:Y:S02]  /*2190*/  LDG.E R2, [R2.64] ;  /* 0x0000002402027981 */ /* 0x000ea4000c1e1900 */
[----:B--2---:R0:W2:Y:S01]  /*21a0*/  F2I.S64.TRUNC R16, R2 ;  /* 0x0000000200107311 */ /* 0x0040a2000020d900 */
[----:B------:R-:W-:Y:S05]  /*21b0*/  BRA `(.L_x_7059) ;  /* 0x00000be000007947 */ /* 0x000fea0003800000 */
.L_x_7063:
[----:B------:R-:W2:Y:S02]  /*21c0*/  LDG.E.U16 R2, [R2.64] ;  /* 0x0000002402027981 */ /* 0x000ea4000c1e1500 */
[----:B--2---:R-:W-:-:S06]  /*21d0*/  HADD2.F32 R16, -RZ, R2.H0_H0 ;  /* 0x20000002ff107230 */ /* 0x004fcc0000004100 */
[----:B------:R-:W0:Y:S01]  /*21e0*/  F2I.S64.TRUNC R16, R16 ;  /* 0x0000001000107311 */ /* 0x000e22000020d900 */
[----:B------:R-:W-:Y:S05]  /*21f0*/  BRA `(.L_x_7059) ;  /* 0x00000ba000007947 */ /* 0x000fea0003800000 */
.L_x_7062:
[----:B------:R-:W-:-:S13]  /*2200*/  ISETP.NE.AND P0, PT, R0, 0x7, PT ;  /* 0x000000070000780c */ /* 0x000fda0003f05270 */
[----:B------:R-:W-:Y:S05]  /*2210*/  @!P0 BRA `(.L_x_7064) ;  /* 0x000000b000008947 */ /* 0x000fea0003800000 */
[----:B------:R-:W-:-:S13]  /*2220*/  ISETP.NE.AND P0, PT, R0, 0x8, PT ;  /* 0x000000080000780c */ /* 0x000fda0003f05270 */
[----:B------:R-:W-:Y:S05]  /*2230*/  @!P0 BRA `(.L_x_7065) ;  /* 0x0000005000008947 */ /* 0x000fea0003800000 */
[----:B------:R-:W-:-:S13]  /*2240*/  ISETP.NE.AND P0, PT, R0, 0x9, PT ;  /* 0x000000090000780c */ /* 0x000fda0003f05270 */
[----:B------:R-:W-:Y:S05]  /*2250*/  @P0 BRA `(.L_x_7058) ;  /* 0x000009b000000947 */ /* 0x000fea0003800000 */
[----:B------:R-:W2:Y:S02]  /*2260*/  LDG.E R2, [R2.64] ;  /* 0x0000002402027981 */ /* 0x000ea4000c1e1900 */
[----:B--2---:R0:W2:Y:S01]  /*2270*/  F2I.S64.TRUNC R16, R2 ;  /* 0x0000000200107311 */ /* 0x0040a2000020d900 */
[----:B------:R-:W-:Y:S05]  /*2280*/  BRA `(.L_x_7059) ;  /* 0x00000b1000007947 */ /* 0x000fea0003800000 */
.L_x_7065:
[----:B------:R-:W2:Y:S02]  /*2290*/  LDG.E.U16 R2, [R2.64] ;  /* 0x0000002402027981 */ /* 0x000ea4000c1e1500 */
[----:B--2---:R-:W-:-:S06]  /*22a0*/  HADD2.F32 R16, -RZ, R2.H0_H0 ;  /* 0x20000002ff107230 */ /* 0x004fcc0000004100 */
[----:B------:R-:W0:Y:S01]  /*22b0*/  F2I.S64.TRUNC R16, R16 ;  /* 0x0000001000107311 */ /* 0x000e22000020d900 */
[----:B------:R-:W-:Y:S05]  /*22c0*/  BRA `(.L_x_7059) ;  /* 0x00000ad000007947 */ /* 0x000fea0003800000 */
.L_x_7064:
[----:B------:R-:W2:Y:S02]  /*22d0*/  LDG.E.64 R2, [R2.64] ;  /* 0x0000002402027981 */ /* 0x000ea4000c1e1b00 */
[----:B--2---:R0:W2:Y:S01]  /*22e0*/  F2I.S64.F64.TRUNC R16, R2 ;  /* 0x0000000200107311 */ /* 0x0040a2000030d900 */
[----:B------:R-:W-:Y:S05]  /*22f0*/  BRA `(.L_x_7059) ;  /* 0x00000aa000007947 */ /* 0x000fea0003800000 */
.L_x_7054:
        /* <DEDUP_REMOVED lines=13> */
.L_x_7068:
[----:B------:R-:W2:Y:S02]  /*23d0*/  LDG.E.64 R2, [R2.64] ;  /* 0x0000002402027981 */ /* 0x000ea4000c1e1b00 */
[----:B--2---:R0:W2:Y:S01]  /*23e0*/  F2I.S64.F64.TRUNC R16, R2 ;  /* 0x0000000200107311 */ /* 0x0040a2000030d900 */
[----:B------:R-:W-:Y:S05]  /*23f0*/  BRA `(.L_x_7059) ;  /* 0x000009a000007947 */ /* 0x000fea0003800000 */
.L_x_7067:
        /* <DEDUP_REMOVED lines=25> */
[----:B------:R0:W2:Y:S01]  /*2590*/  F2I.S64.TRUNC R16, R5 ;  /* 0x0000000500107311 */ /* 0x0000a2000020d900 */
[----:B------:R-:W-:Y:S05]  /*25a0*/  BRA `(.L_x_7059) ;  /* 0x000007f000007947 */ /* 0x000fea0003800000 */
.L_x_7070:
        /* <DEDUP_REMOVED lines=12> */
[----:B------:R0:W2:Y:S01]  /*2670*/  F2I.S64.TRUNC R16, R4 ;  /* 0x0000000400107311 */ /* 0x0000a2000020d900 */
[----:B------:R-:W-:Y:S05]  /*2680*/  BRA `(.L_x_7059) ;  /* 0x0000071000007947 */ /* 0x000fea0003800000 */
.L_x_7069:
[----:B------:R-:W2:Y:S02]  /*2690*/  LDG.E.U16 R16, [R2.64] ;  /* 0x0000002402107981 */ /* 0x000ea4000c1e1500 */
[----:B--2---:R-:W-:-:S06]  /*26a0*/  PRMT R16, RZ, 0x5410, R16 ;  /* 0x00005410ff107816 */ /* 0x004fcc0000000010 */
[----:B------:R-:W0:Y:S01]  /*26b0*/  F2I.S64.TRUNC R16, R16 ;  /* 0x0000001000107311 */ /* 0x000e22000020d900 */
[----:B------:R-:W-:Y:S05]  /*26c0*/  BRA `(.L_x_7059) ;  /* 0x000006d000007947 */ /* 0x000fea0003800000 */
.L_x_7066:
        /* <DEDUP_REMOVED lines=11> */
.L_x_7073:
        /* <DEDUP_REMOVED lines=21> */
.L_x_7077:
[----:B------:R-:W-:Y:S05]  /*28d0*/  BSYNC B1 ;  /* 0x0000000000017941 */ /* 0x000fea0003800000 */
.L_x_7076:
[----:B------:R-:W-:Y:S01]  /*28e0*/  IMAD.SHL.U32 R2, R2, 0x100000, RZ ;  /* 0x0010000002027824 */ /* 0x000fe200078e00ff */
[----:B------:R-:W-:-:S04]  /*28f0*/  LEA R3, R0, 0x3b800000, 0x17 ;  /* 0x3b80000000037811 */ /* 0x000fc800078eb8ff */
[----:B------:R-:W-:Y:S02]  /*2900*/  LOP3.LUT R16, R3, R2, R16, 0xfe, !PT ;  /* 0x0000000203107212 */ /* 0x000fe400078efe10 */
.L_x_7075:
[----:B------:R-:W-:Y:S05]  /*2910*/  BSYNC B0 ;  /* 0x0000000000007941 */ /* 0x000fea0003800000 */
.L_x_7074:
[----:B------:R-:W0:Y:S01]  /*2920*/  F2I.S64.TRUNC R16, R16 ;  /* 0x0000001000107311 */ /* 0x000e22000020d900 */
[----:B------:R-:W-:Y:S05]  /*2930*/  BRA `(.L_x_7059) ;  /* 0x0000046000007947 */ /* 0x000fea0003800000 */
.L_x_7072:
        /* <DEDUP_REMOVED lines=21> */
.L_x_7081:
[----:B------:R-:W-:Y:S05]  /*2a90*/  BSYNC B1 ;  /* 0x0000000000017941 */ /* 0x000fea0003800000 */
.L_x_7080:
[----:B------:R-:W-:Y:S01]  /*2aa0*/  IMAD.SHL.U32 R2, R2, 0x200000, RZ ;  /* 0x0020000002027824 */ /* 0x000fe200078e00ff */
[----:B------:R-:W-:-:S04]  /*2ab0*/  LEA R3, R0, 0x37800000, 0x17 ;  /* 0x3780000000037811 */ /* 0x000fc800078eb8ff */
[----:B------:R-:W-:Y:S02]  /*2ac0*/  LOP3.LUT R16, R3, R2, R16, 0xfe, !PT ;  /* 0x0000000203107212 */ /* 0x000fe400078efe10 */
.L_x_7079:
[----:B------:R-:W-:Y:S05]  /*2ad0*/  BSYNC B0 ;  /* 0x0000000000007941 */ /* 0x000fea0003800000 */
.L_x_7078:
[----:B------:R-:W0:Y:S01]  /*2ae0*/  F2I.S64.TRUNC R16, R16 ;  /* 0x0000001000107311 */ /* 0x000e22000020d900 */
[----:B------:R-:W-:Y:S05]  /*2af0*/  BRA `(.L_x_7059) ;  /* 0x000002a000007947 */ /* 0x000fea0003800000 */
.L_x_7071:
        /* <DEDUP_REMOVED lines=14> */
.L_x_7085:
[----:B------:R-:W-:Y:S05]  /*2be0*/  BSYNC B0 ;  /* 0x0000000000007941 */ /* 0x000fea0003800000 */
.L_x_7084:
[----:B------:R-:W0:Y:S01]  /*2bf0*/  F2I.S64.TRUNC R16, R16 ;  /* 0x0000001000107311 */ /* 0x000e22000020d900 */
[----:B------:R-:W-:Y:S05]  /*2c00*/  BRA `(.L_x_7059) ;  /* 0x0000019000007947 */ /* 0x000fea0003800000 */
.L_x_7058:
        /* <DEDUP_REMOVED lines=21> */
.L_x_7083:
[----:B------:R0:W5:Y:S01]  /*2d60*/  LDG.E.64 R16, [R2.64] ;  /* 0x0000002402107981 */ /* 0x000162000c1e1b00 */
[----:B------:R-:W-:Y:S05]  /*2d70*/  BRA `(.L_x_7059) ;  /* 0x0000002000007947 */ /* 0x000fea0003800000 */
.L_x_7082:
[----:B------:R0:W5:Y:S01]  /*2d80*/  LDG.E R16, [R2.64] ;  /* 0x0000002402107981 */ /* 0x000162000c1e1900 */
[----:B------:R-:W-:-:S03]  /*2d90*/  IMAD.MOV.U32 R17, RZ, RZ, RZ ;  /* 0x000000ffff117224 */ /* 0x000fc600078e00ff */
.L_x_7059:
[----:B------:R-:W-:-:S04]  /*2da0*/  IADD3 R26, R26, 0x80, RZ ;  /* 0x000000801a1a7810 */ /* 0x000fc80007ffe0ff */
.L_x_7053:
[----:B------:R-:W-:Y:S05]  /*2db0*/  BSYNC B6 ;  /* 0x0000000000067941 */ /* 0x000fea0003800000 */
.L_x_7052:
        /* <DEDUP_REMOVED lines=19> */
[----:B---3--:R-:W-:Y:S01]  /*2ef0*/  SHF.R.S32.HI R25, RZ, 0x1f, R24 ;  /* 0x0000001fff197819 */ /* 0x008fe20000011418 */
[----:B------:R-:W-:Y:S05]  /*2f00*/  BRA `(.L_x_7087) ;  /* 0x00000d7000007947 */ /* 0x000fea0003800000 */
.L_x_7091:
[----:B------:R0:W5:Y:S01]  /*2f10*/  LDG.E.U8 R24, [R2.64] ;  /* 0x0000002402187981 */ /* 0x000162000c1e1100 */
[----:B------:R-:W-:Y:S01]  /*2f20*/  IMAD.MOV.U32 R25, RZ, RZ, RZ ;  /* 0x000000ffff197224 */ /* 0x000fe200078e00ff */
[----:B------:R-:W-:Y:S05]  /*2f30*/  BRA `(.L_x_7087) ;  /* 0x00000d4000007947 */ /* 0x000fea0003800000 */
.L_x_7090:
        /* <DEDUP_REMOVED lines=8> */
.L_x_7094:
[----:B------:R-:W3:Y:S02]  /*2fc0*/  LDG.E R24, [R2.64] ;  /* 0x0000002402187981 */ /* 0x000ee4000c1e1900 */
[----:B---3--:R-:W-:Y:S01]  /*2fd0*/  SHF.R.S32.HI R25, RZ, 0x1f, R24 ;  /* 0x0000001fff197819 */ /* 0x008fe20000011418 */
[----:B------:R-:W-:Y:S05]  /*2fe0*/  BRA `(.L_x_7087) ;  /* 0x00000c9000007947 */ /* 0x000fea0003800000 */
.L_x_7093:
[----:B------:R-:W3:Y:S02]  /*2ff0*/  LDG.E.S16 R24, [R2.64] ;  /* 0x0000002402187981 */ /* 0x000ee4000c1e1700 */
[----:B---3--:R-:W-:Y:S01]  /*3000*/  SHF.R.S32.HI R25, RZ, 0x1f, R24 ;  /* 0x0000001fff197819 */ /* 0x008fe20000011418 */
[----:B------:R-:W-:Y:S05]  /*3010*/  BRA `(.L_x_7087) ;  /* 0x00000c6000007947 */ /* 0x000fea0003800000 */
.L_x_7089:
[----:B------:R-:W-:-:S13]  /*3020*/  ISETP.GT.AND P0, PT, R0, 0x6, PT ;  /* 0x000000060000780c */ /* 0x000fda0003f04270 */
[----:B------:R-:W-:Y:S05]  /*3030*/  @P0 BRA `(.L_x_7095) ;  /* 0x000000b000000947 */ /* 0x000fea0003800000 */
[----:B------:R-:W-:-:S13]  /*3040*/  ISETP.NE.AND P0, PT, R0, 0x5, PT ;  /* 0x000000050000780c */ /* 0x000fda0003f05270 */
[----:B------:R-:W-:Y:S05]  /*3050*/  @!P0 BRA `(.L_x_7096) ;  /* 0x0000005000008947 */ /* 0x000fea0003800000 */
[----:B------:R-:W-:-:S13]  /*3060*/  ISETP.NE.AND P0, PT, R0, 0x6, PT ;  /* 0x000000060000780c */ /* 0x000fda0003f05270 */
[----:B------:R-:W-:Y:S05]  /*3070*/  @P0 BRA `(.L_x_7092) ;  /* 0x00000a8000000947 */ /* 0x000fea0003800000 */
[----:B------:R-:W3:Y:S02]  /*3080*/  LDG.E R2, [R2.64] ;  /* 0x0000002402027981 */ /* 0x000ee4000c1e1900 */
[----:B---3--:R0:W3:Y:S01]  /*3090*/  F2I.S64.TRUNC R24, R2 ;  /* 0x0000000200187311 */ /* 0x0080e2000020d900 */
[----:B------:R-:W-:Y:S05]  /*30a0*/  BRA `(.L_x_7087) ;  /* 0x00000bd000007947 */ /* 0x000fea0003800000 */
.L_x_7096:
[----:B------:R-:W3:Y:S02]  /*30b0*/  LDG.E.U16 R2, [R2.64] ;  /* 0x0000002402027981 */ /* 0x000ee4000c1e1500 */
[----:B---3--:R-:W-:-:S06]  /*30c0*/  HADD2.F32 R24, -RZ, R2.H0_H0 ;  /* 0x20000002ff187230 */ /* 0x008fcc0000004100 */
[----:B------:R-:W0:Y:S01]  /*30d0*/  F2I.S64.TRUNC R24, R24 ;  /* 0x0000001800187311 */ /* 0x000e22000020d900 */
[----:B------:R-:W-:Y:S05]  /*30e0*/  BRA `(.L_x_7087) ;  /* 0x00000b9000007947 */ /* 0x000fea0003800000 */
.L_x_7095:
[----:B------:R-:W-:-:S13]  /*30f0*/  ISETP.NE.AND P0, PT, R0, 0x7, PT ;  /* 0x000000070000780c */ /* 0x000fda0003f05270 */
[----:B------:R-:W-:Y:S05]  /*3100*/  @!P0 BRA `(.L_x_7097) ;  /* 0x000000b000008947 */ /* 0x000fea0003800000 */
[----:B------:R-:W-:-:S13]  /*3110*/  ISETP.NE.AND P0, PT, R0, 0x8, PT ;  /* 0x000000080000780c */ /* 0x000fda0003f05270 */
[----:B------:R-:W-:Y:S05]  /*3120*/  @!P0 BRA `(.L_x_7098) ;  /* 0x0000005000008947 */ /* 0x000fea0003800000 */
[----:B------:R-:W-:-:S13]  /*3130*/  ISETP.NE.AND P0, PT, R0, 0x9, PT ;  /* 0x000000090000780c */ /* 0x000fda0003f05270 */
[----:B------:R-:W-:Y:S05]  /*3140*/  @P0 BRA `(.L_x_7092) ;  /* 0x000009b000000947 */ /* 0x000fea0003800000 */
[----:B------:R-:W3:Y:S02]  /*3150*/  LDG.E R2, [R2.64] ;  /* 0x0000002402027981 */ /* 0x000ee4000c1e1900 */
[----:B---3--:R0:W3:Y:S01]  /*3160*/  F2I.S64.TRUNC R24, R2 ;  /* 0x0000000200187311 */ /* 0x0080e2000020d900 */
[----:B------:R-:W-:Y:S05]  /*3170*/  BRA `(.L_x_7087) ;  /* 0x00000b0000007947 */ /* 0x000fea0003800000 */
.L_x_7098:
[----:B------:R-:W3:Y:S02]  /*3180*/  LDG.E.U16 R2, [R2.64] ;  /* 0x0000002402027981 */ /* 0x000ee4000c1e1500 */
[----:B---3--:R-:W-:-:S06]  /*3190*/  HADD2.F32 R24, -RZ, R2.H0_H0 ;  /* 0x20000002ff187230 */ /* 0x008fcc0000004100 */
[----:B------:R-:W0:Y:S01]  /*31a0*/  F2I.S64.TRUNC R24, R24 ;  /* 0x0000001800187311 */ /* 0x000e22000020d900 */
[----:B------:R-:W-:Y:S05]  /*31b0*/  BRA `(.L_x_7087) ;  /* 0x00000ac000007947 */ /* 0x000fea0003800000 */
.L_x_7097:
[----:B------:R-:W3:Y:S02]  /*31c0*/  LDG.E.64 R2, [R2.64] ;  /* 0x0000002402027981 */ /* 0x000ee4000c1e1b00 */
[----:B---3--:R0:W3:Y:S01]  /*31d0*/  F2I.S64.F64.TRUNC R24, R2 ;  /* 0x0000000200187311 */ /* 0x0080e2000030d900 */
[----:B------:R-:W-:Y:S05]  /*31e0*/  BRA `(.L_x_7087) ;  /* 0x00000a9000007947 */ /* 0x000fea0003800000 */
.L_x_7088:
        /* <DEDUP_REMOVED lines=11> */
[----:B------:R-:W-:Y:S01]  /*32a0*/  SEL R24, RZ, 0x1, !P0 ;  /* 0x00000001ff187807 */ /* 0x000fe20004000000 */
[----:B------:R-:W-:Y:S05]  /*32b0*/  BRA `(.L_x_7087) ;  /* 0x000009c000007947 */ /* 0x000fea0003800000 */
.L_x_7101:
[----:B------:R-:W3:Y:S02]  /*32c0*/  LDG.E.64 R2, [R2.64] ;  /* 0x0000002402027981 */ /* 0x000ee4000c1e1b00 */
[----:B---3--:R0:W3:Y:S01]  /*32d0*/  F2I.S64.F64.TRUNC R24, R2 ;  /* 0x0000000200187311 */ /* 0x0080e2000030d900 */
[----:B------:R-:W-:Y:S05]  /*32e0*/  BRA `(.L_x_7087) ;  /* 0x0000099000007947 */ /* 0x000fea0003800000 */
.L_x_7100:
        /* <DEDUP_REMOVED lines=25> */
[----:B------:R0:W3:Y:S01]  /*3480*/  F2I.S64.TRUNC R24, R5 ;  /* 0x0000000500187311 */ /* 0x0000e2000020d900 */
[----:B------:R-:W-:Y:S05]  /*3490*/  BRA `(.L_x_7087) ;  /* 0x000007e000007947 */ /* 0x000fea0003800000 */
.L_x_7103:
        /* <DEDUP_REMOVED lines=12> */
[----:B------:R0:W3:Y:S01]  /*3560*/  F2I.S64.TRUNC R24, R4 ;  /* 0x0000000400187311 */ /* 0x0000e2000020d900 */
[----:B------:R-:W-:Y:S05]  /*3570*/  BRA `(.L_x_7087) ;  /* 0x0000070000007947 */ /* 0x000fea0003800000 */
.L_x_7102:
[----:B------:R-:W3:Y:S02]  /*3580*/  LDG.E.U16 R24, [R2.64] ;  /* 0x0000002402187981 */ /* 0x000ee4000c1e1500 */
[----:B---3--:R-:W-:-:S06]  /*3590*/  PRMT R24, RZ, 0x5410, R24 ;  /* 0x00005410ff187816 */ /* 0x008fcc0000000018 */
[----:B------:R-:W0:Y:S01]  /*35a0*/  F2I.S64.TRUNC R24, R24 ;  /* 0x0000001800187311 */ /* 0x000e22000020d900 */
[----:B------:R-:W-:Y:S05]  /*35b0*/  BRA `(.L_x_7087) ;  /* 0x000006c000007947 */ /* 0x000fea0003800000 */
.L_x_7099:
        /* <DEDUP_REMOVED lines=11> */
.L_x_7106:
        /* <DEDUP_REMOVED lines=21> */
.L_x_7110:
[----:B------:R-:W-:Y:S05]  /*37c0*/  BSYNC B1 ;  /* 0x0000000000017941 */ /* 0x000fea0003800000 */
.L_x_7109:
[----:B------:R-:W-:Y:S01]  /*37d0*/  IMAD.SHL.U32 R2, R2, 0x100000, RZ ;  /* 0x0010000002027824 */ /* 0x000fe200078e00ff */
[----:B------:R-:W-:-:S04]  /*37e0*/  LEA R3, R0, 0x3b800000, 0x17 ;  /* 0x3b80000000037811 */ /* 0x000fc800078eb8ff */
[----:B------:R-:W-:Y:S02]  /*37f0*/  LOP3.LUT R24, R3, R2, R24, 0xfe, !PT ;  /* 0x0000000203187212 */ /* 0x000fe400078efe18 */
.L_x_7108:
[----:B------:R-:W-:Y:S05]  /*3800*/  BSYNC B0 ;  /* 0x0000000000007941 */ /* 0x000fea0003800000 */
.L_x_7107:
[----:B------:R-:W0:Y:S01]  /*3810*/  F2I.S64.TRUNC R24, R24 ;  /* 0x0000001800187311 */ /* 0x000e22000020d900 */
[----:B------:R-:W-:Y:S05]  /*3820*/  BRA `(.L_x_7087) ;  /* 0x0000045000007947 */ /* 0x000fea0003800000 */
.L_x_7105:
        /* <DEDUP_REMOVED lines=21> */
.L_x_7114:
[----:B------:R-:W-:Y:S05]  /*3980*/  BSYNC B1 ;  /* 0x0000000000017941 */ /* 0x000fea0003800000 */
.L_x_7113:
[----:B------:R-:W-:Y:S01]  /*3990*/  IMAD.SHL.U32 R2, R2, 0x200000, RZ ;  /* 0x0020000002027824 */ /* 0x000fe200078e00ff */
[----:B------:R-:W-:-:S04]  /*39a0*/  LEA R3, R0, 0x37800000, 0x17 ;  /* 0x3780000000037811 */ /* 0x000fc800078eb8ff */
[----:B------:R-:W-:Y:S02]  /*39b0*/  LOP3.LUT R24, R3, R2, R24, 0xfe, !PT ;  /* 0x0000000203187212 */ /* 0x000fe400078efe18 */
.L_x_7112:
[----:B------:R-:W-:Y:S05]  /*39c0*/  BSYNC B0 ;  /* 0x0000000000007941 */ /* 0x000fea0003800000 */
.L_x_7111:
[----:B------:R-:W0:Y:S01]  /*39d0*/  F2I.S64.TRUNC R24, R24 ;  /* 0x0000001800187311 */ /* 0x000e22000020d900 */
[----:B------:R-:W-:Y:S05]  /*39e0*/  BRA `(.L_x_7087) ;  /* 0x0000029000007947 */ /* 0x000fea0003800000 */
.L_x_7104:
        /* <DEDUP_REMOVED lines=14> */
.L_x_7118:
[----:B------:R-:W-:Y:S05]  /*3ad0*/  BSYNC B0 ;  /* 0x0000000000007941 */ /* 0x000fea0003800000 */
.L_x_7117:
[----:B------:R-:W0:Y:S01]  /*3ae0*/  F2I.S64.TRUNC R24, R24 ;  /* 0x0000001800187311 */ /* 0x000e22000020d900 */
[----:B------:R-:W-:Y:S05]  /*3af0*/  BRA `(.L_x_7087) ;  /* 0x0000018000007947 */ /* 0x000fea0003800000 */
.L_x_7092:
        /* <DEDUP_REMOVED lines=20> */
.L_x_7116:
[----:B------:R0:W5:Y:S01]  /*3c40*/  LDG.E.64 R24, [R2.64] ;  /* 0x0000002402187981 */ /* 0x000162000c1e1b00 */
[----:B------:R-:W-:Y:S05]  /*3c50*/  BRA `(.L_x_7087) ;  /* 0x0000002000007947 */ /* 0x000fea0003800000 */
.L_x_7115:
[----:B------:R0:W5:Y:S01]  /*3c60*/  LDG.E R24, [R2.64] ;  /* 0x0000002402187981 */ /* 0x000162000c1e1900 */
[----:B------:R-:W-:-:S03]  /*3c70*/  IMAD.MOV.U32 R25, RZ, RZ, RZ ;  /* 0x000000ffff197224 */ /* 0x000fc600078e00ff */
.L_x_7087:
[----:B------:R-:W-:Y:S05]  /*3c80*/  BSYNC B6 ;  /* 0x0000000000067941 */ /* 0x000fea0003800000 */
.L_x_7086:
[----:B0-----:R-:W0:Y:S01]  /*3c90*/  S2R R2, SR_TID.X ;  /* 0x0000000000027919 */ /* 0x001e220000002100 */
[----:B-1---5:R-:W-:Y:S01]  /*3ca0*/  ISETP.LT.U32.AND P2, PT, R22, c[0x0][0x168], PT ;  /* 0x00005a0016007a0c */ /* 0x022fe20003f41070 */
[----:B------:R-:W1:Y:S01]  /*3cb0*/  LDC.U8 R6, c[0x0][0x194] ;  /* 0x00006500ff067b82 */ /* 0x000e620000000000 */
[----:B--2---:R-:W-:Y:S01]  /*3cc0*/  ISETP.LT.U32.AND P3, PT, R16, c[0x0][0x168], PT ;  /* 0x00005a0010007a0c */ /* 0x004fe20003f61070 */
[----:B------:R-:W-:Y:S01]  /*3cd0*/  BSSY B6, `(.L_x_7119) ;  /* 0x0000113000067945 */ /* 0x000fe20003800000 */
[----:B------:R-:W-:Y:S02]  /*3ce0*/  ISETP.LT.AND.EX P2, PT, R23, c[0x0][0x16c], PT, P2 ;  /* 0x00005b0017007a0c */ /* 0x000fe40003f41320 */
[----:B------:R-:W-:Y:S02]  /*3cf0*/  ISETP.LT.U32.AND P1, PT, R18, c[0x0][0x168], PT ;  /* 0x00005a0012007a0c */ /* 0x000fe40003f21070 */
[----:B------:R-:W-:-:S02]  /*3d00*/  SEL R26, R22, c[0x0][0x168], P2 ;  /* 0x00005a00161a7a07 */ /* 0x000fc40001000000 */
[----:B------:R-:W-:Y:S02]  /*3d10*/  SEL R27, R23, c[0x0][0x16c], P2 ;  /* 0x00005b00171b7a07 */ /* 0x000fe40001000000 */
[----:B------:R-:W-:Y:S02]  /*3d20*/  ISETP.LT.AND.EX P2, PT, R17, c[0x0][0x16c], PT, P3 ;  /* 0x00005b0011007a0c */ /* 0x000fe40003f41330 */
[----:B---3--:R-:W-:Y:S02]  /*3d30*/  ISETP.LT.U32.AND P0, PT, R24, c[0x0][0x168], PT ;  /* 0x00005a0018007a0c */ /* 0x008fe40003f01070 */
[----:B------:R-:W-:Y:S02]  /*3d40*/  ISETP.LT.AND.EX P1, PT, R19, c[0x0][0x16c], PT, P1 ;  /* 0x00005b0013007a0c */ /* 0x000fe40003f21310 */
[----:B------:R-:W-:Y:S02]  /*3d50*/  ISETP.LT.AND.EX P0, PT, R25, c[0x0][0x16c], PT, P0 ;  /* 0x00005b0019007a0c */ /* 0x000fe40003f01300 */
[----:B------:R-:W-:-:S02]  /*3d60*/  SEL R22, R16, c[0x0][0x168], P2 ;  /* 0x00005a0010167a07 */ /* 0x000fc40001000000 */
[----:B------:R-:W-:Y:S02]  /*3d70*/  SEL R23, R17, c[0x0][0x16c], P2 ;  /* 0x00005b0011177a07 */ /* 0x000fe40001000000 */
[----:B0-----:R-:W-:Y:S02]  /*3d80*/  ISETP.GE.AND P3, PT, R2, R28, PT ;  /* 0x0000001c0200720c */ /* 0x001fe40003f66270 */
[----:B------:R-:W-:Y:S02]  /*3d90*/  SEL R16, R24, c[0x0][0x168], P0 ;  /* 0x00005a0018107a07 */ /* 0x000fe40000000000 */
[----:B------:R-:W-:Y:S02]  /*3da0*/  SEL R17, R25, c[0x0][0x16c], P0 ;  /* 0x00005b0019117a07 */ /* 0x000fe40000000000 */
[----:B------:R-:W-:Y:S02]  /*3db0*/  SEL R3, R18, c[0x0][0x168], P1 ;  /* 0x00005a0012037a07 */ /* 0x000fe40000800000 */
[----:B------:R-:W-:-:S05]  /*3dc0*/  SEL R5, R19, c[0x0][0x16c], P1 ;  /* 0x00005b0013057a07 */ /* 0x000fca0000800000 */
[----:B------:R-:W-:Y:S05]  /*3dd0*/  @P3 BRA `(.L_x_7120) ;  /* 0x0000102000003947 */ /* 0x000fea0003800000 */
[----:B-1----:R-:W-:Y:S01]  /*3de0*/  IMAD R0, R29, 0x200, R2 ;  /* 0x000002001d007824 */ /* 0x002fe200078e0202 */
[----:B------:R-:W-:Y:S02]  /*3df0*/  PRMT R4, R6, 0x9910, RZ ;  /* 0x0000991006047816 */ /* 0x000fe400000000ff */
[----:B------:R-:W-:Y:S01]  /*3e00*/  IADD3 R18, R2, 0x80, RZ ;  /* 0x0000008002127810 */ /* 0x000fe20007ffe0ff */
[----:B------:R-:W-:Y:S02]  /*3e10*/  IMAD R8, R0, c[0x0][0x198], RZ ;  /* 0x0000660000087a24 */ /* 0x000fe400078e02ff */
[----:B------:R-:W-:Y:S02]  /*3e20*/  IMAD.MOV.U32 R0, RZ, RZ, R4 ;  /* 0x000000ffff007224 */ /* 0x000fe400078e0004 */
[----:B------:R-:W-:Y:S01]  /*3e30*/  IMAD.MOV.U32 R4, RZ, RZ, R3 ;  /* 0x000000ffff047224 */ /* 0x000fe200078e0003 */
        /* <DEDUP_REMOVED lines=13> */
[----:B------:R-:W-:Y:S01]  /*3f10*/  IMAD.MOV.U32 R2, RZ, RZ, R18 ;  /* 0x000000ffff027224 */ /* 0x000fe200078e0012 */
[----:B------:R-:W-:Y:S05]  /*3f20*/  BRA `(.L_x_7120) ;  /* 0x00000ed000007947 */ /* 0x000fea0003800000 */
.L_x_7124:
[----:B------:R0:W-:Y:S01]  /*3f30*/  STG.E.U8 [R8.64], R3 ;  /* 0x0000000308007986 */ /* 0x0001e2000c101124 */
[----:B------:R-:W-:Y:S01]  /*3f40*/  IMAD.MOV.U32 R2, RZ, RZ, R18 ;  /* 0x000000ffff027224 */ /* 0x000fe200078e0012 */
[----:B------:R-:W-:Y:S05]  /*3f50*/  BRA `(.L_x_7120) ;  /* 0x00000ea000007947 */ /* 0x000fea0003800000 */
.L_x_7123:
        /* <DEDUP_REMOVED lines=9> */
.L_x_7127:
[----:B------:R0:W-:Y:S01]  /*3ff0*/  STG.E [R8.64], R3 ;  /* 0x0000000308007986 */ /* 0x0001e2000c101924 */
[----:B------:R-:W-:Y:S01]  /*4000*/  IMAD.MOV.U32 R2, RZ, RZ, R18 ;  /* 0x000000ffff027224 */ /* 0x000fe200078e0012 */
[----:B------:R-:W-:Y:S05]  /*4010*/  BRA `(.L_x_7120) ;  /* 0x00000de000007947 */ /* 0x000fea0003800000 */
.L_x_7126:
[----:B------:R0:W-:Y:S01]  /*4020*/  STG.E.U16 [R8.64], R3 ;  /* 0x0000000308007986 */ /* 0x0001e2000c101524 */
[----:B------:R-:W-:Y:S01]  /*4030*/  IMAD.MOV.U32 R2, RZ, RZ, R18 ;  /* 0x000000ffff027224 */ /* 0x000fe200078e0012 */
[----:B------:R-:W-:Y:S05]  /*4040*/  BRA `(.L_x_7120) ;  /* 0x00000db000007947 */ /* 0x000fea0003800000 */
.L_x_7122:
[----:B------:R-:W-:-:S13]  /*4050*/  ISETP.GT.AND P0, PT, R0, 0x6, PT ;  /* 0x000000060000780c */ /* 0x000fda0003f04270 */
[----:B------:R-:W-:Y:S05]  /*4060*/  @P0 BRA `(.L_x_7128) ;  /* 0x000000d000000947 */ /* 0x000fea0003800000 */
[----:B------:R-:W-:-:S13]  /*4070*/  ISETP.NE.AND P0, PT, R0, 0x5, PT ;  /* 0x000000050000780c */ /* 0x000fda0003f05270 */
[----:B------:R-:W-:Y:S05]  /*4080*/  @!P0 BRA `(.L_x_7129) ;  /* 0x0000006000008947 */ /* 0x000fea0003800000 */
[----:B------:R-:W-:-:S13]  /*4090*/  ISETP.NE.AND P0, PT, R0, 0x6, PT ;  /* 0x000000060000780c */ /* 0x000fda0003f05270 */
[----:B------:R-:W-:Y:S05]  /*40a0*/  @P0 BRA `(.L_x_7125) ;  /* 0x00000bb000000947 */ /* 0x000fea0003800000 */
[----:B------:R-:W0:Y:S01]  /*40b0*/  I2F.S64 R5, R4 ;  /* 0x0000000400057312 */ /* 0x000e220000301400 */
[----:B------:R-:W-:Y:S01]  /*40c0*/  IMAD.MOV.U32 R2, RZ, RZ, R18 ;  /* 0x000000ffff027224 */ /* 0x000fe200078e0012 */
[----:B0-----:R0:W-:Y:S01]  /*40d0*/  STG.E [R8.64], R5 ;  /* 0x0000000508007986 */ /* 0x0011e2000c101924 */
[----:B------:R-:W-:Y:S05]  /*40e0*/  BRA `(.L_x_7120) ;  /* 0x00000d1000007947 */ /* 0x000fea0003800000 */
.L_x_7129:
[----:B------:R-:W0:Y:S01]  /*40f0*/  I2F.S64 R0, R4 ;  /* 0x0000000400007312 */ /* 0x000e220000301400 */
[----:B------:R-:W-:Y:S01]  /*4100*/  IMAD.MOV.U32 R2, RZ, RZ, R18 ;  /* 0x000000ffff027224 */ /* 0x000fe200078e0012 */
[----:B0-----:R-:W-:-:S05]  /*4110*/  F2FP.PACK_AB R0, RZ, R0 ;  /* 0x00000000ff00723e */ /* 0x001fca00000000ff */
[----:B------:R0:W-:Y:S01]  /*4120*/  STG.E.U16 [R8.64], R0 ;  /* 0x0000000008007986 */ /* 0x0001e2000c101524 */
[----:B------:R-:W-:Y:S05]  /*4130*/  BRA `(.L_x_7120) ;  /* 0x00000cc000007947 */ /* 0x000fea0003800000 */
.L_x_7128:
[----:B------:R-:W-:-:S13]  /*4140*/  ISETP.NE.AND P0, PT, R0, 0x7, PT ;  /* 0x000000070000780c */ /* 0x000fda0003f05270 */
[----:B------:R-:W-:Y:S05]  /*4150*/  @!P0 BRA `(.L_x_7130) ;  /* 0x000000f000008947 */ /* 0x000fea0003800000 */
[----:B------:R-:W-:-:S13]  /*4160*/  ISETP.NE.AND P0, PT, R0, 0x8, PT ;  /* 0x000000080000780c */ /* 0x000fda0003f05270 */
[----:B------:R-:W-:Y:S05]  /*4170*/  @!P0 BRA `(.L_x_7131) ;  /* 0x0000007000008947 */ /* 0x000fea0003800000 */
[----:B------:R-:W-:-:S13]  /*4180*/  ISETP.NE.AND P0, PT, R0, 0x9, PT ;  /* 0x000000090000780c */ /* 0x000fda0003f05270 */
[----:B------:R-:W-:Y:S05]  /*4190*/  @P0 BRA `(.L_x_7125) ;  /* 0x00000ac000000947 */ /* 0x000fea0003800000 */
[----:B------:R-:W0:Y:S01]  /*41a0*/  I2F.S64 R6, R4 ;  /* 0x0000000400067312 */ /* 0x000e220000301400 */
[----:B------:R-:W-:Y:S02]  /*41b0*/  IMAD.MOV.U32 R7, RZ, RZ, RZ ;  /* 0x000000ffff077224 */ /* 0x000fe400078e00ff */
[----:B------:R-:W-:-:S03]  /*41c0*/  IMAD.MOV.U32 R2, RZ, RZ, R18 ;  /* 0x000000ffff027224 */ /* 0x000fc600078e0012 */
[----:B0-----:R0:W-:Y:S01]  /*41d0*/  STG.E.64 [R8.64], R6 ;  /* 0x0000000608007986 */ /* 0x0011e2000c101b24 */
[----:B------:R-:W-:Y:S05]  /*41e0*/  BRA `(.L_x_7120) ;  /* 0x00000c1000007947 */ /* 0x000fea0003800000 */
.L_x_7131:
[----:B------:R-:W0:Y:S01]  /*41f0*/  I2F.S64 R4, R4 ;  /* 0x0000000400047312 */ /* 0x000e220000301400 */
[----:B------:R-:W-:Y:S01]  /*4200*/  IMAD.MOV.U32 R2, RZ, RZ, R18 ;  /* 0x000000ffff027224 */ /* 0x000fe200078e0012 */
[----:B0-----:R-:W-:-:S04]  /*4210*/  F2FP.PACK_AB R3, RZ, R4 ;  /* 0x00000004ff03723e */ /* 0x001fc800000000ff */
[----:B------:R-:W-:-:S05]  /*4220*/  PRMT R3, R3, 0x5410, RZ ;  /* 0x0000541003037816 */ /* 0x000fca00000000ff */
[----:B------:R0:W-:Y:S01]  /*4230*/  STG.E [R8.64], R3 ;  /* 0x0000000308007986 */ /* 0x0001e2000c101924 */
[----:B------:R-:W-:Y:S05]  /*4240*/  BRA `(.L_x_7120) ;  /* 0x00000bb000007947 */ /* 0x000fea0003800000 */
.L_x_7130:
[----:B------:R-:W0:Y:S01]  /*4250*/  I2F.F64.S64 R4, R4 ;  /* 0x0000000400047312 */ /* 0x000e220000301c00 */
[----:B------:R-:W-:Y:S01]  /*4260*/  IMAD.MOV.U32 R2, RZ, RZ, R18 ;  /* 0x000000ffff027224 */ /* 0x000fe200078e0012 */
[----:B0-----:R0:W-:Y:S01]  /*4270*/  STG.E.64 [R8.64], R4 ;  /* 0x0000000408007986 */ /* 0x0011e2000c101b24 */
[----:B------:R-:W-:Y:S05]  /*4280*/  BRA `(.L_x_7120) ;  /* 0x00000b7000007947 */ /* 0x000fea0003800000 */
.L_x_7121:
        /* <DEDUP_REMOVED lines=8> */
[----:B------:R-:W-:Y:S01]  /*4310*/  ISETP.NE.U32.AND P0, PT, R3, RZ, PT ;  /* 0x000000ff0300720c */ /* 0x000fe20003f05070 */
[----:B------:R-:W-:-:S03]  /*4320*/  IMAD.MOV.U32 R2, RZ, RZ, R18 ;  /* 0x000000ffff027224 */ /* 0x000fc600078e0012 */
[----:B------:R-:W-:-:S04]  /*4330*/  ISETP.NE.AND.EX P0, PT, R5, RZ, PT, P0 ;  /* 0x000000ff0500720c */ /* 0x000fc80003f05300 */
[----:B------:R-:W-:-:S05]  /*4340*/  SEL R3, RZ, 0x1, !P0 ;  /* 0x00000001ff037807 */ /* 0x000fca0004000000 */
[----:B------:R0:W-:Y:S01]  /*4350*/  STG.E.U8 [R8.64], R3 ;  /* 0x0000000308007986 */ /* 0x0001e2000c101124 */
[----:B------:R-:W-:Y:S05]  /*4360*/  BRA `(.L_x_7120) ;  /* 0x00000a9000007947 */ /* 0x000fea0003800000 */
.L_x_7134:
[----:B------:R-:W0:Y:S01]  /*4370*/  I2F.F64.S64 R4, R4 ;  /* 0x0000000400047312 */ /* 0x000e220000301c00 */
[----:B------:R-:W-:Y:S01]  /*4380*/  CS2R R6, SRZ ;  /* 0x0000000000067805 */ /* 0x000fe2000001ff00 */
[----:B------:R-:W-:-:S04]  /*4390*/  IMAD.MOV.U32 R2, RZ, RZ, R18 ;  /* 0x000000ffff027224 */ /* 0x000fc800078e0012 */
[----:B0-----:R0:W-:Y:S01]  /*43a0*/  STG.E.128 [R8.64], R4 ;  /* 0x0000000408007986 */ /* 0x0011e2000c101d24 */
[----:B------:R-:W-:Y:S05]  /*43b0*/  BRA `(.L_x_7120) ;  /* 0x00000a4000007947 */ /* 0x000fea0003800000 */
.L_x_7133:
        /* <DEDUP_REMOVED lines=21> */
.L_x_7138:
[----:B------:R-:W-:Y:S05]  /*4510*/  BSYNC B0 ;  /* 0x0000000000007941 */ /* 0x000fea0003800000 */
.L_x_7137:
[----:B------:R-:W-:Y:S01]  /*4520*/  LOP3.LUT R3, R0, R3, RZ, 0xfc, !PT ;  /* 0x0000000300037212 */ /* 0x000fe200078efcff */
[----:B------:R-:W-:-:S04]  /*4530*/  IMAD.MOV.U32 R2, RZ, RZ, R18 ;  /* 0x000000ffff027224 */ /* 0x000fc800078e0012 */
[----:B------:R0:W-:Y:S01]  /*4540*/  STG.E.U8 [R8.64], R3 ;  /* 0x0000000308007986 */ /* 0x0001e2000c101124 */
[----:B------:R-:W-:Y:S05]  /*4550*/  BRA `(.L_x_7120) ;  /* 0x000008a000007947 */ /* 0x000fea0003800000 */
.L_x_7136:
        /* <DEDUP_REMOVED lines=13> */
.L_x_7140:
[----:B------:R-:W-:Y:S01]  /*4630*/  IMAD.MOV.U32 R0, RZ, RZ, 0x7f ;  /* 0x0000007fff007424 */ /* 0x000fe200078e00ff */
[----:B------:R-:W-:-:S04]  /*4640*/  ISETP.GT.U32.AND P0, PT, R2, 0x7f800000, PT ;  /* 0x7f8000000200780c */ /* 0x000fc80003f04070 */
[----:B------:R-:W-:-:S04]  /*4650*/  SEL R0, R0, 0x7c, P0 ;  /* 0x0000007c00007807 */ /* 0x000fc80000000000 */
.L_x_7141:
[----:B------:R-:W-:Y:S05]  /*4660*/  BSYNC B0 ;  /* 0x0000000000007941 */ /* 0x000fea0003800000 */
.L_x_7139:
[----:B------:R-:W-:-:S04]  /*4670*/  LOP3.LUT R2, R5, 0x80000000, RZ, 0xc0, !PT ;  /* 0x8000000005027812 */ /* 0x000fc800078ec0ff */
[----:B------:R-:W-:Y:S01]  /*4680*/  SHF.R.U32.HI R3, RZ, 0x18, R2 ;  /* 0x00000018ff037819 */ /* 0x000fe20000011602 */
[----:B------:R-:W-:-:S03]  /*4690*/  IMAD.MOV.U32 R2, RZ, RZ, R18 ;  /* 0x000000ffff027224 */ /* 0x000fc600078e0012 */
[----:B------:R-:W-:-:S05]  /*46a0*/  LOP3.LUT R3, R0, R3, RZ, 0xfc, !PT ;  /* 0x0000000300037212 */ /* 0x000fca00078efcff */
[----:B------:R0:W-:Y:S01]  /*46b0*/  STG.E.U8 [R8.64], R3 ;  /* 0x0000000308007986 */ /* 0x0001e2000c101124 */
[----:B------:R-:W-:Y:S05]  /*46c0*/  BRA `(.L_x_7120) ;  /* 0x0000073000007947 */ /* 0x000fea0003800000 */
.L_x_7135:
[----:B------:R-:W0:Y:S01]  /*46d0*/  I2F.S64 R0, R4 ;  /* 0x0000000400007312 */ /* 0x000e220000301400 */
[----:B------:R-:W-:Y:S01]  /*46e0*/  IMAD.MOV.U32 R2, RZ, RZ, R18 ;  /* 0x000000ffff027224 */ /* 0x000fe200078e0012 */
[----:B0-----:R-:W-:-:S05]  /*46f0*/  F2FP.BF16.PACK_AB R0, RZ, R0 ;  /* 0x00000000ff00723e */ /* 0x001fca00000010ff */
[----:B------:R0:W-:Y:S01]  /*4700*/  STG.E.U16 [R8.64], R0 ;  /* 0x0000000008007986 */ /* 0x0001e2000c101524 */
[----:B------:R-:W-:Y:S05]  /*4710*/  BRA `(.L_x_7120) ;  /* 0x000006e000007947 */ /* 0x000fea0003800000 */
.L_x_7132:
        /* <DEDUP_REMOVED lines=9> */
[----:B------:R-:W-:Y:S01]  /*47b0*/  IMAD.MOV.U32 R2, RZ, RZ, R18 ;  /* 0x000000ffff027224 */ /* 0x000fe200078e0012 */
[----:B------:R-:W-:Y:S05]  /*47c0*/  BRA `(.L_x_7120) ;  /* 0x0000063000007947 */ /* 0x000fea0003800000 */
.L_x_7144:
        /* <DEDUP_REMOVED lines=17> */
.L_x_7147:
[----:B------:R-:W-:-:S04]  /*48e0*/  LOP3.LUT R0, R5, 0x80000000, RZ, 0xc0, !PT ;  /* 0x8000000005007812 */ /* 0x000fc800078ec0ff */
[----:B------:R-:W-:-:S04]  /*48f0*/  SHF.R.U32.HI R3, RZ, 0x18, R0 ;  /* 0x00000018ff037819 */ /* 0x000fc80000011600 */
[----:B------:R-:W-:-:S04]  /*4900*/  LOP3.LUT R2, R2, R3, RZ, 0xfc, !PT ;  /* 0x0000000302027212 */ /* 0x000fc800078efcff */
[----:B------:R-:W-:Y:S02]  /*4910*/  PRMT R0, R2, 0x7610, R0 ;  /* 0x0000761002007816 */ /* 0x000fe40000000000 */
.L_x_7146:
[----:B------:R-:W-:Y:S05]  /*4920*/  BSYNC B0 ;  /* 0x0000000000007941 */ /* 0x000fea0003800000 */
.L_x_7145:
[----:B------:R0:W-:Y:S01]  /*4930*/  STG.E.U8 [R8.64], R0 ;  /* 0x0000000008007986 */ /* 0x0001e2000c101124 */
[----:B------:R-:W-:Y:S01]  /*4940*/  IMAD.MOV.U32 R2, RZ, RZ, R18 ;  /* 0x000000ffff027224 */ /* 0x000fe200078e0012 */
[----:B------:R-:W-:Y:S05]  /*4950*/  BRA `(.L_x_7120) ;  /* 0x000004a000007947 */ /* 0x000fea0003800000 */
.L_x_7143:
        /* <DEDUP_REMOVED lines=17> */
.L_x_7150:
[----:B------:R-:W-:-:S04]  /*4a70*/  LOP3.LUT R0, R5, 0x80000000, RZ, 0xc0, !PT ;  /* 0x8000000005007812 */ /* 0x000fc800078ec0ff */
[----:B------:R-:W-:-:S04]  /*4a80*/  SHF.R.U32.HI R3, RZ, 0x18, R0 ;  /* 0x00000018ff037819 */ /* 0x000fc80000011600 */
[----:B------:R-:W-:-:S04]  /*4a90*/  LOP3.LUT R2, R2, R3, RZ, 0xfc, !PT ;  /* 0x0000000302027212 */ /* 0x000fc800078efcff */
[----:B------:R-:W-:Y:S02]  /*4aa0*/  PRMT R0, R2, 0x7610, R0 ;  /* 0x0000761002007816 */ /* 0x000fe40000000000 */
.L_x_7149:
[----:B------:R-:W-:Y:S05]  /*4ab0*/  BSYNC B0 ;  /* 0x0000000000007941 */ /* 0x000fea0003800000 */
.L_x_7148:
[----:B------:R0:W-:Y:S01]  /*4ac0*/  STG.E.U8 [R8.64], R0 ;  /* 0x0000000008007986 */ /* 0x0001e2000c101124 */
[----:B------:R-:W-:Y:S01]  /*4ad0*/  IMAD.MOV.U32 R2, RZ, RZ, R18 ;  /* 0x000000ffff027224 */ /* 0x000fe200078e0012 */
[----:B------:R-:W-:Y:S05]  /*4ae0*/  BRA `(.L_x_7120) ;  /* 0x0000031000007947 */ /* 0x000fea0003800000 */
.L_x_7142:
        /* <DEDUP_REMOVED lines=18> */
[----:B------:R-:W-:Y:S02]  /*4c10*/  @!P0 IMAD.MOV R0, RZ, RZ, R2 ;  /* 0x000000ffff008224 */ /* 0x000fe400078e0202 */
[----:B------:R-:W-:Y:S02]  /*4c20*/  IMAD.MOV.U32 R2, RZ, RZ, R18 ;  /* 0x000000ffff027224 */ /* 0x000fe400078e0012 */
[----:B------:R-:W-:-:S05]  /*4c30*/  @P2 IMAD.MOV.U32 R3, RZ, RZ, R0 ;  /* 0x000000ffff032224 */ /* 0x000fca00078e0000 */
[----:B------:R0:W-:Y:S01]  /*4c40*/  STG.E.U8 [R8.64], R3 ;  /* 0x0000000308007986 */ /* 0x0001e2000c101124 */
[----:B------:R-:W-:Y:S05]  /*4c50*/  BRA `(.L_x_7120) ;  /* 0x000001a000007947 */ /* 0x000fea0003800000 */
.L_x_7125:
        /* <DEDUP_REMOVED lines=21> */
.L_x_7152:
[----:B------:R0:W-:Y:S01]  /*4db0*/  STG.E.64 [R8.64], R4 ;  /* 0x0000000408007986 */ /* 0x0001e2000c101b24 */
[----:B------:R-:W-:Y:S01]  /*4dc0*/  IMAD.MOV.U32 R2, RZ, RZ, R18 ;  /* 0x000000ffff027224 */ /* 0x000fe200078e0012 */
[----:B------:R-:W-:Y:S05]  /*4dd0*/  BRA `(.L_x_7120) ;  /* 0x0000002000007947 */ /* 0x000fea0003800000 */
.L_x_7151:
[----:B------:R0:W-:Y:S01]  /*4de0*/  STG.E [R8.64], R3 ;  /* 0x0000000308007986 */ /* 0x0001e2000c101924 */
[----:B------:R-:W-:-:S03]  /*4df0*/  IMAD.MOV.U32 R2, RZ, RZ, R18 ;  /* 0x000000ffff027224 */ /* 0x000fc600078e0012 */
.L_x_7120:
[----:B-1----:R-:W-:Y:S05]  /*4e00*/  BSYNC B6 ;  /* 0x0000000000067941 */ /* 0x002fea0003800000 */
.L_x_7119:
[----:B------:R-:W-:Y:S01]  /*4e10*/  ISETP.GE.AND P0, PT, R2, R28, PT ;  /* 0x0000001c0200720c */ /* 0x000fe20003f06270 */
[----:B------:R-:W-:-:S12]  /*4e20*/  BSSY B6, `(.L_x_7153) ;  /* 0x00001db000067945 */ /* 0x000fd80003800000 */
[----:B------:R-:W-:Y:S05]  /*4e30*/  @P0 BRA `(.L_x_7154) ;  /* 0x00001d9000000947 */ /* 0x000fea0003800000 */
[----:B------:R-:W1:Y:S01]  /*4e40*/  LDC.U8 R24, c[0x0][0x194] ;  /* 0x00006500ff187b82 */ /* 0x000e620000000000 */
[----:B0-----:R-:W-:-:S04]  /*4e50*/  IMAD R0, R29, 0x200, R2 ;  /* 0x000002001d007824 */ /* 0x001fc800078e0202 */
[----:B------:R-:W-:-:S05]  /*4e60*/  IMAD R8, R0, c[0x0][0x198], RZ ;  /* 0x0000660000087a24 */ /* 0x000fca00078e02ff */
[----:B------:R-:W-:-:S05]  /*4e70*/  IADD3 R8, P0, R8, c[0x0][0x178], RZ ;  /* 0x00005e0008087a10 */ /* 0x000fca0007f1e0ff */
[----:B------:R-:W-:Y:S01]  /*4e80*/  IMAD.X R9, RZ, RZ, c[0x0][0x17c], P0 ;  /* 0x00005f00ff097624 */ /* 0x000fe200000e06ff */
[----:B-1----:R-:W-:-:S05]  /*4e90*/  PRMT R3, R24, 0x9910, RZ ;  /* 0x0000991018037816 */ /* 0x002fca00000000ff */
[----:B------:R-:W-:-:S05]  /*4ea0*/  IMAD.MOV.U32 R0, RZ, RZ, R3 ;  /* 0x000000ffff007224 */ /* 0x000fca00078e0003 */
        /* <DEDUP_REMOVED lines=12> */
.L_x_7158:
[----:B------:R0:W-:Y:S01]  /*4f70*/  STG.E.U8 [R8.64], R26 ;  /* 0x0000001a08007986 */ /* 0x0001e2000c101124 */
[----:B------:R-:W-:Y:S05]  /*4f80*/  BRA `(.L_x_7160) ;  /* 0x00000d6000007947 */ /* 0x000fea0003800000 */
.L_x_7157:
        /* <DEDUP_REMOVED lines=8> */
.L_x_7162:
[----:B------:R0:W-:Y:S01]  /*5010*/  STG.E [R8.64], R26 ;  /* 0x0000001a08007986 */ /* 0x0001e2000c101924 */
[----:B------:R-:W-:Y:S05]  /*5020*/  BRA `(.L_x_7160) ;  /* 0x00000cc000007947 */ /* 0x000fea0003800000 */
.L_x_7161:
[----:B------:R0:W-:Y:S01]  /*5030*/  STG.E.U16 [R8.64], R26 ;  /* 0x0000001a08007986 */ /* 0x0001e2000c101524 */
[----:B------:R-:W-:Y:S05]  /*5040*/  BRA `(.L_x_7160) ;  /* 0x00000ca000007947 */ /* 0x000fea0003800000 */
.L_x_7156:
        /* <DEDUP_REMOVED lines=9> */
.L_x_7164:
[----:B------:R-:W0:Y:S02]  /*50e0*/  I2F.S64 R0, R26 ;  /* 0x0000001a00007312 */ /* 0x000e240000301400 */
[----:B0-----:R-:W-:-:S05]  /*50f0*/  F2FP.PACK_AB R0, RZ, R0 ;  /* 0x00000000ff00723e */ /* 0x001fca00000000ff */
[----:B------:R0:W-:Y:S01]  /*5100*/  STG.E.U16 [R8.64], R0 ;  /* 0x0000000008007986 */ /* 0x0001e2000c101524 */
[----:B------:R-:W-:Y:S05]  /*5110*/  BRA `(.L_x_7160) ;  /* 0x00000bd000007947 */ /* 0x000fea0003800000 */
.L_x_7163:
        /* <DEDUP_REMOVED lines=10> */
.L_x_7166:
[----:B------:R-:W0:Y:S02]  /*51c0*/  I2F.S64 R26, R26 ;  /* 0x0000001a001a7312 */ /* 0x000e240000301400 */
[----:B0-----:R-:W-:-:S04]  /*51d0*/  F2FP.PACK_AB R3, RZ, R26 ;  /* 0x0000001aff03723e */ /* 0x001fc800000000ff */
[----:B------:R-:W-:-:S05]  /*51e0*/  PRMT R3, R3, 0x5410, RZ ;  /* 0x0000541003037816 */ /* 0x000fca00000000ff */
[----:B------:R0:W-:Y:S01]  /*51f0*/  STG.E [R8.64], R3 ;  /* 0x0000000308007986 */ /* 0x0001e2000c101924 */
[----:B------:R-:W-:Y:S05]  /*5200*/  BRA `(.L_x_7160) ;  /* 0x00000ae000007947 */ /* 0x000fea0003800000 */
.L_x_7165:
[----:B------:R-:W0:Y:S02]  /*5210*/  I2F.F64.S64 R26, R26 ;  /* 0x0000001a001a7312 */ /* 0x000e240000301c00 */
[----:B0-----:R0:W-:Y:S01]  /*5220*/  STG.E.64 [R8.64], R26 ;  /* 0x0000001a08007986 */ /* 0x0011e2000c101b24 */
[----:B------:R-:W-:Y:S05]  /*5230*/  BRA `(.L_x_7160) ;  /* 0x00000ab000007947 */ /* 0x000fea0003800000 */
.L_x_7155:
        /* <DEDUP_REMOVED lines=13> */
.L_x_7169:
[----:B------:R-:W0:Y:S01]  /*5310*/  I2F.F64.S64 R4, R26 ;  /* 0x0000001a00047312 */ /* 0x000e220000301c00 */
[----:B------:R-:W-:-:S05]  /*5320*/  CS2R R6, SRZ ;  /* 0x0000000000067805 */ /* 0x000fca000001ff00 */
[----:B0-----:R0:W-:Y:S01]  /*5330*/  STG.E.128 [R8.64], R4 ;  /* 0x0000000408007986 */ /* 0x0011e2000c101d24 */
[----:B------:R-:W-:Y:S05]  /*5340*/  BRA `(.L_x_7160) ;  /* 0x000009a000007947 */ /* 0x000fea0003800000 */
.L_x_7168:
        /* <DEDUP_REMOVED lines=21> */
.L_x_7173:
[----:B------:R-:W-:Y:S05]  /*54a0*/  BSYNC B0 ;  /* 0x0000000000007941 */ /* 0x000fea0003800000 */
.L_x_7172:
[----:B------:R-:W-:-:S05]  /*54b0*/  LOP3.LUT R5, R0, R5, RZ, 0xfc, !PT ;  /* 0x0000000500057212 */ /* 0x000fca00078efcff */
[----:B------:R0:W-:Y:S01]  /*54c0*/  STG.E.U8 [R8.64], R5 ;  /* 0x0000000508007986 */ /* 0x0001e2000c101124 */
[----:B------:R-:W-:Y:S05]  /*54d0*/  BRA `(.L_x_7160) ;  /* 0x0000081000007947 */ /* 0x000fea0003800000 */
.L_x_7171:
        /* <DEDUP_REMOVED lines=13> */
.L_x_7175:
[----:B------:R-:W-:Y:S01]  /*55b0*/  IMAD.MOV.U32 R0, RZ, RZ, 0x7f ;  /* 0x0000007fff007424 */ /* 0x000fe200078e00ff */
[----:B------:R-:W-:-:S04]  /*55c0*/  ISETP.GT.U32.AND P0, PT, R3, 0x7f800000, PT ;  /* 0x7f8000000300780c */ /* 0x000fc80003f04070 */
[----:B------:R-:W-:-:S04]  /*55d0*/  SEL R0, R0, 0x7c, P0 ;  /* 0x0000007c00007807 */ /* 0x000fc80000000000 */
.L_x_7176:
[----:B------:R-:W-:Y:S05]  /*55e0*/  BSYNC B0 ;  /* 0x0000000000007941 */ /* 0x000fea0003800000 */
.L_x_7174:
[----:B------:R-:W-:-:S04]  /*55f0*/  LOP3.LUT R3, R27, 0x80000000, RZ, 0xc0, !PT ;  /* 0x800000001b037812 */ /* 0x000fc800078ec0ff */
[----:B------:R-:W-:-:S04]  /*5600*/  SHF.R.U32.HI R3, RZ, 0x18, R3 ;  /* 0x00000018ff037819 */ /* 0x000fc80000011603 */
[----:B------:R-:W-:-:S05]  /*5610*/  LOP3.LUT R3, R0, R3, RZ, 0xfc, !PT ;  /* 0x0000000300037212 */ /* 0x000fca00078efcff */
[----:B------:R0:W-:Y:S01]  /*5620*/  STG.E.U8 [R8.64], R3 ;  /* 0x0000000308007986 */ /* 0x0001e2000c101124 */
[----:B------:R-:W-:Y:S05]  /*5630*/  BRA `(.L_x_7160) ;  /* 0x000006b000007947 */ /* 0x000fea0003800000 */
.L_x_7170:
[----:B------:R-:W0:Y:S02]  /*5640*/  I2F.S64 R0, R26 ;  /* 0x0000001a00007312 */ /* 0x000e240000301400 */
[----:B0-----:R-:W-:-:S05]  /*5650*/  F2FP.BF16.PACK_AB R0, RZ, R0 ;  /* 0x00000000ff00723e */ /* 0x001fca00000010ff */
[----:B------:R0:W-:Y:S01]  /*5660*/  STG.E.U16 [R8.64], R0 ;  /* 0x0000000008007986 */ /* 0x0001e2000c101524 */
[----:B------:R-:W-:Y:S05]  /*5670*/  BRA `(.L_x_7160) ;  /* 0x0000067000007947 */ /* 0x000fea0003800000 */
.L_x_7167:
        /* <DEDUP_REMOVED lines=10> */
.L_x_7179:
        /* <DEDUP_REMOVED lines=17> */
.L_x_7182:
[----:B------:R-:W-:-:S04]  /*5830*/  LOP3.LUT R3, R27, 0x80000000, RZ, 0xc0, !PT ;  /* 0x800000001b037812 */ /* 0x000fc800078ec0ff */
[----:B------:R-:W-:-:S04]  /*5840*/  SHF.R.U32.HI R3, RZ, 0x18, R3 ;  /* 0x00000018ff037819 */ /* 0x000fc80000011603 */
[----:B------:R-:W-:-:S04]  /*5850*/  LOP3.LUT R0, R0, R3, RZ, 0xfc, !PT ;  /* 0x0000000300007212 */ /* 0x000fc800078efcff */
[----:B------:R-:W-:Y:S02]  /*5860*/  PRMT R4, R0, 0x7610, R4 ;  /* 0x0000761000047816 */ /* 0x000fe40000000004 */
.L_x_7181:
[----:B------:R-:W-:Y:S05]  /*5870*/  BSYNC B0 ;  /* 0x0000000000007941 */ /* 0x000fea0003800000 */
.L_x_7180:
[----:B------:R0:W-:Y:S01]  /*5880*/  STG.E.U8 [R8.64], R4 ;  /* 0x0000000408007986 */ /* 0x0001e2000c101124 */
[----:B------:R-:W-:Y:S05]  /*5890*/  BRA `(.L_x_7160) ;  /* 0x0000045000007947 */ /* 0x000fea0003800000 */
.L_x_7178:
        /* <DEDUP_REMOVED lines=17> */
.L_x_7185:
[----:B------:R-:W-:-:S04]  /*59b0*/  LOP3.LUT R3, R27, 0x80000000, RZ, 0xc0, !PT ;  /* 0x800000001b037812 */ /* 0x000fc800078ec0ff */
[----:B------:R-:W-:-:S04]  /*59c0*/  SHF.R.U32.HI R3, RZ, 0x18, R3 ;  /* 0x00000018ff037819 */ /* 0x000fc80000011603 */
[----:B------:R-:W-:-:S04]  /*59d0*/  LOP3.LUT R0, R0, R3, RZ, 0xfc, !PT ;  /* 0x0000000300007212 */ /* 0x000fc800078efcff */
[----:B------:R-:W-:Y:S02]  /*59e0*/  PRMT R4, R0, 0x7610, R4 ;  /* 0x0000761000047816 */ /* 0x000fe40000000004 */
.L_x_7184:
[----:B------:R-:W-:Y:S05]  /*59f0*/  BSYNC B0 ;  /* 0x0000000000007941 */ /* 0x000fea0003800000 */
.L_x_7183:
[----:B------:R0:W-:Y:S01]  /*5a00*/  STG.E.U8 [R8.64], R4 ;  /* 0x0000000408007986 */ /* 0x0001e2000c101124 */
[----:B------:R-:W-:Y:S05]  /*5a10*/  BRA `(.L_x_7160) ;  /* 0x000002d000007947 */ /* 0x000fea0003800000 */
.L_x_7177:
        /* <DEDUP_REMOVED lines=22> */
.L_x_7159:
        /* <DEDUP_REMOVED lines=20> */
.L_x_7187:
[----:B------:R0:W-:Y:S01]  /*5cc0*/  STG.E.64 [R8.64], R26 ;  /* 0x0000001a08007986 */ /* 0x0001e2000c101b24 */
[----:B------:R-:W-:Y:S05]  /*5cd0*/  BRA `(.L_x_7160) ;  /* 0x0000001000007947 */ /* 0x000fea0003800000 */
.L_x_7186:
[----:B------:R0:W-:Y:S02]  /*5ce0*/  STG.E [R8.64], R26 ;  /* 0x0000001a08007986 */ /* 0x0001e4000c101924 */
.L_x_7160:
        /* <DEDUP_REMOVED lines=21> */
.L_x_7191:
[----:B------:R0:W-:Y:S01]  /*5e40*/  STG.E.U8 [R8.64], R22 ;  /* 0x0000001608007986 */ /* 0x0001e2000c101124 */
[----:B------:R-:W-:Y:S05]  /*5e50*/  BRA `(.L_x_7193) ;  /* 0x00000d6000007947 */ /* 0x000fea0003800000 */
.L_x_7190:
        /* <DEDUP_REMOVED lines=8> */
.L_x_7195:
[----:B------:R0:W-:Y:S01]  /*5ee0*/  STG.E [R8.64], R22 ;  /* 0x0000001608007986 */ /* 0x0001e2000c101924 */
[----:B------:R-:W-:Y:S05]  /*5ef0*/  BRA `(.L_x_7193) ;  /* 0x00000cc000007947 */ /* 0x000fea0003800000 */
.L_x_7194:
[----:B------:R0:W-:Y:S01]  /*5f00*/  STG.E.U16 [R8.64], R22 ;  /* 0x0000001608007986 */ /* 0x0001e2000c101524 */
[----:B------:R-:W-:Y:S05]  /*5f10*/  BRA `(.L_x_7193) ;  /* 0x00000ca000007947 */ /* 0x000fea0003800000 */
.L_x_7189:
        /* <DEDUP_REMOVED lines=9> */
.L_x_7197:
[----:B------:R-:W0:Y:S02]  /*5fb0*/  I2F.S64 R0, R22 ;  /* 0x0000001600007312 */ /* 0x000e240000301400 */
[----:B0-----:R-:W-:-:S05]  /*5fc0*/  F2FP.PACK_AB R0, RZ, R0 ;  /* 0x00000000ff00723e */ /* 0x001fca00000000ff */
[----:B------:R0:W-:Y:S01]  /*5fd0*/  STG.E.U16 [R8.64], R0 ;  /* 0x0000000008007986 */ /* 0x0001e2000c101524 */
[----:B------:R-:W-:Y:S05]  /*5fe0*/  BRA `(.L_x_7193) ;  /* 0x00000bd000007947 */ /* 0x000fea0003800000 */
.L_x_7196:
        /* <DEDUP_REMOVED lines=10> */
.L_x_7199:
[----:B------:R-:W0:Y:S02]  /*6090*/  I2F.S64 R22, R22 ;  /* 0x0000001600167312 */ /* 0x000e240000301400 */
[----:B0-----:R-:W-:-:S04]  /*60a0*/  F2FP.PACK_AB R3, RZ, R22 ;  /* 0x00000016ff03723e */ /* 0x001fc800000000ff */
[----:B------:R-:W-:-:S05]  /*60b0*/  PRMT R3, R3, 0x5410, RZ ;  /* 0x0000541003037816 */ /* 0x000fca00000000ff */
[----:B------:R0:W-:Y:S01]  /*60c0*/  STG.E [R8.64], R3 ;  /* 0x0000000308007986 */ /* 0x0001e2000c101924 */
[----:B------:R-:W-:Y:S05]  /*60d0*/  BRA `(.L_x_7193) ;  /* 0x00000ae000007947 */ /* 0x000fea0003800000 */
.L_x_7198:
[----:B------:R-:W0:Y:S02]  /*60e0*/  I2F.F64.S64 R22, R22 ;  /* 0x0000001600167312 */ /* 0x000e240000301c00 */
[----:B0-----:R0:W-:Y:S01]  /*60f0*/  STG.E.64 [R8.64], R22 ;  /* 0x0000001608007986 */ /* 0x0011e2000c101b24 */
[----:B------:R-:W-:Y:S05]  /*6100*/  BRA `(.L_x_7193) ;  /* 0x00000ab000007947 */ /* 0x000fea0003800000 */
.L_x_7188:
        /* <DEDUP_REMOVED lines=13> */
.L_x_7202:
[----:B------:R-:W0:Y:S01]  /*61e0*/  I2F.F64.S64 R4, R22 ;  /* 0x0000001600047312 */ /* 0x000e220000301c00 */
[----:B------:R-:W-:-:S05]  /*61f0*/  CS2R R6, SRZ ;  /* 0x0000000000067805 */ /* 0x000fca000001ff00 */
[----:B0-----:R0:W-:Y:S01]  /*6200*/  STG.E.128 [R8.64], R4 ;  /* 0x0000000408007986 */ /* 0x0011e2000c101d24 */
[----:B------:R-:W-:Y:S05]  /*6210*/  BRA `(.L_x_7193) ;  /* 0x000009a000007947 */ /* 0x000fea0003800000 */
.L_x_7201:
        /* <DEDUP_REMOVED lines=21> */
.L_x_7206:
[----:B------:R-:W-:Y:S05]  /*6370*/  BSYNC B0 ;  /* 0x0000000000007941 */ /* 0x000fea0003800000 */
.L_x_7205:
[----:B------:R-:W-:-:S05]  /*6380*/  LOP3.LUT R5, R0, R5, RZ, 0xfc, !PT ;  /* 0x0000000500057212 */ /* 0x000fca00078efcff */
[----:B------:R0:W-:Y:S01]  /*6390*/  STG.E.U8 [R8.64], R5 ;  /* 0x0000000508007986 */ /* 0x0001e2000c101124 */
[----:B------:R-:W-:Y:S05]  /*63a0*/  BRA `(.L_x_7193) ;  /* 0x0000081000007947 */ /* 0x000fea0003800000 */
.L_x_7204:
        /* <DEDUP_REMOVED lines=13> */
.L_x_7208:
[----:B------:R-:W-:Y:S01]  /*6480*/  IMAD.MOV.U32 R0, RZ, RZ, 0x7f ;  /* 0x0000007fff007424 */ /* 0x000fe200078e00ff */
[----:B------:R-:W-:-:S04]  /*6490*/  ISETP.GT.U32.AND P0, PT, R3, 0x7f800000, PT ;  /* 0x7f8000000300780c */ /* 0x000fc80003f04070 */
[----:B------:R-:W-:-:S04]  /*64a0*/  SEL R0, R0, 0x7c, P0 ;  /* 0x0000007c00007807 */ /* 0x000fc80000000000 */
.L_x_7209:
[----:B------:R-:W-:Y:S05]  /*64b0*/  BSYNC B0 ;  /* 0x0000000000007941 */ /* 0x000fea0003800000 */
.L_x_7207:
[----:B------:R-:W-:-:S04]  /*64c0*/  LOP3.LUT R3, R23, 0x80000000, RZ, 0xc0, !PT ;  /* 0x8000000017037812 */ /* 0x000fc800078ec0ff */
[----:B------:R-:W-:-:S04]  /*64d0*/  SHF.R.U32.HI R3, RZ, 0x18, R3 ;  /* 0x00000018ff037819 */ /* 0x000fc80000011603 */
[----:B------:R-:W-:-:S05]  /*64e0*/  LOP3.LUT R3, R0, R3, RZ, 0xfc, !PT ;  /* 0x0000000300037212 */ /* 0x000fca00078efcff */
[----:B------:R0:W-:Y:S01]  /*64f0*/  STG.E.U8 [R8.64], R3 ;  /* 0x0000000308007986 */ /* 0x0001e2000c101124 */
[----:B------:R-:W-:Y:S05]  /*6500*/  BRA `(.L_x_7193) ;  /* 0x000006b000007947 */ /* 0x000fea0003800000 */
.L_x_7203:
[----:B------:R-:W0:Y:S02]  /*6510*/  I2F.S64 R0, R22 ;  /* 0x0000001600007312 */ /* 0x000e240000301400 */
[----:B0-----:R-:W-:-:S05]  /*6520*/  F2FP.BF16.PACK_AB R0, RZ, R0 ;  /* 0x00000000ff00723e */ /* 0x001fca00000010ff */
[----:B------:R0:W-:Y:S01]  /*6530*/  STG.E.U16 [R8.64], R0 ;  /* 0x0000000008007986 */ /* 0x0001e2000c101524 */
[----:B------:R-:W-:Y:S05]  /*6540*/  BRA `(.L_x_7193) ;  /* 0x0000067000007947 */ /* 0x000fea0003800000 */
.L_x_7200:
        /* <DEDUP_REMOVED lines=10> */
.L_x_7212:
        /* <DEDUP_REMOVED lines=17> */
.L_x_7215:
[----:B------:R-:W-:-:S04]  /*6700*/  LOP3.LUT R3, R23, 0x80000000, RZ, 0xc0, !PT ;  /* 0x8000000017037812 */ /* 0x000fc800078ec0ff */
[----:B------:R-:W-:-:S04]  /*6710*/  SHF.R.U32.HI R3, RZ, 0x18, R3 ;  /* 0x00000018ff037819 */ /* 0x000fc80000011603 */
[----:B------:R-:W-:-:S04]  /*6720*/  LOP3.LUT R0, R0, R3, RZ, 0xfc, !PT ;  /* 0x0000000300007212 */ /* 0x000fc800078efcff */
[----:B------:R-:W-:Y:S02]  /*6730*/  PRMT R4, R0, 0x7610, R4 ;  /* 0x0000761000047816 */ /* 0x000fe40000000004 */
.L_x_7214:
[----:B------:R-:W-:Y:S05]  /*6740*/  BSYNC B0 ;  /* 0x0000000000007941 */ /* 0x000fea0003800000 */
.L_x_7213:
[----:B------:R0:W-:Y:S01]  /*6750*/  STG.E.U8 [R8.64], R4 ;  /* 0x0000000408007986 */ /* 0x0001e2000c101124 */
[----:B------:R-:W-:Y:S05]  /*6760*/  BRA `(.L_x_7193) ;  /* 0x0000045000007947 */ /* 0x000fea0003800000 */
.L_x_7211:
        /* <DEDUP_REMOVED lines=17> */
.L_x_7218:
[----:B------:R-:W-:-:S04]  /*6880*/  LOP3.LUT R3, R23, 0x80000000, RZ, 0xc0, !PT ;  /* 0x8000000017037812 */ /* 0x000fc800078ec0ff */
[----:B------:R-:W-:-:S04]  /*6890*/  SHF.R.U32.HI R3, RZ, 0x18, R3 ;  /* 0x00000018ff037819 */ /* 0x000fc80000011603 */
[----:B------:R-:W-:-:S04]  /*68a0*/  LOP3.LUT R0, R0, R3, RZ, 0xfc, !PT ;  /* 0x0000000300007212 */ /* 0x000fc800078efcff */
[----:B------:R-:W-:Y:S02]  /*68b0*/  PRMT R4, R0, 0x7610, R4 ;  /* 0x0000761000047816 */ /* 0x000fe40000000004 */
.L_x_7217:
[----:B------:R-:W-:Y:S05]  /*68c0*/  BSYNC B0 ;  /* 0x0000000000007941 */ /* 0x000fea0003800000 */
.L_x_7216:
[----:B------:R0:W-:Y:S01]  /*68d0*/  STG.E.U8 [R8.64], R4 ;  /* 0x0000000408007986 */ /* 0x0001e2000c101124 */
[----:B------:R-:W-:Y:S05]  /*68e0*/  BRA `(.L_x_7193) ;  /* 0x000002d000007947 */ /* 0x000fea0003800000 */
.L_x_7210:
        /* <DEDUP_REMOVED lines=22> */
.L_x_7192:
        /* <DEDUP_REMOVED lines=20> */
.L_x_7220:
[----:B------:R0:W-:Y:S01]  /*6b90*/  STG.E.64 [R8.64], R22 ;  /* 0x0000001608007986 */ /* 0x0001e2000c101b24 */
[----:B------:R-:W-:Y:S05]  /*6ba0*/  BRA `(.L_x_7193) ;  /* 0x0000001000007947 */ /* 0x000fea0003800000 */
.L_x_7219:
[----:B------:R0:W-:Y:S02]  /*6bb0*/  STG.E [R8.64], R22 ;  /* 0x0000001608007986 */ /* 0x0001e4000c101924 */
.L_x_7193:
[----:B------:R-:W-:Y:S02]  /*6bc0*/  IADD3 R2, R2, 0x80, RZ ;  /* 0x0000008002027810 */ /* 0x000fe40007ffe0ff */
.L_x_7154:
[----:B------:R-:W-:Y:S05]  /*6bd0*/  BSYNC B6 ;  /* 0x0000000000067941 */ /* 0x000fea0003800000 */
.L_x_7153:
[----:B------:R-:W-:-:S13]  /*6be0*/  ISETP.GE.AND P0, PT, R2, R28, PT ;  /* 0x0000001c0200720c */ /* 0x000fda0003f06270 */
[----:B------:R-:W-:Y:S05]  /*6bf0*/  @P0 EXIT ;  /* 0x000000000000094d */ /* 0x000fea0003800000 */
[----:B0-----:R-:W0:Y:S01]  /*6c00*/  LDC.U8 R4, c[0x0][0x194] ;  /* 0x00006500ff047b82 */ /* 0x001e220000000000 */
[----:B------:R-:W-:-:S04]  /*6c10*/  IMAD R2, R29, 0x200, R2 ;  /* 0x000002001d027824 */ /* 0x000fc800078e0202 */
[----:B------:R-:W-:-:S05]  /*6c20*/  IMAD R2, R2, c[0x0][0x198], RZ ;  /* 0x0000660002027a24 */ /* 0x000fca00078e02ff */
[----:B------:R-:W-:-:S05]  /*6c30*/  IADD3 R2, P0, R2, c[0x0][0x178], RZ ;  /* 0x00005e0002027a10 */ /* 0x000fca0007f1e0ff */
        /* <DEDUP_REMOVED lines=14> */
.L_x_7224:
[----:B------:R-:W-:Y:S01]  /*6d20*/  STG.E.U8 [R2.64], R16 ;  /* 0x0000001002007986 */ /* 0x000fe2000c101124 */
[----:B------:R-:W-:Y:S05]  /*6d30*/  EXIT ;  /* 0x000000000000794d */ /* 0x000fea0003800000 */
.L_x_7223:
        /* <DEDUP_REMOVED lines=8> */
.L_x_7227:
[----:B------:R-:W-:Y:S01]  /*6dc0*/  STG.E [R2.64], R16 ;  /* 0x0000001002007986 */ /* 0x000fe2000c101924 */
[----:B------:R-:W-:Y:S05]  /*6dd0*/  EXIT ;  /* 0x000000000000794d */ /* 0x000fea0003800000 */
.L_x_7226:
[----:B------:R-:W-:Y:S01]  /*6de0*/  STG.E.U16 [R2.64], R16 ;  /* 0x0000001002007986 */ /* 0x000fe2000c101524 */
[----:B------:R-:W-:Y:S05]  /*6df0*/  EXIT ;  /* 0x000000000000794d */ /* 0x000fea0003800000 */
.L_x_7222:
        /* <DEDUP_REMOVED lines=9> */
.L_x_7229:
[----:B------:R-:W0:Y:S02]  /*6e90*/  I2F.S64 R0, R16 ;  /* 0x0000001000007312 */ /* 0x000e240000301400 */
[----:B0-----:R-:W-:-:S05]  /*6ea0*/  F2FP.PACK_AB R0, RZ, R0 ;  /* 0x00000000ff00723e */ /* 0x001fca00000000ff */
[----:B------:R-:W-:Y:S01]  /*6eb0*/  STG.E.U16 [R2.64], R0 ;  /* 0x0000000002007986 */ /* 0x000fe2000c101524 */
[----:B------:R-:W-:Y:S05]  /*6ec0*/  EXIT ;  /* 0x000000000000794d */ /* 0x000fea0003800000 */
.L_x_7228:
        /* <DEDUP_REMOVED lines=10> */
.L_x_7231:
[----:B------:R-:W0:Y:S02]  /*6f70*/  I2F.S64 R16, R16 ;  /* 0x0000001000107312 */ /* 0x000e240000301400 */
[----:B0-----:R-:W-:-:S04]  /*6f80*/  F2FP.PACK_AB R5, RZ, R16 ;  /* 0x00000010ff05723e */ /* 0x001fc800000000ff */
[----:B------:R-:W-:-:S05]  /*6f90*/  PRMT R5, R5, 0x5410, RZ ;  /* 0x0000541005057816 */ /* 0x000fca00000000ff */
[----:B------:R-:W-:Y:S01]  /*6fa0*/  STG.E [R2.64], R5 ;  /* 0x0000000502007986 */ /* 0x000fe2000c101924 */
[----:B------:R-:W-:Y:S05]  /*6fb0*/  EXIT ;  /* 0x000000000000794d */ /* 0x000fea0003800000 */
.L_x_7230:
[----:B------:R-:W0:Y:S02]  /*6fc0*/  I2F.F64.S64 R16, R16 ;  /* 0x0000001000107312 */ /* 0x000e240000301c00 */
[----:B0-----:R-:W-:Y:S01]  /*6fd0*/  STG.E.64 [R2.64], R16 ;  /* 0x0000001002007986 */ /* 0x001fe2000c101b24 */
[----:B------:R-:W-:Y:S05]  /*6fe0*/  EXIT ;  /* 0x000000000000794d */ /* 0x000fea0003800000 */
.L_x_7221:
        /* <DEDUP_REMOVED lines=13> */
.L_x_7234:
[----:B------:R-:W0:Y:S01]  /*70c0*/  I2F.F64.S64 R16, R16 ;  /* 0x0000001000107312 */ /* 0x000e220000301c00 */
[----:B------:R-:W-:-:S05]  /*70d0*/  CS2R R18, SRZ ;  /* 0x0000000000127805 */ /* 0x000fca000001ff00 */
[----:B0-----:R-:W-:Y:S01]  /*70e0*/  STG.E.128 [R2.64], R16 ;  /* 0x0000001002007986 */ /* 0x001fe2000c101d24 */
[----:B------:R-:W-:Y:S05]  /*70f0*/  EXIT ;  /* 0x000000000000794d */ /* 0x000fea0003800000 */
.L_x_7233:
        /* <DEDUP_REMOVED lines=21> */
.L_x_7238:
[----:B------:R-:W-:Y:S05]  /*7250*/  BSYNC B0 ;  /* 0x0000000000007941 */ /* 0x000fea0003800000 */
.L_x_7237:
[----:B------:R-:W-:-:S05]  /*7260*/  LOP3.LUT R5, R0, R5, RZ, 0xfc, !PT ;  /* 0x0000000500057212 */ /* 0x000fca00078efcff */
[----:B------:R-:W-:Y:S01]  /*7270*/  STG.E.U8 [R2.64], R5 ;  /* 0x0000000502007986 */ /* 0x000fe2000c101124 */
[----:B------:R-:W-:Y:S05]  /*7280*/  EXIT ;  /* 0x000000000000794d */ /* 0x000fea0003800000 */
.L_x_7236:
        /* <DEDUP_REMOVED lines=13> */
.L_x_7240:
[----:B------:R-:W-:Y:S01]  /*7360*/  IMAD.MOV.U32 R0, RZ, RZ, 0x7f ;  /* 0x0000007fff007424 */ /* 0x000fe200078e00ff */
[----:B------:R-:W-:-:S04]  /*7370*/  ISETP.GT.U32.AND P0, PT, R4, 0x7f800000, PT ;  /* 0x7f8000000400780c */ /* 0x000fc80003f04070 */
[----:B------:R-:W-:-:S04]  /*7380*/  SEL R0, R0, 0x7c, P0 ;  /* 0x0000007c00007807 */ /* 0x000fc80000000000 */
.L_x_7241:
[----:B------:R-:W-:Y:S05]  /*7390*/  BSYNC B0 ;  /* 0x0000000000007941 */ /* 0x000fea0003800000 */
.L_x_7239:
[----:B------:R-:W-:-:S04]  /*73a0*/  LOP3.LUT R4, R17, 0x80000000, RZ, 0xc0, !PT ;  /* 0x8000000011047812 */ /* 0x000fc800078ec0ff */
[----:B------:R-:W-:-:S04]  /*73b0*/  SHF.R.U32.HI R5, RZ, 0x18, R4 ;  /* 0x00000018ff057819 */ /* 0x000fc80000011604 */
[----:B------:R-:W-:-:S05]  /*73c0*/  LOP3.LUT R5, R0, R5, RZ, 0xfc, !PT ;  /* 0x0000000500057212 */ /* 0x000fca00078efcff */
[----:B------:R-:W-:Y:S01]  /*73d0*/  STG.E.U8 [R2.64], R5 ;  /* 0x0000000502007986 */ /* 0x000fe2000c101124 */
[----:B------:R-:W-:Y:S05]  /*73e0*/  EXIT ;  /* 0x000000000000794d */ /* 0x000fea0003800000 */
.L_x_7235:
[----:B------:R-:W0:Y:S02]  /*73f0*/  I2F.S64 R0, R16 ;  /* 0x0000001000007312 */ /* 0x000e240000301400 */
[----:B0-----:R-:W-:-:S05]  /*7400*/  F2FP.BF16.PACK_AB R0, RZ, R0 ;  /* 0x00000000ff00723e */ /* 0x001fca00000010ff */
[----:B------:R-:W-:Y:S01]  /*7410*/  STG.E.U16 [R2.64], R0 ;  /* 0x0000000002007986 */ /* 0x000fe2000c101524 */
[----:B------:R-:W-:Y:S05]  /*7420*/  EXIT ;  /* 0x000000000000794d */ /* 0x000fea0003800000 */
.L_x_7232:
        /* <DEDUP_REMOVED lines=10> */
.L_x_7244:
        /* <DEDUP_REMOVED lines=17> */
.L_x_7247:
[----:B------:R-:W-:-:S04]  /*75e0*/  LOP3.LUT R0, R17, 0x80000000, RZ, 0xc0, !PT ;  /* 0x8000000011007812 */ /* 0x000fc800078ec0ff */
[----:B------:R-:W-:-:S04]  /*75f0*/  SHF.R.U32.HI R5, RZ, 0x18, R0 ;  /* 0x00000018ff057819 */ /* 0x000fc80000011600 */
[----:B------:R-:W-:-:S04]  /*7600*/  LOP3.LUT R4, R4, R5, RZ, 0xfc, !PT ;  /* 0x0000000504047212 */ /* 0x000fc800078efcff */
[----:B------:R-:W-:Y:S02]  /*7610*/  PRMT R0, R4, 0x7610, R0 ;  /* 0x0000761004007816 */ /* 0x000fe40000000000 */
.L_x_7246:
[----:B------:R-:W-:Y:S05]  /*7620*/  BSYNC B0 ;  /* 0x0000000000007941 */ /* 0x000fea0003800000 */
.L_x_7245:
[----:B------:R-:W-:Y:S01]  /*7630*/  STG.E.U8 [R2.64], R0 ;  /* 0x0000000002007986 */ /* 0x000fe2000c101124 */
[----:B------:R-:W-:Y:S05]  /*7640*/  EXIT ;  /* 0x000000000000794d */ /* 0x000fea0003800000 */
.L_x_7243:
        /* <DEDUP_REMOVED lines=17> */
.L_x_7250:
[----:B------:R-:W-:-:S04]  /*7760*/  LOP3.LUT R0, R17, 0x80000000, RZ, 0xc0, !PT ;  /* 0x8000000011007812 */ /* 0x000fc800078ec0ff */
[----:B------:R-:W-:-:S04]  /*7770*/  SHF.R.U32.HI R5, RZ, 0x18, R0 ;  /* 0x00000018ff057819 */ /* 0x000fc80000011600 */
[----:B------:R-:W-:-:S04]  /*7780*/  LOP3.LUT R4, R4, R5, RZ, 0xfc, !PT ;  /* 0x0000000504047212 */ /* 0x000fc800078efcff */
[----:B------:R-:W-:Y:S02]  /*7790*/  PRMT R0, R4, 0x7610, R0 ;  /* 0x0000761004007816 */ /* 0x000fe40000000000 */
.L_x_7249:
[----:B------:R-:W-:Y:S05]  /*77a0*/  BSYNC B0 ;  /* 0x0000000000007941 */ /* 0x000fea0003800000 */
.L_x_7248:
[----:B------:R-:W-:Y:S01]  /*77b0*/  STG.E.U8 [R2.64], R0 ;  /* 0x0000000002007986 */ /* 0x000fe2000c101124 */
[----:B------:R-:W-:Y:S05]  /*77c0*/  EXIT ;  /* 0x000000000000794d */ /* 0x000fea0003800000 */
.L_x_7242:
        /* <DEDUP_REMOVED lines=22> */
.L_x_7225:
        /* <DEDUP_REMOVED lines=20> */
.L_x_7252:
[----:B------:R-:W-:Y:S01]  /*7a70*/  STG.E.64 [R2.64], R16 ;  /* 0x0000001002007986 */ /* 0x000fe2000c101b24 */
[----:B------:R-:W-:Y:S05]  /*7a80*/  EXIT ;  /* 0x000000000000794d */ /* 0x000fea0003800000 */
.L_x_7251:
[----:B------:R-:W-:Y:S01]  /*7a90*/  STG.E [R2.64], R16 ;  /* 0x0000001002007986 */ /* 0x000fe2000c101924 */
[----:B------:R-:W-:Y:S05]  /*7aa0*/  EXIT ;  /* 0x000000000000794d */ /* 0x000fea0003800000 */
.L_x_7253:
        /* <DEDUP_REMOVED lines=13> */
.L_x_34080:


//--------------------- .text._ZN2at6native18elementwise_kernelILi128ELi2EZNS0_22gpu_kernel_impl_nocastIZZZNS0_21clamp_max_kernel_cudaERNS_18TensorIteratorBaseERKN3c106ScalarEENKUlvE_clEvENKUlvE2_clEvEUllE_EEvS4_RKT_EUliE_EEviT1_ --------------------------
	.section	.text._ZN2at6native18elementwise_kernelILi128ELi2EZNS0_22gpu_kernel_impl_nocastIZZZNS0_21clamp_max_kernel_cudaERNS_18TensorIteratorBaseERKN3c106ScalarEENKUlvE_clEvENKUlvE2_clEvEUllE_EEvS4_RKT_EUliE_EEviT1_,"ax",@progbits
	.sectioninfo	@"SHI_REGISTERS=12"
	.align	128
        .global         _ZN2at6native18elementwise_kernelILi128ELi2EZNS0_22gpu_kernel_impl_nocastIZZZNS0_21clamp_max_kernel_cudaERNS_18TensorIteratorBaseERKN3c106ScalarEENKUlvE_clEvENKUlvE2_clEvEUllE_EEvS4_RKT_EUliE_EEviT1_
        .type           _ZN2at6native18elementwise_kernelILi128ELi2EZNS0_22gpu_kernel_impl_nocastIZZZNS0_21clamp_max_kernel_cudaERNS_18TensorIteratorBaseERKN3c106ScalarEENKUlvE_clEvENKUlvE2_clEvEUllE_EEvS4_RKT_EUliE_EEviT1_,@function
        .size           _ZN2at6native18elementwise_kernelILi128ELi2EZNS0_22gpu_kernel_impl_nocastIZZZNS0_21clamp_max_kernel_cudaERNS_18TensorIteratorBaseERKN3c106ScalarEENKUlvE_clEvENKUlvE2_clEvEUllE_EEvS4_RKT_EUliE_EEviT1_,(.L_x_34081 - _ZN2at6native18elementwise_kernelILi128ELi2EZNS0_22gpu_kernel_impl_nocastIZZZNS0_21clamp_max_kernel_cudaERNS_18TensorIteratorBaseERKN3c106ScalarEENKUlvE_clEvENKUlvE2_clEvEUllE_EEvS4_RKT_EUliE_EEviT1_)
        .other          _ZN2at6native18elementwise_kernelILi128ELi2EZNS0_22gpu_kernel_impl_nocastIZZZNS0_21clamp_max_kernel_cudaERNS_18TensorIteratorBaseERKN3c106ScalarEENKUlvE_clEvENKUlvE2_clEvEUllE_EEvS4_RKT_EUliE_EEviT1_,@"STO_CUDA_ENTRY STV_DEFAULT"
_ZN2at6native18elementwise_kernelILi128ELi2EZNS0_22gpu_kernel_impl_nocastIZZZNS0_21clamp_max_kernel_cudaERNS_18TensorIteratorBaseERKN3c106ScalarEENKUlvE_clEvENKUlvE2_clEvEUllE_EEvS4_RKT_EUliE_EEviT1_:
.text._ZN2at6native18elementwise_kernelILi128ELi2EZNS0_22gpu_kernel_impl_nocastIZZZNS0_21clamp_max_kernel_cudaERNS_18TensorIteratorBaseERKN3c106ScalarEENKUlvE_clEvENKUlvE2_clEvEUllE_EEvS4_RKT_EUliE_EEviT1_:
        /* <DEDUP_REMOVED lines=236> */
.L_x_7256:
[----:B------:R-:W-:-:S04]  /*0ec0*/  IADD3 R4, P0, R3, c[0x0][0x368], RZ ;  /* 0x0000da0003047a10 */ /* 0x000fc80007f1e0ff */
[----:B------:R-:W-:-:S06]  /*0ed0*/  IADD3.X R5, RZ, c[0x0][0x36c], RZ, P0, !PT ;  /* 0x0000db00ff057a10 */ /* 0x000fcc00007fe4ff */
[----:B------:R-:W2:Y:S01]  /*0ee0*/  LDG.E.64 R4, [R4.64] ;  /* 0x0000000404047981 */ /* 0x000ea2000c1e1b00 */
[----:B------:R-:W-:Y:S02]  /*0ef0*/  IADD3 R6, P1, R2, c[0x0][0x360], RZ ;  /* 0x0000d80002067a10 */ /* 0x000fe40007f3e0ff */
[----:B------:R-:W-:Y:S02]  /*0f00*/  IADD3 R9, R0, 0x80, RZ ;  /* 0x0000008000097810 */ /* 0x000fe40007ffe0ff */
[----:B------:R-:W-:Y:S02]  /*0f10*/  IADD3.X R7, RZ, c[0x0][0x364], RZ, P1, !PT ;  /* 0x0000d900ff077a10 */ /* 0x000fe40000ffe4ff */
[----:B--2---:R-:W-:-:S04]  /*0f20*/  ISETP.LT.U32.AND P0, PT, R4, c[0x0][0x370], PT ;  /* 0x0000dc0004007a0c */ /* 0x004fc80003f01070 */
[----:B------:R-:W-:-:S04]  /*0f30*/  ISETP.LT.AND.EX P0, PT, R5, c[0x0][0x374], PT, P0 ;  /* 0x0000dd0005007a0c */ /* 0x000fc80003f01300 */
[----:B------:R-:W-:Y:S02]  /*0f40*/  SEL R2, R4, c[0x0][0x370], P0 ;  /* 0x0000dc0004027a07 */ /* 0x000fe40000000000 */
[----:B------:R-:W-:-:S05]  /*0f50*/  SEL R3, R5, c[0x0][0x374], P0 ;  /* 0x0000dd0005037a07 */ /* 0x000fca0000000000 */
[----:B------:R0:W-:Y:S02]  /*0f60*/  STG.E.64 [R6.64], R2 ;  /* 0x0000000206007986 */ /* 0x0001e4000c101b04 */
.L_x_7255:
[----:B------:R-:W-:Y:S05]  /*0f70*/  BSYNC B0 ;  /* 0x0000000000007941 */ /* 0x000fea0003800000 */
.L_x_7254:
[----:B------:R-:W-:-:S13]  /*0f80*/  ISETP.GE.AND P0, PT, R9, c[0x0][0x160], PT ;  /* 0x0000580009007a0c */ /* 0x000fda0003f06270 */
[----:B------:R-:W-:Y:S05]  /*0f90*/  @P0 EXIT ;  /* 0x000000000000094d */ /* 0x000fea0003800000 */
[----:B------:R-:W-:Y:S01]  /*0fa0*/  ISETP.NE.AND P0, PT, RZ, c[0x0][0x168], PT ;  /* 0x00005a00ff007a0c */ /* 0x000fe20003f05270 */
[----:B------:R-:W-:Y:S01]  /*0fb0*/  HFMA2.MMA R0, -RZ, RZ, 0, 0 ;  /* 0x00000000ff007435 */ /* 0x000fe200000001ff */
[----:B0-----:R-:W-:-:S11]  /*0fc0*/  IMAD.MOV.U32 R2, RZ, RZ, RZ ;  /* 0x000000ffff027224 */ /* 0x001fd600078e00ff */
[----:B------:R-:W-:Y:S05]  /*0fd0*/  @!P0 BRA `(.L_x_7257) ;  /* 0x00000e0000008947 */ /* 0x000fea0003800000 */
[----:B------:R-:W-:Y:S02]  /*0fe0*/  MOV R2, RZ ;  /* 0x000000ff00027202 */ /* 0x000fe40000000f00 */
[----:B------:R-:W-:-:S05]  /*0ff0*/  MOV R3, R9 ;  /* 0x0000000900037202 */ /* 0x000fca0000000f00 */
        /* <DEDUP_REMOVED lines=222> */
.L_x_7257:
[----:B------:R-:W-:-:S04]  /*1de0*/  IADD3 R2, P0, R2, c[0x0][0x368], RZ ;  /* 0x0000da0002027a10 */ /* 0x000fc80007f1e0ff */
[----:B------:R-:W-:-:S06]  /*1df0*/  IADD3.X R3, RZ, c[0x0][0x36c], RZ, P0, !PT ;  /* 0x0000db00ff037a10 */ /* 0x000fcc00007fe4ff */
[----:B------:R-:W2:Y:S01]  /*1e00*/  LDG.E.64 R2, [R2.64] ;  /* 0x0000000402027981 */ /* 0x000ea2000c1e1b00 */
[----:B------:R-:W-:-:S04]  /*1e10*/  IADD3 R6, P1, R0, c[0x0][0x360], RZ ;  /* 0x0000d80000067a10 */ /* 0x000fc80007f3e0ff */
[----:B------:R-:W-:Y:S02]  /*1e20*/  IADD3.X R7, RZ, c[0x0][0x364], RZ, P1, !PT ;  /* 0x0000d900ff077a10 */ /* 0x000fe40000ffe4ff */
[----:B--2---:R-:W-:-:S04]  /*1e30*/  ISETP.LT.U32.AND P0, PT, R2, c[0x0][0x370], PT ;  /* 0x0000dc0002007a0c */ /* 0x004fc80003f01070 */
[----:B------:R-:W-:-:S04]  /*1e40*/  ISETP.LT.AND.EX P0, PT, R3, c[0x0][0x374], PT, P0 ;  /* 0x0000dd0003007a0c */ /* 0x000fc80003f01300 */
[----:B------:R-:W-:Y:S02]  /*1e50*/  SEL R4, R2, c[0x0][0x370], P0 ;  /* 0x0000dc0002047a07 */ /* 0x000fe40000000000 */
[----:B------:R-:W-:-:S05]  /*1e60*/  SEL R5, R3, c[0x0][0x374], P0 ;  /* 0x0000dd0003057a07 */ /* 0x000fca0000000000 */
[----:B------:R-:W-:Y:S01]  /*1e70*/  STG.E.64 [R6.64], R4 ;  /* 0x0000000406007986 */ /* 0x000fe2000c101b04 */
[----:B------:R-:W-:Y:S05]  /*1e80*/  EXIT ;  /* 0x000000000000794d */ /* 0x000fea0003800000 */
.L_x_7258:
        /* <DEDUP_REMOVED lines=15> */
.L_x_34081:


//--------------------- .text._ZN2at6native27unrolled_elementwise_kernelIZZZNS0_21clamp_max_kernel_cudaERNS_18TensorIteratorBaseERKN3c106ScalarEENKUlvE_clEvENKUlvE2_clEvEUllE_St5arrayIPcLm2EELi4E23TrivialOffsetCalculatorILi1EjESF_NS0_6memory15LoadWithoutCastENSG_16StoreWithoutCastEEEviT_T0_T2_T3_T4_T5_ --------------------------
	.section	.text._ZN2at6native27unrolled_elementwise_kernelIZZZNS0_21clamp_max_kernel_cudaERNS_18TensorIteratorBaseERKN3c106ScalarEENKUlvE_clEvENKUlvE2_clEvEUllE_St5arrayIPcLm2EELi4E23TrivialOffsetCalculatorILi1EjESF_NS0_6memory15LoadWithoutCastENSG_16StoreWithoutCastEEEviT_T0_T2_T3_T4_T5_,"ax",@progbits
	.sectioninfo	@"SHI_REGISTERS=22"
	.align	128
        .global         _ZN2at6native27unrolled_elementwise_kernelIZZZNS0_21clamp_max_kernel_cudaERNS_18TensorIteratorBaseERKN3c106ScalarEENKUlvE_clEvENKUlvE2_clEvEUllE_St5arrayIPcLm2EELi4E23TrivialOffsetCalculatorILi1EjESF_NS0_6memory15LoadWithoutCastENSG_16StoreWithoutCastEEEviT_T0_T2_T3_T4_T5_
        .type           _ZN2at6native27unrolled_elementwise_kernelIZZZNS0_21clamp_max_kernel_cudaERNS_18TensorIteratorBaseERKN3c106ScalarEENKUlvE_clEvENKUlvE2_clEvEUllE_St5arrayIPcLm2EELi4E23TrivialOffsetCalculatorILi1EjESF_NS0_6memory15LoadWithoutCastENSG_16StoreWithoutCastEEEviT_T0_T2_T3_T4_T5_,@function
        .size           _ZN2at6native27unrolled_elementwise_kernelIZZZNS0_21clamp_max_kernel_cudaERNS_18TensorIteratorBaseERKN3c106ScalarEENKUlvE_clEvENKUlvE2_clEvEUllE_St5arrayIPcLm2EELi4E23TrivialOffsetCalculatorILi1EjESF_NS0_6memory15LoadWithoutCastENSG_16StoreWithoutCastEEEviT_T0_T2_T3_T4_T5_,(.L_x_34082 - _ZN2at6native27unrolled_elementwise_kernelIZZZNS0_21clamp_max_kernel_cudaERNS_18TensorIteratorBaseERKN3c106ScalarEENKUlvE_clEvENKUlvE2_clEvEUllE_St5arrayIPcLm2EELi4E23TrivialOffsetCalculatorILi1EjESF_NS0_6memory15LoadWithoutCastENSG_16StoreWithoutCastEEEviT_T0_T2_T3_T4_T5_)
        .other          _ZN2at6native27unrolled_elementwise_kernelIZZZNS0_21clamp_max_kernel_cudaERNS_18TensorIteratorBaseERKN3c106ScalarEENKUlvE_clEvENKUlvE2_clEvEUllE_St5arrayIPcLm2EELi4E23TrivialOffsetCalculatorILi1EjESF_NS0_6memory15LoadWithoutCastENSG_16StoreWithoutCastEEEviT_T0_T2_T3_T4_T5_,@"STO_CUDA_ENTRY STV_DEFAULT"
_ZN2at6native27unrolled_elementwise_kernelIZZZNS0_21clamp_max_kernel_cudaERNS_18TensorIteratorBaseERKN3c106ScalarEENKUlvE_clEvENKUlvE2_clEvEUllE_St5arrayIPcLm2EELi4E23TrivialOffsetCalculatorILi1EjESF_NS0_6memory15LoadWithoutCastENSG_16StoreWithoutCastEEEviT_T0_T2_T3_T4_T5_:
.text._ZN2at6native27unrolled_elementwise_kernelIZZZNS0_21clamp_max_kernel_cudaERNS_18TensorIteratorBaseERKN3c106ScalarEENKUlvE_clEvENKUlvE2_clEvEUllE_St5arrayIPcLm2EELi4E23TrivialOffsetCalculatorILi1EjESF_NS0_6memory15LoadWithoutCastENSG_16StoreWithoutCastEEEviT_T0_T2_T3_T4_T5_:
        /* <DEDUP_REMOVED lines=14> */
[----:B------:R0:W2:Y:S07]  /*00e0*/  @!P2 LDG.E.64 R18, [R4.64] ;  /* 0x000000040412a981 */ /* 0x0000ae000c1e1b00 */
[----:B------:R-:W-:Y:S01]  /*00f0*/  @!P0 IMAD R14, R0, 0x200, R11 ;  /* 0x00000200000e8824 */ /* 0x000fe200078e020b */
[----:B------:R-:W-:Y:S01]  /*0100*/  @!P0 IADD3 R11, R11, 0x80, RZ ;  /* 0x000000800b0b8810 */ /* 0x000fe20007ffe0ff */
[----:B------:R-:W-:-:S03]  /*0110*/  @!P0 IMAD.MOV.U32 R15, RZ, RZ, 0x8 ;  /* 0x00000008ff0f8424 */ /* 0x000fc600078e00ff */
[----:B------:R-:W-:Y:S01]  /*0120*/  ISETP.GE.AND P3, PT, R11, R2, PT ;  /* 0x000000020b00720c */ /* 0x000fe20003f66270 */
[----:B------:R-:W-:Y:S01]  /*0130*/  CS2R R8, SRZ ;  /* 0x0000000000087805 */ /* 0x000fe2000001ff00 */
[----:B------:R-:W-:-:S05]  /*0140*/  @!P0 IMAD.WIDE.U32 R14, R14, R15, c[0x0][0x180] ;  /* 0x000060000e0e8625 */ /* 0x000fca00078e000f */
[----:B------:R1:W3:Y:S01]  /*0150*/  @!P0 LDG.E.64 R8, [R14.64] ;  /* 0x000000040e088981 */ /* 0x0002e2000c1e1b00 */
[----:B------:R-:W-:-:S05]  /*0160*/  CS2R R6, SRZ ;  /* 0x0000000000067805 */ /* 0x000fca000001ff00 */
[----:B------:R-:W-:Y:S02]  /*0170*/  @!P3 IMAD R16, R0, 0x200, R11 ;  /* 0x000002000010b824 */ /* 0x000fe400078e020b */
[----:B------:R-:W-:-:S04]  /*0180*/  @!P3 IMAD.MOV.U32 R17, RZ, RZ, 0x8 ;  /* 0x00000008ff11b424 */ /* 0x000fc800078e00ff */
[----:B------:R-:W-:-:S05]  /*0190*/  @!P3 IMAD.WIDE.U32 R16, R16, R17, c[0x0][0x180] ;  /* 0x000060001010b625 */ /* 0x000fca00078e0011 */
[----:B------:R-:W4:Y:S01]  /*01a0*/  @!P3 LDG.E.64 R6, [R16.64] ;  /* 0x000000041006b981 */ /* 0x000f22000c1e1b00 */
[----:B------:R-:W-:-:S04]  /*01b0*/  @!P3 IADD3 R11, R11, 0x80, RZ ;  /* 0x000000800b0bb810 */ /* 0x000fc80007ffe0ff */
[----:B------:R-:W-:Y:S01]  /*01c0*/  ISETP.GE.AND P1, PT, R11, R2, PT ;  /* 0x000000020b00720c */ /* 0x000fe20003f26270 */
[----:B0-----:R-:W-:Y:S01]  /*01d0*/  CS2R R4, SRZ ;  /* 0x0000000000047805 */ /* 0x001fe2000001ff00 */
[----:B------:R-:W-:-:S11]  /*01e0*/  IADD3 R10, R3, 0x80, RZ ;  /* 0x00000080030a7810 */ /* 0x000fd60007ffe0ff */
[----:B------:R-:W-:Y:S02]  /*01f0*/  @!P1 IMAD R12, R0, 0x200, R11 ;  /* 0x00000200000c9824 */ /* 0x000fe400078e020b */
[----:B------:R-:W-:-:S04]  /*0200*/  @!P1 IMAD.MOV.U32 R13, RZ, RZ, 0x8 ;  /* 0x00000008ff0d9424 */ /* 0x000fc800078e00ff */
[----:B------:R-:W-:-:S05]  /*0210*/  @!P1 IMAD.WIDE.U32 R12, R12, R13, c[0x0][0x180] ;  /* 0x000060000c0c9625 */ /* 0x000fca00078e000d */
[----:B------:R0:W5:Y:S01]  /*0220*/  @!P1 LDG.E.64 R4, [R12.64] ;  /* 0x000000040c049981 */ /* 0x000162000c1e1b00 */
[--C-:B------:R-:W-:Y:S02]  /*0230*/  IMAD.MOV.U32 R11, RZ, RZ, R3.reuse ;  /* 0x000000ffff0b7224 */ /* 0x100fe400078e0003 */
[----:B------:R-:W-:Y:S02]  /*0240*/  @!P2 IMAD.MOV.U32 R11, RZ, RZ, R10 ;  /* 0x000000ffff0ba224 */ /* 0x000fe400078e000a */
[----:B------:R-:W-:Y:S02]  /*0250*/  @!P2 IMAD R3, R0, 0x200, R3 ;  /* 0x000002000003a824 */ /* 0x000fe400078e0203 */
[----:B------:R-:W-:-:S04]  /*0260*/  @!P2 IMAD.MOV.U32 R10, RZ, RZ, 0x8 ;  /* 0x00000008ff0aa424 */ /* 0x000fc800078e00ff */
[----:B0-----:R-:W-:Y:S01]  /*0270*/  @!P2 IMAD.WIDE.U32 R12, R3, R10, c[0x0][0x178] ;  /* 0x00005e00030ca625 */ /* 0x001fe200078e000a */
[----:B------:R-:W-:Y:S01]  /*0280*/  BSSY B0, `(.L_x_7259) ;  /* 0x000001a000007945 */ /* 0x000fe20003800000 */
[----:B--2---:R-:W-:-:S04]  /*0290*/  ISETP.LT.U32.AND P1, PT, R18, c[0x0][0x168], PT ;  /* 0x00005a0012007a0c */ /* 0x004fc80003f21070 */
[----:B------:R-:W-:-:S04]  /*02a0*/  ISETP.LT.AND.EX P1, PT, R19, c[0x0][0x16c], PT, P1 ;  /* 0x00005b0013007a0c */ /* 0x000fc80003f21310 */
[----:B-1----:R-:W-:Y:S02]  /*02b0*/  SEL R14, R18, c[0x0][0x168], P1 ;  /* 0x00005a00120e7a07 */ /* 0x002fe40000800000 */
[----:B------:R-:W-:-:S05]  /*02c0*/  SEL R15, R19, c[0x0][0x16c], P1 ;  /* 0x00005b00130f7a07 */ /* 0x000fca0000800000 */
[----:B------:R0:W-:Y:S01]  /*02d0*/  @!P2 STG.E.64 [R12.64], R14 ;  /* 0x0000000e0c00a986 */ /* 0x0001e2000c101b04 */
[----:B---3--:R-:W-:-:S04]  /*02e0*/  ISETP.LT.U32.AND P3, PT, R8, c[0x0][0x168], PT ;  /* 0x00005a0008007a0c */ /* 0x008fc80003f61070 */
[----:B------:R-:W-:Y:S02]  /*02f0*/  ISETP.LT.AND.EX P1, PT, R9, c[0x0][0x16c], PT, P3 ;  /* 0x00005b0009007a0c */ /* 0x000fe40003f21330 */
[----:B------:R-:W-:Y:S02]  /*0300*/  ISETP.GE.AND P3, PT, R11, R2, PT ;  /* 0x000000020b00720c */ /* 0x000fe40003f66270 */
[----:B------:R-:W-:Y:S02]  /*0310*/  SEL R8, R8, c[0x0][0x168], P1 ;  /* 0x00005a0008087a07 */ /* 0x000fe40000800000 */
[----:B----4-:R-:W-:-:S04]  /*0320*/  ISETP.LT.U32.AND P0, PT, R6, c[0x0][0x168], PT ;  /* 0x00005a0006007a0c */ /* 0x010fc80003f01070 */
[----:B------:R-:W-:Y:S02]  /*0330*/  ISETP.LT.AND.EX P0, PT, R7, c[0x0][0x16c], PT, P0 ;  /* 0x00005b0007007a0c */ /* 0x000fe40003f01300 */
[----:B------:R-:W-:Y:S02]  /*0340*/  SEL R9, R9, c[0x0][0x16c], P1 ;  /* 0x00005b0009097a07 */ /* 0x000fe40000800000 */
[----:B------:R-:W-:Y:S02]  /*0350*/  SEL R16, R6, c[0x0][0x168], P0 ;  /* 0x00005a0006107a07 */ /* 0x000fe40000000000 */
[----:B------:R-:W-:Y:S01]  /*0360*/  SEL R17, R7, c[0x0][0x16c], P0 ;  /* 0x00005b0007117a07 */ /* 0x000fe20000000000 */
        /* <DEDUP_REMOVED lines=11> */
.L_x_7260:
[----:B0-----:R-:W-:Y:S05]  /*0420*/  BSYNC B0 ;  /* 0x0000000000007941 */ /* 0x001fea0003800000 */
.L_x_7259:
[----:B------:R-:W-:Y:S02]  /*0430*/  ISETP.GE.AND P1, PT, R11, R2, PT ;  /* 0x000000020b00720c */ /* 0x000fe40003f26270 */
[----:B-----5:R-:W-:-:S04]  /*0440*/  ISETP.LT.U32.AND P0, PT, R4, c[0x0][0x168], PT ;  /* 0x00005a0004007a0c */ /* 0x020fc80003f01070 */
[----:B------:R-:W-:-:S07]  /*0450*/  ISETP.LT.AND.EX P0, PT, R5, c[0x0][0x16c], PT, P0 ;  /* 0x00005b0005007a0c */ /* 0x000fce0003f01300 */
[----:B------:R-:W-:Y:S06]  /*0460*/  @P1 EXIT ;  /* 0x000000000000194d */ /* 0x000fec0003800000 */
[----:B------:R-:W-:Y:S01]  /*0470*/  IMAD R2, R0, 0x200, R11 ;  /* 0x0000020000027824 */ /* 0x000fe200078e020b */
[----:B------:R-:W-:Y:S01]  /*0480*/  SEL R4, R4, c[0x0][0x168], P0 ;  /* 0x00005a0004047a07 */ /* 0x000fe20000000000 */
[----:B------:R-:W-:Y:S01]  /*0490*/  IMAD.MOV.U32 R3, RZ, RZ, 0x8 ;  /* 0x00000008ff037424 */ /* 0x000fe200078e00ff */
[----:B------:R-:W-:-:S03]  /*04a0*/  SEL R5, R5, c[0x0][0x16c], P0 ;  /* 0x00005b0005057a07 */ /* 0x000fc60000000000 */
[----:B------:R-:W-:-:S05]  /*04b0*/  IMAD.WIDE.U32 R2, R2, R3, c[0x0][0x178] ;  /* 0x00005e0002027625 */ /* 0x000fca00078e0003 */
[----:B------:R-:W-:Y:S01]  /*04c0*/  STG.E.64 [R2.64], R4 ;  /* 0x0000000402007986 */ /* 0x000fe2000c101b04 */
[----:B------:R-:W-:Y:S05]  /*04d0*/  EXIT ;  /* 0x000000000000794d */ /* 0x000fea0003800000 */
.L_x_7261:
        /* <DEDUP_REMOVED lines=10> */
.L_x_34082:


//--------------------- .text._ZN2at6native29vectorized_elementwise_kernelILi2EZZZNS0_21clamp_max_kernel_cudaERNS_18TensorIteratorBaseERKN3c106ScalarEENKUlvE_clEvENKUlvE2_clEvEUllE_St5arrayIPcLm2EEEEviT0_T1_ --------------------------
	.section	.text._ZN2at6native29vectorized_elementwise_kernelILi2EZZZNS0_21clamp_max_kernel_cudaERNS_18TensorIteratorBaseERKN3c106ScalarEENKUlvE_clEvENKUlvE2_clEvEUllE_St5arrayIPcLm2EEEEviT0_T1_,"ax",@progbits
	.sectioninfo	@"SHI_REGISTERS=32"
	.align	128
        .global         _ZN2at6native29vectorized_elementwise_kernelILi2EZZZNS0_21clamp_max_kernel_cudaERNS_18TensorIteratorBaseERKN3c106ScalarEENKUlvE_clEvENKUlvE2_clEvEUllE_St5arrayIPcLm2EEEEviT0_T1_
        .type           _ZN2at6native29vectorized_elementwise_kernelILi2EZZZNS0_21clamp_max_kernel_cudaERNS_18TensorIteratorBaseERKN3c106ScalarEENKUlvE_clEvENKUlvE2_clEvEUllE_St5arrayIPcLm2EEEEviT0_T1_,@function
        .size           _ZN2at6native29vectorized_elementwise_kernelILi2EZZZNS0_21clamp_max_kernel_cudaERNS_18TensorIteratorBaseERKN3c106ScalarEENKUlvE_clEvENKUlvE2_clEvEUllE_St5arrayIPcLm2EEEEviT0_T1_,(.L_x_34083 - _ZN2at6native29vectorized_elementwise_kernelILi2EZZZNS0_21clamp_max_kernel_cudaERNS_18TensorIteratorBaseERKN3c106ScalarEENKUlvE_clEvENKUlvE2_clEvEUllE_St5arrayIPcLm2EEEEviT0_T1_)
        .other          _ZN2at6native29vectorized_elementwise_kernelILi2EZZZNS0_21clamp_max_kernel_cudaERNS_18TensorIteratorBaseERKN3c106ScalarEENKUlvE_clEvENKUlvE2_clEvEUllE_St5arrayIPcLm2EEEEviT0_T1_,@"STO_CUDA_ENTRY STV_DEFAULT"
_ZN2at6native29vectorized_elementwise_kernelILi2EZZZNS0_21clamp_max_kernel_cudaERNS_18TensorIteratorBaseERKN3c106ScalarEENKUlvE_clEvENKUlvE2_clEvEUllE_St5arrayIPcLm2EEEEviT0_T1_:
.text._ZN2at6native29vectorized_elementwise_kernelILi2EZZZNS0_21clamp_max_kernel_cudaERNS_18TensorIteratorBaseERKN3c106ScalarEENKUlvE_clEvENKUlvE2_clEvEUllE_St5arrayIPcLm2EEEEviT0_T1_:
        /* <DEDUP_REMOVED lines=13> */
[----:B------:R-:W4:Y:S04]  /*00d0*/  LDG.E.128 R12, [R20.64+0x1000] ;  /* 0x00100004140c7981 */ /* 0x000f28000c1e1d00 */
[----:B------:R-:W5:Y:S01]  /*00e0*/  LDG.E.128 R4, [R20.64+0x1800] ;  /* 0x0018000414047981 */ /* 0x000f62000c1e1d00 */
[----:B------:R-:W-:-:S06]  /*00f0*/  IMAD.WIDE.U32 R24, R0, R25, c[0x0][0x178] ;  /* 0x00005e0000187625 */ /* 0x000fcc00078e0019 */
[----:B------:R-:W-:Y:S01]  /*0100*/  IMAD.WIDE R24, R23, 0x10, R24 ;  /* 0x0000001017187825 */ /* 0x000fe200078e0218 */
[----:B--2---:R-:W-:Y:S02]  /*0110*/  ISETP.LT.U32.AND P0, PT, R10, c[0x0][0x168], PT ;  /* 0x00005a000a007a0c */ /* 0x004fe40003f01070 */
[----:B------:R-:W-:Y:S02]  /*0120*/  ISETP.LT.U32.AND P1, PT, R8, c[0x0][0x168], PT ;  /* 0x00005a0008007a0c */ /* 0x000fe40003f21070 */
[----:B------:R-:W-:Y:S02]  /*0130*/  ISETP.LT.AND.EX P0, PT, R11, c[0x0][0x16c], PT, P0 ;  /* 0x00005b000b007a0c */ /* 0x000fe40003f01300 */
[----:B---3--:R-:W-:Y:S02]  /*0140*/  ISETP.LT.U32.AND P2, PT, R18, c[0x0][0x168], PT ;  /* 0x00005a0012007a0c */ /* 0x008fe40003f41070 */
[----:B------:R-:W-:Y:S02]  /*0150*/  ISETP.LT.AND.EX P1, PT, R9, c[0x0][0x16c], PT, P1 ;  /* 0x00005b0009007a0c */ /* 0x000fe40003f21310 */
[----:B------:R-:W-:-:S02]  /*0160*/  SEL R2, R10, c[0x0][0x168], P0 ;  /* 0x00005a000a027a07 */ /* 0x000fc40000000000 */
[----:B------:R-:W-:Y:S02]  /*0170*/  SEL R3, R11, c[0x0][0x16c], P0 ;  /* 0x00005b000b037a07 */ /* 0x000fe40000000000 */
[C---:B------:R-:W-:Y:S02]  /*0180*/  ISETP.LT.AND.EX P0, PT, R19.reuse, c[0x0][0x16c], PT, P2 ;  /* 0x00005b0013007a0c */ /* 0x040fe40003f01320 */
[----:B------:R-:W-:Y:S02]  /*0190*/  SEL R0, R8, c[0x0][0x168], P1 ;  /* 0x00005a0008007a07 */ /* 0x000fe40000800000 */
[----:B------:R-:W-:Y:S02]  /*01a0*/  SEL R8, R18, c[0x0][0x168], P0 ;  /* 0x00005a0012087a07 */ /* 0x000fe40000000000 */
[----:B------:R-:W-:Y:S02]  /*01b0*/  SEL R19, R19, c[0x0][0x16c], P0 ;  /* 0x00005b0013137a07 */ /* 0x000fe40000000000 */
[----:B----4-:R-:W-:Y:S01]  /*01c0*/  ISETP.LT.U32.AND P0, PT, R14, c[0x0][0x168], PT ;  /* 0x00005a000e007a0c */ /* 0x010fe20003f01070 */
[----:B------:R-:W-:Y:S01]  /*01d0*/  IMAD.MOV.U32 R18, RZ, RZ, R8 ;  /* 0x000000ffff127224 */ /* 0x000fe200078e0008 */
[----:B------:R-:W-:-:S02]  /*01e0*/  ISETP.LT.U32.AND P3, PT, R16, c[0x0][0x168], PT ;  /* 0x00005a0010007a0c */ /* 0x000fc40003f61070 */
[----:B------:R-:W-:Y:S02]  /*01f0*/  SEL R9, R9, c[0x0][0x16c], P1 ;  /* 0x00005b0009097a07 */ /* 0x000fe40000800000 */
[----:B------:R-:W-:Y:S02]  /*0200*/  ISETP.LT.AND.EX P0, PT, R15, c[0x0][0x16c], PT, P0 ;  /* 0x00005b000f007a0c */ /* 0x000fe40003f01300 */
[----:B------:R-:W-:Y:S02]  /*0210*/  ISETP.LT.AND.EX P1, PT, R17, c[0x0][0x16c], PT, P3 ;  /* 0x00005b0011007a0c */ /* 0x000fe40003f21330 */
[----:B-----5:R-:W-:Y:S02]  /*0220*/  ISETP.LT.U32.AND P2, PT, R6, c[0x0][0x168], PT ;  /* 0x00005a0006007a0c */ /* 0x020fe40003f41070 */
[----:B------:R-:W-:Y:S02]  /*0230*/  ISETP.LT.U32.AND P3, PT, R4, c[0x0][0x168], PT ;  /* 0x00005a0004007a0c */ /* 0x000fe40003f61070 */
[----:B------:R-:W-:-:S02]  /*0240*/  SEL R14, R14, c[0x0][0x168], P0 ;  /* 0x00005a000e0e7a07 */ /* 0x000fc40000000000 */
[----:B------:R-:W-:Y:S02]  /*0250*/  SEL R15, R15, c[0x0][0x16c], P0 ;  /* 0x00005b000f0f7a07 */ /* 0x000fe40000000000 */
[----:B------:R-:W-:Y:S02]  /*0260*/  ISETP.LT.AND.EX P0, PT, R7, c[0x0][0x16c], PT, P2 ;  /* 0x00005b0007007a0c */ /* 0x000fe40003f01320 */
[----:B------:R-:W-:Y:S02]  /*0270*/  ISETP.LT.AND.EX P2, PT, R5, c[0x0][0x16c], PT, P3 ;  /* 0x00005b0005007a0c */ /* 0x000fe40003f41330 */
[----:B------:R-:W-:Y:S02]  /*0280*/  SEL R10, R16, c[0x0][0x168], P1 ;  /* 0x00005a00100a7a07 */ /* 0x000fe40000800000 */
[----:B------:R-:W-:Y:S02]  /*0290*/  SEL R11, R17, c[0x0][0x16c], P1 ;  /* 0x00005b00110b7a07 */ /* 0x000fe40000800000 */
[----:B------:R-:W-:Y:S01]  /*02a0*/  ISETP.LT.U32.AND P1, PT, R12, c[0x0][0x168], PT ;  /* 0x00005a000c007a0c */ /* 0x000fe20003f21070 */
[----:B------:R-:W-:Y:S01]  /*02b0*/  IMAD.MOV.U32 R16, RZ, RZ, R10 ;  /* 0x000000ffff107224 */ /* 0x000fe200078e000a */
[----:B------:R-:W-:Y:S01]  /*02c0*/  SEL R20, R6, c[0x0][0x168], P0 ;  /* 0x00005a0006147a07 */ /* 0x000fe20000000000 */
[----:B------:R-:W-:Y:S01]  /*02d0*/  IMAD.MOV.U32 R6, RZ, RZ, R2 ;  /* 0x000000ffff067224 */ /* 0x000fe200078e0002 */
[----:B------:R-:W-:Y:S01]  /*02e0*/  SEL R21, R7, c[0x0][0x16c], P0 ;  /* 0x00005b0007157a07 */ /* 0x000fe20000000000 */
[----:B------:R-:W-:Y:S01]  /*02f0*/  IMAD.MOV.U32 R7, RZ, RZ, R3 ;  /* 0x000000ffff077224 */ /* 0x000fe200078e0003 */
[----:B------:R-:W-:Y:S01]  /*0300*/  SEL R22, R4, c[0x0][0x168], P2 ;  /* 0x00005a0004167a07 */ /* 0x000fe20001000000 */
[----:B------:R-:W-:Y:S01]  /*0310*/  IMAD.MOV.U32 R4, RZ, RZ, R0 ;  /* 0x000000ffff047224 */ /* 0x000fe200078e0000 */
[----:B------:R-:W-:Y:S01]  /*0320*/  SEL R23, R5, c[0x0][0x16c], P2 ;  /* 0x00005b0005177a07 */ /* 0x000fe20001000000 */
[----:B------:R-:W-:Y:S01]  /*0330*/  IMAD.MOV.U32 R5, RZ, RZ, R9 ;  /* 0x000000ffff057224 */ /* 0x000fe200078e0009 */
[----:B------:R-:W-:Y:S01]  /*0340*/  ISETP.LT.AND.EX P1, PT, R13, c[0x0][0x16c], PT, P1 ;  /* 0x00005b000d007a0c */ /* 0x000fe20003f21310 */
[----:B------:R-:W-:-:S03]  /*0350*/  IMAD.MOV.U32 R17, RZ, RZ, R11 ;  /* 0x000000ffff117224 */ /* 0x000fc600078e000b */
[----:B------:R0:W-:Y:S01]  /*0360*/  STG.E.128 [R24.64], R4 ;  /* 0x0000000418007986 */ /* 0x0001e2000c101d04 */
[----:B------:R-:W-:Y:S02]  /*0370*/  SEL R12, R12, c[0x0][0x168], P1 ;  /* 0x00005a000c0c7a07 */ /* 0x000fe40000800000 */
[----:B------:R-:W-:Y:S01]  /*0380*/  SEL R13, R13, c[0x0][0x16c], P1 ;  /* 0x00005b000d0d7a07 */ /* 0x000fe20000800000 */
[----:B------:R-:W-:Y:S04]  /*0390*/  STG.E.128 [R24.64+0x800], R16 ;  /* 0x0008001018007986 */ /* 0x000fe8000c101d04 */
[----:B------:R-:W-:Y:S01]  /*03a0*/  STG.E.128 [R24.64+0x1000], R12 ;  /* 0x0010000c18007986 */ /* 0x000fe2000c101d04 */
[----:B0-----:R-:W-:Y:S02]  /*03b0*/  IMAD.MOV.U32 R6, RZ, RZ, R20 ;  /* 0x000000ffff067224 */ /* 0x001fe400078e0014 */
[----:B------:R-:W-:-:S02]  /*03c0*/  IMAD.MOV.U32 R7, RZ, RZ, R21 ;  /* 0x000000ffff077224 */ /* 0x000fc400078e0015 */
[----:B------:R-:W-:Y:S02]  /*03d0*/  IMAD.MOV.U32 R4, RZ, RZ, R22 ;  /* 0x000000ffff047224 */ /* 0x000fe400078e0016 */
[----:B------:R-:W-:-:S05]  /*03e0*/  IMAD.MOV.U32 R5, RZ, RZ, R23 ;  /* 0x000000ffff057224 */ /* 0x000fca00078e0017 */
[----:B------:R-:W-:Y:S01]  /*03f0*/  STG.E.128 [R24.64+0x1800], R4 ;  /* 0x0018000418007986 */ /* 0x000fe2000c101d04 */
[----:B------:R-:W-:Y:S05]  /*0400*/  EXIT ;  /* 0x000000000000794d */ /* 0x000fea0003800000 */
.L_x_7262:
[----:B------:R-:W0:Y:S01]  /*0410*/  S2R R21, SR_TID.X ;  /* 0x0000000000157919 */ /* 0x000e220000002100 */
[----:B------:R-:W-:Y:S01]  /*0420*/  CS2R R22, SRZ ;  /* 0x0000000000167805 */ /* 0x000fe2000001ff00 */
[C---:B0-----:R-:W-:Y:S01]  /*0430*/  ISETP.GE.AND P3, PT, R21.reuse, R16, PT ;  /* 0x000000101500720c */ /* 0x041fe20003f66270 */
[----:B------:R-:W-:Y:S01]  /*0440*/  IMAD.MOV.U32 R13, RZ, RZ, R21 ;  /* 0x000000ffff0d7224 */ /* 0x000fe200078e0015 */
[----:B------:R-:W-:-:S11]  /*0450*/  IADD3 R20, R21, 0x80, RZ ;  /* 0x0000008015147810 */ /* 0x000fd60007ffe0ff */
[----:B------:R-:W-:Y:S02]  /*0460*/  @!P3 IMAD.MOV.U32 R13, RZ, RZ, R20 ;  /* 0x000000ffff0db224 */ /* 0x000fe400078e0014 */
[----:B------:R-:W-:Y:S02]  /*0470*/  @!P3 IMAD.IADD R6, R0, 0x1, R21 ;  /* 0x000000010006b824 */ /* 0x000fe400078e0215 */
[----:B------:R-:W-:Y:S01]  /*0480*/  @!P3 IMAD.MOV.U32 R7, RZ, RZ, 0x8 ;  /* 0x00000008ff07b424 */ /* 0x000fe200078e00ff */
[----:B------:R-:W-:-:S13]  /*0490*/  ISETP.GE.AND P5, PT, R13, R16, PT ;  /* 0x000000100d00720c */ /* 0x000fda0003fa6270 */
[----:B------:R-:W-:Y:S01]  /*04a0*/  @!P5 IMAD.IADD R2, R0, 0x1, R13 ;  /* 0x000000010002d824 */ /* 0x000fe200078e020d */
[----:B------:R-:W-:Y:S01]  /*04b0*/  @!P5 IADD3 R13, R13, 0x80, RZ ;  /* 0x000000800d0dd810 */ /* 0x000fe20007ffe0ff */
[----:B------:R-:W-:-:S03]  /*04c0*/  @!P5 IMAD.MOV.U32 R3, RZ, RZ, 0x8 ;  /* 0x00000008ff03d424 */ /* 0x000fc600078e00ff */
[----:B------:R-:W-:Y:S01]  /*04d0*/  ISETP.GE.AND P6, PT, R13, R16, PT ;  /* 0x000000100d00720c */ /* 0x000fe20003fc6270 */
[----:B------:R-:W-:Y:S01]  /*04e0*/  @!P5 IMAD.WIDE.U32 R2, R2, R3, c[0x0][0x180] ;  /* 0x000060000202d625 */ /* 0x000fe200078e0003 */
[----:B------:R-:W-:-:S03]  /*04f0*/  CS2R R8, SRZ ;  /* 0x0000000000087805 */ /* 0x000fc6000001ff00 */
[----:B------:R-:W-:Y:S01]  /*0500*/  @!P3 IMAD.WIDE.U32 R6, R6, R7, c[0x0][0x180] ;  /* 0x000060000606b625 */ /* 0x000fe200078e0007 */
[----:B------:R0:W2:Y:S01]  /*0510*/  @!P5 LDG.E.64 R22, [R2.64] ;  /* 0x000000040216d981 */ /* 0x0000a2000c1e1b00 */
[----:B------:R-:W-:-:S03]  /*0520*/  CS2R R10, SRZ ;  /* 0x00000000000a7805 */ /* 0x000fc6000001ff00 */
[----:B------:R1:W3:Y:S03]  /*0530*/  @!P3 LDG.E.64 R8, [R6.64] ;  /* 0x000000040608b981 */ /* 0x0002e6000c1e1b00 */
        /* <DEDUP_REMOVED lines=13> */
[----:B------:R-:W-:Y:S01]  /*0610*/  @!P6 IMAD.WIDE.U32 R14, R14, R15, c[0x0][0x180] ;  /* 0x000060000e0ee625 */ /* 0x000fe200078e000f */
[----:B0-----:R-:W-:-:S03]  /*0620*/  CS2R R2, SRZ ;  /* 0x0000000000027805 */ /* 0x001fc6000001ff00 */
[----:B------:R-:W-:Y:S01]  /*0630*/  @!P0 IMAD.MOV.U32 R25, RZ, RZ, 0x8 ;  /* 0x00000008ff198424 */ /* 0x000fe200078e00ff */
[----:B------:R-:W-:Y:S01]  /*0640*/  CS2R R4, SRZ ;  /* 0x0000000000047805 */ /* 0x000fe2000001ff00 */
[----:B------:R-:W-:Y:S01]  /*0650*/  @!P1 IMAD.MOV.U32 R19, RZ, RZ, 0x8 ;  /* 0x00000008ff139424 */ /* 0x000fe200078e00ff */
[----:B------:R0:W4:Y:S05]  /*0660*/  @!P6 LDG.E.64 R10, [R14.64] ;  /* 0x000000040e0ae981 */ /* 0x00012a000c1e1b00 */
[----:B------:R-:W-:Y:S01]  /*0670*/  @!P4 IMAD.IADD R17, R0, 0x1, R13 ;  /* 0x000000010011c824 */ /* 0x000fe200078e020d */
[----:B------:R-:W-:-:S04]  /*0680*/  @!P4 IADD3 R13, R13, 0x80, RZ ;  /* 0x000000800d0dc810 */ /* 0x000fc80007ffe0ff */
[----:B------:R-:W-:Y:S01]  /*0690*/  ISETP.GE.AND P5, PT, R13, R16, PT ;  /* 0x000000100d00720c */ /* 0x000fe20003fa6270 */
[----:B------:R-:W-:-:S04]  /*06a0*/  @!P0 IMAD.WIDE.U32 R24, R24, R25, c[0x0][0x180] ;  /* 0x0000600018188625 */ /* 0x000fc800078e0019 */
[----:B------:R-:W-:Y:S01]  /*06b0*/  @!P1 IMAD.WIDE.U32 R18, R18, R19, c[0x0][0x180] ;  /* 0x0000600012129625 */ /* 0x000fe200078e0013 */
[----:B------:R5:W4:Y:S03]  /*06c0*/  @!P0 LDG.E.64 R2, [R24.64] ;  /* 0x0000000418028981 */ /* 0x000b26000c1e1b00 */
[----:B------:R-:W-:Y:S01]  /*06d0*/  @!P2 IMAD.MOV.U32 R27, RZ, RZ, 0x8 ;  /* 0x00000008ff1ba424 */ /* 0x000fe200078e00ff */
[----:B------:R2:W4:Y:S01]  /*06e0*/  @!P1 LDG.E.64 R4, [R18.64] ;  /* 0x0000000412049981 */ /* 0x000522000c1e1b00 */
[----:B------:R-:W-:Y:S01]  /*06f0*/  @!P4 IMAD.MOV.U32 R28, RZ, RZ, 0x8 ;  /* 0x00000008ff1cc424 */ /* 0x000fe200078e00ff */
[----:B-1----:R-:W-:Y:S01]  /*0700*/  CS2R R6, SRZ ;  /* 0x0000000000067805 */ /* 0x002fe2000001ff00 */
[----:B------:R-:W-:Y:S01]  /*0710*/  @!P2 IMAD.WIDE.U32 R26, R12, R27, c[0x0][0x180] ;  /* 0x000060000c1aa625 */ /* 0x000fe200078e001b */
[----:B0-----:R-:W-:-:S03]  /*0720*/  CS2R R14, SRZ ;  /* 0x00000000000e7805 */ /* 0x001fc6000001ff00 */
[----:B-----5:R-:W-:Y:S01]  /*0730*/  @!P5 IMAD.IADD R24, R0, 0x1, R13 ;  /* 0x000000010018d824 */ /* 0x020fe200078e020d */
[----:B------:R0:W5:Y:S01]  /*0740*/  @!P2 LDG.E.64 R6, [R26.64] ;  /* 0x000000041a06a981 */ /* 0x000162000c1e1b00 */
[----:B------:R-:W-:Y:S01]  /*0750*/  @!P5 IMAD.MOV.U32 R25, RZ, RZ, 0x8 ;  /* 0x00000008ff19d424 */ /* 0x000fe200078e00ff */
[----:B------:R-:W-:Y:S01]  /*0760*/  CS2R R12, SRZ ;  /* 0x00000000000c7805 */ /* 0x000fe2000001ff00 */
[----:B------:R-:W-:-:S04]  /*0770*/  @!P4 IMAD.WIDE.U32 R28, R17, R28, c[0x0][0x180] ;  /* 0x00006000111cc625 */ /* 0x000fc800078e001c */
[----:B------:R-:W-:Y:S01]  /*0780*/  @!P5 IMAD.WIDE.U32 R24, R24, R25, c[0x0][0x180] ;  /* 0x000060001818d625 */ /* 0x000fe200078e0019 */
[----:B------:R-:W5:Y:S04]  /*0790*/  @!P4 LDG.E.64 R12, [R28.64] ;  /* 0x000000041c0cc981 */ /* 0x000f68000c1e1b00 */
[----:B------:R-:W5:Y:S01]  /*07a0*/  @!P5 LDG.E.64 R14, [R24.64] ;  /* 0x00000004180ed981 */ /* 0x000f62000c1e1b00 */
[--C-:B0-----:R-:W-:Y:S02]  /*07b0*/  @!P3 IMAD.IADD R26, R0, 0x1, R21.reuse ;  /* 0x00000001001ab824 */ /* 0x101fe400078e0215 */
[----:B------:R-:W-:Y:S02]  /*07c0*/  @!P3 IMAD.MOV.U32 R27, RZ, RZ, 0x8 ;  /* 0x00000008ff1bb424 */ /* 0x000fe400078e00ff */
[----:B------:R-:W-:-:S02]  /*07d0*/  IMAD.MOV.U32 R17, RZ, RZ, R21 ;  /* 0x000000ffff117224 */ /* 0x000fc400078e0015 */
[----:B------:R-:W-:Y:S01]  /*07e0*/  @!P3 IMAD.MOV.U32 R17, RZ, RZ, R20 ;  /* 0x000000ffff11b224 */ /* 0x000fe200078e0014 */
[----:B------:R-:W-:Y:S01]  /*07f0*/  BSSY B0, `(.L_x_7263) ;  /* 0x000004f000007945 */ /* 0x000fe20003800000 */
[----:B------:R-:W-:Y:S01]  /*0800*/  BSSY B1, `(.L_x_7264) ;  /* 0x0000047000017945 */ /* 0x000fe20003800000 */
[----:B--2---:R-:W-:Y:S02]  /*0810*/  ISETP.LT.U32.AND P1, PT, R22, c[0x0][0x168], PT ;  /* 0x00005a0016007a0c */ /* 0x004fe40003f21070 */
[----:B---3--:R-:W-:Y:S02]  /*0820*/  ISETP.LT.U32.AND P0, PT, R8, c[0x0][0x168], PT ;  /* 0x00005a0008007a0c */ /* 0x008fe40003f01070 */
[----:B------:R-:W-:Y:S02]  /*0830*/  ISETP.LT.AND.EX P1, PT, R23, c[0x0][0x16c], PT, P1 ;  /* 0x00005b0017007a0c */ /* 0x000fe40003f21310 */
[----:B------:R-:W-:Y:S02]  /*0840*/  ISETP.LT.AND.EX P0, PT, R9, c[0x0][0x16c], PT, P0 ;  /* 0x00005b0009007a0c */ /* 0x000fe40003f01300 */
[----:B------:R-:W-:-:S02]  /*0850*/  SEL R18, R22, c[0x0][0x168], P1 ;  /* 0x00005a0016127a07 */ /* 0x000fc40000800000 */
[----:B------:R-:W-:Y:S01]  /*0860*/  SEL R19, R23, c[0x0][0x16c], P1 ;  /* 0x00005b0017137a07 */ /* 0x000fe20000800000 */
[----:B------:R-:W-:Y:S01]  /*0870*/  @!P3 IMAD.WIDE.U32 R22, R26, R27, c[0x0][0x178] ;  /* 0x00005e001a16b625 */ /* 0x000fe200078e001b */
[----:B------:R-:W-:Y:S02]  /*0880*/  SEL R20, R8, c[0x0][0x168], P0 ;  /* 0x00005a0008147a07 */ /* 0x000fe40000000000 */
[----:B------:R-:W-:-:S05]  /*0890*/  SEL R21, R9, c[0x0][0x16c], P0 ;  /* 0x00005b0009157a07 */ /* 0x000fca0000000000 */
[----:B------:R0:W-:Y:S01]  /*08a0*/  @!P3 STG.E.64 [R22.64], R20 ;  /* 0x000000141600b986 */ /* 0x0001e2000c101b04 */
[----:B------:R-:W-:Y:S02]  /*08b0*/  ISETP.GE.AND P3, PT, R17, R16, PT ;  /* 0x000000101100720c */ /* 0x000fe40003f66270 */
[----:B----4-:R-:W-:-:S04]  /*08c0*/  ISETP.LT.U32.AND P2, PT, R10, c[0x0][0x168], PT ;  /* 0x00005a000a007a0c */ /* 0x010fc80003f41070 */
[----:B------:R-:W-:-:S04]  /*08d0*/  ISETP.LT.AND.EX P1, PT, R11, c[0x0][0x16c], PT, P2 ;  /* 0x00005b000b007a0c */ /* 0x000fc80003f21320 */
[----:B------:R-:W-:Y:S02]  /*08e0*/  SEL R8, R10, c[0x0][0x168], P1 ;  /* 0x00005a000a087a07 */ /* 0x000fe40000800000 */
[----:B------:R-:W-:Y:S02]  /*08f0*/  SEL R9, R11, c[0x0][0x16c], P1 ;  /* 0x00005b000b097a07 */ /* 0x000fe40000800000 */
[----:B------:R-:W-:Y:S02]  /*0900*/  ISETP.LT.U32.AND P0, PT, R2, c[0x0][0x168], PT ;  /* 0x00005a0002007a0c */ /* 0x000fe40003f01070 */
[----:B------:R-:W-:Y:S02]  /*0910*/  ISETP.LT.U32.AND P2, PT, R4, c[0x0][0x168], PT ;  /* 0x00005a0004007a0c */ /* 0x000fe40003f41070 */
[----:B------:R-:W-:Y:S02]  /*0920*/  ISETP.LT.AND.EX P0, PT, R3, c[0x0][0x16c], PT, P0 ;  /* 0x00005b0003007a0c */ /* 0x000fe40003f01300 */
[----:B------:R-:W-:-:S02]  /*0930*/  ISETP.LT.AND.EX P1, PT, R5, c[0x0][0x16c], PT, P2 ;  /* 0x00005b0005007a0c */ /* 0x000fc40003f21320 */
[----:B------:R-:W-:Y:S02]  /*0940*/  SEL R2, R2, c[0x0][0x168], P0 ;  /* 0x00005a0002027a07 */ /* 0x000fe40000000000 */
[----:B------:R-:W-:Y:S02]  /*0950*/  SEL R3, R3, c[0x0][0x16c], P0 ;  /* 0x00005b0003037a07 */ /* 0x000fe40000000000 */
[----:B------:R-:W-:Y:S02]  /*0960*/  SEL R4, R4, c[0x0][0x168], P1 ;  /* 0x00005a0004047a07 */ /* 0x000fe40000800000 */
[----:B------:R-:W-:Y:S02]  /*0970*/  SEL R5, R5, c[0x0][0x16c], P1 ;  /* 0x00005b0005057a07 */ /* 0x000fe40000800000 */
[----:B-----5:R-:W-:Y:S02]  /*0980*/  ISETP.LT.U32.AND P0, PT, R6, c[0x0][0x168], PT ;  /* 0x00005a0006007a0c */ /* 0x020fe40003f01070 */
[----:B------:R-:W-:-:S02]  /*0990*/  ISETP.LT.U32.AND P1, PT, R12, c[0x0][0x168], PT ;  /* 0x00005a000c007a0c */ /* 0x000fc40003f21070 */
[----:B------:R-:W-:Y:S02]  /*09a0*/  ISETP.LT.U32.AND P2, PT, R14, c[0x0][0x168], PT ;  /* 0x00005a000e007a0c */ /* 0x000fe40003f41070 */
[----:B------:R-:W-:Y:S02]  /*09b0*/  ISETP.LT.AND.EX P0, PT, R7, c[0x0][0x16c], PT, P0 ;  /* 0x00005b0007007a0c */ /* 0x000fe40003f01300 */
[----:B------:R-:W-:Y:S02]  /*09c0*/  ISETP.LT.AND.EX P1, PT, R13, c[0x0][0x16c], PT, P1 ;  /* 0x00005b000d007a0c */ /* 0x000fe40003f21310 */
[----:B------:R-:W-:Y:S02]  /*09d0*/  ISETP.LT.AND.EX P2, PT, R15, c[0x0][0x16c], PT, P2 ;  /* 0x00005b000f007a0c */ /* 0x000fe40003f41320 */
[----:B------:R-:W-:Y:S02]  /*09e0*/  SEL R6, R6, c[0x0][0x168], P0 ;  /* 0x00005a0006067a07 */ /* 0x000fe40000000000 */
[----:B------:R-:W-:-:S02]  /*09f0*/  SEL R7, R7, c[0x0][0x16c], P0 ;  /* 0x00005b0007077a07 */ /* 0x000fc40000000000 */
[----:B------:R-:W-:Y:S02]  /*0a00*/  SEL R12, R12, c[0x0][0x168], P1 ;  /* 0x00005a000c0c7a07 */ /* 0x000fe40000800000 */
[----:B------:R-:W-:Y:S02]  /*0a10*/  SEL R13, R13, c[0x0][0x16c], P1 ;  /* 0x00005b000d0d7a07 */ /* 0x000fe40000800000 */
[----:B------:R-:W-:Y:S02]  /*0a20*/  SEL R10, R14, c[0x0][0x168], P2 ;  /* 0x00005a000e0a7a07 */ /* 0x000fe40001000000 */
[----:B------:R-:W-:Y:S01]  /*0a30*/  SEL R11, R15, c[0x0][0x16c], P2 ;  /* 0x00005b000f0b7a07 */ /* 0x000fe20001000000 */
[----:B------:R-:W-:Y:S05]  /*0a40*/  @P3 BRA `(.L_x_7265) ;  /* 0x000000c000003947 */ /* 0x000fea0003800000 */
[----:B0-----:R-:W-:Y:S01]  /*0a50*/  IMAD.IADD R14, R0, 0x1, R17 ;  /* 0x00000001000e7824 */ /* 0x001fe200078e0211 */
        /* <DEDUP_REMOVED lines=11> */
.L_x_7265:
[----:B0-----:R-:W-:-:S13]  /*0b10*/  ISETP.GE.AND P0, PT, R17, R16, PT ;  /* 0x000000101100720c */ /* 0x001fda0003f06270 */
[----:B------:R-:W-:Y:S05]  /*0b20*/  @P0 BRA `(.L_x_7267) ;  /* 0x000000c000000947 */ /* 0x000fea0003800000 */
[----:B------:R-:W-:Y:S01]  /*0b30*/  IMAD.IADD R8, R0, 0x1, R17 ;  /* 0x0000000100087824 */ /* 0x000fe200078e0211 */
[----:B------:R-:W-:Y:S01]  /*0b40*/  IADD3 R17, R17, 0x80, RZ ;  /* 0x0000008011117810 */ /* 0x000fe20007ffe0ff */
[----:B------:R-:W-:-:S04]  /*0b50*/  IMAD.MOV.U32 R9, RZ, RZ, 0x8 ;  /* 0x00000008ff097424 */ /* 0x000fc800078e00ff */
[----:B------:R-:W-:-:S05]  /*0b60*/  IMAD.WIDE.U32 R8, R8, R9, c[0x0][0x178] ;  /* 0x00005e0008087625 */ /* 0x000fca00078e0009 */
[----:B------:R0:W-:Y:S02]  /*0b70*/  STG.E.64 [R8.64], R2 ;  /* 0x0000000208007986 */ /* 0x0001e4000c101b04 */
.L_x_7266:
[----:B------:R-:W-:-:S13]  /*0b80*/  ISETP.GE.AND P0, PT, R17, R16, PT ;  /* 0x000000101100720c */ /* 0x000fda0003f06270 */
[----:B------:R-:W-:Y:S05]  /*0b90*/  @P0 BRA `(.L_x_7268) ;  /* 0x000000d000000947 */ /* 0x000fea0003800000 */
[----:B0-----:R-:W-:Y:S01]  /*0ba0*/  IMAD.IADD R2, R0, 0x1, R17 ;  /* 0x0000000100027824 */ /* 0x001fe200078e0211 */
[----:B------:R-:W-:Y:S01]  /*0bb0*/  IADD3 R17, R17, 0x80, RZ ;  /* 0x0000008011117810 */ /* 0x000fe20007ffe0ff */
[----:B------:R-:W-:-:S04]  /*0bc0*/  IMAD.MOV.U32 R3, RZ, RZ, 0x8 ;  /* 0x00000008ff037424 */ /* 0x000fc800078e00ff */
[----:B------:R-:W-:-:S05]  /*0bd0*/  IMAD.WIDE.U32 R2, R2, R3, c[0x0][0x178] ;  /* 0x00005e0002027625 */ /* 0x000fca00078e0003 */
[----:B------:R0:W-:Y:S02]  /*0be0*/  STG.E.64 [R2.64], R4 ;  /* 0x0000000402007986 */ /* 0x0001e4000c101b04 */
.L_x_7267:
        /* <DEDUP_REMOVED lines=8> */
.L_x_7268:
[----:B------:R-:W-:Y:S05]  /*0c70*/  BSYNC B1 ;  /* 0x0000000000017941 */ /* 0x000fea0003800000 */
.L_x_7264:
[----:B------:R-:W-:-:S13]  /*0c80*/  ISETP.GE.AND P0, PT, R17, R16, PT ;  /* 0x000000101100720c */ /* 0x000fda0003f06270 */
[----:B0-----:R-:W-:Y:S01]  /*0c90*/  @!P0 IMAD.IADD R2, R0, 0x1, R17 ;  /* 0x0000000100028824 */ /* 0x001fe200078e0211 */
[----:B------:R-:W-:Y:S01]  /*0ca0*/  @!P0 IADD3 R17, R17, 0x80, RZ ;  /* 0x0000008011118810 */ /* 0x000fe20007ffe0ff */
[----:B------:R-:W-:-:S04]  /*0cb0*/  @!P0 IMAD.MOV.U32 R3, RZ, RZ, 0x8 ;  /* 0x00000008ff038424 */ /* 0x000fc800078e00ff */
[----:B------:R-:W-:-:S05]  /*0cc0*/  @!P0 IMAD.WIDE.U32 R2, R2, R3, c[0x0][0x178] ;  /* 0x00005e0002028625 */ /* 0x000fca00078e0003 */
[----:B------:R0:W-:Y:S02]  /*0cd0*/  @!P0 STG.E.64 [R2.64], R12 ;  /* 0x0000000c02008986 */ /* 0x0001e4000c101b04 */
.L_x_7269:
[----:B------:R-:W-:Y:S05]  /*0ce0*/  BSYNC B0 ;  /* 0x0000000000007941 */ /* 0x000fea0003800000 */
.L_x_7263:
        /* <DEDUP_REMOVED lines=8> */
.L_x_7270:
        /* <DEDUP_REMOVED lines=9> */
.L_x_34083:


//--------------------- .text._ZN2at6native29vectorized_elementwise_kernelILi4EZZZNS0_21clamp_max_kernel_cudaERNS_18TensorIteratorBaseERKN3c106ScalarEENKUlvE_clEvENKUlvE2_clEvEUllE_St5arrayIPcLm2EEEEviT0_T1_ --------------------------
	.section	.text._ZN2at6native29vectorized_elementwise_kernelILi4EZZZNS0_21clamp_max_kernel_cudaERNS_18TensorIteratorBaseERKN3c106ScalarEENKUlvE_clEvENKUlvE2_clEvEUllE_St5arrayIPcLm2EEEEviT0_T1_,"ax",@progbits
	.sectioninfo	@"SHI_REGISTERS=32"
	.align	128
        .global         _ZN2at6native29vectorized_elementwise_kernelILi4EZZZNS0_21clamp_max_kernel_cudaERNS_18TensorIteratorBaseERKN3c106ScalarEENKUlvE_clEvENKUlvE2_clEvEUllE_St5arrayIPcLm2EEEEviT0_T1_
        .type           _ZN2at6native29vectorized_elementwise_kernelILi4EZZZNS0_21clamp_max_kernel_cudaERNS_18TensorIteratorBaseERKN3c106ScalarEENKUlvE_clEvENKUlvE2_clEvEUllE_St5arrayIPcLm2EEEEviT0_T1_,@function
        .size           _ZN2at6native29vectorized_elementwise_kernelILi4EZZZNS0_21clamp_max_kernel_cudaERNS_18TensorIteratorBaseERKN3c106ScalarEENKUlvE_clEvENKUlvE2_clEvEUllE_St5arrayIPcLm2EEEEviT0_T1_,(.L_x_34084 - _ZN2at6native29vectorized_elementwise_kernelILi4EZZZNS0_21clamp_max_kernel_cudaERNS_18TensorIteratorBaseERKN3c106ScalarEENKUlvE_clEvENKUlvE2_clEvEUllE_St5arrayIPcLm2EEEEviT0_T1_)
        .other          _ZN2at6native29vectorized_elementwise_kernelILi4EZZZNS0_21clamp_max_kernel_cudaERNS_18TensorIteratorBaseERKN3c106ScalarEENKUlvE_clEvENKUlvE2_clEvEUllE_St5arrayIPcLm2EEEEviT0_T1_,@"STO_CUDA_ENTRY STV_DEFAULT"
_ZN2at6native29vectorized_elementwise_kernelILi4EZZZNS0_21clamp_max_kernel_cudaERNS_18TensorIteratorBaseERKN3c106ScalarEENKUlvE_clEvENKUlvE2_clEvEUllE_St5arrayIPcLm2EEEEviT0_T1_:
.text._ZN2at6native29vectorized_elementwise_kernelILi4EZZZNS0_21clamp_max_kernel_cudaERNS_18TensorIteratorBaseERKN3c106ScalarEENKUlvE_clEvENKUlvE2_clEvEUllE_St5arrayIPcLm2EEEEviT0_T1_:
        /* <DEDUP_REMOVED lines=65> */
.L_x_7271:
        /* <DEDUP_REMOVED lines=112> */
.L_x_7274:
[----:B0-----:R-:W-:-:S13]  /*0b10*/  ISETP.GE.AND P0, PT, R17, R16, PT ;  /* 0x000000101100720c */ /* 0x001fda0003f06270 */
[----:B------:R-:W-:Y:S05]  /*0b20*/  @P0 BRA `(.L_x_7276) ;  /* 0x000000c000000947 */ /* 0x000fea0003800000 */
[----:B------:R-:W-:Y:S01]  /*0b30*/  IMAD.IADD R8, R0, 0x1, R17 ;  /* 0x0000000100087824 */ /* 0x000fe200078e0211 */
[----:B------:R-:W-:Y:S01]  /*0b40*/  IADD3 R17, R17, 0x80, RZ ;  /* 0x0000008011117810 */ /* 0x000fe20007ffe0ff */
[----:B------:R-:W-:-:S04]  /*0b50*/  IMAD.MOV.U32 R9, RZ, RZ, 0x8 ;  /* 0x00000008ff097424 */ /* 0x000fc800078e00ff */
[----:B------:R-:W-:-:S05]  /*0b60*/  IMAD.WIDE.U32 R8, R8, R9, c[0x0][0x178] ;  /* 0x00005e0008087625 */ /* 0x000fca00078e0009 */
[----:B------:R0:W-:Y:S02]  /*0b70*/  STG.E.64 [R8.64], R2 ;  /* 0x0000000208007986 */ /* 0x0001e4000c101b04 */
.L_x_7275:
[----:B------:R-:W-:-:S13]  /*0b80*/  ISETP.GE.AND P0, PT, R17, R16, PT ;  /* 0x000000101100720c */ /* 0x000fda0003f06270 */
[----:B------:R-:W-:Y:S05]  /*0b90*/  @P0 BRA `(.L_x_7277) ;  /* 0x000000d000000947 */ /* 0x000fea0003800000 */
[----:B0-----:R-:W-:Y:S01]  /*0ba0*/  IMAD.IADD R2, R0, 0x1, R17 ;  /* 0x0000000100027824 */ /* 0x001fe200078e0211 */
[----:B------:R-:W-:Y:S01]  /*0bb0*/  IADD3 R17, R17, 0x80, RZ ;  /* 0x0000008011117810 */ /* 0x000fe20007ffe0ff */
[----:B------:R-:W-:-:S04]  /*0bc0*/  IMAD.MOV.U32 R3, RZ, RZ, 0x8 ;  /* 0x00000008ff037424 */ /* 0x000fc800078e00ff */
[----:B------:R-:W-:-:S05]  /*0bd0*/  IMAD.WIDE.U32 R2, R2, R3, c[0x0][0x178] ;  /* 0x00005e0002027625 */ /* 0x000fca00078e0003 */
[----:B------:R0:W-:Y:S02]  /*0be0*/  STG.E.64 [R2.64], R4 ;  /* 0x0000000402007986 */ /* 0x0001e4000c101b04 */
.L_x_7276:
        /* <DEDUP_REMOVED lines=8> */
.L_x_7277:
[----:B------:R-:W-:Y:S05]  /*0c70*/  BSYNC B1 ;  /* 0x0000000000017941 */ /* 0x000fea0003800000 */
.L_x_7273:
[----:B------:R-:W-:-:S13]  /*0c80*/  ISETP.GE.AND P0, PT, R17, R16, PT ;  /* 0x000000101100720c */ /* 0x000fda0003f06270 */
[----:B0-----:R-:W-:Y:S01]  /*0c90*/  @!P0 IMAD.IADD R2, R0, 0x1, R17 ;  /* 0x0000000100028824 */ /* 0x001fe200078e0211 */
[----:B------:R-:W-:Y:S01]  /*0ca0*/  @!P0 IADD3 R17, R17, 0x80, RZ ;  /* 0x0000008011118810 */ /* 0x000fe20007ffe0ff */
[----:B------:R-:W-:-:S04]  /*0cb0*/  @!P0 IMAD.MOV.U32 R3, RZ, RZ, 0x8 ;  /* 0x00000008ff038424 */ /* 0x000fc800078e00ff */
[----:B------:R-:W-:-:S05]  /*0cc0*/  @!P0 IMAD.WIDE.U32 R2, R2, R3, c[0x0][0x178] ;  /* 0x00005e0002028625 */ /* 0x000fca00078e0003 */
[----:B------:R0:W-:Y:S02]  /*0cd0*/  @!P0 STG.E.64 [R2.64], R12 ;  /* 0x0000000c02008986 */ /* 0x0001e4000c101b04 */
.L_x_7278:
[----:B------:R-:W-:Y:S05]  /*0ce0*/  BSYNC B0 ;  /* 0x0000000000007941 */ /* 0x000fea0003800000 */
.L_x_7272:
        /* <DEDUP_REMOVED lines=8> */
.L_x_7279:
        /* <DEDUP_REMOVED lines=9> */
.L_x_34084:


//--------------------- .text._ZN2at6native29vectorized_elementwise_kernelILi8EZZZNS0_21clamp_max_kernel_cudaERNS_18TensorIteratorBaseERKN3c106ScalarEENKUlvE_clEvENKUlvE2_clEvEUllE_St5arrayIPcLm2EEEEviT0_T1_ --------------------------
	.section	.text._ZN2at6native29vectorized_elementwise_kernelILi8EZZZNS0_21clamp_max_kernel_cudaERNS_18TensorIteratorBaseERKN3c106ScalarEENKUlvE_clEvENKUlvE2_clEvEUllE_St5arrayIPcLm2EEEEviT0_T1_,"ax",@progbits
	.sectioninfo	@"SHI_REGISTERS=4"
	.align	128
        .global         _ZN2at6native29vectorized_elementwise_kernelILi8EZZZNS0_21clamp_max_kernel_cudaERNS_18TensorIteratorBaseERKN3c106ScalarEENKUlvE_clEvENKUlvE2_clEvEUllE_St5arrayIPcLm2EEEEviT0_T1_
        .type           _ZN2at6native29vectorized_elementwise_kernelILi8EZZZNS0_21clamp_max_kernel_cudaERNS_18TensorIteratorBaseERKN3c106ScalarEENKUlvE_clEvENKUlvE2_clEvEUllE_St5arrayIPcLm2EEEEviT0_T1_,@function
        .size           _ZN2at6native29vectorized_elementwise_kernelILi8EZZZNS0_21clamp_max_kernel_cudaERNS_18TensorIteratorBaseERKN3c106ScalarEENKUlvE_clEvENKUlvE2_clEvEUllE_St5arrayIPcLm2EEEEviT0_T1_,(.L_x_34085 - _ZN2at6native29vectorized_elementwise_kernelILi8EZZZNS0_21clamp_max_kernel_cudaERNS_18TensorIteratorBaseERKN3c106ScalarEENKUlvE_clEvENKUlvE2_clEvEUllE_St5arrayIPcLm2EEEEviT0_T1_)
        .other          _ZN2at6native29vectorized_elementwise_kernelILi8EZZZNS0_21clamp_max_kernel_cudaERNS_18TensorIteratorBaseERKN3c106ScalarEENKUlvE_clEvENKUlvE2_clEvEUllE_St5arrayIPcLm2EEEEviT0_T1_,@"STO_CUDA_ENTRY STV_DEFAULT"
_ZN2at6native29vectorized_elementwise_kernelILi8EZZZNS0_21clamp_max_kernel_cudaERNS_18TensorIteratorBaseERKN3c106ScalarEENKUlvE_clEvENKUlvE2_clEvEUllE_St5arrayIPcLm2EEEEviT0_T1_:
.text._ZN2at6native29vectorized_elementwise_kernelILi8EZZZNS0_21clamp_max_kernel_cudaERNS_18TensorIteratorBaseERKN3c106ScalarEENKUlvE_clEvENKUlvE2_clEvEUllE_St5arrayIPcLm2EEEEviT0_T1_:
[----:B------:R-:W-:Y:S02]  /*0000*/  MOV R1, c[0x0][0x28] ;  /* 0x00000a0000017a02 */ /* 0x000fe40000000f00 */
[----:B------:R-:W-:Y:S05]  /*0010*/  EXIT ;  /* 0x000000000000794d */ /* 0x000fea0003800000 */
.L_x_7280:
        /* <DEDUP_REMOVED lines=14> */
.L_x_34085:


//--------------------- .text._ZN2at6native18elementwise_kernelILi128ELi4EZNS0_15gpu_kernel_implIZZZNS0_21clamp_max_kernel_cudaERNS_18TensorIteratorBaseERKN3c106ScalarEENKUlvE_clEvENKUlvE1_clEvEUliE_EEvS4_RKT_EUliE_EEviT1_ --------------------------
	.section	.text._ZN2at6native18elementwise_kernelILi128ELi4EZNS0_15gpu_kernel_implIZZZNS0_21clamp_max_kernel_cudaERNS_18TensorIteratorBaseERKN3c106ScalarEENKUlvE_clEvENKUlvE1_clEvEUliE_EEvS4_RKT_EUliE_EEviT1_,"ax",@progbits
	.sectioninfo	@"SHI_REGISTERS=26"
	.align	128
        .global         _ZN2at6native18elementwise_kernelILi128ELi4EZNS0_15gpu_kernel_implIZZZNS0_21clamp_max_kernel_cudaERNS_18TensorIteratorBaseERKN3c106ScalarEENKUlvE_clEvENKUlvE1_clEvEUliE_EEvS4_RKT_EUliE_EEviT1_
        .type           _ZN2at6native18elementwise_kernelILi128ELi4EZNS0_15gpu_kernel_implIZZZNS0_21clamp_max_kernel_cudaERNS_18TensorIteratorBaseERKN3c106ScalarEENKUlvE_clEvENKUlvE1_clEvEUliE_EEvS4_RKT_EUliE_EEviT1_,@function
        .size           _ZN2at6native18elementwise_kernelILi128ELi4EZNS0_15gpu_kernel_implIZZZNS0_21clamp_max_kernel_cudaERNS_18TensorIteratorBaseERKN3c106ScalarEENKUlvE_clEvENKUlvE1_clEvEUliE_EEvS4_RKT_EUliE_EEviT1_,(.L_x_34086 - _ZN2at6native18elementwise_kernelILi128ELi4EZNS0_15gpu_kernel_implIZZZNS0_21clamp_max_kernel_cudaERNS_18TensorIteratorBaseERKN3c106ScalarEENKUlvE_clEvENKUlvE1_clEvEUliE_EEvS4_RKT_EUliE_EEviT1_)
        .other          _ZN2at6native18elementwise_kernelILi128ELi4EZNS0_15gpu_kernel_implIZZZNS0_21clamp_max_kernel_cudaERNS_18TensorIteratorBaseERKN3c106ScalarEENKUlvE_clEvENKUlvE1_clEvEUliE_EEvS4_RKT_EUliE_EEviT1_,@"STO_CUDA_ENTRY STV_DEFAULT"
_ZN2at6native18elementwise_kernelILi128ELi4EZNS0_15gpu_kernel_implIZZZNS0_21clamp_max_kernel_cudaERNS_18TensorIteratorBaseERKN3c106ScalarEENKUlvE_clEvENKUlvE1_clEvEUliE_EEvS4_RKT_EUliE_EEviT1_:
.text._ZN2at6native18elementwise_kernelILi128ELi4EZNS0_15gpu_kernel_implIZZZNS0_21clamp_max_kernel_cudaERNS_18TensorIteratorBaseERKN3c106ScalarEENKUlvE_clEvENKUlvE1_clEvEUliE_EEvS4_RKT_EUliE_EEviT1_:
        /* <DEDUP_REMOVED lines=237> */
.L_x_7283:
        /* <DEDUP_REMOVED lines=18> */
.L_x_7287:
[----:B------:R0:W5:Y:S01]  /*0ff0*/  LDG.E.U8 R19, [R2.64] ;  /* 0x0000002402137981 */ /* 0x000162000c1e1100 */
[----:B------:R-:W-:Y:S05]  /*1000*/  BRA `(.L_x_7289) ;  /* 0x00000d0000007947 */ /* 0x000fea0003800000 */
.L_x_7286:
        /* <DEDUP_REMOVED lines=8> */
.L_x_7291:
[----:B------:R0:W5:Y:S01]  /*1090*/  LDG.E R19, [R2.64] ;  /* 0x0000002402137981 */ /* 0x000162000c1e1900 */
[----:B------:R-:W-:Y:S05]  /*10a0*/  BRA `(.L_x_7289) ;  /* 0x00000c6000007947 */ /* 0x000fea0003800000 */
.L_x_7290:
[----:B------:R0:W5:Y:S01]  /*10b0*/  LDG.E.S16 R19, [R2.64] ;  /* 0x0000002402137981 */ /* 0x000162000c1e1700 */
[----:B------:R-:W-:Y:S05]  /*10c0*/  BRA `(.L_x_7289) ;  /* 0x00000c4000007947 */ /* 0x000fea0003800000 */
.L_x_7285:
        /* <DEDUP_REMOVED lines=9> */
.L_x_7293:
[----:B------:R-:W2:Y:S02]  /*1160*/  LDG.E.U16 R2, [R2.64] ;  /* 0x0000002402027981 */ /* 0x000ea4000c1e1500 */
[----:B--2---:R-:W-:-:S06]  /*1170*/  HADD2.F32 R19, -RZ, R2.H0_H0 ;  /* 0x20000002ff137230 */ /* 0x004fcc0000004100 */
[----:B------:R-:W0:Y:S01]  /*1180*/  F2I.FTZ.TRUNC.NTZ R19, R19 ;  /* 0x0000001300137305 */ /* 0x000e22000021f100 */
[----:B------:R-:W-:Y:S05]  /*1190*/  BRA `(.L_x_7289) ;  /* 0x00000b7000007947 */ /* 0x000fea0003800000 */
.L_x_7292:
        /* <DEDUP_REMOVED lines=9> */
.L_x_7295:
[----:B------:R-:W2:Y:S02]  /*1230*/  LDG.E.U16 R2, [R2.64] ;  /* 0x0000002402027981 */ /* 0x000ea4000c1e1500 */
[----:B--2---:R-:W-:-:S06]  /*1240*/  HADD2.F32 R19, -RZ, R2.H0_H0 ;  /* 0x20000002ff137230 */ /* 0x004fcc0000004100 */
[----:B------:R-:W0:Y:S01]  /*1250*/  F2I.FTZ.TRUNC.NTZ R19, R19 ;  /* 0x0000001300137305 */ /* 0x000e22000021f100 */
[----:B------:R-:W-:Y:S05]  /*1260*/  BRA `(.L_x_7289) ;  /* 0x00000aa000007947 */ /* 0x000fea0003800000 */
.L_x_7294:
[----:B------:R-:W2:Y:S02]  /*1270*/  LDG.E.64 R2, [R2.64] ;  /* 0x0000002402027981 */ /* 0x000ea4000c1e1b00 */
[----:B--2---:R0:W1:Y:S01]  /*1280*/  F2I.F64.TRUNC R19, R2 ;  /* 0x0000000200137311 */ /* 0x004062000030d100 */
[----:B------:R-:W-:Y:S05]  /*1290*/  BRA `(.L_x_7289) ;  /* 0x00000a7000007947 */ /* 0x000fea0003800000 */
.L_x_7284:
        /* <DEDUP_REMOVED lines=12> */
.L_x_7298:
[----:B------:R-:W2:Y:S02]  /*1360*/  LDG.E.64 R2, [R2.64] ;  /* 0x0000002402027981 */ /* 0x000ea4000c1e1b00 */
[----:B--2---:R0:W1:Y:S01]  /*1370*/  F2I.F64.TRUNC R19, R2 ;  /* 0x0000000200137311 */ /* 0x004062000030d100 */
[----:B------:R-:W-:Y:S05]  /*1380*/  BRA `(.L_x_7289) ;  /* 0x0000098000007947 */ /* 0x000fea0003800000 */
.L_x_7297:
        /* <DEDUP_REMOVED lines=25> */
[----:B------:R0:W1:Y:S01]  /*1520*/  F2I.FTZ.TRUNC.NTZ R19, R5 ;  /* 0x0000000500137305 */ /* 0x000062000021f100 */
[----:B------:R-:W-:Y:S05]  /*1530*/  BRA `(.L_x_7289) ;  /* 0x000007d000007947 */ /* 0x000fea0003800000 */
.L_x_7300:
        /* <DEDUP_REMOVED lines=12> */
[----:B------:R0:W1:Y:S01]  /*1600*/  F2I.FTZ.TRUNC.NTZ R19, R4 ;  /* 0x0000000400137305 */ /* 0x000062000021f100 */
[----:B------:R-:W-:Y:S05]  /*1610*/  BRA `(.L_x_7289) ;  /* 0x000006f000007947 */ /* 0x000fea0003800000 */
.L_x_7299:
[----:B------:R-:W2:Y:S02]  /*1620*/  LDG.E.U16 R19, [R2.64] ;  /* 0x0000002402137981 */ /* 0x000ea4000c1e1500 */
[----:B--2---:R-:W-:-:S06]  /*1630*/  PRMT R19, RZ, 0x5410, R19 ;  /* 0x00005410ff137816 */ /* 0x004fcc0000000013 */
[----:B------:R-:W0:Y:S01]  /*1640*/  F2I.FTZ.TRUNC.NTZ R19, R19 ;  /* 0x0000001300137305 */ /* 0x000e22000021f100 */
[----:B------:R-:W-:Y:S05]  /*1650*/  BRA `(.L_x_7289) ;  /* 0x000006b000007947 */ /* 0x000fea0003800000 */
.L_x_7296:
        /* <DEDUP_REMOVED lines=10> */
.L_x_7303:
        /* <DEDUP_REMOVED lines=21> */
.L_x_7307:
[----:B------:R-:W-:Y:S05]  /*1850*/  BSYNC B1 ;  /* 0x0000000000017941 */ /* 0x000fea0003800000 */
.L_x_7306:
[----:B------:R-:W-:Y:S01]  /*1860*/  IMAD.SHL.U32 R2, R2, 0x100000, RZ ;  /* 0x0010000002027824 */ /* 0x000fe200078e00ff */
[----:B------:R-:W-:-:S04]  /*1870*/  LEA R0, R0, 0x3b800000, 0x17 ;  /* 0x3b80000000007811 */ /* 0x000fc800078eb8ff */
[----:B------:R-:W-:Y:S02]  /*1880*/  LOP3.LUT R19, R0, R2, R19, 0xfe, !PT ;  /* 0x0000000200137212 */ /* 0x000fe400078efe13 */
.L_x_7305:
[----:B------:R-:W-:Y:S05]  /*1890*/  BSYNC B0 ;  /* 0x0000000000007941 */ /* 0x000fea0003800000 */
.L_x_7304:
[----:B------:R-:W0:Y:S01]  /*18a0*/  F2I.FTZ.TRUNC.NTZ R19, R19 ;  /* 0x0000001300137305 */ /* 0x000e22000021f100 */
[----:B------:R-:W-:Y:S05]  /*18b0*/  BRA `(.L_x_7289) ;  /* 0x0000045000007947 */ /* 0x000fea0003800000 */
.L_x_7302:
        /* <DEDUP_REMOVED lines=21> */
.L_x_7311:
[----:B------:R-:W-:Y:S05]  /*1a10*/  BSYNC B1 ;  /* 0x0000000000017941 */ /* 0x000fea0003800000 */
.L_x_7310:
[----:B------:R-:W-:Y:S01]  /*1a20*/  IMAD.SHL.U32 R2, R2, 0x200000, RZ ;  /* 0x0020000002027824 */ /* 0x000fe200078e00ff */
[----:B------:R-:W-:-:S04]  /*1a30*/  LEA R0, R0, 0x37800000, 0x17 ;  /* 0x3780000000007811 */ /* 0x000fc800078eb8ff */
[----:B------:R-:W-:Y:S02]  /*1a40*/  LOP3.LUT R19, R0, R2, R19, 0xfe, !PT ;  /* 0x0000000200137212 */ /* 0x000fe400078efe13 */
.L_x_7309:
[----:B------:R-:W-:Y:S05]  /*1a50*/  BSYNC B0 ;  /* 0x0000000000007941 */ /* 0x000fea0003800000 */
.L_x_7308:
[----:B------:R-:W0:Y:S01]  /*1a60*/  F2I.FTZ.TRUNC.NTZ R19, R19 ;  /* 0x0000001300137305 */ /* 0x000e22000021f100 */
[----:B------:R-:W-:Y:S05]  /*1a70*/  BRA `(.L_x_7289) ;  /* 0x0000029000007947 */ /* 0x000fea0003800000 */
.L_x_7301:
        /* <DEDUP_REMOVED lines=14> */
.L_x_7315:
[----:B------:R-:W-:Y:S05]  /*1b60*/  BSYNC B0 ;  /* 0x0000000000007941 */ /* 0x000fea0003800000 */
.L_x_7314:
[----:B------:R-:W0:Y:S01]  /*1b70*/  F2I.FTZ.TRUNC.NTZ R19, R19 ;  /* 0x0000001300137305 */ /* 0x000e22000021f100 */
[----:B------:R-:W-:Y:S05]  /*1b80*/  BRA `(.L_x_7289) ;  /* 0x0000018000007947 */ /* 0x000fea0003800000 */
.L_x_7288:
        /* <DEDUP_REMOVED lines=11> */
[----:B------:R-:W-:-:S02]  /*1c40*/  IMAD.MOV.U32 R19, RZ, RZ, RZ ;  /* 0x000000ffff137224 */ /* 0x000fc400078e00ff */
[----:B------:R-:W-:Y:S01]  /*1c50*/  LEPC R14 ;  /* 0x00000000000e734e */ /* 0x000fe20000000000 */
[----:B------:R-:W-:-:S02]  /*1c60*/  MOV R9, 0x1cd0 ;  /* 0x00001cd000097802 */ /* 0x000fc40000000f00 */
[----:B------:R-:W-:Y:S02]  /*1c70*/  MOV R20, 0x1c50 ;  /* 0x00001c5000147802 */ /* 0x000fe40000000f00 */
[----:B------:R-:W-:Y:S02]  /*1c80*/  MOV R21, 0x0 ;  /* 0x0000000000157802 */ /* 0x000fe40000000f00 */
[----:B------:R-:W-:Y:S02]  /*1c90*/  MOV R0, 0x0 ;  /* 0x0000000000007802 */ /* 0x000fe40000000f00 */
[----:B------:R-:W-:-:S04]  /*1ca0*/  IADD3 R20, P0, P1, -R20, R9, R14 ;  /* 0x0000000914147210 */ /* 0x000fc8000791e10e */
[----:B------:R-:W-:-:S04]  /*1cb0*/  IADD3.X R21, ~R0, R21, R15, P0, P1 ;  /* 0x0000001500157210 */ /* 0x000fc800007e250f */
[----:B0-----:R-:W-:Y:S05]  /*1cc0*/  CALL.ABS.NOINC R2 ;  /* 0x0000000002007343 */ /* 0x001fea0003c00000 */
[----:B------:R-:W-:Y:S05]  /*1cd0*/  BRA `(.L_x_7289) ;  /* 0x0000003000007947 */ /* 0x000fea0003800000 */
.L_x_7313:
[----:B------:R0:W5:Y:S01]  /*1ce0*/  LDG.E R19, [R2.64] ;  /* 0x0000002402137981 */ /* 0x000162000c1e1900 */
[----:B------:R-:W-:Y:S05]  /*1cf0*/  BRA `(.L_x_7289) ;  /* 0x0000001000007947 */ /* 0x000fea0003800000 */
.L_x_7312:
[----:B------:R0:W5:Y:S02]  /*1d00*/  LDG.E R19, [R2.64] ;  /* 0x0000002402137981 */ /* 0x000164000c1e1900 */
.L_x_7289:
[----:B0-----:R-:W0:Y:S01]  /*1d10*/  LDC.U8 R3, c[0x0][0x380] ;  /* 0x0000e000ff037b82 */ /* 0x001e220000000000 */
[----:B-1---5:R-:W-:Y:S02]  /*1d20*/  IMNMX R2, R19, c[0x0][0x370], PT ;  /* 0x0000dc0013027a17 */ /* 0x022fe40003800200 */
        /* <DEDUP_REMOVED lines=13> */
.L_x_7319:
[----:B------:R0:W-:Y:S01]  /*1e00*/  STG.E.U8 [R16.64], R2 ;  /* 0x0000000210007986 */ /* 0x0001e2000c101124 */
[----:B------:R-:W-:Y:S05]  /*1e10*/  BRA `(.L_x_7321) ;  /* 0x00000d7000007947 */ /* 0x000fea0003800000 */
.L_x_7318:
[----:B------:R-:W-:-:S13]  /*1e20*/  ISETP.NE.AND P0, PT, R0, 0x2, PT ;  /* 0x000000020000780c */ /* 0x000fda0003f05270 */
[----:B------:R-:W-:Y:S05]  /*1e30*/  @!P0 BRA `(.L_x_7322) ;  /* 0x0000009000008947 */ /* 0x000fea0003800000 */
[----:B------:R-:W-:-:S13]  /*1e40*/  ISETP.NE.AND P0, PT, R0, 0x3, PT ;  /* 0x000000030000780c */ /* 0x000fda0003f05270 */
[----:B------:R-:W-:Y:S05]  /*1e50*/  @!P0 BRA `(.L_x_7323) ;  /* 0x0000005000008947 */ /* 0x000fea0003800000 */
[----:B------:R-:W-:-:S13]  /*1e60*/  ISETP.NE.AND P0, PT, R0, 0x4, PT ;  /* 0x000000040000780c */ /* 0x000fda0003f05270 */
[----:B------:R-:W-:Y:S05]  /*1e70*/  @P0 BRA `(.L_x_7320) ;  /* 0x00000b9000000947 */ /* 0x000fea0003800000 */
[----:B------:R-:W-:-:S05]  /*1e80*/  SHF.R.S32.HI R3, RZ, 0x1f, R2 ;  /* 0x0000001fff037819 */ /* 0x000fca0000011402 */
[----:B------:R0:W-:Y:S01]  /*1e90*/  STG.E.64 [R16.64], R2 ;  /* 0x0000000210007986 */ /* 0x0001e2000c101b24 */
[----:B------:R-:W-:Y:S05]  /*1ea0*/  BRA `(.L_x_7321) ;  /* 0x00000ce000007947 */ /* 0x000fea0003800000 */
.L_x_7323:
[----:B------:R0:W-:Y:S01]  /*1eb0*/  STG.E [R16.64], R2 ;  /* 0x0000000210007986 */ /* 0x0001e2000c101924 */
[----:B------:R-:W-:Y:S05]  /*1ec0*/  BRA `(.L_x_7321) ;  /* 0x00000cc000007947 */ /* 0x000fea0003800000 */
.L_x_7322:
[----:B------:R0:W-:Y:S01]  /*1ed0*/  STG.E.U16 [R16.64], R2 ;  /* 0x0000000210007986 */ /* 0x0001e2000c101524 */
[----:B------:R-:W-:Y:S05]  /*1ee0*/  BRA `(.L_x_7321) ;  /* 0x00000ca000007947 */ /* 0x000fea0003800000 */
.L_x_7317:
[----:B------:R-:W-:-:S13]  /*1ef0*/  ISETP.GT.AND P0, PT, R0, 0x6, PT ;  /* 0x000000060000780c */ /* 0x000fda0003f04270 */
[----:B------:R-:W-:Y:S05]  /*1f00*/  @P0 BRA `(.L_x_7324) ;  /* 0x000000b000000947 */ /* 0x000fea0003800000 */
[----:B------:R-:W-:-:S13]  /*1f10*/  ISETP.NE.AND P0, PT, R0, 0x5, PT ;  /* 0x000000050000780c */ /* 0x000fda0003f05270 */
[----:B------:R-:W-:Y:S05]  /*1f20*/  @!P0 BRA `(.L_x_7325) ;  /* 0x0000005000008947 */ /* 0x000fea0003800000 */
[----:B------:R-:W-:-:S13]  /*1f30*/  ISETP.NE.AND P0, PT, R0, 0x6, PT ;  /* 0x000000060000780c */ /* 0x000fda0003f05270 */
[----:B------:R-:W-:Y:S05]  /*1f40*/  @P0 BRA `(.L_x_7320) ;  /* 0x00000ac000000947 */ /* 0x000fea0003800000 */
[----:B------:R-:W0:Y:S02]  /*1f50*/  I2F R3, R2 ;  /* 0x0000000200037306 */ /* 0x000e240000201400 */
[----:B0-----:R0:W-:Y:S01]  /*1f60*/  STG.E [R16.64], R3 ;  /* 0x0000000310007986 */ /* 0x0011e2000c101924 */
[----:B------:R-:W-:Y:S05]  /*1f70*/  BRA `(.L_x_7321) ;  /* 0x00000c1000007947 */ /* 0x000fea0003800000 */
.L_x_7325:
[----:B------:R-:W0:Y:S02]  /*1f80*/  I2F R0, R2 ;  /* 0x0000000200007306 */ /* 0x000e240000201400 */
[----:B0-----:R-:W-:-:S05]  /*1f90*/  F2FP.PACK_AB R0, RZ, R0 ;  /* 0x00000000ff00723e */ /* 0x001fca00000000ff */
[----:B------:R0:W-:Y:S01]  /*1fa0*/  STG.E.U16 [R16.64], R0 ;  /* 0x0000000010007986 */ /* 0x0001e2000c101524 */
[----:B------:R-:W-:Y:S05]  /*1fb0*/  BRA `(.L_x_7321) ;  /* 0x00000bd000007947 */ /* 0x000fea0003800000 */
.L_x_7324:
[----:B------:R-:W-:-:S13]  /*1fc0*/  ISETP.NE.AND P0, PT, R0, 0x7, PT ;  /* 0x000000070000780c */ /* 0x000fda0003f05270 */
[----:B------:R-:W-:Y:S05]  /*1fd0*/  @!P0 BRA `(.L_x_7326) ;  /* 0x000000d000008947 */ /* 0x000fea0003800000 */
[----:B------:R-:W-:-:S13]  /*1fe0*/  ISETP.NE.AND P0, PT, R0, 0x8, PT ;  /* 0x000000080000780c */ /* 0x000fda0003f05270 */
[----:B------:R-:W-:Y:S05]  /*1ff0*/  @!P0 BRA `(.L_x_7327) ;  /* 0x0000006000008947 */ /* 0x000fea0003800000 */
[----:B------:R-:W-:-:S13]  /*2000*/  ISETP.NE.AND P0, PT, R0, 0x9, PT ;  /* 0x000000090000780c */ /* 0x000fda0003f05270 */
[----:B------:R-:W-:Y:S05]  /*2010*/  @P0 BRA `(.L_x_7320) ;  /* 0x000009f000000947 */ /* 0x000fea0003800000 */
[----:B------:R-:W0:Y:S01]  /*2020*/  I2F R2, R2 ;  /* 0x0000000200027306 */ /* 0x000e220000201400 */
[----:B------:R-:W-:-:S05]  /*2030*/  IMAD.MOV.U32 R3, RZ, RZ, RZ ;  /* 0x000000ffff037224 */ /* 0x000fca00078e00ff */
[----:B0-----:R0:W-:Y:S01]  /*2040*/  STG.E.64 [R16.64], R2 ;  /* 0x0000000210007986 */ /* 0x0011e2000c101b24 */
[----:B------:R-:W-:Y:S05]  /*2050*/  BRA `(.L_x_7321) ;  /* 0x00000b3000007947 */ /* 0x000fea0003800000 */
.L_x_7327:
[----:B------:R-:W0:Y:S02]  /*2060*/  I2F R2, R2 ;  /* 0x0000000200027306 */ /* 0x000e240000201400 */
[----:B0-----:R-:W-:-:S04]  /*2070*/  F2FP.PACK_AB R3, RZ, R2 ;  /* 0x00000002ff03723e */ /* 0x001fc800000000ff */
[----:B------:R-:W-:-:S05]  /*2080*/  PRMT R3, R3, 0x5410, RZ ;  /* 0x0000541003037816 */ /* 0x000fca00000000ff */
[----:B------:R0:W-:Y:S01]  /*2090*/  STG.E [R16.64], R3 ;  /* 0x0000000310007986 */ /* 0x0001e2000c101924 */
[----:B------:R-:W-:Y:S05]  /*20a0*/  BRA `(.L_x_7321) ;  /* 0x00000ae000007947 */ /* 0x000fea0003800000 */
.L_x_7326:
[----:B------:R-:W0:Y:S02]  /*20b0*/  I2F.F64 R2, R2 ;  /* 0x0000000200027312 */ /* 0x000e240000201c00 */
[----:B0-----:R0:W-:Y:S01]  /*20c0*/  STG.E.64 [R16.64], R2 ;  /* 0x0000000210007986 */ /* 0x0011e2000c101b24 */
[----:B------:R-:W-:Y:S05]  /*20d0*/  BRA `(.L_x_7321) ;  /* 0x00000ab000007947 */ /* 0x000fea0003800000 */
.L_x_7316:
        /* <DEDUP_REMOVED lines=8> */
[----:B------:R-:W-:-:S04]  /*2160*/  ISETP.NE.AND P0, PT, R2, RZ, PT ;  /* 0x000000ff0200720c */ /* 0x000fc80003f05270 */
[----:B------:R-:W-:-:S05]  /*2170*/  SEL R3, RZ, 0x1, !P0 ;  /* 0x00000001ff037807 */ /* 0x000fca0004000000 */
[----:B------:R0:W-:Y:S01]  /*2180*/  STG.E.U8 [R16.64], R3 ;  /* 0x0000000310007986 */ /* 0x0001e2000c101124 */
[----:B------:R-:W-:Y:S05]  /*2190*/  BRA `(.L_x_7321) ;  /* 0x000009f000007947 */ /* 0x000fea0003800000 */
.L_x_7330:
[----:B------:R-:W0:Y:S01]  /*21a0*/  I2F.F64 R4, R2 ;  /* 0x0000000200047312 */ /* 0x000e220000201c00 */
[----:B------:R-:W-:-:S05]  /*21b0*/  CS2R R6, SRZ ;  /* 0x0000000000067805 */ /* 0x000fca000001ff00 */
[----:B0-----:R0:W-:Y:S01]  /*21c0*/  STG.E.128 [R16.64], R4 ;  /* 0x0000000410007986 */ /* 0x0011e2000c101d24 */
[----:B------:R-:W-:Y:S05]  /*21d0*/  BRA `(.L_x_7321) ;  /* 0x000009b000007947 */ /* 0x000fea0003800000 */
.L_x_7329:
[----:B------:R-:W-:-:S13]  /*21e0*/  ISETP.NE.AND P0, PT, R0, 0xf, PT ;  /* 0x0000000f0000780c */ /* 0x000fda0003f05270 */
[----:B------:R-:W-:Y:S05]  /*21f0*/  @!P0 BRA `(.L_x_7331) ;  /* 0x000002d000008947 */ /* 0x000fea0003800000 */
[----:B------:R-:W-:-:S13]  /*2200*/  ISETP.NE.AND P0, PT, R0, 0x17, PT ;  /* 0x000000170000780c */ /* 0x000fda0003f05270 */
[----:B------:R-:W-:Y:S05]  /*2210*/  @!P0 BRA `(.L_x_7332) ;  /* 0x0000015000008947 */ /* 0x000fea0003800000 */
[----:B------:R-:W-:-:S13]  /*2220*/  ISETP.NE.AND P0, PT, R0, 0x18, PT ;  /* 0x000000180000780c */ /* 0x000fda0003f05270 */
[----:B------:R-:W-:Y:S05]  /*2230*/  @P0 BRA `(.L_x_7320) ;  /* 0x000007d000000947 */ /* 0x000fea0003800000 */
[----:B------:R-:W0:Y:S01]  /*2240*/  I2F R5, R2 ;  /* 0x0000000200057306 */ /* 0x000e220000201400 */
        /* <DEDUP_REMOVED lines=14> */
.L_x_7334:
[----:B------:R-:W-:Y:S05]  /*2330*/  BSYNC B0 ;  /* 0x0000000000007941 */ /* 0x000fea0003800000 */
.L_x_7333:
[----:B------:R-:W-:-:S05]  /*2340*/  LOP3.LUT R3, R0, R3, RZ, 0xfc, !PT ;  /* 0x0000000300037212 */ /* 0x000fca00078efcff */
[----:B------:R0:W-:Y:S01]  /*2350*/  STG.E.U8 [R16.64], R3 ;  /* 0x0000000310007986 */ /* 0x0001e2000c101124 */
[----:B------:R-:W-:Y:S05]  /*2360*/  BRA `(.L_x_7321) ;  /* 0x0000082000007947 */ /* 0x000fea0003800000 */
.L_x_7332:
[----:B------:R-:W0:Y:S01]  /*2370*/  I2F R5, R2 ;  /* 0x0000000200057306 */ /* 0x000e220000201400 */
        /* <DEDUP_REMOVED lines=12> */
.L_x_7336:
[----:B------:R-:W-:Y:S01]  /*2440*/  IMAD.MOV.U32 R0, RZ, RZ, 0x7f ;  /* 0x0000007fff007424 */ /* 0x000fe200078e00ff */
[----:B------:R-:W-:-:S04]  /*2450*/  ISETP.GT.U32.AND P0, PT, R3, 0x7f800000, PT ;  /* 0x7f8000000300780c */ /* 0x000fc80003f04070 */
[----:B------:R-:W-:-:S04]  /*2460*/  SEL R0, R0, 0x7c, P0 ;  /* 0x0000007c00007807 */ /* 0x000fc80000000000 */
.L_x_7337:
[----:B------:R-:W-:Y:S05]  /*2470*/  BSYNC B0 ;  /* 0x0000000000007941 */ /* 0x000fea0003800000 */
.L_x_7335:
[----:B------:R-:W-:-:S04]  /*2480*/  LOP3.LUT R2, R5, 0x80000000, RZ, 0xc0, !PT ;  /* 0x8000000005027812 */ /* 0x000fc800078ec0ff */
[----:B------:R-:W-:-:S04]  /*2490*/  SHF.R.U32.HI R3, RZ, 0x18, R2 ;  /* 0x00000018ff037819 */ /* 0x000fc80000011602 */
[----:B------:R-:W-:-:S05]  /*24a0*/  LOP3.LUT R3, R0, R3, RZ, 0xfc, !PT ;  /* 0x0000000300037212 */ /* 0x000fca00078efcff */
[----:B------:R0:W-:Y:S01]  /*24b0*/  STG.E.U8 [R16.64], R3 ;  /* 0x0000000310007986 */ /* 0x0001e2000c101124 */
[----:B------:R-:W-:Y:S05]  /*24c0*/  BRA `(.L_x_7321) ;  /* 0x000006c000007947 */ /* 0x000fea0003800000 */
.L_x_7331:
[----:B------:R-:W0:Y:S02]  /*24d0*/  I2F R0, R2 ;  /* 0x0000000200007306 */ /* 0x000e240000201400 */
[----:B0-----:R-:W-:-:S05]  /*24e0*/  F2FP.BF16.PACK_AB R0, RZ, R0 ;  /* 0x00000000ff00723e */ /* 0x001fca00000010ff */
[----:B------:R0:W-:Y:S01]  /*24f0*/  STG.E.U16 [R16.64], R0 ;  /* 0x0000000010007986 */ /* 0x0001e2000c101524 */
[----:B------:R-:W-:Y:S05]  /*2500*/  BRA `(.L_x_7321) ;  /* 0x0000068000007947 */ /* 0x000fea0003800000 */
.L_x_7328:
        /* <DEDUP_REMOVED lines=10> */
.L_x_7340:
[----:B------:R-:W0:Y:S01]  /*25b0*/  I2F R5, R2 ;  /* 0x0000000200057306 */ /* 0x000e220000201400 */
        /* <DEDUP_REMOVED lines=16> */
.L_x_7343:
[----:B------:R-:W-:-:S04]  /*26c0*/  LOP3.LUT R2, R5, 0x80000000, RZ, 0xc0, !PT ;  /* 0x8000000005027812 */ /* 0x000fc800078ec0ff */
[----:B------:R-:W-:-:S04]  /*26d0*/  SHF.R.U32.HI R3, RZ, 0x18, R2 ;  /* 0x00000018ff037819 */ /* 0x000fc80000011602 */
[----:B------:R-:W-:-:S04]  /*26e0*/  LOP3.LUT R0, R0, R3, RZ, 0xfc, !PT ;  /* 0x0000000300007212 */ /* 0x000fc800078efcff */
[----:B------:R-:W-:Y:S02]  /*26f0*/  PRMT R8, R0, 0x7610, R8 ;  /* 0x0000761000087816 */ /* 0x000fe40000000008 */
.L_x_7342:
[----:B------:R-:W-:Y:S05]  /*2700*/  BSYNC B0 ;  /* 0x0000000000007941 */ /* 0x000fea0003800000 */
.L_x_7341:
[----:B------:R0:W-:Y:S01]  /*2710*/  STG.E.U8 [R16.64], R8 ;  /* 0x0000000810007986 */ /* 0x0001e2000c101124 */
[----:B------:R-:W-:Y:S05]  /*2720*/  BRA `(.L_x_7321) ;  /* 0x0000046000007947 */ /* 0x000fea0003800000 */
.L_x_7339:
        /* <DEDUP_REMOVED lines=17> */
.L_x_7346:
[----:B------:R-:W-:-:S04]  /*2840*/  LOP3.LUT R2, R5, 0x80000000, RZ, 0xc0, !PT ;  /* 0x8000000005027812 */ /* 0x000fc800078ec0ff */
[----:B------:R-:W-:-:S04]  /*2850*/  SHF.R.U32.HI R3, RZ, 0x18, R2 ;  /* 0x00000018ff037819 */ /* 0x000fc80000011602 */
[----:B------:R-:W-:-:S04]  /*2860*/  LOP3.LUT R0, R0, R3, RZ, 0xfc, !PT ;  /* 0x0000000300007212 */ /* 0x000fc800078efcff */
[----:B------:R-:W-:Y:S02]  /*2870*/  PRMT R8, R0, 0x7610, R8 ;  /* 0x0000761000087816 */ /* 0x000fe40000000008 */
.L_x_7345:
[----:B------:R-:W-:Y:S05]  /*2880*/  BSYNC B0 ;  /* 0x0000000000007941 */ /* 0x000fea0003800000 */
.L_x_7344:
[----:B------:R0:W-:Y:S01]  /*2890*/  STG.E.U8 [R16.64], R8 ;  /* 0x0000000810007986 */ /* 0x0001e2000c101124 */
[----:B------:R-:W-:Y:S05]  /*28a0*/  BRA `(.L_x_7321) ;  /* 0x000002e000007947 */ /* 0x000fea0003800000 */
.L_x_7338:
[----:B------:R-:W-:-:S13]  /*28b0*/  ISETP.NE.AND P0, PT, R0, 0x1c, PT ;  /* 0x0000001c0000780c */ /* 0x000fda0003f05270 */
[----:B------:R-:W-:Y:S05]  /*28c0*/  @!P0 BRA `(.L_x_7347) ;  /* 0x000002b000008947 */ /* 0x000fea0003800000 */
[----:B------:R-:W-:-:S13]  /*28d0*/  ISETP.NE.AND P0, PT, R0, 0x1d, PT ;  /* 0x0000001d0000780c */ /* 0x000fda0003f05270 */
[----:B------:R-:W-:Y:S05]  /*28e0*/  @!P0 BRA `(.L_x_7348) ;  /* 0x0000026000008947 */ /* 0x000fea0003800000 */
[----:B------:R-:W-:-:S13]  /*28f0*/  ISETP.NE.AND P0, PT, R0, 0x2c, PT ;  /* 0x0000002c0000780c */ /* 0x000fda0003f05270 */
[----:B------:R-:W-:Y:S05]  /*2900*/  @P0 BRA `(.L_x_7320) ;  /* 0x0000010000000947 */ /* 0x000fea0003800000 */
[----:B------:R-:W0:Y:S01]  /*2910*/  I2F R2, R2 ;  /* 0x0000000200027306 */ /* 0x000e220000201400 */
        /* <DEDUP_REMOVED lines=15> */
.L_x_7320:
        /* <DEDUP_REMOVED lines=20> */
.L_x_7348:
[----:B------:R-:W-:-:S05]  /*2b50*/  SHF.R.S32.HI R3, RZ, 0x1f, R2 ;  /* 0x0000001fff037819 */ /* 0x000fca0000011402 */
[----:B------:R0:W-:Y:S01]  /*2b60*/  STG.E.64 [R16.64], R2 ;  /* 0x0000000210007986 */ /* 0x0001e2000c101b24 */
[----:B------:R-:W-:Y:S05]  /*2b70*/  BRA `(.L_x_7321) ;  /* 0x0000001000007947 */ /* 0x000fea0003800000 */
.L_x_7347:
[----:B------:R0:W-:Y:S02]  /*2b80*/  STG.E [R16.64], R2 ;  /* 0x0000000210007986 */ /* 0x0001e4000c101924 */
.L_x_7321:
[----:B------:R-:W-:-:S05]  /*2b90*/  IMAD R18, R18, 0x200, R23 ;  /* 0x0000020012127824 */ /* 0x000fca00078e0217 */
[----:B------:R-:W-:Y:S02]  /*2ba0*/  IADD3 R19, R18, 0x80, RZ ;  /* 0x0000008012137810 */ /* 0x000fe40007ffe0ff */
.L_x_7282:
[----:B------:R-:W-:Y:S05]  /*2bb0*/  BSYNC B6 ;  /* 0x0000000000067941 */ /* 0x000fea0003800000 */
.L_x_7281:
        /* <DEDUP_REMOVED lines=231> */
.L_x_7351:
        /* <DEDUP_REMOVED lines=18> */
.L_x_7355:
[----:B------:R0:W5:Y:S01]  /*3b50*/  LDG.E.U8 R18, [R2.64] ;  /* 0x0000002402127981 */ /* 0x000162000c1e1100 */
[----:B------:R-:W-:Y:S05]  /*3b60*/  BRA `(.L_x_7357) ;  /* 0x00000d0000007947 */ /* 0x000fea0003800000 */
.L_x_7354:
        /* <DEDUP_REMOVED lines=8> */
.L_x_7359:
[----:B------:R0:W5:Y:S01]  /*3bf0*/  LDG.E R18, [R2.64] ;  /* 0x0000002402127981 */ /* 0x000162000c1e1900 */
[----:B------:R-:W-:Y:S05]  /*3c00*/  BRA `(.L_x_7357) ;  /* 0x00000c6000007947 */ /* 0x000fea0003800000 */
.L_x_7358:
[----:B------:R0:W5:Y:S01]  /*3c10*/  LDG.E.S16 R18, [R2.64] ;  /* 0x0000002402127981 */ /* 0x000162000c1e1700 */
[----:B------:R-:W-:Y:S05]  /*3c20*/  BRA `(.L_x_7357) ;  /* 0x00000c4000007947 */ /* 0x000fea0003800000 */
.L_x_7353:
        /* <DEDUP_REMOVED lines=9> */
.L_x_7361:
[----:B------:R-:W2:Y:S02]  /*3cc0*/  LDG.E.U16 R2, [R2.64] ;  /* 0x0000002402027981 */ /* 0x000ea4000c1e1500 */
[----:B--2---:R-:W-:-:S06]  /*3cd0*/  HADD2.F32 R18, -RZ, R2.H0_H0 ;  /* 0x20000002ff127230 */ /* 0x004fcc0000004100 */
[----:B------:R-:W0:Y:S01]  /*3ce0*/  F2I.FTZ.TRUNC.NTZ R18, R18 ;  /* 0x0000001200127305 */ /* 0x000e22000021f100 */
[----:B------:R-:W-:Y:S05]  /*3cf0*/  BRA `(.L_x_7357) ;  /* 0x00000b7000007947 */ /* 0x000fea0003800000 */
.L_x_7360:
        /* <DEDUP_REMOVED lines=9> */
.L_x_7363:
[----:B------:R-:W2:Y:S02]  /*3d90*/  LDG.E.U16 R2, [R2.64] ;  /* 0x0000002402027981 */ /* 0x000ea4000c1e1500 */
[----:B--2---:R-:W-:-:S06]  /*3da0*/  HADD2.F32 R18, -RZ, R2.H0_H0 ;  /* 0x20000002ff127230 */ /* 0x004fcc0000004100 */
[----:B------:R-:W0:Y:S01]  /*3db0*/  F2I.FTZ.TRUNC.NTZ R18, R18 ;  /* 0x0000001200127305 */ /* 0x000e22000021f100 */
[----:B------:R-:W-:Y:S05]  /*3dc0*/  BRA `(.L_x_7357) ;  /* 0x00000aa000007947 */ /* 0x000fea0003800000 */
.L_x_7362:
[----:B------:R-:W2:Y:S02]  /*3dd0*/  LDG.E.64 R2, [R2.64] ;  /* 0x0000002402027981 */ /* 0x000ea4000c1e1b00 */
[----:B--2---:R0:W1:Y:S01]  /*3de0*/  F2I.F64.TRUNC R18, R2 ;  /* 0x0000000200127311 */ /* 0x004062000030d100 */
[----:B------:R-:W-:Y:S05]  /*3df0*/  BRA `(.L_x_7357) ;  /* 0x00000a7000007947 */ /* 0x000fea0003800000 */
.L_x_7352:
        /* <DEDUP_REMOVED lines=12> */
.L_x_7366:
[----:B------:R-:W2:Y:S02]  /*3ec0*/  LDG.E.64 R2, [R2.64] ;  /* 0x0000002402027981 */ /* 0x000ea4000c1e1b00 */
[----:B--2---:R0:W1:Y:S01]  /*3ed0*/  F2I.F64.TRUNC R18, R2 ;  /* 0x0000000200127311 */ /* 0x004062000030d100 */
[----:B------:R-:W-:Y:S05]  /*3ee0*/  BRA `(.L_x_7357) ;  /* 0x0000098000007947 */ /* 0x000fea0003800000 */
.L_x_7365:
        /* <DEDUP_REMOVED lines=27> */
.L_x_7368:
        /* <DEDUP_REMOVED lines=14> */
.L_x_7367:
[----:B------:R-:W2:Y:S02]  /*4180*/  LDG.E.U16 R18, [R2.64] ;  /* 0x0000002402127981 */ /* 0x000ea4000c1e1500 */
[----:B--2---:R-:W-:-:S06]  /*4190*/  PRMT R18, RZ, 0x5410, R18 ;  /* 0x00005410ff127816 */ /* 0x004fcc0000000012 */
[----:B------:R-:W0:Y:S01]  /*41a0*/  F2I.FTZ.TRUNC.NTZ R18, R18 ;  /* 0x0000001200127305 */ /* 0x000e22000021f100 */
[----:B------:R-:W-:Y:S05]  /*41b0*/  BRA `(.L_x_7357) ;  /* 0x000006b000007947 */ /* 0x000fea0003800000 */
.L_x_7364:
        /* <DEDUP_REMOVED lines=10> */
.L_x_7371:
        /* <DEDUP_REMOVED lines=21> */
.L_x_7375:
[----:B------:R-:W-:Y:S05]  /*43b0*/  BSYNC B1 ;  /* 0x0000000000017941 */ /* 0x000fea0003800000 */
.L_x_7374:
[----:B------:R-:W-:Y:S01]  /*43c0*/  IMAD.SHL.U32 R2, R2, 0x100000, RZ ;  /* 0x0010000002027824 */ /* 0x000fe200078e00ff */
[----:B------:R-:W-:-:S04]  /*43d0*/  LEA R3, R0, 0x3b800000, 0x17 ;  /* 0x3b80000000037811 */ /* 0x000fc800078eb8ff */
[----:B------:R-:W-:Y:S02]  /*43e0*/  LOP3.LUT R18, R3, R2, R18, 0xfe, !PT ;  /* 0x0000000203127212 */ /* 0x000fe400078efe12 */
.L_x_7373:
[----:B------:R-:W-:Y:S05]  /*43f0*/  BSYNC B0 ;  /* 0x0000000000007941 */ /* 0x000fea0003800000 */
.L_x_7372:
[----:B------:R-:W0:Y:S01]  /*4400*/  F2I.FTZ.TRUNC.NTZ R18, R18 ;  /* 0x0000001200127305 */ /* 0x000e22000021f100 */
[----:B------:R-:W-:Y:S05]  /*4410*/  BRA `(.L_x_7357) ;  /* 0x0000045000007947 */ /* 0x000fea0003800000 */
.L_x_7370:
        /* <DEDUP_REMOVED lines=21> */
.L_x_7379:
[----:B------:R-:W-:Y:S05]  /*4570*/  BSYNC B1 ;  /* 0x0000000000017941 */ /* 0x000fea0003800000 */
.L_x_7378:
[----:B------:R-:W-:Y:S01]  /*4580*/  IMAD.SHL.U32 R2, R2, 0x200000, RZ ;  /* 0x0020000002027824 */ /* 0x000fe200078e00ff */
[----:B------:R-:W-:-:S04]  /*4590*/  LEA R3, R0, 0x37800000, 0x17 ;  /* 0x3780000000037811 */ /* 0x000fc800078eb8ff */
[----:B------:R-:W-:Y:S02]  /*45a0*/  LOP3.LUT R18, R3, R2, R18, 0xfe, !PT ;  /* 0x0000000203127212 */ /* 0x000fe400078efe12 */
.L_x_7377:
[----:B------:R-:W-:Y:S05]  /*45b0*/  BSYNC B0 ;  /* 0x0000000000007941 */ /* 0x000fea0003800000 */
.L_x_7376:
[----:B------:R-:W0:Y:S01]  /*45c0*/  F2I.FTZ.TRUNC.NTZ R18, R18 ;  /* 0x0000001200127305 */ /* 0x000e22000021f100 */
[----:B------:R-:W-:Y:S05]  /*45d0*/  BRA `(.L_x_7357) ;  /* 0x0000029000007947 */ /* 0x000fea0003800000 */
.L_x_7369:
        /* <DEDUP_REMOVED lines=14> */
.L_x_7383:
[----:B------:R-:W-:Y:S05]  /*46c0*/  BSYNC B0 ;  /* 0x0000000000007941 */ /* 0x000fea0003800000 */
.L_x_7382:
[----:B------:R-:W0:Y:S01]  /*46d0*/  F2I.FTZ.TRUNC.NTZ R18, R18 ;  /* 0x0000001200127305 */ /* 0x000e22000021f100 */
[----:B------:R-:W-:Y:S05]  /*46e0*/  BRA `(.L_x_7357) ;  /* 0x0000018000007947 */ /* 0x000fea0003800000 */
.L_x_7356:
        /* <DEDUP_REMOVED lines=21> */
.L_x_7381:
[----:B------:R0:W5:Y:S01]  /*4840*/  LDG.E R18, [R2.64] ;  /* 0x0000002402127981 */ /* 0x000162000c1e1900 */
[----:B------:R-:W-:Y:S05]  /*4850*/  BRA `(.L_x_7357) ;  /* 0x0000001000007947 */ /* 0x000fea0003800000 */
.L_x_7380:
[----:B------:R0:W5:Y:S02]  /*4860*/  LDG.E R18, [R2.64] ;  /* 0x0000002402127981 */ /* 0x000164000c1e1900 */
.L_x_7357:
        /* <DEDUP_REMOVED lines=15> */
.L_x_7387:
[----:B------:R0:W-:Y:S01]  /*4960*/  STG.E.U8 [R16.64], R2 ;  /* 0x0000000210007986 */ /* 0x0001e2000c101124 */
[----:B------:R-:W-:Y:S05]  /*4970*/  BRA `(.L_x_7389) ;  /* 0x00000d7000007947 */ /* 0x000fea0003800000 */
.L_x_7386:
        /* <DEDUP_REMOVED lines=9> */
.L_x_7391:
[----:B------:R0:W-:Y:S01]  /*4a10*/  STG.E [R16.64], R2 ;  /* 0x0000000210007986 */ /* 0x0001e2000c101924 */
[----:B------:R-:W-:Y:S05]  /*4a20*/  BRA `(.L_x_7389) ;  /* 0x00000cc000007947 */ /* 0x000fea0003800000 */
.L_x_7390:
[----:B------:R0:W-:Y:S01]  /*4a30*/  STG.E.U16 [R16.64], R2 ;  /* 0x0000000210007986 */ /* 0x0001e2000c101524 */
[----:B------:R-:W-:Y:S05]  /*4a40*/  BRA `(.L_x_7389) ;  /* 0x00000ca000007947 */ /* 0x000fea0003800000 */
.L_x_7385:
        /* <DEDUP_REMOVED lines=9> */
.L_x_7393:
[----:B------:R-:W0:Y:S02]  /*4ae0*/  I2F R0, R2 ;  /* 0x0000000200007306 */ /* 0x000e240000201400 */
[----:B0-----:R-:W-:-:S05]  /*4af0*/  F2FP.PACK_AB R0, RZ, R0 ;  /* 0x00000000ff00723e */ /* 0x001fca00000000ff */
[----:B------:R0:W-:Y:S01]  /*4b00*/  STG.E.U16 [R16.64], R0 ;  /* 0x0000000010007986 */ /* 0x0001e2000c101524 */
[----:B------:R-:W-:Y:S05]  /*4b10*/  BRA `(.L_x_7389) ;  /* 0x00000bd000007947 */ /* 0x000fea0003800000 */
.L_x_7392:
        /* <DEDUP_REMOVED lines=10> */
.L_x_7395:
[----:B------:R-:W0:Y:S02]  /*4bc0*/  I2F R2, R2 ;  /* 0x0000000200027306 */ /* 0x000e240000201400 */
[----:B0-----:R-:W-:-:S04]  /*4bd0*/  F2FP.PACK_AB R3, RZ, R2 ;  /* 0x00000002ff03723e */ /* 0x001fc800000000ff */
[----:B------:R-:W-:-:S05]  /*4be0*/  PRMT R3, R3, 0x5410, RZ ;  /* 0x0000541003037816 */ /* 0x000fca00000000ff */
[----:B------:R0:W-:Y:S01]  /*4bf0*/  STG.E [R16.64], R3 ;  /* 0x0000000310007986 */ /* 0x0001e2000c101924 */
[----:B------:R-:W-:Y:S05]  /*4c00*/  BRA `(.L_x_7389) ;  /* 0x00000ae000007947 */ /* 0x000fea0003800000 */
.L_x_7394:
[----:B------:R-:W0:Y:S02]  /*4c10*/  I2F.F64 R2, R2 ;  /* 0x0000000200027312 */ /* 0x000e240000201c00 */
[----:B0-----:R0:W-:Y:S01]  /*4c20*/  STG.E.64 [R16.64], R2 ;  /* 0x0000000210007986 */ /* 0x0011e2000c101b24 */
[----:B------:R-:W-:Y:S05]  /*4c30*/  BRA `(.L_x_7389) ;  /* 0x00000ab000007947 */ /* 0x000fea0003800000 */
.L_x_7384:
        /* <DEDUP_REMOVED lines=12> */
.L_x_7398:
[----:B------:R-:W0:Y:S01]  /*4d00*/  I2F.F64 R4, R2 ;  /* 0x0000000200047312 */ /* 0x000e220000201c00 */
[----:B------:R-:W-:-:S05]  /*4d10*/  CS2R R6, SRZ ;  /* 0x0000000000067805 */ /* 0x000fca000001ff00 */
[----:B0-----:R0:W-:Y:S01]  /*4d20*/  STG.E.128 [R16.64], R4 ;  /* 0x0000000410007986 */ /* 0x0011e2000c101d24 */
[----:B------:R-:W-:Y:S05]  /*4d30*/  BRA `(.L_x_7389) ;  /* 0x000009b000007947 */ /* 0x000fea0003800000 */
.L_x_7397:
        /* <DEDUP_REMOVED lines=21> */
.L_x_7402:
[----:B------:R-:W-:Y:S05]  /*4e90*/  BSYNC B0 ;  /* 0x0000000000007941 */ /* 0x000fea0003800000 */
.L_x_7401:
[----:B------:R-:W-:-:S05]  /*4ea0*/  LOP3.LUT R3, R0, R3, RZ, 0xfc, !PT ;  /* 0x0000000300037212 */ /* 0x000fca00078efcff */
[----:B------:R0:W-:Y:S01]  /*4eb0*/  STG.E.U8 [R16.64], R3 ;  /* 0x0000000310007986 */ /* 0x0001e2000c101124 */
[----:B------:R-:W-:Y:S05]  /*4ec0*/  BRA `(.L_x_7389) ;  /* 0x0000082000007947 */ /* 0x000fea0003800000 */
.L_x_7400:
        /* <DEDUP_REMOVED lines=13> */
.L_x_7404:
[----:B------:R-:W-:Y:S01]  /*4fa0*/  IMAD.MOV.U32 R0, RZ, RZ, 0x7f ;  /* 0x0000007fff007424 */ /* 0x000fe200078e00ff */
[----:B------:R-:W-:-:S04]  /*4fb0*/  ISETP.GT.U32.AND P0, PT, R3, 0x7f800000, PT ;  /* 0x7f8000000300780c */ /* 0x000fc80003f04070 */
[----:B------:R-:W-:-:S04]  /*4fc0*/  SEL R0, R0, 0x7c, P0 ;  /* 0x0000007c00007807 */ /* 0x000fc80000000000 */
.L_x_7405:
[----:B------:R-:W-:Y:S05]  /*4fd0*/  BSYNC B0 ;  /* 0x0000000000007941 */ /* 0x000fea0003800000 */
.L_x_7403:
[----:B------:R-:W-:-:S04]  /*4fe0*/  LOP3.LUT R2, R5, 0x80000000, RZ, 0xc0, !PT ;  /* 0x8000000005027812 */ /* 0x000fc800078ec0ff */
[----:B------:R-:W-:-:S04]  /*4ff0*/  SHF.R.U32.HI R3, RZ, 0x18, R2 ;  /* 0x00000018ff037819 */ /* 0x000fc80000011602 */
[----:B------:R-:W-:-:S05]  /*5000*/  LOP3.LUT R3, R0, R3, RZ, 0xfc, !PT ;  /* 0x0000000300037212 */ /* 0x000fca00078efcff */
[----:B------:R0:W-:Y:S01]  /*5010*/  STG.E.U8 [R16.64], R3 ;  /* 0x0000000310007986 */ /* 0x0001e2000c101124 */
[----:B------:R-:W-:Y:S05]  /*5020*/  BRA `(.L_x_7389) ;  /* 0x000006c000007947 */ /* 0x000fea0003800000 */
.L_x_7399:
[----:B------:R-:W0:Y:S02]  /*5030*/  I2F R0, R2 ;  /* 0x0000000200007306 */ /* 0x000e240000201400 */
[----:B0-----:R-:W-:-:S05]  /*5040*/  F2FP.BF16.PACK_AB R0, RZ, R0 ;  /* 0x00000000ff00723e */ /* 0x001fca00000010ff */
[----:B------:R0:W-:Y:S01]  /*5050*/  STG.E.U16 [R16.64], R0 ;  /* 0x0000000010007986 */ /* 0x0001e2000c101524 */
[----:B------:R-:W-:Y:S05]  /*5060*/  BRA `(.L_x_7389) ;  /* 0x0000068000007947 */ /* 0x000fea0003800000 */
.L_x_7396:
        /* <DEDUP_REMOVED lines=10> */
.L_x_7408:
        /* <DEDUP_REMOVED lines=17> */
.L_x_7411:
[----:B------:R-:W-:-:S04]  /*5220*/  LOP3.LUT R2, R5, 0x80000000, RZ, 0xc0, !PT ;  /* 0x8000000005027812 */ /* 0x000fc800078ec0ff */
[----:B------:R-:W-:-:S04]  /*5230*/  SHF.R.U32.HI R3, RZ, 0x18, R2 ;  /* 0x00000018ff037819 */ /* 0x000fc80000011602 */
[----:B------:R-:W-:-:S04]  /*5240*/  LOP3.LUT R0, R0, R3, RZ, 0xfc, !PT ;  /* 0x0000000300007212 */ /* 0x000fc800078efcff */
[----:B------:R-:W-:Y:S02]  /*5250*/  PRMT R8, R0, 0x7610, R8 ;  /* 0x0000761000087816 */ /* 0x000fe40000000008 */
.L_x_7410:
[----:B------:R-:W-:Y:S05]  /*5260*/  BSYNC B0 ;  /* 0x0000000000007941 */ /* 0x000fea0003800000 */
.L_x_7409:
[----:B------:R0:W-:Y:S01]  /*5270*/  STG.E.U8 [R16.64], R8 ;  /* 0x0000000810007986 */ /* 0x0001e2000c101124 */
[----:B------:R-:W-:Y:S05]  /*5280*/  BRA `(.L_x_7389) ;  /* 0x0000046000007947 */ /* 0x000fea0003800000 */
.L_x_7407:
        /* <DEDUP_REMOVED lines=17> */
.L_x_7414:
[----:B------:R-:W-:-:S04]  /*53a0*/  LOP3.LUT R2, R5, 0x80000000, RZ, 0xc0, !PT ;  /* 0x8000000005027812 */ /* 0x000fc800078ec0ff */
[----:B------:R-:W-:-:S04]  /*53b0*/  SHF.R.U32.HI R3, RZ, 0x18, R2 ;  /* 0x00000018ff037819 */ /* 0x000fc80000011602 */
[----:B------:R-:W-:-:S04]  /*53c0*/  LOP3.LUT R0, R0, R3, RZ, 0xfc, !PT ;  /* 0x0000000300007212 */ /* 0x000fc800078efcff */
[----:B------:R-:W-:Y:S02]  /*53d0*/  PRMT R8, R0, 0x7610, R8 ;  /* 0x0000761000087816 */ /* 0x000fe40000000008 */
.L_x_7413:
[----:B------:R-:W-:Y:S05]  /*53e0*/  BSYNC B0 ;  /* 0x0000000000007941 */ /* 0x000fea0003800000 */
.L_x_7412:
[----:B------:R0:W-:Y:S01]  /*53f0*/  STG.E.U8 [R16.64], R8 ;  /* 0x0000000810007986 */ /* 0x0001e2000c101124 */
[----:B------:R-:W-:Y:S05]  /*5400*/  BRA `(.L_x_7389) ;  /* 0x000002e000007947 */ /* 0x000fea0003800000 */
.L_x_7406:
        /* <DEDUP_REMOVED lines=22> */
.L_x_7388:
        /* <DEDUP_REMOVED lines=20> */
.L_x_7416:
[----:B------:R-:W-:-:S05]  /*56b0*/  SHF.R.S32.HI R3, RZ, 0x1f, R2 ;  /* 0x0000001fff037819 */ /* 0x000fca0000011402 */
[----:B------:R0:W-:Y:S01]  /*56c0*/  STG.E.64 [R16.64], R2 ;  /* 0x0000000210007986 */ /* 0x0001e2000c101b24 */
[----:B------:R-:W-:Y:S05]  /*56d0*/  BRA `(.L_x_7389) ;  /* 0x0000001000007947 */ /* 0x000fea0003800000 */
.L_x_7415:
[----:B------:R0:W-:Y:S02]  /*56e0*/  STG.E [R16.64], R2 ;  /* 0x0000000210007986 */ /* 0x0001e4000c101924 */
.L_x_7389:
        /* <DEDUP_REMOVED lines=231> */
.L_x_7417:
        /* <DEDUP_REMOVED lines=18> */
.L_x_7421:
[----:B------:R0:W5:Y:S01]  /*6680*/  LDG.E.U8 R18, [R2.64] ;  /* 0x0000002402127981 */ /* 0x000162000c1e1100 */
[----:B------:R-:W-:Y:S05]  /*6690*/  BRA `(.L_x_7423) ;  /* 0x00000d0000007947 */ /* 0x000fea0003800000 */
.L_x_7420:
        /* <DEDUP_REMOVED lines=8> */
.L_x_7425:
[----:B------:R0:W5:Y:S01]  /*6720*/  LDG.E R18, [R2.64] ;  /* 0x0000002402127981 */ /* 0x000162000c1e1900 */
[----:B------:R-:W-:Y:S05]  /*6730*/  BRA `(.L_x_7423) ;  /* 0x00000c6000007947 */ /* 0x000fea0003800000 */
.L_x_7424:
[----:B------:R0:W5:Y:S01]  /*6740*/  LDG.E.S16 R18, [R2.64] ;  /* 0x0000002402127981 */ /* 0x000162000c1e1700 */
[----:B------:R-:W-:Y:S05]  /*6750*/  BRA `(.L_x_7423) ;  /* 0x00000c4000007947 */ /* 0x000fea0003800000 */
.L_x_7419:
        /* <DEDUP_REMOVED lines=9> */
.L_x_7427:
[----:B------:R-:W2:Y:S02]  /*67f0*/  LDG.E.U16 R2, [R2.64] ;  /* 0x0000002402027981 */ /* 0x000ea4000c1e1500 */
[----:B--2---:R-:W-:-:S06]  /*6800*/  HADD2.F32 R18, -RZ, R2.H0_H0 ;  /* 0x20000002ff127230 */ /* 0x004fcc0000004100 */
[----:B------:R-:W0:Y:S01]  /*6810*/  F2I.FTZ.TRUNC.NTZ R18, R18 ;  /* 0x0000001200127305 */ /* 0x000e22000021f100 */
[----:B------:R-:W-:Y:S05]  /*6820*/  BRA `(.L_x_7423) ;  /* 0x00000b7000007947 */ /* 0x000fea0003800000 */
.L_x_7426:
        /* <DEDUP_REMOVED lines=9> */
.L_x_7429:
[----:B------:R-:W2:Y:S02]  /*68c0*/  LDG.E.U16 R2, [R2.64] ;  /* 0x0000002402027981 */ /* 0x000ea4000c1e1500 */
[----:B--2---:R-:W-:-:S06]  /*68d0*/  HADD2.F32 R18, -RZ, R2.H0_H0 ;  /* 0x20000002ff127230 */ /* 0x004fcc0000004100 */
[----:B------:R-:W0:Y:S01]  /*68e0*/  F2I.FTZ.TRUNC.NTZ R18, R18 ;  /* 0x0000001200127305 */ /* 0x000e22000021f100 */
[----:B------:R-:W-:Y:S05]  /*68f0*/  BRA `(.L_x_7423) ;  /* 0x00000aa000007947 */ /* 0x000fea0003800000 */
.L_x_7428:
[----:B------:R-:W2:Y:S02]  /*6900*/  LDG.E.64 R2, [R2.64] ;  /* 0x0000002402027981 */ /* 0x000ea4000c1e1b00 */
[----:B--2---:R0:W1:Y:S01]  /*6910*/  F2I.F64.TRUNC R18, R2 ;  /* 0x0000000200127311 */ /* 0x004062000030d100 */
[----:B------:R-:W-:Y:S05]  /*6920*/  BRA `(.L_x_7423) ;  /* 0x00000a7000007947 */ /* 0x000fea0003800000 */
.L_x_7418:
        /* <DEDUP_REMOVED lines=12> */
.L_x_7432:
[----:B------:R-:W2:Y:S02]  /*69f0*/  LDG.E.64 R2, [R2.64] ;  /* 0x0000002402027981 */ /* 0x000ea4000c1e1b00 */
[----:B--2---:R0:W1:Y:S01]  /*6a00*/  F2I.F64.TRUNC R18, R2 ;  /* 0x0000000200127311 */ /* 0x004062000030d100 */
[----:B------:R-:W-:Y:S05]  /*6a10*/  BRA `(.L_x_7423) ;  /* 0x0000098000007947 */ /* 0x000fea0003800000 */
.L_x_7431:
        /* <DEDUP_REMOVED lines=27> */
.L_x_7434:
        /* <DEDUP_REMOVED lines=14> */
.L_x_7433:
[----:B------:R-:W2:Y:S02]  /*6cb0*/  LDG.E.U16 R18, [R2.64] ;  /* 0x0000002402127981 */ /* 0x000ea4000c1e1500 */
[----:B--2---:R-:W-:-:S06]  /*6cc0*/  PRMT R18, RZ, 0x5410, R18 ;  /* 0x00005410ff127816 */ /* 0x004fcc0000000012 */
[----:B------:R-:W0:Y:S01]  /*6cd0*/  F2I.FTZ.TRUNC.NTZ R18, R18 ;  /* 0x0000001200127305 */ /* 0x000e22000021f100 */
[----:B------:R-:W-:Y:S05]  /*6ce0*/  BRA `(.L_x_7423) ;  /* 0x000006b000007947 */ /* 0x000fea0003800000 */
.L_x_7430:
        /* <DEDUP_REMOVED lines=10> */
.L_x_7437:
        /* <DEDUP_REMOVED lines=21> */
.L_x_7441:
[----:B------:R-:W-:Y:S05]  /*6ee0*/  BSYNC B1 ;  /* 0x0000000000017941 */ /* 0x000fea0003800000 */
.L_x_7440:
[----:B------:R-:W-:Y:S01]  /*6ef0*/  IMAD.SHL.U32 R2, R2, 0x100000, RZ ;  /* 0x0010000002027824 */ /* 0x000fe200078e00ff */
[----:B------:R-:W-:-:S04]  /*6f00*/  LEA R3, R0, 0x3b800000, 0x17 ;  /* 0x3b80000000037811 */ /* 0x000fc800078eb8ff */
[----:B------:R-:W-:Y:S02]  /*6f10*/  LOP3.LUT R18, R3, R2, R18, 0xfe, !PT ;  /* 0x0000000203127212 */ /* 0x000fe400078efe12 */
.L_x_7439:
[----:B------:R-:W-:Y:S05]  /*6f20*/  BSYNC B0 ;  /* 0x0000000000007941 */ /* 0x000fea0003800000 */
.L_x_7438:
[----:B------:R-:W0:Y:S01]  /*6f30*/  F2I.FTZ.TRUNC.NTZ R18, R18 ;  /* 0x0000001200127305 */ /* 0x000e22000021f100 */
[----:B------:R-:W-:Y:S05]  /*6f40*/  BRA `(.L_x_7423) ;  /* 0x0000045000007947 */ /* 0x000fea0003800000 */
.L_x_7436:
        /* <DEDUP_REMOVED lines=21> */
.L_x_7445:
[----:B------:R-:W-:Y:S05]  /*70a0*/  BSYNC B1 ;  /* 0x0000000000017941 */ /* 0x000fea0003800000 */
.L_x_7444:
[----:B------:R-:W-:Y:S01]  /*70b0*/  IMAD.SHL.U32 R2, R2, 0x200000, RZ ;  /* 0x0020000002027824 */ /* 0x000fe200078e00ff */
[----:B------:R-:W-:-:S04]  /*70c0*/  LEA R3, R0, 0x37800000, 0x17 ;  /* 0x3780000000037811 */ /* 0x000fc800078eb8ff */
[----:B------:R-:W-:Y:S02]  /*70d0*/  LOP3.LUT R18, R3, R2, R18, 0xfe, !PT ;  /* 0x0000000203127212 */ /* 0x000fe400078efe12 */
.L_x_7443:
[----:B------:R-:W-:Y:S05]  /*70e0*/  BSYNC B0 ;  /* 0x0000000000007941 */ /* 0x000fea0003800000 */
.L_x_7442:
[----:B------:R-:W0:Y:S01]  /*70f0*/  F2I.FTZ.TRUNC.NTZ R18, R18 ;  /* 0x0000001200127305 */ /* 0x000e22000021f100 */
[----:B------:R-:W-:Y:S05]  /*7100*/  BRA `(.L_x_7423) ;  /* 0x0000029000007947 */ /* 0x000fea0003800000 */
.L_x_7435:
        /* <DEDUP_REMOVED lines=14> */
.L_x_7449:
[----:B------:R-:W-:Y:S05]  /*71f0*/  BSYNC B0 ;  /* 0x0000000000007941 */ /* 0x000fea0003800000 */
.L_x_7448:
[----:B------:R-:W0:Y:S01]  /*7200*/  F2I.FTZ.TRUNC.NTZ R18, R18 ;  /* 0x0000001200127305 */ /* 0x000e22000021f100 */
[----:B------:R-:W-:Y:S05]  /*7210*/  BRA `(.L_x_7423) ;  /* 0x0000018000007947 */ /* 0x000fea0003800000 */
.L_x_7422:
        /* <DEDUP_REMOVED lines=21> */
.L_x_7447:
[----:B------:R0:W5:Y:S01]  /*7370*/  LDG.E R18, [R2.64] ;  /* 0x0000002402127981 */ /* 0x000162000c1e1900 */
[----:B------:R-:W-:Y:S05]  /*7380*/  BRA `(.L_x_7423) ;  /* 0x0000001000007947 */ /* 0x000fea0003800000 */
.L_x_7446:
[----:B------:R0:W5:Y:S02]  /*7390*/  LDG.E R18, [R2.64] ;  /* 0x0000002402127981 */ /* 0x000164000c1e1900 */
.L_x_7423:
        /* <DEDUP_REMOVED lines=15> */
.L_x_7453:
[----:B------:R0:W-:Y:S01]  /*7490*/  STG.E.U8 [R16.64], R2 ;  /* 0x0000000210007986 */ /* 0x0001e2000c101124 */
[----:B------:R-:W-:Y:S05]  /*74a0*/  BRA `(.L_x_7455) ;  /* 0x00000d7000007947 */ /* 0x000fea0003800000 */
.L_x_7452:
        /* <DEDUP_REMOVED lines=9> */
.L_x_7457:
[----:B------:R0:W-:Y:S01]  /*7540*/  STG.E [R16.64], R2 ;  /* 0x0000000210007986 */ /* 0x0001e2000c101924 */
[----:B------:R-:W-:Y:S05]  /*7550*/  BRA `(.L_x_7455) ;  /* 0x00000cc000007947 */ /* 0x000fea0003800000 */
.L_x_7456:
[----:B------:R0:W-:Y:S01]  /*7560*/  STG.E.U16 [R16.64], R2 ;  /* 0x0000000210007986 */ /* 0x0001e2000c101524 */
[----:B------:R-:W-:Y:S05]  /*7570*/  BRA `(.L_x_7455) ;  /* 0x00000ca000007947 */ /* 0x000fea0003800000 */
.L_x_7451:
        /* <DEDUP_REMOVED lines=9> */
.L_x_7459:
[----:B------:R-:W0:Y:S02]  /*7610*/  I2F R0, R2 ;  /* 0x0000000200007306 */ /* 0x000e240000201400 */
[----:B0-----:R-:W-:-:S05]  /*7620*/  F2FP.PACK_AB R0, RZ, R0 ;  /* 0x00000000ff00723e */ /* 0x001fca00000000ff */
[----:B------:R0:W-:Y:S01]  /*7630*/  STG.E.U16 [R16.64], R0 ;  /* 0x0000000010007986 */ /* 0x0001e2000c101524 */
[----:B------:R-:W-:Y:S05]  /*7640*/  BRA `(.L_x_7455) ;  /* 0x00000bd000007947 */ /* 0x000fea0003800000 */
.L_x_7458:
        /* <DEDUP_REMOVED lines=10> */
.L_x_7461:
[----:B------:R-:W0:Y:S02]  /*76f0*/  I2F R2, R2 ;  /* 0x0000000200027306 */ /* 0x000e240000201400 */
[----:B0-----:R-:W-:-:S04]  /*7700*/  F2FP.PACK_AB R3, RZ, R2 ;  /* 0x00000002ff03723e */ /* 0x001fc800000000ff */
[----:B------:R-:W-:-:S05]  /*7710*/  PRMT R3, R3, 0x5410, RZ ;  /* 0x0000541003037816 */ /* 0x000fca00000000ff */
[----:B------:R0:W-:Y:S01]  /*7720*/  STG.E [R16.64], R3 ;  /* 0x0000000310007986 */ /* 0x0001e2000c101924 */
[----:B------:R-:W-:Y:S05]  /*7730*/  BRA `(.L_x_7455) ;  /* 0x00000ae000007947 */ /* 0x000fea0003800000 */
.L_x_7460:
[----:B------:R-:W0:Y:S02]  /*7740*/  I2F.F64 R2, R2 ;  /* 0x0000000200027312 */ /* 0x000e240000201c00 */
[----:B0-----:R0:W-:Y:S01]  /*7750*/  STG.E.64 [R16.64], R2 ;  /* 0x0000000210007986 */ /* 0x0011e2000c101b24 */
[----:B------:R-:W-:Y:S05]  /*7760*/  BRA `(.L_x_7455) ;  /* 0x00000ab000007947 */ /* 0x000fea0003800000 */
.L_x_7450:
        /* <DEDUP_REMOVED lines=12> */
.L_x_7464:
[----:B------:R-:W0:Y:S01]  /*7830*/  I2F.F64 R4, R2 ;  /* 0x0000000200047312 */ /* 0x000e220000201c00 */
[----:B------:R-:W-:-:S05]  /*7840*/  CS2R R6, SRZ ;  /* 0x0000000000067805 */ /* 0x000fca000001ff00 */
[----:B0-----:R0:W-:Y:S01]  /*7850*/  STG.E.128 [R16.64], R4 ;  /* 0x0000000410007986 */ /* 0x0011e2000c101d24 */
[----:B------:R-:W-:Y:S05]  /*7860*/  BRA `(.L_x_7455) ;  /* 0x000009b000007947 */ /* 0x000fea0003800000 */
.L_x_7463:
        /* <DEDUP_REMOVED lines=21> */
.L_x_7468:
[----:B------:R-:W-:Y:S05]  /*79c0*/  BSYNC B0 ;  /* 0x0000000000007941 */ /* 0x000fea0003800000 */
.L_x_7467:
[----:B------:R-:W-:-:S05]  /*79d0*/  LOP3.LUT R3, R0, R3, RZ, 0xfc, !PT ;  /* 0x0000000300037212 */ /* 0x000fca00078efcff */
[----:B------:R0:W-:Y:S01]  /*79e0*/  STG.E.U8 [R16.64], R3 ;  /* 0x0000000310007986 */ /* 0x0001e2000c101124 */
[----:B------:R-:W-:Y:S05]  /*79f0*/  BRA `(.L_x_7455) ;  /* 0x0000082000007947 */ /* 0x000fea0003800000 */
.L_x_7466:
        /* <DEDUP_REMOVED lines=13> */
.L_x_7470:
[----:B------:R-:W-:Y:S01]  /*7ad0*/  IMAD.MOV.U32 R0, RZ, RZ, 0x7f ;  /* 0x0000007fff007424 */ /* 0x000fe200078e00ff */
[----:B------:R-:W-:-:S04]  /*7ae0*/  ISETP.GT.U32.AND P0, PT, R3, 0x7f800000, PT ;  /* 0x7f8000000300780c */ /* 0x000fc80003f04070 */
[----:B------:R-:W-:-:S04]  /*7af0*/  SEL R0, R0, 0x7c, P0 ;  /* 0x0000007c00007807 */ /* 0x000fc80000000000 */
.L_x_7471:
[----:B------:R-:W-:Y:S05]  /*7b00*/  BSYNC B0 ;  /* 0x0000000000007941 */ /* 0x000fea0003800000 */
.L_x_7469:
[----:B------:R-:W-:-:S04]  /*7b10*/  LOP3.LUT R2, R5, 0x80000000, RZ, 0xc0, !PT ;  /* 0x8000000005027812 */ /* 0x000fc800078ec0ff */
[----:B------:R-:W-:-:S04]  /*7b20*/  SHF.R.U32.HI R3, RZ, 0x18, R2 ;  /* 0x00000018ff037819 */ /* 0x000fc80000011602 */
[----:B------:R-:W-:-:S05]  /*7b30*/  LOP3.LUT R3, R0, R3, RZ, 0xfc, !PT ;  /* 0x0000000300037212 */ /* 0x000fca00078efcff */
[----:B------:R0:W-:Y:S01]  /*7b40*/  STG.E.U8 [R16.64], R3 ;  /* 0x0000000310007986 */ /* 0x0001e2000c101124 */
[----:B------:R-:W-:Y:S05]  /*7b50*/  BRA `(.L_x_7455) ;  /* 0x000006c000007947 */ /* 0x000fea0003800000 */
.L_x_7465:
[----:B------:R-:W0:Y:S02]  /*7b60*/  I2F R0, R2 ;  /* 0x0000000200007306 */ /* 0x000e240000201400 */
[----:B0-----:R-:W-:-:S05]  /*7b70*/  F2FP.BF16.PACK_AB R0, RZ, R0 ;  /* 0x00000000ff00723e */ /* 0x001fca00000010ff */
[----:B------:R0:W-:Y:S01]  /*7b80*/  STG.E.U16 [R16.64], R0 ;  /* 0x0000000010007986 */ /* 0x0001e2000c101524 */
[----:B------:R-:W-:Y:S05]  /*7b90*/  BRA `(.L_x_7455) ;  /* 0x0000068000007947 */ /* 0x000fea0003800000 */
.L_x_7462:
        /* <DEDUP_REMOVED lines=10> */
.L_x_7474:
        /* <DEDUP_REMOVED lines=17> */
.L_x_7477:
[----:B------:R-:W-:-:S04]  /*7d50*/  LOP3.LUT R2, R5, 0x80000000, RZ, 0xc0, !PT ;  /* 0x8000000005027812 */ /* 0x000fc800078ec0ff */
[----:B------:R-:W-:-:S04]  /*7d60*/  SHF.R.U32.HI R3, RZ, 0x18, R2 ;  /* 0x00000018ff037819 */ /* 0x000fc80000011602 */
[----:B------:R-:W-:-:S04]  /*7d70*/  LOP3.LUT R0, R0, R3, RZ, 0xfc, !PT ;  /* 0x0000000300007212 */ /* 0x000fc800078efcff */
[----:B------:R-:W-:Y:S02]  /*7d80*/  PRMT R8, R0, 0x7610, R8 ;  /* 0x0000761000087816 */ /* 0x000fe40000000008 */
.L_x_7476:
[----:B------:R-:W-:Y:S05]  /*7d90*/  BSYNC B0 ;  /* 0x0000000000007941 */ /* 0x000fea0003800000 */
.L_x_7475:
[----:B------:R0:W-:Y:S01]  /*7da0*/  STG.E.U8 [R16.64], R8 ;  /* 0x0000000810007986 */ /* 0x0001e2000c101124 */
[----:B------:R-:W-:Y:S05]  /*7db0*/  BRA `(.L_x_7455) ;  /* 0x0000046000007947 */ /* 0x000fea0003800000 */
.L_x_7473:
        /* <DEDUP_REMOVED lines=17> */
.L_x_7480:
[----:B------:R-:W-:-:S04]  /*7ed0*/  LOP3.LUT R2, R5, 0x80000000, RZ, 0xc0, !PT ;  /* 0x8000000005027812 */ /* 0x000fc800078ec0ff */
[----:B------:R-:W-:-:S04]  /*7ee0*/  SHF.R.U32.HI R3, RZ, 0x18, R2 ;  /* 0x00000018ff037819 */ /* 0x000fc80000011602 */
[----:B------:R-:W-:-:S04]  /*7ef0*/  LOP3.LUT R0, R0, R3, RZ, 0xfc, !PT ;  /* 0x0000000300007212 */ /* 0x000fc800078efcff */
[----:B------:R-:W-:Y:S02]  /*7f00*/  PRMT R8, R0, 0x7610, R8 ;  /* 0x0000761000087816 */ /* 0x000fe40000000008 */
.L_x_7479:
[----:B------:R-:W-:Y:S05]  /*7f10*/  BSYNC B0 ;  /* 0x0000000000007941 */ /* 0x000fea0003800000 */
.L_x_7478:
[----:B------:R0:W-:Y:S01]  /*7f20*/  STG.E.U8 [R16.64], R8 ;  /* 0x0000000810007986 */ /* 0x0001e2000c101124 */
[----:B------:R-:W-:Y:S05]  /*7f30*/  BRA `(.L_x_7455) ;  /* 0x000002e000007947 */ /* 0x000fea0003800000 */
.L_x_7472:
        /* <DEDUP_REMOVED lines=22> */
.L_x_7454:
        /* <DEDUP_REMOVED lines=20> */
.L_x_7482:
[----:B------:R-:W-:-:S05]  /*81e0*/  SHF.R.S32.HI R3, RZ, 0x1f, R2 ;  /* 0x0000001fff037819 */ /* 0x000fca0000011402 */
[----:B------:R0:W-:Y:S01]  /*81f0*/  STG.E.64 [R16.64], R2 ;  /* 0x0000000210007986 */ /* 0x0001e2000c101b24 */
[----:B------:R-:W-:Y:S05]  /*8200*/  BRA `(.L_x_7455) ;  /* 0x0000001000007947 */ /* 0x000fea0003800000 */
.L_x_7481:
[----:B------:R0:W-:Y:S02]  /*8210*/  STG.E [R16.64], R2 ;  /* 0x0000000210007986 */ /* 0x0001e4000c101924 */
.L_x_7455:
[----:B------:R-:W-:Y:S02]  /*8220*/  IADD3 R19, R19, 0x80, RZ ;  /* 0x0000008013137810 */ /* 0x000fe40007ffe0ff */
.L_x_7350:
[----:B------:R-:W-:Y:S05]  /*8230*/  BSYNC B6 ;  /* 0x0000000000067941 */ /* 0x000fea0003800000 */
.L_x_7349:
        /* <DEDUP_REMOVED lines=230> */
.L_x_7483:
        /* <DEDUP_REMOVED lines=18> */
.L_x_7487:
[----:B------:R0:W5:Y:S01]  /*91c0*/  LDG.E.U8 R18, [R2.64] ;  /* 0x0000002402127981 */ /* 0x000162000c1e1100 */
[----:B------:R-:W-:Y:S05]  /*91d0*/  BRA `(.L_x_7489) ;  /* 0x00000d0000007947 */ /* 0x000fea0003800000 */
.L_x_7486:
        /* <DEDUP_REMOVED lines=8> */
.L_x_7491:
[----:B------:R0:W5:Y:S01]  /*9260*/  LDG.E R18, [R2.64] ;  /* 0x0000002402127981 */ /* 0x000162000c1e1900 */
[----:B------:R-:W-:Y:S05]  /*9270*/  BRA `(.L_x_7489) ;  /* 0x00000c6000007947 */ /* 0x000fea0003800000 */
.L_x_7490:
[----:B------:R0:W5:Y:S01]  /*9280*/  LDG.E.S16 R18, [R2.64] ;  /* 0x0000002402127981 */ /* 0x000162000c1e1700 */
[----:B------:R-:W-:Y:S05]  /*9290*/  BRA `(.L_x_7489) ;  /* 0x00000c4000007947 */ /* 0x000fea0003800000 */
.L_x_7485:
        /* <DEDUP_REMOVED lines=9> */
.L_x_7493:
[----:B------:R-:W2:Y:S02]  /*9330*/  LDG.E.U16 R2, [R2.64] ;  /* 0x0000002402027981 */ /* 0x000ea4000c1e1500 */
[----:B--2---:R-:W-:-:S06]  /*9340*/  HADD2.F32 R18, -RZ, R2.H0_H0 ;  /* 0x20000002ff127230 */ /* 0x004fcc0000004100 */
[----:B------:R-:W0:Y:S01]  /*9350*/  F2I.FTZ.TRUNC.NTZ R18, R18 ;  /* 0x0000001200127305 */ /* 0x000e22000021f100 */
[----:B------:R-:W-:Y:S05]  /*9360*/  BRA `(.L_x_7489) ;  /* 0x00000b7000007947 */ /* 0x000fea0003800000 */
.L_x_7492:
        /* <DEDUP_REMOVED lines=9> */
.L_x_7495:
[----:B------:R-:W2:Y:S02]  /*9400*/  LDG.E.U16 R2, [R2.64] ;  /* 0x0000002402027981 */ /* 0x000ea4000c1e1500 */
[----:B--2---:R-:W-:-:S06]  /*9410*/  HADD2.F32 R18, -RZ, R2.H0_H0 ;  /* 0x20000002ff127230 */ /* 0x004fcc0000004100 */
[----:B------:R-:W0:Y:S01]  /*9420*/  F2I.FTZ.TRUNC.NTZ R18, R18 ;  /* 0x0000001200127305 */ /* 0x000e22000021f100 */
[----:B------:R-:W-:Y:S05]  /*9430*/  BRA `(.L_x_7489) ;  /* 0x00000aa000007947 */ /* 0x000fea0003800000 */
.L_x_7494:
[----:B------:R-:W2:Y:S02]  /*9440*/  LDG.E.64 R18, [R2.64] ;  /* 0x0000002402127981 */ /* 0x000ea4000c1e1b00 */
[----:B--2---:R0:W1:Y:S01]  /*9450*/  F2I.F64.TRUNC R18, R18 ;  /* 0x0000001200127311 */ /* 0x004062000030d100 */
[----:B------:R-:W-:Y:S05]  /*9460*/  BRA `(.L_x_7489) ;  /* 0x00000a7000007947 */ /* 0x000fea0003800000 */
.L_x_7484:
        /* <DEDUP_REMOVED lines=12> */
.L_x_7498:
[----:B------:R-:W2:Y:S02]  /*9530*/  LDG.E.64 R2, [R2.64] ;  /* 0x0000002402027981 */ /* 0x000ea4000c1e1b00 */
[----:B--2---:R0:W1:Y:S01]  /*9540*/  F2I.F64.TRUNC R18, R2 ;  /* 0x0000000200127311 */ /* 0x004062000030d100 */
[----:B------:R-:W-:Y:S05]  /*9550*/  BRA `(.L_x_7489) ;  /* 0x0000098000007947 */ /* 0x000fea0003800000 */
.L_x_7497:
        /* <DEDUP_REMOVED lines=27> */
.L_x_7500:
        /* <DEDUP_REMOVED lines=14> */
.L_x_7499:
[----:B------:R-:W2:Y:S02]  /*97f0*/  LDG.E.U16 R18, [R2.64] ;  /* 0x0000002402127981 */ /* 0x000ea4000c1e1500 */
[----:B--2---:R-:W-:-:S06]  /*9800*/  PRMT R18, RZ, 0x5410, R18 ;  /* 0x00005410ff127816 */ /* 0x004fcc0000000012 */
[----:B------:R-:W0:Y:S01]  /*9810*/  F2I.FTZ.TRUNC.NTZ R18, R18 ;  /* 0x0000001200127305 */ /* 0x000e22000021f100 */
[----:B------:R-:W-:Y:S05]  /*9820*/  BRA `(.L_x_7489) ;  /* 0x000006b000007947 */ /* 0x000fea0003800000 */
.L_x_7496:
        /* <DEDUP_REMOVED lines=10> */
.L_x_7503:
        /* <DEDUP_REMOVED lines=21> */
.L_x_7507:
[----:B------:R-:W-:Y:S05]  /*9a20*/  BSYNC B1 ;  /* 0x0000000000017941 */ /* 0x000fea0003800000 */
.L_x_7506:
[----:B------:R-:W-:Y:S01]  /*9a30*/  IMAD.SHL.U32 R2, R2, 0x100000, RZ ;  /* 0x0010000002027824 */ /* 0x000fe200078e00ff */
[----:B------:R-:W-:-:S04]  /*9a40*/  LEA R3, R0, 0x3b800000, 0x17 ;  /* 0x3b80000000037811 */ /* 0x000fc800078eb8ff */
[----:B------:R-:W-:Y:S02]  /*9a50*/  LOP3.LUT R18, R3, R2, R18, 0xfe, !PT ;  /* 0x0000000203127212 */ /* 0x000fe400078efe12 */
.L_x_7505:
[----:B------:R-:W-:Y:S05]  /*9a60*/  BSYNC B0 ;  /* 0x0000000000007941 */ /* 0x000fea0003800000 */
.L_x_7504:
[----:B------:R-:W0:Y:S01]  /*9a70*/  F2I.FTZ.TRUNC.NTZ R18, R18 ;  /* 0x0000001200127305 */ /* 0x000e22000021f100 */
[----:B------:R-:W-:Y:S05]  /*9a80*/  BRA `(.L_x_7489) ;  /* 0x0000045000007947 */ /* 0x000fea0003800000 */
.L_x_7502:
        /* <DEDUP_REMOVED lines=21> */
.L_x_7511:
[----:B------:R-:W-:Y:S05]  /*9be0*/  BSYNC B1 ;  /* 0x0000000000017941 */ /* 0x000fea0003800000 */
.L_x_7510:
[----:B------:R-:W-:Y:S01]  /*9bf0*/  IMAD.SHL.U32 R2, R2, 0x200000, RZ ;  /* 0x0020000002027824 */ /* 0x000fe200078e00ff */
[----:B------:R-:W-:-:S04]  /*9c00*/  LEA R3, R0, 0x37800000, 0x17 ;  /* 0x3780000000037811 */ /* 0x000fc800078eb8ff */
[----:B------:R-:W-:Y:S02]  /*9c10*/  LOP3.LUT R18, R3, R2, R18, 0xfe, !PT ;  /* 0x0000000203127212 */ /* 0x000fe400078efe12 */
.L_x_7509:
[----:B------:R-:W-:Y:S05]  /*9c20*/  BSYNC B0 ;  /* 0x0000000000007941 */ /* 0x000fea0003800000 */
.L_x_7508:
[----:B------:R-:W0:Y:S01]  /*9c30*/  F2I.FTZ.TRUNC.NTZ R18, R18 ;  /* 0x0000001200127305 */ /* 0x000e22000021f100 */
[----:B------:R-:W-:Y:S05]  /*9c40*/  BRA `(.L_x_7489) ;  /* 0x0000029000007947 */ /* 0x000fea0003800000 */
.L_x_7501:
        /* <DEDUP_REMOVED lines=14> */
.L_x_7515:
[----:B------:R-:W-:Y:S05]  /*9d30*/  BSYNC B0 ;  /* 0x0000000000007941 */ /* 0x000fea0003800000 */
.L_x_7514:
[----:B------:R-:W0:Y:S01]  /*9d40*/  F2I.FTZ.TRUNC.NTZ R18, R18 ;  /* 0x0000001200127305 */ /* 0x000e22000021f100 */
[----:B------:R-:W-:Y:S05]  /*9d50*/  BRA `(.L_x_7489) ;  /* 0x0000018000007947 */ /* 0x000fea0003800000 */
.L_x_7488:
        /* <DEDUP_REMOVED lines=21> */
.L_x_7513:
[----:B------:R0:W5:Y:S01]  /*9eb0*/  LDG.E R18, [R2.64] ;  /* 0x0000002402127981 */ /* 0x000162000c1e1900 */
[----:B------:R-:W-:Y:S05]  /*9ec0*/  BRA `(.L_x_7489) ;  /* 0x0000001000007947 */ /* 0x000fea0003800000 */
.L_x_7512:
[----:B------:R0:W5:Y:S02]  /*9ed0*/  LDG.E R18, [R2.64] ;  /* 0x0000002402127981 */ /* 0x000164000c1e1900 */
.L_x_7489:
        /* <DEDUP_REMOVED lines=15> */
.L_x_7519:
[----:B------:R-:W-:Y:S01]  /*9fd0*/  STG.E.U8 [R16.64], R2 ;  /* 0x0000000210007986 */ /* 0x000fe2000c101124 */
[----:B------:R-:W-:Y:S05]  /*9fe0*/  EXIT ;  /* 0x000000000000794d */ /* 0x000fea0003800000 */
.L_x_7518:
[----:B------:R-:W-:-:S13]  /*9ff0*/  ISETP.NE.AND P0, PT, R0, 0x2, PT ;  /* 0x000000020000780c */ /* 0x000fda0003f05270 */
[----:B------:R-:W-:Y:S05]  /*a000*/  @!P0 BRA `(.L_x_7521) ;  /* 0x0000009000008947 */ /* 0x000fea0003800000 */
[----:B------:R-:W-:-:S13]  /*a010*/  ISETP.NE.AND P0, PT, R0, 0x3, PT ;  /* 0x000000030000780c */ /* 0x000fda0003f05270 */
[----:B------:R-:W-:Y:S05]  /*a020*/  @!P0 BRA `(.L_x_7522) ;  /* 0x0000005000008947 */ /* 0x000fea0003800000 */
[----:B------:R-:W-:-:S13]  /*a030*/  ISETP.NE.AND P0, PT, R0, 0x4, PT ;  /* 0x000000040000780c */ /* 0x000fda0003f05270 */
[----:B------:R-:W-:Y:S05]  /*a040*/  @P0 BRA `(.L_x_7520) ;  /* 0x00000b9000000947 */ /* 0x000fea0003800000 */
[----:B------:R-:W-:-:S05]  /*a050*/  SHF.R.S32.HI R3, RZ, 0x1f, R2 ;  /* 0x0000001fff037819 */ /* 0x000fca0000011402 */
[----:B------:R-:W-:Y:S01]  /*a060*/  STG.E.64 [R16.64], R2 ;  /* 0x0000000210007986 */ /* 0x000fe2000c101b24 */
[----:B------:R-:W-:Y:S05]  /*a070*/  EXIT ;  /* 0x000000000000794d */ /* 0x000fea0003800000 */
.L_x_7522:
[----:B------:R-:W-:Y:S01]  /*a080*/  STG.E [R16.64], R2 ;  /* 0x0000000210007986 */ /* 0x000fe2000c101924 */
[----:B------:R-:W-:Y:S05]  /*a090*/  EXIT ;  /* 0x000000000000794d */ /* 0x000fea0003800000 */
.L_x_7521:
[----:B------:R-:W-:Y:S01]  /*a0a0*/  STG.E.U16 [R16.64], R2 ;  /* 0x0000000210007986 */ /* 0x000fe2000c101524 */
[----:B------:R-:W-:Y:S05]  /*a0b0*/  EXIT ;  /* 0x000000000000794d */ /* 0x000fea0003800000 */
.L_x_7517:
[----:B------:R-:W-:-:S13]  /*a0c0*/  ISETP.GT.AND P0, PT, R0, 0x6, PT ;  /* 0x000000060000780c */ /* 0x000fda0003f04270 */
[----:B------:R-:W-:Y:S05]  /*a0d0*/  @P0 BRA `(.L_x_7523) ;  /* 0x000000b000000947 */ /* 0x000fea0003800000 */
[----:B------:R-:W-:-:S13]  /*a0e0*/  ISETP.NE.AND P0, PT, R0, 0x5, PT ;  /* 0x000000050000780c */ /* 0x000fda0003f05270 */
[----:B------:R-:W-:Y:S05]  /*a0f0*/  @!P0 BRA `(.L_x_7524) ;  /* 0x0000005000008947 */ /* 0x000fea0003800000 */
[----:B------:R-:W-:-:S13]  /*a100*/  ISETP.NE.AND P0, PT, R0, 0x6, PT ;  /* 0x000000060000780c */ /* 0x000fda0003f05270 */
[----:B------:R-:W-:Y:S05]  /*a110*/  @P0 BRA `(.L_x_7520) ;  /* 0x00000ac000000947 */ /* 0x000fea0003800000 */
[----:B------:R-:W0:Y:S02]  /*a120*/  I2F R3, R2 ;  /* 0x0000000200037306 */ /* 0x000e240000201400 */
[----:B0-----:R-:W-:Y:S01]  /*a130*/  STG.E [R16.64], R3 ;  /* 0x0000000310007986 */ /* 0x001fe2000c101924 */
[----:B------:R-:W-:Y:S05]  /*a140*/  EXIT ;  /* 0x000000000000794d */ /* 0x000fea0003800000 */
.L_x_7524:
[----:B------:R-:W0:Y:S02]  /*a150*/  I2F R0, R2 ;  /* 0x0000000200007306 */ /* 0x000e240000201400 */
[----:B0-----:R-:W-:-:S05]  /*a160*/  F2FP.PACK_AB R0, RZ, R0 ;  /* 0x00000000ff00723e */ /* 0x001fca00000000ff */
[----:B------:R-:W-:Y:S01]  /*a170*/  STG.E.U16 [R16.64], R0 ;  /* 0x0000000010007986 */ /* 0x000fe2000c101524 */
[----:B------:R-:W-:Y:S05]  /*a180*/  EXIT ;  /* 0x000000000000794d */ /* 0x000fea0003800000 */
.L_x_7523:
        /* <DEDUP_REMOVED lines=8> */
[----:B0-----:R-:W-:Y:S01]  /*a210*/  STG.E.64 [R16.64], R2 ;  /* 0x0000000210007986 */ /* 0x001fe2000c101b24 */
[----:B------:R-:W-:Y:S05]  /*a220*/  EXIT ;  /* 0x000000000000794d */ /* 0x000fea0003800000 */
.L_x_7526:
[----:B------:R-:W0:Y:S02]  /*a230*/  I2F R2, R2 ;  /* 0x0000000200027306 */ /* 0x000e240000201400 */
[----:B0-----:R-:W-:-:S04]  /*a240*/  F2FP.PACK_AB R3, RZ, R2 ;  /* 0x00000002ff03723e */ /* 0x001fc800000000ff */
[----:B------:R-:W-:-:S05]  /*a250*/  PRMT R3, R3, 0x5410, RZ ;  /* 0x0000541003037816 */ /* 0x000fca00000000ff */
[----:B------:R-:W-:Y:S01]  /*a260*/  STG.E [R16.64], R3 ;  /* 0x0000000310007986 */ /* 0x000fe2000c101924 */
[----:B------:R-:W-:Y:S05]  /*a270*/  EXIT ;  /* 0x000000000000794d */ /* 0x000fea0003800000 */
.L_x_7525:
[----:B------:R-:W0:Y:S02]  /*a280*/  I2F.F64 R2, R2 ;  /* 0x0000000200027312 */ /* 0x000e240000201c00 */
[----:B0-----:R-:W-:Y:S01]  /*a290*/  STG.E.64 [R16.64], R2 ;  /* 0x0000000210007986 */ /* 0x001fe2000c101b24 */
[----:B------:R-:W-:Y:S05]  /*a2a0*/  EXIT ;  /* 0x000000000000794d */ /* 0x000fea0003800000 */
.L_x_7516:
        /* <DEDUP_REMOVED lines=10> */
[----:B------:R-:W-:Y:S01]  /*a350*/  STG.E.U8 [R16.64], R3 ;  /* 0x0000000310007986 */ /* 0x000fe2000c101124 */
[----:B------:R-:W-:Y:S05]  /*a360*/  EXIT ;  /* 0x000000000000794d */ /* 0x000fea0003800000 */
.L_x_7529:
[----:B------:R-:W0:Y:S01]  /*a370*/  I2F.F64 R4, R2 ;  /* 0x0000000200047312 */ /* 0x000e220000201c00 */
[----:B------:R-:W-:-:S05]  /*a380*/  CS2R R6, SRZ ;  /* 0x0000000000067805 */ /* 0x000fca000001ff00 */
[----:B0-----:R-:W-:Y:S01]  /*a390*/  STG.E.128 [R16.64], R4 ;  /* 0x0000000410007986 */ /* 0x001fe2000c101d24 */
[----:B------:R-:W-:Y:S05]  /*a3a0*/  EXIT ;  /* 0x000000000000794d */ /* 0x000fea0003800000 */
.L_x_7528:
        /* <DEDUP_REMOVED lines=21> */
.L_x_7533:
[----:B------:R-:W-:Y:S05]  /*a500*/  BSYNC B0 ;  /* 0x0000000000007941 */ /* 0x000fea0003800000 */
.L_x_7532:
[----:B------:R-:W-:-:S05]  /*a510*/  LOP3.LUT R3, R0, R3, RZ, 0xfc, !PT ;  /* 0x0000000300037212 */ /* 0x000fca00078efcff */
[----:B------:R-:W-:Y:S01]  /*a520*/  STG.E.U8 [R16.64], R3 ;  /* 0x0000000310007986 */ /* 0x000fe2000c101124 */
[----:B------:R-:W-:Y:S05]  /*a530*/  EXIT ;  /* 0x000000000000794d */ /* 0x000fea0003800000 */
.L_x_7531:
        /* <DEDUP_REMOVED lines=13> */
.L_x_7535:
[----:B------:R-:W-:Y:S01]  /*a610*/  IMAD.MOV.U32 R0, RZ, RZ, 0x7f ;  /* 0x0000007fff007424 */ /* 0x000fe200078e00ff */
[----:B------:R-:W-:-:S04]  /*a620*/  ISETP.GT.U32.AND P0, PT, R3, 0x7f800000, PT ;  /* 0x7f8000000300780c */ /* 0x000fc80003f04070 */
[----:B------:R-:W-:-:S04]  /*a630*/  SEL R0, R0, 0x7c, P0 ;  /* 0x0000007c00007807 */ /* 0x000fc80000000000 */
.L_x_7536:
[----:B------:R-:W-:Y:S05]  /*a640*/  BSYNC B0 ;  /* 0x0000000000007941 */ /* 0x000fea0003800000 */
.L_x_7534:
[----:B------:R-:W-:-:S04]  /*a650*/  LOP3.LUT R2, R5, 0x80000000, RZ, 0xc0, !PT ;  /* 0x8000000005027812 */ /* 0x000fc800078ec0ff */
[----:B------:R-:W-:-:S04]  /*a660*/  SHF.R.U32.HI R3, RZ, 0x18, R2 ;  /* 0x00000018ff037819 */ /* 0x000fc80000011602 */
[----:B------:R-:W-:-:S05]  /*a670*/  LOP3.LUT R3, R0, R3, RZ, 0xfc, !PT ;  /* 0x0000000300037212 */ /* 0x000fca00078efcff */
[----:B------:R-:W-:Y:S01]  /*a680*/  STG.E.U8 [R16.64], R3 ;  /* 0x0000000310007986 */ /* 0x000fe2000c101124 */
[----:B------:R-:W-:Y:S05]  /*a690*/  EXIT ;  /* 0x000000000000794d */ /* 0x000fea0003800000 */
.L_x_7530:
[----:B------:R-:W0:Y:S02]  /*a6a0*/  I2F R0, R2 ;  /* 0x0000000200007306 */ /* 0x000e240000201400 */
[----:B0-----:R-:W-:-:S05]  /*a6b0*/  F2FP.BF16.PACK_AB R0, RZ, R0 ;  /* 0x00000000ff00723e */ /* 0x001fca00000010ff */
[----:B------:R-:W-:Y:S01]  /*a6c0*/  STG.E.U16 [R16.64], R0 ;  /* 0x0000000010007986 */ /* 0x000fe2000c101524 */
[----:B------:R-:W-:Y:S05]  /*a6d0*/  EXIT ;  /* 0x000000000000794d */ /* 0x000fea0003800000 */
.L_x_7527:
        /* <DEDUP_REMOVED lines=10> */
.L_x_7539:
        /* <DEDUP_REMOVED lines=17> */
.L_x_7542:
[----:B------:R-:W-:-:S04]  /*a890*/  LOP3.LUT R2, R5, 0x80000000, RZ, 0xc0, !PT ;  /* 0x8000000005027812 */ /* 0x000fc800078ec0ff */
[----:B------:R-:W-:-:S04]  /*a8a0*/  SHF.R.U32.HI R3, RZ, 0x18, R2 ;  /* 0x00000018ff037819 */ /* 0x000fc80000011602 */
[----:B------:R-:W-:-:S04]  /*a8b0*/  LOP3.LUT R0, R0, R3, RZ, 0xfc, !PT ;  /* 0x0000000300007212 */ /* 0x000fc800078efcff */
[----:B------:R-:W-:Y:S02]  /*a8c0*/  PRMT R8, R0, 0x7610, R8 ;  /* 0x0000761000087816 */ /* 0x000fe40000000008 */
.L_x_7541:
[----:B------:R-:W-:Y:S05]  /*a8d0*/  BSYNC B0 ;  /* 0x0000000000007941 */ /* 0x000fea0003800000 */
.L_x_7540:
[----:B------:R-:W-:Y:S01]  /*a8e0*/  STG.E.U8 [R16.64], R8 ;  /* 0x0000000810007986 */ /* 0x000fe2000c101124 */
[----:B------:R-:W-:Y:S05]  /*a8f0*/  EXIT ;  /* 0x000000000000794d */ /* 0x000fea0003800000 */
.L_x_7538:
        /* <DEDUP_REMOVED lines=17> */
.L_x_7545:
[----:B------:R-:W-:-:S04]  /*aa10*/  LOP3.LUT R2, R5, 0x80000000, RZ, 0xc0, !PT ;  /* 0x8000000005027812 */ /* 0x000fc800078ec0ff */
[----:B------:R-:W-:-:S04]  /*aa20*/  SHF.R.U32.HI R3, RZ, 0x18, R2 ;  /* 0x00000018ff037819 */ /* 0x000fc80000011602 */
[----:B------:R-:W-:-:S04]  /*aa30*/  LOP3.LUT R0, R0, R3, RZ, 0xfc, !PT ;  /* 0x0000000300007212 */ /* 0x000fc800078efcff */
[----:B------:R-:W-:Y:S02]  /*aa40*/  PRMT R8, R0, 0x7610, R8 ;  /* 0x0000761000087816 */ /* 0x000fe40000000008 */
.L_x_7544:
[----:B------:R-:W-:Y:S05]  /*aa50*/  BSYNC B0 ;  /* 0x0000000000007941 */ /* 0x000fea0003800000 */
.L_x_7543:
[----:B------:R-:W-:Y:S01]  /*aa60*/  STG.E.U8 [R16.64], R8 ;  /* 0x0000000810007986 */ /* 0x000fe2000c101124 */
[----:B------:R-:W-:Y:S05]  /*aa70*/  EXIT ;  /* 0x000000000000794d */ /* 0x000fea0003800000 */
.L_x_7537:
        /* <DEDUP_REMOVED lines=22> */
.L_x_7520:
        /* <DEDUP_REMOVED lines=20> */
.L_x_7547:
[----:B------:R-:W-:-:S05]  /*ad20*/  SHF.R.S32.HI R3, RZ, 0x1f, R2 ;  /* 0x0000001fff037819 */ /* 0x000fca0000011402 */
[----:B------:R-:W-:Y:S01]  /*ad30*/  STG.E.64 [R16.64], R2 ;  /* 0x0000000210007986 */ /* 0x000fe2000c101b24 */
[----:B------:R-:W-:Y:S05]  /*ad40*/  EXIT ;  /* 0x000000000000794d */ /* 0x000fea0003800000 */
.L_x_7546:
[----:B------:R-:W-:Y:S01]  /*ad50*/  STG.E [R16.64], R2 ;  /* 0x0000000210007986 */ /* 0x000fe2000c101924 */
[----:B------:R-:W-:Y:S05]  /*ad60*/  EXIT ;  /* 0x000000000000794d */ /* 0x000fea0003800000 */
.L_x_7548:
        /* <DEDUP_REMOVED lines=9> */
.L_x_34086:


//--------------------- .text._ZN2at6native27unrolled_elementwise_kernelIZZZNS0_21clamp_max_kernel_cudaERNS_18TensorIteratorBaseERKN3c106ScalarEENKUlvE_clEvENKUlvE1_clEvEUliE_St5arrayIPcLm2EELi4E23TrivialOffsetCalculatorILi1EjESF_NS0_6memory12LoadWithCastILi1EEENSG_13StoreWithCastILi1EEEEEviT_T0_T2_T3_T4_T5_ --------------------------
	.section	.text._ZN2at6native27unrolled_elementwise_kernelIZZZNS0_21clamp_max_kernel_cudaERNS_18TensorIteratorBaseERKN3c106ScalarEENKUlvE_clEvENKUlvE1_clEvEUliE_St5arrayIPcLm2EELi4E23TrivialOffsetCalculatorILi1EjESF_NS0_6memory12LoadWithCastILi1EEENSG_13StoreWithCastILi1EEEEEviT_T0_T2_T3_T4_T5_,"ax",@progbits
	.sectioninfo	@"SHI_REGISTERS=28"
	.align	128
        .global         _ZN2at6native27unrolled_elementwise_kernelIZZZNS0_21clamp_max_kernel_cudaERNS_18TensorIteratorBaseERKN3c106ScalarEENKUlvE_clEvENKUlvE1_clEvEUliE_St5arrayIPcLm2EELi4E23TrivialOffsetCalculatorILi1EjESF_NS0_6memory12LoadWithCastILi1EEENSG_13StoreWithCastILi1EEEEEviT_T0_T2_T3_T4_T5_
        .type           _ZN2at6native27unrolled_elementwise_kernelIZZZNS0_21clamp_max_kernel_cudaERNS_18TensorIteratorBaseERKN3c106ScalarEENKUlvE_clEvENKUlvE1_clEvEUliE_St5arrayIPcLm2EELi4E23TrivialOffsetCalculatorILi1EjESF_NS0_6memory12LoadWithCastILi1EEENSG_13StoreWithCastILi1EEEEEviT_T0_T2_T3_T4_T5_,@function
        .size           _ZN2at6native27unrolled_elementwise_kernelIZZZNS0_21clamp_max_kernel_cudaERNS_18TensorIteratorBaseERKN3c106ScalarEENKUlvE_clEvENKUlvE1_clEvEUliE_St5arrayIPcLm2EELi4E23TrivialOffsetCalculatorILi1EjESF_NS0_6memory12LoadWithCastILi1EEENSG_13StoreWithCastILi1EEEEEviT_T0_T2_T3_T4_T5_,(.L_x_34087 - _ZN2at6native27unrolled_elementwise_kernelIZZZNS0_21clamp_max_kernel_cudaERNS_18TensorIteratorBaseERKN3c106ScalarEENKUlvE_clEvENKUlvE1_clEvEUliE_St5arrayIPcLm2EELi4E23TrivialOffsetCalculatorILi1EjESF_NS0_6memory12LoadWithCastILi1EEENSG_13StoreWithCastILi1EEEEEviT_T0_T2_T3_T4_T5_)
        .other          _ZN2at6native27unrolled_elementwise_kernelIZZZNS0_21clamp_max_kernel_cudaERNS_18TensorIteratorBaseERKN3c106ScalarEENKUlvE_clEvENKUlvE1_clEvEUliE_St5arrayIPcLm2EELi4E23TrivialOffsetCalculatorILi1EjESF_NS0_6memory12LoadWithCastILi1EEENSG_13StoreWithCastILi1EEEEEviT_T0_T2_T3_T4_T5_,@"STO_CUDA_ENTRY STV_DEFAULT"
_ZN2at6native27unrolled_elementwise_kernelIZZZNS0_21clamp_max_kernel_cudaERNS_18TensorIteratorBaseERKN3c106ScalarEENKUlvE_clEvENKUlvE1_clEvEUliE_St5arrayIPcLm2EELi4E23TrivialOffsetCalculatorILi1EjESF_NS0_6memory12LoadWithCastILi1EEENSG_13StoreWithCastILi1EEEEEviT_T0_T2_T3_T4_T5_:
.text._ZN2at6native27unrolled_elementwise_kernelIZZZNS0_21clamp_max_kernel_cudaERNS_18TensorIteratorBaseERKN3c106ScalarEENKUlvE_clEvENKUlvE1_clEvEUliE_St5arrayIPcLm2EELi4E23TrivialOffsetCalculatorILi1EjESF_NS0_6memory12LoadWithCastILi1EEENSG_13StoreWithCastILi1EEEEEviT_T0_T2_T3_T4_T5_:
        /* <DEDUP_REMOVED lines=29> */
.L_x_7554:
[----:B------:R0:W5:Y:S01]  /*01d0*/  LDG.E.U8 R18, [R2.64] ;  /* 0x0000002402127981 */ /* 0x000162000c1e1100 */
[----:B------:R-:W-:Y:S05]  /*01e0*/  BRA `(.L_x_7556) ;  /* 0x00000d1000007947 */ /* 0x000fea0003800000 */
.L_x_7553:
        /* <DEDUP_REMOVED lines=8> */
.L_x_7558:
[----:B------:R0:W5:Y:S01]  /*0270*/  LDG.E R18, [R2.64] ;  /* 0x0000002402127981 */ /* 0x000162000c1e1900 */
[----:B------:R-:W-:Y:S05]  /*0280*/  BRA `(.L_x_7556) ;  /* 0x00000c7000007947 */ /* 0x000fea0003800000 */
.L_x_7557:
[----:B------:R0:W5:Y:S01]  /*0290*/  LDG.E.S16 R18, [R2.64] ;  /* 0x0000002402127981 */ /* 0x000162000c1e1700 */
[----:B------:R-:W-:Y:S05]  /*02a0*/  BRA `(.L_x_7556) ;  /* 0x00000c5000007947 */ /* 0x000fea0003800000 */
.L_x_7552:
        /* <DEDUP_REMOVED lines=9> */
.L_x_7560:
[----:B------:R-:W2:Y:S02]  /*0340*/  LDG.E.U16 R2, [R2.64] ;  /* 0x0000002402027981 */ /* 0x000ea4000c1e1500 */
[----:B--2---:R-:W-:-:S06]  /*0350*/  HADD2.F32 R18, -RZ, R2.H0_H0 ;  /* 0x20000002ff127230 */ /* 0x004fcc0000004100 */
[----:B------:R-:W0:Y:S01]  /*0360*/  F2I.FTZ.TRUNC.NTZ R18, R18 ;  /* 0x0000001200127305 */ /* 0x000e22000021f100 */
[----:B------:R-:W-:Y:S05]  /*0370*/  BRA `(.L_x_7556) ;  /* 0x00000b8000007947 */ /* 0x000fea0003800000 */
.L_x_7559:
        /* <DEDUP_REMOVED lines=9> */
.L_x_7562:
[----:B------:R-:W2:Y:S02]  /*0410*/  LDG.E.U16 R2, [R2.64] ;  /* 0x0000002402027981 */ /* 0x000ea4000c1e1500 */
[----:B--2---:R-:W-:-:S06]  /*0420*/  HADD2.F32 R18, -RZ, R2.H0_H0 ;  /* 0x20000002ff127230 */ /* 0x004fcc0000004100 */
[----:B------:R-:W0:Y:S01]  /*0430*/  F2I.FTZ.TRUNC.NTZ R18, R18 ;  /* 0x0000001200127305 */ /* 0x000e22000021f100 */
[----:B------:R-:W-:Y:S05]  /*0440*/  BRA `(.L_x_7556) ;  /* 0x00000ab000007947 */ /* 0x000fea0003800000 */
.L_x_7561:
[----:B------:R-:W2:Y:S02]  /*0450*/  LDG.E.64 R18, [R2.64] ;  /* 0x0000002402127981 */ /* 0x000ea4000c1e1b00 */
[----:B--2---:R0:W1:Y:S01]  /*0460*/  F2I.F64.TRUNC R18, R18 ;  /* 0x0000001200127311 */ /* 0x004062000030d100 */
[----:B------:R-:W-:Y:S05]  /*0470*/  BRA `(.L_x_7556) ;  /* 0x00000a8000007947 */ /* 0x000fea0003800000 */
.L_x_7551:
        /* <DEDUP_REMOVED lines=12> */
.L_x_7565:
[----:B------:R-:W2:Y:S02]  /*0540*/  LDG.E.64 R2, [R2.64] ;  /* 0x0000002402027981 */ /* 0x000ea4000c1e1b00 */
[----:B--2---:R0:W1:Y:S01]  /*0550*/  F2I.F64.TRUNC R18, R2 ;  /* 0x0000000200127311 */ /* 0x004062000030d100 */
[----:B------:R-:W-:Y:S05]  /*0560*/  BRA `(.L_x_7556) ;  /* 0x0000099000007947 */ /* 0x000fea0003800000 */
.L_x_7564:
        /* <DEDUP_REMOVED lines=27> */
.L_x_7567:
        /* <DEDUP_REMOVED lines=15> */
.L_x_7566:
[----:B------:R-:W2:Y:S02]  /*0810*/  LDG.E.U16 R18, [R2.64] ;  /* 0x0000002402127981 */ /* 0x000ea4000c1e1500 */
[----:B--2---:R-:W-:-:S06]  /*0820*/  PRMT R18, RZ, 0x5410, R18 ;  /* 0x00005410ff127816 */ /* 0x004fcc0000000012 */
[----:B------:R-:W0:Y:S01]  /*0830*/  F2I.FTZ.TRUNC.NTZ R18, R18 ;  /* 0x0000001200127305 */ /* 0x000e22000021f100 */
[----:B------:R-:W-:Y:S05]  /*0840*/  BRA `(.L_x_7556) ;  /* 0x000006b000007947 */ /* 0x000fea0003800000 */
.L_x_7563:
        /* <DEDUP_REMOVED lines=10> */
.L_x_7570:
        /* <DEDUP_REMOVED lines=21> */
.L_x_7574:
[----:B------:R-:W-:Y:S05]  /*0a40*/  BSYNC B1 ;  /* 0x0000000000017941 */ /* 0x000fea0003800000 */
.L_x_7573:
[----:B------:R-:W-:Y:S01]  /*0a50*/  IMAD.SHL.U32 R2, R2, 0x100000, RZ ;  /* 0x0010000002027824 */ /* 0x000fe200078e00ff */
[----:B------:R-:W-:-:S04]  /*0a60*/  LEA R3, R0, 0x3b800000, 0x17 ;  /* 0x3b80000000037811 */ /* 0x000fc800078eb8ff */
[----:B------:R-:W-:Y:S02]  /*0a70*/  LOP3.LUT R18, R3, R2, R18, 0xfe, !PT ;  /* 0x0000000203127212 */ /* 0x000fe400078efe12 */
.L_x_7572:
[----:B------:R-:W-:Y:S05]  /*0a80*/  BSYNC B0 ;  /* 0x0000000000007941 */ /* 0x000fea0003800000 */
.L_x_7571:
[----:B------:R-:W0:Y:S01]  /*0a90*/  F2I.FTZ.TRUNC.NTZ R18, R18 ;  /* 0x0000001200127305 */ /* 0x000e22000021f100 */
[----:B------:R-:W-:Y:S05]  /*0aa0*/  BRA `(.L_x_7556) ;  /* 0x0000045000007947 */ /* 0x000fea0003800000 */
.L_x_7569:
        /* <DEDUP_REMOVED lines=21> */
.L_x_7578:
[----:B------:R-:W-:Y:S05]  /*0c00*/  BSYNC B1 ;  /* 0x0000000000017941 */ /* 0x000fea0003800000 */
.L_x_7577:
[----:B------:R-:W-:Y:S01]  /*0c10*/  IMAD.SHL.U32 R2, R2, 0x200000, RZ ;  /* 0x0020000002027824 */ /* 0x000fe200078e00ff */
[----:B------:R-:W-:-:S04]  /*0c20*/  LEA R3, R0, 0x37800000, 0x17 ;  /* 0x3780000000037811 */ /* 0x000fc800078eb8ff */
[----:B------:R-:W-:Y:S02]  /*0c30*/  LOP3.LUT R18, R3, R2, R18, 0xfe, !PT ;  /* 0x0000000203127212 */ /* 0x000fe400078efe12 */
.L_x_7576:
[----:B------:R-:W-:Y:S05]  /*0c40*/  BSYNC B0 ;  /* 0x0000000000007941 */ /* 0x000fea0003800000 */
.L_x_7575:
[----:B------:R-:W0:Y:S01]  /*0c50*/  F2I.FTZ.TRUNC.NTZ R18, R18 ;  /* 0x0000001200127305 */ /* 0x000e22000021f100 */
[----:B------:R-:W-:Y:S05]  /*0c60*/  BRA `(.L_x_7556) ;  /* 0x0000029000007947 */ /* 0x000fea0003800000 */
.L_x_7568:
        /* <DEDUP_REMOVED lines=14> */
.L_x_7582:
[----:B------:R-:W-:Y:S05]  /*0d50*/  BSYNC B0 ;  /* 0x0000000000007941 */ /* 0x000fea0003800000 */
.L_x_7581:
[----:B------:R-:W0:Y:S01]  /*0d60*/  F2I.FTZ.TRUNC.NTZ R18, R18 ;  /* 0x0000001200127305 */ /* 0x000e22000021f100 */
[----:B------:R-:W-:Y:S05]  /*0d70*/  BRA `(.L_x_7556) ;  /* 0x0000018000007947 */ /* 0x000fea0003800000 */
.L_x_7555:
        /* <DEDUP_REMOVED lines=21> */
.L_x_7580:
[----:B------:R0:W5:Y:S01]  /*0ed0*/  LDG.E R18, [R2.64] ;  /* 0x0000002402127981 */ /* 0x000162000c1e1900 */
[----:B------:R-:W-:Y:S05]  /*0ee0*/  BRA `(.L_x_7556) ;  /* 0x0000001000007947 */ /* 0x000fea0003800000 */
.L_x_7579:
[----:B------:R0:W5:Y:S02]  /*0ef0*/  LDG.E R18, [R2.64] ;  /* 0x0000002402127981 */ /* 0x000164000c1e1900 */
.L_x_7556:
[----:B0-----:R-:W0:Y:S02]  /*0f00*/  S2R R19, SR_TID.X ;  /* 0x0000000000137919 */ /* 0x001e240000002100 */
[----:B0-----:R-:W-:Y:S02]  /*0f10*/  IADD3 R19, R19, 0x80, RZ ;  /* 0x0000008013137810 */ /* 0x001fe40007ffe0ff */
.L_x_7550:
[----:B-1----:R-:W-:Y:S05]  /*0f20*/  BSYNC B6 ;  /* 0x0000000000067941 */ /* 0x002fea0003800000 */
.L_x_7549:
        /* <DEDUP_REMOVED lines=21> */
.L_x_7588:
[----:B------:R0:W5:Y:S01]  /*1080*/  LDG.E.U8 R24, [R2.64] ;  /* 0x0000002402187981 */ /* 0x000162000c1e1100 */
[----:B------:R-:W-:Y:S05]  /*1090*/  BRA `(.L_x_7590) ;  /* 0x00000d0000007947 */ /* 0x000fea0003800000 */
.L_x_7587:
        /* <DEDUP_REMOVED lines=8> */
.L_x_7592:
[----:B------:R0:W5:Y:S01]  /*1120*/  LDG.E R24, [R2.64] ;  /* 0x0000002402187981 */ /* 0x000162000c1e1900 */
[----:B------:R-:W-:Y:S05]  /*1130*/  BRA `(.L_x_7590) ;  /* 0x00000c6000007947 */ /* 0x000fea0003800000 */
.L_x_7591:
[----:B------:R0:W5:Y:S01]  /*1140*/  LDG.E.S16 R24, [R2.64] ;  /* 0x0000002402187981 */ /* 0x000162000c1e1700 */
[----:B------:R-:W-:Y:S05]  /*1150*/  BRA `(.L_x_7590) ;  /* 0x00000c4000007947 */ /* 0x000fea0003800000 */
.L_x_7586:
        /* <DEDUP_REMOVED lines=9> */
.L_x_7594:
[----:B------:R-:W2:Y:S02]  /*11f0*/  LDG.E.U16 R2, [R2.64] ;  /* 0x0000002402027981 */ /* 0x000ea4000c1e1500 */
[----:B--2---:R-:W-:-:S06]  /*1200*/  HADD2.F32 R24, -RZ, R2.H0_H0 ;  /* 0x20000002ff187230 */ /* 0x004fcc0000004100 */
[----:B------:R-:W0:Y:S01]  /*1210*/  F2I.FTZ.TRUNC.NTZ R24, R24 ;  /* 0x0000001800187305 */ /* 0x000e22000021f100 */
[----:B------:R-:W-:Y:S05]  /*1220*/  BRA `(.L_x_7590) ;  /* 0x00000b7000007947 */ /* 0x000fea0003800000 */
.L_x_7593:
        /* <DEDUP_REMOVED lines=9> */
.L_x_7596:
[----:B------:R-:W2:Y:S02]  /*12c0*/  LDG.E.U16 R2, [R2.64] ;  /* 0x0000002402027981 */ /* 0x000ea4000c1e1500 */
[----:B--2---:R-:W-:-:S06]  /*12d0*/  HADD2.F32 R24, -RZ, R2.H0_H0 ;  /* 0x20000002ff187230 */ /* 0x004fcc0000004100 */
[----:B------:R-:W0:Y:S01]  /*12e0*/  F2I.FTZ.TRUNC.NTZ R24, R24 ;  /* 0x0000001800187305 */ /* 0x000e22000021f100 */
[----:B------:R-:W-:Y:S05]  /*12f0*/  BRA `(.L_x_7590) ;  /* 0x00000aa000007947 */ /* 0x000fea0003800000 */
.L_x_7595:
[----:B------:R-:W2:Y:S02]  /*1300*/  LDG.E.64 R24, [R2.64] ;  /* 0x0000002402187981 */ /* 0x000ea4000c1e1b00 */
[----:B--2---:R0:W1:Y:S01]  /*1310*/  F2I.F64.TRUNC R24, R24 ;  /* 0x0000001800187311 */ /* 0x004062000030d100 */
[----:B------:R-:W-:Y:S05]  /*1320*/  BRA `(.L_x_7590) ;  /* 0x00000a7000007947 */ /* 0x000fea0003800000 */
.L_x_7585:
        /* <DEDUP_REMOVED lines=12> */
.L_x_7599:
[----:B------:R-:W2:Y:S02]  /*13f0*/  LDG.E.64 R2, [R2.64] ;  /* 0x0000002402027981 */ /* 0x000ea4000c1e1b00 */
[----:B--2---:R0:W1:Y:S01]  /*1400*/  F2I.F64.TRUNC R24, R2 ;  /* 0x0000000200187311 */ /* 0x004062000030d100 */
[----:B------:R-:W-:Y:S05]  /*1410*/  BRA `(.L_x_7590) ;  /* 0x0000098000007947 */ /* 0x000fea0003800000 */
.L_x_7598:
        /* <DEDUP_REMOVED lines=27> */
.L_x_7601:
        /* <DEDUP_REMOVED lines=14> */
.L_x_7600:
[----:B------:R-:W2:Y:S02]  /*16b0*/  LDG.E.U16 R24, [R2.64] ;  /* 0x0000002402187981 */ /* 0x000ea4000c1e1500 */
[----:B--2---:R-:W-:-:S06]  /*16c0*/  PRMT R24, RZ, 0x5410, R24 ;  /* 0x00005410ff187816 */ /* 0x004fcc0000000018 */
[----:B------:R-:W0:Y:S01]  /*16d0*/  F2I.FTZ.TRUNC.NTZ R24, R24 ;  /* 0x0000001800187305 */ /* 0x000e22000021f100 */
[----:B------:R-:W-:Y:S05]  /*16e0*/  BRA `(.L_x_7590) ;  /* 0x000006b000007947 */ /* 0x000fea0003800000 */
.L_x_7597:
        /* <DEDUP_REMOVED lines=10> */
.L_x_7604:
        /* <DEDUP_REMOVED lines=21> */
.L_x_7608:
[----:B------:R-:W-:Y:S05]  /*18e0*/  BSYNC B1 ;  /* 0x0000000000017941 */ /* 0x000fea0003800000 */
.L_x_7607:
[----:B------:R-:W-:Y:S01]  /*18f0*/  IMAD.SHL.U32 R2, R2, 0x100000, RZ ;  /* 0x0010000002027824 */ /* 0x000fe200078e00ff */
[----:B------:R-:W-:-:S04]  /*1900*/  LEA R3, R0, 0x3b800000, 0x17 ;  /* 0x3b80000000037811 */ /* 0x000fc800078eb8ff */
[----:B------:R-:W-:Y:S02]  /*1910*/  LOP3.LUT R24, R3, R2, R24, 0xfe, !PT ;  /* 0x0000000203187212 */ /* 0x000fe400078efe18 */
.L_x_7606:
[----:B------:R-:W-:Y:S05]  /*1920*/  BSYNC B0 ;  /* 0x0000000000007941 */ /* 0x000fea0003800000 */
.L_x_7605:
[----:B------:R-:W0:Y:S01]  /*1930*/  F2I.FTZ.TRUNC.NTZ R24, R24 ;  /* 0x0000001800187305 */ /* 0x000e22000021f100 */
[----:B------:R-:W-:Y:S05]  /*1940*/  BRA `(.L_x_7590) ;  /* 0x0000045000007947 */ /* 0x000fea0003800000 */
.L_x_7603:
        /* <DEDUP_REMOVED lines=21> */
.L_x_7612:
[----:B------:R-:W-:Y:S05]  /*1aa0*/  BSYNC B1 ;  /* 0x0000000000017941 */ /* 0x000fea0003800000 */
.L_x_7611:
[----:B------:R-:W-:Y:S01]  /*1ab0*/  IMAD.SHL.U32 R2, R2, 0x200000, RZ ;  /* 0x0020000002027824 */ /* 0x000fe200078e00ff */
[----:B------:R-:W-:-:S04]  /*1ac0*/  LEA R3, R0, 0x37800000, 0x17 ;  /* 0x3780000000037811 */ /* 0x000fc800078eb8ff */
[----:B------:R-:W-:Y:S02]  /*1ad0*/  LOP3.LUT R24, R3, R2, R24, 0xfe, !PT ;  /* 0x0000000203187212 */ /* 0x000fe400078efe18 */
.L_x_7610:
[----:B------:R-:W-:Y:S05]  /*1ae0*/  BSYNC B0 ;  /* 0x0000000000007941 */ /* 0x000fea0003800000 */
.L_x_7609:
[----:B------:R-:W0:Y:S01]  /*1af0*/  F2I.FTZ.TRUNC.NTZ R24, R24 ;  /* 0x0000001800187305 */ /* 0x000e22000021f100 */
[----:B------:R-:W-:Y:S05]  /*1b00*/  BRA `(.L_x_7590) ;  /* 0x0000029000007947 */ /* 0x000fea0003800000 */
.L_x_7602:
        /* <DEDUP_REMOVED lines=14> */
.L_x_7616:
[----:B------:R-:W-:Y:S05]  /*1bf0*/  BSYNC B0 ;  /* 0x0000000000007941 */ /* 0x000fea0003800000 */
.L_x_7615:
[----:B------:R-:W0:Y:S01]  /*1c00*/  F2I.FTZ.TRUNC.NTZ R24, R24 ;  /* 0x0000001800187305 */ /* 0x000e22000021f100 */
[----:B------:R-:W-:Y:S05]  /*1c10*/  BRA `(.L_x_7590) ;  /* 0x0000018000007947 */ /* 0x000fea0003800000 */
.L_x_7589:
        /* <DEDUP_REMOVED lines=19> */
[----:B0----5:R-:W-:Y:S05]  /*1d50*/  CALL.ABS.NOINC R2 ;  /* 0x0000000002007343 */ /* 0x021fea0003c00000 */
[----:B------:R-:W-:Y:S05]  /*1d60*/  BRA `(.L_x_7590) ;  /* 0x0000003000007947 */ /* 0x000fea0003800000 */
.L_x_7614:
[----:B------:R0:W5:Y:S01]  /*1d70*/  LDG.E R24, [R2.64] ;  /* 0x0000002402187981 */ /* 0x000162000c1e1900 */
[----:B------:R-:W-:Y:S05]  /*1d80*/  BRA `(.L_x_7590) ;  /* 0x0000001000007947 */ /* 0x000fea0003800000 */
.L_x_7613:
[----:B------:R0:W5:Y:S02]  /*1d90*/  LDG.E R24, [R2.64] ;  /* 0x0000002402187981 */ /* 0x000164000c1e1900 */
.L_x_7590:
[----:B------:R-:W-:-:S03]  /*1da0*/  IADD3 R19, R19, 0x80, RZ ;  /* 0x0000008013137810 */ /* 0x000fc60007ffe0ff */
.L_x_7584:
[----:B------:R-:W-:Y:S05]  /*1db0*/  BSYNC B6 ;  /* 0x0000000000067941 */ /* 0x000fea0003800000 */
.L_x_7583:
[----:B------:R-:W-:Y:S01]  /*1dc0*/  ISETP.GE.AND P0, PT, R19, R17, PT ;  /* 0x000000111300720c */ /* 0x000fe20003f06270 */
[----:B------:R-:W-:Y:S01]  /*1dd0*/  BSSY B6, `(.L_x_7617) ;  /* 0x00000e9000067945 */ /* 0x000fe20003800000 */
[----:B0-----:R-:W-:Y:S02]  /*1de0*/  IMAD.MOV.U32 R25, RZ, RZ, RZ ;  /* 0x000000ffff197224 */ /* 0x001fe400078e00ff */
[----:B------:R-:W-:-:S09]  /*1df0*/  IMAD.MOV.U32 R22, RZ, RZ, RZ ;  /* 0x000000ffff167224 */ /* 0x000fd200078e00ff */
        /* <DEDUP_REMOVED lines=19> */
.L_x_7622:
[----:B------:R0:W5:Y:S01]  /*1f30*/  LDG.E.U8 R22, [R2.64] ;  /* 0x0000002402167981 */ /* 0x000162000c1e1100 */
[----:B------:R-:W-:Y:S05]  /*1f40*/  BRA `(.L_x_7624) ;  /* 0x00000d0000007947 */ /* 0x000fea0003800000 */
.L_x_7621:
        /* <DEDUP_REMOVED lines=8> */
.L_x_7626:
[----:B------:R0:W5:Y:S01]  /*1fd0*/  LDG.E R22, [R2.64] ;  /* 0x0000002402167981 */ /* 0x000162000c1e1900 */
[----:B------:R-:W-:Y:S05]  /*1fe0*/  BRA `(.L_x_7624) ;  /* 0x00000c6000007947 */ /* 0x000fea0003800000 */
.L_x_7625:
[----:B------:R0:W5:Y:S01]  /*1ff0*/  LDG.E.S16 R22, [R2.64] ;  /* 0x0000002402167981 */ /* 0x000162000c1e1700 */
[----:B------:R-:W-:Y:S05]  /*2000*/  BRA `(.L_x_7624) ;  /* 0x00000c4000007947 */ /* 0x000fea0003800000 */
.L_x_7620:
        /* <DEDUP_REMOVED lines=9> */
.L_x_7628:
[----:B------:R-:W2:Y:S02]  /*20a0*/  LDG.E.U16 R2, [R2.64] ;  /* 0x0000002402027981 */ /* 0x000ea4000c1e1500 */
[----:B--2---:R-:W-:-:S06]  /*20b0*/  HADD2.F32 R22, -RZ, R2.H0_H0 ;  /* 0x20000002ff167230 */ /* 0x004fcc0000004100 */
[----:B------:R-:W0:Y:S01]  /*20c0*/  F2I.FTZ.TRUNC.NTZ R22, R22 ;  /* 0x0000001600167305 */ /* 0x000e22000021f100 */
[----:B------:R-:W-:Y:S05]  /*20d0*/  BRA `(.L_x_7624) ;  /* 0x00000b7000007947 */ /* 0x000fea0003800000 */
.L_x_7627:
        /* <DEDUP_REMOVED lines=9> */
.L_x_7630:
[----:B------:R-:W2:Y:S02]  /*2170*/  LDG.E.U16 R2, [R2.64] ;  /* 0x0000002402027981 */ /* 0x000ea4000c1e1500 */
[----:B--2---:R-:W-:-:S06]  /*2180*/  HADD2.F32 R22, -RZ, R2.H0_H0 ;  /* 0x20000002ff167230 */ /* 0x004fcc0000004100 */
[----:B------:R-:W0:Y:S01]  /*2190*/  F2I.FTZ.TRUNC.NTZ R22, R22 ;  /* 0x0000001600167305 */ /* 0x000e22000021f100 */
[----:B------:R-:W-:Y:S05]  /*21a0*/  BRA `(.L_x_7624) ;  /* 0x00000aa000007947 */ /* 0x000fea0003800000 */
.L_x_7629:
[----:B------:R-:W2:Y:S02]  /*21b0*/  LDG.E.64 R2, [R2.64] ;  /* 0x0000002402027981 */ /* 0x000ea4000c1e1b00 */
[----:B--2---:R0:W2:Y:S01]  /*21c0*/  F2I.F64.TRUNC R22, R2 ;  /* 0x0000000200167311 */ /* 0x0040a2000030d100 */
[----:B------:R-:W-:Y:S05]  /*21d0*/  BRA `(.L_x_7624) ;  /* 0x00000a7000007947 */ /* 0x000fea0003800000 */
.L_x_7619:
        /* <DEDUP_REMOVED lines=12> */
.L_x_7633:
[----:B------:R-:W2:Y:S02]  /*22a0*/  LDG.E.64 R2, [R2.64] ;  /* 0x0000002402027981 */ /* 0x000ea4000c1e1b00 */
[----:B--2---:R0:W2:Y:S01]  /*22b0*/  F2I.F64.TRUNC R22, R2 ;  /* 0x0000000200167311 */ /* 0x0040a2000030d100 */
[----:B------:R-:W-:Y:S05]  /*22c0*/  BRA `(.L_x_7624) ;  /* 0x0000098000007947 */ /* 0x000fea0003800000 */
.L_x_7632:
        /* <DEDUP_REMOVED lines=25> */
[----:B------:R0:W2:Y:S01]  /*2460*/  F2I.FTZ.TRUNC.NTZ R22, R5 ;  /* 0x0000000500167305 */ /* 0x0000a2000021f100 */
[----:B------:R-:W-:Y:S05]  /*2470*/  BRA `(.L_x_7624) ;  /* 0x000007d000007947 */ /* 0x000fea0003800000 */
.L_x_7635:
        /* <DEDUP_REMOVED lines=12> */
[----:B------:R0:W2:Y:S01]  /*2540*/  F2I.FTZ.TRUNC.NTZ R22, R4 ;  /* 0x0000000400167305 */ /* 0x0000a2000021f100 */
[----:B------:R-:W-:Y:S05]  /*2550*/  BRA `(.L_x_7624) ;  /* 0x000006f000007947 */ /* 0x000fea0003800000 */
.L_x_7634:
[----:B------:R-:W2:Y:S02]  /*2560*/  LDG.E.U16 R22, [R2.64] ;  /* 0x0000002402167981 */ /* 0x000ea4000c1e1500 */
[----:B--2---:R-:W-:-:S06]  /*2570*/  PRMT R22, RZ, 0x5410, R22 ;  /* 0x00005410ff167816 */ /* 0x004fcc0000000016 */
[----:B------:R-:W0:Y:S01]  /*2580*/  F2I.FTZ.TRUNC.NTZ R22, R22 ;  /* 0x0000001600167305 */ /* 0x000e22000021f100 */
[----:B------:R-:W-:Y:S05]  /*2590*/  BRA `(.L_x_7624) ;  /* 0x000006b000007947 */ /* 0x000fea0003800000 */
.L_x_7631:
        /* <DEDUP_REMOVED lines=10> */
.L_x_7638:
        /* <DEDUP_REMOVED lines=21> */
.L_x_7642:
[----:B------:R-:W-:Y:S05]  /*2790*/  BSYNC B1 ;  /* 0x0000000000017941 */ /* 0x000fea0003800000 */
.L_x_7641:
[----:B------:R-:W-:Y:S01]  /*27a0*/  IMAD.SHL.U32 R2, R2, 0x100000, RZ ;  /* 0x0010000002027824 */ /* 0x000fe200078e00ff */
[----:B------:R-:W-:-:S04]  /*27b0*/  LEA R3, R0, 0x3b800000, 0x17 ;  /* 0x3b80000000037811 */ /* 0x000fc800078eb8ff */
[----:B------:R-:W-:Y:S02]  /*27c0*/  LOP3.LUT R22, R3, R2, R22, 0xfe, !PT ;  /* 0x0000000203167212 */ /* 0x000fe400078efe16 */
.L_x_7640:
[----:B------:R-:W-:Y:S05]  /*27d0*/  BSYNC B0 ;  /* 0x0000000000007941 */ /* 0x000fea0003800000 */
.L_x_7639:
[----:B------:R-:W0:Y:S01]  /*27e0*/  F2I.FTZ.TRUNC.NTZ R22, R22 ;  /* 0x0000001600167305 */ /* 0x000e22000021f100 */
[----:B------:R-:W-:Y:S05]  /*27f0*/  BRA `(.L_x_7624) ;  /* 0x0000045000007947 */ /* 0x000fea0003800000 */
.L_x_7637:
        /* <DEDUP_REMOVED lines=21> */
.L_x_7646:
[----:B------:R-:W-:Y:S05]  /*2950*/  BSYNC B1 ;  /* 0x0000000000017941 */ /* 0x000fea0003800000 */
.L_x_7645:
[----:B------:R-:W-:Y:S01]  /*2960*/  IMAD.SHL.U32 R2, R2, 0x200000, RZ ;  /* 0x0020000002027824 */ /* 0x000fe200078e00ff */
[----:B------:R-:W-:-:S04]  /*2970*/  LEA R3, R0, 0x37800000, 0x17 ;  /* 0x3780000000037811 */ /* 0x000fc800078eb8ff */
[----:B------:R-:W-:Y:S02]  /*2980*/  LOP3.LUT R22, R3, R2, R22, 0xfe, !PT ;  /* 0x0000000203167212 */ /* 0x000fe400078efe16 */
.L_x_7644:
[----:B------:R-:W-:Y:S05]  /*2990*/  BSYNC B0 ;  /* 0x0000000000007941 */ /* 0x000fea0003800000 */
.L_x_7643:
[----:B------:R-:W0:Y:S01]  /*29a0*/  F2I.FTZ.TRUNC.NTZ R22, R22 ;  /* 0x0000001600167305 */ /* 0x000e22000021f100 */
[----:B------:R-:W-:Y:S05]  /*29b0*/  BRA `(.L_x_7624) ;  /* 0x0000029000007947 */ /* 0x000fea0003800000 */
.L_x_7636:
        /* <DEDUP_REMOVED lines=14> */
.L_x_7650:
[----:B------:R-:W-:Y:S05]  /*2aa0*/  BSYNC B0 ;  /* 0x0000000000007941 */ /* 0x000fea0003800000 */
.L_x_7649:
[----:B------:R-:W0:Y:S01]  /*2ab0*/  F2I.FTZ.TRUNC.NTZ R22, R22 ;  /* 0x0000001600167305 */ /* 0x000e22000021f100 */
[----:B------:R-:W-:Y:S05]  /*2ac0*/  BRA `(.L_x_7624) ;  /* 0x0000018000007947 */ /* 0x000fea0003800000 */
.L_x_7623:
        /* <DEDUP_REMOVED lines=19> */
[----:B01---5:R-:W-:Y:S05]  /*2c00*/  CALL.ABS.NOINC R2 ;  /* 0x0000000002007343 */ /* 0x023fea0003c00000 */
[----:B------:R-:W-:Y:S05]  /*2c10*/  BRA `(.L_x_7624) ;  /* 0x0000003000007947 */ /* 0x000fea0003800000 */
.L_x_7648:
[----:B------:R0:W5:Y:S01]  /*2c20*/  LDG.E R22, [R2.64] ;  /* 0x0000002402167981 */ /* 0x000162000c1e1900 */
[----:B------:R-:W-:Y:S05]  /*2c30*/  BRA `(.L_x_7624) ;  /* 0x0000001000007947 */ /* 0x000fea0003800000 */
.L_x_7647:
[----:B------:R0:W5:Y:S02]  /*2c40*/  LDG.E R22, [R2.64] ;  /* 0x0000002402167981 */ /* 0x000164000c1e1900 */
.L_x_7624:
[----:B------:R-:W-:-:S03]  /*2c50*/  IADD3 R19, R19, 0x80, RZ ;  /* 0x0000008013137810 */ /* 0x000fc60007ffe0ff */
.L_x_7618:
[----:B------:R-:W-:Y:S05]  /*2c60*/  BSYNC B6 ;  /* 0x0000000000067941 */ /* 0x000fea0003800000 */
.L_x_7617:
        /* <DEDUP_REMOVED lines=20> */
.L_x_7656:
[----:B------:R0:W5:Y:S01]  /*2db0*/  LDG.E.U8 R25, [R2.64] ;  /* 0x0000002402197981 */ /* 0x000162000c1e1100 */
[----:B------:R-:W-:Y:S05]  /*2dc0*/  BRA `(.L_x_7652) ;  /* 0x00000cf000007947 */ /* 0x000fea0003800000 */
.L_x_7655:
        /* <DEDUP_REMOVED lines=8> */
.L_x_7659:
[----:B------:R0:W5:Y:S01]  /*2e50*/  LDG.E R25, [R2.64] ;  /* 0x0000002402197981 */ /* 0x000162000c1e1900 */
[----:B------:R-:W-:Y:S05]  /*2e60*/  BRA `(.L_x_7652) ;  /* 0x00000c5000007947 */ /* 0x000fea0003800000 */
.L_x_7658:
[----:B------:R0:W5:Y:S01]  /*2e70*/  LDG.E.S16 R25, [R2.64] ;  /* 0x0000002402197981 */ /* 0x000162000c1e1700 */
[----:B------:R-:W-:Y:S05]  /*2e80*/  BRA `(.L_x_7652) ;  /* 0x00000c3000007947 */ /* 0x000fea0003800000 */
.L_x_7654:
        /* <DEDUP_REMOVED lines=9> */
.L_x_7661:
[----:B------:R-:W3:Y:S02]  /*2f20*/  LDG.E.U16 R2, [R2.64] ;  /* 0x0000002402027981 */ /* 0x000ee4000c1e1500 */
[----:B---3--:R-:W-:-:S06]  /*2f30*/  HADD2.F32 R25, -RZ, R2.H0_H0 ;  /* 0x20000002ff197230 */ /* 0x008fcc0000004100 */
[----:B------:R-:W0:Y:S01]  /*2f40*/  F2I.FTZ.TRUNC.NTZ R25, R25 ;  /* 0x0000001900197305 */ /* 0x000e22000021f100 */
[----:B------:R-:W-:Y:S05]  /*2f50*/  BRA `(.L_x_7652) ;  /* 0x00000b6000007947 */ /* 0x000fea0003800000 */
.L_x_7660:
        /* <DEDUP_REMOVED lines=9> */
.L_x_7663:
[----:B------:R-:W3:Y:S02]  /*2ff0*/  LDG.E.U16 R2, [R2.64] ;  /* 0x0000002402027981 */ /* 0x000ee4000c1e1500 */
[----:B---3--:R-:W-:-:S06]  /*3000*/  HADD2.F32 R25, -RZ, R2.H0_H0 ;  /* 0x20000002ff197230 */ /* 0x008fcc0000004100 */
[----:B------:R-:W0:Y:S01]  /*3010*/  F2I.FTZ.TRUNC.NTZ R25, R25 ;  /* 0x0000001900197305 */ /* 0x000e22000021f100 */
[----:B------:R-:W-:Y:S05]  /*3020*/  BRA `(.L_x_7652) ;  /* 0x00000a9000007947 */ /* 0x000fea0003800000 */
.L_x_7662:
[----:B------:R-:W3:Y:S02]  /*3030*/  LDG.E.64 R2, [R2.64] ;  /* 0x0000002402027981 */ /* 0x000ee4000c1e1b00 */
[----:B---3--:R0:W3:Y:S01]  /*3040*/  F2I.F64.TRUNC R25, R2 ;  /* 0x0000000200197311 */ /* 0x0080e2000030d100 */
[----:B------:R-:W-:Y:S05]  /*3050*/  BRA `(.L_x_7652) ;  /* 0x00000a6000007947 */ /* 0x000fea0003800000 */
.L_x_7653:
        /* <DEDUP_REMOVED lines=12> */
.L_x_7666:
[----:B------:R-:W3:Y:S02]  /*3120*/  LDG.E.64 R2, [R2.64] ;  /* 0x0000002402027981 */ /* 0x000ee4000c1e1b00 */
[----:B---3--:R0:W3:Y:S01]  /*3130*/  F2I.F64.TRUNC R25, R2 ;  /* 0x0000000200197311 */ /* 0x0080e2000030d100 */
[----:B------:R-:W-:Y:S05]  /*3140*/  BRA `(.L_x_7652) ;  /* 0x0000097000007947 */ /* 0x000fea0003800000 */
.L_x_7665:
        /* <DEDUP_REMOVED lines=25> */
[----:B------:R0:W3:Y:S01]  /*32e0*/  F2I.FTZ.TRUNC.NTZ R25, R5 ;  /* 0x0000000500197305 */ /* 0x0000e2000021f100 */
[----:B------:R-:W-:Y:S05]  /*32f0*/  BRA `(.L_x_7652) ;  /* 0x000007c000007947 */ /* 0x000fea0003800000 */
.L_x_7668:
        /* <DEDUP_REMOVED lines=12> */
[----:B------:R0:W3:Y:S01]  /*33c0*/  F2I.FTZ.TRUNC.NTZ R25, R4 ;  /* 0x0000000400197305 */ /* 0x0000e2000021f100 */
[----:B------:R-:W-:Y:S05]  /*33d0*/  BRA `(.L_x_7652) ;  /* 0x000006e000007947 */ /* 0x000fea0003800000 */
.L_x_7667:
[----:B------:R-:W3:Y:S02]  /*33e0*/  LDG.E.U16 R25, [R2.64] ;  /* 0x0000002402197981 */ /* 0x000ee4000c1e1500 */
[----:B---3--:R-:W-:-:S06]  /*33f0*/  PRMT R25, RZ, 0x5410, R25 ;  /* 0x00005410ff197816 */ /* 0x008fcc0000000019 */
[----:B------:R-:W0:Y:S01]  /*3400*/  F2I.FTZ.TRUNC.NTZ R25, R25 ;  /* 0x0000001900197305 */ /* 0x000e22000021f100 */
[----:B------:R-:W-:Y:S05]  /*3410*/  BRA `(.L_x_7652) ;  /* 0x000006a000007947 */ /* 0x000fea0003800000 */
.L_x_7664:
        /* <DEDUP_REMOVED lines=10> */
.L_x_7671:
        /* <DEDUP_REMOVED lines=21> */
.L_x_7675:
[----:B------:R-:W-:Y:S05]  /*3610*/  BSYNC B1 ;  /* 0x0000000000017941 */ /* 0x000fea0003800000 */
.L_x_7674:
[----:B------:R-:W-:Y:S01]  /*3620*/  IMAD.SHL.U32 R2, R2, 0x100000, RZ ;  /* 0x0010000002027824 */ /* 0x000fe200078e00ff */
[----:B------:R-:W-:-:S04]  /*3630*/  LEA R0, R0, 0x3b800000, 0x17 ;  /* 0x3b80000000007811 */ /* 0x000fc800078eb8ff */
[----:B------:R-:W-:Y:S02]  /*3640*/  LOP3.LUT R25, R0, R2, R25, 0xfe, !PT ;  /* 0x0000000200197212 */ /* 0x000fe400078efe19 */
.L_x_7673:
[----:B------:R-:W-:Y:S05]  /*3650*/  BSYNC B0 ;  /* 0x0000000000007941 */ /* 0x000fea0003800000 */
.L_x_7672:
[----:B------:R-:W0:Y:S01]  /*3660*/  F2I.FTZ.TRUNC.NTZ R25, R25 ;  /* 0x0000001900197305 */ /* 0x000e22000021f100 */
[----:B------:R-:W-:Y:S05]  /*3670*/  BRA `(.L_x_7652) ;  /* 0x0000044000007947 */ /* 0x000fea0003800000 */
.L_x_7670:
        /* <DEDUP_REMOVED lines=21> */
.L_x_7679:
[----:B------:R-:W-:Y:S05]  /*37d0*/  BSYNC B1 ;  /* 0x0000000000017941 */ /* 0x000fea0003800000 */
.L_x_7678:
[----:B------:R-:W-:Y:S01]  /*37e0*/  IMAD.SHL.U32 R2, R2, 0x200000, RZ ;  /* 0x0020000002027824 */ /* 0x000fe200078e00ff */
[----:B------:R-:W-:-:S04]  /*37f0*/  LEA R0, R0, 0x37800000, 0x17 ;  /* 0x3780000000007811 */ /* 0x000fc800078eb8ff */
[----:B------:R-:W-:Y:S02]  /*3800*/  LOP3.LUT R25, R0, R2, R25, 0xfe, !PT ;  /* 0x0000000200197212 */ /* 0x000fe400078efe19 */
.L_x_7677:
[----:B------:R-:W-:Y:S05]  /*3810*/  BSYNC B0 ;  /* 0x0000000000007941 */ /* 0x000fea0003800000 */
.L_x_7676:
[----:B------:R-:W0:Y:S01]  /*3820*/  F2I.FTZ.TRUNC.NTZ R25, R25 ;  /* 0x0000001900197305 */ /* 0x000e22000021f100 */
[----:B------:R-:W-:Y:S05]  /*3830*/  BRA `(.L_x_7652) ;  /* 0x0000028000007947 */ /* 0x000fea0003800000 */
.L_x_7669:
        /* <DEDUP_REMOVED lines=14> */
.L_x_7683:
[----:B------:R-:W-:Y:S05]  /*3920*/  BSYNC B0 ;  /* 0x0000000000007941 */ /* 0x000fea0003800000 */
.L_x_7682:
[----:B------:R-:W0:Y:S01]  /*3930*/  F2I.FTZ.TRUNC.NTZ R25, R25 ;  /* 0x0000001900197305 */ /* 0x000e22000021f100 */
[----:B------:R-:W-:Y:S05]  /*3940*/  BRA `(.L_x_7652) ;  /* 0x0000017000007947 */ /* 0x000fea0003800000 */
.L_x_7657:
        /* <DEDUP_REMOVED lines=20> */
.L_x_7681:
[----:B------:R0:W5:Y:S01]  /*3a90*/  LDG.E R25, [R2.64] ;  /* 0x0000002402197981 */ /* 0x000162000c1e1900 */
[----:B------:R-:W-:Y:S05]  /*3aa0*/  BRA `(.L_x_7652) ;  /* 0x0000001000007947 */ /* 0x000fea0003800000 */
.L_x_7680:
[----:B------:R0:W5:Y:S02]  /*3ab0*/  LDG.E R25, [R2.64] ;  /* 0x0000002402197981 */ /* 0x000164000c1e1900 */
.L_x_7652:
[----:B------:R-:W-:Y:S05]  /*3ac0*/  BSYNC B6 ;  /* 0x0000000000067941 */ /* 0x000fea0003800000 */
.L_x_7651:
[----:B------:R-:W4:Y:S01]  /*3ad0*/  S2R R23, SR_TID.X ;  /* 0x0000000000177919 */ /* 0x000f220000002100 */
[----:B------:R-:W3:Y:S01]  /*3ae0*/  LDC.U8 R19, c[0x0][0x194] ;  /* 0x00006500ff137b82 */ /* 0x000ee20000000000 */
[----:B------:R-:W-:Y:S01]  /*3af0*/  BSSY B6, `(.L_x_7684) ;  /* 0x00000f6000067945 */ /* 0x000fe20003800000 */
[----:B-1---5:R-:W-:Y:S02]  /*3b00*/  IMNMX R24, R24, c[0x0][0x168], PT ;  /* 0x00005a0018187a17 */ /* 0x022fe40003800200 */
[----:B0-2---:R-:W-:Y:S02]  /*3b10*/  IMNMX R22, R22, c[0x0][0x168], PT ;  /* 0x00005a0016167a17 */ /* 0x005fe40003800200 */
[----:B---3--:R-:W-:Y:S02]  /*3b20*/  IMNMX R2, R25, c[0x0][0x168], PT ;  /* 0x00005a0019027a17 */ /* 0x008fe40003800200 */
[----:B----4-:R-:W-:-:S13]  /*3b30*/  ISETP.GE.AND P0, PT, R23, R17, PT ;  /* 0x000000111700720c */ /* 0x010fda0003f06270 */
[----:B------:R-:W-:Y:S05]  /*3b40*/  @P0 BRA `(.L_x_7685) ;  /* 0x00000f0000000947 */ /* 0x000fea0003800000 */
[----:B------:R-:W-:Y:S01]  /*3b50*/  IMAD R0, R16, 0x200, R23 ;  /* 0x0000020010007824 */ /* 0x000fe200078e0217 */
[----:B------:R-:W-:Y:S02]  /*3b60*/  PRMT R3, R19, 0x9910, RZ ;  /* 0x0000991013037816 */ /* 0x000fe400000000ff */
[----:B------:R-:W-:Y:S01]  /*3b70*/  IADD3 R23, R23, 0x80, RZ ;  /* 0x0000008017177810 */ /* 0x000fe20007ffe0ff */
[----:B------:R-:W-:Y:S02]  /*3b80*/  IMAD R8, R0, c[0x0][0x198], RZ ;  /* 0x0000660000087a24 */ /* 0x000fe400078e02ff */
[----:B------:R-:W-:Y:S01]  /*3b90*/  IMAD.MOV.U32 R0, RZ, RZ, R3 ;  /* 0x000000ffff007224 */ /* 0x000fe200078e0003 */
[----:B------:R-:W-:Y:S02]  /*3ba0*/  IMNMX R3, R18, c[0x0][0x168], PT ;  /* 0x00005a0012037a17 */ /* 0x000fe40003800200 */
        /* <DEDUP_REMOVED lines=14> */
.L_x_7689:
[----:B------:R0:W-:Y:S01]  /*3c90*/  STG.E.U8 [R8.64], R3 ;  /* 0x0000000308007986 */ /* 0x0001e2000c101124 */
[----:B------:R-:W-:Y:S05]  /*3ca0*/  BRA `(.L_x_7685) ;  /* 0x00000da000007947 */ /* 0x000fea0003800000 */
.L_x_7688:
[----:B------:R-:W-:-:S13]  /*3cb0*/  ISETP.NE.AND P0, PT, R0, 0x2, PT ;  /* 0x000000020000780c */ /* 0x000fda0003f05270 */
[----:B------:R-:W-:Y:S05]  /*3cc0*/  @!P0 BRA `(.L_x_7691) ;  /* 0x000000a000008947 */ /* 0x000fea0003800000 */
[----:B------:R-:W-:-:S13]  /*3cd0*/  ISETP.NE.AND P0, PT, R0, 0x3, PT ;  /* 0x000000030000780c */ /* 0x000fda0003f05270 */
[----:B------:R-:W-:Y:S05]  /*3ce0*/  @!P0 BRA `(.L_x_7692) ;  /* 0x0000006000008947 */ /* 0x000fea0003800000 */
[----:B------:R-:W-:-:S13]  /*3cf0*/  ISETP.NE.AND P0, PT, R0, 0x4, PT ;  /* 0x000000040000780c */ /* 0x000fda0003f05270 */
[----:B------:R-:W-:Y:S05]  /*3d00*/  @P0 BRA `(.L_x_7690) ;  /* 0x00000bb000000947 */ /* 0x000fea0003800000 */
[--C-:B------:R-:W-:Y:S01]  /*3d10*/  SHF.R.S32.HI R5, RZ, 0x1f, R3.reuse ;  /* 0x0000001fff057819 */ /* 0x100fe20000011403 */
[----:B------:R-:W-:-:S05]  /*3d20*/  IMAD.MOV.U32 R4, RZ, RZ, R3 ;  /* 0x000000ffff047224 */ /* 0x000fca00078e0003 */
[----:B------:R0:W-:Y:S01]  /*3d30*/  STG.E.64 [R8.64], R4 ;  /* 0x0000000408007986 */ /* 0x0001e2000c101b24 */
[----:B------:R-:W-:Y:S05]  /*3d40*/  BRA `(.L_x_7685) ;  /* 0x00000d0000007947 */ /* 0x000fea0003800000 */
.L_x_7692:
[----:B------:R0:W-:Y:S01]  /*3d50*/  STG.E [R8.64], R3 ;  /* 0x0000000308007986 */ /* 0x0001e2000c101924 */
[----:B------:R-:W-:Y:S05]  /*3d60*/  BRA `(.L_x_7685) ;  /* 0x00000ce000007947 */ /* 0x000fea0003800000 */
.L_x_7691:
[----:B------:R0:W-:Y:S01]  /*3d70*/  STG.E.U16 [R8.64], R3 ;  /* 0x0000000308007986 */ /* 0x0001e2000c101524 */
[----:B------:R-:W-:Y:S05]  /*3d80*/  BRA `(.L_x_7685) ;  /* 0x00000cc000007947 */ /* 0x000fea0003800000 */
.L_x_7687:
        /* <DEDUP_REMOVED lines=9> */
.L_x_7694:
[----:B------:R-:W0:Y:S02]  /*3e20*/  I2F R0, R3 ;  /* 0x0000000300007306 */ /* 0x000e240000201400 */
[----:B0-----:R-:W-:-:S05]  /*3e30*/  F2FP.PACK_AB R0, RZ, R0 ;  /* 0x00000000ff00723e */ /* 0x001fca00000000ff */
[----:B------:R0:W-:Y:S01]  /*3e40*/  STG.E.U16 [R8.64], R0 ;  /* 0x0000000008007986 */ /* 0x0001e2000c101524 */
[----:B------:R-:W-:Y:S05]  /*3e50*/  BRA `(.L_x_7685) ;  /* 0x00000bf000007947 */ /* 0x000fea0003800000 */
.L_x_7693:
        /* <DEDUP_REMOVED lines=10> */
.L_x_7696:
[----:B------:R-:W0:Y:S02]  /*3f00*/  I2F R3, R3 ;  /* 0x0000000300037306 */ /* 0x000e240000201400 */
[----:B0-----:R-:W-:-:S04]  /*3f10*/  F2FP.PACK_AB R3, RZ, R3 ;  /* 0x00000003ff03723e */ /* 0x001fc800000000ff */
[----:B------:R-:W-:-:S05]  /*3f20*/  PRMT R3, R3, 0x5410, RZ ;  /* 0x0000541003037816 */ /* 0x000fca00000000ff */
[----:B------:R0:W-:Y:S01]  /*3f30*/  STG.E [R8.64], R3 ;  /* 0x0000000308007986 */ /* 0x0001e2000c101924 */
[----:B------:R-:W-:Y:S05]  /*3f40*/  BRA `(.L_x_7685) ;  /* 0x00000b0000007947 */ /* 0x000fea0003800000 */
.L_x_7695:
[----:B------:R-:W0:Y:S02]  /*3f50*/  I2F.F64 R4, R3 ;  /* 0x0000000300047312 */ /* 0x000e240000201c00 */
[----:B0-----:R0:W-:Y:S01]  /*3f60*/  STG.E.64 [R8.64], R4 ;  /* 0x0000000408007986 */ /* 0x0011e2000c101b24 */
[----:B------:R-:W-:Y:S05]  /*3f70*/  BRA `(.L_x_7685) ;  /* 0x00000ad000007947 */ /* 0x000fea0003800000 */
.L_x_7686:
        /* <DEDUP_REMOVED lines=12> */
.L_x_7699:
[----:B------:R-:W0:Y:S01]  /*4040*/  I2F.F64 R4, R3 ;  /* 0x0000000300047312 */ /* 0x000e220000201c00 */
[----:B------:R-:W-:-:S05]  /*4050*/  CS2R R6, SRZ ;  /* 0x0000000000067805 */ /* 0x000fca000001ff00 */
[----:B0-----:R0:W-:Y:S01]  /*4060*/  STG.E.128 [R8.64], R4 ;  /* 0x0000000408007986 */ /* 0x0011e2000c101d24 */
[----:B------:R-:W-:Y:S05]  /*4070*/  BRA `(.L_x_7685) ;  /* 0x000009d000007947 */ /* 0x000fea0003800000 */
.L_x_7698:
        /* <DEDUP_REMOVED lines=21> */
.L_x_7703:
[----:B------:R-:W-:Y:S05]  /*41d0*/  BSYNC B0 ;  /* 0x0000000000007941 */ /* 0x000fea0003800000 */
.L_x_7702:
[----:B------:R-:W-:-:S05]  /*41e0*/  LOP3.LUT R5, R0, R5, RZ, 0xfc, !PT ;  /* 0x0000000500057212 */ /* 0x000fca00078efcff */
[----:B------:R0:W-:Y:S01]  /*41f0*/  STG.E.U8 [R8.64], R5 ;  /* 0x0000000508007986 */ /* 0x0001e2000c101124 */
[----:B------:R-:W-:Y:S05]  /*4200*/  BRA `(.L_x_7685) ;  /* 0x0000084000007947 */ /* 0x000fea0003800000 */
.L_x_7701:
        /* <DEDUP_REMOVED lines=13> */
.L_x_7705:
[----:B------:R-:W-:Y:S01]  /*42e0*/  IMAD.MOV.U32 R0, RZ, RZ, 0x7f ;  /* 0x0000007fff007424 */ /* 0x000fe200078e00ff */
[----:B------:R-:W-:-:S04]  /*42f0*/  ISETP.GT.U32.AND P0, PT, R4, 0x7f800000, PT ;  /* 0x7f8000000400780c */ /* 0x000fc80003f04070 */
[----:B------:R-:W-:-:S04]  /*4300*/  SEL R0, R0, 0x7c, P0 ;  /* 0x0000007c00007807 */ /* 0x000fc80000000000 */
.L_x_7706:
[----:B------:R-:W-:Y:S05]  /*4310*/  BSYNC B0 ;  /* 0x0000000000007941 */ /* 0x000fea0003800000 */
.L_x_7704:
[----:B------:R-:W-:-:S04]  /*4320*/  LOP3.LUT R3, R5, 0x80000000, RZ, 0xc0, !PT ;  /* 0x8000000005037812 */ /* 0x000fc800078ec0ff */
[----:B------:R-:W-:-:S04]  /*4330*/  SHF.R.U32.HI R3, RZ, 0x18, R3 ;  /* 0x00000018ff037819 */ /* 0x000fc80000011603 */
[----:B------:R-:W-:-:S05]  /*4340*/  LOP3.LUT R3, R0, R3, RZ, 0xfc, !PT ;  /* 0x0000000300037212 */ /* 0x000fca00078efcff */
[----:B------:R0:W-:Y:S01]  /*4350*/  STG.E.U8 [R8.64], R3 ;  /* 0x0000000308007986 */ /* 0x0001e2000c101124 */
[----:B------:R-:W-:Y:S05]  /*4360*/  BRA `(.L_x_7685) ;  /* 0x000006e000007947 */ /* 0x000fea0003800000 */
.L_x_7700:
[----:B------:R-:W0:Y:S02]  /*4370*/  I2F R0, R3 ;  /* 0x0000000300007306 */ /* 0x000e240000201400 */
[----:B0-----:R-:W-:-:S05]  /*4380*/  F2FP.BF16.PACK_AB R0, RZ, R0 ;  /* 0x00000000ff00723e */ /* 0x001fca00000010ff */
[----:B------:R0:W-:Y:S01]  /*4390*/  STG.E.U16 [R8.64], R0 ;  /* 0x0000000008007986 */ /* 0x0001e2000c101524 */
[----:B------:R-:W-:Y:S05]  /*43a0*/  BRA `(.L_x_7685) ;  /* 0x000006a000007947 */ /* 0x000fea0003800000 */
.L_x_7697:
        /* <DEDUP_REMOVED lines=10> */
.L_x_7709:
        /* <DEDUP_REMOVED lines=17> */
.L_x_7712:
[----:B------:R-:W-:-:S04]  /*4560*/  LOP3.LUT R3, R3, 0x80000000, RZ, 0xc0, !PT ;  /* 0x8000000003037812 */ /* 0x000fc800078ec0ff */
[----:B------:R-:W-:-:S04]  /*4570*/  SHF.R.U32.HI R3, RZ, 0x18, R3 ;  /* 0x00000018ff037819 */ /* 0x000fc80000011603 */
[----:B------:R-:W-:-:S04]  /*4580*/  LOP3.LUT R0, R0, R3, RZ, 0xfc, !PT ;  /* 0x0000000300007212 */ /* 0x000fc800078efcff */
[----:B------:R-:W-:Y:S02]  /*4590*/  PRMT R4, R0, 0x7610, R4 ;  /* 0x0000761000047816 */ /* 0x000fe40000000004 */
.L_x_7711:
[----:B------:R-:W-:Y:S05]  /*45a0*/  BSYNC B0 ;  /* 0x0000000000007941 */ /* 0x000fea0003800000 */
.L_x_7710:
[----:B------:R0:W-:Y:S01]  /*45b0*/  STG.E.U8 [R8.64], R4 ;  /* 0x0000000408007986 */ /* 0x0001e2000c101124 */
[----:B------:R-:W-:Y:S05]  /*45c0*/  BRA `(.L_x_7685) ;  /* 0x0000048000007947 */ /* 0x000fea0003800000 */
.L_x_7708:
        /* <DEDUP_REMOVED lines=17> */
.L_x_7715:
[----:B------:R-:W-:-:S04]  /*46e0*/  LOP3.LUT R3, R3, 0x80000000, RZ, 0xc0, !PT ;  /* 0x8000000003037812 */ /* 0x000fc800078ec0ff */
[----:B------:R-:W-:-:S04]  /*46f0*/  SHF.R.U32.HI R3, RZ, 0x18, R3 ;  /* 0x00000018ff037819 */ /* 0x000fc80000011603 */
[----:B------:R-:W-:-:S04]  /*4700*/  LOP3.LUT R0, R0, R3, RZ, 0xfc, !PT ;  /* 0x0000000300007212 */ /* 0x000fc800078efcff */
[----:B------:R-:W-:Y:S02]  /*4710*/  PRMT R4, R0, 0x7610, R4 ;  /* 0x0000761000047816 */ /* 0x000fe40000000004 */
.L_x_7714:
[----:B------:R-:W-:Y:S05]  /*4720*/  BSYNC B0 ;  /* 0x0000000000007941 */ /* 0x000fea0003800000 */
.L_x_7713:
[----:B------:R0:W-:Y:S01]  /*4730*/  STG.E.U8 [R8.64], R4 ;  /* 0x0000000408007986 */ /* 0x0001e2000c101124 */
[----:B------:R-:W-:Y:S05]  /*4740*/  BRA `(.L_x_7685) ;  /* 0x0000030000007947 */ /* 0x000fea0003800000 */
.L_x_7707:
        /* <DEDUP_REMOVED lines=23> */
.L_x_7690:
        /* <DEDUP_REMOVED lines=20> */
.L_x_7717:
[--C-:B------:R-:W-:Y:S01]  /*4a00*/  SHF.R.S32.HI R5, RZ, 0x1f, R3.reuse ;  /* 0x0000001fff057819 */ /* 0x100fe20000011403 */
[----:B------:R-:W-:-:S05]  /*4a10*/  IMAD.MOV.U32 R4, RZ, RZ, R3 ;  /* 0x000000ffff047224 */ /* 0x000fca00078e0003 */
[----:B------:R0:W-:Y:S01]  /*4a20*/  STG.E.64 [R8.64], R4 ;  /* 0x0000000408007986 */ /* 0x0001e2000c101b24 */
[----:B------:R-:W-:Y:S05]  /*4a30*/  BRA `(.L_x_7685) ;  /* 0x0000001000007947 */ /* 0x000fea0003800000 */
.L_x_7716:
[----:B------:R0:W-:Y:S02]  /*4a40*/  STG.E [R8.64], R3 ;  /* 0x0000000308007986 */ /* 0x0001e4000c101924 */
.L_x_7685:
[----:B------:R-:W-:Y:S05]  /*4a50*/  BSYNC B6 ;  /* 0x0000000000067941 */ /* 0x000fea0003800000 */
.L_x_7684:
        /* <DEDUP_REMOVED lines=21> */
.L_x_7723:
[----:B------:R0:W-:Y:S01]  /*4bb0*/  STG.E.U8 [R8.64], R24 ;  /* 0x0000001808007986 */ /* 0x0001e2000c101124 */
[----:B------:R-:W-:Y:S05]  /*4bc0*/  BRA `(.L_x_7725) ;  /* 0x00000d7000007947 */ /* 0x000fea0003800000 */
.L_x_7722:
        /* <DEDUP_REMOVED lines=9> */
.L_x_7727:
[----:B------:R0:W-:Y:S01]  /*4c60*/  STG.E [R8.64], R24 ;  /* 0x0000001808007986 */ /* 0x0001e2000c101924 */
[----:B------:R-:W-:Y:S05]  /*4c70*/  BRA `(.L_x_7725) ;  /* 0x00000cc000007947 */ /* 0x000fea0003800000 */
.L_x_7726:
[----:B------:R0:W-:Y:S01]  /*4c80*/  STG.E.U16 [R8.64], R24 ;  /* 0x0000001808007986 */ /* 0x0001e2000c101524 */
[----:B------:R-:W-:Y:S05]  /*4c90*/  BRA `(.L_x_7725) ;  /* 0x00000ca000007947 */ /* 0x000fea0003800000 */
.L_x_7721:
        /* <DEDUP_REMOVED lines=9> */
.L_x_7729:
[----:B------:R-:W0:Y:S02]  /*4d30*/  I2F R0, R24 ;  /* 0x0000001800007306 */ /* 0x000e240000201400 */
[----:B0-----:R-:W-:-:S05]  /*4d40*/  F2FP.PACK_AB R0, RZ, R0 ;  /* 0x00000000ff00723e */ /* 0x001fca00000000ff */
[----:B------:R0:W-:Y:S01]  /*4d50*/  STG.E.U16 [R8.64], R0 ;  /* 0x0000000008007986 */ /* 0x0001e2000c101524 */
[----:B------:R-:W-:Y:S05]  /*4d60*/  BRA `(.L_x_7725) ;  /* 0x00000bd000007947 */ /* 0x000fea0003800000 */
.L_x_7728:
        /* <DEDUP_REMOVED lines=10> */
.L_x_7731:
[----:B------:R-:W0:Y:S02]  /*4e10*/  I2F R24, R24 ;  /* 0x0000001800187306 */ /* 0x000e240000201400 */
[----:B0-----:R-:W-:-:S04]  /*4e20*/  F2FP.PACK_AB R3, RZ, R24 ;  /* 0x00000018ff03723e */ /* 0x001fc800000000ff */
[----:B------:R-:W-:-:S05]  /*4e30*/  PRMT R3, R3, 0x5410, RZ ;  /* 0x0000541003037816 */ /* 0x000fca00000000ff */
[----:B------:R0:W-:Y:S01]  /*4e40*/  STG.E [R8.64], R3 ;  /* 0x0000000308007986 */ /* 0x0001e2000c101924 */
[----:B------:R-:W-:Y:S05]  /*4e50*/  BRA `(.L_x_7725) ;  /* 0x00000ae000007947 */ /* 0x000fea0003800000 */
.L_x_7730:
[----:B------:R-:W0:Y:S02]  /*4e60*/  I2F.F64 R24, R24 ;  /* 0x0000001800187312 */ /* 0x000e240000201c00 */
[----:B0-----:R0:W-:Y:S01]  /*4e70*/  STG.E.64 [R8.64], R24 ;  /* 0x0000001808007986 */ /* 0x0011e2000c101b24 */
[----:B------:R-:W-:Y:S05]  /*4e80*/  BRA `(.L_x_7725) ;  /* 0x00000ab000007947 */ /* 0x000fea0003800000 */
.L_x_7720:
        /* <DEDUP_REMOVED lines=12> */
.L_x_7734:
[----:B------:R-:W0:Y:S01]  /*4f50*/  I2F.F64 R4, R24 ;  /* 0x0000001800047312 */ /* 0x000e220000201c00 */
[----:B------:R-:W-:-:S05]  /*4f60*/  CS2R R6, SRZ ;  /* 0x0000000000067805 */ /* 0x000fca000001ff00 */
[----:B0-----:R0:W-:Y:S01]  /*4f70*/  STG.E.128 [R8.64], R4 ;  /* 0x0000000408007986 */ /* 0x0011e2000c101d24 */
[----:B------:R-:W-:Y:S05]  /*4f80*/  BRA `(.L_x_7725) ;  /* 0x000009b000007947 */ /* 0x000fea0003800000 */
.L_x_7733:
        /* <DEDUP_REMOVED lines=21> */
.L_x_7738:
[----:B------:R-:W-:Y:S05]  /*50e0*/  BSYNC B0 ;  /* 0x0000000000007941 */ /* 0x000fea0003800000 */
.L_x_7737:
[----:B------:R-:W-:-:S05]  /*50f0*/  LOP3.LUT R5, R0, R5, RZ, 0xfc, !PT ;  /* 0x0000000500057212 */ /* 0x000fca00078efcff */
[----:B------:R0:W-:Y:S01]  /*5100*/  STG.E.U8 [R8.64], R5 ;  /* 0x0000000508007986 */ /* 0x0001e2000c101124 */
[----:B------:R-:W-:Y:S05]  /*5110*/  BRA `(.L_x_7725) ;  /* 0x0000082000007947 */ /* 0x000fea0003800000 */
.L_x_7736:
        /* <DEDUP_REMOVED lines=13> */
.L_x_7740:
[----:B------:R-:W-:Y:S01]  /*51f0*/  IMAD.MOV.U32 R0, RZ, RZ, 0x7f ;  /* 0x0000007fff007424 */ /* 0x000fe200078e00ff */
[----:B------:R-:W-:-:S04]  /*5200*/  ISETP.GT.U32.AND P0, PT, R3, 0x7f800000, PT ;  /* 0x7f8000000300780c */ /* 0x000fc80003f04070 */
[----:B------:R-:W-:-:S04]  /*5210*/  SEL R0, R0, 0x7c, P0 ;  /* 0x0000007c00007807 */ /* 0x000fc80000000000 */
.L_x_7741:
[----:B------:R-:W-:Y:S05]  /*5220*/  BSYNC B0 ;  /* 0x0000000000007941 */ /* 0x000fea0003800000 */
.L_x_7739:
[----:B------:R-:W-:-:S04]  /*5230*/  LOP3.LUT R3, R5, 0x80000000, RZ, 0xc0, !PT ;  /* 0x8000000005037812 */ /* 0x000fc800078ec0ff */
[----:B------:R-:W-:-:S04]  /*5240*/  SHF.R.U32.HI R3, RZ, 0x18, R3 ;  /* 0x00000018ff037819 */ /* 0x000fc80000011603 */
[----:B------:R-:W-:-:S05]  /*5250*/  LOP3.LUT R3, R0, R3, RZ, 0xfc, !PT ;  /* 0x0000000300037212 */ /* 0x000fca00078efcff */
[----:B------:R0:W-:Y:S01]  /*5260*/  STG.E.U8 [R8.64], R3 ;  /* 0x0000000308007986 */ /* 0x0001e2000c101124 */
[----:B------:R-:W-:Y:S05]  /*5270*/  BRA `(.L_x_7725) ;  /* 0x000006c000007947 */ /* 0x000fea0003800000 */
.L_x_7735:
[----:B------:R-:W0:Y:S02]  /*5280*/  I2F R0, R24 ;  /* 0x0000001800007306 */ /* 0x000e240000201400 */
[----:B0-----:R-:W-:-:S05]  /*5290*/  F2FP.BF16.PACK_AB R0, RZ, R0 ;  /* 0x00000000ff00723e */ /* 0x001fca00000010ff */
[----:B------:R0:W-:Y:S01]  /*52a0*/  STG.E.U16 [R8.64], R0 ;  /* 0x0000000008007986 */ /* 0x0001e2000c101524 */
[----:B------:R-:W-:Y:S05]  /*52b0*/  BRA `(.L_x_7725) ;  /* 0x0000068000007947 */ /* 0x000fea0003800000 */
.L_x_7732:
        /* <DEDUP_REMOVED lines=10> */
.L_x_7744:
        /* <DEDUP_REMOVED lines=17> */
.L_x_7747:
[----:B------:R-:W-:-:S04]  /*5470*/  LOP3.LUT R3, R5, 0x80000000, RZ, 0xc0, !PT ;  /* 0x8000000005037812 */ /* 0x000fc800078ec0ff */
[----:B------:R-:W-:-:S04]  /*5480*/  SHF.R.U32.HI R3, RZ, 0x18, R3 ;  /* 0x00000018ff037819 */ /* 0x000fc80000011603 */
[----:B------:R-:W-:-:S04]  /*5490*/  LOP3.LUT R0, R0, R3, RZ, 0xfc, !PT ;  /* 0x0000000300007212 */ /* 0x000fc800078efcff */
[----:B------:R-:W-:Y:S02]  /*54a0*/  PRMT R4, R0, 0x7610, R4 ;  /* 0x0000761000047816 */ /* 0x000fe40000000004 */
.L_x_7746:
[----:B------:R-:W-:Y:S05]  /*54b0*/  BSYNC B0 ;  /* 0x0000000000007941 */ /* 0x000fea0003800000 */
.L_x_7745:
[----:B------:R0:W-:Y:S01]  /*54c0*/  STG.E.U8 [R8.64], R4 ;  /* 0x0000000408007986 */ /* 0x0001e2000c101124 */
[----:B------:R-:W-:Y:S05]  /*54d0*/  BRA `(.L_x_7725) ;  /* 0x0000046000007947 */ /* 0x000fea0003800000 */
.L_x_7743:
        /* <DEDUP_REMOVED lines=17> */
.L_x_7750:
[----:B------:R-:W-:-:S04]  /*55f0*/  LOP3.LUT R3, R5, 0x80000000, RZ, 0xc0, !PT ;  /* 0x8000000005037812 */ /* 0x000fc800078ec0ff */
[----:B------:R-:W-:-:S04]  /*5600*/  SHF.R.U32.HI R3, RZ, 0x18, R3 ;  /* 0x00000018ff037819 */ /* 0x000fc80000011603 */
[----:B------:R-:W-:-:S04]  /*5610*/  LOP3.LUT R0, R0, R3, RZ, 0xfc, !PT ;  /* 0x0000000300007212 */ /* 0x000fc800078efcff */
[----:B------:R-:W-:Y:S02]  /*5620*/  PRMT R4, R0, 0x7610, R4 ;  /* 0x0000761000047816 */ /* 0x000fe40000000004 */
.L_x_7749:
[----:B------:R-:W-:Y:S05]  /*5630*/  BSYNC B0 ;  /* 0x0000000000007941 */ /* 0x000fea0003800000 */
.L_x_7748:
[----:B------:R0:W-:Y:S01]  /*5640*/  STG.E.U8 [R8.64], R4 ;  /* 0x0000000408007986 */ /* 0x0001e2000c101124 */
[----:B------:R-:W-:Y:S05]  /*5650*/  BRA `(.L_x_7725) ;  /* 0x000002e000007947 */ /* 0x000fea0003800000 */
.L_x_7742:
        /* <DEDUP_REMOVED lines=22> */
.L_x_7724:
        /* <DEDUP_REMOVED lines=20> */
.L_x_7752:
[----:B------:R-:W-:-:S05]  /*5900*/  SHF.R.S32.HI R25, RZ, 0x1f, R24 ;  /* 0x0000001fff197819 */ /* 0x000fca0000011418 */
[----:B------:R0:W-:Y:S01]  /*5910*/  STG.E.64 [R8.64], R24 ;  /* 0x0000001808007986 */ /* 0x0001e2000c101b24 */
[----:B------:R-:W-:Y:S05]  /*5920*/  BRA `(.L_x_7725) ;  /* 0x0000001000007947 */ /* 0x000fea0003800000 */
.L_x_7751:
[----:B------:R0:W-:Y:S02]  /*5930*/  STG.E [R8.64], R24 ;  /* 0x0000001808007986 */ /* 0x0001e4000c101924 */
.L_x_7725:
        /* <DEDUP_REMOVED lines=21> */
.L_x_7756:
[----:B------:R0:W-:Y:S01]  /*5a90*/  STG.E.U8 [R8.64], R22 ;  /* 0x0000001608007986 */ /* 0x0001e2000c101124 */
[----:B------:R-:W-:Y:S05]  /*5aa0*/  BRA `(.L_x_7758) ;  /* 0x00000d9000007947 */ /* 0x000fea0003800000 */
.L_x_7755:
        /* <DEDUP_REMOVED lines=10> */
.L_x_7760:
[----:B------:R0:W-:Y:S01]  /*5b50*/  STG.E [R8.64], R22 ;  /* 0x0000001608007986 */ /* 0x0001e2000c101924 */
[----:B------:R-:W-:Y:S05]  /*5b60*/  BRA `(.L_x_7758) ;  /* 0x00000cd000007947 */ /* 0x000fea0003800000 */
.L_x_7759:
[----:B------:R0:W-:Y:S01]  /*5b70*/  STG.E.U16 [R8.64], R22 ;  /* 0x0000001608007986 */ /* 0x0001e2000c101524 */
[----:B------:R-:W-:Y:S05]  /*5b80*/  BRA `(.L_x_7758) ;  /* 0x00000cb000007947 */ /* 0x000fea0003800000 */
.L_x_7754:
        /* <DEDUP_REMOVED lines=9> */
.L_x_7762:
[----:B------:R-:W0:Y:S02]  /*5c20*/  I2F R0, R22 ;  /* 0x0000001600007306 */ /* 0x000e240000201400 */
[----:B0-----:R-:W-:-:S05]  /*5c30*/  F2FP.PACK_AB R0, RZ, R0 ;  /* 0x00000000ff00723e */ /* 0x001fca00000000ff */
[----:B------:R0:W-:Y:S01]  /*5c40*/  STG.E.U16 [R8.64], R0 ;  /* 0x0000000008007986 */ /* 0x0001e2000c101524 */
[----:B------:R-:W-:Y:S05]  /*5c50*/  BRA `(.L_x_7758) ;  /* 0x00000be000007947 */ /* 0x000fea0003800000 */
.L_x_7761:
        /* <DEDUP_REMOVED lines=10> */
.L_x_7764:
[----:B------:R-:W0:Y:S02]  /*5d00*/  I2F R22, R22 ;  /* 0x0000001600167306 */ /* 0x000e240000201400 */
[----:B0-----:R-:W-:-:S04]  /*5d10*/  F2FP.PACK_AB R3, RZ, R22 ;  /* 0x00000016ff03723e */ /* 0x001fc800000000ff */
[----:B------:R-:W-:-:S05]  /*5d20*/  PRMT R3, R3, 0x5410, RZ ;  /* 0x0000541003037816 */ /* 0x000fca00000000ff */
[----:B------:R0:W-:Y:S01]  /*5d30*/  STG.E [R8.64], R3 ;  /* 0x0000000308007986 */ /* 0x0001e2000c101924 */
[----:B------:R-:W-:Y:S05]  /*5d40*/  BRA `(.L_x_7758) ;  /* 0x00000af000007947 */ /* 0x000fea0003800000 */
.L_x_7763:
[----:B------:R-:W0:Y:S02]  /*5d50*/  I2F.F64 R4, R22 ;  /* 0x0000001600047312 */ /* 0x000e240000201c00 */
[----:B0-----:R0:W-:Y:S01]  /*5d60*/  STG.E.64 [R8.64], R4 ;  /* 0x0000000408007986 */ /* 0x0011e2000c101b24 */
[----:B------:R-:W-:Y:S05]  /*5d70*/  BRA `(.L_x_7758) ;  /* 0x00000ac000007947 */ /* 0x000fea0003800000 */
.L_x_7753:
        /* <DEDUP_REMOVED lines=12> */
.L_x_7767:
[----:B------:R-:W0:Y:S01]  /*5e40*/  I2F.F64 R4, R22 ;  /* 0x0000001600047312 */ /* 0x000e220000201c00 */
[----:B------:R-:W-:-:S05]  /*5e50*/  CS2R R6, SRZ ;  /* 0x0000000000067805 */ /* 0x000fca000001ff00 */
[----:B0-----:R0:W-:Y:S01]  /*5e60*/  STG.E.128 [R8.64], R4 ;  /* 0x0000000408007986 */ /* 0x0011e2000c101d24 */
[----:B------:R-:W-:Y:S05]  /*5e70*/  BRA `(.L_x_7758) ;  /* 0x000009c000007947 */ /* 0x000fea0003800000 */
.L_x_7766:
        /* <DEDUP_REMOVED lines=21> */
.L_x_7771:
[----:B------:R-:W-:Y:S05]  /*5fd0*/  BSYNC B0 ;  /* 0x0000000000007941 */ /* 0x000fea0003800000 */
.L_x_7770:
[----:B------:R-:W-:-:S05]  /*5fe0*/  LOP3.LUT R5, R0, R5, RZ, 0xfc, !PT ;  /* 0x0000000500057212 */ /* 0x000fca00078efcff */
[----:B------:R0:W-:Y:S01]  /*5ff0*/  STG.E.U8 [R8.64], R5 ;  /* 0x0000000508007986 */ /* 0x0001e2000c101124 */
[----:B------:R-:W-:Y:S05]  /*6000*/  BRA `(.L_x_7758) ;  /* 0x0000083000007947 */ /* 0x000fea0003800000 */
.L_x_7769:
        /* <DEDUP_REMOVED lines=13> */
.L_x_7773:
[----:B------:R-:W-:Y:S01]  /*60e0*/  IMAD.MOV.U32 R0, RZ, RZ, 0x7f ;  /* 0x0000007fff007424 */ /* 0x000fe200078e00ff */
[----:B------:R-:W-:-:S04]  /*60f0*/  ISETP.GT.U32.AND P0, PT, R3, 0x7f800000, PT ;  /* 0x7f8000000300780c */ /* 0x000fc80003f04070 */
[----:B------:R-:W-:-:S04]  /*6100*/  SEL R0, R0, 0x7c, P0 ;  /* 0x0000007c00007807 */ /* 0x000fc80000000000 */
.L_x_7774:
[----:B------:R-:W-:Y:S05]  /*6110*/  BSYNC B0 ;  /* 0x0000000000007941 */ /* 0x000fea0003800000 */
.L_x_7772:
[----:B------:R-:W-:-:S04]  /*6120*/  LOP3.LUT R3, R5, 0x80000000, RZ, 0xc0, !PT ;  /* 0x8000000005037812 */ /* 0x000fc800078ec0ff */
[----:B------:R-:W-:-:S04]  /*6130*/  SHF.R.U32.HI R3, RZ, 0x18, R3 ;  /* 0x00000018ff037819 */ /* 0x000fc80000011603 */
[----:B------:R-:W-:-:S05]  /*6140*/  LOP3.LUT R3, R0, R3, RZ, 0xfc, !PT ;  /* 0x0000000300037212 */ /* 0x000fca00078efcff */
[----:B------:R0:W-:Y:S01]  /*6150*/  STG.E.U8 [R8.64], R3 ;  /* 0x0000000308007986 */ /* 0x0001e2000c101124 */
[----:B------:R-:W-:Y:S05]  /*6160*/  BRA `(.L_x_7758) ;  /* 0x000006d000007947 */ /* 0x000fea0003800000 */
.L_x_7768:
[----:B------:R-:W0:Y:S02]  /*6170*/  I2F R0, R22 ;  /* 0x0000001600007306 */ /* 0x000e240000201400 */
[----:B0-----:R-:W-:-:S05]  /*6180*/  F2FP.BF16.PACK_AB R0, RZ, R0 ;  /* 0x00000000ff00723e */ /* 0x001fca00000010ff */
[----:B------:R0:W-:Y:S01]  /*6190*/  STG.E.U16 [R8.64], R0 ;  /* 0x0000000008007986 */ /* 0x0001e2000c101524 */
[----:B------:R-:W-:Y:S05]  /*61a0*/  BRA `(.L_x_7758) ;  /* 0x0000069000007947 */ /* 0x000fea0003800000 */
.L_x_7765:
        /* <DEDUP_REMOVED lines=10> */
.L_x_7777:
        /* <DEDUP_REMOVED lines=17> */
.L_x_7780:
[----:B------:R-:W-:-:S04]  /*6360*/  LOP3.LUT R3, R5, 0x80000000, RZ, 0xc0, !PT ;  /* 0x8000000005037812 */ /* 0x000fc800078ec0ff */
[----:B------:R-:W-:-:S04]  /*6370*/  SHF.R.U32.HI R3, RZ, 0x18, R3 ;  /* 0x00000018ff037819 */ /* 0x000fc80000011603 */
[----:B------:R-:W-:-:S04]  /*6380*/  LOP3.LUT R0, R0, R3, RZ, 0xfc, !PT ;  /* 0x0000000300007212 */ /* 0x000fc800078efcff */
[----:B------:R-:W-:Y:S02]  /*6390*/  PRMT R4, R0, 0x7610, R4 ;  /* 0x0000761000047816 */ /* 0x000fe40000000004 */
.L_x_7779:
[----:B------:R-:W-:Y:S05]  /*63a0*/  BSYNC B0 ;  /* 0x0000000000007941 */ /* 0x000fea0003800000 */
.L_x_7778:
[----:B------:R0:W-:Y:S01]  /*63b0*/  STG.E.U8 [R8.64], R4 ;  /* 0x0000000408007986 */ /* 0x0001e2000c101124 */
[----:B------:R-:W-:Y:S05]  /*63c0*/  BRA `(.L_x_7758) ;  /* 0x0000047000007947 */ /* 0x000fea0003800000 */
.L_x_7776:
        /* <DEDUP_REMOVED lines=17> */
.L_x_7783:
[----:B------:R-:W-:-:S04]  /*64e0*/  LOP3.LUT R3, R5, 0x80000000, RZ, 0xc0, !PT ;  /* 0x8000000005037812 */ /* 0x000fc800078ec0ff */
[----:B------:R-:W-:-:S04]  /*64f0*/  SHF.R.U32.HI R3, RZ, 0x18, R3 ;  /* 0x00000018ff037819 */ /* 0x000fc80000011603 */
[----:B------:R-:W-:-:S04]  /*6500*/  LOP3.LUT R0, R0, R3, RZ, 0xfc, !PT ;  /* 0x0000000300007212 */ /* 0x000fc800078efcff */
[----:B------:R-:W-:Y:S02]  /*6510*/  PRMT R4, R0, 0x7610, R4 ;  /* 0x0000761000047816 */ /* 0x000fe40000000004 */
.L_x_7782:
[----:B------:R-:W-:Y:S05]  /*6520*/  BSYNC B0 ;  /* 0x0000000000007941 */ /* 0x000fea0003800000 */
.L_x_7781:
[----:B------:R0:W-:Y:S01]  /*6530*/  STG.E.U8 [R8.64], R4 ;  /* 0x0000000408007986 */ /* 0x0001e2000c101124 */
[----:B------:R-:W-:Y:S05]  /*6540*/  BRA `(.L_x_7758) ;  /* 0x000002f000007947 */ /* 0x000fea0003800000 */
.L_x_7775:
        /* <DEDUP_REMOVED lines=22> */
.L_x_7757:
        /* <DEDUP_REMOVED lines=20> */
.L_x_7785:
[--C-:B------:R-:W-:Y:S01]  /*67f0*/  SHF.R.S32.HI R5, RZ, 0x1f, R22.reuse ;  /* 0x0000001fff057819 */ /* 0x100fe20000011416 */
[----:B------:R-:W-:-:S05]  /*6800*/  IMAD.MOV.U32 R4, RZ, RZ, R22 ;  /* 0x000000ffff047224 */ /* 0x000fca00078e0016 */
[----:B------:R0:W-:Y:S01]  /*6810*/  STG.E.64 [R8.64], R4 ;  /* 0x0000000408007986 */ /* 0x0001e2000c101b24 */
[----:B------:R-:W-:Y:S05]  /*6820*/  BRA `(.L_x_7758) ;  /* 0x0000001000007947 */ /* 0x000fea0003800000 */
.L_x_7784:
[----:B------:R0:W-:Y:S02]  /*6830*/  STG.E [R8.64], R22 ;  /* 0x0000001608007986 */ /* 0x0001e4000c101924 */
.L_x_7758:
[----:B------:R-:W-:Y:S02]  /*6840*/  IADD3 R23, R23, 0x80, RZ ;  /* 0x0000008017177810 */ /* 0x000fe40007ffe0ff */
.L_x_7719:
[----:B------:R-:W-:Y:S05]  /*6850*/  BSYNC B6 ;  /* 0x0000000000067941 */ /* 0x000fea0003800000 */
.L_x_7718:
        /* <DEDUP_REMOVED lines=19> */
.L_x_7789:
[----:B------:R-:W-:Y:S01]  /*6990*/  STG.E.U8 [R4.64], R2 ;  /* 0x0000000204007986 */ /* 0x000fe2000c101124 */
[----:B------:R-:W-:Y:S05]  /*69a0*/  EXIT ;  /* 0x000000000000794d */ /* 0x000fea0003800000 */
.L_x_7788:
        /* <DEDUP_REMOVED lines=9> */
.L_x_7792:
[----:B------:R-:W-:Y:S01]  /*6a40*/  STG.E [R4.64], R2 ;  /* 0x0000000204007986 */ /* 0x000fe2000c101924 */
[----:B------:R-:W-:Y:S05]  /*6a50*/  EXIT ;  /* 0x000000000000794d */ /* 0x000fea0003800000 */
.L_x_7791:
[----:B------:R-:W-:Y:S01]  /*6a60*/  STG.E.U16 [R4.64], R2 ;  /* 0x0000000204007986 */ /* 0x000fe2000c101524 */
[----:B------:R-:W-:Y:S05]  /*6a70*/  EXIT ;  /* 0x000000000000794d */ /* 0x000fea0003800000 */
.L_x_7787:
        /* <DEDUP_REMOVED lines=9> */
.L_x_7794:
[----:B------:R-:W0:Y:S02]  /*6b10*/  I2F R0, R2 ;  /* 0x0000000200007306 */ /* 0x000e240000201400 */
[----:B0-----:R-:W-:-:S05]  /*6b20*/  F2FP.PACK_AB R0, RZ, R0 ;  /* 0x00000000ff00723e */ /* 0x001fca00000000ff */
[----:B------:R-:W-:Y:S01]  /*6b30*/  STG.E.U16 [R4.64], R0 ;  /* 0x0000000004007986 */ /* 0x000fe2000c101524 */
[----:B------:R-:W-:Y:S05]  /*6b40*/  EXIT ;  /* 0x000000000000794d */ /* 0x000fea0003800000 */
.L_x_7793:
        /* <DEDUP_REMOVED lines=10> */
.L_x_7796:
[----:B------:R-:W0:Y:S02]  /*6bf0*/  I2F R2, R2 ;  /* 0x0000000200027306 */ /* 0x000e240000201400 */
[----:B0-----:R-:W-:-:S04]  /*6c00*/  F2FP.PACK_AB R3, RZ, R2 ;  /* 0x00000002ff03723e */ /* 0x001fc800000000ff */
[----:B------:R-:W-:-:S05]  /*6c10*/  PRMT R3, R3, 0x5410, RZ ;  /* 0x0000541003037816 */ /* 0x000fca00000000ff */
[----:B------:R-:W-:Y:S01]  /*6c20*/  STG.E [R4.64], R3 ;  /* 0x0000000304007986 */ /* 0x000fe2000c101924 */
[----:B------:R-:W-:Y:S05]  /*6c30*/  EXIT ;  /* 0x000000000000794d */ /* 0x000fea0003800000 */
.L_x_7795:
[----:B------:R-:W0:Y:S02]  /*6c40*/  I2F.F64 R2, R2 ;  /* 0x0000000200027312 */ /* 0x000e240000201c00 */
[----:B0-----:R-:W-:Y:S01]  /*6c50*/  STG.E.64 [R4.64], R2 ;  /* 0x0000000204007986 */ /* 0x001fe2000c101b24 */
[----:B------:R-:W-:Y:S05]  /*6c60*/  EXIT ;  /* 0x000000000000794d */ /* 0x000fea0003800000 */
.L_x_7786:
        /* <DEDUP_REMOVED lines=12> */
.L_x_7799:
[----:B------:R-:W0:Y:S01]  /*6d30*/  I2F.F64 R8, R2 ;  /* 0x0000000200087312 */ /* 0x000e220000201c00 */
[----:B------:R-:W-:-:S05]  /*6d40*/  CS2R R10, SRZ ;  /* 0x00000000000a7805 */ /* 0x000fca000001ff00 */
[----:B0-----:R-:W-:Y:S01]  /*6d50*/  STG.E.128 [R4.64], R8 ;  /* 0x0000000804007986 */ /* 0x001fe2000c101d24 */
[----:B------:R-:W-:Y:S05]  /*6d60*/  EXIT ;  /* 0x000000000000794d */ /* 0x000fea0003800000 */
.L_x_7798:
        /* <DEDUP_REMOVED lines=21> */
.L_x_7803:
[----:B------:R-:W-:Y:S05]  /*6ec0*/  BSYNC B0 ;  /* 0x0000000000007941 */ /* 0x000fea0003800000 */
.L_x_7802:
[----:B------:R-:W-:-:S05]  /*6ed0*/  LOP3.LUT R3, R0, R3, RZ, 0xfc, !PT ;  /* 0x0000000300037212 */ /* 0x000fca00078efcff */
[----:B------:R-:W-:Y:S01]  /*6ee0*/  STG.E.U8 [R4.64], R3 ;  /* 0x0000000304007986 */ /* 0x000fe2000c101124 */
[----:B------:R-:W-:Y:S05]  /*6ef0*/  EXIT ;  /* 0x000000000000794d */ /* 0x000fea0003800000 */
.L_x_7801:
        /* <DEDUP_REMOVED lines=13> */
.L_x_7805:
[----:B------:R-:W-:Y:S01]  /*6fd0*/  IMAD.MOV.U32 R0, RZ, RZ, 0x7f ;  /* 0x0000007fff007424 */ /* 0x000fe200078e00ff */
[----:B------:R-:W-:-:S04]  /*6fe0*/  ISETP.GT.U32.AND P0, PT, R3, 0x7f800000, PT ;  /* 0x7f8000000300780c */ /* 0x000fc80003f04070 */
[----:B------:R-:W-:-:S04]  /*6ff0*/  SEL R0, R0, 0x7c, P0 ;  /* 0x0000007c00007807 */ /* 0x000fc80000000000 */
.L_x_7806:
[----:B------:R-:W-:Y:S05]  /*7000*/  BSYNC B0 ;  /* 0x0000000000007941 */ /* 0x000fea0003800000 */
.L_x_7804:
[----:B------:R-:W-:-:S04]  /*7010*/  LOP3.LUT R2, R7, 0x80000000, RZ, 0xc0, !PT ;  /* 0x8000000007027812 */ /* 0x000fc800078ec0ff */
[----:B------:R-:W-:-:S04]  /*7020*/  SHF.R.U32.HI R3, RZ, 0x18, R2 ;  /* 0x00000018ff037819 */ /* 0x000fc80000011602 */
[----:B------:R-:W-:-:S05]  /*7030*/  LOP3.LUT R3, R0, R3, RZ, 0xfc, !PT ;  /* 0x0000000300037212 */ /* 0x000fca00078efcff */
[----:B------:R-:W-:Y:S01]  /*7040*/  STG.E.U8 [R4.64], R3 ;  /* 0x0000000304007986 */ /* 0x000fe2000c101124 */
[----:B------:R-:W-:Y:S05]  /*7050*/  EXIT ;  /* 0x000000000000794d */ /* 0x000fea0003800000 */
.L_x_7800:
[----:B------:R-:W0:Y:S02]  /*7060*/  I2F R0, R2 ;  /* 0x0000000200007306 */ /* 0x000e240000201400 */
[----:B0-----:R-:W-:-:S05]  /*7070*/  F2FP.BF16.PACK_AB R0, RZ, R0 ;  /* 0x00000000ff00723e */ /* 0x001fca00000010ff */
[----:B------:R-:W-:Y:S01]  /*7080*/  STG.E.U16 [R4.64], R0 ;  /* 0x0000000004007986 */ /* 0x000fe2000c101524 */
[----:B------:R-:W-:Y:S05]  /*7090*/  EXIT ;  /* 0x000000000000794d */ /* 0x000fea0003800000 */
.L_x_7797:
        /* <DEDUP_REMOVED lines=10> */
.L_x_7809:
        /* <DEDUP_REMOVED lines=17> */
.L_x_7812:
[----:B------:R-:W-:-:S04]  /*7250*/  LOP3.LUT R0, R7, 0x80000000, RZ, 0xc0, !PT ;  /* 0x8000000007007812 */ /* 0x000fc800078ec0ff */
[----:B------:R-:W-:-:S04]  /*7260*/  SHF.R.U32.HI R3, RZ, 0x18, R0 ;  /* 0x00000018ff037819 */ /* 0x000fc80000011600 */
[----:B------:R-:W-:-:S04]  /*7270*/  LOP3.LUT R2, R2, R3, RZ, 0xfc, !PT ;  /* 0x0000000302027212 */ /* 0x000fc800078efcff */
[----:B------:R-:W-:Y:S02]  /*7280*/  PRMT R0, R2, 0x7610, R0 ;  /* 0x0000761002007816 */ /* 0x000fe40000000000 */
.L_x_7811:
[----:B------:R-:W-:Y:S05]  /*7290*/  BSYNC B0 ;  /* 0x0000000000007941 */ /* 0x000fea0003800000 */
.L_x_7810:
[----:B------:R-:W-:Y:S01]  /*72a0*/  STG.E.U8 [R4.64], R0 ;  /* 0x0000000004007986 */ /* 0x000fe2000c101124 */
[----:B------:R-:W-:Y:S05]  /*72b0*/  EXIT ;  /* 0x000000000000794d */ /* 0x000fea0003800000 */
.L_x_7808:
        /* <DEDUP_REMOVED lines=17> */
.L_x_7815:
[----:B------:R-:W-:-:S04]  /*73d0*/  LOP3.LUT R0, R7, 0x80000000, RZ, 0xc0, !PT ;  /* 0x8000000007007812 */ /* 0x000fc800078ec0ff */
[----:B------:R-:W-:-:S04]  /*73e0*/  SHF.R.U32.HI R3, RZ, 0x18, R0 ;  /* 0x00000018ff037819 */ /* 0x000fc80000011600 */
[----:B------:R-:W-:-:S04]  /*73f0*/  LOP3.LUT R2, R2, R3, RZ, 0xfc, !PT ;  /* 0x0000000302027212 */ /* 0x000fc800078efcff */
[----:B------:R-:W-:Y:S02]  /*7400*/  PRMT R0, R2, 0x7610, R0 ;  /* 0x0000761002007816 */ /* 0x000fe40000000000 */
.L_x_7814:
[----:B------:R-:W-:Y:S05]  /*7410*/  BSYNC B0 ;  /* 0x0000000000007941 */ /* 0x000fea0003800000 */
.L_x_7813:
[----:B------:R-:W-:Y:S01]  /*7420*/  STG.E.U8 [R4.64], R0 ;  /* 0x0000000004007986 */ /* 0x000fe2000c101124 */
[----:B------:R-:W-:Y:S05]  /*7430*/  EXIT ;  /* 0x000000000000794d */ /* 0x000fea0003800000 */
.L_x_7807:
        /* <DEDUP_REMOVED lines=22> */
.L_x_7790:
        /* <DEDUP_REMOVED lines=20> */
.L_x_7817:
[----:B------:R-:W-:-:S05]  /*76e0*/  SHF.R.S32.HI R3, RZ, 0x1f, R2 ;  /* 0x0000001fff037819 */ /* 0x000fca0000011402 */
[----:B------:R-:W-:Y:S01]  /*76f0*/  STG.E.64 [R4.64], R2 ;  /* 0x0000000204007986 */ /* 0x000fe2000c101b24 */
[----:B------:R-:W-:Y:S05]  /*7700*/  EXIT ;  /* 0x000000000000794d */ /* 0x000fea0003800000 */
.L_x_7816:
[----:B------:R-:W-:Y:S01]  /*7710*/  STG.E [R4.64], R2 ;  /* 0x0000000204007986 */ /* 0x000fe2000c101924 */
[----:B------:R-:W-:Y:S05]  /*7720*/  EXIT ;  /* 0x000000000000794d */ /* 0x000fea0003800000 */
.L_x_7818:
        /* <DEDUP_REMOVED lines=13> */
.L_x_34087:


//--------------------- .text._ZN2at6native18elementwise_kernelILi128ELi2EZNS0_22gpu_kernel_impl_nocastIZZZNS0_21clamp_max_kernel_cudaERNS_18TensorIteratorBaseERKN3c106ScalarEENKUlvE_clEvENKUlvE1_clEvEUliE_EEvS4_RKT_EUliE_EEviT1_ --------------------------
	.section	.text._ZN2at6native18elementwise_kernelILi128ELi2EZNS0_22gpu_kernel_impl_nocastIZZZNS0_21clamp_max_kernel_cudaERNS_18TensorIteratorBaseERKN3c106ScalarEENKUlvE_clEvENKUlvE1_clEvEUliE_EEvS4_RKT_EUliE_EEviT1_,"ax",@progbits
	.sectioninfo	@"SHI_REGISTERS=12"
	.align	128
        .global         _ZN2at6native18elementwise_kernelILi128ELi2EZNS0_22gpu_kernel_impl_nocastIZZZNS0_21clamp_max_kernel_cudaERNS_18TensorIteratorBaseERKN3c106ScalarEENKUlvE_clEvENKUlvE1_clEvEUliE_EEvS4_RKT_EUliE_EEviT1_
        .type           _ZN2at6native18elementwise_kernelILi128ELi2EZNS0_22gpu_kernel_impl_nocastIZZZNS0_21clamp_max_kernel_cudaERNS_18TensorIteratorBaseERKN3c106ScalarEENKUlvE_clEvENKUlvE1_clEvEUliE_EEvS4_RKT_EUliE_EEviT1_,@function
        .size           _ZN2at6native18elementwise_kernelILi128ELi2EZNS0_22gpu_kernel_impl_nocastIZZZNS0_21clamp_max_kernel_cudaERNS_18TensorIteratorBaseERKN3c106ScalarEENKUlvE_clEvENKUlvE1_clEvEUliE_EEvS4_RKT_EUliE_EEviT1_,(.L_x_34088 - _ZN2at6native18elementwise_kernelILi128ELi2EZNS0_22gpu_kernel_impl_nocastIZZZNS0_21clamp_max_kernel_cudaERNS_18TensorIteratorBaseERKN3c106ScalarEENKUlvE_clEvENKUlvE1_clEvEUliE_EEvS4_RKT_EUliE_EEviT1_)
        .other          _ZN2at6native18elementwise_kernelILi128ELi2EZNS0_22gpu_kernel_impl_nocastIZZZNS0_21clamp_max_kernel_cudaERNS_18TensorIteratorBaseERKN3c106ScalarEENKUlvE_clEvENKUlvE1_clEvEUliE_EEvS4_RKT_EUliE_EEviT1_,@"STO_CUDA_ENTRY STV_DEFAULT"
_ZN2at6native18elementwise_kernelILi128ELi2EZNS0_22gpu_kernel_impl_nocastIZZZNS0_21clamp_max_kernel_cudaERNS_18TensorIteratorBaseERKN3c106ScalarEENKUlvE_clEvENKUlvE1_clEvEUliE_EEvS4_RKT_EUliE_EEviT1_:
.text._ZN2at6native18elementwise_kernelILi128ELi2EZNS0_22gpu_kernel_impl_nocastIZZZNS0_21clamp_max_kernel_cudaERNS_18TensorIteratorBaseERKN3c106ScalarEENKUlvE_clEvENKUlvE1_clEvEUliE_EEvS4_RKT_EUliE_EEviT1_:
        /* <DEDUP_REMOVED lines=229> */
[----:B------:R-:W-:-:S04]  /*0e50*/  IMAD R4, R9, c[0x0][0x280], R5 ;  /* 0x0000a00009047a24 */ /* 0x000fc800078e0205 */
[----:B------:R-:W-:Y:S02]  /*0e60*/  @P0 IMAD.MOV R6, RZ, RZ, -R6 ;  /* 0x000000ffff060224 */ /* 0x000fe400078e0a06 */
[----:B------:R-:W-:Y:S02]  /*0e70*/  IMAD R2, R4, c[0x0][0x350], R2 ;  /* 0x0000d40004027a24 */ /* 0x000fe400078e0202 */
[----:B------:R-:W-:Y:S02]  /*0e80*/  @P0 IMAD R6, R6, c[0x0][0x28c], R7 ;  /* 0x0000a30006060a24 */ /* 0x000fe400078e0207 */
[----:B------:R-:W-:Y:S02]  /*0e90*/  IMAD R3, R4, c[0x0][0x354], R3 ;  /* 0x0000d50004037a24 */ /* 0x000fe400078e0203 */
[C---:B------:R-:W-:Y:S02]  /*0ea0*/  @P0 IMAD R2, R6.reuse, c[0x0][0x358], R2 ;  /* 0x0000d60006020a24 */ /* 0x040fe400078e0202 */
[----:B------:R-:W-:-:S05]  /*0eb0*/  @P0 IMAD R3, R6, c[0x0][0x35c], R3 ;  /* 0x0000d70006030a24 */ /* 0x000fca00078e0203 */
.L_x_7821:
[----:B------:R-:W-:-:S04]  /*0ec0*/  IADD3 R4, P0, R3, c[0x0][0x368], RZ ;  /* 0x0000da0003047a10 */ /* 0x000fc80007f1e0ff */
[----:B------:R-:W-:-:S05]  /*0ed0*/  IADD3.X R5, RZ, c[0x0][0x36c], RZ, P0, !PT ;  /* 0x0000db00ff057a10 */ /* 0x000fca00007fe4ff */
[----:B------:R-:W2:Y:S01]  /*0ee0*/  LDG.E R4, [R4.64] ;  /* 0x0000000404047981 */ /* 0x000ea2000c1e1900 */
[----:B------:R-:W-:Y:S02]  /*0ef0*/  IADD3 R2, P0, R2, c[0x0][0x360], RZ ;  /* 0x0000d80002027a10 */ /* 0x000fe40007f1e0ff */
[----:B------:R-:W-:Y:S02]  /*0f00*/  IADD3 R7, R0, 0x80, RZ ;  /* 0x0000008000077810 */ /* 0x000fe40007ffe0ff */
[----:B------:R-:W-:Y:S02]  /*0f10*/  IADD3.X R3, RZ, c[0x0][0x364], RZ, P0, !PT ;  /* 0x0000d900ff037a10 */ /* 0x000fe400007fe4ff */
[----:B--2---:R-:W-:-:S05]  /*0f20*/  IMNMX R9, R4, c[0x0][0x370], PT ;  /* 0x0000dc0004097a17 */ /* 0x004fca0003800200 */
[----:B------:R0:W-:Y:S02]  /*0f30*/  STG.E [R2.64], R9 ;  /* 0x0000000902007986 */ /* 0x0001e4000c101904 */
.L_x_7820:
[----:B------:R-:W-:Y:S05]  /*0f40*/  BSYNC B0 ;  /* 0x0000000000007941 */ /* 0x000fea0003800000 */
.L_x_7819:
[----:B------:R-:W-:-:S13]  /*0f50*/  ISETP.GE.AND P0, PT, R7, c[0x0][0x160], PT ;  /* 0x0000580007007a0c */ /* 0x000fda0003f06270 */
[----:B------:R-:W-:Y:S05]  /*0f60*/  @P0 EXIT ;  /* 0x000000000000094d */ /* 0x000fea0003800000 */
[----:B------:R-:W-:Y:S01]  /*0f70*/  ISETP.NE.AND P0, PT, RZ, c[0x0][0x168], PT ;  /* 0x00005a00ff007a0c */ /* 0x000fe20003f05270 */
[----:B------:R-:W-:Y:S01]  /*0f80*/  HFMA2.MMA R0, -RZ, RZ, 0, 0 ;  /* 0x00000000ff007435 */ /* 0x000fe200000001ff */
[----:B0-----:R-:W-:-:S11]  /*0f90*/  MOV R2, RZ ;  /* 0x000000ff00027202 */ /* 0x001fd60000000f00 */
        /* <DEDUP_REMOVED lines=225> */
.L_x_7822:
[----:B------:R-:W-:-:S04]  /*1db0*/  IADD3 R2, P0, R2, c[0x0][0x368], RZ ;  /* 0x0000da0002027a10 */ /* 0x000fc80007f1e0ff */
[----:B------:R-:W-:-:S05]  /*1dc0*/  IADD3.X R3, RZ, c[0x0][0x36c], RZ, P0, !PT ;  /* 0x0000db00ff037a10 */ /* 0x000fca00007fe4ff */
[----:B------:R-:W2:Y:S01]  /*1dd0*/  LDG.E R2, [R2.64] ;  /* 0x0000000402027981 */ /* 0x000ea2000c1e1900 */
[----:B------:R-:W-:-:S04]  /*1de0*/  IADD3 R4, P0, R0, c[0x0][0x360], RZ ;  /* 0x0000d80000047a10 */ /* 0x000fc80007f1e0ff */
[----:B------:R-:W-:Y:S02]  /*1df0*/  IADD3.X R5, RZ, c[0x0][0x364], RZ, P0, !PT ;  /* 0x0000d900ff057a10 */ /* 0x000fe400007fe4ff */
[----:B--2---:R-:W-:-:S05]  /*1e00*/  IMNMX R7, R2, c[0x0][0x370], PT ;  /* 0x0000dc0002077a17 */ /* 0x004fca0003800200 */
[----:B------:R-:W-:Y:S01]  /*1e10*/  STG.E [R4.64], R7 ;  /* 0x0000000704007986 */ /* 0x000fe2000c101904 */
[----:B------:R-:W-:Y:S05]  /*1e20*/  EXIT ;  /* 0x000000000000794d */ /* 0x000fea0003800000 */
.L_x_7823:
        /* <DEDUP_REMOVED lines=13> */
.L_x_34088:


//--------------------- .text._ZN2at6native27unrolled_elementwise_kernelIZZZNS0_21clamp_max_kernel_cudaERNS_18TensorIteratorBaseERKN3c106ScalarEENKUlvE_clEvENKUlvE1_clEvEUliE_St5arrayIPcLm2EELi4E23TrivialOffsetCalculatorILi1EjESF_NS0_6memory15LoadWithoutCastENSG_16StoreWithoutCastEEEviT_T0_T2_T3_T4_T5_ --------------------------
	.section	.text._ZN2at6native27unrolled_elementwise_kernelIZZZNS0_21clamp_max_kernel_cudaERNS_18TensorIteratorBaseERKN3c106ScalarEENKUlvE_clEvENKUlvE1_clEvEUliE_St5arrayIPcLm2EELi4E23TrivialOffsetCalculatorILi1EjESF_NS0_6memory15LoadWithoutCastENSG_16StoreWithoutCastEEEviT_T0_T2_T3_T4_T5_,"ax",@progbits
	.sectioninfo	@"SHI_REGISTERS=20"
	.align	128
        .global         _ZN2at6native27unrolled_elementwise_kernelIZZZNS0_21clamp_max_kernel_cudaERNS_18TensorIteratorBaseERKN3c106ScalarEENKUlvE_clEvENKUlvE1_clEvEUliE_St5arrayIPcLm2EELi4E23TrivialOffsetCalculatorILi1EjESF_NS0_6memory15LoadWithoutCastENSG_16StoreWithoutCastEEEviT_T0_T2_T3_T4_T5_
        .type           _ZN2at6native27unrolled_elementwise_kernelIZZZNS0_21clamp_max_kernel_cudaERNS_18TensorIteratorBaseERKN3c106ScalarEENKUlvE_clEvENKUlvE1_clEvEUliE_St5arrayIPcLm2EELi4E23TrivialOffsetCalculatorILi1EjESF_NS0_6memory15LoadWithoutCastENSG_16StoreWithoutCastEEEviT_T0_T2_T3_T4_T5_,@function
        .size           _ZN2at6native27unrolled_elementwise_kernelIZZZNS0_21clamp_max_kernel_cudaERNS_18TensorIteratorBaseERKN3c106ScalarEENKUlvE_clEvENKUlvE1_clEvEUliE_St5arrayIPcLm2EELi4E23TrivialOffsetCalculatorILi1EjESF_NS0_6memory15LoadWithoutCastENSG_16StoreWithoutCastEEEviT_T0_T2_T3_T4_T5_,(.L_x_34089 - _ZN2at6native27unrolled_elementwise_kernelIZZZNS0_21clamp_max_kernel_cudaERNS_18TensorIteratorBaseERKN3c106ScalarEENKUlvE_clEvENKUlvE1_clEvEUliE_St5arrayIPcLm2EELi4E23TrivialOffsetCalculatorILi1EjESF_NS0_6memory15LoadWithoutCastENSG_16StoreWithoutCastEEEviT_T0_T2_T3_T4_T5_)
        .other          _ZN2at6native27unrolled_elementwise_kernelIZZZNS0_21clamp_max_kernel_cudaERNS_18TensorIteratorBaseERKN3c106ScalarEENKUlvE_clEvENKUlvE1_clEvEUliE_St5arrayIPcLm2EELi4E23TrivialOffsetCalculatorILi1EjESF_NS0_6memory15LoadWithoutCastENSG_16StoreWithoutCastEEEviT_T0_T2_T3_T4_T5_,@"STO_CUDA_ENTRY STV_DEFAULT"
_ZN2at6native27unrolled_elementwise_kernelIZZZNS0_21clamp_max_kernel_cudaERNS_18TensorIteratorBaseERKN3c106ScalarEENKUlvE_clEvENKUlvE1_clEvEUliE_St5arrayIPcLm2EELi4E23TrivialOffsetCalculatorILi1EjESF_NS0_6memory15LoadWithoutCastENSG_16StoreWithoutCastEEEviT_T0_T2_T3_T4_T5_:
.text._ZN2at6native27unrolled_elementwise_kernelIZZZNS0_21clamp_max_kernel_cudaERNS_18TensorIteratorBaseERKN3c106ScalarEENKUlvE_clEvENKUlvE1_clEvEUliE_St5arrayIPcLm2EELi4E23TrivialOffsetCalculatorILi1EjESF_NS0_6memory15LoadWithoutCastENSG_16StoreWithoutCastEEEviT_T0_T2_T3_T4_T5_:
[----:B------:R-:W-:Y:S02]  /*0000*/  IMAD.MOV.U32 R1, RZ, RZ, c[0x0][0x28] ;  /* 0x00000a00ff017624 */ /* 0x000fe400078e00ff */
[----:B------:R-:W0:Y:S01]  /*0010*/  S2R R0, SR_CTAID.X ;  /* 0x0000000000007919 */ /* 0x000e220000002500 */
[----:B------:R-:W-:Y:S01]  /*0020*/  IMAD.MOV.U32 R3, RZ, RZ, -0x200 ;  /* 0xfffffe00ff037424 */ /* 0x000fe200078e00ff */
[----:B------:R-:W-:Y:S01]  /*0030*/  CS2R R4, SRZ ;  /* 0x0000000000047805 */ /* 0x000fe2000001ff00 */
[----:B------:R-:W-:Y:S01]  /*0040*/  ULDC.64 UR4, c[0x0][0x118] ;  /* 0x0000460000047ab9 */ /* 0x000fe20000000a00 */
[----:B------:R-:W1:Y:S01]  /*0050*/  S2R R17, SR_TID.X ;  /* 0x0000000000117919 */ /* 0x000e620000002100 */
[----:B0-----:R-:W-:Y:S01]  /*0060*/  IMAD R2, R0, R3, c[0x0][0x160] ;  /* 0x0000580000027624 */ /* 0x001fe200078e0203 */
[----:B-1----:R-:W-:-:S04]  /*0070*/  MOV R3, R17 ;  /* 0x0000001100037202 */ /* 0x002fc80000000f00 */
[----:B------:R-:W-:-:S13]  /*0080*/  ISETP.GE.AND P0, PT, R17, R2, PT ;  /* 0x000000021100720c */ /* 0x000fda0003f06270 */
[----:B------:R-:W-:Y:S01]  /*0090*/  @!P0 MOV R7, 0x4 ;  /* 0x0000000400078802 */ /* 0x000fe20000000f00 */
[----:B------:R-:W-:Y:S01]  /*00a0*/  @!P0 IMAD R6, R0, 0x200, R3 ;  /* 0x0000020000068824 */ /* 0x000fe200078e0203 */
[----:B------:R-:W-:-:S03]  /*00b0*/  @!P0 IADD3 R3, R3, 0x80, RZ ;  /* 0x0000008003038810 */ /* 0x000fc60007ffe0ff */
[----:B------:R-:W-:Y:S01]  /*00c0*/  @!P0 IMAD.WIDE.U32 R6, R6, R7, c[0x0][0x180] ;  /* 0x0000600006068625 */ /* 0x000fe200078e0007 */
[----:B------:R-:W-:-:S04]  /*00d0*/  ISETP.GE.AND P1, PT, R3, R2, PT ;  /* 0x000000020300720c */ /* 0x000fc80003f26270 */
[----:B------:R0:W2:Y:S09]  /*00e0*/  @!P0 LDG.E R4, [R6.64] ;  /* 0x0000000406048981 */ /* 0x0000b2000c1e1900 */
[----:B------:R-:W-:Y:S01]  /*00f0*/  @!P1 IMAD R10, R0, 0x200, R3 ;  /* 0x00000200000a9824 */ /* 0x000fe200078e0203 */
[----:B------:R-:W-:-:S04]  /*0100*/  @!P1 IADD3 R3, R3, 0x80, RZ ;  /* 0x0000008003039810 */ /* 0x000fc80007ffe0ff */
[----:B------:R-:W-:-:S13]  /*0110*/  ISETP.GE.AND P3, PT, R3, R2, PT ;  /* 0x000000020300720c */ /* 0x000fda0003f66270 */
[----:B------:R-:W-:Y:S01]  /*0120*/  @!P3 IMAD R12, R0, 0x200, R3 ;  /* 0x00000200000cb824 */ /* 0x000fe200078e0203 */
[----:B------:R-:W-:-:S04]  /*0130*/  @!P3 IADD3 R3, R3, 0x80, RZ ;  /* 0x000000800303b810 */ /* 0x000fc80007ffe0ff */
[----:B------:R-:W-:Y:S02]  /*0140*/  ISETP.GE.AND P2, PT, R3, R2, PT ;  /* 0x000000020300720c */ /* 0x000fe40003f46270 */
[----:B0-----:R-:W-:Y:S01]  /*0150*/  IADD3 R6, R17, 0x80, RZ ;  /* 0x0000008011067810 */ /* 0x001fe20007ffe0ff */
[----:B------:R-:W-:Y:S01]  /*0160*/  IMAD.MOV.U32 R15, RZ, RZ, R17 ;  /* 0x000000ffff0f7224 */ /* 0x000fe200078e0011 */
[----:B------:R-:W-:Y:S01]  /*0170*/  @!P3 MOV R13, 0x4 ;  /* 0x00000004000db802 */ /* 0x000fe20000000f00 */
[----:B------:R-:W-:Y:S01]  /*0180*/  @!P1 IMAD.MOV.U32 R11, RZ, RZ, 0x4 ;  /* 0x00000004ff0b9424 */ /* 0x000fe200078e00ff */
[----:B------:R-:W-:-:S07]  /*0190*/  @!P0 MOV R15, R6 ;  /* 0x00000006000f8202 */ /* 0x000fce0000000f00 */
[----:B------:R-:W-:Y:S01]  /*01a0*/  @!P2 MOV R9, 0x4 ;  /* 0x000000040009a802 */ /* 0x000fe20000000f00 */
[----:B------:R-:W-:Y:S02]  /*01b0*/  @!P2 IMAD R8, R0, 0x200, R3 ;  /* 0x000002000008a824 */ /* 0x000fe400078e0203 */
[----:B------:R-:W-:Y:S02]  /*01c0*/  IMAD.MOV.U32 R3, RZ, RZ, RZ ;  /* 0x000000ffff037224 */ /* 0x000fe400078e00ff */
[----:B------:R-:W-:-:S04]  /*01d0*/  @!P2 IMAD.WIDE.U32 R8, R8, R9, c[0x0][0x180] ;  /* 0x000060000808a625 */ /* 0x000fc800078e0009 */
[----:B------:R-:W-:Y:S01]  /*01e0*/  @!P0 IMAD R6, R0, 0x200, R17 ;  /* 0x0000020000068824 */ /* 0x000fe200078e0211 */
[----:B------:R2:W5:Y:S01]  /*01f0*/  @!P2 LDG.E R3, [R8.64] ;  /* 0x000000040803a981 */ /* 0x000562000c1e1900 */
[----:B------:R-:W-:Y:S02]  /*0200*/  @!P0 IMAD.MOV.U32 R7, RZ, RZ, 0x4 ;  /* 0x00000004ff078424 */ /* 0x000fe400078e00ff */
[----:B------:R-:W-:Y:S02]  /*0210*/  IMAD.MOV.U32 R14, RZ, RZ, RZ ;  /* 0x000000ffff0e7224 */ /* 0x000fe400078e00ff */
[----:B------:R-:W-:-:S04]  /*0220*/  @!P1 IMAD.WIDE.U32 R10, R10, R11, c[0x0][0x180] ;  /* 0x000060000a0a9625 */ /* 0x000fc800078e000b */
[----:B------:R-:W-:Y:S01]  /*0230*/  @!P3 IMAD.WIDE.U32 R12, R12, R13, c[0x0][0x180] ;  /* 0x000060000c0cb625 */ /* 0x000fe200078e000d */
[----:B------:R0:W5:Y:S03]  /*0240*/  @!P1 LDG.E R5, [R10.64] ;  /* 0x000000040a059981 */ /* 0x000166000c1e1900 */
[----:B------:R-:W-:Y:S01]  /*0250*/  @!P0 IMAD.WIDE.U32 R6, R6, R7, c[0x0][0x178] ;  /* 0x00005e0006068625 */ /* 0x000fe200078e0007 */
[----:B------:R0:W5:Y:S01]  /*0260*/  @!P3 LDG.E R14, [R12.64] ;  /* 0x000000040c0eb981 */ /* 0x000162000c1e1900 */
[----:B------:R-:W-:Y:S01]  /*0270*/  ISETP.GE.AND P1, PT, R15, R2, PT ;  /* 0x000000020f00720c */ /* 0x000fe20003f26270 */
[----:B------:R-:W-:Y:S01]  /*0280*/  BSSY B0, `(.L_x_7824) ;  /* 0x0000010000007945 */ /* 0x000fe20003800000 */
[----:B--2---:R-:W-:-:S05]  /*0290*/  IMNMX R9, R4, c[0x0][0x168], PT ;  /* 0x00005a0004097a17 */ /* 0x004fca0003800200 */
[----:B------:R0:W-:Y:S06]  /*02a0*/  @!P0 STG.E [R6.64], R9 ;  /* 0x0000000906008986 */ /* 0x0001ec000c101904 */
[----:B------:R-:W-:Y:S05]  /*02b0*/  @P1 BRA `(.L_x_7825) ;  /* 0x000000c000001947 */ /* 0x000fea0003800000 */
[----:B------:R-:W-:Y:S01]  /*02c0*/  LEA R4, R0, R15, 0x9 ;  /* 0x0000000f00047211 */ /* 0x000fe200078e48ff */
[----:B0-----:R-:W-:Y:S01]  /*02d0*/  IMAD.MOV.U32 R7, RZ, RZ, 0x4 ;  /* 0x00000004ff077424 */ /* 0x001fe200078e00ff */
[----:B------:R-:W-:Y:S02]  /*02e0*/  IADD3 R15, R15, 0x80, RZ ;  /* 0x000000800f0f7810 */ /* 0x000fe40007ffe0ff */
[----:B-----5:R-:W-:Y:S01]  /*02f0*/  IMNMX R9, R5, c[0x0][0x168], PT ;  /* 0x00005a0005097a17 */ /* 0x020fe20003800200 */
[----:B------:R-:W-:Y:S01]  /*0300*/  IMAD.WIDE.U32 R4, R4, R7, c[0x0][0x178] ;  /* 0x00005e0004047625 */ /* 0x000fe200078e0007 */
[----:B------:R-:W-:-:S02]  /*0310*/  ISETP.GE.AND P0, PT, R15, R2, PT ;  /* 0x000000020f00720c */ /* 0x000fc40003f06270 */
[----:B------:R-:W-:Y:S02]  /*0320*/  IMNMX R11, R14, c[0x0][0x168], PT ;  /* 0x00005a000e0b7a17 */ /* 0x000fe40003800200 */
[----:B------:R0:W-:Y:S09]  /*0330*/  STG.E [R4.64], R9 ;  /* 0x0000000904007986 */ /* 0x0001f2000c101904 */
[----:B------:R-:W-:-:S02]  /*0340*/  @!P0 LEA R6, R0, R15, 0x9 ;  /* 0x0000000f00068211 */ /* 0x000fc400078e48ff */
[----:B------:R-:W-:-:S03]  /*0350*/  @!P0 IADD3 R15, R15, 0x80, RZ ;  /* 0x000000800f0f8810 */ /* 0x000fc60007ffe0ff */
[----:B------:R-:W-:-:S05]  /*0360*/  @!P0 IMAD.WIDE.U32 R6, R6, R7, c[0x0][0x178] ;  /* 0x00005e0006068625 */ /* 0x000fca00078e0007 */
[----:B------:R0:W-:Y:S02]  /*0370*/  @!P0 STG.E [R6.64], R11 ;  /* 0x0000000b06008986 */ /* 0x0001e4000c101904 */
.L_x_7825:
[----:B------:R-:W-:Y:S05]  /*0380*/  BSYNC B0 ;  /* 0x0000000000007941 */ /* 0x000fea0003800000 */
.L_x_7824:
[----:B------:R-:W-:-:S13]  /*0390*/  ISETP.GE.AND P0, PT, R15, R2, PT ;  /* 0x000000020f00720c */ /* 0x000fda0003f06270 */
[----:B------:R-:W-:Y:S05]  /*03a0*/  @P0 EXIT ;  /* 0x000000000000094d */ /* 0x000fea0003800000 */
[----:B0-----:R-:W-:Y:S01]  /*03b0*/  HFMA2.MMA R7, -RZ, RZ, 0, 2.384185791015625e-07 ;  /* 0x00000004ff077435 */ /* 0x001fe200000001ff */
[----:B------:R-:W-:Y:S01]  /*03c0*/  IMAD R2, R0, 0x200, R15 ;  /* 0x0000020000027824 */ /* 0x000fe200078e020f */
[----:B-----5:R-:W-:-:S08]  /*03d0*/  IMNMX R5, R3, c[0x0][0x168], PT ;  /* 0x00005a0003057a17 */ /* 0x020fd00003800200 */
[----:B------:R-:W-:-:S05]  /*03e0*/  IMAD.WIDE.U32 R2, R2, R7, c[0x0][0x178] ;  /* 0x00005e0002027625 */ /* 0x000fca00078e0007 */
[----:B------:R-:W-:Y:S01]  /*03f0*/  STG.E [R2.64], R5 ;  /* 0x0000000502007986 */ /* 0x000fe2000c101904 */
[----:B------:R-:W-:Y:S05]  /*0400*/  EXIT ;  /* 0x000000000000794d */ /* 0x000fea0003800000 */
.L_x_7826:
        /* <DEDUP_REMOVED lines=15> */
.L_x_34089:


//--------------------- .text._ZN2at6native29vectorized_elementwise_kernelILi2EZZZNS0_21clamp_max_kernel_cudaERNS_18TensorIteratorBaseERKN3c106ScalarEENKUlvE_clEvENKUlvE1_clEvEUliE_St5arrayIPcLm2EEEEviT0_T1_ --------------------------
	.section	.text._ZN2at6native29vectorized_elementwise_kernelILi2EZZZNS0_21clamp_max_kernel_cudaERNS_18TensorIteratorBaseERKN3c106ScalarEENKUlvE_clEvENKUlvE1_clEvEUliE_St5arrayIPcLm2EEEEviT0_T1_,"ax",@progbits
	.sectioninfo	@"SHI_REGISTERS=28"
	.align	128
        .global         _ZN2at6native29vectorized_elementwise_kernelILi2EZZZNS0_21clamp_max_kernel_cudaERNS_18TensorIteratorBaseERKN3c106ScalarEENKUlvE_clEvENKUlvE1_clEvEUliE_St5arrayIPcLm2EEEEviT0_T1_
        .type           _ZN2at6native29vectorized_elementwise_kernelILi2EZZZNS0_21clamp_max_kernel_cudaERNS_18TensorIteratorBaseERKN3c106ScalarEENKUlvE_clEvENKUlvE1_clEvEUliE_St5arrayIPcLm2EEEEviT0_T1_,@function
        .size           _ZN2at6native29vectorized_elementwise_kernelILi2EZZZNS0_21clamp_max_kernel_cudaERNS_18TensorIteratorBaseERKN3c106ScalarEENKUlvE_clEvENKUlvE1_clEvEUliE_St5arrayIPcLm2EEEEviT0_T1_,(.L_x_34090 - _ZN2at6native29vectorized_elementwise_kernelILi2EZZZNS0_21clamp_max_kernel_cudaERNS_18TensorIteratorBaseERKN3c106ScalarEENKUlvE_clEvENKUlvE1_clEvEUliE_St5arrayIPcLm2EEEEviT0_T1_)
        .other          _ZN2at6native29vectorized_elementwise_kernelILi2EZZZNS0_21clamp_max_kernel_cudaERNS_18TensorIteratorBaseERKN3c106ScalarEENKUlvE_clEvENKUlvE1_clEvEUliE_St5arrayIPcLm2EEEEviT0_T1_,@"STO_CUDA_ENTRY STV_DEFAULT"
_ZN2at6native29vectorized_elementwise_kernelILi2EZZZNS0_21clamp_max_kernel_cudaERNS_18TensorIteratorBaseERKN3c106ScalarEENKUlvE_clEvENKUlvE1_clEvEUliE_St5arrayIPcLm2EEEEviT0_T1_:
.text._ZN2at6native29vectorized_elementwise_kernelILi2EZZZNS0_21clamp_max_kernel_cudaERNS_18TensorIteratorBaseERKN3c106ScalarEENKUlvE_clEvENKUlvE1_clEvEUliE_St5arrayIPcLm2EEEEviT0_T1_:
        /* <DEDUP_REMOVED lines=17> */
[----:B--2---:R-:W-:Y:S02]  /*0110*/  IMNMX R5, R5, c[0x0][0x168], PT ;  /* 0x00005a0005057a17 */ /* 0x004fe40003800200 */
[----:B------:R-:W-:Y:S02]  /*0120*/  IMNMX R4, R4, c[0x0][0x168], PT ;  /* 0x00005a0004047a17 */ /* 0x000fe40003800200 */
[----:B---3--:R-:W-:Y:S02]  /*0130*/  IMNMX R7, R7, c[0x0][0x168], PT ;  /* 0x00005a0007077a17 */ /* 0x008fe40003800200 */
[----:B------:R-:W-:Y:S01]  /*0140*/  IMNMX R6, R6, c[0x0][0x168], PT ;  /* 0x00005a0006067a17 */ /* 0x000fe20003800200 */
[----:B------:R-:W-:Y:S01]  /*0150*/  STG.E.64 [R8.64], R4 ;  /* 0x0000000408007986 */ /* 0x000fe2000c101b04 */
[----:B----4-:R-:W-:Y:S02]  /*0160*/  IMNMX R11, R11, c[0x0][0x168], PT ;  /* 0x00005a000b0b7a17 */ /* 0x010fe40003800200 */
[----:B------:R-:W-:Y:S01]  /*0170*/  IMNMX R10, R10, c[0x0][0x168], PT ;  /* 0x00005a000a0a7a17 */ /* 0x000fe20003800200 */
[----:B------:R-:W-:Y:S01]  /*0180*/  STG.E.64 [R8.64+0x400], R6 ;  /* 0x0004000608007986 */ /* 0x000fe2000c101b04 */
[----:B-----5:R-:W-:-:S02]  /*0190*/  IMNMX R13, R13, c[0x0][0x168], PT ;  /* 0x00005a000d0d7a17 */ /* 0x020fc40003800200 */
[----:B------:R-:W-:Y:S01]  /*01a0*/  IMNMX R12, R12, c[0x0][0x168], PT ;  /* 0x00005a000c0c7a17 */ /* 0x000fe20003800200 */
[----:B------:R-:W-:Y:S04]  /*01b0*/  STG.E.64 [R8.64+0x800], R10 ;  /* 0x0008000a08007986 */ /* 0x000fe8000c101b04 */
[----:B------:R-:W-:Y:S01]  /*01c0*/  STG.E.64 [R8.64+0xc00], R12 ;  /* 0x000c000c08007986 */ /* 0x000fe2000c101b04 */
[----:B------:R-:W-:Y:S05]  /*01d0*/  EXIT ;  /* 0x000000000000794d */ /* 0x000fea0003800000 */
.L_x_7827:
[----:B------:R-:W0:Y:S01]  /*01e0*/  S2R R15, SR_TID.X ;  /* 0x00000000000f7919 */ /* 0x000e220000002100 */
[----:B------:R-:W-:Y:S01]  /*01f0*/  CS2R R12, SRZ ;  /* 0x00000000000c7805 */ /* 0x000fe2000001ff00 */
[C---:B0-----:R-:W-:Y:S01]  /*0200*/  ISETP.GE.AND P0, PT, R15.reuse, R0, PT ;  /* 0x000000000f00720c */ /* 0x041fe20003f06270 */
[----:B------:R-:W-:Y:S01]  /*0210*/  IMAD.MOV.U32 R3, RZ, RZ, R15 ;  /* 0x000000ffff037224 */ /* 0x000fe200078e000f */
[----:B------:R-:W-:-:S11]  /*0220*/  IADD3 R23, R15, 0x80, RZ ;  /* 0x000000800f177810 */ /* 0x000fd60007ffe0ff */
[----:B------:R-:W-:Y:S01]  /*0230*/  @!P0 MOV R3, R23 ;  /* 0x0000001700038202 */ /* 0x000fe20000000f00 */
[----:B------:R-:W-:Y:S02]  /*0240*/  @!P0 IMAD.IADD R10, R8, 0x1, R15 ;  /* 0x00000001080a8824 */ /* 0x000fe400078e020f */
[----:B------:R-:W-:Y:S01]  /*0250*/  @!P0 IMAD.MOV.U32 R11, RZ, RZ, 0x4 ;  /* 0x00000004ff0b8424 */ /* 0x000fe200078e00ff */
        /* <DEDUP_REMOVED lines=11> */
[----:B------:R-:W-:-:S04]  /*0310*/  @!P6 IMAD.WIDE.U32 R6, R6, R7, c[0x0][0x180] ;  /* 0x000060000606e625 */ /* 0x000fc800078e0007 */
[----:B------:R-:W-:Y:S01]  /*0320*/  IMAD.MOV.U32 R14, RZ, RZ, RZ ;  /* 0x000000ffff0e7224 */ /* 0x000fe200078e00ff */
[----:B------:R0:W2:Y:S07]  /*0330*/  @!P6 LDG.E R13, [R6.64] ;  /* 0x00000004060de981 */ /* 0x0000ae000c1e1900 */
[----:B------:R-:W-:Y:S01]  /*0340*/  @!P3 IMAD.IADD R5, R8, 0x1, R3 ;  /* 0x000000010805b824 */ /* 0x000fe200078e0203 */
[----:B------:R-:W-:-:S04]  /*0350*/  @!P3 IADD3 R3, R3, 0x80, RZ ;  /* 0x000000800303b810 */ /* 0x000fc80007ffe0ff */
[----:B------:R-:W-:-:S13]  /*0360*/  ISETP.GE.AND P4, PT, R3, R0, PT ;  /* 0x000000000300720c */ /* 0x000fda0003f86270 */
[----:B------:R-:W-:Y:S02]  /*0370*/  @!P4 IADD3 R2, R8, R3, RZ ;  /* 0x000000030802c210 */ /* 0x000fe40007ffe0ff */
[----:B------:R-:W-:-:S04]  /*0380*/  @!P4 IADD3 R3, R3, 0x80, RZ ;  /* 0x000000800303c810 */ /* 0x000fc80007ffe0ff */
[----:B------:R-:W-:Y:S01]  /*0390*/  ISETP.GE.AND P5, PT, R3, R0, PT ;  /* 0x000000000300720c */ /* 0x000fe20003fa6270 */
[----:B------:R-:W-:-:S05]  /*03a0*/  @!P0 IMAD.WIDE.U32 R10, R10, R11, c[0x0][0x180] ;  /* 0x000060000a0a8625 */ /* 0x000fca00078e000b */
[----:B------:R1:W3:Y:S07]  /*03b0*/  @!P0 LDG.E R14, [R10.64] ;  /* 0x000000040a0e8981 */ /* 0x0002ee000c1e1900 */
[----:B------:R-:W-:Y:S02]  /*03c0*/  @!P5 IADD3 R4, R8, R3, RZ ;  /* 0x000000030804d210 */ /* 0x000fe40007ffe0ff */
[----:B------:R-:W-:-:S04]  /*03d0*/  @!P5 IADD3 R3, R3, 0x80, RZ ;  /* 0x000000800303d810 */ /* 0x000fc80007ffe0ff */
[----:B------:R-:W-:Y:S01]  /*03e0*/  ISETP.GE.AND P6, PT, R3, R0, PT ;  /* 0x000000000300720c */ /* 0x000fe20003fc6270 */
[----:B------:R-:W-:Y:S01]  /*03f0*/  @!P3 IMAD.MOV.U32 R22, RZ, RZ, 0x4 ;  /* 0x00000004ff16b424 */ /* 0x000fe200078e00ff */
[----:B------:R-:W-:Y:S01]  /*0400*/  HFMA2.MMA R9, -RZ, RZ, 0, 0 ;  /* 0x00000000ff097435 */ /* 0x000fe200000001ff */
[----:B------:R-:W-:Y:S02]  /*0410*/  @!P4 IMAD.MOV.U32 R17, RZ, RZ, 0x4 ;  /* 0x00000004ff11c424 */ /* 0x000fe400078e00ff */
[----:B0-----:R-:W-:-:S04]  /*0420*/  @!P3 IMAD.WIDE.U32 R6, R5, R22, c[0x0][0x180] ;  /* 0x000060000506b625 */ /* 0x001fc800078e0016 */
[----:B------:R-:W-:-:S04]  /*0430*/  @!P5 IMAD.MOV.U32 R21, RZ, RZ, 0x4 ;  /* 0x00000004ff15d424 */ /* 0x000fc800078e00ff */
[----:B------:R-:W-:Y:S01]  /*0440*/  @!P6 MOV R22, 0x4 ;  /* 0x000000040016e802 */ /* 0x000fe20000000f00 */
[----:B------:R-:W-:Y:S02]  /*0450*/  @!P6 IMAD.IADD R19, R8, 0x1, R3 ;  /* 0x000000010813e824 */ /* 0x000fe400078e0203 */
[----:B------:R-:W-:-:S04]  /*0460*/  @!P4 IMAD.WIDE.U32 R2, R2, R17, c[0x0][0x180] ;  /* 0x000060000202c625 */ /* 0x000fc800078e0011 */
[----:B------:R-:W-:Y:S01]  /*0470*/  IMAD.MOV.U32 R16, RZ, RZ, RZ ;  /* 0x000000ffff107224 */ /* 0x000fe200078e00ff */
[----:B------:R0:W4:Y:S01]  /*0480*/  @!P4 LDG.E R9, [R2.64] ;  /* 0x000000040209c981 */ /* 0x000122000c1e1900 */
[----:B------:R-:W-:Y:S02]  /*0490*/  IMAD.MOV.U32 R17, RZ, RZ, RZ ;  /* 0x000000ffff117224 */ /* 0x000fe400078e00ff */
[----:B------:R-:W-:Y:S02]  /*04a0*/  @!P5 IMAD.WIDE.U32 R4, R4, R21, c[0x0][0x180] ;  /* 0x000060000404d625 */ /* 0x000fe400078e0015 */
[----:B------:R0:W4:Y:S02]  /*04b0*/  @!P3 LDG.E R16, [R6.64] ;  /* 0x000000040610b981 */ /* 0x000124000c1e1900 */
[----:B-1----:R-:W-:Y:S02]  /*04c0*/  @!P6 IMAD.WIDE.U32 R10, R19, R22, c[0x0][0x180] ;  /* 0x00006000130ae625 */ /* 0x002fe400078e0016 */
[----:B------:R3:W4:Y:S04]  /*04d0*/  @!P5 LDG.E R12, [R4.64] ;  /* 0x00000004040cd981 */ /* 0x000728000c1e1900 */
[----:B------:R-:W4:Y:S01]  /*04e0*/  @!P6 LDG.E R17, [R10.64] ;  /* 0x000000040a11e981 */ /* 0x000f22000c1e1900 */
[----:B------:R-:W-:Y:S01]  /*04f0*/  HFMA2.MMA R22, -RZ, RZ, 0, 0 ;  /* 0x00000000ff167435 */ /* 0x000fe200000001ff */
[----:B------:R-:W-:-:S02]  /*0500*/  @!P2 IMAD.MOV.U32 R19, RZ, RZ, 0x4 ;  /* 0x00000004ff13a424 */ /* 0x000fc400078e00ff */
[----:B------:R-:W-:Y:S02]  /*0510*/  @!P1 IMAD.MOV.U32 R25, RZ, RZ, 0x4 ;  /* 0x00000004ff199424 */ /* 0x000fe400078e00ff */
[----:B0-----:R-:W-:Y:S02]  /*0520*/  @!P0 IMAD.IADD R2, R8, 0x1, R15 ;  /* 0x0000000108028824 */ /* 0x001fe400078e020f */
[----:B------:R-:W-:Y:S02]  /*0530*/  @!P0 IMAD.MOV.U32 R3, RZ, RZ, 0x4 ;  /* 0x00000004ff038424 */ /* 0x000fe400078e00ff */
[----:B------:R-:W-:Y:S02]  /*0540*/  IMAD.MOV.U32 R21, RZ, RZ, RZ ;  /* 0x000000ffff157224 */ /* 0x000fe400078e00ff */
[----:B------:R-:W-:Y:S01]  /*0550*/  @!P2 IMAD.WIDE.U32 R18, R18, R19, c[0x0][0x180] ;  /* 0x000060001212a625 */ /* 0x000fe200078e0013 */
[----:B------:R-:W-:-:S03]  /*0560*/  @!P0 MOV R15, R23 ;  /* 0x00000017000f8202 */ /* 0x000fc60000000f00 */
[----:B------:R-:W-:Y:S01]  /*0570*/  @!P1 IMAD.WIDE.U32 R6, R20, R25, c[0x0][0x180] ;  /* 0x0000600014069625 */ /* 0x000fe200078e0019 */
[----:B------:R0:W5:Y:S03]  /*0580*/  @!P2 LDG.E R22, [R18.64] ;  /* 0x000000041216a981 */ /* 0x000166000c1e1900 */
[----:B------:R-:W-:Y:S01]  /*0590*/  @!P0 IMAD.WIDE.U32 R2, R2, R3, c[0x0][0x178] ;  /* 0x00005e0002028625 */ /* 0x000fe200078e0003 */
[----:B------:R0:W5:Y:S01]  /*05a0*/  @!P1 LDG.E R21, [R6.64] ;  /* 0x0000000406159981 */ /* 0x000162000c1e1900 */
[----:B------:R-:W-:Y:S01]  /*05b0*/  BSSY B0, `(.L_x_7828) ;  /* 0x0000036000007945 */ /* 0x000fe20003800000 */
[----:B------:R-:W-:Y:S01]  /*05c0*/  BSSY B1, `(.L_x_7829) ;  /* 0x000002e000017945 */ /* 0x000fe20003800000 */
[----:B--2---:R-:W-:Y:S02]  /*05d0*/  IMNMX R13, R13, c[0x0][0x168], PT ;  /* 0x00005a000d0d7a17 */ /* 0x004fe40003800200 */
[----:B---3--:R-:W-:-:S05]  /*05e0*/  IMNMX R5, R14, c[0x0][0x168], PT ;  /* 0x00005a000e057a17 */ /* 0x008fca0003800200 */
[----:B------:R0:W-:Y:S01]  /*05f0*/  @!P0 STG.E [R2.64], R5 ;  /* 0x0000000502008986 */ /* 0x0001e2000c101904 */
[----:B------:R-:W-:Y:S02]  /*0600*/  ISETP.GE.AND P0, PT, R15, R0, PT ;  /* 0x000000000f00720c */ /* 0x000fe40003f06270 */
[----:B----4-:R-:W-:Y:S02]  /*0610*/  IMNMX R9, R9, c[0x0][0x168], PT ;  /* 0x00005a0009097a17 */ /* 0x010fe40003800200 */
[----:B------:R-:W-:Y:S02]  /*0620*/  IMNMX R16, R16, c[0x0][0x168], PT ;  /* 0x00005a0010107a17 */ /* 0x000fe40003800200 */
[----:B------:R-:W-:Y:S02]  /*0630*/  IMNMX R12, R12, c[0x0][0x168], PT ;  /* 0x00005a000c0c7a17 */ /* 0x000fe40003800200 */
[----:B------:R-:W-:-:S05]  /*0640*/  IMNMX R17, R17, c[0x0][0x168], PT ;  /* 0x00005a0011117a17 */ /* 0x000fca0003800200 */
[----:B------:R-:W-:Y:S05]  /*0650*/  @P0 BRA `(.L_x_7830) ;  /* 0x000000e000000947 */ /* 0x000fea0003800000 */
[----:B0-----:R-:W-:Y:S01]  /*0660*/  IMAD.IADD R2, R8, 0x1, R15 ;  /* 0x0000000108027824 */ /* 0x001fe200078e020f */
[----:B-----5:R-:W-:Y:S01]  /*0670*/  IMNMX R5, R22, c[0x0][0x168], PT ;  /* 0x00005a0016057a17 */ /* 0x020fe20003800200 */
[----:B------:R-:W-:Y:S01]  /*0680*/  IMAD.MOV.U32 R3, RZ, RZ, 0x4 ;  /* 0x00000004ff037424 */ /* 0x000fe200078e00ff */
[----:B------:R-:W-:-:S03]  /*0690*/  IADD3 R15, R15, 0x80, RZ ;  /* 0x000000800f0f7810 */ /* 0x000fc60007ffe0ff */
[----:B------:R-:W-:Y:S01]  /*06a0*/  IMAD.WIDE.U32 R2, R2, R3, c[0x0][0x178] ;  /* 0x00005e0002027625 */ /* 0x000fe200078e0003 */
[----:B------:R-:W-:-:S04]  /*06b0*/  ISETP.GE.AND P0, PT, R15, R0, PT ;  /* 0x000000000f00720c */ /* 0x000fc80003f06270 */
[----:B------:R0:W-:Y:S09]  /*06c0*/  STG.E [R2.64], R5 ;  /* 0x0000000502007986 */ /* 0x0001f2000c101904 */
[----:B------:R-:W-:Y:S05]  /*06d0*/  @P0 BRA `(.L_x_7831) ;  /* 0x000000d000000947 */ /* 0x000fea0003800000 */
[----:B0-----:R-:W-:Y:S01]  /*06e0*/  HFMA2.MMA R3, -RZ, RZ, 0, 2.384185791015625e-07 ;  /* 0x00000004ff037435 */ /* 0x001fe200000001ff */
[----:B------:R-:W-:Y:S01]  /*06f0*/  IMAD.IADD R2, R8, 0x1, R15 ;  /* 0x0000000108027824 */ /* 0x000fe200078e020f */
[----:B------:R-:W-:-:S02]  /*0700*/  IMNMX R21, R21, c[0x0][0x168], PT ;  /* 0x00005a0015157a17 */ /* 0x000fc40003800200 */
[----:B------:R-:W-:-:S06]  /*0710*/  IADD3 R15, R15, 0x80, RZ ;  /* 0x000000800f0f7810 */ /* 0x000fcc0007ffe0ff */
[----:B------:R-:W-:-:S05]  /*0720*/  IMAD.WIDE.U32 R2, R2, R3, c[0x0][0x178] ;  /* 0x00005e0002027625 */ /* 0x000fca00078e0003 */
[----:B------:R0:W-:Y:S02]  /*0730*/  STG.E [R2.64], R21 ;  /* 0x0000001502007986 */ /* 0x0001e4000c101904 */
.L_x_7830:
[----:B0-----:R-:W-:-:S13]  /*0740*/  ISETP.GE.AND P0, PT, R15, R0, PT ;  /* 0x000000000f00720c */ /* 0x001fda0003f06270 */
[----:B------:R-:W-:Y:S05]  /*0750*/  @P0 BRA `(.L_x_7832) ;  /* 0x000000c000000947 */ /* 0x000fea0003800000 */
[----:B------:R-:W-:Y:S01]  /*0760*/  IMAD.IADD R2, R8, 0x1, R15 ;  /* 0x0000000108027824 */ /* 0x000fe200078e020f */
[----:B------:R-:W-:Y:S01]  /*0770*/  IADD3 R15, R15, 0x80, RZ ;  /* 0x000000800f0f7810 */ /* 0x000fe20007ffe0ff */
[----:B------:R-:W-:-:S04]  /*0780*/  IMAD.MOV.U32 R3, RZ, RZ, 0x4 ;  /* 0x00000004ff037424 */ /* 0x000fc800078e00ff */
[----:B------:R-:W-:-:S05]  /*0790*/  IMAD.WIDE.U32 R2, R2, R3, c[0x0][0x178] ;  /* 0x00005e0002027625 */ /* 0x000fca00078e0003 */
[----:B------:R0:W-:Y:S02]  /*07a0*/  STG.E [R2.64], R13 ;  /* 0x0000000d02007986 */ /* 0x0001e4000c101904 */
.L_x_7831:
[----:B------:R-:W-:-:S13]  /*07b0*/  ISETP.GE.AND P0, PT, R15, R0, PT ;  /* 0x000000000f00720c */ /* 0x000fda0003f06270 */
[----:B------:R-:W-:Y:S05]  /*07c0*/  @P0 BRA `(.L_x_7833) ;  /* 0x000000d000000947 */ /* 0x000fea0003800000 */
[----:B0-----:R-:W-:Y:S01]  /*07d0*/  MOV R3, 0x4 ;  /* 0x0000000400037802 */ /* 0x001fe20000000f00 */
[----:B------:R-:W-:Y:S01]  /*07e0*/  IMAD.IADD R2, R8, 0x1, R15 ;  /* 0x0000000108027824 */ /* 0x000fe200078e020f */
[----:B------:R-:W-:-:S03]  /*07f0*/  IADD3 R15, R15, 0x80, RZ ;  /* 0x000000800f0f7810 */ /* 0x000fc60007ffe0ff */
[----:B------:R-:W-:-:S05]  /*0800*/  IMAD.WIDE.U32 R2, R2, R3, c[0x0][0x178] ;  /* 0x00005e0002027625 */ /* 0x000fca00078e0003 */
[----:B------:R0:W-:Y:S02]  /*0810*/  STG.E [R2.64], R16 ;  /* 0x0000001002007986 */ /* 0x0001e4000c101904 */
.L_x_7832:
        /* <DEDUP_REMOVED lines=8> */
.L_x_7833:
[----:B------:R-:W-:Y:S05]  /*08a0*/  BSYNC B1 ;  /* 0x0000000000017941 */ /* 0x000fea0003800000 */
.L_x_7829:
[----:B------:R-:W-:-:S13]  /*08b0*/  ISETP.GE.AND P0, PT, R15, R0, PT ;  /* 0x000000000f00720c */ /* 0x000fda0003f06270 */
[----:B0-----:R-:W-:Y:S01]  /*08c0*/  @!P0 MOV R3, 0x4 ;  /* 0x0000000400038802 */ /* 0x001fe20000000f00 */
[----:B------:R-:W-:Y:S01]  /*08d0*/  @!P0 IMAD.IADD R2, R8, 0x1, R15 ;  /* 0x0000000108028824 */ /* 0x000fe200078e020f */
[----:B------:R-:W-:-:S03]  /*08e0*/  @!P0 IADD3 R15, R15, 0x80, RZ ;  /* 0x000000800f0f8810 */ /* 0x000fc60007ffe0ff */
[----:B------:R-:W-:-:S05]  /*08f0*/  @!P0 IMAD.WIDE.U32 R2, R2, R3, c[0x0][0x178] ;  /* 0x00005e0002028625 */ /* 0x000fca00078e0003 */
[----:B------:R0:W-:Y:S02]  /*0900*/  @!P0 STG.E [R2.64], R12 ;  /* 0x0000000c02008986 */ /* 0x0001e4000c101904 */
.L_x_7834:
[----:B------:R-:W-:Y:S05]  /*0910*/  BSYNC B0 ;  /* 0x0000000000007941 */ /* 0x000fea0003800000 */
.L_x_7828:
[----:B------:R-:W-:Y:S01]  /*0920*/  WARPSYNC 0xffffffff ;  /* 0xffffffff00007948 */ /* 0x000fe20003800000 */
[----:B------:R-:W-:-:S13]  /*0930*/  ISETP.GE.AND P0, PT, R15, R0, PT ;  /* 0x000000000f00720c */ /* 0x000fda0003f06270 */
[----:B------:R-:W-:Y:S05]  /*0940*/  @P0 EXIT ;  /* 0x000000000000094d */ /* 0x000fea0003800000 */
[----:B0-----:R-:W-:Y:S02]  /*0950*/  IMAD.IADD R2, R8, 0x1, R15 ;  /* 0x0000000108027824 */ /* 0x001fe400078e020f */
[----:B------:R-:W-:-:S04]  /*0960*/  IMAD.MOV.U32 R3, RZ, RZ, 0x4 ;  /* 0x00000004ff037424 */ /* 0x000fc800078e00ff */
[----:B------:R-:W-:-:S05]  /*0970*/  IMAD.WIDE.U32 R2, R2, R3, c[0x0][0x178] ;  /* 0x00005e0002027625 */ /* 0x000fca00078e0003 */
[----:B------:R-:W-:Y:S01]  /*0980*/  STG.E [R2.64], R17 ;  /* 0x0000001102007986 */ /* 0x000fe2000c101904 */
[----:B------:R-:W-:Y:S05]  /*0990*/  EXIT ;  /* 0x000000000000794d */ /* 0x000fea0003800000 */
.L_x_7835:
        /* <DEDUP_REMOVED lines=14> */
.L_x_34090:


//--------------------- .text._ZN2at6native29vectorized_elementwise_kernelILi4EZZZNS0_21clamp_max_kernel_cudaERNS_18TensorIteratorBaseERKN3c106ScalarEENKUlvE_clEvENKUlvE1_clEvEUliE_St5arrayIPcLm2EEEEviT0_T1_ --------------------------
	.section	.text._ZN2at6native29vectorized_elementwise_kernelILi4EZZZNS0_21clamp_max_kernel_cudaERNS_18TensorIteratorBaseERKN3c106ScalarEENKUlvE_clEvENKUlvE1_clEvEUliE_St5arrayIPcLm2EEEEviT0_T1_,"ax",@progbits
	.sectioninfo	@"SHI_REGISTERS=28"
	.align	128
        .global         _ZN2at6native29vectorized_elementwise_kernelILi4EZZZNS0_21clamp_max_kernel_cudaERNS_18TensorIteratorBaseERKN3c106ScalarEENKUlvE_clEvENKUlvE1_clEvEUliE_St5arrayIPcLm2EEEEviT0_T1_
        .type           _ZN2at6native29vectorized_elementwise_kernelILi4EZZZNS0_21clamp_max_kernel_cudaERNS_18TensorIteratorBaseERKN3c106ScalarEENKUlvE_clEvENKUlvE1_clEvEUliE_St5arrayIPcLm2EEEEviT0_T1_,@function
        .size           _ZN2at6native29vectorized_elementwise_kernelILi4EZZZNS0_21clamp_max_kernel_cudaERNS_18TensorIteratorBaseERKN3c106ScalarEENKUlvE_clEvENKUlvE1_clEvEUliE_St5arrayIPcLm2EEEEviT0_T1_,(.L_x_34091 - _ZN2at6native29vectorized_elementwise_kernelILi4EZZZNS0_21clamp_max_kernel_cudaERNS_18TensorIteratorBaseERKN3c106ScalarEENKUlvE_clEvENKUlvE1_clEvEUliE_St5arrayIPcLm2EEEEviT0_T1_)
        .other          _ZN2at6native29vectorized_elementwise_kernelILi4EZZZNS0_21clamp_max_kernel_cudaERNS_18TensorIteratorBaseERKN3c106ScalarEENKUlvE_clEvENKUlvE1_clEvEUliE_St5arrayIPcLm2EEEEviT0_T1_,@"STO_CUDA_ENTRY STV_DEFAULT"
_ZN2at6native29vectorized_elementwise_kernelILi4EZZZNS0_21clamp_max_kernel_cudaERNS_18TensorIteratorBaseERKN3c106ScalarEENKUlvE_clEvENKUlvE1_clEvEUliE_St5arrayIPcLm2EEEEviT0_T1_:
.text._ZN2at6native29vectorized_elementwise_kernelILi4EZZZNS0_21clamp_max_kernel_cudaERNS_18TensorIteratorBaseERKN3c106ScalarEENKUlvE_clEvENKUlvE1_clEvEUliE_St5arrayIPcLm2EEEEviT0_T1_:
        /* <DEDUP_REMOVED lines=15> */
[----:B--2---:R-:W-:Y:S02]  /*00f0*/  IMNMX R7, R7, c[0x0][0x168], PT ;  /* 0x00005a0007077a17 */ /* 0x004fe40003800200 */
[----:B------:R-:W-:Y:S02]  /*0100*/  IMNMX R6, R6, c[0x0][0x168], PT ;  /* 0x00005a0006067a17 */ /* 0x000fe40003800200 */
[----:B------:R-:W-:Y:S02]  /*0110*/  IMNMX R5, R5, c[0x0][0x168], PT ;  /* 0x00005a0005057a17 */ /* 0x000fe40003800200 */
[----:B------:R-:W-:Y:S02]  /*0120*/  IMNMX R4, R4, c[0x0][0x168], PT ;  /* 0x00005a0004047a17 */ /* 0x000fe40003800200 */
[----:B---3--:R-:W-:Y:S02]  /*0130*/  IMNMX R11, R11, c[0x0][0x168], PT ;  /* 0x00005a000b0b7a17 */ /* 0x008fe40003800200 */
[----:B------:R-:W-:Y:S01]  /*0140*/  IMNMX R10, R10, c[0x0][0x168], PT ;  /* 0x00005a000a0a7a17 */ /* 0x000fe20003800200 */
[----:B------:R-:W-:Y:S01]  /*0150*/  STG.E.128 [R12.64], R4 ;  /* 0x000000040c007986 */ /* 0x000fe2000c101d04 */
[----:B------:R-:W-:-:S02]  /*0160*/  IMNMX R9, R9, c[0x0][0x168], PT ;  /* 0x00005a0009097a17 */ /* 0x000fc40003800200 */
[----:B------:R-:W-:-:S05]  /*0170*/  IMNMX R8, R8, c[0x0][0x168], PT ;  /* 0x00005a0008087a17 */ /* 0x000fca0003800200 */
[----:B------:R-:W-:Y:S01]  /*0180*/  STG.E.128 [R12.64+0x800], R8 ;  /* 0x000800080c007986 */ /* 0x000fe2000c101d04 */
[----:B------:R-:W-:Y:S05]  /*0190*/  EXIT ;  /* 0x000000000000794d */ /* 0x000fea0003800000 */
.L_x_7836:
        /* <DEDUP_REMOVED lines=86> */
.L_x_7839:
[----:B0-----:R-:W-:-:S13]  /*0700*/  ISETP.GE.AND P0, PT, R15, R8, PT ;  /* 0x000000080f00720c */ /* 0x001fda0003f06270 */
[----:B------:R-:W-:Y:S05]  /*0710*/  @P0 BRA `(.L_x_7841) ;  /* 0x000000c000000947 */ /* 0x000fea0003800000 */
[----:B------:R-:W-:Y:S01]  /*0720*/  IMAD.IADD R2, R0, 0x1, R15 ;  /* 0x0000000100027824 */ /* 0x000fe200078e020f */
[----:B------:R-:W-:Y:S01]  /*0730*/  IADD3 R15, R15, 0x80, RZ ;  /* 0x000000800f0f7810 */ /* 0x000fe20007ffe0ff */
[----:B------:R-:W-:-:S04]  /*0740*/  IMAD.MOV.U32 R3, RZ, RZ, 0x4 ;  /* 0x00000004ff037424 */ /* 0x000fc800078e00ff */
[----:B------:R-:W-:-:S05]  /*0750*/  IMAD.WIDE.U32 R2, R2, R3, c[0x0][0x178] ;  /* 0x00005e0002027625 */ /* 0x000fca00078e0003 */
[----:B------:R0:W-:Y:S02]  /*0760*/  STG.E [R2.64], R13 ;  /* 0x0000000d02007986 */ /* 0x0001e4000c101904 */
.L_x_7840:
[----:B------:R-:W-:-:S13]  /*0770*/  ISETP.GE.AND P0, PT, R15, R8, PT ;  /* 0x000000080f00720c */ /* 0x000fda0003f06270 */
[----:B------:R-:W-:Y:S05]  /*0780*/  @P0 BRA `(.L_x_7842) ;  /* 0x000000d000000947 */ /* 0x000fea0003800000 */
[----:B0-----:R-:W-:Y:S01]  /*0790*/  MOV R3, 0x4 ;  /* 0x0000000400037802 */ /* 0x001fe20000000f00 */
[----:B------:R-:W-:Y:S01]  /*07a0*/  IMAD.IADD R2, R0, 0x1, R15 ;  /* 0x0000000100027824 */ /* 0x000fe200078e020f */
[----:B------:R-:W-:-:S03]  /*07b0*/  IADD3 R15, R15, 0x80, RZ ;  /* 0x000000800f0f7810 */ /* 0x000fc60007ffe0ff */
[----:B------:R-:W-:-:S05]  /*07c0*/  IMAD.WIDE.U32 R2, R2, R3, c[0x0][0x178] ;  /* 0x00005e0002027625 */ /* 0x000fca00078e0003 */
[----:B------:R0:W-:Y:S02]  /*07d0*/  STG.E [R2.64], R16 ;  /* 0x0000001002007986 */ /* 0x0001e4000c101904 */
.L_x_7841:
        /* <DEDUP_REMOVED lines=8> */
.L_x_7842:
[----:B------:R-:W-:Y:S05]  /*0860*/  BSYNC B1 ;  /* 0x0000000000017941 */ /* 0x000fea0003800000 */
.L_x_7838:
[----:B------:R-:W-:-:S13]  /*0870*/  ISETP.GE.AND P0, PT, R15, R8, PT ;  /* 0x000000080f00720c */ /* 0x000fda0003f06270 */
[----:B0-----:R-:W-:Y:S01]  /*0880*/  @!P0 MOV R3, 0x4 ;  /* 0x0000000400038802 */ /* 0x001fe20000000f00 */
[----:B------:R-:W-:Y:S01]  /*0890*/  @!P0 IMAD.IADD R2, R0, 0x1, R15 ;  /* 0x0000000100028824 */ /* 0x000fe200078e020f */
[----:B------:R-:W-:-:S03]  /*08a0*/  @!P0 IADD3 R15, R15, 0x80, RZ ;  /* 0x000000800f0f8810 */ /* 0x000fc60007ffe0ff */
[----:B------:R-:W-:-:S05]  /*08b0*/  @!P0 IMAD.WIDE.U32 R2, R2, R3, c[0x0][0x178] ;  /* 0x00005e0002028625 */ /* 0x000fca00078e0003 */
[----:B------:R0:W-:Y:S02]  /*08c0*/  @!P0 STG.E [R2.64], R12 ;  /* 0x0000000c02008986 */ /* 0x0001e4000c101904 */
.L_x_7843:
[----:B------:R-:W-:Y:S05]  /*08d0*/  BSYNC B0 ;  /* 0x0000000000007941 */ /* 0x000fea0003800000 */
.L_x_7837:
        /* <DEDUP_REMOVED lines=8> */
.L_x_7844:
        /* <DEDUP_REMOVED lines=10> */
.L_x_34091:


//--------------------- .text._ZN2at6native29vectorized_elementwise_kernelILi8EZZZNS0_21clamp_max_kernel_cudaERNS_18TensorIteratorBaseERKN3c106ScalarEENKUlvE_clEvENKUlvE1_clEvEUliE_St5arrayIPcLm2EEEEviT0_T1_ --------------------------
	.section	.text._ZN2at6native29vectorized_elementwise_kernelILi8EZZZNS0_21clamp_max_kernel_cudaERNS_18TensorIteratorBaseERKN3c106ScalarEENKUlvE_clEvENKUlvE1_clEvEUliE_St5arrayIPcLm2EEEEviT0_T1_,"ax",@progbits
	.sectioninfo	@"SHI_REGISTERS=4"
	.align	128
        .global         _ZN2at6native29vectorized_elementwise_kernelILi8EZZZNS0_21clamp_max_kernel_cudaERNS_18TensorIteratorBaseERKN3c106ScalarEENKUlvE_clEvENKUlvE1_clEvEUliE_St5arrayIPcLm2EEEEviT0_T1_
        .type           _ZN2at6native29vectorized_elementwise_kernelILi8EZZZNS0_21clamp_max_kernel_cudaERNS_18TensorIteratorBaseERKN3c106ScalarEENKUlvE_clEvENKUlvE1_clEvEUliE_St5arrayIPcLm2EEEEviT0_T1_,@function
        .size           _ZN2at6native29vectorized_elementwise_kernelILi8EZZZNS0_21clamp_max_kernel_cudaERNS_18TensorIteratorBaseERKN3c106ScalarEENKUlvE_clEvENKUlvE1_clEvEUliE_St5arrayIPcLm2EEEEviT0_T1_,(.L_x_34092 - _ZN2at6native29vectorized_elementwise_kernelILi8EZZZNS0_21clamp_max_kernel_cudaERNS_18TensorIteratorBaseERKN3c106ScalarEENKUlvE_clEvENKUlvE1_clEvEUliE_St5arrayIPcLm2EEEEviT0_T1_)
        .other          _ZN2at6native29vectorized_elementwise_kernelILi8EZZZNS0_21clamp_max_kernel_cudaERNS_18TensorIteratorBaseERKN3c106ScalarEENKUlvE_clEvENKUlvE1_clEvEUliE_St5arrayIPcLm2EEEEviT0_T1_,@"STO_CUDA_ENTRY STV_DEFAULT"
_ZN2at6native29vectorized_elementwise_kernelILi8EZZZNS0_21clamp_max_kernel_cudaERNS_18TensorIteratorBaseERKN3c106ScalarEENKUlvE_clEvENKUlvE1_clEvEUliE_St5arrayIPcLm2EEEEviT0_T1_:
.text._ZN2at6native29vectorized_elementwise_kernelILi8EZZZNS0_21clamp_max_kernel_cudaERNS_18TensorIteratorBaseERKN3c106ScalarEENKUlvE_clEvENKUlvE1_clEvEUliE_St5arrayIPcLm2EEEEviT0_T1_:
[----:B------:R-:W-:Y:S02]  /*0000*/  MOV R1, c[0x0][0x28] ;  /* 0x00000a0000017a02 */ /* 0x000fe40000000f00 */
[----:B------:R-:W-:Y:S05]  /*0010*/  EXIT ;  /* 0x000000000000794d */ /* 0x000fea0003800000 */
.L_x_7845:
        /* <DEDUP_REMOVED lines=14> */
.L_x_34092:


//--------------------- .text._ZN2at6native18elementwise_kernelILi128ELi4EZNS0_15gpu_kernel_implIZZZNS0_21clamp_max_kernel_cudaERNS_18TensorIteratorBaseERKN3c106ScalarEENKUlvE_clEvENKUlvE0_clEvEUlaE_EEvS4_RKT_EUliE_EEviT1_ --------------------------
	.section	.text._ZN2at6native18elementwise_kernelILi128ELi4EZNS0_15gpu_kernel_implIZZZNS0_21clamp_max_kernel_cudaERNS_18TensorIteratorBaseERKN3c106ScalarEENKUlvE_clEvENKUlvE0_clEvEUlaE_EEvS4_RKT_EUliE_EEviT1_,"ax",@progbits
	.sectioninfo	@"SHI_REGISTERS=26"
	.align	128
        .global         _ZN2at6native18elementwise_kernelILi128ELi4EZNS0_15gpu_kernel_implIZZZNS0_21clamp_max_kernel_cudaERNS_18TensorIteratorBaseERKN3c106ScalarEENKUlvE_clEvENKUlvE0_clEvEUlaE_EEvS4_RKT_EUliE_EEviT1_
        .type           _ZN2at6native18elementwise_kernelILi128ELi4EZNS0_15gpu_kernel_implIZZZNS0_21clamp_max_kernel_cudaERNS_18TensorIteratorBaseERKN3c106ScalarEENKUlvE_clEvENKUlvE0_clEvEUlaE_EEvS4_RKT_EUliE_EEviT1_,@function
        .size           _ZN2at6native18elementwise_kernelILi128ELi4EZNS0_15gpu_kernel_implIZZZNS0_21clamp_max_kernel_cudaERNS_18TensorIteratorBaseERKN3c106ScalarEENKUlvE_clEvENKUlvE0_clEvEUlaE_EEvS4_RKT_EUliE_EEviT1_,(.L_x_34093 - _ZN2at6native18elementwise_kernelILi128ELi4EZNS0_15gpu_kernel_implIZZZNS0_21clamp_max_kernel_cudaERNS_18TensorIteratorBaseERKN3c106ScalarEENKUlvE_clEvENKUlvE0_clEvEUlaE_EEvS4_RKT_EUliE_EEviT1_)
        .other          _ZN2at6native18elementwise_kernelILi128ELi4EZNS0_15gpu_kernel_implIZZZNS0_21clamp_max_kernel_cudaERNS_18TensorIteratorBaseERKN3c106ScalarEENKUlvE_clEvENKUlvE0_clEvEUlaE_EEvS4_RKT_EUliE_EEviT1_,@"STO_CUDA_ENTRY STV_DEFAULT"
_ZN2at6native18elementwise_kernelILi128ELi4EZNS0_15gpu_kernel_implIZZZNS0_21clamp_max_kernel_cudaERNS_18TensorIteratorBaseERKN3c106ScalarEENKUlvE_clEvENKUlvE0_clEvEUlaE_EEvS4_RKT_EUliE_EEviT1_:
.text._ZN2at6native18elementwise_kernelILi128ELi4EZNS0_15gpu_kernel_implIZZZNS0_21clamp_max_kernel_cudaERNS_18TensorIteratorBaseERKN3c106ScalarEENKUlvE_clEvENKUlvE0_clEvEUlaE_EEvS4_RKT_EUliE_EEviT1_:
        /* <DEDUP_REMOVED lines=238> */
.L_x_7848:
        /* <DEDUP_REMOVED lines=16> */
[----:B------:R0:W5:Y:S01]  /*0fe0*/  LDG.E.U8 R0, [R2.64] ;  /* 0x0000002402007981 */ /* 0x000162000c1e1100 */
[----:B------:R-:W-:Y:S05]  /*0ff0*/  BRA `(.L_x_7854) ;  /* 0x00000d9000007947 */ /* 0x000fea0003800000 */
.L_x_7852:
[----:B------:R0:W5:Y:S01]  /*1000*/  LDG.E.U8 R0, [R2.64] ;  /* 0x0000002402007981 */ /* 0x000162000c1e1100 */
[----:B------:R-:W-:Y:S05]  /*1010*/  BRA `(.L_x_7854) ;  /* 0x00000d7000007947 */ /* 0x000fea0003800000 */
.L_x_7851:
[----:B------:R-:W-:-:S13]  /*1020*/  ISETP.NE.AND P0, PT, R4, 0x2, PT ;  /* 0x000000020400780c */ /* 0x000fda0003f05270 */
[----:B------:R-:W-:Y:S05]  /*1030*/  @!P0 BRA `(.L_x_7855) ;  /* 0x0000008000008947 */ /* 0x000fea0003800000 */
[----:B------:R-:W-:-:S13]  /*1040*/  ISETP.NE.AND P0, PT, R4, 0x3, PT ;  /* 0x000000030400780c */ /* 0x000fda0003f05270 */
[----:B------:R-:W-:Y:S05]  /*1050*/  @!P0 BRA `(.L_x_7856) ;  /* 0x0000004000008947 */ /* 0x000fea0003800000 */
[----:B------:R-:W-:-:S13]  /*1060*/  ISETP.NE.AND P0, PT, R4, 0x4, PT ;  /* 0x000000040400780c */ /* 0x000fda0003f05270 */
[----:B------:R-:W-:Y:S05]  /*1070*/  @P0 BRA `(.L_x_7853) ;  /* 0x00000b9000000947 */ /* 0x000fea0003800000 */
[----:B------:R0:W5:Y:S01]  /*1080*/  LDG.E.U8 R0, [R2.64] ;  /* 0x0000002402007981 */ /* 0x000162000c1e1100 */
[----:B------:R-:W-:Y:S05]  /*1090*/  BRA `(.L_x_7854) ;  /* 0x00000cf000007947 */ /* 0x000fea0003800000 */
.L_x_7856:
[----:B------:R0:W5:Y:S01]  /*10a0*/  LDG.E.U8 R0, [R2.64] ;  /* 0x0000002402007981 */ /* 0x000162000c1e1100 */
[----:B------:R-:W-:Y:S05]  /*10b0*/  BRA `(.L_x_7854) ;  /* 0x00000cd000007947 */ /* 0x000fea0003800000 */
.L_x_7855:
[----:B------:R0:W5:Y:S01]  /*10c0*/  LDG.E.U16 R0, [R2.64] ;  /* 0x0000002402007981 */ /* 0x000162000c1e1500 */
[----:B------:R-:W-:Y:S05]  /*10d0*/  BRA `(.L_x_7854) ;  /* 0x00000cb000007947 */ /* 0x000fea0003800000 */
.L_x_7850:
        /* <DEDUP_REMOVED lines=9> */
.L_x_7858:
[----:B------:R-:W2:Y:S02]  /*1170*/  LDG.E.U16 R4, [R2.64] ;  /* 0x0000002402047981 */ /* 0x000ea4000c1e1500 */
[----:B--2---:R-:W-:-:S06]  /*1180*/  HADD2.F32 R4, -RZ, R4.H0_H0 ;  /* 0x20000004ff047230 */ /* 0x004fcc0000004100 */
[----:B------:R-:W0:Y:S02]  /*1190*/  F2I.FTZ.TRUNC.NTZ R4, R4 ;  /* 0x0000000400047305 */ /* 0x000e24000021f100 */
[----:B0-----:R-:W-:Y:S01]  /*11a0*/  PRMT R0, R4, 0x7610, R0 ;  /* 0x0000761004007816 */ /* 0x001fe20000000000 */
[----:B------:R-:W-:Y:S05]  /*11b0*/  BRA `(.L_x_7854) ;  /* 0x00000bd000007947 */ /* 0x000fea0003800000 */
.L_x_7857:
        /* <DEDUP_REMOVED lines=9> */
.L_x_7860:
[----:B------:R-:W2:Y:S02]  /*1250*/  LDG.E.U16 R2, [R2.64] ;  /* 0x0000002402027981 */ /* 0x000ea4000c1e1500 */
[----:B--2---:R-:W-:-:S06]  /*1260*/  HADD2.F32 R4, -RZ, R2.H0_H0 ;  /* 0x20000002ff047230 */ /* 0x004fcc0000004100 */
[----:B------:R-:W0:Y:S02]  /*1270*/  F2I.FTZ.TRUNC.NTZ R4, R4 ;  /* 0x0000000400047305 */ /* 0x000e24000021f100 */
[----:B0-----:R-:W-:Y:S01]  /*1280*/  PRMT R0, R4, 0x7610, R0 ;  /* 0x0000761004007816 */ /* 0x001fe20000000000 */
[----:B------:R-:W-:Y:S05]  /*1290*/  BRA `(.L_x_7854) ;  /* 0x00000af000007947 */ /* 0x000fea0003800000 */
.L_x_7859:
[----:B------:R-:W2:Y:S02]  /*12a0*/  LDG.E.64 R2, [R2.64] ;  /* 0x0000002402027981 */ /* 0x000ea4000c1e1b00 */
[----:B--2---:R0:W1:Y:S01]  /*12b0*/  F2I.F64.TRUNC R0, R2 ;  /* 0x0000000200007311 */ /* 0x004062000030d100 */
[----:B------:R-:W-:Y:S05]  /*12c0*/  BRA `(.L_x_7854) ;  /* 0x00000ac000007947 */ /* 0x000fea0003800000 */
.L_x_7849:
        /* <DEDUP_REMOVED lines=12> */
.L_x_7863:
[----:B------:R-:W2:Y:S02]  /*1390*/  LDG.E.64 R2, [R2.64] ;  /* 0x0000002402027981 */ /* 0x000ea4000c1e1b00 */
[----:B--2---:R0:W1:Y:S01]  /*13a0*/  F2I.F64.TRUNC R0, R2 ;  /* 0x0000000200007311 */ /* 0x004062000030d100 */
[----:B------:R-:W-:Y:S05]  /*13b0*/  BRA `(.L_x_7854) ;  /* 0x000009d000007947 */ /* 0x000fea0003800000 */
.L_x_7862:
        /* <DEDUP_REMOVED lines=28> */
.L_x_7865:
        /* <DEDUP_REMOVED lines=15> */
.L_x_7864:
[----:B------:R-:W2:Y:S02]  /*1670*/  LDG.E.U16 R2, [R2.64] ;  /* 0x0000002402027981 */ /* 0x000ea4000c1e1500 */
[----:B--2---:R-:W-:-:S04]  /*1680*/  PRMT R2, RZ, 0x5410, R2 ;  /* 0x00005410ff027816 */ /* 0x004fc80000000002 */
[----:B------:R0:W1:Y:S01]  /*1690*/  F2I.FTZ.TRUNC.NTZ R0, R2 ;  /* 0x0000000200007305 */ /* 0x000062000021f100 */
[----:B------:R-:W-:Y:S05]  /*16a0*/  BRA `(.L_x_7854) ;  /* 0x000006e000007947 */ /* 0x000fea0003800000 */
.L_x_7861:
        /* <DEDUP_REMOVED lines=10> */
.L_x_7868:
        /* <DEDUP_REMOVED lines=21> */
.L_x_7872:
[----:B------:R-:W-:Y:S05]  /*18a0*/  BSYNC B1 ;  /* 0x0000000000017941 */ /* 0x000fea0003800000 */
.L_x_7871:
[----:B------:R-:W-:Y:S01]  /*18b0*/  IMAD.SHL.U32 R2, R2, 0x100000, RZ ;  /* 0x0010000002027824 */ /* 0x000fe200078e00ff */
[----:B------:R-:W-:-:S04]  /*18c0*/  LEA R3, R0, 0x3b800000, 0x17 ;  /* 0x3b80000000037811 */ /* 0x000fc800078eb8ff */
[----:B------:R-:W-:Y:S02]  /*18d0*/  LOP3.LUT R4, R3, R2, R4, 0xfe, !PT ;  /* 0x0000000203047212 */ /* 0x000fe400078efe04 */
.L_x_7870:
[----:B------:R-:W-:Y:S05]  /*18e0*/  BSYNC B0 ;  /* 0x0000000000007941 */ /* 0x000fea0003800000 */
.L_x_7869:
[----:B------:R-:W0:Y:S02]  /*18f0*/  F2I.FTZ.TRUNC.NTZ R4, R4 ;  /* 0x0000000400047305 */ /* 0x000e24000021f100 */
[----:B0-----:R-:W-:Y:S01]  /*1900*/  PRMT R0, R4, 0x7610, R0 ;  /* 0x0000761004007816 */ /* 0x001fe20000000000 */
[----:B------:R-:W-:Y:S05]  /*1910*/  BRA `(.L_x_7854) ;  /* 0x0000047000007947 */ /* 0x000fea0003800000 */
.L_x_7867:
        /* <DEDUP_REMOVED lines=21> */
.L_x_7876:
[----:B------:R-:W-:Y:S05]  /*1a70*/  BSYNC B1 ;  /* 0x0000000000017941 */ /* 0x000fea0003800000 */
.L_x_7875:
[----:B------:R-:W-:Y:S01]  /*1a80*/  IMAD.SHL.U32 R2, R2, 0x200000, RZ ;  /* 0x0020000002027824 */ /* 0x000fe200078e00ff */
[----:B------:R-:W-:-:S04]  /*1a90*/  LEA R3, R0, 0x37800000, 0x17 ;  /* 0x3780000000037811 */ /* 0x000fc800078eb8ff */
[----:B------:R-:W-:Y:S02]  /*1aa0*/  LOP3.LUT R4, R3, R2, R4, 0xfe, !PT ;  /* 0x0000000203047212 */ /* 0x000fe400078efe04 */
.L_x_7874:
[----:B------:R-:W-:Y:S05]  /*1ab0*/  BSYNC B0 ;  /* 0x0000000000007941 */ /* 0x000fea0003800000 */
.L_x_7873:
[----:B------:R-:W0:Y:S02]  /*1ac0*/  F2I.FTZ.TRUNC.NTZ R4, R4 ;  /* 0x0000000400047305 */ /* 0x000e24000021f100 */
[----:B0-----:R-:W-:Y:S01]  /*1ad0*/  PRMT R0, R4, 0x7610, R0 ;  /* 0x0000761004007816 */ /* 0x001fe20000000000 */
[----:B------:R-:W-:Y:S05]  /*1ae0*/  BRA `(.L_x_7854) ;  /* 0x000002a000007947 */ /* 0x000fea0003800000 */
.L_x_7866:
        /* <DEDUP_REMOVED lines=14> */
.L_x_7880:
[----:B------:R-:W-:Y:S05]  /*1bd0*/  BSYNC B0 ;  /* 0x0000000000007941 */ /* 0x000fea0003800000 */
.L_x_7879:
[----:B------:R-:W0:Y:S02]  /*1be0*/  F2I.FTZ.TRUNC.NTZ R4, R4 ;  /* 0x0000000400047305 */ /* 0x000e24000021f100 */
[----:B0-----:R-:W-:Y:S01]  /*1bf0*/  PRMT R0, R4, 0x7610, R0 ;  /* 0x0000761004007816 */ /* 0x001fe20000000000 */
[----:B------:R-:W-:Y:S05]  /*1c00*/  BRA `(.L_x_7854) ;  /* 0x0000018000007947 */ /* 0x000fea0003800000 */
.L_x_7853:
        /* <DEDUP_REMOVED lines=21> */
.L_x_7878:
[----:B------:R0:W5:Y:S01]  /*1d60*/  LDG.E.U8 R0, [R2.64] ;  /* 0x0000002402007981 */ /* 0x000162000c1e1100 */
[----:B------:R-:W-:Y:S05]  /*1d70*/  BRA `(.L_x_7854) ;  /* 0x0000001000007947 */ /* 0x000fea0003800000 */
.L_x_7877:
[----:B------:R0:W5:Y:S02]  /*1d80*/  LDG.E.U8 R0, [R2.64] ;  /* 0x0000002402007981 */ /* 0x000164000c1e1100 */
.L_x_7854:
[----:B0-----:R-:W0:Y:S01]  /*1d90*/  LDC.U8 R3, c[0x0][0x380] ;  /* 0x0000e000ff037b82 */ /* 0x001e220000000000 */
[----:B-1---5:R-:W-:Y:S01]  /*1da0*/  LOP3.LUT R0, R0, 0xffff, RZ, 0xc0, !PT ;  /* 0x0000ffff00007812 */ /* 0x022fe200078ec0ff */
[----:B------:R-:W-:-:S03]  /*1db0*/  ULDC.S8 UR4, c[0x0][0x370] ;  /* 0x0000dc0000047ab9 */ /* 0x000fc60000000200 */
[----:B------:R-:W-:-:S04]  /*1dc0*/  PRMT R0, R0, 0x8880, RZ ;  /* 0x0000888000007816 */ /* 0x000fc800000000ff */
        /* <DEDUP_REMOVED lines=14> */
.L_x_7884:
[----:B------:R0:W-:Y:S01]  /*1eb0*/  STG.E.U8 [R16.64], R5 ;  /* 0x0000000510007986 */ /* 0x0001e2000c101124 */
[----:B------:R-:W-:Y:S05]  /*1ec0*/  BRA `(.L_x_7886) ;  /* 0x00000da000007947 */ /* 0x000fea0003800000 */
.L_x_7883:
        /* <DEDUP_REMOVED lines=10> */
.L_x_7888:
[----:B------:R0:W-:Y:S01]  /*1f70*/  STG.E [R16.64], R5 ;  /* 0x0000000510007986 */ /* 0x0001e2000c101924 */
[----:B------:R-:W-:Y:S05]  /*1f80*/  BRA `(.L_x_7886) ;  /* 0x00000ce000007947 */ /* 0x000fea0003800000 */
.L_x_7887:
[----:B------:R0:W-:Y:S01]  /*1f90*/  STG.E.U16 [R16.64], R5 ;  /* 0x0000000510007986 */ /* 0x0001e2000c101524 */
[----:B------:R-:W-:Y:S05]  /*1fa0*/  BRA `(.L_x_7886) ;  /* 0x00000cc000007947 */ /* 0x000fea0003800000 */
.L_x_7882:
        /* <DEDUP_REMOVED lines=9> */
.L_x_7890:
[----:B------:R-:W0:Y:S02]  /*2040*/  I2F.S16 R0, R5 ;  /* 0x0000000500007306 */ /* 0x000e240000101400 */
[----:B0-----:R-:W-:-:S05]  /*2050*/  F2FP.PACK_AB R0, RZ, R0 ;  /* 0x00000000ff00723e */ /* 0x001fca00000000ff */
[----:B------:R0:W-:Y:S01]  /*2060*/  STG.E.U16 [R16.64], R0 ;  /* 0x0000000010007986 */ /* 0x0001e2000c101524 */
[----:B------:R-:W-:Y:S05]  /*2070*/  BRA `(.L_x_7886) ;  /* 0x00000bf000007947 */ /* 0x000fea0003800000 */
.L_x_7889:
        /* <DEDUP_REMOVED lines=10> */
.L_x_7892:
[----:B------:R-:W0:Y:S02]  /*2120*/  I2F.S16 R5, R5 ;  /* 0x0000000500057306 */ /* 0x000e240000101400 */
[----:B0-----:R-:W-:-:S04]  /*2130*/  F2FP.PACK_AB R3, RZ, R5 ;  /* 0x00000005ff03723e */ /* 0x001fc800000000ff */
[----:B------:R-:W-:-:S05]  /*2140*/  PRMT R3, R3, 0x5410, RZ ;  /* 0x0000541003037816 */ /* 0x000fca00000000ff */
[----:B------:R0:W-:Y:S01]  /*2150*/  STG.E [R16.64], R3 ;  /* 0x0000000310007986 */ /* 0x0001e2000c101924 */
[----:B------:R-:W-:Y:S05]  /*2160*/  BRA `(.L_x_7886) ;  /* 0x00000b0000007947 */ /* 0x000fea0003800000 */
.L_x_7891:
[----:B------:R-:W0:Y:S02]  /*2170*/  I2F.F64.S16 R2, R5 ;  /* 0x0000000500027312 */ /* 0x000e240000101c00 */
[----:B0-----:R0:W-:Y:S01]  /*2180*/  STG.E.64 [R16.64], R2 ;  /* 0x0000000210007986 */ /* 0x0011e2000c101b24 */
[----:B------:R-:W-:Y:S05]  /*2190*/  BRA `(.L_x_7886) ;  /* 0x00000ad000007947 */ /* 0x000fea0003800000 */
.L_x_7881:
        /* <DEDUP_REMOVED lines=13> */
.L_x_7895:
[----:B------:R-:W0:Y:S01]  /*2270*/  I2F.F64.S16 R4, R5 ;  /* 0x0000000500047312 */ /* 0x000e220000101c00 */
[----:B------:R-:W-:-:S05]  /*2280*/  CS2R R6, SRZ ;  /* 0x0000000000067805 */ /* 0x000fca000001ff00 */
[----:B0-----:R0:W-:Y:S01]  /*2290*/  STG.E.128 [R16.64], R4 ;  /* 0x0000000410007986 */ /* 0x0011e2000c101d24 */
[----:B------:R-:W-:Y:S05]  /*22a0*/  BRA `(.L_x_7886) ;  /* 0x000009c000007947 */ /* 0x000fea0003800000 */
.L_x_7894:
        /* <DEDUP_REMOVED lines=21> */
.L_x_7899:
[----:B------:R-:W-:Y:S05]  /*2400*/  BSYNC B0 ;  /* 0x0000000000007941 */ /* 0x000fea0003800000 */
.L_x_7898:
[----:B------:R-:W-:-:S05]  /*2410*/  LOP3.LUT R3, R0, R3, RZ, 0xfc, !PT ;  /* 0x0000000300037212 */ /* 0x000fca00078efcff */
[----:B------:R0:W-:Y:S01]  /*2420*/  STG.E.U8 [R16.64], R3 ;  /* 0x0000000310007986 */ /* 0x0001e2000c101124 */
[----:B------:R-:W-:Y:S05]  /*2430*/  BRA `(.L_x_7886) ;  /* 0x0000083000007947 */ /* 0x000fea0003800000 */
.L_x_7897:
        /* <DEDUP_REMOVED lines=13> */
.L_x_7901:
[----:B------:R-:W-:Y:S01]  /*2510*/  IMAD.MOV.U32 R0, RZ, RZ, 0x7f ;  /* 0x0000007fff007424 */ /* 0x000fe200078e00ff */
[----:B------:R-:W-:-:S04]  /*2520*/  ISETP.GT.U32.AND P0, PT, R2, 0x7f800000, PT ;  /* 0x7f8000000200780c */ /* 0x000fc80003f04070 */
[----:B------:R-:W-:-:S04]  /*2530*/  SEL R0, R0, 0x7c, P0 ;  /* 0x0000007c00007807 */ /* 0x000fc80000000000 */
.L_x_7902:
[----:B------:R-:W-:Y:S05]  /*2540*/  BSYNC B0 ;  /* 0x0000000000007941 */ /* 0x000fea0003800000 */
.L_x_7900:
[----:B------:R-:W-:-:S04]  /*2550*/  LOP3.LUT R2, R5, 0x80000000, RZ, 0xc0, !PT ;  /* 0x8000000005027812 */ /* 0x000fc800078ec0ff */
[----:B------:R-:W-:-:S04]  /*2560*/  SHF.R.U32.HI R3, RZ, 0x18, R2 ;  /* 0x00000018ff037819 */ /* 0x000fc80000011602 */
[----:B------:R-:W-:-:S05]  /*2570*/  LOP3.LUT R3, R0, R3, RZ, 0xfc, !PT ;  /* 0x0000000300037212 */ /* 0x000fca00078efcff */
[----:B------:R0:W-:Y:S01]  /*2580*/  STG.E.U8 [R16.64], R3 ;  /* 0x0000000310007986 */ /* 0x0001e2000c101124 */
[----:B------:R-:W-:Y:S05]  /*2590*/  BRA `(.L_x_7886) ;  /* 0x000006d000007947 */ /* 0x000fea0003800000 */
.L_x_7896:
[----:B------:R-:W0:Y:S02]  /*25a0*/  I2F.S16 R0, R5 ;  /* 0x0000000500007306 */ /* 0x000e240000101400 */
[----:B0-----:R-:W-:-:S05]  /*25b0*/  F2FP.BF16.PACK_AB R0, RZ, R0 ;  /* 0x00000000ff00723e */ /* 0x001fca00000010ff */
[----:B------:R0:W-:Y:S01]  /*25c0*/  STG.E.U16 [R16.64], R0 ;  /* 0x0000000010007986 */ /* 0x0001e2000c101524 */
[----:B------:R-:W-:Y:S05]  /*25d0*/  BRA `(.L_x_7886) ;  /* 0x0000069000007947 */ /* 0x000fea0003800000 */
.L_x_7893:
        /* <DEDUP_REMOVED lines=10> */
.L_x_7905:
        /* <DEDUP_REMOVED lines=17> */
.L_x_7908:
[----:B------:R-:W-:-:S04]  /*2790*/  LOP3.LUT R2, R5, 0x80000000, RZ, 0xc0, !PT ;  /* 0x8000000005027812 */ /* 0x000fc800078ec0ff */
[----:B------:R-:W-:-:S04]  /*27a0*/  SHF.R.U32.HI R3, RZ, 0x18, R2 ;  /* 0x00000018ff037819 */ /* 0x000fc80000011602 */
[----:B------:R-:W-:-:S04]  /*27b0*/  LOP3.LUT R0, R0, R3, RZ, 0xfc, !PT ;  /* 0x0000000300007212 */ /* 0x000fc800078efcff */
[----:B------:R-:W-:Y:S02]  /*27c0*/  PRMT R8, R0, 0x7610, R8 ;  /* 0x0000761000087816 */ /* 0x000fe40000000008 */
.L_x_7907:
[----:B------:R-:W-:Y:S05]  /*27d0*/  BSYNC B0 ;  /* 0x0000000000007941 */ /* 0x000fea0003800000 */
.L_x_7906:
[----:B------:R0:W-:Y:S01]  /*27e0*/  STG.E.U8 [R16.64], R8 ;  /* 0x0000000810007986 */ /* 0x0001e2000c101124 */
[----:B------:R-:W-:Y:S05]  /*27f0*/  BRA `(.L_x_7886) ;  /* 0x0000047000007947 */ /* 0x000fea0003800000 */
.L_x_7904:
        /* <DEDUP_REMOVED lines=17> */
.L_x_7911:
[----:B------:R-:W-:-:S04]  /*2910*/  LOP3.LUT R2, R5, 0x80000000, RZ, 0xc0, !PT ;  /* 0x8000000005027812 */ /* 0x000fc800078ec0ff */
[----:B------:R-:W-:-:S04]  /*2920*/  SHF.R.U32.HI R3, RZ, 0x18, R2 ;  /* 0x00000018ff037819 */ /* 0x000fc80000011602 */
[----:B------:R-:W-:-:S04]  /*2930*/  LOP3.LUT R0, R0, R3, RZ, 0xfc, !PT ;  /* 0x0000000300007212 */ /* 0x000fc800078efcff */
[----:B------:R-:W-:Y:S02]  /*2940*/  PRMT R8, R0, 0x7610, R8 ;  /* 0x0000761000087816 */ /* 0x000fe40000000008 */
.L_x_7910:
[----:B------:R-:W-:Y:S05]  /*2950*/  BSYNC B0 ;  /* 0x0000000000007941 */ /* 0x000fea0003800000 */
.L_x_7909:
[----:B------:R0:W-:Y:S01]  /*2960*/  STG.E.U8 [R16.64], R8 ;  /* 0x0000000810007986 */ /* 0x0001e2000c101124 */
[----:B------:R-:W-:Y:S05]  /*2970*/  BRA `(.L_x_7886) ;  /* 0x000002f000007947 */ /* 0x000fea0003800000 */
.L_x_7903:
        /* <DEDUP_REMOVED lines=22> */
.L_x_7885:
        /* <DEDUP_REMOVED lines=20> */
.L_x_7913:
[----:B------:R-:W-:-:S04]  /*2c20*/  PRMT R2, R5, 0x9910, RZ ;  /* 0x0000991005027816 */ /* 0x000fc800000000ff */
[----:B------:R-:W-:-:S05]  /*2c30*/  SHF.R.S32.HI R3, RZ, 0x1f, R2 ;  /* 0x0000001fff037819 */ /* 0x000fca0000011402 */
[----:B------:R0:W-:Y:S01]  /*2c40*/  STG.E.64 [R16.64], R2 ;  /* 0x0000000210007986 */ /* 0x0001e2000c101b24 */
[----:B------:R-:W-:Y:S05]  /*2c50*/  BRA `(.L_x_7886) ;  /* 0x0000001000007947 */ /* 0x000fea0003800000 */
.L_x_7912:
[----:B------:R0:W-:Y:S02]  /*2c60*/  STG.E [R16.64], R5 ;  /* 0x0000000510007986 */ /* 0x0001e4000c101924 */
.L_x_7886:
[----:B------:R-:W-:-:S05]  /*2c70*/  IMAD R18, R18, 0x200, R23 ;  /* 0x0000020012127824 */ /* 0x000fca00078e0217 */
[----:B------:R-:W-:Y:S02]  /*2c80*/  IADD3 R19, R18, 0x80, RZ ;  /* 0x0000008012137810 */ /* 0x000fe40007ffe0ff */
.L_x_7847:
[----:B------:R-:W-:Y:S05]  /*2c90*/  BSYNC B6 ;  /* 0x0000000000067941 */ /* 0x000fea0003800000 */
.L_x_7846:
        /* <DEDUP_REMOVED lines=231> */
.L_x_7916:
        /* <DEDUP_REMOVED lines=18> */
.L_x_7920:
[----:B------:R0:W5:Y:S01]  /*3c30*/  LDG.E.U8 R0, [R2.64] ;  /* 0x0000002402007981 */ /* 0x000162000c1e1100 */
[----:B------:R-:W-:Y:S05]  /*3c40*/  BRA `(.L_x_7922) ;  /* 0x00000d7000007947 */ /* 0x000fea0003800000 */
.L_x_7919:
        /* <DEDUP_REMOVED lines=8> */
.L_x_7924:
[----:B------:R0:W5:Y:S01]  /*3cd0*/  LDG.E.U8 R0, [R2.64] ;  /* 0x0000002402007981 */ /* 0x000162000c1e1100 */
[----:B------:R-:W-:Y:S05]  /*3ce0*/  BRA `(.L_x_7922) ;  /* 0x00000cd000007947 */ /* 0x000fea0003800000 */
.L_x_7923:
[----:B------:R0:W5:Y:S01]  /*3cf0*/  LDG.E.U16 R0, [R2.64] ;  /* 0x0000002402007981 */ /* 0x000162000c1e1500 */
[----:B------:R-:W-:Y:S05]  /*3d00*/  BRA `(.L_x_7922) ;  /* 0x00000cb000007947 */ /* 0x000fea0003800000 */
.L_x_7918:
        /* <DEDUP_REMOVED lines=9> */
.L_x_7926:
[----:B------:R-:W2:Y:S02]  /*3da0*/  LDG.E.U16 R4, [R2.64] ;  /* 0x0000002402047981 */ /* 0x000ea4000c1e1500 */
[----:B--2---:R-:W-:-:S06]  /*3db0*/  HADD2.F32 R4, -RZ, R4.H0_H0 ;  /* 0x20000004ff047230 */ /* 0x004fcc0000004100 */
[----:B------:R-:W0:Y:S02]  /*3dc0*/  F2I.FTZ.TRUNC.NTZ R4, R4 ;  /* 0x0000000400047305 */ /* 0x000e24000021f100 */
[----:B0-----:R-:W-:Y:S01]  /*3dd0*/  PRMT R0, R4, 0x7610, R0 ;  /* 0x0000761004007816 */ /* 0x001fe20000000000 */
[----:B------:R-:W-:Y:S05]  /*3de0*/  BRA `(.L_x_7922) ;  /* 0x00000bd000007947 */ /* 0x000fea0003800000 */
.L_x_7925:
        /* <DEDUP_REMOVED lines=9> */
.L_x_7928:
[----:B------:R-:W2:Y:S02]  /*3e80*/  LDG.E.U16 R2, [R2.64] ;  /* 0x0000002402027981 */ /* 0x000ea4000c1e1500 */
[----:B--2---:R-:W-:-:S06]  /*3e90*/  HADD2.F32 R4, -RZ, R2.H0_H0 ;  /* 0x20000002ff047230 */ /* 0x004fcc0000004100 */
[----:B------:R-:W0:Y:S02]  /*3ea0*/  F2I.FTZ.TRUNC.NTZ R4, R4 ;  /* 0x0000000400047305 */ /* 0x000e24000021f100 */
[----:B0-----:R-:W-:Y:S01]  /*3eb0*/  PRMT R0, R4, 0x7610, R0 ;  /* 0x0000761004007816 */ /* 0x001fe20000000000 */
[----:B------:R-:W-:Y:S05]  /*3ec0*/  BRA `(.L_x_7922) ;  /* 0x00000af000007947 */ /* 0x000fea0003800000 */
.L_x_7927:
[----:B------:R-:W2:Y:S02]  /*3ed0*/  LDG.E.64 R2, [R2.64] ;  /* 0x0000002402027981 */ /* 0x000ea4000c1e1b00 */
[----:B--2---:R0:W1:Y:S01]  /*3ee0*/  F2I.F64.TRUNC R0, R2 ;  /* 0x0000000200007311 */ /* 0x004062000030d100 */
[----:B------:R-:W-:Y:S05]  /*3ef0*/  BRA `(.L_x_7922) ;  /* 0x00000ac000007947 */ /* 0x000fea0003800000 */
.L_x_7917:
        /* <DEDUP_REMOVED lines=12> */
.L_x_7931:
[----:B------:R-:W2:Y:S02]  /*3fc0*/  LDG.E.64 R2, [R2.64] ;  /* 0x0000002402027981 */ /* 0x000ea4000c1e1b00 */
[----:B--2---:R0:W1:Y:S01]  /*3fd0*/  F2I.F64.TRUNC R0, R2 ;  /* 0x0000000200007311 */ /* 0x004062000030d100 */
[----:B------:R-:W-:Y:S05]  /*3fe0*/  BRA `(.L_x_7922) ;  /* 0x000009d000007947 */ /* 0x000fea0003800000 */
.L_x_7930:
        /* <DEDUP_REMOVED lines=28> */
.L_x_7933:
        /* <DEDUP_REMOVED lines=15> */
.L_x_7932:
[----:B------:R-:W2:Y:S02]  /*42a0*/  LDG.E.U16 R2, [R2.64] ;  /* 0x0000002402027981 */ /* 0x000ea4000c1e1500 */
[----:B--2---:R-:W-:-:S04]  /*42b0*/  PRMT R2, RZ, 0x5410, R2 ;  /* 0x00005410ff027816 */ /* 0x004fc80000000002 */
[----:B------:R0:W1:Y:S01]  /*42c0*/  F2I.FTZ.TRUNC.NTZ R0, R2 ;  /* 0x0000000200007305 */ /* 0x000062000021f100 */
[----:B------:R-:W-:Y:S05]  /*42d0*/  BRA `(.L_x_7922) ;  /* 0x000006e000007947 */ /* 0x000fea0003800000 */
.L_x_7929:
        /* <DEDUP_REMOVED lines=10> */
.L_x_7936:
        /* <DEDUP_REMOVED lines=21> */
.L_x_7940:
[----:B------:R-:W-:Y:S05]  /*44d0*/  BSYNC B1 ;  /* 0x0000000000017941 */ /* 0x000fea0003800000 */
.L_x_7939:
[----:B------:R-:W-:Y:S01]  /*44e0*/  IMAD.SHL.U32 R2, R2, 0x100000, RZ ;  /* 0x0010000002027824 */ /* 0x000fe200078e00ff */
[----:B------:R-:W-:-:S04]  /*44f0*/  LEA R3, R0, 0x3b800000, 0x17 ;  /* 0x3b80000000037811 */ /* 0x000fc800078eb8ff */
[----:B------:R-:W-:Y:S02]  /*4500*/  LOP3.LUT R4, R3, R2, R4, 0xfe, !PT ;  /* 0x0000000203047212 */ /* 0x000fe400078efe04 */
.L_x_7938:
[----:B------:R-:W-:Y:S05]  /*4510*/  BSYNC B0 ;  /* 0x0000000000007941 */ /* 0x000fea0003800000 */
.L_x_7937:
[----:B------:R-:W0:Y:S02]  /*4520*/  F2I.FTZ.TRUNC.NTZ R4, R4 ;  /* 0x0000000400047305 */ /* 0x000e24000021f100 */
[----:B0-----:R-:W-:Y:S01]  /*4530*/  PRMT R0, R4, 0x7610, R0 ;  /* 0x0000761004007816 */ /* 0x001fe20000000000 */
[----:B------:R-:W-:Y:S05]  /*4540*/  BRA `(.L_x_7922) ;  /* 0x0000047000007947 */ /* 0x000fea0003800000 */
.L_x_7935:
        /* <DEDUP_REMOVED lines=21> */
.L_x_7944:
[----:B------:R-:W-:Y:S05]  /*46a0*/  BSYNC B1 ;  /* 0x0000000000017941 */ /* 0x000fea0003800000 */
.L_x_7943:
[----:B------:R-:W-:Y:S01]  /*46b0*/  IMAD.SHL.U32 R2, R2, 0x200000, RZ ;  /* 0x0020000002027824 */ /* 0x000fe200078e00ff */
[----:B------:R-:W-:-:S04]  /*46c0*/  LEA R3, R0, 0x37800000, 0x17 ;  /* 0x3780000000037811 */ /* 0x000fc800078eb8ff */
[----:B------:R-:W-:Y:S02]  /*46d0*/  LOP3.LUT R4, R3, R2, R4, 0xfe, !PT ;  /* 0x0000000203047212 */ /* 0x000fe400078efe04 */
.L_x_7942:
[----:B------:R-:W-:Y:S05]  /*46e0*/  BSYNC B0 ;  /* 0x0000000000007941 */ /* 0x000fea0003800000 */
.L_x_7941:
[----:B------:R-:W0:Y:S02]  /*46f0*/  F2I.FTZ.TRUNC.NTZ R4, R4 ;  /* 0x0000000400047305 */ /* 0x000e24000021f100 */
[----:B0-----:R-:W-:Y:S01]  /*4700*/  PRMT R0, R4, 0x7610, R0 ;  /* 0x0000761004007816 */ /* 0x001fe20000000000 */
[----:B------:R-:W-:Y:S05]  /*4710*/  BRA `(.L_x_7922) ;  /* 0x000002a000007947 */ /* 0x000fea0003800000 */
.L_x_7934:
        /* <DEDUP_REMOVED lines=14> */
.L_x_7948:
[----:B------:R-:W-:Y:S05]  /*4800*/  BSYNC B0 ;  /* 0x0000000000007941 */ /* 0x000fea0003800000 */
.L_x_7947:
[----:B------:R-:W0:Y:S02]  /*4810*/  F2I.FTZ.TRUNC.NTZ R4, R4 ;  /* 0x0000000400047305 */ /* 0x000e24000021f100 */
[----:B0-----:R-:W-:Y:S01]  /*4820*/  PRMT R0, R4, 0x7610, R0 ;  /* 0x0000761004007816 */ /* 0x001fe20000000000 */
[----:B------:R-:W-:Y:S05]  /*4830*/  BRA `(.L_x_7922) ;  /* 0x0000018000007947 */ /* 0x000fea0003800000 */
.L_x_7921:
        /* <DEDUP_REMOVED lines=21> */
.L_x_7946:
[----:B------:R0:W5:Y:S01]  /*4990*/  LDG.E.U8 R0, [R2.64] ;  /* 0x0000002402007981 */ /* 0x000162000c1e1100 */
[----:B------:R-:W-:Y:S05]  /*49a0*/  BRA `(.L_x_7922) ;  /* 0x0000001000007947 */ /* 0x000fea0003800000 */
.L_x_7945:
[----:B------:R0:W5:Y:S02]  /*49b0*/  LDG.E.U8 R0, [R2.64] ;  /* 0x0000002402007981 */ /* 0x000164000c1e1100 */
.L_x_7922:
        /* <DEDUP_REMOVED lines=18> */
.L_x_7952:
[----:B------:R0:W-:Y:S01]  /*4ae0*/  STG.E.U8 [R16.64], R5 ;  /* 0x0000000510007986 */ /* 0x0001e2000c101124 */
[----:B------:R-:W-:Y:S05]  /*4af0*/  BRA `(.L_x_7954) ;  /* 0x00000da000007947 */ /* 0x000fea0003800000 */
.L_x_7951:
        /* <DEDUP_REMOVED lines=10> */
.L_x_7956:
[----:B------:R0:W-:Y:S01]  /*4ba0*/  STG.E [R16.64], R5 ;  /* 0x0000000510007986 */ /* 0x0001e2000c101924 */
[----:B------:R-:W-:Y:S05]  /*4bb0*/  BRA `(.L_x_7954) ;  /* 0x00000ce000007947 */ /* 0x000fea0003800000 */
.L_x_7955:
[----:B------:R0:W-:Y:S01]  /*4bc0*/  STG.E.U16 [R16.64], R5 ;  /* 0x0000000510007986 */ /* 0x0001e2000c101524 */
[----:B------:R-:W-:Y:S05]  /*4bd0*/  BRA `(.L_x_7954) ;  /* 0x00000cc000007947 */ /* 0x000fea0003800000 */
.L_x_7950:
        /* <DEDUP_REMOVED lines=9> */
.L_x_7958:
[----:B------:R-:W0:Y:S02]  /*4c70*/  I2F.S16 R0, R5 ;  /* 0x0000000500007306 */ /* 0x000e240000101400 */
[----:B0-----:R-:W-:-:S05]  /*4c80*/  F2FP.PACK_AB R0, RZ, R0 ;  /* 0x00000000ff00723e */ /* 0x001fca00000000ff */
[----:B------:R0:W-:Y:S01]  /*4c90*/  STG.E.U16 [R16.64], R0 ;  /* 0x0000000010007986 */ /* 0x0001e2000c101524 */
[----:B------:R-:W-:Y:S05]  /*4ca0*/  BRA `(.L_x_7954) ;  /* 0x00000bf000007947 */ /* 0x000fea0003800000 */
.L_x_7957:
        /* <DEDUP_REMOVED lines=10> */
.L_x_7960:
[----:B------:R-:W0:Y:S02]  /*4d50*/  I2F.S16 R5, R5 ;  /* 0x0000000500057306 */ /* 0x000e240000101400 */
[----:B0-----:R-:W-:-:S04]  /*4d60*/  F2FP.PACK_AB R3, RZ, R5 ;  /* 0x00000005ff03723e */ /* 0x001fc800000000ff */
[----:B------:R-:W-:-:S05]  /*4d70*/  PRMT R3, R3, 0x5410, RZ ;  /* 0x0000541003037816 */ /* 0x000fca00000000ff */
[----:B------:R0:W-:Y:S01]  /*4d80*/  STG.E [R16.64], R3 ;  /* 0x0000000310007986 */ /* 0x0001e2000c101924 */
[----:B------:R-:W-:Y:S05]  /*4d90*/  BRA `(.L_x_7954) ;  /* 0x00000b0000007947 */ /* 0x000fea0003800000 */
.L_x_7959:
[----:B------:R-:W0:Y:S02]  /*4da0*/  I2F.F64.S16 R2, R5 ;  /* 0x0000000500027312 */ /* 0x000e240000101c00 */
[----:B0-----:R0:W-:Y:S01]  /*4db0*/  STG.E.64 [R16.64], R2 ;  /* 0x0000000210007986 */ /* 0x0011e2000c101b24 */
[----:B------:R-:W-:Y:S05]  /*4dc0*/  BRA `(.L_x_7954) ;  /* 0x00000ad000007947 */ /* 0x000fea0003800000 */
.L_x_7949:
        /* <DEDUP_REMOVED lines=13> */
.L_x_7963:
[----:B------:R-:W0:Y:S01]  /*4ea0*/  I2F.F64.S16 R4, R5 ;  /* 0x0000000500047312 */ /* 0x000e220000101c00 */
[----:B------:R-:W-:-:S05]  /*4eb0*/  CS2R R6, SRZ ;  /* 0x0000000000067805 */ /* 0x000fca000001ff00 */
[----:B0-----:R0:W-:Y:S01]  /*4ec0*/  STG.E.128 [R16.64], R4 ;  /* 0x0000000410007986 */ /* 0x0011e2000c101d24 */
[----:B------:R-:W-:Y:S05]  /*4ed0*/  BRA `(.L_x_7954) ;  /* 0x000009c000007947 */ /* 0x000fea0003800000 */
.L_x_7962:
        /* <DEDUP_REMOVED lines=21> */
.L_x_7967:
[----:B------:R-:W-:Y:S05]  /*5030*/  BSYNC B0 ;  /* 0x0000000000007941 */ /* 0x000fea0003800000 */
.L_x_7966:
[----:B------:R-:W-:-:S05]  /*5040*/  LOP3.LUT R3, R0, R3, RZ, 0xfc, !PT ;  /* 0x0000000300037212 */ /* 0x000fca00078efcff */
[----:B------:R0:W-:Y:S01]  /*5050*/  STG.E.U8 [R16.64], R3 ;  /* 0x0000000310007986 */ /* 0x0001e2000c101124 */
[----:B------:R-:W-:Y:S05]  /*5060*/  BRA `(.L_x_7954) ;  /* 0x0000083000007947 */ /* 0x000fea0003800000 */
.L_x_7965:
        /* <DEDUP_REMOVED lines=13> */
.L_x_7969:
[----:B------:R-:W-:Y:S01]  /*5140*/  IMAD.MOV.U32 R0, RZ, RZ, 0x7f ;  /* 0x0000007fff007424 */ /* 0x000fe200078e00ff */
[----:B------:R-:W-:-:S04]  /*5150*/  ISETP.GT.U32.AND P0, PT, R2, 0x7f800000, PT ;  /* 0x7f8000000200780c */ /* 0x000fc80003f04070 */
[----:B------:R-:W-:-:S04]  /*5160*/  SEL R0, R0, 0x7c, P0 ;  /* 0x0000007c00007807 */ /* 0x000fc80000000000 */
.L_x_7970:
[----:B------:R-:W-:Y:S05]  /*5170*/  BSYNC B0 ;  /* 0x0000000000007941 */ /* 0x000fea0003800000 */
.L_x_7968:
[----:B------:R-:W-:-:S04]  /*5180*/  LOP3.LUT R2, R5, 0x80000000, RZ, 0xc0, !PT ;  /* 0x8000000005027812 */ /* 0x000fc800078ec0ff */
[----:B------:R-:W-:-:S04]  /*5190*/  SHF.R.U32.HI R3, RZ, 0x18, R2 ;  /* 0x00000018ff037819 */ /* 0x000fc80000011602 */
[----:B------:R-:W-:-:S05]  /*51a0*/  LOP3.LUT R3, R0, R3, RZ, 0xfc, !PT ;  /* 0x0000000300037212 */ /* 0x000fca00078efcff */
[----:B------:R0:W-:Y:S01]  /*51b0*/  STG.E.U8 [R16.64], R3 ;  /* 0x0000000310007986 */ /* 0x0001e2000c101124 */
[----:B------:R-:W-:Y:S05]  /*51c0*/  BRA `(.L_x_7954) ;  /* 0x000006d000007947 */ /* 0x000fea0003800000 */
.L_x_7964:
[----:B------:R-:W0:Y:S02]  /*51d0*/  I2F.S16 R0, R5 ;  /* 0x0000000500007306 */ /* 0x000e240000101400 */
[----:B0-----:R-:W-:-:S05]  /*51e0*/  F2FP.BF16.PACK_AB R0, RZ, R0 ;  /* 0x00000000ff00723e */ /* 0x001fca00000010ff */
[----:B------:R0:W-:Y:S01]  /*51f0*/  STG.E.U16 [R16.64], R0 ;  /* 0x0000000010007986 */ /* 0x0001e2000c101524 */
[----:B------:R-:W-:Y:S05]  /*5200*/  BRA `(.L_x_7954) ;  /* 0x0000069000007947 */ /* 0x000fea0003800000 */
.L_x_7961:
        /* <DEDUP_REMOVED lines=10> */
.L_x_7973:
        /* <DEDUP_REMOVED lines=17> */
.L_x_7976:
[----:B------:R-:W-:-:S04]  /*53c0*/  LOP3.LUT R2, R5, 0x80000000, RZ, 0xc0, !PT ;  /* 0x8000000005027812 */ /* 0x000fc800078ec0ff */
[----:B------:R-:W-:-:S04]  /*53d0*/  SHF.R.U32.HI R3, RZ, 0x18, R2 ;  /* 0x00000018ff037819 */ /* 0x000fc80000011602 */
[----:B------:R-:W-:-:S04]  /*53e0*/  LOP3.LUT R0, R0, R3, RZ, 0xfc, !PT ;  /* 0x0000000300007212 */ /* 0x000fc800078efcff */
[----:B------:R-:W-:Y:S02]  /*53f0*/  PRMT R8, R0, 0x7610, R8 ;  /* 0x0000761000087816 */ /* 0x000fe40000000008 */
.L_x_7975:
[----:B------:R-:W-:Y:S05]  /*5400*/  BSYNC B0 ;  /* 0x0000000000007941 */ /* 0x000fea0003800000 */
.L_x_7974:
[----:B------:R0:W-:Y:S01]  /*5410*/  STG.E.U8 [R16.64], R8 ;  /* 0x0000000810007986 */ /* 0x0001e2000c101124 */
[----:B------:R-:W-:Y:S05]  /*5420*/  BRA `(.L_x_7954) ;  /* 0x0000047000007947 */ /* 0x000fea0003800000 */
.L_x_7972:
        /* <DEDUP_REMOVED lines=17> */
.L_x_7979:
[----:B------:R-:W-:-:S04]  /*5540*/  LOP3.LUT R2, R5, 0x80000000, RZ, 0xc0, !PT ;  /* 0x8000000005027812 */ /* 0x000fc800078ec0ff */
[----:B------:R-:W-:-:S04]  /*5550*/  SHF.R.U32.HI R3, RZ, 0x18, R2 ;  /* 0x00000018ff037819 */ /* 0x000fc80000011602 */
[----:B------:R-:W-:-:S04]  /*5560*/  LOP3.LUT R0, R0, R3, RZ, 0xfc, !PT ;  /* 0x0000000300007212 */ /* 0x000fc800078efcff */
[----:B------:R-:W-:Y:S02]  /*5570*/  PRMT R8, R0, 0x7610, R8 ;  /* 0x0000761000087816 */ /* 0x000fe40000000008 */
.L_x_7978:
[----:B------:R-:W-:Y:S05]  /*5580*/  BSYNC B0 ;  /* 0x0000000000007941 */ /* 0x000fea0003800000 */
.L_x_7977:
[----:B------:R0:W-:Y:S01]  /*5590*/  STG.E.U8 [R16.64], R8 ;  /* 0x0000000810007986 */ /* 0x0001e2000c101124 */
[----:B------:R-:W-:Y:S05]  /*55a0*/  BRA `(.L_x_7954) ;  /* 0x000002f000007947 */ /* 0x000fea0003800000 */
.L_x_7971:
        /* <DEDUP_REMOVED lines=22> */
.L_x_7953:
        /* <DEDUP_REMOVED lines=20> */
.L_x_7981:
[----:B------:R-:W-:-:S04]  /*5850*/  PRMT R2, R5, 0x9910, RZ ;  /* 0x0000991005027816 */ /* 0x000fc800000000ff */
[----:B------:R-:W-:-:S05]  /*5860*/  SHF.R.S32.HI R3, RZ, 0x1f, R2 ;  /* 0x0000001fff037819 */ /* 0x000fca0000011402 */
[----:B------:R0:W-:Y:S01]  /*5870*/  STG.E.64 [R16.64], R2 ;  /* 0x0000000210007986 */ /* 0x0001e2000c101b24 */
[----:B------:R-:W-:Y:S05]  /*5880*/  BRA `(.L_x_7954) ;  /* 0x0000001000007947 */ /* 0x000fea0003800000 */
.L_x_7980:
[----:B------:R0:W-:Y:S02]  /*5890*/  STG.E [R16.64], R5 ;  /* 0x0000000510007986 */ /* 0x0001e4000c101924 */
.L_x_7954:
        /* <DEDUP_REMOVED lines=231> */
.L_x_7982:
        /* <DEDUP_REMOVED lines=18> */
.L_x_7986:
[----:B------:R0:W5:Y:S01]  /*6830*/  LDG.E.U8 R0, [R2.64] ;  /* 0x0000002402007981 */ /* 0x000162000c1e1100 */
[----:B------:R-:W-:Y:S05]  /*6840*/  BRA `(.L_x_7988) ;  /* 0x00000d7000007947 */ /* 0x000fea0003800000 */
.L_x_7985:
        /* <DEDUP_REMOVED lines=8> */
.L_x_7990:
[----:B------:R0:W5:Y:S01]  /*68d0*/  LDG.E.U8 R0, [R2.64] ;  /* 0x0000002402007981 */ /* 0x000162000c1e1100 */
[----:B------:R-:W-:Y:S05]  /*68e0*/  BRA `(.L_x_7988) ;  /* 0x00000cd000007947 */ /* 0x000fea0003800000 */
.L_x_7989:
[----:B------:R0:W5:Y:S01]  /*68f0*/  LDG.E.U16 R0, [R2.64] ;  /* 0x0000002402007981 */ /* 0x000162000c1e1500 */
[----:B------:R-:W-:Y:S05]  /*6900*/  BRA `(.L_x_7988) ;  /* 0x00000cb000007947 */ /* 0x000fea0003800000 */
.L_x_7984:
        /* <DEDUP_REMOVED lines=9> */
.L_x_7992:
[----:B------:R-:W2:Y:S02]  /*69a0*/  LDG.E.U16 R4, [R2.64] ;  /* 0x0000002402047981 */ /* 0x000ea4000c1e1500 */
[----:B--2---:R-:W-:-:S06]  /*69b0*/  HADD2.F32 R4, -RZ, R4.H0_H0 ;  /* 0x20000004ff047230 */ /* 0x004fcc0000004100 */
[----:B------:R-:W0:Y:S02]  /*69c0*/  F2I.FTZ.TRUNC.NTZ R4, R4 ;  /* 0x0000000400047305 */ /* 0x000e24000021f100 */
[----:B0-----:R-:W-:Y:S01]  /*69d0*/  PRMT R0, R4, 0x7610, R0 ;  /* 0x0000761004007816 */ /* 0x001fe20000000000 */
[----:B------:R-:W-:Y:S05]  /*69e0*/  BRA `(.L_x_7988) ;  /* 0x00000bd000007947 */ /* 0x000fea0003800000 */
.L_x_7991:
        /* <DEDUP_REMOVED lines=9> */
.L_x_7994:
[----:B------:R-:W2:Y:S02]  /*6a80*/  LDG.E.U16 R2, [R2.64] ;  /* 0x0000002402027981 */ /* 0x000ea4000c1e1500 */
[----:B--2---:R-:W-:-:S06]  /*6a90*/  HADD2.F32 R4, -RZ, R2.H0_H0 ;  /* 0x20000002ff047230 */ /* 0x004fcc0000004100 */
[----:B------:R-:W0:Y:S02]  /*6aa0*/  F2I.FTZ.TRUNC.NTZ R4, R4 ;  /* 0x0000000400047305 */ /* 0x000e24000021f100 */
[----:B0-----:R-:W-:Y:S01]  /*6ab0*/  PRMT R0, R4, 0x7610, R0 ;  /* 0x0000761004007816 */ /* 0x001fe20000000000 */
[----:B------:R-:W-:Y:S05]  /*6ac0*/  BRA `(.L_x_7988) ;  /* 0x00000af000007947 */ /* 0x000fea0003800000 */
.L_x_7993:
[----:B------:R-:W2:Y:S02]  /*6ad0*/  LDG.E.64 R2, [R2.64] ;  /* 0x0000002402027981 */ /* 0x000ea4000c1e1b00 */
[----:B--2---:R0:W1:Y:S01]  /*6ae0*/  F2I.F64.TRUNC R0, R2 ;  /* 0x0000000200007311 */ /* 0x004062000030d100 */
[----:B------:R-:W-:Y:S05]  /*6af0*/  BRA `(.L_x_7988) ;  /* 0x00000ac000007947 */ /* 0x000fea0003800000 */
.L_x_7983:
        /* <DEDUP_REMOVED lines=12> */
.L_x_7997:
[----:B------:R-:W2:Y:S02]  /*6bc0*/  LDG.E.64 R2, [R2.64] ;  /* 0x0000002402027981 */ /* 0x000ea4000c1e1b00 */
[----:B--2---:R0:W1:Y:S01]  /*6bd0*/  F2I.F64.TRUNC R0, R2 ;  /* 0x0000000200007311 */ /* 0x004062000030d100 */
[----:B------:R-:W-:Y:S05]  /*6be0*/  BRA `(.L_x_7988) ;  /* 0x000009d000007947 */ /* 0x000fea0003800000 */
.L_x_7996:
        /* <DEDUP_REMOVED lines=28> */
.L_x_7999:
        /* <DEDUP_REMOVED lines=15> */
.L_x_7998:
[----:B------:R-:W2:Y:S02]  /*6ea0*/  LDG.E.U16 R2, [R2.64] ;  /* 0x0000002402027981 */ /* 0x000ea4000c1e1500 */
[----:B--2---:R-:W-:-:S04]  /*6eb0*/  PRMT R2, RZ, 0x5410, R2 ;  /* 0x00005410ff027816 */ /* 0x004fc80000000002 */
[----:B------:R0:W1:Y:S01]  /*6ec0*/  F2I.FTZ.TRUNC.NTZ R0, R2 ;  /* 0x0000000200007305 */ /* 0x000062000021f100 */
[----:B------:R-:W-:Y:S05]  /*6ed0*/  BRA `(.L_x_7988) ;  /* 0x000006e000007947 */ /* 0x000fea0003800000 */
.L_x_7995:
        /* <DEDUP_REMOVED lines=10> */
.L_x_8002:
        /* <DEDUP_REMOVED lines=21> */
.L_x_8006:
[----:B------:R-:W-:Y:S05]  /*70d0*/  BSYNC B1 ;  /* 0x0000000000017941 */ /* 0x000fea0003800000 */
.L_x_8005:
[----:B------:R-:W-:Y:S01]  /*70e0*/  IMAD.SHL.U32 R2, R2, 0x100000, RZ ;  /* 0x0010000002027824 */ /* 0x000fe200078e00ff */
[----:B------:R-:W-:-:S04]  /*70f0*/  LEA R3, R0, 0x3b800000, 0x17 ;  /* 0x3b80000000037811 */ /* 0x000fc800078eb8ff */
[----:B------:R-:W-:Y:S02]  /*7100*/  LOP3.LUT R4, R3, R2, R4, 0xfe, !PT ;  /* 0x0000000203047212 */ /* 0x000fe400078efe04 */
.L_x_8004:
[----:B------:R-:W-:Y:S05]  /*7110*/  BSYNC B0 ;  /* 0x0000000000007941 */ /* 0x000fea0003800000 */
.L_x_8003:
[----:B------:R-:W0:Y:S02]  /*7120*/  F2I.FTZ.TRUNC.NTZ R4, R4 ;  /* 0x0000000400047305 */ /* 0x000e24000021f100 */
[----:B0-----:R-:W-:Y:S01]  /*7130*/  PRMT R0, R4, 0x7610, R0 ;  /* 0x0000761004007816 */ /* 0x001fe20000000000 */
[----:B------:R-:W-:Y:S05]  /*7140*/  BRA `(.L_x_7988) ;  /* 0x0000047000007947 */ /* 0x000fea0003800000 */
.L_x_8001:
        /* <DEDUP_REMOVED lines=21> */
.L_x_8010:
[----:B------:R-:W-:Y:S05]  /*72a0*/  BSYNC B1 ;  /* 0x0000000000017941 */ /* 0x000fea0003800000 */
.L_x_8009:
[----:B------:R-:W-:Y:S01]  /*72b0*/  IMAD.SHL.U32 R2, R2, 0x200000, RZ ;  /* 0x0020000002027824 */ /* 0x000fe200078e00ff */
[----:B------:R-:W-:-:S04]  /*72c0*/  LEA R3, R0, 0x37800000, 0x17 ;  /* 0x3780000000037811 */ /* 0x000fc800078eb8ff */
[----:B------:R-:W-:Y:S02]  /*72d0*/  LOP3.LUT R4, R3, R2, R4, 0xfe, !PT ;  /* 0x0000000203047212 */ /* 0x000fe400078efe04 */
.L_x_8008:
[----:B------:R-:W-:Y:S05]  /*72e0*/  BSYNC B0 ;  /* 0x0000000000007941 */ /* 0x000fea0003800000 */
.L_x_8007:
[----:B------:R-:W0:Y:S02]  /*72f0*/  F2I.FTZ.TRUNC.NTZ R4, R4 ;  /* 0x0000000400047305 */ /* 0x000e24000021f100 */
[----:B0-----:R-:W-:Y:S01]  /*7300*/  PRMT R0, R4, 0x7610, R0 ;  /* 0x0000761004007816 */ /* 0x001fe20000000000 */
[----:B------:R-:W-:Y:S05]  /*7310*/  BRA `(.L_x_7988) ;  /* 0x000002a000007947 */ /* 0x000fea0003800000 */
.L_x_8000:
        /* <DEDUP_REMOVED lines=14> */
.L_x_8014:
[----:B------:R-:W-:Y:S05]  /*7400*/  BSYNC B0 ;  /* 0x0000000000007941 */ /* 0x000fea0003800000 */
.L_x_8013:
[----:B------:R-:W0:Y:S02]  /*7410*/  F2I.FTZ.TRUNC.NTZ R4, R4 ;  /* 0x0000000400047305 */ /* 0x000e24000021f100 */
[----:B0-----:R-:W-:Y:S01]  /*7420*/  PRMT R0, R4, 0x7610, R0 ;  /* 0x0000761004007816 */ /* 0x001fe20000000000 */
[----:B------:R-:W-:Y:S05]  /*7430*/  BRA `(.L_x_7988) ;  /* 0x0000018000007947 */ /* 0x000fea0003800000 */
.L_x_7987:
        /* <DEDUP_REMOVED lines=21> */
.L_x_8012:
[----:B------:R0:W5:Y:S01]  /*7590*/  LDG.E.U8 R0, [R2.64] ;  /* 0x0000002402007981 */ /* 0x000162000c1e1100 */
[----:B------:R-:W-:Y:S05]  /*75a0*/  BRA `(.L_x_7988) ;  /* 0x0000001000007947 */ /* 0x000fea0003800000 */
.L_x_8011:
[----:B------:R0:W5:Y:S02]  /*75b0*/  LDG.E.U8 R0, [R2.64] ;  /* 0x0000002402007981 */ /* 0x000164000c1e1100 */
.L_x_7988:
        /* <DEDUP_REMOVED lines=18> */
.L_x_8018:
[----:B------:R0:W-:Y:S01]  /*76e0*/  STG.E.U8 [R16.64], R5 ;  /* 0x0000000510007986 */ /* 0x0001e2000c101124 */
[----:B------:R-:W-:Y:S05]  /*76f0*/  BRA `(.L_x_8020) ;  /* 0x00000da000007947 */ /* 0x000fea0003800000 */
.L_x_8017:
        /* <DEDUP_REMOVED lines=10> */
.L_x_8022:
[----:B------:R0:W-:Y:S01]  /*77a0*/  STG.E [R16.64], R5 ;  /* 0x0000000510007986 */ /* 0x0001e2000c101924 */
[----:B------:R-:W-:Y:S05]  /*77b0*/  BRA `(.L_x_8020) ;  /* 0x00000ce000007947 */ /* 0x000fea0003800000 */
.L_x_8021:
[----:B------:R0:W-:Y:S01]  /*77c0*/  STG.E.U16 [R16.64], R5 ;  /* 0x0000000510007986 */ /* 0x0001e2000c101524 */
[----:B------:R-:W-:Y:S05]  /*77d0*/  BRA `(.L_x_8020) ;  /* 0x00000cc000007947 */ /* 0x000fea0003800000 */
.L_x_8016:
        /* <DEDUP_REMOVED lines=9> */
.L_x_8024:
[----:B------:R-:W0:Y:S02]  /*7870*/  I2F.S16 R0, R5 ;  /* 0x0000000500007306 */ /* 0x000e240000101400 */
[----:B0-----:R-:W-:-:S05]  /*7880*/  F2FP.PACK_AB R0, RZ, R0 ;  /* 0x00000000ff00723e */ /* 0x001fca00000000ff */
[----:B------:R0:W-:Y:S01]  /*7890*/  STG.E.U16 [R16.64], R0 ;  /* 0x0000000010007986 */ /* 0x0001e2000c101524 */
[----:B------:R-:W-:Y:S05]  /*78a0*/  BRA `(.L_x_8020) ;  /* 0x00000bf000007947 */ /* 0x000fea0003800000 */
.L_x_8023:
        /* <DEDUP_REMOVED lines=10> */
.L_x_8026:
[----:B------:R-:W0:Y:S02]  /*7950*/  I2F.S16 R5, R5 ;  /* 0x0000000500057306 */ /* 0x000e240000101400 */
[----:B0-----:R-:W-:-:S04]  /*7960*/  F2FP.PACK_AB R3, RZ, R5 ;  /* 0x00000005ff03723e */ /* 0x001fc800000000ff */
[----:B------:R-:W-:-:S05]  /*7970*/  PRMT R3, R3, 0x5410, RZ ;  /* 0x0000541003037816 */ /* 0x000fca00000000ff */
[----:B------:R0:W-:Y:S01]  /*7980*/  STG.E [R16.64], R3 ;  /* 0x0000000310007986 */ /* 0x0001e2000c101924 */
[----:B------:R-:W-:Y:S05]  /*7990*/  BRA `(.L_x_8020) ;  /* 0x00000b0000007947 */ /* 0x000fea0003800000 */
.L_x_8025:
[----:B------:R-:W0:Y:S02]  /*79a0*/  I2F.F64.S16 R2, R5 ;  /* 0x0000000500027312 */ /* 0x000e240000101c00 */
[----:B0-----:R0:W-:Y:S01]  /*79b0*/  STG.E.64 [R16.64], R2 ;  /* 0x0000000210007986 */ /* 0x0011e2000c101b24 */
[----:B------:R-:W-:Y:S05]  /*79c0*/  BRA `(.L_x_8020) ;  /* 0x00000ad000007947 */ /* 0x000fea0003800000 */
.L_x_8015:
        /* <DEDUP_REMOVED lines=13> */
.L_x_8029:
[----:B------:R-:W0:Y:S01]  /*7aa0*/  I2F.F64.S16 R4, R5 ;  /* 0x0000000500047312 */ /* 0x000e220000101c00 */
[----:B------:R-:W-:-:S05]  /*7ab0*/  CS2R R6, SRZ ;  /* 0x0000000000067805 */ /* 0x000fca000001ff00 */
[----:B0-----:R0:W-:Y:S01]  /*7ac0*/  STG.E.128 [R16.64], R4 ;  /* 0x0000000410007986 */ /* 0x0011e2000c101d24 */
[----:B------:R-:W-:Y:S05]  /*7ad0*/  BRA `(.L_x_8020) ;  /* 0x000009c000007947 */ /* 0x000fea0003800000 */
.L_x_8028:
        /* <DEDUP_REMOVED lines=21> */
.L_x_8033:
[----:B------:R-:W-:Y:S05]  /*7c30*/  BSYNC B0 ;  /* 0x0000000000007941 */ /* 0x000fea0003800000 */
.L_x_8032:
[----:B------:R-:W-:-:S05]  /*7c40*/  LOP3.LUT R3, R0, R3, RZ, 0xfc, !PT ;  /* 0x0000000300037212 */ /* 0x000fca00078efcff */
[----:B------:R0:W-:Y:S01]  /*7c50*/  STG.E.U8 [R16.64], R3 ;  /* 0x0000000310007986 */ /* 0x0001e2000c101124 */
[----:B------:R-:W-:Y:S05]  /*7c60*/  BRA `(.L_x_8020) ;  /* 0x0000083000007947 */ /* 0x000fea0003800000 */
.L_x_8031:
        /* <DEDUP_REMOVED lines=13> */
.L_x_8035:
[----:B------:R-:W-:Y:S01]  /*7d40*/  IMAD.MOV.U32 R0, RZ, RZ, 0x7f ;  /* 0x0000007fff007424 */ /* 0x000fe200078e00ff */
[----:B------:R-:W-:-:S04]  /*7d50*/  ISETP.GT.U32.AND P0, PT, R2, 0x7f800000, PT ;  /* 0x7f8000000200780c */ /* 0x000fc80003f04070 */
[----:B------:R-:W-:-:S04]  /*7d60*/  SEL R0, R0, 0x7c, P0 ;  /* 0x0000007c00007807 */ /* 0x000fc80000000000 */
.L_x_8036:
[----:B------:R-:W-:Y:S05]  /*7d70*/  BSYNC B0 ;  /* 0x0000000000007941 */ /* 0x000fea0003800000 */
.L_x_8034:
[----:B------:R-:W-:-:S04]  /*7d80*/  LOP3.LUT R2, R5, 0x80000000, RZ, 0xc0, !PT ;  /* 0x8000000005027812 */ /* 0x000fc800078ec0ff */
[----:B------:R-:W-:-:S04]  /*7d90*/  SHF.R.U32.HI R3, RZ, 0x18, R2 ;  /* 0x00000018ff037819 */ /* 0x000fc80000011602 */
[----:B------:R-:W-:-:S05]  /*7da0*/  LOP3.LUT R3, R0, R3, RZ, 0xfc, !PT ;  /* 0x0000000300037212 */ /* 0x000fca00078efcff */
[----:B------:R0:W-:Y:S01]  /*7db0*/  STG.E.U8 [R16.64], R3 ;  /* 0x0000000310007986 */ /* 0x0001e2000c101124 */
[----:B------:R-:W-:Y:S05]  /*7dc0*/  BRA `(.L_x_8020) ;  /* 0x000006d000007947 */ /* 0x000fea0003800000 */
.L_x_8030:
[----:B------:R-:W0:Y:S02]  /*7dd0*/  I2F.S16 R0, R5 ;  /* 0x0000000500007306 */ /* 0x000e240000101400 */
[----:B0-----:R-:W-:-:S05]  /*7de0*/  F2FP.BF16.PACK_AB R0, RZ, R0 ;  /* 0x00000000ff00723e */ /* 0x001fca00000010ff */
[----:B------:R0:W-:Y:S01]  /*7df0*/  STG.E.U16 [R16.64], R0 ;  /* 0x0000000010007986 */ /* 0x0001e2000c101524 */
[----:B------:R-:W-:Y:S05]  /*7e00*/  BRA `(.L_x_8020) ;  /* 0x0000069000007947 */ /* 0x000fea0003800000 */
.L_x_8027:
        /* <DEDUP_REMOVED lines=10> */
.L_x_8039:
        /* <DEDUP_REMOVED lines=17> */
.L_x_8042:
[----:B------:R-:W-:-:S04]  /*7fc0*/  LOP3.LUT R2, R5, 0x80000000, RZ, 0xc0, !PT ;  /* 0x8000000005027812 */ /* 0x000fc800078ec0ff */
[----:B------:R-:W-:-:S04]  /*7fd0*/  SHF.R.U32.HI R3, RZ, 0x18, R2 ;  /* 0x00000018ff037819 */ /* 0x000fc80000011602 */
[----:B------:R-:W-:-:S04]  /*7fe0*/  LOP3.LUT R0, R0, R3, RZ, 0xfc, !PT ;  /* 0x0000000300007212 */ /* 0x000fc800078efcff */
[----:B------:R-:W-:Y:S02]  /*7ff0*/  PRMT R8, R0, 0x7610, R8 ;  /* 0x0000761000087816 */ /* 0x000fe40000000008 */
.L_x_8041:
[----:B------:R-:W-:Y:S05]  /*8000*/  BSYNC B0 ;  /* 0x0000000000007941 */ /* 0x000fea0003800000 */
.L_x_8040:
[----:B------:R0:W-:Y:S01]  /*8010*/  STG.E.U8 [R16.64], R8 ;  /* 0x0000000810007986 */ /* 0x0001e2000c101124 */
[----:B------:R-:W-:Y:S05]  /*8020*/  BRA `(.L_x_8020) ;  /* 0x0000047000007947 */ /* 0x000fea0003800000 */
.L_x_8038:
        /* <DEDUP_REMOVED lines=17> */
.L_x_8045:
[----:B------:R-:W-:-:S04]  /*8140*/  LOP3.LUT R2, R5, 0x80000000, RZ, 0xc0, !PT ;  /* 0x8000000005027812 */ /* 0x000fc800078ec0ff */
[----:B------:R-:W-:-:S04]  /*8150*/  SHF.R.U32.HI R3, RZ, 0x18, R2 ;  /* 0x00000018ff037819 */ /* 0x000fc80000011602 */
[----:B------:R-:W-:-:S04]  /*8160*/  LOP3.LUT R0, R0, R3, RZ, 0xfc, !PT ;  /* 0x0000000300007212 */ /* 0x000fc800078efcff */
[----:B------:R-:W-:Y:S02]  /*8170*/  PRMT R8, R0, 0x7610, R8 ;  /* 0x0000761000087816 */ /* 0x000fe40000000008 */
.L_x_8044:
[----:B------:R-:W-:Y:S05]  /*8180*/  BSYNC B0 ;  /* 0x0000000000007941 */ /* 0x000fea0003800000 */
.L_x_8043:
[----:B------:R0:W-:Y:S01]  /*8190*/  STG.E.U8 [R16.64], R8 ;  /* 0x0000000810007986 */ /* 0x0001e2000c101124 */
[----:B------:R-:W-:Y:S05]  /*81a0*/  BRA `(.L_x_8020) ;  /* 0x000002f000007947 */ /* 0x000fea0003800000 */
.L_x_8037:
        /* <DEDUP_REMOVED lines=22> */
.L_x_8019:
        /* <DEDUP_REMOVED lines=20> */
.L_x_8047:
[----:B------:R-:W-:-:S04]  /*8450*/  PRMT R2, R5, 0x9910, RZ ;  /* 0x0000991005027816 */ /* 0x000fc800000000ff */
[----:B------:R-:W-:-:S05]  /*8460*/  SHF.R.S32.HI R3, RZ, 0x1f, R2 ;  /* 0x0000001fff037819 */ /* 0x000fca0000011402 */
[----:B------:R0:W-:Y:S01]  /*8470*/  STG.E.64 [R16.64], R2 ;  /* 0x0000000210007986 */ /* 0x0001e2000c101b24 */
[----:B------:R-:W-:Y:S05]  /*8480*/  BRA `(.L_x_8020) ;  /* 0x0000001000007947 */ /* 0x000fea0003800000 */
.L_x_8046:
[----:B------:R0:W-:Y:S02]  /*8490*/  STG.E [R16.64], R5 ;  /* 0x0000000510007986 */ /* 0x0001e4000c101924 */
.L_x_8020:
[----:B------:R-:W-:Y:S02]  /*84a0*/  IADD3 R19, R19, 0x80, RZ ;  /* 0x0000008013137810 */ /* 0x000fe40007ffe0ff */
.L_x_7915:
[----:B------:R-:W-:Y:S05]  /*84b0*/  BSYNC B6 ;  /* 0x0000000000067941 */ /* 0x000fea0003800000 */
.L_x_7914:
        /* <DEDUP_REMOVED lines=230> */
.L_x_8048:
        /* <DEDUP_REMOVED lines=18> */
.L_x_8052:
[----:B------:R0:W5:Y:S01]  /*9440*/  LDG.E.U8 R0, [R2.64] ;  /* 0x0000002402007981 */ /* 0x000162000c1e1100 */
[----:B------:R-:W-:Y:S05]  /*9450*/  BRA `(.L_x_8054) ;  /* 0x00000d7000007947 */ /* 0x000fea0003800000 */
.L_x_8051:
        /* <DEDUP_REMOVED lines=8> */
.L_x_8056:
[----:B------:R0:W5:Y:S01]  /*94e0*/  LDG.E.U8 R0, [R2.64] ;  /* 0x0000002402007981 */ /* 0x000162000c1e1100 */
[----:B------:R-:W-:Y:S05]  /*94f0*/  BRA `(.L_x_8054) ;  /* 0x00000cd000007947 */ /* 0x000fea0003800000 */
.L_x_8055:
[----:B------:R0:W5:Y:S01]  /*9500*/  LDG.E.U16 R0, [R2.64] ;  /* 0x0000002402007981 */ /* 0x000162000c1e1500 */
[----:B------:R-:W-:Y:S05]  /*9510*/  BRA `(.L_x_8054) ;  /* 0x00000cb000007947 */ /* 0x000fea0003800000 */
.L_x_8050:
        /* <DEDUP_REMOVED lines=9> */
.L_x_8058:
[----:B------:R-:W2:Y:S02]  /*95b0*/  LDG.E.U16 R4, [R2.64] ;  /* 0x0000002402047981 */ /* 0x000ea4000c1e1500 */
[----:B--2---:R-:W-:-:S06]  /*95c0*/  HADD2.F32 R4, -RZ, R4.H0_H0 ;  /* 0x20000004ff047230 */ /* 0x004fcc0000004100 */
[----:B------:R-:W0:Y:S02]  /*95d0*/  F2I.FTZ.TRUNC.NTZ R4, R4 ;  /* 0x0000000400047305 */ /* 0x000e24000021f100 */
[----:B0-----:R-:W-:Y:S01]  /*95e0*/  PRMT R0, R4, 0x7610, R0 ;  /* 0x0000761004007816 */ /* 0x001fe20000000000 */
[----:B------:R-:W-:Y:S05]  /*95f0*/  BRA `(.L_x_8054) ;  /* 0x00000bd000007947 */ /* 0x000fea0003800000 */
.L_x_8057:
        /* <DEDUP_REMOVED lines=9> */
.L_x_8060:
[----:B------:R-:W2:Y:S02]  /*9690*/  LDG.E.U16 R2, [R2.64] ;  /* 0x0000002402027981 */ /* 0x000ea4000c1e1500 */
[----:B--2---:R-:W-:-:S06]  /*96a0*/  HADD2.F32 R4, -RZ, R2.H0_H0 ;  /* 0x20000002ff047230 */ /* 0x004fcc0000004100 */
[----:B------:R-:W0:Y:S02]  /*96b0*/  F2I.FTZ.TRUNC.NTZ R4, R4 ;  /* 0x0000000400047305 */ /* 0x000e24000021f100 */
[----:B0-----:R-:W-:Y:S01]  /*96c0*/  PRMT R0, R4, 0x7610, R0 ;  /* 0x0000761004007816 */ /* 0x001fe20000000000 */
[----:B------:R-:W-:Y:S05]  /*96d0*/  BRA `(.L_x_8054) ;  /* 0x00000af000007947 */ /* 0x000fea0003800000 */
.L_x_8059:
[----:B------:R-:W2:Y:S02]  /*96e0*/  LDG.E.64 R2, [R2.64] ;  /* 0x0000002402027981 */ /* 0x000ea4000c1e1b00 */
[----:B--2---:R0:W1:Y:S01]  /*96f0*/  F2I.F64.TRUNC R0, R2 ;  /* 0x0000000200007311 */ /* 0x004062000030d100 */
[----:B------:R-:W-:Y:S05]  /*9700*/  BRA `(.L_x_8054) ;  /* 0x00000ac000007947 */ /* 0x000fea0003800000 */
.L_x_8049:
        /* <DEDUP_REMOVED lines=12> */
.L_x_8063:
[----:B------:R-:W2:Y:S02]  /*97d0*/  LDG.E.64 R2, [R2.64] ;  /* 0x0000002402027981 */ /* 0x000ea4000c1e1b00 */
[----:B--2---:R0:W1:Y:S01]  /*97e0*/  F2I.F64.TRUNC R0, R2 ;  /* 0x0000000200007311 */ /* 0x004062000030d100 */
[----:B------:R-:W-:Y:S05]  /*97f0*/  BRA `(.L_x_8054) ;  /* 0x000009d000007947 */ /* 0x000fea0003800000 */
.L_x_8062:
        /* <DEDUP_REMOVED lines=28> */
.L_x_8065:
        /* <DEDUP_REMOVED lines=15> */
.L_x_8064:
[----:B------:R-:W2:Y:S02]  /*9ab0*/  LDG.E.U16 R2, [R2.64] ;  /* 0x0000002402027981 */ /* 0x000ea4000c1e1500 */
[----:B--2---:R-:W-:-:S04]  /*9ac0*/  PRMT R2, RZ, 0x5410, R2 ;  /* 0x00005410ff027816 */ /* 0x004fc80000000002 */
[----:B------:R0:W1:Y:S01]  /*9ad0*/  F2I.FTZ.TRUNC.NTZ R0, R2 ;  /* 0x0000000200007305 */ /* 0x000062000021f100 */
[----:B------:R-:W-:Y:S05]  /*9ae0*/  BRA `(.L_x_8054) ;  /* 0x000006e000007947 */ /* 0x000fea0003800000 */
.L_x_8061:
        /* <DEDUP_REMOVED lines=10> */
.L_x_8068:
        /* <DEDUP_REMOVED lines=21> */
.L_x_8072:
[----:B------:R-:W-:Y:S05]  /*9ce0*/  BSYNC B1 ;  /* 0x0000000000017941 */ /* 0x000fea0003800000 */
.L_x_8071:
[----:B------:R-:W-:Y:S01]  /*9cf0*/  IMAD.SHL.U32 R2, R2, 0x100000, RZ ;  /* 0x0010000002027824 */ /* 0x000fe200078e00ff */
[----:B------:R-:W-:-:S04]  /*9d00*/  LEA R3, R0, 0x3b800000, 0x17 ;  /* 0x3b80000000037811 */ /* 0x000fc800078eb8ff */
[----:B------:R-:W-:Y:S02]  /*9d10*/  LOP3.LUT R4, R3, R2, R4, 0xfe, !PT ;  /* 0x0000000203047212 */ /* 0x000fe400078efe04 */
.L_x_8070:
[----:B------:R-:W-:Y:S05]  /*9d20*/  BSYNC B0 ;  /* 0x0000000000007941 */ /* 0x000fea0003800000 */
.L_x_8069:
[----:B------:R-:W0:Y:S02]  /*9d30*/  F2I.FTZ.TRUNC.NTZ R4, R4 ;  /* 0x0000000400047305 */ /* 0x000e24000021f100 */
[----:B0-----:R-:W-:Y:S01]  /*9d40*/  PRMT R0, R4, 0x7610, R0 ;  /* 0x0000761004007816 */ /* 0x001fe20000000000 */
[----:B------:R-:W-:Y:S05]  /*9d50*/  BRA `(.L_x_8054) ;  /* 0x0000047000007947 */ /* 0x000fea0003800000 */
.L_x_8067:
        /* <DEDUP_REMOVED lines=21> */
.L_x_8076:
[----:B------:R-:W-:Y:S05]  /*9eb0*/  BSYNC B1 ;  /* 0x0000000000017941 */ /* 0x000fea0003800000 */
.L_x_8075:
[----:B------:R-:W-:Y:S01]  /*9ec0*/  IMAD.SHL.U32 R2, R2, 0x200000, RZ ;  /* 0x0020000002027824 */ /* 0x000fe200078e00ff */
[----:B------:R-:W-:-:S04]  /*9ed0*/  LEA R3, R0, 0x37800000, 0x17 ;  /* 0x3780000000037811 */ /* 0x000fc800078eb8ff */
[----:B------:R-:W-:Y:S02]  /*9ee0*/  LOP3.LUT R4, R3, R2, R4, 0xfe, !PT ;  /* 0x0000000203047212 */ /* 0x000fe400078efe04 */
.L_x_8074:
[----:B------:R-:W-:Y:S05]  /*9ef0*/  BSYNC B0 ;  /* 0x0000000000007941 */ /* 0x000fea0003800000 */
.L_x_8073:
[----:B------:R-:W0:Y:S02]  /*9f00*/  F2I.FTZ.TRUNC.NTZ R4, R4 ;  /* 0x0000000400047305 */ /* 0x000e24000021f100 */
[----:B0-----:R-:W-:Y:S01]  /*9f10*/  PRMT R0, R4, 0x7610, R0 ;  /* 0x0000761004007816 */ /* 0x001fe20000000000 */
[----:B------:R-:W-:Y:S05]  /*9f20*/  BRA `(.L_x_8054) ;  /* 0x000002a000007947 */ /* 0x000fea0003800000 */
.L_x_8066:
        /* <DEDUP_REMOVED lines=14> */
.L_x_8080:
[----:B------:R-:W-:Y:S05]  /*a010*/  BSYNC B0 ;  /* 0x0000000000007941 */ /* 0x000fea0003800000 */
.L_x_8079:
[----:B------:R-:W0:Y:S02]  /*a020*/  F2I.FTZ.TRUNC.NTZ R4, R4 ;  /* 0x0000000400047305 */ /* 0x000e24000021f100 */
[----:B0-----:R-:W-:Y:S01]  /*a030*/  PRMT R0, R4, 0x7610, R0 ;  /* 0x0000761004007816 */ /* 0x001fe20000000000 */
[----:B------:R-:W-:Y:S05]  /*a040*/  BRA `(.L_x_8054) ;  /* 0x0000018000007947 */ /* 0x000fea0003800000 */
.L_x_8053:
        /* <DEDUP_REMOVED lines=21> */
.L_x_8078:
[----:B------:R0:W5:Y:S01]  /*a1a0*/  LDG.E.U8 R0, [R2.64] ;  /* 0x0000002402007981 */ /* 0x000162000c1e1100 */
[----:B------:R-:W-:Y:S05]  /*a1b0*/  BRA `(.L_x_8054) ;  /* 0x0000001000007947 */ /* 0x000fea0003800000 */
.L_x_8077:
[----:B------:R0:W5:Y:S02]  /*a1c0*/  LDG.E.U8 R0, [R2.64] ;  /* 0x0000002402007981 */ /* 0x000164000c1e1100 */
.L_x_8054:
        /* <DEDUP_REMOVED lines=18> */
.L_x_8084:
[----:B------:R-:W-:Y:S01]  /*a2f0*/  STG.E.U8 [R16.64], R5 ;  /* 0x0000000510007986 */ /* 0x000fe2000c101124 */
[----:B------:R-:W-:Y:S05]  /*a300*/  EXIT ;  /* 0x000000000000794d */ /* 0x000fea0003800000 */
.L_x_8083:
        /* <DEDUP_REMOVED lines=10> */
.L_x_8087:
[----:B------:R-:W-:Y:S01]  /*a3b0*/  STG.E [R16.64], R5 ;  /* 0x0000000510007986 */ /* 0x000fe2000c101924 */
[----:B------:R-:W-:Y:S05]  /*a3c0*/  EXIT ;  /* 0x000000000000794d */ /* 0x000fea0003800000 */
.L_x_8086:
[----:B------:R-:W-:Y:S01]  /*a3d0*/  STG.E.U16 [R16.64], R5 ;  /* 0x0000000510007986 */ /* 0x000fe2000c101524 */
[----:B------:R-:W-:Y:S05]  /*a3e0*/  EXIT ;  /* 0x000000000000794d */ /* 0x000fea0003800000 */
.L_x_8082:
        /* <DEDUP_REMOVED lines=9> */
.L_x_8089:
[----:B------:R-:W0:Y:S02]  /*a480*/  I2F.S16 R0, R5 ;  /* 0x0000000500007306 */ /* 0x000e240000101400 */
[----:B0-----:R-:W-:-:S05]  /*a490*/  F2FP.PACK_AB R0, RZ, R0 ;  /* 0x00000000ff00723e */ /* 0x001fca00000000ff */
[----:B------:R-:W-:Y:S01]  /*a4a0*/  STG.E.U16 [R16.64], R0 ;  /* 0x0000000010007986 */ /* 0x000fe2000c101524 */
[----:B------:R-:W-:Y:S05]  /*a4b0*/  EXIT ;  /* 0x000000000000794d */ /* 0x000fea0003800000 */
.L_x_8088:
        /* <DEDUP_REMOVED lines=10> */
.L_x_8091:
[----:B------:R-:W0:Y:S02]  /*a560*/  I2F.S16 R5, R5 ;  /* 0x0000000500057306 */ /* 0x000e240000101400 */
[----:B0-----:R-:W-:-:S04]  /*a570*/  F2FP.PACK_AB R3, RZ, R5 ;  /* 0x00000005ff03723e */ /* 0x001fc800000000ff */
[----:B------:R-:W-:-:S05]  /*a580*/  PRMT R3, R3, 0x5410, RZ ;  /* 0x0000541003037816 */ /* 0x000fca00000000ff */
[----:B------:R-:W-:Y:S01]  /*a590*/  STG.E [R16.64], R3 ;  /* 0x0000000310007986 */ /* 0x000fe2000c101924 */
[----:B------:R-:W-:Y:S05]  /*a5a0*/  EXIT ;  /* 0x000000000000794d */ /* 0x000fea0003800000 */
.L_x_8090:
[----:B------:R-:W0:Y:S02]  /*a5b0*/  I2F.F64.S16 R2, R5 ;  /* 0x0000000500027312 */ /* 0x000e240000101c00 */
[----:B0-----:R-:W-:Y:S01]  /*a5c0*/  STG.E.64 [R16.64], R2 ;  /* 0x0000000210007986 */ /* 0x001fe2000c101b24 */
[----:B------:R-:W-:Y:S05]  /*a5d0*/  EXIT ;  /* 0x000000000000794d */ /* 0x000fea0003800000 */
.L_x_8081:
        /* <DEDUP_REMOVED lines=13> */
.L_x_8094:
[----:B------:R-:W0:Y:S01]  /*a6b0*/  I2F.F64.S16 R4, R5 ;  /* 0x0000000500047312 */ /* 0x000e220000101c00 */
[----:B------:R-:W-:-:S05]  /*a6c0*/  CS2R R6, SRZ ;  /* 0x0000000000067805 */ /* 0x000fca000001ff00 */
[----:B0-----:R-:W-:Y:S01]  /*a6d0*/  STG.E.128 [R16.64], R4 ;  /* 0x0000000410007986 */ /* 0x001fe2000c101d24 */
[----:B------:R-:W-:Y:S05]  /*a6e0*/  EXIT ;  /* 0x000000000000794d */ /* 0x000fea0003800000 */
.L_x_8093:
        /* <DEDUP_REMOVED lines=21> */
.L_x_8098:
[----:B------:R-:W-:Y:S05]  /*a840*/  BSYNC B0 ;  /* 0x0000000000007941 */ /* 0x000fea0003800000 */
.L_x_8097:
[----:B------:R-:W-:-:S05]  /*a850*/  LOP3.LUT R3, R0, R3, RZ, 0xfc, !PT ;  /* 0x0000000300037212 */ /* 0x000fca00078efcff */
[----:B------:R-:W-:Y:S01]  /*a860*/  STG.E.U8 [R16.64], R3 ;  /* 0x0000000310007986 */ /* 0x000fe2000c101124 */
[----:B------:R-:W-:Y:S05]  /*a870*/  EXIT ;  /* 0x000000000000794d */ /* 0x000fea0003800000 */
.L_x_8096:
        /* <DEDUP_REMOVED lines=13> */
.L_x_8100:
[----:B------:R-:W-:Y:S01]  /*a950*/  IMAD.MOV.U32 R0, RZ, RZ, 0x7f ;  /* 0x0000007fff007424 */ /* 0x000fe200078e00ff */
[----:B------:R-:W-:-:S04]  /*a960*/  ISETP.GT.U32.AND P0, PT, R2, 0x7f800000, PT ;  /* 0x7f8000000200780c */ /* 0x000fc80003f04070 */
[----:B------:R-:W-:-:S04]  /*a970*/  SEL R0, R0, 0x7c, P0 ;  /* 0x0000007c00007807 */ /* 0x000fc80000000000 */
.L_x_8101:
[----:B------:R-:W-:Y:S05]  /*a980*/  BSYNC B0 ;  /* 0x0000000000007941 */ /* 0x000fea0003800000 */
.L_x_8099:
[----:B------:R-:W-:-:S04]  /*a990*/  LOP3.LUT R2, R5, 0x80000000, RZ, 0xc0, !PT ;  /* 0x8000000005027812 */ /* 0x000fc800078ec0ff */
[----:B------:R-:W-:-:S04]  /*a9a0*/  SHF.R.U32.HI R3, RZ, 0x18, R2 ;  /* 0x00000018ff037819 */ /* 0x000fc80000011602 */
[----:B------:R-:W-:-:S05]  /*a9b0*/  LOP3.LUT R3, R0, R3, RZ, 0xfc, !PT ;  /* 0x0000000300037212 */ /* 0x000fca00078efcff */
[----:B------:R-:W-:Y:S01]  /*a9c0*/  STG.E.U8 [R16.64], R3 ;  /* 0x0000000310007986 */ /* 0x000fe2000c101124 */
[----:B------:R-:W-:Y:S05]  /*a9d0*/  EXIT ;  /* 0x000000000000794d */ /* 0x000fea0003800000 */
.L_x_8095:
[----:B------:R-:W0:Y:S02]  /*a9e0*/  I2F.S16 R0, R5 ;  /* 0x0000000500007306 */ /* 0x000e240000101400 */
[----:B0-----:R-:W-:-:S05]  /*a9f0*/  F2FP.BF16.PACK_AB R0, RZ, R0 ;  /* 0x00000000ff00723e */ /* 0x001fca00000010ff */
[----:B------:R-:W-:Y:S01]  /*aa00*/  STG.E.U16 [R16.64], R0 ;  /* 0x0000000010007986 */ /* 0x000fe2000c101524 */
[----:B------:R-:W-:Y:S05]  /*aa10*/  EXIT ;  /* 0x000000000000794d */ /* 0x000fea0003800000 */
.L_x_8092:
        /* <DEDUP_REMOVED lines=10> */
.L_x_8104:
        /* <DEDUP_REMOVED lines=17> */
.L_x_8107:
[----:B------:R-:W-:-:S04]  /*abd0*/  LOP3.LUT R2, R5, 0x80000000, RZ, 0xc0, !PT ;  /* 0x8000000005027812 */ /* 0x000fc800078ec0ff */
[----:B------:R-:W-:-:S04]  /*abe0*/  SHF.R.U32.HI R3, RZ, 0x18, R2 ;  /* 0x00000018ff037819 */ /* 0x000fc80000011602 */
[----:B------:R-:W-:-:S04]  /*abf0*/  LOP3.LUT R0, R0, R3, RZ, 0xfc, !PT ;  /* 0x0000000300007212 */ /* 0x000fc800078efcff */
[----:B------:R-:W-:Y:S02]  /*ac00*/  PRMT R8, R0, 0x7610, R8 ;  /* 0x0000761000087816 */ /* 0x000fe40000000008 */
.L_x_8106:
[----:B------:R-:W-:Y:S05]  /*ac10*/  BSYNC B0 ;  /* 0x0000000000007941 */ /* 0x000fea0003800000 */
.L_x_8105:
[----:B------:R-:W-:Y:S01]  /*ac20*/  STG.E.U8 [R16.64], R8 ;  /* 0x0000000810007986 */ /* 0x000fe2000c101124 */
[----:B------:R-:W-:Y:S05]  /*ac30*/  EXIT ;  /* 0x000000000000794d */ /* 0x000fea0003800000 */
.L_x_8103:
        /* <DEDUP_REMOVED lines=17> */
.L_x_8110:
[----:B------:R-:W-:-:S04]  /*ad50*/  LOP3.LUT R2, R5, 0x80000000, RZ, 0xc0, !PT ;  /* 0x8000000005027812 */ /* 0x000fc800078ec0ff */
[----:B------:R-:W-:-:S04]  /*ad60*/  SHF.R.U32.HI R3, RZ, 0x18, R2 ;  /* 0x00000018ff037819 */ /* 0x000fc80000011602 */
[----:B------:R-:W-:-:S04]  /*ad70*/  LOP3.LUT R0, R0, R3, RZ, 0xfc, !PT ;  /* 0x0000000300007212 */ /* 0x000fc800078efcff */
[----:B------:R-:W-:Y:S02]  /*ad80*/  PRMT R8, R0, 0x7610, R8 ;  /* 0x0000761000087816 */ /* 0x000fe40000000008 */
.L_x_8109:
[----:B------:R-:W-:Y:S05]  /*ad90*/  BSYNC B0 ;  /* 0x0000000000007941 */ /* 0x000fea0003800000 */
.L_x_8108:
[----:B------:R-:W-:Y:S01]  /*ada0*/  STG.E.U8 [R16.64], R8 ;  /* 0x0000000810007986 */ /* 0x000fe2000c101124 */
[----:B------:R-:W-:Y:S05]  /*adb0*/  EXIT ;  /* 0x000000000000794d */ /* 0x000fea0003800000 */
.L_x_8102:
        /* <DEDUP_REMOVED lines=22> */
.L_x_8085:
        /* <DEDUP_REMOVED lines=20> */
.L_x_8112:
[----:B------:R-:W-:-:S04]  /*b060*/  PRMT R2, R5, 0x9910, RZ ;  /* 0x0000991005027816 */ /* 0x000fc800000000ff */
[----:B------:R-:W-:-:S05]  /*b070*/  SHF.R.S32.HI R3, RZ, 0x1f, R2 ;  /* 0x0000001fff037819 */ /* 0x000fca0000011402 */
[----:B------:R-:W-:Y:S01]  /*b080*/  STG.E.64 [R16.64], R2 ;  /* 0x0000000210007986 */ /* 0x000fe2000c101b24 */
[----:B------:R-:W-:Y:S05]  /*b090*/  EXIT ;  /* 0x000000000000794d */ /* 0x000fea0003800000 */
.L_x_8111:
[----:B------:R-:W-:Y:S01]  /*b0a0*/  STG.E [R16.64], R5 ;  /* 0x0000000510007986 */ /* 0x000fe2000c101924 */
[----:B------:R-:W-:Y:S05]  /*b0b0*/  EXIT ;  /* 0x000000000000794d */ /* 0x000fea0003800000 */
.L_x_8113:
        /* <DEDUP_REMOVED lines=12> */
.L_x_34093:


//--------------------- .text._ZN2at6native27unrolled_elementwise_kernelIZZZNS0_21clamp_max_kernel_cudaERNS_18TensorIteratorBaseERKN3c106ScalarEENKUlvE_clEvENKUlvE0_clEvEUlaE_St5arrayIPcLm2EELi4E23TrivialOffsetCalculatorILi1EjESF_NS0_6memory12LoadWithCastILi1EEENSG_13StoreWithCastILi1EEEEEviT_T0_T2_T3_T4_T5_ --------------------------
	.section	.text._ZN2at6native27unrolled_elementwise_kernelIZZZNS0_21clamp_max_kernel_cudaERNS_18TensorIteratorBaseERKN3c106ScalarEENKUlvE_clEvENKUlvE0_clEvEUlaE_St5arrayIPcLm2EELi4E23TrivialOffsetCalculatorILi1EjESF_NS0_6memory12LoadWithCastILi1EEENSG_13StoreWithCastILi1EEEEEviT_T0_T2_T3_T4_T5_,"ax",@progbits
	.sectioninfo	@"SHI_REGISTERS=29"
	.align	128
        .global         _ZN2at6native27unrolled_elementwise_kernelIZZZNS0_21clamp_max_kernel_cudaERNS_18TensorIteratorBaseERKN3c106ScalarEENKUlvE_clEvENKUlvE0_clEvEUlaE_St5arrayIPcLm2EELi4E23TrivialOffsetCalculatorILi1EjESF_NS0_6memory12LoadWithCastILi1EEENSG_13StoreWithCastILi1EEEEEviT_T0_T2_T3_T4_T5_
        .type           _ZN2at6native27unrolled_elementwise_kernelIZZZNS0_21clamp_max_kernel_cudaERNS_18TensorIteratorBaseERKN3c106ScalarEENKUlvE_clEvENKUlvE0_clEvEUlaE_St5arrayIPcLm2EELi4E23TrivialOffsetCalculatorILi1EjESF_NS0_6memory12LoadWithCastILi1EEENSG_13StoreWithCastILi1EEEEEviT_T0_T2_T3_T4_T5_,@function
        .size           _ZN2at6native27unrolled_elementwise_kernelIZZZNS0_21clamp_max_kernel_cudaERNS_18TensorIteratorBaseERKN3c106ScalarEENKUlvE_clEvENKUlvE0_clEvEUlaE_St5arrayIPcLm2EELi4E23TrivialOffsetCalculatorILi1EjESF_NS0_6memory12LoadWithCastILi1EEENSG_13StoreWithCastILi1EEEEEviT_T0_T2_T3_T4_T5_,(.L_x_34094 - _ZN2at6native27unrolled_elementwise_kernelIZZZNS0_21clamp_max_kernel_cudaERNS_18TensorIteratorBaseERKN3c106ScalarEENKUlvE_clEvENKUlvE0_clEvEUlaE_St5arrayIPcLm2EELi4E23TrivialOffsetCalculatorILi1EjESF_NS0_6memory12LoadWithCastILi1EEENSG_13StoreWithCastILi1EEEEEviT_T0_T2_T3_T4_T5_)
        .other          _ZN2at6native27unrolled_elementwise_kernelIZZZNS0_21clamp_max_kernel_cudaERNS_18TensorIteratorBaseERKN3c106ScalarEENKUlvE_clEvENKUlvE0_clEvEUlaE_St5arrayIPcLm2EELi4E23TrivialOffsetCalculatorILi1EjESF_NS0_6memory12LoadWithCastILi1EEENSG_13StoreWithCastILi1EEEEEviT_T0_T2_T3_T4_T5_,@"STO_CUDA_ENTRY STV_DEFAULT"
_ZN2at6native27unrolled_elementwise_kernelIZZZNS0_21clamp_max_kernel_cudaERNS_18TensorIteratorBaseERKN3c106ScalarEENKUlvE_clEvENKUlvE0_clEvEUlaE_St5arrayIPcLm2EELi4E23TrivialOffsetCalculatorILi1EjESF_NS0_6memory12LoadWithCastILi1EEENSG_13StoreWithCastILi1EEEEEviT_T0_T2_T3_T4_T5_:
.text._ZN2at6native27unrolled_elementwise_kernelIZZZNS0_21clamp_max_kernel_cudaERNS_18TensorIteratorBaseERKN3c106ScalarEENKUlvE_clEvENKUlvE0_clEvEUlaE_St5arrayIPcLm2EELi4E23TrivialOffsetCalculatorILi1EjESF_NS0_6memory12LoadWithCastILi1EEENSG_13StoreWithCastILi1EEEEEviT_T0_T2_T3_T4_T5_:
        /* <DEDUP_REMOVED lines=29> */
.L_x_8119:
[----:B------:R0:W5:Y:S01]  /*01d0*/  LDG.E.U8 R22, [R2.64] ;  /* 0x0000002402167981 */ /* 0x000162000c1e1100 */
[----:B------:R-:W-:Y:S05]  /*01e0*/  BRA `(.L_x_8121) ;  /* 0x00000d9000007947 */ /* 0x000fea0003800000 */
.L_x_8118:
        /* <DEDUP_REMOVED lines=8> */
.L_x_8123:
[----:B------:R0:W5:Y:S01]  /*0270*/  LDG.E.U8 R22, [R2.64] ;  /* 0x0000002402167981 */ /* 0x000162000c1e1100 */
[----:B------:R-:W-:Y:S05]  /*0280*/  BRA `(.L_x_8121) ;  /* 0x00000cf000007947 */ /* 0x000fea0003800000 */
.L_x_8122:
[----:B------:R0:W5:Y:S01]  /*0290*/  LDG.E.U16 R22, [R2.64] ;  /* 0x0000002402167981 */ /* 0x000162000c1e1500 */
[----:B------:R-:W-:Y:S05]  /*02a0*/  BRA `(.L_x_8121) ;  /* 0x00000cd000007947 */ /* 0x000fea0003800000 */
.L_x_8117:
        /* <DEDUP_REMOVED lines=9> */
.L_x_8125:
[----:B------:R-:W2:Y:S02]  /*0340*/  LDG.E.U16 R0, [R2.64] ;  /* 0x0000002402007981 */ /* 0x000ea4000c1e1500 */
[----:B--2---:R-:W-:-:S06]  /*0350*/  HADD2.F32 R0, -RZ, R0.H0_H0 ;  /* 0x20000000ff007230 */ /* 0x004fcc0000004100 */
[----:B------:R-:W0:Y:S02]  /*0360*/  F2I.FTZ.TRUNC.NTZ R0, R0 ;  /* 0x0000000000007305 */ /* 0x000e24000021f100 */
[----:B0-----:R-:W-:Y:S01]  /*0370*/  PRMT R22, R0, 0x7610, R22 ;  /* 0x0000761000167816 */ /* 0x001fe20000000016 */
[----:B------:R-:W-:Y:S05]  /*0380*/  BRA `(.L_x_8121) ;  /* 0x00000bf000007947 */ /* 0x000fea0003800000 */
.L_x_8124:
        /* <DEDUP_REMOVED lines=9> */
.L_x_8127:
[----:B------:R-:W2:Y:S02]  /*0420*/  LDG.E.U16 R2, [R2.64] ;  /* 0x0000002402027981 */ /* 0x000ea4000c1e1500 */
[----:B--2---:R-:W-:-:S06]  /*0430*/  HADD2.F32 R0, -RZ, R2.H0_H0 ;  /* 0x20000002ff007230 */ /* 0x004fcc0000004100 */
[----:B------:R-:W0:Y:S02]  /*0440*/  F2I.FTZ.TRUNC.NTZ R0, R0 ;  /* 0x0000000000007305 */ /* 0x000e24000021f100 */
[----:B0-----:R-:W-:Y:S01]  /*0450*/  PRMT R22, R0, 0x7610, R22 ;  /* 0x0000761000167816 */ /* 0x001fe20000000016 */
[----:B------:R-:W-:Y:S05]  /*0460*/  BRA `(.L_x_8121) ;  /* 0x00000b1000007947 */ /* 0x000fea0003800000 */
.L_x_8126:
[----:B------:R-:W2:Y:S02]  /*0470*/  LDG.E.64 R2, [R2.64] ;  /* 0x0000002402027981 */ /* 0x000ea4000c1e1b00 */
[----:B--2---:R0:W1:Y:S01]  /*0480*/  F2I.F64.TRUNC R22, R2 ;  /* 0x0000000200167311 */ /* 0x004062000030d100 */
[----:B------:R-:W-:Y:S05]  /*0490*/  BRA `(.L_x_8121) ;  /* 0x00000ae000007947 */ /* 0x000fea0003800000 */
.L_x_8116:
        /* <DEDUP_REMOVED lines=12> */
.L_x_8130:
[----:B------:R-:W2:Y:S02]  /*0560*/  LDG.E.64 R2, [R2.64] ;  /* 0x0000002402027981 */ /* 0x000ea4000c1e1b00 */
[----:B--2---:R0:W1:Y:S01]  /*0570*/  F2I.F64.TRUNC R22, R2 ;  /* 0x0000000200167311 */ /* 0x004062000030d100 */
[----:B------:R-:W-:Y:S05]  /*0580*/  BRA `(.L_x_8121) ;  /* 0x000009f000007947 */ /* 0x000fea0003800000 */
.L_x_8129:
        /* <DEDUP_REMOVED lines=28> */
.L_x_8132:
        /* <DEDUP_REMOVED lines=16> */
.L_x_8131:
[----:B------:R-:W2:Y:S02]  /*0850*/  LDG.E.U16 R0, [R2.64] ;  /* 0x0000002402007981 */ /* 0x000ea4000c1e1500 */
[----:B--2---:R-:W-:-:S06]  /*0860*/  PRMT R0, RZ, 0x5410, R0 ;  /* 0x00005410ff007816 */ /* 0x004fcc0000000000 */
[----:B------:R-:W0:Y:S02]  /*0870*/  F2I.FTZ.TRUNC.NTZ R0, R0 ;  /* 0x0000000000007305 */ /* 0x000e24000021f100 */
[----:B0-----:R-:W-:Y:S01]  /*0880*/  PRMT R22, R0, 0x7610, R22 ;  /* 0x0000761000167816 */ /* 0x001fe20000000016 */
[----:B------:R-:W-:Y:S05]  /*0890*/  BRA `(.L_x_8121) ;  /* 0x000006e000007947 */ /* 0x000fea0003800000 */
.L_x_8128:
        /* <DEDUP_REMOVED lines=10> */
.L_x_8135:
        /* <DEDUP_REMOVED lines=21> */
.L_x_8139:
[----:B------:R-:W-:Y:S05]  /*0a90*/  BSYNC B1 ;  /* 0x0000000000017941 */ /* 0x000fea0003800000 */
.L_x_8138:
[----:B------:R-:W-:Y:S01]  /*0aa0*/  LEA R3, R0, 0x3b800000, 0x17 ;  /* 0x3b80000000037811 */ /* 0x000fe200078eb8ff */
[----:B------:R-:W-:-:S05]  /*0ab0*/  IMAD.SHL.U32 R0, R2, 0x100000, RZ ;  /* 0x0010000002007824 */ /* 0x000fca00078e00ff */
[----:B------:R-:W-:Y:S02]  /*0ac0*/  LOP3.LUT R0, R3, R0, R4, 0xfe, !PT ;  /* 0x0000000003007212 */ /* 0x000fe400078efe04 */
.L_x_8137:
[----:B------:R-:W-:Y:S05]  /*0ad0*/  BSYNC B0 ;  /* 0x0000000000007941 */ /* 0x000fea0003800000 */
.L_x_8136:
[----:B------:R-:W0:Y:S02]  /*0ae0*/  F2I.FTZ.TRUNC.NTZ R0, R0 ;  /* 0x0000000000007305 */ /* 0x000e24000021f100 */
[----:B0-----:R-:W-:Y:S01]  /*0af0*/  PRMT R22, R0, 0x7610, R22 ;  /* 0x0000761000167816 */ /* 0x001fe20000000016 */
[----:B------:R-:W-:Y:S05]  /*0b00*/  BRA `(.L_x_8121) ;  /* 0x0000047000007947 */ /* 0x000fea0003800000 */
.L_x_8134:
        /* <DEDUP_REMOVED lines=21> */
.L_x_8143:
[----:B------:R-:W-:Y:S05]  /*0c60*/  BSYNC B1 ;  /* 0x0000000000017941 */ /* 0x000fea0003800000 */
.L_x_8142:
[----:B------:R-:W-:Y:S01]  /*0c70*/  LEA R3, R0, 0x37800000, 0x17 ;  /* 0x3780000000037811 */ /* 0x000fe200078eb8ff */
[----:B------:R-:W-:-:S05]  /*0c80*/  IMAD.SHL.U32 R0, R2, 0x200000, RZ ;  /* 0x0020000002007824 */ /* 0x000fca00078e00ff */
[----:B------:R-:W-:Y:S02]  /*0c90*/  LOP3.LUT R0, R3, R0, R4, 0xfe, !PT ;  /* 0x0000000003007212 */ /* 0x000fe400078efe04 */
.L_x_8141:
[----:B------:R-:W-:Y:S05]  /*0ca0*/  BSYNC B0 ;  /* 0x0000000000007941 */ /* 0x000fea0003800000 */
.L_x_8140:
[----:B------:R-:W0:Y:S02]  /*0cb0*/  F2I.FTZ.TRUNC.NTZ R0, R0 ;  /* 0x0000000000007305 */ /* 0x000e24000021f100 */
[----:B0-----:R-:W-:Y:S01]  /*0cc0*/  PRMT R22, R0, 0x7610, R22 ;  /* 0x0000761000167816 */ /* 0x001fe20000000016 */
[----:B------:R-:W-:Y:S05]  /*0cd0*/  BRA `(.L_x_8121) ;  /* 0x000002a000007947 */ /* 0x000fea0003800000 */
.L_x_8133:
        /* <DEDUP_REMOVED lines=14> */
.L_x_8147:
[----:B------:R-:W-:Y:S05]  /*0dc0*/  BSYNC B0 ;  /* 0x0000000000007941 */ /* 0x000fea0003800000 */
.L_x_8146:
[----:B------:R-:W0:Y:S02]  /*0dd0*/  F2I.FTZ.TRUNC.NTZ R0, R0 ;  /* 0x0000000000007305 */ /* 0x000e24000021f100 */
[----:B0-----:R-:W-:Y:S01]  /*0de0*/  PRMT R22, R0, 0x7610, R22 ;  /* 0x0000761000167816 */ /* 0x001fe20000000016 */
[----:B------:R-:W-:Y:S05]  /*0df0*/  BRA `(.L_x_8121) ;  /* 0x0000018000007947 */ /* 0x000fea0003800000 */
.L_x_8120:
        /* <DEDUP_REMOVED lines=21> */
.L_x_8145:
[----:B------:R0:W5:Y:S01]  /*0f50*/  LDG.E.U8 R22, [R2.64] ;  /* 0x0000002402167981 */ /* 0x000162000c1e1100 */
[----:B------:R-:W-:Y:S05]  /*0f60*/  BRA `(.L_x_8121) ;  /* 0x0000001000007947 */ /* 0x000fea0003800000 */
.L_x_8144:
[----:B------:R0:W5:Y:S02]  /*0f70*/  LDG.E.U8 R22, [R2.64] ;  /* 0x0000002402167981 */ /* 0x000164000c1e1100 */
.L_x_8121:
[----:B------:R-:W2:Y:S02]  /*0f80*/  S2R R24, SR_TID.X ;  /* 0x0000000000187919 */ /* 0x000ea40000002100 */
[----:B--2---:R-:W-:Y:S02]  /*0f90*/  IADD3 R24, R24, 0x80, RZ ;  /* 0x0000008018187810 */ /* 0x004fe40007ffe0ff */
.L_x_8115:
[----:B-1----:R-:W-:Y:S05]  /*0fa0*/  BSYNC B6 ;  /* 0x0000000000067941 */ /* 0x002fea0003800000 */
.L_x_8114:
        /* <DEDUP_REMOVED lines=21> */
.L_x_8153:
[----:B------:R0:W5:Y:S01]  /*1100*/  LDG.E.U8 R19, [R2.64] ;  /* 0x0000002402137981 */ /* 0x000162000c1e1100 */
[----:B------:R-:W-:Y:S05]  /*1110*/  BRA `(.L_x_8155) ;  /* 0x00000d8000007947 */ /* 0x000fea0003800000 */
.L_x_8152:
        /* <DEDUP_REMOVED lines=8> */
.L_x_8157:
[----:B------:R0:W5:Y:S01]  /*11a0*/  LDG.E.U8 R19, [R2.64] ;  /* 0x0000002402137981 */ /* 0x000162000c1e1100 */
[----:B------:R-:W-:Y:S05]  /*11b0*/  BRA `(.L_x_8155) ;  /* 0x00000ce000007947 */ /* 0x000fea0003800000 */
.L_x_8156:
[----:B------:R0:W5:Y:S01]  /*11c0*/  LDG.E.U16 R19, [R2.64] ;  /* 0x0000002402137981 */ /* 0x000162000c1e1500 */
[----:B------:R-:W-:Y:S05]  /*11d0*/  BRA `(.L_x_8155) ;  /* 0x00000cc000007947 */ /* 0x000fea0003800000 */
.L_x_8151:
        /* <DEDUP_REMOVED lines=9> */
.L_x_8159:
[----:B------:R-:W2:Y:S02]  /*1270*/  LDG.E.U16 R0, [R2.64] ;  /* 0x0000002402007981 */ /* 0x000ea4000c1e1500 */
[----:B--2---:R-:W-:-:S06]  /*1280*/  HADD2.F32 R0, -RZ, R0.H0_H0 ;  /* 0x20000000ff007230 */ /* 0x004fcc0000004100 */
[----:B------:R-:W0:Y:S02]  /*1290*/  F2I.FTZ.TRUNC.NTZ R0, R0 ;  /* 0x0000000000007305 */ /* 0x000e24000021f100 */
[----:B0-----:R-:W-:Y:S01]  /*12a0*/  PRMT R19, R0, 0x7610, R19 ;  /* 0x0000761000137816 */ /* 0x001fe20000000013 */
[----:B------:R-:W-:Y:S05]  /*12b0*/  BRA `(.L_x_8155) ;  /* 0x00000be000007947 */ /* 0x000fea0003800000 */
.L_x_8158:
        /* <DEDUP_REMOVED lines=9> */
.L_x_8161:
[----:B------:R-:W2:Y:S02]  /*1350*/  LDG.E.U16 R2, [R2.64] ;  /* 0x0000002402027981 */ /* 0x000ea4000c1e1500 */
[----:B--2---:R-:W-:-:S06]  /*1360*/  HADD2.F32 R0, -RZ, R2.H0_H0 ;  /* 0x20000002ff007230 */ /* 0x004fcc0000004100 */
[----:B------:R-:W0:Y:S02]  /*1370*/  F2I.FTZ.TRUNC.NTZ R0, R0 ;  /* 0x0000000000007305 */ /* 0x000e24000021f100 */
[----:B0-----:R-:W-:Y:S01]  /*1380*/  PRMT R19, R0, 0x7610, R19 ;  /* 0x0000761000137816 */ /* 0x001fe20000000013 */
[----:B------:R-:W-:Y:S05]  /*1390*/  BRA `(.L_x_8155) ;  /* 0x00000b0000007947 */ /* 0x000fea0003800000 */
.L_x_8160:
[----:B------:R-:W2:Y:S02]  /*13a0*/  LDG.E.64 R2, [R2.64] ;  /* 0x0000002402027981 */ /* 0x000ea4000c1e1b00 */
[----:B--2---:R0:W1:Y:S01]  /*13b0*/  F2I.F64.TRUNC R19, R2 ;  /* 0x0000000200137311 */ /* 0x004062000030d100 */
[----:B------:R-:W-:Y:S05]  /*13c0*/  BRA `(.L_x_8155) ;  /* 0x00000ad000007947 */ /* 0x000fea0003800000 */
.L_x_8150:
        /* <DEDUP_REMOVED lines=12> */
.L_x_8164:
[----:B------:R-:W2:Y:S02]  /*1490*/  LDG.E.64 R2, [R2.64] ;  /* 0x0000002402027981 */ /* 0x000ea4000c1e1b00 */
[----:B--2---:R0:W1:Y:S01]  /*14a0*/  F2I.F64.TRUNC R19, R2 ;  /* 0x0000000200137311 */ /* 0x004062000030d100 */
[----:B------:R-:W-:Y:S05]  /*14b0*/  BRA `(.L_x_8155) ;  /* 0x000009e000007947 */ /* 0x000fea0003800000 */
.L_x_8163:
        /* <DEDUP_REMOVED lines=28> */
.L_x_8166:
        /* <DEDUP_REMOVED lines=15> */
.L_x_8165:
[----:B------:R-:W2:Y:S02]  /*1770*/  LDG.E.U16 R0, [R2.64] ;  /* 0x0000002402007981 */ /* 0x000ea4000c1e1500 */
[----:B--2---:R-:W-:-:S06]  /*1780*/  PRMT R0, RZ, 0x5410, R0 ;  /* 0x00005410ff007816 */ /* 0x004fcc0000000000 */
[----:B------:R-:W0:Y:S02]  /*1790*/  F2I.FTZ.TRUNC.NTZ R0, R0 ;  /* 0x0000000000007305 */ /* 0x000e24000021f100 */
[----:B0-----:R-:W-:Y:S01]  /*17a0*/  PRMT R19, R0, 0x7610, R19 ;  /* 0x0000761000137816 */ /* 0x001fe20000000013 */
[----:B------:R-:W-:Y:S05]  /*17b0*/  BRA `(.L_x_8155) ;  /* 0x000006e000007947 */ /* 0x000fea0003800000 */
.L_x_8162:
        /* <DEDUP_REMOVED lines=10> */
.L_x_8169:
        /* <DEDUP_REMOVED lines=21> */
.L_x_8173:
[----:B------:R-:W-:Y:S05]  /*19b0*/  BSYNC B1 ;  /* 0x0000000000017941 */ /* 0x000fea0003800000 */
.L_x_8172:
[----:B------:R-:W-:Y:S01]  /*19c0*/  LEA R3, R0, 0x3b800000, 0x17 ;  /* 0x3b80000000037811 */ /* 0x000fe200078eb8ff */
[----:B------:R-:W-:-:S05]  /*19d0*/  IMAD.SHL.U32 R0, R2, 0x100000, RZ ;  /* 0x0010000002007824 */ /* 0x000fca00078e00ff */
[----:B------:R-:W-:Y:S02]  /*19e0*/  LOP3.LUT R0, R3, R0, R4, 0xfe, !PT ;  /* 0x0000000003007212 */ /* 0x000fe400078efe04 */
.L_x_8171:
[----:B------:R-:W-:Y:S05]  /*19f0*/  BSYNC B0 ;  /* 0x0000000000007941 */ /* 0x000fea0003800000 */
.L_x_8170:
[----:B------:R-:W0:Y:S02]  /*1a00*/  F2I.FTZ.TRUNC.NTZ R0, R0 ;  /* 0x0000000000007305 */ /* 0x000e24000021f100 */
[----:B0-----:R-:W-:Y:S01]  /*1a10*/  PRMT R19, R0, 0x7610, R19 ;  /* 0x0000761000137816 */ /* 0x001fe20000000013 */
[----:B------:R-:W-:Y:S05]  /*1a20*/  BRA `(.L_x_8155) ;  /* 0x0000047000007947 */ /* 0x000fea0003800000 */
.L_x_8168:
        /* <DEDUP_REMOVED lines=21> */
.L_x_8177:
[----:B------:R-:W-:Y:S05]  /*1b80*/  BSYNC B1 ;  /* 0x0000000000017941 */ /* 0x000fea0003800000 */
.L_x_8176:
[----:B------:R-:W-:Y:S01]  /*1b90*/  LEA R3, R0, 0x37800000, 0x17 ;  /* 0x3780000000037811 */ /* 0x000fe200078eb8ff */
[----:B------:R-:W-:-:S05]  /*1ba0*/  IMAD.SHL.U32 R0, R2, 0x200000, RZ ;  /* 0x0020000002007824 */ /* 0x000fca00078e00ff */
[----:B------:R-:W-:Y:S02]  /*1bb0*/  LOP3.LUT R0, R3, R0, R4, 0xfe, !PT ;  /* 0x0000000003007212 */ /* 0x000fe400078efe04 */
.L_x_8175:
[----:B------:R-:W-:Y:S05]  /*1bc0*/  BSYNC B0 ;  /* 0x0000000000007941 */ /* 0x000fea0003800000 */
.L_x_8174:
[----:B------:R-:W0:Y:S02]  /*1bd0*/  F2I.FTZ.TRUNC.NTZ R0, R0 ;  /* 0x0000000000007305 */ /* 0x000e24000021f100 */
[----:B0-----:R-:W-:Y:S01]  /*1be0*/  PRMT R19, R0, 0x7610, R19 ;  /* 0x0000761000137816 */ /* 0x001fe20000000013 */
[----:B------:R-:W-:Y:S05]  /*1bf0*/  BRA `(.L_x_8155) ;  /* 0x000002a000007947 */ /* 0x000fea0003800000 */
.L_x_8167:
        /* <DEDUP_REMOVED lines=14> */
.L_x_8181:
[----:B------:R-:W-:Y:S05]  /*1ce0*/  BSYNC B0 ;  /* 0x0000000000007941 */ /* 0x000fea0003800000 */
.L_x_8180:
[----:B------:R-:W0:Y:S02]  /*1cf0*/  F2I.FTZ.TRUNC.NTZ R0, R0 ;  /* 0x0000000000007305 */ /* 0x000e24000021f100 */
[----:B0-----:R-:W-:Y:S01]  /*1d00*/  PRMT R19, R0, 0x7610, R19 ;  /* 0x0000761000137816 */ /* 0x001fe20000000013 */
[----:B------:R-:W-:Y:S05]  /*1d10*/  BRA `(.L_x_8155) ;  /* 0x0000018000007947 */ /* 0x000fea0003800000 */
.L_x_8154:
        /* <DEDUP_REMOVED lines=21> */
.L_x_8179:
[----:B------:R0:W5:Y:S01]  /*1e70*/  LDG.E.U8 R19, [R2.64] ;  /* 0x0000002402137981 */ /* 0x000162000c1e1100 */
[----:B------:R-:W-:Y:S05]  /*1e80*/  BRA `(.L_x_8155) ;  /* 0x0000001000007947 */ /* 0x000fea0003800000 */
.L_x_8178:
[----:B------:R0:W5:Y:S02]  /*1e90*/  LDG.E.U8 R19, [R2.64] ;  /* 0x0000002402137981 */ /* 0x000164000c1e1100 */
.L_x_8155:
[----:B------:R-:W-:-:S03]  /*1ea0*/  IADD3 R24, R24, 0x80, RZ ;  /* 0x0000008018187810 */ /* 0x000fc60007ffe0ff */
.L_x_8149:
[----:B------:R-:W-:Y:S05]  /*1eb0*/  BSYNC B6 ;  /* 0x0000000000067941 */ /* 0x000fea0003800000 */
.L_x_8148:
        /* <DEDUP_REMOVED lines=23> */
.L_x_8187:
[----:B------:R0:W5:Y:S01]  /*2030*/  LDG.E.U8 R25, [R2.64] ;  /* 0x0000002402197981 */ /* 0x000162000c1e1100 */
[----:B------:R-:W-:Y:S05]  /*2040*/  BRA `(.L_x_8189) ;  /* 0x00000d8000007947 */ /* 0x000fea0003800000 */
.L_x_8186:
        /* <DEDUP_REMOVED lines=8> */
.L_x_8191:
[----:B------:R0:W5:Y:S01]  /*20d0*/  LDG.E.U8 R25, [R2.64] ;  /* 0x0000002402197981 */ /* 0x000162000c1e1100 */
[----:B------:R-:W-:Y:S05]  /*20e0*/  BRA `(.L_x_8189) ;  /* 0x00000ce000007947 */ /* 0x000fea0003800000 */
.L_x_8190:
[----:B------:R0:W5:Y:S01]  /*20f0*/  LDG.E.U16 R25, [R2.64] ;  /* 0x0000002402197981 */ /* 0x000162000c1e1500 */
[----:B------:R-:W-:Y:S05]  /*2100*/  BRA `(.L_x_8189) ;  /* 0x00000cc000007947 */ /* 0x000fea0003800000 */
.L_x_8185:
        /* <DEDUP_REMOVED lines=9> */
.L_x_8193:
[----:B------:R-:W2:Y:S02]  /*21a0*/  LDG.E.U16 R0, [R2.64] ;  /* 0x0000002402007981 */ /* 0x000ea4000c1e1500 */
[----:B--2---:R-:W-:-:S06]  /*21b0*/  HADD2.F32 R0, -RZ, R0.H0_H0 ;  /* 0x20000000ff007230 */ /* 0x004fcc0000004100 */
[----:B------:R-:W0:Y:S02]  /*21c0*/  F2I.FTZ.TRUNC.NTZ R0, R0 ;  /* 0x0000000000007305 */ /* 0x000e24000021f100 */
[----:B0-----:R-:W-:Y:S01]  /*21d0*/  PRMT R25, R0, 0x7610, R25 ;  /* 0x0000761000197816 */ /* 0x001fe20000000019 */
[----:B------:R-:W-:Y:S05]  /*21e0*/  BRA `(.L_x_8189) ;  /* 0x00000be000007947 */ /* 0x000fea0003800000 */
.L_x_8192:
        /* <DEDUP_REMOVED lines=9> */
.L_x_8195:
[----:B------:R-:W2:Y:S02]  /*2280*/  LDG.E.U16 R2, [R2.64] ;  /* 0x0000002402027981 */ /* 0x000ea4000c1e1500 */
[----:B--2---:R-:W-:-:S06]  /*2290*/  HADD2.F32 R0, -RZ, R2.H0_H0 ;  /* 0x20000002ff007230 */ /* 0x004fcc0000004100 */
[----:B------:R-:W0:Y:S02]  /*22a0*/  F2I.FTZ.TRUNC.NTZ R0, R0 ;  /* 0x0000000000007305 */ /* 0x000e24000021f100 */
[----:B0-----:R-:W-:Y:S01]  /*22b0*/  PRMT R25, R0, 0x7610, R25 ;  /* 0x0000761000197816 */ /* 0x001fe20000000019 */
[----:B------:R-:W-:Y:S05]  /*22c0*/  BRA `(.L_x_8189) ;  /* 0x00000b0000007947 */ /* 0x000fea0003800000 */
.L_x_8194:
[----:B------:R-:W2:Y:S02]  /*22d0*/  LDG.E.64 R2, [R2.64] ;  /* 0x0000002402027981 */ /* 0x000ea4000c1e1b00 */
[----:B--2---:R0:W2:Y:S01]  /*22e0*/  F2I.F64.TRUNC R25, R2 ;  /* 0x0000000200197311 */ /* 0x0040a2000030d100 */
[----:B------:R-:W-:Y:S05]  /*22f0*/  BRA `(.L_x_8189) ;  /* 0x00000ad000007947 */ /* 0x000fea0003800000 */
.L_x_8184:
        /* <DEDUP_REMOVED lines=12> */
.L_x_8198:
[----:B------:R-:W2:Y:S02]  /*23c0*/  LDG.E.64 R2, [R2.64] ;  /* 0x0000002402027981 */ /* 0x000ea4000c1e1b00 */
[----:B--2---:R0:W2:Y:S01]  /*23d0*/  F2I.F64.TRUNC R25, R2 ;  /* 0x0000000200197311 */ /* 0x0040a2000030d100 */
[----:B------:R-:W-:Y:S05]  /*23e0*/  BRA `(.L_x_8189) ;  /* 0x000009e000007947 */ /* 0x000fea0003800000 */
.L_x_8197:
        /* <DEDUP_REMOVED lines=28> */
.L_x_8200:
        /* <DEDUP_REMOVED lines=15> */
.L_x_8199:
[----:B------:R-:W2:Y:S02]  /*26a0*/  LDG.E.U16 R0, [R2.64] ;  /* 0x0000002402007981 */ /* 0x000ea4000c1e1500 */
[----:B--2---:R-:W-:-:S06]  /*26b0*/  PRMT R0, RZ, 0x5410, R0 ;  /* 0x00005410ff007816 */ /* 0x004fcc0000000000 */
[----:B------:R-:W0:Y:S02]  /*26c0*/  F2I.FTZ.TRUNC.NTZ R0, R0 ;  /* 0x0000000000007305 */ /* 0x000e24000021f100 */
[----:B0-----:R-:W-:Y:S01]  /*26d0*/  PRMT R25, R0, 0x7610, R25 ;  /* 0x0000761000197816 */ /* 0x001fe20000000019 */
[----:B------:R-:W-:Y:S05]  /*26e0*/  BRA `(.L_x_8189) ;  /* 0x000006e000007947 */ /* 0x000fea0003800000 */
.L_x_8196:
        /* <DEDUP_REMOVED lines=10> */
.L_x_8203:
        /* <DEDUP_REMOVED lines=21> */
.L_x_8207:
[----:B------:R-:W-:Y:S05]  /*28e0*/  BSYNC B1 ;  /* 0x0000000000017941 */ /* 0x000fea0003800000 */
.L_x_8206:
[----:B------:R-:W-:Y:S01]  /*28f0*/  LEA R3, R0, 0x3b800000, 0x17 ;  /* 0x3b80000000037811 */ /* 0x000fe200078eb8ff */
[----:B------:R-:W-:-:S05]  /*2900*/  IMAD.SHL.U32 R0, R2, 0x100000, RZ ;  /* 0x0010000002007824 */ /* 0x000fca00078e00ff */
[----:B------:R-:W-:Y:S02]  /*2910*/  LOP3.LUT R0, R3, R0, R4, 0xfe, !PT ;  /* 0x0000000003007212 */ /* 0x000fe400078efe04 */
.L_x_8205:
[----:B------:R-:W-:Y:S05]  /*2920*/  BSYNC B0 ;  /* 0x0000000000007941 */ /* 0x000fea0003800000 */
.L_x_8204:
[----:B------:R-:W0:Y:S02]  /*2930*/  F2I.FTZ.TRUNC.NTZ R0, R0 ;  /* 0x0000000000007305 */ /* 0x000e24000021f100 */
[----:B0-----:R-:W-:Y:S01]  /*2940*/  PRMT R25, R0, 0x7610, R25 ;  /* 0x0000761000197816 */ /* 0x001fe20000000019 */
[----:B------:R-:W-:Y:S05]  /*2950*/  BRA `(.L_x_8189) ;  /* 0x0000047000007947 */ /* 0x000fea0003800000 */
.L_x_8202:
        /* <DEDUP_REMOVED lines=21> */
.L_x_8211:
[----:B------:R-:W-:Y:S05]  /*2ab0*/  BSYNC B1 ;  /* 0x0000000000017941 */ /* 0x000fea0003800000 */
.L_x_8210:
[----:B------:R-:W-:Y:S01]  /*2ac0*/  LEA R3, R0, 0x37800000, 0x17 ;  /* 0x3780000000037811 */ /* 0x000fe200078eb8ff */
[----:B------:R-:W-:-:S05]  /*2ad0*/  IMAD.SHL.U32 R0, R2, 0x200000, RZ ;  /* 0x0020000002007824 */ /* 0x000fca00078e00ff */
[----:B------:R-:W-:Y:S02]  /*2ae0*/  LOP3.LUT R0, R3, R0, R4, 0xfe, !PT ;  /* 0x0000000003007212 */ /* 0x000fe400078efe04 */
.L_x_8209:
[----:B------:R-:W-:Y:S05]  /*2af0*/  BSYNC B0 ;  /* 0x0000000000007941 */ /* 0x000fea0003800000 */
.L_x_8208:
[----:B------:R-:W0:Y:S02]  /*2b00*/  F2I.FTZ.TRUNC.NTZ R0, R0 ;  /* 0x0000000000007305 */ /* 0x000e24000021f100 */
[----:B0-----:R-:W-:Y:S01]  /*2b10*/  PRMT R25, R0, 0x7610, R25 ;  /* 0x0000761000197816 */ /* 0x001fe20000000019 */
[----:B------:R-:W-:Y:S05]  /*2b20*/  BRA `(.L_x_8189) ;  /* 0x000002a000007947 */ /* 0x000fea0003800000 */
.L_x_8201:
        /* <DEDUP_REMOVED lines=14> */
.L_x_8215:
[----:B------:R-:W-:Y:S05]  /*2c10*/  BSYNC B0 ;  /* 0x0000000000007941 */ /* 0x000fea0003800000 */
.L_x_8214:
[----:B------:R-:W0:Y:S02]  /*2c20*/  F2I.FTZ.TRUNC.NTZ R0, R0 ;  /* 0x0000000000007305 */ /* 0x000e24000021f100 */
[----:B0-----:R-:W-:Y:S01]  /*2c30*/  PRMT R25, R0, 0x7610, R25 ;  /* 0x0000761000197816 */ /* 0x001fe20000000019 */
[----:B------:R-:W-:Y:S05]  /*2c40*/  BRA `(.L_x_8189) ;  /* 0x0000018000007947 */ /* 0x000fea0003800000 */
.L_x_8188:
        /* <DEDUP_REMOVED lines=21> */
.L_x_8213:
[----:B------:R0:W5:Y:S01]  /*2da0*/  LDG.E.U8 R25, [R2.64] ;  /* 0x0000002402197981 */ /* 0x000162000c1e1100 */
[----:B------:R-:W-:Y:S05]  /*2db0*/  BRA `(.L_x_8189) ;  /* 0x0000001000007947 */ /* 0x000fea0003800000 */
.L_x_8212:
[----:B------:R0:W5:Y:S02]  /*2dc0*/  LDG.E.U8 R25, [R2.64] ;  /* 0x0000002402197981 */ /* 0x000164000c1e1100 */
.L_x_8189:
[----:B------:R-:W-:-:S03]  /*2dd0*/  IADD3 R24, R24, 0x80, RZ ;  /* 0x0000008018187810 */ /* 0x000fc60007ffe0ff */
.L_x_8183:
[----:B------:R-:W-:Y:S05]  /*2de0*/  BSYNC B6 ;  /* 0x0000000000067941 */ /* 0x000fea0003800000 */
.L_x_8182:
[----:B------:R-:W3:Y:S01]  /*2df0*/  LDC.S8 R18, c[0x0][0x168] ;  /* 0x00005a00ff127b82 */ /* 0x000ee20000000200 */
        /* <DEDUP_REMOVED lines=20> */
.L_x_8221:
[----:B------:R0:W5:Y:S01]  /*2f40*/  LDG.E.U8 R23, [R2.64] ;  /* 0x0000002402177981 */ /* 0x000162000c1e1100 */
[----:B------:R-:W-:Y:S05]  /*2f50*/  BRA `(.L_x_8217) ;  /* 0x00000d7000007947 */ /* 0x000fea0003800000 */
.L_x_8220:
        /* <DEDUP_REMOVED lines=8> */
.L_x_8224:
[----:B------:R0:W5:Y:S01]  /*2fe0*/  LDG.E.U8 R23, [R2.64] ;  /* 0x0000002402177981 */ /* 0x000162000c1e1100 */
[----:B------:R-:W-:Y:S05]  /*2ff0*/  BRA `(.L_x_8217) ;  /* 0x00000cd000007947 */ /* 0x000fea0003800000 */
.L_x_8223:
[----:B------:R0:W5:Y:S01]  /*3000*/  LDG.E.U16 R23, [R2.64] ;  /* 0x0000002402177981 */ /* 0x000162000c1e1500 */
[----:B------:R-:W-:Y:S05]  /*3010*/  BRA `(.L_x_8217) ;  /* 0x00000cb000007947 */ /* 0x000fea0003800000 */
.L_x_8219:
[----:B------:R-:W-:-:S13]  /*3020*/  ISETP.GT.AND P0, PT, R0, 0x6, PT ;  /* 0x000000060000780c */ /* 0x000fda0003f04270 */
[----:B------:R-:W-:Y:S05]  /*3030*/  @P0 BRA `(.L_x_8225) ;  /* 0x000000c000000947 */ /* 0x000fea0003800000 */
[----:B------:R-:W-:-:S13]  /*3040*/  ISETP.NE.AND P0, PT, R0, 0x5, PT ;  /* 0x000000050000780c */ /* 0x000fda0003f05270 */
[----:B------:R-:W-:Y:S05]  /*3050*/  @!P0 BRA `(.L_x_8226) ;  /* 0x0000005000008947 */ /* 0x000fea0003800000 */
[----:B------:R-:W-:-:S13]  /*3060*/  ISETP.NE.AND P0, PT, R0, 0x6, PT ;  /* 0x000000060000780c */ /* 0x000fda0003f05270 */
[----:B------:R-:W-:Y:S05]  /*3070*/  @P0 BRA `(.L_x_8222) ;  /* 0x00000ae000000947 */ /* 0x000fea0003800000 */
[----:B------:R-:W4:Y:S02]  /*3080*/  LDG.E R2, [R2.64] ;  /* 0x0000002402027981 */ /* 0x000f24000c1e1900 */
[----:B----4-:R0:W4:Y:S01]  /*3090*/  F2I.FTZ.TRUNC.NTZ R23, R2 ;  /* 0x0000000200177305 */ /* 0x010122000021f100 */
[----:B------:R-:W-:Y:S05]  /*30a0*/  BRA `(.L_x_8217) ;  /* 0x00000c2000007947 */ /* 0x000fea0003800000 */
.L_x_8226:
[----:B------:R-:W4:Y:S02]  /*30b0*/  LDG.E.U16 R0, [R2.64] ;  /* 0x0000002402007981 */ /* 0x000f24000c1e1500 */
[----:B----4-:R-:W-:-:S06]  /*30c0*/  HADD2.F32 R0, -RZ, R0.H0_H0 ;  /* 0x20000000ff007230 */ /* 0x010fcc0000004100 */
[----:B------:R-:W0:Y:S02]  /*30d0*/  F2I.FTZ.TRUNC.NTZ R0, R0 ;  /* 0x0000000000007305 */ /* 0x000e24000021f100 */
[----:B0-----:R-:W-:Y:S01]  /*30e0*/  PRMT R23, R0, 0x7610, R23 ;  /* 0x0000761000177816 */ /* 0x001fe20000000017 */
[----:B------:R-:W-:Y:S05]  /*30f0*/  BRA `(.L_x_8217) ;  /* 0x00000bd000007947 */ /* 0x000fea0003800000 */
.L_x_8225:
[----:B------:R-:W-:-:S13]  /*3100*/  ISETP.NE.AND P0, PT, R0, 0x7, PT ;  /* 0x000000070000780c */ /* 0x000fda0003f05270 */
[----:B------:R-:W-:Y:S05]  /*3110*/  @!P0 BRA `(.L_x_8227) ;  /* 0x000000c000008947 */ /* 0x000fea0003800000 */
[----:B------:R-:W-:-:S13]  /*3120*/  ISETP.NE.AND P0, PT, R0, 0x8, PT ;  /* 0x000000080000780c */ /* 0x000fda0003f05270 */
[----:B------:R-:W-:Y:S05]  /*3130*/  @!P0 BRA `(.L_x_8228) ;  /* 0x0000005000008947 */ /* 0x000fea0003800000 */
[----:B------:R-:W-:-:S13]  /*3140*/  ISETP.NE.AND P0, PT, R0, 0x9, PT ;  /* 0x000000090000780c */ /* 0x000fda0003f05270 */
[----:B------:R-:W-:Y:S05]  /*3150*/  @P0 BRA `(.L_x_8222) ;  /* 0x00000a0000000947 */ /* 0x000fea0003800000 */
[----:B------:R-:W4:Y:S02]  /*3160*/  LDG.E R2, [R2.64] ;  /* 0x0000002402027981 */ /* 0x000f24000c1e1900 */
[----:B----4-:R0:W4:Y:S01]  /*3170*/  F2I.FTZ.TRUNC.NTZ R23, R2 ;  /* 0x0000000200177305 */ /* 0x010122000021f100 */
[----:B------:R-:W-:Y:S05]  /*3180*/  BRA `(.L_x_8217) ;  /* 0x00000b4000007947 */ /* 0x000fea0003800000 */
.L_x_8228:
[----:B------:R-:W4:Y:S02]  /*3190*/  LDG.E.U16 R2, [R2.64] ;  /* 0x0000002402027981 */ /* 0x000f24000c1e1500 */
[----:B----4-:R-:W-:-:S06]  /*31a0*/  HADD2.F32 R0, -RZ, R2.H0_H0 ;  /* 0x20000002ff007230 */ /* 0x010fcc0000004100 */
[----:B------:R-:W0:Y:S02]  /*31b0*/  F2I.FTZ.TRUNC.NTZ R0, R0 ;  /* 0x0000000000007305 */ /* 0x000e24000021f100 */
[----:B0-----:R-:W-:Y:S01]  /*31c0*/  PRMT R23, R0, 0x7610, R23 ;  /* 0x0000761000177816 */ /* 0x001fe20000000017 */
[----:B------:R-:W-:Y:S05]  /*31d0*/  BRA `(.L_x_8217) ;  /* 0x00000af000007947 */ /* 0x000fea0003800000 */
.L_x_8227:
[----:B------:R-:W4:Y:S02]  /*31e0*/  LDG.E.64 R2, [R2.64] ;  /* 0x0000002402027981 */ /* 0x000f24000c1e1b00 */
[----:B----4-:R0:W4:Y:S01]  /*31f0*/  F2I.F64.TRUNC R23, R2 ;  /* 0x0000000200177311 */ /* 0x010122000030d100 */
[----:B------:R-:W-:Y:S05]  /*3200*/  BRA `(.L_x_8217) ;  /* 0x00000ac000007947 */ /* 0x000fea0003800000 */
.L_x_8218:
        /* <DEDUP_REMOVED lines=8> */
[----:B------:R-:W4:Y:S02]  /*3290*/  LDG.E.U8 R2, [R2.64] ;  /* 0x0000002402027981 */ /* 0x000f24000c1e1100 */
[----:B----4-:R-:W-:-:S04]  /*32a0*/  ISETP.NE.AND P0, PT, R2, RZ, PT ;  /* 0x000000ff0200720c */ /* 0x010fc80003f05270 */
[----:B------:R-:W-:Y:S01]  /*32b0*/  SEL R23, RZ, 0x1, !P0 ;  /* 0x00000001ff177807 */ /* 0x000fe20004000000 */
[----:B------:R-:W-:Y:S05]  /*32c0*/  BRA `(.L_x_8217) ;  /* 0x00000a0000007947 */ /* 0x000fea0003800000 */
.L_x_8231:
[----:B------:R-:W4:Y:S02]  /*32d0*/  LDG.E.64 R2, [R2.64] ;  /* 0x0000002402027981 */ /* 0x000f24000c1e1b00 */
[----:B----4-:R0:W4:Y:S01]  /*32e0*/  F2I.F64.TRUNC R23, R2 ;  /* 0x0000000200177311 */ /* 0x010122000030d100 */
[----:B------:R-:W-:Y:S05]  /*32f0*/  BRA `(.L_x_8217) ;  /* 0x000009d000007947 */ /* 0x000fea0003800000 */
.L_x_8230:
[----:B------:R-:W-:-:S13]  /*3300*/  ISETP.NE.AND P0, PT, R0, 0xf, PT ;  /* 0x0000000f0000780c */ /* 0x000fda0003f05270 */
[----:B------:R-:W-:Y:S05]  /*3310*/  @!P0 BRA `(.L_x_8232) ;  /* 0x0000029000008947 */ /* 0x000fea0003800000 */
[----:B------:R-:W-:-:S13]  /*3320*/  ISETP.NE.AND P0, PT, R0, 0x17, PT ;  /* 0x000000170000780c */ /* 0x000fda0003f05270 */
[----:B------:R-:W-:Y:S05]  /*3330*/  @!P0 BRA `(.L_x_8233) ;  /* 0x0000018000008947 */ /* 0x000fea0003800000 */
[----:B------:R-:W-:-:S13]  /*3340*/  ISETP.NE.AND P0, PT, R0, 0x18, PT ;  /* 0x000000180000780c */ /* 0x000fda0003f05270 */
[----:B------:R-:W-:Y:S05]  /*3350*/  @P0 BRA `(.L_x_8222) ;  /* 0x0000080000000947 */ /* 0x000fea0003800000 */
[----:B------:R-:W4:Y:S01]  /*3360*/  LDG.E.U8 R0, [R2.64] ;  /* 0x0000002402007981 */ /* 0x000f22000c1e1100 */
[----:B------:R-:W-:Y:S02]  /*3370*/  IMAD.MOV.U32 R8, RZ, RZ, -0x800000 ;  /* 0xff800000ff087424 */ /* 0x000fe400078e00ff */
        /* <DEDUP_REMOVED lines=20> */
.L_x_8233:
[----:B------:R-:W4:Y:S02]  /*34c0*/  LDG.E.U8 R2, [R2.64] ;  /* 0x0000002402027981 */ /* 0x000f24000c1e1100 */
[C---:B----4-:R-:W-:Y:S02]  /*34d0*/  IMAD.SHL.U32 R0, R2.reuse, 0x2000000, RZ ;  /* 0x0200000002007824 */ /* 0x050fe400078e00ff */
        /* <DEDUP_REMOVED lines=13> */
.L_x_8232:
[----:B------:R-:W4:Y:S02]  /*35b0*/  LDG.E.U16 R0, [R2.64] ;  /* 0x0000002402007981 */ /* 0x000f24000c1e1500 */
[----:B----4-:R-:W-:-:S06]  /*35c0*/  PRMT R0, RZ, 0x5410, R0 ;  /* 0x00005410ff007816 */ /* 0x010fcc0000000000 */
[----:B------:R-:W0:Y:S02]  /*35d0*/  F2I.FTZ.TRUNC.NTZ R0, R0 ;  /* 0x0000000000007305 */ /* 0x000e24000021f100 */
[----:B0-----:R-:W-:Y:S01]  /*35e0*/  PRMT R23, R0, 0x7610, R23 ;  /* 0x0000761000177816 */ /* 0x001fe20000000017 */
[----:B------:R-:W-:Y:S05]  /*35f0*/  BRA `(.L_x_8217) ;  /* 0x000006d000007947 */ /* 0x000fea0003800000 */
.L_x_8229:
        /* <DEDUP_REMOVED lines=10> */
.L_x_8236:
        /* <DEDUP_REMOVED lines=21> */
.L_x_8240:
[----:B------:R-:W-:Y:S05]  /*37f0*/  BSYNC B1 ;  /* 0x0000000000017941 */ /* 0x000fea0003800000 */
.L_x_8239:
[----:B------:R-:W-:Y:S01]  /*3800*/  LEA R3, R0, 0x3b800000, 0x17 ;  /* 0x3b80000000037811 */ /* 0x000fe200078eb8ff */
[----:B------:R-:W-:-:S05]  /*3810*/  IMAD.SHL.U32 R0, R2, 0x100000, RZ ;  /* 0x0010000002007824 */ /* 0x000fca00078e00ff */
[----:B------:R-:W-:Y:S02]  /*3820*/  LOP3.LUT R0, R3, R0, R4, 0xfe, !PT ;  /* 0x0000000003007212 */ /* 0x000fe400078efe04 */
.L_x_8238:
[----:B------:R-:W-:Y:S05]  /*3830*/  BSYNC B0 ;  /* 0x0000000000007941 */ /* 0x000fea0003800000 */
.L_x_8237:
[----:B------:R-:W0:Y:S02]  /*3840*/  F2I.FTZ.TRUNC.NTZ R0, R0 ;  /* 0x0000000000007305 */ /* 0x000e24000021f100 */
[----:B0-----:R-:W-:Y:S01]  /*3850*/  PRMT R23, R0, 0x7610, R23 ;  /* 0x0000761000177816 */ /* 0x001fe20000000017 */
[----:B------:R-:W-:Y:S05]  /*3860*/  BRA `(.L_x_8217) ;  /* 0x0000046000007947 */ /* 0x000fea0003800000 */
.L_x_8235:
        /* <DEDUP_REMOVED lines=21> */
.L_x_8244:
[----:B------:R-:W-:Y:S05]  /*39c0*/  BSYNC B1 ;  /* 0x0000000000017941 */ /* 0x000fea0003800000 */
.L_x_8243:
[----:B------:R-:W-:Y:S01]  /*39d0*/  LEA R3, R0, 0x37800000, 0x17 ;  /* 0x3780000000037811 */ /* 0x000fe200078eb8ff */
[----:B------:R-:W-:-:S05]  /*39e0*/  IMAD.SHL.U32 R0, R2, 0x200000, RZ ;  /* 0x0020000002007824 */ /* 0x000fca00078e00ff */
[----:B------:R-:W-:Y:S02]  /*39f0*/  LOP3.LUT R0, R3, R0, R4, 0xfe, !PT ;  /* 0x0000000003007212 */ /* 0x000fe400078efe04 */
.L_x_8242:
[----:B------:R-:W-:Y:S05]  /*3a00*/  BSYNC B0 ;  /* 0x0000000000007941 */ /* 0x000fea0003800000 */
.L_x_8241:
[----:B------:R-:W0:Y:S02]  /*3a10*/  F2I.FTZ.TRUNC.NTZ R0, R0 ;  /* 0x0000000000007305 */ /* 0x000e24000021f100 */
[----:B0-----:R-:W-:Y:S01]  /*3a20*/  PRMT R23, R0, 0x7610, R23 ;  /* 0x0000761000177816 */ /* 0x001fe20000000017 */
[----:B------:R-:W-:Y:S05]  /*3a30*/  BRA `(.L_x_8217) ;  /* 0x0000029000007947 */ /* 0x000fea0003800000 */
.L_x_8234:
        /* <DEDUP_REMOVED lines=14> */
.L_x_8248:
[----:B------:R-:W-:Y:S05]  /*3b20*/  BSYNC B0 ;  /* 0x0000000000007941 */ /* 0x000fea0003800000 */
.L_x_8247:
[----:B------:R-:W0:Y:S02]  /*3b30*/  F2I.FTZ.TRUNC.NTZ R0, R0 ;  /* 0x0000000000007305 */ /* 0x000e24000021f100 */
[----:B0-----:R-:W-:Y:S01]  /*3b40*/  PRMT R23, R0, 0x7610, R23 ;  /* 0x0000761000177816 */ /* 0x001fe20000000017 */
[----:B------:R-:W-:Y:S05]  /*3b50*/  BRA `(.L_x_8217) ;  /* 0x0000017000007947 */ /* 0x000fea0003800000 */
.L_x_8222:
        /* <DEDUP_REMOVED lines=18> */
[----:B0123-5:R-:W-:Y:S05]  /*3c80*/  CALL.ABS.NOINC R2 ;  /* 0x0000000002007343 */ /* 0x02ffea0003c00000 */
[----:B------:R-:W-:Y:S05]  /*3c90*/  BRA `(.L_x_8217) ;  /* 0x0000003000007947 */ /* 0x000fea0003800000 */
.L_x_8246:
[----:B------:R0:W5:Y:S01]  /*3ca0*/  LDG.E.U8 R23, [R2.64] ;  /* 0x0000002402177981 */ /* 0x000162000c1e1100 */
[----:B------:R-:W-:Y:S05]  /*3cb0*/  BRA `(.L_x_8217) ;  /* 0x0000001000007947 */ /* 0x000fea0003800000 */
.L_x_8245:
[----:B------:R0:W5:Y:S02]  /*3cc0*/  LDG.E.U8 R23, [R2.64] ;  /* 0x0000002402177981 */ /* 0x000164000c1e1100 */
.L_x_8217:
[----:B------:R-:W-:Y:S05]  /*3cd0*/  BSYNC B6 ;  /* 0x0000000000067941 */ /* 0x000fea0003800000 */
.L_x_8216:
[----:B------:R-:W0:Y:S01]  /*3ce0*/  S2R R24, SR_TID.X ;  /* 0x0000000000187919 */ /* 0x000e220000002100 */
[----:B---3--:R-:W-:Y:S01]  /*3cf0*/  IMAD.MOV.U32 R0, RZ, RZ, R18 ;  /* 0x000000ffff007224 */ /* 0x008fe200078e0012 */
[----:B-----5:R-:W-:Y:S01]  /*3d00*/  LOP3.LUT R22, R22, 0xffff, RZ, 0xc0, !PT ;  /* 0x0000ffff16167812 */ /* 0x020fe200078ec0ff */
[----:B------:R-:W3:Y:S01]  /*3d10*/  LDC.U8 R18, c[0x0][0x194] ;  /* 0x00006500ff127b82 */ /* 0x000ee20000000000 */
[----:B-1----:R-:W-:Y:S01]  /*3d20*/  LOP3.LUT R19, R19, 0xffff, RZ, 0xc0, !PT ;  /* 0x0000ffff13137812 */ /* 0x002fe200078ec0ff */
[----:B------:R-:W-:Y:S01]  /*3d30*/  BSSY B6, `(.L_x_8249) ;  /* 0x00000fe000067945 */ /* 0x000fe20003800000 */
[----:B--2---:R-:W-:Y:S02]  /*3d40*/  LOP3.LUT R25, R25, 0xffff, RZ, 0xc0, !PT ;  /* 0x0000ffff19197812 */ /* 0x004fe400078ec0ff */
[----:B----4-:R-:W-:Y:S02]  /*3d50*/  LOP3.LUT R23, R23, 0xffff, RZ, 0xc0, !PT ;  /* 0x0000ffff17177812 */ /* 0x010fe400078ec0ff */
[----:B0-----:R-:W-:-:S02]  /*3d60*/  PRMT R3, R22, 0x8880, RZ ;  /* 0x0000888016037816 */ /* 0x001fc400000000ff */
[----:B------:R-:W-:Y:S02]  /*3d70*/  PRMT R19, R19, 0x8880, RZ ;  /* 0x0000888013137816 */ /* 0x000fe400000000ff */
[----:B------:R-:W-:Y:S02]  /*3d80*/  PRMT R5, R25, 0x8880, RZ ;  /* 0x0000888019057816 */ /* 0x000fe400000000ff */
[----:B------:R-:W-:Y:S02]  /*3d90*/  PRMT R23, R23, 0x8880, RZ ;  /* 0x0000888017177816 */ /* 0x000fe400000000ff */
[C---:B------:R-:W-:Y:S02]  /*3da0*/  IMNMX R9, R0.reuse, R3, PT ;  /* 0x0000000300097217 */ /* 0x040fe40003800200 */
[C---:B------:R-:W-:Y:S02]  /*3db0*/  IMNMX R19, R0.reuse, R19, PT ;  /* 0x0000001300137217 */ /* 0x040fe40003800200 */
[----:B------:R-:W-:-:S02]  /*3dc0*/  IMNMX R22, R0, R5, PT ;  /* 0x0000000500167217 */ /* 0x000fc40003800200 */
[----:B------:R-:W-:Y:S02]  /*3dd0*/  ISETP.GE.AND P0, PT, R24, R17, PT ;  /* 0x000000111800720c */ /* 0x000fe40003f06270 */
[----:B------:R-:W-:-:S11]  /*3de0*/  IMNMX R23, R0, R23, PT ;  /* 0x0000001700177217 */ /* 0x000fd60003800200 */
[----:B------:R-:W-:Y:S05]  /*3df0*/  @P0 BRA `(.L_x_8250) ;  /* 0x00000f1000000947 */ /* 0x000fea0003800000 */
[----:B---3--:R-:W-:Y:S01]  /*3e00*/  IMAD R0, R16, 0x200, R24 ;  /* 0x0000020010007824 */ /* 0x008fe200078e0218 */
        /* <DEDUP_REMOVED lines=18> */
.L_x_8254:
[----:B------:R0:W-:Y:S01]  /*3f30*/  STG.E.U8 [R2.64], R9 ;  /* 0x0000000902007986 */ /* 0x0001e2000c101124 */
[----:B------:R-:W-:Y:S05]  /*3f40*/  BRA `(.L_x_8250) ;  /* 0x00000dc000007947 */ /* 0x000fea0003800000 */
.L_x_8253:
        /* <DEDUP_REMOVED lines=10> */
.L_x_8257:
[----:B------:R-:W-:-:S05]  /*3ff0*/  PRMT R5, R9, 0x9910, RZ ;  /* 0x0000991009057816 */ /* 0x000fca00000000ff */
[----:B------:R0:W-:Y:S01]  /*4000*/  STG.E [R2.64], R5 ;  /* 0x0000000502007986 */ /* 0x0001e2000c101924 */
[----:B------:R-:W-:Y:S05]  /*4010*/  BRA `(.L_x_8250) ;  /* 0x00000cf000007947 */ /* 0x000fea0003800000 */
.L_x_8256:
[----:B------:R0:W-:Y:S01]  /*4020*/  STG.E.U16 [R2.64], R9 ;  /* 0x0000000902007986 */ /* 0x0001e2000c101524 */
[----:B------:R-:W-:Y:S05]  /*4030*/  BRA `(.L_x_8250) ;  /* 0x00000cd000007947 */ /* 0x000fea0003800000 */
.L_x_8252:
        /* <DEDUP_REMOVED lines=9> */
.L_x_8259:
[----:B------:R-:W0:Y:S02]  /*40d0*/  I2F.S16 R0, R9 ;  /* 0x0000000900007306 */ /* 0x000e240000101400 */
[----:B0-----:R-:W-:-:S05]  /*40e0*/  F2FP.PACK_AB R0, RZ, R0 ;  /* 0x00000000ff00723e */ /* 0x001fca00000000ff */
[----:B------:R0:W-:Y:S01]  /*40f0*/  STG.E.U16 [R2.64], R0 ;  /* 0x0000000002007986 */ /* 0x0001e2000c101524 */
[----:B------:R-:W-:Y:S05]  /*4100*/  BRA `(.L_x_8250) ;  /* 0x00000c0000007947 */ /* 0x000fea0003800000 */
.L_x_8258:
        /* <DEDUP_REMOVED lines=10> */
.L_x_8261:
[----:B------:R-:W0:Y:S02]  /*41b0*/  I2F.S16 R9, R9 ;  /* 0x0000000900097306 */ /* 0x000e240000101400 */
[----:B0-----:R-:W-:-:S04]  /*41c0*/  F2FP.PACK_AB R5, RZ, R9 ;  /* 0x00000009ff05723e */ /* 0x001fc800000000ff */
[----:B------:R-:W-:-:S05]  /*41d0*/  PRMT R5, R5, 0x5410, RZ ;  /* 0x0000541005057816 */ /* 0x000fca00000000ff */
[----:B------:R0:W-:Y:S01]  /*41e0*/  STG.E [R2.64], R5 ;  /* 0x0000000502007986 */ /* 0x0001e2000c101924 */
[----:B------:R-:W-:Y:S05]  /*41f0*/  BRA `(.L_x_8250) ;  /* 0x00000b1000007947 */ /* 0x000fea0003800000 */
.L_x_8260:
[----:B------:R-:W0:Y:S02]  /*4200*/  I2F.F64.S16 R4, R9 ;  /* 0x0000000900047312 */ /* 0x000e240000101c00 */
[----:B0-----:R0:W-:Y:S01]  /*4210*/  STG.E.64 [R2.64], R4 ;  /* 0x0000000402007986 */ /* 0x0011e2000c101b24 */
[----:B------:R-:W-:Y:S05]  /*4220*/  BRA `(.L_x_8250) ;  /* 0x00000ae000007947 */ /* 0x000fea0003800000 */
.L_x_8251:
        /* <DEDUP_REMOVED lines=13> */
.L_x_8264:
[----:B------:R-:W0:Y:S01]  /*4300*/  I2F.F64.S16 R4, R9 ;  /* 0x0000000900047312 */ /* 0x000e220000101c00 */
[----:B------:R-:W-:-:S05]  /*4310*/  CS2R R6, SRZ ;  /* 0x0000000000067805 */ /* 0x000fca000001ff00 */
[----:B0-----:R0:W-:Y:S01]  /*4320*/  STG.E.128 [R2.64], R4 ;  /* 0x0000000402007986 */ /* 0x0011e2000c101d24 */
[----:B------:R-:W-:Y:S05]  /*4330*/  BRA `(.L_x_8250) ;  /* 0x000009d000007947 */ /* 0x000fea0003800000 */
.L_x_8263:
        /* <DEDUP_REMOVED lines=21> */
.L_x_8268:
[----:B------:R-:W-:Y:S05]  /*4490*/  BSYNC B0 ;  /* 0x0000000000007941 */ /* 0x000fea0003800000 */
.L_x_8267:
[----:B------:R-:W-:-:S05]  /*44a0*/  LOP3.LUT R5, R0, R5, RZ, 0xfc, !PT ;  /* 0x0000000500057212 */ /* 0x000fca00078efcff */
[----:B------:R0:W-:Y:S01]  /*44b0*/  STG.E.U8 [R2.64], R5 ;  /* 0x0000000502007986 */ /* 0x0001e2000c101124 */
[----:B------:R-:W-:Y:S05]  /*44c0*/  BRA `(.L_x_8250) ;  /* 0x0000084000007947 */ /* 0x000fea0003800000 */
.L_x_8266:
        /* <DEDUP_REMOVED lines=13> */
.L_x_8270:
[----:B------:R-:W-:Y:S01]  /*45a0*/  IMAD.MOV.U32 R0, RZ, RZ, 0x7f ;  /* 0x0000007fff007424 */ /* 0x000fe200078e00ff */
[----:B------:R-:W-:-:S04]  /*45b0*/  ISETP.GT.U32.AND P0, PT, R4, 0x7f800000, PT ;  /* 0x7f8000000400780c */ /* 0x000fc80003f04070 */
[----:B------:R-:W-:-:S04]  /*45c0*/  SEL R0, R0, 0x7c, P0 ;  /* 0x0000007c00007807 */ /* 0x000fc80000000000 */
.L_x_8271:
[----:B------:R-:W-:Y:S05]  /*45d0*/  BSYNC B0 ;  /* 0x0000000000007941 */ /* 0x000fea0003800000 */
.L_x_8269:
[----:B------:R-:W-:-:S04]  /*45e0*/  LOP3.LUT R4, R9, 0x80000000, RZ, 0xc0, !PT ;  /* 0x8000000009047812 */ /* 0x000fc800078ec0ff */
[----:B------:R-:W-:-:S04]  /*45f0*/  SHF.R.U32.HI R5, RZ, 0x18, R4 ;  /* 0x00000018ff057819 */ /* 0x000fc80000011604 */
[----:B------:R-:W-:-:S05]  /*4600*/  LOP3.LUT R5, R0, R5, RZ, 0xfc, !PT ;  /* 0x0000000500057212 */ /* 0x000fca00078efcff */
[----:B------:R0:W-:Y:S01]  /*4610*/  STG.E.U8 [R2.64], R5 ;  /* 0x0000000502007986 */ /* 0x0001e2000c101124 */
[----:B------:R-:W-:Y:S05]  /*4620*/  BRA `(.L_x_8250) ;  /* 0x000006e000007947 */ /* 0x000fea0003800000 */
.L_x_8265:
[----:B------:R-:W0:Y:S02]  /*4630*/  I2F.S16 R0, R9 ;  /* 0x0000000900007306 */ /* 0x000e240000101400 */
[----:B0-----:R-:W-:-:S05]  /*4640*/  F2FP.BF16.PACK_AB R0, RZ, R0 ;  /* 0x00000000ff00723e */ /* 0x001fca00000010ff */
[----:B------:R0:W-:Y:S01]  /*4650*/  STG.E.U16 [R2.64], R0 ;  /* 0x0000000002007986 */ /* 0x0001e2000c101524 */
[----:B------:R-:W-:Y:S05]  /*4660*/  BRA `(.L_x_8250) ;  /* 0x000006a000007947 */ /* 0x000fea0003800000 */
.L_x_8262:
        /* <DEDUP_REMOVED lines=10> */
.L_x_8274:
        /* <DEDUP_REMOVED lines=17> */
.L_x_8277:
[----:B------:R-:W-:-:S04]  /*4820*/  LOP3.LUT R0, R9, 0x80000000, RZ, 0xc0, !PT ;  /* 0x8000000009007812 */ /* 0x000fc800078ec0ff */
[----:B------:R-:W-:-:S04]  /*4830*/  SHF.R.U32.HI R5, RZ, 0x18, R0 ;  /* 0x00000018ff057819 */ /* 0x000fc80000011600 */
[----:B------:R-:W-:-:S04]  /*4840*/  LOP3.LUT R4, R4, R5, RZ, 0xfc, !PT ;  /* 0x0000000504047212 */ /* 0x000fc800078efcff */
[----:B------:R-:W-:Y:S02]  /*4850*/  PRMT R0, R4, 0x7610, R0 ;  /* 0x0000761004007816 */ /* 0x000fe40000000000 */
.L_x_8276:
[----:B------:R-:W-:Y:S05]  /*4860*/  BSYNC B0 ;  /* 0x0000000000007941 */ /* 0x000fea0003800000 */
.L_x_8275:
[----:B------:R0:W-:Y:S01]  /*4870*/  STG.E.U8 [R2.64], R0 ;  /* 0x0000000002007986 */ /* 0x0001e2000c101124 */
[----:B------:R-:W-:Y:S05]  /*4880*/  BRA `(.L_x_8250) ;  /* 0x0000048000007947 */ /* 0x000fea0003800000 */
.L_x_8273:
        /* <DEDUP_REMOVED lines=17> */
.L_x_8280:
[----:B------:R-:W-:-:S04]  /*49a0*/  LOP3.LUT R0, R9, 0x80000000, RZ, 0xc0, !PT ;  /* 0x8000000009007812 */ /* 0x000fc800078ec0ff */
[----:B------:R-:W-:-:S04]  /*49b0*/  SHF.R.U32.HI R5, RZ, 0x18, R0 ;  /* 0x00000018ff057819 */ /* 0x000fc80000011600 */
[----:B------:R-:W-:-:S04]  /*49c0*/  LOP3.LUT R4, R4, R5, RZ, 0xfc, !PT ;  /* 0x0000000504047212 */ /* 0x000fc800078efcff */
[----:B------:R-:W-:Y:S02]  /*49d0*/  PRMT R0, R4, 0x7610, R0 ;  /* 0x0000761004007816 */ /* 0x000fe40000000000 */
.L_x_8279:
[----:B------:R-:W-:Y:S05]  /*49e0*/  BSYNC B0 ;  /* 0x0000000000007941 */ /* 0x000fea0003800000 */
.L_x_8278:
[----:B------:R0:W-:Y:S01]  /*49f0*/  STG.E.U8 [R2.64], R0 ;  /* 0x0000000002007986 */ /* 0x0001e2000c101124 */
[----:B------:R-:W-:Y:S05]  /*4a00*/  BRA `(.L_x_8250) ;  /* 0x0000030000007947 */ /* 0x000fea0003800000 */
.L_x_8272:
        /* <DEDUP_REMOVED lines=22> */
.L_x_8255:
        /* <DEDUP_REMOVED lines=20> */
.L_x_8282:
[----:B------:R-:W-:-:S04]  /*4cb0*/  PRMT R4, R9, 0x9910, RZ ;  /* 0x0000991009047816 */ /* 0x000fc800000000ff */
[----:B------:R-:W-:-:S05]  /*4cc0*/  SHF.R.S32.HI R5, RZ, 0x1f, R4 ;  /* 0x0000001fff057819 */ /* 0x000fca0000011404 */
[----:B------:R0:W-:Y:S01]  /*4cd0*/  STG.E.64 [R2.64], R4 ;  /* 0x0000000402007986 */ /* 0x0001e2000c101b24 */
[----:B------:R-:W-:Y:S05]  /*4ce0*/  BRA `(.L_x_8250) ;  /* 0x0000002000007947 */ /* 0x000fea0003800000 */
.L_x_8281:
[----:B------:R-:W-:-:S05]  /*4cf0*/  PRMT R5, R9, 0x9910, RZ ;  /* 0x0000991009057816 */ /* 0x000fca00000000ff */
[----:B------:R0:W-:Y:S02]  /*4d00*/  STG.E [R2.64], R5 ;  /* 0x0000000502007986 */ /* 0x0001e4000c101924 */
.L_x_8250:
[----:B---3--:R-:W-:Y:S05]  /*4d10*/  BSYNC B6 ;  /* 0x0000000000067941 */ /* 0x008fea0003800000 */
.L_x_8249:
        /* <DEDUP_REMOVED lines=21> */
.L_x_8288:
[----:B------:R0:W-:Y:S01]  /*4e70*/  STG.E.U8 [R2.64], R19 ;  /* 0x0000001302007986 */ /* 0x0001e2000c101124 */
[----:B------:R-:W-:Y:S05]  /*4e80*/  BRA `(.L_x_8290) ;  /* 0x00000dc000007947 */ /* 0x000fea0003800000 */
.L_x_8287:
        /* <DEDUP_REMOVED lines=10> */
.L_x_8292:
[----:B------:R-:W-:-:S05]  /*4f30*/  PRMT R5, R19, 0x9910, RZ ;  /* 0x0000991013057816 */ /* 0x000fca00000000ff */
[----:B------:R0:W-:Y:S01]  /*4f40*/  STG.E [R2.64], R5 ;  /* 0x0000000502007986 */ /* 0x0001e2000c101924 */
[----:B------:R-:W-:Y:S05]  /*4f50*/  BRA `(.L_x_8290) ;  /* 0x00000cf000007947 */ /* 0x000fea0003800000 */
.L_x_8291:
[----:B------:R0:W-:Y:S01]  /*4f60*/  STG.E.U16 [R2.64], R19 ;  /* 0x0000001302007986 */ /* 0x0001e2000c101524 */
[----:B------:R-:W-:Y:S05]  /*4f70*/  BRA `(.L_x_8290) ;  /* 0x00000cd000007947 */ /* 0x000fea0003800000 */
.L_x_8286:
        /* <DEDUP_REMOVED lines=9> */
.L_x_8294:
[----:B------:R-:W0:Y:S02]  /*5010*/  I2F.S16 R0, R19 ;  /* 0x0000001300007306 */ /* 0x000e240000101400 */
[----:B0-----:R-:W-:-:S05]  /*5020*/  F2FP.PACK_AB R0, RZ, R0 ;  /* 0x00000000ff00723e */ /* 0x001fca00000000ff */
[----:B------:R0:W-:Y:S01]  /*5030*/  STG.E.U16 [R2.64], R0 ;  /* 0x0000000002007986 */ /* 0x0001e2000c101524 */
[----:B------:R-:W-:Y:S05]  /*5040*/  BRA `(.L_x_8290) ;  /* 0x00000c0000007947 */ /* 0x000fea0003800000 */
.L_x_8293:
        /* <DEDUP_REMOVED lines=10> */
.L_x_8296:
[----:B------:R-:W0:Y:S02]  /*50f0*/  I2F.S16 R19, R19 ;  /* 0x0000001300137306 */ /* 0x000e240000101400 */
[----:B0-----:R-:W-:-:S04]  /*5100*/  F2FP.PACK_AB R5, RZ, R19 ;  /* 0x00000013ff05723e */ /* 0x001fc800000000ff */
[----:B------:R-:W-:-:S05]  /*5110*/  PRMT R5, R5, 0x5410, RZ ;  /* 0x0000541005057816 */ /* 0x000fca00000000ff */
[----:B------:R0:W-:Y:S01]  /*5120*/  STG.E [R2.64], R5 ;  /* 0x0000000502007986 */ /* 0x0001e2000c101924 */
[----:B------:R-:W-:Y:S05]  /*5130*/  BRA `(.L_x_8290) ;  /* 0x00000b1000007947 */ /* 0x000fea0003800000 */
.L_x_8295:
[----:B------:R-:W0:Y:S02]  /*5140*/  I2F.F64.S16 R4, R19 ;  /* 0x0000001300047312 */ /* 0x000e240000101c00 */
[----:B0-----:R0:W-:Y:S01]  /*5150*/  STG.E.64 [R2.64], R4 ;  /* 0x0000000402007986 */ /* 0x0011e2000c101b24 */
[----:B------:R-:W-:Y:S05]  /*5160*/  BRA `(.L_x_8290) ;  /* 0x00000ae000007947 */ /* 0x000fea0003800000 */
.L_x_8285:
        /* <DEDUP_REMOVED lines=13> */
.L_x_8299:
[----:B------:R-:W0:Y:S01]  /*5240*/  I2F.F64.S16 R4, R19 ;  /* 0x0000001300047312 */ /* 0x000e220000101c00 */
[----:B------:R-:W-:-:S05]  /*5250*/  CS2R R6, SRZ ;  /* 0x0000000000067805 */ /* 0x000fca000001ff00 */
[----:B0-----:R0:W-:Y:S01]  /*5260*/  STG.E.128 [R2.64], R4 ;  /* 0x0000000402007986 */ /* 0x0011e2000c101d24 */
[----:B------:R-:W-:Y:S05]  /*5270*/  BRA `(.L_x_8290) ;  /* 0x000009d000007947 */ /* 0x000fea0003800000 */
.L_x_8298:
        /* <DEDUP_REMOVED lines=21> */
.L_x_8303:
[----:B------:R-:W-:Y:S05]  /*53d0*/  BSYNC B0 ;  /* 0x0000000000007941 */ /* 0x000fea0003800000 */
.L_x_8302:
[----:B------:R-:W-:-:S05]  /*53e0*/  LOP3.LUT R5, R0, R5, RZ, 0xfc, !PT ;  /* 0x0000000500057212 */ /* 0x000fca00078efcff */
[----:B------:R0:W-:Y:S01]  /*53f0*/  STG.E.U8 [R2.64], R5 ;  /* 0x0000000502007986 */ /* 0x0001e2000c101124 */
[----:B------:R-:W-:Y:S05]  /*5400*/  BRA `(.L_x_8290) ;  /* 0x0000084000007947 */ /* 0x000fea0003800000 */
.L_x_8301:
        /* <DEDUP_REMOVED lines=13> */
.L_x_8305:
[----:B------:R-:W-:Y:S01]  /*54e0*/  IMAD.MOV.U32 R0, RZ, RZ, 0x7f ;  /* 0x0000007fff007424 */ /* 0x000fe200078e00ff */
[----:B------:R-:W-:-:S04]  /*54f0*/  ISETP.GT.U32.AND P0, PT, R4, 0x7f800000, PT ;  /* 0x7f8000000400780c */ /* 0x000fc80003f04070 */
[----:B------:R-:W-:-:S04]  /*5500*/  SEL R0, R0, 0x7c, P0 ;  /* 0x0000007c00007807 */ /* 0x000fc80000000000 */
.L_x_8306:
[----:B------:R-:W-:Y:S05]  /*5510*/  BSYNC B0 ;  /* 0x0000000000007941 */ /* 0x000fea0003800000 */
.L_x_8304:
[----:B------:R-:W-:-:S04]  /*5520*/  LOP3.LUT R4, R19, 0x80000000, RZ, 0xc0, !PT ;  /* 0x8000000013047812 */ /* 0x000fc800078ec0ff */
[----:B------:R-:W-:-:S04]  /*5530*/  SHF.R.U32.HI R5, RZ, 0x18, R4 ;  /* 0x00000018ff057819 */ /* 0x000fc80000011604 */
[----:B------:R-:W-:-:S05]  /*5540*/  LOP3.LUT R5, R0, R5, RZ, 0xfc, !PT ;  /* 0x0000000500057212 */ /* 0x000fca00078efcff */
[----:B------:R0:W-:Y:S01]  /*5550*/  STG.E.U8 [R2.64], R5 ;  /* 0x0000000502007986 */ /* 0x0001e2000c101124 */
[----:B------:R-:W-:Y:S05]  /*5560*/  BRA `(.L_x_8290) ;  /* 0x000006e000007947 */ /* 0x000fea0003800000 */
.L_x_8300:
[----:B------:R-:W0:Y:S02]  /*5570*/  I2F.S16 R0, R19 ;  /* 0x0000001300007306 */ /* 0x000e240000101400 */
[----:B0-----:R-:W-:-:S05]  /*5580*/  F2FP.BF16.PACK_AB R0, RZ, R0 ;  /* 0x00000000ff00723e */ /* 0x001fca00000010ff */
[----:B------:R0:W-:Y:S01]  /*5590*/  STG.E.U16 [R2.64], R0 ;  /* 0x0000000002007986 */ /* 0x0001e2000c101524 */
[----:B------:R-:W-:Y:S05]  /*55a0*/  BRA `(.L_x_8290) ;  /* 0x000006a000007947 */ /* 0x000fea0003800000 */
.L_x_8297:
        /* <DEDUP_REMOVED lines=10> */
.L_x_8309:
        /* <DEDUP_REMOVED lines=17> */
.L_x_8312:
[----:B------:R-:W-:-:S04]  /*5760*/  LOP3.LUT R0, R19, 0x80000000, RZ, 0xc0, !PT ;  /* 0x8000000013007812 */ /* 0x000fc800078ec0ff */
[----:B------:R-:W-:-:S04]  /*5770*/  SHF.R.U32.HI R5, RZ, 0x18, R0 ;  /* 0x00000018ff057819 */ /* 0x000fc80000011600 */
[----:B------:R-:W-:-:S04]  /*5780*/  LOP3.LUT R4, R4, R5, RZ, 0xfc, !PT ;  /* 0x0000000504047212 */ /* 0x000fc800078efcff */
[----:B------:R-:W-:Y:S02]  /*5790*/  PRMT R0, R4, 0x7610, R0 ;  /* 0x0000761004007816 */ /* 0x000fe40000000000 */
.L_x_8311:
[----:B------:R-:W-:Y:S05]  /*57a0*/  BSYNC B0 ;  /* 0x0000000000007941 */ /* 0x000fea0003800000 */
.L_x_8310:
[----:B------:R0:W-:Y:S01]  /*57b0*/  STG.E.U8 [R2.64], R0 ;  /* 0x0000000002007986 */ /* 0x0001e2000c101124 */
[----:B------:R-:W-:Y:S05]  /*57c0*/  BRA `(.L_x_8290) ;  /* 0x0000048000007947 */ /* 0x000fea0003800000 */
.L_x_8308:
        /* <DEDUP_REMOVED lines=17> */
.L_x_8315:
[----:B------:R-:W-:-:S04]  /*58e0*/  LOP3.LUT R0, R19, 0x80000000, RZ, 0xc0, !PT ;  /* 0x8000000013007812 */ /* 0x000fc800078ec0ff */
[----:B------:R-:W-:-:S04]  /*58f0*/  SHF.R.U32.HI R5, RZ, 0x18, R0 ;  /* 0x00000018ff057819 */ /* 0x000fc80000011600 */
[----:B------:R-:W-:-:S04]  /*5900*/  LOP3.LUT R4, R4, R5, RZ, 0xfc, !PT ;  /* 0x0000000504047212 */ /* 0x000fc800078efcff */
[----:B------:R-:W-:Y:S02]  /*5910*/  PRMT R0, R4, 0x7610, R0 ;  /* 0x0000761004007816 */ /* 0x000fe40000000000 */
.L_x_8314:
[----:B------:R-:W-:Y:S05]  /*5920*/  BSYNC B0 ;  /* 0x0000000000007941 */ /* 0x000fea0003800000 */
.L_x_8313:
[----:B------:R0:W-:Y:S01]  /*5930*/  STG.E.U8 [R2.64], R0 ;  /* 0x0000000002007986 */ /* 0x0001e2000c101124 */
[----:B------:R-:W-:Y:S05]  /*5940*/  BRA `(.L_x_8290) ;  /* 0x0000030000007947 */ /* 0x000fea0003800000 */
.L_x_8307:
        /* <DEDUP_REMOVED lines=22> */
.L_x_8289:
        /* <DEDUP_REMOVED lines=20> */
.L_x_8317:
[----:B------:R-:W-:-:S04]  /*5bf0*/  PRMT R4, R19, 0x9910, RZ ;  /* 0x0000991013047816 */ /* 0x000fc800000000ff */
[----:B------:R-:W-:-:S05]  /*5c00*/  SHF.R.S32.HI R5, RZ, 0x1f, R4 ;  /* 0x0000001fff057819 */ /* 0x000fca0000011404 */
[----:B------:R0:W-:Y:S01]  /*5c10*/  STG.E.64 [R2.64], R4 ;  /* 0x0000000402007986 */ /* 0x0001e2000c101b24 */
[----:B------:R-:W-:Y:S05]  /*5c20*/  BRA `(.L_x_8290) ;  /* 0x0000002000007947 */ /* 0x000fea0003800000 */
.L_x_8316:
[----:B------:R-:W-:-:S05]  /*5c30*/  PRMT R5, R19, 0x9910, RZ ;  /* 0x0000991013057816 */ /* 0x000fca00000000ff */
[----:B------:R0:W-:Y:S02]  /*5c40*/  STG.E [R2.64], R5 ;  /* 0x0000000502007986 */ /* 0x0001e4000c101924 */
.L_x_8290:
        /* <DEDUP_REMOVED lines=21> */
.L_x_8321:
[----:B------:R0:W-:Y:S01]  /*5da0*/  STG.E.U8 [R2.64], R22 ;  /* 0x0000001602007986 */ /* 0x0001e2000c101124 */
[----:B------:R-:W-:Y:S05]  /*5db0*/  BRA `(.L_x_8323) ;  /* 0x00000dc000007947 */ /* 0x000fea0003800000 */
.L_x_8320:
        /* <DEDUP_REMOVED lines=10> */
.L_x_8325:
[----:B------:R-:W-:-:S05]  /*5e60*/  PRMT R5, R22, 0x9910, RZ ;  /* 0x0000991016057816 */ /* 0x000fca00000000ff */
[----:B------:R0:W-:Y:S01]  /*5e70*/  STG.E [R2.64], R5 ;  /* 0x0000000502007986 */ /* 0x0001e2000c101924 */
[----:B------:R-:W-:Y:S05]  /*5e80*/  BRA `(.L_x_8323) ;  /* 0x00000cf000007947 */ /* 0x000fea0003800000 */
.L_x_8324:
[----:B------:R0:W-:Y:S01]  /*5e90*/  STG.E.U16 [R2.64], R22 ;  /* 0x0000001602007986 */ /* 0x0001e2000c101524 */
[----:B------:R-:W-:Y:S05]  /*5ea0*/  BRA `(.L_x_8323) ;  /* 0x00000cd000007947 */ /* 0x000fea0003800000 */
.L_x_8319:
        /* <DEDUP_REMOVED lines=9> */
.L_x_8327:
[----:B------:R-:W0:Y:S02]  /*5f40*/  I2F.S16 R0, R22 ;  /* 0x0000001600007306 */ /* 0x000e240000101400 */
[----:B0-----:R-:W-:-:S05]  /*5f50*/  F2FP.PACK_AB R0, RZ, R0 ;  /* 0x00000000ff00723e */ /* 0x001fca00000000ff */
[----:B------:R0:W-:Y:S01]  /*5f60*/  STG.E.U16 [R2.64], R0 ;  /* 0x0000000002007986 */ /* 0x0001e2000c101524 */
[----:B------:R-:W-:Y:S05]  /*5f70*/  BRA `(.L_x_8323) ;  /* 0x00000c0000007947 */ /* 0x000fea0003800000 */
.L_x_8326:
        /* <DEDUP_REMOVED lines=10> */
.L_x_8329:
[----:B------:R-:W0:Y:S02]  /*6020*/  I2F.S16 R22, R22 ;  /* 0x0000001600167306 */ /* 0x000e240000101400 */
[----:B0-----:R-:W-:-:S04]  /*6030*/  F2FP.PACK_AB R5, RZ, R22 ;  /* 0x00000016ff05723e */ /* 0x001fc800000000ff */
[----:B------:R-:W-:-:S05]  /*6040*/  PRMT R5, R5, 0x5410, RZ ;  /* 0x0000541005057816 */ /* 0x000fca00000000ff */
[----:B------:R0:W-:Y:S01]  /*6050*/  STG.E [R2.64], R5 ;  /* 0x0000000502007986 */ /* 0x0001e2000c101924 */
[----:B------:R-:W-:Y:S05]  /*6060*/  BRA `(.L_x_8323) ;  /* 0x00000b1000007947 */ /* 0x000fea0003800000 */
.L_x_8328:
[----:B------:R-:W0:Y:S02]  /*6070*/  I2F.F64.S16 R4, R22 ;  /* 0x0000001600047312 */ /* 0x000e240000101c00 */
[----:B0-----:R0:W-:Y:S01]  /*6080*/  STG.E.64 [R2.64], R4 ;  /* 0x0000000402007986 */ /* 0x0011e2000c101b24 */
[----:B------:R-:W-:Y:S05]  /*6090*/  BRA `(.L_x_8323) ;  /* 0x00000ae000007947 */ /* 0x000fea0003800000 */
.L_x_8318:
        /* <DEDUP_REMOVED lines=13> */
.L_x_8332:
[----:B------:R-:W0:Y:S01]  /*6170*/  I2F.F64.S16 R4, R22 ;  /* 0x0000001600047312 */ /* 0x000e220000101c00 */
[----:B------:R-:W-:-:S05]  /*6180*/  CS2R R6, SRZ ;  /* 0x0000000000067805 */ /* 0x000fca000001ff00 */
[----:B0-----:R0:W-:Y:S01]  /*6190*/  STG.E.128 [R2.64], R4 ;  /* 0x0000000402007986 */ /* 0x0011e2000c101d24 */
[----:B------:R-:W-:Y:S05]  /*61a0*/  BRA `(.L_x_8323) ;  /* 0x000009d000007947 */ /* 0x000fea0003800000 */
.L_x_8331:
        /* <DEDUP_REMOVED lines=21> */
.L_x_8336:
[----:B------:R-:W-:Y:S05]  /*6300*/  BSYNC B0 ;  /* 0x0000000000007941 */ /* 0x000fea0003800000 */
.L_x_8335:
[----:B------:R-:W-:-:S05]  /*6310*/  LOP3.LUT R5, R0, R5, RZ, 0xfc, !PT ;  /* 0x0000000500057212 */ /* 0x000fca00078efcff */
[----:B------:R0:W-:Y:S01]  /*6320*/  STG.E.U8 [R2.64], R5 ;  /* 0x0000000502007986 */ /* 0x0001e2000c101124 */
[----:B------:R-:W-:Y:S05]  /*6330*/  BRA `(.L_x_8323) ;  /* 0x0000084000007947 */ /* 0x000fea0003800000 */
.L_x_8334:
        /* <DEDUP_REMOVED lines=13> */
.L_x_8338:
[----:B------:R-:W-:Y:S01]  /*6410*/  IMAD.MOV.U32 R0, RZ, RZ, 0x7f ;  /* 0x0000007fff007424 */ /* 0x000fe200078e00ff */
[----:B------:R-:W-:-:S04]  /*6420*/  ISETP.GT.U32.AND P0, PT, R4, 0x7f800000, PT ;  /* 0x7f8000000400780c */ /* 0x000fc80003f04070 */
[----:B------:R-:W-:-:S04]  /*6430*/  SEL R0, R0, 0x7c, P0 ;  /* 0x0000007c00007807 */ /* 0x000fc80000000000 */
.L_x_8339:
[----:B------:R-:W-:Y:S05]  /*6440*/  BSYNC B0 ;  /* 0x0000000000007941 */ /* 0x000fea0003800000 */
.L_x_8337:
[----:B------:R-:W-:-:S04]  /*6450*/  LOP3.LUT R4, R5, 0x80000000, RZ, 0xc0, !PT ;  /* 0x8000000005047812 */ /* 0x000fc800078ec0ff */
[----:B------:R-:W-:-:S04]  /*6460*/  SHF.R.U32.HI R5, RZ, 0x18, R4 ;  /* 0x00000018ff057819 */ /* 0x000fc80000011604 */
[----:B------:R-:W-:-:S05]  /*6470*/  LOP3.LUT R5, R0, R5, RZ, 0xfc, !PT ;  /* 0x0000000500057212 */ /* 0x000fca00078efcff */
[----:B------:R0:W-:Y:S01]  /*6480*/  STG.E.U8 [R2.64], R5 ;  /* 0x0000000502007986 */ /* 0x0001e2000c101124 */
[----:B------:R-:W-:Y:S05]  /*6490*/  BRA `(.L_x_8323) ;  /* 0x000006e000007947 */ /* 0x000fea0003800000 */
.L_x_8333:
[----:B------:R-:W0:Y:S02]  /*64a0*/  I2F.S16 R0, R22 ;  /* 0x0000001600007306 */ /* 0x000e240000101400 */
[----:B0-----:R-:W-:-:S05]  /*64b0*/  F2FP.BF16.PACK_AB R0, RZ, R0 ;  /* 0x00000000ff00723e */ /* 0x001fca00000010ff */
[----:B------:R0:W-:Y:S01]  /*64c0*/  STG.E.U16 [R2.64], R0 ;  /* 0x0000000002007986 */ /* 0x0001e2000c101524 */
[----:B------:R-:W-:Y:S05]  /*64d0*/  BRA `(.L_x_8323) ;  /* 0x000006a000007947 */ /* 0x000fea0003800000 */
.L_x_8330:
        /* <DEDUP_REMOVED lines=10> */
.L_x_8342:
        /* <DEDUP_REMOVED lines=17> */
.L_x_8345:
[----:B------:R-:W-:-:S04]  /*6690*/  LOP3.LUT R0, R7, 0x80000000, RZ, 0xc0, !PT ;  /* 0x8000000007007812 */ /* 0x000fc800078ec0ff */
[----:B------:R-:W-:-:S04]  /*66a0*/  SHF.R.U32.HI R5, RZ, 0x18, R0 ;  /* 0x00000018ff057819 */ /* 0x000fc80000011600 */
[----:B------:R-:W-:-:S04]  /*66b0*/  LOP3.LUT R4, R4, R5, RZ, 0xfc, !PT ;  /* 0x0000000504047212 */ /* 0x000fc800078efcff */
[----:B------:R-:W-:Y:S02]  /*66c0*/  PRMT R0, R4, 0x7610, R0 ;  /* 0x0000761004007816 */ /* 0x000fe40000000000 */
.L_x_8344:
[----:B------:R-:W-:Y:S05]  /*66d0*/  BSYNC B0 ;  /* 0x0000000000007941 */ /* 0x000fea0003800000 */
.L_x_8343:
[----:B------:R0:W-:Y:S01]  /*66e0*/  STG.E.U8 [R2.64], R0 ;  /* 0x0000000002007986 */ /* 0x0001e2000c101124 */
[----:B------:R-:W-:Y:S05]  /*66f0*/  BRA `(.L_x_8323) ;  /* 0x0000048000007947 */ /* 0x000fea0003800000 */
.L_x_8341:
        /* <DEDUP_REMOVED lines=17> */
.L_x_8348:
[----:B------:R-:W-:-:S04]  /*6810*/  LOP3.LUT R0, R7, 0x80000000, RZ, 0xc0, !PT ;  /* 0x8000000007007812 */ /* 0x000fc800078ec0ff */
[----:B------:R-:W-:-:S04]  /*6820*/  SHF.R.U32.HI R5, RZ, 0x18, R0 ;  /* 0x00000018ff057819 */ /* 0x000fc80000011600 */
[----:B------:R-:W-:-:S04]  /*6830*/  LOP3.LUT R4, R4, R5, RZ, 0xfc, !PT ;  /* 0x0000000504047212 */ /* 0x000fc800078efcff */
[----:B------:R-:W-:Y:S02]  /*6840*/  PRMT R0, R4, 0x7610, R0 ;  /* 0x0000761004007816 */ /* 0x000fe40000000000 */
.L_x_8347:
[----:B------:R-:W-:Y:S05]  /*6850*/  BSYNC B0 ;  /* 0x0000000000007941 */ /* 0x000fea0003800000 */
.L_x_8346:
[----:B------:R0:W-:Y:S01]  /*6860*/  STG.E.U8 [R2.64], R0 ;  /* 0x0000000002007986 */ /* 0x0001e2000c101124 */
[----:B------:R-:W-:Y:S05]  /*6870*/  BRA `(.L_x_8323) ;  /* 0x0000030000007947 */ /* 0x000fea0003800000 */
.L_x_8340:
        /* <DEDUP_REMOVED lines=22> */
.L_x_8322:
        /* <DEDUP_REMOVED lines=20> */
.L_x_8350:
[----:B------:R-:W-:-:S04]  /*6b20*/  PRMT R4, R22, 0x9910, RZ ;  /* 0x0000991016047816 */ /* 0x000fc800000000ff */
[----:B------:R-:W-:-:S05]  /*6b30*/  SHF.R.S32.HI R5, RZ, 0x1f, R4 ;  /* 0x0000001fff057819 */ /* 0x000fca0000011404 */
[----:B------:R0:W-:Y:S01]  /*6b40*/  STG.E.64 [R2.64], R4 ;  /* 0x0000000402007986 */ /* 0x0001e2000c101b24 */
[----:B------:R-:W-:Y:S05]  /*6b50*/  BRA `(.L_x_8323) ;  /* 0x0000002000007947 */ /* 0x000fea0003800000 */
.L_x_8349:
[----:B------:R-:W-:-:S05]  /*6b60*/  PRMT R5, R22, 0x9910, RZ ;  /* 0x0000991016057816 */ /* 0x000fca00000000ff */
[----:B------:R0:W-:Y:S02]  /*6b70*/  STG.E [R2.64], R5 ;  /* 0x0000000502007986 */ /* 0x0001e4000c101924 */
.L_x_8323:
[----:B------:R-:W-:Y:S02]  /*6b80*/  IADD3 R24, R24, 0x80, RZ ;  /* 0x0000008018187810 */ /* 0x000fe40007ffe0ff */
.L_x_8284:
[----:B------:R-:W-:Y:S05]  /*6b90*/  BSYNC B6 ;  /* 0x0000000000067941 */ /* 0x000fea0003800000 */
.L_x_8283:
        /* <DEDUP_REMOVED lines=19> */
.L_x_8354:
[----:B------:R-:W-:Y:S01]  /*6cd0*/  STG.E.U8 [R2.64], R23 ;  /* 0x0000001702007986 */ /* 0x000fe2000c101124 */
[----:B------:R-:W-:Y:S05]  /*6ce0*/  EXIT ;  /* 0x000000000000794d */ /* 0x000fea0003800000 */
.L_x_8353:
        /* <DEDUP_REMOVED lines=10> */
.L_x_8357:
[----:B------:R-:W-:-:S05]  /*6d90*/  PRMT R5, R23, 0x9910, RZ ;  /* 0x0000991017057816 */ /* 0x000fca00000000ff */
[----:B------:R-:W-:Y:S01]  /*6da0*/  STG.E [R2.64], R5 ;  /* 0x0000000502007986 */ /* 0x000fe2000c101924 */
[----:B------:R-:W-:Y:S05]  /*6db0*/  EXIT ;  /* 0x000000000000794d */ /* 0x000fea0003800000 */
.L_x_8356:
[----:B------:R-:W-:Y:S01]  /*6dc0*/  STG.E.U16 [R2.64], R23 ;  /* 0x0000001702007986 */ /* 0x000fe2000c101524 */
[----:B------:R-:W-:Y:S05]  /*6dd0*/  EXIT ;  /* 0x000000000000794d */ /* 0x000fea0003800000 */
.L_x_8352:
        /* <DEDUP_REMOVED lines=9> */
.L_x_8359:
[----:B------:R-:W0:Y:S02]  /*6e70*/  I2F.S16 R0, R23 ;  /* 0x0000001700007306 */ /* 0x000e240000101400 */
[----:B0-----:R-:W-:-:S05]  /*6e80*/  F2FP.PACK_AB R0, RZ, R0 ;  /* 0x00000000ff00723e */ /* 0x001fca00000000ff */
[----:B------:R-:W-:Y:S01]  /*6e90*/  STG.E.U16 [R2.64], R0 ;  /* 0x0000000002007986 */ /* 0x000fe2000c101524 */
[----:B------:R-:W-:Y:S05]  /*6ea0*/  EXIT ;  /* 0x000000000000794d */ /* 0x000fea0003800000 */
.L_x_8358:
        /* <DEDUP_REMOVED lines=10> */
.L_x_8361:
[----:B------:R-:W0:Y:S02]  /*6f50*/  I2F.S16 R23, R23 ;  /* 0x0000001700177306 */ /* 0x000e240000101400 */
[----:B0-----:R-:W-:-:S04]  /*6f60*/  F2FP.PACK_AB R5, RZ, R23 ;  /* 0x00000017ff05723e */ /* 0x001fc800000000ff */
[----:B------:R-:W-:-:S05]  /*6f70*/  PRMT R5, R5, 0x5410, RZ ;  /* 0x0000541005057816 */ /* 0x000fca00000000ff */
[----:B------:R-:W-:Y:S01]  /*6f80*/  STG.E [R2.64], R5 ;  /* 0x0000000502007986 */ /* 0x000fe2000c101924 */
[----:B------:R-:W-:Y:S05]  /*6f90*/  EXIT ;  /* 0x000000000000794d */ /* 0x000fea0003800000 */
.L_x_8360:
[----:B------:R-:W0:Y:S02]  /*6fa0*/  I2F.F64.S16 R4, R23 ;  /* 0x0000001700047312 */ /* 0x000e240000101c00 */
[----:B0-----:R-:W-:Y:S01]  /*6fb0*/  STG.E.64 [R2.64], R4 ;  /* 0x0000000402007986 */ /* 0x001fe2000c101b24 */
[----:B------:R-:W-:Y:S05]  /*6fc0*/  EXIT ;  /* 0x000000000000794d */ /* 0x000fea0003800000 */
.L_x_8351:
        /* <DEDUP_REMOVED lines=13> */
.L_x_8364:
[----:B------:R-:W0:Y:S01]  /*70a0*/  I2F.F64.S16 R4, R23 ;  /* 0x0000001700047312 */ /* 0x000e220000101c00 */
[----:B------:R-:W-:-:S05]  /*70b0*/  CS2R R6, SRZ ;  /* 0x0000000000067805 */ /* 0x000fca000001ff00 */
[----:B0-----:R-:W-:Y:S01]  /*70c0*/  STG.E.128 [R2.64], R4 ;  /* 0x0000000402007986 */ /* 0x001fe2000c101d24 */
[----:B------:R-:W-:Y:S05]  /*70d0*/  EXIT ;  /* 0x000000000000794d */ /* 0x000fea0003800000 */
.L_x_8363:
        /* <DEDUP_REMOVED lines=21> */
.L_x_8368:
[----:B------:R-:W-:Y:S05]  /*7230*/  BSYNC B0 ;  /* 0x0000000000007941 */ /* 0x000fea0003800000 */
.L_x_8367:
[----:B------:R-:W-:-:S05]  /*7240*/  LOP3.LUT R5, R0, R5, RZ, 0xfc, !PT ;  /* 0x0000000500057212 */ /* 0x000fca00078efcff */
[----:B------:R-:W-:Y:S01]  /*7250*/  STG.E.U8 [R2.64], R5 ;  /* 0x0000000502007986 */ /* 0x000fe2000c101124 */
[----:B------:R-:W-:Y:S05]  /*7260*/  EXIT ;  /* 0x000000000000794d */ /* 0x000fea0003800000 */
.L_x_8366:
        /* <DEDUP_REMOVED lines=13> */
.L_x_8370:
[----:B------:R-:W-:Y:S01]  /*7340*/  IMAD.MOV.U32 R0, RZ, RZ, 0x7f ;  /* 0x0000007fff007424 */ /* 0x000fe200078e00ff */
[----:B------:R-:W-:-:S04]  /*7350*/  ISETP.GT.U32.AND P0, PT, R4, 0x7f800000, PT ;  /* 0x7f8000000400780c */ /* 0x000fc80003f04070 */
[----:B------:R-:W-:-:S04]  /*7360*/  SEL R0, R0, 0x7c, P0 ;  /* 0x0000007c00007807 */ /* 0x000fc80000000000 */
.L_x_8371:
[----:B------:R-:W-:Y:S05]  /*7370*/  BSYNC B0 ;  /* 0x0000000000007941 */ /* 0x000fea0003800000 */
.L_x_8369:
[----:B------:R-:W-:-:S04]  /*7380*/  LOP3.LUT R4, R23, 0x80000000, RZ, 0xc0, !PT ;  /* 0x8000000017047812 */ /* 0x000fc800078ec0ff */
[----:B------:R-:W-:-:S04]  /*7390*/  SHF.R.U32.HI R5, RZ, 0x18, R4 ;  /* 0x00000018ff057819 */ /* 0x000fc80000011604 */
[----:B------:R-:W-:-:S05]  /*73a0*/  LOP3.LUT R5, R0, R5, RZ, 0xfc, !PT ;  /* 0x0000000500057212 */ /* 0x000fca00078efcff */
[----:B------:R-:W-:Y:S01]  /*73b0*/  STG.E.U8 [R2.64], R5 ;  /* 0x0000000502007986 */ /* 0x000fe2000c101124 */
[----:B------:R-:W-:Y:S05]  /*73c0*/  EXIT ;  /* 0x000000000000794d */ /* 0x000fea0003800000 */
.L_x_8365:
[----:B------:R-:W0:Y:S02]  /*73d0*/  I2F.S16 R0, R23 ;  /* 0x0000001700007306 */ /* 0x000e240000101400 */
[----:B0-----:R-:W-:-:S05]  /*73e0*/  F2FP.BF16.PACK_AB R0, RZ, R0 ;  /* 0x00000000ff00723e */ /* 0x001fca00000010ff */
[----:B------:R-:W-:Y:S01]  /*73f0*/  STG.E.U16 [R2.64], R0 ;  /* 0x0000000002007986 */ /* 0x000fe2000c101524 */
[----:B------:R-:W-:Y:S05]  /*7400*/  EXIT ;  /* 0x000000000000794d */ /* 0x000fea0003800000 */
.L_x_8362:
        /* <DEDUP_REMOVED lines=10> */
.L_x_8374:
        /* <DEDUP_REMOVED lines=17> */
.L_x_8377:
[----:B------:R-:W-:-:S04]  /*75c0*/  LOP3.LUT R0, R23, 0x80000000, RZ, 0xc0, !PT ;  /* 0x8000000017007812 */ /* 0x000fc800078ec0ff */
[----:B------:R-:W-:-:S04]  /*75d0*/  SHF.R.U32.HI R5, RZ, 0x18, R0 ;  /* 0x00000018ff057819 */ /* 0x000fc80000011600 */
[----:B------:R-:W-:-:S04]  /*75e0*/  LOP3.LUT R4, R4, R5, RZ, 0xfc, !PT ;  /* 0x0000000504047212 */ /* 0x000fc800078efcff */
[----:B------:R-:W-:Y:S02]  /*75f0*/  PRMT R0, R4, 0x7610, R0 ;  /* 0x0000761004007816 */ /* 0x000fe40000000000 */
.L_x_8376:
[----:B------:R-:W-:Y:S05]  /*7600*/  BSYNC B0 ;  /* 0x0000000000007941 */ /* 0x000fea0003800000 */
.L_x_8375:
[----:B------:R-:W-:Y:S01]  /*7610*/  STG.E.U8 [R2.64], R0 ;  /* 0x0000000002007986 */ /* 0x000fe2000c101124 */
[----:B------:R-:W-:Y:S05]  /*7620*/  EXIT ;  /* 0x000000000000794d */ /* 0x000fea0003800000 */
.L_x_8373:
        /* <DEDUP_REMOVED lines=17> */
.L_x_8380:
[----:B------:R-:W-:-:S04]  /*7740*/  LOP3.LUT R0, R23, 0x80000000, RZ, 0xc0, !PT ;  /* 0x8000000017007812 */ /* 0x000fc800078ec0ff */
[----:B------:R-:W-:-:S04]  /*7750*/  SHF.R.U32.HI R5, RZ, 0x18, R0 ;  /* 0x00000018ff057819 */ /* 0x000fc80000011600 */
[----:B------:R-:W-:-:S04]  /*7760*/  LOP3.LUT R4, R4, R5, RZ, 0xfc, !PT ;  /* 0x0000000504047212 */ /* 0x000fc800078efcff */
[----:B------:R-:W-:Y:S02]  /*7770*/  PRMT R0, R4, 0x7610, R0 ;  /* 0x0000761004007816 */ /* 0x000fe40000000000 */
.L_x_8379:
[----:B------:R-:W-:Y:S05]  /*7780*/  BSYNC B0 ;  /* 0x0000000000007941 */ /* 0x000fea0003800000 */
.L_x_8378:
[----:B------:R-:W-:Y:S01]  /*7790*/  STG.E.U8 [R2.64], R0 ;  /* 0x0000000002007986 */ /* 0x000fe2000c101124 */
[----:B------:R-:W-:Y:S05]  /*77a0*/  EXIT ;  /* 0x000000000000794d */ /* 0x000fea0003800000 */
.L_x_8372:
        /* <DEDUP_REMOVED lines=22> */
.L_x_8355:
        /* <DEDUP_REMOVED lines=20> */
.L_x_8382:
[----:B------:R-:W-:-:S04]  /*7a50*/  PRMT R4, R23, 0x9910, RZ ;  /* 0x0000991017047816 */ /* 0x000fc800000000ff */
[----:B------:R-:W-:-:S05]  /*7a60*/  SHF.R.S32.HI R5, RZ, 0x1f, R4 ;  /* 0x0000001fff057819 */ /* 0x000fca0000011404 */
[----:B------:R-:W-:Y:S01]  /*7a70*/  STG.E.64 [R2.64], R4 ;  /* 0x0000000402007986 */ /* 0x000fe2000c101b24 */
[----:B------:R-:W-:Y:S05]  /*7a80*/  EXIT ;  /* 0x000000000000794d */ /* 0x000fea0003800000 */
.L_x_8381:
[----:B------:R-:W-:-:S05]  /*7a90*/  PRMT R5, R23, 0x9910, RZ ;  /* 0x0000991017057816 */ /* 0x000fca00000000ff */
[----:B------:R-:W-:Y:S01]  /*7aa0*/  STG.E [R2.64], R5 ;  /* 0x0000000502007986 */ /* 0x000fe2000c101924 */
[----:B------:R-:W-:Y:S05]  /*7ab0*/  EXIT ;  /* 0x000000000000794d */ /* 0x000fea0003800000 */
.L_x_8383:
        /* <DEDUP_REMOVED lines=12> */
.L_x_34094:


//--------------------- .text._ZN2at6native18elementwise_kernelILi128ELi4EZNS0_22gpu_kernel_impl_nocastIZZZNS0_21clamp_max_kernel_cudaERNS_18TensorIteratorBaseERKN3c106ScalarEENKUlvE_clEvENKUlvE0_clEvEUlaE_EEvS4_RKT_EUliE_EEviT1_ --------------------------
	.section	.text._ZN2at6native18elementwise_kernelILi128ELi4EZNS0_22gpu_kernel_impl_nocastIZZZNS0_21clamp_max_kernel_cudaERNS_18TensorIteratorBaseERKN3c106ScalarEENKUlvE_clEvENKUlvE0_clEvEUlaE_EEvS4_RKT_EUliE_EEviT1_,"ax",@progbits
	.sectioninfo	@"SHI_REGISTERS=12"
	.align	128
        .global         _ZN2at6native18elementwise_kernelILi128ELi4EZNS0_22gpu_kernel_impl_nocastIZZZNS0_21clamp_max_kernel_cudaERNS_18TensorIteratorBaseERKN3c106ScalarEENKUlvE_clEvENKUlvE0_clEvEUlaE_EEvS4_RKT_EUliE_EEviT1_
        .type           _ZN2at6native18elementwise_kernelILi128ELi4EZNS0_22gpu_kernel_impl_nocastIZZZNS0_21clamp_max_kernel_cudaERNS_18TensorIteratorBaseERKN3c106ScalarEENKUlvE_clEvENKUlvE0_clEvEUlaE_EEvS4_RKT_EUliE_EEviT1_,@function
        .size           _ZN2at6native18elementwise_kernelILi128ELi4EZNS0_22gpu_kernel_impl_nocastIZZZNS0_21clamp_max_kernel_cudaERNS_18TensorIteratorBaseERKN3c106ScalarEENKUlvE_clEvENKUlvE0_clEvEUlaE_EEvS4_RKT_EUliE_EEviT1_,(.L_x_34095 - _ZN2at6native18elementwise_kernelILi128ELi4EZNS0_22gpu_kernel_impl_nocastIZZZNS0_21clamp_max_kernel_cudaERNS_18TensorIteratorBaseERKN3c106ScalarEENKUlvE_clEvENKUlvE0_clEvEUlaE_EEvS4_RKT_EUliE_EEviT1_)
        .other          _ZN2at6native18elementwise_kernelILi128ELi4EZNS0_22gpu_kernel_impl_nocastIZZZNS0_21clamp_max_kernel_cudaERNS_18TensorIteratorBaseERKN3c106ScalarEENKUlvE_clEvENKUlvE0_clEvEUlaE_EEvS4_RKT_EUliE_EEviT1_,@"STO_CUDA_ENTRY STV_DEFAULT"
_ZN2at6native18elementwise_kernelILi128ELi4EZNS0_22gpu_kernel_impl_nocastIZZZNS0_21clamp_max_kernel_cudaERNS_18TensorIteratorBaseERKN3c106ScalarEENKUlvE_clEvENKUlvE0_clEvEUlaE_EEvS4_RKT_EUliE_EEviT1_:
.text._ZN2at6native18elementwise_kernelILi128ELi4EZNS0_22gpu_kernel_impl_nocastIZZZNS0_21clamp_max_kernel_cudaERNS_18TensorIteratorBaseERKN3c106ScalarEENKUlvE_clEvENKUlvE0_clEvEUlaE_EEvS4_RKT_EUliE_EEviT1_:
[----:B------:R-:W-:Y:S02]  /*0000*/  MOV R1, c[0x0][0x28] ;  /* 0x00000a0000017a02 */ /* 0x000fe40000000f00 */
[----:B------:R-:W0:Y:S01]  /*0010*/  S2R R0, SR_CTAID.X ;  /* 0x0000000000007919 */ /* 0x000e220000002500 */
[----:B------:R-:W-:Y:S01]  /*0020*/  ULDC.64 UR6, c[0x0][0x118] ;  /* 0x0000460000067ab9 */ /* 0x000fe20000000a00 */
[----:B------:R-:W-:Y:S01]  /*0030*/  BSSY B0, `(.L_x_8384) ;  /* 0x00000f2000007945 */ /* 0x000fe20003800000 */
[----:B------:R-:W-:Y:S01]  /*0040*/  ULDC.U8 UR5, c[0x0][0x370] ;  /* 0x0000dc0000057ab9 */ /* 0x000fe20000000000 */
        /* <DEDUP_REMOVED lines=231> */
.L_x_8386:
[----:B------:R-:W-:-:S04]  /*0ec0*/  IADD3 R4, P0, R3, c[0x0][0x368], RZ ;  /* 0x0000da0003047a10 */ /* 0x000fc80007f1e0ff */
[----:B------:R-:W-:-:S05]  /*0ed0*/  IADD3.X R5, RZ, c[0x0][0x36c], RZ, P0, !PT ;  /* 0x0000db00ff057a10 */ /* 0x000fca00007fe4ff */
[----:B------:R-:W2:Y:S01]  /*0ee0*/  LDG.E.S8 R4, [R4.64] ;  /* 0x0000000604047981 */ /* 0x000ea2000c1e1300 */
[----:B------:R-:W-:Y:S01]  /*0ef0*/  UPRMT UR4, UR5, 0x8880, URZ ;  /* 0x0000888005047896 */ /* 0x000fe2000800003f */
[----:B------:R-:W-:Y:S02]  /*0f00*/  IADD3 R2, P0, R2, c[0x0][0x360], RZ ;  /* 0x0000d80002027a10 */ /* 0x000fe40007f1e0ff */
[----:B------:R-:W-:-:S03]  /*0f10*/  IADD3 R0, R0, 0x80, RZ ;  /* 0x0000008000007810 */ /* 0x000fc60007ffe0ff */
[----:B------:R-:W-:Y:S01]  /*0f20*/  IMAD.X R3, RZ, RZ, c[0x0][0x364], P0 ;  /* 0x0000d900ff037624 */ /* 0x000fe200000e06ff */
[----:B--2---:R-:W-:-:S05]  /*0f30*/  IMNMX R7, R4, UR4, PT ;  /* 0x0000000404077c17 */ /* 0x004fca000b800200 */
[----:B------:R0:W-:Y:S02]  /*0f40*/  STG.E.U8 [R2.64], R7 ;  /* 0x0000000702007986 */ /* 0x0001e4000c101106 */
.L_x_8385:
[----:B------:R-:W-:Y:S05]  /*0f50*/  BSYNC B0 ;  /* 0x0000000000007941 */ /* 0x000fea0003800000 */
.L_x_8384:
        /* <DEDUP_REMOVED lines=230> */
.L_x_8389:
[----:B------:R-:W-:-:S04]  /*1dc0*/  IADD3 R4, P0, R3, c[0x0][0x368], RZ ;  /* 0x0000da0003047a10 */ /* 0x000fc80007f1e0ff */
[----:B------:R-:W-:-:S05]  /*1dd0*/  IADD3.X R5, RZ, c[0x0][0x36c], RZ, P0, !PT ;  /* 0x0000db00ff057a10 */ /* 0x000fca00007fe4ff */
[----:B------:R-:W2:Y:S01]  /*1de0*/  LDG.E.S8 R4, [R4.64] ;  /* 0x0000000604047981 */ /* 0x000ea2000c1e1300 */
[----:B------:R-:W-:Y:S01]  /*1df0*/  UPRMT UR4, UR5, 0x8880, URZ ;  /* 0x0000888005047896 */ /* 0x000fe2000800003f */
[----:B------:R-:W-:Y:S02]  /*1e00*/  IADD3 R2, P0, R2, c[0x0][0x360], RZ ;  /* 0x0000d80002027a10 */ /* 0x000fe40007f1e0ff */
[----:B------:R-:W-:Y:S02]  /*1e10*/  IADD3 R0, R0, 0x80, RZ ;  /* 0x0000008000007810 */ /* 0x000fe40007ffe0ff */
[----:B------:R-:W-:Y:S02]  /*1e20*/  IADD3.X R3, RZ, c[0x0][0x364], RZ, P0, !PT ;  /* 0x0000d900ff037a10 */ /* 0x000fe400007fe4ff */
[----:B------:R-:W-:Y:S02]  /*1e30*/  ISETP.GE.AND P0, PT, R0, c[0x0][0x160], PT ;  /* 0x0000580000007a0c */ /* 0x000fe40003f06270 */
[----:B--2---:R-:W-:-:S05]  /*1e40*/  IMNMX R7, R4, UR4, PT ;  /* 0x0000000404077c17 */ /* 0x004fca000b800200 */
[----:B------:R0:W-:Y:S06]  /*1e50*/  STG.E.U8 [R2.64], R7 ;  /* 0x0000000702007986 */ /* 0x0001ec000c101106 */
        /* <DEDUP_REMOVED lines=228> */
.L_x_8390:
[----:B------:R-:W-:-:S04]  /*2ca0*/  IADD3 R4, P0, R3, c[0x0][0x368], RZ ;  /* 0x0000da0003047a10 */ /* 0x000fc80007f1e0ff */
[----:B------:R-:W-:-:S05]  /*2cb0*/  IADD3.X R5, RZ, c[0x0][0x36c], RZ, P0, !PT ;  /* 0x0000db00ff057a10 */ /* 0x000fca00007fe4ff */
[----:B------:R-:W2:Y:S01]  /*2cc0*/  LDG.E.S8 R4, [R4.64] ;  /* 0x0000000604047981 */ /* 0x000ea2000c1e1300 */
[----:B------:R-:W-:Y:S01]  /*2cd0*/  UPRMT UR4, UR5, 0x8880, URZ ;  /* 0x0000888005047896 */ /* 0x000fe2000800003f */
[----:B------:R-:W-:Y:S02]  /*2ce0*/  IADD3 R2, P0, R2, c[0x0][0x360], RZ ;  /* 0x0000d80002027a10 */ /* 0x000fe40007f1e0ff */
[----:B------:R-:W-:Y:S02]  /*2cf0*/  IADD3 R0, R0, 0x80, RZ ;  /* 0x0000008000007810 */ /* 0x000fe40007ffe0ff */
[----:B------:R-:W-:Y:S02]  /*2d00*/  IADD3.X R3, RZ, c[0x0][0x364], RZ, P0, !PT ;  /* 0x0000d900ff037a10 */ /* 0x000fe400007fe4ff */
[----:B--2---:R-:W-:-:S05]  /*2d10*/  IMNMX R7, R4, UR4, PT ;  /* 0x0000000404077c17 */ /* 0x004fca000b800200 */
[----:B------:R0:W-:Y:S02]  /*2d20*/  STG.E.U8 [R2.64], R7 ;  /* 0x0000000702007986 */ /* 0x0001e4000c101106 */
.L_x_8388:
[----:B------:R-:W-:Y:S05]  /*2d30*/  BSYNC B0 ;  /* 0x0000000000007941 */ /* 0x000fea0003800000 */
.L_x_8387:
        /* <DEDUP_REMOVED lines=229> */
.L_x_8391:
[----:B------:R-:W-:-:S04]  /*3b90*/  IADD3 R4, P0, R3, c[0x0][0x368], RZ ;  /* 0x0000da0003047a10 */ /* 0x000fc80007f1e0ff */
[----:B------:R-:W-:-:S05]  /*3ba0*/  IADD3.X R5, RZ, c[0x0][0x36c], RZ, P0, !PT ;  /* 0x0000db00ff057a10 */ /* 0x000fca00007fe4ff */
[----:B------:R-:W2:Y:S01]  /*3bb0*/  LDG.E.S8 R4, [R4.64] ;  /* 0x0000000604047981 */ /* 0x000ea2000c1e1300 */
[----:B------:R-:W-:Y:S01]  /*3bc0*/  UPRMT UR4, UR5, 0x8880, URZ ;  /* 0x0000888005047896 */ /* 0x000fe2000800003f */
[----:B------:R-:W-:-:S04]  /*3bd0*/  IADD3 R2, P0, R2, c[0x0][0x360], RZ ;  /* 0x0000d80002027a10 */ /* 0x000fc80007f1e0ff */
[----:B------:R-:W-:Y:S02]  /*3be0*/  IADD3.X R3, RZ, c[0x0][0x364], RZ, P0, !PT ;  /* 0x0000d900ff037a10 */ /* 0x000fe400007fe4ff */
[----:B--2---:R-:W-:-:S05]  /*3bf0*/  IMNMX R7, R4, UR4, PT ;  /* 0x0000000404077c17 */ /* 0x004fca000b800200 */
[----:B------:R-:W-:Y:S01]  /*3c00*/  STG.E.U8 [R2.64], R7 ;  /* 0x0000000702007986 */ /* 0x000fe2000c101106 */
[----:B------:R-:W-:Y:S05]  /*3c10*/  EXIT ;  /* 0x000000000000794d */ /* 0x000fea0003800000 */
.L_x_8392:
        /* <DEDUP_REMOVED lines=14> */
.L_x_34095:


//--------------------- .text._ZN2at6native27unrolled_elementwise_kernelIZZZNS0_21clamp_max_kernel_cudaERNS_18TensorIteratorBaseERKN3c106ScalarEENKUlvE_clEvENKUlvE0_clEvEUlaE_St5arrayIPcLm2EELi4E23TrivialOffsetCalculatorILi1EjESF_NS0_6memory15LoadWithoutCastENSG_16StoreWithoutCastEEEviT_T0_T2_T3_T4_T5_ --------------------------
	.section	.text._ZN2at6native27unrolled_elementwise_kernelIZZZNS0_21clamp_max_kernel_cudaERNS_18TensorIteratorBaseERKN3c106ScalarEENKUlvE_clEvENKUlvE0_clEvEUlaE_St5arrayIPcLm2EELi4E23TrivialOffsetCalculatorILi1EjESF_NS0_6memory15LoadWithoutCastENSG_16StoreWithoutCastEEEviT_T0_T2_T3_T4_T5_,"ax",@progbits
	.sectioninfo	@"SHI_REGISTERS=18"
	.align	128
        .global         _ZN2at6native27unrolled_elementwise_kernelIZZZNS0_21clamp_max_kernel_cudaERNS_18TensorIteratorBaseERKN3c106ScalarEENKUlvE_clEvENKUlvE0_clEvEUlaE_St5arrayIPcLm2EELi4E23TrivialOffsetCalculatorILi1EjESF_NS0_6memory15LoadWithoutCastENSG_16StoreWithoutCastEEEviT_T0_T2_T3_T4_T5_
        .type           _ZN2at6native27unrolled_elementwise_kernelIZZZNS0_21clamp_max_kernel_cudaERNS_18TensorIteratorBaseERKN3c106ScalarEENKUlvE_clEvENKUlvE0_clEvEUlaE_St5arrayIPcLm2EELi4E23TrivialOffsetCalculatorILi1EjESF_NS0_6memory15LoadWithoutCastENSG_16StoreWithoutCastEEEviT_T0_T2_T3_T4_T5_,@function
        .size           _ZN2at6native27unrolled_elementwise_kernelIZZZNS0_21clamp_max_kernel_cudaERNS_18TensorIteratorBaseERKN3c106ScalarEENKUlvE_clEvENKUlvE0_clEvEUlaE_St5arrayIPcLm2EELi4E23TrivialOffsetCalculatorILi1EjESF_NS0_6memory15LoadWithoutCastENSG_16StoreWithoutCastEEEviT_T0_T2_T3_T4_T5_,(.L_x_34096 - _ZN2at6native27unrolled_elementwise_kernelIZZZNS0_21clamp_max_kernel_cudaERNS_18TensorIteratorBaseERKN3c106ScalarEENKUlvE_clEvENKUlvE0_clEvEUlaE_St5arrayIPcLm2EELi4E23TrivialOffsetCalculatorILi1EjESF_NS0_6memory15LoadWithoutCastENSG_16StoreWithoutCastEEEviT_T0_T2_T3_T4_T5_)
        .other          _ZN2at6native27unrolled_elementwise_kernelIZZZNS0_21clamp_max_kernel_cudaERNS_18TensorIteratorBaseERKN3c106ScalarEENKUlvE_clEvENKUlvE0_clEvEUlaE_St5arrayIPcLm2EELi4E23TrivialOffsetCalculatorILi1EjESF_NS0_6memory15LoadWithoutCastENSG_16StoreWithoutCastEEEviT_T0_T2_T3_T4_T5_,@"STO_CUDA_ENTRY STV_DEFAULT"
_ZN2at6native27unrolled_elementwise_kernelIZZZNS0_21clamp_max_kernel_cudaERNS_18TensorIteratorBaseERKN3c106ScalarEENKUlvE_clEvENKUlvE0_clEvEUlaE_St5arrayIPcLm2EELi4E23TrivialOffsetCalculatorILi1EjESF_NS0_6memory15LoadWithoutCastENSG_16StoreWithoutCastEEEviT_T0_T2_T3_T4_T5_:
.text._ZN2at6native27unrolled_elementwise_kernelIZZZNS0_21clamp_max_kernel_cudaERNS_18TensorIteratorBaseERKN3c106ScalarEENKUlvE_clEvENKUlvE0_clEvEUlaE_St5arrayIPcLm2EELi4E23TrivialOffsetCalculatorILi1EjESF_NS0_6memory15LoadWithoutCastENSG_16StoreWithoutCastEEEviT_T0_T2_T3_T4_T5_:
        /* <DEDUP_REMOVED lines=10> */
[----:B------:R-:W-:-:S04]  /*00a0*/  @!P0 IADD3 R3, R3, 0x80, RZ ;  /* 0x0000008003038810 */ /* 0x000fc80007ffe0ff */
[----:B------:R-:W-:Y:S02]  /*00b0*/  ISETP.GE.AND P3, PT, R3, R2, PT ;  /* 0x000000020300720c */ /* 0x000fe40003f66270 */
[----:B------:R-:W-:-:S05]  /*00c0*/  @!P0 IADD3 R4, P4, R4, c[0x0][0x180], RZ ;  /* 0x0000600004048a10 */ /* 0x000fca0007f9e0ff */
[----:B------:R-:W-:-:S05]  /*00d0*/  @!P0 IMAD.X R5, RZ, RZ, c[0x0][0x184], P4 ;  /* 0x00006100ff058624 */ /* 0x000fca00020e06ff */
[----:B------:R0:W2:Y:S01]  /*00e0*/  @!P0 LDG.E.S8 R12, [R4.64] ;  /* 0x00000006040c8981 */ /* 0x0000a2000c1e1300 */
[----:B------:R-:W-:Y:S01]  /*00f0*/  @!P3 IMAD R8, R0, 0x200, R3 ;  /* 0x000002000008b824 */ /* 0x000fe200078e0203 */
[----:B------:R-:W-:-:S04]  /*0100*/  @!P3 IADD3 R3, R3, 0x80, RZ ;  /* 0x000000800303b810 */ /* 0x000fc80007ffe0ff */
[----:B------:R-:W-:-:S13]  /*0110*/  ISETP.GE.AND P2, PT, R3, R2, PT ;  /* 0x000000020300720c */ /* 0x000fda0003f46270 */
[----:B------:R-:W-:Y:S01]  /*0120*/  @!P2 IMAD R10, R0, 0x200, R3 ;  /* 0x00000200000aa824 */ /* 0x000fe200078e0203 */
[----:B------:R-:W-:-:S04]  /*0130*/  @!P2 IADD3 R3, R3, 0x80, RZ ;  /* 0x000000800303a810 */ /* 0x000fc80007ffe0ff */
[----:B------:R-:W-:Y:S02]  /*0140*/  ISETP.GE.AND P1, PT, R3, R2, PT ;  /* 0x000000020300720c */ /* 0x000fe40003f26270 */
[----:B------:R-:W-:Y:S02]  /*0150*/  @!P3 IADD3 R8, P5, R8, c[0x0][0x180], RZ ;  /* 0x000060000808ba10 */ /* 0x000fe40007fbe0ff */
[----:B------:R-:W-:-:S03]  /*0160*/  @!P2 IADD3 R10, P4, R10, c[0x0][0x180], RZ ;  /* 0x000060000a0aaa10 */ /* 0x000fc60007f9e0ff */
[----:B------:R-:W-:-:S06]  /*0170*/  @!P3 IMAD.X R9, RZ, RZ, c[0x0][0x184], P5 ;  /* 0x00006100ff09b624 */ /* 0x000fcc00028e06ff */
[----:B------:R-:W-:-:S05]  /*0180*/  @!P1 IMAD R6, R0, 0x200, R3 ;  /* 0x0000020000069824 */ /* 0x000fca00078e0203 */
[----:B------:R-:W-:Y:S01]  /*0190*/  @!P1 IADD3 R6, P5, R6, c[0x0][0x180], RZ ;  /* 0x0000600006069a10 */ /* 0x000fe20007fbe0ff */
[----:B------:R-:W-:Y:S02]  /*01a0*/  IMAD.MOV.U32 R3, RZ, RZ, RZ ;  /* 0x000000ffff037224 */ /* 0x000fe400078e00ff */
[----:B------:R-:W-:Y:S02]  /*01b0*/  IMAD.MOV.U32 R14, RZ, RZ, RZ ;  /* 0x000000ffff0e7224 */ /* 0x000fe400078e00ff */
[----:B------:R-:W-:Y:S02]  /*01c0*/  @!P2 IMAD.X R11, RZ, RZ, c[0x0][0x184], P4 ;  /* 0x00006100ff0ba624 */ /* 0x000fe400020e06ff */
[----:B------:R-:W-:Y:S01]  /*01d0*/  @!P1 IMAD.X R7, RZ, RZ, c[0x0][0x184], P5 ;  /* 0x00006100ff079624 */ /* 0x000fe200028e06ff */
[----:B------:R2:W3:Y:S04]  /*01e0*/  @!P3 LDG.E.S8 R3, [R8.64] ;  /* 0x000000060803b981 */ /* 0x0004e8000c1e1300 */
[----:B------:R-:W4:Y:S04]  /*01f0*/  @!P2 LDG.E.S8 R14, [R10.64] ;  /* 0x000000060a0ea981 */ /* 0x000f28000c1e1300 */
[----:B------:R-:W5:Y:S01]  /*0200*/  @!P1 LDG.E.S8 R13, [R6.64] ;  /* 0x00000006060d9981 */ /* 0x000f62000c1e1300 */
[----:B0-----:R-:W-:Y:S01]  /*0210*/  IADD3 R4, R15, 0x80, RZ ;  /* 0x000000800f047810 */ /* 0x001fe20007ffe0ff */
[----:B------:R-:W-:-:S04]  /*0220*/  @!P0 IMAD R5, R0, 0x200, R15 ;  /* 0x0000020000058824 */ /* 0x000fc800078e020f */
[----:B------:R-:W-:Y:S01]  /*0230*/  @!P0 IMAD.MOV.U32 R15, RZ, RZ, R4 ;  /* 0x000000ffff0f8224 */ /* 0x000fe200078e0004 */
[----:B------:R-:W-:Y:S01]  /*0240*/  @!P0 IADD3 R4, P1, R5, c[0x0][0x178], RZ ;  /* 0x00005e0005048a10 */ /* 0x000fe20007f3e0ff */
[----:B------:R-:W-:-:S04]  /*0250*/  ULDC.S8 UR4, c[0x0][0x168] ;  /* 0x00005a0000047ab9 */ /* 0x000fc80000000200 */
[----:B------:R-:W-:Y:S01]  /*0260*/  @!P0 IMAD.X R5, RZ, RZ, c[0x0][0x17c], P1 ;  /* 0x00005f00ff058624 */ /* 0x000fe200008e06ff */
[----:B------:R-:W-:Y:S01]  /*0270*/  ISETP.GE.AND P1, PT, R15, R2, PT ;  /* 0x000000020f00720c */ /* 0x000fe20003f26270 */
[----:B------:R-:W-:Y:S01]  /*0280*/  BSSY B0, `(.L_x_8393) ;  /* 0x0000012000007945 */ /* 0x000fe20003800000 */
[----:B--2---:R-:W-:-:S05]  /*0290*/  IMNMX R9, R12, UR4, PT ;  /* 0x000000040c097c17 */ /* 0x004fca000b800200 */
[----:B------:R0:W-:Y:S01]  /*02a0*/  @!P0 STG.E.U8 [R4.64], R9 ;  /* 0x0000000904008986 */ /* 0x0001e2000c101106 */
[----:B---3--:R-:W-:Y:S02]  /*02b0*/  IMNMX R3, R3, UR4, PT ;  /* 0x0000000403037c17 */ /* 0x008fe4000b800200 */
[----:B----4-:R-:W-:Y:S02]  /*02c0*/  IMNMX R11, R14, UR4, PT ;  /* 0x000000040e0b7c17 */ /* 0x010fe4000b800200 */
[----:B-----5:R-:W-:Y:S01]  /*02d0*/  IMNMX R13, R13, UR4, PT ;  /* 0x000000040d0d7c17 */ /* 0x020fe2000b800200 */
[----:B------:R-:W-:Y:S05]  /*02e0*/  @P1 BRA `(.L_x_8394) ;  /* 0x000000b000001947 */ /* 0x000fea0003800000 */
[----:B0-----:R-:W-:Y:S01]  /*02f0*/  IMAD R4, R0, 0x200, R15 ;  /* 0x0000020000047824 */ /* 0x001fe200078e020f */
[----:B------:R-:W-:-:S04]  /*0300*/  IADD3 R15, R15, 0x80, RZ ;  /* 0x000000800f0f7810 */ /* 0x000fc80007ffe0ff */
[----:B------:R-:W-:Y:S02]  /*0310*/  ISETP.GE.AND P1, PT, R15, R2, PT ;  /* 0x000000020f00720c */ /* 0x000fe40003f26270 */
[----:B------:R-:W-:-:S05]  /*0320*/  IADD3 R4, P0, R4, c[0x0][0x178], RZ ;  /* 0x00005e0004047a10 */ /* 0x000fca0007f1e0ff */
[----:B------:R-:W-:-:S05]  /*0330*/  IMAD.X R5, RZ, RZ, c[0x0][0x17c], P0 ;  /* 0x00005f00ff057624 */ /* 0x000fca00000e06ff */
[----:B------:R0:W-:Y:S01]  /*0340*/  STG.E.U8 [R4.64], R3 ;  /* 0x0000000304007986 */ /* 0x0001e2000c101106 */
[----:B------:R-:W-:Y:S01]  /*0350*/  @!P1 IMAD R6, R0, 0x200, R15 ;  /* 0x0000020000069824 */ /* 0x000fe200078e020f */
[----:B------:R-:W-:-:S04]  /*0360*/  @!P1 IADD3 R15, R15, 0x80, RZ ;  /* 0x000000800f0f9810 */ /* 0x000fc80007ffe0ff */
[----:B------:R-:W-:-:S05]  /*0370*/  @!P1 IADD3 R6, P2, R6, c[0x0][0x178], RZ ;  /* 0x00005e0006069a10 */ /* 0x000fca0007f5e0ff */
[----:B------:R-:W-:-:S05]  /*0380*/  @!P1 IMAD.X R7, RZ, RZ, c[0x0][0x17c], P2 ;  /* 0x00005f00ff079624 */ /* 0x000fca00010e06ff */
[----:B------:R0:W-:Y:S03]  /*0390*/  @!P1 STG.E.U8 [R6.64], R11 ;  /* 0x0000000b06009986 */ /* 0x0001e6000c101106 */
.L_x_8394:
[----:B0-----:R-:W-:Y:S05]  /*03a0*/  BSYNC B0 ;  /* 0x0000000000007941 */ /* 0x001fea0003800000 */
.L_x_8393:
[----:B------:R-:W-:-:S13]  /*03b0*/  ISETP.GE.AND P0, PT, R15, R2, PT ;  /* 0x000000020f00720c */ /* 0x000fda0003f06270 */
[----:B------:R-:W-:Y:S05]  /*03c0*/  @P0 EXIT ;  /* 0x000000000000094d */ /* 0x000fea0003800000 */
[----:B------:R-:W-:-:S05]  /*03d0*/  IMAD R0, R0, 0x200, R15 ;  /* 0x0000020000007824 */ /* 0x000fca00078e020f */
[----:B------:R-:W-:-:S05]  /*03e0*/  IADD3 R2, P0, R0, c[0x0][0x178], RZ ;  /* 0x00005e0000027a10 */ /* 0x000fca0007f1e0ff */
[----:B------:R-:W-:-:S05]  /*03f0*/  IMAD.X R3, RZ, RZ, c[0x0][0x17c], P0 ;  /* 0x00005f00ff037624 */ /* 0x000fca00000e06ff */
[----:B------:R-:W-:Y:S01]  /*0400*/  STG.E.U8 [R2.64], R13 ;  /* 0x0000000d02007986 */ /* 0x000fe2000c101106 */
[----:B------:R-:W-:Y:S05]  /*0410*/  EXIT ;  /* 0x000000000000794d */ /* 0x000fea0003800000 */
.L_x_8395:
        /* <DEDUP_REMOVED lines=14> */
.L_x_34096:


//--------------------- .text._ZN2at6native29vectorized_elementwise_kernelILi2EZZZNS0_21clamp_max_kernel_cudaERNS_18TensorIteratorBaseERKN3c106ScalarEENKUlvE_clEvENKUlvE0_clEvEUlaE_St5arrayIPcLm2EEEEviT0_T1_ --------------------------
	.section	.text._ZN2at6native29vectorized_elementwise_kernelILi2EZZZNS0_21clamp_max_kernel_cudaERNS_18TensorIteratorBaseERKN3c106ScalarEENKUlvE_clEvENKUlvE0_clEvEUlaE_St5arrayIPcLm2EEEEviT0_T1_,"ax",@progbits
	.sectioninfo	@"SHI_REGISTERS=28"
	.align	128
        .global         _ZN2at6native29vectorized_elementwise_kernelILi2EZZZNS0_21clamp_max_kernel_cudaERNS_18TensorIteratorBaseERKN3c106ScalarEENKUlvE_clEvENKUlvE0_clEvEUlaE_St5arrayIPcLm2EEEEviT0_T1_
        .type           _ZN2at6native29vectorized_elementwise_kernelILi2EZZZNS0_21clamp_max_kernel_cudaERNS_18TensorIteratorBaseERKN3c106ScalarEENKUlvE_clEvENKUlvE0_clEvEUlaE_St5arrayIPcLm2EEEEviT0_T1_,@function
        .size           _ZN2at6native29vectorized_elementwise_kernelILi2EZZZNS0_21clamp_max_kernel_cudaERNS_18TensorIteratorBaseERKN3c106ScalarEENKUlvE_clEvENKUlvE0_clEvEUlaE_St5arrayIPcLm2EEEEviT0_T1_,(.L_x_34097 - _ZN2at6native29vectorized_elementwise_kernelILi2EZZZNS0_21clamp_max_kernel_cudaERNS_18TensorIteratorBaseERKN3c106ScalarEENKUlvE_clEvENKUlvE0_clEvEUlaE_St5arrayIPcLm2EEEEviT0_T1_)
        .other          _ZN2at6native29vectorized_elementwise_kernelILi2EZZZNS0_21clamp_max_kernel_cudaERNS_18TensorIteratorBaseERKN3c106ScalarEENKUlvE_clEvENKUlvE0_clEvEUlaE_St5arrayIPcLm2EEEEviT0_T1_,@"STO_CUDA_ENTRY STV_DEFAULT"
_ZN2at6native29vectorized_elementwise_kernelILi2EZZZNS0_21clamp_max_kernel_cudaERNS_18TensorIteratorBaseERKN3c106ScalarEENKUlvE_clEvENKUlvE0_clEvEUlaE_St5arrayIPcLm2EEEEviT0_T1_:
.text._ZN2at6native29vectorized_elementwise_kernelILi2EZZZNS0_21clamp_max_kernel_cudaERNS_18TensorIteratorBaseERKN3c106ScalarEENKUlvE_clEvENKUlvE0_clEvEUlaE_St5arrayIPcLm2EEEEviT0_T1_:
[----:B------:R-:W-:Y:S02]  /*0000*/  IMAD.MOV.U32 R1, RZ, RZ, c[0x0][0x28] ;  /* 0x00000a00ff017624 */ /* 0x000fe400078e00ff */
[----:B------:R-:W0:Y:S01]  /*0010*/  S2R R0, SR_CTAID.X ;  /* 0x0000000000007919 */ /* 0x000e220000002500 */
[----:B------:R-:W-:Y:S02]  /*0020*/  ULDC.64 UR6, c[0x0][0x118] ;  /* 0x0000460000067ab9 */ /* 0x000fe40000000a00 */
[----:B------:R-:W-:Y:S01]  /*0030*/  ULDC.U8 UR4, c[0x0][0x168] ;  /* 0x00005a0000047ab9 */ /* 0x000fe20000000000 */
[----:B0-----:R-:W-:-:S05]  /*0040*/  IMAD.SHL.U32 R0, R0, 0x400, RZ ;  /* 0x0000040000007824 */ /* 0x001fca00078e00ff */
[----:B------:R-:W-:-:S04]  /*0050*/  IADD3 R2, -R0, c[0x0][0x160], RZ ;  /* 0x0000580000027a10 */ /* 0x000fc80007ffe1ff */
[----:B------:R-:W-:-:S13]  /*0060*/  ISETP.GE.U32.AND P0, PT, R2, 0x400, PT ;  /* 0x000004000200780c */ /* 0x000fda0003f06070 */
[----:B------:R-:W-:Y:S05]  /*0070*/  @!P0 BRA `(.L_x_8396) ;  /* 0x000002b000008947 */ /* 0x000fea0003800000 */
[----:B------:R-:W0:Y:S01]  /*0080*/  S2R R11, SR_TID.X ;  /* 0x00000000000b7919 */ /* 0x000e220000002100 */
[----:B------:R-:W-:-:S04]  /*0090*/  IADD3 R4, P0, R0, c[0x0][0x180], RZ ;  /* 0x0000600000047a10 */ /* 0x000fc80007f1e0ff */
[----:B------:R-:W-:-:S05]  /*00a0*/  LEA.HI.X.SX32 R5, R0, c[0x0][0x184], 0x1, P0 ;  /* 0x0000610000057a11 */ /* 0x000fca00000f0eff */
[----:B0-----:R-:W-:-:S05]  /*00b0*/  IMAD.WIDE.U32 R4, R11, 0x2, R4 ;  /* 0x000000020b047825 */ /* 0x001fca00078e0004 */
[----:B------:R-:W2:Y:S04]  /*00c0*/  LDG.E.U16 R6, [R4.64] ;  /* 0x0000000604067981 */ /* 0x000ea8000c1e1500 */
[----:B------:R-:W3:Y:S04]  /*00d0*/  LDG.E.U16 R7, [R4.64+0x100] ;  /* 0x0001000604077981 */ /* 0x000ee8000c1e1500 */
[----:B------:R0:W4:Y:S04]  /*00e0*/  LDG.E.U16 R8, [R4.64+0x200] ;  /* 0x0002000604087981 */ /* 0x000128000c1e1500 */
[----:B------:R0:W5:Y:S01]  /*00f0*/  LDG.E.U16 R9, [R4.64+0x300] ;  /* 0x0003000604097981 */ /* 0x000162000c1e1500 */
[----:B------:R-:W-:Y:S01]  /*0100*/  IADD3 R2, P0, R0, c[0x0][0x178], RZ ;  /* 0x00005e0000027a10 */ /* 0x000fe20007f1e0ff */
[----:B------:R-:W-:-:S04]  /*0110*/  UPRMT UR4, UR4, 0x8880, URZ ;  /* 0x0000888004047896 */ /* 0x000fc8000800003f */
[----:B------:R-:W-:-:S04]  /*0120*/  IMAD.X R3, RZ, RZ, c[0x0][0x17c], P0 ;  /* 0x00005f00ff037624 */ /* 0x000fc800000e06ff */
[----:B------:R-:W-:Y:S01]  /*0130*/  IMAD.WIDE R2, R11, 0x2, R2 ;  /* 0x000000020b027825 */ /* 0x000fe200078e0202 */
[C---:B--2---:R-:W-:Y:S02]  /*0140*/  PRMT R0, R6.reuse, 0x8880, RZ ;  /* 0x0000888006007816 */ /* 0x044fe400000000ff */
[----:B------:R-:W-:Y:S02]  /*0150*/  PRMT R6, R6, 0x9991, RZ ;  /* 0x0000999106067816 */ /* 0x000fe400000000ff */
[C---:B---3--:R-:W-:Y:S02]  /*0160*/  PRMT R10, R7.reuse, 0x8880, RZ ;  /* 0x00008880070a7816 */ /* 0x048fe400000000ff */
[----:B------:R-:W-:Y:S01]  /*0170*/  PRMT R7, R7, 0x9991, RZ ;  /* 0x0000999107077816 */ /* 0x000fe200000000ff */
[----:B0-----:R-:W-:Y:S01]  /*0180*/  IMAD.MOV.U32 R4, RZ, RZ, R6 ;  /* 0x000000ffff047224 */ /* 0x001fe200078e0006 */
[C---:B----4-:R-:W-:Y:S01]  /*0190*/  PRMT R11, R8.reuse, 0x8880, RZ ;  /* 0x00008880080b7816 */ /* 0x050fe200000000ff */
[----:B------:R-:W-:Y:S01]  /*01a0*/  IMAD.MOV.U32 R6, RZ, RZ, R10 ;  /* 0x000000ffff067224 */ /* 0x000fe200078e000a */
[----:B------:R-:W-:-:S02]  /*01b0*/  PRMT R5, R8, 0x9991, RZ ;  /* 0x0000999108057816 */ /* 0x000fc400000000ff */
[C---:B-----5:R-:W-:Y:S01]  /*01c0*/  PRMT R12, R9.reuse, 0x8880, RZ ;  /* 0x00008880090c7816 */ /* 0x060fe200000000ff */
[----:B------:R-:W-:Y:S01]  /*01d0*/  IMAD.MOV.U32 R8, RZ, RZ, R11 ;  /* 0x000000ffff087224 */ /* 0x000fe200078e000b */
[----:B------:R-:W-:Y:S01]  /*01e0*/  PRMT R13, R9, 0x9991, RZ ;  /* 0x00009991090d7816 */ /* 0x000fe200000000ff */
[----:B------:R-:W-:Y:S01]  /*01f0*/  IMAD.MOV.U32 R9, RZ, RZ, R5 ;  /* 0x000000ffff097224 */ /* 0x000fe200078e0005 */
[----:B------:R-:W-:Y:S01]  /*0200*/  IMNMX R0, R0, UR4, PT ;  /* 0x0000000400007c17 */ /* 0x000fe2000b800200 */
[----:B------:R-:W-:Y:S01]  /*0210*/  IMAD.MOV.U32 R10, RZ, RZ, R12 ;  /* 0x000000ffff0a7224 */ /* 0x000fe200078e000c */
[----:B------:R-:W-:Y:S01]  /*0220*/  IMNMX R5, R4, UR4, PT ;  /* 0x0000000404057c17 */ /* 0x000fe2000b800200 */
[----:B------:R-:W-:Y:S01]  /*0230*/  IMAD.MOV.U32 R11, RZ, RZ, R13 ;  /* 0x000000ffff0b7224 */ /* 0x000fe200078e000d */
[----:B------:R-:W-:Y:S02]  /*0240*/  IMNMX R6, R6, UR4, PT ;  /* 0x0000000406067c17 */ /* 0x000fe4000b800200 */
[----:B------:R-:W-:-:S02]  /*0250*/  IMNMX R7, R7, UR4, PT ;  /* 0x0000000407077c17 */ /* 0x000fc4000b800200 */
[----:B------:R-:W-:Y:S02]  /*0260*/  IMNMX R8, R8, UR4, PT ;  /* 0x0000000408087c17 */ /* 0x000fe4000b800200 */
[----:B------:R-:W-:Y:S02]  /*0270*/  IMNMX R9, R9, UR4, PT ;  /* 0x0000000409097c17 */ /* 0x000fe4000b800200 */
[----:B------:R-:W-:Y:S02]  /*0280*/  IMNMX R10, R10, UR4, PT ;  /* 0x000000040a0a7c17 */ /* 0x000fe4000b800200 */
[----:B------:R-:W-:Y:S02]  /*0290*/  IMNMX R11, R11, UR4, PT ;  /* 0x000000040b0b7c17 */ /* 0x000fe4000b800200 */
[----:B------:R-:W-:Y:S02]  /*02a0*/  PRMT R5, R5, 0x7604, R0 ;  /* 0x0000760405057816 */ /* 0x000fe40000000000 */
[----:B------:R-:W-:-:S02]  /*02b0*/  PRMT R7, R7, 0x7604, R6 ;  /* 0x0000760407077816 */ /* 0x000fc40000000006 */
[----:B------:R-:W-:Y:S01]  /*02c0*/  PRMT R9, R9, 0x7604, R8 ;  /* 0x0000760409097816 */ /* 0x000fe20000000008 */
[----:B------:R-:W-:Y:S01]  /*02d0*/  STG.E.U16 [R2.64], R5 ;  /* 0x0000000502007986 */ /* 0x000fe2000c101506 */
[----:B------:R-:W-:-:S03]  /*02e0*/  PRMT R11, R11, 0x7604, R10 ;  /* 0x000076040b0b7816 */ /* 0x000fc6000000000a */
[----:B------:R-:W-:Y:S04]  /*02f0*/  STG.E.U16 [R2.64+0x100], R7 ;  /* 0x0001000702007986 */ /* 0x000fe8000c101506 */
[----:B------:R-:W-:Y:S04]  /*0300*/  STG.E.U16 [R2.64+0x200], R9 ;  /* 0x0002000902007986 */ /* 0x000fe8000c101506 */
[----:B------:R-:W-:Y:S01]  /*0310*/  STG.E.U16 [R2.64+0x300], R11 ;  /* 0x0003000b02007986 */ /* 0x000fe2000c101506 */
[----:B------:R-:W-:Y:S05]  /*0320*/  EXIT ;  /* 0x000000000000794d */ /* 0x000fea0003800000 */
.L_x_8396:
[----:B------:R-:W0:Y:S01]  /*0330*/  S2R R5, SR_TID.X ;  /* 0x0000000000057919 */ /* 0x000e220000002100 */
[----:B------:R-:W-:Y:S01]  /*0340*/  IMAD.MOV.U32 R3, RZ, RZ, RZ ;  /* 0x000000ffff037224 */ /* 0x000fe200078e00ff */
[C---:B0-----:R-:W-:Y:S01]  /*0350*/  ISETP.GE.AND P0, PT, R5.reuse, R2, PT ;  /* 0x000000020500720c */ /* 0x041fe20003f06270 */
[----:B------:R-:W-:Y:S01]  /*0360*/  IMAD.MOV.U32 R17, RZ, RZ, R5 ;  /* 0x000000ffff117224 */ /* 0x000fe200078e0005 */
[----:B------:R-:W-:-:S11]  /*0370*/  IADD3 R20, R5, 0x80, RZ ;  /* 0x0000008005147810 */ /* 0x000fd60007ffe0ff */
[----:B------:R-:W-:-:S05]  /*0380*/  @!P0 IMAD.MOV.U32 R17, RZ, RZ, R20 ;  /* 0x000000ffff118224 */ /* 0x000fca00078e0014 */
[----:B------:R-:W-:-:S13]  /*0390*/  ISETP.GE.AND P4, PT, R17, R2, PT ;  /* 0x000000021100720c */ /* 0x000fda0003f86270 */
[----:B------:R-:W-:Y:S01]  /*03a0*/  @!P4 IMAD.IADD R6, R0, 0x1, R17 ;  /* 0x000000010006c824 */ /* 0x000fe200078e0211 */
[----:B------:R-:W-:-:S04]  /*03b0*/  @!P4 IADD3 R17, R17, 0x80, RZ ;  /* 0x000000801111c810 */ /* 0x000fc80007ffe0ff */
[----:B------:R-:W-:Y:S02]  /*03c0*/  ISETP.GE.AND P5, PT, R17, R2, PT ;  /* 0x000000021100720c */ /* 0x000fe40003fa6270 */
[----:B------:R-:W-:-:S05]  /*03d0*/  @!P4 IADD3 R6, P6, R6, c[0x0][0x180], RZ ;  /* 0x000060000606ca10 */ /* 0x000fca0007fde0ff */
[----:B------:R-:W-:-:S05]  /*03e0*/  @!P4 IMAD.X R7, RZ, RZ, c[0x0][0x184], P6 ;  /* 0x00006100ff07c624 */ /* 0x000fca00030e06ff */
[----:B------:R0:W2:Y:S01]  /*03f0*/  @!P4 LDG.E.S8 R3, [R6.64] ;  /* 0x000000060603c981 */ /* 0x0000a2000c1e1300 */
        /* <DEDUP_REMOVED lines=8> */
[----:B------:R-:W-:Y:S02]  /*0480*/  ISETP.GE.AND P3, PT, R17, R2, PT ;  /* 0x000000021100720c */ /* 0x000fe40003f66270 */
[----:B------:R-:W-:Y:S01]  /*0490*/  @!P5 IADD3 R10, P6, R10, c[0x0][0x180], RZ ;  /* 0x000060000a0ada10 */ /* 0x000fe20007fde0ff */
[----:B------:R-:W-:-:S10]  /*04a0*/  IMAD.MOV.U32 R4, RZ, RZ, RZ ;  /* 0x000000ffff047224 */ /* 0x000fd400078e00ff */
[----:B------:R-:W-:Y:S01]  /*04b0*/  @!P3 IMAD.IADD R21, R0, 0x1, R17 ;  /* 0x000000010015b824 */ /* 0x000fe200078e0211 */
[----:B------:R-:W-:-:S04]  /*04c0*/  @!P3 IADD3 R17, R17, 0x80, RZ ;  /* 0x000000801111b810 */ /* 0x000fc80007ffe0ff */
[----:B------:R-:W-:Y:S01]  /*04d0*/  ISETP.GE.AND P4, PT, R17, R2, PT ;  /* 0x000000021100720c */ /* 0x000fe20003f86270 */
[----:B------:R-:W-:Y:S02]  /*04e0*/  @!P5 IMAD.X R11, RZ, RZ, c[0x0][0x184], P6 ;  /* 0x00006100ff0bd624 */ /* 0x000fe400030e06ff */
[----:B------:R-:W-:-:S03]  /*04f0*/  @!P0 IMAD.IADD R8, R0, 0x1, R5 ;  /* 0x0000000100088824 */ /* 0x000fc600078e0205 */
[----:B------:R1:W3:Y:S02]  /*0500*/  @!P5 LDG.E.S8 R4, [R10.64] ;  /* 0x000000060a04d981 */ /* 0x0002e4000c1e1300 */
[----:B------:R-:W-:-:S05]  /*0510*/  @!P0 IADD3 R8, P5, R8, c[0x0][0x180], RZ ;  /* 0x0000600008088a10 */ /* 0x000fca0007fbe0ff */
[----:B------:R-:W-:Y:S01]  /*0520*/  @!P4 IMAD.IADD R22, R0, 0x1, R17 ;  /* 0x000000010016c824 */ /* 0x000fe200078e0211 */
[----:B------:R-:W-:Y:S01]  /*0530*/  @!P4 IADD3 R17, R17, 0x80, RZ ;  /* 0x000000801111c810 */ /* 0x000fe20007ffe0ff */
[----:B------:R-:W-:Y:S01]  /*0540*/  @!P0 IMAD.X R9, RZ, RZ, c[0x0][0x184], P5 ;  /* 0x00006100ff098624 */ /* 0x000fe200028e06ff */
[----:B------:R-:W-:Y:S02]  /*0550*/  @!P1 IADD3 R14, P6, R14, c[0x0][0x180], RZ ;  /* 0x000060000e0e9a10 */ /* 0x000fe40007fde0ff */
[----:B------:R-:W-:Y:S01]  /*0560*/  ISETP.GE.AND P5, PT, R17, R2, PT ;  /* 0x000000021100720c */ /* 0x000fe20003fa6270 */
[----:B------:R-:W-:Y:S01]  /*0570*/  IMAD.MOV.U32 R16, RZ, RZ, RZ ;  /* 0x000000ffff107224 */ /* 0x000fe200078e00ff */
[----:B------:R-:W-:Y:S01]  /*0580*/  CS2R R12, SRZ ;  /* 0x00000000000c7805 */ /* 0x000fe2000001ff00 */
[----:B------:R-:W-:Y:S01]  /*0590*/  @!P1 IMAD.X R15, RZ, RZ, c[0x0][0x184], P6 ;  /* 0x00006100ff0f9624 */ /* 0x000fe200030e06ff */
[----:B------:R-:W-:-:S03]  /*05a0*/  @!P2 IADD3 R18, P6, R18, c[0x0][0x180], RZ ;  /* 0x000060001212aa10 */ /* 0x000fc60007fde0ff */
[----:B------:R4:W5:Y:S02]  /*05b0*/  @!P0 LDG.E.S8 R16, [R8.64] ;  /* 0x0000000608108981 */ /* 0x000964000c1e1300 */
[----:B------:R-:W-:Y:S02]  /*05c0*/  @!P2 IMAD.X R19, RZ, RZ, c[0x0][0x184], P6 ;  /* 0x00006100ff13a624 */ /* 0x000fe400030e06ff */
[----:B------:R4:W5:Y:S01]  /*05d0*/  @!P1 LDG.E.S8 R12, [R14.64] ;  /* 0x000000060e0c9981 */ /* 0x000962000c1e1300 */
[----:B0-----:R-:W-:Y:S01]  /*05e0*/  @!P3 IADD3 R6, P1, R21, c[0x0][0x180], RZ ;  /* 0x000060001506ba10 */ /* 0x001fe20007f3e0ff */
[----:B-1----:R-:W-:Y:S02]  /*05f0*/  @!P5 IMAD.IADD R11, R0, 0x1, R17 ;  /* 0x00000001000bd824 */ /* 0x002fe400078e0211 */
[----:B------:R5:W5:Y:S01]  /*0600*/  @!P2 LDG.E.S8 R13, [R18.64] ;  /* 0x00000006120da981 */ /* 0x000b62000c1e1300 */
[----:B------:R-:W-:Y:S01]  /*0610*/  @!P4 IADD3 R10, P2, R22, c[0x0][0x180], RZ ;  /* 0x00006000160aca10 */ /* 0x000fe20007f5e0ff */
[----:B------:R-:W-:Y:S01]  /*0620*/  @!P3 IMAD.X R7, RZ, RZ, c[0x0][0x184], P1 ;  /* 0x00006100ff07b624 */ /* 0x000fe200008e06ff */
[----:B----4-:R-:W-:Y:S01]  /*0630*/  @!P5 IADD3 R8, P1, R11, c[0x0][0x180], RZ ;  /* 0x000060000b08da10 */ /* 0x010fe20007f3e0ff */
[----:B------:R-:W-:-:S02]  /*0640*/  IMAD.MOV.U32 R17, RZ, RZ, RZ ;  /* 0x000000ffff117224 */ /* 0x000fc400078e00ff */
[----:B------:R-:W-:Y:S02]  /*0650*/  IMAD.MOV.U32 R22, RZ, RZ, RZ ;  /* 0x000000ffff167224 */ /* 0x000fe400078e00ff */
[----:B------:R-:W-:Y:S02]  /*0660*/  IMAD.MOV.U32 R21, RZ, RZ, RZ ;  /* 0x000000ffff157224 */ /* 0x000fe400078e00ff */
[----:B------:R-:W-:Y:S01]  /*0670*/  @!P4 IMAD.X R11, RZ, RZ, c[0x0][0x184], P2 ;  /* 0x00006100ff0bc624 */ /* 0x000fe200010e06ff */
[----:B------:R-:W4:Y:S01]  /*0680*/  @!P3 LDG.E.S8 R17, [R6.64] ;  /* 0x000000060611b981 */ /* 0x000f22000c1e1300 */
[----:B------:R-:W-:-:S03]  /*0690*/  @!P5 IMAD.X R9, RZ, RZ, c[0x0][0x184], P1 ;  /* 0x00006100ff09d624 */ /* 0x000fc600008e06ff */
[----:B------:R3:W4:Y:S04]  /*06a0*/  @!P4 LDG.E.S8 R22, [R10.64] ;  /* 0x000000060a16c981 */ /* 0x000728000c1e1300 */
[----:B------:R2:W4:Y:S01]  /*06b0*/  @!P5 LDG.E.S8 R21, [R8.64] ;  /* 0x000000060815d981 */ /* 0x000522000c1e1300 */
[----:B------:R-:W-:Y:S01]  /*06c0*/  @!P0 IMAD.IADD R14, R0, 0x1, R5 ;  /* 0x00000001000e8824 */ /* 0x000fe200078e0205 */
[----:B------:R-:W-:-:S04]  /*06d0*/  UPRMT UR4, UR4, 0x8880, URZ ;  /* 0x0000888004047896 */ /* 0x000fc8000800003f */
[----:B------:R-:W-:Y:S01]  /*06e0*/  @!P0 IADD3 R14, P1, R14, c[0x0][0x178], RZ ;  /* 0x00005e000e0e8a10 */ /* 0x000fe20007f3e0ff */
[----:B------:R-:W-:-:S04]  /*06f0*/  @!P0 IMAD.MOV.U32 R5, RZ, RZ, R20 ;  /* 0x000000ffff058224 */ /* 0x000fc800078e0014 */
[----:B------:R-:W-:Y:S01]  /*0700*/  @!P0 IMAD.X R15, RZ, RZ, c[0x0][0x17c], P1 ;  /* 0x00005f00ff0f8624 */ /* 0x000fe200008e06ff */
[----:B------:R-:W-:Y:S01]  /*0710*/  BSSY B0, `(.L_x_8397) ;  /* 0x0000036000007945 */ /* 0x000fe20003800000 */
[----:B------:R-:W-:Y:S01]  /*0720*/  BSSY B1, `(.L_x_8398) ;  /* 0x000002e000017945 */ /* 0x000fe20003800000 */
[----:B--2---:R-:W-:Y:S02]  /*0730*/  IMNMX R9, R3, UR4, PT ;  /* 0x0000000403097c17 */ /* 0x004fe4000b800200 */
[----:B---3--:R-:W-:Y:S02]  /*0740*/  IMNMX R11, R4, UR4, PT ;  /* 0x00000004040b7c17 */ /* 0x008fe4000b800200 */
[----:B-----5:R-:W-:-:S05]  /*0750*/  IMNMX R19, R16, UR4, PT ;  /* 0x0000000410137c17 */ /* 0x020fca000b800200 */
[----:B------:R0:W-:Y:S01]  /*0760*/  @!P0 STG.E.U8 [R14.64], R19 ;  /* 0x000000130e008986 */ /* 0x0001e2000c101106 */
[----:B------:R-:W-:Y:S02]  /*0770*/  ISETP.GE.AND P0, PT, R5, R2, PT ;  /* 0x000000020500720c */ /* 0x000fe40003f06270 */
[----:B------:R-:W-:Y:S02]  /*0780*/  IMNMX R23, R12, UR4, PT ;  /* 0x000000040c177c17 */ /* 0x000fe4000b800200 */
[----:B------:R-:W-:Y:S02]  /*0790*/  IMNMX R13, R13, UR4, PT ;  /* 0x000000040d0d7c17 */ /* 0x000fe4000b800200 */
[----:B----4-:R-:W-:Y:S02]  /*07a0*/  IMNMX R17, R17, UR4, PT ;  /* 0x0000000411117c17 */ /* 0x010fe4000b800200 */
[----:B------:R-:W-:Y:S02]  /*07b0*/  IMNMX R25, R22, UR4, PT ;  /* 0x0000000416197c17 */ /* 0x000fe4000b800200 */
[----:B------:R-:W-:-:S03]  /*07c0*/  IMNMX R3, R21, UR4, PT ;  /* 0x0000000415037c17 */ /* 0x000fc6000b800200 */
[----:B------:R-:W-:Y:S05]  /*07d0*/  @P0 BRA `(.L_x_8399) ;  /* 0x000000c000000947 */ /* 0x000fea0003800000 */
[----:B0-----:R-:W-:Y:S01]  /*07e0*/  IMAD.IADD R6, R0, 0x1, R5 ;  /* 0x0000000100067824 */ /* 0x001fe200078e0205 */
[----:B------:R-:W-:-:S04]  /*07f0*/  IADD3 R5, R5, 0x80, RZ ;  /* 0x0000008005057810 */ /* 0x000fc80007ffe0ff */
[----:B------:R-:W-:-:S05]  /*0800*/  IADD3 R6, P0, R6, c[0x0][0x178], RZ ;  /* 0x00005e0006067a10 */ /* 0x000fca0007f1e0ff */
[----:B------:R-:W-:Y:S01]  /*0810*/  IMAD.X R7, RZ, RZ, c[0x0][0x17c], P0 ;  /* 0x00005f00ff077624 */ /* 0x000fe200000e06ff */
[----:B------:R-:W-:-:S04]  /*0820*/  ISETP.GE.AND P0, PT, R5, R2, PT ;  /* 0x000000020500720c */ /* 0x000fc80003f06270 */
[----:B------:R0:W-:Y:S09]  /*0830*/  STG.E.U8 [R6.64], R9 ;  /* 0x0000000906007986 */ /* 0x0001f2000c101106 */
[----:B------:R-:W-:Y:S05]  /*0840*/  @P0 BRA `(.L_x_8400) ;  /* 0x000000c000000947 */ /* 0x000fea0003800000 */
[----:B0-----:R-:W-:Y:S01]  /*0850*/  IMAD.IADD R6, R0, 0x1, R5 ;  /* 0x0000000100067824 */ /* 0x001fe200078e0205 */
[----:B------:R-:W-:-:S04]  /*0860*/  IADD3 R5, R5, 0x80, RZ ;  /* 0x0000008005057810 */ /* 0x000fc80007ffe0ff */
[----:B------:R-:W-:-:S05]  /*0870*/  IADD3 R6, P0, R6, c[0x0][0x178], RZ ;  /* 0x00005e0006067a10 */ /* 0x000fca0007f1e0ff */
[----:B------:R-:W-:-:S05]  /*0880*/  IMAD.X R7, RZ, RZ, c[0x0][0x17c], P0 ;  /* 0x00005f00ff077624 */ /* 0x000fca00000e06ff */
[----:B------:R0:W-:Y:S03]  /*0890*/  STG.E.U8 [R6.64], R11 ;  /* 0x0000000b06007986 */ /* 0x0001e6000c101106 */
.L_x_8399:
[----:B0-----:R-:W-:-:S13]  /*08a0*/  ISETP.GE.AND P0, PT, R5, R2, PT ;  /* 0x000000020500720c */ /* 0x001fda0003f06270 */
[----:B------:R-:W-:Y:S05]  /*08b0*/  @P0 BRA `(.L_x_8401) ;  /* 0x000000c000000947 */ /* 0x000fea0003800000 */
[----:B------:R-:W-:Y:S01]  /*08c0*/  IMAD.IADD R6, R0, 0x1, R5 ;  /* 0x0000000100067824 */ /* 0x000fe200078e0205 */
[----:B------:R-:W-:-:S04]  /*08d0*/  IADD3 R5, R5, 0x80, RZ ;  /* 0x0000008005057810 */ /* 0x000fc80007ffe0ff */
[----:B------:R-:W-:-:S05]  /*08e0*/  IADD3 R6, P0, R6, c[0x0][0x178], RZ ;  /* 0x00005e0006067a10 */ /* 0x000fca0007f1e0ff */
[----:B------:R-:W-:-:S05]  /*08f0*/  IMAD.X R7, RZ, RZ, c[0x0][0x17c], P0 ;  /* 0x00005f00ff077624 */ /* 0x000fca00000e06ff */
[----:B------:R0:W-:Y:S03]  /*0900*/  STG.E.U8 [R6.64], R23 ;  /* 0x0000001706007986 */ /* 0x0001e6000c101106 */
.L_x_8400:
[----:B------:R-:W-:-:S13]  /*0910*/  ISETP.GE.AND P0, PT, R5, R2, PT ;  /* 0x000000020500720c */ /* 0x000fda0003f06270 */
[----:B------:R-:W-:Y:S05]  /*0920*/  @P0 BRA `(.L_x_8402) ;  /* 0x000000d000000947 */ /* 0x000fea0003800000 */
[----:B0-----:R-:W-:Y:S01]  /*0930*/  IMAD.IADD R6, R0, 0x1, R5 ;  /* 0x0000000100067824 */ /* 0x001fe200078e0205 */
[----:B------:R-:W-:-:S04]  /*0940*/  IADD3 R5, R5, 0x80, RZ ;  /* 0x0000008005057810 */ /* 0x000fc80007ffe0ff */
[----:B------:R-:W-:-:S05]  /*0950*/  IADD3 R6, P0, R6, c[0x0][0x178], RZ ;  /* 0x00005e0006067a10 */ /* 0x000fca0007f1e0ff */
[----:B------:R-:W-:-:S05]  /*0960*/  IMAD.X R7, RZ, RZ, c[0x0][0x17c], P0 ;  /* 0x00005f00ff077624 */ /* 0x000fca00000e06ff */
[----:B------:R0:W-:Y:S03]  /*0970*/  STG.E.U8 [R6.64], R13 ;  /* 0x0000000d06007986 */ /* 0x0001e6000c101106 */
.L_x_8401:
[----:B------:R-:W-:-:S13]  /*0980*/  ISETP.GE.AND P0, PT, R5, R2, PT ;  /* 0x000000020500720c */ /* 0x000fda0003f06270 */
[----:B------:R-:W-:Y:S01]  /*0990*/  @P0 BREAK B1 ;  /* 0x0000000000010942 */ /* 0x000fe20003800000 */
[----:B------:R-:W-:Y:S05]  /*09a0*/  @P0 BRA `(.L_x_8403) ;  /* 0x000000c000000947 */ /* 0x000fea0003800000 */
[----:B0-----:R-:W-:Y:S01]  /*09b0*/  IMAD.IADD R6, R0, 0x1, R5 ;  /* 0x0000000100067824 */ /* 0x001fe200078e0205 */
[----:B------:R-:W-:-:S04]  /*09c0*/  IADD3 R5, R5, 0x80, RZ ;  /* 0x0000008005057810 */ /* 0x000fc80007ffe0ff */
[----:B------:R-:W-:-:S05]  /*09d0*/  IADD3 R6, P0, R6, c[0x0][0x178], RZ ;  /* 0x00005e0006067a10 */ /* 0x000fca0007f1e0ff */
[----:B------:R-:W-:-:S05]  /*09e0*/  IMAD.X R7, RZ, RZ, c[0x0][0x17c], P0 ;  /* 0x00005f00ff077624 */ /* 0x000fca00000e06ff */
[----:B------:R0:W-:Y:S03]  /*09f0*/  STG.E.U8 [R6.64], R17 ;  /* 0x0000001106007986 */ /* 0x0001e6000c101106 */
.L_x_8402:
[----:B------:R-:W-:Y:S05]  /*0a00*/  BSYNC B1 ;  /* 0x0000000000017941 */ /* 0x000fea0003800000 */
.L_x_8398:
[----:B------:R-:W-:-:S13]  /*0a10*/  ISETP.GE.AND P0, PT, R5, R2, PT ;  /* 0x000000020500720c */ /* 0x000fda0003f06270 */
[----:B0-----:R-:W-:Y:S01]  /*0a20*/  @!P0 IMAD.IADD R6, R0, 0x1, R5 ;  /* 0x0000000100068824 */ /* 0x001fe200078e0205 */
[----:B------:R-:W-:-:S04]  /*0a30*/  @!P0 IADD3 R5, R5, 0x80, RZ ;  /* 0x0000008005058810 */ /* 0x000fc80007ffe0ff */
[----:B------:R-:W-:-:S05]  /*0a40*/  @!P0 IADD3 R6, P1, R6, c[0x0][0x178], RZ ;  /* 0x00005e0006068a10 */ /* 0x000fca0007f3e0ff */
[----:B------:R-:W-:-:S05]  /*0a50*/  @!P0 IMAD.X R7, RZ, RZ, c[0x0][0x17c], P1 ;  /* 0x00005f00ff078624 */ /* 0x000fca00008e06ff */
[----:B------:R0:W-:Y:S03]  /*0a60*/  @!P0 STG.E.U8 [R6.64], R25 ;  /* 0x0000001906008986 */ /* 0x0001e6000c101106 */
.L_x_8403:
[----:B------:R-:W-:Y:S05]  /*0a70*/  BSYNC B0 ;  /* 0x0000000000007941 */ /* 0x000fea0003800000 */
.L_x_8397:
[----:B------:R-:W-:Y:S01]  /*0a80*/  WARPSYNC 0xffffffff ;  /* 0xffffffff00007948 */ /* 0x000fe20003800000 */
[----:B------:R-:W-:-:S13]  /*0a90*/  ISETP.GE.AND P0, PT, R5, R2, PT ;  /* 0x000000020500720c */ /* 0x000fda0003f06270 */
[----:B------:R-:W-:Y:S05]  /*0aa0*/  @P0 EXIT ;  /* 0x000000000000094d */ /* 0x000fea0003800000 */
[----:B------:R-:W-:-:S05]  /*0ab0*/  IMAD.IADD R5, R0, 0x1, R5 ;  /* 0x0000000100057824 */ /* 0x000fca00078e0205 */
[----:B------:R-:W-:-:S05]  /*0ac0*/  IADD3 R4, P0, R5, c[0x0][0x178], RZ ;  /* 0x00005e0005047a10 */ /* 0x000fca0007f1e0ff */
[----:B------:R-:W-:-:S05]  /*0ad0*/  IMAD.X R5, RZ, RZ, c[0x0][0x17c], P0 ;  /* 0x00005f00ff057624 */ /* 0x000fca00000e06ff */
[----:B------:R-:W-:Y:S01]  /*0ae0*/  STG.E.U8 [R4.64], R3 ;  /* 0x0000000304007986 */ /* 0x000fe2000c101106 */
[----:B------:R-:W-:Y:S05]  /*0af0*/  EXIT ;  /* 0x000000000000794d */ /* 0x000fea0003800000 */
.L_x_8404:
        /* <DEDUP_REMOVED lines=16> */
.L_x_34097:


//--------------------- .text._ZN2at6native29vectorized_elementwise_kernelILi4EZZZNS0_21clamp_max_kernel_cudaERNS_18TensorIteratorBaseERKN3c106ScalarEENKUlvE_clEvENKUlvE0_clEvEUlaE_St5arrayIPcLm2EEEEviT0_T1_ --------------------------
	.section	.text._ZN2at6native29vectorized_elementwise_kernelILi4EZZZNS0_21clamp_max_kernel_cudaERNS_18TensorIteratorBaseERKN3c106ScalarEENKUlvE_clEvENKUlvE0_clEvEUlaE_St5arrayIPcLm2EEEEviT0_T1_,"ax",@progbits
	.sectioninfo	@"SHI_REGISTERS=28"
	.align	128
        .global         _ZN2at6native29vectorized_elementwise_kernelILi4EZZZNS0_21clamp_max_kernel_cudaERNS_18TensorIteratorBaseERKN3c106ScalarEENKUlvE_clEvENKUlvE0_clEvEUlaE_St5arrayIPcLm2EEEEviT0_T1_
        .type           _ZN2at6native29vectorized_elementwise_kernelILi4EZZZNS0_21clamp_max_kernel_cudaERNS_18TensorIteratorBaseERKN3c106ScalarEENKUlvE_clEvENKUlvE0_clEvEUlaE_St5arrayIPcLm2EEEEviT0_T1_,@function
        .size           _ZN2at6native29vectorized_elementwise_kernelILi4EZZZNS0_21clamp_max_kernel_cudaERNS_18TensorIteratorBaseERKN3c106ScalarEENKUlvE_clEvENKUlvE0_clEvEUlaE_St5arrayIPcLm2EEEEviT0_T1_,(.L_x_34098 - _ZN2at6native29vectorized_elementwise_kernelILi4EZZZNS0_21clamp_max_kernel_cudaERNS_18TensorIteratorBaseERKN3c106ScalarEENKUlvE_clEvENKUlvE0_clEvEUlaE_St5arrayIPcLm2EEEEviT0_T1_)
        .other          _ZN2at6native29vectorized_elementwise_kernelILi4EZZZNS0_21clamp_max_kernel_cudaERNS_18TensorIteratorBaseERKN3c106ScalarEENKUlvE_clEvENKUlvE0_clEvEUlaE_St5arrayIPcLm2EEEEviT0_T1_,@"STO_CUDA_ENTRY STV_DEFAULT"
_ZN2at6native29vectorized_elementwise_kernelILi4EZZZNS0_21clamp_max_kernel_cudaERNS_18TensorIteratorBaseERKN3c106ScalarEENKUlvE_clEvENKUlvE0_clEvEUlaE_St5arrayIPcLm2EEEEviT0_T1_:
.text._ZN2at6native29vectorized_elementwise_kernelILi4EZZZNS0_21clamp_max_kernel_cudaERNS_18TensorIteratorBaseERKN3c106ScalarEENKUlvE_clEvENKUlvE0_clEvEUlaE_St5arrayIPcLm2EEEEviT0_T1_:
        /* <DEDUP_REMOVED lines=12> */
[----:B------:R0:W2:Y:S04]  /*00c0*/  LDG.E R9, [R2.64] ;  /* 0x0000000602097981 */ /* 0x0000a8000c1e1900 */
[----:B------:R0:W3:Y:S01]  /*00d0*/  LDG.E R10, [R2.64+0x200] ;  /* 0x00020006020a7981 */ /* 0x0000e2000c1e1900 */
[----:B------:R-:W-:Y:S01]  /*00e0*/  UPRMT UR4, UR4, 0x8880, URZ ;  /* 0x0000888004047896 */ /* 0x000fe2000800003f */
[----:B0-----:R-:W-:Y:S02]  /*00f0*/  IADD3 R2, P0, R0, c[0x0][0x178], RZ ;  /* 0x00005e0000027a10 */ /* 0x001fe40007f1e0ff */
[C---:B--2---:R-:W-:Y:S02]  /*0100*/  PRMT R4, R9.reuse, 0x8880, RZ ;  /* 0x0000888009047816 */ /* 0x044fe400000000ff */
[----:B------:R-:W-:-:S02]  /*0110*/  PRMT R6, R9, 0x9991, RZ ;  /* 0x0000999109067816 */ /* 0x000fc400000000ff */
[----:B------:R-:W-:Y:S02]  /*0120*/  IMNMX R4, R4, UR4, PT ;  /* 0x0000000404047c17 */ /* 0x000fe4000b800200 */
[----:B------:R-:W-:Y:S02]  /*0130*/  IMNMX R3, R6, UR4, PT ;  /* 0x0000000406037c17 */ /* 0x000fe4000b800200 */
[C---:B---3--:R-:W-:Y:S02]  /*0140*/  PRMT R7, R10.reuse, 0x8880, RZ ;  /* 0x000088800a077816 */ /* 0x048fe400000000ff */
[----:B------:R-:W-:Y:S02]  /*0150*/  PRMT R8, R10, 0x9991, RZ ;  /* 0x000099910a087816 */ /* 0x000fe400000000ff */
[----:B------:R-:W-:Y:S01]  /*0160*/  PRMT R11, R3, 0x7604, R4 ;  /* 0x00007604030b7816 */ /* 0x000fe20000000004 */
[----:B------:R-:W-:Y:S01]  /*0170*/  IMAD.X R3, RZ, RZ, c[0x0][0x17c], P0 ;  /* 0x00005f00ff037624 */ /* 0x000fe200000e06ff */
[----:B------:R-:W-:-:S02]  /*0180*/  PRMT R0, R9, 0xaaa2, RZ ;  /* 0x0000aaa209007816 */ /* 0x000fc400000000ff */
[----:B------:R-:W-:Y:S01]  /*0190*/  PRMT R4, R10, 0xaaa2, RZ ;  /* 0x0000aaa20a047816 */ /* 0x000fe200000000ff */
[----:B------:R-:W-:Y:S01]  /*01a0*/  IMAD.WIDE R2, R5, 0x4, R2 ;  /* 0x0000000405027825 */ /* 0x000fe200078e0202 */
[----:B------:R-:W-:Y:S02]  /*01b0*/  PRMT R9, R9, 0xbbb3, RZ ;  /* 0x0000bbb309097816 */ /* 0x000fe400000000ff */
[----:B------:R-:W-:Y:S02]  /*01c0*/  IMNMX R7, R7, UR4, PT ;  /* 0x0000000407077c17 */ /* 0x000fe4000b800200 */
[----:B------:R-:W-:Y:S02]  /*01d0*/  IMNMX R8, R8, UR4, PT ;  /* 0x0000000408087c17 */ /* 0x000fe4000b800200 */
[----:B------:R-:W-:Y:S01]  /*01e0*/  IMNMX R6, R4, UR4, PT ;  /* 0x0000000404067c17 */ /* 0x000fe2000b800200 */
[----:B------:R-:W-:Y:S01]  /*01f0*/  IMAD.MOV.U32 R4, RZ, RZ, R9 ;  /* 0x000000ffff047224 */ /* 0x000fe200078e0009 */
[----:B------:R-:W-:-:S02]  /*0200*/  PRMT R13, R8, 0x7604, R7 ;  /* 0x00007604080d7816 */ /* 0x000fc40000000007 */
[----:B------:R-:W-:Y:S02]  /*0210*/  PRMT R7, R10, 0xbbb3, RZ ;  /* 0x0000bbb30a077816 */ /* 0x000fe400000000ff */
[----:B------:R-:W-:Y:S02]  /*0220*/  IMNMX R0, R0, UR4, PT ;  /* 0x0000000400007c17 */ /* 0x000fe4000b800200 */
[----:B------:R-:W-:Y:S02]  /*0230*/  PRMT R6, R6, 0x7054, R13 ;  /* 0x0000705406067816 */ /* 0x000fe4000000000d */
[----:B------:R-:W-:Y:S02]  /*0240*/  PRMT R11, R0, 0x7054, R11 ;  /* 0x00007054000b7816 */ /* 0x000fe4000000000b */
[----:B------:R-:W-:Y:S02]  /*0250*/  IMNMX R4, R4, UR4, PT ;  /* 0x0000000404047c17 */ /* 0x000fe4000b800200 */
[----:B------:R-:W-:-:S02]  /*0260*/  IMNMX R7, R7, UR4, PT ;  /* 0x0000000407077c17 */ /* 0x000fc4000b800200 */
[----:B------:R-:W-:Y:S02]  /*0270*/  PRMT R11, R4, 0x654, R11 ;  /* 0x00000654040b7816 */ /* 0x000fe4000000000b */
[----:B------:R-:W-:-:S03]  /*0280*/  PRMT R7, R7, 0x654, R6 ;  /* 0x0000065407077816 */ /* 0x000fc60000000006 */
[----:B------:R-:W-:Y:S04]  /*0290*/  STG.E [R2.64], R11 ;  /* 0x0000000b02007986 */ /* 0x000fe8000c101906 */
[----:B------:R-:W-:Y:S01]  /*02a0*/  STG.E [R2.64+0x200], R7 ;  /* 0x0002000702007986 */ /* 0x000fe2000c101906 */
[----:B------:R-:W-:Y:S05]  /*02b0*/  EXIT ;  /* 0x000000000000794d */ /* 0x000fea0003800000 */
.L_x_8405:
        /* <DEDUP_REMOVED lines=87> */
.L_x_8408:
[----:B0-----:R-:W-:-:S13]  /*0830*/  ISETP.GE.AND P0, PT, R5, R2, PT ;  /* 0x000000020500720c */ /* 0x001fda0003f06270 */
[----:B------:R-:W-:Y:S05]  /*0840*/  @P0 BRA `(.L_x_8410) ;  /* 0x000000c000000947 */ /* 0x000fea0003800000 */
[----:B------:R-:W-:Y:S01]  /*0850*/  IMAD.IADD R6, R0, 0x1, R5 ;  /* 0x0000000100067824 */ /* 0x000fe200078e0205 */
[----:B------:R-:W-:-:S04]  /*0860*/  IADD3 R5, R5, 0x80, RZ ;  /* 0x0000008005057810 */ /* 0x000fc80007ffe0ff */
[----:B------:R-:W-:-:S05]  /*0870*/  IADD3 R6, P0, R6, c[0x0][0x178], RZ ;  /* 0x00005e0006067a10 */ /* 0x000fca0007f1e0ff */
[----:B------:R-:W-:-:S05]  /*0880*/  IMAD.X R7, RZ, RZ, c[0x0][0x17c], P0 ;  /* 0x00005f00ff077624 */ /* 0x000fca00000e06ff */
[----:B------:R0:W-:Y:S03]  /*0890*/  STG.E.U8 [R6.64], R23 ;  /* 0x0000001706007986 */ /* 0x0001e6000c101106 */
.L_x_8409:
[----:B------:R-:W-:-:S13]  /*08a0*/  ISETP.GE.AND P0, PT, R5, R2, PT ;  /* 0x000000020500720c */ /* 0x000fda0003f06270 */
[----:B------:R-:W-:Y:S05]  /*08b0*/  @P0 BRA `(.L_x_8411) ;  /* 0x000000d000000947 */ /* 0x000fea0003800000 */
[----:B0-----:R-:W-:Y:S01]  /*08c0*/  IMAD.IADD R6, R0, 0x1, R5 ;  /* 0x0000000100067824 */ /* 0x001fe200078e0205 */
[----:B------:R-:W-:-:S04]  /*08d0*/  IADD3 R5, R5, 0x80, RZ ;  /* 0x0000008005057810 */ /* 0x000fc80007ffe0ff */
[----:B------:R-:W-:-:S05]  /*08e0*/  IADD3 R6, P0, R6, c[0x0][0x178], RZ ;  /* 0x00005e0006067a10 */ /* 0x000fca0007f1e0ff */
[----:B------:R-:W-:-:S05]  /*08f0*/  IMAD.X R7, RZ, RZ, c[0x0][0x17c], P0 ;  /* 0x00005f00ff077624 */ /* 0x000fca00000e06ff */
[----:B------:R0:W-:Y:S03]  /*0900*/  STG.E.U8 [R6.64], R13 ;  /* 0x0000000d06007986 */ /* 0x0001e6000c101106 */
.L_x_8410:
        /* <DEDUP_REMOVED lines=8> */
.L_x_8411:
[----:B------:R-:W-:Y:S05]  /*0990*/  BSYNC B1 ;  /* 0x0000000000017941 */ /* 0x000fea0003800000 */
.L_x_8407:
[----:B------:R-:W-:-:S13]  /*09a0*/  ISETP.GE.AND P0, PT, R5, R2, PT ;  /* 0x000000020500720c */ /* 0x000fda0003f06270 */
[----:B0-----:R-:W-:Y:S01]  /*09b0*/  @!P0 IMAD.IADD R6, R0, 0x1, R5 ;  /* 0x0000000100068824 */ /* 0x001fe200078e0205 */
[----:B------:R-:W-:-:S04]  /*09c0*/  @!P0 IADD3 R5, R5, 0x80, RZ ;  /* 0x0000008005058810 */ /* 0x000fc80007ffe0ff */
[----:B------:R-:W-:-:S05]  /*09d0*/  @!P0 IADD3 R6, P1, R6, c[0x0][0x178], RZ ;  /* 0x00005e0006068a10 */ /* 0x000fca0007f3e0ff */
[----:B------:R-:W-:-:S05]  /*09e0*/  @!P0 IMAD.X R7, RZ, RZ, c[0x0][0x17c], P1 ;  /* 0x00005f00ff078624 */ /* 0x000fca00008e06ff */
[----:B------:R0:W-:Y:S03]  /*09f0*/  @!P0 STG.E.U8 [R6.64], R25 ;  /* 0x0000001906008986 */ /* 0x0001e6000c101106 */
.L_x_8412:
[----:B------:R-:W-:Y:S05]  /*0a00*/  BSYNC B0 ;  /* 0x0000000000007941 */ /* 0x000fea0003800000 */
.L_x_8406:
        /* <DEDUP_REMOVED lines=8> */
.L_x_8413:
        /* <DEDUP_REMOVED lines=15> */
.L_x_34098:


//--------------------- .text._ZN2at6native29vectorized_elementwise_kernelILi8EZZZNS0_21clamp_max_kernel_cudaERNS_18TensorIteratorBaseERKN3c106ScalarEENKUlvE_clEvENKUlvE0_clEvEUlaE_St5arrayIPcLm2EEEEviT0_T1_ --------------------------
	.section	.text._ZN2at6native29vectorized_elementwise_kernelILi8EZZZNS0_21clamp_max_kernel_cudaERNS_18TensorIteratorBaseERKN3c106ScalarEENKUlvE_clEvENKUlvE0_clEvEUlaE_St5arrayIPcLm2EEEEviT0_T1_,"ax",@progbits
	.sectioninfo	@"SHI_REGISTERS=4"
	.align	128
        .global         _ZN2at6native29vectorized_elementwise_kernelILi8EZZZNS0_21clamp_max_kernel_cudaERNS_18TensorIteratorBaseERKN3c106ScalarEENKUlvE_clEvENKUlvE0_clEvEUlaE_St5arrayIPcLm2EEEEviT0_T1_
        .type           _ZN2at6native29vectorized_elementwise_kernelILi8EZZZNS0_21clamp_max_kernel_cudaERNS_18TensorIteratorBaseERKN3c106ScalarEENKUlvE_clEvENKUlvE0_clEvEUlaE_St5arrayIPcLm2EEEEviT0_T1_,@function
        .size           _ZN2at6native29vectorized_elementwise_kernelILi8EZZZNS0_21clamp_max_kernel_cudaERNS_18TensorIteratorBaseERKN3c106ScalarEENKUlvE_clEvENKUlvE0_clEvEUlaE_St5arrayIPcLm2EEEEviT0_T1_,(.L_x_34099 - _ZN2at6native29vectorized_elementwise_kernelILi8EZZZNS0_21clamp_max_kernel_cudaERNS_18TensorIteratorBaseERKN3c106ScalarEENKUlvE_clEvENKUlvE0_clEvEUlaE_St5arrayIPcLm2EEEEviT0_T1_)
        .other          _ZN2at6native29vectorized_elementwise_kernelILi8EZZZNS0_21clamp_max_kernel_cudaERNS_18TensorIteratorBaseERKN3c106ScalarEENKUlvE_clEvENKUlvE0_clEvEUlaE_St5arrayIPcLm2EEEEviT0_T1_,@"STO_CUDA_ENTRY STV_DEFAULT"
_ZN2at6native29vectorized_elementwise_kernelILi8EZZZNS0_21clamp_max_kernel_cudaERNS_18TensorIteratorBaseERKN3c106ScalarEENKUlvE_clEvENKUlvE0_clEvEUlaE_St5arrayIPcLm2EEEEviT0_T1_:
.text._ZN2at6native29vectorized_elementwise_kernelILi8EZZZNS0_21clamp_max_kernel_cudaERNS_18TensorIteratorBaseERKN3c106ScalarEENKUlvE_clEvENKUlvE0_clEvEUlaE_St5arrayIPcLm2EEEEviT0_T1_:
[----:B------:R-:W-:Y:S02]  /*0000*/  MOV R1, c[0x0][0x28] ;  /* 0x00000a0000017a02 */ /* 0x000fe40000000f00 */
[----:B------:R-:W-:Y:S05]  /*0010*/  EXIT ;  /* 0x000000000000794d */ /* 0x000fea0003800000 */
.L_x_8414:
        /* <DEDUP_REMOVED lines=14> */
.L_x_34099:


//--------------------- .text._ZN2at6native18elementwise_kernelILi128ELi4EZNS0_15gpu_kernel_implIZZZNS0_21clamp_max_kernel_cudaERNS_18TensorIteratorBaseERKN3c106ScalarEENKUlvE_clEvENKUlvE_clEvEUlhE_EEvS4_RKT_EUliE_EEviT1_ --------------------------
	.section	.text._ZN2at6native18elementwise_kernelILi128ELi4EZNS0_15gpu_kernel_implIZZZNS0_21clamp_max_kernel_cudaERNS_18TensorIteratorBaseERKN3c106ScalarEENKUlvE_clEvENKUlvE_clEvEUlhE_EEvS4_RKT_EUliE_EEviT1_,"ax",@progbits
	.sectioninfo	@"SHI_REGISTERS=26"
	.align	128
        .global         _ZN2at6native18elementwise_kernelILi128ELi4EZNS0_15gpu_kernel_implIZZZNS0_21clamp_max_kernel_cudaERNS_18TensorIteratorBaseERKN3c106ScalarEENKUlvE_clEvENKUlvE_clEvEUlhE_EEvS4_RKT_EUliE_EEviT1_
        .type           _ZN2at6native18elementwise_kernelILi128ELi4EZNS0_15gpu_kernel_implIZZZNS0_21clamp_max_kernel_cudaERNS_18TensorIteratorBaseERKN3c106ScalarEENKUlvE_clEvENKUlvE_clEvEUlhE_EEvS4_RKT_EUliE_EEviT1_,@function
        .size           _ZN2at6native18elementwise_kernelILi128ELi4EZNS0_15gpu_kernel_implIZZZNS0_21clamp_max_kernel_cudaERNS_18TensorIteratorBaseERKN3c106ScalarEENKUlvE_clEvENKUlvE_clEvEUlhE_EEvS4_RKT_EUliE_EEviT1_,(.L_x_34100 - _ZN2at6native18elementwise_kernelILi128ELi4EZNS0_15gpu_kernel_implIZZZNS0_21clamp_max_kernel_cudaERNS_18TensorIteratorBaseERKN3c106ScalarEENKUlvE_clEvENKUlvE_clEvEUlhE_EEvS4_RKT_EUliE_EEviT1_)
        .other          _ZN2at6native18elementwise_kernelILi128ELi4EZNS0_15gpu_kernel_implIZZZNS0_21clamp_max_kernel_cudaERNS_18TensorIteratorBaseERKN3c106ScalarEENKUlvE_clEvENKUlvE_clEvEUlhE_EEvS4_RKT_EUliE_EEviT1_,@"STO_CUDA_ENTRY STV_DEFAULT"
_ZN2at6native18elementwise_kernelILi128ELi4EZNS0_15gpu_kernel_implIZZZNS0_21clamp_max_kernel_cudaERNS_18TensorIteratorBaseERKN3c106ScalarEENKUlvE_clEvENKUlvE_clEvEUlhE_EEvS4_RKT_EUliE_EEviT1_:
.text._ZN2at6native18elementwise_kernelILi128ELi4EZNS0_15gpu_kernel_implIZZZNS0_21clamp_max_kernel_cudaERNS_18TensorIteratorBaseERKN3c106ScalarEENKUlvE_clEvENKUlvE_clEvEUlhE_EEvS4_RKT_EUliE_EEviT1_:
        /* <DEDUP_REMOVED lines=238> */
.L_x_8417:
        /* <DEDUP_REMOVED lines=18> */
.L_x_8421:
[----:B------:R0:W5:Y:S01]  /*1000*/  LDG.E.U8 R0, [R4.64] ;  /* 0x0000002404007981 */ /* 0x000162000c1e1100 */
[----:B------:R-:W-:Y:S05]  /*1010*/  BRA `(.L_x_8423) ;  /* 0x00000dc000007947 */ /* 0x000fea0003800000 */
.L_x_8420:
        /* <DEDUP_REMOVED lines=8> */
.L_x_8425:
[----:B------:R0:W5:Y:S01]  /*10a0*/  LDG.E.U8 R0, [R4.64] ;  /* 0x0000002404007981 */ /* 0x000162000c1e1100 */
[----:B------:R-:W-:Y:S05]  /*10b0*/  BRA `(.L_x_8423) ;  /* 0x00000d2000007947 */ /* 0x000fea0003800000 */
.L_x_8424:
[----:B------:R0:W5:Y:S01]  /*10c0*/  LDG.E.U16 R0, [R4.64] ;  /* 0x0000002404007981 */ /* 0x000162000c1e1500 */
[----:B------:R-:W-:Y:S05]  /*10d0*/  BRA `(.L_x_8423) ;  /* 0x00000d0000007947 */ /* 0x000fea0003800000 */
.L_x_8419:
[----:B------:R-:W-:-:S13]  /*10e0*/  ISETP.GT.AND P0, PT, R2, 0x6, PT ;  /* 0x000000060200780c */ /* 0x000fda0003f04270 */
[----:B------:R-:W-:Y:S05]  /*10f0*/  @P0 BRA `(.L_x_8426) ;  /* 0x000000d000000947 */ /* 0x000fea0003800000 */
[----:B------:R-:W-:-:S13]  /*1100*/  ISETP.NE.AND P0, PT, R2, 0x5, PT ;  /* 0x000000050200780c */ /* 0x000fda0003f05270 */
[----:B------:R-:W-:Y:S05]  /*1110*/  @!P0 BRA `(.L_x_8427) ;  /* 0x0000006000008947 */ /* 0x000fea0003800000 */
[----:B------:R-:W-:-:S13]  /*1120*/  ISETP.NE.AND P0, PT, R2, 0x6, PT ;  /* 0x000000060200780c */ /* 0x000fda0003f05270 */
[----:B------:R-:W-:Y:S05]  /*1130*/  @P0 BRA `(.L_x_8422) ;  /* 0x00000b2000000947 */ /* 0x000fea0003800000 */
[----:B------:R-:W2:Y:S02]  /*1140*/  LDG.E R2, [R4.64] ;  /* 0x0000002404027981 */ /* 0x000ea4000c1e1900 */
[----:B--2---:R-:W0:Y:S02]  /*1150*/  F2I.S64.TRUNC R2, R2 ;  /* 0x0000000200027311 */ /* 0x004e24000020d900 */
[----:B0-----:R-:W-:Y:S01]  /*1160*/  PRMT R0, R2, 0x7610, R0 ;  /* 0x0000761002007816 */ /* 0x001fe20000000000 */
[----:B------:R-:W-:Y:S05]  /*1170*/  BRA `(.L_x_8423) ;  /* 0x00000c6000007947 */ /* 0x000fea0003800000 */
.L_x_8427:
[----:B------:R-:W2:Y:S02]  /*1180*/  LDG.E.U16 R2, [R4.64] ;  /* 0x0000002404027981 */ /* 0x000ea4000c1e1500 */
[----:B--2---:R-:W-:-:S06]  /*1190*/  HADD2.F32 R2, -RZ, R2.H0_H0 ;  /* 0x20000002ff027230 */ /* 0x004fcc0000004100 */
[----:B------:R-:W0:Y:S02]  /*11a0*/  F2I.S64.TRUNC R2, R2 ;  /* 0x0000000200027311 */ /* 0x000e24000020d900 */
[----:B0-----:R-:W-:Y:S01]  /*11b0*/  PRMT R0, R2, 0x7610, R0 ;  /* 0x0000761002007816 */ /* 0x001fe20000000000 */
[----:B------:R-:W-:Y:S05]  /*11c0*/  BRA `(.L_x_8423) ;  /* 0x00000c1000007947 */ /* 0x000fea0003800000 */
.L_x_8426:
[----:B------:R-:W-:-:S13]  /*11d0*/  ISETP.NE.AND P0, PT, R2, 0x7, PT ;  /* 0x000000070200780c */ /* 0x000fda0003f05270 */
[----:B------:R-:W-:Y:S05]  /*11e0*/  @!P0 BRA `(.L_x_8428) ;  /* 0x000000d000008947 */ /* 0x000fea0003800000 */
        /* <DEDUP_REMOVED lines=8> */
.L_x_8429:
[----:B------:R-:W2:Y:S02]  /*1270*/  LDG.E.U16 R4, [R4.64] ;  /* 0x0000002404047981 */ /* 0x000ea4000c1e1500 */
[----:B--2---:R-:W-:-:S06]  /*1280*/  HADD2.F32 R2, -RZ, R4.H0_H0 ;  /* 0x20000004ff027230 */ /* 0x004fcc0000004100 */
[----:B------:R-:W0:Y:S02]  /*1290*/  F2I.S64.TRUNC R2, R2 ;  /* 0x0000000200027311 */ /* 0x000e24000020d900 */
[----:B0-----:R-:W-:Y:S01]  /*12a0*/  PRMT R0, R2, 0x7610, R0 ;  /* 0x0000761002007816 */ /* 0x001fe20000000000 */
[----:B------:R-:W-:Y:S05]  /*12b0*/  BRA `(.L_x_8423) ;  /* 0x00000b2000007947 */ /* 0x000fea0003800000 */
.L_x_8428:
[----:B------:R-:W2:Y:S02]  /*12c0*/  LDG.E.64 R2, [R4.64] ;  /* 0x0000002404027981 */ /* 0x000ea4000c1e1b00 */
[----:B--2---:R-:W0:Y:S02]  /*12d0*/  F2I.S64.F64.TRUNC R2, R2 ;  /* 0x0000000200027311 */ /* 0x004e24000030d900 */
[----:B0-----:R-:W-:Y:S01]  /*12e0*/  PRMT R0, R2, 0x7610, R0 ;  /* 0x0000761002007816 */ /* 0x001fe20000000000 */
[----:B------:R-:W-:Y:S05]  /*12f0*/  BRA `(.L_x_8423) ;  /* 0x00000ae000007947 */ /* 0x000fea0003800000 */
.L_x_8418:
        /* <DEDUP_REMOVED lines=12> */
.L_x_8432:
[----:B------:R-:W2:Y:S02]  /*13c0*/  LDG.E.64 R4, [R4.64] ;  /* 0x0000002404047981 */ /* 0x000ea4000c1e1b00 */
[----:B--2---:R-:W0:Y:S02]  /*13d0*/  F2I.S64.F64.TRUNC R2, R4 ;  /* 0x0000000400027311 */ /* 0x004e24000030d900 */
[----:B0-----:R-:W-:Y:S01]  /*13e0*/  PRMT R0, R2, 0x7610, R0 ;  /* 0x0000761002007816 */ /* 0x001fe20000000000 */
[----:B------:R-:W-:Y:S05]  /*13f0*/  BRA `(.L_x_8423) ;  /* 0x000009e000007947 */ /* 0x000fea0003800000 */
.L_x_8431:
        /* <DEDUP_REMOVED lines=25> */
[----:B------:R-:W0:Y:S02]  /*1590*/  F2I.S64.TRUNC R2, R3 ;  /* 0x0000000300027311 */ /* 0x000e24000020d900 */
[----:B0-----:R-:W-:Y:S01]  /*15a0*/  PRMT R0, R2, 0x7610, R0 ;  /* 0x0000761002007816 */ /* 0x001fe20000000000 */
[----:B------:R-:W-:Y:S05]  /*15b0*/  BRA `(.L_x_8423) ;  /* 0x0000082000007947 */ /* 0x000fea0003800000 */
.L_x_8434:
        /* <DEDUP_REMOVED lines=12> */
[----:B------:R-:W0:Y:S02]  /*1680*/  F2I.S64.TRUNC R2, R2 ;  /* 0x0000000200027311 */ /* 0x000e24000020d900 */
[----:B0-----:R-:W-:Y:S01]  /*1690*/  PRMT R0, R2, 0x7610, R0 ;  /* 0x0000761002007816 */ /* 0x001fe20000000000 */
[----:B------:R-:W-:Y:S05]  /*16a0*/  BRA `(.L_x_8423) ;  /* 0x0000073000007947 */ /* 0x000fea0003800000 */
.L_x_8433:
[----:B------:R-:W2:Y:S02]  /*16b0*/  LDG.E.U16 R2, [R4.64] ;  /* 0x0000002404027981 */ /* 0x000ea4000c1e1500 */
[----:B--2---:R-:W-:-:S06]  /*16c0*/  PRMT R2, RZ, 0x5410, R2 ;  /* 0x00005410ff027816 */ /* 0x004fcc0000000002 */
[----:B------:R-:W0:Y:S02]  /*16d0*/  F2I.S64.TRUNC R2, R2 ;  /* 0x0000000200027311 */ /* 0x000e24000020d900 */
[----:B0-----:R-:W-:Y:S01]  /*16e0*/  PRMT R0, R2, 0x7610, R0 ;  /* 0x0000761002007816 */ /* 0x001fe20000000000 */
[----:B------:R-:W-:Y:S05]  /*16f0*/  BRA `(.L_x_8423) ;  /* 0x000006e000007947 */ /* 0x000fea0003800000 */
.L_x_8430:
        /* <DEDUP_REMOVED lines=10> */
.L_x_8437:
        /* <DEDUP_REMOVED lines=21> */
.L_x_8441:
[----:B------:R-:W-:Y:S05]  /*18f0*/  BSYNC B1 ;  /* 0x0000000000017941 */ /* 0x000fea0003800000 */
.L_x_8440:
[----:B------:R-:W-:Y:S01]  /*1900*/  IMAD.SHL.U32 R2, R2, 0x100000, RZ ;  /* 0x0010000002027824 */ /* 0x000fe200078e00ff */
[----:B------:R-:W-:-:S04]  /*1910*/  LEA R3, R0, 0x3b800000, 0x17 ;  /* 0x3b80000000037811 */ /* 0x000fc800078eb8ff */
[----:B------:R-:W-:Y:S02]  /*1920*/  LOP3.LUT R2, R3, R2, R4, 0xfe, !PT ;  /* 0x0000000203027212 */ /* 0x000fe400078efe04 */
.L_x_8439:
[----:B------:R-:W-:Y:S05]  /*1930*/  BSYNC B0 ;  /* 0x0000000000007941 */ /* 0x000fea0003800000 */
.L_x_8438:
[----:B------:R-:W0:Y:S02]  /*1940*/  F2I.S64.TRUNC R2, R2 ;  /* 0x0000000200027311 */ /* 0x000e24000020d900 */
[----:B0-----:R-:W-:Y:S01]  /*1950*/  PRMT R0, R2, 0x7610, R0 ;  /* 0x0000761002007816 */ /* 0x001fe20000000000 */
[----:B------:R-:W-:Y:S05]  /*1960*/  BRA `(.L_x_8423) ;  /* 0x0000047000007947 */ /* 0x000fea0003800000 */
.L_x_8436:
        /* <DEDUP_REMOVED lines=21> */
.L_x_8445:
[----:B------:R-:W-:Y:S05]  /*1ac0*/  BSYNC B1 ;  /* 0x0000000000017941 */ /* 0x000fea0003800000 */
.L_x_8444:
[----:B------:R-:W-:Y:S01]  /*1ad0*/  IMAD.SHL.U32 R2, R2, 0x200000, RZ ;  /* 0x0020000002027824 */ /* 0x000fe200078e00ff */
[----:B------:R-:W-:-:S04]  /*1ae0*/  LEA R3, R0, 0x37800000, 0x17 ;  /* 0x3780000000037811 */ /* 0x000fc800078eb8ff */
[----:B------:R-:W-:Y:S02]  /*1af0*/  LOP3.LUT R2, R3, R2, R4, 0xfe, !PT ;  /* 0x0000000203027212 */ /* 0x000fe400078efe04 */
.L_x_8443:
[----:B------:R-:W-:Y:S05]  /*1b00*/  BSYNC B0 ;  /* 0x0000000000007941 */ /* 0x000fea0003800000 */
.L_x_8442:
[----:B------:R-:W0:Y:S02]  /*1b10*/  F2I.S64.TRUNC R2, R2 ;  /* 0x0000000200027311 */ /* 0x000e24000020d900 */
[----:B0-----:R-:W-:Y:S01]  /*1b20*/  PRMT R0, R2, 0x7610, R0 ;  /* 0x0000761002007816 */ /* 0x001fe20000000000 */
[----:B------:R-:W-:Y:S05]  /*1b30*/  BRA `(.L_x_8423) ;  /* 0x000002a000007947 */ /* 0x000fea0003800000 */
.L_x_8435:
        /* <DEDUP_REMOVED lines=14> */
.L_x_8449:
[----:B------:R-:W-:Y:S05]  /*1c20*/  BSYNC B0 ;  /* 0x0000000000007941 */ /* 0x000fea0003800000 */
.L_x_8448:
[----:B------:R-:W0:Y:S02]  /*1c30*/  F2I.S64.TRUNC R2, R2 ;  /* 0x0000000200027311 */ /* 0x000e24000020d900 */
[----:B0-----:R-:W-:Y:S01]  /*1c40*/  PRMT R0, R2, 0x7610, R0 ;  /* 0x0000761002007816 */ /* 0x001fe20000000000 */
[----:B------:R-:W-:Y:S05]  /*1c50*/  BRA `(.L_x_8423) ;  /* 0x0000018000007947 */ /* 0x000fea0003800000 */
.L_x_8422:
        /* <DEDUP_REMOVED lines=21> */
.L_x_8447:
[----:B------:R0:W5:Y:S01]  /*1db0*/  LDG.E.U8 R0, [R4.64] ;  /* 0x0000002404007981 */ /* 0x000162000c1e1100 */
[----:B------:R-:W-:Y:S05]  /*1dc0*/  BRA `(.L_x_8423) ;  /* 0x0000001000007947 */ /* 0x000fea0003800000 */
.L_x_8446:
[----:B------:R0:W5:Y:S02]  /*1dd0*/  LDG.E.U8 R0, [R4.64] ;  /* 0x0000002404007981 */ /* 0x000164000c1e1100 */
.L_x_8423:
[----:B------:R-:W1:Y:S01]  /*1de0*/  LDC.U8 R3, c[0x0][0x380] ;  /* 0x0000e000ff037b82 */ /* 0x000e620000000000 */
[----:B------:R-:W-:Y:S01]  /*1df0*/  UMOV UR4, 0xff ;  /* 0x000000ff00047882 */ /* 0x000fe20000000000 */
[----:B-----5:R-:W-:Y:S01]  /*1e00*/  LOP3.LUT R0, R0, 0xff, RZ, 0xc0, !PT ;  /* 0x000000ff00007812 */ /* 0x020fe200078ec0ff */
[----:B------:R-:W-:Y:S02]  /*1e10*/  ULDC UR5, c[0x0][0x370] ;  /* 0x0000dc0000057ab9 */ /* 0x000fe40000000800 */
[----:B------:R-:W-:-:S06]  /*1e20*/  ULOP3.LUT UR4, UR4, UR5, URZ, 0xc0, !UPT ;  /* 0x0000000504047292 */ /* 0x000fcc000f8ec03f */
[----:B0-----:R-:W-:Y:S02]  /*1e30*/  IMNMX.U32 R5, R0, UR4, PT ;  /* 0x0000000400057c17 */ /* 0x001fe4000b800000 */
[----:B-1----:R-:W-:-:S04]  /*1e40*/  PRMT R2, R3, 0x9910, RZ ;  /* 0x0000991003027816 */ /* 0x002fc800000000ff */
        /* <DEDUP_REMOVED lines=12> */
.L_x_8453:
[----:B------:R0:W-:Y:S01]  /*1f10*/  STG.E.U8 [R16.64], R5 ;  /* 0x0000000510007986 */ /* 0x0001e2000c101124 */
[----:B------:R-:W-:Y:S05]  /*1f20*/  BRA `(.L_x_8455) ;  /* 0x00000da000007947 */ /* 0x000fea0003800000 */
.L_x_8452:
[----:B------:R-:W-:-:S13]  /*1f30*/  ISETP.NE.AND P0, PT, R2, 0x2, PT ;  /* 0x000000020200780c */ /* 0x000fda0003f05270 */
[----:B------:R-:W-:Y:S05]  /*1f40*/  @!P0 BRA `(.L_x_8456) ;  /* 0x000000a000008947 */ /* 0x000fea0003800000 */
[----:B------:R-:W-:-:S13]  /*1f50*/  ISETP.NE.AND P0, PT, R2, 0x3, PT ;  /* 0x000000030200780c */ /* 0x000fda0003f05270 */
[----:B------:R-:W-:Y:S05]  /*1f60*/  @!P0 BRA `(.L_x_8457) ;  /* 0x0000006000008947 */ /* 0x000fea0003800000 */
[----:B------:R-:W-:-:S13]  /*1f70*/  ISETP.NE.AND P0, PT, R2, 0x4, PT ;  /* 0x000000040200780c */ /* 0x000fda0003f05270 */
[----:B------:R-:W-:Y:S05]  /*1f80*/  @P0 BRA `(.L_x_8454) ;  /* 0x00000bb000000947 */ /* 0x000fea0003800000 */
[----:B------:R-:W-:Y:S02]  /*1f90*/  IMAD.MOV.U32 R2, RZ, RZ, R5 ;  /* 0x000000ffff027224 */ /* 0x000fe400078e0005 */
[----:B------:R-:W-:-:S05]  /*1fa0*/  IMAD.MOV.U32 R3, RZ, RZ, RZ ;  /* 0x000000ffff037224 */ /* 0x000fca00078e00ff */
[----:B------:R0:W-:Y:S01]  /*1fb0*/  STG.E.64 [R16.64], R2 ;  /* 0x0000000210007986 */ /* 0x0001e2000c101b24 */
[----:B------:R-:W-:Y:S05]  /*1fc0*/  BRA `(.L_x_8455) ;  /* 0x00000d0000007947 */ /* 0x000fea0003800000 */
.L_x_8457:
[----:B------:R0:W-:Y:S01]  /*1fd0*/  STG.E [R16.64], R5 ;  /* 0x0000000510007986 */ /* 0x0001e2000c101924 */
[----:B------:R-:W-:Y:S05]  /*1fe0*/  BRA `(.L_x_8455) ;  /* 0x00000ce000007947 */ /* 0x000fea0003800000 */
.L_x_8456:
[----:B------:R0:W-:Y:S01]  /*1ff0*/  STG.E.U16 [R16.64], R5 ;  /* 0x0000000510007986 */ /* 0x0001e2000c101524 */
[----:B------:R-:W-:Y:S05]  /*2000*/  BRA `(.L_x_8455) ;  /* 0x00000cc000007947 */ /* 0x000fea0003800000 */
.L_x_8451:
[----:B------:R-:W-:-:S13]  /*2010*/  ISETP.GT.AND P0, PT, R2, 0x6, PT ;  /* 0x000000060200780c */ /* 0x000fda0003f04270 */
[----:B------:R-:W-:Y:S05]  /*2020*/  @P0 BRA `(.L_x_8458) ;  /* 0x000000b000000947 */ /* 0x000fea0003800000 */
[----:B------:R-:W-:-:S13]  /*2030*/  ISETP.NE.AND P0, PT, R2, 0x5, PT ;  /* 0x000000050200780c */ /* 0x000fda0003f05270 */
[----:B------:R-:W-:Y:S05]  /*2040*/  @!P0 BRA `(.L_x_8459) ;  /* 0x0000005000008947 */ /* 0x000fea0003800000 */
[----:B------:R-:W-:-:S13]  /*2050*/  ISETP.NE.AND P0, PT, R2, 0x6, PT ;  /* 0x000000060200780c */ /* 0x000fda0003f05270 */
[----:B------:R-:W-:Y:S05]  /*2060*/  @P0 BRA `(.L_x_8454) ;  /* 0x00000ad000000947 */ /* 0x000fea0003800000 */
[----:B------:R-:W0:Y:S02]  /*2070*/  I2F.U16 R3, R5 ;  /* 0x0000000500037306 */ /* 0x000e240000101000 */
[----:B0-----:R0:W-:Y:S01]  /*2080*/  STG.E [R16.64], R3 ;  /* 0x0000000310007986 */ /* 0x0011e2000c101924 */
[----:B------:R-:W-:Y:S05]  /*2090*/  BRA `(.L_x_8455) ;  /* 0x00000c3000007947 */ /* 0x000fea0003800000 */
.L_x_8459:
[----:B------:R-:W0:Y:S02]  /*20a0*/  I2F.U16 R0, R5 ;  /* 0x0000000500007306 */ /* 0x000e240000101000 */
[----:B0-----:R-:W-:-:S05]  /*20b0*/  F2FP.PACK_AB R0, RZ, R0 ;  /* 0x00000000ff00723e */ /* 0x001fca00000000ff */
[----:B------:R0:W-:Y:S01]  /*20c0*/  STG.E.U16 [R16.64], R0 ;  /* 0x0000000010007986 */ /* 0x0001e2000c101524 */
[----:B------:R-:W-:Y:S05]  /*20d0*/  BRA `(.L_x_8455) ;  /* 0x00000bf000007947 */ /* 0x000fea0003800000 */
.L_x_8458:
[----:B------:R-:W-:-:S13]  /*20e0*/  ISETP.NE.AND P0, PT, R2, 0x7, PT ;  /* 0x000000070200780c */ /* 0x000fda0003f05270 */
[----:B------:R-:W-:Y:S05]  /*20f0*/  @!P0 BRA `(.L_x_8460) ;  /* 0x000000d000008947 */ /* 0x000fea0003800000 */
[----:B------:R-:W-:-:S13]  /*2100*/  ISETP.NE.AND P0, PT, R2, 0x8, PT ;  /* 0x000000080200780c */ /* 0x000fda0003f05270 */
[----:B------:R-:W-:Y:S05]  /*2110*/  @!P0 BRA `(.L_x_8461) ;  /* 0x0000006000008947 */ /* 0x000fea0003800000 */
[----:B------:R-:W-:-:S13]  /*2120*/  ISETP.NE.AND P0, PT, R2, 0x9, PT ;  /* 0x000000090200780c */ /* 0x000fda0003f05270 */
[----:B------:R-:W-:Y:S05]  /*2130*/  @P0 BRA `(.L_x_8454) ;  /* 0x00000a0000000947 */ /* 0x000fea0003800000 */
[----:B------:R-:W0:Y:S01]  /*2140*/  I2F.U16 R2, R5 ;  /* 0x0000000500027306 */ /* 0x000e220000101000 */
[----:B------:R-:W-:-:S05]  /*2150*/  IMAD.MOV.U32 R3, RZ, RZ, RZ ;  /* 0x000000ffff037224 */ /* 0x000fca00078e00ff */
[----:B0-----:R0:W-:Y:S01]  /*2160*/  STG.E.64 [R16.64], R2 ;  /* 0x0000000210007986 */ /* 0x0011e2000c101b24 */
[----:B------:R-:W-:Y:S05]  /*2170*/  BRA `(.L_x_8455) ;  /* 0x00000b5000007947 */ /* 0x000fea0003800000 */
.L_x_8461:
[----:B------:R-:W0:Y:S02]  /*2180*/  I2F.U16 R5, R5 ;  /* 0x0000000500057306 */ /* 0x000e240000101000 */
[----:B0-----:R-:W-:-:S04]  /*2190*/  F2FP.PACK_AB R3, RZ, R5 ;  /* 0x00000005ff03723e */ /* 0x001fc800000000ff */
[----:B------:R-:W-:-:S05]  /*21a0*/  PRMT R3, R3, 0x5410, RZ ;  /* 0x0000541003037816 */ /* 0x000fca00000000ff */
[----:B------:R0:W-:Y:S01]  /*21b0*/  STG.E [R16.64], R3 ;  /* 0x0000000310007986 */ /* 0x0001e2000c101924 */
[----:B------:R-:W-:Y:S05]  /*21c0*/  BRA `(.L_x_8455) ;  /* 0x00000b0000007947 */ /* 0x000fea0003800000 */
.L_x_8460:
[----:B------:R-:W0:Y:S02]  /*21d0*/  I2F.F64.U16 R2, R5 ;  /* 0x0000000500027312 */ /* 0x000e240000101800 */
[----:B0-----:R0:W-:Y:S01]  /*21e0*/  STG.E.64 [R16.64], R2 ;  /* 0x0000000210007986 */ /* 0x0011e2000c101b24 */
[----:B------:R-:W-:Y:S05]  /*21f0*/  BRA `(.L_x_8455) ;  /* 0x00000ad000007947 */ /* 0x000fea0003800000 */
.L_x_8450:
        /* <DEDUP_REMOVED lines=13> */
.L_x_8464:
[----:B------:R-:W0:Y:S01]  /*22d0*/  I2F.F64.U16 R4, R5 ;  /* 0x0000000500047312 */ /* 0x000e220000101800 */
[----:B------:R-:W-:-:S05]  /*22e0*/  CS2R R6, SRZ ;  /* 0x0000000000067805 */ /* 0x000fca000001ff00 */
[----:B0-----:R0:W-:Y:S01]  /*22f0*/  STG.E.128 [R16.64], R4 ;  /* 0x0000000410007986 */ /* 0x0011e2000c101d24 */
[----:B------:R-:W-:Y:S05]  /*2300*/  BRA `(.L_x_8455) ;  /* 0x000009c000007947 */ /* 0x000fea0003800000 */
.L_x_8463:
[----:B------:R-:W-:-:S13]  /*2310*/  ISETP.NE.AND P0, PT, R2, 0xf, PT ;  /* 0x0000000f0200780c */ /* 0x000fda0003f05270 */
[----:B------:R-:W-:Y:S05]  /*2320*/  @!P0 BRA `(.L_x_8465) ;  /* 0x000002d000008947 */ /* 0x000fea0003800000 */
[----:B------:R-:W-:-:S13]  /*2330*/  ISETP.NE.AND P0, PT, R2, 0x17, PT ;  /* 0x000000170200780c */ /* 0x000fda0003f05270 */
[----:B------:R-:W-:Y:S05]  /*2340*/  @!P0 BRA `(.L_x_8466) ;  /* 0x0000015000008947 */ /* 0x000fea0003800000 */
[----:B------:R-:W-:-:S13]  /*2350*/  ISETP.NE.AND P0, PT, R2, 0x18, PT ;  /* 0x000000180200780c */ /* 0x000fda0003f05270 */
[----:B------:R-:W-:Y:S05]  /*2360*/  @P0 BRA `(.L_x_8454) ;  /* 0x000007d000000947 */ /* 0x000fea0003800000 */
[----:B------:R-:W0:Y:S01]  /*2370*/  I2F.U16 R5, R5 ;  /* 0x0000000500057306 */ /* 0x000e220000101000 */
        /* <DEDUP_REMOVED lines=14> */
.L_x_8468:
[----:B------:R-:W-:Y:S05]  /*2460*/  BSYNC B0 ;  /* 0x0000000000007941 */ /* 0x000fea0003800000 */
.L_x_8467:
[----:B------:R-:W-:-:S05]  /*2470*/  LOP3.LUT R3, R0, R3, RZ, 0xfc, !PT ;  /* 0x0000000300037212 */ /* 0x000fca00078efcff */
[----:B------:R0:W-:Y:S01]  /*2480*/  STG.E.U8 [R16.64], R3 ;  /* 0x0000000310007986 */ /* 0x0001e2000c101124 */
[----:B------:R-:W-:Y:S05]  /*2490*/  BRA `(.L_x_8455) ;  /* 0x0000083000007947 */ /* 0x000fea0003800000 */
.L_x_8466:
[----:B------:R-:W0:Y:S01]  /*24a0*/  I2F.U16 R5, R5 ;  /* 0x0000000500057306 */ /* 0x000e220000101000 */
        /* <DEDUP_REMOVED lines=12> */
.L_x_8470:
[----:B------:R-:W-:Y:S01]  /*2570*/  IMAD.MOV.U32 R0, RZ, RZ, 0x7f ;  /* 0x0000007fff007424 */ /* 0x000fe200078e00ff */
[----:B------:R-:W-:-:S04]  /*2580*/  ISETP.GT.U32.AND P0, PT, R2, 0x7f800000, PT ;  /* 0x7f8000000200780c */ /* 0x000fc80003f04070 */
[----:B------:R-:W-:-:S04]  /*2590*/  SEL R0, R0, 0x7c, P0 ;  /* 0x0000007c00007807 */ /* 0x000fc80000000000 */
.L_x_8471:
[----:B------:R-:W-:Y:S05]  /*25a0*/  BSYNC B0 ;  /* 0x0000000000007941 */ /* 0x000fea0003800000 */
.L_x_8469:
[----:B------:R-:W-:-:S04]  /*25b0*/  LOP3.LUT R2, R5, 0x80000000, RZ, 0xc0, !PT ;  /* 0x8000000005027812 */ /* 0x000fc800078ec0ff */
[----:B------:R-:W-:-:S04]  /*25c0*/  SHF.R.U32.HI R3, RZ, 0x18, R2 ;  /* 0x00000018ff037819 */ /* 0x000fc80000011602 */
[----:B------:R-:W-:-:S05]  /*25d0*/  LOP3.LUT R3, R0, R3, RZ, 0xfc, !PT ;  /* 0x0000000300037212 */ /* 0x000fca00078efcff */
[----:B------:R0:W-:Y:S01]  /*25e0*/  STG.E.U8 [R16.64], R3 ;  /* 0x0000000310007986 */ /* 0x0001e2000c101124 */
[----:B------:R-:W-:Y:S05]  /*25f0*/  BRA `(.L_x_8455) ;  /* 0x000006d000007947 */ /* 0x000fea0003800000 */
.L_x_8465:
[----:B------:R-:W0:Y:S02]  /*2600*/  I2F.U16 R0, R5 ;  /* 0x0000000500007306 */ /* 0x000e240000101000 */
[----:B0-----:R-:W-:-:S05]  /*2610*/  F2FP.BF16.PACK_AB R0, RZ, R0 ;  /* 0x00000000ff00723e */ /* 0x001fca00000010ff */
[----:B------:R0:W-:Y:S01]  /*2620*/  STG.E.U16 [R16.64], R0 ;  /* 0x0000000010007986 */ /* 0x0001e2000c101524 */
[----:B------:R-:W-:Y:S05]  /*2630*/  BRA `(.L_x_8455) ;  /* 0x0000069000007947 */ /* 0x000fea0003800000 */
.L_x_8462:
        /* <DEDUP_REMOVED lines=10> */
.L_x_8474:
[----:B------:R-:W0:Y:S01]  /*26e0*/  I2F.U16 R5, R5 ;  /* 0x0000000500057306 */ /* 0x000e220000101000 */
        /* <DEDUP_REMOVED lines=16> */
.L_x_8477:
[----:B------:R-:W-:-:S04]  /*27f0*/  LOP3.LUT R2, R5, 0x80000000, RZ, 0xc0, !PT ;  /* 0x8000000005027812 */ /* 0x000fc800078ec0ff */
[----:B------:R-:W-:-:S04]  /*2800*/  SHF.R.U32.HI R3, RZ, 0x18, R2 ;  /* 0x00000018ff037819 */ /* 0x000fc80000011602 */
[----:B------:R-:W-:-:S04]  /*2810*/  LOP3.LUT R0, R0, R3, RZ, 0xfc, !PT ;  /* 0x0000000300007212 */ /* 0x000fc800078efcff */
[----:B------:R-:W-:Y:S02]  /*2820*/  PRMT R8, R0, 0x7610, R8 ;  /* 0x0000761000087816 */ /* 0x000fe40000000008 */
.L_x_8476:
[----:B------:R-:W-:Y:S05]  /*2830*/  BSYNC B0 ;  /* 0x0000000000007941 */ /* 0x000fea0003800000 */
.L_x_8475:
[----:B------:R0:W-:Y:S01]  /*2840*/  STG.E.U8 [R16.64], R8 ;  /* 0x0000000810007986 */ /* 0x0001e2000c101124 */
[----:B------:R-:W-:Y:S05]  /*2850*/  BRA `(.L_x_8455) ;  /* 0x0000047000007947 */ /* 0x000fea0003800000 */
.L_x_8473:
        /* <DEDUP_REMOVED lines=17> */
.L_x_8480:
[----:B------:R-:W-:-:S04]  /*2970*/  LOP3.LUT R2, R5, 0x80000000, RZ, 0xc0, !PT ;  /* 0x8000000005027812 */ /* 0x000fc800078ec0ff */
[----:B------:R-:W-:-:S04]  /*2980*/  SHF.R.U32.HI R3, RZ, 0x18, R2 ;  /* 0x00000018ff037819 */ /* 0x000fc80000011602 */
[----:B------:R-:W-:-:S04]  /*2990*/  LOP3.LUT R0, R0, R3, RZ, 0xfc, !PT ;  /* 0x0000000300007212 */ /* 0x000fc800078efcff */
[----:B------:R-:W-:Y:S02]  /*29a0*/  PRMT R8, R0, 0x7610, R8 ;  /* 0x0000761000087816 */ /* 0x000fe40000000008 */
.L_x_8479:
[----:B------:R-:W-:Y:S05]  /*29b0*/  BSYNC B0 ;  /* 0x0000000000007941 */ /* 0x000fea0003800000 */
.L_x_8478:
[----:B------:R0:W-:Y:S01]  /*29c0*/  STG.E.U8 [R16.64], R8 ;  /* 0x0000000810007986 */ /* 0x0001e2000c101124 */
[----:B------:R-:W-:Y:S05]  /*29d0*/  BRA `(.L_x_8455) ;  /* 0x000002f000007947 */ /* 0x000fea0003800000 */
.L_x_8472:
[----:B------:R-:W-:-:S13]  /*29e0*/  ISETP.NE.AND P0, PT, R2, 0x1c, PT ;  /* 0x0000001c0200780c */ /* 0x000fda0003f05270 */
[----:B------:R-:W-:Y:S05]  /*29f0*/  @!P0 BRA `(.L_x_8481) ;  /* 0x000002c000008947 */ /* 0x000fea0003800000 */
[----:B------:R-:W-:-:S13]  /*2a00*/  ISETP.NE.AND P0, PT, R2, 0x1d, PT ;  /* 0x0000001d0200780c */ /* 0x000fda0003f05270 */
[----:B------:R-:W-:Y:S05]  /*2a10*/  @!P0 BRA `(.L_x_8482) ;  /* 0x0000026000008947 */ /* 0x000fea0003800000 */
[----:B------:R-:W-:-:S13]  /*2a20*/  ISETP.NE.AND P0, PT, R2, 0x2c, PT ;  /* 0x0000002c0200780c */ /* 0x000fda0003f05270 */
[----:B------:R-:W-:Y:S05]  /*2a30*/  @P0 BRA `(.L_x_8454) ;  /* 0x0000010000000947 */ /* 0x000fea0003800000 */
[----:B------:R-:W0:Y:S01]  /*2a40*/  I2F.U16 R4, R5 ;  /* 0x0000000500047306 */ /* 0x000e220000101000 */
        /* <DEDUP_REMOVED lines=15> */
.L_x_8454:
        /* <DEDUP_REMOVED lines=20> */
.L_x_8482:
[----:B------:R-:W-:Y:S02]  /*2c80*/  IMAD.MOV.U32 R2, RZ, RZ, R5 ;  /* 0x000000ffff027224 */ /* 0x000fe400078e0005 */
[----:B------:R-:W-:-:S05]  /*2c90*/  IMAD.MOV.U32 R3, RZ, RZ, RZ ;  /* 0x000000ffff037224 */ /* 0x000fca00078e00ff */
[----:B------:R0:W-:Y:S01]  /*2ca0*/  STG.E.64 [R16.64], R2 ;  /* 0x0000000210007986 */ /* 0x0001e2000c101b24 */
[----:B------:R-:W-:Y:S05]  /*2cb0*/  BRA `(.L_x_8455) ;  /* 0x0000001000007947 */ /* 0x000fea0003800000 */
.L_x_8481:
[----:B------:R0:W-:Y:S02]  /*2cc0*/  STG.E [R16.64], R5 ;  /* 0x0000000510007986 */ /* 0x0001e4000c101924 */
.L_x_8455:
[----:B------:R-:W-:-:S05]  /*2cd0*/  IMAD R18, R18, 0x200, R23 ;  /* 0x0000020012127824 */ /* 0x000fca00078e0217 */
[----:B------:R-:W-:Y:S02]  /*2ce0*/  IADD3 R19, R18, 0x80, RZ ;  /* 0x0000008012137810 */ /* 0x000fe40007ffe0ff */
.L_x_8416:
[----:B------:R-:W-:Y:S05]  /*2cf0*/  BSYNC B6 ;  /* 0x0000000000067941 */ /* 0x000fea0003800000 */
.L_x_8415:
        /* <DEDUP_REMOVED lines=231> */
.L_x_8485:
        /* <DEDUP_REMOVED lines=18> */
.L_x_8489:
[----:B------:R0:W5:Y:S01]  /*3c90*/  LDG.E.U8 R0, [R4.64] ;  /* 0x0000002404007981 */ /* 0x000162000c1e1100 */
[----:B------:R-:W-:Y:S05]  /*3ca0*/  BRA `(.L_x_8491) ;  /* 0x00000dc000007947 */ /* 0x000fea0003800000 */
.L_x_8488:
        /* <DEDUP_REMOVED lines=8> */
.L_x_8493:
[----:B------:R0:W5:Y:S01]  /*3d30*/  LDG.E.U8 R0, [R4.64] ;  /* 0x0000002404007981 */ /* 0x000162000c1e1100 */
[----:B------:R-:W-:Y:S05]  /*3d40*/  BRA `(.L_x_8491) ;  /* 0x00000d2000007947 */ /* 0x000fea0003800000 */
.L_x_8492:
[----:B------:R0:W5:Y:S01]  /*3d50*/  LDG.E.U16 R0, [R4.64] ;  /* 0x0000002404007981 */ /* 0x000162000c1e1500 */
[----:B------:R-:W-:Y:S05]  /*3d60*/  BRA `(.L_x_8491) ;  /* 0x00000d0000007947 */ /* 0x000fea0003800000 */
.L_x_8487:
        /* <DEDUP_REMOVED lines=10> */
.L_x_8495:
[----:B------:R-:W2:Y:S02]  /*3e10*/  LDG.E.U16 R2, [R4.64] ;  /* 0x0000002404027981 */ /* 0x000ea4000c1e1500 */
[----:B--2---:R-:W-:-:S06]  /*3e20*/  HADD2.F32 R2, -RZ, R2.H0_H0 ;  /* 0x20000002ff027230 */ /* 0x004fcc0000004100 */
[----:B------:R-:W0:Y:S02]  /*3e30*/  F2I.S64.TRUNC R2, R2 ;  /* 0x0000000200027311 */ /* 0x000e24000020d900 */
[----:B0-----:R-:W-:Y:S01]  /*3e40*/  PRMT R0, R2, 0x7610, R0 ;  /* 0x0000761002007816 */ /* 0x001fe20000000000 */
[----:B------:R-:W-:Y:S05]  /*3e50*/  BRA `(.L_x_8491) ;  /* 0x00000c1000007947 */ /* 0x000fea0003800000 */
.L_x_8494:
        /* <DEDUP_REMOVED lines=10> */
.L_x_8497:
[----:B------:R-:W2:Y:S02]  /*3f00*/  LDG.E.U16 R4, [R4.64] ;  /* 0x0000002404047981 */ /* 0x000ea4000c1e1500 */
[----:B--2---:R-:W-:-:S06]  /*3f10*/  HADD2.F32 R2, -RZ, R4.H0_H0 ;  /* 0x20000004ff027230 */ /* 0x004fcc0000004100 */
[----:B------:R-:W0:Y:S02]  /*3f20*/  F2I.S64.TRUNC R2, R2 ;  /* 0x0000000200027311 */ /* 0x000e24000020d900 */
[----:B0-----:R-:W-:Y:S01]  /*3f30*/  PRMT R0, R2, 0x7610, R0 ;  /* 0x0000761002007816 */ /* 0x001fe20000000000 */
[----:B------:R-:W-:Y:S05]  /*3f40*/  BRA `(.L_x_8491) ;  /* 0x00000b2000007947 */ /* 0x000fea0003800000 */
.L_x_8496:
[----:B------:R-:W2:Y:S02]  /*3f50*/  LDG.E.64 R2, [R4.64] ;  /* 0x0000002404027981 */ /* 0x000ea4000c1e1b00 */
[----:B--2---:R-:W0:Y:S02]  /*3f60*/  F2I.S64.F64.TRUNC R2, R2 ;  /* 0x0000000200027311 */ /* 0x004e24000030d900 */
[----:B0-----:R-:W-:Y:S01]  /*3f70*/  PRMT R0, R2, 0x7610, R0 ;  /* 0x0000761002007816 */ /* 0x001fe20000000000 */
[----:B------:R-:W-:Y:S05]  /*3f80*/  BRA `(.L_x_8491) ;  /* 0x00000ae000007947 */ /* 0x000fea0003800000 */
.L_x_8486:
        /* <DEDUP_REMOVED lines=12> */
.L_x_8500:
[----:B------:R-:W2:Y:S02]  /*4050*/  LDG.E.64 R4, [R4.64] ;  /* 0x0000002404047981 */ /* 0x000ea4000c1e1b00 */
[----:B--2---:R-:W0:Y:S02]  /*4060*/  F2I.S64.F64.TRUNC R2, R4 ;  /* 0x0000000400027311 */ /* 0x004e24000030d900 */
[----:B0-----:R-:W-:Y:S01]  /*4070*/  PRMT R0, R2, 0x7610, R0 ;  /* 0x0000761002007816 */ /* 0x001fe20000000000 */
[----:B------:R-:W-:Y:S05]  /*4080*/  BRA `(.L_x_8491) ;  /* 0x000009e000007947 */ /* 0x000fea0003800000 */
.L_x_8499:
        /* <DEDUP_REMOVED lines=28> */
.L_x_8502:
        /* <DEDUP_REMOVED lines=15> */
.L_x_8501:
[----:B------:R-:W2:Y:S02]  /*4340*/  LDG.E.U16 R2, [R4.64] ;  /* 0x0000002404027981 */ /* 0x000ea4000c1e1500 */
[----:B--2---:R-:W-:-:S06]  /*4350*/  PRMT R2, RZ, 0x5410, R2 ;  /* 0x00005410ff027816 */ /* 0x004fcc0000000002 */
[----:B------:R-:W0:Y:S02]  /*4360*/  F2I.S64.TRUNC R2, R2 ;  /* 0x0000000200027311 */ /* 0x000e24000020d900 */
[----:B0-----:R-:W-:Y:S01]  /*4370*/  PRMT R0, R2, 0x7610, R0 ;  /* 0x0000761002007816 */ /* 0x001fe20000000000 */
[----:B------:R-:W-:Y:S05]  /*4380*/  BRA `(.L_x_8491) ;  /* 0x000006e000007947 */ /* 0x000fea0003800000 */
.L_x_8498:
        /* <DEDUP_REMOVED lines=10> */
.L_x_8505:
        /* <DEDUP_REMOVED lines=21> */
.L_x_8509:
[----:B------:R-:W-:Y:S05]  /*4580*/  BSYNC B1 ;  /* 0x0000000000017941 */ /* 0x000fea0003800000 */
.L_x_8508:
[----:B------:R-:W-:Y:S01]  /*4590*/  IMAD.SHL.U32 R2, R2, 0x100000, RZ ;  /* 0x0010000002027824 */ /* 0x000fe200078e00ff */
[----:B------:R-:W-:-:S04]  /*45a0*/  LEA R3, R0, 0x3b800000, 0x17 ;  /* 0x3b80000000037811 */ /* 0x000fc800078eb8ff */
[----:B------:R-:W-:Y:S02]  /*45b0*/  LOP3.LUT R2, R3, R2, R4, 0xfe, !PT ;  /* 0x0000000203027212 */ /* 0x000fe400078efe04 */
.L_x_8507:
[----:B------:R-:W-:Y:S05]  /*45c0*/  BSYNC B0 ;  /* 0x0000000000007941 */ /* 0x000fea0003800000 */
.L_x_8506:
[----:B------:R-:W0:Y:S02]  /*45d0*/  F2I.S64.TRUNC R2, R2 ;  /* 0x0000000200027311 */ /* 0x000e24000020d900 */
[----:B0-----:R-:W-:Y:S01]  /*45e0*/  PRMT R0, R2, 0x7610, R0 ;  /* 0x0000761002007816 */ /* 0x001fe20000000000 */
[----:B------:R-:W-:Y:S05]  /*45f0*/  BRA `(.L_x_8491) ;  /* 0x0000047000007947 */ /* 0x000fea0003800000 */
.L_x_8504:
        /* <DEDUP_REMOVED lines=21> */
.L_x_8513:
[----:B------:R-:W-:Y:S05]  /*4750*/  BSYNC B1 ;  /* 0x0000000000017941 */ /* 0x000fea0003800000 */
.L_x_8512:
[----:B------:R-:W-:Y:S01]  /*4760*/  IMAD.SHL.U32 R2, R2, 0x200000, RZ ;  /* 0x0020000002027824 */ /* 0x000fe200078e00ff */
[----:B------:R-:W-:-:S04]  /*4770*/  LEA R3, R0, 0x37800000, 0x17 ;  /* 0x3780000000037811 */ /* 0x000fc800078eb8ff */
[----:B------:R-:W-:Y:S02]  /*4780*/  LOP3.LUT R2, R3, R2, R4, 0xfe, !PT ;  /* 0x0000000203027212 */ /* 0x000fe400078efe04 */
.L_x_8511:
[----:B------:R-:W-:Y:S05]  /*4790*/  BSYNC B0 ;  /* 0x0000000000007941 */ /* 0x000fea0003800000 */
.L_x_8510:
[----:B------:R-:W0:Y:S02]  /*47a0*/  F2I.S64.TRUNC R2, R2 ;  /* 0x0000000200027311 */ /* 0x000e24000020d900 */
[----:B0-----:R-:W-:Y:S01]  /*47b0*/  PRMT R0, R2, 0x7610, R0 ;  /* 0x0000761002007816 */ /* 0x001fe20000000000 */
[----:B------:R-:W-:Y:S05]  /*47c0*/  BRA `(.L_x_8491) ;  /* 0x000002a000007947 */ /* 0x000fea0003800000 */
.L_x_8503:
        /* <DEDUP_REMOVED lines=14> */
.L_x_8517:
[----:B------:R-:W-:Y:S05]  /*48b0*/  BSYNC B0 ;  /* 0x0000000000007941 */ /* 0x000fea0003800000 */
.L_x_8516:
[----:B------:R-:W0:Y:S02]  /*48c0*/  F2I.S64.TRUNC R2, R2 ;  /* 0x0000000200027311 */ /* 0x000e24000020d900 */
[----:B0-----:R-:W-:Y:S01]  /*48d0*/  PRMT R0, R2, 0x7610, R0 ;  /* 0x0000761002007816 */ /* 0x001fe20000000000 */
[----:B------:R-:W-:Y:S05]  /*48e0*/  BRA `(.L_x_8491) ;  /* 0x0000018000007947 */ /* 0x000fea0003800000 */
.L_x_8490:
        /* <DEDUP_REMOVED lines=21> */
.L_x_8515:
[----:B------:R0:W5:Y:S01]  /*4a40*/  LDG.E.U8 R0, [R4.64] ;  /* 0x0000002404007981 */ /* 0x000162000c1e1100 */
[----:B------:R-:W-:Y:S05]  /*4a50*/  BRA `(.L_x_8491) ;  /* 0x0000001000007947 */ /* 0x000fea0003800000 */
.L_x_8514:
[----:B------:R0:W5:Y:S02]  /*4a60*/  LDG.E.U8 R0, [R4.64] ;  /* 0x0000002404007981 */ /* 0x000164000c1e1100 */
.L_x_8491:
[----:B0-----:R-:W0:Y:S01]  /*4a70*/  LDC.U8 R4, c[0x0][0x380] ;  /* 0x0000e000ff047b82 */ /* 0x001e220000000000 */
[----:B------:R-:W-:Y:S01]  /*4a80*/  UMOV UR4, 0xff ;  /* 0x000000ff00047882 */ /* 0x000fe20000000000 */
[----:B-----5:R-:W-:Y:S01]  /*4a90*/  LOP3.LUT R0, R0, 0xff, RZ, 0xc0, !PT ;  /* 0x000000ff00007812 */ /* 0x020fe200078ec0ff */
[----:B------:R-:W-:Y:S02]  /*4aa0*/  ULDC UR5, c[0x0][0x370] ;  /* 0x0000dc0000057ab9 */ /* 0x000fe40000000800 */
[----:B------:R-:W-:-:S06]  /*4ab0*/  ULOP3.LUT UR4, UR4, UR5, URZ, 0xc0, !UPT ;  /* 0x0000000504047292 */ /* 0x000fcc000f8ec03f */
[----:B------:R-:W-:Y:S02]  /*4ac0*/  IMNMX.U32 R2, R0, UR4, PT ;  /* 0x0000000400027c17 */ /* 0x000fe4000b800000 */
        /* <DEDUP_REMOVED lines=13> */
.L_x_8521:
[----:B------:R0:W-:Y:S01]  /*4ba0*/  STG.E.U8 [R16.64], R2 ;  /* 0x0000000210007986 */ /* 0x0001e2000c101124 */
[----:B------:R-:W-:Y:S05]  /*4bb0*/  BRA `(.L_x_8523) ;  /* 0x00000d8000007947 */ /* 0x000fea0003800000 */
.L_x_8520:
        /* <DEDUP_REMOVED lines=9> */
.L_x_8525:
[----:B------:R0:W-:Y:S01]  /*4c50*/  STG.E [R16.64], R2 ;  /* 0x0000000210007986 */ /* 0x0001e2000c101924 */
[----:B------:R-:W-:Y:S05]  /*4c60*/  BRA `(.L_x_8523) ;  /* 0x00000cd000007947 */ /* 0x000fea0003800000 */
.L_x_8524:
[----:B------:R0:W-:Y:S01]  /*4c70*/  STG.E.U16 [R16.64], R2 ;  /* 0x0000000210007986 */ /* 0x0001e2000c101524 */
[----:B------:R-:W-:Y:S05]  /*4c80*/  BRA `(.L_x_8523) ;  /* 0x00000cb000007947 */ /* 0x000fea0003800000 */
.L_x_8519:
        /* <DEDUP_REMOVED lines=9> */
.L_x_8527:
[----:B------:R-:W0:Y:S02]  /*4d20*/  I2F.U16 R0, R2 ;  /* 0x0000000200007306 */ /* 0x000e240000101000 */
[----:B0-----:R-:W-:-:S05]  /*4d30*/  F2FP.PACK_AB R0, RZ, R0 ;  /* 0x00000000ff00723e */ /* 0x001fca00000000ff */
[----:B------:R0:W-:Y:S01]  /*4d40*/  STG.E.U16 [R16.64], R0 ;  /* 0x0000000010007986 */ /* 0x0001e2000c101524 */
[----:B------:R-:W-:Y:S05]  /*4d50*/  BRA `(.L_x_8523) ;  /* 0x00000be000007947 */ /* 0x000fea0003800000 */
.L_x_8526:
        /* <DEDUP_REMOVED lines=10> */
.L_x_8529:
[----:B------:R-:W0:Y:S02]  /*4e00*/  I2F.U16 R2, R2 ;  /* 0x0000000200027306 */ /* 0x000e240000101000 */
[----:B0-----:R-:W-:-:S04]  /*4e10*/  F2FP.PACK_AB R3, RZ, R2 ;  /* 0x00000002ff03723e */ /* 0x001fc800000000ff */
[----:B------:R-:W-:-:S05]  /*4e20*/  PRMT R3, R3, 0x5410, RZ ;  /* 0x0000541003037816 */ /* 0x000fca00000000ff */
[----:B------:R0:W-:Y:S01]  /*4e30*/  STG.E [R16.64], R3 ;  /* 0x0000000310007986 */ /* 0x0001e2000c101924 */
[----:B------:R-:W-:Y:S05]  /*4e40*/  BRA `(.L_x_8523) ;  /* 0x00000af000007947 */ /* 0x000fea0003800000 */
.L_x_8528:
[----:B------:R-:W0:Y:S02]  /*4e50*/  I2F.F64.U16 R2, R2 ;  /* 0x0000000200027312 */ /* 0x000e240000101800 */
[----:B0-----:R0:W-:Y:S01]  /*4e60*/  STG.E.64 [R16.64], R2 ;  /* 0x0000000210007986 */ /* 0x0011e2000c101b24 */
[----:B------:R-:W-:Y:S05]  /*4e70*/  BRA `(.L_x_8523) ;  /* 0x00000ac000007947 */ /* 0x000fea0003800000 */
.L_x_8518:
        /* <DEDUP_REMOVED lines=13> */
.L_x_8532:
[----:B------:R-:W0:Y:S01]  /*4f50*/  I2F.F64.U16 R4, R2 ;  /* 0x0000000200047312 */ /* 0x000e220000101800 */
[----:B------:R-:W-:-:S05]  /*4f60*/  CS2R R6, SRZ ;  /* 0x0000000000067805 */ /* 0x000fca000001ff00 */
[----:B0-----:R0:W-:Y:S01]  /*4f70*/  STG.E.128 [R16.64], R4 ;  /* 0x0000000410007986 */ /* 0x0011e2000c101d24 */
[----:B------:R-:W-:Y:S05]  /*4f80*/  BRA `(.L_x_8523) ;  /* 0x000009b000007947 */ /* 0x000fea0003800000 */
.L_x_8531:
        /* <DEDUP_REMOVED lines=21> */
.L_x_8536:
[----:B------:R-:W-:Y:S05]  /*50e0*/  BSYNC B0 ;  /* 0x0000000000007941 */ /* 0x000fea0003800000 */
.L_x_8535:
[----:B------:R-:W-:-:S05]  /*50f0*/  LOP3.LUT R3, R0, R3, RZ, 0xfc, !PT ;  /* 0x0000000300037212 */ /* 0x000fca00078efcff */
[----:B------:R0:W-:Y:S01]  /*5100*/  STG.E.U8 [R16.64], R3 ;  /* 0x0000000310007986 */ /* 0x0001e2000c101124 */
[----:B------:R-:W-:Y:S05]  /*5110*/  BRA `(.L_x_8523) ;  /* 0x0000082000007947 */ /* 0x000fea0003800000 */
.L_x_8534:
        /* <DEDUP_REMOVED lines=13> */
.L_x_8538:
[----:B------:R-:W-:Y:S01]  /*51f0*/  IMAD.MOV.U32 R0, RZ, RZ, 0x7f ;  /* 0x0000007fff007424 */ /* 0x000fe200078e00ff */
[----:B------:R-:W-:-:S04]  /*5200*/  ISETP.GT.U32.AND P0, PT, R3, 0x7f800000, PT ;  /* 0x7f8000000300780c */ /* 0x000fc80003f04070 */
[----:B------:R-:W-:-:S04]  /*5210*/  SEL R0, R0, 0x7c, P0 ;  /* 0x0000007c00007807 */ /* 0x000fc80000000000 */
.L_x_8539:
[----:B------:R-:W-:Y:S05]  /*5220*/  BSYNC B0 ;  /* 0x0000000000007941 */ /* 0x000fea0003800000 */
.L_x_8537:
[----:B------:R-:W-:-:S04]  /*5230*/  LOP3.LUT R2, R5, 0x80000000, RZ, 0xc0, !PT ;  /* 0x8000000005027812 */ /* 0x000fc800078ec0ff */
[----:B------:R-:W-:-:S04]  /*5240*/  SHF.R.U32.HI R3, RZ, 0x18, R2 ;  /* 0x00000018ff037819 */ /* 0x000fc80000011602 */
[----:B------:R-:W-:-:S05]  /*5250*/  LOP3.LUT R3, R0, R3, RZ, 0xfc, !PT ;  /* 0x0000000300037212 */ /* 0x000fca00078efcff */
[----:B------:R0:W-:Y:S01]  /*5260*/  STG.E.U8 [R16.64], R3 ;  /* 0x0000000310007986 */ /* 0x0001e2000c101124 */
[----:B------:R-:W-:Y:S05]  /*5270*/  BRA `(.L_x_8523) ;  /* 0x000006c000007947 */ /* 0x000fea0003800000 */
.L_x_8533:
[----:B------:R-:W0:Y:S02]  /*5280*/  I2F.U16 R0, R2 ;  /* 0x0000000200007306 */ /* 0x000e240000101000 */
[----:B0-----:R-:W-:-:S05]  /*5290*/  F2FP.BF16.PACK_AB R0, RZ, R0 ;  /* 0x00000000ff00723e */ /* 0x001fca00000010ff */
[----:B------:R0:W-:Y:S01]  /*52a0*/  STG.E.U16 [R16.64], R0 ;  /* 0x0000000010007986 */ /* 0x0001e2000c101524 */
[----:B------:R-:W-:Y:S05]  /*52b0*/  BRA `(.L_x_8523) ;  /* 0x0000068000007947 */ /* 0x000fea0003800000 */
.L_x_8530:
        /* <DEDUP_REMOVED lines=10> */
.L_x_8542:
        /* <DEDUP_REMOVED lines=17> */
.L_x_8545:
[----:B------:R-:W-:-:S04]  /*5470*/  LOP3.LUT R2, R5, 0x80000000, RZ, 0xc0, !PT ;  /* 0x8000000005027812 */ /* 0x000fc800078ec0ff */
[----:B------:R-:W-:-:S04]  /*5480*/  SHF.R.U32.HI R3, RZ, 0x18, R2 ;  /* 0x00000018ff037819 */ /* 0x000fc80000011602 */
[----:B------:R-:W-:-:S04]  /*5490*/  LOP3.LUT R0, R0, R3, RZ, 0xfc, !PT ;  /* 0x0000000300007212 */ /* 0x000fc800078efcff */
[----:B------:R-:W-:Y:S02]  /*54a0*/  PRMT R8, R0, 0x7610, R8 ;  /* 0x0000761000087816 */ /* 0x000fe40000000008 */
.L_x_8544:
[----:B------:R-:W-:Y:S05]  /*54b0*/  BSYNC B0 ;  /* 0x0000000000007941 */ /* 0x000fea0003800000 */
.L_x_8543:
[----:B------:R0:W-:Y:S01]  /*54c0*/  STG.E.U8 [R16.64], R8 ;  /* 0x0000000810007986 */ /* 0x0001e2000c101124 */
[----:B------:R-:W-:Y:S05]  /*54d0*/  BRA `(.L_x_8523) ;  /* 0x0000046000007947 */ /* 0x000fea0003800000 */
.L_x_8541:
        /* <DEDUP_REMOVED lines=17> */
.L_x_8548:
[----:B------:R-:W-:-:S04]  /*55f0*/  LOP3.LUT R2, R5, 0x80000000, RZ, 0xc0, !PT ;  /* 0x8000000005027812 */ /* 0x000fc800078ec0ff */
[----:B------:R-:W-:-:S04]  /*5600*/  SHF.R.U32.HI R3, RZ, 0x18, R2 ;  /* 0x00000018ff037819 */ /* 0x000fc80000011602 */
[----:B------:R-:W-:-:S04]  /*5610*/  LOP3.LUT R0, R0, R3, RZ, 0xfc, !PT ;  /* 0x0000000300007212 */ /* 0x000fc800078efcff */
[----:B------:R-:W-:Y:S02]  /*5620*/  PRMT R8, R0, 0x7610, R8 ;  /* 0x0000761000087816 */ /* 0x000fe40000000008 */
.L_x_8547:
[----:B------:R-:W-:Y:S05]  /*5630*/  BSYNC B0 ;  /* 0x0000000000007941 */ /* 0x000fea0003800000 */
.L_x_8546:
[----:B------:R0:W-:Y:S01]  /*5640*/  STG.E.U8 [R16.64], R8 ;  /* 0x0000000810007986 */ /* 0x0001e2000c101124 */
[----:B------:R-:W-:Y:S05]  /*5650*/  BRA `(.L_x_8523) ;  /* 0x000002e000007947 */ /* 0x000fea0003800000 */
.L_x_8540:
        /* <DEDUP_REMOVED lines=22> */
.L_x_8522:
        /* <DEDUP_REMOVED lines=20> */
.L_x_8550:
[----:B------:R-:W-:-:S05]  /*5900*/  IMAD.MOV.U32 R3, RZ, RZ, RZ ;  /* 0x000000ffff037224 */ /* 0x000fca00078e00ff */
[----:B------:R0:W-:Y:S01]  /*5910*/  STG.E.64 [R16.64], R2 ;  /* 0x0000000210007986 */ /* 0x0001e2000c101b24 */
[----:B------:R-:W-:Y:S05]  /*5920*/  BRA `(.L_x_8523) ;  /* 0x0000001000007947 */ /* 0x000fea0003800000 */
.L_x_8549:
[----:B------:R0:W-:Y:S02]  /*5930*/  STG.E [R16.64], R2 ;  /* 0x0000000210007986 */ /* 0x0001e4000c101924 */
.L_x_8523:
        /* <DEDUP_REMOVED lines=231> */
.L_x_8551:
        /* <DEDUP_REMOVED lines=18> */
.L_x_8555:
[----:B------:R0:W5:Y:S01]  /*68d0*/  LDG.E.U8 R0, [R4.64] ;  /* 0x0000002404007981 */ /* 0x000162000c1e1100 */
[----:B------:R-:W-:Y:S05]  /*68e0*/  BRA `(.L_x_8557) ;  /* 0x00000dc000007947 */ /* 0x000fea0003800000 */
.L_x_8554:
        /* <DEDUP_REMOVED lines=8> */
.L_x_8559:
[----:B------:R0:W5:Y:S01]  /*6970*/  LDG.E.U8 R0, [R4.64] ;  /* 0x0000002404007981 */ /* 0x000162000c1e1100 */
[----:B------:R-:W-:Y:S05]  /*6980*/  BRA `(.L_x_8557) ;  /* 0x00000d2000007947 */ /* 0x000fea0003800000 */
.L_x_8558:
[----:B------:R0:W5:Y:S01]  /*6990*/  LDG.E.U16 R0, [R4.64] ;  /* 0x0000002404007981 */ /* 0x000162000c1e1500 */
[----:B------:R-:W-:Y:S05]  /*69a0*/  BRA `(.L_x_8557) ;  /* 0x00000d0000007947 */ /* 0x000fea0003800000 */
.L_x_8553:
        /* <DEDUP_REMOVED lines=10> */
.L_x_8561:
[----:B------:R-:W2:Y:S02]  /*6a50*/  LDG.E.U16 R2, [R4.64] ;  /* 0x0000002404027981 */ /* 0x000ea4000c1e1500 */
[----:B--2---:R-:W-:-:S06]  /*6a60*/  HADD2.F32 R2, -RZ, R2.H0_H0 ;  /* 0x20000002ff027230 */ /* 0x004fcc0000004100 */
[----:B------:R-:W0:Y:S02]  /*6a70*/  F2I.S64.TRUNC R2, R2 ;  /* 0x0000000200027311 */ /* 0x000e24000020d900 */
[----:B0-----:R-:W-:Y:S01]  /*6a80*/  PRMT R0, R2, 0x7610, R0 ;  /* 0x0000761002007816 */ /* 0x001fe20000000000 */
[----:B------:R-:W-:Y:S05]  /*6a90*/  BRA `(.L_x_8557) ;  /* 0x00000c1000007947 */ /* 0x000fea0003800000 */
.L_x_8560:
        /* <DEDUP_REMOVED lines=10> */
.L_x_8563:
[----:B------:R-:W2:Y:S02]  /*6b40*/  LDG.E.U16 R4, [R4.64] ;  /* 0x0000002404047981 */ /* 0x000ea4000c1e1500 */
[----:B--2---:R-:W-:-:S06]  /*6b50*/  HADD2.F32 R2, -RZ, R4.H0_H0 ;  /* 0x20000004ff027230 */ /* 0x004fcc0000004100 */
[----:B------:R-:W0:Y:S02]  /*6b60*/  F2I.S64.TRUNC R2, R2 ;  /* 0x0000000200027311 */ /* 0x000e24000020d900 */
[----:B0-----:R-:W-:Y:S01]  /*6b70*/  PRMT R0, R2, 0x7610, R0 ;  /* 0x0000761002007816 */ /* 0x001fe20000000000 */
[----:B------:R-:W-:Y:S05]  /*6b80*/  BRA `(.L_x_8557) ;  /* 0x00000b2000007947 */ /* 0x000fea0003800000 */
.L_x_8562:
[----:B------:R-:W2:Y:S02]  /*6b90*/  LDG.E.64 R2, [R4.64] ;  /* 0x0000002404027981 */ /* 0x000ea4000c1e1b00 */
[----:B--2---:R-:W0:Y:S02]  /*6ba0*/  F2I.S64.F64.TRUNC R2, R2 ;  /* 0x0000000200027311 */ /* 0x004e24000030d900 */
[----:B0-----:R-:W-:Y:S01]  /*6bb0*/  PRMT R0, R2, 0x7610, R0 ;  /* 0x0000761002007816 */ /* 0x001fe20000000000 */
[----:B------:R-:W-:Y:S05]  /*6bc0*/  BRA `(.L_x_8557) ;  /* 0x00000ae000007947 */ /* 0x000fea0003800000 */
.L_x_8552:
        /* <DEDUP_REMOVED lines=12> */
.L_x_8566:
[----:B------:R-:W2:Y:S02]  /*6c90*/  LDG.E.64 R4, [R4.64] ;  /* 0x0000002404047981 */ /* 0x000ea4000c1e1b00 */
[----:B--2---:R-:W0:Y:S02]  /*6ca0*/  F2I.S64.F64.TRUNC R2, R4 ;  /* 0x0000000400027311 */ /* 0x004e24000030d900 */
[----:B0-----:R-:W-:Y:S01]  /*6cb0*/  PRMT R0, R2, 0x7610, R0 ;  /* 0x0000761002007816 */ /* 0x001fe20000000000 */
[----:B------:R-:W-:Y:S05]  /*6cc0*/  BRA `(.L_x_8557) ;  /* 0x000009e000007947 */ /* 0x000fea0003800000 */
.L_x_8565:
        /* <DEDUP_REMOVED lines=28> */
.L_x_8568:
        /* <DEDUP_REMOVED lines=15> */
.L_x_8567:
[----:B------:R-:W2:Y:S02]  /*6f80*/  LDG.E.U16 R2, [R4.64] ;  /* 0x0000002404027981 */ /* 0x000ea4000c1e1500 */
[----:B--2---:R-:W-:-:S06]  /*6f90*/  PRMT R2, RZ, 0x5410, R2 ;  /* 0x00005410ff027816 */ /* 0x004fcc0000000002 */
[----:B------:R-:W0:Y:S02]  /*6fa0*/  F2I.S64.TRUNC R2, R2 ;  /* 0x0000000200027311 */ /* 0x000e24000020d900 */
[----:B0-----:R-:W-:Y:S01]  /*6fb0*/  PRMT R0, R2, 0x7610, R0 ;  /* 0x0000761002007816 */ /* 0x001fe20000000000 */
[----:B------:R-:W-:Y:S05]  /*6fc0*/  BRA `(.L_x_8557) ;  /* 0x000006e000007947 */ /* 0x000fea0003800000 */
.L_x_8564:
        /* <DEDUP_REMOVED lines=10> */
.L_x_8571:
        /* <DEDUP_REMOVED lines=21> */
.L_x_8575:
[----:B------:R-:W-:Y:S05]  /*71c0*/  BSYNC B1 ;  /* 0x0000000000017941 */ /* 0x000fea0003800000 */
.L_x_8574:
[----:B------:R-:W-:Y:S01]  /*71d0*/  IMAD.SHL.U32 R2, R2, 0x100000, RZ ;  /* 0x0010000002027824 */ /* 0x000fe200078e00ff */
[----:B------:R-:W-:-:S04]  /*71e0*/  LEA R3, R0, 0x3b800000, 0x17 ;  /* 0x3b80000000037811 */ /* 0x000fc800078eb8ff */
[----:B------:R-:W-:Y:S02]  /*71f0*/  LOP3.LUT R2, R3, R2, R4, 0xfe, !PT ;  /* 0x0000000203027212 */ /* 0x000fe400078efe04 */
.L_x_8573:
[----:B------:R-:W-:Y:S05]  /*7200*/  BSYNC B0 ;  /* 0x0000000000007941 */ /* 0x000fea0003800000 */
.L_x_8572:
[----:B------:R-:W0:Y:S02]  /*7210*/  F2I.S64.TRUNC R2, R2 ;  /* 0x0000000200027311 */ /* 0x000e24000020d900 */
[----:B0-----:R-:W-:Y:S01]  /*7220*/  PRMT R0, R2, 0x7610, R0 ;  /* 0x0000761002007816 */ /* 0x001fe20000000000 */
[----:B------:R-:W-:Y:S05]  /*7230*/  BRA `(.L_x_8557) ;  /* 0x0000047000007947 */ /* 0x000fea0003800000 */
.L_x_8570:
        /* <DEDUP_REMOVED lines=21> */
.L_x_8579:
[----:B------:R-:W-:Y:S05]  /*7390*/  BSYNC B1 ;  /* 0x0000000000017941 */ /* 0x000fea0003800000 */
.L_x_8578:
[----:B------:R-:W-:Y:S01]  /*73a0*/  IMAD.SHL.U32 R2, R2, 0x200000, RZ ;  /* 0x0020000002027824 */ /* 0x000fe200078e00ff */
[----:B------:R-:W-:-:S04]  /*73b0*/  LEA R3, R0, 0x37800000, 0x17 ;  /* 0x3780000000037811 */ /* 0x000fc800078eb8ff */
[----:B------:R-:W-:Y:S02]  /*73c0*/  LOP3.LUT R2, R3, R2, R4, 0xfe, !PT ;  /* 0x0000000203027212 */ /* 0x000fe400078efe04 */
.L_x_8577:
[----:B------:R-:W-:Y:S05]  /*73d0*/  BSYNC B0 ;  /* 0x0000000000007941 */ /* 0x000fea0003800000 */
.L_x_8576:
[----:B------:R-:W0:Y:S02]  /*73e0*/  F2I.S64.TRUNC R2, R2 ;  /* 0x0000000200027311 */ /* 0x000e24000020d900 */
[----:B0-----:R-:W-:Y:S01]  /*73f0*/  PRMT R0, R2, 0x7610, R0 ;  /* 0x0000761002007816 */ /* 0x001fe20000000000 */
[----:B------:R-:W-:Y:S05]  /*7400*/  BRA `(.L_x_8557) ;  /* 0x000002a000007947 */ /* 0x000fea0003800000 */
.L_x_8569:
        /* <DEDUP_REMOVED lines=14> */
.L_x_8583:
[----:B------:R-:W-:Y:S05]  /*74f0*/  BSYNC B0 ;  /* 0x0000000000007941 */ /* 0x000fea0003800000 */
.L_x_8582:
[----:B------:R-:W0:Y:S02]  /*7500*/  F2I.S64.TRUNC R2, R2 ;  /* 0x0000000200027311 */ /* 0x000e24000020d900 */
[----:B0-----:R-:W-:Y:S01]  /*7510*/  PRMT R0, R2, 0x7610, R0 ;  /* 0x0000761002007816 */ /* 0x001fe20000000000 */
[----:B------:R-:W-:Y:S05]  /*7520*/  BRA `(.L_x_8557) ;  /* 0x0000018000007947 */ /* 0x000fea0003800000 */
.L_x_8556:
        /* <DEDUP_REMOVED lines=21> */
.L_x_8581:
[----:B------:R0:W5:Y:S01]  /*7680*/  LDG.E.U8 R0, [R4.64] ;  /* 0x0000002404007981 */ /* 0x000162000c1e1100 */
[----:B------:R-:W-:Y:S05]  /*7690*/  BRA `(.L_x_8557) ;  /* 0x0000001000007947 */ /* 0x000fea0003800000 */
.L_x_8580:
[----:B------:R0:W5:Y:S02]  /*76a0*/  LDG.E.U8 R0, [R4.64] ;  /* 0x0000002404007981 */ /* 0x000164000c1e1100 */
.L_x_8557:
        /* <DEDUP_REMOVED lines=19> */
.L_x_8587:
[----:B------:R0:W-:Y:S01]  /*77e0*/  STG.E.U8 [R16.64], R2 ;  /* 0x0000000210007986 */ /* 0x0001e2000c101124 */
[----:B------:R-:W-:Y:S05]  /*77f0*/  BRA `(.L_x_8589) ;  /* 0x00000d8000007947 */ /* 0x000fea0003800000 */
.L_x_8586:
        /* <DEDUP_REMOVED lines=9> */
.L_x_8591:
[----:B------:R0:W-:Y:S01]  /*7890*/  STG.E [R16.64], R2 ;  /* 0x0000000210007986 */ /* 0x0001e2000c101924 */
[----:B------:R-:W-:Y:S05]  /*78a0*/  BRA `(.L_x_8589) ;  /* 0x00000cd000007947 */ /* 0x000fea0003800000 */
.L_x_8590:
[----:B------:R0:W-:Y:S01]  /*78b0*/  STG.E.U16 [R16.64], R2 ;  /* 0x0000000210007986 */ /* 0x0001e2000c101524 */
[----:B------:R-:W-:Y:S05]  /*78c0*/  BRA `(.L_x_8589) ;  /* 0x00000cb000007947 */ /* 0x000fea0003800000 */
.L_x_8585:
        /* <DEDUP_REMOVED lines=9> */
.L_x_8593:
[----:B------:R-:W0:Y:S02]  /*7960*/  I2F.U16 R0, R2 ;  /* 0x0000000200007306 */ /* 0x000e240000101000 */
[----:B0-----:R-:W-:-:S05]  /*7970*/  F2FP.PACK_AB R0, RZ, R0 ;  /* 0x00000000ff00723e */ /* 0x001fca00000000ff */
[----:B------:R0:W-:Y:S01]  /*7980*/  STG.E.U16 [R16.64], R0 ;  /* 0x0000000010007986 */ /* 0x0001e2000c101524 */
[----:B------:R-:W-:Y:S05]  /*7990*/  BRA `(.L_x_8589) ;  /* 0x00000be000007947 */ /* 0x000fea0003800000 */
.L_x_8592:
        /* <DEDUP_REMOVED lines=10> */
.L_x_8595:
[----:B------:R-:W0:Y:S02]  /*7a40*/  I2F.U16 R2, R2 ;  /* 0x0000000200027306 */ /* 0x000e240000101000 */
[----:B0-----:R-:W-:-:S04]  /*7a50*/  F2FP.PACK_AB R3, RZ, R2 ;  /* 0x00000002ff03723e */ /* 0x001fc800000000ff */
[----:B------:R-:W-:-:S05]  /*7a60*/  PRMT R3, R3, 0x5410, RZ ;  /* 0x0000541003037816 */ /* 0x000fca00000000ff */
[----:B------:R0:W-:Y:S01]  /*7a70*/  STG.E [R16.64], R3 ;  /* 0x0000000310007986 */ /* 0x0001e2000c101924 */
[----:B------:R-:W-:Y:S05]  /*7a80*/  BRA `(.L_x_8589) ;  /* 0x00000af000007947 */ /* 0x000fea0003800000 */
.L_x_8594:
[----:B------:R-:W0:Y:S02]  /*7a90*/  I2F.F64.U16 R2, R2 ;  /* 0x0000000200027312 */ /* 0x000e240000101800 */
[----:B0-----:R0:W-:Y:S01]  /*7aa0*/  STG.E.64 [R16.64], R2 ;  /* 0x0000000210007986 */ /* 0x0011e2000c101b24 */
[----:B------:R-:W-:Y:S05]  /*7ab0*/  BRA `(.L_x_8589) ;  /* 0x00000ac000007947 */ /* 0x000fea0003800000 */
.L_x_8584:
        /* <DEDUP_REMOVED lines=13> */
.L_x_8598:
[----:B------:R-:W0:Y:S01]  /*7b90*/  I2F.F64.U16 R4, R2 ;  /* 0x0000000200047312 */ /* 0x000e220000101800 */
[----:B------:R-:W-:-:S05]  /*7ba0*/  CS2R R6, SRZ ;  /* 0x0000000000067805 */ /* 0x000fca000001ff00 */
[----:B0-----:R0:W-:Y:S01]  /*7bb0*/  STG.E.128 [R16.64], R4 ;  /* 0x0000000410007986 */ /* 0x0011e2000c101d24 */
[----:B------:R-:W-:Y:S05]  /*7bc0*/  BRA `(.L_x_8589) ;  /* 0x000009b000007947 */ /* 0x000fea0003800000 */
.L_x_8597:
        /* <DEDUP_REMOVED lines=21> */
.L_x_8602:
[----:B------:R-:W-:Y:S05]  /*7d20*/  BSYNC B0 ;  /* 0x0000000000007941 */ /* 0x000fea0003800000 */
.L_x_8601:
[----:B------:R-:W-:-:S05]  /*7d30*/  LOP3.LUT R3, R0, R3, RZ, 0xfc, !PT ;  /* 0x0000000300037212 */ /* 0x000fca00078efcff */
[----:B------:R0:W-:Y:S01]  /*7d40*/  STG.E.U8 [R16.64], R3 ;  /* 0x0000000310007986 */ /* 0x0001e2000c101124 */
[----:B------:R-:W-:Y:S05]  /*7d50*/  BRA `(.L_x_8589) ;  /* 0x0000082000007947 */ /* 0x000fea0003800000 */
.L_x_8600:
        /* <DEDUP_REMOVED lines=13> */
.L_x_8604:
[----:B------:R-:W-:Y:S01]  /*7e30*/  IMAD.MOV.U32 R0, RZ, RZ, 0x7f ;  /* 0x0000007fff007424 */ /* 0x000fe200078e00ff */
[----:B------:R-:W-:-:S04]  /*7e40*/  ISETP.GT.U32.AND P0, PT, R3, 0x7f800000, PT ;  /* 0x7f8000000300780c */ /* 0x000fc80003f04070 */
[----:B------:R-:W-:-:S04]  /*7e50*/  SEL R0, R0, 0x7c, P0 ;  /* 0x0000007c00007807 */ /* 0x000fc80000000000 */
.L_x_8605:
[----:B------:R-:W-:Y:S05]  /*7e60*/  BSYNC B0 ;  /* 0x0000000000007941 */ /* 0x000fea0003800000 */
.L_x_8603:
[----:B------:R-:W-:-:S04]  /*7e70*/  LOP3.LUT R2, R5, 0x80000000, RZ, 0xc0, !PT ;  /* 0x8000000005027812 */ /* 0x000fc800078ec0ff */
[----:B------:R-:W-:-:S04]  /*7e80*/  SHF.R.U32.HI R3, RZ, 0x18, R2 ;  /* 0x00000018ff037819 */ /* 0x000fc80000011602 */
[----:B------:R-:W-:-:S05]  /*7e90*/  LOP3.LUT R3, R0, R3, RZ, 0xfc, !PT ;  /* 0x0000000300037212 */ /* 0x000fca00078efcff */
[----:B------:R0:W-:Y:S01]  /*7ea0*/  STG.E.U8 [R16.64], R3 ;  /* 0x0000000310007986 */ /* 0x0001e2000c101124 */
[----:B------:R-:W-:Y:S05]  /*7eb0*/  BRA `(.L_x_8589) ;  /* 0x000006c000007947 */ /* 0x000fea0003800000 */
.L_x_8599:
[----:B------:R-:W0:Y:S02]  /*7ec0*/  I2F.U16 R0, R2 ;  /* 0x0000000200007306 */ /* 0x000e240000101000 */
[----:B0-----:R-:W-:-:S05]  /*7ed0*/  F2FP.BF16.PACK_AB R0, RZ, R0 ;  /* 0x00000000ff00723e */ /* 0x001fca00000010ff */
[----:B------:R0:W-:Y:S01]  /*7ee0*/  STG.E.U16 [R16.64], R0 ;  /* 0x0000000010007986 */ /* 0x0001e2000c101524 */
[----:B------:R-:W-:Y:S05]  /*7ef0*/  BRA `(.L_x_8589) ;  /* 0x0000068000007947 */ /* 0x000fea0003800000 */
.L_x_8596:
        /* <DEDUP_REMOVED lines=10> */
.L_x_8608:
        /* <DEDUP_REMOVED lines=17> */
.L_x_8611:
[----:B------:R-:W-:-:S04]  /*80b0*/  LOP3.LUT R2, R5, 0x80000000, RZ, 0xc0, !PT ;  /* 0x8000000005027812 */ /* 0x000fc800078ec0ff */
[----:B------:R-:W-:-:S04]  /*80c0*/  SHF.R.U32.HI R3, RZ, 0x18, R2 ;  /* 0x00000018ff037819 */ /* 0x000fc80000011602 */
[----:B------:R-:W-:-:S04]  /*80d0*/  LOP3.LUT R0, R0, R3, RZ, 0xfc, !PT ;  /* 0x0000000300007212 */ /* 0x000fc800078efcff */
[----:B------:R-:W-:Y:S02]  /*80e0*/  PRMT R8, R0, 0x7610, R8 ;  /* 0x0000761000087816 */ /* 0x000fe40000000008 */
.L_x_8610:
[----:B------:R-:W-:Y:S05]  /*80f0*/  BSYNC B0 ;  /* 0x0000000000007941 */ /* 0x000fea0003800000 */
.L_x_8609:
[----:B------:R0:W-:Y:S01]  /*8100*/  STG.E.U8 [R16.64], R8 ;  /* 0x0000000810007986 */ /* 0x0001e2000c101124 */
[----:B------:R-:W-:Y:S05]  /*8110*/  BRA `(.L_x_8589) ;  /* 0x0000046000007947 */ /* 0x000fea0003800000 */
.L_x_8607:
        /* <DEDUP_REMOVED lines=17> */
.L_x_8614:
[----:B------:R-:W-:-:S04]  /*8230*/  LOP3.LUT R2, R5, 0x80000000, RZ, 0xc0, !PT ;  /* 0x8000000005027812 */ /* 0x000fc800078ec0ff */
[----:B------:R-:W-:-:S04]  /*8240*/  SHF.R.U32.HI R3, RZ, 0x18, R2 ;  /* 0x00000018ff037819 */ /* 0x000fc80000011602 */
[----:B------:R-:W-:-:S04]  /*8250*/  LOP3.LUT R0, R0, R3, RZ, 0xfc, !PT ;  /* 0x0000000300007212 */ /* 0x000fc800078efcff */
[----:B------:R-:W-:Y:S02]  /*8260*/  PRMT R8, R0, 0x7610, R8 ;  /* 0x0000761000087816 */ /* 0x000fe40000000008 */
.L_x_8613:
[----:B------:R-:W-:Y:S05]  /*8270*/  BSYNC B0 ;  /* 0x0000000000007941 */ /* 0x000fea0003800000 */
.L_x_8612:
[----:B------:R0:W-:Y:S01]  /*8280*/  STG.E.U8 [R16.64], R8 ;  /* 0x0000000810007986 */ /* 0x0001e2000c101124 */
[----:B------:R-:W-:Y:S05]  /*8290*/  BRA `(.L_x_8589) ;  /* 0x000002e000007947 */ /* 0x000fea0003800000 */
.L_x_8606:
        /* <DEDUP_REMOVED lines=22> */
.L_x_8588:
        /* <DEDUP_REMOVED lines=20> */
.L_x_8616:
[----:B------:R-:W-:-:S05]  /*8540*/  IMAD.MOV.U32 R3, RZ, RZ, RZ ;  /* 0x000000ffff037224 */ /* 0x000fca00078e00ff */
[----:B------:R0:W-:Y:S01]  /*8550*/  STG.E.64 [R16.64], R2 ;  /* 0x0000000210007986 */ /* 0x0001e2000c101b24 */
[----:B------:R-:W-:Y:S05]  /*8560*/  BRA `(.L_x_8589) ;  /* 0x0000001000007947 */ /* 0x000fea0003800000 */
.L_x_8615:
[----:B------:R0:W-:Y:S02]  /*8570*/  STG.E [R16.64], R2 ;  /* 0x0000000210007986 */ /* 0x0001e4000c101924 */
.L_x_8589:
[----:B------:R-:W-:Y:S02]  /*8580*/  IADD3 R19, R19, 0x80, RZ ;  /* 0x0000008013137810 */ /* 0x000fe40007ffe0ff */
.L_x_8484:
[----:B------:R-:W-:Y:S05]  /*8590*/  BSYNC B6 ;  /* 0x0000000000067941 */ /* 0x000fea0003800000 */
.L_x_8483:
        /* <DEDUP_REMOVED lines=230> */
.L_x_8617:
        /* <DEDUP_REMOVED lines=18> */
.L_x_8621:
[----:B------:R0:W5:Y:S01]  /*9520*/  LDG.E.U8 R0, [R4.64] ;  /* 0x0000002404007981 */ /* 0x000162000c1e1100 */
[----:B------:R-:W-:Y:S05]  /*9530*/  BRA `(.L_x_8623) ;  /* 0x00000dc000007947 */ /* 0x000fea0003800000 */
.L_x_8620:
        /* <DEDUP_REMOVED lines=8> */
.L_x_8625:
[----:B------:R0:W5:Y:S01]  /*95c0*/  LDG.E.U8 R0, [R4.64] ;  /* 0x0000002404007981 */ /* 0x000162000c1e1100 */
[----:B------:R-:W-:Y:S05]  /*95d0*/  BRA `(.L_x_8623) ;  /* 0x00000d2000007947 */ /* 0x000fea0003800000 */
.L_x_8624:
[----:B------:R0:W5:Y:S01]  /*95e0*/  LDG.E.U16 R0, [R4.64] ;  /* 0x0000002404007981 */ /* 0x000162000c1e1500 */
[----:B------:R-:W-:Y:S05]  /*95f0*/  BRA `(.L_x_8623) ;  /* 0x00000d0000007947 */ /* 0x000fea0003800000 */
.L_x_8619:
        /* <DEDUP_REMOVED lines=10> */
.L_x_8627:
[----:B------:R-:W2:Y:S02]  /*96a0*/  LDG.E.U16 R2, [R4.64] ;  /* 0x0000002404027981 */ /* 0x000ea4000c1e1500 */
[----:B--2---:R-:W-:-:S06]  /*96b0*/  HADD2.F32 R2, -RZ, R2.H0_H0 ;  /* 0x20000002ff027230 */ /* 0x004fcc0000004100 */
[----:B------:R-:W0:Y:S02]  /*96c0*/  F2I.S64.TRUNC R2, R2 ;  /* 0x0000000200027311 */ /* 0x000e24000020d900 */
[----:B0-----:R-:W-:Y:S01]  /*96d0*/  PRMT R0, R2, 0x7610, R0 ;  /* 0x0000761002007816 */ /* 0x001fe20000000000 */
[----:B------:R-:W-:Y:S05]  /*96e0*/  BRA `(.L_x_8623) ;  /* 0x00000c1000007947 */ /* 0x000fea0003800000 */
.L_x_8626:
        /* <DEDUP_REMOVED lines=10> */
.L_x_8629:
[----:B------:R-:W2:Y:S02]  /*9790*/  LDG.E.U16 R4, [R4.64] ;  /* 0x0000002404047981 */ /* 0x000ea4000c1e1500 */
[----:B--2---:R-:W-:-:S06]  /*97a0*/  HADD2.F32 R2, -RZ, R4.H0_H0 ;  /* 0x20000004ff027230 */ /* 0x004fcc0000004100 */
[----:B------:R-:W0:Y:S02]  /*97b0*/  F2I.S64.TRUNC R2, R2 ;  /* 0x0000000200027311 */ /* 0x000e24000020d900 */
[----:B0-----:R-:W-:Y:S01]  /*97c0*/  PRMT R0, R2, 0x7610, R0 ;  /* 0x0000761002007816 */ /* 0x001fe20000000000 */
[----:B------:R-:W-:Y:S05]  /*97d0*/  BRA `(.L_x_8623) ;  /* 0x00000b2000007947 */ /* 0x000fea0003800000 */
.L_x_8628:
[----:B------:R-:W2:Y:S02]  /*97e0*/  LDG.E.64 R2, [R4.64] ;  /* 0x0000002404027981 */ /* 0x000ea4000c1e1b00 */
[----:B--2---:R-:W0:Y:S02]  /*97f0*/  F2I.S64.F64.TRUNC R2, R2 ;  /* 0x0000000200027311 */ /* 0x004e24000030d900 */
[----:B0-----:R-:W-:Y:S01]  /*9800*/  PRMT R0, R2, 0x7610, R0 ;  /* 0x0000761002007816 */ /* 0x001fe20000000000 */
[----:B------:R-:W-:Y:S05]  /*9810*/  BRA `(.L_x_8623) ;  /* 0x00000ae000007947 */ /* 0x000fea0003800000 */
.L_x_8618:
        /* <DEDUP_REMOVED lines=12> */
.L_x_8632:
[----:B------:R-:W2:Y:S02]  /*98e0*/  LDG.E.64 R4, [R4.64] ;  /* 0x0000002404047981 */ /* 0x000ea4000c1e1b00 */
[----:B--2---:R-:W0:Y:S02]  /*98f0*/  F2I.S64.F64.TRUNC R2, R4 ;  /* 0x0000000400027311 */ /* 0x004e24000030d900 */
[----:B0-----:R-:W-:Y:S01]  /*9900*/  PRMT R0, R2, 0x7610, R0 ;  /* 0x0000761002007816 */ /* 0x001fe20000000000 */
[----:B------:R-:W-:Y:S05]  /*9910*/  BRA `(.L_x_8623) ;  /* 0x000009e000007947 */ /* 0x000fea0003800000 */
.L_x_8631:
        /* <DEDUP_REMOVED lines=28> */
.L_x_8634:
        /* <DEDUP_REMOVED lines=15> */
.L_x_8633:
[----:B------:R-:W2:Y:S02]  /*9bd0*/  LDG.E.U16 R2, [R4.64] ;  /* 0x0000002404027981 */ /* 0x000ea4000c1e1500 */
[----:B--2---:R-:W-:-:S06]  /*9be0*/  PRMT R2, RZ, 0x5410, R2 ;  /* 0x00005410ff027816 */ /* 0x004fcc0000000002 */
[----:B------:R-:W0:Y:S02]  /*9bf0*/  F2I.S64.TRUNC R2, R2 ;  /* 0x0000000200027311 */ /* 0x000e24000020d900 */
[----:B0-----:R-:W-:Y:S01]  /*9c00*/  PRMT R0, R2, 0x7610, R0 ;  /* 0x0000761002007816 */ /* 0x001fe20000000000 */
[----:B------:R-:W-:Y:S05]  /*9c10*/  BRA `(.L_x_8623) ;  /* 0x000006e000007947 */ /* 0x000fea0003800000 */
.L_x_8630:
        /* <DEDUP_REMOVED lines=10> */
.L_x_8637:
        /* <DEDUP_REMOVED lines=21> */
.L_x_8641:
[----:B------:R-:W-:Y:S05]  /*9e10*/  BSYNC B1 ;  /* 0x0000000000017941 */ /* 0x000fea0003800000 */
.L_x_8640:
[----:B------:R-:W-:Y:S01]  /*9e20*/  IMAD.SHL.U32 R2, R2, 0x100000, RZ ;  /* 0x0010000002027824 */ /* 0x000fe200078e00ff */
[----:B------:R-:W-:-:S04]  /*9e30*/  LEA R3, R0, 0x3b800000, 0x17 ;  /* 0x3b80000000037811 */ /* 0x000fc800078eb8ff */
[----:B------:R-:W-:Y:S02]  /*9e40*/  LOP3.LUT R2, R3, R2, R4, 0xfe, !PT ;  /* 0x0000000203027212 */ /* 0x000fe400078efe04 */
.L_x_8639:
[----:B------:R-:W-:Y:S05]  /*9e50*/  BSYNC B0 ;  /* 0x0000000000007941 */ /* 0x000fea0003800000 */
.L_x_8638:
[----:B------:R-:W0:Y:S02]  /*9e60*/  F2I.S64.TRUNC R2, R2 ;  /* 0x0000000200027311 */ /* 0x000e24000020d900 */
[----:B0-----:R-:W-:Y:S01]  /*9e70*/  PRMT R0, R2, 0x7610, R0 ;  /* 0x0000761002007816 */ /* 0x001fe20000000000 */
[----:B------:R-:W-:Y:S05]  /*9e80*/  BRA `(.L_x_8623) ;  /* 0x0000047000007947 */ /* 0x000fea0003800000 */
.L_x_8636:
        /* <DEDUP_REMOVED lines=21> */
.L_x_8645:
[----:B------:R-:W-:Y:S05]  /*9fe0*/  BSYNC B1 ;  /* 0x0000000000017941 */ /* 0x000fea0003800000 */
.L_x_8644:
[----:B------:R-:W-:Y:S01]  /*9ff0*/  IMAD.SHL.U32 R2, R2, 0x200000, RZ ;  /* 0x0020000002027824 */ /* 0x000fe200078e00ff */
[----:B------:R-:W-:-:S04]  /*a000*/  LEA R3, R0, 0x37800000, 0x17 ;  /* 0x3780000000037811 */ /* 0x000fc800078eb8ff */
[----:B------:R-:W-:Y:S02]  /*a010*/  LOP3.LUT R2, R3, R2, R4, 0xfe, !PT ;  /* 0x0000000203027212 */ /* 0x000fe400078efe04 */
.L_x_8643:
[----:B------:R-:W-:Y:S05]  /*a020*/  BSYNC B0 ;  /* 0x0000000000007941 */ /* 0x000fea0003800000 */
.L_x_8642:
[----:B------:R-:W0:Y:S02]  /*a030*/  F2I.S64.TRUNC R2, R2 ;  /* 0x0000000200027311 */ /* 0x000e24000020d900 */
[----:B0-----:R-:W-:Y:S01]  /*a040*/  PRMT R0, R2, 0x7610, R0 ;  /* 0x0000761002007816 */ /* 0x001fe20000000000 */
[----:B------:R-:W-:Y:S05]  /*a050*/  BRA `(.L_x_8623) ;  /* 0x000002a000007947 */ /* 0x000fea0003800000 */
.L_x_8635:
        /* <DEDUP_REMOVED lines=14> */
.L_x_8649:
[----:B------:R-:W-:Y:S05]  /*a140*/  BSYNC B0 ;  /* 0x0000000000007941 */ /* 0x000fea0003800000 */
.L_x_8648:
[----:B------:R-:W0:Y:S02]  /*a150*/  F2I.S64.TRUNC R2, R2 ;  /* 0x0000000200027311 */ /* 0x000e24000020d900 */
[----:B0-----:R-:W-:Y:S01]  /*a160*/  PRMT R0, R2, 0x7610, R0 ;  /* 0x0000761002007816 */ /* 0x001fe20000000000 */
[----:B------:R-:W-:Y:S05]  /*a170*/  BRA `(.L_x_8623) ;  /* 0x0000018000007947 */ /* 0x000fea0003800000 */
.L_x_8622:
        /* <DEDUP_REMOVED lines=21> */
.L_x_8647:
[----:B------:R0:W5:Y:S01]  /*a2d0*/  LDG.E.U8 R0, [R4.64] ;  /* 0x0000002404007981 */ /* 0x000162000c1e1100 */
[----:B------:R-:W-:Y:S05]  /*a2e0*/  BRA `(.L_x_8623) ;  /* 0x0000001000007947 */ /* 0x000fea0003800000 */
.L_x_8646:
[----:B------:R0:W5:Y:S02]  /*a2f0*/  LDG.E.U8 R0, [R4.64] ;  /* 0x0000002404007981 */ /* 0x000164000c1e1100 */
.L_x_8623:
        /* <DEDUP_REMOVED lines=19> */
.L_x_8653:
[----:B------:R-:W-:Y:S01]  /*a430*/  STG.E.U8 [R16.64], R2 ;  /* 0x0000000210007986 */ /* 0x000fe2000c101124 */
[----:B------:R-:W-:Y:S05]  /*a440*/  EXIT ;  /* 0x000000000000794d */ /* 0x000fea0003800000 */
.L_x_8652:
        /* <DEDUP_REMOVED lines=9> */
.L_x_8656:
[----:B------:R-:W-:Y:S01]  /*a4e0*/  STG.E [R16.64], R2 ;  /* 0x0000000210007986 */ /* 0x000fe2000c101924 */
[----:B------:R-:W-:Y:S05]  /*a4f0*/  EXIT ;  /* 0x000000000000794d */ /* 0x000fea0003800000 */
.L_x_8655:
[----:B------:R-:W-:Y:S01]  /*a500*/  STG.E.U16 [R16.64], R2 ;  /* 0x0000000210007986 */ /* 0x000fe2000c101524 */
[----:B------:R-:W-:Y:S05]  /*a510*/  EXIT ;  /* 0x000000000000794d */ /* 0x000fea0003800000 */
.L_x_8651:
[----:B------:R-:W-:-:S13]  /*a520*/  ISETP.GT.AND P0, PT, R3, 0x6, PT ;  /* 0x000000060300780c */ /* 0x000fda0003f04270 */
[----:B------:R-:W-:Y:S05]  /*a530*/  @P0 BRA `(.L_x_8657) ;  /* 0x000000b000000947 */ /* 0x000fea0003800000 */
[----:B------:R-:W-:-:S13]  /*a540*/  ISETP.NE.AND P0, PT, R3, 0x5, PT ;  /* 0x000000050300780c */ /* 0x000fda0003f05270 */
[----:B------:R-:W-:Y:S05]  /*a550*/  @!P0 BRA `(.L_x_8658) ;  /* 0x0000005000008947 */ /* 0x000fea0003800000 */
[----:B------:R-:W-:-:S13]  /*a560*/  ISETP.NE.AND P0, PT, R3, 0x6, PT ;  /* 0x000000060300780c */ /* 0x000fda0003f05270 */
[----:B------:R-:W-:Y:S05]  /*a570*/  @P0 BRA `(.L_x_8654) ;  /* 0x00000ad000000947 */ /* 0x000fea0003800000 */
[----:B------:R-:W0:Y:S02]  /*a580*/  I2F.U16 R3, R2 ;  /* 0x0000000200037306 */ /* 0x000e240000101000 */
[----:B0-----:R-:W-:Y:S01]  /*a590*/  STG.E [R16.64], R3 ;  /* 0x0000000310007986 */ /* 0x001fe2000c101924 */
[----:B------:R-:W-:Y:S05]  /*a5a0*/  EXIT ;  /* 0x000000000000794d */ /* 0x000fea0003800000 */
.L_x_8658:
[----:B------:R-:W0:Y:S02]  /*a5b0*/  I2F.U16 R0, R2 ;  /* 0x0000000200007306 */ /* 0x000e240000101000 */
[----:B0-----:R-:W-:-:S05]  /*a5c0*/  F2FP.PACK_AB R0, RZ, R0 ;  /* 0x00000000ff00723e */ /* 0x001fca00000000ff */
[----:B------:R-:W-:Y:S01]  /*a5d0*/  STG.E.U16 [R16.64], R0 ;  /* 0x0000000010007986 */ /* 0x000fe2000c101524 */
[----:B------:R-:W-:Y:S05]  /*a5e0*/  EXIT ;  /* 0x000000000000794d */ /* 0x000fea0003800000 */
.L_x_8657:
        /* <DEDUP_REMOVED lines=8> */
[----:B0-----:R-:W-:Y:S01]  /*a670*/  STG.E.64 [R16.64], R2 ;  /* 0x0000000210007986 */ /* 0x001fe2000c101b24 */
[----:B------:R-:W-:Y:S05]  /*a680*/  EXIT ;  /* 0x000000000000794d */ /* 0x000fea0003800000 */
.L_x_8660:
[----:B------:R-:W0:Y:S02]  /*a690*/  I2F.U16 R2, R2 ;  /* 0x0000000200027306 */ /* 0x000e240000101000 */
[----:B0-----:R-:W-:-:S04]  /*a6a0*/  F2FP.PACK_AB R3, RZ, R2 ;  /* 0x00000002ff03723e */ /* 0x001fc800000000ff */
[----:B------:R-:W-:-:S05]  /*a6b0*/  PRMT R3, R3, 0x5410, RZ ;  /* 0x0000541003037816 */ /* 0x000fca00000000ff */
[----:B------:R-:W-:Y:S01]  /*a6c0*/  STG.E [R16.64], R3 ;  /* 0x0000000310007986 */ /* 0x000fe2000c101924 */
[----:B------:R-:W-:Y:S05]  /*a6d0*/  EXIT ;  /* 0x000000000000794d */ /* 0x000fea0003800000 */
.L_x_8659:
[----:B------:R-:W0:Y:S02]  /*a6e0*/  I2F.F64.U16 R2, R2 ;  /* 0x0000000200027312 */ /* 0x000e240000101800 */
[----:B0-----:R-:W-:Y:S01]  /*a6f0*/  STG.E.64 [R16.64], R2 ;  /* 0x0000000210007986 */ /* 0x001fe2000c101b24 */
[----:B------:R-:W-:Y:S05]  /*a700*/  EXIT ;  /* 0x000000000000794d */ /* 0x000fea0003800000 */
.L_x_8650:
        /* <DEDUP_REMOVED lines=13> */
.L_x_8663:
[----:B------:R-:W0:Y:S01]  /*a7e0*/  I2F.F64.U16 R4, R2 ;  /* 0x0000000200047312 */ /* 0x000e220000101800 */
[----:B------:R-:W-:-:S05]  /*a7f0*/  CS2R R6, SRZ ;  /* 0x0000000000067805 */ /* 0x000fca000001ff00 */
[----:B0-----:R-:W-:Y:S01]  /*a800*/  STG.E.128 [R16.64], R4 ;  /* 0x0000000410007986 */ /* 0x001fe2000c101d24 */
[----:B------:R-:W-:Y:S05]  /*a810*/  EXIT ;  /* 0x000000000000794d */ /* 0x000fea0003800000 */
.L_x_8662:
        /* <DEDUP_REMOVED lines=21> */
.L_x_8667:
[----:B------:R-:W-:Y:S05]  /*a970*/  BSYNC B0 ;  /* 0x0000000000007941 */ /* 0x000fea0003800000 */
.L_x_8666:
[----:B------:R-:W-:-:S05]  /*a980*/  LOP3.LUT R3, R0, R3, RZ, 0xfc, !PT ;  /* 0x0000000300037212 */ /* 0x000fca00078efcff */
[----:B------:R-:W-:Y:S01]  /*a990*/  STG.E.U8 [R16.64], R3 ;  /* 0x0000000310007986 */ /* 0x000fe2000c101124 */
[----:B------:R-:W-:Y:S05]  /*a9a0*/  EXIT ;  /* 0x000000000000794d */ /* 0x000fea0003800000 */
.L_x_8665:
        /* <DEDUP_REMOVED lines=13> */
.L_x_8669:
[----:B------:R-:W-:Y:S01]  /*aa80*/  IMAD.MOV.U32 R0, RZ, RZ, 0x7f ;  /* 0x0000007fff007424 */ /* 0x000fe200078e00ff */
[----:B------:R-:W-:-:S04]  /*aa90*/  ISETP.GT.U32.AND P0, PT, R3, 0x7f800000, PT ;  /* 0x7f8000000300780c */ /* 0x000fc80003f04070 */
[----:B------:R-:W-:-:S04]  /*aaa0*/  SEL R0, R0, 0x7c, P0 ;  /* 0x0000007c00007807 */ /* 0x000fc80000000000 */
.L_x_8670:
[----:B------:R-:W-:Y:S05]  /*aab0*/  BSYNC B0 ;  /* 0x0000000000007941 */ /* 0x000fea0003800000 */
.L_x_8668:
[----:B------:R-:W-:-:S04]  /*aac0*/  LOP3.LUT R2, R5, 0x80000000, RZ, 0xc0, !PT ;  /* 0x8000000005027812 */ /* 0x000fc800078ec0ff */
[----:B------:R-:W-:-:S04]  /*aad0*/  SHF.R.U32.HI R3, RZ, 0x18, R2 ;  /* 0x00000018ff037819 */ /* 0x000fc80000011602 */
[----:B------:R-:W-:-:S05]  /*aae0*/  LOP3.LUT R3, R0, R3, RZ, 0xfc, !PT ;  /* 0x0000000300037212 */ /* 0x000fca00078efcff */
[----:B------:R-:W-:Y:S01]  /*aaf0*/  STG.E.U8 [R16.64], R3 ;  /* 0x0000000310007986 */ /* 0x000fe2000c101124 */
[----:B------:R-:W-:Y:S05]  /*ab00*/  EXIT ;  /* 0x000000000000794d */ /* 0x000fea0003800000 */
.L_x_8664:
[----:B------:R-:W0:Y:S02]  /*ab10*/  I2F.U16 R0, R2 ;  /* 0x0000000200007306 */ /* 0x000e240000101000 */
[----:B0-----:R-:W-:-:S05]  /*ab20*/  F2FP.BF16.PACK_AB R0, RZ, R0 ;  /* 0x00000000ff00723e */ /* 0x001fca00000010ff */
[----:B------:R-:W-:Y:S01]  /*ab30*/  STG.E.U16 [R16.64], R0 ;  /* 0x0000000010007986 */ /* 0x000fe2000c101524 */
[----:B------:R-:W-:Y:S05]  /*ab40*/  EXIT ;  /* 0x000000000000794d */ /* 0x000fea0003800000 */
.L_x_8661:
        /* <DEDUP_REMOVED lines=10> */
.L_x_8673:
        /* <DEDUP_REMOVED lines=17> */
.L_x_8676:
[----:B------:R-:W-:-:S04]  /*ad00*/  LOP3.LUT R2, R5, 0x80000000, RZ, 0xc0, !PT ;  /* 0x8000000005027812 */ /* 0x000fc800078ec0ff */
[----:B------:R-:W-:-:S04]  /*ad10*/  SHF.R.U32.HI R3, RZ, 0x18, R2 ;  /* 0x00000018ff037819 */ /* 0x000fc80000011602 */
[----:B------:R-:W-:-:S04]  /*ad20*/  LOP3.LUT R0, R0, R3, RZ, 0xfc, !PT ;  /* 0x0000000300007212 */ /* 0x000fc800078efcff */
[----:B------:R-:W-:Y:S02]  /*ad30*/  PRMT R8, R0, 0x7610, R8 ;  /* 0x0000761000087816 */ /* 0x000fe40000000008 */
.L_x_8675:
[----:B------:R-:W-:Y:S05]  /*ad40*/  BSYNC B0 ;  /* 0x0000000000007941 */ /* 0x000fea0003800000 */
.L_x_8674:
[----:B------:R-:W-:Y:S01]  /*ad50*/  STG.E.U8 [R16.64], R8 ;  /* 0x0000000810007986 */ /* 0x000fe2000c101124 */
[----:B------:R-:W-:Y:S05]  /*ad60*/  EXIT ;  /* 0x000000000000794d */ /* 0x000fea0003800000 */
.L_x_8672:
        /* <DEDUP_REMOVED lines=17> */
.L_x_8679:
[----:B------:R-:W-:-:S04]  /*ae80*/  LOP3.LUT R2, R5, 0x80000000, RZ, 0xc0, !PT ;  /* 0x8000000005027812 */ /* 0x000fc800078ec0ff */
[----:B------:R-:W-:-:S04]  /*ae90*/  SHF.R.U32.HI R3, RZ, 0x18, R2 ;  /* 0x00000018ff037819 */ /* 0x000fc80000011602 */
[----:B------:R-:W-:-:S04]  /*aea0*/  LOP3.LUT R0, R0, R3, RZ, 0xfc, !PT ;  /* 0x0000000300007212 */ /* 0x000fc800078efcff */
[----:B------:R-:W-:Y:S02]  /*aeb0*/  PRMT R8, R0, 0x7610, R8 ;  /* 0x0000761000087816 */ /* 0x000fe40000000008 */
.L_x_8678:
[----:B------:R-:W-:Y:S05]  /*aec0*/  BSYNC B0 ;  /* 0x0000000000007941 */ /* 0x000fea0003800000 */
.L_x_8677:
[----:B------:R-:W-:Y:S01]  /*aed0*/  STG.E.U8 [R16.64], R8 ;  /* 0x0000000810007986 */ /* 0x000fe2000c101124 */
[----:B------:R-:W-:Y:S05]  /*aee0*/  EXIT ;  /* 0x000000000000794d */ /* 0x000fea0003800000 */
.L_x_8671:
        /* <DEDUP_REMOVED lines=22> */
.L_x_8654:
        /* <DEDUP_REMOVED lines=20> */
.L_x_8681:
[----:B------:R-:W-:-:S05]  /*b190*/  IMAD.MOV.U32 R3, RZ, RZ, RZ ;  /* 0x000000ffff037224 */ /* 0x000fca00078e00ff */
[----:B------:R-:W-:Y:S01]  /*b1a0*/  STG.E.64 [R16.64], R2 ;  /* 0x0000000210007986 */ /* 0x000fe2000c101b24 */
[----:B------:R-:W-:Y:S05]  /*b1b0*/  EXIT ;  /* 0x000000000000794d */ /* 0x000fea0003800000 */
.L_x_8680:
[----:B------:R-:W-:Y:S01]  /*b1c0*/  STG.E [R16.64], R2 ;  /* 0x0000000210007986 */ /* 0x000fe2000c101924 */
[----:B------:R-:W-:Y:S05]  /*b1d0*/  EXIT ;  /* 0x000000000000794d */ /* 0x000fea0003800000 */
.L_x_8682:
        /* <DEDUP_REMOVED lines=10> */
.L_x_34100:


//--------------------- .text._ZN2at6native27unrolled_elementwise_kernelIZZZNS0_21clamp_max_kernel_cudaERNS_18TensorIteratorBaseERKN3c106ScalarEENKUlvE_clEvENKUlvE_clEvEUlhE_St5arrayIPcLm2EELi4E23TrivialOffsetCalculatorILi1EjESF_NS0_6memory12LoadWithCastILi1EEENSG_13StoreWithCastILi1EEEEEviT_T0_T2_T3_T4_T5_ --------------------------
	.section	.text._ZN2at6native27unrolled_elementwise_kernelIZZZNS0_21clamp_max_kernel_cudaERNS_18TensorIteratorBaseERKN3c106ScalarEENKUlvE_clEvENKUlvE_clEvEUlhE_St5arrayIPcLm2EELi4E23TrivialOffsetCalculatorILi1EjESF_NS0_6memory12LoadWithCastILi1EEENSG_13StoreWithCastILi1EEEEEviT_T0_T2_T3_T4_T5_,"ax",@progbits
	.sectioninfo	@"SHI_REGISTERS=29"
	.align	128
        .global         _ZN2at6native27unrolled_elementwise_kernelIZZZNS0_21clamp_max_kernel_cudaERNS_18TensorIteratorBaseERKN3c106ScalarEENKUlvE_clEvENKUlvE_clEvEUlhE_St5arrayIPcLm2EELi4E23TrivialOffsetCalculatorILi1EjESF_NS0_6memory12LoadWithCastILi1EEENSG_13StoreWithCastILi1EEEEEviT_T0_T2_T3_T4_T5_
        .type           _ZN2at6native27unrolled_elementwise_kernelIZZZNS0_21clamp_max_kernel_cudaERNS_18TensorIteratorBaseERKN3c106ScalarEENKUlvE_clEvENKUlvE_clEvEUlhE_St5arrayIPcLm2EELi4E23TrivialOffsetCalculatorILi1EjESF_NS0_6memory12LoadWithCastILi1EEENSG_13StoreWithCastILi1EEEEEviT_T0_T2_T3_T4_T5_,@function
        .size           _ZN2at6native27unrolled_elementwise_kernelIZZZNS0_21clamp_max_kernel_cudaERNS_18TensorIteratorBaseERKN3c106ScalarEENKUlvE_clEvENKUlvE_clEvEUlhE_St5arrayIPcLm2EELi4E23TrivialOffsetCalculatorILi1EjESF_NS0_6memory12LoadWithCastILi1EEENSG_13StoreWithCastILi1EEEEEviT_T0_T2_T3_T4_T5_,(.L_x_34101 - _ZN2at6native27unrolled_elementwise_kernelIZZZNS0_21clamp_max_kernel_cudaERNS_18TensorIteratorBaseERKN3c106ScalarEENKUlvE_clEvENKUlvE_clEvEUlhE_St5arrayIPcLm2EELi4E23TrivialOffsetCalculatorILi1EjESF_NS0_6memory12LoadWithCastILi1EEENSG_13StoreWithCastILi1EEEEEviT_T0_T2_T3_T4_T5_)
        .other          _ZN2at6native27unrolled_elementwise_kernelIZZZNS0_21clamp_max_kernel_cudaERNS_18TensorIteratorBaseERKN3c106ScalarEENKUlvE_clEvENKUlvE_clEvEUlhE_St5arrayIPcLm2EELi4E23TrivialOffsetCalculatorILi1EjESF_NS0_6memory12LoadWithCastILi1EEENSG_13StoreWithCastILi1EEEEEviT_T0_T2_T3_T4_T5_,@"STO_CUDA_ENTRY STV_DEFAULT"
_ZN2at6native27unrolled_elementwise_kernelIZZZNS0_21clamp_max_kernel_cudaERNS_18TensorIteratorBaseERKN3c106ScalarEENKUlvE_clEvENKUlvE_clEvEUlhE_St5arrayIPcLm2EELi4E23TrivialOffsetCalculatorILi1EjESF_NS0_6memory12LoadWithCastILi1EEENSG_13StoreWithCastILi1EEEEEviT_T0_T2_T3_T4_T5_:
.text._ZN2at6native27unrolled_elementwise_kernelIZZZNS0_21clamp_max_kernel_cudaERNS_18TensorIteratorBaseERKN3c106ScalarEENKUlvE_clEvENKUlvE_clEvEUlhE_St5arrayIPcLm2EELi4E23TrivialOffsetCalculatorILi1EjESF_NS0_6memory12LoadWithCastILi1EEENSG_13StoreWithCastILi1EEEEEviT_T0_T2_T3_T4_T5_:
        /* <DEDUP_REMOVED lines=29> */
.L_x_8688:
[----:B------:R0:W5:Y:S01]  /*01d0*/  LDG.E.U8 R22, [R4.64] ;  /* 0x0000002404167981 */ /* 0x000162000c1e1100 */
[----:B------:R-:W-:Y:S05]  /*01e0*/  BRA `(.L_x_8690) ;  /* 0x00000dd000007947 */ /* 0x000fea0003800000 */
.L_x_8687:
        /* <DEDUP_REMOVED lines=8> */
.L_x_8692:
[----:B------:R0:W5:Y:S01]  /*0270*/  LDG.E.U8 R22, [R4.64] ;  /* 0x0000002404167981 */ /* 0x000162000c1e1100 */
[----:B------:R-:W-:Y:S05]  /*0280*/  BRA `(.L_x_8690) ;  /* 0x00000d3000007947 */ /* 0x000fea0003800000 */
.L_x_8691:
[----:B------:R0:W5:Y:S01]  /*0290*/  LDG.E.U16 R22, [R4.64] ;  /* 0x0000002404167981 */ /* 0x000162000c1e1500 */
[----:B------:R-:W-:Y:S05]  /*02a0*/  BRA `(.L_x_8690) ;  /* 0x00000d1000007947 */ /* 0x000fea0003800000 */
.L_x_8686:
        /* <DEDUP_REMOVED lines=10> */
.L_x_8694:
[----:B------:R-:W2:Y:S02]  /*0350*/  LDG.E.U16 R2, [R4.64] ;  /* 0x0000002404027981 */ /* 0x000ea4000c1e1500 */
[----:B--2---:R-:W-:-:S06]  /*0360*/  HADD2.F32 R2, -RZ, R2.H0_H0 ;  /* 0x20000002ff027230 */ /* 0x004fcc0000004100 */
[----:B------:R-:W0:Y:S02]  /*0370*/  F2I.S64.TRUNC R2, R2 ;  /* 0x0000000200027311 */ /* 0x000e24000020d900 */
[----:B0-----:R-:W-:Y:S01]  /*0380*/  PRMT R22, R2, 0x7610, R22 ;  /* 0x0000761002167816 */ /* 0x001fe20000000016 */
[----:B------:R-:W-:Y:S05]  /*0390*/  BRA `(.L_x_8690) ;  /* 0x00000c2000007947 */ /* 0x000fea0003800000 */
.L_x_8693:
        /* <DEDUP_REMOVED lines=10> */
.L_x_8696:
[----:B------:R-:W2:Y:S02]  /*0440*/  LDG.E.U16 R4, [R4.64] ;  /* 0x0000002404047981 */ /* 0x000ea4000c1e1500 */
[----:B--2---:R-:W-:-:S06]  /*0450*/  HADD2.F32 R2, -RZ, R4.H0_H0 ;  /* 0x20000004ff027230 */ /* 0x004fcc0000004100 */
[----:B------:R-:W0:Y:S02]  /*0460*/  F2I.S64.TRUNC R2, R2 ;  /* 0x0000000200027311 */ /* 0x000e24000020d900 */
[----:B0-----:R-:W-:Y:S01]  /*0470*/  PRMT R22, R2, 0x7610, R22 ;  /* 0x0000761002167816 */ /* 0x001fe20000000016 */
[----:B------:R-:W-:Y:S05]  /*0480*/  BRA `(.L_x_8690) ;  /* 0x00000b3000007947 */ /* 0x000fea0003800000 */
.L_x_8695:
[----:B------:R-:W2:Y:S02]  /*0490*/  LDG.E.64 R2, [R4.64] ;  /* 0x0000002404027981 */ /* 0x000ea4000c1e1b00 */
[----:B--2---:R-:W0:Y:S02]  /*04a0*/  F2I.S64.F64.TRUNC R2, R2 ;  /* 0x0000000200027311 */ /* 0x004e24000030d900 */
[----:B0-----:R-:W-:Y:S01]  /*04b0*/  PRMT R22, R2, 0x7610, R22 ;  /* 0x0000761002167816 */ /* 0x001fe20000000016 */
[----:B------:R-:W-:Y:S05]  /*04c0*/  BRA `(.L_x_8690) ;  /* 0x00000af000007947 */ /* 0x000fea0003800000 */
.L_x_8685:
        /* <DEDUP_REMOVED lines=12> */
.L_x_8699:
[----:B------:R-:W2:Y:S02]  /*0590*/  LDG.E.64 R4, [R4.64] ;  /* 0x0000002404047981 */ /* 0x000ea4000c1e1b00 */
[----:B--2---:R-:W0:Y:S02]  /*05a0*/  F2I.S64.F64.TRUNC R2, R4 ;  /* 0x0000000400027311 */ /* 0x004e24000030d900 */
[----:B0-----:R-:W-:Y:S01]  /*05b0*/  PRMT R22, R2, 0x7610, R22 ;  /* 0x0000761002167816 */ /* 0x001fe20000000016 */
[----:B------:R-:W-:Y:S05]  /*05c0*/  BRA `(.L_x_8690) ;  /* 0x000009f000007947 */ /* 0x000fea0003800000 */
.L_x_8698:
        /* <DEDUP_REMOVED lines=28> */
.L_x_8701:
        /* <DEDUP_REMOVED lines=16> */
.L_x_8700:
[----:B------:R-:W2:Y:S02]  /*0890*/  LDG.E.U16 R2, [R4.64] ;  /* 0x0000002404027981 */ /* 0x000ea4000c1e1500 */
[----:B--2---:R-:W-:-:S06]  /*08a0*/  PRMT R2, RZ, 0x5410, R2 ;  /* 0x00005410ff027816 */ /* 0x004fcc0000000002 */
[----:B------:R-:W0:Y:S02]  /*08b0*/  F2I.S64.TRUNC R2, R2 ;  /* 0x0000000200027311 */ /* 0x000e24000020d900 */
[----:B0-----:R-:W-:Y:S01]  /*08c0*/  PRMT R22, R2, 0x7610, R22 ;  /* 0x0000761002167816 */ /* 0x001fe20000000016 */
[----:B------:R-:W-:Y:S05]  /*08d0*/  BRA `(.L_x_8690) ;  /* 0x000006e000007947 */ /* 0x000fea0003800000 */
.L_x_8697:
        /* <DEDUP_REMOVED lines=10> */
.L_x_8704:
        /* <DEDUP_REMOVED lines=21> */
.L_x_8708:
[----:B------:R-:W-:Y:S05]  /*0ad0*/  BSYNC B1 ;  /* 0x0000000000017941 */ /* 0x000fea0003800000 */
.L_x_8707:
[----:B------:R-:W-:Y:S01]  /*0ae0*/  IMAD.SHL.U32 R2, R2, 0x100000, RZ ;  /* 0x0010000002027824 */ /* 0x000fe200078e00ff */
[----:B------:R-:W-:-:S04]  /*0af0*/  LEA R3, R0, 0x3b800000, 0x17 ;  /* 0x3b80000000037811 */ /* 0x000fc800078eb8ff */
[----:B------:R-:W-:Y:S02]  /*0b00*/  LOP3.LUT R2, R3, R2, R4, 0xfe, !PT ;  /* 0x0000000203027212 */ /* 0x000fe400078efe04 */
.L_x_8706:
[----:B------:R-:W-:Y:S05]  /*0b10*/  BSYNC B0 ;  /* 0x0000000000007941 */ /* 0x000fea0003800000 */
.L_x_8705:
[----:B------:R-:W0:Y:S02]  /*0b20*/  F2I.S64.TRUNC R2, R2 ;  /* 0x0000000200027311 */ /* 0x000e24000020d900 */
[----:B0-----:R-:W-:Y:S01]  /*0b30*/  PRMT R22, R2, 0x7610, R22 ;  /* 0x0000761002167816 */ /* 0x001fe20000000016 */
[----:B------:R-:W-:Y:S05]  /*0b40*/  BRA `(.L_x_8690) ;  /* 0x0000047000007947 */ /* 0x000fea0003800000 */
.L_x_8703:
        /* <DEDUP_REMOVED lines=21> */
.L_x_8712:
[----:B------:R-:W-:Y:S05]  /*0ca0*/  BSYNC B1 ;  /* 0x0000000000017941 */ /* 0x000fea0003800000 */
.L_x_8711:
[----:B------:R-:W-:Y:S01]  /*0cb0*/  IMAD.SHL.U32 R2, R2, 0x200000, RZ ;  /* 0x0020000002027824 */ /* 0x000fe200078e00ff */
[----:B------:R-:W-:-:S04]  /*0cc0*/  LEA R3, R0, 0x37800000, 0x17 ;  /* 0x3780000000037811 */ /* 0x000fc800078eb8ff */
[----:B------:R-:W-:Y:S02]  /*0cd0*/  LOP3.LUT R2, R3, R2, R4, 0xfe, !PT ;  /* 0x0000000203027212 */ /* 0x000fe400078efe04 */
.L_x_8710:
[----:B------:R-:W-:Y:S05]  /*0ce0*/  BSYNC B0 ;  /* 0x0000000000007941 */ /* 0x000fea0003800000 */
.L_x_8709:
[----:B------:R-:W0:Y:S02]  /*0cf0*/  F2I.S64.TRUNC R2, R2 ;  /* 0x0000000200027311 */ /* 0x000e24000020d900 */
[----:B0-----:R-:W-:Y:S01]  /*0d00*/  PRMT R22, R2, 0x7610, R22 ;  /* 0x0000761002167816 */ /* 0x001fe20000000016 */
[----:B------:R-:W-:Y:S05]  /*0d10*/  BRA `(.L_x_8690) ;  /* 0x000002a000007947 */ /* 0x000fea0003800000 */
.L_x_8702:
        /* <DEDUP_REMOVED lines=14> */
.L_x_8716:
[----:B------:R-:W-:Y:S05]  /*0e00*/  BSYNC B0 ;  /* 0x0000000000007941 */ /* 0x000fea0003800000 */
.L_x_8715:
[----:B------:R-:W0:Y:S02]  /*0e10*/  F2I.S64.TRUNC R2, R2 ;  /* 0x0000000200027311 */ /* 0x000e24000020d900 */
[----:B0-----:R-:W-:Y:S01]  /*0e20*/  PRMT R22, R2, 0x7610, R22 ;  /* 0x0000761002167816 */ /* 0x001fe20000000016 */
[----:B------:R-:W-:Y:S05]  /*0e30*/  BRA `(.L_x_8690) ;  /* 0x0000018000007947 */ /* 0x000fea0003800000 */
.L_x_8689:
        /* <DEDUP_REMOVED lines=21> */
.L_x_8714:
[----:B------:R0:W5:Y:S01]  /*0f90*/  LDG.E.U8 R22, [R4.64] ;  /* 0x0000002404167981 */ /* 0x000162000c1e1100 */
[----:B------:R-:W-:Y:S05]  /*0fa0*/  BRA `(.L_x_8690) ;  /* 0x0000001000007947 */ /* 0x000fea0003800000 */
.L_x_8713:
[----:B------:R0:W5:Y:S02]  /*0fb0*/  LDG.E.U8 R22, [R4.64] ;  /* 0x0000002404167981 */ /* 0x000164000c1e1100 */
.L_x_8690:
[----:B------:R-:W1:Y:S02]  /*0fc0*/  S2R R18, SR_TID.X ;  /* 0x0000000000127919 */ /* 0x000e640000002100 */
[----:B-1----:R-:W-:Y:S02]  /*0fd0*/  IADD3 R18, R18, 0x80, RZ ;  /* 0x0000008012127810 */ /* 0x002fe40007ffe0ff */
.L_x_8684:
[----:B-1----:R-:W-:Y:S05]  /*0fe0*/  BSYNC B6 ;  /* 0x0000000000067941 */ /* 0x002fea0003800000 */
.L_x_8683:
[----:B------:R-:W-:Y:S01]  /*0ff0*/  ISETP.GE.AND P0, PT, R18, R17, PT ;  /* 0x000000111200720c */ /* 0x000fe20003f06270 */
[----:B------:R-:W-:-:S12]  /*1000*/  BSSY B6, `(.L_x_8717) ;  /* 0x00000f3000067945 */ /* 0x000fd80003800000 */
[----:B------:R-:W-:Y:S05]  /*1010*/  @P0 BRA `(.L_x_8718) ;  /* 0x00000f1000000947 */ /* 0x000fea0003800000 */
[----:B------:R-:W-:Y:S01]  /*1020*/  IMAD R0, R16, 0x200, R18 ;  /* 0x0000020010007824 */ /* 0x000fe200078e0212 */
[----:B------:R-:W-:-:S03]  /*1030*/  PRMT R2, R24, 0x9910, RZ ;  /* 0x0000991018027816 */ /* 0x000fc600000000ff */
        /* <DEDUP_REMOVED lines=16> */
.L_x_8722:
[----:B------:R0:W5:Y:S01]  /*1140*/  LDG.E.U8 R19, [R4.64] ;  /* 0x0000002404137981 */ /* 0x000162000c1e1100 */
[----:B------:R-:W-:Y:S05]  /*1150*/  BRA `(.L_x_8724) ;  /* 0x00000dc000007947 */ /* 0x000fea0003800000 */
.L_x_8721:
        /* <DEDUP_REMOVED lines=8> */
.L_x_8726:
[----:B------:R0:W5:Y:S01]  /*11e0*/  LDG.E.U8 R19, [R4.64] ;  /* 0x0000002404137981 */ /* 0x000162000c1e1100 */
[----:B------:R-:W-:Y:S05]  /*11f0*/  BRA `(.L_x_8724) ;  /* 0x00000d2000007947 */ /* 0x000fea0003800000 */
.L_x_8725:
[----:B------:R0:W5:Y:S01]  /*1200*/  LDG.E.U16 R19, [R4.64] ;  /* 0x0000002404137981 */ /* 0x000162000c1e1500 */
[----:B------:R-:W-:Y:S05]  /*1210*/  BRA `(.L_x_8724) ;  /* 0x00000d0000007947 */ /* 0x000fea0003800000 */
.L_x_8720:
        /* <DEDUP_REMOVED lines=10> */
.L_x_8728:
[----:B------:R-:W2:Y:S02]  /*12c0*/  LDG.E.U16 R2, [R4.64] ;  /* 0x0000002404027981 */ /* 0x000ea4000c1e1500 */
[----:B--2---:R-:W-:-:S06]  /*12d0*/  HADD2.F32 R2, -RZ, R2.H0_H0 ;  /* 0x20000002ff027230 */ /* 0x004fcc0000004100 */
[----:B------:R-:W0:Y:S02]  /*12e0*/  F2I.S64.TRUNC R2, R2 ;  /* 0x0000000200027311 */ /* 0x000e24000020d900 */
[----:B0-----:R-:W-:Y:S01]  /*12f0*/  PRMT R19, R2, 0x7610, R19 ;  /* 0x0000761002137816 */ /* 0x001fe20000000013 */
[----:B------:R-:W-:Y:S05]  /*1300*/  BRA `(.L_x_8724) ;  /* 0x00000c1000007947 */ /* 0x000fea0003800000 */
.L_x_8727:
        /* <DEDUP_REMOVED lines=10> */
.L_x_8730:
[----:B------:R-:W2:Y:S02]  /*13b0*/  LDG.E.U16 R4, [R4.64] ;  /* 0x0000002404047981 */ /* 0x000ea4000c1e1500 */
[----:B--2---:R-:W-:-:S06]  /*13c0*/  HADD2.F32 R2, -RZ, R4.H0_H0 ;  /* 0x20000004ff027230 */ /* 0x004fcc0000004100 */
[----:B------:R-:W0:Y:S02]  /*13d0*/  F2I.S64.TRUNC R2, R2 ;  /* 0x0000000200027311 */ /* 0x000e24000020d900 */
[----:B0-----:R-:W-:Y:S01]  /*13e0*/  PRMT R19, R2, 0x7610, R19 ;  /* 0x0000761002137816 */ /* 0x001fe20000000013 */
[----:B------:R-:W-:Y:S05]  /*13f0*/  BRA `(.L_x_8724) ;  /* 0x00000b2000007947 */ /* 0x000fea0003800000 */
.L_x_8729:
[----:B------:R-:W2:Y:S02]  /*1400*/  LDG.E.64 R2, [R4.64] ;  /* 0x0000002404027981 */ /* 0x000ea4000c1e1b00 */
[----:B--2---:R-:W0:Y:S02]  /*1410*/  F2I.S64.F64.TRUNC R2, R2 ;  /* 0x0000000200027311 */ /* 0x004e24000030d900 */
[----:B0-----:R-:W-:Y:S01]  /*1420*/  PRMT R19, R2, 0x7610, R19 ;  /* 0x0000761002137816 */ /* 0x001fe20000000013 */
[----:B------:R-:W-:Y:S05]  /*1430*/  BRA `(.L_x_8724) ;  /* 0x00000ae000007947 */ /* 0x000fea0003800000 */
.L_x_8719:
        /* <DEDUP_REMOVED lines=12> */
.L_x_8733:
[----:B------:R-:W2:Y:S02]  /*1500*/  LDG.E.64 R4, [R4.64] ;  /* 0x0000002404047981 */ /* 0x000ea4000c1e1b00 */
[----:B--2---:R-:W0:Y:S02]  /*1510*/  F2I.S64.F64.TRUNC R2, R4 ;  /* 0x0000000400027311 */ /* 0x004e24000030d900 */
[----:B0-----:R-:W-:Y:S01]  /*1520*/  PRMT R19, R2, 0x7610, R19 ;  /* 0x0000761002137816 */ /* 0x001fe20000000013 */
[----:B------:R-:W-:Y:S05]  /*1530*/  BRA `(.L_x_8724) ;  /* 0x000009e000007947 */ /* 0x000fea0003800000 */
.L_x_8732:
        /* <DEDUP_REMOVED lines=28> */
.L_x_8735:
        /* <DEDUP_REMOVED lines=15> */
.L_x_8734:
[----:B------:R-:W2:Y:S02]  /*17f0*/  LDG.E.U16 R2, [R4.64] ;  /* 0x0000002404027981 */ /* 0x000ea4000c1e1500 */
[----:B--2---:R-:W-:-:S06]  /*1800*/  PRMT R2, RZ, 0x5410, R2 ;  /* 0x00005410ff027816 */ /* 0x004fcc0000000002 */
[----:B------:R-:W0:Y:S02]  /*1810*/  F2I.S64.TRUNC R2, R2 ;  /* 0x0000000200027311 */ /* 0x000e24000020d900 */
[----:B0-----:R-:W-:Y:S01]  /*1820*/  PRMT R19, R2, 0x7610, R19 ;  /* 0x0000761002137816 */ /* 0x001fe20000000013 */
[----:B------:R-:W-:Y:S05]  /*1830*/  BRA `(.L_x_8724) ;  /* 0x000006e000007947 */ /* 0x000fea0003800000 */
.L_x_8731:
        /* <DEDUP_REMOVED lines=10> */
.L_x_8738:
        /* <DEDUP_REMOVED lines=21> */
.L_x_8742:
[----:B------:R-:W-:Y:S05]  /*1a30*/  BSYNC B1 ;  /* 0x0000000000017941 */ /* 0x000fea0003800000 */
.L_x_8741:
[----:B------:R-:W-:Y:S01]  /*1a40*/  IMAD.SHL.U32 R2, R2, 0x100000, RZ ;  /* 0x0010000002027824 */ /* 0x000fe200078e00ff */
[----:B------:R-:W-:-:S04]  /*1a50*/  LEA R3, R0, 0x3b800000, 0x17 ;  /* 0x3b80000000037811 */ /* 0x000fc800078eb8ff */
[----:B------:R-:W-:Y:S02]  /*1a60*/  LOP3.LUT R2, R3, R2, R4, 0xfe, !PT ;  /* 0x0000000203027212 */ /* 0x000fe400078efe04 */
.L_x_8740:
[----:B------:R-:W-:Y:S05]  /*1a70*/  BSYNC B0 ;  /* 0x0000000000007941 */ /* 0x000fea0003800000 */
.L_x_8739:
[----:B------:R-:W0:Y:S02]  /*1a80*/  F2I.S64.TRUNC R2, R2 ;  /* 0x0000000200027311 */ /* 0x000e24000020d900 */
[----:B0-----:R-:W-:Y:S01]  /*1a90*/  PRMT R19, R2, 0x7610, R19 ;  /* 0x0000761002137816 */ /* 0x001fe20000000013 */
[----:B------:R-:W-:Y:S05]  /*1aa0*/  BRA `(.L_x_8724) ;  /* 0x0000047000007947 */ /* 0x000fea0003800000 */
.L_x_8737:
        /* <DEDUP_REMOVED lines=21> */
.L_x_8746:
[----:B------:R-:W-:Y:S05]  /*1c00*/  BSYNC B1 ;  /* 0x0000000000017941 */ /* 0x000fea0003800000 */
.L_x_8745:
[----:B------:R-:W-:Y:S01]  /*1c10*/  IMAD.SHL.U32 R2, R2, 0x200000, RZ ;  /* 0x0020000002027824 */ /* 0x000fe200078e00ff */
[----:B------:R-:W-:-:S04]  /*1c20*/  LEA R3, R0, 0x37800000, 0x17 ;  /* 0x3780000000037811 */ /* 0x000fc800078eb8ff */
[----:B------:R-:W-:Y:S02]  /*1c30*/  LOP3.LUT R2, R3, R2, R4, 0xfe, !PT ;  /* 0x0000000203027212 */ /* 0x000fe400078efe04 */
.L_x_8744:
[----:B------:R-:W-:Y:S05]  /*1c40*/  BSYNC B0 ;  /* 0x0000000000007941 */ /* 0x000fea0003800000 */
.L_x_8743:
[----:B------:R-:W0:Y:S02]  /*1c50*/  F2I.S64.TRUNC R2, R2 ;  /* 0x0000000200027311 */ /* 0x000e24000020d900 */
[----:B0-----:R-:W-:Y:S01]  /*1c60*/  PRMT R19, R2, 0x7610, R19 ;  /* 0x0000761002137816 */ /* 0x001fe20000000013 */
[----:B------:R-:W-:Y:S05]  /*1c70*/  BRA `(.L_x_8724) ;  /* 0x000002a000007947 */ /* 0x000fea0003800000 */
.L_x_8736:
        /* <DEDUP_REMOVED lines=14> */
.L_x_8750:
[----:B------:R-:W-:Y:S05]  /*1d60*/  BSYNC B0 ;  /* 0x0000000000007941 */ /* 0x000fea0003800000 */
.L_x_8749:
[----:B------:R-:W0:Y:S02]  /*1d70*/  F2I.S64.TRUNC R2, R2 ;  /* 0x0000000200027311 */ /* 0x000e24000020d900 */
[----:B0-----:R-:W-:Y:S01]  /*1d80*/  PRMT R19, R2, 0x7610, R19 ;  /* 0x0000761002137816 */ /* 0x001fe20000000013 */
[----:B------:R-:W-:Y:S05]  /*1d90*/  BRA `(.L_x_8724) ;  /* 0x0000018000007947 */ /* 0x000fea0003800000 */
.L_x_8723:
        /* <DEDUP_REMOVED lines=21> */
.L_x_8748:
[----:B------:R0:W5:Y:S01]  /*1ef0*/  LDG.E.U8 R19, [R4.64] ;  /* 0x0000002404137981 */ /* 0x000162000c1e1100 */
[----:B------:R-:W-:Y:S05]  /*1f00*/  BRA `(.L_x_8724) ;  /* 0x0000001000007947 */ /* 0x000fea0003800000 */
.L_x_8747:
[----:B------:R0:W5:Y:S02]  /*1f10*/  LDG.E.U8 R19, [R4.64] ;  /* 0x0000002404137981 */ /* 0x000164000c1e1100 */
.L_x_8724:
[----:B------:R-:W-:-:S03]  /*1f20*/  IADD3 R18, R18, 0x80, RZ ;  /* 0x0000008012127810 */ /* 0x000fc60007ffe0ff */
.L_x_8718:
[----:B------:R-:W-:Y:S05]  /*1f30*/  BSYNC B6 ;  /* 0x0000000000067941 */ /* 0x000fea0003800000 */
.L_x_8717:
[----:B------:R-:W-:Y:S01]  /*1f40*/  ISETP.GE.AND P0, PT, R18, R17, PT ;  /* 0x000000111200720c */ /* 0x000fe20003f06270 */
[----:B------:R-:W-:Y:S01]  /*1f50*/  BSSY B6, `(.L_x_8751) ;  /* 0x00000f5000067945 */ /* 0x000fe20003800000 */
[----:B------:R-:W-:Y:S02]  /*1f60*/  PRMT R25, RZ, 0x7610, R25 ;  /* 0x00007610ff197816 */ /* 0x000fe40000000019 */
[----:B------:R-:W-:-:S09]  /*1f70*/  PRMT R26, RZ, 0x7610, R26 ;  /* 0x00007610ff1a7816 */ /* 0x000fd2000000001a */
        /* <DEDUP_REMOVED lines=19> */
.L_x_8756:
[----:B------:R0:W5:Y:S01]  /*20b0*/  LDG.E.U8 R26, [R4.64] ;  /* 0x00000024041a7981 */ /* 0x000162000c1e1100 */
[----:B------:R-:W-:Y:S05]  /*20c0*/  BRA `(.L_x_8758) ;  /* 0x00000dc000007947 */ /* 0x000fea0003800000 */
.L_x_8755:
        /* <DEDUP_REMOVED lines=8> */
.L_x_8760:
[----:B------:R0:W5:Y:S01]  /*2150*/  LDG.E.U8 R26, [R4.64] ;  /* 0x00000024041a7981 */ /* 0x000162000c1e1100 */
[----:B------:R-:W-:Y:S05]  /*2160*/  BRA `(.L_x_8758) ;  /* 0x00000d2000007947 */ /* 0x000fea0003800000 */
.L_x_8759:
[----:B------:R0:W5:Y:S01]  /*2170*/  LDG.E.U16 R26, [R4.64] ;  /* 0x00000024041a7981 */ /* 0x000162000c1e1500 */
[----:B------:R-:W-:Y:S05]  /*2180*/  BRA `(.L_x_8758) ;  /* 0x00000d0000007947 */ /* 0x000fea0003800000 */
.L_x_8754:
        /* <DEDUP_REMOVED lines=10> */
.L_x_8762:
[----:B------:R-:W2:Y:S02]  /*2230*/  LDG.E.U16 R2, [R4.64] ;  /* 0x0000002404027981 */ /* 0x000ea4000c1e1500 */
[----:B--2---:R-:W-:-:S06]  /*2240*/  HADD2.F32 R2, -RZ, R2.H0_H0 ;  /* 0x20000002ff027230 */ /* 0x004fcc0000004100 */
[----:B------:R-:W0:Y:S02]  /*2250*/  F2I.S64.TRUNC R2, R2 ;  /* 0x0000000200027311 */ /* 0x000e24000020d900 */
[----:B0-----:R-:W-:Y:S01]  /*2260*/  PRMT R26, R2, 0x7610, R26 ;  /* 0x00007610021a7816 */ /* 0x001fe2000000001a */
[----:B------:R-:W-:Y:S05]  /*2270*/  BRA `(.L_x_8758) ;  /* 0x00000c1000007947 */ /* 0x000fea0003800000 */
.L_x_8761:
        /* <DEDUP_REMOVED lines=10> */
.L_x_8764:
[----:B------:R-:W2:Y:S02]  /*2320*/  LDG.E.U16 R4, [R4.64] ;  /* 0x0000002404047981 */ /* 0x000ea4000c1e1500 */
[----:B--2---:R-:W-:-:S06]  /*2330*/  HADD2.F32 R2, -RZ, R4.H0_H0 ;  /* 0x20000004ff027230 */ /* 0x004fcc0000004100 */
[----:B------:R-:W0:Y:S02]  /*2340*/  F2I.S64.TRUNC R2, R2 ;  /* 0x0000000200027311 */ /* 0x000e24000020d900 */
[----:B0-----:R-:W-:Y:S01]  /*2350*/  PRMT R26, R2, 0x7610, R26 ;  /* 0x00007610021a7816 */ /* 0x001fe2000000001a */
[----:B------:R-:W-:Y:S05]  /*2360*/  BRA `(.L_x_8758) ;  /* 0x00000b2000007947 */ /* 0x000fea0003800000 */
.L_x_8763:
[----:B------:R-:W2:Y:S02]  /*2370*/  LDG.E.64 R2, [R4.64] ;  /* 0x0000002404027981 */ /* 0x000ea4000c1e1b00 */
[----:B--2---:R-:W0:Y:S02]  /*2380*/  F2I.S64.F64.TRUNC R2, R2 ;  /* 0x0000000200027311 */ /* 0x004e24000030d900 */
[----:B0-----:R-:W-:Y:S01]  /*2390*/  PRMT R26, R2, 0x7610, R26 ;  /* 0x00007610021a7816 */ /* 0x001fe2000000001a */
[----:B------:R-:W-:Y:S05]  /*23a0*/  BRA `(.L_x_8758) ;  /* 0x00000ae000007947 */ /* 0x000fea0003800000 */
.L_x_8753:
        /* <DEDUP_REMOVED lines=12> */
.L_x_8767:
[----:B------:R-:W2:Y:S02]  /*2470*/  LDG.E.64 R4, [R4.64] ;  /* 0x0000002404047981 */ /* 0x000ea4000c1e1b00 */
[----:B--2---:R-:W0:Y:S02]  /*2480*/  F2I.S64.F64.TRUNC R2, R4 ;  /* 0x0000000400027311 */ /* 0x004e24000030d900 */
[----:B0-----:R-:W-:Y:S01]  /*2490*/  PRMT R26, R2, 0x7610, R26 ;  /* 0x00007610021a7816 */ /* 0x001fe2000000001a */
[----:B------:R-:W-:Y:S05]  /*24a0*/  BRA `(.L_x_8758) ;  /* 0x000009e000007947 */ /* 0x000fea0003800000 */
.L_x_8766:
        /* <DEDUP_REMOVED lines=28> */
.L_x_8769:
        /* <DEDUP_REMOVED lines=15> */
.L_x_8768:
[----:B------:R-:W2:Y:S02]  /*2760*/  LDG.E.U16 R2, [R4.64] ;  /* 0x0000002404027981 */ /* 0x000ea4000c1e1500 */
[----:B--2---:R-:W-:-:S06]  /*2770*/  PRMT R2, RZ, 0x5410, R2 ;  /* 0x00005410ff027816 */ /* 0x004fcc0000000002 */
[----:B------:R-:W0:Y:S02]  /*2780*/  F2I.S64.TRUNC R2, R2 ;  /* 0x0000000200027311 */ /* 0x000e24000020d900 */
[----:B0-----:R-:W-:Y:S01]  /*2790*/  PRMT R26, R2, 0x7610, R26 ;  /* 0x00007610021a7816 */ /* 0x001fe2000000001a */
[----:B------:R-:W-:Y:S05]  /*27a0*/  BRA `(.L_x_8758) ;  /* 0x000006e000007947 */ /* 0x000fea0003800000 */
.L_x_8765:
        /* <DEDUP_REMOVED lines=10> */
.L_x_8772:
        /* <DEDUP_REMOVED lines=21> */
.L_x_8776:
[----:B------:R-:W-:Y:S05]  /*29a0*/  BSYNC B1 ;  /* 0x0000000000017941 */ /* 0x000fea0003800000 */
.L_x_8775:
[----:B------:R-:W-:Y:S01]  /*29b0*/  IMAD.SHL.U32 R2, R2, 0x100000, RZ ;  /* 0x0010000002027824 */ /* 0x000fe200078e00ff */
[----:B------:R-:W-:-:S04]  /*29c0*/  LEA R3, R0, 0x3b800000, 0x17 ;  /* 0x3b80000000037811 */ /* 0x000fc800078eb8ff */
[----:B------:R-:W-:Y:S02]  /*29d0*/  LOP3.LUT R2, R3, R2, R4, 0xfe, !PT ;  /* 0x0000000203027212 */ /* 0x000fe400078efe04 */
.L_x_8774:
[----:B------:R-:W-:Y:S05]  /*29e0*/  BSYNC B0 ;  /* 0x0000000000007941 */ /* 0x000fea0003800000 */
.L_x_8773:
[----:B------:R-:W0:Y:S02]  /*29f0*/  F2I.S64.TRUNC R2, R2 ;  /* 0x0000000200027311 */ /* 0x000e24000020d900 */
[----:B0-----:R-:W-:Y:S01]  /*2a00*/  PRMT R26, R2, 0x7610, R26 ;  /* 0x00007610021a7816 */ /* 0x001fe2000000001a */
[----:B------:R-:W-:Y:S05]  /*2a10*/  BRA `(.L_x_8758) ;  /* 0x0000047000007947 */ /* 0x000fea0003800000 */
.L_x_8771:
        /* <DEDUP_REMOVED lines=21> */
.L_x_8780:
[----:B------:R-:W-:Y:S05]  /*2b70*/  BSYNC B1 ;  /* 0x0000000000017941 */ /* 0x000fea0003800000 */
.L_x_8779:
[----:B------:R-:W-:Y:S01]  /*2b80*/  IMAD.SHL.U32 R2, R2, 0x200000, RZ ;  /* 0x0020000002027824 */ /* 0x000fe200078e00ff */
[----:B------:R-:W-:-:S04]  /*2b90*/  LEA R3, R0, 0x37800000, 0x17 ;  /* 0x3780000000037811 */ /* 0x000fc800078eb8ff */
[----:B------:R-:W-:Y:S02]  /*2ba0*/  LOP3.LUT R2, R3, R2, R4, 0xfe, !PT ;  /* 0x0000000203027212 */ /* 0x000fe400078efe04 */
.L_x_8778:
[----:B------:R-:W-:Y:S05]  /*2bb0*/  BSYNC B0 ;  /* 0x0000000000007941 */ /* 0x000fea0003800000 */
.L_x_8777:
[----:B------:R-:W0:Y:S02]  /*2bc0*/  F2I.S64.TRUNC R2, R2 ;  /* 0x0000000200027311 */ /* 0x000e24000020d900 */
[----:B0-----:R-:W-:Y:S01]  /*2bd0*/  PRMT R26, R2, 0x7610, R26 ;  /* 0x00007610021a7816 */ /* 0x001fe2000000001a */
[----:B------:R-:W-:Y:S05]  /*2be0*/  BRA `(.L_x_8758) ;  /* 0x000002a000007947 */ /* 0x000fea0003800000 */
.L_x_8770:
        /* <DEDUP_REMOVED lines=14> */
.L_x_8784:
[----:B------:R-:W-:Y:S05]  /*2cd0*/  BSYNC B0 ;  /* 0x0000000000007941 */ /* 0x000fea0003800000 */
.L_x_8783:
[----:B------:R-:W0:Y:S02]  /*2ce0*/  F2I.S64.TRUNC R2, R2 ;  /* 0x0000000200027311 */ /* 0x000e24000020d900 */
[----:B0-----:R-:W-:Y:S01]  /*2cf0*/  PRMT R26, R2, 0x7610, R26 ;  /* 0x00007610021a7816 */ /* 0x001fe2000000001a */
[----:B------:R-:W-:Y:S05]  /*2d00*/  BRA `(.L_x_8758) ;  /* 0x0000018000007947 */ /* 0x000fea0003800000 */
.L_x_8757:
        /* <DEDUP_REMOVED lines=21> */
.L_x_8782:
[----:B------:R0:W5:Y:S01]  /*2e60*/  LDG.E.U8 R26, [R4.64] ;  /* 0x00000024041a7981 */ /* 0x000162000c1e1100 */
[----:B------:R-:W-:Y:S05]  /*2e70*/  BRA `(.L_x_8758) ;  /* 0x0000001000007947 */ /* 0x000fea0003800000 */
.L_x_8781:
[----:B------:R0:W5:Y:S02]  /*2e80*/  LDG.E.U8 R26, [R4.64] ;  /* 0x00000024041a7981 */ /* 0x000164000c1e1100 */
.L_x_8758:
[----:B------:R-:W-:-:S03]  /*2e90*/  IADD3 R18, R18, 0x80, RZ ;  /* 0x0000008012127810 */ /* 0x000fc60007ffe0ff */
.L_x_8752:
[----:B------:R-:W-:Y:S05]  /*2ea0*/  BSYNC B6 ;  /* 0x0000000000067941 */ /* 0x000fea0003800000 */
.L_x_8751:
[----:B------:R-:W1:Y:S01]  /*2eb0*/  LDC.U8 R23, c[0x0][0x168] ;  /* 0x00005a00ff177b82 */ /* 0x000e620000000000 */
        /* <DEDUP_REMOVED lines=20> */
.L_x_8790:
[----:B------:R0:W5:Y:S01]  /*3000*/  LDG.E.U8 R25, [R4.64] ;  /* 0x0000002404197981 */ /* 0x000162000c1e1100 */
[----:B------:R-:W-:Y:S05]  /*3010*/  BRA `(.L_x_8786) ;  /* 0x00000db000007947 */ /* 0x000fea0003800000 */
.L_x_8789:
        /* <DEDUP_REMOVED lines=8> */
.L_x_8793:
[----:B------:R0:W5:Y:S01]  /*30a0*/  LDG.E.U8 R25, [R4.64] ;  /* 0x0000002404197981 */ /* 0x000162000c1e1100 */
[----:B------:R-:W-:Y:S05]  /*30b0*/  BRA `(.L_x_8786) ;  /* 0x00000d1000007947 */ /* 0x000fea0003800000 */
.L_x_8792:
[----:B------:R0:W5:Y:S01]  /*30c0*/  LDG.E.U16 R25, [R4.64] ;  /* 0x0000002404197981 */ /* 0x000162000c1e1500 */
[----:B------:R-:W-:Y:S05]  /*30d0*/  BRA `(.L_x_8786) ;  /* 0x00000cf000007947 */ /* 0x000fea0003800000 */
.L_x_8788:
        /* <DEDUP_REMOVED lines=10> */
.L_x_8795:
[----:B------:R-:W2:Y:S02]  /*3180*/  LDG.E.U16 R2, [R4.64] ;  /* 0x0000002404027981 */ /* 0x000ea4000c1e1500 */
[----:B--2---:R-:W-:-:S06]  /*3190*/  HADD2.F32 R2, -RZ, R2.H0_H0 ;  /* 0x20000002ff027230 */ /* 0x004fcc0000004100 */
[----:B------:R-:W0:Y:S02]  /*31a0*/  F2I.S64.TRUNC R2, R2 ;  /* 0x0000000200027311 */ /* 0x000e24000020d900 */
[----:B0-----:R-:W-:Y:S01]  /*31b0*/  PRMT R25, R2, 0x7610, R25 ;  /* 0x0000761002197816 */ /* 0x001fe20000000019 */
[----:B------:R-:W-:Y:S05]  /*31c0*/  BRA `(.L_x_8786) ;  /* 0x00000c0000007947 */ /* 0x000fea0003800000 */
.L_x_8794:
        /* <DEDUP_REMOVED lines=10> */
.L_x_8797:
[----:B------:R-:W2:Y:S02]  /*3270*/  LDG.E.U16 R4, [R4.64] ;  /* 0x0000002404047981 */ /* 0x000ea4000c1e1500 */
[----:B--2---:R-:W-:-:S06]  /*3280*/  HADD2.F32 R2, -RZ, R4.H0_H0 ;  /* 0x20000004ff027230 */ /* 0x004fcc0000004100 */
[----:B------:R-:W0:Y:S02]  /*3290*/  F2I.S64.TRUNC R2, R2 ;  /* 0x0000000200027311 */ /* 0x000e24000020d900 */
[----:B0-----:R-:W-:Y:S01]  /*32a0*/  PRMT R25, R2, 0x7610, R25 ;  /* 0x0000761002197816 */ /* 0x001fe20000000019 */
[----:B------:R-:W-:Y:S05]  /*32b0*/  BRA `(.L_x_8786) ;  /* 0x00000b1000007947 */ /* 0x000fea0003800000 */
.L_x_8796:
[----:B------:R-:W2:Y:S02]  /*32c0*/  LDG.E.64 R2, [R4.64] ;  /* 0x0000002404027981 */ /* 0x000ea4000c1e1b00 */
[----:B--2---:R-:W0:Y:S02]  /*32d0*/  F2I.S64.F64.TRUNC R2, R2 ;  /* 0x0000000200027311 */ /* 0x004e24000030d900 */
[----:B0-----:R-:W-:Y:S01]  /*32e0*/  PRMT R25, R2, 0x7610, R25 ;  /* 0x0000761002197816 */ /* 0x001fe20000000019 */
[----:B------:R-:W-:Y:S05]  /*32f0*/  BRA `(.L_x_8786) ;  /* 0x00000ad000007947 */ /* 0x000fea0003800000 */
.L_x_8787:
        /* <DEDUP_REMOVED lines=12> */
.L_x_8800:
[----:B------:R-:W2:Y:S02]  /*33c0*/  LDG.E.64 R4, [R4.64] ;  /* 0x0000002404047981 */ /* 0x000ea4000c1e1b00 */
[----:B--2---:R-:W0:Y:S02]  /*33d0*/  F2I.S64.F64.TRUNC R2, R4 ;  /* 0x0000000400027311 */ /* 0x004e24000030d900 */
[----:B0-----:R-:W-:Y:S01]  /*33e0*/  PRMT R25, R2, 0x7610, R25 ;  /* 0x0000761002197816 */ /* 0x001fe20000000019 */
[----:B------:R-:W-:Y:S05]  /*33f0*/  BRA `(.L_x_8786) ;  /* 0x000009d000007947 */ /* 0x000fea0003800000 */
.L_x_8799:
        /* <DEDUP_REMOVED lines=28> */
.L_x_8802:
        /* <DEDUP_REMOVED lines=15> */
.L_x_8801:
[----:B------:R-:W2:Y:S02]  /*36b0*/  LDG.E.U16 R2, [R4.64] ;  /* 0x0000002404027981 */ /* 0x000ea4000c1e1500 */
[----:B--2---:R-:W-:-:S06]  /*36c0*/  PRMT R2, RZ, 0x5410, R2 ;  /* 0x00005410ff027816 */ /* 0x004fcc0000000002 */
[----:B------:R-:W0:Y:S02]  /*36d0*/  F2I.S64.TRUNC R2, R2 ;  /* 0x0000000200027311 */ /* 0x000e24000020d900 */
[----:B0-----:R-:W-:Y:S01]  /*36e0*/  PRMT R25, R2, 0x7610, R25 ;  /* 0x0000761002197816 */ /* 0x001fe20000000019 */
[----:B------:R-:W-:Y:S05]  /*36f0*/  BRA `(.L_x_8786) ;  /* 0x000006d000007947 */ /* 0x000fea0003800000 */
.L_x_8798:
        /* <DEDUP_REMOVED lines=10> */
.L_x_8805:
        /* <DEDUP_REMOVED lines=21> */
.L_x_8809:
[----:B------:R-:W-:Y:S05]  /*38f0*/  BSYNC B1 ;  /* 0x0000000000017941 */ /* 0x000fea0003800000 */
.L_x_8808:
[----:B------:R-:W-:Y:S01]  /*3900*/  IMAD.SHL.U32 R2, R2, 0x100000, RZ ;  /* 0x0010000002027824 */ /* 0x000fe200078e00ff */
[----:B------:R-:W-:-:S04]  /*3910*/  LEA R3, R0, 0x3b800000, 0x17 ;  /* 0x3b80000000037811 */ /* 0x000fc800078eb8ff */
[----:B------:R-:W-:Y:S02]  /*3920*/  LOP3.LUT R2, R3, R2, R4, 0xfe, !PT ;  /* 0x0000000203027212 */ /* 0x000fe400078efe04 */
.L_x_8807:
[----:B------:R-:W-:Y:S05]  /*3930*/  BSYNC B0 ;  /* 0x0000000000007941 */ /* 0x000fea0003800000 */
.L_x_8806:
[----:B------:R-:W0:Y:S02]  /*3940*/  F2I.S64.TRUNC R2, R2 ;  /* 0x0000000200027311 */ /* 0x000e24000020d900 */
[----:B0-----:R-:W-:Y:S01]  /*3950*/  PRMT R25, R2, 0x7610, R25 ;  /* 0x0000761002197816 */ /* 0x001fe20000000019 */
[----:B------:R-:W-:Y:S05]  /*3960*/  BRA `(.L_x_8786) ;  /* 0x0000046000007947 */ /* 0x000fea0003800000 */
.L_x_8804:
        /* <DEDUP_REMOVED lines=21> */
.L_x_8813:
[----:B------:R-:W-:Y:S05]  /*3ac0*/  BSYNC B1 ;  /* 0x0000000000017941 */ /* 0x000fea0003800000 */
.L_x_8812:
[----:B------:R-:W-:Y:S01]  /*3ad0*/  IMAD.SHL.U32 R2, R2, 0x200000, RZ ;  /* 0x0020000002027824 */ /* 0x000fe200078e00ff */
[----:B------:R-:W-:-:S04]  /*3ae0*/  LEA R3, R0, 0x37800000, 0x17 ;  /* 0x3780000000037811 */ /* 0x000fc800078eb8ff */
[----:B------:R-:W-:Y:S02]  /*3af0*/  LOP3.LUT R2, R3, R2, R4, 0xfe, !PT ;  /* 0x0000000203027212 */ /* 0x000fe400078efe04 */
.L_x_8811:
[----:B------:R-:W-:Y:S05]  /*3b00*/  BSYNC B0 ;  /* 0x0000000000007941 */ /* 0x000fea0003800000 */
.L_x_8810:
[----:B------:R-:W0:Y:S02]  /*3b10*/  F2I.S64.TRUNC R2, R2 ;  /* 0x0000000200027311 */ /* 0x000e24000020d900 */
[----:B0-----:R-:W-:Y:S01]  /*3b20*/  PRMT R25, R2, 0x7610, R25 ;  /* 0x0000761002197816 */ /* 0x001fe20000000019 */
[----:B------:R-:W-:Y:S05]  /*3b30*/  BRA `(.L_x_8786) ;  /* 0x0000029000007947 */ /* 0x000fea0003800000 */
.L_x_8803:
        /* <DEDUP_REMOVED lines=14> */
.L_x_8817:
[----:B------:R-:W-:Y:S05]  /*3c20*/  BSYNC B0 ;  /* 0x0000000000007941 */ /* 0x000fea0003800000 */
.L_x_8816:
[----:B------:R-:W0:Y:S02]  /*3c30*/  F2I.S64.TRUNC R2, R2 ;  /* 0x0000000200027311 */ /* 0x000e24000020d900 */
[----:B0-----:R-:W-:Y:S01]  /*3c40*/  PRMT R25, R2, 0x7610, R25 ;  /* 0x0000761002197816 */ /* 0x001fe20000000019 */
[----:B------:R-:W-:Y:S05]  /*3c50*/  BRA `(.L_x_8786) ;  /* 0x0000017000007947 */ /* 0x000fea0003800000 */
.L_x_8791:
        /* <DEDUP_REMOVED lines=19> */
[----:B------:R-:W-:Y:S05]  /*3d90*/  BRA `(.L_x_8786) ;  /* 0x0000003000007947 */ /* 0x000fea0003800000 */
.L_x_8815:
[----:B------:R0:W5:Y:S01]  /*3da0*/  LDG.E.U8 R25, [R4.64] ;  /* 0x0000002404197981 */ /* 0x000162000c1e1100 */
[----:B------:R-:W-:Y:S05]  /*3db0*/  BRA `(.L_x_8786) ;  /* 0x0000001000007947 */ /* 0x000fea0003800000 */
.L_x_8814:
[----:B------:R0:W5:Y:S02]  /*3dc0*/  LDG.E.U8 R25, [R4.64] ;  /* 0x0000002404197981 */ /* 0x000164000c1e1100 */
.L_x_8786:
[----:B------:R-:W-:Y:S05]  /*3dd0*/  BSYNC B6 ;  /* 0x0000000000067941 */ /* 0x000fea0003800000 */
.L_x_8785:
[----:B------:R-:W2:Y:S01]  /*3de0*/  S2R R24, SR_TID.X ;  /* 0x0000000000187919 */ /* 0x000ea20000002100 */
[----:B------:R-:W3:Y:S01]  /*3df0*/  LDC.U8 R18, c[0x0][0x194] ;  /* 0x00006500ff127b82 */ /* 0x000ee20000000000 */
[----:B-----5:R-:W-:Y:S01]  /*3e00*/  LOP3.LUT R22, R22, 0xff, RZ, 0xc0, !PT ;  /* 0x000000ff16167812 */ /* 0x020fe200078ec0ff */
[----:B------:R-:W-:Y:S01]  /*3e10*/  BSSY B6, `(.L_x_8818) ;  /* 0x00000f9000067945 */ /* 0x000fe20003800000 */
[----:B------:R-:W-:Y:S02]  /*3e20*/  LOP3.LUT R0, R19, 0xff, RZ, 0xc0, !PT ;  /* 0x000000ff13007812 */ /* 0x000fe400078ec0ff */
[----:B------:R-:W-:Y:S02]  /*3e30*/  LOP3.LUT R26, R26, 0xff, RZ, 0xc0, !PT ;  /* 0x000000ff1a1a7812 */ /* 0x000fe400078ec0ff */
[----:B------:R-:W-:Y:S02]  /*3e40*/  LOP3.LUT R2, R25, 0xff, RZ, 0xc0, !PT ;  /* 0x000000ff19027812 */ /* 0x000fe400078ec0ff */
[----:B-1----:R-:W-:-:S02]  /*3e50*/  IMNMX.U32 R9, R22, R23, PT ;  /* 0x0000001716097217 */ /* 0x002fc40003800000 */
[-C--:B------:R-:W-:Y:S02]  /*3e60*/  IMNMX.U32 R19, R0, R23.reuse, PT ;  /* 0x0000001700137217 */ /* 0x080fe40003800000 */
[-C--:B------:R-:W-:Y:S02]  /*3e70*/  IMNMX.U32 R22, R26, R23.reuse, PT ;  /* 0x000000171a167217 */ /* 0x080fe40003800000 */
[----:B------:R-:W-:Y:S02]  /*3e80*/  IMNMX.U32 R23, R2, R23, PT ;  /* 0x0000001702177217 */ /* 0x000fe40003800000 */
[----:B--2---:R-:W-:-:S13]  /*3e90*/  ISETP.GE.AND P0, PT, R24, R17, PT ;  /* 0x000000111800720c */ /* 0x004fda0003f06270 */
        /* <DEDUP_REMOVED lines=20> */
.L_x_8823:
[----:B------:R1:W-:Y:S01]  /*3fe0*/  STG.E.U8 [R2.64], R9 ;  /* 0x0000000902007986 */ /* 0x0003e2000c101124 */
[----:B------:R-:W-:Y:S05]  /*3ff0*/  BRA `(.L_x_8819) ;  /* 0x00000da000007947 */ /* 0x000fea0003800000 */
.L_x_8822:
[----:B------:R-:W-:-:S13]  /*4000*/  ISETP.NE.AND P0, PT, R0, 0x2, PT ;  /* 0x000000020000780c */ /* 0x000fda0003f05270 */
[----:B------:R-:W-:Y:S05]  /*4010*/  @!P0 BRA `(.L_x_8825) ;  /* 0x000000a000008947 */ /* 0x000fea0003800000 */
[----:B------:R-:W-:-:S13]  /*4020*/  ISETP.NE.AND P0, PT, R0, 0x3, PT ;  /* 0x000000030000780c */ /* 0x000fda0003f05270 */
[----:B------:R-:W-:Y:S05]  /*4030*/  @!P0 BRA `(.L_x_8826) ;  /* 0x0000006000008947 */ /* 0x000fea0003800000 */
[----:B------:R-:W-:-:S13]  /*4040*/  ISETP.NE.AND P0, PT, R0, 0x4, PT ;  /* 0x000000040000780c */ /* 0x000fda0003f05270 */
[----:B------:R-:W-:Y:S05]  /*4050*/  @P0 BRA `(.L_x_8824) ;  /* 0x00000bb000000947 */ /* 0x000fea0003800000 */
[----:B0-----:R-:W-:Y:S01]  /*4060*/  LOP3.LUT R4, R9, 0xffff, RZ, 0xc0, !PT ;  /* 0x0000ffff09047812 */ /* 0x001fe200078ec0ff */
[----:B------:R-:W-:-:S05]  /*4070*/  IMAD.MOV.U32 R5, RZ, RZ, RZ ;  /* 0x000000ffff057224 */ /* 0x000fca00078e00ff */
[----:B------:R0:W-:Y:S01]  /*4080*/  STG.E.64 [R2.64], R4 ;  /* 0x0000000402007986 */ /* 0x0001e2000c101b24 */
[----:B------:R-:W-:Y:S05]  /*4090*/  BRA `(.L_x_8819) ;  /* 0x00000d0000007947 */ /* 0x000fea0003800000 */
.L_x_8826:
[----:B------:R1:W-:Y:S01]  /*40a0*/  STG.E [R2.64], R9 ;  /* 0x0000000902007986 */ /* 0x0003e2000c101924 */
[----:B------:R-:W-:Y:S05]  /*40b0*/  BRA `(.L_x_8819) ;  /* 0x00000ce000007947 */ /* 0x000fea0003800000 */
.L_x_8825:
[----:B------:R1:W-:Y:S01]  /*40c0*/  STG.E.U16 [R2.64], R9 ;  /* 0x0000000902007986 */ /* 0x0003e2000c101524 */
[----:B------:R-:W-:Y:S05]  /*40d0*/  BRA `(.L_x_8819) ;  /* 0x00000cc000007947 */ /* 0x000fea0003800000 */
.L_x_8821:
[----:B------:R-:W-:-:S13]  /*40e0*/  ISETP.GT.AND P0, PT, R0, 0x6, PT ;  /* 0x000000060000780c */ /* 0x000fda0003f04270 */
[----:B------:R-:W-:Y:S05]  /*40f0*/  @P0 BRA `(.L_x_8827) ;  /* 0x000000b000000947 */ /* 0x000fea0003800000 */
[----:B------:R-:W-:-:S13]  /*4100*/  ISETP.NE.AND P0, PT, R0, 0x5, PT ;  /* 0x000000050000780c */ /* 0x000fda0003f05270 */
[----:B------:R-:W-:Y:S05]  /*4110*/  @!P0 BRA `(.L_x_8828) ;  /* 0x0000005000008947 */ /* 0x000fea0003800000 */
[----:B------:R-:W-:-:S13]  /*4120*/  ISETP.NE.AND P0, PT, R0, 0x6, PT ;  /* 0x000000060000780c */ /* 0x000fda0003f05270 */
[----:B------:R-:W-:Y:S05]  /*4130*/  @P0 BRA `(.L_x_8824) ;  /* 0x00000ad000000947 */ /* 0x000fea0003800000 */
[----:B0-----:R-:W0:Y:S02]  /*4140*/  I2F.U16 R5, R9 ;  /* 0x0000000900057306 */ /* 0x001e240000101000 */
[----:B0-----:R0:W-:Y:S01]  /*4150*/  STG.E [R2.64], R5 ;  /* 0x0000000502007986 */ /* 0x0011e2000c101924 */
[----:B------:R-:W-:Y:S05]  /*4160*/  BRA `(.L_x_8819) ;  /* 0x00000c3000007947 */ /* 0x000fea0003800000 */
.L_x_8828:
[----:B------:R-:W1:Y:S02]  /*4170*/  I2F.U16 R0, R9 ;  /* 0x0000000900007306 */ /* 0x000e640000101000 */
[----:B-1----:R-:W-:-:S05]  /*4180*/  F2FP.PACK_AB R0, RZ, R0 ;  /* 0x00000000ff00723e */ /* 0x002fca00000000ff */
[----:B------:R1:W-:Y:S01]  /*4190*/  STG.E.U16 [R2.64], R0 ;  /* 0x0000000002007986 */ /* 0x0003e2000c101524 */
[----:B------:R-:W-:Y:S05]  /*41a0*/  BRA `(.L_x_8819) ;  /* 0x00000bf000007947 */ /* 0x000fea0003800000 */
.L_x_8827:
[----:B------:R-:W-:-:S13]  /*41b0*/  ISETP.NE.AND P0, PT, R0, 0x7, PT ;  /* 0x000000070000780c */ /* 0x000fda0003f05270 */
[----:B------:R-:W-:Y:S05]  /*41c0*/  @!P0 BRA `(.L_x_8829) ;  /* 0x000000d000008947 */ /* 0x000fea0003800000 */
[----:B------:R-:W-:-:S13]  /*41d0*/  ISETP.NE.AND P0, PT, R0, 0x8, PT ;  /* 0x000000080000780c */ /* 0x000fda0003f05270 */
[----:B------:R-:W-:Y:S05]  /*41e0*/  @!P0 BRA `(.L_x_8830) ;  /* 0x0000006000008947 */ /* 0x000fea0003800000 */
[----:B------:R-:W-:-:S13]  /*41f0*/  ISETP.NE.AND P0, PT, R0, 0x9, PT ;  /* 0x000000090000780c */ /* 0x000fda0003f05270 */
[----:B------:R-:W-:Y:S05]  /*4200*/  @P0 BRA `(.L_x_8824) ;  /* 0x00000a0000000947 */ /* 0x000fea0003800000 */
[----:B0-----:R-:W0:Y:S01]  /*4210*/  I2F.U16 R4, R9 ;  /* 0x0000000900047306 */ /* 0x001e220000101000 */
[----:B------:R-:W-:-:S05]  /*4220*/  IMAD.MOV.U32 R5, RZ, RZ, RZ ;  /* 0x000000ffff057224 */ /* 0x000fca00078e00ff */
[----:B0-----:R0:W-:Y:S01]  /*4230*/  STG.E.64 [R2.64], R4 ;  /* 0x0000000402007986 */ /* 0x0011e2000c101b24 */
[----:B------:R-:W-:Y:S05]  /*4240*/  BRA `(.L_x_8819) ;  /* 0x00000b5000007947 */ /* 0x000fea0003800000 */
.L_x_8830:
[----:B------:R-:W1:Y:S02]  /*4250*/  I2F.U16 R9, R9 ;  /* 0x0000000900097306 */ /* 0x000e640000101000 */
[----:B01----:R-:W-:-:S04]  /*4260*/  F2FP.PACK_AB R5, RZ, R9 ;  /* 0x00000009ff05723e */ /* 0x003fc800000000ff */
[----:B------:R-:W-:-:S05]  /*4270*/  PRMT R5, R5, 0x5410, RZ ;  /* 0x0000541005057816 */ /* 0x000fca00000000ff */
[----:B------:R0:W-:Y:S01]  /*4280*/  STG.E [R2.64], R5 ;  /* 0x0000000502007986 */ /* 0x0001e2000c101924 */
[----:B------:R-:W-:Y:S05]  /*4290*/  BRA `(.L_x_8819) ;  /* 0x00000b0000007947 */ /* 0x000fea0003800000 */
.L_x_8829:
[----:B0-----:R-:W0:Y:S02]  /*42a0*/  I2F.F64.U16 R4, R9 ;  /* 0x0000000900047312 */ /* 0x001e240000101800 */
[----:B0-----:R0:W-:Y:S01]  /*42b0*/  STG.E.64 [R2.64], R4 ;  /* 0x0000000402007986 */ /* 0x0011e2000c101b24 */
[----:B------:R-:W-:Y:S05]  /*42c0*/  BRA `(.L_x_8819) ;  /* 0x00000ad000007947 */ /* 0x000fea0003800000 */
.L_x_8820:
        /* <DEDUP_REMOVED lines=10> */
[----:B0-----:R-:W-:-:S05]  /*4370*/  SEL R5, RZ, 0x1, !P0 ;  /* 0x00000001ff057807 */ /* 0x001fca0004000000 */
[----:B------:R0:W-:Y:S01]  /*4380*/  STG.E.U8 [R2.64], R5 ;  /* 0x0000000502007986 */ /* 0x0001e2000c101124 */
[----:B------:R-:W-:Y:S05]  /*4390*/  BRA `(.L_x_8819) ;  /* 0x00000a0000007947 */ /* 0x000fea0003800000 */
.L_x_8833:
[----:B0-----:R-:W0:Y:S01]  /*43a0*/  I2F.F64.U16 R4, R9 ;  /* 0x0000000900047312 */ /* 0x001e220000101800 */
[----:B------:R-:W-:-:S05]  /*43b0*/  CS2R R6, SRZ ;  /* 0x0000000000067805 */ /* 0x000fca000001ff00 */
[----:B0-----:R0:W-:Y:S01]  /*43c0*/  STG.E.128 [R2.64], R4 ;  /* 0x0000000402007986 */ /* 0x0011e2000c101d24 */
[----:B------:R-:W-:Y:S05]  /*43d0*/  BRA `(.L_x_8819) ;  /* 0x000009c000007947 */ /* 0x000fea0003800000 */
.L_x_8832:
[----:B------:R-:W-:-:S13]  /*43e0*/  ISETP.NE.AND P0, PT, R0, 0xf, PT ;  /* 0x0000000f0000780c */ /* 0x000fda0003f05270 */
[----:B------:R-:W-:Y:S05]  /*43f0*/  @!P0 BRA `(.L_x_8834) ;  /* 0x000002d000008947 */ /* 0x000fea0003800000 */
[----:B------:R-:W-:-:S13]  /*4400*/  ISETP.NE.AND P0, PT, R0, 0x17, PT ;  /* 0x000000170000780c */ /* 0x000fda0003f05270 */
[----:B------:R-:W-:Y:S05]  /*4410*/  @!P0 BRA `(.L_x_8835) ;  /* 0x0000015000008947 */ /* 0x000fea0003800000 */
[----:B------:R-:W-:-:S13]  /*4420*/  ISETP.NE.AND P0, PT, R0, 0x18, PT ;  /* 0x000000180000780c */ /* 0x000fda0003f05270 */
[----:B------:R-:W-:Y:S05]  /*4430*/  @P0 BRA `(.L_x_8824) ;  /* 0x000007d000000947 */ /* 0x000fea0003800000 */
[----:B------:R-:W1:Y:S01]  /*4440*/  I2F.U16 R9, R9 ;  /* 0x0000000900097306 */ /* 0x000e620000101000 */
[----:B------:R-:W-:Y:S01]  /*4450*/  BSSY B0, `(.L_x_8836) ;  /* 0x000000e000007945 */ /* 0x000fe20003800000 */
[C---:B01----:R-:W-:Y:S02]  /*4460*/  LOP3.LUT R4, R9.reuse, 0x7fffffff, RZ, 0xc0, !PT ;  /* 0x7fffffff09047812 */ /* 0x043fe400078ec0ff */
        /* <DEDUP_REMOVED lines=12> */
.L_x_8837:
[----:B------:R-:W-:Y:S05]  /*4530*/  BSYNC B0 ;  /* 0x0000000000007941 */ /* 0x000fea0003800000 */
.L_x_8836:
[----:B------:R-:W-:-:S05]  /*4540*/  LOP3.LUT R5, R0, R5, RZ, 0xfc, !PT ;  /* 0x0000000500057212 */ /* 0x000fca00078efcff */
[----:B------:R0:W-:Y:S01]  /*4550*/  STG.E.U8 [R2.64], R5 ;  /* 0x0000000502007986 */ /* 0x0001e2000c101124 */
[----:B------:R-:W-:Y:S05]  /*4560*/  BRA `(.L_x_8819) ;  /* 0x0000083000007947 */ /* 0x000fea0003800000 */
.L_x_8835:
[----:B------:R-:W1:Y:S01]  /*4570*/  I2F.U16 R9, R9 ;  /* 0x0000000900097306 */ /* 0x000e620000101000 */
[----:B------:R-:W-:Y:S01]  /*4580*/  BSSY B0, `(.L_x_8838) ;  /* 0x000000f000007945 */ /* 0x000fe20003800000 */
[----:B01----:R-:W-:-:S04]  /*4590*/  LOP3.LUT R4, R9, 0x7fffffff, RZ, 0xc0, !PT ;  /* 0x7fffffff09047812 */ /* 0x003fc800078ec0ff */
        /* <DEDUP_REMOVED lines=10> */
.L_x_8839:
[----:B------:R-:W-:Y:S01]  /*4640*/  IMAD.MOV.U32 R0, RZ, RZ, 0x7f ;  /* 0x0000007fff007424 */ /* 0x000fe200078e00ff */
[----:B------:R-:W-:-:S04]  /*4650*/  ISETP.GT.U32.AND P0, PT, R4, 0x7f800000, PT ;  /* 0x7f8000000400780c */ /* 0x000fc80003f04070 */
[----:B------:R-:W-:-:S04]  /*4660*/  SEL R0, R0, 0x7c, P0 ;  /* 0x0000007c00007807 */ /* 0x000fc80000000000 */
.L_x_8840:
[----:B------:R-:W-:Y:S05]  /*4670*/  BSYNC B0 ;  /* 0x0000000000007941 */ /* 0x000fea0003800000 */
.L_x_8838:
[----:B------:R-:W-:-:S04]  /*4680*/  LOP3.LUT R4, R9, 0x80000000, RZ, 0xc0, !PT ;  /* 0x8000000009047812 */ /* 0x000fc800078ec0ff */
[----:B------:R-:W-:-:S04]  /*4690*/  SHF.R.U32.HI R5, RZ, 0x18, R4 ;  /* 0x00000018ff057819 */ /* 0x000fc80000011604 */
[----:B------:R-:W-:-:S05]  /*46a0*/  LOP3.LUT R5, R0, R5, RZ, 0xfc, !PT ;  /* 0x0000000500057212 */ /* 0x000fca00078efcff */
[----:B------:R0:W-:Y:S01]  /*46b0*/  STG.E.U8 [R2.64], R5 ;  /* 0x0000000502007986 */ /* 0x0001e2000c101124 */
[----:B------:R-:W-:Y:S05]  /*46c0*/  BRA `(.L_x_8819) ;  /* 0x000006d000007947 */ /* 0x000fea0003800000 */
.L_x_8834:
[----:B------:R-:W1:Y:S02]  /*46d0*/  I2F.U16 R0, R9 ;  /* 0x0000000900007306 */ /* 0x000e640000101000 */
[----:B-1----:R-:W-:-:S05]  /*46e0*/  F2FP.BF16.PACK_AB R0, RZ, R0 ;  /* 0x00000000ff00723e */ /* 0x002fca00000010ff */
[----:B------:R1:W-:Y:S01]  /*46f0*/  STG.E.U16 [R2.64], R0 ;  /* 0x0000000002007986 */ /* 0x0003e2000c101524 */
[----:B------:R-:W-:Y:S05]  /*4700*/  BRA `(.L_x_8819) ;  /* 0x0000069000007947 */ /* 0x000fea0003800000 */
.L_x_8831:
        /* <DEDUP_REMOVED lines=10> */
.L_x_8843:
[----:B------:R-:W1:Y:S01]  /*47b0*/  I2F.U16 R9, R9 ;  /* 0x0000000900097306 */ /* 0x000e620000101000 */
[----:B------:R-:W-:Y:S01]  /*47c0*/  BSSY B0, `(.L_x_8844) ;  /* 0x0000014000007945 */ /* 0x000fe20003800000 */
[----:B------:R-:W-:Y:S01]  /*47d0*/  IMAD.MOV.U32 R0, RZ, RZ, 0x80 ;  /* 0x00000080ff007424 */ /* 0x000fe200078e00ff */
[----:B01----:R-:W-:-:S04]  /*47e0*/  LOP3.LUT R5, R9, 0x7fffffff, RZ, 0xc0, !PT ;  /* 0x7fffffff09057812 */ /* 0x003fc800078ec0ff */
        /* <DEDUP_REMOVED lines=13> */
.L_x_8846:
[----:B------:R-:W-:-:S04]  /*48c0*/  LOP3.LUT R0, R9, 0x80000000, RZ, 0xc0, !PT ;  /* 0x8000000009007812 */ /* 0x000fc800078ec0ff */
[----:B------:R-:W-:-:S04]  /*48d0*/  SHF.R.U32.HI R5, RZ, 0x18, R0 ;  /* 0x00000018ff057819 */ /* 0x000fc80000011600 */
[----:B------:R-:W-:-:S04]  /*48e0*/  LOP3.LUT R4, R4, R5, RZ, 0xfc, !PT ;  /* 0x0000000504047212 */ /* 0x000fc800078efcff */
[----:B------:R-:W-:Y:S02]  /*48f0*/  PRMT R0, R4, 0x7610, R0 ;  /* 0x0000761004007816 */ /* 0x000fe40000000000 */
.L_x_8845:
[----:B------:R-:W-:Y:S05]  /*4900*/  BSYNC B0 ;  /* 0x0000000000007941 */ /* 0x000fea0003800000 */
.L_x_8844:
[----:B------:R0:W-:Y:S01]  /*4910*/  STG.E.U8 [R2.64], R0 ;  /* 0x0000000002007986 */ /* 0x0001e2000c101124 */
[----:B------:R-:W-:Y:S05]  /*4920*/  BRA `(.L_x_8819) ;  /* 0x0000047000007947 */ /* 0x000fea0003800000 */
.L_x_8842:
        /* <DEDUP_REMOVED lines=17> */
.L_x_8849:
[----:B------:R-:W-:-:S04]  /*4a40*/  LOP3.LUT R0, R9, 0x80000000, RZ, 0xc0, !PT ;  /* 0x8000000009007812 */ /* 0x000fc800078ec0ff */
[----:B------:R-:W-:-:S04]  /*4a50*/  SHF.R.U32.HI R5, RZ, 0x18, R0 ;  /* 0x00000018ff057819 */ /* 0x000fc80000011600 */
[----:B------:R-:W-:-:S04]  /*4a60*/  LOP3.LUT R4, R4, R5, RZ, 0xfc, !PT ;  /* 0x0000000504047212 */ /* 0x000fc800078efcff */
[----:B------:R-:W-:Y:S02]  /*4a70*/  PRMT R0, R4, 0x7610, R0 ;  /* 0x0000761004007816 */ /* 0x000fe40000000000 */
.L_x_8848:
[----:B------:R-:W-:Y:S05]  /*4a80*/  BSYNC B0 ;  /* 0x0000000000007941 */ /* 0x000fea0003800000 */
.L_x_8847:
[----:B------:R0:W-:Y:S01]  /*4a90*/  STG.E.U8 [R2.64], R0 ;  /* 0x0000000002007986 */ /* 0x0001e2000c101124 */
[----:B------:R-:W-:Y:S05]  /*4aa0*/  BRA `(.L_x_8819) ;  /* 0x000002f000007947 */ /* 0x000fea0003800000 */
.L_x_8841:
[----:B------:R-:W-:-:S13]  /*4ab0*/  ISETP.NE.AND P0, PT, R0, 0x1c, PT ;  /* 0x0000001c0000780c */ /* 0x000fda0003f05270 */
[----:B------:R-:W-:Y:S05]  /*4ac0*/  @!P0 BRA `(.L_x_8850) ;  /* 0x000002c000008947 */ /* 0x000fea0003800000 */
[----:B------:R-:W-:-:S13]  /*4ad0*/  ISETP.NE.AND P0, PT, R0, 0x1d, PT ;  /* 0x0000001d0000780c */ /* 0x000fda0003f05270 */
[----:B------:R-:W-:Y:S05]  /*4ae0*/  @!P0 BRA `(.L_x_8851) ;  /* 0x0000026000008947 */ /* 0x000fea0003800000 */
[----:B------:R-:W-:-:S13]  /*4af0*/  ISETP.NE.AND P0, PT, R0, 0x2c, PT ;  /* 0x0000002c0000780c */ /* 0x000fda0003f05270 */
[----:B------:R-:W-:Y:S05]  /*4b00*/  @P0 BRA `(.L_x_8824) ;  /* 0x0000010000000947 */ /* 0x000fea0003800000 */
[----:B------:R-:W1:Y:S01]  /*4b10*/  I2F.U16 R6, R9 ;  /* 0x0000000900067306 */ /* 0x000e620000101000 */
[----:B------:R-:W-:Y:S02]  /*4b20*/  PLOP3.LUT P0, PT, PT, PT, PT, 0x80, 0x0 ;  /* 0x000000000000781c */ /* 0x000fe40003f0f070 */
[----:B01----:R-:W-:-:S04]  /*4b30*/  SHF.R.U32.HI R4, RZ, 0x17, R6 ;  /* 0x00000017ff047819 */ /* 0x003fc80000011606 */
        /* <DEDUP_REMOVED lines=13> */
.L_x_8824:
[----:B------:R-:W-:Y:S01]  /*4c10*/  MOV R2, 0x1c0 ;  /* 0x000001c000027802 */ /* 0x000fe20000000f00 */
[----:B0-----:R-:W-:Y:S02]  /*4c20*/  IMAD.MOV.U32 R4, RZ, RZ, c[0x4][0x1a0] ;  /* 0x01006800ff047624 */ /* 0x001fe400078e00ff */
        /* <DEDUP_REMOVED lines=18> */
.L_x_8851:
[----:B0-----:R-:W-:Y:S01]  /*4d50*/  LOP3.LUT R4, R9, 0xffff, RZ, 0xc0, !PT ;  /* 0x0000ffff09047812 */ /* 0x001fe200078ec0ff */
[----:B------:R-:W-:-:S05]  /*4d60*/  IMAD.MOV.U32 R5, RZ, RZ, RZ ;  /* 0x000000ffff057224 */ /* 0x000fca00078e00ff */
[----:B------:R0:W-:Y:S01]  /*4d70*/  STG.E.64 [R2.64], R4 ;  /* 0x0000000402007986 */ /* 0x0001e2000c101b24 */
[----:B------:R-:W-:Y:S05]  /*4d80*/  BRA `(.L_x_8819) ;  /* 0x0000001000007947 */ /* 0x000fea0003800000 */
.L_x_8850:
[----:B------:R1:W-:Y:S02]  /*4d90*/  STG.E [R2.64], R9 ;  /* 0x0000000902007986 */ /* 0x0003e4000c101924 */
.L_x_8819:
[----:B---3--:R-:W-:Y:S05]  /*4da0*/  BSYNC B6 ;  /* 0x0000000000067941 */ /* 0x008fea0003800000 */
.L_x_8818:
        /* <DEDUP_REMOVED lines=21> */
.L_x_8857:
[----:B------:R0:W-:Y:S01]  /*4f00*/  STG.E.U8 [R2.64], R19 ;  /* 0x0000001302007986 */ /* 0x0001e2000c101124 */
[----:B------:R-:W-:Y:S05]  /*4f10*/  BRA `(.L_x_8859) ;  /* 0x00000da000007947 */ /* 0x000fea0003800000 */
.L_x_8856:
[----:B------:R-:W-:-:S13]  /*4f20*/  ISETP.NE.AND P0, PT, R0, 0x2, PT ;  /* 0x000000020000780c */ /* 0x000fda0003f05270 */
[----:B------:R-:W-:Y:S05]  /*4f30*/  @!P0 BRA `(.L_x_8860) ;  /* 0x000000a000008947 */ /* 0x000fea0003800000 */
[----:B------:R-:W-:-:S13]  /*4f40*/  ISETP.NE.AND P0, PT, R0, 0x3, PT ;  /* 0x000000030000780c */ /* 0x000fda0003f05270 */
[----:B------:R-:W-:Y:S05]  /*4f50*/  @!P0 BRA `(.L_x_8861) ;  /* 0x0000006000008947 */ /* 0x000fea0003800000 */
[----:B------:R-:W-:-:S13]  /*4f60*/  ISETP.NE.AND P0, PT, R0, 0x4, PT ;  /* 0x000000040000780c */ /* 0x000fda0003f05270 */
[----:B------:R-:W-:Y:S05]  /*4f70*/  @P0 BRA `(.L_x_8858) ;  /* 0x00000bb000000947 */ /* 0x000fea0003800000 */
[----:B------:R-:W-:Y:S01]  /*4f80*/  LOP3.LUT R4, R19, 0xffff, RZ, 0xc0, !PT ;  /* 0x0000ffff13047812 */ /* 0x000fe200078ec0ff */
[----:B------:R-:W-:-:S05]  /*4f90*/  IMAD.MOV.U32 R5, RZ, RZ, RZ ;  /* 0x000000ffff057224 */ /* 0x000fca00078e00ff */
[----:B------:R0:W-:Y:S01]  /*4fa0*/  STG.E.64 [R2.64], R4 ;  /* 0x0000000402007986 */ /* 0x0001e2000c101b24 */
[----:B------:R-:W-:Y:S05]  /*4fb0*/  BRA `(.L_x_8859) ;  /* 0x00000d0000007947 */ /* 0x000fea0003800000 */
.L_x_8861:
[----:B------:R0:W-:Y:S01]  /*4fc0*/  STG.E [R2.64], R19 ;  /* 0x0000001302007986 */ /* 0x0001e2000c101924 */
[----:B------:R-:W-:Y:S05]  /*4fd0*/  BRA `(.L_x_8859) ;  /* 0x00000ce000007947 */ /* 0x000fea0003800000 */
.L_x_8860:
[----:B------:R0:W-:Y:S01]  /*4fe0*/  STG.E.U16 [R2.64], R19 ;  /* 0x0000001302007986 */ /* 0x0001e2000c101524 */
[----:B------:R-:W-:Y:S05]  /*4ff0*/  BRA `(.L_x_8859) ;  /* 0x00000cc000007947 */ /* 0x000fea0003800000 */
.L_x_8855:
        /* <DEDUP_REMOVED lines=9> */
.L_x_8863:
[----:B------:R-:W0:Y:S02]  /*5090*/  I2F.U16 R0, R19 ;  /* 0x0000001300007306 */ /* 0x000e240000101000 */
[----:B0-----:R-:W-:-:S05]  /*50a0*/  F2FP.PACK_AB R0, RZ, R0 ;  /* 0x00000000ff00723e */ /* 0x001fca00000000ff */
[----:B------:R0:W-:Y:S01]  /*50b0*/  STG.E.U16 [R2.64], R0 ;  /* 0x0000000002007986 */ /* 0x0001e2000c101524 */
[----:B------:R-:W-:Y:S05]  /*50c0*/  BRA `(.L_x_8859) ;  /* 0x00000bf000007947 */ /* 0x000fea0003800000 */
.L_x_8862:
        /* <DEDUP_REMOVED lines=10> */
.L_x_8865:
[----:B------:R-:W0:Y:S02]  /*5170*/  I2F.U16 R19, R19 ;  /* 0x0000001300137306 */ /* 0x000e240000101000 */
[----:B0-----:R-:W-:-:S04]  /*5180*/  F2FP.PACK_AB R5, RZ, R19 ;  /* 0x00000013ff05723e */ /* 0x001fc800000000ff */
[----:B------:R-:W-:-:S05]  /*5190*/  PRMT R5, R5, 0x5410, RZ ;  /* 0x0000541005057816 */ /* 0x000fca00000000ff */
[----:B------:R0:W-:Y:S01]  /*51a0*/  STG.E [R2.64], R5 ;  /* 0x0000000502007986 */ /* 0x0001e2000c101924 */
[----:B------:R-:W-:Y:S05]  /*51b0*/  BRA `(.L_x_8859) ;  /* 0x00000b0000007947 */ /* 0x000fea0003800000 */
.L_x_8864:
[----:B------:R-:W0:Y:S02]  /*51c0*/  I2F.F64.U16 R4, R19 ;  /* 0x0000001300047312 */ /* 0x000e240000101800 */
[----:B0-----:R0:W-:Y:S01]  /*51d0*/  STG.E.64 [R2.64], R4 ;  /* 0x0000000402007986 */ /* 0x0011e2000c101b24 */
[----:B------:R-:W-:Y:S05]  /*51e0*/  BRA `(.L_x_8859) ;  /* 0x00000ad000007947 */ /* 0x000fea0003800000 */
.L_x_8854:
        /* <DEDUP_REMOVED lines=13> */
.L_x_8868:
[----:B------:R-:W0:Y:S01]  /*52c0*/  I2F.F64.U16 R4, R19 ;  /* 0x0000001300047312 */ /* 0x000e220000101800 */
[----:B------:R-:W-:-:S05]  /*52d0*/  CS2R R6, SRZ ;  /* 0x0000000000067805 */ /* 0x000fca000001ff00 */
[----:B0-----:R0:W-:Y:S01]  /*52e0*/  STG.E.128 [R2.64], R4 ;  /* 0x0000000402007986 */ /* 0x0011e2000c101d24 */
[----:B------:R-:W-:Y:S05]  /*52f0*/  BRA `(.L_x_8859) ;  /* 0x000009c000007947 */ /* 0x000fea0003800000 */
.L_x_8867:
        /* <DEDUP_REMOVED lines=21> */
.L_x_8872:
[----:B------:R-:W-:Y:S05]  /*5450*/  BSYNC B0 ;  /* 0x0000000000007941 */ /* 0x000fea0003800000 */
.L_x_8871:
[----:B------:R-:W-:-:S05]  /*5460*/  LOP3.LUT R5, R0, R5, RZ, 0xfc, !PT ;  /* 0x0000000500057212 */ /* 0x000fca00078efcff */
[----:B------:R0:W-:Y:S01]  /*5470*/  STG.E.U8 [R2.64], R5 ;  /* 0x0000000502007986 */ /* 0x0001e2000c101124 */
[----:B------:R-:W-:Y:S05]  /*5480*/  BRA `(.L_x_8859) ;  /* 0x0000083000007947 */ /* 0x000fea0003800000 */
.L_x_8870:
        /* <DEDUP_REMOVED lines=13> */
.L_x_8874:
[----:B------:R-:W-:Y:S01]  /*5560*/  IMAD.MOV.U32 R0, RZ, RZ, 0x7f ;  /* 0x0000007fff007424 */ /* 0x000fe200078e00ff */
[----:B------:R-:W-:-:S04]  /*5570*/  ISETP.GT.U32.AND P0, PT, R4, 0x7f800000, PT ;  /* 0x7f8000000400780c */ /* 0x000fc80003f04070 */
[----:B------:R-:W-:-:S04]  /*5580*/  SEL R0, R0, 0x7c, P0 ;  /* 0x0000007c00007807 */ /* 0x000fc80000000000 */
.L_x_8875:
[----:B------:R-:W-:Y:S05]  /*5590*/  BSYNC B0 ;  /* 0x0000000000007941 */ /* 0x000fea0003800000 */
.L_x_8873:
[----:B------:R-:W-:-:S04]  /*55a0*/  LOP3.LUT R4, R19, 0x80000000, RZ, 0xc0, !PT ;  /* 0x8000000013047812 */ /* 0x000fc800078ec0ff */
[----:B------:R-:W-:-:S04]  /*55b0*/  SHF.R.U32.HI R5, RZ, 0x18, R4 ;  /* 0x00000018ff057819 */ /* 0x000fc80000011604 */
[----:B------:R-:W-:-:S05]  /*55c0*/  LOP3.LUT R5, R0, R5, RZ, 0xfc, !PT ;  /* 0x0000000500057212 */ /* 0x000fca00078efcff */
[----:B------:R0:W-:Y:S01]  /*55d0*/  STG.E.U8 [R2.64], R5 ;  /* 0x0000000502007986 */ /* 0x0001e2000c101124 */
[----:B------:R-:W-:Y:S05]  /*55e0*/  BRA `(.L_x_8859) ;  /* 0x000006d000007947 */ /* 0x000fea0003800000 */
.L_x_8869:
[----:B------:R-:W0:Y:S02]  /*55f0*/  I2F.U16 R0, R19 ;  /* 0x0000001300007306 */ /* 0x000e240000101000 */
[----:B0-----:R-:W-:-:S05]  /*5600*/  F2FP.BF16.PACK_AB R0, RZ, R0 ;  /* 0x00000000ff00723e */ /* 0x001fca00000010ff */
[----:B------:R0:W-:Y:S01]  /*5610*/  STG.E.U16 [R2.64], R0 ;  /* 0x0000000002007986 */ /* 0x0001e2000c101524 */
[----:B------:R-:W-:Y:S05]  /*5620*/  BRA `(.L_x_8859) ;  /* 0x0000069000007947 */ /* 0x000fea0003800000 */
.L_x_8866:
        /* <DEDUP_REMOVED lines=10> */
.L_x_8878:
        /* <DEDUP_REMOVED lines=17> */
.L_x_8881:
[----:B------:R-:W-:-:S04]  /*57e0*/  LOP3.LUT R0, R19, 0x80000000, RZ, 0xc0, !PT ;  /* 0x8000000013007812 */ /* 0x000fc800078ec0ff */
[----:B------:R-:W-:-:S04]  /*57f0*/  SHF.R.U32.HI R5, RZ, 0x18, R0 ;  /* 0x00000018ff057819 */ /* 0x000fc80000011600 */
[----:B------:R-:W-:-:S04]  /*5800*/  LOP3.LUT R4, R4, R5, RZ, 0xfc, !PT ;  /* 0x0000000504047212 */ /* 0x000fc800078efcff */
[----:B------:R-:W-:Y:S02]  /*5810*/  PRMT R0, R4, 0x7610, R0 ;  /* 0x0000761004007816 */ /* 0x000fe40000000000 */
.L_x_8880:
[----:B------:R-:W-:Y:S05]  /*5820*/  BSYNC B0 ;  /* 0x0000000000007941 */ /* 0x000fea0003800000 */
.L_x_8879:
[----:B------:R0:W-:Y:S01]  /*5830*/  STG.E.U8 [R2.64], R0 ;  /* 0x0000000002007986 */ /* 0x0001e2000c101124 */
[----:B------:R-:W-:Y:S05]  /*5840*/  BRA `(.L_x_8859) ;  /* 0x0000047000007947 */ /* 0x000fea0003800000 */
.L_x_8877:
        /* <DEDUP_REMOVED lines=17> */
.L_x_8884:
[----:B------:R-:W-:-:S04]  /*5960*/  LOP3.LUT R0, R19, 0x80000000, RZ, 0xc0, !PT ;  /* 0x8000000013007812 */ /* 0x000fc800078ec0ff */
[----:B------:R-:W-:-:S04]  /*5970*/  SHF.R.U32.HI R5, RZ, 0x18, R0 ;  /* 0x00000018ff057819 */ /* 0x000fc80000011600 */
[----:B------:R-:W-:-:S04]  /*5980*/  LOP3.LUT R4, R4, R5, RZ, 0xfc, !PT ;  /* 0x0000000504047212 */ /* 0x000fc800078efcff */
[----:B------:R-:W-:Y:S02]  /*5990*/  PRMT R0, R4, 0x7610, R0 ;  /* 0x0000761004007816 */ /* 0x000fe40000000000 */
.L_x_8883:
[----:B------:R-:W-:Y:S05]  /*59a0*/  BSYNC B0 ;  /* 0x0000000000007941 */ /* 0x000fea0003800000 */
.L_x_8882:
[----:B------:R0:W-:Y:S01]  /*59b0*/  STG.E.U8 [R2.64], R0 ;  /* 0x0000000002007986 */ /* 0x0001e2000c101124 */
[----:B------:R-:W-:Y:S05]  /*59c0*/  BRA `(.L_x_8859) ;  /* 0x000002f000007947 */ /* 0x000fea0003800000 */
.L_x_8876:
        /* <DEDUP_REMOVED lines=22> */
.L_x_8858:
        /* <DEDUP_REMOVED lines=20> */
.L_x_8886:
[----:B------:R-:W-:Y:S01]  /*5c70*/  LOP3.LUT R4, R19, 0xffff, RZ, 0xc0, !PT ;  /* 0x0000ffff13047812 */ /* 0x000fe200078ec0ff */
[----:B------:R-:W-:-:S05]  /*5c80*/  IMAD.MOV.U32 R5, RZ, RZ, RZ ;  /* 0x000000ffff057224 */ /* 0x000fca00078e00ff */
[----:B------:R0:W-:Y:S01]  /*5c90*/  STG.E.64 [R2.64], R4 ;  /* 0x0000000402007986 */ /* 0x0001e2000c101b24 */
[----:B------:R-:W-:Y:S05]  /*5ca0*/  BRA `(.L_x_8859) ;  /* 0x0000001000007947 */ /* 0x000fea0003800000 */
.L_x_8885:
[----:B------:R0:W-:Y:S02]  /*5cb0*/  STG.E [R2.64], R19 ;  /* 0x0000001302007986 */ /* 0x0001e4000c101924 */
.L_x_8859:
        /* <DEDUP_REMOVED lines=21> */
.L_x_8890:
[----:B------:R0:W-:Y:S01]  /*5e10*/  STG.E.U8 [R2.64], R22 ;  /* 0x0000001602007986 */ /* 0x0001e2000c101124 */
[----:B------:R-:W-:Y:S05]  /*5e20*/  BRA `(.L_x_8892) ;  /* 0x00000da000007947 */ /* 0x000fea0003800000 */
.L_x_8889:
        /* <DEDUP_REMOVED lines=10> */
.L_x_8894:
[----:B------:R0:W-:Y:S01]  /*5ed0*/  STG.E [R2.64], R22 ;  /* 0x0000001602007986 */ /* 0x0001e2000c101924 */
[----:B------:R-:W-:Y:S05]  /*5ee0*/  BRA `(.L_x_8892) ;  /* 0x00000ce000007947 */ /* 0x000fea0003800000 */
.L_x_8893:
[----:B------:R0:W-:Y:S01]  /*5ef0*/  STG.E.U16 [R2.64], R22 ;  /* 0x0000001602007986 */ /* 0x0001e2000c101524 */
[----:B------:R-:W-:Y:S05]  /*5f00*/  BRA `(.L_x_8892) ;  /* 0x00000cc000007947 */ /* 0x000fea0003800000 */
.L_x_8888:
        /* <DEDUP_REMOVED lines=9> */
.L_x_8896:
[----:B------:R-:W0:Y:S02]  /*5fa0*/  I2F.U16 R0, R22 ;  /* 0x0000001600007306 */ /* 0x000e240000101000 */
[----:B0-----:R-:W-:-:S05]  /*5fb0*/  F2FP.PACK_AB R0, RZ, R0 ;  /* 0x00000000ff00723e */ /* 0x001fca00000000ff */
[----:B------:R0:W-:Y:S01]  /*5fc0*/  STG.E.U16 [R2.64], R0 ;  /* 0x0000000002007986 */ /* 0x0001e2000c101524 */
[----:B------:R-:W-:Y:S05]  /*5fd0*/  BRA `(.L_x_8892) ;  /* 0x00000bf000007947 */ /* 0x000fea0003800000 */
.L_x_8895:
        /* <DEDUP_REMOVED lines=10> */
.L_x_8898:
[----:B------:R-:W0:Y:S02]  /*6080*/  I2F.U16 R22, R22 ;  /* 0x0000001600167306 */ /* 0x000e240000101000 */
[----:B0-----:R-:W-:-:S04]  /*6090*/  F2FP.PACK_AB R5, RZ, R22 ;  /* 0x00000016ff05723e */ /* 0x001fc800000000ff */
[----:B------:R-:W-:-:S05]  /*60a0*/  PRMT R5, R5, 0x5410, RZ ;  /* 0x0000541005057816 */ /* 0x000fca00000000ff */
[----:B------:R0:W-:Y:S01]  /*60b0*/  STG.E [R2.64], R5 ;  /* 0x0000000502007986 */ /* 0x0001e2000c101924 */
[----:B------:R-:W-:Y:S05]  /*60c0*/  BRA `(.L_x_8892) ;  /* 0x00000b0000007947 */ /* 0x000fea0003800000 */
.L_x_8897:
[----:B------:R-:W0:Y:S02]  /*60d0*/  I2F.F64.U16 R4, R22 ;  /* 0x0000001600047312 */ /* 0x000e240000101800 */
[----:B0-----:R0:W-:Y:S01]  /*60e0*/  STG.E.64 [R2.64], R4 ;  /* 0x0000000402007986 */ /* 0x0011e2000c101b24 */
[----:B------:R-:W-:Y:S05]  /*60f0*/  BRA `(.L_x_8892) ;  /* 0x00000ad000007947 */ /* 0x000fea0003800000 */
.L_x_8887:
        /* <DEDUP_REMOVED lines=13> */
.L_x_8901:
[----:B------:R-:W0:Y:S01]  /*61d0*/  I2F.F64.U16 R4, R22 ;  /* 0x0000001600047312 */ /* 0x000e220000101800 */
[----:B------:R-:W-:-:S05]  /*61e0*/  CS2R R6, SRZ ;  /* 0x0000000000067805 */ /* 0x000fca000001ff00 */
[----:B0-----:R0:W-:Y:S01]  /*61f0*/  STG.E.128 [R2.64], R4 ;  /* 0x0000000402007986 */ /* 0x0011e2000c101d24 */
[----:B------:R-:W-:Y:S05]  /*6200*/  BRA `(.L_x_8892) ;  /* 0x000009c000007947 */ /* 0x000fea0003800000 */
.L_x_8900:
        /* <DEDUP_REMOVED lines=21> */
.L_x_8905:
[----:B------:R-:W-:Y:S05]  /*6360*/  BSYNC B0 ;  /* 0x0000000000007941 */ /* 0x000fea0003800000 */
.L_x_8904:
[----:B------:R-:W-:-:S05]  /*6370*/  LOP3.LUT R5, R0, R5, RZ, 0xfc, !PT ;  /* 0x0000000500057212 */ /* 0x000fca00078efcff */
[----:B------:R0:W-:Y:S01]  /*6380*/  STG.E.U8 [R2.64], R5 ;  /* 0x0000000502007986 */ /* 0x0001e2000c101124 */
[----:B------:R-:W-:Y:S05]  /*6390*/  BRA `(.L_x_8892) ;  /* 0x0000083000007947 */ /* 0x000fea0003800000 */
.L_x_8903:
        /* <DEDUP_REMOVED lines=13> */
.L_x_8907:
[----:B------:R-:W-:Y:S01]  /*6470*/  IMAD.MOV.U32 R0, RZ, RZ, 0x7f ;  /* 0x0000007fff007424 */ /* 0x000fe200078e00ff */
[----:B------:R-:W-:-:S04]  /*6480*/  ISETP.GT.U32.AND P0, PT, R4, 0x7f800000, PT ;  /* 0x7f8000000400780c */ /* 0x000fc80003f04070 */
[----:B------:R-:W-:-:S04]  /*6490*/  SEL R0, R0, 0x7c, P0 ;  /* 0x0000007c00007807 */ /* 0x000fc80000000000 */
.L_x_8908:
[----:B------:R-:W-:Y:S05]  /*64a0*/  BSYNC B0 ;  /* 0x0000000000007941 */ /* 0x000fea0003800000 */
.L_x_8906:
[----:B------:R-:W-:-:S04]  /*64b0*/  LOP3.LUT R4, R5, 0x80000000, RZ, 0xc0, !PT ;  /* 0x8000000005047812 */ /* 0x000fc800078ec0ff */
[----:B------:R-:W-:-:S04]  /*64c0*/  SHF.R.U32.HI R5, RZ, 0x18, R4 ;  /* 0x00000018ff057819 */ /* 0x000fc80000011604 */
[----:B------:R-:W-:-:S05]  /*64d0*/  LOP3.LUT R5, R0, R5, RZ, 0xfc, !PT ;  /* 0x0000000500057212 */ /* 0x000fca00078efcff */
[----:B------:R0:W-:Y:S01]  /*64e0*/  STG.E.U8 [R2.64], R5 ;  /* 0x0000000502007986 */ /* 0x0001e2000c101124 */
[----:B------:R-:W-:Y:S05]  /*64f0*/  BRA `(.L_x_8892) ;  /* 0x000006d000007947 */ /* 0x000fea0003800000 */
.L_x_8902:
[----:B------:R-:W0:Y:S02]  /*6500*/  I2F.U16 R0, R22 ;  /* 0x0000001600007306 */ /* 0x000e240000101000 */
[----:B0-----:R-:W-:-:S05]  /*6510*/  F2FP.BF16.PACK_AB R0, RZ, R0 ;  /* 0x00000000ff00723e */ /* 0x001fca00000010ff */
[----:B------:R0:W-:Y:S01]  /*6520*/  STG.E.U16 [R2.64], R0 ;  /* 0x0000000002007986 */ /* 0x0001e2000c101524 */
[----:B------:R-:W-:Y:S05]  /*6530*/  BRA `(.L_x_8892) ;  /* 0x0000069000007947 */ /* 0x000fea0003800000 */
.L_x_8899:
        /* <DEDUP_REMOVED lines=10> */
.L_x_8911:
        /* <DEDUP_REMOVED lines=17> */
.L_x_8914:
[----:B------:R-:W-:-:S04]  /*66f0*/  LOP3.LUT R0, R7, 0x80000000, RZ, 0xc0, !PT ;  /* 0x8000000007007812 */ /* 0x000fc800078ec0ff */
[----:B------:R-:W-:-:S04]  /*6700*/  SHF.R.U32.HI R5, RZ, 0x18, R0 ;  /* 0x00000018ff057819 */ /* 0x000fc80000011600 */
[----:B------:R-:W-:-:S04]  /*6710*/  LOP3.LUT R4, R4, R5, RZ, 0xfc, !PT ;  /* 0x0000000504047212 */ /* 0x000fc800078efcff */
[----:B------:R-:W-:Y:S02]  /*6720*/  PRMT R0, R4, 0x7610, R0 ;  /* 0x0000761004007816 */ /* 0x000fe40000000000 */
.L_x_8913:
[----:B------:R-:W-:Y:S05]  /*6730*/  BSYNC B0 ;  /* 0x0000000000007941 */ /* 0x000fea0003800000 */
.L_x_8912:
[----:B------:R0:W-:Y:S01]  /*6740*/  STG.E.U8 [R2.64], R0 ;  /* 0x0000000002007986 */ /* 0x0001e2000c101124 */
[----:B------:R-:W-:Y:S05]  /*6750*/  BRA `(.L_x_8892) ;  /* 0x0000047000007947 */ /* 0x000fea0003800000 */
.L_x_8910:
        /* <DEDUP_REMOVED lines=17> */
.L_x_8917:
[----:B------:R-:W-:-:S04]  /*6870*/  LOP3.LUT R0, R7, 0x80000000, RZ, 0xc0, !PT ;  /* 0x8000000007007812 */ /* 0x000fc800078ec0ff */
[----:B------:R-:W-:-:S04]  /*6880*/  SHF.R.U32.HI R5, RZ, 0x18, R0 ;  /* 0x00000018ff057819 */ /* 0x000fc80000011600 */
[----:B------:R-:W-:-:S04]  /*6890*/  LOP3.LUT R4, R4, R5, RZ, 0xfc, !PT ;  /* 0x0000000504047212 */ /* 0x000fc800078efcff */
[----:B------:R-:W-:Y:S02]  /*68a0*/  PRMT R0, R4, 0x7610, R0 ;  /* 0x0000761004007816 */ /* 0x000fe40000000000 */
.L_x_8916:
[----:B------:R-:W-:Y:S05]  /*68b0*/  BSYNC B0 ;  /* 0x0000000000007941 */ /* 0x000fea0003800000 */
.L_x_8915:
[----:B------:R0:W-:Y:S01]  /*68c0*/  STG.E.U8 [R2.64], R0 ;  /* 0x0000000002007986 */ /* 0x0001e2000c101124 */
[----:B------:R-:W-:Y:S05]  /*68d0*/  BRA `(.L_x_8892) ;  /* 0x000002f000007947 */ /* 0x000fea0003800000 */
.L_x_8909:
        /* <DEDUP_REMOVED lines=22> */
.L_x_8891:
        /* <DEDUP_REMOVED lines=20> */
.L_x_8919:
[----:B------:R-:W-:Y:S01]  /*6b80*/  LOP3.LUT R4, R22, 0xffff, RZ, 0xc0, !PT ;  /* 0x0000ffff16047812 */ /* 0x000fe200078ec0ff */
[----:B------:R-:W-:-:S05]  /*6b90*/  IMAD.MOV.U32 R5, RZ, RZ, RZ ;  /* 0x000000ffff057224 */ /* 0x000fca00078e00ff */
[----:B------:R0:W-:Y:S01]  /*6ba0*/  STG.E.64 [R2.64], R4 ;  /* 0x0000000402007986 */ /* 0x0001e2000c101b24 */
[----:B------:R-:W-:Y:S05]  /*6bb0*/  BRA `(.L_x_8892) ;  /* 0x0000001000007947 */ /* 0x000fea0003800000 */
.L_x_8918:
[----:B------:R0:W-:Y:S02]  /*6bc0*/  STG.E [R2.64], R22 ;  /* 0x0000001602007986 */ /* 0x0001e4000c101924 */
.L_x_8892:
[----:B------:R-:W-:Y:S02]  /*6bd0*/  IADD3 R24, R24, 0x80, RZ ;  /* 0x0000008018187810 */ /* 0x000fe40007ffe0ff */
.L_x_8853:
[----:B------:R-:W-:Y:S05]  /*6be0*/  BSYNC B6 ;  /* 0x0000000000067941 */ /* 0x000fea0003800000 */
.L_x_8852:
        /* <DEDUP_REMOVED lines=19> */
.L_x_8923:
[----:B------:R-:W-:Y:S01]  /*6d20*/  STG.E.U8 [R2.64], R23 ;  /* 0x0000001702007986 */ /* 0x000fe2000c101124 */
[----:B------:R-:W-:Y:S05]  /*6d30*/  EXIT ;  /* 0x000000000000794d */ /* 0x000fea0003800000 */
.L_x_8922:
        /* <DEDUP_REMOVED lines=8> */
[----:B------:R-:W-:Y:S01]  /*6dc0*/  STG.E.64 [R2.64], R4 ;  /* 0x0000000402007986 */ /* 0x000fe2000c101b24 */
[----:B------:R-:W-:Y:S05]  /*6dd0*/  EXIT ;  /* 0x000000000000794d */ /* 0x000fea0003800000 */
.L_x_8926:
[----:B------:R-:W-:Y:S01]  /*6de0*/  STG.E [R2.64], R23 ;  /* 0x0000001702007986 */ /* 0x000fe2000c101924 */
[----:B------:R-:W-:Y:S05]  /*6df0*/  EXIT ;  /* 0x000000000000794d */ /* 0x000fea0003800000 */
.L_x_8925:
[----:B------:R-:W-:Y:S01]  /*6e00*/  STG.E.U16 [R2.64], R23 ;  /* 0x0000001702007986 */ /* 0x000fe2000c101524 */
[----:B------:R-:W-:Y:S05]  /*6e10*/  EXIT ;  /* 0x000000000000794d */ /* 0x000fea0003800000 */
.L_x_8921:
        /* <DEDUP_REMOVED lines=9> */
.L_x_8928:
[----:B------:R-:W0:Y:S02]  /*6eb0*/  I2F.U16 R0, R23 ;  /* 0x0000001700007306 */ /* 0x000e240000101000 */
[----:B0-----:R-:W-:-:S05]  /*6ec0*/  F2FP.PACK_AB R0, RZ, R0 ;  /* 0x00000000ff00723e */ /* 0x001fca00000000ff */
[----:B------:R-:W-:Y:S01]  /*6ed0*/  STG.E.U16 [R2.64], R0 ;  /* 0x0000000002007986 */ /* 0x000fe2000c101524 */
[----:B------:R-:W-:Y:S05]  /*6ee0*/  EXIT ;  /* 0x000000000000794d */ /* 0x000fea0003800000 */
.L_x_8927:
        /* <DEDUP_REMOVED lines=10> */
.L_x_8930:
[----:B------:R-:W0:Y:S02]  /*6f90*/  I2F.U16 R23, R23 ;  /* 0x0000001700177306 */ /* 0x000e240000101000 */
[----:B0-----:R-:W-:-:S04]  /*6fa0*/  F2FP.PACK_AB R5, RZ, R23 ;  /* 0x00000017ff05723e */ /* 0x001fc800000000ff */
[----:B------:R-:W-:-:S05]  /*6fb0*/  PRMT R5, R5, 0x5410, RZ ;  /* 0x0000541005057816 */ /* 0x000fca00000000ff */
[----:B------:R-:W-:Y:S01]  /*6fc0*/  STG.E [R2.64], R5 ;  /* 0x0000000502007986 */ /* 0x000fe2000c101924 */
[----:B------:R-:W-:Y:S05]  /*6fd0*/  EXIT ;  /* 0x000000000000794d */ /* 0x000fea0003800000 */
.L_x_8929:
[----:B------:R-:W0:Y:S02]  /*6fe0*/  I2F.F64.U16 R4, R23 ;  /* 0x0000001700047312 */ /* 0x000e240000101800 */
[----:B0-----:R-:W-:Y:S01]  /*6ff0*/  STG.E.64 [R2.64], R4 ;  /* 0x0000000402007986 */ /* 0x001fe2000c101b24 */
[----:B------:R-:W-:Y:S05]  /*7000*/  EXIT ;  /* 0x000000000000794d */ /* 0x000fea0003800000 */
.L_x_8920:
        /* <DEDUP_REMOVED lines=13> */
.L_x_8933:
[----:B------:R-:W0:Y:S01]  /*70e0*/  I2F.F64.U16 R4, R23 ;  /* 0x0000001700047312 */ /* 0x000e220000101800 */
[----:B------:R-:W-:-:S05]  /*70f0*/  CS2R R6, SRZ ;  /* 0x0000000000067805 */ /* 0x000fca000001ff00 */
[----:B0-----:R-:W-:Y:S01]  /*7100*/  STG.E.128 [R2.64], R4 ;  /* 0x0000000402007986 */ /* 0x001fe2000c101d24 */
[----:B------:R-:W-:Y:S05]  /*7110*/  EXIT ;  /* 0x000000000000794d */ /* 0x000fea0003800000 */
.L_x_8932:
        /* <DEDUP_REMOVED lines=21> */
.L_x_8937:
[----:B------:R-:W-:Y:S05]  /*7270*/  BSYNC B0 ;  /* 0x0000000000007941 */ /* 0x000fea0003800000 */
.L_x_8936:
[----:B------:R-:W-:-:S05]  /*7280*/  LOP3.LUT R5, R0, R5, RZ, 0xfc, !PT ;  /* 0x0000000500057212 */ /* 0x000fca00078efcff */
[----:B------:R-:W-:Y:S01]  /*7290*/  STG.E.U8 [R2.64], R5 ;  /* 0x0000000502007986 */ /* 0x000fe2000c101124 */
[----:B------:R-:W-:Y:S05]  /*72a0*/  EXIT ;  /* 0x000000000000794d */ /* 0x000fea0003800000 */
.L_x_8935:
        /* <DEDUP_REMOVED lines=13> */
.L_x_8939:
[----:B------:R-:W-:Y:S01]  /*7380*/  IMAD.MOV.U32 R0, RZ, RZ, 0x7f ;  /* 0x0000007fff007424 */ /* 0x000fe200078e00ff */
[----:B------:R-:W-:-:S04]  /*7390*/  ISETP.GT.U32.AND P0, PT, R4, 0x7f800000, PT ;  /* 0x7f8000000400780c */ /* 0x000fc80003f04070 */
[----:B------:R-:W-:-:S04]  /*73a0*/  SEL R0, R0, 0x7c, P0 ;  /* 0x0000007c00007807 */ /* 0x000fc80000000000 */
.L_x_8940:
[----:B------:R-:W-:Y:S05]  /*73b0*/  BSYNC B0 ;  /* 0x0000000000007941 */ /* 0x000fea0003800000 */
.L_x_8938:
[----:B------:R-:W-:-:S04]  /*73c0*/  LOP3.LUT R4, R23, 0x80000000, RZ, 0xc0, !PT ;  /* 0x8000000017047812 */ /* 0x000fc800078ec0ff */
[----:B------:R-:W-:-:S04]  /*73d0*/  SHF.R.U32.HI R5, RZ, 0x18, R4 ;  /* 0x00000018ff057819 */ /* 0x000fc80000011604 */
[----:B------:R-:W-:-:S05]  /*73e0*/  LOP3.LUT R5, R0, R5, RZ, 0xfc, !PT ;  /* 0x0000000500057212 */ /* 0x000fca00078efcff */
[----:B------:R-:W-:Y:S01]  /*73f0*/  STG.E.U8 [R2.64], R5 ;  /* 0x0000000502007986 */ /* 0x000fe2000c101124 */
[----:B------:R-:W-:Y:S05]  /*7400*/  EXIT ;  /* 0x000000000000794d */ /* 0x000fea0003800000 */
.L_x_8934:
[----:B------:R-:W0:Y:S02]  /*7410*/  I2F.U16 R0, R23 ;  /* 0x0000001700007306 */ /* 0x000e240000101000 */
[----:B0-----:R-:W-:-:S05]  /*7420*/  F2FP.BF16.PACK_AB R0, RZ, R0 ;  /* 0x00000000ff00723e */ /* 0x001fca00000010ff */
[----:B------:R-:W-:Y:S01]  /*7430*/  STG.E.U16 [R2.64], R0 ;  /* 0x0000000002007986 */ /* 0x000fe2000c101524 */
[----:B------:R-:W-:Y:S05]  /*7440*/  EXIT ;  /* 0x000000000000794d */ /* 0x000fea0003800000 */
.L_x_8931:
        /* <DEDUP_REMOVED lines=10> */
.L_x_8943:
        /* <DEDUP_REMOVED lines=17> */
.L_x_8946:
[----:B------:R-:W-:-:S04]  /*7600*/  LOP3.LUT R0, R23, 0x80000000, RZ, 0xc0, !PT ;  /* 0x8000000017007812 */ /* 0x000fc800078ec0ff */
[----:B------:R-:W-:-:S04]  /*7610*/  SHF.R.U32.HI R5, RZ, 0x18, R0 ;  /* 0x00000018ff057819 */ /* 0x000fc80000011600 */
[----:B------:R-:W-:-:S04]  /*7620*/  LOP3.LUT R4, R4, R5, RZ, 0xfc, !PT ;  /* 0x0000000504047212 */ /* 0x000fc800078efcff */
[----:B------:R-:W-:Y:S02]  /*7630*/  PRMT R0, R4, 0x7610, R0 ;  /* 0x0000761004007816 */ /* 0x000fe40000000000 */
.L_x_8945:
[----:B------:R-:W-:Y:S05]  /*7640*/  BSYNC B0 ;  /* 0x0000000000007941 */ /* 0x000fea0003800000 */
.L_x_8944:
[----:B------:R-:W-:Y:S01]  /*7650*/  STG.E.U8 [R2.64], R0 ;  /* 0x0000000002007986 */ /* 0x000fe2000c101124 */
[----:B------:R-:W-:Y:S05]  /*7660*/  EXIT ;  /* 0x000000000000794d */ /* 0x000fea0003800000 */
.L_x_8942:
        /* <DEDUP_REMOVED lines=17> */
.L_x_8949:
[----:B------:R-:W-:-:S04]  /*7780*/  LOP3.LUT R0, R23, 0x80000000, RZ, 0xc0, !PT ;  /* 0x8000000017007812 */ /* 0x000fc800078ec0ff */
[----:B------:R-:W-:-:S04]  /*7790*/  SHF.R.U32.HI R5, RZ, 0x18, R0 ;  /* 0x00000018ff057819 */ /* 0x000fc80000011600 */
[----:B------:R-:W-:-:S04]  /*77a0*/  LOP3.LUT R4, R4, R5, RZ, 0xfc, !PT ;  /* 0x0000000504047212 */ /* 0x000fc800078efcff */
[----:B------:R-:W-:Y:S02]  /*77b0*/  PRMT R0, R4, 0x7610, R0 ;  /* 0x0000761004007816 */ /* 0x000fe40000000000 */
.L_x_8948:
[----:B------:R-:W-:Y:S05]  /*77c0*/  BSYNC B0 ;  /* 0x0000000000007941 */ /* 0x000fea0003800000 */
.L_x_8947:
[----:B------:R-:W-:Y:S01]  /*77d0*/  STG.E.U8 [R2.64], R0 ;  /* 0x0000000002007986 */ /* 0x000fe2000c101124 */
[----:B------:R-:W-:Y:S05]  /*77e0*/  EXIT ;  /* 0x000000000000794d */ /* 0x000fea0003800000 */
.L_x_8941:
        /* <DEDUP_REMOVED lines=22> */
.L_x_8924:
        /* <DEDUP_REMOVED lines=20> */
.L_x_8951:
[----:B------:R-:W-:Y:S01]  /*7a90*/  LOP3.LUT R4, R23, 0xffff, RZ, 0xc0, !PT ;  /* 0x0000ffff17047812 */ /* 0x000fe200078ec0ff */
[----:B------:R-:W-:-:S05]  /*7aa0*/  IMAD.MOV.U32 R5, RZ, RZ, RZ ;  /* 0x000000ffff057224 */ /* 0x000fca00078e00ff */
[----:B------:R-:W-:Y:S01]  /*7ab0*/  STG.E.64 [R2.64], R4 ;  /* 0x0000000402007986 */ /* 0x000fe2000c101b24 */
[----:B------:R-:W-:Y:S05]  /*7ac0*/  EXIT ;  /* 0x000000000000794d */ /* 0x000fea0003800000 */
.L_x_8950:
[----:B------:R-:W-:Y:S01]  /*7ad0*/  STG.E [R2.64], R23 ;  /* 0x0000001702007986 */ /* 0x000fe2000c101924 */
[----:B------:R-:W-:Y:S05]  /*7ae0*/  EXIT ;  /* 0x000000000000794d */ /* 0x000fea0003800000 */
.L_x_8952:
        /* <DEDUP_REMOVED lines=9> */
.L_x_34101:


//--------------------- .text._ZN2at6native18elementwise_kernelILi128ELi4EZNS0_22gpu_kernel_impl_nocastIZZZNS0_21clamp_max_kernel_cudaERNS_18TensorIteratorBaseERKN3c106ScalarEENKUlvE_clEvENKUlvE_clEvEUlhE_EEvS4_RKT_EUliE_EEviT1_ --------------------------
	.section	.text._ZN2at6native18elementwise_kernelILi128ELi4EZNS0_22gpu_kernel_impl_nocastIZZZNS0_21clamp_max_kernel_cudaERNS_18TensorIteratorBaseERKN3c106ScalarEENKUlvE_clEvENKUlvE_clEvEUlhE_EEvS4_RKT_EUliE_EEviT1_,"ax",@progbits
	.sectioninfo	@"SHI_REGISTERS=12"
	.align	128
        .global         _ZN2at6native18elementwise_kernelILi128ELi4EZNS0_22gpu_kernel_impl_nocastIZZZNS0_21clamp_max_kernel_cudaERNS_18TensorIteratorBaseERKN3c106ScalarEENKUlvE_clEvENKUlvE_clEvEUlhE_EEvS4_RKT_EUliE_EEviT1_
        .type           _ZN2at6native18elementwise_kernelILi128ELi4EZNS0_22gpu_kernel_impl_nocastIZZZNS0_21clamp_max_kernel_cudaERNS_18TensorIteratorBaseERKN3c106ScalarEENKUlvE_clEvENKUlvE_clEvEUlhE_EEvS4_RKT_EUliE_EEviT1_,@function
        .size           _ZN2at6native18elementwise_kernelILi128ELi4EZNS0_22gpu_kernel_impl_nocastIZZZNS0_21clamp_max_kernel_cudaERNS_18TensorIteratorBaseERKN3c106ScalarEENKUlvE_clEvENKUlvE_clEvEUlhE_EEvS4_RKT_EUliE_EEviT1_,(.L_x_34102 - _ZN2at6native18elementwise_kernelILi128ELi4EZNS0_22gpu_kernel_impl_nocastIZZZNS0_21clamp_max_kernel_cudaERNS_18TensorIteratorBaseERKN3c106ScalarEENKUlvE_clEvENKUlvE_clEvEUlhE_EEvS4_RKT_EUliE_EEviT1_)
        .other          _ZN2at6native18elementwise_kernelILi128ELi4EZNS0_22gpu_kernel_impl_nocastIZZZNS0_21clamp_max_kernel_cudaERNS_18TensorIteratorBaseERKN3c106ScalarEENKUlvE_clEvENKUlvE_clEvEUlhE_EEvS4_RKT_EUliE_EEviT1_,@"STO_CUDA_ENTRY STV_DEFAULT"
_ZN2at6native18elementwise_kernelILi128ELi4EZNS0_22gpu_kernel_impl_nocastIZZZNS0_21clamp_max_kernel_cudaERNS_18TensorIteratorBaseERKN3c106ScalarEENKUlvE_clEvENKUlvE_clEvEUlhE_EEvS4_RKT_EUliE_EEviT1_:
.text._ZN2at6native18elementwise_kernelILi128ELi4EZNS0_22gpu_kernel_impl_nocastIZZZNS0_21clamp_max_kernel_cudaERNS_18TensorIteratorBaseERKN3c106ScalarEENKUlvE_clEvENKUlvE_clEvEUlhE_EEvS4_RKT_EUliE_EEviT1_:
        /* <DEDUP_REMOVED lines=236> */
.L_x_8955:
[----:B------:R-:W-:-:S04]  /*0ec0*/  IADD3 R4, P0, R3, c[0x0][0x368], RZ ;  /* 0x0000da0003047a10 */ /* 0x000fc80007f1e0ff */
[----:B------:R-:W-:-:S05]  /*0ed0*/  IADD3.X R5, RZ, c[0x0][0x36c], RZ, P0, !PT ;  /* 0x0000db00ff057a10 */ /* 0x000fca00007fe4ff */
[----:B------:R-:W2:Y:S01]  /*0ee0*/  LDG.E.U8 R4, [R4.64] ;  /* 0x0000000404047981 */ /* 0x000ea2000c1e1100 */
[----:B------:R-:W-:Y:S02]  /*0ef0*/  IADD3 R2, P0, R2, c[0x0][0x360], RZ ;  /* 0x0000d80002027a10 */ /* 0x000fe40007f1e0ff */
[----:B------:R-:W-:-:S03]  /*0f00*/  IADD3 R0, R0, 0x80, RZ ;  /* 0x0000008000007810 */ /* 0x000fc60007ffe0ff */
[----:B------:R-:W-:Y:S01]  /*0f10*/  IMAD.X R3, RZ, RZ, c[0x0][0x364], P0 ;  /* 0x0000d900ff037624 */ /* 0x000fe200000e06ff */
[----:B--2---:R-:W-:-:S05]  /*0f20*/  IMNMX.U32 R7, R4, UR6, PT ;  /* 0x0000000604077c17 */ /* 0x004fca000b800000 */
[----:B------:R0:W-:Y:S02]  /*0f30*/  STG.E.U8 [R2.64], R7 ;  /* 0x0000000702007986 */ /* 0x0001e4000c101104 */
.L_x_8954:
[----:B------:R-:W-:Y:S05]  /*0f40*/  BSYNC B0 ;  /* 0x0000000000007941 */ /* 0x000fea0003800000 */
.L_x_8953:
        /* <DEDUP_REMOVED lines=230> */
.L_x_8958:
[----:B------:R-:W-:-:S04]  /*1db0*/  IADD3 R4, P0, R3, c[0x0][0x368], RZ ;  /* 0x0000da0003047a10 */ /* 0x000fc80007f1e0ff */
[----:B------:R-:W-:-:S05]  /*1dc0*/  IADD3.X R5, RZ, c[0x0][0x36c], RZ, P0, !PT ;  /* 0x0000db00ff057a10 */ /* 0x000fca00007fe4ff */
[----:B------:R-:W2:Y:S01]  /*1dd0*/  LDG.E.U8 R4, [R4.64] ;  /* 0x0000000404047981 */ /* 0x000ea2000c1e1100 */
[----:B------:R-:W-:Y:S02]  /*1de0*/  IADD3 R2, P0, R2, c[0x0][0x360], RZ ;  /* 0x0000d80002027a10 */ /* 0x000fe40007f1e0ff */
[----:B------:R-:W-:Y:S02]  /*1df0*/  IADD3 R0, R0, 0x80, RZ ;  /* 0x0000008000007810 */ /* 0x000fe40007ffe0ff */
[----:B------:R-:W-:Y:S02]  /*1e00*/  IADD3.X R3, RZ, c[0x0][0x364], RZ, P0, !PT ;  /* 0x0000d900ff037a10 */ /* 0x000fe400007fe4ff */
[----:B------:R-:W-:Y:S02]  /*1e10*/  ISETP.GE.AND P0, PT, R0, c[0x0][0x160], PT ;  /* 0x0000580000007a0c */ /* 0x000fe40003f06270 */
[----:B--2---:R-:W-:-:S05]  /*1e20*/  IMNMX.U32 R7, R4, UR6, PT ;  /* 0x0000000604077c17 */ /* 0x004fca000b800000 */
        /* <DEDUP_REMOVED lines=229> */
.L_x_8959:
[----:B------:R-:W-:-:S04]  /*2c80*/  IADD3 R4, P0, R3, c[0x0][0x368], RZ ;  /* 0x0000da0003047a10 */ /* 0x000fc80007f1e0ff */
[----:B------:R-:W-:-:S05]  /*2c90*/  IADD3.X R5, RZ, c[0x0][0x36c], RZ, P0, !PT ;  /* 0x0000db00ff057a10 */ /* 0x000fca00007fe4ff */
[----:B------:R-:W2:Y:S01]  /*2ca0*/  LDG.E.U8 R4, [R4.64] ;  /* 0x0000000404047981 */ /* 0x000ea2000c1e1100 */
[----:B------:R-:W-:Y:S02]  /*2cb0*/  IADD3 R2, P0, R2, c[0x0][0x360], RZ ;  /* 0x0000d80002027a10 */ /* 0x000fe40007f1e0ff */
[----:B------:R-:W-:Y:S02]  /*2cc0*/  IADD3 R0, R0, 0x80, RZ ;  /* 0x0000008000007810 */ /* 0x000fe40007ffe0ff */
[----:B------:R-:W-:Y:S02]  /*2cd0*/  IADD3.X R3, RZ, c[0x0][0x364], RZ, P0, !PT ;  /* 0x0000d900ff037a10 */ /* 0x000fe400007fe4ff */
[----:B--2---:R-:W-:-:S05]  /*2ce0*/  IMNMX.U32 R7, R4, UR6, PT ;  /* 0x0000000604077c17 */ /* 0x004fca000b800000 */
[----:B------:R0:W-:Y:S02]  /*2cf0*/  STG.E.U8 [R2.64], R7 ;  /* 0x0000000702007986 */ /* 0x0001e4000c101104 */
.L_x_8957:
[----:B------:R-:W-:Y:S05]  /*2d00*/  BSYNC B0 ;  /* 0x0000000000007941 */ /* 0x000fea0003800000 */
.L_x_8956:
        /* <DEDUP_REMOVED lines=229> */
.L_x_8960:
[----:B------:R-:W-:-:S04]  /*3b60*/  IADD3 R4, P0, R3, c[0x0][0x368], RZ ;  /* 0x0000da0003047a10 */ /* 0x000fc80007f1e0ff */
[----:B------:R-:W-:-:S05]  /*3b70*/  IADD3.X R5, RZ, c[0x0][0x36c], RZ, P0, !PT ;  /* 0x0000db00ff057a10 */ /* 0x000fca00007fe4ff */
[----:B------:R-:W2:Y:S01]  /*3b80*/  LDG.E.U8 R4, [R4.64] ;  /* 0x0000000404047981 */ /* 0x000ea2000c1e1100 */
[----:B------:R-:W-:-:S04]  /*3b90*/  IADD3 R2, P0, R2, c[0x0][0x360], RZ ;  /* 0x0000d80002027a10 */ /* 0x000fc80007f1e0ff */
[----:B------:R-:W-:Y:S02]  /*3ba0*/  IADD3.X R3, RZ, c[0x0][0x364], RZ, P0, !PT ;  /* 0x0000d900ff037a10 */ /* 0x000fe400007fe4ff */
[----:B--2---:R-:W-:-:S05]  /*3bb0*/  IMNMX.U32 R7, R4, UR6, PT ;  /* 0x0000000604077c17 */ /* 0x004fca000b800000 */
[----:B------:R-:W-:Y:S01]  /*3bc0*/  STG.E.U8 [R2.64], R7 ;  /* 0x0000000702007986 */ /* 0x000fe2000c101104 */
[----:B------:R-:W-:Y:S05]  /*3bd0*/  EXIT ;  /* 0x000000000000794d */ /* 0x000fea0003800000 */
.L_x_8961:
        /* <DEDUP_REMOVED lines=10> */
.L_x_34102:


//--------------------- .text._ZN2at6native27unrolled_elementwise_kernelIZZZNS0_21clamp_max_kernel_cudaERNS_18TensorIteratorBaseERKN3c106ScalarEENKUlvE_clEvENKUlvE_clEvEUlhE_St5arrayIPcLm2EELi4E23TrivialOffsetCalculatorILi1EjESF_NS0_6memory15LoadWithoutCastENSG_16StoreWithoutCastEEEviT_T0_T2_T3_T4_T5_ --------------------------
	.section	.text._ZN2at6native27unrolled_elementwise_kernelIZZZNS0_21clamp_max_kernel_cudaERNS_18TensorIteratorBaseERKN3c106ScalarEENKUlvE_clEvENKUlvE_clEvEUlhE_St5arrayIPcLm2EELi4E23TrivialOffsetCalculatorILi1EjESF_NS0_6memory15LoadWithoutCastENSG_16StoreWithoutCastEEEviT_T0_T2_T3_T4_T5_,"ax",@progbits
	.sectioninfo	@"SHI_REGISTERS=18"
	.align	128
        .global         _ZN2at6native27unrolled_elementwise_kernelIZZZNS0_21clamp_max_kernel_cudaERNS_18TensorIteratorBaseERKN3c106ScalarEENKUlvE_clEvENKUlvE_clEvEUlhE_St5arrayIPcLm2EELi4E23TrivialOffsetCalculatorILi1EjESF_NS0_6memory15LoadWithoutCastENSG_16StoreWithoutCastEEEviT_T0_T2_T3_T4_T5_
        .type           _ZN2at6native27unrolled_elementwise_kernelIZZZNS0_21clamp_max_kernel_cudaERNS_18TensorIteratorBaseERKN3c106ScalarEENKUlvE_clEvENKUlvE_clEvEUlhE_St5arrayIPcLm2EELi4E23TrivialOffsetCalculatorILi1EjESF_NS0_6memory15LoadWithoutCastENSG_16StoreWithoutCastEEEviT_T0_T2_T3_T4_T5_,@function
        .size           _ZN2at6native27unrolled_elementwise_kernelIZZZNS0_21clamp_max_kernel_cudaERNS_18TensorIteratorBaseERKN3c106ScalarEENKUlvE_clEvENKUlvE_clEvEUlhE_St5arrayIPcLm2EELi4E23TrivialOffsetCalculatorILi1EjESF_NS0_6memory15LoadWithoutCastENSG_16StoreWithoutCastEEEviT_T0_T2_T3_T4_T5_,(.L_x_34103 - _ZN2at6native27unrolled_elementwise_kernelIZZZNS0_21clamp_max_kernel_cudaERNS_18TensorIteratorBaseERKN3c106ScalarEENKUlvE_clEvENKUlvE_clEvEUlhE_St5arrayIPcLm2EELi4E23TrivialOffsetCalculatorILi1EjESF_NS0_6memory15LoadWithoutCastENSG_16StoreWithoutCastEEEviT_T0_T2_T3_T4_T5_)
        .other          _ZN2at6native27unrolled_elementwise_kernelIZZZNS0_21clamp_max_kernel_cudaERNS_18TensorIteratorBaseERKN3c106ScalarEENKUlvE_clEvENKUlvE_clEvEUlhE_St5arrayIPcLm2EELi4E23TrivialOffsetCalculatorILi1EjESF_NS0_6memory15LoadWithoutCastENSG_16StoreWithoutCastEEEviT_T0_T2_T3_T4_T5_,@"STO_CUDA_ENTRY STV_DEFAULT"
_ZN2at6native27unrolled_elementwise_kernelIZZZNS0_21clamp_max_kernel_cudaERNS_18TensorIteratorBaseERKN3c106ScalarEENKUlvE_clEvENKUlvE_clEvEUlhE_St5arrayIPcLm2EELi4E23TrivialOffsetCalculatorILi1EjESF_NS0_6memory15LoadWithoutCastENSG_16StoreWithoutCastEEEviT_T0_T2_T3_T4_T5_:
.text._ZN2at6native27unrolled_elementwise_kernelIZZZNS0_21clamp_max_kernel_cudaERNS_18TensorIteratorBaseERKN3c106ScalarEENKUlvE_clEvENKUlvE_clEvEUlhE_St5arrayIPcLm2EELi4E23TrivialOffsetCalculatorILi1EjESF_NS0_6memory15LoadWithoutCastENSG_16StoreWithoutCastEEEviT_T0_T2_T3_T4_T5_:
        /* <DEDUP_REMOVED lines=14> */
[----:B------:R0:W2:Y:S01]  /*00e0*/  @!P0 LDG.E.U8 R12, [R4.64] ;  /* 0x00000004040c8981 */ /* 0x0000a2000c1e1100 */
        /* <DEDUP_REMOVED lines=15> */
[----:B------:R2:W3:Y:S04]  /*01e0*/  @!P3 LDG.E.U8 R3, [R8.64] ;  /* 0x000000040803b981 */ /* 0x0004e8000c1e1100 */
[----:B------:R-:W4:Y:S04]  /*01f0*/  @!P2 LDG.E.U8 R14, [R10.64] ;  /* 0x000000040a0ea981 */ /* 0x000f28000c1e1100 */
[----:B------:R-:W5:Y:S01]  /*0200*/  @!P1 LDG.E.U8 R13, [R6.64] ;  /* 0x00000004060d9981 */ /* 0x000f62000c1e1100 */
[----:B0-----:R-:W-:Y:S01]  /*0210*/  @!P0 IMAD R4, R0, 0x200, R15 ;  /* 0x0000020000048824 */ /* 0x001fe200078e020f */
[----:B------:R-:W-:Y:S01]  /*0220*/  IADD3 R5, R15, 0x80, RZ ;  /* 0x000000800f057810 */ /* 0x000fe20007ffe0ff */
[----:B------:R-:W-:-:S03]  /*0230*/  ULDC.U8 UR6, c[0x0][0x168] ;  /* 0x00005a0000067ab9 */ /* 0x000fc60000000000 */
[----:B------:R-:W-:Y:S01]  /*0240*/  @!P0 IADD3 R4, P1, R4, c[0x0][0x178], RZ ;  /* 0x00005e0004048a10 */ /* 0x000fe20007f3e0ff */
[----:B------:R-:W-:-:S04]  /*0250*/  @!P0 IMAD.MOV.U32 R15, RZ, RZ, R5 ;  /* 0x000000ffff0f8224 */ /* 0x000fc800078e0005 */
[----:B------:R-:W-:Y:S01]  /*0260*/  @!P0 IMAD.X R5, RZ, RZ, c[0x0][0x17c], P1 ;  /* 0x00005f00ff058624 */ /* 0x000fe200008e06ff */
[----:B------:R-:W-:Y:S01]  /*0270*/  ISETP.GE.AND P1, PT, R15, R2, PT ;  /* 0x000000020f00720c */ /* 0x000fe20003f26270 */
[----:B------:R-:W-:Y:S01]  /*0280*/  BSSY B0, `(.L_x_8962) ;  /* 0x0000012000007945 */ /* 0x000fe20003800000 */
[----:B--2---:R-:W-:-:S05]  /*0290*/  IMNMX.U32 R9, R12, UR6, PT ;  /* 0x000000060c097c17 */ /* 0x004fca000b800000 */
[----:B------:R0:W-:Y:S01]  /*02a0*/  @!P0 STG.E.U8 [R4.64], R9 ;  /* 0x0000000904008986 */ /* 0x0001e2000c101104 */
[----:B---3--:R-:W-:Y:S02]  /*02b0*/  IMNMX.U32 R3, R3, UR6, PT ;  /* 0x0000000603037c17 */ /* 0x008fe4000b800000 */
[----:B----4-:R-:W-:Y:S02]  /*02c0*/  IMNMX.U32 R11, R14, UR6, PT ;  /* 0x000000060e0b7c17 */ /* 0x010fe4000b800000 */
[----:B-----5:R-:W-:Y:S01]  /*02d0*/  IMNMX.U32 R13, R13, UR6, PT ;  /* 0x000000060d0d7c17 */ /* 0x020fe2000b800000 */
        /* <DEDUP_REMOVED lines=12> */
.L_x_8963:
[----:B0-----:R-:W-:Y:S05]  /*03a0*/  BSYNC B0 ;  /* 0x0000000000007941 */ /* 0x001fea0003800000 */
.L_x_8962:
[----:B------:R-:W-:-:S13]  /*03b0*/  ISETP.GE.AND P0, PT, R15, R2, PT ;  /* 0x000000020f00720c */ /* 0x000fda0003f06270 */
[----:B------:R-:W-:Y:S05]  /*03c0*/  @P0 EXIT ;  /* 0x000000000000094d */ /* 0x000fea0003800000 */
[----:B------:R-:W-:-:S05]  /*03d0*/  IMAD R0, R0, 0x200, R15 ;  /* 0x0000020000007824 */ /* 0x000fca00078e020f */
[----:B------:R-:W-:-:S05]  /*03e0*/  IADD3 R2, P0, R0, c[0x0][0x178], RZ ;  /* 0x00005e0000027a10 */ /* 0x000fca0007f1e0ff */
[----:B------:R-:W-:-:S05]  /*03f0*/  IMAD.X R3, RZ, RZ, c[0x0][0x17c], P0 ;  /* 0x00005f00ff037624 */ /* 0x000fca00000e06ff */
[----:B------:R-:W-:Y:S01]  /*0400*/  STG.E.U8 [R2.64], R13 ;  /* 0x0000000d02007986 */ /* 0x000fe2000c101104 */
[----:B------:R-:W-:Y:S05]  /*0410*/  EXIT ;  /* 0x000000000000794d */ /* 0x000fea0003800000 */
.L_x_8964:
        /* <DEDUP_REMOVED lines=14> */
.L_x_34103:


//--------------------- .text._ZN2at6native29vectorized_elementwise_kernelILi2EZZZNS0_21clamp_max_kernel_cudaERNS_18TensorIteratorBaseERKN3c106ScalarEENKUlvE_clEvENKUlvE_clEvEUlhE_St5arrayIPcLm2EEEEviT0_T1_ --------------------------
	.section	.text._ZN2at6native29vectorized_elementwise_kernelILi2EZZZNS0_21clamp_max_kernel_cudaERNS_18TensorIteratorBaseERKN3c106ScalarEENKUlvE_clEvENKUlvE_clEvEUlhE_St5arrayIPcLm2EEEEviT0_T1_,"ax",@progbits
	.sectioninfo	@"SHI_REGISTERS=28"
	.align	128
        .global         _ZN2at6native29vectorized_elementwise_kernelILi2EZZZNS0_21clamp_max_kernel_cudaERNS_18TensorIteratorBaseERKN3c106ScalarEENKUlvE_clEvENKUlvE_clEvEUlhE_St5arrayIPcLm2EEEEviT0_T1_
        .type           _ZN2at6native29vectorized_elementwise_kernelILi2EZZZNS0_21clamp_max_kernel_cudaERNS_18TensorIteratorBaseERKN3c106ScalarEENKUlvE_clEvENKUlvE_clEvEUlhE_St5arrayIPcLm2EEEEviT0_T1_,@function
        .size           _ZN2at6native29vectorized_elementwise_kernelILi2EZZZNS0_21clamp_max_kernel_cudaERNS_18TensorIteratorBaseERKN3c106ScalarEENKUlvE_clEvENKUlvE_clEvEUlhE_St5arrayIPcLm2EEEEviT0_T1_,(.L_x_34104 - _ZN2at6native29vectorized_elementwise_kernelILi2EZZZNS0_21clamp_max_kernel_cudaERNS_18TensorIteratorBaseERKN3c106ScalarEENKUlvE_clEvENKUlvE_clEvEUlhE_St5arrayIPcLm2EEEEviT0_T1_)
        .other          _ZN2at6native29vectorized_elementwise_kernelILi2EZZZNS0_21clamp_max_kernel_cudaERNS_18TensorIteratorBaseERKN3c106ScalarEENKUlvE_clEvENKUlvE_clEvEUlhE_St5arrayIPcLm2EEEEviT0_T1_,@"STO_CUDA_ENTRY STV_DEFAULT"
_ZN2at6native29vectorized_elementwise_kernelILi2EZZZNS0_21clamp_max_kernel_cudaERNS_18TensorIteratorBaseERKN3c106ScalarEENKUlvE_clEvENKUlvE_clEvEUlhE_St5arrayIPcLm2EEEEviT0_T1_:
.text._ZN2at6native29vectorized_elementwise_kernelILi2EZZZNS0_21clamp_max_kernel_cudaERNS_18TensorIteratorBaseERKN3c106ScalarEENKUlvE_clEvENKUlvE_clEvEUlhE_St5arrayIPcLm2EEEEviT0_T1_:
        /* <DEDUP_REMOVED lines=14> */
[----:B------:R-:W4:Y:S04]  /*00e0*/  LDG.E.U16 R10, [R4.64+0x200] ;  /* 0x00020004040a7981 */ /* 0x000f28000c1e1500 */
[----:B------:R-:W5:Y:S01]  /*00f0*/  LDG.E.U16 R12, [R4.64+0x300] ;  /* 0x00030004040c7981 */ /* 0x000f62000c1e1500 */
[----:B------:R-:W-:-:S05]  /*0100*/  IADD3 R2, P0, R0, c[0x0][0x178], RZ ;  /* 0x00005e0000027a10 */ /* 0x000fca0007f1e0ff */
[----:B------:R-:W-:-:S04]  /*0110*/  IMAD.X R3, RZ, RZ, c[0x0][0x17c], P0 ;  /* 0x00005f00ff037624 */ /* 0x000fc800000e06ff */
[----:B------:R-:W-:Y:S01]  /*0120*/  IMAD.WIDE R2, R7, 0x2, R2 ;  /* 0x0000000207027825 */ /* 0x000fe200078e0202 */
[C---:B--2---:R-:W-:Y:S02]  /*0130*/  PRMT R0, R6.reuse, 0x7770, RZ ;  /* 0x0000777006007816 */ /* 0x044fe400000000ff */
[----:B------:R-:W-:Y:S02]  /*0140*/  PRMT R6, R6, 0x7771, RZ ;  /* 0x0000777106067816 */ /* 0x000fe400000000ff */
[C---:B---3--:R-:W-:Y:S02]  /*0150*/  PRMT R7, R8.reuse, 0x7770, RZ ;  /* 0x0000777008077816 */ /* 0x048fe400000000ff */
[----:B------:R-:W-:Y:S02]  /*0160*/  PRMT R8, R8, 0x7771, RZ ;  /* 0x0000777108087816 */ /* 0x000fe400000000ff */
[C---:B----4-:R-:W-:Y:S02]  /*0170*/  PRMT R9, R10.reuse, 0x7770, RZ ;  /* 0x000077700a097816 */ /* 0x050fe400000000ff */
[----:B------:R-:W-:-:S02]  /*0180*/  PRMT R10, R10, 0x7771, RZ ;  /* 0x000077710a0a7816 */ /* 0x000fc400000000ff */
[C---:B-----5:R-:W-:Y:S02]  /*0190*/  PRMT R11, R12.reuse, 0x7770, RZ ;  /* 0x000077700c0b7816 */ /* 0x060fe400000000ff */
[----:B------:R-:W-:Y:S02]  /*01a0*/  PRMT R4, R12, 0x7771, RZ ;  /* 0x000077710c047816 */ /* 0x000fe400000000ff */
[----:B------:R-:W-:Y:S02]  /*01b0*/  IMNMX.U32 R0, R0, UR6, PT ;  /* 0x0000000600007c17 */ /* 0x000fe4000b800000 */
[----:B------:R-:W-:Y:S02]  /*01c0*/  IMNMX.U32 R5, R6, UR6, PT ;  /* 0x0000000606057c17 */ /* 0x000fe4000b800000 */
[----:B------:R-:W-:Y:S02]  /*01d0*/  IMNMX.U32 R7, R7, UR6, PT ;  /* 0x0000000607077c17 */ /* 0x000fe4000b800000 */
[----:B------:R-:W-:-:S02]  /*01e0*/  IMNMX.U32 R8, R8, UR6, PT ;  /* 0x0000000608087c17 */ /* 0x000fc4000b800000 */
[----:B------:R-:W-:Y:S02]  /*01f0*/  IMNMX.U32 R9, R9, UR6, PT ;  /* 0x0000000609097c17 */ /* 0x000fe4000b800000 */
[----:B------:R-:W-:Y:S02]  /*0200*/  IMNMX.U32 R10, R10, UR6, PT ;  /* 0x000000060a0a7c17 */ /* 0x000fe4000b800000 */
[----:B------:R-:W-:Y:S02]  /*0210*/  IMNMX.U32 R11, R11, UR6, PT ;  /* 0x000000060b0b7c17 */ /* 0x000fe4000b800000 */
[----:B------:R-:W-:Y:S02]  /*0220*/  IMNMX.U32 R4, R4, UR6, PT ;  /* 0x0000000604047c17 */ /* 0x000fe4000b800000 */
        /* <DEDUP_REMOVED lines=9> */
.L_x_8965:
        /* <DEDUP_REMOVED lines=12> */
[----:B------:R0:W2:Y:S01]  /*0380*/  @!P4 LDG.E.U8 R3, [R6.64] ;  /* 0x000000040603c981 */ /* 0x0000a2000c1e1100 */
        /* <DEDUP_REMOVED lines=16> */
[----:B------:R1:W3:Y:S02]  /*0490*/  @!P5 LDG.E.U8 R4, [R10.64] ;  /* 0x000000040a04d981 */ /* 0x0002e4000c1e1100 */
        /* <DEDUP_REMOVED lines=10> */
[----:B------:R4:W5:Y:S02]  /*0540*/  @!P0 LDG.E.U8 R16, [R8.64] ;  /* 0x0000000408108981 */ /* 0x000964000c1e1100 */
[----:B------:R-:W-:Y:S02]  /*0550*/  @!P2 IMAD.X R19, RZ, RZ, c[0x0][0x184], P6 ;  /* 0x00006100ff13a624 */ /* 0x000fe400030e06ff */
[----:B------:R4:W5:Y:S01]  /*0560*/  @!P1 LDG.E.U8 R12, [R14.64] ;  /* 0x000000040e0c9981 */ /* 0x000962000c1e1100 */
[----:B0-----:R-:W-:Y:S01]  /*0570*/  @!P3 IADD3 R6, P1, R21, c[0x0][0x180], RZ ;  /* 0x000060001506ba10 */ /* 0x001fe20007f3e0ff */
[----:B-1----:R-:W-:Y:S02]  /*0580*/  @!P5 IMAD.IADD R11, R0, 0x1, R17 ;  /* 0x00000001000bd824 */ /* 0x002fe400078e0211 */
[----:B------:R5:W5:Y:S01]  /*0590*/  @!P2 LDG.E.U8 R13, [R18.64] ;  /* 0x00000004120da981 */ /* 0x000b62000c1e1100 */
[----:B------:R-:W-:Y:S01]  /*05a0*/  @!P4 IADD3 R10, P2, R22, c[0x0][0x180], RZ ;  /* 0x00006000160aca10 */ /* 0x000fe20007f5e0ff */
[----:B------:R-:W-:Y:S01]  /*05b0*/  @!P3 IMAD.X R7, RZ, RZ, c[0x0][0x184], P1 ;  /* 0x00006100ff07b624 */ /* 0x000fe200008e06ff */
[----:B----4-:R-:W-:Y:S01]  /*05c0*/  @!P5 IADD3 R8, P1, R11, c[0x0][0x180], RZ ;  /* 0x000060000b08da10 */ /* 0x010fe20007f3e0ff */
[----:B------:R-:W-:-:S02]  /*05d0*/  IMAD.MOV.U32 R17, RZ, RZ, RZ ;  /* 0x000000ffff117224 */ /* 0x000fc400078e00ff */
[----:B------:R-:W-:Y:S02]  /*05e0*/  IMAD.MOV.U32 R22, RZ, RZ, RZ ;  /* 0x000000ffff167224 */ /* 0x000fe400078e00ff */
[----:B------:R-:W-:Y:S02]  /*05f0*/  IMAD.MOV.U32 R21, RZ, RZ, RZ ;  /* 0x000000ffff157224 */ /* 0x000fe400078e00ff */
[----:B------:R-:W-:Y:S01]  /*0600*/  @!P4 IMAD.X R11, RZ, RZ, c[0x0][0x184], P2 ;  /* 0x00006100ff0bc624 */ /* 0x000fe200010e06ff */
[----:B------:R-:W4:Y:S01]  /*0610*/  @!P3 LDG.E.U8 R17, [R6.64] ;  /* 0x000000040611b981 */ /* 0x000f22000c1e1100 */
[----:B------:R-:W-:-:S03]  /*0620*/  @!P5 IMAD.X R9, RZ, RZ, c[0x0][0x184], P1 ;  /* 0x00006100ff09d624 */ /* 0x000fc600008e06ff */
[----:B------:R3:W4:Y:S04]  /*0630*/  @!P4 LDG.E.U8 R22, [R10.64] ;  /* 0x000000040a16c981 */ /* 0x000728000c1e1100 */
[----:B------:R0:W4:Y:S01]  /*0640*/  @!P5 LDG.E.U8 R21, [R8.64] ;  /* 0x000000040815d981 */ /* 0x000122000c1e1100 */
[----:B------:R-:W-:-:S05]  /*0650*/  @!P0 IMAD.IADD R14, R0, 0x1, R5 ;  /* 0x00000001000e8824 */ /* 0x000fca00078e0205 */
[----:B------:R-:W-:Y:S01]  /*0660*/  @!P0 IADD3 R14, P1, R14, c[0x0][0x178], RZ ;  /* 0x00005e000e0e8a10 */ /* 0x000fe20007f3e0ff */
[----:B------:R-:W-:-:S04]  /*0670*/  @!P0 IMAD.MOV.U32 R5, RZ, RZ, R20 ;  /* 0x000000ffff058224 */ /* 0x000fc800078e0014 */
[----:B------:R-:W-:Y:S01]  /*0680*/  @!P0 IMAD.X R15, RZ, RZ, c[0x0][0x17c], P1 ;  /* 0x00005f00ff0f8624 */ /* 0x000fe200008e06ff */
[----:B------:R-:W-:Y:S01]  /*0690*/  BSSY B0, `(.L_x_8966) ;  /* 0x0000036000007945 */ /* 0x000fe20003800000 */
[----:B------:R-:W-:Y:S01]  /*06a0*/  BSSY B1, `(.L_x_8967) ;  /* 0x000002e000017945 */ /* 0x000fe20003800000 */
[----:B--2---:R-:W-:Y:S02]  /*06b0*/  IMNMX.U32 R23, R3, UR6, PT ;  /* 0x0000000603177c17 */ /* 0x004fe4000b800000 */
[----:B---3--:R-:W-:Y:S02]  /*06c0*/  IMNMX.U32 R11, R4, UR6, PT ;  /* 0x00000006040b7c17 */ /* 0x008fe4000b800000 */
[----:B-----5:R-:W-:-:S05]  /*06d0*/  IMNMX.U32 R19, R16, UR6, PT ;  /* 0x0000000610137c17 */ /* 0x020fca000b800000 */
[----:B------:R1:W-:Y:S01]  /*06e0*/  @!P0 STG.E.U8 [R14.64], R19 ;  /* 0x000000130e008986 */ /* 0x0003e2000c101104 */
[----:B------:R-:W-:Y:S02]  /*06f0*/  ISETP.GE.AND P0, PT, R5, R2, PT ;  /* 0x000000020500720c */ /* 0x000fe40003f06270 */
[----:B0-----:R-:W-:Y:S02]  /*0700*/  IMNMX.U32 R9, R12, UR6, PT ;  /* 0x000000060c097c17 */ /* 0x001fe4000b800000 */
[----:B------:R-:W-:Y:S02]  /*0710*/  IMNMX.U32 R13, R13, UR6, PT ;  /* 0x000000060d0d7c17 */ /* 0x000fe4000b800000 */
[----:B----4-:R-:W-:Y:S02]  /*0720*/  IMNMX.U32 R17, R17, UR6, PT ;  /* 0x0000000611117c17 */ /* 0x010fe4000b800000 */
[----:B------:R-:W-:Y:S02]  /*0730*/  IMNMX.U32 R25, R22, UR6, PT ;  /* 0x0000000616197c17 */ /* 0x000fe4000b800000 */
[----:B------:R-:W-:-:S03]  /*0740*/  IMNMX.U32 R3, R21, UR6, PT ;  /* 0x0000000615037c17 */ /* 0x000fc6000b800000 */
[----:B------:R-:W-:Y:S05]  /*0750*/  @P0 BRA `(.L_x_8968) ;  /* 0x000000c000000947 */ /* 0x000fea0003800000 */
[----:B-1----:R-:W-:Y:S01]  /*0760*/  IMAD.IADD R6, R0, 0x1, R5 ;  /* 0x0000000100067824 */ /* 0x002fe200078e0205 */
        /* <DEDUP_REMOVED lines=11> */
.L_x_8968:
[----:B-1----:R-:W-:-:S13]  /*0820*/  ISETP.GE.AND P0, PT, R5, R2, PT ;  /* 0x000000020500720c */ /* 0x002fda0003f06270 */
[----:B------:R-:W-:Y:S05]  /*0830*/  @P0 BRA `(.L_x_8970) ;  /* 0x000000c000000947 */ /* 0x000fea0003800000 */
[----:B0-----:R-:W-:Y:S01]  /*0840*/  IMAD.IADD R6, R0, 0x1, R5 ;  /* 0x0000000100067824 */ /* 0x001fe200078e0205 */
[----:B------:R-:W-:-:S04]  /*0850*/  IADD3 R5, R5, 0x80, RZ ;  /* 0x0000008005057810 */ /* 0x000fc80007ffe0ff */
[----:B------:R-:W-:-:S05]  /*0860*/  IADD3 R6, P0, R6, c[0x0][0x178], RZ ;  /* 0x00005e0006067a10 */ /* 0x000fca0007f1e0ff */
[----:B------:R-:W-:-:S05]  /*0870*/  IMAD.X R7, RZ, RZ, c[0x0][0x17c], P0 ;  /* 0x00005f00ff077624 */ /* 0x000fca00000e06ff */
[----:B------:R0:W-:Y:S03]  /*0880*/  STG.E.U8 [R6.64], R9 ;  /* 0x0000000906007986 */ /* 0x0001e6000c101104 */
.L_x_8969:
[----:B------:R-:W-:-:S13]  /*0890*/  ISETP.GE.AND P0, PT, R5, R2, PT ;  /* 0x000000020500720c */ /* 0x000fda0003f06270 */
[----:B------:R-:W-:Y:S05]  /*08a0*/  @P0 BRA `(.L_x_8971) ;  /* 0x000000d000000947 */ /* 0x000fea0003800000 */
[----:B0-----:R-:W-:Y:S01]  /*08b0*/  IMAD.IADD R6, R0, 0x1, R5 ;  /* 0x0000000100067824 */ /* 0x001fe200078e0205 */
[----:B------:R-:W-:-:S04]  /*08c0*/  IADD3 R5, R5, 0x80, RZ ;  /* 0x0000008005057810 */ /* 0x000fc80007ffe0ff */
[----:B------:R-:W-:-:S05]  /*08d0*/  IADD3 R6, P0, R6, c[0x0][0x178], RZ ;  /* 0x00005e0006067a10 */ /* 0x000fca0007f1e0ff */
[----:B------:R-:W-:-:S05]  /*08e0*/  IMAD.X R7, RZ, RZ, c[0x0][0x17c], P0 ;  /* 0x00005f00ff077624 */ /* 0x000fca00000e06ff */
[----:B------:R0:W-:Y:S03]  /*08f0*/  STG.E.U8 [R6.64], R13 ;  /* 0x0000000d06007986 */ /* 0x0001e6000c101104 */
.L_x_8970:
        /* <DEDUP_REMOVED lines=8> */
.L_x_8971:
[----:B------:R-:W-:Y:S05]  /*0980*/  BSYNC B1 ;  /* 0x0000000000017941 */ /* 0x000fea0003800000 */
.L_x_8967:
[----:B------:R-:W-:-:S13]  /*0990*/  ISETP.GE.AND P0, PT, R5, R2, PT ;  /* 0x000000020500720c */ /* 0x000fda0003f06270 */
[----:B0-----:R-:W-:Y:S01]  /*09a0*/  @!P0 IMAD.IADD R6, R0, 0x1, R5 ;  /* 0x0000000100068824 */ /* 0x001fe200078e0205 */
[----:B------:R-:W-:-:S04]  /*09b0*/  @!P0 IADD3 R5, R5, 0x80, RZ ;  /* 0x0000008005058810 */ /* 0x000fc80007ffe0ff */
[----:B------:R-:W-:-:S05]  /*09c0*/  @!P0 IADD3 R6, P1, R6, c[0x0][0x178], RZ ;  /* 0x00005e0006068a10 */ /* 0x000fca0007f3e0ff */
[----:B------:R-:W-:-:S05]  /*09d0*/  @!P0 IMAD.X R7, RZ, RZ, c[0x0][0x17c], P1 ;  /* 0x00005f00ff078624 */ /* 0x000fca00008e06ff */
[----:B------:R0:W-:Y:S03]  /*09e0*/  @!P0 STG.E.U8 [R6.64], R25 ;  /* 0x0000001906008986 */ /* 0x0001e6000c101104 */
.L_x_8972:
[----:B------:R-:W-:Y:S05]  /*09f0*/  BSYNC B0 ;  /* 0x0000000000007941 */ /* 0x000fea0003800000 */
.L_x_8966:
        /* <DEDUP_REMOVED lines=8> */
.L_x_8973:
        /* <DEDUP_REMOVED lines=16> */
.L_x_34104:


//--------------------- .text._ZN2at6native29vectorized_elementwise_kernelILi4EZZZNS0_21clamp_max_kernel_cudaERNS_18TensorIteratorBaseERKN3c106ScalarEENKUlvE_clEvENKUlvE_clEvEUlhE_St5arrayIPcLm2EEEEviT0_T1_ --------------------------
	.section	.text._ZN2at6native29vectorized_elementwise_kernelILi4EZZZNS0_21clamp_max_kernel_cudaERNS_18TensorIteratorBaseERKN3c106ScalarEENKUlvE_clEvENKUlvE_clEvEUlhE_St5arrayIPcLm2EEEEviT0_T1_,"ax",@progbits
	.sectioninfo	@"SHI_REGISTERS=28"
	.align	128
        .global         _ZN2at6native29vectorized_elementwise_kernelILi4EZZZNS0_21clamp_max_kernel_cudaERNS_18TensorIteratorBaseERKN3c106ScalarEENKUlvE_clEvENKUlvE_clEvEUlhE_St5arrayIPcLm2EEEEviT0_T1_
        .type           _ZN2at6native29vectorized_elementwise_kernelILi4EZZZNS0_21clamp_max_kernel_cudaERNS_18TensorIteratorBaseERKN3c106ScalarEENKUlvE_clEvENKUlvE_clEvEUlhE_St5arrayIPcLm2EEEEviT0_T1_,@function
        .size           _ZN2at6native29vectorized_elementwise_kernelILi4EZZZNS0_21clamp_max_kernel_cudaERNS_18TensorIteratorBaseERKN3c106ScalarEENKUlvE_clEvENKUlvE_clEvEUlhE_St5arrayIPcLm2EEEEviT0_T1_,(.L_x_34105 - _ZN2at6native29vectorized_elementwise_kernelILi4EZZZNS0_21clamp_max_kernel_cudaERNS_18TensorIteratorBaseERKN3c106ScalarEENKUlvE_clEvENKUlvE_clEvEUlhE_St5arrayIPcLm2EEEEviT0_T1_)
        .other          _ZN2at6native29vectorized_elementwise_kernelILi4EZZZNS0_21clamp_max_kernel_cudaERNS_18TensorIteratorBaseERKN3c106ScalarEENKUlvE_clEvENKUlvE_clEvEUlhE_St5arrayIPcLm2EEEEviT0_T1_,@"STO_CUDA_ENTRY STV_DEFAULT"
_ZN2at6native29vectorized_elementwise_kernelILi4EZZZNS0_21clamp_max_kernel_cudaERNS_18TensorIteratorBaseERKN3c106ScalarEENKUlvE_clEvENKUlvE_clEvEUlhE_St5arrayIPcLm2EEEEviT0_T1_:
.text._ZN2at6native29vectorized_elementwise_kernelILi4EZZZNS0_21clamp_max_kernel_cudaERNS_18TensorIteratorBaseERKN3c106ScalarEENKUlvE_clEvENKUlvE_clEvEUlhE_St5arrayIPcLm2EEEEviT0_T1_:
        /* <DEDUP_REMOVED lines=12> */
[----:B------:R-:W2:Y:S04]  /*00c0*/  LDG.E R10, [R6.64] ;  /* 0x00000004060a7981 */ /* 0x000ea8000c1e1900 */
[----:B------:R-:W3:Y:S01]  /*00d0*/  LDG.E R11, [R6.64+0x200] ;  /* 0x00020004060b7981 */ /* 0x000ee2000c1e1900 */
[C---:B--2---:R-:W-:Y:S02]  /*00e0*/  PRMT R2, R10.reuse, 0x7770, RZ ;  /* 0x000077700a027816 */ /* 0x044fe400000000ff */
[----:B------:R-:W-:Y:S02]  /*00f0*/  PRMT R3, R10, 0x7771, RZ ;  /* 0x000077710a037816 */ /* 0x000fe400000000ff */
[----:B------:R-:W-:Y:S02]  /*0100*/  IMNMX.U32 R2, R2, UR6, PT ;  /* 0x0000000602027c17 */ /* 0x000fe4000b800000 */
[----:B------:R-:W-:-:S02]  /*0110*/  IMNMX.U32 R3, R3, UR6, PT ;  /* 0x0000000603037c17 */ /* 0x000fc4000b800000 */
[C---:B---3--:R-:W-:Y:S02]  /*0120*/  PRMT R4, R11.reuse, 0x7770, RZ ;  /* 0x000077700b047816 */ /* 0x048fe400000000ff */
[----:B------:R-:W-:Y:S02]  /*0130*/  PRMT R8, R11, 0x7771, RZ ;  /* 0x000077710b087816 */ /* 0x000fe400000000ff */
[----:B------:R-:W-:Y:S02]  /*0140*/  PRMT R13, R3, 0x7604, R2 ;  /* 0x00007604030d7816 */ /* 0x000fe40000000002 */
[----:B------:R-:W-:Y:S02]  /*0150*/  IMNMX.U32 R9, R4, UR6, PT ;  /* 0x0000000604097c17 */ /* 0x000fe4000b800000 */
[----:B------:R-:W-:Y:S02]  /*0160*/  IADD3 R2, P0, R0, c[0x0][0x178], RZ ;  /* 0x00005e0000027a10 */ /* 0x000fe40007f1e0ff */
[----:B------:R-:W-:-:S02]  /*0170*/  PRMT R0, R10, 0x7772, RZ ;  /* 0x000077720a007816 */ /* 0x000fc400000000ff */
[----:B------:R-:W-:Y:S01]  /*0180*/  PRMT R4, R11, 0x7772, RZ ;  /* 0x000077720b047816 */ /* 0x000fe200000000ff */
[----:B------:R-:W-:Y:S01]  /*0190*/  IMAD.X R3, RZ, RZ, c[0x0][0x17c], P0 ;  /* 0x00005f00ff037624 */ /* 0x000fe200000e06ff */
[----:B------:R-:W-:Y:S02]  /*01a0*/  IMNMX.U32 R8, R8, UR6, PT ;  /* 0x0000000608087c17 */ /* 0x000fe4000b800000 */
[----:B------:R-:W-:Y:S01]  /*01b0*/  IMNMX.U32 R6, R0, UR6, PT ;  /* 0x0000000600067c17 */ /* 0x000fe2000b800000 */
[----:B------:R-:W-:Y:S01]  /*01c0*/  IMAD.WIDE R2, R5, 0x4, R2 ;  /* 0x0000000405027825 */ /* 0x000fe200078e0202 */
[----:B------:R-:W-:Y:S02]  /*01d0*/  IMNMX.U32 R7, R4, UR6, PT ;  /* 0x0000000604077c17 */ /* 0x000fe4000b800000 */
[----:B------:R-:W-:Y:S02]  /*01e0*/  PRMT R8, R8, 0x7604, R9 ;  /* 0x0000760408087816 */ /* 0x000fe40000000009 */
[----:B------:R-:W-:-:S02]  /*01f0*/  PRMT R0, R10, 0x7773, RZ ;  /* 0x000077730a007816 */ /* 0x000fc400000000ff */
[----:B------:R-:W-:Y:S02]  /*0200*/  PRMT R4, R11, 0x7773, RZ ;  /* 0x000077730b047816 */ /* 0x000fe400000000ff */
[----:B------:R-:W-:Y:S02]  /*0210*/  PRMT R13, R6, 0x7054, R13 ;  /* 0x00007054060d7816 */ /* 0x000fe4000000000d */
[----:B------:R-:W-:Y:S02]  /*0220*/  PRMT R7, R7, 0x7054, R8 ;  /* 0x0000705407077816 */ /* 0x000fe40000000008 */
[----:B------:R-:W-:Y:S02]  /*0230*/  IMNMX.U32 R0, R0, UR6, PT ;  /* 0x0000000600007c17 */ /* 0x000fe4000b800000 */
[----:B------:R-:W-:Y:S02]  /*0240*/  IMNMX.U32 R4, R4, UR6, PT ;  /* 0x0000000604047c17 */ /* 0x000fe4000b800000 */
[----:B------:R-:W-:-:S02]  /*0250*/  PRMT R13, R0, 0x654, R13 ;  /* 0x00000654000d7816 */ /* 0x000fc4000000000d */
[----:B------:R-:W-:-:S03]  /*0260*/  PRMT R7, R4, 0x654, R7 ;  /* 0x0000065404077816 */ /* 0x000fc60000000007 */
[----:B------:R-:W-:Y:S04]  /*0270*/  STG.E [R2.64], R13 ;  /* 0x0000000d02007986 */ /* 0x000fe8000c101904 */
[----:B------:R-:W-:Y:S01]  /*0280*/  STG.E [R2.64+0x200], R7 ;  /* 0x0002000702007986 */ /* 0x000fe2000c101904 */
[----:B------:R-:W-:Y:S05]  /*0290*/  EXIT ;  /* 0x000000000000794d */ /* 0x000fea0003800000 */
.L_x_8974:
        /* <DEDUP_REMOVED lines=86> */
.L_x_8977:
[----:B-1----:R-:W-:-:S13]  /*0800*/  ISETP.GE.AND P0, PT, R5, R2, PT ;  /* 0x000000020500720c */ /* 0x002fda0003f06270 */
[----:B------:R-:W-:Y:S05]  /*0810*/  @P0 BRA `(.L_x_8979) ;  /* 0x000000c000000947 */ /* 0x000fea0003800000 */
[----:B0-----:R-:W-:Y:S01]  /*0820*/  IMAD.IADD R6, R0, 0x1, R5 ;  /* 0x0000000100067824 */ /* 0x001fe200078e0205 */
[----:B------:R-:W-:-:S04]  /*0830*/  IADD3 R5, R5, 0x80, RZ ;  /* 0x0000008005057810 */ /* 0x000fc80007ffe0ff */
[----:B------:R-:W-:-:S05]  /*0840*/  IADD3 R6, P0, R6, c[0x0][0x178], RZ ;  /* 0x00005e0006067a10 */ /* 0x000fca0007f1e0ff */
[----:B------:R-:W-:-:S05]  /*0850*/  IMAD.X R7, RZ, RZ, c[0x0][0x17c], P0 ;  /* 0x00005f00ff077624 */ /* 0x000fca00000e06ff */
[----:B------:R0:W-:Y:S03]  /*0860*/  STG.E.U8 [R6.64], R9 ;  /* 0x0000000906007986 */ /* 0x0001e6000c101104 */
.L_x_8978:
[----:B------:R-:W-:-:S13]  /*0870*/  ISETP.GE.AND P0, PT, R5, R2, PT ;  /* 0x000000020500720c */ /* 0x000fda0003f06270 */
[----:B------:R-:W-:Y:S05]  /*0880*/  @P0 BRA `(.L_x_8980) ;  /* 0x000000d000000947 */ /* 0x000fea0003800000 */
[----:B0-----:R-:W-:Y:S01]  /*0890*/  IMAD.IADD R6, R0, 0x1, R5 ;  /* 0x0000000100067824 */ /* 0x001fe200078e0205 */
[----:B------:R-:W-:-:S04]  /*08a0*/  IADD3 R5, R5, 0x80, RZ ;  /* 0x0000008005057810 */ /* 0x000fc80007ffe0ff */
[----:B------:R-:W-:-:S05]  /*08b0*/  IADD3 R6, P0, R6, c[0x0][0x178], RZ ;  /* 0x00005e0006067a10 */ /* 0x000fca0007f1e0ff */
[----:B------:R-:W-:-:S05]  /*08c0*/  IMAD.X R7, RZ, RZ, c[0x0][0x17c], P0 ;  /* 0x00005f00ff077624 */ /* 0x000fca00000e06ff */
[----:B------:R0:W-:Y:S03]  /*08d0*/  STG.E.U8 [R6.64], R13 ;  /* 0x0000000d06007986 */ /* 0x0001e6000c101104 */
.L_x_8979:
        /* <DEDUP_REMOVED lines=8> */
.L_x_8980:
[----:B------:R-:W-:Y:S05]  /*0960*/  BSYNC B1 ;  /* 0x0000000000017941 */ /* 0x000fea0003800000 */
.L_x_8976:
[----:B------:R-:W-:-:S13]  /*0970*/  ISETP.GE.AND P0, PT, R5, R2, PT ;  /* 0x000000020500720c */ /* 0x000fda0003f06270 */
[----:B0-----:R-:W-:Y:S01]  /*0980*/  @!P0 IMAD.IADD R6, R0, 0x1, R5 ;  /* 0x0000000100068824 */ /* 0x001fe200078e0205 */
[----:B------:R-:W-:-:S04]  /*0990*/  @!P0 IADD3 R5, R5, 0x80, RZ ;  /* 0x0000008005058810 */ /* 0x000fc80007ffe0ff */
[----:B------:R-:W-:-:S05]  /*09a0*/  @!P0 IADD3 R6, P1, R6, c[0x0][0x178], RZ ;  /* 0x00005e0006068a10 */ /* 0x000fca0007f3e0ff */
[----:B------:R-:W-:-:S05]  /*09b0*/  @!P0 IMAD.X R7, RZ, RZ, c[0x0][0x17c], P1 ;  /* 0x00005f00ff078624 */ /* 0x000fca00008e06ff */
[----:B------:R0:W-:Y:S03]  /*09c0*/  @!P0 STG.E.U8 [R6.64], R25 ;  /* 0x0000001906008986 */ /* 0x0001e6000c101104 */
.L_x_8981:
[----:B------:R-:W-:Y:S05]  /*09d0*/  BSYNC B0 ;  /* 0x0000000000007941 */ /* 0x000fea0003800000 */
.L_x_8975:
        /* <DEDUP_REMOVED lines=8> */
.L_x_8982:
        /* <DEDUP_REMOVED lines=10> */
.L_x_34105:


//--------------------- .text._ZN2at6native29vectorized_elementwise_kernelILi8EZZZNS0_21clamp_max_kernel_cudaERNS_18TensorIteratorBaseERKN3c106ScalarEENKUlvE_clEvENKUlvE_clEvEUlhE_St5arrayIPcLm2EEEEviT0_T1_ --------------------------
	.section	.text._ZN2at6native29vectorized_elementwise_kernelILi8EZZZNS0_21clamp_max_kernel_cudaERNS_18TensorIteratorBaseERKN3c106ScalarEENKUlvE_clEvENKUlvE_clEvEUlhE_St5arrayIPcLm2EEEEviT0_T1_,"ax",@progbits
	.sectioninfo	@"SHI_REGISTERS=4"
	.align	128
        .global         _ZN2at6native29vectorized_elementwise_kernelILi8EZZZNS0_21clamp_max_kernel_cudaERNS_18TensorIteratorBaseERKN3c106ScalarEENKUlvE_clEvENKUlvE_clEvEUlhE_St5arrayIPcLm2EEEEviT0_T1_
        .type           _ZN2at6native29vectorized_elementwise_kernelILi8EZZZNS0_21clamp_max_kernel_cudaERNS_18TensorIteratorBaseERKN3c106ScalarEENKUlvE_clEvENKUlvE_clEvEUlhE_St5arrayIPcLm2EEEEviT0_T1_,@function
        .size           _ZN2at6native29vectorized_elementwise_kernelILi8EZZZNS0_21clamp_max_kernel_cudaERNS_18TensorIteratorBaseERKN3c106ScalarEENKUlvE_clEvENKUlvE_clEvEUlhE_St5arrayIPcLm2EEEEviT0_T1_,(.L_x_34106 - _ZN2at6native29vectorized_elementwise_kernelILi8EZZZNS0_21clamp_max_kernel_cudaERNS_18TensorIteratorBaseERKN3c106ScalarEENKUlvE_clEvENKUlvE_clEvEUlhE_St5arrayIPcLm2EEEEviT0_T1_)
        .other          _ZN2at6native29vectorized_elementwise_kernelILi8EZZZNS0_21clamp_max_kernel_cudaERNS_18TensorIteratorBaseERKN3c106ScalarEENKUlvE_clEvENKUlvE_clEvEUlhE_St5arrayIPcLm2EEEEviT0_T1_,@"STO_CUDA_ENTRY STV_DEFAULT"
_ZN2at6native29vectorized_elementwise_kernelILi8EZZZNS0_21clamp_max_kernel_cudaERNS_18TensorIteratorBaseERKN3c106ScalarEENKUlvE_clEvENKUlvE_clEvEUlhE_St5arrayIPcLm2EEEEviT0_T1_:
.text._ZN2at6native29vectorized_elementwise_kernelILi8EZZZNS0_21clamp_max_kernel_cudaERNS_18TensorIteratorBaseERKN3c106ScalarEENKUlvE_clEvENKUlvE_clEvEUlhE_St5arrayIPcLm2EEEEviT0_T1_:
[----:B------:R-:W-:Y:S02]  /*0000*/  MOV R1, c[0x0][0x28] ;  /* 0x00000a0000017a02 */ /* 0x000fe40000000f00 */
[----:B------:R-:W-:Y:S05]  /*0010*/  EXIT ;  /* 0x000000000000794d */ /* 0x000fea0003800000 */
.L_x_8983:
        /* <DEDUP_REMOVED lines=14> */
.L_x_34106:


//--------------------- .text._ZN2at6native18elementwise_kernelILi128ELi4EZNS0_15gpu_kernel_implIZZZNS0_21clamp_min_kernel_cudaERNS_18TensorIteratorBaseERKN3c106ScalarEENKUlvE_clEvENKUlvE7_clEvEUlNS5_8BFloat16EE_EEvS4_RKT_EUliE_EEviT1_ --------------------------
	.section	.text._ZN2at6native18elementwise_kernelILi128ELi4EZNS0_15gpu_kernel_implIZZZNS0_21clamp_min_kernel_cudaERNS_18TensorIteratorBaseERKN3c106ScalarEENKUlvE_clEvENKUlvE7_clEvEUlNS5_8BFloat16EE_EEvS4_RKT_EUliE_EEviT1_,"ax",@progbits
	.sectioninfo	@"SHI_REGISTERS=26"
	.align	128
        .global         _ZN2at6native18elementwise_kernelILi128ELi4EZNS0_15gpu_kernel_implIZZZNS0_21clamp_min_kernel_cudaERNS_18TensorIteratorBaseERKN3c106ScalarEENKUlvE_clEvENKUlvE7_clEvEUlNS5_8BFloat16EE_EEvS4_RKT_EUliE_EEviT1_
        .type           _ZN2at6native18elementwise_kernelILi128ELi4EZNS0_15gpu_kernel_implIZZZNS0_21clamp_min_kernel_cudaERNS_18TensorIteratorBaseERKN3c106ScalarEENKUlvE_clEvENKUlvE7_clEvEUlNS5_8BFloat16EE_EEvS4_RKT_EUliE_EEviT1_,@function
        .size           _ZN2at6native18elementwise_kernelILi128ELi4EZNS0_15gpu_kernel_implIZZZNS0_21clamp_min_kernel_cudaERNS_18TensorIteratorBaseERKN3c106ScalarEENKUlvE_clEvENKUlvE7_clEvEUlNS5_8BFloat16EE_EEvS4_RKT_EUliE_EEviT1_,(.L_x_34107 - _ZN2at6native18elementwise_kernelILi128ELi4EZNS0_15gpu_kernel_implIZZZNS0_21clamp_min_kernel_cudaERNS_18TensorIteratorBaseERKN3c106ScalarEENKUlvE_clEvENKUlvE7_clEvEUlNS5_8BFloat16EE_EEvS4_RKT_EUliE_EEviT1_)
        .other          _ZN2at6native18elementwise_kernelILi128ELi4EZNS0_15gpu_kernel_implIZZZNS0_21clamp_min_kernel_cudaERNS_18TensorIteratorBaseERKN3c106ScalarEENKUlvE_clEvENKUlvE7_clEvEUlNS5_8BFloat16EE_EEvS4_RKT_EUliE_EEviT1_,@"STO_CUDA_ENTRY STV_DEFAULT"
_ZN2at6native18elementwise_kernelILi128ELi4EZNS0_15gpu_kernel_implIZZZNS0_21clamp_min_kernel_cudaERNS_18TensorIteratorBaseERKN3c106ScalarEENKUlvE_clEvENKUlvE7_clEvEUlNS5_8BFloat16EE_EEvS4_RKT_EUliE_EEviT1_:
.text._ZN2at6native18elementwise_kernelILi128ELi4EZNS0_15gpu_kernel_implIZZZNS0_21clamp_min_kernel_cudaERNS_18TensorIteratorBaseERKN3c106ScalarEENKUlvE_clEvENKUlvE7_clEvEUlNS5_8BFloat16EE_EEvS4_RKT_EUliE_EEviT1_:
        /* <DEDUP_REMOVED lines=236> */
.L_x_8986:
        /* <DEDUP_REMOVED lines=21> */
.L_x_8990:
[----:B------:R-:W2:Y:S02]  /*1010*/  LDG.E.U8 R2, [R2.64] ;  /* 0x0000002402027981 */ /* 0x000ea4000c1e1100 */
[----:B--2---:R-:W0:Y:S02]  /*1020*/  I2F.U16 R0, R2 ;  /* 0x0000000200007306 */ /* 0x004e240000101000 */
[----:B0-----:R-:W-:-:S04]  /*1030*/  F2FP.BF16.PACK_AB R0, RZ, R0 ;  /* 0x00000000ff00723e */ /* 0x001fc800000010ff */
[----:B------:R-:W-:Y:S01]  /*1040*/  PRMT R5, R0, 0x7610, R5 ;  /* 0x0000761000057816 */ /* 0x000fe20000000005 */
[----:B------:R-:W-:Y:S05]  /*1050*/  BRA `(.L_x_8992) ;  /* 0x00000ef000007947 */ /* 0x000fea0003800000 */
.L_x_8989:
        /* <DEDUP_REMOVED lines=11> */
.L_x_8994:
[----:B------:R-:W2:Y:S02]  /*1110*/  LDG.E R2, [R2.64] ;  /* 0x0000002402027981 */ /* 0x000ea4000c1e1900 */
[----:B--2---:R-:W0:Y:S02]  /*1120*/  I2F R0, R2 ;  /* 0x0000000200007306 */ /* 0x004e240000201400 */
[----:B0-----:R-:W-:-:S04]  /*1130*/  F2FP.BF16.PACK_AB R0, RZ, R0 ;  /* 0x00000000ff00723e */ /* 0x001fc800000010ff */
[----:B------:R-:W-:Y:S01]  /*1140*/  PRMT R5, R0, 0x7610, R5 ;  /* 0x0000761000057816 */ /* 0x000fe20000000005 */
[----:B------:R-:W-:Y:S05]  /*1150*/  BRA `(.L_x_8992) ;  /* 0x00000df000007947 */ /* 0x000fea0003800000 */
.L_x_8993:
[----:B------:R-:W2:Y:S02]  /*1160*/  LDG.E.U16 R2, [R2.64] ;  /* 0x0000002402027981 */ /* 0x000ea4000c1e1500 */
[----:B--2---:R-:W0:Y:S02]  /*1170*/  I2F.S16 R0, R2 ;  /* 0x0000000200007306 */ /* 0x004e240000101400 */
[----:B0-----:R-:W-:-:S04]  /*1180*/  F2FP.BF16.PACK_AB R0, RZ, R0 ;  /* 0x00000000ff00723e */ /* 0x001fc800000010ff */
[----:B------:R-:W-:Y:S01]  /*1190*/  PRMT R5, R0, 0x7610, R5 ;  /* 0x0000761000057816 */ /* 0x000fe20000000005 */
[----:B------:R-:W-:Y:S05]  /*11a0*/  BRA `(.L_x_8992) ;  /* 0x00000da000007947 */ /* 0x000fea0003800000 */
.L_x_8988:
        /* <DEDUP_REMOVED lines=9> */
.L_x_8996:
[----:B------:R-:W2:Y:S02]  /*1240*/  LDG.E.U16 R0, [R2.64] ;  /* 0x0000002402007981 */ /* 0x000ea4000c1e1500 */
[----:B--2---:R-:W-:-:S05]  /*1250*/  HADD2.F32 R0, -RZ, R0.H0_H0 ;  /* 0x20000000ff007230 */ /* 0x004fca0000004100 */
[----:B------:R-:W-:-:S04]  /*1260*/  F2FP.BF16.PACK_AB R0, RZ, R0 ;  /* 0x00000000ff00723e */ /* 0x000fc800000010ff */
[----:B------:R-:W-:Y:S01]  /*1270*/  PRMT R5, R0, 0x7610, R5 ;  /* 0x0000761000057816 */ /* 0x000fe20000000005 */
[----:B------:R-:W-:Y:S05]  /*1280*/  BRA `(.L_x_8992) ;  /* 0x00000cc000007947 */ /* 0x000fea0003800000 */
.L_x_8995:
        /* <DEDUP_REMOVED lines=9> */
.L_x_8998:
[----:B------:R-:W2:Y:S02]  /*1320*/  LDG.E.U16 R2, [R2.64] ;  /* 0x0000002402027981 */ /* 0x000ea4000c1e1500 */
[----:B--2---:R-:W-:-:S05]  /*1330*/  HADD2.F32 R0, -RZ, R2.H0_H0 ;  /* 0x20000002ff007230 */ /* 0x004fca0000004100 */
[----:B------:R-:W-:-:S04]  /*1340*/  F2FP.BF16.PACK_AB R0, RZ, R0 ;  /* 0x00000000ff00723e */ /* 0x000fc800000010ff */
[----:B------:R-:W-:Y:S01]  /*1350*/  PRMT R5, R0, 0x7610, R5 ;  /* 0x0000761000057816 */ /* 0x000fe20000000005 */
[----:B------:R-:W-:Y:S05]  /*1360*/  BRA `(.L_x_8992) ;  /* 0x00000be000007947 */ /* 0x000fea0003800000 */
.L_x_8997:
[----:B------:R-:W2:Y:S02]  /*1370*/  LDG.E.64 R2, [R2.64] ;  /* 0x0000002402027981 */ /* 0x000ea4000c1e1b00 */
[----:B--2---:R-:W0:Y:S01]  /*1380*/  F2F.F32.F64 R0, R2 ;  /* 0x0000000200007310 */ /* 0x004e220000301000 */
[----:B------:R-:W0:-:S14]  /*1390*/  DSETP.GEU.AND P0, PT, |R2|, c[0x2][0x0], PT ;  /* 0x008000000200762a */ /* 0x000e1c0003f0e200 */
[----:B0-----:R-:W-:-:S05]  /*13a0*/  @!P0 FMUL R0, R0, 1.175494350822287508e-38 ;  /* 0x0080000000008820 */ /* 0x001fca0000400000 */
[----:B------:R-:W-:-:S04]  /*13b0*/  F2FP.BF16.PACK_AB R0, RZ, R0 ;  /* 0x00000000ff00723e */ /* 0x000fc800000010ff */
[----:B------:R-:W-:Y:S01]  /*13c0*/  PRMT R5, R0, 0x7610, R5 ;  /* 0x0000761000057816 */ /* 0x000fe20000000005 */
[----:B------:R-:W-:Y:S05]  /*13d0*/  BRA `(.L_x_8992) ;  /* 0x00000b7000007947 */ /* 0x000fea0003800000 */
.L_x_8987:
        /* <DEDUP_REMOVED lines=14> */
.L_x_9001:
[----:B------:R-:W2:Y:S02]  /*14c0*/  LDG.E.64 R2, [R2.64] ;  /* 0x0000002402027981 */ /* 0x000ea4000c1e1b00 */
[----:B--2---:R-:W0:Y:S01]  /*14d0*/  F2F.F32.F64 R0, R2 ;  /* 0x0000000200007310 */ /* 0x004e220000301000 */
[----:B------:R-:W0:-:S14]  /*14e0*/  DSETP.GEU.AND P0, PT, |R2|, c[0x2][0x0], PT ;  /* 0x008000000200762a */ /* 0x000e1c0003f0e200 */
[----:B0-----:R-:W-:-:S05]  /*14f0*/  @!P0 FMUL R0, R0, 1.175494350822287508e-38 ;  /* 0x0080000000008820 */ /* 0x001fca0000400000 */
[----:B------:R-:W-:-:S04]  /*1500*/  F2FP.BF16.PACK_AB R0, RZ, R0 ;  /* 0x00000000ff00723e */ /* 0x000fc800000010ff */
[----:B------:R-:W-:Y:S01]  /*1510*/  PRMT R5, R0, 0x7610, R5 ;  /* 0x0000761000057816 */ /* 0x000fe20000000005 */
[----:B------:R-:W-:Y:S05]  /*1520*/  BRA `(.L_x_8992) ;  /* 0x00000a2000007947 */ /* 0x000fea0003800000 */
.L_x_9000:
        /* <DEDUP_REMOVED lines=27> */
.L_x_9003:
        /* <DEDUP_REMOVED lines=15> */
.L_x_9002:
[----:B------:R0:W5:Y:S01]  /*17d0*/  LDG.E.U16 R5, [R2.64] ;  /* 0x0000002402057981 */ /* 0x000162000c1e1500 */
[----:B------:R-:W-:Y:S05]  /*17e0*/  BRA `(.L_x_8992) ;  /* 0x0000076000007947 */ /* 0x000fea0003800000 */
.L_x_8999:
        /* <DEDUP_REMOVED lines=12> */
.L_x_9006:
        /* <DEDUP_REMOVED lines=21> */
.L_x_9010:
[----:B------:R-:W-:Y:S05]  /*1a00*/  BSYNC B1 ;  /* 0x0000000000017941 */ /* 0x000fea0003800000 */
.L_x_9009:
[----:B------:R-:W-:Y:S01]  /*1a10*/  LEA R3, R0, 0x3b800000, 0x17 ;  /* 0x3b80000000037811 */ /* 0x000fe200078eb8ff */
[----:B------:R-:W-:-:S05]  /*1a20*/  IMAD.SHL.U32 R0, R2, 0x100000, RZ ;  /* 0x0010000002007824 */ /* 0x000fca00078e00ff */
[----:B------:R-:W-:Y:S02]  /*1a30*/  LOP3.LUT R0, R3, R0, R4, 0xfe, !PT ;  /* 0x0000000003007212 */ /* 0x000fe400078efe04 */
.L_x_9008:
[----:B------:R-:W-:Y:S05]  /*1a40*/  BSYNC B0 ;  /* 0x0000000000007941 */ /* 0x000fea0003800000 */
.L_x_9007:
[----:B------:R-:W-:-:S04]  /*1a50*/  F2FP.BF16.PACK_AB R0, RZ, R0 ;  /* 0x00000000ff00723e */ /* 0x000fc800000010ff */
[----:B------:R-:W-:Y:S01]  /*1a60*/  PRMT R5, R0, 0x7610, R5 ;  /* 0x0000761000057816 */ /* 0x000fe20000000005 */
[----:B------:R-:W-:Y:S05]  /*1a70*/  BRA `(.L_x_8992) ;  /* 0x000004d000007947 */ /* 0x000fea0003800000 */
.L_x_9005:
        /* <DEDUP_REMOVED lines=21> */
.L_x_9014:
[----:B------:R-:W-:Y:S05]  /*1bd0*/  BSYNC B1 ;  /* 0x0000000000017941 */ /* 0x000fea0003800000 */
.L_x_9013:
[----:B------:R-:W-:Y:S01]  /*1be0*/  LEA R3, R0, 0x37800000, 0x17 ;  /* 0x3780000000037811 */ /* 0x000fe200078eb8ff */
[----:B------:R-:W-:-:S05]  /*1bf0*/  IMAD.SHL.U32 R0, R2, 0x200000, RZ ;  /* 0x0020000002007824 */ /* 0x000fca00078e00ff */
[----:B------:R-:W-:Y:S02]  /*1c00*/  LOP3.LUT R0, R3, R0, R4, 0xfe, !PT ;  /* 0x0000000003007212 */ /* 0x000fe400078efe04 */
.L_x_9012:
[----:B------:R-:W-:Y:S05]  /*1c10*/  BSYNC B0 ;  /* 0x0000000000007941 */ /* 0x000fea0003800000 */
.L_x_9011:
[----:B------:R-:W-:-:S04]  /*1c20*/  F2FP.BF16.PACK_AB R0, RZ, R0 ;  /* 0x00000000ff00723e */ /* 0x000fc800000010ff */
[----:B------:R-:W-:Y:S01]  /*1c30*/  PRMT R5, R0, 0x7610, R5 ;  /* 0x0000761000057816 */ /* 0x000fe20000000005 */
[----:B------:R-:W-:Y:S05]  /*1c40*/  BRA `(.L_x_8992) ;  /* 0x0000030000007947 */ /* 0x000fea0003800000 */
.L_x_9004:
        /* <DEDUP_REMOVED lines=14> */
.L_x_9018:
[----:B------:R-:W-:Y:S05]  /*1d30*/  BSYNC B0 ;  /* 0x0000000000007941 */ /* 0x000fea0003800000 */
.L_x_9017:
[----:B------:R-:W-:-:S04]  /*1d40*/  F2FP.BF16.PACK_AB R0, RZ, R0 ;  /* 0x00000000ff00723e */ /* 0x000fc800000010ff */
[----:B------:R-:W-:Y:S01]  /*1d50*/  PRMT R5, R0, 0x7610, R5 ;  /* 0x0000761000057816 */ /* 0x000fe20000000005 */
[----:B------:R-:W-:Y:S05]  /*1d60*/  BRA `(.L_x_8992) ;  /* 0x000001e000007947 */ /* 0x000fea0003800000 */
.L_x_8991:
        /* <DEDUP_REMOVED lines=21> */
.L_x_9016:
[----:B------:R-:W2:Y:S02]  /*1ec0*/  LDG.E.64 R2, [R2.64] ;  /* 0x0000002402027981 */ /* 0x000ea4000c1e1b00 */
[----:B--2---:R-:W0:Y:S02]  /*1ed0*/  I2F.U64 R0, R2 ;  /* 0x0000000200007312 */ /* 0x004e240000301000 */
[----:B0-----:R-:W-:-:S04]  /*1ee0*/  F2FP.BF16.PACK_AB R0, RZ, R0 ;  /* 0x00000000ff00723e */ /* 0x001fc800000010ff */
[----:B------:R-:W-:Y:S01]  /*1ef0*/  PRMT R5, R0, 0x7610, R5 ;  /* 0x0000761000057816 */ /* 0x000fe20000000005 */
[----:B------:R-:W-:Y:S05]  /*1f00*/  BRA `(.L_x_8992) ;  /* 0x0000004000007947 */ /* 0x000fea0003800000 */
.L_x_9015:
[----:B------:R-:W2:Y:S02]  /*1f10*/  LDG.E R2, [R2.64] ;  /* 0x0000002402027981 */ /* 0x000ea4000c1e1900 */
[----:B--2---:R-:W0:Y:S02]  /*1f20*/  I2F.U32 R0, R2 ;  /* 0x0000000200007306 */ /* 0x004e240000201000 */
[----:B0-----:R-:W-:-:S04]  /*1f30*/  F2FP.BF16.PACK_AB R0, RZ, R0 ;  /* 0x00000000ff00723e */ /* 0x001fc800000010ff */
[----:B------:R-:W-:-:S04]  /*1f40*/  PRMT R5, R0, 0x7610, R5 ;  /* 0x0000761000057816 */ /* 0x000fc80000000005 */
.L_x_8992:
[----:B-----5:R-:W-:Y:S01]  /*1f50*/  PRMT R0, RZ, 0x5410, R5 ;  /* 0x00005410ff007816 */ /* 0x020fe20000000005 */
[----:B------:R-:W1:Y:S03]  /*1f60*/  LDC.U8 R4, c[0x0][0x380] ;  /* 0x0000e000ff047b82 */ /* 0x000e660000000000 */
[----:B------:R-:W-:-:S13]  /*1f70*/  FSETP.GTU.FTZ.AND P0, PT, |R0|, +INF , PT ;  /* 0x7f8000000000780b */ /* 0x000fda0003f1c200 */
[----:B0-----:R-:W0:Y:S01]  /*1f80*/  @!P0 LDC.U16 R3, c[0x0][0x370] ;  /* 0x0000dc00ff038b82 */ /* 0x001e220000000400 */
[----:B-1----:R-:W-:-:S04]  /*1f90*/  PRMT R2, R4, 0x9910, RZ ;  /* 0x0000991004027816 */ /* 0x002fc800000000ff */
[----:B------:R-:W-:Y:S02]  /*1fa0*/  ISETP.GT.AND P1, PT, R2, 0x9, PT ;  /* 0x000000090200780c */ /* 0x000fe40003f24270 */
[----:B0-----:R-:W-:-:S04]  /*1fb0*/  @!P0 PRMT R3, RZ, 0x5410, R3 ;  /* 0x00005410ff038816 */ /* 0x001fc80000000003 */
[----:B------:R-:W-:-:S04]  /*1fc0*/  @!P0 FMNMX.FTZ R3, R0, R3, !PT ;  /* 0x0000000300038209 */ /* 0x000fc80007810000 */
        /* <DEDUP_REMOVED lines=15> */
.L_x_9022:
[----:B------:R-:W-:-:S06]  /*20c0*/  PRMT R3, RZ, 0x5410, R5 ;  /* 0x00005410ff037816 */ /* 0x000fcc0000000005 */
[----:B------:R-:W0:Y:S02]  /*20d0*/  F2I.S64.TRUNC R2, R3 ;  /* 0x0000000300027311 */ /* 0x000e24000020d900 */
[----:B0-----:R0:W-:Y:S01]  /*20e0*/  STG.E.U8 [R16.64], R2 ;  /* 0x0000000210007986 */ /* 0x0011e2000c101124 */
[----:B------:R-:W-:Y:S05]  /*20f0*/  BRA `(.L_x_9024) ;  /* 0x00000e4000007947 */ /* 0x000fea0003800000 */
.L_x_9021:
        /* <DEDUP_REMOVED lines=10> */
.L_x_9026:
[----:B------:R-:W-:-:S06]  /*21a0*/  PRMT R5, RZ, 0x5410, R5 ;  /* 0x00005410ff057816 */ /* 0x000fcc0000000005 */
[----:B------:R-:W0:Y:S02]  /*21b0*/  F2I.FTZ.TRUNC.NTZ R5, R5 ;  /* 0x0000000500057305 */ /* 0x000e24000021f100 */
[----:B0-----:R0:W-:Y:S01]  /*21c0*/  STG.E [R16.64], R5 ;  /* 0x0000000510007986 */ /* 0x0011e2000c101924 */
[----:B------:R-:W-:Y:S05]  /*21d0*/  BRA `(.L_x_9024) ;  /* 0x00000d6000007947 */ /* 0x000fea0003800000 */
.L_x_9025:
[----:B------:R-:W-:-:S06]  /*21e0*/  PRMT R5, RZ, 0x5410, R5 ;  /* 0x00005410ff057816 */ /* 0x000fcc0000000005 */
[----:B------:R-:W0:Y:S02]  /*21f0*/  F2I.FTZ.TRUNC.NTZ R5, R5 ;  /* 0x0000000500057305 */ /* 0x000e24000021f100 */
[----:B0-----:R0:W-:Y:S01]  /*2200*/  STG.E.U16 [R16.64], R5 ;  /* 0x0000000510007986 */ /* 0x0011e2000c101524 */
[----:B------:R-:W-:Y:S05]  /*2210*/  BRA `(.L_x_9024) ;  /* 0x00000d2000007947 */ /* 0x000fea0003800000 */
.L_x_9020:
        /* <DEDUP_REMOVED lines=9> */
.L_x_9028:
[----:B------:R-:W-:-:S04]  /*22b0*/  PRMT R0, RZ, 0x5410, R5 ;  /* 0x00005410ff007816 */ /* 0x000fc80000000005 */
[----:B------:R-:W-:-:S05]  /*22c0*/  F2FP.PACK_AB R0, RZ, R0 ;  /* 0x00000000ff00723e */ /* 0x000fca00000000ff */
[----:B------:R0:W-:Y:S01]  /*22d0*/  STG.E.U16 [R16.64], R0 ;  /* 0x0000000010007986 */ /* 0x0001e2000c101524 */
[----:B------:R-:W-:Y:S05]  /*22e0*/  BRA `(.L_x_9024) ;  /* 0x00000c5000007947 */ /* 0x000fea0003800000 */
.L_x_9027:
        /* <DEDUP_REMOVED lines=10> */
.L_x_9030:
[----:B------:R-:W-:-:S04]  /*2390*/  PRMT R5, RZ, 0x5410, R5 ;  /* 0x00005410ff057816 */ /* 0x000fc80000000005 */
[----:B------:R-:W-:-:S04]  /*23a0*/  F2FP.PACK_AB R3, RZ, R5 ;  /* 0x00000005ff03723e */ /* 0x000fc800000000ff */
[----:B------:R-:W-:-:S05]  /*23b0*/  PRMT R3, R3, 0x5410, RZ ;  /* 0x0000541003037816 */ /* 0x000fca00000000ff */
[----:B------:R0:W-:Y:S01]  /*23c0*/  STG.E [R16.64], R3 ;  /* 0x0000000310007986 */ /* 0x0001e2000c101924 */
[----:B------:R-:W-:Y:S05]  /*23d0*/  BRA `(.L_x_9024) ;  /* 0x00000b6000007947 */ /* 0x000fea0003800000 */
.L_x_9029:
[----:B------:R-:W-:-:S05]  /*23e0*/  PRMT R2, RZ, 0x5410, R5 ;  /* 0x00005410ff027816 */ /* 0x000fca0000000005 */
[----:B------:R-:W-:-:S06]  /*23f0*/  FMUL.FTZ R2, R2, 1 ;  /* 0x3f80000002027820 */ /* 0x000fcc0000410000 */
[----:B------:R-:W0:Y:S02]  /*2400*/  F2F.F64.F32 R2, R2 ;  /* 0x0000000200027310 */ /* 0x000e240000201800 */
[----:B0-----:R0:W-:Y:S01]  /*2410*/  STG.E.64 [R16.64], R2 ;  /* 0x0000000210007986 */ /* 0x0011e2000c101b24 */
[----:B------:R-:W-:Y:S05]  /*2420*/  BRA `(.L_x_9024) ;  /* 0x00000b1000007947 */ /* 0x000fea0003800000 */
.L_x_9019:
        /* <DEDUP_REMOVED lines=13> */
.L_x_9033:
[----:B------:R-:W-:Y:S01]  /*2500*/  PRMT R5, RZ, 0x5410, R5 ;  /* 0x00005410ff057816 */ /* 0x000fe20000000005 */
[----:B------:R-:W-:-:S04]  /*2510*/  CS2R R6, SRZ ;  /* 0x0000000000067805 */ /* 0x000fc8000001ff00 */
[----:B------:R-:W-:-:S06]  /*2520*/  FMUL.FTZ R5, R5, 1 ;  /* 0x3f80000005057820 */ /* 0x000fcc0000410000 */
[----:B------:R-:W0:Y:S02]  /*2530*/  F2F.F64.F32 R4, R5 ;  /* 0x0000000500047310 */ /* 0x000e240000201800 */
[----:B0-----:R0:W-:Y:S01]  /*2540*/  STG.E.128 [R16.64], R4 ;  /* 0x0000000410007986 */ /* 0x0011e2000c101d24 */
[----:B------:R-:W-:Y:S05]  /*2550*/  BRA `(.L_x_9024) ;  /* 0x000009e000007947 */ /* 0x000fea0003800000 */
.L_x_9032:
        /* <DEDUP_REMOVED lines=21> */
.L_x_9037:
[----:B------:R-:W-:Y:S05]  /*26b0*/  BSYNC B0 ;  /* 0x0000000000007941 */ /* 0x000fea0003800000 */
.L_x_9036:
[----:B------:R-:W-:-:S05]  /*26c0*/  LOP3.LUT R3, R0, R3, RZ, 0xfc, !PT ;  /* 0x0000000300037212 */ /* 0x000fca00078efcff */
[----:B------:R0:W-:Y:S01]  /*26d0*/  STG.E.U8 [R16.64], R3 ;  /* 0x0000000310007986 */ /* 0x0001e2000c101124 */
[----:B------:R-:W-:Y:S05]  /*26e0*/  BRA `(.L_x_9024) ;  /* 0x0000085000007947 */ /* 0x000fea0003800000 */
.L_x_9035:
        /* <DEDUP_REMOVED lines=13> */
.L_x_9039:
[----:B------:R-:W-:Y:S01]  /*27c0*/  IMAD.MOV.U32 R0, RZ, RZ, 0x7f ;  /* 0x0000007fff007424 */ /* 0x000fe200078e00ff */
[----:B------:R-:W-:-:S04]  /*27d0*/  ISETP.GT.U32.AND P0, PT, R2, 0x7f800000, PT ;  /* 0x7f8000000200780c */ /* 0x000fc80003f04070 */
[----:B------:R-:W-:-:S04]  /*27e0*/  SEL R0, R0, 0x7c, P0 ;  /* 0x0000007c00007807 */ /* 0x000fc80000000000 */
.L_x_9040:
[----:B------:R-:W-:Y:S05]  /*27f0*/  BSYNC B0 ;  /* 0x0000000000007941 */ /* 0x000fea0003800000 */
.L_x_9038:
[----:B------:R-:W-:-:S04]  /*2800*/  LOP3.LUT R2, R5, 0x80000000, RZ, 0xc0, !PT ;  /* 0x8000000005027812 */ /* 0x000fc800078ec0ff */
[----:B------:R-:W-:-:S04]  /*2810*/  SHF.R.U32.HI R3, RZ, 0x18, R2 ;  /* 0x00000018ff037819 */ /* 0x000fc80000011602 */
[----:B------:R-:W-:-:S05]  /*2820*/  LOP3.LUT R3, R0, R3, RZ, 0xfc, !PT ;  /* 0x0000000300037212 */ /* 0x000fca00078efcff */
[----:B------:R0:W-:Y:S01]  /*2830*/  STG.E.U8 [R16.64], R3 ;  /* 0x0000000310007986 */ /* 0x0001e2000c101124 */
[----:B------:R-:W-:Y:S05]  /*2840*/  BRA `(.L_x_9024) ;  /* 0x000006f000007947 */ /* 0x000fea0003800000 */
.L_x_9034:
[----:B------:R0:W-:Y:S01]  /*2850*/  STG.E.U16 [R16.64], R5 ;  /* 0x0000000510007986 */ /* 0x0001e2000c101524 */
[----:B------:R-:W-:Y:S05]  /*2860*/  BRA `(.L_x_9024) ;  /* 0x000006d000007947 */ /* 0x000fea0003800000 */
.L_x_9031:
        /* <DEDUP_REMOVED lines=12> */
.L_x_9043:
        /* <DEDUP_REMOVED lines=17> */
.L_x_9046:
[----:B------:R-:W-:-:S04]  /*2a40*/  LOP3.LUT R2, R5, 0x80000000, RZ, 0xc0, !PT ;  /* 0x8000000005027812 */ /* 0x000fc800078ec0ff */
[----:B------:R-:W-:-:S04]  /*2a50*/  SHF.R.U32.HI R3, RZ, 0x18, R2 ;  /* 0x00000018ff037819 */ /* 0x000fc80000011602 */
[----:B------:R-:W-:-:S04]  /*2a60*/  LOP3.LUT R0, R0, R3, RZ, 0xfc, !PT ;  /* 0x0000000300007212 */ /* 0x000fc800078efcff */
[----:B------:R-:W-:Y:S02]  /*2a70*/  PRMT R8, R0, 0x7610, R8 ;  /* 0x0000761000087816 */ /* 0x000fe40000000008 */
.L_x_9045:
[----:B------:R-:W-:Y:S05]  /*2a80*/  BSYNC B0 ;  /* 0x0000000000007941 */ /* 0x000fea0003800000 */
.L_x_9044:
[----:B------:R0:W-:Y:S01]  /*2a90*/  STG.E.U8 [R16.64], R8 ;  /* 0x0000000810007986 */ /* 0x0001e2000c101124 */
[----:B------:R-:W-:Y:S05]  /*2aa0*/  BRA `(.L_x_9024) ;  /* 0x0000049000007947 */ /* 0x000fea0003800000 */
.L_x_9042:
        /* <DEDUP_REMOVED lines=17> */
.L_x_9049:
[----:B------:R-:W-:-:S04]  /*2bc0*/  LOP3.LUT R2, R5, 0x80000000, RZ, 0xc0, !PT ;  /* 0x8000000005027812 */ /* 0x000fc800078ec0ff */
[----:B------:R-:W-:-:S04]  /*2bd0*/  SHF.R.U32.HI R3, RZ, 0x18, R2 ;  /* 0x00000018ff037819 */ /* 0x000fc80000011602 */
[----:B------:R-:W-:-:S04]  /*2be0*/  LOP3.LUT R0, R0, R3, RZ, 0xfc, !PT ;  /* 0x0000000300007212 */ /* 0x000fc800078efcff */
[----:B------:R-:W-:Y:S02]  /*2bf0*/  PRMT R8, R0, 0x7610, R8 ;  /* 0x0000761000087816 */ /* 0x000fe40000000008 */
.L_x_9048:
[----:B------:R-:W-:Y:S05]  /*2c00*/  BSYNC B0 ;  /* 0x0000000000007941 */ /* 0x000fea0003800000 */
.L_x_9047:
[----:B------:R0:W-:Y:S01]  /*2c10*/  STG.E.U8 [R16.64], R8 ;  /* 0x0000000810007986 */ /* 0x0001e2000c101124 */
[----:B------:R-:W-:Y:S05]  /*2c20*/  BRA `(.L_x_9024) ;  /* 0x0000031000007947 */ /* 0x000fea0003800000 */
.L_x_9041:
        /* <DEDUP_REMOVED lines=22> */
.L_x_9023:
        /* <DEDUP_REMOVED lines=20> */
.L_x_9051:
[----:B------:R-:W-:-:S06]  /*2ed0*/  PRMT R2, RZ, 0x5410, R5 ;  /* 0x00005410ff027816 */ /* 0x000fcc0000000005 */
[----:B------:R-:W0:Y:S02]  /*2ee0*/  F2I.U64.TRUNC R2, R2 ;  /* 0x0000000200027311 */ /* 0x000e24000020d800 */
[----:B0-----:R0:W-:Y:S01]  /*2ef0*/  STG.E.64 [R16.64], R2 ;  /* 0x0000000210007986 */ /* 0x0011e2000c101b24 */
[----:B------:R-:W-:Y:S05]  /*2f00*/  BRA `(.L_x_9024) ;  /* 0x0000003000007947 */ /* 0x000fea0003800000 */
.L_x_9050:
[----:B------:R-:W-:-:S06]  /*2f10*/  PRMT R5, RZ, 0x5410, R5 ;  /* 0x00005410ff057816 */ /* 0x000fcc0000000005 */
[----:B------:R-:W0:Y:S02]  /*2f20*/  F2I.FTZ.U32.TRUNC.NTZ R5, R5 ;  /* 0x0000000500057305 */ /* 0x000e24000021f000 */
[----:B0-----:R0:W-:Y:S02]  /*2f30*/  STG.E [R16.64], R5 ;  /* 0x0000000510007986 */ /* 0x0011e4000c101924 */
.L_x_9024:
[----:B------:R-:W-:-:S05]  /*2f40*/  IMAD R18, R18, 0x200, R23 ;  /* 0x0000020012127824 */ /* 0x000fca00078e0217 */
[----:B------:R-:W-:Y:S02]  /*2f50*/  IADD3 R19, R18, 0x80, RZ ;  /* 0x0000008012137810 */ /* 0x000fe40007ffe0ff */
.L_x_8985:
[----:B------:R-:W-:Y:S05]  /*2f60*/  BSYNC B6 ;  /* 0x0000000000067941 */ /* 0x000fea0003800000 */
.L_x_8984:
        /* <DEDUP_REMOVED lines=231> */
.L_x_9054:
        /* <DEDUP_REMOVED lines=21> */
.L_x_9058:
[----:B------:R-:W2:Y:S02]  /*3f30*/  LDG.E.U8 R2, [R2.64] ;  /* 0x0000002402027981 */ /* 0x000ea4000c1e1100 */
[----:B--2---:R-:W0:Y:S02]  /*3f40*/  I2F.U16 R0, R2 ;  /* 0x0000000200007306 */ /* 0x004e240000101000 */
[----:B0-----:R-:W-:-:S04]  /*3f50*/  F2FP.BF16.PACK_AB R0, RZ, R0 ;  /* 0x00000000ff00723e */ /* 0x001fc800000010ff */
[----:B------:R-:W-:Y:S01]  /*3f60*/  PRMT R5, R0, 0x7610, R5 ;  /* 0x0000761000057816 */ /* 0x000fe20000000005 */
[----:B------:R-:W-:Y:S05]  /*3f70*/  BRA `(.L_x_9060) ;  /* 0x00000ef000007947 */ /* 0x000fea0003800000 */
.L_x_9057:
        /* <DEDUP_REMOVED lines=11> */
.L_x_9062:
[----:B------:R-:W2:Y:S02]  /*4030*/  LDG.E R2, [R2.64] ;  /* 0x0000002402027981 */ /* 0x000ea4000c1e1900 */
[----:B--2---:R-:W0:Y:S02]  /*4040*/  I2F R0, R2 ;  /* 0x0000000200007306 */ /* 0x004e240000201400 */
[----:B0-----:R-:W-:-:S04]  /*4050*/  F2FP.BF16.PACK_AB R0, RZ, R0 ;  /* 0x00000000ff00723e */ /* 0x001fc800000010ff */
[----:B------:R-:W-:Y:S01]  /*4060*/  PRMT R5, R0, 0x7610, R5 ;  /* 0x0000761000057816 */ /* 0x000fe20000000005 */
[----:B------:R-:W-:Y:S05]  /*4070*/  BRA `(.L_x_9060) ;  /* 0x00000df000007947 */ /* 0x000fea0003800000 */
.L_x_9061:
[----:B------:R-:W2:Y:S02]  /*4080*/  LDG.E.U16 R2, [R2.64] ;  /* 0x0000002402027981 */ /* 0x000ea4000c1e1500 */
[----:B--2---:R-:W0:Y:S02]  /*4090*/  I2F.S16 R0, R2 ;  /* 0x0000000200007306 */ /* 0x004e240000101400 */
[----:B0-----:R-:W-:-:S04]  /*40a0*/  F2FP.BF16.PACK_AB R0, RZ, R0 ;  /* 0x00000000ff00723e */ /* 0x001fc800000010ff */
[----:B------:R-:W-:Y:S01]  /*40b0*/  PRMT R5, R0, 0x7610, R5 ;  /* 0x0000761000057816 */ /* 0x000fe20000000005 */
[----:B------:R-:W-:Y:S05]  /*40c0*/  BRA `(.L_x_9060) ;  /* 0x00000da000007947 */ /* 0x000fea0003800000 */
.L_x_9056:
        /* <DEDUP_REMOVED lines=9> */
.L_x_9064:
[----:B------:R-:W2:Y:S02]  /*4160*/  LDG.E.U16 R0, [R2.64] ;  /* 0x0000002402007981 */ /* 0x000ea4000c1e1500 */
[----:B--2---:R-:W-:-:S05]  /*4170*/  HADD2.F32 R0, -RZ, R0.H0_H0 ;  /* 0x20000000ff007230 */ /* 0x004fca0000004100 */
[----:B------:R-:W-:-:S04]  /*4180*/  F2FP.BF16.PACK_AB R0, RZ, R0 ;  /* 0x00000000ff00723e */ /* 0x000fc800000010ff */
[----:B------:R-:W-:Y:S01]  /*4190*/  PRMT R5, R0, 0x7610, R5 ;  /* 0x0000761000057816 */ /* 0x000fe20000000005 */
[----:B------:R-:W-:Y:S05]  /*41a0*/  BRA `(.L_x_9060) ;  /* 0x00000cc000007947 */ /* 0x000fea0003800000 */
.L_x_9063:
        /* <DEDUP_REMOVED lines=9> */
.L_x_9066:
[----:B------:R-:W2:Y:S02]  /*4240*/  LDG.E.U16 R2, [R2.64] ;  /* 0x0000002402027981 */ /* 0x000ea4000c1e1500 */
[----:B--2---:R-:W-:-:S05]  /*4250*/  HADD2.F32 R0, -RZ, R2.H0_H0 ;  /* 0x20000002ff007230 */ /* 0x004fca0000004100 */
[----:B------:R-:W-:-:S04]  /*4260*/  F2FP.BF16.PACK_AB R0, RZ, R0 ;  /* 0x00000000ff00723e */ /* 0x000fc800000010ff */
[----:B------:R-:W-:Y:S01]  /*4270*/  PRMT R5, R0, 0x7610, R5 ;  /* 0x0000761000057816 */ /* 0x000fe20000000005 */
[----:B------:R-:W-:Y:S05]  /*4280*/  BRA `(.L_x_9060) ;  /* 0x00000be000007947 */ /* 0x000fea0003800000 */
.L_x_9065:
[----:B------:R-:W2:Y:S02]  /*4290*/  LDG.E.64 R2, [R2.64] ;  /* 0x0000002402027981 */ /* 0x000ea4000c1e1b00 */
[----:B--2---:R-:W0:Y:S01]  /*42a0*/  F2F.F32.F64 R0, R2 ;  /* 0x0000000200007310 */ /* 0x004e220000301000 */
[----:B------:R-:W0:-:S14]  /*42b0*/  DSETP.GEU.AND P0, PT, |R2|, c[0x2][0x0], PT ;  /* 0x008000000200762a */ /* 0x000e1c0003f0e200 */
[----:B0-----:R-:W-:-:S05]  /*42c0*/  @!P0 FMUL R0, R0, 1.175494350822287508e-38 ;  /* 0x0080000000008820 */ /* 0x001fca0000400000 */
[----:B------:R-:W-:-:S04]  /*42d0*/  F2FP.BF16.PACK_AB R0, RZ, R0 ;  /* 0x00000000ff00723e */ /* 0x000fc800000010ff */
[----:B------:R-:W-:Y:S01]  /*42e0*/  PRMT R5, R0, 0x7610, R5 ;  /* 0x0000761000057816 */ /* 0x000fe20000000005 */
[----:B------:R-:W-:Y:S05]  /*42f0*/  BRA `(.L_x_9060) ;  /* 0x00000b7000007947 */ /* 0x000fea0003800000 */
.L_x_9055:
        /* <DEDUP_REMOVED lines=14> */
.L_x_9069:
[----:B------:R-:W2:Y:S02]  /*43e0*/  LDG.E.64 R2, [R2.64] ;  /* 0x0000002402027981 */ /* 0x000ea4000c1e1b00 */
[----:B--2---:R-:W0:Y:S01]  /*43f0*/  F2F.F32.F64 R0, R2 ;  /* 0x0000000200007310 */ /* 0x004e220000301000 */
[----:B------:R-:W0:-:S14]  /*4400*/  DSETP.GEU.AND P0, PT, |R2|, c[0x2][0x0], PT ;  /* 0x008000000200762a */ /* 0x000e1c0003f0e200 */
[----:B0-----:R-:W-:-:S05]  /*4410*/  @!P0 FMUL R0, R0, 1.175494350822287508e-38 ;  /* 0x0080000000008820 */ /* 0x001fca0000400000 */
[----:B------:R-:W-:-:S04]  /*4420*/  F2FP.BF16.PACK_AB R0, RZ, R0 ;  /* 0x00000000ff00723e */ /* 0x000fc800000010ff */
[----:B------:R-:W-:Y:S01]  /*4430*/  PRMT R5, R0, 0x7610, R5 ;  /* 0x0000761000057816 */ /* 0x000fe20000000005 */
[----:B------:R-:W-:Y:S05]  /*4440*/  BRA `(.L_x_9060) ;  /* 0x00000a2000007947 */ /* 0x000fea0003800000 */
.L_x_9068:
        /* <DEDUP_REMOVED lines=27> */
.L_x_9071:
        /* <DEDUP_REMOVED lines=15> */
.L_x_9070:
[----:B------:R0:W5:Y:S01]  /*46f0*/  LDG.E.U16 R5, [R2.64] ;  /* 0x0000002402057981 */ /* 0x000162000c1e1500 */
[----:B------:R-:W-:Y:S05]  /*4700*/  BRA `(.L_x_9060) ;  /* 0x0000076000007947 */ /* 0x000fea0003800000 */
.L_x_9067:
        /* <DEDUP_REMOVED lines=12> */
.L_x_9074:
        /* <DEDUP_REMOVED lines=21> */
.L_x_9078:
[----:B------:R-:W-:Y:S05]  /*4920*/  BSYNC B1 ;  /* 0x0000000000017941 */ /* 0x000fea0003800000 */
.L_x_9077:
[----:B------:R-:W-:Y:S01]  /*4930*/  LEA R3, R0, 0x3b800000, 0x17 ;  /* 0x3b80000000037811 */ /* 0x000fe200078eb8ff */
[----:B------:R-:W-:-:S05]  /*4940*/  IMAD.SHL.U32 R0, R2, 0x100000, RZ ;  /* 0x0010000002007824 */ /* 0x000fca00078e00ff */
[----:B------:R-:W-:Y:S02]  /*4950*/  LOP3.LUT R0, R3, R0, R4, 0xfe, !PT ;  /* 0x0000000003007212 */ /* 0x000fe400078efe04 */
.L_x_9076:
[----:B------:R-:W-:Y:S05]  /*4960*/  BSYNC B0 ;  /* 0x0000000000007941 */ /* 0x000fea0003800000 */
.L_x_9075:
[----:B------:R-:W-:-:S04]  /*4970*/  F2FP.BF16.PACK_AB R0, RZ, R0 ;  /* 0x00000000ff00723e */ /* 0x000fc800000010ff */
[----:B------:R-:W-:Y:S01]  /*4980*/  PRMT R5, R0, 0x7610, R5 ;  /* 0x0000761000057816 */ /* 0x000fe20000000005 */
[----:B------:R-:W-:Y:S05]  /*4990*/  BRA `(.L_x_9060) ;  /* 0x000004d000007947 */ /* 0x000fea0003800000 */
.L_x_9073:
        /* <DEDUP_REMOVED lines=21> */
.L_x_9082:
[----:B------:R-:W-:Y:S05]  /*4af0*/  BSYNC B1 ;  /* 0x0000000000017941 */ /* 0x000fea0003800000 */
.L_x_9081:
[----:B------:R-:W-:Y:S01]  /*4b00*/  LEA R3, R0, 0x37800000, 0x17 ;  /* 0x3780000000037811 */ /* 0x000fe200078eb8ff */
[----:B------:R-:W-:-:S05]  /*4b10*/  IMAD.SHL.U32 R0, R2, 0x200000, RZ ;  /* 0x0020000002007824 */ /* 0x000fca00078e00ff */
[----:B------:R-:W-:Y:S02]  /*4b20*/  LOP3.LUT R0, R3, R0, R4, 0xfe, !PT ;  /* 0x0000000003007212 */ /* 0x000fe400078efe04 */
.L_x_9080:
[----:B------:R-:W-:Y:S05]  /*4b30*/  BSYNC B0 ;  /* 0x0000000000007941 */ /* 0x000fea0003800000 */
.L_x_9079:
[----:B------:R-:W-:-:S04]  /*4b40*/  F2FP.BF16.PACK_AB R0, RZ, R0 ;  /* 0x00000000ff00723e */ /* 0x000fc800000010ff */
[----:B------:R-:W-:Y:S01]  /*4b50*/  PRMT R5, R0, 0x7610, R5 ;  /* 0x0000761000057816 */ /* 0x000fe20000000005 */
[----:B------:R-:W-:Y:S05]  /*4b60*/  BRA `(.L_x_9060) ;  /* 0x0000030000007947 */ /* 0x000fea0003800000 */
.L_x_9072:
        /* <DEDUP_REMOVED lines=14> */
.L_x_9086:
[----:B------:R-:W-:Y:S05]  /*4c50*/  BSYNC B0 ;  /* 0x0000000000007941 */ /* 0x000fea0003800000 */
.L_x_9085:
[----:B------:R-:W-:-:S04]  /*4c60*/  F2FP.BF16.PACK_AB R0, RZ, R0 ;  /* 0x00000000ff00723e */ /* 0x000fc800000010ff */
[----:B------:R-:W-:Y:S01]  /*4c70*/  PRMT R5, R0, 0x7610, R5 ;  /* 0x0000761000057816 */ /* 0x000fe20000000005 */
[----:B------:R-:W-:Y:S05]  /*4c80*/  BRA `(.L_x_9060) ;  /* 0x000001e000007947 */ /* 0x000fea0003800000 */
.L_x_9059:
        /* <DEDUP_REMOVED lines=21> */
.L_x_9084:
[----:B------:R-:W2:Y:S02]  /*4de0*/  LDG.E.64 R2, [R2.64] ;  /* 0x0000002402027981 */ /* 0x000ea4000c1e1b00 */
[----:B--2---:R-:W0:Y:S02]  /*4df0*/  I2F.U64 R0, R2 ;  /* 0x0000000200007312 */ /* 0x004e240000301000 */
[----:B0-----:R-:W-:-:S04]  /*4e00*/  F2FP.BF16.PACK_AB R0, RZ, R0 ;  /* 0x00000000ff00723e */ /* 0x001fc800000010ff */
[----:B------:R-:W-:Y:S01]  /*4e10*/  PRMT R5, R0, 0x7610, R5 ;  /* 0x0000761000057816 */ /* 0x000fe20000000005 */
[----:B------:R-:W-:Y:S05]  /*4e20*/  BRA `(.L_x_9060) ;  /* 0x0000004000007947 */ /* 0x000fea0003800000 */
.L_x_9083:
[----:B------:R-:W2:Y:S02]  /*4e30*/  LDG.E R2, [R2.64] ;  /* 0x0000002402027981 */ /* 0x000ea4000c1e1900 */
[----:B--2---:R-:W0:Y:S02]  /*4e40*/  I2F.U32 R0, R2 ;  /* 0x0000000200007306 */ /* 0x004e240000201000 */
[----:B0-----:R-:W-:-:S04]  /*4e50*/  F2FP.BF16.PACK_AB R0, RZ, R0 ;  /* 0x00000000ff00723e */ /* 0x001fc800000010ff */
[----:B------:R-:W-:-:S04]  /*4e60*/  PRMT R5, R0, 0x7610, R5 ;  /* 0x0000761000057816 */ /* 0x000fc80000000005 */
.L_x_9060:
        /* <DEDUP_REMOVED lines=23> */
.L_x_9090:
[----:B------:R-:W-:-:S06]  /*4fe0*/  PRMT R3, RZ, 0x5410, R5 ;  /* 0x00005410ff037816 */ /* 0x000fcc0000000005 */
[----:B------:R-:W0:Y:S02]  /*4ff0*/  F2I.S64.TRUNC R2, R3 ;  /* 0x0000000300027311 */ /* 0x000e24000020d900 */
[----:B0-----:R0:W-:Y:S01]  /*5000*/  STG.E.U8 [R16.64], R2 ;  /* 0x0000000210007986 */ /* 0x0011e2000c101124 */
[----:B------:R-:W-:Y:S05]  /*5010*/  BRA `(.L_x_9092) ;  /* 0x00000e4000007947 */ /* 0x000fea0003800000 */
.L_x_9089:
        /* <DEDUP_REMOVED lines=10> */
.L_x_9094:
[----:B------:R-:W-:-:S06]  /*50c0*/  PRMT R5, RZ, 0x5410, R5 ;  /* 0x00005410ff057816 */ /* 0x000fcc0000000005 */
[----:B------:R-:W0:Y:S02]  /*50d0*/  F2I.FTZ.TRUNC.NTZ R5, R5 ;  /* 0x0000000500057305 */ /* 0x000e24000021f100 */
[----:B0-----:R0:W-:Y:S01]  /*50e0*/  STG.E [R16.64], R5 ;  /* 0x0000000510007986 */ /* 0x0011e2000c101924 */
[----:B------:R-:W-:Y:S05]  /*50f0*/  BRA `(.L_x_9092) ;  /* 0x00000d6000007947 */ /* 0x000fea0003800000 */
.L_x_9093:
[----:B------:R-:W-:-:S06]  /*5100*/  PRMT R5, RZ, 0x5410, R5 ;  /* 0x00005410ff057816 */ /* 0x000fcc0000000005 */
[----:B------:R-:W0:Y:S02]  /*5110*/  F2I.FTZ.TRUNC.NTZ R5, R5 ;  /* 0x0000000500057305 */ /* 0x000e24000021f100 */
[----:B0-----:R0:W-:Y:S01]  /*5120*/  STG.E.U16 [R16.64], R5 ;  /* 0x0000000510007986 */ /* 0x0011e2000c101524 */
[----:B------:R-:W-:Y:S05]  /*5130*/  BRA `(.L_x_9092) ;  /* 0x00000d2000007947 */ /* 0x000fea0003800000 */
.L_x_9088:
        /* <DEDUP_REMOVED lines=9> */
.L_x_9096:
[----:B------:R-:W-:-:S04]  /*51d0*/  PRMT R0, RZ, 0x5410, R5 ;  /* 0x00005410ff007816 */ /* 0x000fc80000000005 */
[----:B------:R-:W-:-:S05]  /*51e0*/  F2FP.PACK_AB R0, RZ, R0 ;  /* 0x00000000ff00723e */ /* 0x000fca00000000ff */
[----:B------:R0:W-:Y:S01]  /*51f0*/  STG.E.U16 [R16.64], R0 ;  /* 0x0000000010007986 */ /* 0x0001e2000c101524 */
[----:B------:R-:W-:Y:S05]  /*5200*/  BRA `(.L_x_9092) ;  /* 0x00000c5000007947 */ /* 0x000fea0003800000 */
.L_x_9095:
        /* <DEDUP_REMOVED lines=10> */
.L_x_9098:
[----:B------:R-:W-:-:S04]  /*52b0*/  PRMT R5, RZ, 0x5410, R5 ;  /* 0x00005410ff057816 */ /* 0x000fc80000000005 */
[----:B------:R-:W-:-:S04]  /*52c0*/  F2FP.PACK_AB R3, RZ, R5 ;  /* 0x00000005ff03723e */ /* 0x000fc800000000ff */
[----:B------:R-:W-:-:S05]  /*52d0*/  PRMT R3, R3, 0x5410, RZ ;  /* 0x0000541003037816 */ /* 0x000fca00000000ff */
[----:B------:R0:W-:Y:S01]  /*52e0*/  STG.E [R16.64], R3 ;  /* 0x0000000310007986 */ /* 0x0001e2000c101924 */
[----:B------:R-:W-:Y:S05]  /*52f0*/  BRA `(.L_x_9092) ;  /* 0x00000b6000007947 */ /* 0x000fea0003800000 */
.L_x_9097:
[----:B------:R-:W-:-:S05]  /*5300*/  PRMT R2, RZ, 0x5410, R5 ;  /* 0x00005410ff027816 */ /* 0x000fca0000000005 */
[----:B------:R-:W-:-:S06]  /*5310*/  FMUL.FTZ R2, R2, 1 ;  /* 0x3f80000002027820 */ /* 0x000fcc0000410000 */
[----:B------:R-:W0:Y:S02]  /*5320*/  F2F.F64.F32 R2, R2 ;  /* 0x0000000200027310 */ /* 0x000e240000201800 */
[----:B0-----:R0:W-:Y:S01]  /*5330*/  STG.E.64 [R16.64], R2 ;  /* 0x0000000210007986 */ /* 0x0011e2000c101b24 */
[----:B------:R-:W-:Y:S05]  /*5340*/  BRA `(.L_x_9092) ;  /* 0x00000b1000007947 */ /* 0x000fea0003800000 */
.L_x_9087:
        /* <DEDUP_REMOVED lines=13> */
.L_x_9101:
[----:B------:R-:W-:Y:S01]  /*5420*/  PRMT R5, RZ, 0x5410, R5 ;  /* 0x00005410ff057816 */ /* 0x000fe20000000005 */
[----:B------:R-:W-:-:S04]  /*5430*/  CS2R R6, SRZ ;  /* 0x0000000000067805 */ /* 0x000fc8000001ff00 */
[----:B------:R-:W-:-:S06]  /*5440*/  FMUL.FTZ R5, R5, 1 ;  /* 0x3f80000005057820 */ /* 0x000fcc0000410000 */
[----:B------:R-:W0:Y:S02]  /*5450*/  F2F.F64.F32 R4, R5 ;  /* 0x0000000500047310 */ /* 0x000e240000201800 */
[----:B0-----:R0:W-:Y:S01]  /*5460*/  STG.E.128 [R16.64], R4 ;  /* 0x0000000410007986 */ /* 0x0011e2000c101d24 */
[----:B------:R-:W-:Y:S05]  /*5470*/  BRA `(.L_x_9092) ;  /* 0x000009e000007947 */ /* 0x000fea0003800000 */
.L_x_9100:
        /* <DEDUP_REMOVED lines=21> */
.L_x_9105:
[----:B------:R-:W-:Y:S05]  /*55d0*/  BSYNC B0 ;  /* 0x0000000000007941 */ /* 0x000fea0003800000 */
.L_x_9104:
[----:B------:R-:W-:-:S05]  /*55e0*/  LOP3.LUT R3, R0, R3, RZ, 0xfc, !PT ;  /* 0x0000000300037212 */ /* 0x000fca00078efcff */
[----:B------:R0:W-:Y:S01]  /*55f0*/  STG.E.U8 [R16.64], R3 ;  /* 0x0000000310007986 */ /* 0x0001e2000c101124 */
[----:B------:R-:W-:Y:S05]  /*5600*/  BRA `(.L_x_9092) ;  /* 0x0000085000007947 */ /* 0x000fea0003800000 */
.L_x_9103:
        /* <DEDUP_REMOVED lines=13> */
.L_x_9107:
[----:B------:R-:W-:Y:S01]  /*56e0*/  IMAD.MOV.U32 R0, RZ, RZ, 0x7f ;  /* 0x0000007fff007424 */ /* 0x000fe200078e00ff */
[----:B------:R-:W-:-:S04]  /*56f0*/  ISETP.GT.U32.AND P0, PT, R2, 0x7f800000, PT ;  /* 0x7f8000000200780c */ /* 0x000fc80003f04070 */
[----:B------:R-:W-:-:S04]  /*5700*/  SEL R0, R0, 0x7c, P0 ;  /* 0x0000007c00007807 */ /* 0x000fc80000000000 */
.L_x_9108:
[----:B------:R-:W-:Y:S05]  /*5710*/  BSYNC B0 ;  /* 0x0000000000007941 */ /* 0x000fea0003800000 */
.L_x_9106:
[----:B------:R-:W-:-:S04]  /*5720*/  LOP3.LUT R2, R5, 0x80000000, RZ, 0xc0, !PT ;  /* 0x8000000005027812 */ /* 0x000fc800078ec0ff */
[----:B------:R-:W-:-:S04]  /*5730*/  SHF.R.U32.HI R3, RZ, 0x18, R2 ;  /* 0x00000018ff037819 */ /* 0x000fc80000011602 */
[----:B------:R-:W-:-:S05]  /*5740*/  LOP3.LUT R3, R0, R3, RZ, 0xfc, !PT ;  /* 0x0000000300037212 */ /* 0x000fca00078efcff */
[----:B------:R0:W-:Y:S01]  /*5750*/  STG.E.U8 [R16.64], R3 ;  /* 0x0000000310007986 */ /* 0x0001e2000c101124 */
[----:B------:R-:W-:Y:S05]  /*5760*/  BRA `(.L_x_9092) ;  /* 0x000006f000007947 */ /* 0x000fea0003800000 */
.L_x_9102:
[----:B------:R0:W-:Y:S01]  /*5770*/  STG.E.U16 [R16.64], R5 ;  /* 0x0000000510007986 */ /* 0x0001e2000c101524 */
[----:B------:R-:W-:Y:S05]  /*5780*/  BRA `(.L_x_9092) ;  /* 0x000006d000007947 */ /* 0x000fea0003800000 */
.L_x_9099:
        /* <DEDUP_REMOVED lines=12> */
.L_x_9111:
        /* <DEDUP_REMOVED lines=17> */
.L_x_9114:
[----:B------:R-:W-:-:S04]  /*5960*/  LOP3.LUT R2, R5, 0x80000000, RZ, 0xc0, !PT ;  /* 0x8000000005027812 */ /* 0x000fc800078ec0ff */
[----:B------:R-:W-:-:S04]  /*5970*/  SHF.R.U32.HI R3, RZ, 0x18, R2 ;  /* 0x00000018ff037819 */ /* 0x000fc80000011602 */
[----:B------:R-:W-:-:S04]  /*5980*/  LOP3.LUT R0, R0, R3, RZ, 0xfc, !PT ;  /* 0x0000000300007212 */ /* 0x000fc800078efcff */
[----:B------:R-:W-:Y:S02]  /*5990*/  PRMT R8, R0, 0x7610, R8 ;  /* 0x0000761000087816 */ /* 0x000fe40000000008 */
.L_x_9113:
[----:B------:R-:W-:Y:S05]  /*59a0*/  BSYNC B0 ;  /* 0x0000000000007941 */ /* 0x000fea0003800000 */
.L_x_9112:
[----:B------:R0:W-:Y:S01]  /*59b0*/  STG.E.U8 [R16.64], R8 ;  /* 0x0000000810007986 */ /* 0x0001e2000c101124 */
[----:B------:R-:W-:Y:S05]  /*59c0*/  BRA `(.L_x_9092) ;  /* 0x0000049000007947 */ /* 0x000fea0003800000 */
.L_x_9110:
        /* <DEDUP_REMOVED lines=17> */
.L_x_9117:
[----:B------:R-:W-:-:S04]  /*5ae0*/  LOP3.LUT R2, R5, 0x80000000, RZ, 0xc0, !PT ;  /* 0x8000000005027812 */ /* 0x000fc800078ec0ff */
[----:B------:R-:W-:-:S04]  /*5af0*/  SHF.R.U32.HI R3, RZ, 0x18, R2 ;  /* 0x00000018ff037819 */ /* 0x000fc80000011602 */
[----:B------:R-:W-:-:S04]  /*5b00*/  LOP3.LUT R0, R0, R3, RZ, 0xfc, !PT ;  /* 0x0000000300007212 */ /* 0x000fc800078efcff */
[----:B------:R-:W-:Y:S02]  /*5b10*/  PRMT R8, R0, 0x7610, R8 ;  /* 0x0000761000087816 */ /* 0x000fe40000000008 */
.L_x_9116:
[----:B------:R-:W-:Y:S05]  /*5b20*/  BSYNC B0 ;  /* 0x0000000000007941 */ /* 0x000fea0003800000 */
.L_x_9115:
[----:B------:R0:W-:Y:S01]  /*5b30*/  STG.E.U8 [R16.64], R8 ;  /* 0x0000000810007986 */ /* 0x0001e2000c101124 */
[----:B------:R-:W-:Y:S05]  /*5b40*/  BRA `(.L_x_9092) ;  /* 0x0000031000007947 */ /* 0x000fea0003800000 */
.L_x_9109:
        /* <DEDUP_REMOVED lines=22> */
.L_x_9091:
        /* <DEDUP_REMOVED lines=20> */
.L_x_9119:
[----:B------:R-:W-:-:S06]  /*5df0*/  PRMT R2, RZ, 0x5410, R5 ;  /* 0x00005410ff027816 */ /* 0x000fcc0000000005 */
[----:B------:R-:W0:Y:S02]  /*5e00*/  F2I.U64.TRUNC R2, R2 ;  /* 0x0000000200027311 */ /* 0x000e24000020d800 */
[----:B0-----:R0:W-:Y:S01]  /*5e10*/  STG.E.64 [R16.64], R2 ;  /* 0x0000000210007986 */ /* 0x0011e2000c101b24 */
[----:B------:R-:W-:Y:S05]  /*5e20*/  BRA `(.L_x_9092) ;  /* 0x0000003000007947 */ /* 0x000fea0003800000 */
.L_x_9118:
[----:B------:R-:W-:-:S06]  /*5e30*/  PRMT R5, RZ, 0x5410, R5 ;  /* 0x00005410ff057816 */ /* 0x000fcc0000000005 */
[----:B------:R-:W0:Y:S02]  /*5e40*/  F2I.FTZ.U32.TRUNC.NTZ R5, R5 ;  /* 0x0000000500057305 */ /* 0x000e24000021f000 */
[----:B0-----:R0:W-:Y:S02]  /*5e50*/  STG.E [R16.64], R5 ;  /* 0x0000000510007986 */ /* 0x0011e4000c101924 */
.L_x_9092:
        /* <DEDUP_REMOVED lines=231> */
.L_x_9120:
        /* <DEDUP_REMOVED lines=21> */
.L_x_9124:
[----:B------:R-:W2:Y:S02]  /*6e20*/  LDG.E.U8 R2, [R2.64] ;  /* 0x0000002402027981 */ /* 0x000ea4000c1e1100 */
[----:B--2---:R-:W0:Y:S02]  /*6e30*/  I2F.U16 R0, R2 ;  /* 0x0000000200007306 */ /* 0x004e240000101000 */
[----:B0-----:R-:W-:-:S04]  /*6e40*/  F2FP.BF16.PACK_AB R0, RZ, R0 ;  /* 0x00000000ff00723e */ /* 0x001fc800000010ff */
[----:B------:R-:W-:Y:S01]  /*6e50*/  PRMT R5, R0, 0x7610, R5 ;  /* 0x0000761000057816 */ /* 0x000fe20000000005 */
[----:B------:R-:W-:Y:S05]  /*6e60*/  BRA `(.L_x_9126) ;  /* 0x00000ef000007947 */ /* 0x000fea0003800000 */
.L_x_9123:
        /* <DEDUP_REMOVED lines=11> */
.L_x_9128:
[----:B------:R-:W2:Y:S02]  /*6f20*/  LDG.E R2, [R2.64] ;  /* 0x0000002402027981 */ /* 0x000ea4000c1e1900 */
[----:B--2---:R-:W0:Y:S02]  /*6f30*/  I2F R0, R2 ;  /* 0x0000000200007306 */ /* 0x004e240000201400 */
[----:B0-----:R-:W-:-:S04]  /*6f40*/  F2FP.BF16.PACK_AB R0, RZ, R0 ;  /* 0x00000000ff00723e */ /* 0x001fc800000010ff */
[----:B------:R-:W-:Y:S01]  /*6f50*/  PRMT R5, R0, 0x7610, R5 ;  /* 0x0000761000057816 */ /* 0x000fe20000000005 */
[----:B------:R-:W-:Y:S05]  /*6f60*/  BRA `(.L_x_9126) ;  /* 0x00000df000007947 */ /* 0x000fea0003800000 */
.L_x_9127:
[----:B------:R-:W2:Y:S02]  /*6f70*/  LDG.E.U16 R2, [R2.64] ;  /* 0x0000002402027981 */ /* 0x000ea4000c1e1500 */
[----:B--2---:R-:W0:Y:S02]  /*6f80*/  I2F.S16 R0, R2 ;  /* 0x0000000200007306 */ /* 0x004e240000101400 */
[----:B0-----:R-:W-:-:S04]  /*6f90*/  F2FP.BF16.PACK_AB R0, RZ, R0 ;  /* 0x00000000ff00723e */ /* 0x001fc800000010ff */
[----:B------:R-:W-:Y:S01]  /*6fa0*/  PRMT R5, R0, 0x7610, R5 ;  /* 0x0000761000057816 */ /* 0x000fe20000000005 */
[----:B------:R-:W-:Y:S05]  /*6fb0*/  BRA `(.L_x_9126) ;  /* 0x00000da000007947 */ /* 0x000fea0003800000 */
.L_x_9122:
        /* <DEDUP_REMOVED lines=9> */
.L_x_9130:
[----:B------:R-:W2:Y:S02]  /*7050*/  LDG.E.U16 R0, [R2.64] ;  /* 0x0000002402007981 */ /* 0x000ea4000c1e1500 */
[----:B--2---:R-:W-:-:S05]  /*7060*/  HADD2.F32 R0, -RZ, R0.H0_H0 ;  /* 0x20000000ff007230 */ /* 0x004fca0000004100 */
[----:B------:R-:W-:-:S04]  /*7070*/  F2FP.BF16.PACK_AB R0, RZ, R0 ;  /* 0x00000000ff00723e */ /* 0x000fc800000010ff */
[----:B------:R-:W-:Y:S01]  /*7080*/  PRMT R5, R0, 0x7610, R5 ;  /* 0x0000761000057816 */ /* 0x000fe20000000005 */
[----:B------:R-:W-:Y:S05]  /*7090*/  BRA `(.L_x_9126) ;  /* 0x00000cc000007947 */ /* 0x000fea0003800000 */
.L_x_9129:
        /* <DEDUP_REMOVED lines=9> */
.L_x_9132:
[----:B------:R-:W2:Y:S02]  /*7130*/  LDG.E.U16 R2, [R2.64] ;  /* 0x0000002402027981 */ /* 0x000ea4000c1e1500 */
[----:B--2---:R-:W-:-:S05]  /*7140*/  HADD2.F32 R0, -RZ, R2.H0_H0 ;  /* 0x20000002ff007230 */ /* 0x004fca0000004100 */
[----:B------:R-:W-:-:S04]  /*7150*/  F2FP.BF16.PACK_AB R0, RZ, R0 ;  /* 0x00000000ff00723e */ /* 0x000fc800000010ff */
[----:B------:R-:W-:Y:S01]  /*7160*/  PRMT R5, R0, 0x7610, R5 ;  /* 0x0000761000057816 */ /* 0x000fe20000000005 */
[----:B------:R-:W-:Y:S05]  /*7170*/  BRA `(.L_x_9126) ;  /* 0x00000be000007947 */ /* 0x000fea0003800000 */
.L_x_9131:
[----:B------:R-:W2:Y:S02]  /*7180*/  LDG.E.64 R2, [R2.64] ;  /* 0x0000002402027981 */ /* 0x000ea4000c1e1b00 */
[----:B--2---:R-:W0:Y:S01]  /*7190*/  F2F.F32.F64 R0, R2 ;  /* 0x0000000200007310 */ /* 0x004e220000301000 */
[----:B------:R-:W0:-:S14]  /*71a0*/  DSETP.GEU.AND P0, PT, |R2|, c[0x2][0x0], PT ;  /* 0x008000000200762a */ /* 0x000e1c0003f0e200 */
[----:B0-----:R-:W-:-:S05]  /*71b0*/  @!P0 FMUL R0, R0, 1.175494350822287508e-38 ;  /* 0x0080000000008820 */ /* 0x001fca0000400000 */
[----:B------:R-:W-:-:S04]  /*71c0*/  F2FP.BF16.PACK_AB R0, RZ, R0 ;  /* 0x00000000ff00723e */ /* 0x000fc800000010ff */
[----:B------:R-:W-:Y:S01]  /*71d0*/  PRMT R5, R0, 0x7610, R5 ;  /* 0x0000761000057816 */ /* 0x000fe20000000005 */
[----:B------:R-:W-:Y:S05]  /*71e0*/  BRA `(.L_x_9126) ;  /* 0x00000b7000007947 */ /* 0x000fea0003800000 */
.L_x_9121:
        /* <DEDUP_REMOVED lines=14> */
.L_x_9135:
[----:B------:R-:W2:Y:S02]  /*72d0*/  LDG.E.64 R2, [R2.64] ;  /* 0x0000002402027981 */ /* 0x000ea4000c1e1b00 */
[----:B--2---:R-:W0:Y:S01]  /*72e0*/  F2F.F32.F64 R0, R2 ;  /* 0x0000000200007310 */ /* 0x004e220000301000 */
[----:B------:R-:W0:-:S14]  /*72f0*/  DSETP.GEU.AND P0, PT, |R2|, c[0x2][0x0], PT ;  /* 0x008000000200762a */ /* 0x000e1c0003f0e200 */
[----:B0-----:R-:W-:-:S05]  /*7300*/  @!P0 FMUL R0, R0, 1.175494350822287508e-38 ;  /* 0x0080000000008820 */ /* 0x001fca0000400000 */
[----:B------:R-:W-:-:S04]  /*7310*/  F2FP.BF16.PACK_AB R0, RZ, R0 ;  /* 0x00000000ff00723e */ /* 0x000fc800000010ff */
[----:B------:R-:W-:Y:S01]  /*7320*/  PRMT R5, R0, 0x7610, R5 ;  /* 0x0000761000057816 */ /* 0x000fe20000000005 */
[----:B------:R-:W-:Y:S05]  /*7330*/  BRA `(.L_x_9126) ;  /* 0x00000a2000007947 */ /* 0x000fea0003800000 */
.L_x_9134:
        /* <DEDUP_REMOVED lines=27> */
.L_x_9137:
        /* <DEDUP_REMOVED lines=15> */
.L_x_9136:
[----:B------:R0:W5:Y:S01]  /*75e0*/  LDG.E.U16 R5, [R2.64] ;  /* 0x0000002402057981 */ /* 0x000162000c1e1500 */
[----:B------:R-:W-:Y:S05]  /*75f0*/  BRA `(.L_x_9126) ;  /* 0x0000076000007947 */ /* 0x000fea0003800000 */
.L_x_9133:
        /* <DEDUP_REMOVED lines=12> */
.L_x_9140:
        /* <DEDUP_REMOVED lines=21> */
.L_x_9144:
[----:B------:R-:W-:Y:S05]  /*7810*/  BSYNC B1 ;  /* 0x0000000000017941 */ /* 0x000fea0003800000 */
.L_x_9143:
[----:B------:R-:W-:Y:S01]  /*7820*/  LEA R3, R0, 0x3b800000, 0x17 ;  /* 0x3b80000000037811 */ /* 0x000fe200078eb8ff */
[----:B------:R-:W-:-:S05]  /*7830*/  IMAD.SHL.U32 R0, R2, 0x100000, RZ ;  /* 0x0010000002007824 */ /* 0x000fca00078e00ff */
[----:B------:R-:W-:Y:S02]  /*7840*/  LOP3.LUT R0, R3, R0, R4, 0xfe, !PT ;  /* 0x0000000003007212 */ /* 0x000fe400078efe04 */
.L_x_9142:
[----:B------:R-:W-:Y:S05]  /*7850*/  BSYNC B0 ;  /* 0x0000000000007941 */ /* 0x000fea0003800000 */
.L_x_9141:
[----:B------:R-:W-:-:S04]  /*7860*/  F2FP.BF16.PACK_AB R0, RZ, R0 ;  /* 0x00000000ff00723e */ /* 0x000fc800000010ff */
[----:B------:R-:W-:Y:S01]  /*7870*/  PRMT R5, R0, 0x7610, R5 ;  /* 0x0000761000057816 */ /* 0x000fe20000000005 */
[----:B------:R-:W-:Y:S05]  /*7880*/  BRA `(.L_x_9126) ;  /* 0x000004d000007947 */ /* 0x000fea0003800000 */
.L_x_9139:
        /* <DEDUP_REMOVED lines=21> */
.L_x_9148:
[----:B------:R-:W-:Y:S05]  /*79e0*/  BSYNC B1 ;  /* 0x0000000000017941 */ /* 0x000fea0003800000 */
.L_x_9147:
[----:B------:R-:W-:Y:S01]  /*79f0*/  LEA R3, R0, 0x37800000, 0x17 ;  /* 0x3780000000037811 */ /* 0x000fe200078eb8ff */
[----:B------:R-:W-:-:S05]  /*7a00*/  IMAD.SHL.U32 R0, R2, 0x200000, RZ ;  /* 0x0020000002007824 */ /* 0x000fca00078e00ff */
[----:B------:R-:W-:Y:S02]  /*7a10*/  LOP3.LUT R0, R3, R0, R4, 0xfe, !PT ;  /* 0x0000000003007212 */ /* 0x000fe400078efe04 */
.L_x_9146:
[----:B------:R-:W-:Y:S05]  /*7a20*/  BSYNC B0 ;  /* 0x0000000000007941 */ /* 0x000fea0003800000 */
.L_x_9145:
[----:B------:R-:W-:-:S04]  /*7a30*/  F2FP.BF16.PACK_AB R0, RZ, R0 ;  /* 0x00000000ff00723e */ /* 0x000fc800000010ff */
[----:B------:R-:W-:Y:S01]  /*7a40*/  PRMT R5, R0, 0x7610, R5 ;  /* 0x0000761000057816 */ /* 0x000fe20000000005 */
[----:B------:R-:W-:Y:S05]  /*7a50*/  BRA `(.L_x_9126) ;  /* 0x0000030000007947 */ /* 0x000fea0003800000 */
.L_x_9138:
        /* <DEDUP_REMOVED lines=14> */
.L_x_9152:
[----:B------:R-:W-:Y:S05]  /*7b40*/  BSYNC B0 ;  /* 0x0000000000007941 */ /* 0x000fea0003800000 */
.L_x_9151:
[----:B------:R-:W-:-:S04]  /*7b50*/  F2FP.BF16.PACK_AB R0, RZ, R0 ;  /* 0x00000000ff00723e */ /* 0x000fc800000010ff */
[----:B------:R-:W-:Y:S01]  /*7b60*/  PRMT R5, R0, 0x7610, R5 ;  /* 0x0000761000057816 */ /* 0x000fe20000000005 */
[----:B------:R-:W-:Y:S05]  /*7b70*/  BRA `(.L_x_9126) ;  /* 0x000001e000007947 */ /* 0x000fea0003800000 */
.L_x_9125:
        /* <DEDUP_REMOVED lines=21> */
.L_x_9150:
[----:B------:R-:W2:Y:S02]  /*7cd0*/  LDG.E.64 R2, [R2.64] ;  /* 0x0000002402027981 */ /* 0x000ea4000c1e1b00 */
[----:B--2---:R-:W0:Y:S02]  /*7ce0*/  I2F.U64 R0, R2 ;  /* 0x0000000200007312 */ /* 0x004e240000301000 */
[----:B0-----:R-:W-:-:S04]  /*7cf0*/  F2FP.BF16.PACK_AB R0, RZ, R0 ;  /* 0x00000000ff00723e */ /* 0x001fc800000010ff */
[----:B------:R-:W-:Y:S01]  /*7d00*/  PRMT R5, R0, 0x7610, R5 ;  /* 0x0000761000057816 */ /* 0x000fe20000000005 */
[----:B------:R-:W-:Y:S05]  /*7d10*/  BRA `(.L_x_9126) ;  /* 0x0000004000007947 */ /* 0x000fea0003800000 */
.L_x_9149:
[----:B------:R-:W2:Y:S02]  /*7d20*/  LDG.E R2, [R2.64] ;  /* 0x0000002402027981 */ /* 0x000ea4000c1e1900 */
[----:B--2---:R-:W0:Y:S02]  /*7d30*/  I2F.U32 R0, R2 ;  /* 0x0000000200007306 */ /* 0x004e240000201000 */
[----:B0-----:R-:W-:-:S04]  /*7d40*/  F2FP.BF16.PACK_AB R0, RZ, R0 ;  /* 0x00000000ff00723e */ /* 0x001fc800000010ff */
[----:B------:R-:W-:-:S04]  /*7d50*/  PRMT R5, R0, 0x7610, R5 ;  /* 0x0000761000057816 */ /* 0x000fc80000000005 */
.L_x_9126:
        /* <DEDUP_REMOVED lines=23> */
.L_x_9156:
[----:B------:R-:W-:-:S06]  /*7ed0*/  PRMT R3, RZ, 0x5410, R5 ;  /* 0x00005410ff037816 */ /* 0x000fcc0000000005 */
[----:B------:R-:W0:Y:S02]  /*7ee0*/  F2I.S64.TRUNC R2, R3 ;  /* 0x0000000300027311 */ /* 0x000e24000020d900 */
[----:B0-----:R0:W-:Y:S01]  /*7ef0*/  STG.E.U8 [R16.64], R2 ;  /* 0x0000000210007986 */ /* 0x0011e2000c101124 */
[----:B------:R-:W-:Y:S05]  /*7f00*/  BRA `(.L_x_9158) ;  /* 0x00000e4000007947 */ /* 0x000fea0003800000 */
.L_x_9155:
        /* <DEDUP_REMOVED lines=10> */
.L_x_9160:
[----:B------:R-:W-:-:S06]  /*7fb0*/  PRMT R5, RZ, 0x5410, R5 ;  /* 0x00005410ff057816 */ /* 0x000fcc0000000005 */
[----:B------:R-:W0:Y:S02]  /*7fc0*/  F2I.FTZ.TRUNC.NTZ R5, R5 ;  /* 0x0000000500057305 */ /* 0x000e24000021f100 */
[----:B0-----:R0:W-:Y:S01]  /*7fd0*/  STG.E [R16.64], R5 ;  /* 0x0000000510007986 */ /* 0x0011e2000c101924 */
[----:B------:R-:W-:Y:S05]  /*7fe0*/  BRA `(.L_x_9158) ;  /* 0x00000d6000007947 */ /* 0x000fea0003800000 */
.L_x_9159:
[----:B------:R-:W-:-:S06]  /*7ff0*/  PRMT R5, RZ, 0x5410, R5 ;  /* 0x00005410ff057816 */ /* 0x000fcc0000000005 */
[----:B------:R-:W0:Y:S02]  /*8000*/  F2I.FTZ.TRUNC.NTZ R5, R5 ;  /* 0x0000000500057305 */ /* 0x000e24000021f100 */
[----:B0-----:R0:W-:Y:S01]  /*8010*/  STG.E.U16 [R16.64], R5 ;  /* 0x0000000510007986 */ /* 0x0011e2000c101524 */
[----:B------:R-:W-:Y:S05]  /*8020*/  BRA `(.L_x_9158) ;  /* 0x00000d2000007947 */ /* 0x000fea0003800000 */
.L_x_9154:
        /* <DEDUP_REMOVED lines=9> */
.L_x_9162:
[----:B------:R-:W-:-:S04]  /*80c0*/  PRMT R0, RZ, 0x5410, R5 ;  /* 0x00005410ff007816 */ /* 0x000fc80000000005 */
[----:B------:R-:W-:-:S05]  /*80d0*/  F2FP.PACK_AB R0, RZ, R0 ;  /* 0x00000000ff00723e */ /* 0x000fca00000000ff */
[----:B------:R0:W-:Y:S01]  /*80e0*/  STG.E.U16 [R16.64], R0 ;  /* 0x0000000010007986 */ /* 0x0001e2000c101524 */
[----:B------:R-:W-:Y:S05]  /*80f0*/  BRA `(.L_x_9158) ;  /* 0x00000c5000007947 */ /* 0x000fea0003800000 */
.L_x_9161:
        /* <DEDUP_REMOVED lines=10> */
.L_x_9164:
[----:B------:R-:W-:-:S04]  /*81a0*/  PRMT R5, RZ, 0x5410, R5 ;  /* 0x00005410ff057816 */ /* 0x000fc80000000005 */
[----:B------:R-:W-:-:S04]  /*81b0*/  F2FP.PACK_AB R3, RZ, R5 ;  /* 0x00000005ff03723e */ /* 0x000fc800000000ff */
[----:B------:R-:W-:-:S05]  /*81c0*/  PRMT R3, R3, 0x5410, RZ ;  /* 0x0000541003037816 */ /* 0x000fca00000000ff */
[----:B------:R0:W-:Y:S01]  /*81d0*/  STG.E [R16.64], R3 ;  /* 0x0000000310007986 */ /* 0x0001e2000c101924 */
[----:B------:R-:W-:Y:S05]  /*81e0*/  BRA `(.L_x_9158) ;  /* 0x00000b6000007947 */ /* 0x000fea0003800000 */
.L_x_9163:
[----:B------:R-:W-:-:S05]  /*81f0*/  PRMT R2, RZ, 0x5410, R5 ;  /* 0x00005410ff027816 */ /* 0x000fca0000000005 */
[----:B------:R-:W-:-:S06]  /*8200*/  FMUL.FTZ R2, R2, 1 ;  /* 0x3f80000002027820 */ /* 0x000fcc0000410000 */
[----:B------:R-:W0:Y:S02]  /*8210*/  F2F.F64.F32 R2, R2 ;  /* 0x0000000200027310 */ /* 0x000e240000201800 */
[----:B0-----:R0:W-:Y:S01]  /*8220*/  STG.E.64 [R16.64], R2 ;  /* 0x0000000210007986 */ /* 0x0011e2000c101b24 */
[----:B------:R-:W-:Y:S05]  /*8230*/  BRA `(.L_x_9158) ;  /* 0x00000b1000007947 */ /* 0x000fea0003800000 */
.L_x_9153:
        /* <DEDUP_REMOVED lines=13> */
.L_x_9167:
[----:B------:R-:W-:Y:S01]  /*8310*/  PRMT R5, RZ, 0x5410, R5 ;  /* 0x00005410ff057816 */ /* 0x000fe20000000005 */
[----:B------:R-:W-:-:S04]  /*8320*/  CS2R R6, SRZ ;  /* 0x0000000000067805 */ /* 0x000fc8000001ff00 */
[----:B------:R-:W-:-:S06]  /*8330*/  FMUL.FTZ R5, R5, 1 ;  /* 0x3f80000005057820 */ /* 0x000fcc0000410000 */
[----:B------:R-:W0:Y:S02]  /*8340*/  F2F.F64.F32 R4, R5 ;  /* 0x0000000500047310 */ /* 0x000e240000201800 */
[----:B0-----:R0:W-:Y:S01]  /*8350*/  STG.E.128 [R16.64], R4 ;  /* 0x0000000410007986 */ /* 0x0011e2000c101d24 */
[----:B------:R-:W-:Y:S05]  /*8360*/  BRA `(.L_x_9158) ;  /* 0x000009e000007947 */ /* 0x000fea0003800000 */
.L_x_9166:
        /* <DEDUP_REMOVED lines=21> */
.L_x_9171:
[----:B------:R-:W-:Y:S05]  /*84c0*/  BSYNC B0 ;  /* 0x0000000000007941 */ /* 0x000fea0003800000 */
.L_x_9170:
[----:B------:R-:W-:-:S05]  /*84d0*/  LOP3.LUT R3, R0, R3, RZ, 0xfc, !PT ;  /* 0x0000000300037212 */ /* 0x000fca00078efcff */
[----:B------:R0:W-:Y:S01]  /*84e0*/  STG.E.U8 [R16.64], R3 ;  /* 0x0000000310007986 */ /* 0x0001e2000c101124 */
[----:B------:R-:W-:Y:S05]  /*84f0*/  BRA `(.L_x_9158) ;  /* 0x0000085000007947 */ /* 0x000fea0003800000 */
.L_x_9169:
        /* <DEDUP_REMOVED lines=13> */
.L_x_9173:
[----:B------:R-:W-:Y:S01]  /*85d0*/  IMAD.MOV.U32 R0, RZ, RZ, 0x7f ;  /* 0x0000007fff007424 */ /* 0x000fe200078e00ff */
[----:B------:R-:W-:-:S04]  /*85e0*/  ISETP.GT.U32.AND P0, PT, R2, 0x7f800000, PT ;  /* 0x7f8000000200780c */ /* 0x000fc80003f04070 */
[----:B------:R-:W-:-:S04]  /*85f0*/  SEL R0, R0, 0x7c, P0 ;  /* 0x0000007c00007807 */ /* 0x000fc80000000000 */
.L_x_9174:
[----:B------:R-:W-:Y:S05]  /*8600*/  BSYNC B0 ;  /* 0x0000000000007941 */ /* 0x000fea0003800000 */
.L_x_9172:
[----:B------:R-:W-:-:S04]  /*8610*/  LOP3.LUT R2, R5, 0x80000000, RZ, 0xc0, !PT ;  /* 0x8000000005027812 */ /* 0x000fc800078ec0ff */
[----:B------:R-:W-:-:S04]  /*8620*/  SHF.R.U32.HI R3, RZ, 0x18, R2 ;  /* 0x00000018ff037819 */ /* 0x000fc80000011602 */
[----:B------:R-:W-:-:S05]  /*8630*/  LOP3.LUT R3, R0, R3, RZ, 0xfc, !PT ;  /* 0x0000000300037212 */ /* 0x000fca00078efcff */
[----:B------:R0:W-:Y:S01]  /*8640*/  STG.E.U8 [R16.64], R3 ;  /* 0x0000000310007986 */ /* 0x0001e2000c101124 */
[----:B------:R-:W-:Y:S05]  /*8650*/  BRA `(.L_x_9158) ;  /* 0x000006f000007947 */ /* 0x000fea0003800000 */
.L_x_9168:
[----:B------:R0:W-:Y:S01]  /*8660*/  STG.E.U16 [R16.64], R5 ;  /* 0x0000000510007986 */ /* 0x0001e2000c101524 */
[----:B------:R-:W-:Y:S05]  /*8670*/  BRA `(.L_x_9158) ;  /* 0x000006d000007947 */ /* 0x000fea0003800000 */
.L_x_9165:
        /* <DEDUP_REMOVED lines=12> */
.L_x_9177:
        /* <DEDUP_REMOVED lines=17> */
.L_x_9180:
[----:B------:R-:W-:-:S04]  /*8850*/  LOP3.LUT R2, R5, 0x80000000, RZ, 0xc0, !PT ;  /* 0x8000000005027812 */ /* 0x000fc800078ec0ff */
[----:B------:R-:W-:-:S04]  /*8860*/  SHF.R.U32.HI R3, RZ, 0x18, R2 ;  /* 0x00000018ff037819 */ /* 0x000fc80000011602 */
[----:B------:R-:W-:-:S04]  /*8870*/  LOP3.LUT R0, R0, R3, RZ, 0xfc, !PT ;  /* 0x0000000300007212 */ /* 0x000fc800078efcff */
[----:B------:R-:W-:Y:S02]  /*8880*/  PRMT R8, R0, 0x7610, R8 ;  /* 0x0000761000087816 */ /* 0x000fe40000000008 */
.L_x_9179:
[----:B------:R-:W-:Y:S05]  /*8890*/  BSYNC B0 ;  /* 0x0000000000007941 */ /* 0x000fea0003800000 */
.L_x_9178:
[----:B------:R0:W-:Y:S01]  /*88a0*/  STG.E.U8 [R16.64], R8 ;  /* 0x0000000810007986 */ /* 0x0001e2000c101124 */
[----:B------:R-:W-:Y:S05]  /*88b0*/  BRA `(.L_x_9158) ;  /* 0x0000049000007947 */ /* 0x000fea0003800000 */
.L_x_9176:
        /* <DEDUP_REMOVED lines=17> */
.L_x_9183:
[----:B------:R-:W-:-:S04]  /*89d0*/  LOP3.LUT R2, R5, 0x80000000, RZ, 0xc0, !PT ;  /* 0x8000000005027812 */ /* 0x000fc800078ec0ff */
[----:B------:R-:W-:-:S04]  /*89e0*/  SHF.R.U32.HI R3, RZ, 0x18, R2 ;  /* 0x00000018ff037819 */ /* 0x000fc80000011602 */
[----:B------:R-:W-:-:S04]  /*89f0*/  LOP3.LUT R0, R0, R3, RZ, 0xfc, !PT ;  /* 0x0000000300007212 */ /* 0x000fc800078efcff */
[----:B------:R-:W-:Y:S02]  /*8a00*/  PRMT R8, R0, 0x7610, R8 ;  /* 0x0000761000087816 */ /* 0x000fe40000000008 */
.L_x_9182:
[----:B------:R-:W-:Y:S05]  /*8a10*/  BSYNC B0 ;  /* 0x0000000000007941 */ /* 0x000fea0003800000 */
.L_x_9181:
[----:B------:R0:W-:Y:S01]  /*8a20*/  STG.E.U8 [R16.64], R8 ;  /* 0x0000000810007986 */ /* 0x0001e2000c101124 */
[----:B------:R-:W-:Y:S05]  /*8a30*/  BRA `(.L_x_9158) ;  /* 0x0000031000007947 */ /* 0x000fea0003800000 */
.L_x_9175:
        /* <DEDUP_REMOVED lines=22> */
.L_x_9157:
        /* <DEDUP_REMOVED lines=20> */
.L_x_9185:
[----:B------:R-:W-:-:S06]  /*8ce0*/  PRMT R2, RZ, 0x5410, R5 ;  /* 0x00005410ff027816 */ /* 0x000fcc0000000005 */
[----:B------:R-:W0:Y:S02]  /*8cf0*/  F2I.U64.TRUNC R2, R2 ;  /* 0x0000000200027311 */ /* 0x000e24000020d800 */
[----:B0-----:R0:W-:Y:S01]  /*8d00*/  STG.E.64 [R16.64], R2 ;  /* 0x0000000210007986 */ /* 0x0011e2000c101b24 */
[----:B------:R-:W-:Y:S05]  /*8d10*/  BRA `(.L_x_9158) ;  /* 0x0000003000007947 */ /* 0x000fea0003800000 */
.L_x_9184:
[----:B------:R-:W-:-:S06]  /*8d20*/  PRMT R5, RZ, 0x5410, R5 ;  /* 0x00005410ff057816 */ /* 0x000fcc0000000005 */
[----:B------:R-:W0:Y:S02]  /*8d30*/  F2I.FTZ.U32.TRUNC.NTZ R5, R5 ;  /* 0x0000000500057305 */ /* 0x000e24000021f000 */
[----:B0-----:R0:W-:Y:S02]  /*8d40*/  STG.E [R16.64], R5 ;  /* 0x0000000510007986 */ /* 0x0011e4000c101924 */
.L_x_9158:
[----:B------:R-:W-:Y:S02]  /*8d50*/  IADD3 R19, R19, 0x80, RZ ;  /* 0x0000008013137810 */ /* 0x000fe40007ffe0ff */
.L_x_9053:
[----:B------:R-:W-:Y:S05]  /*8d60*/  BSYNC B6 ;  /* 0x0000000000067941 */ /* 0x000fea0003800000 */
.L_x_9052:
        /* <DEDUP_REMOVED lines=230> */
.L_x_9186:
        /* <DEDUP_REMOVED lines=21> */
.L_x_9190:
[----:B------:R-:W2:Y:S02]  /*9d20*/  LDG.E.U8 R2, [R2.64] ;  /* 0x0000002402027981 */ /* 0x000ea4000c1e1100 */
[----:B--2---:R-:W0:Y:S02]  /*9d30*/  I2F.U16 R0, R2 ;  /* 0x0000000200007306 */ /* 0x004e240000101000 */
[----:B0-----:R-:W-:-:S04]  /*9d40*/  F2FP.BF16.PACK_AB R0, RZ, R0 ;  /* 0x00000000ff00723e */ /* 0x001fc800000010ff */
[----:B------:R-:W-:Y:S01]  /*9d50*/  PRMT R5, R0, 0x7610, R5 ;  /* 0x0000761000057816 */ /* 0x000fe20000000005 */
[----:B------:R-:W-:Y:S05]  /*9d60*/  BRA `(.L_x_9192) ;  /* 0x00000ef000007947 */ /* 0x000fea0003800000 */
.L_x_9189:
        /* <DEDUP_REMOVED lines=11> */
.L_x_9194:
[----:B------:R-:W2:Y:S02]  /*9e20*/  LDG.E R2, [R2.64] ;  /* 0x0000002402027981 */ /* 0x000ea4000c1e1900 */
[----:B--2---:R-:W0:Y:S02]  /*9e30*/  I2F R0, R2 ;  /* 0x0000000200007306 */ /* 0x004e240000201400 */
[----:B0-----:R-:W-:-:S04]  /*9e40*/  F2FP.BF16.PACK_AB R0, RZ, R0 ;  /* 0x00000000ff00723e */ /* 0x001fc800000010ff */
[----:B------:R-:W-:Y:S01]  /*9e50*/  PRMT R5, R0, 0x7610, R5 ;  /* 0x0000761000057816 */ /* 0x000fe20000000005 */
[----:B------:R-:W-:Y:S05]  /*9e60*/  BRA `(.L_x_9192) ;  /* 0x00000df000007947 */ /* 0x000fea0003800000 */
.L_x_9193:
[----:B------:R-:W2:Y:S02]  /*9e70*/  LDG.E.U16 R2, [R2.64] ;  /* 0x0000002402027981 */ /* 0x000ea4000c1e1500 */
[----:B--2---:R-:W0:Y:S02]  /*9e80*/  I2F.S16 R0, R2 ;  /* 0x0000000200007306 */ /* 0x004e240000101400 */
[----:B0-----:R-:W-:-:S04]  /*9e90*/  F2FP.BF16.PACK_AB R0, RZ, R0 ;  /* 0x00000000ff00723e */ /* 0x001fc800000010ff */
[----:B------:R-:W-:Y:S01]  /*9ea0*/  PRMT R5, R0, 0x7610, R5 ;  /* 0x0000761000057816 */ /* 0x000fe20000000005 */
[----:B------:R-:W-:Y:S05]  /*9eb0*/  BRA `(.L_x_9192) ;  /* 0x00000da000007947 */ /* 0x000fea0003800000 */
.L_x_9188:
        /* <DEDUP_REMOVED lines=9> */
.L_x_9196:
[----:B------:R-:W2:Y:S02]  /*9f50*/  LDG.E.U16 R0, [R2.64] ;  /* 0x0000002402007981 */ /* 0x000ea4000c1e1500 */
[----:B--2---:R-:W-:-:S05]  /*9f60*/  HADD2.F32 R0, -RZ, R0.H0_H0 ;  /* 0x20000000ff007230 */ /* 0x004fca0000004100 */
[----:B------:R-:W-:-:S04]  /*9f70*/  F2FP.BF16.PACK_AB R0, RZ, R0 ;  /* 0x00000000ff00723e */ /* 0x000fc800000010ff */
[----:B------:R-:W-:Y:S01]  /*9f80*/  PRMT R5, R0, 0x7610, R5 ;  /* 0x0000761000057816 */ /* 0x000fe20000000005 */
[----:B------:R-:W-:Y:S05]  /*9f90*/  BRA `(.L_x_9192) ;  /* 0x00000cc000007947 */ /* 0x000fea0003800000 */
.L_x_9195:
        /* <DEDUP_REMOVED lines=9> */
.L_x_9198:
[----:B------:R-:W2:Y:S02]  /*a030*/  LDG.E.U16 R2, [R2.64] ;  /* 0x0000002402027981 */ /* 0x000ea4000c1e1500 */
[----:B--2---:R-:W-:-:S05]  /*a040*/  HADD2.F32 R0, -RZ, R2.H0_H0 ;  /* 0x20000002ff007230 */ /* 0x004fca0000004100 */
[----:B------:R-:W-:-:S04]  /*a050*/  F2FP.BF16.PACK_AB R0, RZ, R0 ;  /* 0x00000000ff00723e */ /* 0x000fc800000010ff */
[----:B------:R-:W-:Y:S01]  /*a060*/  PRMT R5, R0, 0x7610, R5 ;  /* 0x0000761000057816 */ /* 0x000fe20000000005 */
[----:B------:R-:W-:Y:S05]  /*a070*/  BRA `(.L_x_9192) ;  /* 0x00000be000007947 */ /* 0x000fea0003800000 */
.L_x_9197:
[----:B------:R-:W2:Y:S02]  /*a080*/  LDG.E.64 R2, [R2.64] ;  /* 0x0000002402027981 */ /* 0x000ea4000c1e1b00 */
[----:B--2---:R-:W0:Y:S01]  /*a090*/  F2F.F32.F64 R0, R2 ;  /* 0x0000000200007310 */ /* 0x004e220000301000 */
[----:B------:R-:W0:-:S14]  /*a0a0*/  DSETP.GEU.AND P0, PT, |R2|, c[0x2][0x0], PT ;  /* 0x008000000200762a */ /* 0x000e1c0003f0e200 */
[----:B0-----:R-:W-:-:S05]  /*a0b0*/  @!P0 FMUL R0, R0, 1.175494350822287508e-38 ;  /* 0x0080000000008820 */ /* 0x001fca0000400000 */
[----:B------:R-:W-:-:S04]  /*a0c0*/  F2FP.BF16.PACK_AB R0, RZ, R0 ;  /* 0x00000000ff00723e */ /* 0x000fc800000010ff */
[----:B------:R-:W-:Y:S01]  /*a0d0*/  PRMT R5, R0, 0x7610, R5 ;  /* 0x0000761000057816 */ /* 0x000fe20000000005 */
[----:B------:R-:W-:Y:S05]  /*a0e0*/  BRA `(.L_x_9192) ;  /* 0x00000b7000007947 */ /* 0x000fea0003800000 */
.L_x_9187:
        /* <DEDUP_REMOVED lines=14> */
.L_x_9201:
[----:B------:R-:W2:Y:S02]  /*a1d0*/  LDG.E.64 R2, [R2.64] ;  /* 0x0000002402027981 */ /* 0x000ea4000c1e1b00 */
[----:B--2---:R-:W0:Y:S01]  /*a1e0*/  F2F.F32.F64 R0, R2 ;  /* 0x0000000200007310 */ /* 0x004e220000301000 */
[----:B------:R-:W0:-:S14]  /*a1f0*/  DSETP.GEU.AND P0, PT, |R2|, c[0x2][0x0], PT ;  /* 0x008000000200762a */ /* 0x000e1c0003f0e200 */
[----:B0-----:R-:W-:-:S05]  /*a200*/  @!P0 FMUL R0, R0, 1.175494350822287508e-38 ;  /* 0x0080000000008820 */ /* 0x001fca0000400000 */
[----:B------:R-:W-:-:S04]  /*a210*/  F2FP.BF16.PACK_AB R0, RZ, R0 ;  /* 0x00000000ff00723e */ /* 0x000fc800000010ff */
[----:B------:R-:W-:Y:S01]  /*a220*/  PRMT R5, R0, 0x7610, R5 ;  /* 0x0000761000057816 */ /* 0x000fe20000000005 */
[----:B------:R-:W-:Y:S05]  /*a230*/  BRA `(.L_x_9192) ;  /* 0x00000a2000007947 */ /* 0x000fea0003800000 */
.L_x_9200:
        /* <DEDUP_REMOVED lines=27> */
.L_x_9203:
        /* <DEDUP_REMOVED lines=15> */
.L_x_9202:
[----:B------:R0:W5:Y:S01]  /*a4e0*/  LDG.E.U16 R5, [R2.64] ;  /* 0x0000002402057981 */ /* 0x000162000c1e1500 */
[----:B------:R-:W-:Y:S05]  /*a4f0*/  BRA `(.L_x_9192) ;  /* 0x0000076000007947 */ /* 0x000fea0003800000 */
.L_x_9199:
        /* <DEDUP_REMOVED lines=12> */
.L_x_9206:
        /* <DEDUP_REMOVED lines=21> */
.L_x_9210:
[----:B------:R-:W-:Y:S05]  /*a710*/  BSYNC B1 ;  /* 0x0000000000017941 */ /* 0x000fea0003800000 */
.L_x_9209:
[----:B------:R-:W-:Y:S01]  /*a720*/  LEA R3, R0, 0x3b800000, 0x17 ;  /* 0x3b80000000037811 */ /* 0x000fe200078eb8ff */
[----:B------:R-:W-:-:S05]  /*a730*/  IMAD.SHL.U32 R0, R2, 0x100000, RZ ;  /* 0x0010000002007824 */ /* 0x000fca00078e00ff */
[----:B------:R-:W-:Y:S02]  /*a740*/  LOP3.LUT R0, R3, R0, R4, 0xfe, !PT ;  /* 0x0000000003007212 */ /* 0x000fe400078efe04 */
.L_x_9208:
[----:B------:R-:W-:Y:S05]  /*a750*/  BSYNC B0 ;  /* 0x0000000000007941 */ /* 0x000fea0003800000 */
.L_x_9207:
[----:B------:R-:W-:-:S04]  /*a760*/  F2FP.BF16.PACK_AB R0, RZ, R0 ;  /* 0x00000000ff00723e */ /* 0x000fc800000010ff */
[----:B------:R-:W-:Y:S01]  /*a770*/  PRMT R5, R0, 0x7610, R5 ;  /* 0x0000761000057816 */ /* 0x000fe20000000005 */
[----:B------:R-:W-:Y:S05]  /*a780*/  BRA `(.L_x_9192) ;  /* 0x000004d000007947 */ /* 0x000fea0003800000 */
.L_x_9205:
        /* <DEDUP_REMOVED lines=21> */
.L_x_9214:
[----:B------:R-:W-:Y:S05]  /*a8e0*/  BSYNC B1 ;  /* 0x0000000000017941 */ /* 0x000fea0003800000 */
.L_x_9213:
[----:B------:R-:W-:Y:S01]  /*a8f0*/  LEA R3, R0, 0x37800000, 0x17 ;  /* 0x3780000000037811 */ /* 0x000fe200078eb8ff */
[----:B------:R-:W-:-:S05]  /*a900*/  IMAD.SHL.U32 R0, R2, 0x200000, RZ ;  /* 0x0020000002007824 */ /* 0x000fca00078e00ff */
[----:B------:R-:W-:Y:S02]  /*a910*/  LOP3.LUT R0, R3, R0, R4, 0xfe, !PT ;  /* 0x0000000003007212 */ /* 0x000fe400078efe04 */
.L_x_9212:
[----:B------:R-:W-:Y:S05]  /*a920*/  BSYNC B0 ;  /* 0x0000000000007941 */ /* 0x000fea0003800000 */
.L_x_9211:
[----:B------:R-:W-:-:S04]  /*a930*/  F2FP.BF16.PACK_AB R0, RZ, R0 ;  /* 0x00000000ff00723e */ /* 0x000fc800000010ff */
[----:B------:R-:W-:Y:S01]  /*a940*/  PRMT R5, R0, 0x7610, R5 ;  /* 0x0000761000057816 */ /* 0x000fe20000000005 */
[----:B------:R-:W-:Y:S05]  /*a950*/  BRA `(.L_x_9192) ;  /* 0x0000030000007947 */ /* 0x000fea0003800000 */
.L_x_9204:
        /* <DEDUP_REMOVED lines=14> */
.L_x_9218:
[----:B------:R-:W-:Y:S05]  /*aa40*/  BSYNC B0 ;  /* 0x0000000000007941 */ /* 0x000fea0003800000 */
.L_x_9217:
[----:B------:R-:W-:-:S04]  /*aa50*/  F2FP.BF16.PACK_AB R0, RZ, R0 ;  /* 0x00000000ff00723e */ /* 0x000fc800000010ff */
[----:B------:R-:W-:Y:S01]  /*aa60*/  PRMT R5, R0, 0x7610, R5 ;  /* 0x0000761000057816 */ /* 0x000fe20000000005 */
[----:B------:R-:W-:Y:S05]  /*aa70*/  BRA `(.L_x_9192) ;  /* 0x000001e000007947 */ /* 0x000fea0003800000 */
.L_x_9191:
        /* <DEDUP_REMOVED lines=21> */
.L_x_9216:
[----:B------:R-:W2:Y:S02]  /*abd0*/  LDG.E.64 R2, [R2.64] ;  /* 0x0000002402027981 */ /* 0x000ea4000c1e1b00 */
[----:B--2---:R-:W0:Y:S02]  /*abe0*/  I2F.U64 R0, R2 ;  /* 0x0000000200007312 */ /* 0x004e240000301000 */
[----:B0-----:R-:W-:-:S04]  /*abf0*/  F2FP.BF16.PACK_AB R0, RZ, R0 ;  /* 0x00000000ff00723e */ /* 0x001fc800000010ff */
[----:B------:R-:W-:Y:S01]  /*ac00*/  PRMT R5, R0, 0x7610, R5 ;  /* 0x0000761000057816 */ /* 0x000fe20000000005 */
[----:B------:R-:W-:Y:S05]  /*ac10*/  BRA `(.L_x_9192) ;  /* 0x0000004000007947 */ /* 0x000fea0003800000 */
.L_x_9215:
[----:B------:R-:W2:Y:S02]  /*ac20*/  LDG.E R2, [R2.64] ;  /* 0x0000002402027981 */ /* 0x000ea4000c1e1900 */
[----:B--2---:R-:W0:Y:S02]  /*ac30*/  I2F.U32 R0, R2 ;  /* 0x0000000200007306 */ /* 0x004e240000201000 */
[----:B0-----:R-:W-:-:S04]  /*ac40*/  F2FP.BF16.PACK_AB R0, RZ, R0 ;  /* 0x00000000ff00723e */ /* 0x001fc800000010ff */
[----:B------:R-:W-:-:S04]  /*ac50*/  PRMT R5, R0, 0x7610, R5 ;  /* 0x0000761000057816 */ /* 0x000fc80000000005 */
.L_x_9192:
        /* <DEDUP_REMOVED lines=23> */
.L_x_9222:
[----:B------:R-:W-:-:S06]  /*add0*/  PRMT R3, RZ, 0x5410, R5 ;  /* 0x00005410ff037816 */ /* 0x000fcc0000000005 */
[----:B------:R-:W0:Y:S02]  /*ade0*/  F2I.S64.TRUNC R2, R3 ;  /* 0x0000000300027311 */ /* 0x000e24000020d900 */
[----:B0-----:R-:W-:Y:S01]  /*adf0*/  STG.E.U8 [R16.64], R2 ;  /* 0x0000000210007986 */ /* 0x001fe2000c101124 */
[----:B------:R-:W-:Y:S05]  /*ae00*/  EXIT ;  /* 0x000000000000794d */ /* 0x000fea0003800000 */
.L_x_9221:
        /* <DEDUP_REMOVED lines=10> */
.L_x_9225:
[----:B------:R-:W-:-:S06]  /*aeb0*/  PRMT R5, RZ, 0x5410, R5 ;  /* 0x00005410ff057816 */ /* 0x000fcc0000000005 */
[----:B------:R-:W0:Y:S02]  /*aec0*/  F2I.FTZ.TRUNC.NTZ R5, R5 ;  /* 0x0000000500057305 */ /* 0x000e24000021f100 */
[----:B0-----:R-:W-:Y:S01]  /*aed0*/  STG.E [R16.64], R5 ;  /* 0x0000000510007986 */ /* 0x001fe2000c101924 */
[----:B------:R-:W-:Y:S05]  /*aee0*/  EXIT ;  /* 0x000000000000794d */ /* 0x000fea0003800000 */
.L_x_9224:
[----:B------:R-:W-:-:S06]  /*aef0*/  PRMT R5, RZ, 0x5410, R5 ;  /* 0x00005410ff057816 */ /* 0x000fcc0000000005 */
[----:B------:R-:W0:Y:S02]  /*af00*/  F2I.FTZ.TRUNC.NTZ R5, R5 ;  /* 0x0000000500057305 */ /* 0x000e24000021f100 */
[----:B0-----:R-:W-:Y:S01]  /*af10*/  STG.E.U16 [R16.64], R5 ;  /* 0x0000000510007986 */ /* 0x001fe2000c101524 */
[----:B------:R-:W-:Y:S05]  /*af20*/  EXIT ;  /* 0x000000000000794d */ /* 0x000fea0003800000 */
.L_x_9220:
        /* <DEDUP_REMOVED lines=9> */
.L_x_9227:
[----:B------:R-:W-:-:S04]  /*afc0*/  PRMT R0, RZ, 0x5410, R5 ;  /* 0x00005410ff007816 */ /* 0x000fc80000000005 */
[----:B------:R-:W-:-:S05]  /*afd0*/  F2FP.PACK_AB R0, RZ, R0 ;  /* 0x00000000ff00723e */ /* 0x000fca00000000ff */
[----:B------:R-:W-:Y:S01]  /*afe0*/  STG.E.U16 [R16.64], R0 ;  /* 0x0000000010007986 */ /* 0x000fe2000c101524 */
[----:B------:R-:W-:Y:S05]  /*aff0*/  EXIT ;  /* 0x000000000000794d */ /* 0x000fea0003800000 */
.L_x_9226:
        /* <DEDUP_REMOVED lines=10> */
.L_x_9229:
[----:B------:R-:W-:-:S04]  /*b0a0*/  PRMT R5, RZ, 0x5410, R5 ;  /* 0x00005410ff057816 */ /* 0x000fc80000000005 */
[----:B------:R-:W-:-:S04]  /*b0b0*/  F2FP.PACK_AB R3, RZ, R5 ;  /* 0x00000005ff03723e */ /* 0x000fc800000000ff */
[----:B------:R-:W-:-:S05]  /*b0c0*/  PRMT R3, R3, 0x5410, RZ ;  /* 0x0000541003037816 */ /* 0x000fca00000000ff */
[----:B------:R-:W-:Y:S01]  /*b0d0*/  STG.E [R16.64], R3 ;  /* 0x0000000310007986 */ /* 0x000fe2000c101924 */
[----:B------:R-:W-:Y:S05]  /*b0e0*/  EXIT ;  /* 0x000000000000794d */ /* 0x000fea0003800000 */
.L_x_9228:
[----:B------:R-:W-:-:S05]  /*b0f0*/  PRMT R2, RZ, 0x5410, R5 ;  /* 0x00005410ff027816 */ /* 0x000fca0000000005 */
[----:B------:R-:W-:-:S06]  /*b100*/  FMUL.FTZ R2, R2, 1 ;  /* 0x3f80000002027820 */ /* 0x000fcc0000410000 */
[----:B------:R-:W0:Y:S02]  /*b110*/  F2F.F64.F32 R2, R2 ;  /* 0x0000000200027310 */ /* 0x000e240000201800 */
[----:B0-----:R-:W-:Y:S01]  /*b120*/  STG.E.64 [R16.64], R2 ;  /* 0x0000000210007986 */ /* 0x001fe2000c101b24 */
[----:B------:R-:W-:Y:S05]  /*b130*/  EXIT ;  /* 0x000000000000794d */ /* 0x000fea0003800000 */
.L_x_9219:
        /* <DEDUP_REMOVED lines=13> */
.L_x_9232:
[----:B------:R-:W-:Y:S01]  /*b210*/  PRMT R5, RZ, 0x5410, R5 ;  /* 0x00005410ff057816 */ /* 0x000fe20000000005 */
[----:B------:R-:W-:-:S04]  /*b220*/  CS2R R6, SRZ ;  /* 0x0000000000067805 */ /* 0x000fc8000001ff00 */
[----:B------:R-:W-:-:S06]  /*b230*/  FMUL.FTZ R5, R5, 1 ;  /* 0x3f80000005057820 */ /* 0x000fcc0000410000 */
[----:B------:R-:W0:Y:S02]  /*b240*/  F2F.F64.F32 R4, R5 ;  /* 0x0000000500047310 */ /* 0x000e240000201800 */
[----:B0-----:R-:W-:Y:S01]  /*b250*/  STG.E.128 [R16.64], R4 ;  /* 0x0000000410007986 */ /* 0x001fe2000c101d24 */
[----:B------:R-:W-:Y:S05]  /*b260*/  EXIT ;  /* 0x000000000000794d */ /* 0x000fea0003800000 */
.L_x_9231:
        /* <DEDUP_REMOVED lines=21> */
.L_x_9236:
[----:B------:R-:W-:Y:S05]  /*b3c0*/  BSYNC B0 ;  /* 0x0000000000007941 */ /* 0x000fea0003800000 */
.L_x_9235:
[----:B------:R-:W-:-:S05]  /*b3d0*/  LOP3.LUT R3, R0, R3, RZ, 0xfc, !PT ;  /* 0x0000000300037212 */ /* 0x000fca00078efcff */
[----:B------:R-:W-:Y:S01]  /*b3e0*/  STG.E.U8 [R16.64], R3 ;  /* 0x0000000310007986 */ /* 0x000fe2000c101124 */
[----:B------:R-:W-:Y:S05]  /*b3f0*/  EXIT ;  /* 0x000000000000794d */ /* 0x000fea0003800000 */
.L_x_9234:
        /* <DEDUP_REMOVED lines=13> */
.L_x_9238:
[----:B------:R-:W-:Y:S01]  /*b4d0*/  IMAD.MOV.U32 R0, RZ, RZ, 0x7f ;  /* 0x0000007fff007424 */ /* 0x000fe200078e00ff */
[----:B------:R-:W-:-:S04]  /*b4e0*/  ISETP.GT.U32.AND P0, PT, R2, 0x7f800000, PT ;  /* 0x7f8000000200780c */ /* 0x000fc80003f04070 */
[----:B------:R-:W-:-:S04]  /*b4f0*/  SEL R0, R0, 0x7c, P0 ;  /* 0x0000007c00007807 */ /* 0x000fc80000000000 */
.L_x_9239:
[----:B------:R-:W-:Y:S05]  /*b500*/  BSYNC B0 ;  /* 0x0000000000007941 */ /* 0x000fea0003800000 */
.L_x_9237:
[----:B------:R-:W-:-:S04]  /*b510*/  LOP3.LUT R2, R5, 0x80000000, RZ, 0xc0, !PT ;  /* 0x8000000005027812 */ /* 0x000fc800078ec0ff */
[----:B------:R-:W-:-:S04]  /*b520*/  SHF.R.U32.HI R3, RZ, 0x18, R2 ;  /* 0x00000018ff037819 */ /* 0x000fc80000011602 */
[----:B------:R-:W-:-:S05]  /*b530*/  LOP3.LUT R3, R0, R3, RZ, 0xfc, !PT ;  /* 0x0000000300037212 */ /* 0x000fca00078efcff */
[----:B------:R-:W-:Y:S01]  /*b540*/  STG.E.U8 [R16.64], R3 ;  /* 0x0000000310007986 */ /* 0x000fe2000c101124 */
[----:B------:R-:W-:Y:S05]  /*b550*/  EXIT ;  /* 0x000000000000794d */ /* 0x000fea0003800000 */
.L_x_9233:
[----:B------:R-:W-:Y:S01]  /*b560*/  STG.E.U16 [R16.64], R5 ;  /* 0x0000000510007986 */ /* 0x000fe2000c101524 */
[----:B------:R-:W-:Y:S05]  /*b570*/  EXIT ;  /* 0x000000000000794d */ /* 0x000fea0003800000 */
.L_x_9230:
        /* <DEDUP_REMOVED lines=12> */
.L_x_9242:
        /* <DEDUP_REMOVED lines=17> */
.L_x_9245:
[----:B------:R-:W-:-:S04]  /*b750*/  LOP3.LUT R2, R5, 0x80000000, RZ, 0xc0, !PT ;  /* 0x8000000005027812 */ /* 0x000fc800078ec0ff */
[----:B------:R-:W-:-:S04]  /*b760*/  SHF.R.U32.HI R3, RZ, 0x18, R2 ;  /* 0x00000018ff037819 */ /* 0x000fc80000011602 */
[----:B------:R-:W-:-:S04]  /*b770*/  LOP3.LUT R0, R0, R3, RZ, 0xfc, !PT ;  /* 0x0000000300007212 */ /* 0x000fc800078efcff */
[----:B------:R-:W-:Y:S02]  /*b780*/  PRMT R8, R0, 0x7610, R8 ;  /* 0x0000761000087816 */ /* 0x000fe40000000008 */
.L_x_9244:
[----:B------:R-:W-:Y:S05]  /*b790*/  BSYNC B0 ;  /* 0x0000000000007941 */ /* 0x000fea0003800000 */
.L_x_9243:
[----:B------:R-:W-:Y:S01]  /*b7a0*/  STG.E.U8 [R16.64], R8 ;  /* 0x0000000810007986 */ /* 0x000fe2000c101124 */
[----:B------:R-:W-:Y:S05]  /*b7b0*/  EXIT ;  /* 0x000000000000794d */ /* 0x000fea0003800000 */
.L_x_9241:
        /* <DEDUP_REMOVED lines=17> */
.L_x_9248:
[----:B------:R-:W-:-:S04]  /*b8d0*/  LOP3.LUT R2, R5, 0x80000000, RZ, 0xc0, !PT ;  /* 0x8000000005027812 */ /* 0x000fc800078ec0ff */
[----:B------:R-:W-:-:S04]  /*b8e0*/  SHF.R.U32.HI R3, RZ, 0x18, R2 ;  /* 0x00000018ff037819 */ /* 0x000fc80000011602 */
[----:B------:R-:W-:-:S04]  /*b8f0*/  LOP3.LUT R0, R0, R3, RZ, 0xfc, !PT ;  /* 0x0000000300007212 */ /* 0x000fc800078efcff */
[----:B------:R-:W-:Y:S02]  /*b900*/  PRMT R8, R0, 0x7610, R8 ;  /* 0x0000761000087816 */ /* 0x000fe40000000008 */
.L_x_9247:
[----:B------:R-:W-:Y:S05]  /*b910*/  BSYNC B0 ;  /* 0x0000000000007941 */ /* 0x000fea0003800000 */
.L_x_9246:
[----:B------:R-:W-:Y:S01]  /*b920*/  STG.E.U8 [R16.64], R8 ;  /* 0x0000000810007986 */ /* 0x000fe2000c101124 */
[----:B------:R-:W-:Y:S05]  /*b930*/  EXIT ;  /* 0x000000000000794d */ /* 0x000fea0003800000 */
.L_x_9240:
        /* <DEDUP_REMOVED lines=22> */
.L_x_9223:
        /* <DEDUP_REMOVED lines=20> */
.L_x_9250:
[----:B------:R-:W-:-:S06]  /*bbe0*/  PRMT R2, RZ, 0x5410, R5 ;  /* 0x00005410ff027816 */ /* 0x000fcc0000000005 */
[----:B------:R-:W0:Y:S02]  /*bbf0*/  F2I.U64.TRUNC R2, R2 ;  /* 0x0000000200027311 */ /* 0x000e24000020d800 */
[----:B0-----:R-:W-:Y:S01]  /*bc00*/  STG.E.64 [R16.64], R2 ;  /* 0x0000000210007986 */ /* 0x001fe2000c101b24 */
[----:B------:R-:W-:Y:S05]  /*bc10*/  EXIT ;  /* 0x000000000000794d */ /* 0x000fea0003800000 */
.L_x_9249:
[----:B------:R-:W-:-:S06]  /*bc20*/  PRMT R5, RZ, 0x5410, R5 ;  /* 0x00005410ff057816 */ /* 0x000fcc0000000005 */
[----:B------:R-:W0:Y:S02]  /*bc30*/  F2I.FTZ.U32.TRUNC.NTZ R5, R5 ;  /* 0x0000000500057305 */ /* 0x000e24000021f000 */
[----:B0-----:R-:W-:Y:S01]  /*bc40*/  STG.E [R16.64], R5 ;  /* 0x0000000510007986 */ /* 0x001fe2000c101924 */
[----:B------:R-:W-:Y:S05]  /*bc50*/  EXIT ;  /* 0x000000000000794d */ /* 0x000fea0003800000 */
.L_x_9251:
        /* <DEDUP_REMOVED lines=10> */
.L_x_34107:


//--------------------- .text._ZN2at6native27unrolled_elementwise_kernelIZZZNS0_21clamp_min_kernel_cudaERNS_18TensorIteratorBaseERKN3c106ScalarEENKUlvE_clEvENKUlvE7_clEvEUlNS4_8BFloat16EE_St5arrayIPcLm2EELi4E23TrivialOffsetCalculatorILi1EjESG_NS0_6memory12LoadWithCastILi1EEENSH_13StoreWithCastILi1EEEEEviT_T0_T2_T3_T4_T5_ --------------------------
	.section	.text._ZN2at6native27unrolled_elementwise_kernelIZZZNS0_21clamp_min_kernel_cudaERNS_18TensorIteratorBaseERKN3c106ScalarEENKUlvE_clEvENKUlvE7_clEvEUlNS4_8BFloat16EE_St5arrayIPcLm2EELi4E23TrivialOffsetCalculatorILi1EjESG_NS0_6memory12LoadWithCastILi1EEENSH_13StoreWithCastILi1EEEEEviT_T0_T2_T3_T4_T5_,"ax",@progbits
	.sectioninfo	@"SHI_REGISTERS=28"
	.align	128
        .global         _ZN2at6native27unrolled_elementwise_kernelIZZZNS0_21clamp_min_kernel_cudaERNS_18TensorIteratorBaseERKN3c106ScalarEENKUlvE_clEvENKUlvE7_clEvEUlNS4_8BFloat16EE_St5arrayIPcLm2EELi4E23TrivialOffsetCalculatorILi1EjESG_NS0_6memory12LoadWithCastILi1EEENSH_13StoreWithCastILi1EEEEEviT_T0_T2_T3_T4_T5_
        .type           _ZN2at6native27unrolled_elementwise_kernelIZZZNS0_21clamp_min_kernel_cudaERNS_18TensorIteratorBaseERKN3c106ScalarEENKUlvE_clEvENKUlvE7_clEvEUlNS4_8BFloat16EE_St5arrayIPcLm2EELi4E23TrivialOffsetCalculatorILi1EjESG_NS0_6memory12LoadWithCastILi1EEENSH_13StoreWithCastILi1EEEEEviT_T0_T2_T3_T4_T5_,@function
        .size           _ZN2at6native27unrolled_elementwise_kernelIZZZNS0_21clamp_min_kernel_cudaERNS_18TensorIteratorBaseERKN3c106ScalarEENKUlvE_clEvENKUlvE7_clEvEUlNS4_8BFloat16EE_St5arrayIPcLm2EELi4E23TrivialOffsetCalculatorILi1EjESG_NS0_6memory12LoadWithCastILi1EEENSH_13StoreWithCastILi1EEEEEviT_T0_T2_T3_T4_T5_,(.L_x_34108 - _ZN2at6native27unrolled_elementwise_kernelIZZZNS0_21clamp_min_kernel_cudaERNS_18TensorIteratorBaseERKN3c106ScalarEENKUlvE_clEvENKUlvE7_clEvEUlNS4_8BFloat16EE_St5arrayIPcLm2EELi4E23TrivialOffsetCalculatorILi1EjESG_NS0_6memory12LoadWithCastILi1EEENSH_13StoreWithCastILi1EEEEEviT_T0_T2_T3_T4_T5_)
        .other          _ZN2at6native27unrolled_elementwise_kernelIZZZNS0_21clamp_min_kernel_cudaERNS_18TensorIteratorBaseERKN3c106ScalarEENKUlvE_clEvENKUlvE7_clEvEUlNS4_8BFloat16EE_St5arrayIPcLm2EELi4E23TrivialOffsetCalculatorILi1EjESG_NS0_6memory12LoadWithCastILi1EEENSH_13StoreWithCastILi1EEEEEviT_T0_T2_T3_T4_T5_,@"STO_CUDA_ENTRY STV_DEFAULT"
_ZN2at6native27unrolled_elementwise_kernelIZZZNS0_21clamp_min_kernel_cudaERNS_18TensorIteratorBaseERKN3c106ScalarEENKUlvE_clEvENKUlvE7_clEvEUlNS4_8BFloat16EE_St5arrayIPcLm2EELi4E23TrivialOffsetCalculatorILi1EjESG_NS0_6memory12LoadWithCastILi1EEENSH_13StoreWithCastILi1EEEEEviT_T0_T2_T3_T4_T5_:
.text._ZN2at6native27unrolled_elementwise_kernelIZZZNS0_21clamp_min_kernel_cudaERNS_18TensorIteratorBaseERKN3c106ScalarEENKUlvE_clEvENKUlvE7_clEvEUlNS4_8BFloat16EE_St5arrayIPcLm2EELi4E23TrivialOffsetCalculatorILi1EjESG_NS0_6memory12LoadWithCastILi1EEENSH_13StoreWithCastILi1EEEEEviT_T0_T2_T3_T4_T5_:
        /* <DEDUP_REMOVED lines=32> */
.L_x_9257:
[----:B------:R-:W2:Y:S02]  /*0200*/  LDG.E.U8 R2, [R2.64] ;  /* 0x0000002402027981 */ /* 0x000ea4000c1e1100 */
[----:B--2---:R-:W0:Y:S02]  /*0210*/  I2F.U16 R0, R2 ;  /* 0x0000000200007306 */ /* 0x004e240000101000 */
[----:B0-----:R-:W-:-:S04]  /*0220*/  F2FP.BF16.PACK_AB R0, RZ, R0 ;  /* 0x00000000ff00723e */ /* 0x001fc800000010ff */
[----:B------:R-:W-:Y:S01]  /*0230*/  PRMT R25, R0, 0x7610, R25 ;  /* 0x0000761000197816 */ /* 0x000fe20000000019 */
[----:B------:R-:W-:Y:S05]  /*0240*/  BRA `(.L_x_9259) ;  /* 0x00000f1000007947 */ /* 0x000fea0003800000 */
.L_x_9256:
        /* <DEDUP_REMOVED lines=11> */
.L_x_9261:
[----:B------:R-:W2:Y:S02]  /*0300*/  LDG.E R2, [R2.64] ;  /* 0x0000002402027981 */ /* 0x000ea4000c1e1900 */
[----:B--2---:R-:W0:Y:S02]  /*0310*/  I2F R0, R2 ;  /* 0x0000000200007306 */ /* 0x004e240000201400 */
[----:B0-----:R-:W-:-:S04]  /*0320*/  F2FP.BF16.PACK_AB R0, RZ, R0 ;  /* 0x00000000ff00723e */ /* 0x001fc800000010ff */
[----:B------:R-:W-:Y:S01]  /*0330*/  PRMT R25, R0, 0x7610, R25 ;  /* 0x0000761000197816 */ /* 0x000fe20000000019 */
[----:B------:R-:W-:Y:S05]  /*0340*/  BRA `(.L_x_9259) ;  /* 0x00000e1000007947 */ /* 0x000fea0003800000 */
.L_x_9260:
[----:B------:R-:W2:Y:S02]  /*0350*/  LDG.E.U16 R2, [R2.64] ;  /* 0x0000002402027981 */ /* 0x000ea4000c1e1500 */
[----:B--2---:R-:W0:Y:S02]  /*0360*/  I2F.S16 R0, R2 ;  /* 0x0000000200007306 */ /* 0x004e240000101400 */
[----:B0-----:R-:W-:-:S04]  /*0370*/  F2FP.BF16.PACK_AB R0, RZ, R0 ;  /* 0x00000000ff00723e */ /* 0x001fc800000010ff */
[----:B------:R-:W-:Y:S01]  /*0380*/  PRMT R25, R0, 0x7610, R25 ;  /* 0x0000761000197816 */ /* 0x000fe20000000019 */
[----:B------:R-:W-:Y:S05]  /*0390*/  BRA `(.L_x_9259) ;  /* 0x00000dc000007947 */ /* 0x000fea0003800000 */
.L_x_9255:
        /* <DEDUP_REMOVED lines=9> */
.L_x_9263:
[----:B------:R-:W2:Y:S02]  /*0430*/  LDG.E.U16 R0, [R2.64] ;  /* 0x0000002402007981 */ /* 0x000ea4000c1e1500 */
[----:B--2---:R-:W-:-:S05]  /*0440*/  HADD2.F32 R0, -RZ, R0.H0_H0 ;  /* 0x20000000ff007230 */ /* 0x004fca0000004100 */
[----:B------:R-:W-:-:S04]  /*0450*/  F2FP.BF16.PACK_AB R0, RZ, R0 ;  /* 0x00000000ff00723e */ /* 0x000fc800000010ff */
[----:B------:R-:W-:Y:S01]  /*0460*/  PRMT R25, R0, 0x7610, R25 ;  /* 0x0000761000197816 */ /* 0x000fe20000000019 */
[----:B------:R-:W-:Y:S05]  /*0470*/  BRA `(.L_x_9259) ;  /* 0x00000ce000007947 */ /* 0x000fea0003800000 */
.L_x_9262:
        /* <DEDUP_REMOVED lines=9> */
.L_x_9265:
[----:B------:R-:W2:Y:S02]  /*0510*/  LDG.E.U16 R2, [R2.64] ;  /* 0x0000002402027981 */ /* 0x000ea4000c1e1500 */
[----:B--2---:R-:W-:-:S05]  /*0520*/  HADD2.F32 R0, -RZ, R2.H0_H0 ;  /* 0x20000002ff007230 */ /* 0x004fca0000004100 */
[----:B------:R-:W-:-:S04]  /*0530*/  F2FP.BF16.PACK_AB R0, RZ, R0 ;  /* 0x00000000ff00723e */ /* 0x000fc800000010ff */
[----:B------:R-:W-:Y:S01]  /*0540*/  PRMT R25, R0, 0x7610, R25 ;  /* 0x0000761000197816 */ /* 0x000fe20000000019 */
[----:B------:R-:W-:Y:S05]  /*0550*/  BRA `(.L_x_9259) ;  /* 0x00000c0000007947 */ /* 0x000fea0003800000 */
.L_x_9264:
[----:B------:R-:W2:Y:S02]  /*0560*/  LDG.E.64 R2, [R2.64] ;  /* 0x0000002402027981 */ /* 0x000ea4000c1e1b00 */
[----:B--2---:R-:W0:Y:S01]  /*0570*/  F2F.F32.F64 R0, R2 ;  /* 0x0000000200007310 */ /* 0x004e220000301000 */
[----:B------:R-:W0:-:S14]  /*0580*/  DSETP.GEU.AND P0, PT, |R2|, c[0x2][0x0], PT ;  /* 0x008000000200762a */ /* 0x000e1c0003f0e200 */
[----:B0-----:R-:W-:-:S05]  /*0590*/  @!P0 FMUL R0, R0, 1.175494350822287508e-38 ;  /* 0x0080000000008820 */ /* 0x001fca0000400000 */
[----:B------:R-:W-:-:S04]  /*05a0*/  F2FP.BF16.PACK_AB R0, RZ, R0 ;  /* 0x00000000ff00723e */ /* 0x000fc800000010ff */
[----:B------:R-:W-:Y:S01]  /*05b0*/  PRMT R25, R0, 0x7610, R25 ;  /* 0x0000761000197816 */ /* 0x000fe20000000019 */
[----:B------:R-:W-:Y:S05]  /*05c0*/  BRA `(.L_x_9259) ;  /* 0x00000b9000007947 */ /* 0x000fea0003800000 */
.L_x_9254:
        /* <DEDUP_REMOVED lines=14> */
.L_x_9268:
[----:B------:R-:W2:Y:S02]  /*06b0*/  LDG.E.64 R2, [R2.64] ;  /* 0x0000002402027981 */ /* 0x000ea4000c1e1b00 */
[----:B--2---:R-:W0:Y:S01]  /*06c0*/  F2F.F32.F64 R0, R2 ;  /* 0x0000000200007310 */ /* 0x004e220000301000 */
[----:B------:R-:W0:-:S14]  /*06d0*/  DSETP.GEU.AND P0, PT, |R2|, c[0x2][0x0], PT ;  /* 0x008000000200762a */ /* 0x000e1c0003f0e200 */
[----:B0-----:R-:W-:-:S05]  /*06e0*/  @!P0 FMUL R0, R0, 1.175494350822287508e-38 ;  /* 0x0080000000008820 */ /* 0x001fca0000400000 */
[----:B------:R-:W-:-:S04]  /*06f0*/  F2FP.BF16.PACK_AB R0, RZ, R0 ;  /* 0x00000000ff00723e */ /* 0x000fc800000010ff */
[----:B------:R-:W-:Y:S01]  /*0700*/  PRMT R25, R0, 0x7610, R25 ;  /* 0x0000761000197816 */ /* 0x000fe20000000019 */
[----:B------:R-:W-:Y:S05]  /*0710*/  BRA `(.L_x_9259) ;  /* 0x00000a4000007947 */ /* 0x000fea0003800000 */
.L_x_9267:
        /* <DEDUP_REMOVED lines=28> */
.L_x_9270:
        /* <DEDUP_REMOVED lines=16> */
.L_x_9269:
[----:B------:R0:W5:Y:S01]  /*09e0*/  LDG.E.U16 R25, [R2.64] ;  /* 0x0000002402197981 */ /* 0x000162000c1e1500 */
[----:B------:R-:W-:Y:S05]  /*09f0*/  BRA `(.L_x_9259) ;  /* 0x0000076000007947 */ /* 0x000fea0003800000 */
.L_x_9266:
        /* <DEDUP_REMOVED lines=12> */
.L_x_9273:
        /* <DEDUP_REMOVED lines=21> */
.L_x_9277:
[----:B------:R-:W-:Y:S05]  /*0c10*/  BSYNC B1 ;  /* 0x0000000000017941 */ /* 0x000fea0003800000 */
.L_x_9276:
[----:B------:R-:W-:Y:S01]  /*0c20*/  LEA R3, R0, 0x3b800000, 0x17 ;  /* 0x3b80000000037811 */ /* 0x000fe200078eb8ff */
[----:B------:R-:W-:-:S05]  /*0c30*/  IMAD.SHL.U32 R0, R2, 0x100000, RZ ;  /* 0x0010000002007824 */ /* 0x000fca00078e00ff */
[----:B------:R-:W-:Y:S02]  /*0c40*/  LOP3.LUT R0, R3, R0, R4, 0xfe, !PT ;  /* 0x0000000003007212 */ /* 0x000fe400078efe04 */
.L_x_9275:
[----:B------:R-:W-:Y:S05]  /*0c50*/  BSYNC B0 ;  /* 0x0000000000007941 */ /* 0x000fea0003800000 */
.L_x_9274:
[----:B------:R-:W-:-:S04]  /*0c60*/  F2FP.BF16.PACK_AB R0, RZ, R0 ;  /* 0x00000000ff00723e */ /* 0x000fc800000010ff */
[----:B------:R-:W-:Y:S01]  /*0c70*/  PRMT R25, R0, 0x7610, R25 ;  /* 0x0000761000197816 */ /* 0x000fe20000000019 */
[----:B------:R-:W-:Y:S05]  /*0c80*/  BRA `(.L_x_9259) ;  /* 0x000004d000007947 */ /* 0x000fea0003800000 */
.L_x_9272:
        /* <DEDUP_REMOVED lines=21> */
.L_x_9281:
[----:B------:R-:W-:Y:S05]  /*0de0*/  BSYNC B1 ;  /* 0x0000000000017941 */ /* 0x000fea0003800000 */
.L_x_9280:
[----:B------:R-:W-:Y:S01]  /*0df0*/  LEA R3, R0, 0x37800000, 0x17 ;  /* 0x3780000000037811 */ /* 0x000fe200078eb8ff */
[----:B------:R-:W-:-:S05]  /*0e00*/  IMAD.SHL.U32 R0, R2, 0x200000, RZ ;  /* 0x0020000002007824 */ /* 0x000fca00078e00ff */
[----:B------:R-:W-:Y:S02]  /*0e10*/  LOP3.LUT R0, R3, R0, R4, 0xfe, !PT ;  /* 0x0000000003007212 */ /* 0x000fe400078efe04 */
.L_x_9279:
[----:B------:R-:W-:Y:S05]  /*0e20*/  BSYNC B0 ;  /* 0x0000000000007941 */ /* 0x000fea0003800000 */
.L_x_9278:
[----:B------:R-:W-:-:S04]  /*0e30*/  F2FP.BF16.PACK_AB R0, RZ, R0 ;  /* 0x00000000ff00723e */ /* 0x000fc800000010ff */
[----:B------:R-:W-:Y:S01]  /*0e40*/  PRMT R25, R0, 0x7610, R25 ;  /* 0x0000761000197816 */ /* 0x000fe20000000019 */
[----:B------:R-:W-:Y:S05]  /*0e50*/  BRA `(.L_x_9259) ;  /* 0x0000030000007947 */ /* 0x000fea0003800000 */
.L_x_9271:
        /* <DEDUP_REMOVED lines=14> */
.L_x_9285:
[----:B------:R-:W-:Y:S05]  /*0f40*/  BSYNC B0 ;  /* 0x0000000000007941 */ /* 0x000fea0003800000 */
.L_x_9284:
[----:B------:R-:W-:-:S04]  /*0f50*/  F2FP.BF16.PACK_AB R0, RZ, R0 ;  /* 0x00000000ff00723e */ /* 0x000fc800000010ff */
[----:B------:R-:W-:Y:S01]  /*0f60*/  PRMT R25, R0, 0x7610, R25 ;  /* 0x0000761000197816 */ /* 0x000fe20000000019 */
[----:B------:R-:W-:Y:S05]  /*0f70*/  BRA `(.L_x_9259) ;  /* 0x000001e000007947 */ /* 0x000fea0003800000 */
.L_x_9258:
        /* <DEDUP_REMOVED lines=21> */
.L_x_9283:
[----:B------:R-:W2:Y:S02]  /*10d0*/  LDG.E.64 R2, [R2.64] ;  /* 0x0000002402027981 */ /* 0x000ea4000c1e1b00 */
[----:B--2---:R-:W0:Y:S02]  /*10e0*/  I2F.U64 R0, R2 ;  /* 0x0000000200007312 */ /* 0x004e240000301000 */
[----:B0-----:R-:W-:-:S04]  /*10f0*/  F2FP.BF16.PACK_AB R0, RZ, R0 ;  /* 0x00000000ff00723e */ /* 0x001fc800000010ff */
[----:B------:R-:W-:Y:S01]  /*1100*/  PRMT R25, R0, 0x7610, R25 ;  /* 0x0000761000197816 */ /* 0x000fe20000000019 */
[----:B------:R-:W-:Y:S05]  /*1110*/  BRA `(.L_x_9259) ;  /* 0x0000004000007947 */ /* 0x000fea0003800000 */
.L_x_9282:
[----:B------:R-:W2:Y:S02]  /*1120*/  LDG.E R2, [R2.64] ;  /* 0x0000002402027981 */ /* 0x000ea4000c1e1900 */
[----:B--2---:R-:W0:Y:S02]  /*1130*/  I2F.U32 R0, R2 ;  /* 0x0000000200007306 */ /* 0x004e240000201000 */
[----:B0-----:R-:W-:-:S04]  /*1140*/  F2FP.BF16.PACK_AB R0, RZ, R0 ;  /* 0x00000000ff00723e */ /* 0x001fc800000010ff */
[----:B------:R-:W-:Y:S02]  /*1150*/  PRMT R25, R0, 0x7610, R25 ;  /* 0x0000761000197816 */ /* 0x000fe40000000019 */
.L_x_9259:
[----:B------:R-:W1:Y:S02]  /*1160*/  S2R R23, SR_TID.X ;  /* 0x0000000000177919 */ /* 0x000e640000002100 */
[----:B-1----:R-:W-:-:S03]  /*1170*/  IADD3 R23, R23, 0x80, RZ ;  /* 0x0000008017177810 */ /* 0x002fc60007ffe0ff */
.L_x_9253:
[----:B-1----:R-:W-:Y:S05]  /*1180*/  BSYNC B6 ;  /* 0x0000000000067941 */ /* 0x002fea0003800000 */
.L_x_9252:
        /* <DEDUP_REMOVED lines=24> */
.L_x_9291:
[----:B------:R-:W2:Y:S02]  /*1310*/  LDG.E.U8 R2, [R2.64] ;  /* 0x0000002402027981 */ /* 0x000ea4000c1e1100 */
[----:B--2---:R-:W0:Y:S02]  /*1320*/  I2F.U16 R0, R2 ;  /* 0x0000000200007306 */ /* 0x004e240000101000 */
[----:B0-----:R-:W-:-:S04]  /*1330*/  F2FP.BF16.PACK_AB R0, RZ, R0 ;  /* 0x00000000ff00723e */ /* 0x001fc800000010ff */
[----:B------:R-:W-:Y:S01]  /*1340*/  PRMT R18, R0, 0x7610, R18 ;  /* 0x0000761000127816 */ /* 0x000fe20000000012 */
[----:B------:R-:W-:Y:S05]  /*1350*/  BRA `(.L_x_9293) ;  /* 0x00000f0000007947 */ /* 0x000fea0003800000 */
.L_x_9290:
        /* <DEDUP_REMOVED lines=11> */
.L_x_9295:
[----:B------:R-:W2:Y:S02]  /*1410*/  LDG.E R2, [R2.64] ;  /* 0x0000002402027981 */ /* 0x000ea4000c1e1900 */
[----:B--2---:R-:W0:Y:S02]  /*1420*/  I2F R0, R2 ;  /* 0x0000000200007306 */ /* 0x004e240000201400 */
[----:B0-----:R-:W-:-:S04]  /*1430*/  F2FP.BF16.PACK_AB R0, RZ, R0 ;  /* 0x00000000ff00723e */ /* 0x001fc800000010ff */
[----:B------:R-:W-:Y:S01]  /*1440*/  PRMT R18, R0, 0x7610, R18 ;  /* 0x0000761000127816 */ /* 0x000fe20000000012 */
[----:B------:R-:W-:Y:S05]  /*1450*/  BRA `(.L_x_9293) ;  /* 0x00000e0000007947 */ /* 0x000fea0003800000 */
.L_x_9294:
[----:B------:R-:W2:Y:S02]  /*1460*/  LDG.E.U16 R2, [R2.64] ;  /* 0x0000002402027981 */ /* 0x000ea4000c1e1500 */
[----:B--2---:R-:W0:Y:S02]  /*1470*/  I2F.S16 R0, R2 ;  /* 0x0000000200007306 */ /* 0x004e240000101400 */
[----:B0-----:R-:W-:-:S04]  /*1480*/  F2FP.BF16.PACK_AB R0, RZ, R0 ;  /* 0x00000000ff00723e */ /* 0x001fc800000010ff */
[----:B------:R-:W-:Y:S01]  /*1490*/  PRMT R18, R0, 0x7610, R18 ;  /* 0x0000761000127816 */ /* 0x000fe20000000012 */
[----:B------:R-:W-:Y:S05]  /*14a0*/  BRA `(.L_x_9293) ;  /* 0x00000db000007947 */ /* 0x000fea0003800000 */
.L_x_9289:
        /* <DEDUP_REMOVED lines=9> */
.L_x_9297:
[----:B------:R-:W2:Y:S02]  /*1540*/  LDG.E.U16 R0, [R2.64] ;  /* 0x0000002402007981 */ /* 0x000ea4000c1e1500 */
[----:B--2---:R-:W-:-:S05]  /*1550*/  HADD2.F32 R0, -RZ, R0.H0_H0 ;  /* 0x20000000ff007230 */ /* 0x004fca0000004100 */
[----:B------:R-:W-:-:S04]  /*1560*/  F2FP.BF16.PACK_AB R0, RZ, R0 ;  /* 0x00000000ff00723e */ /* 0x000fc800000010ff */
[----:B------:R-:W-:Y:S01]  /*1570*/  PRMT R18, R0, 0x7610, R18 ;  /* 0x0000761000127816 */ /* 0x000fe20000000012 */
[----:B------:R-:W-:Y:S05]  /*1580*/  BRA `(.L_x_9293) ;  /* 0x00000cd000007947 */ /* 0x000fea0003800000 */
.L_x_9296:
        /* <DEDUP_REMOVED lines=9> */
.L_x_9299:
[----:B------:R-:W2:Y:S02]  /*1620*/  LDG.E.U16 R2, [R2.64] ;  /* 0x0000002402027981 */ /* 0x000ea4000c1e1500 */
[----:B--2---:R-:W-:-:S05]  /*1630*/  HADD2.F32 R0, -RZ, R2.H0_H0 ;  /* 0x20000002ff007230 */ /* 0x004fca0000004100 */
[----:B------:R-:W-:-:S04]  /*1640*/  F2FP.BF16.PACK_AB R0, RZ, R0 ;  /* 0x00000000ff00723e */ /* 0x000fc800000010ff */
[----:B------:R-:W-:Y:S01]  /*1650*/  PRMT R18, R0, 0x7610, R18 ;  /* 0x0000761000127816 */ /* 0x000fe20000000012 */
[----:B------:R-:W-:Y:S05]  /*1660*/  BRA `(.L_x_9293) ;  /* 0x00000bf000007947 */ /* 0x000fea0003800000 */
.L_x_9298:
[----:B------:R-:W2:Y:S02]  /*1670*/  LDG.E.64 R2, [R2.64] ;  /* 0x0000002402027981 */ /* 0x000ea4000c1e1b00 */
[----:B--2---:R-:W0:Y:S01]  /*1680*/  F2F.F32.F64 R0, R2 ;  /* 0x0000000200007310 */ /* 0x004e220000301000 */
[----:B------:R-:W0:-:S14]  /*1690*/  DSETP.GEU.AND P0, PT, |R2|, c[0x2][0x0], PT ;  /* 0x008000000200762a */ /* 0x000e1c0003f0e200 */
[----:B0-----:R-:W-:-:S05]  /*16a0*/  @!P0 FMUL R0, R0, 1.175494350822287508e-38 ;  /* 0x0080000000008820 */ /* 0x001fca0000400000 */
[----:B------:R-:W-:-:S04]  /*16b0*/  F2FP.BF16.PACK_AB R0, RZ, R0 ;  /* 0x00000000ff00723e */ /* 0x000fc800000010ff */
[----:B------:R-:W-:Y:S01]  /*16c0*/  PRMT R18, R0, 0x7610, R18 ;  /* 0x0000761000127816 */ /* 0x000fe20000000012 */
[----:B------:R-:W-:Y:S05]  /*16d0*/  BRA `(.L_x_9293) ;  /* 0x00000b8000007947 */ /* 0x000fea0003800000 */
.L_x_9288:
        /* <DEDUP_REMOVED lines=14> */
.L_x_9302:
[----:B------:R-:W2:Y:S02]  /*17c0*/  LDG.E.64 R2, [R2.64] ;  /* 0x0000002402027981 */ /* 0x000ea4000c1e1b00 */
[----:B--2---:R-:W0:Y:S01]  /*17d0*/  F2F.F32.F64 R0, R2 ;  /* 0x0000000200007310 */ /* 0x004e220000301000 */
[----:B------:R-:W0:-:S14]  /*17e0*/  DSETP.GEU.AND P0, PT, |R2|, c[0x2][0x0], PT ;  /* 0x008000000200762a */ /* 0x000e1c0003f0e200 */
[----:B0-----:R-:W-:-:S05]  /*17f0*/  @!P0 FMUL R0, R0, 1.175494350822287508e-38 ;  /* 0x0080000000008820 */ /* 0x001fca0000400000 */
[----:B------:R-:W-:-:S04]  /*1800*/  F2FP.BF16.PACK_AB R0, RZ, R0 ;  /* 0x00000000ff00723e */ /* 0x000fc800000010ff */
[----:B------:R-:W-:Y:S01]  /*1810*/  PRMT R18, R0, 0x7610, R18 ;  /* 0x0000761000127816 */ /* 0x000fe20000000012 */
[----:B------:R-:W-:Y:S05]  /*1820*/  BRA `(.L_x_9293) ;  /* 0x00000a3000007947 */ /* 0x000fea0003800000 */
.L_x_9301:
        /* <DEDUP_REMOVED lines=28> */
.L_x_9304:
        /* <DEDUP_REMOVED lines=15> */
.L_x_9303:
[----:B------:R0:W5:Y:S01]  /*1ae0*/  LDG.E.U16 R18, [R2.64] ;  /* 0x0000002402127981 */ /* 0x000162000c1e1500 */
[----:B------:R-:W-:Y:S05]  /*1af0*/  BRA `(.L_x_9293) ;  /* 0x0000076000007947 */ /* 0x000fea0003800000 */
.L_x_9300:
        /* <DEDUP_REMOVED lines=12> */
.L_x_9307:
        /* <DEDUP_REMOVED lines=21> */
.L_x_9311:
[----:B------:R-:W-:Y:S05]  /*1d10*/  BSYNC B1 ;  /* 0x0000000000017941 */ /* 0x000fea0003800000 */
.L_x_9310:
[----:B------:R-:W-:Y:S01]  /*1d20*/  LEA R3, R0, 0x3b800000, 0x17 ;  /* 0x3b80000000037811 */ /* 0x000fe200078eb8ff */
[----:B------:R-:W-:-:S05]  /*1d30*/  IMAD.SHL.U32 R0, R2, 0x100000, RZ ;  /* 0x0010000002007824 */ /* 0x000fca00078e00ff */
[----:B------:R-:W-:Y:S02]  /*1d40*/  LOP3.LUT R0, R3, R0, R4, 0xfe, !PT ;  /* 0x0000000003007212 */ /* 0x000fe400078efe04 */
.L_x_9309:
[----:B------:R-:W-:Y:S05]  /*1d50*/  BSYNC B0 ;  /* 0x0000000000007941 */ /* 0x000fea0003800000 */
.L_x_9308:
[----:B------:R-:W-:-:S04]  /*1d60*/  F2FP.BF16.PACK_AB R0, RZ, R0 ;  /* 0x00000000ff00723e */ /* 0x000fc800000010ff */
[----:B------:R-:W-:Y:S01]  /*1d70*/  PRMT R18, R0, 0x7610, R18 ;  /* 0x0000761000127816 */ /* 0x000fe20000000012 */
[----:B------:R-:W-:Y:S05]  /*1d80*/  BRA `(.L_x_9293) ;  /* 0x000004d000007947 */ /* 0x000fea0003800000 */
.L_x_9306:
        /* <DEDUP_REMOVED lines=21> */
.L_x_9315:
[----:B------:R-:W-:Y:S05]  /*1ee0*/  BSYNC B1 ;  /* 0x0000000000017941 */ /* 0x000fea0003800000 */
.L_x_9314:
[----:B------:R-:W-:Y:S01]  /*1ef0*/  LEA R3, R0, 0x37800000, 0x17 ;  /* 0x3780000000037811 */ /* 0x000fe200078eb8ff */
[----:B------:R-:W-:-:S05]  /*1f00*/  IMAD.SHL.U32 R0, R2, 0x200000, RZ ;  /* 0x0020000002007824 */ /* 0x000fca00078e00ff */
[----:B------:R-:W-:Y:S02]  /*1f10*/  LOP3.LUT R0, R3, R0, R4, 0xfe, !PT ;  /* 0x0000000003007212 */ /* 0x000fe400078efe04 */
.L_x_9313:
[----:B------:R-:W-:Y:S05]  /*1f20*/  BSYNC B0 ;  /* 0x0000000000007941 */ /* 0x000fea0003800000 */
.L_x_9312:
[----:B------:R-:W-:-:S04]  /*1f30*/  F2FP.BF16.PACK_AB R0, RZ, R0 ;  /* 0x00000000ff00723e */ /* 0x000fc800000010ff */
[----:B------:R-:W-:Y:S01]  /*1f40*/  PRMT R18, R0, 0x7610, R18 ;  /* 0x0000761000127816 */ /* 0x000fe20000000012 */
[----:B------:R-:W-:Y:S05]  /*1f50*/  BRA `(.L_x_9293) ;  /* 0x0000030000007947 */ /* 0x000fea0003800000 */
.L_x_9305:
        /* <DEDUP_REMOVED lines=14> */
.L_x_9319:
[----:B------:R-:W-:Y:S05]  /*2040*/  BSYNC B0 ;  /* 0x0000000000007941 */ /* 0x000fea0003800000 */
.L_x_9318:
[----:B------:R-:W-:-:S04]  /*2050*/  F2FP.BF16.PACK_AB R0, RZ, R0 ;  /* 0x00000000ff00723e */ /* 0x000fc800000010ff */
[----:B------:R-:W-:Y:S01]  /*2060*/  PRMT R18, R0, 0x7610, R18 ;  /* 0x0000761000127816 */ /* 0x000fe20000000012 */
[----:B------:R-:W-:Y:S05]  /*2070*/  BRA `(.L_x_9293) ;  /* 0x000001e000007947 */ /* 0x000fea0003800000 */
.L_x_9292:
        /* <DEDUP_REMOVED lines=21> */
.L_x_9317:
[----:B------:R-:W2:Y:S02]  /*21d0*/  LDG.E.64 R2, [R2.64] ;  /* 0x0000002402027981 */ /* 0x000ea4000c1e1b00 */
[----:B--2---:R-:W0:Y:S02]  /*21e0*/  I2F.U64 R0, R2 ;  /* 0x0000000200007312 */ /* 0x004e240000301000 */
[----:B0-----:R-:W-:-:S04]  /*21f0*/  F2FP.BF16.PACK_AB R0, RZ, R0 ;  /* 0x00000000ff00723e */ /* 0x001fc800000010ff */
[----:B------:R-:W-:Y:S01]  /*2200*/  PRMT R18, R0, 0x7610, R18 ;  /* 0x0000761000127816 */ /* 0x000fe20000000012 */
[----:B------:R-:W-:Y:S05]  /*2210*/  BRA `(.L_x_9293) ;  /* 0x0000004000007947 */ /* 0x000fea0003800000 */
.L_x_9316:
[----:B------:R-:W2:Y:S02]  /*2220*/  LDG.E R2, [R2.64] ;  /* 0x0000002402027981 */ /* 0x000ea4000c1e1900 */
[----:B--2---:R-:W0:Y:S02]  /*2230*/  I2F.U32 R0, R2 ;  /* 0x0000000200007306 */ /* 0x004e240000201000 */
[----:B0-----:R-:W-:-:S04]  /*2240*/  F2FP.BF16.PACK_AB R0, RZ, R0 ;  /* 0x00000000ff00723e */ /* 0x001fc800000010ff */
[----:B------:R-:W-:Y:S02]  /*2250*/  PRMT R18, R0, 0x7610, R18 ;  /* 0x0000761000127816 */ /* 0x000fe40000000012 */
.L_x_9293:
[----:B------:R-:W-:-:S05]  /*2260*/  IADD3 R23, R23, 0x80, RZ ;  /* 0x0000008017177810 */ /* 0x000fca0007ffe0ff */
.L_x_9287:
[----:B------:R-:W-:Y:S05]  /*2270*/  BSYNC B6 ;  /* 0x0000000000067941 */ /* 0x000fea0003800000 */
.L_x_9286:
        /* <DEDUP_REMOVED lines=26> */
.L_x_9325:
[----:B------:R-:W2:Y:S02]  /*2420*/  LDG.E.U8 R2, [R2.64] ;  /* 0x0000002402027981 */ /* 0x000ea4000c1e1100 */
[----:B--2---:R-:W0:Y:S02]  /*2430*/  I2F.U16 R0, R2 ;  /* 0x0000000200007306 */ /* 0x004e240000101000 */
[----:B0-----:R-:W-:-:S04]  /*2440*/  F2FP.BF16.PACK_AB R0, RZ, R0 ;  /* 0x00000000ff00723e */ /* 0x001fc800000010ff */
[----:B------:R-:W-:Y:S01]  /*2450*/  PRMT R22, R0, 0x7610, R22 ;  /* 0x0000761000167816 */ /* 0x000fe20000000016 */
[----:B------:R-:W-:Y:S05]  /*2460*/  BRA `(.L_x_9327) ;  /* 0x00000f0000007947 */ /* 0x000fea0003800000 */
.L_x_9324:
        /* <DEDUP_REMOVED lines=11> */
.L_x_9329:
[----:B------:R-:W2:Y:S02]  /*2520*/  LDG.E R2, [R2.64] ;  /* 0x0000002402027981 */ /* 0x000ea4000c1e1900 */
[----:B--2---:R-:W0:Y:S02]  /*2530*/  I2F R0, R2 ;  /* 0x0000000200007306 */ /* 0x004e240000201400 */
[----:B0-----:R-:W-:-:S04]  /*2540*/  F2FP.BF16.PACK_AB R0, RZ, R0 ;  /* 0x00000000ff00723e */ /* 0x001fc800000010ff */
[----:B------:R-:W-:Y:S01]  /*2550*/  PRMT R22, R0, 0x7610, R22 ;  /* 0x0000761000167816 */ /* 0x000fe20000000016 */
[----:B------:R-:W-:Y:S05]  /*2560*/  BRA `(.L_x_9327) ;  /* 0x00000e0000007947 */ /* 0x000fea0003800000 */
.L_x_9328:
[----:B------:R-:W2:Y:S02]  /*2570*/  LDG.E.U16 R2, [R2.64] ;  /* 0x0000002402027981 */ /* 0x000ea4000c1e1500 */
[----:B--2---:R-:W0:Y:S02]  /*2580*/  I2F.S16 R0, R2 ;  /* 0x0000000200007306 */ /* 0x004e240000101400 */
[----:B0-----:R-:W-:-:S04]  /*2590*/  F2FP.BF16.PACK_AB R0, RZ, R0 ;  /* 0x00000000ff00723e */ /* 0x001fc800000010ff */
[----:B------:R-:W-:Y:S01]  /*25a0*/  PRMT R22, R0, 0x7610, R22 ;  /* 0x0000761000167816 */ /* 0x000fe20000000016 */
[----:B------:R-:W-:Y:S05]  /*25b0*/  BRA `(.L_x_9327) ;  /* 0x00000db000007947 */ /* 0x000fea0003800000 */
.L_x_9323:
        /* <DEDUP_REMOVED lines=9> */
.L_x_9331:
[----:B------:R-:W2:Y:S02]  /*2650*/  LDG.E.U16 R0, [R2.64] ;  /* 0x0000002402007981 */ /* 0x000ea4000c1e1500 */
[----:B--2---:R-:W-:-:S05]  /*2660*/  HADD2.F32 R0, -RZ, R0.H0_H0 ;  /* 0x20000000ff007230 */ /* 0x004fca0000004100 */
[----:B------:R-:W-:-:S04]  /*2670*/  F2FP.BF16.PACK_AB R0, RZ, R0 ;  /* 0x00000000ff00723e */ /* 0x000fc800000010ff */
[----:B------:R-:W-:Y:S01]  /*2680*/  PRMT R22, R0, 0x7610, R22 ;  /* 0x0000761000167816 */ /* 0x000fe20000000016 */
[----:B------:R-:W-:Y:S05]  /*2690*/  BRA `(.L_x_9327) ;  /* 0x00000cd000007947 */ /* 0x000fea0003800000 */
.L_x_9330:
        /* <DEDUP_REMOVED lines=9> */
.L_x_9333:
[----:B------:R-:W2:Y:S02]  /*2730*/  LDG.E.U16 R2, [R2.64] ;  /* 0x0000002402027981 */ /* 0x000ea4000c1e1500 */
[----:B--2---:R-:W-:-:S05]  /*2740*/  HADD2.F32 R0, -RZ, R2.H0_H0 ;  /* 0x20000002ff007230 */ /* 0x004fca0000004100 */
[----:B------:R-:W-:-:S04]  /*2750*/  F2FP.BF16.PACK_AB R0, RZ, R0 ;  /* 0x00000000ff00723e */ /* 0x000fc800000010ff */
[----:B------:R-:W-:Y:S01]  /*2760*/  PRMT R22, R0, 0x7610, R22 ;  /* 0x0000761000167816 */ /* 0x000fe20000000016 */
[----:B------:R-:W-:Y:S05]  /*2770*/  BRA `(.L_x_9327) ;  /* 0x00000bf000007947 */ /* 0x000fea0003800000 */
.L_x_9332:
[----:B------:R-:W2:Y:S02]  /*2780*/  LDG.E.64 R2, [R2.64] ;  /* 0x0000002402027981 */ /* 0x000ea4000c1e1b00 */
[----:B--2---:R-:W0:Y:S01]  /*2790*/  F2F.F32.F64 R0, R2 ;  /* 0x0000000200007310 */ /* 0x004e220000301000 */
[----:B------:R-:W0:-:S14]  /*27a0*/  DSETP.GEU.AND P0, PT, |R2|, c[0x2][0x0], PT ;  /* 0x008000000200762a */ /* 0x000e1c0003f0e200 */
[----:B0-----:R-:W-:-:S05]  /*27b0*/  @!P0 FMUL R0, R0, 1.175494350822287508e-38 ;  /* 0x0080000000008820 */ /* 0x001fca0000400000 */
[----:B------:R-:W-:-:S04]  /*27c0*/  F2FP.BF16.PACK_AB R0, RZ, R0 ;  /* 0x00000000ff00723e */ /* 0x000fc800000010ff */
[----:B------:R-:W-:Y:S01]  /*27d0*/  PRMT R22, R0, 0x7610, R22 ;  /* 0x0000761000167816 */ /* 0x000fe20000000016 */
[----:B------:R-:W-:Y:S05]  /*27e0*/  BRA `(.L_x_9327) ;  /* 0x00000b8000007947 */ /* 0x000fea0003800000 */
.L_x_9322:
        /* <DEDUP_REMOVED lines=14> */
.L_x_9336:
[----:B------:R-:W2:Y:S02]  /*28d0*/  LDG.E.64 R2, [R2.64] ;  /* 0x0000002402027981 */ /* 0x000ea4000c1e1b00 */
[----:B--2---:R-:W0:Y:S01]  /*28e0*/  F2F.F32.F64 R0, R2 ;  /* 0x0000000200007310 */ /* 0x004e220000301000 */
[----:B------:R-:W0:-:S14]  /*28f0*/  DSETP.GEU.AND P0, PT, |R2|, c[0x2][0x0], PT ;  /* 0x008000000200762a */ /* 0x000e1c0003f0e200 */
[----:B0-----:R-:W-:-:S05]  /*2900*/  @!P0 FMUL R0, R0, 1.175494350822287508e-38 ;  /* 0x0080000000008820 */ /* 0x001fca0000400000 */
[----:B------:R-:W-:-:S04]  /*2910*/  F2FP.BF16.PACK_AB R0, RZ, R0 ;  /* 0x00000000ff00723e */ /* 0x000fc800000010ff */
[----:B------:R-:W-:Y:S01]  /*2920*/  PRMT R22, R0, 0x7610, R22 ;  /* 0x0000761000167816 */ /* 0x000fe20000000016 */
[----:B------:R-:W-:Y:S05]  /*2930*/  BRA `(.L_x_9327) ;  /* 0x00000a3000007947 */ /* 0x000fea0003800000 */
.L_x_9335:
        /* <DEDUP_REMOVED lines=28> */
.L_x_9338:
        /* <DEDUP_REMOVED lines=15> */
.L_x_9337:
[----:B------:R0:W5:Y:S01]  /*2bf0*/  LDG.E.U16 R22, [R2.64] ;  /* 0x0000002402167981 */ /* 0x000162000c1e1500 */
[----:B------:R-:W-:Y:S05]  /*2c00*/  BRA `(.L_x_9327) ;  /* 0x0000076000007947 */ /* 0x000fea0003800000 */
.L_x_9334:
        /* <DEDUP_REMOVED lines=12> */
.L_x_9341:
        /* <DEDUP_REMOVED lines=21> */
.L_x_9345:
[----:B------:R-:W-:Y:S05]  /*2e20*/  BSYNC B1 ;  /* 0x0000000000017941 */ /* 0x000fea0003800000 */
.L_x_9344:
[----:B------:R-:W-:Y:S01]  /*2e30*/  LEA R3, R0, 0x3b800000, 0x17 ;  /* 0x3b80000000037811 */ /* 0x000fe200078eb8ff */
[----:B------:R-:W-:-:S05]  /*2e40*/  IMAD.SHL.U32 R0, R2, 0x100000, RZ ;  /* 0x0010000002007824 */ /* 0x000fca00078e00ff */
[----:B------:R-:W-:Y:S02]  /*2e50*/  LOP3.LUT R0, R3, R0, R4, 0xfe, !PT ;  /* 0x0000000003007212 */ /* 0x000fe400078efe04 */
.L_x_9343:
[----:B------:R-:W-:Y:S05]  /*2e60*/  BSYNC B0 ;  /* 0x0000000000007941 */ /* 0x000fea0003800000 */
.L_x_9342:
[----:B------:R-:W-:-:S04]  /*2e70*/  F2FP.BF16.PACK_AB R0, RZ, R0 ;  /* 0x00000000ff00723e */ /* 0x000fc800000010ff */
[----:B------:R-:W-:Y:S01]  /*2e80*/  PRMT R22, R0, 0x7610, R22 ;  /* 0x0000761000167816 */ /* 0x000fe20000000016 */
[----:B------:R-:W-:Y:S05]  /*2e90*/  BRA `(.L_x_9327) ;  /* 0x000004d000007947 */ /* 0x000fea0003800000 */
.L_x_9340:
        /* <DEDUP_REMOVED lines=21> */
.L_x_9349:
[----:B------:R-:W-:Y:S05]  /*2ff0*/  BSYNC B1 ;  /* 0x0000000000017941 */ /* 0x000fea0003800000 */
.L_x_9348:
[----:B------:R-:W-:Y:S01]  /*3000*/  LEA R3, R0, 0x37800000, 0x17 ;  /* 0x3780000000037811 */ /* 0x000fe200078eb8ff */
[----:B------:R-:W-:-:S05]  /*3010*/  IMAD.SHL.U32 R0, R2, 0x200000, RZ ;  /* 0x0020000002007824 */ /* 0x000fca00078e00ff */
[----:B------:R-:W-:Y:S02]  /*3020*/  LOP3.LUT R0, R3, R0, R4, 0xfe, !PT ;  /* 0x0000000003007212 */ /* 0x000fe400078efe04 */
.L_x_9347:
[----:B------:R-:W-:Y:S05]  /*3030*/  BSYNC B0 ;  /* 0x0000000000007941 */ /* 0x000fea0003800000 */
.L_x_9346:
[----:B------:R-:W-:-:S04]  /*3040*/  F2FP.BF16.PACK_AB R0, RZ, R0 ;  /* 0x00000000ff00723e */ /* 0x000fc800000010ff */
[----:B------:R-:W-:Y:S01]  /*3050*/  PRMT R22, R0, 0x7610, R22 ;  /* 0x0000761000167816 */ /* 0x000fe20000000016 */
[----:B------:R-:W-:Y:S05]  /*3060*/  BRA `(.L_x_9327) ;  /* 0x0000030000007947 */ /* 0x000fea0003800000 */
.L_x_9339:
        /* <DEDUP_REMOVED lines=14> */
.L_x_9353:
[----:B------:R-:W-:Y:S05]  /*3150*/  BSYNC B0 ;  /* 0x0000000000007941 */ /* 0x000fea0003800000 */
.L_x_9352:
[----:B------:R-:W-:-:S04]  /*3160*/  F2FP.BF16.PACK_AB R0, RZ, R0 ;  /* 0x00000000ff00723e */ /* 0x000fc800000010ff */
[----:B------:R-:W-:Y:S01]  /*3170*/  PRMT R22, R0, 0x7610, R22 ;  /* 0x0000761000167816 */ /* 0x000fe20000000016 */
[----:B------:R-:W-:Y:S05]  /*3180*/  BRA `(.L_x_9327) ;  /* 0x000001e000007947 */ /* 0x000fea0003800000 */
.L_x_9326:
        /* <DEDUP_REMOVED lines=21> */
.L_x_9351:
[----:B------:R-:W2:Y:S02]  /*32e0*/  LDG.E.64 R2, [R2.64] ;  /* 0x0000002402027981 */ /* 0x000ea4000c1e1b00 */
[----:B--2---:R-:W0:Y:S02]  /*32f0*/  I2F.U64 R0, R2 ;  /* 0x0000000200007312 */ /* 0x004e240000301000 */
[----:B0-----:R-:W-:-:S04]  /*3300*/  F2FP.BF16.PACK_AB R0, RZ, R0 ;  /* 0x00000000ff00723e */ /* 0x001fc800000010ff */
[----:B------:R-:W-:Y:S01]  /*3310*/  PRMT R22, R0, 0x7610, R22 ;  /* 0x0000761000167816 */ /* 0x000fe20000000016 */
[----:B------:R-:W-:Y:S05]  /*3320*/  BRA `(.L_x_9327) ;  /* 0x0000004000007947 */ /* 0x000fea0003800000 */
.L_x_9350:
[----:B------:R-:W2:Y:S02]  /*3330*/  LDG.E R2, [R2.64] ;  /* 0x0000002402027981 */ /* 0x000ea4000c1e1900 */
[----:B--2---:R-:W0:Y:S02]  /*3340*/  I2F.U32 R0, R2 ;  /* 0x0000000200007306 */ /* 0x004e240000201000 */
[----:B0-----:R-:W-:-:S04]  /*3350*/  F2FP.BF16.PACK_AB R0, RZ, R0 ;  /* 0x00000000ff00723e */ /* 0x001fc800000010ff */
[----:B------:R-:W-:Y:S02]  /*3360*/  PRMT R22, R0, 0x7610, R22 ;  /* 0x0000761000167816 */ /* 0x000fe40000000016 */
.L_x_9327:
[----:B------:R-:W-:-:S05]  /*3370*/  IADD3 R23, R23, 0x80, RZ ;  /* 0x0000008017177810 */ /* 0x000fca0007ffe0ff */
.L_x_9321:
[----:B------:R-:W-:Y:S05]  /*3380*/  BSYNC B6 ;  /* 0x0000000000067941 */ /* 0x000fea0003800000 */
.L_x_9320:
        /* <DEDUP_REMOVED lines=23> */
.L_x_9359:
[----:B------:R-:W2:Y:S02]  /*3500*/  LDG.E.U8 R2, [R2.64] ;  /* 0x0000002402027981 */ /* 0x000ea4000c1e1100 */
[----:B--2---:R-:W0:Y:S02]  /*3510*/  I2F.U16 R0, R2 ;  /* 0x0000000200007306 */ /* 0x004e240000101000 */
[----:B0-----:R-:W-:-:S04]  /*3520*/  F2FP.BF16.PACK_AB R0, RZ, R0 ;  /* 0x00000000ff00723e */ /* 0x001fc800000010ff */
[----:B------:R-:W-:Y:S01]  /*3530*/  PRMT R19, R0, 0x7610, R19 ;  /* 0x0000761000137816 */ /* 0x000fe20000000013 */
[----:B------:R-:W-:Y:S05]  /*3540*/  BRA `(.L_x_9355) ;  /* 0x00000f0000007947 */ /* 0x000fea0003800000 */
.L_x_9358:
        /* <DEDUP_REMOVED lines=11> */
.L_x_9362:
[----:B------:R-:W2:Y:S02]  /*3600*/  LDG.E R2, [R2.64] ;  /* 0x0000002402027981 */ /* 0x000ea4000c1e1900 */
[----:B--2---:R-:W0:Y:S02]  /*3610*/  I2F R0, R2 ;  /* 0x0000000200007306 */ /* 0x004e240000201400 */
[----:B0-----:R-:W-:-:S04]  /*3620*/  F2FP.BF16.PACK_AB R0, RZ, R0 ;  /* 0x00000000ff00723e */ /* 0x001fc800000010ff */
[----:B------:R-:W-:Y:S01]  /*3630*/  PRMT R19, R0, 0x7610, R19 ;  /* 0x0000761000137816 */ /* 0x000fe20000000013 */
[----:B------:R-:W-:Y:S05]  /*3640*/  BRA `(.L_x_9355) ;  /* 0x00000e0000007947 */ /* 0x000fea0003800000 */
.L_x_9361:
[----:B------:R-:W2:Y:S02]  /*3650*/  LDG.E.U16 R2, [R2.64] ;  /* 0x0000002402027981 */ /* 0x000ea4000c1e1500 */
[----:B--2---:R-:W0:Y:S02]  /*3660*/  I2F.S16 R0, R2 ;  /* 0x0000000200007306 */ /* 0x004e240000101400 */
[----:B0-----:R-:W-:-:S04]  /*3670*/  F2FP.BF16.PACK_AB R0, RZ, R0 ;  /* 0x00000000ff00723e */ /* 0x001fc800000010ff */
[----:B------:R-:W-:Y:S01]  /*3680*/  PRMT R19, R0, 0x7610, R19 ;  /* 0x0000761000137816 */ /* 0x000fe20000000013 */
[----:B------:R-:W-:Y:S05]  /*3690*/  BRA `(.L_x_9355) ;  /* 0x00000db000007947 */ /* 0x000fea0003800000 */
.L_x_9357:
        /* <DEDUP_REMOVED lines=9> */
.L_x_9364:
[----:B------:R-:W2:Y:S02]  /*3730*/  LDG.E.U16 R0, [R2.64] ;  /* 0x0000002402007981 */ /* 0x000ea4000c1e1500 */
[----:B--2---:R-:W-:-:S05]  /*3740*/  HADD2.F32 R0, -RZ, R0.H0_H0 ;  /* 0x20000000ff007230 */ /* 0x004fca0000004100 */
[----:B------:R-:W-:-:S04]  /*3750*/  F2FP.BF16.PACK_AB R0, RZ, R0 ;  /* 0x00000000ff00723e */ /* 0x000fc800000010ff */
[----:B------:R-:W-:Y:S01]  /*3760*/  PRMT R19, R0, 0x7610, R19 ;  /* 0x0000761000137816 */ /* 0x000fe20000000013 */
[----:B------:R-:W-:Y:S05]  /*3770*/  BRA `(.L_x_9355) ;  /* 0x00000cd000007947 */ /* 0x000fea0003800000 */
.L_x_9363:
        /* <DEDUP_REMOVED lines=9> */
.L_x_9366:
[----:B------:R-:W2:Y:S02]  /*3810*/  LDG.E.U16 R2, [R2.64] ;  /* 0x0000002402027981 */ /* 0x000ea4000c1e1500 */
[----:B--2---:R-:W-:-:S05]  /*3820*/  HADD2.F32 R0, -RZ, R2.H0_H0 ;  /* 0x20000002ff007230 */ /* 0x004fca0000004100 */
[----:B------:R-:W-:-:S04]  /*3830*/  F2FP.BF16.PACK_AB R0, RZ, R0 ;  /* 0x00000000ff00723e */ /* 0x000fc800000010ff */
[----:B------:R-:W-:Y:S01]  /*3840*/  PRMT R19, R0, 0x7610, R19 ;  /* 0x0000761000137816 */ /* 0x000fe20000000013 */
[----:B------:R-:W-:Y:S05]  /*3850*/  BRA `(.L_x_9355) ;  /* 0x00000bf000007947 */ /* 0x000fea0003800000 */
.L_x_9365:
[----:B------:R-:W2:Y:S02]  /*3860*/  LDG.E.64 R2, [R2.64] ;  /* 0x0000002402027981 */ /* 0x000ea4000c1e1b00 */
[----:B--2---:R-:W0:Y:S01]  /*3870*/  F2F.F32.F64 R0, R2 ;  /* 0x0000000200007310 */ /* 0x004e220000301000 */
[----:B------:R-:W0:-:S14]  /*3880*/  DSETP.GEU.AND P0, PT, |R2|, c[0x2][0x0], PT ;  /* 0x008000000200762a */ /* 0x000e1c0003f0e200 */
[----:B0-----:R-:W-:-:S05]  /*3890*/  @!P0 FMUL R0, R0, 1.175494350822287508e-38 ;  /* 0x0080000000008820 */ /* 0x001fca0000400000 */
[----:B------:R-:W-:-:S04]  /*38a0*/  F2FP.BF16.PACK_AB R0, RZ, R0 ;  /* 0x00000000ff00723e */ /* 0x000fc800000010ff */
[----:B------:R-:W-:Y:S01]  /*38b0*/  PRMT R19, R0, 0x7610, R19 ;  /* 0x0000761000137816 */ /* 0x000fe20000000013 */
[----:B------:R-:W-:Y:S05]  /*38c0*/  BRA `(.L_x_9355) ;  /* 0x00000b8000007947 */ /* 0x000fea0003800000 */
.L_x_9356:
        /* <DEDUP_REMOVED lines=14> */
.L_x_9369:
[----:B------:R-:W2:Y:S02]  /*39b0*/  LDG.E.64 R2, [R2.64] ;  /* 0x0000002402027981 */ /* 0x000ea4000c1e1b00 */
[----:B--2---:R-:W0:Y:S01]  /*39c0*/  F2F.F32.F64 R0, R2 ;  /* 0x0000000200007310 */ /* 0x004e220000301000 */
[----:B------:R-:W0:-:S14]  /*39d0*/  DSETP.GEU.AND P0, PT, |R2|, c[0x2][0x0], PT ;  /* 0x008000000200762a */ /* 0x000e1c0003f0e200 */
[----:B0-----:R-:W-:-:S05]  /*39e0*/  @!P0 FMUL R0, R0, 1.175494350822287508e-38 ;  /* 0x0080000000008820 */ /* 0x001fca0000400000 */
[----:B------:R-:W-:-:S04]  /*39f0*/  F2FP.BF16.PACK_AB R0, RZ, R0 ;  /* 0x00000000ff00723e */ /* 0x000fc800000010ff */
[----:B------:R-:W-:Y:S01]  /*3a00*/  PRMT R19, R0, 0x7610, R19 ;  /* 0x0000761000137816 */ /* 0x000fe20000000013 */
[----:B------:R-:W-:Y:S05]  /*3a10*/  BRA `(.L_x_9355) ;  /* 0x00000a3000007947 */ /* 0x000fea0003800000 */
.L_x_9368:
        /* <DEDUP_REMOVED lines=28> */
.L_x_9371:
        /* <DEDUP_REMOVED lines=15> */
.L_x_9370:
[----:B------:R0:W5:Y:S01]  /*3cd0*/  LDG.E.U16 R19, [R2.64] ;  /* 0x0000002402137981 */ /* 0x000162000c1e1500 */
[----:B------:R-:W-:Y:S05]  /*3ce0*/  BRA `(.L_x_9355) ;  /* 0x0000076000007947 */ /* 0x000fea0003800000 */
.L_x_9367:
        /* <DEDUP_REMOVED lines=12> */
.L_x_9374:
        /* <DEDUP_REMOVED lines=21> */
.L_x_9378:
[----:B------:R-:W-:Y:S05]  /*3f00*/  BSYNC B1 ;  /* 0x0000000000017941 */ /* 0x000fea0003800000 */
.L_x_9377:
[----:B------:R-:W-:Y:S01]  /*3f10*/  LEA R3, R0, 0x3b800000, 0x17 ;  /* 0x3b80000000037811 */ /* 0x000fe200078eb8ff */
[----:B------:R-:W-:-:S05]  /*3f20*/  IMAD.SHL.U32 R0, R2, 0x100000, RZ ;  /* 0x0010000002007824 */ /* 0x000fca00078e00ff */
[----:B------:R-:W-:Y:S02]  /*3f30*/  LOP3.LUT R0, R3, R0, R4, 0xfe, !PT ;  /* 0x0000000003007212 */ /* 0x000fe400078efe04 */
.L_x_9376:
[----:B------:R-:W-:Y:S05]  /*3f40*/  BSYNC B0 ;  /* 0x0000000000007941 */ /* 0x000fea0003800000 */
.L_x_9375:
[----:B------:R-:W-:-:S04]  /*3f50*/  F2FP.BF16.PACK_AB R0, RZ, R0 ;  /* 0x00000000ff00723e */ /* 0x000fc800000010ff */
[----:B------:R-:W-:Y:S01]  /*3f60*/  PRMT R19, R0, 0x7610, R19 ;  /* 0x0000761000137816 */ /* 0x000fe20000000013 */
[----:B------:R-:W-:Y:S05]  /*3f70*/  BRA `(.L_x_9355) ;  /* 0x000004d000007947 */ /* 0x000fea0003800000 */
.L_x_9373:
        /* <DEDUP_REMOVED lines=21> */
.L_x_9382:
[----:B------:R-:W-:Y:S05]  /*40d0*/  BSYNC B1 ;  /* 0x0000000000017941 */ /* 0x000fea0003800000 */
.L_x_9381:
[----:B------:R-:W-:Y:S01]  /*40e0*/  LEA R3, R0, 0x37800000, 0x17 ;  /* 0x3780000000037811 */ /* 0x000fe200078eb8ff */
[----:B------:R-:W-:-:S05]  /*40f0*/  IMAD.SHL.U32 R0, R2, 0x200000, RZ ;  /* 0x0020000002007824 */ /* 0x000fca00078e00ff */
[----:B------:R-:W-:Y:S02]  /*4100*/  LOP3.LUT R0, R3, R0, R4, 0xfe, !PT ;  /* 0x0000000003007212 */ /* 0x000fe400078efe04 */
.L_x_9380:
[----:B------:R-:W-:Y:S05]  /*4110*/  BSYNC B0 ;  /* 0x0000000000007941 */ /* 0x000fea0003800000 */
.L_x_9379:
[----:B------:R-:W-:-:S04]  /*4120*/  F2FP.BF16.PACK_AB R0, RZ, R0 ;  /* 0x00000000ff00723e */ /* 0x000fc800000010ff */
[----:B------:R-:W-:Y:S01]  /*4130*/  PRMT R19, R0, 0x7610, R19 ;  /* 0x0000761000137816 */ /* 0x000fe20000000013 */
[----:B------:R-:W-:Y:S05]  /*4140*/  BRA `(.L_x_9355) ;  /* 0x0000030000007947 */ /* 0x000fea0003800000 */
.L_x_9372:
        /* <DEDUP_REMOVED lines=14> */
.L_x_9386:
[----:B------:R-:W-:Y:S05]  /*4230*/  BSYNC B0 ;  /* 0x0000000000007941 */ /* 0x000fea0003800000 */
.L_x_9385:
[----:B------:R-:W-:-:S04]  /*4240*/  F2FP.BF16.PACK_AB R0, RZ, R0 ;  /* 0x00000000ff00723e */ /* 0x000fc800000010ff */
[----:B------:R-:W-:Y:S01]  /*4250*/  PRMT R19, R0, 0x7610, R19 ;  /* 0x0000761000137816 */ /* 0x000fe20000000013 */
[----:B------:R-:W-:Y:S05]  /*4260*/  BRA `(.L_x_9355) ;  /* 0x000001e000007947 */ /* 0x000fea0003800000 */
.L_x_9360:
        /* <DEDUP_REMOVED lines=21> */
.L_x_9384:
[----:B------:R-:W2:Y:S02]  /*43c0*/  LDG.E.64 R2, [R2.64] ;  /* 0x0000002402027981 */ /* 0x000ea4000c1e1b00 */
[----:B--2---:R-:W0:Y:S02]  /*43d0*/  I2F.U64 R0, R2 ;  /* 0x0000000200007312 */ /* 0x004e240000301000 */
[----:B0-----:R-:W-:-:S04]  /*43e0*/  F2FP.BF16.PACK_AB R0, RZ, R0 ;  /* 0x00000000ff00723e */ /* 0x001fc800000010ff */
[----:B------:R-:W-:Y:S01]  /*43f0*/  PRMT R19, R0, 0x7610, R19 ;  /* 0x0000761000137816 */ /* 0x000fe20000000013 */
[----:B------:R-:W-:Y:S05]  /*4400*/  BRA `(.L_x_9355) ;  /* 0x0000004000007947 */ /* 0x000fea0003800000 */
.L_x_9383:
[----:B------:R-:W2:Y:S02]  /*4410*/  LDG.E R2, [R2.64] ;  /* 0x0000002402027981 */ /* 0x000ea4000c1e1900 */
[----:B--2---:R-:W0:Y:S02]  /*4420*/  I2F.U32 R0, R2 ;  /* 0x0000000200007306 */ /* 0x004e240000201000 */
[----:B0-----:R-:W-:-:S04]  /*4430*/  F2FP.BF16.PACK_AB R0, RZ, R0 ;  /* 0x00000000ff00723e */ /* 0x001fc800000010ff */
[----:B------:R-:W-:Y:S02]  /*4440*/  PRMT R19, R0, 0x7610, R19 ;  /* 0x0000761000137816 */ /* 0x000fe40000000013 */
.L_x_9355:
[----:B------:R-:W-:Y:S05]  /*4450*/  BSYNC B6 ;  /* 0x0000000000067941 */ /* 0x000fea0003800000 */
.L_x_9354:
        /* <DEDUP_REMOVED lines=24> */
[----:B------:R-:W-:Y:S02]  /*45e0*/  @!P0 FMNMX.FTZ R5, R10, R3, !PT ;  /* 0x000000030a058209 */ /* 0x000fe40007810000 */
[----:B--2---:R-:W-:Y:S02]  /*45f0*/  @!P1 PRMT R9, RZ, 0x5410, R9 ;  /* 0x00005410ff099816 */ /* 0x004fe40000000009 */
[----:B------:R-:W-:Y:S02]  /*4600*/  @!P0 F2FP.BF16.PACK_AB R5, RZ, R5 ;  /* 0x00000005ff05823e */ /* 0x000fe400000010ff */
[----:B------:R-:W-:Y:S02]  /*4610*/  @!P1 FMNMX.FTZ R6, R9, R6, !PT ;  /* 0x0000000609069209 */ /* 0x000fe40007810000 */
[----:B------:R-:W-:Y:S02]  /*4620*/  @!P0 PRMT R22, R5, 0x7610, R22 ;  /* 0x0000761005168816 */ /* 0x000fe40000000016 */
[----:B---3--:R-:W-:-:S02]  /*4630*/  @!P2 PRMT R3, RZ, 0x5410, R7 ;  /* 0x00005410ff03a816 */ /* 0x008fc40000000007 */
[----:B------:R-:W-:Y:S02]  /*4640*/  @!P1 F2FP.BF16.PACK_AB R6, RZ, R6 ;  /* 0x00000006ff06923e */ /* 0x000fe400000010ff */
[----:B------:R-:W-:Y:S02]  /*4650*/  @!P2 FMNMX.FTZ R3, R0, R3, !PT ;  /* 0x000000030003a209 */ /* 0x000fe40007810000 */
[----:B------:R-:W-:Y:S02]  /*4660*/  @!P1 PRMT R19, R6, 0x7610, R19 ;  /* 0x0000761006139816 */ /* 0x000fe40000000013 */
[----:B----4-:R-:W-:Y:S02]  /*4670*/  @!P3 PRMT R7, RZ, 0x5410, R8 ;  /* 0x00005410ff07b816 */ /* 0x010fe40000000008 */
[----:B------:R-:W-:Y:S02]  /*4680*/  @!P2 F2FP.BF16.PACK_AB R3, RZ, R3 ;  /* 0x00000003ff03a23e */ /* 0x000fe400000010ff */
[----:B------:R-:W-:-:S02]  /*4690*/  @!P3 FMNMX.FTZ R4, R7, R4, !PT ;  /* 0x000000040704b209 */ /* 0x000fc40007810000 */
        /* <DEDUP_REMOVED lines=24> */
.L_x_9392:
[----:B------:R-:W-:-:S06]  /*4820*/  PRMT R3, RZ, 0x5410, R25 ;  /* 0x00005410ff037816 */ /* 0x000fcc0000000019 */
[----:B------:R-:W0:Y:S02]  /*4830*/  F2I.S64.TRUNC R2, R3 ;  /* 0x0000000300027311 */ /* 0x000e24000020d900 */
[----:B0-----:R-:W-:Y:S02]  /*4840*/  IMAD.MOV.U32 R5, RZ, RZ, R2 ;  /* 0x000000ffff057224 */ /* 0x001fe400078e0002 */
[----:B------:R-:W-:-:S03]  /*4850*/  IMAD.MOV.U32 R2, RZ, RZ, R24 ;  /* 0x000000ffff027224 */ /* 0x000fc600078e0018 */
[----:B------:R0:W-:Y:S01]  /*4860*/  STG.E.U8 [R8.64], R5 ;  /* 0x0000000508007986 */ /* 0x0001e2000c101124 */
[----:B------:R-:W-:Y:S05]  /*4870*/  BRA `(.L_x_9388) ;  /* 0x00000f8000007947 */ /* 0x000fea0003800000 */
.L_x_9391:
        /* <DEDUP_REMOVED lines=11> */
.L_x_9395:
[----:B------:R-:W-:Y:S01]  /*4930*/  PRMT R25, RZ, 0x5410, R25 ;  /* 0x00005410ff197816 */ /* 0x000fe20000000019 */
[----:B------:R-:W-:-:S05]  /*4940*/  IMAD.MOV.U32 R2, RZ, RZ, R24 ;  /* 0x000000ffff027224 */ /* 0x000fca00078e0018 */
[----:B------:R-:W0:Y:S02]  /*4950*/  F2I.FTZ.TRUNC.NTZ R25, R25 ;  /* 0x0000001900197305 */ /* 0x000e24000021f100 */
[----:B0-----:R0:W-:Y:S01]  /*4960*/  STG.E [R8.64], R25 ;  /* 0x0000001908007986 */ /* 0x0011e2000c101924 */
[----:B------:R-:W-:Y:S05]  /*4970*/  BRA `(.L_x_9388) ;  /* 0x00000e8000007947 */ /* 0x000fea0003800000 */
.L_x_9394:
[----:B------:R-:W-:Y:S01]  /*4980*/  PRMT R25, RZ, 0x5410, R25 ;  /* 0x00005410ff197816 */ /* 0x000fe20000000019 */
[----:B------:R-:W-:-:S05]  /*4990*/  IMAD.MOV.U32 R2, RZ, RZ, R24 ;  /* 0x000000ffff027224 */ /* 0x000fca00078e0018 */
[----:B------:R-:W0:Y:S02]  /*49a0*/  F2I.FTZ.TRUNC.NTZ R25, R25 ;  /* 0x0000001900197305 */ /* 0x000e24000021f100 */
[----:B0-----:R0:W-:Y:S01]  /*49b0*/  STG.E.U16 [R8.64], R25 ;  /* 0x0000001908007986 */ /* 0x0011e2000c101524 */
[----:B------:R-:W-:Y:S05]  /*49c0*/  BRA `(.L_x_9388) ;  /* 0x00000e3000007947 */ /* 0x000fea0003800000 */
.L_x_9390:
        /* <DEDUP_REMOVED lines=10> */
.L_x_9397:
[----:B------:R-:W-:Y:S01]  /*4a70*/  PRMT R0, RZ, 0x5410, R25 ;  /* 0x00005410ff007816 */ /* 0x000fe20000000019 */
[----:B------:R-:W-:-:S03]  /*4a80*/  IMAD.MOV.U32 R2, RZ, RZ, R24 ;  /* 0x000000ffff027224 */ /* 0x000fc600078e0018 */
[----:B------:R-:W-:-:S05]  /*4a90*/  F2FP.PACK_AB R0, RZ, R0 ;  /* 0x00000000ff00723e */ /* 0x000fca00000000ff */
[----:B------:R0:W-:Y:S01]  /*4aa0*/  STG.E.U16 [R8.64], R0 ;  /* 0x0000000008007986 */ /* 0x0001e2000c101524 */
[----:B------:R-:W-:Y:S05]  /*4ab0*/  BRA `(.L_x_9388) ;  /* 0x00000d4000007947 */ /* 0x000fea0003800000 */
.L_x_9396:
        /* <DEDUP_REMOVED lines=11> */
.L_x_9399:
[----:B------:R-:W-:Y:S01]  /*4b70*/  PRMT R25, RZ, 0x5410, R25 ;  /* 0x00005410ff197816 */ /* 0x000fe20000000019 */
[----:B------:R-:W-:-:S03]  /*4b80*/  IMAD.MOV.U32 R2, RZ, RZ, R24 ;  /* 0x000000ffff027224 */ /* 0x000fc600078e0018 */
[----:B------:R-:W-:-:S04]  /*4b90*/  F2FP.PACK_AB R3, RZ, R25 ;  /* 0x00000019ff03723e */ /* 0x000fc800000000ff */
[----:B------:R-:W-:-:S05]  /*4ba0*/  PRMT R3, R3, 0x5410, RZ ;  /* 0x0000541003037816 */ /* 0x000fca00000000ff */
[----:B------:R0:W-:Y:S01]  /*4bb0*/  STG.E [R8.64], R3 ;  /* 0x0000000308007986 */ /* 0x0001e2000c101924 */
[----:B------:R-:W-:Y:S05]  /*4bc0*/  BRA `(.L_x_9388) ;  /* 0x00000c3000007947 */ /* 0x000fea0003800000 */
.L_x_9398:
[----:B------:R-:W-:Y:S01]  /*4bd0*/  PRMT R4, RZ, 0x5410, R25 ;  /* 0x00005410ff047816 */ /* 0x000fe20000000019 */
[----:B------:R-:W-:-:S04]  /*4be0*/  IMAD.MOV.U32 R2, RZ, RZ, R24 ;  /* 0x000000ffff027224 */ /* 0x000fc800078e0018 */
[----:B------:R-:W-:-:S06]  /*4bf0*/  FMUL.FTZ R4, R4, 1 ;  /* 0x3f80000004047820 */ /* 0x000fcc0000410000 */
[----:B------:R-:W0:Y:S02]  /*4c00*/  F2F.F64.F32 R4, R4 ;  /* 0x0000000400047310 */ /* 0x000e240000201800 */
[----:B0-----:R0:W-:Y:S01]  /*4c10*/  STG.E.64 [R8.64], R4 ;  /* 0x0000000408007986 */ /* 0x0011e2000c101b24 */
[----:B------:R-:W-:Y:S05]  /*4c20*/  BRA `(.L_x_9388) ;  /* 0x00000bd000007947 */ /* 0x000fea0003800000 */
.L_x_9389:
        /* <DEDUP_REMOVED lines=14> */
.L_x_9402:
[----:B------:R-:W-:Y:S01]  /*4d10*/  PRMT R25, RZ, 0x5410, R25 ;  /* 0x00005410ff197816 */ /* 0x000fe20000000019 */
[----:B------:R-:W-:Y:S01]  /*4d20*/  CS2R R6, SRZ ;  /* 0x0000000000067805 */ /* 0x000fe2000001ff00 */
[----:B------:R-:W-:-:S03]  /*4d30*/  IMAD.MOV.U32 R2, RZ, RZ, R24 ;  /* 0x000000ffff027224 */ /* 0x000fc600078e0018 */
[----:B------:R-:W-:-:S06]  /*4d40*/  FMUL.FTZ R4, R25, 1 ;  /* 0x3f80000019047820 */ /* 0x000fcc0000410000 */
[----:B------:R-:W0:Y:S02]  /*4d50*/  F2F.F64.F32 R4, R4 ;  /* 0x0000000400047310 */ /* 0x000e240000201800 */
[----:B0-----:R0:W-:Y:S01]  /*4d60*/  STG.E.128 [R8.64], R4 ;  /* 0x0000000408007986 */ /* 0x0011e2000c101d24 */
[----:B------:R-:W-:Y:S05]  /*4d70*/  BRA `(.L_x_9388) ;  /* 0x00000a8000007947 */ /* 0x000fea0003800000 */
.L_x_9401:
        /* <DEDUP_REMOVED lines=21> */
.L_x_9406:
[----:B------:R-:W-:Y:S05]  /*4ed0*/  BSYNC B0 ;  /* 0x0000000000007941 */ /* 0x000fea0003800000 */
.L_x_9405:
[----:B------:R-:W-:Y:S01]  /*4ee0*/  LOP3.LUT R3, R0, R3, RZ, 0xfc, !PT ;  /* 0x0000000300037212 */ /* 0x000fe200078efcff */
[----:B------:R-:W-:-:S04]  /*4ef0*/  IMAD.MOV.U32 R2, RZ, RZ, R24 ;  /* 0x000000ffff027224 */ /* 0x000fc800078e0018 */
[----:B------:R0:W-:Y:S01]  /*4f00*/  STG.E.U8 [R8.64], R3 ;  /* 0x0000000308007986 */ /* 0x0001e2000c101124 */
[----:B------:R-:W-:Y:S05]  /*4f10*/  BRA `(.L_x_9388) ;  /* 0x000008e000007947 */ /* 0x000fea0003800000 */
.L_x_9404:
        /* <DEDUP_REMOVED lines=13> */
.L_x_9408:
[----:B------:R-:W-:Y:S01]  /*4ff0*/  IMAD.MOV.U32 R0, RZ, RZ, 0x7f ;  /* 0x0000007fff007424 */ /* 0x000fe200078e00ff */
[----:B------:R-:W-:-:S04]  /*5000*/  ISETP.GT.U32.AND P0, PT, R2, 0x7f800000, PT ;  /* 0x7f8000000200780c */ /* 0x000fc80003f04070 */
[----:B------:R-:W-:-:S04]  /*5010*/  SEL R0, R0, 0x7c, P0 ;  /* 0x0000007c00007807 */ /* 0x000fc80000000000 */
.L_x_9409:
[----:B------:R-:W-:Y:S05]  /*5020*/  BSYNC B0 ;  /* 0x0000000000007941 */ /* 0x000fea0003800000 */
.L_x_9407:
[----:B------:R-:W-:-:S04]  /*5030*/  LOP3.LUT R2, R25, 0x80000000, RZ, 0xc0, !PT ;  /* 0x8000000019027812 */ /* 0x000fc800078ec0ff */
[----:B------:R-:W-:Y:S01]  /*5040*/  SHF.R.U32.HI R3, RZ, 0x18, R2 ;  /* 0x00000018ff037819 */ /* 0x000fe20000011602 */
[----:B------:R-:W-:-:S03]  /*5050*/  IMAD.MOV.U32 R2, RZ, RZ, R24 ;  /* 0x000000ffff027224 */ /* 0x000fc600078e0018 */
[----:B------:R-:W-:-:S05]  /*5060*/  LOP3.LUT R3, R0, R3, RZ, 0xfc, !PT ;  /* 0x0000000300037212 */ /* 0x000fca00078efcff */
[----:B------:R0:W-:Y:S01]  /*5070*/  STG.E.U8 [R8.64], R3 ;  /* 0x0000000308007986 */ /* 0x0001e2000c101124 */
[----:B------:R-:W-:Y:S05]  /*5080*/  BRA `(.L_x_9388) ;  /* 0x0000077000007947 */ /* 0x000fea0003800000 */
.L_x_9403:
[----:B------:R0:W-:Y:S01]  /*5090*/  STG.E.U16 [R8.64], R25 ;  /* 0x0000001908007986 */ /* 0x0001e2000c101524 */
[----:B------:R-:W-:Y:S01]  /*50a0*/  IMAD.MOV.U32 R2, RZ, RZ, R24 ;  /* 0x000000ffff027224 */ /* 0x000fe200078e0018 */
[----:B------:R-:W-:Y:S05]  /*50b0*/  BRA `(.L_x_9388) ;  /* 0x0000074000007947 */ /* 0x000fea0003800000 */
.L_x_9400:
        /* <DEDUP_REMOVED lines=13> */
.L_x_9412:
        /* <DEDUP_REMOVED lines=17> */
.L_x_9415:
[----:B------:R-:W-:-:S04]  /*52a0*/  LOP3.LUT R2, R25, 0x80000000, RZ, 0xc0, !PT ;  /* 0x8000000019027812 */ /* 0x000fc800078ec0ff */
[----:B------:R-:W-:-:S04]  /*52b0*/  SHF.R.U32.HI R3, RZ, 0x18, R2 ;  /* 0x00000018ff037819 */ /* 0x000fc80000011602 */
[----:B------:R-:W-:-:S04]  /*52c0*/  LOP3.LUT R0, R0, R3, RZ, 0xfc, !PT ;  /* 0x0000000300007212 */ /* 0x000fc800078efcff */
[----:B------:R-:W-:Y:S02]  /*52d0*/  PRMT R4, R0, 0x7610, R4 ;  /* 0x0000761000047816 */ /* 0x000fe40000000004 */
.L_x_9414:
[----:B------:R-:W-:Y:S05]  /*52e0*/  BSYNC B0 ;  /* 0x0000000000007941 */ /* 0x000fea0003800000 */
.L_x_9413:
[----:B------:R0:W-:Y:S01]  /*52f0*/  STG.E.U8 [R8.64], R4 ;  /* 0x0000000408007986 */ /* 0x0001e2000c101124 */
[----:B------:R-:W-:Y:S01]  /*5300*/  IMAD.MOV.U32 R2, RZ, RZ, R24 ;  /* 0x000000ffff027224 */ /* 0x000fe200078e0018 */
[----:B------:R-:W-:Y:S05]  /*5310*/  BRA `(.L_x_9388) ;  /* 0x000004e000007947 */ /* 0x000fea0003800000 */
.L_x_9411:
        /* <DEDUP_REMOVED lines=17> */
.L_x_9418:
[----:B------:R-:W-:-:S04]  /*5430*/  LOP3.LUT R2, R25, 0x80000000, RZ, 0xc0, !PT ;  /* 0x8000000019027812 */ /* 0x000fc800078ec0ff */
[----:B------:R-:W-:-:S04]  /*5440*/  SHF.R.U32.HI R3, RZ, 0x18, R2 ;  /* 0x00000018ff037819 */ /* 0x000fc80000011602 */
[----:B------:R-:W-:-:S04]  /*5450*/  LOP3.LUT R0, R0, R3, RZ, 0xfc, !PT ;  /* 0x0000000300007212 */ /* 0x000fc800078efcff */
[----:B------:R-:W-:Y:S02]  /*5460*/  PRMT R4, R0, 0x7610, R4 ;  /* 0x0000761000047816 */ /* 0x000fe40000000004 */
.L_x_9417:
[----:B------:R-:W-:Y:S05]  /*5470*/  BSYNC B0 ;  /* 0x0000000000007941 */ /* 0x000fea0003800000 */
.L_x_9416:
[----:B------:R0:W-:Y:S01]  /*5480*/  STG.E.U8 [R8.64], R4 ;  /* 0x0000000408007986 */ /* 0x0001e2000c101124 */
[----:B------:R-:W-:Y:S01]  /*5490*/  IMAD.MOV.U32 R2, RZ, RZ, R24 ;  /* 0x000000ffff027224 */ /* 0x000fe200078e0018 */
[----:B------:R-:W-:Y:S05]  /*54a0*/  BRA `(.L_x_9388) ;  /* 0x0000035000007947 */ /* 0x000fea0003800000 */
.L_x_9410:
        /* <DEDUP_REMOVED lines=23> */
.L_x_9393:
        /* <DEDUP_REMOVED lines=21> */
.L_x_9420:
[----:B------:R-:W-:Y:S01]  /*5770*/  PRMT R4, RZ, 0x5410, R25 ;  /* 0x00005410ff047816 */ /* 0x000fe20000000019 */
[----:B------:R-:W-:-:S05]  /*5780*/  IMAD.MOV.U32 R2, RZ, RZ, R24 ;  /* 0x000000ffff027224 */ /* 0x000fca00078e0018 */
[----:B------:R-:W0:Y:S02]  /*5790*/  F2I.U64.TRUNC R4, R4 ;  /* 0x0000000400047311 */ /* 0x000e24000020d800 */
[----:B0-----:R0:W-:Y:S01]  /*57a0*/  STG.E.64 [R8.64], R4 ;  /* 0x0000000408007986 */ /* 0x0011e2000c101b24 */
[----:B------:R-:W-:Y:S05]  /*57b0*/  BRA `(.L_x_9388) ;  /* 0x0000004000007947 */ /* 0x000fea0003800000 */
.L_x_9419:
[----:B------:R-:W-:Y:S01]  /*57c0*/  PRMT R25, RZ, 0x5410, R25 ;  /* 0x00005410ff197816 */ /* 0x000fe20000000019 */
[----:B------:R-:W-:-:S05]  /*57d0*/  IMAD.MOV.U32 R2, RZ, RZ, R24 ;  /* 0x000000ffff027224 */ /* 0x000fca00078e0018 */
[----:B------:R-:W0:Y:S02]  /*57e0*/  F2I.FTZ.U32.TRUNC.NTZ R25, R25 ;  /* 0x0000001900197305 */ /* 0x000e24000021f000 */
[----:B0-----:R0:W-:Y:S02]  /*57f0*/  STG.E [R8.64], R25 ;  /* 0x0000001908007986 */ /* 0x0011e4000c101924 */
.L_x_9388:
[----:B-1----:R-:W-:Y:S05]  /*5800*/  BSYNC B6 ;  /* 0x0000000000067941 */ /* 0x002fea0003800000 */
.L_x_9387:
        /* <DEDUP_REMOVED lines=23> */
.L_x_9426:
[----:B------:R-:W-:-:S06]  /*5980*/  PRMT R5, RZ, 0x5410, R18 ;  /* 0x00005410ff057816 */ /* 0x000fcc0000000012 */
[----:B------:R-:W0:Y:S02]  /*5990*/  F2I.S64.TRUNC R4, R5 ;  /* 0x0000000500047311 */ /* 0x000e24000020d900 */
[----:B0-----:R0:W-:Y:S01]  /*59a0*/  STG.E.U8 [R8.64], R4 ;  /* 0x0000000408007986 */ /* 0x0011e2000c101124 */
[----:B------:R-:W-:Y:S05]  /*59b0*/  BRA `(.L_x_9428) ;  /* 0x00000e4000007947 */ /* 0x000fea0003800000 */
.L_x_9425:
        /* <DEDUP_REMOVED lines=10> */
.L_x_9430:
[----:B------:R-:W-:-:S04]  /*5a60*/  PRMT R18, RZ, 0x5410, R18 ;  /* 0x00005410ff127816 */ /* 0x000fc80000000012 */
[----:B------:R-:W0:Y:S02]  /*5a70*/  F2I.FTZ.TRUNC.NTZ R3, R18 ;  /* 0x0000001200037305 */ /* 0x000e24000021f100 */
[----:B0-----:R0:W-:Y:S01]  /*5a80*/  STG.E [R8.64], R3 ;  /* 0x0000000308007986 */ /* 0x0011e2000c101924 */
[----:B------:R-:W-:Y:S05]  /*5a90*/  BRA `(.L_x_9428) ;  /* 0x00000d6000007947 */ /* 0x000fea0003800000 */
.L_x_9429:
[----:B------:R-:W-:-:S04]  /*5aa0*/  PRMT R18, RZ, 0x5410, R18 ;  /* 0x00005410ff127816 */ /* 0x000fc80000000012 */
[----:B------:R-:W0:Y:S02]  /*5ab0*/  F2I.FTZ.TRUNC.NTZ R3, R18 ;  /* 0x0000001200037305 */ /* 0x000e24000021f100 */
[----:B0-----:R0:W-:Y:S01]  /*5ac0*/  STG.E.U16 [R8.64], R3 ;  /* 0x0000000308007986 */ /* 0x0011e2000c101524 */
[----:B------:R-:W-:Y:S05]  /*5ad0*/  BRA `(.L_x_9428) ;  /* 0x00000d2000007947 */ /* 0x000fea0003800000 */
.L_x_9424:
        /* <DEDUP_REMOVED lines=9> */
.L_x_9432:
[----:B------:R-:W-:-:S04]  /*5b70*/  PRMT R0, RZ, 0x5410, R18 ;  /* 0x00005410ff007816 */ /* 0x000fc80000000012 */
[----:B------:R-:W-:-:S05]  /*5b80*/  F2FP.PACK_AB R0, RZ, R0 ;  /* 0x00000000ff00723e */ /* 0x000fca00000000ff */
[----:B------:R0:W-:Y:S01]  /*5b90*/  STG.E.U16 [R8.64], R0 ;  /* 0x0000000008007986 */ /* 0x0001e2000c101524 */
[----:B------:R-:W-:Y:S05]  /*5ba0*/  BRA `(.L_x_9428) ;  /* 0x00000c5000007947 */ /* 0x000fea0003800000 */
.L_x_9431:
        /* <DEDUP_REMOVED lines=10> */
.L_x_9434:
[----:B------:R-:W-:-:S04]  /*5c50*/  PRMT R18, RZ, 0x5410, R18 ;  /* 0x00005410ff127816 */ /* 0x000fc80000000012 */
[----:B------:R-:W-:-:S04]  /*5c60*/  F2FP.PACK_AB R3, RZ, R18 ;  /* 0x00000012ff03723e */ /* 0x000fc800000000ff */
[----:B------:R-:W-:-:S05]  /*5c70*/  PRMT R3, R3, 0x5410, RZ ;  /* 0x0000541003037816 */ /* 0x000fca00000000ff */
[----:B------:R0:W-:Y:S01]  /*5c80*/  STG.E [R8.64], R3 ;  /* 0x0000000308007986 */ /* 0x0001e2000c101924 */
[----:B------:R-:W-:Y:S05]  /*5c90*/  BRA `(.L_x_9428) ;  /* 0x00000b6000007947 */ /* 0x000fea0003800000 */
.L_x_9433:
[----:B------:R-:W-:-:S05]  /*5ca0*/  PRMT R4, RZ, 0x5410, R18 ;  /* 0x00005410ff047816 */ /* 0x000fca0000000012 */
[----:B------:R-:W-:-:S06]  /*5cb0*/  FMUL.FTZ R4, R4, 1 ;  /* 0x3f80000004047820 */ /* 0x000fcc0000410000 */
[----:B------:R-:W0:Y:S02]  /*5cc0*/  F2F.F64.F32 R4, R4 ;  /* 0x0000000400047310 */ /* 0x000e240000201800 */
[----:B0-----:R0:W-:Y:S01]  /*5cd0*/  STG.E.64 [R8.64], R4 ;  /* 0x0000000408007986 */ /* 0x0011e2000c101b24 */
[----:B------:R-:W-:Y:S05]  /*5ce0*/  BRA `(.L_x_9428) ;  /* 0x00000b1000007947 */ /* 0x000fea0003800000 */
.L_x_9423:
        /* <DEDUP_REMOVED lines=13> */
.L_x_9437:
[----:B------:R-:W-:Y:S01]  /*5dc0*/  PRMT R18, RZ, 0x5410, R18 ;  /* 0x00005410ff127816 */ /* 0x000fe20000000012 */
[----:B------:R-:W-:-:S04]  /*5dd0*/  CS2R R6, SRZ ;  /* 0x0000000000067805 */ /* 0x000fc8000001ff00 */
[----:B------:R-:W-:-:S06]  /*5de0*/  FMUL.FTZ R4, R18, 1 ;  /* 0x3f80000012047820 */ /* 0x000fcc0000410000 */
[----:B------:R-:W0:Y:S02]  /*5df0*/  F2F.F64.F32 R4, R4 ;  /* 0x0000000400047310 */ /* 0x000e240000201800 */
[----:B0-----:R0:W-:Y:S01]  /*5e00*/  STG.E.128 [R8.64], R4 ;  /* 0x0000000408007986 */ /* 0x0011e2000c101d24 */
[----:B------:R-:W-:Y:S05]  /*5e10*/  BRA `(.L_x_9428) ;  /* 0x000009e000007947 */ /* 0x000fea0003800000 */
.L_x_9436:
        /* <DEDUP_REMOVED lines=21> */
.L_x_9441:
[----:B------:R-:W-:Y:S05]  /*5f70*/  BSYNC B0 ;  /* 0x0000000000007941 */ /* 0x000fea0003800000 */
.L_x_9440:
[----:B------:R-:W-:-:S05]  /*5f80*/  LOP3.LUT R5, R0, R5, RZ, 0xfc, !PT ;  /* 0x0000000500057212 */ /* 0x000fca00078efcff */
[----:B------:R0:W-:Y:S01]  /*5f90*/  STG.E.U8 [R8.64], R5 ;  /* 0x0000000508007986 */ /* 0x0001e2000c101124 */
[----:B------:R-:W-:Y:S05]  /*5fa0*/  BRA `(.L_x_9428) ;  /* 0x0000085000007947 */ /* 0x000fea0003800000 */
.L_x_9439:
        /* <DEDUP_REMOVED lines=13> */
.L_x_9443:
[----:B------:R-:W-:Y:S01]  /*6080*/  IMAD.MOV.U32 R0, RZ, RZ, 0x7f ;  /* 0x0000007fff007424 */ /* 0x000fe200078e00ff */
[----:B------:R-:W-:-:S04]  /*6090*/  ISETP.GT.U32.AND P0, PT, R3, 0x7f800000, PT ;  /* 0x7f8000000300780c */ /* 0x000fc80003f04070 */
[----:B------:R-:W-:-:S04]  /*60a0*/  SEL R0, R0, 0x7c, P0 ;  /* 0x0000007c00007807 */ /* 0x000fc80000000000 */
.L_x_9444:
[----:B------:R-:W-:Y:S05]  /*60b0*/  BSYNC B0 ;  /* 0x0000000000007941 */ /* 0x000fea0003800000 */
.L_x_9442:
[----:B------:R-:W-:-:S04]  /*60c0*/  LOP3.LUT R3, R5, 0x80000000, RZ, 0xc0, !PT ;  /* 0x8000000005037812 */ /* 0x000fc800078ec0ff */
[----:B------:R-:W-:-:S04]  /*60d0*/  SHF.R.U32.HI R3, RZ, 0x18, R3 ;  /* 0x00000018ff037819 */ /* 0x000fc80000011603 */
[----:B------:R-:W-:-:S05]  /*60e0*/  LOP3.LUT R3, R0, R3, RZ, 0xfc, !PT ;  /* 0x0000000300037212 */ /* 0x000fca00078efcff */
[----:B------:R0:W-:Y:S01]  /*60f0*/  STG.E.U8 [R8.64], R3 ;  /* 0x0000000308007986 */ /* 0x0001e2000c101124 */
[----:B------:R-:W-:Y:S05]  /*6100*/  BRA `(.L_x_9428) ;  /* 0x000006f000007947 */ /* 0x000fea0003800000 */
.L_x_9438:
[----:B------:R0:W-:Y:S01]  /*6110*/  STG.E.U16 [R8.64], R18 ;  /* 0x0000001208007986 */ /* 0x0001e2000c101524 */
[----:B------:R-:W-:Y:S05]  /*6120*/  BRA `(.L_x_9428) ;  /* 0x000006d000007947 */ /* 0x000fea0003800000 */
.L_x_9435:
        /* <DEDUP_REMOVED lines=12> */
.L_x_9447:
        /* <DEDUP_REMOVED lines=17> */
.L_x_9450:
[----:B------:R-:W-:-:S04]  /*6300*/  LOP3.LUT R3, R5, 0x80000000, RZ, 0xc0, !PT ;  /* 0x8000000005037812 */ /* 0x000fc800078ec0ff */
[----:B------:R-:W-:-:S04]  /*6310*/  SHF.R.U32.HI R3, RZ, 0x18, R3 ;  /* 0x00000018ff037819 */ /* 0x000fc80000011603 */
[----:B------:R-:W-:-:S04]  /*6320*/  LOP3.LUT R0, R0, R3, RZ, 0xfc, !PT ;  /* 0x0000000300007212 */ /* 0x000fc800078efcff */
[----:B------:R-:W-:Y:S02]  /*6330*/  PRMT R4, R0, 0x7610, R4 ;  /* 0x0000761000047816 */ /* 0x000fe40000000004 */
.L_x_9449:
[----:B------:R-:W-:Y:S05]  /*6340*/  BSYNC B0 ;  /* 0x0000000000007941 */ /* 0x000fea0003800000 */
.L_x_9448:
[----:B------:R0:W-:Y:S01]  /*6350*/  STG.E.U8 [R8.64], R4 ;  /* 0x0000000408007986 */ /* 0x0001e2000c101124 */
[----:B------:R-:W-:Y:S05]  /*6360*/  BRA `(.L_x_9428) ;  /* 0x0000049000007947 */ /* 0x000fea0003800000 */
.L_x_9446:
        /* <DEDUP_REMOVED lines=17> */
.L_x_9453:
[----:B------:R-:W-:-:S04]  /*6480*/  LOP3.LUT R3, R5, 0x80000000, RZ, 0xc0, !PT ;  /* 0x8000000005037812 */ /* 0x000fc800078ec0ff */
[----:B------:R-:W-:-:S04]  /*6490*/  SHF.R.U32.HI R3, RZ, 0x18, R3 ;  /* 0x00000018ff037819 */ /* 0x000fc80000011603 */
[----:B------:R-:W-:-:S04]  /*64a0*/  LOP3.LUT R0, R0, R3, RZ, 0xfc, !PT ;  /* 0x0000000300007212 */ /* 0x000fc800078efcff */
[----:B------:R-:W-:Y:S02]  /*64b0*/  PRMT R4, R0, 0x7610, R4 ;  /* 0x0000761000047816 */ /* 0x000fe40000000004 */
.L_x_9452:
[----:B------:R-:W-:Y:S05]  /*64c0*/  BSYNC B0 ;  /* 0x0000000000007941 */ /* 0x000fea0003800000 */
.L_x_9451:
[----:B------:R0:W-:Y:S01]  /*64d0*/  STG.E.U8 [R8.64], R4 ;  /* 0x0000000408007986 */ /* 0x0001e2000c101124 */
[----:B------:R-:W-:Y:S05]  /*64e0*/  BRA `(.L_x_9428) ;  /* 0x0000031000007947 */ /* 0x000fea0003800000 */
.L_x_9445:
        /* <DEDUP_REMOVED lines=22> */
.L_x_9427:
        /* <DEDUP_REMOVED lines=20> */
.L_x_9455:
[----:B------:R-:W-:-:S06]  /*6790*/  PRMT R4, RZ, 0x5410, R18 ;  /* 0x00005410ff047816 */ /* 0x000fcc0000000012 */
[----:B------:R-:W0:Y:S02]  /*67a0*/  F2I.U64.TRUNC R4, R4 ;  /* 0x0000000400047311 */ /* 0x000e24000020d800 */
[----:B0-----:R0:W-:Y:S01]  /*67b0*/  STG.E.64 [R8.64], R4 ;  /* 0x0000000408007986 */ /* 0x0011e2000c101b24 */
[----:B------:R-:W-:Y:S05]  /*67c0*/  BRA `(.L_x_9428) ;  /* 0x0000003000007947 */ /* 0x000fea0003800000 */
.L_x_9454:
[----:B------:R-:W-:-:S04]  /*67d0*/  PRMT R18, RZ, 0x5410, R18 ;  /* 0x00005410ff127816 */ /* 0x000fc80000000012 */
[----:B------:R-:W0:Y:S02]  /*67e0*/  F2I.FTZ.U32.TRUNC.NTZ R3, R18 ;  /* 0x0000001200037305 */ /* 0x000e24000021f000 */
[----:B0-----:R0:W-:Y:S02]  /*67f0*/  STG.E [R8.64], R3 ;  /* 0x0000000308007986 */ /* 0x0011e4000c101924 */
.L_x_9428:
        /* <DEDUP_REMOVED lines=23> */
.L_x_9459:
[----:B------:R-:W-:-:S06]  /*6970*/  PRMT R5, RZ, 0x5410, R22 ;  /* 0x00005410ff057816 */ /* 0x000fcc0000000016 */
[----:B------:R-:W0:Y:S02]  /*6980*/  F2I.S64.TRUNC R4, R5 ;  /* 0x0000000500047311 */ /* 0x000e24000020d900 */
[----:B0-----:R0:W-:Y:S01]  /*6990*/  STG.E.U8 [R8.64], R4 ;  /* 0x0000000408007986 */ /* 0x0011e2000c101124 */
[----:B------:R-:W-:Y:S05]  /*69a0*/  BRA `(.L_x_9461) ;  /* 0x00000e4000007947 */ /* 0x000fea0003800000 */
.L_x_9458:
        /* <DEDUP_REMOVED lines=10> */
.L_x_9463:
[----:B------:R-:W-:-:S04]  /*6a50*/  PRMT R22, RZ, 0x5410, R22 ;  /* 0x00005410ff167816 */ /* 0x000fc80000000016 */
[----:B------:R-:W0:Y:S02]  /*6a60*/  F2I.FTZ.TRUNC.NTZ R3, R22 ;  /* 0x0000001600037305 */ /* 0x000e24000021f100 */
[----:B0-----:R0:W-:Y:S01]  /*6a70*/  STG.E [R8.64], R3 ;  /* 0x0000000308007986 */ /* 0x0011e2000c101924 */
[----:B------:R-:W-:Y:S05]  /*6a80*/  BRA `(.L_x_9461) ;  /* 0x00000d6000007947 */ /* 0x000fea0003800000 */
.L_x_9462:
[----:B------:R-:W-:-:S04]  /*6a90*/  PRMT R22, RZ, 0x5410, R22 ;  /* 0x00005410ff167816 */ /* 0x000fc80000000016 */
[----:B------:R-:W0:Y:S02]  /*6aa0*/  F2I.FTZ.TRUNC.NTZ R3, R22 ;  /* 0x0000001600037305 */ /* 0x000e24000021f100 */
[----:B0-----:R0:W-:Y:S01]  /*6ab0*/  STG.E.U16 [R8.64], R3 ;  /* 0x0000000308007986 */ /* 0x0011e2000c101524 */
[----:B------:R-:W-:Y:S05]  /*6ac0*/  BRA `(.L_x_9461) ;  /* 0x00000d2000007947 */ /* 0x000fea0003800000 */
.L_x_9457:
        /* <DEDUP_REMOVED lines=9> */
.L_x_9465:
[----:B------:R-:W-:-:S04]  /*6b60*/  PRMT R0, RZ, 0x5410, R22 ;  /* 0x00005410ff007816 */ /* 0x000fc80000000016 */
[----:B------:R-:W-:-:S05]  /*6b70*/  F2FP.PACK_AB R0, RZ, R0 ;  /* 0x00000000ff00723e */ /* 0x000fca00000000ff */
[----:B------:R0:W-:Y:S01]  /*6b80*/  STG.E.U16 [R8.64], R0 ;  /* 0x0000000008007986 */ /* 0x0001e2000c101524 */
[----:B------:R-:W-:Y:S05]  /*6b90*/  BRA `(.L_x_9461) ;  /* 0x00000c5000007947 */ /* 0x000fea0003800000 */
.L_x_9464:
        /* <DEDUP_REMOVED lines=10> */
.L_x_9467:
[----:B------:R-:W-:-:S04]  /*6c40*/  PRMT R22, RZ, 0x5410, R22 ;  /* 0x00005410ff167816 */ /* 0x000fc80000000016 */
[----:B------:R-:W-:-:S04]  /*6c50*/  F2FP.PACK_AB R3, RZ, R22 ;  /* 0x00000016ff03723e */ /* 0x000fc800000000ff */
[----:B------:R-:W-:-:S05]  /*6c60*/  PRMT R3, R3, 0x5410, RZ ;  /* 0x0000541003037816 */ /* 0x000fca00000000ff */
[----:B------:R0:W-:Y:S01]  /*6c70*/  STG.E [R8.64], R3 ;  /* 0x0000000308007986 */ /* 0x0001e2000c101924 */
[----:B------:R-:W-:Y:S05]  /*6c80*/  BRA `(.L_x_9461) ;  /* 0x00000b6000007947 */ /* 0x000fea0003800000 */
.L_x_9466:
[----:B------:R-:W-:-:S05]  /*6c90*/  PRMT R4, RZ, 0x5410, R22 ;  /* 0x00005410ff047816 */ /* 0x000fca0000000016 */
[----:B------:R-:W-:-:S06]  /*6ca0*/  FMUL.FTZ R4, R4, 1 ;  /* 0x3f80000004047820 */ /* 0x000fcc0000410000 */
[----:B------:R-:W0:Y:S02]  /*6cb0*/  F2F.F64.F32 R4, R4 ;  /* 0x0000000400047310 */ /* 0x000e240000201800 */
[----:B0-----:R0:W-:Y:S01]  /*6cc0*/  STG.E.64 [R8.64], R4 ;  /* 0x0000000408007986 */ /* 0x0011e2000c101b24 */
[----:B------:R-:W-:Y:S05]  /*6cd0*/  BRA `(.L_x_9461) ;  /* 0x00000b1000007947 */ /* 0x000fea0003800000 */
.L_x_9456:
        /* <DEDUP_REMOVED lines=13> */
.L_x_9470:
[----:B------:R-:W-:Y:S01]  /*6db0*/  PRMT R22, RZ, 0x5410, R22 ;  /* 0x00005410ff167816 */ /* 0x000fe20000000016 */
[----:B------:R-:W-:-:S04]  /*6dc0*/  CS2R R6, SRZ ;  /* 0x0000000000067805 */ /* 0x000fc8000001ff00 */
[----:B------:R-:W-:-:S06]  /*6dd0*/  FMUL.FTZ R4, R22, 1 ;  /* 0x3f80000016047820 */ /* 0x000fcc0000410000 */
[----:B------:R-:W0:Y:S02]  /*6de0*/  F2F.F64.F32 R4, R4 ;  /* 0x0000000400047310 */ /* 0x000e240000201800 */
[----:B0-----:R0:W-:Y:S01]  /*6df0*/  STG.E.128 [R8.64], R4 ;  /* 0x0000000408007986 */ /* 0x0011e2000c101d24 */
[----:B------:R-:W-:Y:S05]  /*6e00*/  BRA `(.L_x_9461) ;  /* 0x000009e000007947 */ /* 0x000fea0003800000 */
.L_x_9469:
        /* <DEDUP_REMOVED lines=21> */
.L_x_9474:
[----:B------:R-:W-:Y:S05]  /*6f60*/  BSYNC B0 ;  /* 0x0000000000007941 */ /* 0x000fea0003800000 */
.L_x_9473:
[----:B------:R-:W-:-:S05]  /*6f70*/  LOP3.LUT R5, R0, R5, RZ, 0xfc, !PT ;  /* 0x0000000500057212 */ /* 0x000fca00078efcff */
[----:B------:R0:W-:Y:S01]  /*6f80*/  STG.E.U8 [R8.64], R5 ;  /* 0x0000000508007986 */ /* 0x0001e2000c101124 */
[----:B------:R-:W-:Y:S05]  /*6f90*/  BRA `(.L_x_9461) ;  /* 0x0000085000007947 */ /* 0x000fea0003800000 */
.L_x_9472:
        /* <DEDUP_REMOVED lines=13> */
.L_x_9476:
[----:B------:R-:W-:Y:S01]  /*7070*/  IMAD.MOV.U32 R0, RZ, RZ, 0x7f ;  /* 0x0000007fff007424 */ /* 0x000fe200078e00ff */
[----:B------:R-:W-:-:S04]  /*7080*/  ISETP.GT.U32.AND P0, PT, R3, 0x7f800000, PT ;  /* 0x7f8000000300780c */ /* 0x000fc80003f04070 */
[----:B------:R-:W-:-:S04]  /*7090*/  SEL R0, R0, 0x7c, P0 ;  /* 0x0000007c00007807 */ /* 0x000fc80000000000 */
.L_x_9477:
[----:B------:R-:W-:Y:S05]  /*70a0*/  BSYNC B0 ;  /* 0x0000000000007941 */ /* 0x000fea0003800000 */
.L_x_9475:
[----:B------:R-:W-:-:S04]  /*70b0*/  LOP3.LUT R3, R5, 0x80000000, RZ, 0xc0, !PT ;  /* 0x8000000005037812 */ /* 0x000fc800078ec0ff */
[----:B------:R-:W-:-:S04]  /*70c0*/  SHF.R.U32.HI R3, RZ, 0x18, R3 ;  /* 0x00000018ff037819 */ /* 0x000fc80000011603 */
[----:B------:R-:W-:-:S05]  /*70d0*/  LOP3.LUT R3, R0, R3, RZ, 0xfc, !PT ;  /* 0x0000000300037212 */ /* 0x000fca00078efcff */
[----:B------:R0:W-:Y:S01]  /*70e0*/  STG.E.U8 [R8.64], R3 ;  /* 0x0000000308007986 */ /* 0x0001e2000c101124 */
[----:B------:R-:W-:Y:S05]  /*70f0*/  BRA `(.L_x_9461) ;  /* 0x000006f000007947 */ /* 0x000fea0003800000 */
.L_x_9471:
[----:B------:R0:W-:Y:S01]  /*7100*/  STG.E.U16 [R8.64], R22 ;  /* 0x0000001608007986 */ /* 0x0001e2000c101524 */
[----:B------:R-:W-:Y:S05]  /*7110*/  BRA `(.L_x_9461) ;  /* 0x000006d000007947 */ /* 0x000fea0003800000 */
.L_x_9468:
        /* <DEDUP_REMOVED lines=12> */
.L_x_9480:
        /* <DEDUP_REMOVED lines=17> */
.L_x_9483:
[----:B------:R-:W-:-:S04]  /*72f0*/  LOP3.LUT R3, R5, 0x80000000, RZ, 0xc0, !PT ;  /* 0x8000000005037812 */ /* 0x000fc800078ec0ff */
[----:B------:R-:W-:-:S04]  /*7300*/  SHF.R.U32.HI R3, RZ, 0x18, R3 ;  /* 0x00000018ff037819 */ /* 0x000fc80000011603 */
[----:B------:R-:W-:-:S04]  /*7310*/  LOP3.LUT R0, R0, R3, RZ, 0xfc, !PT ;  /* 0x0000000300007212 */ /* 0x000fc800078efcff */
[----:B------:R-:W-:Y:S02]  /*7320*/  PRMT R4, R0, 0x7610, R4 ;  /* 0x0000761000047816 */ /* 0x000fe40000000004 */
.L_x_9482:
[----:B------:R-:W-:Y:S05]  /*7330*/  BSYNC B0 ;  /* 0x0000000000007941 */ /* 0x000fea0003800000 */
.L_x_9481:
[----:B------:R0:W-:Y:S01]  /*7340*/  STG.E.U8 [R8.64], R4 ;  /* 0x0000000408007986 */ /* 0x0001e2000c101124 */
[----:B------:R-:W-:Y:S05]  /*7350*/  BRA `(.L_x_9461) ;  /* 0x0000049000007947 */ /* 0x000fea0003800000 */
.L_x_9479:
        /* <DEDUP_REMOVED lines=17> */
.L_x_9486:
[----:B------:R-:W-:-:S04]  /*7470*/  LOP3.LUT R3, R5, 0x80000000, RZ, 0xc0, !PT ;  /* 0x8000000005037812 */ /* 0x000fc800078ec0ff */
[----:B------:R-:W-:-:S04]  /*7480*/  SHF.R.U32.HI R3, RZ, 0x18, R3 ;  /* 0x00000018ff037819 */ /* 0x000fc80000011603 */
[----:B------:R-:W-:-:S04]  /*7490*/  LOP3.LUT R0, R0, R3, RZ, 0xfc, !PT ;  /* 0x0000000300007212 */ /* 0x000fc800078efcff */
[----:B------:R-:W-:Y:S02]  /*74a0*/  PRMT R4, R0, 0x7610, R4 ;  /* 0x0000761000047816 */ /* 0x000fe40000000004 */
.L_x_9485:
[----:B------:R-:W-:Y:S05]  /*74b0*/  BSYNC B0 ;  /* 0x0000000000007941 */ /* 0x000fea0003800000 */
.L_x_9484:
[----:B------:R0:W-:Y:S01]  /*74c0*/  STG.E.U8 [R8.64], R4 ;  /* 0x0000000408007986 */ /* 0x0001e2000c101124 */
[----:B------:R-:W-:Y:S05]  /*74d0*/  BRA `(.L_x_9461) ;  /* 0x0000031000007947 */ /* 0x000fea0003800000 */
.L_x_9478:
        /* <DEDUP_REMOVED lines=22> */
.L_x_9460:
        /* <DEDUP_REMOVED lines=20> */
.L_x_9488:
[----:B------:R-:W-:-:S06]  /*7780*/  PRMT R4, RZ, 0x5410, R22 ;  /* 0x00005410ff047816 */ /* 0x000fcc0000000016 */
[----:B------:R-:W0:Y:S02]  /*7790*/  F2I.U64.TRUNC R4, R4 ;  /* 0x0000000400047311 */ /* 0x000e24000020d800 */
[----:B0-----:R0:W-:Y:S01]  /*77a0*/  STG.E.64 [R8.64], R4 ;  /* 0x0000000408007986 */ /* 0x0011e2000c101b24 */
[----:B------:R-:W-:Y:S05]  /*77b0*/  BRA `(.L_x_9461) ;  /* 0x0000003000007947 */ /* 0x000fea0003800000 */
.L_x_9487:
[----:B------:R-:W-:-:S04]  /*77c0*/  PRMT R22, RZ, 0x5410, R22 ;  /* 0x00005410ff167816 */ /* 0x000fc80000000016 */
[----:B------:R-:W0:Y:S02]  /*77d0*/  F2I.FTZ.U32.TRUNC.NTZ R3, R22 ;  /* 0x0000001600037305 */ /* 0x000e24000021f000 */
[----:B0-----:R0:W-:Y:S02]  /*77e0*/  STG.E [R8.64], R3 ;  /* 0x0000000308007986 */ /* 0x0011e4000c101924 */
.L_x_9461:
[----:B------:R-:W-:Y:S02]  /*77f0*/  IADD3 R2, R2, 0x80, RZ ;  /* 0x0000008002027810 */ /* 0x000fe40007ffe0ff */
.L_x_9422:
[----:B------:R-:W-:Y:S05]  /*7800*/  BSYNC B6 ;  /* 0x0000000000067941 */ /* 0x000fea0003800000 */
.L_x_9421:
        /* <DEDUP_REMOVED lines=21> */
.L_x_9492:
[----:B------:R-:W-:-:S06]  /*7960*/  PRMT R5, RZ, 0x5410, R19 ;  /* 0x00005410ff057816 */ /* 0x000fcc0000000013 */
[----:B------:R-:W0:Y:S02]  /*7970*/  F2I.S64.TRUNC R4, R5 ;  /* 0x0000000500047311 */ /* 0x000e24000020d900 */
[----:B0-----:R-:W-:Y:S01]  /*7980*/  STG.E.U8 [R2.64], R4 ;  /* 0x0000000402007986 */ /* 0x001fe2000c101124 */
[----:B------:R-:W-:Y:S05]  /*7990*/  EXIT ;  /* 0x000000000000794d */ /* 0x000fea0003800000 */
.L_x_9491:
        /* <DEDUP_REMOVED lines=10> */
.L_x_9495:
[----:B------:R-:W-:-:S06]  /*7a40*/  PRMT R19, RZ, 0x5410, R19 ;  /* 0x00005410ff137816 */ /* 0x000fcc0000000013 */
[----:B------:R-:W0:Y:S02]  /*7a50*/  F2I.FTZ.TRUNC.NTZ R19, R19 ;  /* 0x0000001300137305 */ /* 0x000e24000021f100 */
[----:B0-----:R-:W-:Y:S01]  /*7a60*/  STG.E [R2.64], R19 ;  /* 0x0000001302007986 */ /* 0x001fe2000c101924 */
[----:B------:R-:W-:Y:S05]  /*7a70*/  EXIT ;  /* 0x000000000000794d */ /* 0x000fea0003800000 */
.L_x_9494:
[----:B------:R-:W-:-:S06]  /*7a80*/  PRMT R19, RZ, 0x5410, R19 ;  /* 0x00005410ff137816 */ /* 0x000fcc0000000013 */
[----:B------:R-:W0:Y:S02]  /*7a90*/  F2I.FTZ.TRUNC.NTZ R19, R19 ;  /* 0x0000001300137305 */ /* 0x000e24000021f100 */
[----:B0-----:R-:W-:Y:S01]  /*7aa0*/  STG.E.U16 [R2.64], R19 ;  /* 0x0000001302007986 */ /* 0x001fe2000c101524 */
[----:B------:R-:W-:Y:S05]  /*7ab0*/  EXIT ;  /* 0x000000000000794d */ /* 0x000fea0003800000 */
.L_x_9490:
        /* <DEDUP_REMOVED lines=9> */
.L_x_9497:
[----:B------:R-:W-:-:S04]  /*7b50*/  PRMT R0, RZ, 0x5410, R19 ;  /* 0x00005410ff007816 */ /* 0x000fc80000000013 */
[----:B------:R-:W-:-:S05]  /*7b60*/  F2FP.PACK_AB R0, RZ, R0 ;  /* 0x00000000ff00723e */ /* 0x000fca00000000ff */
[----:B------:R-:W-:Y:S01]  /*7b70*/  STG.E.U16 [R2.64], R0 ;  /* 0x0000000002007986 */ /* 0x000fe2000c101524 */
[----:B------:R-:W-:Y:S05]  /*7b80*/  EXIT ;  /* 0x000000000000794d */ /* 0x000fea0003800000 */
.L_x_9496:
        /* <DEDUP_REMOVED lines=10> */
.L_x_9499:
[----:B------:R-:W-:-:S04]  /*7c30*/  PRMT R19, RZ, 0x5410, R19 ;  /* 0x00005410ff137816 */ /* 0x000fc80000000013 */
[----:B------:R-:W-:-:S04]  /*7c40*/  F2FP.PACK_AB R5, RZ, R19 ;  /* 0x00000013ff05723e */ /* 0x000fc800000000ff */
[----:B------:R-:W-:-:S05]  /*7c50*/  PRMT R5, R5, 0x5410, RZ ;  /* 0x0000541005057816 */ /* 0x000fca00000000ff */
[----:B------:R-:W-:Y:S01]  /*7c60*/  STG.E [R2.64], R5 ;  /* 0x0000000502007986 */ /* 0x000fe2000c101924 */
[----:B------:R-:W-:Y:S05]  /*7c70*/  EXIT ;  /* 0x000000000000794d */ /* 0x000fea0003800000 */
.L_x_9498:
[----:B------:R-:W-:-:S05]  /*7c80*/  PRMT R4, RZ, 0x5410, R19 ;  /* 0x00005410ff047816 */ /* 0x000fca0000000013 */
[----:B------:R-:W-:-:S06]  /*7c90*/  FMUL.FTZ R4, R4, 1 ;  /* 0x3f80000004047820 */ /* 0x000fcc0000410000 */
[----:B------:R-:W0:Y:S02]  /*7ca0*/  F2F.F64.F32 R4, R4 ;  /* 0x0000000400047310 */ /* 0x000e240000201800 */
[----:B0-----:R-:W-:Y:S01]  /*7cb0*/  STG.E.64 [R2.64], R4 ;  /* 0x0000000402007986 */ /* 0x001fe2000c101b24 */
[----:B------:R-:W-:Y:S05]  /*7cc0*/  EXIT ;  /* 0x000000000000794d */ /* 0x000fea0003800000 */
.L_x_9489:
        /* <DEDUP_REMOVED lines=13> */
.L_x_9502:
[----:B------:R-:W-:Y:S01]  /*7da0*/  PRMT R19, RZ, 0x5410, R19 ;  /* 0x00005410ff137816 */ /* 0x000fe20000000013 */
[----:B------:R-:W-:-:S04]  /*7db0*/  CS2R R6, SRZ ;  /* 0x0000000000067805 */ /* 0x000fc8000001ff00 */
[----:B------:R-:W-:-:S06]  /*7dc0*/  FMUL.FTZ R4, R19, 1 ;  /* 0x3f80000013047820 */ /* 0x000fcc0000410000 */
[----:B------:R-:W0:Y:S02]  /*7dd0*/  F2F.F64.F32 R4, R4 ;  /* 0x0000000400047310 */ /* 0x000e240000201800 */
[----:B0-----:R-:W-:Y:S01]  /*7de0*/  STG.E.128 [R2.64], R4 ;  /* 0x0000000402007986 */ /* 0x001fe2000c101d24 */
[----:B------:R-:W-:Y:S05]  /*7df0*/  EXIT ;  /* 0x000000000000794d */ /* 0x000fea0003800000 */
.L_x_9501:
        /* <DEDUP_REMOVED lines=21> */
.L_x_9506:
[----:B------:R-:W-:Y:S05]  /*7f50*/  BSYNC B0 ;  /* 0x0000000000007941 */ /* 0x000fea0003800000 */
.L_x_9505:
[----:B------:R-:W-:-:S05]  /*7f60*/  LOP3.LUT R5, R0, R5, RZ, 0xfc, !PT ;  /* 0x0000000500057212 */ /* 0x000fca00078efcff */
[----:B------:R-:W-:Y:S01]  /*7f70*/  STG.E.U8 [R2.64], R5 ;  /* 0x0000000502007986 */ /* 0x000fe2000c101124 */
[----:B------:R-:W-:Y:S05]  /*7f80*/  EXIT ;  /* 0x000000000000794d */ /* 0x000fea0003800000 */
.L_x_9504:
        /* <DEDUP_REMOVED lines=13> */
.L_x_9508:
[----:B------:R-:W-:Y:S01]  /*8060*/  IMAD.MOV.U32 R0, RZ, RZ, 0x7f ;  /* 0x0000007fff007424 */ /* 0x000fe200078e00ff */
[----:B------:R-:W-:-:S04]  /*8070*/  ISETP.GT.U32.AND P0, PT, R4, 0x7f800000, PT ;  /* 0x7f8000000400780c */ /* 0x000fc80003f04070 */
[----:B------:R-:W-:-:S04]  /*8080*/  SEL R0, R0, 0x7c, P0 ;  /* 0x0000007c00007807 */ /* 0x000fc80000000000 */
.L_x_9509:
[----:B------:R-:W-:Y:S05]  /*8090*/  BSYNC B0 ;  /* 0x0000000000007941 */ /* 0x000fea0003800000 */
.L_x_9507:
[----:B------:R-:W-:-:S04]  /*80a0*/  LOP3.LUT R4, R19, 0x80000000, RZ, 0xc0, !PT ;  /* 0x8000000013047812 */ /* 0x000fc800078ec0ff */
[----:B------:R-:W-:-:S04]  /*80b0*/  SHF.R.U32.HI R5, RZ, 0x18, R4 ;  /* 0x00000018ff057819 */ /* 0x000fc80000011604 */
[----:B------:R-:W-:-:S05]  /*80c0*/  LOP3.LUT R5, R0, R5, RZ, 0xfc, !PT ;  /* 0x0000000500057212 */ /* 0x000fca00078efcff */
[----:B------:R-:W-:Y:S01]  /*80d0*/  STG.E.U8 [R2.64], R5 ;  /* 0x0000000502007986 */ /* 0x000fe2000c101124 */
[----:B------:R-:W-:Y:S05]  /*80e0*/  EXIT ;  /* 0x000000000000794d */ /* 0x000fea0003800000 */
.L_x_9503:
[----:B------:R-:W-:Y:S01]  /*80f0*/  STG.E.U16 [R2.64], R19 ;  /* 0x0000001302007986 */ /* 0x000fe2000c101524 */
[----:B------:R-:W-:Y:S05]  /*8100*/  EXIT ;  /* 0x000000000000794d */ /* 0x000fea0003800000 */
.L_x_9500:
        /* <DEDUP_REMOVED lines=12> */
.L_x_9512:
        /* <DEDUP_REMOVED lines=17> */
.L_x_9515:
[----:B------:R-:W-:-:S04]  /*82e0*/  LOP3.LUT R0, R19, 0x80000000, RZ, 0xc0, !PT ;  /* 0x8000000013007812 */ /* 0x000fc800078ec0ff */
[----:B------:R-:W-:-:S04]  /*82f0*/  SHF.R.U32.HI R5, RZ, 0x18, R0 ;  /* 0x00000018ff057819 */ /* 0x000fc80000011600 */
[----:B------:R-:W-:-:S04]  /*8300*/  LOP3.LUT R4, R4, R5, RZ, 0xfc, !PT ;  /* 0x0000000504047212 */ /* 0x000fc800078efcff */
[----:B------:R-:W-:Y:S02]  /*8310*/  PRMT R0, R4, 0x7610, R0 ;  /* 0x0000761004007816 */ /* 0x000fe40000000000 */
.L_x_9514:
[----:B------:R-:W-:Y:S05]  /*8320*/  BSYNC B0 ;  /* 0x0000000000007941 */ /* 0x000fea0003800000 */
.L_x_9513:
[----:B------:R-:W-:Y:S01]  /*8330*/  STG.E.U8 [R2.64], R0 ;  /* 0x0000000002007986 */ /* 0x000fe2000c101124 */
[----:B------:R-:W-:Y:S05]  /*8340*/  EXIT ;  /* 0x000000000000794d */ /* 0x000fea0003800000 */
.L_x_9511:
        /* <DEDUP_REMOVED lines=17> */
.L_x_9518:
[----:B------:R-:W-:-:S04]  /*8460*/  LOP3.LUT R0, R19, 0x80000000, RZ, 0xc0, !PT ;  /* 0x8000000013007812 */ /* 0x000fc800078ec0ff */
[----:B------:R-:W-:-:S04]  /*8470*/  SHF.R.U32.HI R5, RZ, 0x18, R0 ;  /* 0x00000018ff057819 */ /* 0x000fc80000011600 */
[----:B------:R-:W-:-:S04]  /*8480*/  LOP3.LUT R4, R4, R5, RZ, 0xfc, !PT ;  /* 0x0000000504047212 */ /* 0x000fc800078efcff */
[----:B------:R-:W-:Y:S02]  /*8490*/  PRMT R0, R4, 0x7610, R0 ;  /* 0x0000761004007816 */ /* 0x000fe40000000000 */
.L_x_9517:
[----:B------:R-:W-:Y:S05]  /*84a0*/  BSYNC B0 ;  /* 0x0000000000007941 */ /* 0x000fea0003800000 */
.L_x_9516:
[----:B------:R-:W-:Y:S01]  /*84b0*/  STG.E.U8 [R2.64], R0 ;  /* 0x0000000002007986 */ /* 0x000fe2000c101124 */
[----:B------:R-:W-:Y:S05]  /*84c0*/  EXIT ;  /* 0x000000000000794d */ /* 0x000fea0003800000 */
.L_x_9510:
        /* <DEDUP_REMOVED lines=22> */
.L_x_9493:
        /* <DEDUP_REMOVED lines=20> */
.L_x_9520:
[----:B------:R-:W-:-:S06]  /*8770*/  PRMT R4, RZ, 0x5410, R19 ;  /* 0x00005410ff047816 */ /* 0x000fcc0000000013 */
[----:B------:R-:W0:Y:S02]  /*8780*/  F2I.U64.TRUNC R4, R4 ;  /* 0x0000000400047311 */ /* 0x000e24000020d800 */
[----:B0-----:R-:W-:Y:S01]  /*8790*/  STG.E.64 [R2.64], R4 ;  /* 0x0000000402007986 */ /* 0x001fe2000c101b24 */
[----:B------:R-:W-:Y:S05]  /*87a0*/  EXIT ;  /* 0x000000000000794d */ /* 0x000fea0003800000 */
.L_x_9519:
[----:B------:R-:W-:-:S06]  /*87b0*/  PRMT R19, RZ, 0x5410, R19 ;  /* 0x00005410ff137816 */ /* 0x000fcc0000000013 */
[----:B------:R-:W0:Y:S02]  /*87c0*/  F2I.FTZ.U32.TRUNC.NTZ R19, R19 ;  /* 0x0000001300137305 */ /* 0x000e24000021f000 */
[----:B0-----:R-:W-:Y:S01]  /*87d0*/  STG.E [R2.64], R19 ;  /* 0x0000001302007986 */ /* 0x001fe2000c101924 */
[----:B------:R-:W-:Y:S05]  /*87e0*/  EXIT ;  /* 0x000000000000794d */ /* 0x000fea0003800000 */
.L_x_9521:
        /* <DEDUP_REMOVED lines=9> */
.L_x_34108:


//--------------------- .text._ZN2at6native18elementwise_kernelILi128ELi4EZNS0_22gpu_kernel_impl_nocastIZZZNS0_21clamp_min_kernel_cudaERNS_18TensorIteratorBaseERKN3c106ScalarEENKUlvE_clEvENKUlvE7_clEvEUlNS5_8BFloat16EE_EEvS4_RKT_EUliE_EEviT1_ --------------------------
	.section	.text._ZN2at6native18elementwise_kernelILi128ELi4EZNS0_22gpu_kernel_impl_nocastIZZZNS0_21clamp_min_kernel_cudaERNS_18TensorIteratorBaseERKN3c106ScalarEENKUlvE_clEvENKUlvE7_clEvEUlNS5_8BFloat16EE_EEvS4_RKT_EUliE_EEviT1_,"ax",@progbits
	.sectioninfo	@"SHI_REGISTERS=12"
	.align	128
        .global         _ZN2at6native18elementwise_kernelILi128ELi4EZNS0_22gpu_kernel_impl_nocastIZZZNS0_21clamp_min_kernel_cudaERNS_18TensorIteratorBaseERKN3c106ScalarEENKUlvE_clEvENKUlvE7_clEvEUlNS5_8BFloat16EE_EEvS4_RKT_EUliE_EEviT1_
        .type           _ZN2at6native18elementwise_kernelILi128ELi4EZNS0_22gpu_kernel_impl_nocastIZZZNS0_21clamp_min_kernel_cudaERNS_18TensorIteratorBaseERKN3c106ScalarEENKUlvE_clEvENKUlvE7_clEvEUlNS5_8BFloat16EE_EEvS4_RKT_EUliE_EEviT1_,@function
        .size           _ZN2at6native18elementwise_kernelILi128ELi4EZNS0_22gpu_kernel_impl_nocastIZZZNS0_21clamp_min_kernel_cudaERNS_18TensorIteratorBaseERKN3c106ScalarEENKUlvE_clEvENKUlvE7_clEvEUlNS5_8BFloat16EE_EEvS4_RKT_EUliE_EEviT1_,(.L_x_34109 - _ZN2at6native18elementwise_kernelILi128ELi4EZNS0_22gpu_kernel_impl_nocastIZZZNS0_21clamp_min_kernel_cudaERNS_18TensorIteratorBaseERKN3c106ScalarEENKUlvE_clEvENKUlvE7_clEvEUlNS5_8BFloat16EE_EEvS4_RKT_EUliE_EEviT1_)
        .other          _ZN2at6native18elementwise_kernelILi128ELi4EZNS0_22gpu_kernel_impl_nocastIZZZNS0_21clamp_min_kernel_cudaERNS_18TensorIteratorBaseERKN3c106ScalarEENKUlvE_clEvENKUlvE7_clEvEUlNS5_8BFloat16EE_EEvS4_RKT_EUliE_EEviT1_,@"STO_CUDA_ENTRY STV_DEFAULT"
_ZN2at6native18elementwise_kernelILi128ELi4EZNS0_22gpu_kernel_impl_nocastIZZZNS0_21clamp_min_kernel_cudaERNS_18TensorIteratorBaseERKN3c106ScalarEENKUlvE_clEvENKUlvE7_clEvEUlNS5_8BFloat16EE_EEvS4_RKT_EUliE_EEviT1_:
.text._ZN2at6native18elementwise_kernelILi128ELi4EZNS0_22gpu_kernel_impl_nocastIZZZNS0_21clamp_min_kernel_cudaERNS_18TensorIteratorBaseERKN3c106ScalarEENKUlvE_clEvENKUlvE7_clEvEUlNS5_8BFloat16EE_EEvS4_RKT_EUliE_EEviT1_:
        /* <DEDUP_REMOVED lines=235> */
.L_x_9524:
        /* <DEDUP_REMOVED lines=10> */
[----:B------:R-:W-:-:S04]  /*0f50*/  @!P0 FMNMX.FTZ R3, R3, R4, !PT ;  /* 0x0000000403038209 */ /* 0x000fc80007810000 */
[----:B------:R-:W-:Y:S01]  /*0f60*/  @!P0 F2FP.BF16.PACK_AB R5, RZ, R3 ;  /* 0x00000003ff05823e */ /* 0x000fe200000010ff */
[----:B------:R-:W-:-:S03]  /*0f70*/  IMAD.X R3, RZ, RZ, c[0x0][0x364], P1 ;  /* 0x0000d900ff037624 */ /* 0x000fc600008e06ff */
[----:B------:R-:W-:-:S05]  /*0f80*/  @!P0 PRMT R7, R5, 0x7610, R7 ;  /* 0x0000761005078816 */ /* 0x000fca0000000007 */
[----:B------:R0:W-:Y:S02]  /*0f90*/  STG.E.U16 [R2.64], R7 ;  /* 0x0000000702007986 */ /* 0x0001e4000c101504 */
.L_x_9523:
[----:B------:R-:W-:Y:S05]  /*0fa0*/  BSYNC B0 ;  /* 0x0000000000007941 */ /* 0x000fea0003800000 */
.L_x_9522:
        /* <DEDUP_REMOVED lines=230> */
.L_x_9527:
        /* <DEDUP_REMOVED lines=244> */
.L_x_9528:
        /* <DEDUP_REMOVED lines=13> */
[----:B------:R-:W-:-:S05]  /*2e20*/  @!P0 PRMT R7, R5, 0x7610, R7 ;  /* 0x0000761005078816 */ /* 0x000fca0000000007 */
[----:B------:R0:W-:Y:S02]  /*2e30*/  STG.E.U16 [R2.64], R7 ;  /* 0x0000000702007986 */ /* 0x0001e4000c101504 */
.L_x_9526:
[----:B------:R-:W-:Y:S05]  /*2e40*/  BSYNC B0 ;  /* 0x0000000000007941 */ /* 0x000fea0003800000 */
.L_x_9525:
        /* <DEDUP_REMOVED lines=229> */
.L_x_9529:
        /* <DEDUP_REMOVED lines=9> */
[----:B------:R-:W-:Y:S02]  /*3d30*/  @!P0 FMNMX.FTZ R0, R3, R0, !PT ;  /* 0x0000000003008209 */ /* 0x000fe40007810000 */
[----:B------:R-:W-:Y:S02]  /*3d40*/  IADD3.X R3, RZ, c[0x0][0x364], RZ, P1, !PT ;  /* 0x0000d900ff037a10 */ /* 0x000fe40000ffe4ff */
[----:B------:R-:W-:-:S04]  /*3d50*/  @!P0 F2FP.BF16.PACK_AB R0, RZ, R0 ;  /* 0x00000000ff00823e */ /* 0x000fc800000010ff */
[----:B------:R-:W-:-:S05]  /*3d60*/  @!P0 PRMT R7, R0, 0x7610, R7 ;  /* 0x0000761000078816 */ /* 0x000fca0000000007 */
[----:B------:R-:W-:Y:S01]  /*3d70*/  STG.E.U16 [R2.64], R7 ;  /* 0x0000000702007986 */ /* 0x000fe2000c101504 */
[----:B------:R-:W-:Y:S05]  /*3d80*/  EXIT ;  /* 0x000000000000794d */ /* 0x000fea0003800000 */
.L_x_9530:
        /* <DEDUP_REMOVED lines=15> */
.L_x_34109:


//--------------------- .text._ZN2at6native27unrolled_elementwise_kernelIZZZNS0_21clamp_min_kernel_cudaERNS_18TensorIteratorBaseERKN3c106ScalarEENKUlvE_clEvENKUlvE7_clEvEUlNS4_8BFloat16EE_St5arrayIPcLm2EELi4E23TrivialOffsetCalculatorILi1EjESG_NS0_6memory15LoadWithoutCastENSH_16StoreWithoutCastEEEviT_T0_T2_T3_T4_T5_ --------------------------
	.section	.text._ZN2at6native27unrolled_elementwise_kernelIZZZNS0_21clamp_min_kernel_cudaERNS_18TensorIteratorBaseERKN3c106ScalarEENKUlvE_clEvENKUlvE7_clEvEUlNS4_8BFloat16EE_St5arrayIPcLm2EELi4E23TrivialOffsetCalculatorILi1EjESG_NS0_6memory15LoadWithoutCastENSH_16StoreWithoutCastEEEviT_T0_T2_T3_T4_T5_,"ax",@progbits
	.sectioninfo	@"SHI_REGISTERS=20"
	.align	128
        .global         _ZN2at6native27unrolled_elementwise_kernelIZZZNS0_21clamp_min_kernel_cudaERNS_18TensorIteratorBaseERKN3c106ScalarEENKUlvE_clEvENKUlvE7_clEvEUlNS4_8BFloat16EE_St5arrayIPcLm2EELi4E23TrivialOffsetCalculatorILi1EjESG_NS0_6memory15LoadWithoutCastENSH_16StoreWithoutCastEEEviT_T0_T2_T3_T4_T5_
        .type           _ZN2at6native27unrolled_elementwise_kernelIZZZNS0_21clamp_min_kernel_cudaERNS_18TensorIteratorBaseERKN3c106ScalarEENKUlvE_clEvENKUlvE7_clEvEUlNS4_8BFloat16EE_St5arrayIPcLm2EELi4E23TrivialOffsetCalculatorILi1EjESG_NS0_6memory15LoadWithoutCastENSH_16StoreWithoutCastEEEviT_T0_T2_T3_T4_T5_,@function
        .size           _ZN2at6native27unrolled_elementwise_kernelIZZZNS0_21clamp_min_kernel_cudaERNS_18TensorIteratorBaseERKN3c106ScalarEENKUlvE_clEvENKUlvE7_clEvEUlNS4_8BFloat16EE_St5arrayIPcLm2EELi4E23TrivialOffsetCalculatorILi1EjESG_NS0_6memory15LoadWithoutCastENSH_16StoreWithoutCastEEEviT_T0_T2_T3_T4_T5_,(.L_x_34110 - _ZN2at6native27unrolled_elementwise_kernelIZZZNS0_21clamp_min_kernel_cudaERNS_18TensorIteratorBaseERKN3c106ScalarEENKUlvE_clEvENKUlvE7_clEvEUlNS4_8BFloat16EE_St5arrayIPcLm2EELi4E23TrivialOffsetCalculatorILi1EjESG_NS0_6memory15LoadWithoutCastENSH_16StoreWithoutCastEEEviT_T0_T2_T3_T4_T5_)
        .other          _ZN2at6native27unrolled_elementwise_kernelIZZZNS0_21clamp_min_kernel_cudaERNS_18TensorIteratorBaseERKN3c106ScalarEENKUlvE_clEvENKUlvE7_clEvEUlNS4_8BFloat16EE_St5arrayIPcLm2EELi4E23TrivialOffsetCalculatorILi1EjESG_NS0_6memory15LoadWithoutCastENSH_16StoreWithoutCastEEEviT_T0_T2_T3_T4_T5_,@"STO_CUDA_ENTRY STV_DEFAULT"
_ZN2at6native27unrolled_elementwise_kernelIZZZNS0_21clamp_min_kernel_cudaERNS_18TensorIteratorBaseERKN3c106ScalarEENKUlvE_clEvENKUlvE7_clEvEUlNS4_8BFloat16EE_St5arrayIPcLm2EELi4E23TrivialOffsetCalculatorILi1EjESG_NS0_6memory15LoadWithoutCastENSH_16StoreWithoutCastEEEviT_T0_T2_T3_T4_T5_:
.text._ZN2at6native27unrolled_elementwise_kernelIZZZNS0_21clamp_min_kernel_cudaERNS_18TensorIteratorBaseERKN3c106ScalarEENKUlvE_clEvENKUlvE7_clEvEUlNS4_8BFloat16EE_St5arrayIPcLm2EELi4E23TrivialOffsetCalculatorILi1EjESG_NS0_6memory15LoadWithoutCastENSH_16StoreWithoutCastEEEviT_T0_T2_T3_T4_T5_:
        /* <DEDUP_REMOVED lines=57> */
[----:B------:R-:W-:Y:S02]  /*0390*/  @!P0 FMNMX.FTZ R11, R10, R11, !PT ;  /* 0x0000000b0a0b8209 */ /* 0x000fe40007810000 */
[----:B------:R-:W-:Y:S02]  /*03a0*/  @!P1 FMNMX.FTZ R12, R15, R12, !PT ;  /* 0x0000000c0f0c9209 */ /* 0x000fe40007810000 */
[----:B--2---:R-:W-:Y:S01]  /*03b0*/  @!P2 PRMT R13, RZ, 0x5410, R16 ;  /* 0x00005410ff0da816 */ /* 0x004fe20000000010 */
[----:B------:R-:W-:Y:S01]  /*03c0*/  @!P4 IMAD.MOV.U32 R16, RZ, RZ, 0x2 ;  /* 0x00000002ff10c424 */ /* 0x000fe200078e00ff */
[----:B------:R-:W-:-:S02]  /*03d0*/  @!P0 F2FP.BF16.PACK_AB R11, RZ, R11 ;  /* 0x0000000bff0b823e */ /* 0x000fc400000010ff */
[----:B------:R-:W-:Y:S01]  /*03e0*/  @!P2 FMNMX.FTZ R14, R13, R14, !PT ;  /* 0x0000000e0d0ea209 */ /* 0x000fe20007810000 */
        /* <DEDUP_REMOVED lines=21> */
.L_x_9532:
[----:B-1----:R-:W-:Y:S05]  /*0540*/  BSYNC B0 ;  /* 0x0000000000007941 */ /* 0x002fea0003800000 */
.L_x_9531:
[----:B------:R-:W-:Y:S02]  /*0550*/  ISETP.GE.AND P0, PT, R9, R2, PT ;  /* 0x000000020900720c */ /* 0x000fe40003f06270 */
[----:B0-----:R-:W-:-:S04]  /*0560*/  @!P3 PRMT R3, RZ, 0x5410, R10 ;  /* 0x00005410ff03b816 */ /* 0x001fc8000000000a */
[----:B------:R-:W-:-:S04]  /*0570*/  @!P3 FMNMX.FTZ R8, R3, R8, !PT ;  /* 0x000000080308b209 */ /* 0x000fc80007810000 */
        /* <DEDUP_REMOVED lines=8> */
.L_x_9533:
        /* <DEDUP_REMOVED lines=16> */
.L_x_34110:


//--------------------- .text._ZN2at6native29vectorized_elementwise_kernelILi2EZZZNS0_21clamp_min_kernel_cudaERNS_18TensorIteratorBaseERKN3c106ScalarEENKUlvE_clEvENKUlvE7_clEvEUlNS4_8BFloat16EE_St5arrayIPcLm2EEEEviT0_T1_ --------------------------
	.section	.text._ZN2at6native29vectorized_elementwise_kernelILi2EZZZNS0_21clamp_min_kernel_cudaERNS_18TensorIteratorBaseERKN3c106ScalarEENKUlvE_clEvENKUlvE7_clEvEUlNS4_8BFloat16EE_St5arrayIPcLm2EEEEviT0_T1_,"ax",@progbits
	.sectioninfo	@"SHI_REGISTERS=29"
	.align	128
        .global         _ZN2at6native29vectorized_elementwise_kernelILi2EZZZNS0_21clamp_min_kernel_cudaERNS_18TensorIteratorBaseERKN3c106ScalarEENKUlvE_clEvENKUlvE7_clEvEUlNS4_8BFloat16EE_St5arrayIPcLm2EEEEviT0_T1_
        .type           _ZN2at6native29vectorized_elementwise_kernelILi2EZZZNS0_21clamp_min_kernel_cudaERNS_18TensorIteratorBaseERKN3c106ScalarEENKUlvE_clEvENKUlvE7_clEvEUlNS4_8BFloat16EE_St5arrayIPcLm2EEEEviT0_T1_,@function
        .size           _ZN2at6native29vectorized_elementwise_kernelILi2EZZZNS0_21clamp_min_kernel_cudaERNS_18TensorIteratorBaseERKN3c106ScalarEENKUlvE_clEvENKUlvE7_clEvEUlNS4_8BFloat16EE_St5arrayIPcLm2EEEEviT0_T1_,(.L_x_34111 - _ZN2at6native29vectorized_elementwise_kernelILi2EZZZNS0_21clamp_min_kernel_cudaERNS_18TensorIteratorBaseERKN3c106ScalarEENKUlvE_clEvENKUlvE7_clEvEUlNS4_8BFloat16EE_St5arrayIPcLm2EEEEviT0_T1_)
        .other          _ZN2at6native29vectorized_elementwise_kernelILi2EZZZNS0_21clamp_min_kernel_cudaERNS_18TensorIteratorBaseERKN3c106ScalarEENKUlvE_clEvENKUlvE7_clEvEUlNS4_8BFloat16EE_St5arrayIPcLm2EEEEviT0_T1_,@"STO_CUDA_ENTRY STV_DEFAULT"
_ZN2at6native29vectorized_elementwise_kernelILi2EZZZNS0_21clamp_min_kernel_cudaERNS_18TensorIteratorBaseERKN3c106ScalarEENKUlvE_clEvENKUlvE7_clEvEUlNS4_8BFloat16EE_St5arrayIPcLm2EEEEviT0_T1_:
.text._ZN2at6native29vectorized_elementwise_kernelILi2EZZZNS0_21clamp_min_kernel_cudaERNS_18TensorIteratorBaseERKN3c106ScalarEENKUlvE_clEvENKUlvE7_clEvEUlNS4_8BFloat16EE_St5arrayIPcLm2EEEEviT0_T1_:
        /* <DEDUP_REMOVED lines=26> */
[----:B------:R-:W-:Y:S02]  /*01a0*/  @!P1 FMNMX.FTZ R7, R2, R7, !PT ;  /* 0x0000000702079209 */ /* 0x000fe40007810000 */
        /* <DEDUP_REMOVED lines=26> */
[----:B------:R-:W-:-:S04]  /*0350*/  @!P0 FMNMX.FTZ R0, R0, R23, !PT ;  /* 0x0000001700008209 */ /* 0x000fc80007810000 */
        /* <DEDUP_REMOVED lines=9> */
[----:B------:R-:W-:Y:S02]  /*03f0*/  @!P1 FMNMX.FTZ R0, R25, R24, !PT ;  /* 0x0000001819009209 */ /* 0x000fe40007810000 */
[----:B------:R-:W-:Y:S02]  /*0400*/  @!P2 FMNMX.FTZ R4, R4, R21, !PT ;  /* 0x000000150404a209 */ /* 0x000fe40007810000 */
[----:B------:R-:W-:Y:S02]  /*0410*/  @!P3 FMNMX.FTZ R5, R5, R20, !PT ;  /* 0x000000140505b209 */ /* 0x000fe40007810000 */
[----:B------:R-:W-:-:S02]  /*0420*/  @!P4 FMNMX.FTZ R6, R6, R19, !PT ;  /* 0x000000130606c209 */ /* 0x000fc40007810000 */
[----:B------:R-:W-:Y:S02]  /*0430*/  @!P6 FMNMX.FTZ R14, R15, R18, !PT ;  /* 0x000000120f0ee209 */ /* 0x000fe40007810000 */
[----:B------:R-:W-:Y:S02]  /*0440*/  @!P5 FMNMX.FTZ R13, R16, R17, !PT ;  /* 0x00000011100dd209 */ /* 0x000fe40007810000 */
        /* <DEDUP_REMOVED lines=14> */
.L_x_9534:
        /* <DEDUP_REMOVED lines=27> */
.L_x_9536:
[----:B0-----:R-:W-:Y:S05]  /*06e0*/  BSYNC B0 ;  /* 0x0000000000007941 */ /* 0x001fea0003800000 */
.L_x_9535:
        /* <DEDUP_REMOVED lines=15> */
.L_x_9538:
[----:B------:R-:W-:Y:S05]  /*07e0*/  BSYNC B0 ;  /* 0x0000000000007941 */ /* 0x000fea0003800000 */
.L_x_9537:
        /* <DEDUP_REMOVED lines=28> */
[----:B------:R-:W-:-:S04]  /*09b0*/  @!P0 FMNMX.FTZ R2, R2, R3, !PT ;  /* 0x0000000302028209 */ /* 0x000fc80007810000 */
[----:B------:R-:W-:Y:S02]  /*09c0*/  @!P0 F2FP.BF16.PACK_AB R17, RZ, R2 ;  /* 0x00000002ff11823e */ /* 0x000fe400000010ff */
[----:B------:R-:W-:Y:S02]  /*09d0*/  PRMT R2, RZ, 0x5410, R6 ;  /* 0x00005410ff027816 */ /* 0x000fe40000000006 */
[----:B------:R-:W-:Y:S02]  /*09e0*/  IADD3 R15, R13, 0x180, RZ ;  /* 0x000001800d0f7810 */ /* 0x000fe40007ffe0ff */
[----:B------:R-:W-:-:S04]  /*09f0*/  FSETP.GTU.FTZ.AND P3, PT, |R2|, +INF , PT ;  /* 0x7f8000000200780b */ /* 0x000fc80003f7c200 */
[----:B------:R-:W-:Y:S02]  /*0a00*/  ISETP.GE.OR P3, PT, R15, R4, P3 ;  /* 0x000000040f00720c */ /* 0x000fe40001f66670 */
[----:B-1----:R-:W-:-:S04]  /*0a10*/  @!P4 PRMT R15, RZ, 0x5410, R16 ;  /* 0x00005410ff0fc816 */ /* 0x002fc80000000010 */
[----:B------:R-:W-:Y:S02]  /*0a20*/  @!P4 FMNMX.FTZ R16, R14, R15, !PT ;  /* 0x0000000f0e10c209 */ /* 0x000fe40007810000 */
        /* <DEDUP_REMOVED lines=16> */
[----:B------:R-:W-:Y:S01]  /*0b30*/  @!P3 FMNMX.FTZ R2, R2, R23, !PT ;  /* 0x000000170202b209 */ /* 0x000fe20007810000 */
        /* <DEDUP_REMOVED lines=14> */
[----:B------:R-:W-:-:S04]  /*0c20*/  @!P1 FMNMX.FTZ R3, R3, R22, !PT ;  /* 0x0000001603039209 */ /* 0x000fc80007810000 */
        /* <DEDUP_REMOVED lines=13> */
[----:B------:R-:W-:Y:S02]  /*0d00*/  @!P0 FMNMX.FTZ R15, R15, R2, !PT ;  /* 0x000000020f0f8209 */ /* 0x000fe40007810000 */
[----:B------:R-:W-:Y:S02]  /*0d10*/  @!P2 FMNMX.FTZ R14, R14, R3, !PT ;  /* 0x000000030e0ea209 */ /* 0x000fe40007810000 */
[----:B0-----:R-:W-:-:S02]  /*0d20*/  @!P4 PRMT R2, RZ, 0x5410, R19 ;  /* 0x00005410ff02c816 */ /* 0x001fc40000000013 */
[----:B---3--:R-:W-:Y:S02]  /*0d30*/  @!P6 PRMT R3, RZ, 0x5410, R18 ;  /* 0x00005410ff03e816 */ /* 0x008fe40000000012 */
[----:B------:R-:W-:Y:S02]  /*0d40*/  @!P4 FMNMX.FTZ R17, R17, R2, !PT ;  /* 0x000000021111c209 */ /* 0x000fe40007810000 */
[----:B------:R-:W-:Y:S02]  /*0d50*/  @!P6 FMNMX.FTZ R16, R16, R3, !PT ;  /* 0x000000031010e209 */ /* 0x000fe40007810000 */
        /* <DEDUP_REMOVED lines=22> */
.L_x_9541:
[----:B------:R-:W-:-:S13]  /*0ec0*/  ISETP.GE.AND P0, PT, R13, R4, PT ;  /* 0x000000040d00720c */ /* 0x000fda0003f06270 */
[----:B------:R-:W-:Y:S05]  /*0ed0*/  @P0 BRA `(.L_x_9543) ;  /* 0x000000c000000947 */ /* 0x000fea0003800000 */
[----:B0-----:R-:W-:Y:S01]  /*0ee0*/  IMAD.IADD R2, R0, 0x1, R13 ;  /* 0x0000000100027824 */ /* 0x001fe200078e020d */
[----:B------:R-:W-:Y:S01]  /*0ef0*/  IADD3 R13, R13, 0x80, RZ ;  /* 0x000000800d0d7810 */ /* 0x000fe20007ffe0ff */
[----:B------:R-:W-:-:S04]  /*0f00*/  IMAD.MOV.U32 R3, RZ, RZ, 0x2 ;  /* 0x00000002ff037424 */ /* 0x000fc800078e00ff */
[----:B------:R-:W-:-:S05]  /*0f10*/  IMAD.WIDE.U32 R2, R2, R3, c[0x0][0x178] ;  /* 0x00005e0002027625 */ /* 0x000fca00078e0003 */
[----:B------:R0:W-:Y:S02]  /*0f20*/  STG.E.U16 [R2.64], R6 ;  /* 0x0000000602007986 */ /* 0x0001e4000c101504 */
.L_x_9542:
[----:B------:R-:W-:-:S13]  /*0f30*/  ISETP.GE.AND P0, PT, R13, R4, PT ;  /* 0x000000040d00720c */ /* 0x000fda0003f06270 */
[----:B------:R-:W-:Y:S05]  /*0f40*/  @P0 BRA `(.L_x_9544) ;  /* 0x000000d000000947 */ /* 0x000fea0003800000 */
[----:B0-----:R-:W-:Y:S01]  /*0f50*/  IMAD.IADD R2, R0, 0x1, R13 ;  /* 0x0000000100027824 */ /* 0x001fe200078e020d */
[----:B------:R-:W-:Y:S01]  /*0f60*/  IADD3 R13, R13, 0x80, RZ ;  /* 0x000000800d0d7810 */ /* 0x000fe20007ffe0ff */
[----:B------:R-:W-:-:S04]  /*0f70*/  IMAD.MOV.U32 R3, RZ, RZ, 0x2 ;  /* 0x00000002ff037424 */ /* 0x000fc800078e00ff */
[----:B------:R-:W-:-:S05]  /*0f80*/  IMAD.WIDE.U32 R2, R2, R3, c[0x0][0x178] ;  /* 0x00005e0002027625 */ /* 0x000fca00078e0003 */
[----:B------:R0:W-:Y:S02]  /*0f90*/  STG.E.U16 [R2.64], R9 ;  /* 0x0000000902007986 */ /* 0x0001e4000c101504 */
.L_x_9543:
        /* <DEDUP_REMOVED lines=8> */
.L_x_9544:
[----:B------:R-:W-:Y:S05]  /*1020*/  BSYNC B1 ;  /* 0x0000000000017941 */ /* 0x000fea0003800000 */
.L_x_9540:
[----:B------:R-:W-:-:S13]  /*1030*/  ISETP.GE.AND P0, PT, R13, R4, PT ;  /* 0x000000040d00720c */ /* 0x000fda0003f06270 */
[----:B0-----:R-:W-:Y:S01]  /*1040*/  @!P0 IMAD.IADD R2, R0, 0x1, R13 ;  /* 0x0000000100028824 */ /* 0x001fe200078e020d */
[----:B------:R-:W-:Y:S01]  /*1050*/  @!P0 IADD3 R13, R13, 0x80, RZ ;  /* 0x000000800d0d8810 */ /* 0x000fe20007ffe0ff */
[----:B------:R-:W-:-:S04]  /*1060*/  @!P0 IMAD.MOV.U32 R3, RZ, RZ, 0x2 ;  /* 0x00000002ff038424 */ /* 0x000fc800078e00ff */
[----:B------:R-:W-:-:S05]  /*1070*/  @!P0 IMAD.WIDE.U32 R2, R2, R3, c[0x0][0x178] ;  /* 0x00005e0002028625 */ /* 0x000fca00078e0003 */
[----:B------:R0:W-:Y:S02]  /*1080*/  @!P0 STG.E.U16 [R2.64], R10 ;  /* 0x0000000a02008986 */ /* 0x0001e4000c101504 */
.L_x_9545:
[----:B------:R-:W-:Y:S05]  /*1090*/  BSYNC B0 ;  /* 0x0000000000007941 */ /* 0x000fea0003800000 */
.L_x_9539:
        /* <DEDUP_REMOVED lines=8> */
.L_x_9546:
        /* <DEDUP_REMOVED lines=14> */
.L_x_34111:


//--------------------- .text._ZN2at6native29vectorized_elementwise_kernelILi4EZZZNS0_21clamp_min_kernel_cudaERNS_18TensorIteratorBaseERKN3c106ScalarEENKUlvE_clEvENKUlvE7_clEvEUlNS4_8BFloat16EE_St5arrayIPcLm2EEEEviT0_T1_ --------------------------
	.section	.text._ZN2at6native29vectorized_elementwise_kernelILi4EZZZNS0_21clamp_min_kernel_cudaERNS_18TensorIteratorBaseERKN3c106ScalarEENKUlvE_clEvENKUlvE7_clEvEUlNS4_8BFloat16EE_St5arrayIPcLm2EEEEviT0_T1_,"ax",@progbits
	.sectioninfo	@"SHI_REGISTERS=28"
	.align	128
        .global         _ZN2at6native29vectorized_elementwise_kernelILi4EZZZNS0_21clamp_min_kernel_cudaERNS_18TensorIteratorBaseERKN3c106ScalarEENKUlvE_clEvENKUlvE7_clEvEUlNS4_8BFloat16EE_St5arrayIPcLm2EEEEviT0_T1_
        .type           _ZN2at6native29vectorized_elementwise_kernelILi4EZZZNS0_21clamp_min_kernel_cudaERNS_18TensorIteratorBaseERKN3c106ScalarEENKUlvE_clEvENKUlvE7_clEvEUlNS4_8BFloat16EE_St5arrayIPcLm2EEEEviT0_T1_,@function
        .size           _ZN2at6native29vectorized_elementwise_kernelILi4EZZZNS0_21clamp_min_kernel_cudaERNS_18TensorIteratorBaseERKN3c106ScalarEENKUlvE_clEvENKUlvE7_clEvEUlNS4_8BFloat16EE_St5arrayIPcLm2EEEEviT0_T1_,(.L_x_34112 - _ZN2at6native29vectorized_elementwise_kernelILi4EZZZNS0_21clamp_min_kernel_cudaERNS_18TensorIteratorBaseERKN3c106ScalarEENKUlvE_clEvENKUlvE7_clEvEUlNS4_8BFloat16EE_St5arrayIPcLm2EEEEviT0_T1_)
        .other          _ZN2at6native29vectorized_elementwise_kernelILi4EZZZNS0_21clamp_min_kernel_cudaERNS_18TensorIteratorBaseERKN3c106ScalarEENKUlvE_clEvENKUlvE7_clEvEUlNS4_8BFloat16EE_St5arrayIPcLm2EEEEviT0_T1_,@"STO_CUDA_ENTRY STV_DEFAULT"
_ZN2at6native29vectorized_elementwise_kernelILi4EZZZNS0_21clamp_min_kernel_cudaERNS_18TensorIteratorBaseERKN3c106ScalarEENKUlvE_clEvENKUlvE7_clEvEUlNS4_8BFloat16EE_St5arrayIPcLm2EEEEviT0_T1_:
.text._ZN2at6native29vectorized_elementwise_kernelILi4EZZZNS0_21clamp_min_kernel_cudaERNS_18TensorIteratorBaseERKN3c106ScalarEENKUlvE_clEvENKUlvE7_clEvEUlNS4_8BFloat16EE_St5arrayIPcLm2EEEEviT0_T1_:
        /* <DEDUP_REMOVED lines=29> */
[----:B------:R-:W-:Y:S02]  /*01d0*/  @!P0 FMNMX.FTZ R12, R8, R9, !PT ;  /* 0x00000009080c8209 */ /* 0x000fe40007810000 */
        /* <DEDUP_REMOVED lines=16> */
[----:B------:R-:W-:Y:S02]  /*02e0*/  @!P1 FMNMX.FTZ R16, R23, R16, !PT ;  /* 0x0000001017109209 */ /* 0x000fe40007810000 */
[----:B------:R-:W-:-:S02]  /*02f0*/  @!P2 FMNMX.FTZ R21, R24, R21, !PT ;  /* 0x000000151815a209 */ /* 0x000fc40007810000 */
[----:B------:R-:W-:Y:S02]  /*0300*/  @!P5 FMNMX.FTZ R17, R17, R18, !PT ;  /* 0x000000121111d209 */ /* 0x000fe40007810000 */
        /* <DEDUP_REMOVED lines=8> */
[----:B------:R-:W-:Y:S02]  /*0390*/  @!P3 FMNMX.FTZ R22, R25, R22, !PT ;  /* 0x000000161916b209 */ /* 0x000fe40007810000 */
[----:B-1----:R-:W-:Y:S02]  /*03a0*/  @!P4 PRMT R20, RZ, 0x5410, R20 ;  /* 0x00005410ff14c816 */ /* 0x002fe40000000014 */
[----:B------:R-:W-:Y:S02]  /*03b0*/  @!P3 F2FP.BF16.PACK_AB R8, RZ, R22 ;  /* 0x00000016ff08b23e */ /* 0x000fe400000010ff */
[----:B------:R-:W-:Y:S02]  /*03c0*/  @!P4 FMNMX.FTZ R19, R20, R19, !PT ;  /* 0x000000131413c209 */ /* 0x000fe40007810000 */
[----:B--2---:R-:W-:Y:S02]  /*03d0*/  @!P6 PRMT R15, RZ, 0x5410, R15 ;  /* 0x00005410ff0fe816 */ /* 0x004fe4000000000f */
[----:B------:R-:W-:-:S02]  /*03e0*/  @!P4 F2FP.BF16.PACK_AB R9, RZ, R19 ;  /* 0x00000013ff09c23e */ /* 0x000fc400000010ff */
[----:B------:R-:W-:Y:S02]  /*03f0*/  @!P6 FMNMX.FTZ R15, R15, R14, !PT ;  /* 0x0000000e0f0fe209 */ /* 0x000fe40007810000 */
[----:B------:R-:W-:Y:S02]  /*0400*/  PRMT R8, R8, 0x5410, R9 ;  /* 0x0000541008087816 */ /* 0x000fe40000000009 */
[----:B---3--:R-:W-:Y:S02]  /*0410*/  @!P0 PRMT R13, RZ, 0x5410, R13 ;  /* 0x00005410ff0d8816 */ /* 0x008fe4000000000d */
[----:B------:R-:W-:Y:S02]  /*0420*/  @!P6 F2FP.BF16.PACK_AB R10, RZ, R15 ;  /* 0x0000000fff0ae23e */ /* 0x000fe400000010ff */
[----:B------:R-:W-:Y:S01]  /*0430*/  @!P0 FMNMX.FTZ R14, R13, R12, !PT ;  /* 0x0000000c0d0e8209 */ /* 0x000fe20007810000 */
        /* <DEDUP_REMOVED lines=8> */
.L_x_9547:
        /* <DEDUP_REMOVED lines=27> */
.L_x_9549:
[----:B0-----:R-:W-:Y:S05]  /*0670*/  BSYNC B0 ;  /* 0x0000000000007941 */ /* 0x001fea0003800000 */
.L_x_9548:
        /* <DEDUP_REMOVED lines=15> */
.L_x_9551:
[----:B------:R-:W-:Y:S05]  /*0770*/  BSYNC B0 ;  /* 0x0000000000007941 */ /* 0x000fea0003800000 */
.L_x_9550:
        /* <DEDUP_REMOVED lines=109> */
.L_x_9554:
[----:B------:R-:W-:-:S13]  /*0e50*/  ISETP.GE.AND P0, PT, R13, R4, PT ;  /* 0x000000040d00720c */ /* 0x000fda0003f06270 */
[----:B------:R-:W-:Y:S05]  /*0e60*/  @P0 BRA `(.L_x_9556) ;  /* 0x000000c000000947 */ /* 0x000fea0003800000 */
[----:B0-----:R-:W-:Y:S01]  /*0e70*/  IMAD.IADD R2, R0, 0x1, R13 ;  /* 0x0000000100027824 */ /* 0x001fe200078e020d */
[----:B------:R-:W-:Y:S01]  /*0e80*/  IADD3 R13, R13, 0x80, RZ ;  /* 0x000000800d0d7810 */ /* 0x000fe20007ffe0ff */
[----:B------:R-:W-:-:S04]  /*0e90*/  IMAD.MOV.U32 R3, RZ, RZ, 0x2 ;  /* 0x00000002ff037424 */ /* 0x000fc800078e00ff */
[----:B------:R-:W-:-:S05]  /*0ea0*/  IMAD.WIDE.U32 R2, R2, R3, c[0x0][0x178] ;  /* 0x00005e0002027625 */ /* 0x000fca00078e0003 */
[----:B------:R0:W-:Y:S02]  /*0eb0*/  STG.E.U16 [R2.64], R6 ;  /* 0x0000000602007986 */ /* 0x0001e4000c101504 */
.L_x_9555:
[----:B------:R-:W-:-:S13]  /*0ec0*/  ISETP.GE.AND P0, PT, R13, R4, PT ;  /* 0x000000040d00720c */ /* 0x000fda0003f06270 */
[----:B------:R-:W-:Y:S05]  /*0ed0*/  @P0 BRA `(.L_x_9557) ;  /* 0x000000d000000947 */ /* 0x000fea0003800000 */
[----:B0-----:R-:W-:Y:S01]  /*0ee0*/  IMAD.IADD R2, R0, 0x1, R13 ;  /* 0x0000000100027824 */ /* 0x001fe200078e020d */
[----:B------:R-:W-:Y:S01]  /*0ef0*/  IADD3 R13, R13, 0x80, RZ ;  /* 0x000000800d0d7810 */ /* 0x000fe20007ffe0ff */
[----:B------:R-:W-:-:S04]  /*0f00*/  IMAD.MOV.U32 R3, RZ, RZ, 0x2 ;  /* 0x00000002ff037424 */ /* 0x000fc800078e00ff */
[----:B------:R-:W-:-:S05]  /*0f10*/  IMAD.WIDE.U32 R2, R2, R3, c[0x0][0x178] ;  /* 0x00005e0002027625 */ /* 0x000fca00078e0003 */
[----:B------:R0:W-:Y:S02]  /*0f20*/  STG.E.U16 [R2.64], R9 ;  /* 0x0000000902007986 */ /* 0x0001e4000c101504 */
.L_x_9556:
        /* <DEDUP_REMOVED lines=8> */
.L_x_9557:
[----:B------:R-:W-:Y:S05]  /*0fb0*/  BSYNC B1 ;  /* 0x0000000000017941 */ /* 0x000fea0003800000 */
.L_x_9553:
[----:B------:R-:W-:-:S13]  /*0fc0*/  ISETP.GE.AND P0, PT, R13, R4, PT ;  /* 0x000000040d00720c */ /* 0x000fda0003f06270 */
[----:B0-----:R-:W-:Y:S01]  /*0fd0*/  @!P0 IMAD.IADD R2, R0, 0x1, R13 ;  /* 0x0000000100028824 */ /* 0x001fe200078e020d */
[----:B------:R-:W-:Y:S01]  /*0fe0*/  @!P0 IADD3 R13, R13, 0x80, RZ ;  /* 0x000000800d0d8810 */ /* 0x000fe20007ffe0ff */
[----:B------:R-:W-:-:S04]  /*0ff0*/  @!P0 IMAD.MOV.U32 R3, RZ, RZ, 0x2 ;  /* 0x00000002ff038424 */ /* 0x000fc800078e00ff */
[----:B------:R-:W-:-:S05]  /*1000*/  @!P0 IMAD.WIDE.U32 R2, R2, R3, c[0x0][0x178] ;  /* 0x00005e0002028625 */ /* 0x000fca00078e0003 */
[----:B------:R0:W-:Y:S02]  /*1010*/  @!P0 STG.E.U16 [R2.64], R10 ;  /* 0x0000000a02008986 */ /* 0x0001e4000c101504 */
.L_x_9558:
[----:B------:R-:W-:Y:S05]  /*1020*/  BSYNC B0 ;  /* 0x0000000000007941 */ /* 0x000fea0003800000 */
.L_x_9552:
        /* <DEDUP_REMOVED lines=8> */
.L_x_9559:
        /* <DEDUP_REMOVED lines=13> */
.L_x_34112:


//--------------------- .text._ZN2at6native29vectorized_elementwise_kernelILi8EZZZNS0_21clamp_min_kernel_cudaERNS_18TensorIteratorBaseERKN3c106ScalarEENKUlvE_clEvENKUlvE7_clEvEUlNS4_8BFloat16EE_St5arrayIPcLm2EEEEviT0_T1_ --------------------------
	.section	.text._ZN2at6native29vectorized_elementwise_kernelILi8EZZZNS0_21clamp_min_kernel_cudaERNS_18TensorIteratorBaseERKN3c106ScalarEENKUlvE_clEvENKUlvE7_clEvEUlNS4_8BFloat16EE_St5arrayIPcLm2EEEEviT0_T1_,"ax",@progbits
	.sectioninfo	@"SHI_REGISTERS=4"
	.align	128
        .global         _ZN2at6native29vectorized_elementwise_kernelILi8EZZZNS0_21clamp_min_kernel_cudaERNS_18TensorIteratorBaseERKN3c106ScalarEENKUlvE_clEvENKUlvE7_clEvEUlNS4_8BFloat16EE_St5arrayIPcLm2EEEEviT0_T1_
        .type           _ZN2at6native29vectorized_elementwise_kernelILi8EZZZNS0_21clamp_min_kernel_cudaERNS_18TensorIteratorBaseERKN3c106ScalarEENKUlvE_clEvENKUlvE7_clEvEUlNS4_8BFloat16EE_St5arrayIPcLm2EEEEviT0_T1_,@function
        .size           _ZN2at6native29vectorized_elementwise_kernelILi8EZZZNS0_21clamp_min_kernel_cudaERNS_18TensorIteratorBaseERKN3c106ScalarEENKUlvE_clEvENKUlvE7_clEvEUlNS4_8BFloat16EE_St5arrayIPcLm2EEEEviT0_T1_,(.L_x_34113 - _ZN2at6native29vectorized_elementwise_kernelILi8EZZZNS0_21clamp_min_kernel_cudaERNS_18TensorIteratorBaseERKN3c106ScalarEENKUlvE_clEvENKUlvE7_clEvEUlNS4_8BFloat16EE_St5arrayIPcLm2EEEEviT0_T1_)
        .other          _ZN2at6native29vectorized_elementwise_kernelILi8EZZZNS0_21clamp_min_kernel_cudaERNS_18TensorIteratorBaseERKN3c106ScalarEENKUlvE_clEvENKUlvE7_clEvEUlNS4_8BFloat16EE_St5arrayIPcLm2EEEEviT0_T1_,@"STO_CUDA_ENTRY STV_DEFAULT"
_ZN2at6native29vectorized_elementwise_kernelILi8EZZZNS0_21clamp_min_kernel_cudaERNS_18TensorIteratorBaseERKN3c106ScalarEENKUlvE_clEvENKUlvE7_clEvEUlNS4_8BFloat16EE_St5arrayIPcLm2EEEEviT0_T1_:
.text._ZN2at6native29vectorized_elementwise_kernelILi8EZZZNS0_21clamp_min_kernel_cudaERNS_18TensorIteratorBaseERKN3c106ScalarEENKUlvE_clEvENKUlvE7_clEvEUlNS4_8BFloat16EE_St5arrayIPcLm2EEEEviT0_T1_:
[----:B------:R-:W-:Y:S02]  /*0000*/  MOV R1, c[0x0][0x28] ;  /* 0x00000a0000017a02 */ /* 0x000fe40000000f00 */
[----:B------:R-:W-:Y:S05]  /*0010*/  EXIT ;  /* 0x000000000000794d */ /* 0x000fea0003800000 */
.L_x_9560:
        /* <DEDUP_REMOVED lines=14> */
.L_x_34113:


//--------------------- .text._ZN2at6native18elementwise_kernelILi128ELi4EZNS0_15gpu_kernel_implIZZZNS0_21clamp_min_kernel_cudaERNS_18TensorIteratorBaseERKN3c106ScalarEENKUlvE_clEvENKUlvE6_clEvEUlNS5_4HalfEE_EEvS4_RKT_EUliE_EEviT1_ --------------------------
	.section	.text._ZN2at6native18elementwise_kernelILi128ELi4EZNS0_15gpu_kernel_implIZZZNS0_21clamp_min_kernel_cudaERNS_18TensorIteratorBaseERKN3c106ScalarEENKUlvE_clEvENKUlvE6_clEvEUlNS5_4HalfEE_EEvS4_RKT_EUliE_EEviT1_,"ax",@progbits
	.sectioninfo	@"SHI_REGISTERS=26"
	.align	128
        .global         _ZN2at6native18elementwise_kernelILi128ELi4EZNS0_15gpu_kernel_implIZZZNS0_21clamp_min_kernel_cudaERNS_18TensorIteratorBaseERKN3c106ScalarEENKUlvE_clEvENKUlvE6_clEvEUlNS5_4HalfEE_EEvS4_RKT_EUliE_EEviT1_
        .type           _ZN2at6native18elementwise_kernelILi128ELi4EZNS0_15gpu_kernel_implIZZZNS0_21clamp_min_kernel_cudaERNS_18TensorIteratorBaseERKN3c106ScalarEENKUlvE_clEvENKUlvE6_clEvEUlNS5_4HalfEE_EEvS4_RKT_EUliE_EEviT1_,@function
        .size           _ZN2at6native18elementwise_kernelILi128ELi4EZNS0_15gpu_kernel_implIZZZNS0_21clamp_min_kernel_cudaERNS_18TensorIteratorBaseERKN3c106ScalarEENKUlvE_clEvENKUlvE6_clEvEUlNS5_4HalfEE_EEvS4_RKT_EUliE_EEviT1_,(.L_x_34114 - _ZN2at6native18elementwise_kernelILi128ELi4EZNS0_15gpu_kernel_implIZZZNS0_21clamp_min_kernel_cudaERNS_18TensorIteratorBaseERKN3c106ScalarEENKUlvE_clEvENKUlvE6_clEvEUlNS5_4HalfEE_EEvS4_RKT_EUliE_EEviT1_)
        .other          _ZN2at6native18elementwise_kernelILi128ELi4EZNS0_15gpu_kernel_implIZZZNS0_21clamp_min_kernel_cudaERNS_18TensorIteratorBaseERKN3c106ScalarEENKUlvE_clEvENKUlvE6_clEvEUlNS5_4HalfEE_EEvS4_RKT_EUliE_EEviT1_,@"STO_CUDA_ENTRY STV_DEFAULT"
_ZN2at6native18elementwise_kernelILi128ELi4EZNS0_15gpu_kernel_implIZZZNS0_21clamp_min_kernel_cudaERNS_18TensorIteratorBaseERKN3c106ScalarEENKUlvE_clEvENKUlvE6_clEvEUlNS5_4HalfEE_EEvS4_RKT_EUliE_EEviT1_:
.text._ZN2at6native18elementwise_kernelILi128ELi4EZNS0_15gpu_kernel_implIZZZNS0_21clamp_min_kernel_cudaERNS_18TensorIteratorBaseERKN3c106ScalarEENKUlvE_clEvENKUlvE6_clEvEUlNS5_4HalfEE_EEvS4_RKT_EUliE_EEviT1_:
        /* <DEDUP_REMOVED lines=236> */
.L_x_9563:
        /* <DEDUP_REMOVED lines=21> */
.L_x_9567:
[----:B------:R-:W2:Y:S02]  /*1010*/  LDG.E.U8 R2, [R2.64] ;  /* 0x0000002402027981 */ /* 0x000ea4000c1e1100 */
[----:B--2---:R-:W0:Y:S02]  /*1020*/  I2F.U16 R0, R2 ;  /* 0x0000000200007306 */ /* 0x004e240000101000 */
[----:B0-----:R-:W-:-:S04]  /*1030*/  F2FP.PACK_AB R0, RZ, R0 ;  /* 0x00000000ff00723e */ /* 0x001fc800000000ff */
[----:B------:R-:W-:Y:S01]  /*1040*/  PRMT R5, R0, 0x7610, R5 ;  /* 0x0000761000057816 */ /* 0x000fe20000000005 */
[----:B------:R-:W-:Y:S05]  /*1050*/  BRA `(.L_x_9569) ;  /* 0x00000ec000007947 */ /* 0x000fea0003800000 */
.L_x_9566:
        /* <DEDUP_REMOVED lines=11> */
.L_x_9571:
[----:B------:R-:W2:Y:S02]  /*1110*/  LDG.E R2, [R2.64] ;  /* 0x0000002402027981 */ /* 0x000ea4000c1e1900 */
[----:B--2---:R-:W0:Y:S02]  /*1120*/  I2F R0, R2 ;  /* 0x0000000200007306 */ /* 0x004e240000201400 */
[----:B0-----:R-:W-:-:S04]  /*1130*/  F2FP.PACK_AB R0, RZ, R0 ;  /* 0x00000000ff00723e */ /* 0x001fc800000000ff */
[----:B------:R-:W-:Y:S01]  /*1140*/  PRMT R5, R0, 0x7610, R5 ;  /* 0x0000761000057816 */ /* 0x000fe20000000005 */
[----:B------:R-:W-:Y:S05]  /*1150*/  BRA `(.L_x_9569) ;  /* 0x00000dc000007947 */ /* 0x000fea0003800000 */
.L_x_9570:
[----:B------:R-:W2:Y:S02]  /*1160*/  LDG.E.U16 R2, [R2.64] ;  /* 0x0000002402027981 */ /* 0x000ea4000c1e1500 */
[----:B--2---:R-:W0:Y:S02]  /*1170*/  I2F.S16 R0, R2 ;  /* 0x0000000200007306 */ /* 0x004e240000101400 */
[----:B0-----:R-:W-:-:S04]  /*1180*/  F2FP.PACK_AB R0, RZ, R0 ;  /* 0x00000000ff00723e */ /* 0x001fc800000000ff */
[----:B------:R-:W-:Y:S01]  /*1190*/  PRMT R5, R0, 0x7610, R5 ;  /* 0x0000761000057816 */ /* 0x000fe20000000005 */
[----:B------:R-:W-:Y:S05]  /*11a0*/  BRA `(.L_x_9569) ;  /* 0x00000d7000007947 */ /* 0x000fea0003800000 */
.L_x_9565:
        /* <DEDUP_REMOVED lines=9> */
.L_x_9573:
[----:B------:R0:W5:Y:S01]  /*1240*/  LDG.E.U16 R5, [R2.64] ;  /* 0x0000002402057981 */ /* 0x000162000c1e1500 */
[----:B------:R-:W-:Y:S05]  /*1250*/  BRA `(.L_x_9569) ;  /* 0x00000cc000007947 */ /* 0x000fea0003800000 */
.L_x_9572:
        /* <DEDUP_REMOVED lines=9> */
.L_x_9575:
[----:B------:R0:W5:Y:S01]  /*12f0*/  LDG.E.U16 R5, [R2.64] ;  /* 0x0000002402057981 */ /* 0x000162000c1e1500 */
[----:B------:R-:W-:Y:S05]  /*1300*/  BRA `(.L_x_9569) ;  /* 0x00000c1000007947 */ /* 0x000fea0003800000 */
.L_x_9574:
[----:B------:R-:W2:Y:S02]  /*1310*/  LDG.E.64 R2, [R2.64] ;  /* 0x0000002402027981 */ /* 0x000ea4000c1e1b00 */
[----:B--2---:R-:W0:Y:S01]  /*1320*/  F2F.F32.F64 R0, R2 ;  /* 0x0000000200007310 */ /* 0x004e220000301000 */
[----:B------:R-:W0:-:S14]  /*1330*/  DSETP.GEU.AND P0, PT, |R2|, c[0x2][0x0], PT ;  /* 0x008000000200762a */ /* 0x000e1c0003f0e200 */
[----:B0-----:R-:W-:-:S05]  /*1340*/  @!P0 FMUL R0, R0, 1.175494350822287508e-38 ;  /* 0x0080000000008820 */ /* 0x001fca0000400000 */
[----:B------:R-:W-:-:S04]  /*1350*/  F2FP.PACK_AB R0, RZ, R0 ;  /* 0x00000000ff00723e */ /* 0x000fc800000000ff */
[----:B------:R-:W-:Y:S01]  /*1360*/  PRMT R5, R0, 0x7610, R5 ;  /* 0x0000761000057816 */ /* 0x000fe20000000005 */
[----:B------:R-:W-:Y:S05]  /*1370*/  BRA `(.L_x_9569) ;  /* 0x00000ba000007947 */ /* 0x000fea0003800000 */
.L_x_9564:
        /* <DEDUP_REMOVED lines=14> */
.L_x_9578:
[----:B------:R-:W2:Y:S02]  /*1460*/  LDG.E.64 R2, [R2.64] ;  /* 0x0000002402027981 */ /* 0x000ea4000c1e1b00 */
[----:B--2---:R-:W0:Y:S01]  /*1470*/  F2F.F32.F64 R0, R2 ;  /* 0x0000000200007310 */ /* 0x004e220000301000 */
[----:B------:R-:W0:-:S14]  /*1480*/  DSETP.GEU.AND P0, PT, |R2|, c[0x2][0x0], PT ;  /* 0x008000000200762a */ /* 0x000e1c0003f0e200 */
[----:B0-----:R-:W-:-:S05]  /*1490*/  @!P0 FMUL R0, R0, 1.175494350822287508e-38 ;  /* 0x0080000000008820 */ /* 0x001fca0000400000 */
[----:B------:R-:W-:-:S04]  /*14a0*/  F2FP.PACK_AB R0, RZ, R0 ;  /* 0x00000000ff00723e */ /* 0x000fc800000000ff */
[----:B------:R-:W-:Y:S01]  /*14b0*/  PRMT R5, R0, 0x7610, R5 ;  /* 0x0000761000057816 */ /* 0x000fe20000000005 */
[----:B------:R-:W-:Y:S05]  /*14c0*/  BRA `(.L_x_9569) ;  /* 0x00000a5000007947 */ /* 0x000fea0003800000 */
.L_x_9577:
        /* <DEDUP_REMOVED lines=27> */
.L_x_9580:
        /* <DEDUP_REMOVED lines=15> */
.L_x_9579:
[----:B------:R-:W2:Y:S02]  /*1770*/  LDG.E.U16 R0, [R2.64] ;  /* 0x0000002402007981 */ /* 0x000ea4000c1e1500 */
[----:B--2---:R-:W-:-:S04]  /*1780*/  PRMT R0, RZ, 0x5410, R0 ;  /* 0x00005410ff007816 */ /* 0x004fc80000000000 */
[----:B------:R-:W-:-:S04]  /*1790*/  F2FP.PACK_AB R0, RZ, R0 ;  /* 0x00000000ff00723e */ /* 0x000fc800000000ff */
[----:B------:R-:W-:Y:S01]  /*17a0*/  PRMT R5, R0, 0x7610, R5 ;  /* 0x0000761000057816 */ /* 0x000fe20000000005 */
[----:B------:R-:W-:Y:S05]  /*17b0*/  BRA `(.L_x_9569) ;  /* 0x0000076000007947 */ /* 0x000fea0003800000 */
.L_x_9576:
        /* <DEDUP_REMOVED lines=12> */
.L_x_9583:
        /* <DEDUP_REMOVED lines=21> */
.L_x_9587:
[----:B------:R-:W-:Y:S05]  /*19d0*/  BSYNC B1 ;  /* 0x0000000000017941 */ /* 0x000fea0003800000 */
.L_x_9586:
[----:B------:R-:W-:Y:S01]  /*19e0*/  LEA R3, R0, 0x3b800000, 0x17 ;  /* 0x3b80000000037811 */ /* 0x000fe200078eb8ff */
[----:B------:R-:W-:-:S05]  /*19f0*/  IMAD.SHL.U32 R0, R2, 0x100000, RZ ;  /* 0x0010000002007824 */ /* 0x000fca00078e00ff */
[----:B------:R-:W-:Y:S02]  /*1a00*/  LOP3.LUT R0, R3, R0, R4, 0xfe, !PT ;  /* 0x0000000003007212 */ /* 0x000fe400078efe04 */
.L_x_9585:
[----:B------:R-:W-:Y:S05]  /*1a10*/  BSYNC B0 ;  /* 0x0000000000007941 */ /* 0x000fea0003800000 */
.L_x_9584:
[----:B------:R-:W-:-:S04]  /*1a20*/  F2FP.PACK_AB R0, RZ, R0 ;  /* 0x00000000ff00723e */ /* 0x000fc800000000ff */
[----:B------:R-:W-:Y:S01]  /*1a30*/  PRMT R5, R0, 0x7610, R5 ;  /* 0x0000761000057816 */ /* 0x000fe20000000005 */
[----:B------:R-:W-:Y:S05]  /*1a40*/  BRA `(.L_x_9569) ;  /* 0x000004d000007947 */ /* 0x000fea0003800000 */
.L_x_9582:
        /* <DEDUP_REMOVED lines=21> */
.L_x_9591:
[----:B------:R-:W-:Y:S05]  /*1ba0*/  BSYNC B1 ;  /* 0x0000000000017941 */ /* 0x000fea0003800000 */
.L_x_9590:
[----:B------:R-:W-:Y:S01]  /*1bb0*/  LEA R3, R0, 0x37800000, 0x17 ;  /* 0x3780000000037811 */ /* 0x000fe200078eb8ff */
[----:B------:R-:W-:-:S05]  /*1bc0*/  IMAD.SHL.U32 R0, R2, 0x200000, RZ ;  /* 0x0020000002007824 */ /* 0x000fca00078e00ff */
[----:B------:R-:W-:Y:S02]  /*1bd0*/  LOP3.LUT R0, R3, R0, R4, 0xfe, !PT ;  /* 0x0000000003007212 */ /* 0x000fe400078efe04 */
.L_x_9589:
[----:B------:R-:W-:Y:S05]  /*1be0*/  BSYNC B0 ;  /* 0x0000000000007941 */ /* 0x000fea0003800000 */
.L_x_9588:
[----:B------:R-:W-:-:S04]  /*1bf0*/  F2FP.PACK_AB R0, RZ, R0 ;  /* 0x00000000ff00723e */ /* 0x000fc800000000ff */
[----:B------:R-:W-:Y:S01]  /*1c00*/  PRMT R5, R0, 0x7610, R5 ;  /* 0x0000761000057816 */ /* 0x000fe20000000005 */
[----:B------:R-:W-:Y:S05]  /*1c10*/  BRA `(.L_x_9569) ;  /* 0x0000030000007947 */ /* 0x000fea0003800000 */
.L_x_9581:
        /* <DEDUP_REMOVED lines=14> */
.L_x_9595:
[----:B------:R-:W-:Y:S05]  /*1d00*/  BSYNC B0 ;  /* 0x0000000000007941 */ /* 0x000fea0003800000 */
.L_x_9594:
[----:B------:R-:W-:-:S04]  /*1d10*/  F2FP.PACK_AB R0, RZ, R0 ;  /* 0x00000000ff00723e */ /* 0x000fc800000000ff */
[----:B------:R-:W-:Y:S01]  /*1d20*/  PRMT R5, R0, 0x7610, R5 ;  /* 0x0000761000057816 */ /* 0x000fe20000000005 */
[----:B------:R-:W-:Y:S05]  /*1d30*/  BRA `(.L_x_9569) ;  /* 0x000001e000007947 */ /* 0x000fea0003800000 */
.L_x_9568:
        /* <DEDUP_REMOVED lines=21> */
.L_x_9593:
[----:B------:R-:W2:Y:S02]  /*1e90*/  LDG.E.64 R2, [R2.64] ;  /* 0x0000002402027981 */ /* 0x000ea4000c1e1b00 */
[----:B--2---:R-:W0:Y:S02]  /*1ea0*/  I2F.U64 R0, R2 ;  /* 0x0000000200007312 */ /* 0x004e240000301000 */
[----:B0-----:R-:W-:-:S04]  /*1eb0*/  F2FP.PACK_AB R0, RZ, R0 ;  /* 0x00000000ff00723e */ /* 0x001fc800000000ff */
[----:B------:R-:W-:Y:S01]  /*1ec0*/  PRMT R5, R0, 0x7610, R5 ;  /* 0x0000761000057816 */ /* 0x000fe20000000005 */
[----:B------:R-:W-:Y:S05]  /*1ed0*/  BRA `(.L_x_9569) ;  /* 0x0000004000007947 */ /* 0x000fea0003800000 */
.L_x_9592:
[----:B------:R-:W2:Y:S02]  /*1ee0*/  LDG.E R2, [R2.64] ;  /* 0x0000002402027981 */ /* 0x000ea4000c1e1900 */
[----:B--2---:R-:W0:Y:S02]  /*1ef0*/  I2F.U32 R0, R2 ;  /* 0x0000000200007306 */ /* 0x004e240000201000 */
[----:B0-----:R-:W-:-:S04]  /*1f00*/  F2FP.PACK_AB R0, RZ, R0 ;  /* 0x00000000ff00723e */ /* 0x001fc800000000ff */
[----:B------:R-:W-:-:S04]  /*1f10*/  PRMT R5, R0, 0x7610, R5 ;  /* 0x0000761000057816 */ /* 0x000fc80000000005 */
.L_x_9569:
[----:B------:R-:W1:Y:S01]  /*1f20*/  LDC.U8 R4, c[0x0][0x380] ;  /* 0x0000e000ff047b82 */ /* 0x000e620000000000 */
[----:B-----5:R-:W-:-:S05]  /*1f30*/  HADD2.F32 R0, -RZ, R5.H0_H0 ;  /* 0x20000005ff007230 */ /* 0x020fca0000004100 */
[----:B------:R-:W-:-:S13]  /*1f40*/  FSETP.GTU.FTZ.AND P0, PT, |R0|, +INF , PT ;  /* 0x7f8000000000780b */ /* 0x000fda0003f1c200 */
[----:B0-----:R-:W-:Y:S01]  /*1f50*/  @!P0 HADD2.F32 R3, -RZ, c[0x0] [0x370].H0_H0 ;  /* 0x2000dc00ff038630 */ /* 0x001fe20000004100 */
[----:B-1----:R-:W-:-:S04]  /*1f60*/  PRMT R2, R4, 0x9910, RZ ;  /* 0x0000991004027816 */ /* 0x002fc800000000ff */
[----:B------:R-:W-:Y:S02]  /*1f70*/  @!P0 FMNMX.FTZ R3, R0, R3, !PT ;  /* 0x0000000300038209 */ /* 0x000fe40007810000 */
        /* <DEDUP_REMOVED lines=16> */
.L_x_9599:
[----:B------:R-:W-:-:S06]  /*2080*/  HADD2.F32 R3, -RZ, R5.H0_H0 ;  /* 0x20000005ff037230 */ /* 0x000fcc0000004100 */
[----:B------:R-:W0:Y:S02]  /*2090*/  F2I.S64.TRUNC R2, R3 ;  /* 0x0000000300027311 */ /* 0x000e24000020d900 */
[----:B0-----:R0:W-:Y:S01]  /*20a0*/  STG.E.U8 [R16.64], R2 ;  /* 0x0000000210007986 */ /* 0x0011e2000c101124 */
[----:B------:R-:W-:Y:S05]  /*20b0*/  BRA `(.L_x_9601) ;  /* 0x00000e4000007947 */ /* 0x000fea0003800000 */
.L_x_9598:
        /* <DEDUP_REMOVED lines=10> */
.L_x_9603:
[----:B------:R-:W-:-:S06]  /*2160*/  HADD2.F32 R5, -RZ, R5.H0_H0 ;  /* 0x20000005ff057230 */ /* 0x000fcc0000004100 */
[----:B------:R-:W0:Y:S02]  /*2170*/  F2I.FTZ.TRUNC.NTZ R5, R5 ;  /* 0x0000000500057305 */ /* 0x000e24000021f100 */
[----:B0-----:R0:W-:Y:S01]  /*2180*/  STG.E [R16.64], R5 ;  /* 0x0000000510007986 */ /* 0x0011e2000c101924 */
[----:B------:R-:W-:Y:S05]  /*2190*/  BRA `(.L_x_9601) ;  /* 0x00000d6000007947 */ /* 0x000fea0003800000 */
.L_x_9602:
[----:B------:R-:W-:-:S06]  /*21a0*/  HADD2.F32 R5, -RZ, R5.H0_H0 ;  /* 0x20000005ff057230 */ /* 0x000fcc0000004100 */
[----:B------:R-:W0:Y:S02]  /*21b0*/  F2I.FTZ.TRUNC.NTZ R5, R5 ;  /* 0x0000000500057305 */ /* 0x000e24000021f100 */
[----:B0-----:R0:W-:Y:S01]  /*21c0*/  STG.E.U16 [R16.64], R5 ;  /* 0x0000000510007986 */ /* 0x0011e2000c101524 */
[----:B------:R-:W-:Y:S05]  /*21d0*/  BRA `(.L_x_9601) ;  /* 0x00000d2000007947 */ /* 0x000fea0003800000 */
.L_x_9597:
        /* <DEDUP_REMOVED lines=9> */
.L_x_9605:
[----:B------:R0:W-:Y:S01]  /*2270*/  STG.E.U16 [R16.64], R5 ;  /* 0x0000000510007986 */ /* 0x0001e2000c101524 */
[----:B------:R-:W-:Y:S05]  /*2280*/  BRA `(.L_x_9601) ;  /* 0x00000c7000007947 */ /* 0x000fea0003800000 */
.L_x_9604:
        /* <DEDUP_REMOVED lines=10> */
.L_x_9607:
[----:B------:R-:W-:-:S05]  /*2330*/  HADD2.F32 R0, -RZ, R5.H0_H0 ;  /* 0x20000005ff007230 */ /* 0x000fca0000004100 */
[----:B------:R-:W-:-:S04]  /*2340*/  F2FP.PACK_AB R0, RZ, R0 ;  /* 0x00000000ff00723e */ /* 0x000fc800000000ff */
[----:B------:R-:W-:-:S05]  /*2350*/  PRMT R0, R0, 0x5410, RZ ;  /* 0x0000541000007816 */ /* 0x000fca00000000ff */
[----:B------:R0:W-:Y:S01]  /*2360*/  STG.E [R16.64], R0 ;  /* 0x0000000010007986 */ /* 0x0001e2000c101924 */
[----:B------:R-:W-:Y:S05]  /*2370*/  BRA `(.L_x_9601) ;  /* 0x00000b8000007947 */ /* 0x000fea0003800000 */
.L_x_9606:
[----:B------:R-:W-:-:S05]  /*2380*/  HADD2.F32 R2, -RZ, R5.H0_H0 ;  /* 0x20000005ff027230 */ /* 0x000fca0000004100 */
[----:B------:R-:W-:-:S06]  /*2390*/  FMUL.FTZ R2, R2, 1 ;  /* 0x3f80000002027820 */ /* 0x000fcc0000410000 */
[----:B------:R-:W0:Y:S02]  /*23a0*/  F2F.F64.F32 R2, R2 ;  /* 0x0000000200027310 */ /* 0x000e240000201800 */
[----:B0-----:R0:W-:Y:S01]  /*23b0*/  STG.E.64 [R16.64], R2 ;  /* 0x0000000210007986 */ /* 0x0011e2000c101b24 */
[----:B------:R-:W-:Y:S05]  /*23c0*/  BRA `(.L_x_9601) ;  /* 0x00000b3000007947 */ /* 0x000fea0003800000 */
.L_x_9596:
        /* <DEDUP_REMOVED lines=13> */
.L_x_9610:
[----:B------:R-:W-:Y:S01]  /*24a0*/  HADD2.F32 R5, -RZ, R5.H0_H0 ;  /* 0x20000005ff057230 */ /* 0x000fe20000004100 */
[----:B------:R-:W-:-:S04]  /*24b0*/  CS2R R6, SRZ ;  /* 0x0000000000067805 */ /* 0x000fc8000001ff00 */
[----:B------:R-:W-:-:S06]  /*24c0*/  FMUL.FTZ R5, R5, 1 ;  /* 0x3f80000005057820 */ /* 0x000fcc0000410000 */
[----:B------:R-:W0:Y:S02]  /*24d0*/  F2F.F64.F32 R4, R5 ;  /* 0x0000000500047310 */ /* 0x000e240000201800 */
[----:B0-----:R0:W-:Y:S01]  /*24e0*/  STG.E.128 [R16.64], R4 ;  /* 0x0000000410007986 */ /* 0x0011e2000c101d24 */
[----:B------:R-:W-:Y:S05]  /*24f0*/  BRA `(.L_x_9601) ;  /* 0x00000a0000007947 */ /* 0x000fea0003800000 */
.L_x_9609:
        /* <DEDUP_REMOVED lines=21> */
.L_x_9614:
[----:B------:R-:W-:Y:S05]  /*2650*/  BSYNC B0 ;  /* 0x0000000000007941 */ /* 0x000fea0003800000 */
.L_x_9613:
[----:B------:R-:W-:-:S05]  /*2660*/  LOP3.LUT R3, R0, R3, RZ, 0xfc, !PT ;  /* 0x0000000300037212 */ /* 0x000fca00078efcff */
[----:B------:R0:W-:Y:S01]  /*2670*/  STG.E.U8 [R16.64], R3 ;  /* 0x0000000310007986 */ /* 0x0001e2000c101124 */
[----:B------:R-:W-:Y:S05]  /*2680*/  BRA `(.L_x_9601) ;  /* 0x0000087000007947 */ /* 0x000fea0003800000 */
.L_x_9612:
        /* <DEDUP_REMOVED lines=13> */
.L_x_9616:
[----:B------:R-:W-:Y:S01]  /*2760*/  IMAD.MOV.U32 R0, RZ, RZ, 0x7f ;  /* 0x0000007fff007424 */ /* 0x000fe200078e00ff */
[----:B------:R-:W-:-:S04]  /*2770*/  ISETP.GT.U32.AND P0, PT, R2, 0x7f800000, PT ;  /* 0x7f8000000200780c */ /* 0x000fc80003f04070 */
[----:B------:R-:W-:-:S04]  /*2780*/  SEL R0, R0, 0x7c, P0 ;  /* 0x0000007c00007807 */ /* 0x000fc80000000000 */
.L_x_9617:
[----:B------:R-:W-:Y:S05]  /*2790*/  BSYNC B0 ;  /* 0x0000000000007941 */ /* 0x000fea0003800000 */
.L_x_9615:
[----:B------:R-:W-:-:S04]  /*27a0*/  LOP3.LUT R2, R5, 0x80000000, RZ, 0xc0, !PT ;  /* 0x8000000005027812 */ /* 0x000fc800078ec0ff */
[----:B------:R-:W-:-:S04]  /*27b0*/  SHF.R.U32.HI R3, RZ, 0x18, R2 ;  /* 0x00000018ff037819 */ /* 0x000fc80000011602 */
[----:B------:R-:W-:-:S05]  /*27c0*/  LOP3.LUT R3, R0, R3, RZ, 0xfc, !PT ;  /* 0x0000000300037212 */ /* 0x000fca00078efcff */
[----:B------:R0:W-:Y:S01]  /*27d0*/  STG.E.U8 [R16.64], R3 ;  /* 0x0000000310007986 */ /* 0x0001e2000c101124 */
[----:B------:R-:W-:Y:S05]  /*27e0*/  BRA `(.L_x_9601) ;  /* 0x0000071000007947 */ /* 0x000fea0003800000 */
.L_x_9611:
[----:B------:R-:W-:-:S05]  /*27f0*/  HADD2.F32 R0, -RZ, R5.H0_H0 ;  /* 0x20000005ff007230 */ /* 0x000fca0000004100 */
[----:B------:R-:W-:-:S05]  /*2800*/  F2FP.BF16.PACK_AB R0, RZ, R0 ;  /* 0x00000000ff00723e */ /* 0x000fca00000010ff */
[----:B------:R0:W-:Y:S01]  /*2810*/  STG.E.U16 [R16.64], R0 ;  /* 0x0000000010007986 */ /* 0x0001e2000c101524 */
[----:B------:R-:W-:Y:S05]  /*2820*/  BRA `(.L_x_9601) ;  /* 0x000006d000007947 */ /* 0x000fea0003800000 */
.L_x_9608:
        /* <DEDUP_REMOVED lines=12> */
.L_x_9620:
        /* <DEDUP_REMOVED lines=17> */
.L_x_9623:
[----:B------:R-:W-:-:S04]  /*2a00*/  LOP3.LUT R2, R5, 0x80000000, RZ, 0xc0, !PT ;  /* 0x8000000005027812 */ /* 0x000fc800078ec0ff */
[----:B------:R-:W-:-:S04]  /*2a10*/  SHF.R.U32.HI R3, RZ, 0x18, R2 ;  /* 0x00000018ff037819 */ /* 0x000fc80000011602 */
[----:B------:R-:W-:-:S04]  /*2a20*/  LOP3.LUT R0, R0, R3, RZ, 0xfc, !PT ;  /* 0x0000000300007212 */ /* 0x000fc800078efcff */
[----:B------:R-:W-:Y:S02]  /*2a30*/  PRMT R8, R0, 0x7610, R8 ;  /* 0x0000761000087816 */ /* 0x000fe40000000008 */
.L_x_9622:
[----:B------:R-:W-:Y:S05]  /*2a40*/  BSYNC B0 ;  /* 0x0000000000007941 */ /* 0x000fea0003800000 */
.L_x_9621:
[----:B------:R0:W-:Y:S01]  /*2a50*/  STG.E.U8 [R16.64], R8 ;  /* 0x0000000810007986 */ /* 0x0001e2000c101124 */
[----:B------:R-:W-:Y:S05]  /*2a60*/  BRA `(.L_x_9601) ;  /* 0x0000049000007947 */ /* 0x000fea0003800000 */
.L_x_9619:
        /* <DEDUP_REMOVED lines=17> */
.L_x_9626:
[----:B------:R-:W-:-:S04]  /*2b80*/  LOP3.LUT R2, R5, 0x80000000, RZ, 0xc0, !PT ;  /* 0x8000000005027812 */ /* 0x000fc800078ec0ff */
[----:B------:R-:W-:-:S04]  /*2b90*/  SHF.R.U32.HI R3, RZ, 0x18, R2 ;  /* 0x00000018ff037819 */ /* 0x000fc80000011602 */
[----:B------:R-:W-:-:S04]  /*2ba0*/  LOP3.LUT R0, R0, R3, RZ, 0xfc, !PT ;  /* 0x0000000300007212 */ /* 0x000fc800078efcff */
[----:B------:R-:W-:Y:S02]  /*2bb0*/  PRMT R8, R0, 0x7610, R8 ;  /* 0x0000761000087816 */ /* 0x000fe40000000008 */
.L_x_9625:
[----:B------:R-:W-:Y:S05]  /*2bc0*/  BSYNC B0 ;  /* 0x0000000000007941 */ /* 0x000fea0003800000 */
.L_x_9624:
[----:B------:R0:W-:Y:S01]  /*2bd0*/  STG.E.U8 [R16.64], R8 ;  /* 0x0000000810007986 */ /* 0x0001e2000c101124 */
[----:B------:R-:W-:Y:S05]  /*2be0*/  BRA `(.L_x_9601) ;  /* 0x0000031000007947 */ /* 0x000fea0003800000 */
.L_x_9618:
        /* <DEDUP_REMOVED lines=22> */
.L_x_9600:
        /* <DEDUP_REMOVED lines=20> */
.L_x_9628:
[----:B------:R-:W-:-:S06]  /*2e90*/  HADD2.F32 R2, -RZ, R5.H0_H0 ;  /* 0x20000005ff027230 */ /* 0x000fcc0000004100 */
[----:B------:R-:W0:Y:S02]  /*2ea0*/  F2I.U64.TRUNC R2, R2 ;  /* 0x0000000200027311 */ /* 0x000e24000020d800 */
[----:B0-----:R0:W-:Y:S01]  /*2eb0*/  STG.E.64 [R16.64], R2 ;  /* 0x0000000210007986 */ /* 0x0011e2000c101b24 */
[----:B------:R-:W-:Y:S05]  /*2ec0*/  BRA `(.L_x_9601) ;  /* 0x0000003000007947 */ /* 0x000fea0003800000 */
.L_x_9627:
[----:B------:R-:W-:-:S06]  /*2ed0*/  HADD2.F32 R5, -RZ, R5.H0_H0 ;  /* 0x20000005ff057230 */ /* 0x000fcc0000004100 */
[----:B------:R-:W0:Y:S02]  /*2ee0*/  F2I.FTZ.U32.TRUNC.NTZ R5, R5 ;  /* 0x0000000500057305 */ /* 0x000e24000021f000 */
[----:B0-----:R0:W-:Y:S02]  /*2ef0*/  STG.E [R16.64], R5 ;  /* 0x0000000510007986 */ /* 0x0011e4000c101924 */
.L_x_9601:
[----:B------:R-:W-:-:S05]  /*2f00*/  IMAD R18, R18, 0x200, R23 ;  /* 0x0000020012127824 */ /* 0x000fca00078e0217 */
[----:B------:R-:W-:Y:S02]  /*2f10*/  IADD3 R19, R18, 0x80, RZ ;  /* 0x0000008012137810 */ /* 0x000fe40007ffe0ff */
.L_x_9562:
[----:B------:R-:W-:Y:S05]  /*2f20*/  BSYNC B6 ;  /* 0x0000000000067941 */ /* 0x000fea0003800000 */
.L_x_9561:
        /* <DEDUP_REMOVED lines=231> */
.L_x_9631:
        /* <DEDUP_REMOVED lines=21> */
.L_x_9635:
[----:B------:R-:W2:Y:S02]  /*3ef0*/  LDG.E.U8 R2, [R2.64] ;  /* 0x0000002402027981 */ /* 0x000ea4000c1e1100 */
[----:B--2---:R-:W0:Y:S02]  /*3f00*/  I2F.U16 R0, R2 ;  /* 0x0000000200007306 */ /* 0x004e240000101000 */
[----:B0-----:R-:W-:-:S04]  /*3f10*/  F2FP.PACK_AB R0, RZ, R0 ;  /* 0x00000000ff00723e */ /* 0x001fc800000000ff */
[----:B------:R-:W-:Y:S01]  /*3f20*/  PRMT R5, R0, 0x7610, R5 ;  /* 0x0000761000057816 */ /* 0x000fe20000000005 */
[----:B------:R-:W-:Y:S05]  /*3f30*/  BRA `(.L_x_9637) ;  /* 0x00000ec000007947 */ /* 0x000fea0003800000 */
.L_x_9634:
        /* <DEDUP_REMOVED lines=11> */
.L_x_9639:
[----:B------:R-:W2:Y:S02]  /*3ff0*/  LDG.E R2, [R2.64] ;  /* 0x0000002402027981 */ /* 0x000ea4000c1e1900 */
[----:B--2---:R-:W0:Y:S02]  /*4000*/  I2F R0, R2 ;  /* 0x0000000200007306 */ /* 0x004e240000201400 */
[----:B0-----:R-:W-:-:S04]  /*4010*/  F2FP.PACK_AB R0, RZ, R0 ;  /* 0x00000000ff00723e */ /* 0x001fc800000000ff */
[----:B------:R-:W-:Y:S01]  /*4020*/  PRMT R5, R0, 0x7610, R5 ;  /* 0x0000761000057816 */ /* 0x000fe20000000005 */
[----:B------:R-:W-:Y:S05]  /*4030*/  BRA `(.L_x_9637) ;  /* 0x00000dc000007947 */ /* 0x000fea0003800000 */
.L_x_9638:
[----:B------:R-:W2:Y:S02]  /*4040*/  LDG.E.U16 R2, [R2.64] ;  /* 0x0000002402027981 */ /* 0x000ea4000c1e1500 */
[----:B--2---:R-:W0:Y:S02]  /*4050*/  I2F.S16 R0, R2 ;  /* 0x0000000200007306 */ /* 0x004e240000101400 */
[----:B0-----:R-:W-:-:S04]  /*4060*/  F2FP.PACK_AB R0, RZ, R0 ;  /* 0x00000000ff00723e */ /* 0x001fc800000000ff */
[----:B------:R-:W-:Y:S01]  /*4070*/  PRMT R5, R0, 0x7610, R5 ;  /* 0x0000761000057816 */ /* 0x000fe20000000005 */
[----:B------:R-:W-:Y:S05]  /*4080*/  BRA `(.L_x_9637) ;  /* 0x00000d7000007947 */ /* 0x000fea0003800000 */
.L_x_9633:
        /* <DEDUP_REMOVED lines=9> */
.L_x_9641:
[----:B------:R0:W5:Y:S01]  /*4120*/  LDG.E.U16 R5, [R2.64] ;  /* 0x0000002402057981 */ /* 0x000162000c1e1500 */
[----:B------:R-:W-:Y:S05]  /*4130*/  BRA `(.L_x_9637) ;  /* 0x00000cc000007947 */ /* 0x000fea0003800000 */
.L_x_9640:
        /* <DEDUP_REMOVED lines=9> */
.L_x_9643:
[----:B------:R0:W5:Y:S01]  /*41d0*/  LDG.E.U16 R5, [R2.64] ;  /* 0x0000002402057981 */ /* 0x000162000c1e1500 */
[----:B------:R-:W-:Y:S05]  /*41e0*/  BRA `(.L_x_9637) ;  /* 0x00000c1000007947 */ /* 0x000fea0003800000 */
.L_x_9642:
[----:B------:R-:W2:Y:S02]  /*41f0*/  LDG.E.64 R2, [R2.64] ;  /* 0x0000002402027981 */ /* 0x000ea4000c1e1b00 */
[----:B--2---:R-:W0:Y:S01]  /*4200*/  F2F.F32.F64 R0, R2 ;  /* 0x0000000200007310 */ /* 0x004e220000301000 */
[----:B------:R-:W0:-:S14]  /*4210*/  DSETP.GEU.AND P0, PT, |R2|, c[0x2][0x0], PT ;  /* 0x008000000200762a */ /* 0x000e1c0003f0e200 */
[----:B0-----:R-:W-:-:S05]  /*4220*/  @!P0 FMUL R0, R0, 1.175494350822287508e-38 ;  /* 0x0080000000008820 */ /* 0x001fca0000400000 */
[----:B------:R-:W-:-:S04]  /*4230*/  F2FP.PACK_AB R0, RZ, R0 ;  /* 0x00000000ff00723e */ /* 0x000fc800000000ff */
[----:B------:R-:W-:Y:S01]  /*4240*/  PRMT R5, R0, 0x7610, R5 ;  /* 0x0000761000057816 */ /* 0x000fe20000000005 */
[----:B------:R-:W-:Y:S05]  /*4250*/  BRA `(.L_x_9637) ;  /* 0x00000ba000007947 */ /* 0x000fea0003800000 */
.L_x_9632:
        /* <DEDUP_REMOVED lines=14> */
.L_x_9646:
[----:B------:R-:W2:Y:S02]  /*4340*/  LDG.E.64 R2, [R2.64] ;  /* 0x0000002402027981 */ /* 0x000ea4000c1e1b00 */
[----:B--2---:R-:W0:Y:S01]  /*4350*/  F2F.F32.F64 R0, R2 ;  /* 0x0000000200007310 */ /* 0x004e220000301000 */
[----:B------:R-:W0:-:S14]  /*4360*/  DSETP.GEU.AND P0, PT, |R2|, c[0x2][0x0], PT ;  /* 0x008000000200762a */ /* 0x000e1c0003f0e200 */
[----:B0-----:R-:W-:-:S05]  /*4370*/  @!P0 FMUL R0, R0, 1.175494350822287508e-38 ;  /* 0x0080000000008820 */ /* 0x001fca0000400000 */
[----:B------:R-:W-:-:S04]  /*4380*/  F2FP.PACK_AB R0, RZ, R0 ;  /* 0x00000000ff00723e */ /* 0x000fc800000000ff */
[----:B------:R-:W-:Y:S01]  /*4390*/  PRMT R5, R0, 0x7610, R5 ;  /* 0x0000761000057816 */ /* 0x000fe20000000005 */
[----:B------:R-:W-:Y:S05]  /*43a0*/  BRA `(.L_x_9637) ;  /* 0x00000a5000007947 */ /* 0x000fea0003800000 */
.L_x_9645:
        /* <DEDUP_REMOVED lines=27> */
.L_x_9648:
        /* <DEDUP_REMOVED lines=15> */
.L_x_9647:
[----:B------:R-:W2:Y:S02]  /*4650*/  LDG.E.U16 R0, [R2.64] ;  /* 0x0000002402007981 */ /* 0x000ea4000c1e1500 */
[----:B--2---:R-:W-:-:S04]  /*4660*/  PRMT R0, RZ, 0x5410, R0 ;  /* 0x00005410ff007816 */ /* 0x004fc80000000000 */
[----:B------:R-:W-:-:S04]  /*4670*/  F2FP.PACK_AB R0, RZ, R0 ;  /* 0x00000000ff00723e */ /* 0x000fc800000000ff */
[----:B------:R-:W-:Y:S01]  /*4680*/  PRMT R5, R0, 0x7610, R5 ;  /* 0x0000761000057816 */ /* 0x000fe20000000005 */
[----:B------:R-:W-:Y:S05]  /*4690*/  BRA `(.L_x_9637) ;  /* 0x0000076000007947 */ /* 0x000fea0003800000 */
.L_x_9644:
        /* <DEDUP_REMOVED lines=12> */
.L_x_9651:
        /* <DEDUP_REMOVED lines=21> */
.L_x_9655:
[----:B------:R-:W-:Y:S05]  /*48b0*/  BSYNC B1 ;  /* 0x0000000000017941 */ /* 0x000fea0003800000 */
.L_x_9654:
[----:B------:R-:W-:Y:S01]  /*48c0*/  LEA R3, R0, 0x3b800000, 0x17 ;  /* 0x3b80000000037811 */ /* 0x000fe200078eb8ff */
[----:B------:R-:W-:-:S05]  /*48d0*/  IMAD.SHL.U32 R0, R2, 0x100000, RZ ;  /* 0x0010000002007824 */ /* 0x000fca00078e00ff */
[----:B------:R-:W-:Y:S02]  /*48e0*/  LOP3.LUT R0, R3, R0, R4, 0xfe, !PT ;  /* 0x0000000003007212 */ /* 0x000fe400078efe04 */
.L_x_9653:
[----:B------:R-:W-:Y:S05]  /*48f0*/  BSYNC B0 ;  /* 0x0000000000007941 */ /* 0x000fea0003800000 */
.L_x_9652:
[----:B------:R-:W-:-:S04]  /*4900*/  F2FP.PACK_AB R0, RZ, R0 ;  /* 0x00000000ff00723e */ /* 0x000fc800000000ff */
[----:B------:R-:W-:Y:S01]  /*4910*/  PRMT R5, R0, 0x7610, R5 ;  /* 0x0000761000057816 */ /* 0x000fe20000000005 */
[----:B------:R-:W-:Y:S05]  /*4920*/  BRA `(.L_x_9637) ;  /* 0x000004d000007947 */ /* 0x000fea0003800000 */
.L_x_9650:
        /* <DEDUP_REMOVED lines=21> */
.L_x_9659:
[----:B------:R-:W-:Y:S05]  /*4a80*/  BSYNC B1 ;  /* 0x0000000000017941 */ /* 0x000fea0003800000 */
.L_x_9658:
[----:B------:R-:W-:Y:S01]  /*4a90*/  LEA R3, R0, 0x37800000, 0x17 ;  /* 0x3780000000037811 */ /* 0x000fe200078eb8ff */
[----:B------:R-:W-:-:S05]  /*4aa0*/  IMAD.SHL.U32 R0, R2, 0x200000, RZ ;  /* 0x0020000002007824 */ /* 0x000fca00078e00ff */
[----:B------:R-:W-:Y:S02]  /*4ab0*/  LOP3.LUT R0, R3, R0, R4, 0xfe, !PT ;  /* 0x0000000003007212 */ /* 0x000fe400078efe04 */
.L_x_9657:
[----:B------:R-:W-:Y:S05]  /*4ac0*/  BSYNC B0 ;  /* 0x0000000000007941 */ /* 0x000fea0003800000 */
.L_x_9656:
[----:B------:R-:W-:-:S04]  /*4ad0*/  F2FP.PACK_AB R0, RZ, R0 ;  /* 0x00000000ff00723e */ /* 0x000fc800000000ff */
[----:B------:R-:W-:Y:S01]  /*4ae0*/  PRMT R5, R0, 0x7610, R5 ;  /* 0x0000761000057816 */ /* 0x000fe20000000005 */
[----:B------:R-:W-:Y:S05]  /*4af0*/  BRA `(.L_x_9637) ;  /* 0x0000030000007947 */ /* 0x000fea0003800000 */
.L_x_9649:
        /* <DEDUP_REMOVED lines=14> */
.L_x_9663:
[----:B------:R-:W-:Y:S05]  /*4be0*/  BSYNC B0 ;  /* 0x0000000000007941 */ /* 0x000fea0003800000 */
.L_x_9662:
[----:B------:R-:W-:-:S04]  /*4bf0*/  F2FP.PACK_AB R0, RZ, R0 ;  /* 0x00000000ff00723e */ /* 0x000fc800000000ff */
[----:B------:R-:W-:Y:S01]  /*4c00*/  PRMT R5, R0, 0x7610, R5 ;  /* 0x0000761000057816 */ /* 0x000fe20000000005 */
[----:B------:R-:W-:Y:S05]  /*4c10*/  BRA `(.L_x_9637) ;  /* 0x000001e000007947 */ /* 0x000fea0003800000 */
.L_x_9636:
        /* <DEDUP_REMOVED lines=21> */
.L_x_9661:
[----:B------:R-:W2:Y:S02]  /*4d70*/  LDG.E.64 R2, [R2.64] ;  /* 0x0000002402027981 */ /* 0x000ea4000c1e1b00 */
[----:B--2---:R-:W0:Y:S02]  /*4d80*/  I2F.U64 R0, R2 ;  /* 0x0000000200007312 */ /* 0x004e240000301000 */
[----:B0-----:R-:W-:-:S04]  /*4d90*/  F2FP.PACK_AB R0, RZ, R0 ;  /* 0x00000000ff00723e */ /* 0x001fc800000000ff */
[----:B------:R-:W-:Y:S01]  /*4da0*/  PRMT R5, R0, 0x7610, R5 ;  /* 0x0000761000057816 */ /* 0x000fe20000000005 */
[----:B------:R-:W-:Y:S05]  /*4db0*/  BRA `(.L_x_9637) ;  /* 0x0000004000007947 */ /* 0x000fea0003800000 */
.L_x_9660:
[----:B------:R-:W2:Y:S02]  /*4dc0*/  LDG.E R2, [R2.64] ;  /* 0x0000002402027981 */ /* 0x000ea4000c1e1900 */
[----:B--2---:R-:W0:Y:S02]  /*4dd0*/  I2F.U32 R0, R2 ;  /* 0x0000000200007306 */ /* 0x004e240000201000 */
[----:B0-----:R-:W-:-:S04]  /*4de0*/  F2FP.PACK_AB R0, RZ, R0 ;  /* 0x00000000ff00723e */ /* 0x001fc800000000ff */
[----:B------:R-:W-:-:S04]  /*4df0*/  PRMT R5, R0, 0x7610, R5 ;  /* 0x0000761000057816 */ /* 0x000fc80000000005 */
.L_x_9637:
        /* <DEDUP_REMOVED lines=22> */
.L_x_9667:
[----:B------:R-:W-:-:S06]  /*4f60*/  HADD2.F32 R3, -RZ, R5.H0_H0 ;  /* 0x20000005ff037230 */ /* 0x000fcc0000004100 */
[----:B------:R-:W0:Y:S02]  /*4f70*/  F2I.S64.TRUNC R2, R3 ;  /* 0x0000000300027311 */ /* 0x000e24000020d900 */
[----:B0-----:R0:W-:Y:S01]  /*4f80*/  STG.E.U8 [R16.64], R2 ;  /* 0x0000000210007986 */ /* 0x0011e2000c101124 */
[----:B------:R-:W-:Y:S05]  /*4f90*/  BRA `(.L_x_9669) ;  /* 0x00000e4000007947 */ /* 0x000fea0003800000 */
.L_x_9666:
        /* <DEDUP_REMOVED lines=10> */
.L_x_9671:
[----:B------:R-:W-:-:S06]  /*5040*/  HADD2.F32 R5, -RZ, R5.H0_H0 ;  /* 0x20000005ff057230 */ /* 0x000fcc0000004100 */
[----:B------:R-:W0:Y:S02]  /*5050*/  F2I.FTZ.TRUNC.NTZ R5, R5 ;  /* 0x0000000500057305 */ /* 0x000e24000021f100 */
[----:B0-----:R0:W-:Y:S01]  /*5060*/  STG.E [R16.64], R5 ;  /* 0x0000000510007986 */ /* 0x0011e2000c101924 */
[----:B------:R-:W-:Y:S05]  /*5070*/  BRA `(.L_x_9669) ;  /* 0x00000d6000007947 */ /* 0x000fea0003800000 */
.L_x_9670:
[----:B------:R-:W-:-:S06]  /*5080*/  HADD2.F32 R5, -RZ, R5.H0_H0 ;  /* 0x20000005ff057230 */ /* 0x000fcc0000004100 */
[----:B------:R-:W0:Y:S02]  /*5090*/  F2I.FTZ.TRUNC.NTZ R5, R5 ;  /* 0x0000000500057305 */ /* 0x000e24000021f100 */
[----:B0-----:R0:W-:Y:S01]  /*50a0*/  STG.E.U16 [R16.64], R5 ;  /* 0x0000000510007986 */ /* 0x0011e2000c101524 */
[----:B------:R-:W-:Y:S05]  /*50b0*/  BRA `(.L_x_9669) ;  /* 0x00000d2000007947 */ /* 0x000fea0003800000 */
.L_x_9665:
        /* <DEDUP_REMOVED lines=9> */
.L_x_9673:
[----:B------:R0:W-:Y:S01]  /*5150*/  STG.E.U16 [R16.64], R5 ;  /* 0x0000000510007986 */ /* 0x0001e2000c101524 */
[----:B------:R-:W-:Y:S05]  /*5160*/  BRA `(.L_x_9669) ;  /* 0x00000c7000007947 */ /* 0x000fea0003800000 */
.L_x_9672:
        /* <DEDUP_REMOVED lines=10> */
.L_x_9675:
[----:B------:R-:W-:-:S05]  /*5210*/  HADD2.F32 R0, -RZ, R5.H0_H0 ;  /* 0x20000005ff007230 */ /* 0x000fca0000004100 */
[----:B------:R-:W-:-:S04]  /*5220*/  F2FP.PACK_AB R0, RZ, R0 ;  /* 0x00000000ff00723e */ /* 0x000fc800000000ff */
[----:B------:R-:W-:-:S05]  /*5230*/  PRMT R0, R0, 0x5410, RZ ;  /* 0x0000541000007816 */ /* 0x000fca00000000ff */
[----:B------:R0:W-:Y:S01]  /*5240*/  STG.E [R16.64], R0 ;  /* 0x0000000010007986 */ /* 0x0001e2000c101924 */
[----:B------:R-:W-:Y:S05]  /*5250*/  BRA `(.L_x_9669) ;  /* 0x00000b8000007947 */ /* 0x000fea0003800000 */
.L_x_9674:
[----:B------:R-:W-:-:S05]  /*5260*/  HADD2.F32 R2, -RZ, R5.H0_H0 ;  /* 0x20000005ff027230 */ /* 0x000fca0000004100 */
[----:B------:R-:W-:-:S06]  /*5270*/  FMUL.FTZ R2, R2, 1 ;  /* 0x3f80000002027820 */ /* 0x000fcc0000410000 */
[----:B------:R-:W0:Y:S02]  /*5280*/  F2F.F64.F32 R2, R2 ;  /* 0x0000000200027310 */ /* 0x000e240000201800 */
[----:B0-----:R0:W-:Y:S01]  /*5290*/  STG.E.64 [R16.64], R2 ;  /* 0x0000000210007986 */ /* 0x0011e2000c101b24 */
[----:B------:R-:W-:Y:S05]  /*52a0*/  BRA `(.L_x_9669) ;  /* 0x00000b3000007947 */ /* 0x000fea0003800000 */
.L_x_9664:
        /* <DEDUP_REMOVED lines=13> */
.L_x_9678:
[----:B------:R-:W-:Y:S01]  /*5380*/  HADD2.F32 R5, -RZ, R5.H0_H0 ;  /* 0x20000005ff057230 */ /* 0x000fe20000004100 */
[----:B------:R-:W-:-:S04]  /*5390*/  CS2R R6, SRZ ;  /* 0x0000000000067805 */ /* 0x000fc8000001ff00 */
[----:B------:R-:W-:-:S06]  /*53a0*/  FMUL.FTZ R5, R5, 1 ;  /* 0x3f80000005057820 */ /* 0x000fcc0000410000 */
[----:B------:R-:W0:Y:S02]  /*53b0*/  F2F.F64.F32 R4, R5 ;  /* 0x0000000500047310 */ /* 0x000e240000201800 */
[----:B0-----:R0:W-:Y:S01]  /*53c0*/  STG.E.128 [R16.64], R4 ;  /* 0x0000000410007986 */ /* 0x0011e2000c101d24 */
[----:B------:R-:W-:Y:S05]  /*53d0*/  BRA `(.L_x_9669) ;  /* 0x00000a0000007947 */ /* 0x000fea0003800000 */
.L_x_9677:
        /* <DEDUP_REMOVED lines=21> */
.L_x_9682:
[----:B------:R-:W-:Y:S05]  /*5530*/  BSYNC B0 ;  /* 0x0000000000007941 */ /* 0x000fea0003800000 */
.L_x_9681:
[----:B------:R-:W-:-:S05]  /*5540*/  LOP3.LUT R3, R0, R3, RZ, 0xfc, !PT ;  /* 0x0000000300037212 */ /* 0x000fca00078efcff */
[----:B------:R0:W-:Y:S01]  /*5550*/  STG.E.U8 [R16.64], R3 ;  /* 0x0000000310007986 */ /* 0x0001e2000c101124 */
[----:B------:R-:W-:Y:S05]  /*5560*/  BRA `(.L_x_9669) ;  /* 0x0000087000007947 */ /* 0x000fea0003800000 */
.L_x_9680:
        /* <DEDUP_REMOVED lines=13> */
.L_x_9684:
[----:B------:R-:W-:Y:S01]  /*5640*/  IMAD.MOV.U32 R0, RZ, RZ, 0x7f ;  /* 0x0000007fff007424 */ /* 0x000fe200078e00ff */
[----:B------:R-:W-:-:S04]  /*5650*/  ISETP.GT.U32.AND P0, PT, R2, 0x7f800000, PT ;  /* 0x7f8000000200780c */ /* 0x000fc80003f04070 */
[----:B------:R-:W-:-:S04]  /*5660*/  SEL R0, R0, 0x7c, P0 ;  /* 0x0000007c00007807 */ /* 0x000fc80000000000 */
.L_x_9685:
[----:B------:R-:W-:Y:S05]  /*5670*/  BSYNC B0 ;  /* 0x0000000000007941 */ /* 0x000fea0003800000 */
.L_x_9683:
[----:B------:R-:W-:-:S04]  /*5680*/  LOP3.LUT R2, R5, 0x80000000, RZ, 0xc0, !PT ;  /* 0x8000000005027812 */ /* 0x000fc800078ec0ff */
[----:B------:R-:W-:-:S04]  /*5690*/  SHF.R.U32.HI R3, RZ, 0x18, R2 ;  /* 0x00000018ff037819 */ /* 0x000fc80000011602 */
[----:B------:R-:W-:-:S05]  /*56a0*/  LOP3.LUT R3, R0, R3, RZ, 0xfc, !PT ;  /* 0x0000000300037212 */ /* 0x000fca00078efcff */
[----:B------:R0:W-:Y:S01]  /*56b0*/  STG.E.U8 [R16.64], R3 ;  /* 0x0000000310007986 */ /* 0x0001e2000c101124 */
[----:B------:R-:W-:Y:S05]  /*56c0*/  BRA `(.L_x_9669) ;  /* 0x0000071000007947 */ /* 0x000fea0003800000 */
.L_x_9679:
[----:B------:R-:W-:-:S05]  /*56d0*/  HADD2.F32 R0, -RZ, R5.H0_H0 ;  /* 0x20000005ff007230 */ /* 0x000fca0000004100 */
[----:B------:R-:W-:-:S05]  /*56e0*/  F2FP.BF16.PACK_AB R0, RZ, R0 ;  /* 0x00000000ff00723e */ /* 0x000fca00000010ff */
[----:B------:R0:W-:Y:S01]  /*56f0*/  STG.E.U16 [R16.64], R0 ;  /* 0x0000000010007986 */ /* 0x0001e2000c101524 */
[----:B------:R-:W-:Y:S05]  /*5700*/  BRA `(.L_x_9669) ;  /* 0x000006d000007947 */ /* 0x000fea0003800000 */
.L_x_9676:
        /* <DEDUP_REMOVED lines=12> */
.L_x_9688:
        /* <DEDUP_REMOVED lines=17> */
.L_x_9691:
[----:B------:R-:W-:-:S04]  /*58e0*/  LOP3.LUT R2, R5, 0x80000000, RZ, 0xc0, !PT ;  /* 0x8000000005027812 */ /* 0x000fc800078ec0ff */
[----:B------:R-:W-:-:S04]  /*58f0*/  SHF.R.U32.HI R3, RZ, 0x18, R2 ;  /* 0x00000018ff037819 */ /* 0x000fc80000011602 */
[----:B------:R-:W-:-:S04]  /*5900*/  LOP3.LUT R0, R0, R3, RZ, 0xfc, !PT ;  /* 0x0000000300007212 */ /* 0x000fc800078efcff */
[----:B------:R-:W-:Y:S02]  /*5910*/  PRMT R8, R0, 0x7610, R8 ;  /* 0x0000761000087816 */ /* 0x000fe40000000008 */
.L_x_9690:
[----:B------:R-:W-:Y:S05]  /*5920*/  BSYNC B0 ;  /* 0x0000000000007941 */ /* 0x000fea0003800000 */
.L_x_9689:
[----:B------:R0:W-:Y:S01]  /*5930*/  STG.E.U8 [R16.64], R8 ;  /* 0x0000000810007986 */ /* 0x0001e2000c101124 */
[----:B------:R-:W-:Y:S05]  /*5940*/  BRA `(.L_x_9669) ;  /* 0x0000049000007947 */ /* 0x000fea0003800000 */
.L_x_9687:
        /* <DEDUP_REMOVED lines=17> */
.L_x_9694:
[----:B------:R-:W-:-:S04]  /*5a60*/  LOP3.LUT R2, R5, 0x80000000, RZ, 0xc0, !PT ;  /* 0x8000000005027812 */ /* 0x000fc800078ec0ff */
[----:B------:R-:W-:-:S04]  /*5a70*/  SHF.R.U32.HI R3, RZ, 0x18, R2 ;  /* 0x00000018ff037819 */ /* 0x000fc80000011602 */
[----:B------:R-:W-:-:S04]  /*5a80*/  LOP3.LUT R0, R0, R3, RZ, 0xfc, !PT ;  /* 0x0000000300007212 */ /* 0x000fc800078efcff */
[----:B------:R-:W-:Y:S02]  /*5a90*/  PRMT R8, R0, 0x7610, R8 ;  /* 0x0000761000087816 */ /* 0x000fe40000000008 */
.L_x_9693:
[----:B------:R-:W-:Y:S05]  /*5aa0*/  BSYNC B0 ;  /* 0x0000000000007941 */ /* 0x000fea0003800000 */
.L_x_9692:
[----:B------:R0:W-:Y:S01]  /*5ab0*/  STG.E.U8 [R16.64], R8 ;  /* 0x0000000810007986 */ /* 0x0001e2000c101124 */
[----:B------:R-:W-:Y:S05]  /*5ac0*/  BRA `(.L_x_9669) ;  /* 0x0000031000007947 */ /* 0x000fea0003800000 */
.L_x_9686:
        /* <DEDUP_REMOVED lines=22> */
.L_x_9668:
        /* <DEDUP_REMOVED lines=20> */
.L_x_9696:
[----:B------:R-:W-:-:S06]  /*5d70*/  HADD2.F32 R2, -RZ, R5.H0_H0 ;  /* 0x20000005ff027230 */ /* 0x000fcc0000004100 */
[----:B------:R-:W0:Y:S02]  /*5d80*/  F2I.U64.TRUNC R2, R2 ;  /* 0x0000000200027311 */ /* 0x000e24000020d800 */
[----:B0-----:R0:W-:Y:S01]  /*5d90*/  STG.E.64 [R16.64], R2 ;  /* 0x0000000210007986 */ /* 0x0011e2000c101b24 */
[----:B------:R-:W-:Y:S05]  /*5da0*/  BRA `(.L_x_9669) ;  /* 0x0000003000007947 */ /* 0x000fea0003800000 */
.L_x_9695:
[----:B------:R-:W-:-:S06]  /*5db0*/  HADD2.F32 R5, -RZ, R5.H0_H0 ;  /* 0x20000005ff057230 */ /* 0x000fcc0000004100 */
[----:B------:R-:W0:Y:S02]  /*5dc0*/  F2I.FTZ.U32.TRUNC.NTZ R5, R5 ;  /* 0x0000000500057305 */ /* 0x000e24000021f000 */
[----:B0-----:R0:W-:Y:S02]  /*5dd0*/  STG.E [R16.64], R5 ;  /* 0x0000000510007986 */ /* 0x0011e4000c101924 */
.L_x_9669:
        /* <DEDUP_REMOVED lines=231> */
.L_x_9697:
        /* <DEDUP_REMOVED lines=21> */
.L_x_9701:
[----:B------:R-:W2:Y:S02]  /*6da0*/  LDG.E.U8 R2, [R2.64] ;  /* 0x0000002402027981 */ /* 0x000ea4000c1e1100 */
[----:B--2---:R-:W0:Y:S02]  /*6db0*/  I2F.U16 R0, R2 ;  /* 0x0000000200007306 */ /* 0x004e240000101000 */
[----:B0-----:R-:W-:-:S04]  /*6dc0*/  F2FP.PACK_AB R0, RZ, R0 ;  /* 0x00000000ff00723e */ /* 0x001fc800000000ff */
[----:B------:R-:W-:Y:S01]  /*6dd0*/  PRMT R5, R0, 0x7610, R5 ;  /* 0x0000761000057816 */ /* 0x000fe20000000005 */
[----:B------:R-:W-:Y:S05]  /*6de0*/  BRA `(.L_x_9703) ;  /* 0x00000ec000007947 */ /* 0x000fea0003800000 */
.L_x_9700:
        /* <DEDUP_REMOVED lines=11> */
.L_x_9705:
[----:B------:R-:W2:Y:S02]  /*6ea0*/  LDG.E R2, [R2.64] ;  /* 0x0000002402027981 */ /* 0x000ea4000c1e1900 */
[----:B--2---:R-:W0:Y:S02]  /*6eb0*/  I2F R0, R2 ;  /* 0x0000000200007306 */ /* 0x004e240000201400 */
[----:B0-----:R-:W-:-:S04]  /*6ec0*/  F2FP.PACK_AB R0, RZ, R0 ;  /* 0x00000000ff00723e */ /* 0x001fc800000000ff */
[----:B------:R-:W-:Y:S01]  /*6ed0*/  PRMT R5, R0, 0x7610, R5 ;  /* 0x0000761000057816 */ /* 0x000fe20000000005 */
[----:B------:R-:W-:Y:S05]  /*6ee0*/  BRA `(.L_x_9703) ;  /* 0x00000dc000007947 */ /* 0x000fea0003800000 */
.L_x_9704:
[----:B------:R-:W2:Y:S02]  /*6ef0*/  LDG.E.U16 R2, [R2.64] ;  /* 0x0000002402027981 */ /* 0x000ea4000c1e1500 */
[----:B--2---:R-:W0:Y:S02]  /*6f00*/  I2F.S16 R0, R2 ;  /* 0x0000000200007306 */ /* 0x004e240000101400 */
[----:B0-----:R-:W-:-:S04]  /*6f10*/  F2FP.PACK_AB R0, RZ, R0 ;  /* 0x00000000ff00723e */ /* 0x001fc800000000ff */
[----:B------:R-:W-:Y:S01]  /*6f20*/  PRMT R5, R0, 0x7610, R5 ;  /* 0x0000761000057816 */ /* 0x000fe20000000005 */
[----:B------:R-:W-:Y:S05]  /*6f30*/  BRA `(.L_x_9703) ;  /* 0x00000d7000007947 */ /* 0x000fea0003800000 */
.L_x_9699:
        /* <DEDUP_REMOVED lines=9> */
.L_x_9707:
[----:B------:R0:W5:Y:S01]  /*6fd0*/  LDG.E.U16 R5, [R2.64] ;  /* 0x0000002402057981 */ /* 0x000162000c1e1500 */
[----:B------:R-:W-:Y:S05]  /*6fe0*/  BRA `(.L_x_9703) ;  /* 0x00000cc000007947 */ /* 0x000fea0003800000 */
.L_x_9706:
        /* <DEDUP_REMOVED lines=9> */
.L_x_9709:
[----:B------:R0:W5:Y:S01]  /*7080*/  LDG.E.U16 R5, [R2.64] ;  /* 0x0000002402057981 */ /* 0x000162000c1e1500 */
[----:B------:R-:W-:Y:S05]  /*7090*/  BRA `(.L_x_9703) ;  /* 0x00000c1000007947 */ /* 0x000fea0003800000 */
.L_x_9708:
[----:B------:R-:W2:Y:S02]  /*70a0*/  LDG.E.64 R2, [R2.64] ;  /* 0x0000002402027981 */ /* 0x000ea4000c1e1b00 */
[----:B--2---:R-:W0:Y:S01]  /*70b0*/  F2F.F32.F64 R0, R2 ;  /* 0x0000000200007310 */ /* 0x004e220000301000 */
[----:B------:R-:W0:-:S14]  /*70c0*/  DSETP.GEU.AND P0, PT, |R2|, c[0x2][0x0], PT ;  /* 0x008000000200762a */ /* 0x000e1c0003f0e200 */
[----:B0-----:R-:W-:-:S05]  /*70d0*/  @!P0 FMUL R0, R0, 1.175494350822287508e-38 ;  /* 0x0080000000008820 */ /* 0x001fca0000400000 */
[----:B------:R-:W-:-:S04]  /*70e0*/  F2FP.PACK_AB R0, RZ, R0 ;  /* 0x00000000ff00723e */ /* 0x000fc800000000ff */
[----:B------:R-:W-:Y:S01]  /*70f0*/  PRMT R5, R0, 0x7610, R5 ;  /* 0x0000761000057816 */ /* 0x000fe20000000005 */
[----:B------:R-:W-:Y:S05]  /*7100*/  BRA `(.L_x_9703) ;  /* 0x00000ba000007947 */ /* 0x000fea0003800000 */
.L_x_9698:
        /* <DEDUP_REMOVED lines=14> */
.L_x_9712:
[----:B------:R-:W2:Y:S02]  /*71f0*/  LDG.E.64 R2, [R2.64] ;  /* 0x0000002402027981 */ /* 0x000ea4000c1e1b00 */
[----:B--2---:R-:W0:Y:S01]  /*7200*/  F2F.F32.F64 R0, R2 ;  /* 0x0000000200007310 */ /* 0x004e220000301000 */
[----:B------:R-:W0:-:S14]  /*7210*/  DSETP.GEU.AND P0, PT, |R2|, c[0x2][0x0], PT ;  /* 0x008000000200762a */ /* 0x000e1c0003f0e200 */
[----:B0-----:R-:W-:-:S05]  /*7220*/  @!P0 FMUL R0, R0, 1.175494350822287508e-38 ;  /* 0x0080000000008820 */ /* 0x001fca0000400000 */
[----:B------:R-:W-:-:S04]  /*7230*/  F2FP.PACK_AB R0, RZ, R0 ;  /* 0x00000000ff00723e */ /* 0x000fc800000000ff */
[----:B------:R-:W-:Y:S01]  /*7240*/  PRMT R5, R0, 0x7610, R5 ;  /* 0x0000761000057816 */ /* 0x000fe20000000005 */
[----:B------:R-:W-:Y:S05]  /*7250*/  BRA `(.L_x_9703) ;  /* 0x00000a5000007947 */ /* 0x000fea0003800000 */
.L_x_9711:
        /* <DEDUP_REMOVED lines=27> */
.L_x_9714:
        /* <DEDUP_REMOVED lines=15> */
.L_x_9713:
[----:B------:R-:W2:Y:S02]  /*7500*/  LDG.E.U16 R0, [R2.64] ;  /* 0x0000002402007981 */ /* 0x000ea4000c1e1500 */
[----:B--2---:R-:W-:-:S04]  /*7510*/  PRMT R0, RZ, 0x5410, R0 ;  /* 0x00005410ff007816 */ /* 0x004fc80000000000 */
[----:B------:R-:W-:-:S04]  /*7520*/  F2FP.PACK_AB R0, RZ, R0 ;  /* 0x00000000ff00723e */ /* 0x000fc800000000ff */
[----:B------:R-:W-:Y:S01]  /*7530*/  PRMT R5, R0, 0x7610, R5 ;  /* 0x0000761000057816 */ /* 0x000fe20000000005 */
[----:B------:R-:W-:Y:S05]  /*7540*/  BRA `(.L_x_9703) ;  /* 0x0000076000007947 */ /* 0x000fea0003800000 */
.L_x_9710:
        /* <DEDUP_REMOVED lines=12> */
.L_x_9717:
        /* <DEDUP_REMOVED lines=21> */
.L_x_9721:
[----:B------:R-:W-:Y:S05]  /*7760*/  BSYNC B1 ;  /* 0x0000000000017941 */ /* 0x000fea0003800000 */
.L_x_9720:
[----:B------:R-:W-:Y:S01]  /*7770*/  LEA R3, R0, 0x3b800000, 0x17 ;  /* 0x3b80000000037811 */ /* 0x000fe200078eb8ff */
[----:B------:R-:W-:-:S05]  /*7780*/  IMAD.SHL.U32 R0, R2, 0x100000, RZ ;  /* 0x0010000002007824 */ /* 0x000fca00078e00ff */
[----:B------:R-:W-:Y:S02]  /*7790*/  LOP3.LUT R0, R3, R0, R4, 0xfe, !PT ;  /* 0x0000000003007212 */ /* 0x000fe400078efe04 */
.L_x_9719:
[----:B------:R-:W-:Y:S05]  /*77a0*/  BSYNC B0 ;  /* 0x0000000000007941 */ /* 0x000fea0003800000 */
.L_x_9718:
[----:B------:R-:W-:-:S04]  /*77b0*/  F2FP.PACK_AB R0, RZ, R0 ;  /* 0x00000000ff00723e */ /* 0x000fc800000000ff */
[----:B------:R-:W-:Y:S01]  /*77c0*/  PRMT R5, R0, 0x7610, R5 ;  /* 0x0000761000057816 */ /* 0x000fe20000000005 */
[----:B------:R-:W-:Y:S05]  /*77d0*/  BRA `(.L_x_9703) ;  /* 0x000004d000007947 */ /* 0x000fea0003800000 */
.L_x_9716:
        /* <DEDUP_REMOVED lines=21> */
.L_x_9725:
[----:B------:R-:W-:Y:S05]  /*7930*/  BSYNC B1 ;  /* 0x0000000000017941 */ /* 0x000fea0003800000 */
.L_x_9724:
[----:B------:R-:W-:Y:S01]  /*7940*/  LEA R3, R0, 0x37800000, 0x17 ;  /* 0x3780000000037811 */ /* 0x000fe200078eb8ff */
[----:B------:R-:W-:-:S05]  /*7950*/  IMAD.SHL.U32 R0, R2, 0x200000, RZ ;  /* 0x0020000002007824 */ /* 0x000fca00078e00ff */
[----:B------:R-:W-:Y:S02]  /*7960*/  LOP3.LUT R0, R3, R0, R4, 0xfe, !PT ;  /* 0x0000000003007212 */ /* 0x000fe400078efe04 */
.L_x_9723:
[----:B------:R-:W-:Y:S05]  /*7970*/  BSYNC B0 ;  /* 0x0000000000007941 */ /* 0x000fea0003800000 */
.L_x_9722:
[----:B------:R-:W-:-:S04]  /*7980*/  F2FP.PACK_AB R0, RZ, R0 ;  /* 0x00000000ff00723e */ /* 0x000fc800000000ff */
[----:B------:R-:W-:Y:S01]  /*7990*/  PRMT R5, R0, 0x7610, R5 ;  /* 0x0000761000057816 */ /* 0x000fe20000000005 */
[----:B------:R-:W-:Y:S05]  /*79a0*/  BRA `(.L_x_9703) ;  /* 0x0000030000007947 */ /* 0x000fea0003800000 */
.L_x_9715:
        /* <DEDUP_REMOVED lines=14> */
.L_x_9729:
[----:B------:R-:W-:Y:S05]  /*7a90*/  BSYNC B0 ;  /* 0x0000000000007941 */ /* 0x000fea0003800000 */
.L_x_9728:
[----:B------:R-:W-:-:S04]  /*7aa0*/  F2FP.PACK_AB R0, RZ, R0 ;  /* 0x00000000ff00723e */ /* 0x000fc800000000ff */
[----:B------:R-:W-:Y:S01]  /*7ab0*/  PRMT R5, R0, 0x7610, R5 ;  /* 0x0000761000057816 */ /* 0x000fe20000000005 */
[----:B------:R-:W-:Y:S05]  /*7ac0*/  BRA `(.L_x_9703) ;  /* 0x000001e000007947 */ /* 0x000fea0003800000 */
.L_x_9702:
        /* <DEDUP_REMOVED lines=21> */
.L_x_9727:
[----:B------:R-:W2:Y:S02]  /*7c20*/  LDG.E.64 R2, [R2.64] ;  /* 0x0000002402027981 */ /* 0x000ea4000c1e1b00 */
[----:B--2---:R-:W0:Y:S02]  /*7c30*/  I2F.U64 R0, R2 ;  /* 0x0000000200007312 */ /* 0x004e240000301000 */
[----:B0-----:R-:W-:-:S04]  /*7c40*/  F2FP.PACK_AB R0, RZ, R0 ;  /* 0x00000000ff00723e */ /* 0x001fc800000000ff */
[----:B------:R-:W-:Y:S01]  /*7c50*/  PRMT R5, R0, 0x7610, R5 ;  /* 0x0000761000057816 */ /* 0x000fe20000000005 */
[----:B------:R-:W-:Y:S05]  /*7c60*/  BRA `(.L_x_9703) ;  /* 0x0000004000007947 */ /* 0x000fea0003800000 */
.L_x_9726:
[----:B------:R-:W2:Y:S02]  /*7c70*/  LDG.E R2, [R2.64] ;  /* 0x0000002402027981 */ /* 0x000ea4000c1e1900 */
[----:B--2---:R-:W0:Y:S02]  /*7c80*/  I2F.U32 R0, R2 ;  /* 0x0000000200007306 */ /* 0x004e240000201000 */
[----:B0-----:R-:W-:-:S04]  /*7c90*/  F2FP.PACK_AB R0, RZ, R0 ;  /* 0x00000000ff00723e */ /* 0x001fc800000000ff */
[----:B------:R-:W-:-:S04]  /*7ca0*/  PRMT R5, R0, 0x7610, R5 ;  /* 0x0000761000057816 */ /* 0x000fc80000000005 */
.L_x_9703:
        /* <DEDUP_REMOVED lines=22> */
.L_x_9733:
[----:B------:R-:W-:-:S06]  /*7e10*/  HADD2.F32 R3, -RZ, R5.H0_H0 ;  /* 0x20000005ff037230 */ /* 0x000fcc0000004100 */
[----:B------:R-:W0:Y:S02]  /*7e20*/  F2I.S64.TRUNC R2, R3 ;  /* 0x0000000300027311 */ /* 0x000e24000020d900 */
[----:B0-----:R0:W-:Y:S01]  /*7e30*/  STG.E.U8 [R16.64], R2 ;  /* 0x0000000210007986 */ /* 0x0011e2000c101124 */
[----:B------:R-:W-:Y:S05]  /*7e40*/  BRA `(.L_x_9735) ;  /* 0x00000e4000007947 */ /* 0x000fea0003800000 */
.L_x_9732:
        /* <DEDUP_REMOVED lines=10> */
.L_x_9737:
[----:B------:R-:W-:-:S06]  /*7ef0*/  HADD2.F32 R5, -RZ, R5.H0_H0 ;  /* 0x20000005ff057230 */ /* 0x000fcc0000004100 */
[----:B------:R-:W0:Y:S02]  /*7f00*/  F2I.FTZ.TRUNC.NTZ R5, R5 ;  /* 0x0000000500057305 */ /* 0x000e24000021f100 */
[----:B0-----:R0:W-:Y:S01]  /*7f10*/  STG.E [R16.64], R5 ;  /* 0x0000000510007986 */ /* 0x0011e2000c101924 */
[----:B------:R-:W-:Y:S05]  /*7f20*/  BRA `(.L_x_9735) ;  /* 0x00000d6000007947 */ /* 0x000fea0003800000 */
.L_x_9736:
[----:B------:R-:W-:-:S06]  /*7f30*/  HADD2.F32 R5, -RZ, R5.H0_H0 ;  /* 0x20000005ff057230 */ /* 0x000fcc0000004100 */
[----:B------:R-:W0:Y:S02]  /*7f40*/  F2I.FTZ.TRUNC.NTZ R5, R5 ;  /* 0x0000000500057305 */ /* 0x000e24000021f100 */
[----:B0-----:R0:W-:Y:S01]  /*7f50*/  STG.E.U16 [R16.64], R5 ;  /* 0x0000000510007986 */ /* 0x0011e2000c101524 */
[----:B------:R-:W-:Y:S05]  /*7f60*/  BRA `(.L_x_9735) ;  /* 0x00000d2000007947 */ /* 0x000fea0003800000 */
.L_x_9731:
        /* <DEDUP_REMOVED lines=9> */
.L_x_9739:
[----:B------:R0:W-:Y:S01]  /*8000*/  STG.E.U16 [R16.64], R5 ;  /* 0x0000000510007986 */ /* 0x0001e2000c101524 */
[----:B------:R-:W-:Y:S05]  /*8010*/  BRA `(.L_x_9735) ;  /* 0x00000c7000007947 */ /* 0x000fea0003800000 */
.L_x_9738:
        /* <DEDUP_REMOVED lines=10> */
.L_x_9741:
[----:B------:R-:W-:-:S05]  /*80c0*/  HADD2.F32 R0, -RZ, R5.H0_H0 ;  /* 0x20000005ff007230 */ /* 0x000fca0000004100 */
[----:B------:R-:W-:-:S04]  /*80d0*/  F2FP.PACK_AB R0, RZ, R0 ;  /* 0x00000000ff00723e */ /* 0x000fc800000000ff */
[----:B------:R-:W-:-:S05]  /*80e0*/  PRMT R0, R0, 0x5410, RZ ;  /* 0x0000541000007816 */ /* 0x000fca00000000ff */
[----:B------:R0:W-:Y:S01]  /*80f0*/  STG.E [R16.64], R0 ;  /* 0x0000000010007986 */ /* 0x0001e2000c101924 */
[----:B------:R-:W-:Y:S05]  /*8100*/  BRA `(.L_x_9735) ;  /* 0x00000b8000007947 */ /* 0x000fea0003800000 */
.L_x_9740:
[----:B------:R-:W-:-:S05]  /*8110*/  HADD2.F32 R2, -RZ, R5.H0_H0 ;  /* 0x20000005ff027230 */ /* 0x000fca0000004100 */
[----:B------:R-:W-:-:S06]  /*8120*/  FMUL.FTZ R2, R2, 1 ;  /* 0x3f80000002027820 */ /* 0x000fcc0000410000 */
[----:B------:R-:W0:Y:S02]  /*8130*/  F2F.F64.F32 R2, R2 ;  /* 0x0000000200027310 */ /* 0x000e240000201800 */
[----:B0-----:R0:W-:Y:S01]  /*8140*/  STG.E.64 [R16.64], R2 ;  /* 0x0000000210007986 */ /* 0x0011e2000c101b24 */
[----:B------:R-:W-:Y:S05]  /*8150*/  BRA `(.L_x_9735) ;  /* 0x00000b3000007947 */ /* 0x000fea0003800000 */
.L_x_9730:
        /* <DEDUP_REMOVED lines=13> */
.L_x_9744:
[----:B------:R-:W-:Y:S01]  /*8230*/  HADD2.F32 R5, -RZ, R5.H0_H0 ;  /* 0x20000005ff057230 */ /* 0x000fe20000004100 */
[----:B------:R-:W-:-:S04]  /*8240*/  CS2R R6, SRZ ;  /* 0x0000000000067805 */ /* 0x000fc8000001ff00 */
[----:B------:R-:W-:-:S06]  /*8250*/  FMUL.FTZ R5, R5, 1 ;  /* 0x3f80000005057820 */ /* 0x000fcc0000410000 */
[----:B------:R-:W0:Y:S02]  /*8260*/  F2F.F64.F32 R4, R5 ;  /* 0x0000000500047310 */ /* 0x000e240000201800 */
[----:B0-----:R0:W-:Y:S01]  /*8270*/  STG.E.128 [R16.64], R4 ;  /* 0x0000000410007986 */ /* 0x0011e2000c101d24 */
[----:B------:R-:W-:Y:S05]  /*8280*/  BRA `(.L_x_9735) ;  /* 0x00000a0000007947 */ /* 0x000fea0003800000 */
.L_x_9743:
        /* <DEDUP_REMOVED lines=21> */
.L_x_9748:
[----:B------:R-:W-:Y:S05]  /*83e0*/  BSYNC B0 ;  /* 0x0000000000007941 */ /* 0x000fea0003800000 */
.L_x_9747:
[----:B------:R-:W-:-:S05]  /*83f0*/  LOP3.LUT R3, R0, R3, RZ, 0xfc, !PT ;  /* 0x0000000300037212 */ /* 0x000fca00078efcff */
[----:B------:R0:W-:Y:S01]  /*8400*/  STG.E.U8 [R16.64], R3 ;  /* 0x0000000310007986 */ /* 0x0001e2000c101124 */
[----:B------:R-:W-:Y:S05]  /*8410*/  BRA `(.L_x_9735) ;  /* 0x0000087000007947 */ /* 0x000fea0003800000 */
.L_x_9746:
        /* <DEDUP_REMOVED lines=13> */
.L_x_9750:
[----:B------:R-:W-:Y:S01]  /*84f0*/  IMAD.MOV.U32 R0, RZ, RZ, 0x7f ;  /* 0x0000007fff007424 */ /* 0x000fe200078e00ff */
[----:B------:R-:W-:-:S04]  /*8500*/  ISETP.GT.U32.AND P0, PT, R2, 0x7f800000, PT ;  /* 0x7f8000000200780c */ /* 0x000fc80003f04070 */
[----:B------:R-:W-:-:S04]  /*8510*/  SEL R0, R0, 0x7c, P0 ;  /* 0x0000007c00007807 */ /* 0x000fc80000000000 */
.L_x_9751:
[----:B------:R-:W-:Y:S05]  /*8520*/  BSYNC B0 ;  /* 0x0000000000007941 */ /* 0x000fea0003800000 */
.L_x_9749:
[----:B------:R-:W-:-:S04]  /*8530*/  LOP3.LUT R2, R5, 0x80000000, RZ, 0xc0, !PT ;  /* 0x8000000005027812 */ /* 0x000fc800078ec0ff */
[----:B------:R-:W-:-:S04]  /*8540*/  SHF.R.U32.HI R3, RZ, 0x18, R2 ;  /* 0x00000018ff037819 */ /* 0x000fc80000011602 */
[----:B------:R-:W-:-:S05]  /*8550*/  LOP3.LUT R3, R0, R3, RZ, 0xfc, !PT ;  /* 0x0000000300037212 */ /* 0x000fca00078efcff */
[----:B------:R0:W-:Y:S01]  /*8560*/  STG.E.U8 [R16.64], R3 ;  /* 0x0000000310007986 */ /* 0x0001e2000c101124 */
[----:B------:R-:W-:Y:S05]  /*8570*/  BRA `(.L_x_9735) ;  /* 0x0000071000007947 */ /* 0x000fea0003800000 */
.L_x_9745:
[----:B------:R-:W-:-:S05]  /*8580*/  HADD2.F32 R0, -RZ, R5.H0_H0 ;  /* 0x20000005ff007230 */ /* 0x000fca0000004100 */
[----:B------:R-:W-:-:S05]  /*8590*/  F2FP.BF16.PACK_AB R0, RZ, R0 ;  /* 0x00000000ff00723e */ /* 0x000fca00000010ff */
[----:B------:R0:W-:Y:S01]  /*85a0*/  STG.E.U16 [R16.64], R0 ;  /* 0x0000000010007986 */ /* 0x0001e2000c101524 */
[----:B------:R-:W-:Y:S05]  /*85b0*/  BRA `(.L_x_9735) ;  /* 0x000006d000007947 */ /* 0x000fea0003800000 */
.L_x_9742:
        /* <DEDUP_REMOVED lines=12> */
.L_x_9754:
        /* <DEDUP_REMOVED lines=17> */
.L_x_9757:
[----:B------:R-:W-:-:S04]  /*8790*/  LOP3.LUT R2, R5, 0x80000000, RZ, 0xc0, !PT ;  /* 0x8000000005027812 */ /* 0x000fc800078ec0ff */
[----:B------:R-:W-:-:S04]  /*87a0*/  SHF.R.U32.HI R3, RZ, 0x18, R2 ;  /* 0x00000018ff037819 */ /* 0x000fc80000011602 */
[----:B------:R-:W-:-:S04]  /*87b0*/  LOP3.LUT R0, R0, R3, RZ, 0xfc, !PT ;  /* 0x0000000300007212 */ /* 0x000fc800078efcff */
[----:B------:R-:W-:Y:S02]  /*87c0*/  PRMT R8, R0, 0x7610, R8 ;  /* 0x0000761000087816 */ /* 0x000fe40000000008 */
.L_x_9756:
[----:B------:R-:W-:Y:S05]  /*87d0*/  BSYNC B0 ;  /* 0x0000000000007941 */ /* 0x000fea0003800000 */
.L_x_9755:
[----:B------:R0:W-:Y:S01]  /*87e0*/  STG.E.U8 [R16.64], R8 ;  /* 0x0000000810007986 */ /* 0x0001e2000c101124 */
[----:B------:R-:W-:Y:S05]  /*87f0*/  BRA `(.L_x_9735) ;  /* 0x0000049000007947 */ /* 0x000fea0003800000 */
.L_x_9753:
        /* <DEDUP_REMOVED lines=17> */
.L_x_9760:
[----:B------:R-:W-:-:S04]  /*8910*/  LOP3.LUT R2, R5, 0x80000000, RZ, 0xc0, !PT ;  /* 0x8000000005027812 */ /* 0x000fc800078ec0ff */
[----:B------:R-:W-:-:S04]  /*8920*/  SHF.R.U32.HI R3, RZ, 0x18, R2 ;  /* 0x00000018ff037819 */ /* 0x000fc80000011602 */
[----:B------:R-:W-:-:S04]  /*8930*/  LOP3.LUT R0, R0, R3, RZ, 0xfc, !PT ;  /* 0x0000000300007212 */ /* 0x000fc800078efcff */
[----:B------:R-:W-:Y:S02]  /*8940*/  PRMT R8, R0, 0x7610, R8 ;  /* 0x0000761000087816 */ /* 0x000fe40000000008 */
.L_x_9759:
[----:B------:R-:W-:Y:S05]  /*8950*/  BSYNC B0 ;  /* 0x0000000000007941 */ /* 0x000fea0003800000 */
.L_x_9758:
[----:B------:R0:W-:Y:S01]  /*8960*/  STG.E.U8 [R16.64], R8 ;  /* 0x0000000810007986 */ /* 0x0001e2000c101124 */
[----:B------:R-:W-:Y:S05]  /*8970*/  BRA `(.L_x_9735) ;  /* 0x0000031000007947 */ /* 0x000fea0003800000 */
.L_x_9752:
        /* <DEDUP_REMOVED lines=22> */
.L_x_9734:
        /* <DEDUP_REMOVED lines=20> */
.L_x_9762:
[----:B------:R-:W-:-:S06]  /*8c20*/  HADD2.F32 R2, -RZ, R5.H0_H0 ;  /* 0x20000005ff027230 */ /* 0x000fcc0000004100 */
[----:B------:R-:W0:Y:S02]  /*8c30*/  F2I.U64.TRUNC R2, R2 ;  /* 0x0000000200027311 */ /* 0x000e24000020d800 */
[----:B0-----:R0:W-:Y:S01]  /*8c40*/  STG.E.64 [R16.64], R2 ;  /* 0x0000000210007986 */ /* 0x0011e2000c101b24 */
[----:B------:R-:W-:Y:S05]  /*8c50*/  BRA `(.L_x_9735) ;  /* 0x0000003000007947 */ /* 0x000fea0003800000 */
.L_x_9761:
[----:B------:R-:W-:-:S06]  /*8c60*/  HADD2.F32 R5, -RZ, R5.H0_H0 ;  /* 0x20000005ff057230 */ /* 0x000fcc0000004100 */
[----:B------:R-:W0:Y:S02]  /*8c70*/  F2I.FTZ.U32.TRUNC.NTZ R5, R5 ;  /* 0x0000000500057305 */ /* 0x000e24000021f000 */
[----:B0-----:R0:W-:Y:S02]  /*8c80*/  STG.E [R16.64], R5 ;  /* 0x0000000510007986 */ /* 0x0011e4000c101924 */
.L_x_9735:
[----:B------:R-:W-:Y:S02]  /*8c90*/  IADD3 R19, R19, 0x80, RZ ;  /* 0x0000008013137810 */ /* 0x000fe40007ffe0ff */
.L_x_9630:
[----:B------:R-:W-:Y:S05]  /*8ca0*/  BSYNC B6 ;  /* 0x0000000000067941 */ /* 0x000fea0003800000 */
.L_x_9629:
        /* <DEDUP_REMOVED lines=230> */
.L_x_9763:
        /* <DEDUP_REMOVED lines=21> */
.L_x_9767:
[----:B------:R-:W2:Y:S02]  /*9c60*/  LDG.E.U8 R2, [R2.64] ;  /* 0x0000002402027981 */ /* 0x000ea4000c1e1100 */
[----:B--2---:R-:W0:Y:S02]  /*9c70*/  I2F.U16 R0, R2 ;  /* 0x0000000200007306 */ /* 0x004e240000101000 */
[----:B0-----:R-:W-:-:S04]  /*9c80*/  F2FP.PACK_AB R0, RZ, R0 ;  /* 0x00000000ff00723e */ /* 0x001fc800000000ff */
[----:B------:R-:W-:Y:S01]  /*9c90*/  PRMT R5, R0, 0x7610, R5 ;  /* 0x0000761000057816 */ /* 0x000fe20000000005 */
[----:B------:R-:W-:Y:S05]  /*9ca0*/  BRA `(.L_x_9769) ;  /* 0x00000ec000007947 */ /* 0x000fea0003800000 */
.L_x_9766:
        /* <DEDUP_REMOVED lines=11> */
.L_x_9771:
[----:B------:R-:W2:Y:S02]  /*9d60*/  LDG.E R2, [R2.64] ;  /* 0x0000002402027981 */ /* 0x000ea4000c1e1900 */
[----:B--2---:R-:W0:Y:S02]  /*9d70*/  I2F R0, R2 ;  /* 0x0000000200007306 */ /* 0x004e240000201400 */
[----:B0-----:R-:W-:-:S04]  /*9d80*/  F2FP.PACK_AB R0, RZ, R0 ;  /* 0x00000000ff00723e */ /* 0x001fc800000000ff */
[----:B------:R-:W-:Y:S01]  /*9d90*/  PRMT R5, R0, 0x7610, R5 ;  /* 0x0000761000057816 */ /* 0x000fe20000000005 */
[----:B------:R-:W-:Y:S05]  /*9da0*/  BRA `(.L_x_9769) ;  /* 0x00000dc000007947 */ /* 0x000fea0003800000 */
.L_x_9770:
[----:B------:R-:W2:Y:S02]  /*9db0*/  LDG.E.U16 R2, [R2.64] ;  /* 0x0000002402027981 */ /* 0x000ea4000c1e1500 */
[----:B--2---:R-:W0:Y:S02]  /*9dc0*/  I2F.S16 R0, R2 ;  /* 0x0000000200007306 */ /* 0x004e240000101400 */
[----:B0-----:R-:W-:-:S04]  /*9dd0*/  F2FP.PACK_AB R0, RZ, R0 ;  /* 0x00000000ff00723e */ /* 0x001fc800000000ff */
[----:B------:R-:W-:Y:S01]  /*9de0*/  PRMT R5, R0, 0x7610, R5 ;  /* 0x0000761000057816 */ /* 0x000fe20000000005 */
[----:B------:R-:W-:Y:S05]  /*9df0*/  BRA `(.L_x_9769) ;  /* 0x00000d7000007947 */ /* 0x000fea0003800000 */
.L_x_9765:
        /* <DEDUP_REMOVED lines=9> */
.L_x_9773:
[----:B------:R0:W5:Y:S01]  /*9e90*/  LDG.E.U16 R5, [R2.64] ;  /* 0x0000002402057981 */ /* 0x000162000c1e1500 */
[----:B------:R-:W-:Y:S05]  /*9ea0*/  BRA `(.L_x_9769) ;  /* 0x00000cc000007947 */ /* 0x000fea0003800000 */
.L_x_9772:
        /* <DEDUP_REMOVED lines=9> */
.L_x_9775:
[----:B------:R0:W5:Y:S01]  /*9f40*/  LDG.E.U16 R5, [R2.64] ;  /* 0x0000002402057981 */ /* 0x000162000c1e1500 */
[----:B------:R-:W-:Y:S05]  /*9f50*/  BRA `(.L_x_9769) ;  /* 0x00000c1000007947 */ /* 0x000fea0003800000 */
.L_x_9774:
[----:B------:R-:W2:Y:S02]  /*9f60*/  LDG.E.64 R2, [R2.64] ;  /* 0x0000002402027981 */ /* 0x000ea4000c1e1b00 */
[----:B--2---:R-:W0:Y:S01]  /*9f70*/  F2F.F32.F64 R0, R2 ;  /* 0x0000000200007310 */ /* 0x004e220000301000 */
[----:B------:R-:W0:-:S14]  /*9f80*/  DSETP.GEU.AND P0, PT, |R2|, c[0x2][0x0], PT ;  /* 0x008000000200762a */ /* 0x000e1c0003f0e200 */
[----:B0-----:R-:W-:-:S05]  /*9f90*/  @!P0 FMUL R0, R0, 1.175494350822287508e-38 ;  /* 0x0080000000008820 */ /* 0x001fca0000400000 */
[----:B------:R-:W-:-:S04]  /*9fa0*/  F2FP.PACK_AB R0, RZ, R0 ;  /* 0x00000000ff00723e */ /* 0x000fc800000000ff */
[----:B------:R-:W-:Y:S01]  /*9fb0*/  PRMT R5, R0, 0x7610, R5 ;  /* 0x0000761000057816 */ /* 0x000fe20000000005 */
[----:B------:R-:W-:Y:S05]  /*9fc0*/  BRA `(.L_x_9769) ;  /* 0x00000ba000007947 */ /* 0x000fea0003800000 */
.L_x_9764:
        /* <DEDUP_REMOVED lines=14> */
.L_x_9778:
[----:B------:R-:W2:Y:S02]  /*a0b0*/  LDG.E.64 R2, [R2.64] ;  /* 0x0000002402027981 */ /* 0x000ea4000c1e1b00 */
[----:B--2---:R-:W0:Y:S01]  /*a0c0*/  F2F.F32.F64 R0, R2 ;  /* 0x0000000200007310 */ /* 0x004e220000301000 */
[----:B------:R-:W0:-:S14]  /*a0d0*/  DSETP.GEU.AND P0, PT, |R2|, c[0x2][0x0], PT ;  /* 0x008000000200762a */ /* 0x000e1c0003f0e200 */
[----:B0-----:R-:W-:-:S05]  /*a0e0*/  @!P0 FMUL R0, R0, 1.175494350822287508e-38 ;  /* 0x0080000000008820 */ /* 0x001fca0000400000 */
[----:B------:R-:W-:-:S04]  /*a0f0*/  F2FP.PACK_AB R0, RZ, R0 ;  /* 0x00000000ff00723e */ /* 0x000fc800000000ff */
[----:B------:R-:W-:Y:S01]  /*a100*/  PRMT R5, R0, 0x7610, R5 ;  /* 0x0000761000057816 */ /* 0x000fe20000000005 */
[----:B------:R-:W-:Y:S05]  /*a110*/  BRA `(.L_x_9769) ;  /* 0x00000a5000007947 */ /* 0x000fea0003800000 */
.L_x_9777:
        /* <DEDUP_REMOVED lines=27> */
.L_x_9780:
        /* <DEDUP_REMOVED lines=15> */
.L_x_9779:
[----:B------:R-:W2:Y:S02]  /*a3c0*/  LDG.E.U16 R0, [R2.64] ;  /* 0x0000002402007981 */ /* 0x000ea4000c1e1500 */
[----:B--2---:R-:W-:-:S04]  /*a3d0*/  PRMT R0, RZ, 0x5410, R0 ;  /* 0x00005410ff007816 */ /* 0x004fc80000000000 */
[----:B------:R-:W-:-:S04]  /*a3e0*/  F2FP.PACK_AB R0, RZ, R0 ;  /* 0x00000000ff00723e */ /* 0x000fc800000000ff */
[----:B------:R-:W-:Y:S01]  /*a3f0*/  PRMT R5, R0, 0x7610, R5 ;  /* 0x0000761000057816 */ /* 0x000fe20000000005 */
[----:B------:R-:W-:Y:S05]  /*a400*/  BRA `(.L_x_9769) ;  /* 0x0000076000007947 */ /* 0x000fea0003800000 */
.L_x_9776:
        /* <DEDUP_REMOVED lines=12> */
.L_x_9783:
        /* <DEDUP_REMOVED lines=21> */
.L_x_9787:
[----:B------:R-:W-:Y:S05]  /*a620*/  BSYNC B1 ;  /* 0x0000000000017941 */ /* 0x000fea0003800000 */
.L_x_9786:
[----:B------:R-:W-:Y:S01]  /*a630*/  LEA R3, R0, 0x3b800000, 0x17 ;  /* 0x3b80000000037811 */ /* 0x000fe200078eb8ff */
[----:B------:R-:W-:-:S05]  /*a640*/  IMAD.SHL.U32 R0, R2, 0x100000, RZ ;  /* 0x0010000002007824 */ /* 0x000fca00078e00ff */
[----:B------:R-:W-:Y:S02]  /*a650*/  LOP3.LUT R0, R3, R0, R4, 0xfe, !PT ;  /* 0x0000000003007212 */ /* 0x000fe400078efe04 */
.L_x_9785:
[----:B------:R-:W-:Y:S05]  /*a660*/  BSYNC B0 ;  /* 0x0000000000007941 */ /* 0x000fea0003800000 */
.L_x_9784:
[----:B------:R-:W-:-:S04]  /*a670*/  F2FP.PACK_AB R0, RZ, R0 ;  /* 0x00000000ff00723e */ /* 0x000fc800000000ff */
[----:B------:R-:W-:Y:S01]  /*a680*/  PRMT R5, R0, 0x7610, R5 ;  /* 0x0000761000057816 */ /* 0x000fe20000000005 */
[----:B------:R-:W-:Y:S05]  /*a690*/  BRA `(.L_x_9769) ;  /* 0x000004d000007947 */ /* 0x000fea0003800000 */
.L_x_9782:
        /* <DEDUP_REMOVED lines=21> */
.L_x_9791:
[----:B------:R-:W-:Y:S05]  /*a7f0*/  BSYNC B1 ;  /* 0x0000000000017941 */ /* 0x000fea0003800000 */
.L_x_9790:
[----:B------:R-:W-:Y:S01]  /*a800*/  LEA R3, R0, 0x37800000, 0x17 ;  /* 0x3780000000037811 */ /* 0x000fe200078eb8ff */
[----:B------:R-:W-:-:S05]  /*a810*/  IMAD.SHL.U32 R0, R2, 0x200000, RZ ;  /* 0x0020000002007824 */ /* 0x000fca00078e00ff */
[----:B------:R-:W-:Y:S02]  /*a820*/  LOP3.LUT R0, R3, R0, R4, 0xfe, !PT ;  /* 0x0000000003007212 */ /* 0x000fe400078efe04 */
.L_x_9789:
[----:B------:R-:W-:Y:S05]  /*a830*/  BSYNC B0 ;  /* 0x0000000000007941 */ /* 0x000fea0003800000 */
.L_x_9788:
[----:B------:R-:W-:-:S04]  /*a840*/  F2FP.PACK_AB R0, RZ, R0 ;  /* 0x00000000ff00723e */ /* 0x000fc800000000ff */
[----:B------:R-:W-:Y:S01]  /*a850*/  PRMT R5, R0, 0x7610, R5 ;  /* 0x0000761000057816 */ /* 0x000fe20000000005 */
[----:B------:R-:W-:Y:S05]  /*a860*/  BRA `(.L_x_9769) ;  /* 0x0000030000007947 */ /* 0x000fea0003800000 */
.L_x_9781:
        /* <DEDUP_REMOVED lines=14> */
.L_x_9795:
[----:B------:R-:W-:Y:S05]  /*a950*/  BSYNC B0 ;  /* 0x0000000000007941 */ /* 0x000fea0003800000 */
.L_x_9794:
[----:B------:R-:W-:-:S04]  /*a960*/  F2FP.PACK_AB R0, RZ, R0 ;  /* 0x00000000ff00723e */ /* 0x000fc800000000ff */
[----:B------:R-:W-:Y:S01]  /*a970*/  PRMT R5, R0, 0x7610, R5 ;  /* 0x0000761000057816 */ /* 0x000fe20000000005 */
[----:B------:R-:W-:Y:S05]  /*a980*/  BRA `(.L_x_9769) ;  /* 0x000001e000007947 */ /* 0x000fea0003800000 */
.L_x_9768:
        /* <DEDUP_REMOVED lines=21> */
.L_x_9793:
[----:B------:R-:W2:Y:S02]  /*aae0*/  LDG.E.64 R2, [R2.64] ;  /* 0x0000002402027981 */ /* 0x000ea4000c1e1b00 */
[----:B--2---:R-:W0:Y:S02]  /*aaf0*/  I2F.U64 R0, R2 ;  /* 0x0000000200007312 */ /* 0x004e240000301000 */
[----:B0-----:R-:W-:-:S04]  /*ab00*/  F2FP.PACK_AB R0, RZ, R0 ;  /* 0x00000000ff00723e */ /* 0x001fc800000000ff */
[----:B------:R-:W-:Y:S01]  /*ab10*/  PRMT R5, R0, 0x7610, R5 ;  /* 0x0000761000057816 */ /* 0x000fe20000000005 */
[----:B------:R-:W-:Y:S05]  /*ab20*/  BRA `(.L_x_9769) ;  /* 0x0000004000007947 */ /* 0x000fea0003800000 */
.L_x_9792:
[----:B------:R-:W2:Y:S02]  /*ab30*/  LDG.E R2, [R2.64] ;  /* 0x0000002402027981 */ /* 0x000ea4000c1e1900 */
[----:B--2---:R-:W0:Y:S02]  /*ab40*/  I2F.U32 R0, R2 ;  /* 0x0000000200007306 */ /* 0x004e240000201000 */
[----:B0-----:R-:W-:-:S04]  /*ab50*/  F2FP.PACK_AB R0, RZ, R0 ;  /* 0x00000000ff00723e */ /* 0x001fc800000000ff */
[----:B------:R-:W-:-:S04]  /*ab60*/  PRMT R5, R0, 0x7610, R5 ;  /* 0x0000761000057816 */ /* 0x000fc80000000005 */
.L_x_9769:
        /* <DEDUP_REMOVED lines=22> */
.L_x_9799:
[----:B------:R-:W-:-:S06]  /*acd0*/  HADD2.F32 R3, -RZ, R5.H0_H0 ;  /* 0x20000005ff037230 */ /* 0x000fcc0000004100 */
[----:B------:R-:W0:Y:S02]  /*ace0*/  F2I.S64.TRUNC R2, R3 ;  /* 0x0000000300027311 */ /* 0x000e24000020d900 */
[----:B0-----:R-:W-:Y:S01]  /*acf0*/  STG.E.U8 [R16.64], R2 ;  /* 0x0000000210007986 */ /* 0x001fe2000c101124 */
[----:B------:R-:W-:Y:S05]  /*ad00*/  EXIT ;  /* 0x000000000000794d */ /* 0x000fea0003800000 */
.L_x_9798:
        /* <DEDUP_REMOVED lines=10> */
.L_x_9802:
[----:B------:R-:W-:-:S06]  /*adb0*/  HADD2.F32 R5, -RZ, R5.H0_H0 ;  /* 0x20000005ff057230 */ /* 0x000fcc0000004100 */
[----:B------:R-:W0:Y:S02]  /*adc0*/  F2I.FTZ.TRUNC.NTZ R5, R5 ;  /* 0x0000000500057305 */ /* 0x000e24000021f100 */
[----:B0-----:R-:W-:Y:S01]  /*add0*/  STG.E [R16.64], R5 ;  /* 0x0000000510007986 */ /* 0x001fe2000c101924 */
[----:B------:R-:W-:Y:S05]  /*ade0*/  EXIT ;  /* 0x000000000000794d */ /* 0x000fea0003800000 */
.L_x_9801:
[----:B------:R-:W-:-:S06]  /*adf0*/  HADD2.F32 R5, -RZ, R5.H0_H0 ;  /* 0x20000005ff057230 */ /* 0x000fcc0000004100 */
[----:B------:R-:W0:Y:S02]  /*ae00*/  F2I.FTZ.TRUNC.NTZ R5, R5 ;  /* 0x0000000500057305 */ /* 0x000e24000021f100 */
[----:B0-----:R-:W-:Y:S01]  /*ae10*/  STG.E.U16 [R16.64], R5 ;  /* 0x0000000510007986 */ /* 0x001fe2000c101524 */
[----:B------:R-:W-:Y:S05]  /*ae20*/  EXIT ;  /* 0x000000000000794d */ /* 0x000fea0003800000 */
.L_x_9797:
        /* <DEDUP_REMOVED lines=9> */
.L_x_9804:
[----:B------:R-:W-:Y:S01]  /*aec0*/  STG.E.U16 [R16.64], R5 ;  /* 0x0000000510007986 */ /* 0x000fe2000c101524 */
[----:B------:R-:W-:Y:S05]  /*aed0*/  EXIT ;  /* 0x000000000000794d */ /* 0x000fea0003800000 */
.L_x_9803:
        /* <DEDUP_REMOVED lines=10> */
.L_x_9806:
[----:B------:R-:W-:-:S05]  /*af80*/  HADD2.F32 R0, -RZ, R5.H0_H0 ;  /* 0x20000005ff007230 */ /* 0x000fca0000004100 */
[----:B------:R-:W-:-:S04]  /*af90*/  F2FP.PACK_AB R0, RZ, R0 ;  /* 0x00000000ff00723e */ /* 0x000fc800000000ff */
[----:B------:R-:W-:-:S05]  /*afa0*/  PRMT R0, R0, 0x5410, RZ ;  /* 0x0000541000007816 */ /* 0x000fca00000000ff */
[----:B------:R-:W-:Y:S01]  /*afb0*/  STG.E [R16.64], R0 ;  /* 0x0000000010007986 */ /* 0x000fe2000c101924 */
[----:B------:R-:W-:Y:S05]  /*afc0*/  EXIT ;  /* 0x000000000000794d */ /* 0x000fea0003800000 */
.L_x_9805:
[----:B------:R-:W-:-:S05]  /*afd0*/  HADD2.F32 R2, -RZ, R5.H0_H0 ;  /* 0x20000005ff027230 */ /* 0x000fca0000004100 */
[----:B------:R-:W-:-:S06]  /*afe0*/  FMUL.FTZ R2, R2, 1 ;  /* 0x3f80000002027820 */ /* 0x000fcc0000410000 */
[----:B------:R-:W0:Y:S02]  /*aff0*/  F2F.F64.F32 R2, R2 ;  /* 0x0000000200027310 */ /* 0x000e240000201800 */
[----:B0-----:R-:W-:Y:S01]  /*b000*/  STG.E.64 [R16.64], R2 ;  /* 0x0000000210007986 */ /* 0x001fe2000c101b24 */
[----:B------:R-:W-:Y:S05]  /*b010*/  EXIT ;  /* 0x000000000000794d */ /* 0x000fea0003800000 */
.L_x_9796:
        /* <DEDUP_REMOVED lines=13> */
.L_x_9809:
[----:B------:R-:W-:Y:S01]  /*b0f0*/  HADD2.F32 R5, -RZ, R5.H0_H0 ;  /* 0x20000005ff057230 */ /* 0x000fe20000004100 */
[----:B------:R-:W-:-:S04]  /*b100*/  CS2R R6, SRZ ;  /* 0x0000000000067805 */ /* 0x000fc8000001ff00 */
[----:B------:R-:W-:-:S06]  /*b110*/  FMUL.FTZ R5, R5, 1 ;  /* 0x3f80000005057820 */ /* 0x000fcc0000410000 */
[----:B------:R-:W0:Y:S02]  /*b120*/  F2F.F64.F32 R4, R5 ;  /* 0x0000000500047310 */ /* 0x000e240000201800 */
[----:B0-----:R-:W-:Y:S01]  /*b130*/  STG.E.128 [R16.64], R4 ;  /* 0x0000000410007986 */ /* 0x001fe2000c101d24 */
[----:B------:R-:W-:Y:S05]  /*b140*/  EXIT ;  /* 0x000000000000794d */ /* 0x000fea0003800000 */
.L_x_9808:
        /* <DEDUP_REMOVED lines=21> */
.L_x_9813:
[----:B------:R-:W-:Y:S05]  /*b2a0*/  BSYNC B0 ;  /* 0x0000000000007941 */ /* 0x000fea0003800000 */
.L_x_9812:
[----:B------:R-:W-:-:S05]  /*b2b0*/  LOP3.LUT R3, R0, R3, RZ, 0xfc, !PT ;  /* 0x0000000300037212 */ /* 0x000fca00078efcff */
[----:B------:R-:W-:Y:S01]  /*b2c0*/  STG.E.U8 [R16.64], R3 ;  /* 0x0000000310007986 */ /* 0x000fe2000c101124 */
[----:B------:R-:W-:Y:S05]  /*b2d0*/  EXIT ;  /* 0x000000000000794d */ /* 0x000fea0003800000 */
.L_x_9811:
        /* <DEDUP_REMOVED lines=13> */
.L_x_9815:
[----:B------:R-:W-:Y:S01]  /*b3b0*/  IMAD.MOV.U32 R0, RZ, RZ, 0x7f ;  /* 0x0000007fff007424 */ /* 0x000fe200078e00ff */
[----:B------:R-:W-:-:S04]  /*b3c0*/  ISETP.GT.U32.AND P0, PT, R2, 0x7f800000, PT ;  /* 0x7f8000000200780c */ /* 0x000fc80003f04070 */
[----:B------:R-:W-:-:S04]  /*b3d0*/  SEL R0, R0, 0x7c, P0 ;  /* 0x0000007c00007807 */ /* 0x000fc80000000000 */
.L_x_9816:
[----:B------:R-:W-:Y:S05]  /*b3e0*/  BSYNC B0 ;  /* 0x0000000000007941 */ /* 0x000fea0003800000 */
.L_x_9814:
[----:B------:R-:W-:-:S04]  /*b3f0*/  LOP3.LUT R2, R5, 0x80000000, RZ, 0xc0, !PT ;  /* 0x8000000005027812 */ /* 0x000fc800078ec0ff */
[----:B------:R-:W-:-:S04]  /*b400*/  SHF.R.U32.HI R3, RZ, 0x18, R2 ;  /* 0x00000018ff037819 */ /* 0x000fc80000011602 */
[----:B------:R-:W-:-:S05]  /*b410*/  LOP3.LUT R3, R0, R3, RZ, 0xfc, !PT ;  /* 0x0000000300037212 */ /* 0x000fca00078efcff */
[----:B------:R-:W-:Y:S01]  /*b420*/  STG.E.U8 [R16.64], R3 ;  /* 0x0000000310007986 */ /* 0x000fe2000c101124 */
[----:B------:R-:W-:Y:S05]  /*b430*/  EXIT ;  /* 0x000000000000794d */ /* 0x000fea0003800000 */
.L_x_9810:
[----:B------:R-:W-:-:S05]  /*b440*/  HADD2.F32 R0, -RZ, R5.H0_H0 ;  /* 0x20000005ff007230 */ /* 0x000fca0000004100 */
[----:B------:R-:W-:-:S05]  /*b450*/  F2FP.BF16.PACK_AB R0, RZ, R0 ;  /* 0x00000000ff00723e */ /* 0x000fca00000010ff */
[----:B------:R-:W-:Y:S01]  /*b460*/  STG.E.U16 [R16.64], R0 ;  /* 0x0000000010007986 */ /* 0x000fe2000c101524 */
[----:B------:R-:W-:Y:S05]  /*b470*/  EXIT ;  /* 0x000000000000794d */ /* 0x000fea0003800000 */
.L_x_9807:
        /* <DEDUP_REMOVED lines=12> */
.L_x_9819:
        /* <DEDUP_REMOVED lines=17> */
.L_x_9822:
[----:B------:R-:W-:-:S04]  /*b650*/  LOP3.LUT R2, R5, 0x80000000, RZ, 0xc0, !PT ;  /* 0x8000000005027812 */ /* 0x000fc800078ec0ff */
[----:B------:R-:W-:-:S04]  /*b660*/  SHF.R.U32.HI R3, RZ, 0x18, R2 ;  /* 0x00000018ff037819 */ /* 0x000fc80000011602 */
[----:B------:R-:W-:-:S04]  /*b670*/  LOP3.LUT R0, R0, R3, RZ, 0xfc, !PT ;  /* 0x0000000300007212 */ /* 0x000fc800078efcff */
[----:B------:R-:W-:Y:S02]  /*b680*/  PRMT R8, R0, 0x7610, R8 ;  /* 0x0000761000087816 */ /* 0x000fe40000000008 */
.L_x_9821:
[----:B------:R-:W-:Y:S05]  /*b690*/  BSYNC B0 ;  /* 0x0000000000007941 */ /* 0x000fea0003800000 */
.L_x_9820:
[----:B------:R-:W-:Y:S01]  /*b6a0*/  STG.E.U8 [R16.64], R8 ;  /* 0x0000000810007986 */ /* 0x000fe2000c101124 */
[----:B------:R-:W-:Y:S05]  /*b6b0*/  EXIT ;  /* 0x000000000000794d */ /* 0x000fea0003800000 */
.L_x_9818:
        /* <DEDUP_REMOVED lines=17> */
.L_x_9825:
[----:B------:R-:W-:-:S04]  /*b7d0*/  LOP3.LUT R2, R5, 0x80000000, RZ, 0xc0, !PT ;  /* 0x8000000005027812 */ /* 0x000fc800078ec0ff */
[----:B------:R-:W-:-:S04]  /*b7e0*/  SHF.R.U32.HI R3, RZ, 0x18, R2 ;  /* 0x00000018ff037819 */ /* 0x000fc80000011602 */
[----:B------:R-:W-:-:S04]  /*b7f0*/  LOP3.LUT R0, R0, R3, RZ, 0xfc, !PT ;  /* 0x0000000300007212 */ /* 0x000fc800078efcff */
[----:B------:R-:W-:Y:S02]  /*b800*/  PRMT R8, R0, 0x7610, R8 ;  /* 0x0000761000087816 */ /* 0x000fe40000000008 */
.L_x_9824:
[----:B------:R-:W-:Y:S05]  /*b810*/  BSYNC B0 ;  /* 0x0000000000007941 */ /* 0x000fea0003800000 */
.L_x_9823:
[----:B------:R-:W-:Y:S01]  /*b820*/  STG.E.U8 [R16.64], R8 ;  /* 0x0000000810007986 */ /* 0x000fe2000c101124 */
[----:B------:R-:W-:Y:S05]  /*b830*/  EXIT ;  /* 0x000000000000794d */ /* 0x000fea0003800000 */
.L_x_9817:
        /* <DEDUP_REMOVED lines=22> */
.L_x_9800:
        /* <DEDUP_REMOVED lines=20> */
.L_x_9827:
[----:B------:R-:W-:-:S06]  /*bae0*/  HADD2.F32 R2, -RZ, R5.H0_H0 ;  /* 0x20000005ff027230 */ /* 0x000fcc0000004100 */
[----:B------:R-:W0:Y:S02]  /*baf0*/  F2I.U64.TRUNC R2, R2 ;  /* 0x0000000200027311 */ /* 0x000e24000020d800 */
[----:B0-----:R-:W-:Y:S01]  /*bb00*/  STG.E.64 [R16.64], R2 ;  /* 0x0000000210007986 */ /* 0x001fe2000c101b24 */
[----:B------:R-:W-:Y:S05]  /*bb10*/  EXIT ;  /* 0x000000000000794d */ /* 0x000fea0003800000 */
.L_x_9826:
[----:B------:R-:W-:-:S06]  /*bb20*/  HADD2.F32 R5, -RZ, R5.H0_H0 ;  /* 0x20000005ff057230 */ /* 0x000fcc0000004100 */
[----:B------:R-:W0:Y:S02]  /*bb30*/  F2I.FTZ.U32.TRUNC.NTZ R5, R5 ;  /* 0x0000000500057305 */ /* 0x000e24000021f000 */
[----:B0-----:R-:W-:Y:S01]  /*bb40*/  STG.E [R16.64], R5 ;  /* 0x0000000510007986 */ /* 0x001fe2000c101924 */
[----:B------:R-:W-:Y:S05]  /*bb50*/  EXIT ;  /* 0x000000000000794d */ /* 0x000fea0003800000 */
.L_x_9828:
        /* <DEDUP_REMOVED lines=10> */
.L_x_34114:


//--------------------- .text._ZN2at6native27unrolled_elementwise_kernelIZZZNS0_21clamp_min_kernel_cudaERNS_18TensorIteratorBaseERKN3c106ScalarEENKUlvE_clEvENKUlvE6_clEvEUlNS4_4HalfEE_St5arrayIPcLm2EELi4E23TrivialOffsetCalculatorILi1EjESG_NS0_6memory12LoadWithCastILi1EEENSH_13StoreWithCastILi1EEEEEviT_T0_T2_T3_T4_T5_ --------------------------
	.section	.text._ZN2at6native27unrolled_elementwise_kernelIZZZNS0_21clamp_min_kernel_cudaERNS_18TensorIteratorBaseERKN3c106ScalarEENKUlvE_clEvENKUlvE6_clEvEUlNS4_4HalfEE_St5arrayIPcLm2EELi4E23TrivialOffsetCalculatorILi1EjESG_NS0_6memory12LoadWithCastILi1EEENSH_13StoreWithCastILi1EEEEEviT_T0_T2_T3_T4_T5_,"ax",@progbits
	.sectioninfo	@"SHI_REGISTERS=28"
	.align	128
        .global         _ZN2at6native27unrolled_elementwise_kernelIZZZNS0_21clamp_min_kernel_cudaERNS_18TensorIteratorBaseERKN3c106ScalarEENKUlvE_clEvENKUlvE6_clEvEUlNS4_4HalfEE_St5arrayIPcLm2EELi4E23TrivialOffsetCalculatorILi1EjESG_NS0_6memory12LoadWithCastILi1EEENSH_13StoreWithCastILi1EEEEEviT_T0_T2_T3_T4_T5_
        .type           _ZN2at6native27unrolled_elementwise_kernelIZZZNS0_21clamp_min_kernel_cudaERNS_18TensorIteratorBaseERKN3c106ScalarEENKUlvE_clEvENKUlvE6_clEvEUlNS4_4HalfEE_St5arrayIPcLm2EELi4E23TrivialOffsetCalculatorILi1EjESG_NS0_6memory12LoadWithCastILi1EEENSH_13StoreWithCastILi1EEEEEviT_T0_T2_T3_T4_T5_,@function
        .size           _ZN2at6native27unrolled_elementwise_kernelIZZZNS0_21clamp_min_kernel_cudaERNS_18TensorIteratorBaseERKN3c106ScalarEENKUlvE_clEvENKUlvE6_clEvEUlNS4_4HalfEE_St5arrayIPcLm2EELi4E23TrivialOffsetCalculatorILi1EjESG_NS0_6memory12LoadWithCastILi1EEENSH_13StoreWithCastILi1EEEEEviT_T0_T2_T3_T4_T5_,(.L_x_34115 - _ZN2at6native27unrolled_elementwise_kernelIZZZNS0_21clamp_min_kernel_cudaERNS_18TensorIteratorBaseERKN3c106ScalarEENKUlvE_clEvENKUlvE6_clEvEUlNS4_4HalfEE_St5arrayIPcLm2EELi4E23TrivialOffsetCalculatorILi1EjESG_NS0_6memory12LoadWithCastILi1EEENSH_13StoreWithCastILi1EEEEEviT_T0_T2_T3_T4_T5_)
        .other          _ZN2at6native27unrolled_elementwise_kernelIZZZNS0_21clamp_min_kernel_cudaERNS_18TensorIteratorBaseERKN3c106ScalarEENKUlvE_clEvENKUlvE6_clEvEUlNS4_4HalfEE_St5arrayIPcLm2EELi4E23TrivialOffsetCalculatorILi1EjESG_NS0_6memory12LoadWithCastILi1EEENSH_13StoreWithCastILi1EEEEEviT_T0_T2_T3_T4_T5_,@"STO_CUDA_ENTRY STV_DEFAULT"
_ZN2at6native27unrolled_elementwise_kernelIZZZNS0_21clamp_min_kernel_cudaERNS_18TensorIteratorBaseERKN3c106ScalarEENKUlvE_clEvENKUlvE6_clEvEUlNS4_4HalfEE_St5arrayIPcLm2EELi4E23TrivialOffsetCalculatorILi1EjESG_NS0_6memory12LoadWithCastILi1EEENSH_13StoreWithCastILi1EEEEEviT_T0_T2_T3_T4_T5_:
.text._ZN2at6native27unrolled_elementwise_kernelIZZZNS0_21clamp_min_kernel_cudaERNS_18TensorIteratorBaseERKN3c106ScalarEENKUlvE_clEvENKUlvE6_clEvEUlNS4_4HalfEE_St5arrayIPcLm2EELi4E23TrivialOffsetCalculatorILi1EjESG_NS0_6memory12LoadWithCastILi1EEENSH_13StoreWithCastILi1EEEEEviT_T0_T2_T3_T4_T5_:
        /* <DEDUP_REMOVED lines=32> */
.L_x_9834:
[----:B------:R-:W2:Y:S02]  /*0200*/  LDG.E.U8 R2, [R2.64] ;  /* 0x0000002402027981 */ /* 0x000ea4000c1e1100 */
[----:B--2---:R-:W0:Y:S02]  /*0210*/  I2F.U16 R0, R2 ;  /* 0x0000000200007306 */ /* 0x004e240000101000 */
[----:B0-----:R-:W-:-:S04]  /*0220*/  F2FP.PACK_AB R0, RZ, R0 ;  /* 0x00000000ff00723e */ /* 0x001fc800000000ff */
[----:B------:R-:W-:Y:S01]  /*0230*/  PRMT R25, R0, 0x7610, R25 ;  /* 0x0000761000197816 */ /* 0x000fe20000000019 */
[----:B------:R-:W-:Y:S05]  /*0240*/  BRA `(.L_x_9836) ;  /* 0x00000ee000007947 */ /* 0x000fea0003800000 */
.L_x_9833:
        /* <DEDUP_REMOVED lines=11> */
.L_x_9838:
[----:B------:R-:W2:Y:S02]  /*0300*/  LDG.E R2, [R2.64] ;  /* 0x0000002402027981 */ /* 0x000ea4000c1e1900 */
[----:B--2---:R-:W0:Y:S02]  /*0310*/  I2F R0, R2 ;  /* 0x0000000200007306 */ /* 0x004e240000201400 */
[----:B0-----:R-:W-:-:S04]  /*0320*/  F2FP.PACK_AB R0, RZ, R0 ;  /* 0x00000000ff00723e */ /* 0x001fc800000000ff */
[----:B------:R-:W-:Y:S01]  /*0330*/  PRMT R25, R0, 0x7610, R25 ;  /* 0x0000761000197816 */ /* 0x000fe20000000019 */
[----:B------:R-:W-:Y:S05]  /*0340*/  BRA `(.L_x_9836) ;  /* 0x00000de000007947 */ /* 0x000fea0003800000 */
.L_x_9837:
[----:B------:R-:W2:Y:S02]  /*0350*/  LDG.E.U16 R2, [R2.64] ;  /* 0x0000002402027981 */ /* 0x000ea4000c1e1500 */
[----:B--2---:R-:W0:Y:S02]  /*0360*/  I2F.S16 R0, R2 ;  /* 0x0000000200007306 */ /* 0x004e240000101400 */
[----:B0-----:R-:W-:-:S04]  /*0370*/  F2FP.PACK_AB R0, RZ, R0 ;  /* 0x00000000ff00723e */ /* 0x001fc800000000ff */
[----:B------:R-:W-:Y:S01]  /*0380*/  PRMT R25, R0, 0x7610, R25 ;  /* 0x0000761000197816 */ /* 0x000fe20000000019 */
[----:B------:R-:W-:Y:S05]  /*0390*/  BRA `(.L_x_9836) ;  /* 0x00000d9000007947 */ /* 0x000fea0003800000 */
.L_x_9832:
        /* <DEDUP_REMOVED lines=9> */
.L_x_9840:
[----:B------:R0:W5:Y:S01]  /*0430*/  LDG.E.U16 R25, [R2.64] ;  /* 0x0000002402197981 */ /* 0x000162000c1e1500 */
[----:B------:R-:W-:Y:S05]  /*0440*/  BRA `(.L_x_9836) ;  /* 0x00000ce000007947 */ /* 0x000fea0003800000 */
.L_x_9839:
        /* <DEDUP_REMOVED lines=9> */
.L_x_9842:
[----:B------:R0:W5:Y:S01]  /*04e0*/  LDG.E.U16 R25, [R2.64] ;  /* 0x0000002402197981 */ /* 0x000162000c1e1500 */
[----:B------:R-:W-:Y:S05]  /*04f0*/  BRA `(.L_x_9836) ;  /* 0x00000c3000007947 */ /* 0x000fea0003800000 */
.L_x_9841:
[----:B------:R-:W2:Y:S02]  /*0500*/  LDG.E.64 R2, [R2.64] ;  /* 0x0000002402027981 */ /* 0x000ea4000c1e1b00 */
[----:B--2---:R-:W0:Y:S01]  /*0510*/  F2F.F32.F64 R0, R2 ;  /* 0x0000000200007310 */ /* 0x004e220000301000 */
[----:B------:R-:W0:-:S14]  /*0520*/  DSETP.GEU.AND P0, PT, |R2|, c[0x2][0x0], PT ;  /* 0x008000000200762a */ /* 0x000e1c0003f0e200 */
[----:B0-----:R-:W-:-:S05]  /*0530*/  @!P0 FMUL R0, R0, 1.175494350822287508e-38 ;  /* 0x0080000000008820 */ /* 0x001fca0000400000 */
[----:B------:R-:W-:-:S04]  /*0540*/  F2FP.PACK_AB R0, RZ, R0 ;  /* 0x00000000ff00723e */ /* 0x000fc800000000ff */
[----:B------:R-:W-:Y:S01]  /*0550*/  PRMT R25, R0, 0x7610, R25 ;  /* 0x0000761000197816 */ /* 0x000fe20000000019 */
[----:B------:R-:W-:Y:S05]  /*0560*/  BRA `(.L_x_9836) ;  /* 0x00000bc000007947 */ /* 0x000fea0003800000 */
.L_x_9831:
        /* <DEDUP_REMOVED lines=14> */
.L_x_9845:
[----:B------:R-:W2:Y:S02]  /*0650*/  LDG.E.64 R2, [R2.64] ;  /* 0x0000002402027981 */ /* 0x000ea4000c1e1b00 */
[----:B--2---:R-:W0:Y:S01]  /*0660*/  F2F.F32.F64 R0, R2 ;  /* 0x0000000200007310 */ /* 0x004e220000301000 */
[----:B------:R-:W0:-:S14]  /*0670*/  DSETP.GEU.AND P0, PT, |R2|, c[0x2][0x0], PT ;  /* 0x008000000200762a */ /* 0x000e1c0003f0e200 */
[----:B0-----:R-:W-:-:S05]  /*0680*/  @!P0 FMUL R0, R0, 1.175494350822287508e-38 ;  /* 0x0080000000008820 */ /* 0x001fca0000400000 */
[----:B------:R-:W-:-:S04]  /*0690*/  F2FP.PACK_AB R0, RZ, R0 ;  /* 0x00000000ff00723e */ /* 0x000fc800000000ff */
[----:B------:R-:W-:Y:S01]  /*06a0*/  PRMT R25, R0, 0x7610, R25 ;  /* 0x0000761000197816 */ /* 0x000fe20000000019 */
[----:B------:R-:W-:Y:S05]  /*06b0*/  BRA `(.L_x_9836) ;  /* 0x00000a7000007947 */ /* 0x000fea0003800000 */
.L_x_9844:
        /* <DEDUP_REMOVED lines=28> */
.L_x_9847:
        /* <DEDUP_REMOVED lines=16> */
.L_x_9846:
[----:B------:R-:W2:Y:S02]  /*0980*/  LDG.E.U16 R0, [R2.64] ;  /* 0x0000002402007981 */ /* 0x000ea4000c1e1500 */
[----:B--2---:R-:W-:-:S04]  /*0990*/  PRMT R0, RZ, 0x5410, R0 ;  /* 0x00005410ff007816 */ /* 0x004fc80000000000 */
[----:B------:R-:W-:-:S04]  /*09a0*/  F2FP.PACK_AB R0, RZ, R0 ;  /* 0x00000000ff00723e */ /* 0x000fc800000000ff */
[----:B------:R-:W-:Y:S01]  /*09b0*/  PRMT R25, R0, 0x7610, R25 ;  /* 0x0000761000197816 */ /* 0x000fe20000000019 */
[----:B------:R-:W-:Y:S05]  /*09c0*/  BRA `(.L_x_9836) ;  /* 0x0000076000007947 */ /* 0x000fea0003800000 */
.L_x_9843:
        /* <DEDUP_REMOVED lines=12> */
.L_x_9850:
        /* <DEDUP_REMOVED lines=21> */
.L_x_9854:
[----:B------:R-:W-:Y:S05]  /*0be0*/  BSYNC B1 ;  /* 0x0000000000017941 */ /* 0x000fea0003800000 */
.L_x_9853:
[----:B------:R-:W-:Y:S01]  /*0bf0*/  LEA R3, R0, 0x3b800000, 0x17 ;  /* 0x3b80000000037811 */ /* 0x000fe200078eb8ff */
[----:B------:R-:W-:-:S05]  /*0c00*/  IMAD.SHL.U32 R0, R2, 0x100000, RZ ;  /* 0x0010000002007824 */ /* 0x000fca00078e00ff */
[----:B------:R-:W-:Y:S02]  /*0c10*/  LOP3.LUT R0, R3, R0, R4, 0xfe, !PT ;  /* 0x0000000003007212 */ /* 0x000fe400078efe04 */
.L_x_9852:
[----:B------:R-:W-:Y:S05]  /*0c20*/  BSYNC B0 ;  /* 0x0000000000007941 */ /* 0x000fea0003800000 */
.L_x_9851:
[----:B------:R-:W-:-:S04]  /*0c30*/  F2FP.PACK_AB R0, RZ, R0 ;  /* 0x00000000ff00723e */ /* 0x000fc800000000ff */
[----:B------:R-:W-:Y:S01]  /*0c40*/  PRMT R25, R0, 0x7610, R25 ;  /* 0x0000761000197816 */ /* 0x000fe20000000019 */
[----:B------:R-:W-:Y:S05]  /*0c50*/  BRA `(.L_x_9836) ;  /* 0x000004d000007947 */ /* 0x000fea0003800000 */
.L_x_9849:
        /* <DEDUP_REMOVED lines=21> */
.L_x_9858:
[----:B------:R-:W-:Y:S05]  /*0db0*/  BSYNC B1 ;  /* 0x0000000000017941 */ /* 0x000fea0003800000 */
.L_x_9857:
[----:B------:R-:W-:Y:S01]  /*0dc0*/  LEA R3, R0, 0x37800000, 0x17 ;  /* 0x3780000000037811 */ /* 0x000fe200078eb8ff */
[----:B------:R-:W-:-:S05]  /*0dd0*/  IMAD.SHL.U32 R0, R2, 0x200000, RZ ;  /* 0x0020000002007824 */ /* 0x000fca00078e00ff */
[----:B------:R-:W-:Y:S02]  /*0de0*/  LOP3.LUT R0, R3, R0, R4, 0xfe, !PT ;  /* 0x0000000003007212 */ /* 0x000fe400078efe04 */
.L_x_9856:
[----:B------:R-:W-:Y:S05]  /*0df0*/  BSYNC B0 ;  /* 0x0000000000007941 */ /* 0x000fea0003800000 */
.L_x_9855:
[----:B------:R-:W-:-:S04]  /*0e00*/  F2FP.PACK_AB R0, RZ, R0 ;  /* 0x00000000ff00723e */ /* 0x000fc800000000ff */
[----:B------:R-:W-:Y:S01]  /*0e10*/  PRMT R25, R0, 0x7610, R25 ;  /* 0x0000761000197816 */ /* 0x000fe20000000019 */
[----:B------:R-:W-:Y:S05]  /*0e20*/  BRA `(.L_x_9836) ;  /* 0x0000030000007947 */ /* 0x000fea0003800000 */
.L_x_9848:
        /* <DEDUP_REMOVED lines=14> */
.L_x_9862:
[----:B------:R-:W-:Y:S05]  /*0f10*/  BSYNC B0 ;  /* 0x0000000000007941 */ /* 0x000fea0003800000 */
.L_x_9861:
[----:B------:R-:W-:-:S04]  /*0f20*/  F2FP.PACK_AB R0, RZ, R0 ;  /* 0x00000000ff00723e */ /* 0x000fc800000000ff */
[----:B------:R-:W-:Y:S01]  /*0f30*/  PRMT R25, R0, 0x7610, R25 ;  /* 0x0000761000197816 */ /* 0x000fe20000000019 */
[----:B------:R-:W-:Y:S05]  /*0f40*/  BRA `(.L_x_9836) ;  /* 0x000001e000007947 */ /* 0x000fea0003800000 */
.L_x_9835:
        /* <DEDUP_REMOVED lines=21> */
.L_x_9860:
[----:B------:R-:W2:Y:S02]  /*10a0*/  LDG.E.64 R2, [R2.64] ;  /* 0x0000002402027981 */ /* 0x000ea4000c1e1b00 */
[----:B--2---:R-:W0:Y:S02]  /*10b0*/  I2F.U64 R0, R2 ;  /* 0x0000000200007312 */ /* 0x004e240000301000 */
[----:B0-----:R-:W-:-:S04]  /*10c0*/  F2FP.PACK_AB R0, RZ, R0 ;  /* 0x00000000ff00723e */ /* 0x001fc800000000ff */
[----:B------:R-:W-:Y:S01]  /*10d0*/  PRMT R25, R0, 0x7610, R25 ;  /* 0x0000761000197816 */ /* 0x000fe20000000019 */
[----:B------:R-:W-:Y:S05]  /*10e0*/  BRA `(.L_x_9836) ;  /* 0x0000004000007947 */ /* 0x000fea0003800000 */
.L_x_9859:
[----:B------:R-:W2:Y:S02]  /*10f0*/  LDG.E R2, [R2.64] ;  /* 0x0000002402027981 */ /* 0x000ea4000c1e1900 */
[----:B--2---:R-:W0:Y:S02]  /*1100*/  I2F.U32 R0, R2 ;  /* 0x0000000200007306 */ /* 0x004e240000201000 */
[----:B0-----:R-:W-:-:S04]  /*1110*/  F2FP.PACK_AB R0, RZ, R0 ;  /* 0x00000000ff00723e */ /* 0x001fc800000000ff */
[----:B------:R-:W-:Y:S02]  /*1120*/  PRMT R25, R0, 0x7610, R25 ;  /* 0x0000761000197816 */ /* 0x000fe40000000019 */
.L_x_9836:
[----:B------:R-:W1:Y:S02]  /*1130*/  S2R R23, SR_TID.X ;  /* 0x0000000000177919 */ /* 0x000e640000002100 */
[----:B-1----:R-:W-:-:S03]  /*1140*/  IADD3 R23, R23, 0x80, RZ ;  /* 0x0000008017177810 */ /* 0x002fc60007ffe0ff */
.L_x_9830:
[----:B-1----:R-:W-:Y:S05]  /*1150*/  BSYNC B6 ;  /* 0x0000000000067941 */ /* 0x002fea0003800000 */
.L_x_9829:
        /* <DEDUP_REMOVED lines=24> */
.L_x_9868:
[----:B------:R-:W2:Y:S02]  /*12e0*/  LDG.E.U8 R2, [R2.64] ;  /* 0x0000002402027981 */ /* 0x000ea4000c1e1100 */
[----:B--2---:R-:W0:Y:S02]  /*12f0*/  I2F.U16 R0, R2 ;  /* 0x0000000200007306 */ /* 0x004e240000101000 */
[----:B0-----:R-:W-:-:S04]  /*1300*/  F2FP.PACK_AB R0, RZ, R0 ;  /* 0x00000000ff00723e */ /* 0x001fc800000000ff */
[----:B------:R-:W-:Y:S01]  /*1310*/  PRMT R18, R0, 0x7610, R18 ;  /* 0x0000761000127816 */ /* 0x000fe20000000012 */
[----:B------:R-:W-:Y:S05]  /*1320*/  BRA `(.L_x_9870) ;  /* 0x00000ed000007947 */ /* 0x000fea0003800000 */
.L_x_9867:
        /* <DEDUP_REMOVED lines=11> */
.L_x_9872:
[----:B------:R-:W2:Y:S02]  /*13e0*/  LDG.E R2, [R2.64] ;  /* 0x0000002402027981 */ /* 0x000ea4000c1e1900 */
[----:B--2---:R-:W0:Y:S02]  /*13f0*/  I2F R0, R2 ;  /* 0x0000000200007306 */ /* 0x004e240000201400 */
[----:B0-----:R-:W-:-:S04]  /*1400*/  F2FP.PACK_AB R0, RZ, R0 ;  /* 0x00000000ff00723e */ /* 0x001fc800000000ff */
[----:B------:R-:W-:Y:S01]  /*1410*/  PRMT R18, R0, 0x7610, R18 ;  /* 0x0000761000127816 */ /* 0x000fe20000000012 */
[----:B------:R-:W-:Y:S05]  /*1420*/  BRA `(.L_x_9870) ;  /* 0x00000dd000007947 */ /* 0x000fea0003800000 */
.L_x_9871:
[----:B------:R-:W2:Y:S02]  /*1430*/  LDG.E.U16 R2, [R2.64] ;  /* 0x0000002402027981 */ /* 0x000ea4000c1e1500 */
[----:B--2---:R-:W0:Y:S02]  /*1440*/  I2F.S16 R0, R2 ;  /* 0x0000000200007306 */ /* 0x004e240000101400 */
[----:B0-----:R-:W-:-:S04]  /*1450*/  F2FP.PACK_AB R0, RZ, R0 ;  /* 0x00000000ff00723e */ /* 0x001fc800000000ff */
[----:B------:R-:W-:Y:S01]  /*1460*/  PRMT R18, R0, 0x7610, R18 ;  /* 0x0000761000127816 */ /* 0x000fe20000000012 */
[----:B------:R-:W-:Y:S05]  /*1470*/  BRA `(.L_x_9870) ;  /* 0x00000d8000007947 */ /* 0x000fea0003800000 */
.L_x_9866:
        /* <DEDUP_REMOVED lines=9> */
.L_x_9874:
[----:B------:R0:W5:Y:S01]  /*1510*/  LDG.E.U16 R18, [R2.64] ;  /* 0x0000002402127981 */ /* 0x000162000c1e1500 */
[----:B------:R-:W-:Y:S05]  /*1520*/  BRA `(.L_x_9870) ;  /* 0x00000cd000007947 */ /* 0x000fea0003800000 */
.L_x_9873:
        /* <DEDUP_REMOVED lines=9> */
.L_x_9876:
[----:B------:R0:W5:Y:S01]  /*15c0*/  LDG.E.U16 R18, [R2.64] ;  /* 0x0000002402127981 */ /* 0x000162000c1e1500 */
[----:B------:R-:W-:Y:S05]  /*15d0*/  BRA `(.L_x_9870) ;  /* 0x00000c2000007947 */ /* 0x000fea0003800000 */
.L_x_9875:
[----:B------:R-:W2:Y:S02]  /*15e0*/  LDG.E.64 R2, [R2.64] ;  /* 0x0000002402027981 */ /* 0x000ea4000c1e1b00 */
[----:B--2---:R-:W0:Y:S01]  /*15f0*/  F2F.F32.F64 R0, R2 ;  /* 0x0000000200007310 */ /* 0x004e220000301000 */
[----:B------:R-:W0:-:S14]  /*1600*/  DSETP.GEU.AND P0, PT, |R2|, c[0x2][0x0], PT ;  /* 0x008000000200762a */ /* 0x000e1c0003f0e200 */
[----:B0-----:R-:W-:-:S05]  /*1610*/  @!P0 FMUL R0, R0, 1.175494350822287508e-38 ;  /* 0x0080000000008820 */ /* 0x001fca0000400000 */
[----:B------:R-:W-:-:S04]  /*1620*/  F2FP.PACK_AB R0, RZ, R0 ;  /* 0x00000000ff00723e */ /* 0x000fc800000000ff */
[----:B------:R-:W-:Y:S01]  /*1630*/  PRMT R18, R0, 0x7610, R18 ;  /* 0x0000761000127816 */ /* 0x000fe20000000012 */
[----:B------:R-:W-:Y:S05]  /*1640*/  BRA `(.L_x_9870) ;  /* 0x00000bb000007947 */ /* 0x000fea0003800000 */
.L_x_9865:
        /* <DEDUP_REMOVED lines=14> */
.L_x_9879:
[----:B------:R-:W2:Y:S02]  /*1730*/  LDG.E.64 R2, [R2.64] ;  /* 0x0000002402027981 */ /* 0x000ea4000c1e1b00 */
[----:B--2---:R-:W0:Y:S01]  /*1740*/  F2F.F32.F64 R0, R2 ;  /* 0x0000000200007310 */ /* 0x004e220000301000 */
[----:B------:R-:W0:-:S14]  /*1750*/  DSETP.GEU.AND P0, PT, |R2|, c[0x2][0x0], PT ;  /* 0x008000000200762a */ /* 0x000e1c0003f0e200 */
[----:B0-----:R-:W-:-:S05]  /*1760*/  @!P0 FMUL R0, R0, 1.175494350822287508e-38 ;  /* 0x0080000000008820 */ /* 0x001fca0000400000 */
[----:B------:R-:W-:-:S04]  /*1770*/  F2FP.PACK_AB R0, RZ, R0 ;  /* 0x00000000ff00723e */ /* 0x000fc800000000ff */
[----:B------:R-:W-:Y:S01]  /*1780*/  PRMT R18, R0, 0x7610, R18 ;  /* 0x0000761000127816 */ /* 0x000fe20000000012 */
[----:B------:R-:W-:Y:S05]  /*1790*/  BRA `(.L_x_9870) ;  /* 0x00000a6000007947 */ /* 0x000fea0003800000 */
.L_x_9878:
        /* <DEDUP_REMOVED lines=28> */
.L_x_9881:
        /* <DEDUP_REMOVED lines=15> */
.L_x_9880:
[----:B------:R-:W2:Y:S02]  /*1a50*/  LDG.E.U16 R0, [R2.64] ;  /* 0x0000002402007981 */ /* 0x000ea4000c1e1500 */
[----:B--2---:R-:W-:-:S04]  /*1a60*/  PRMT R0, RZ, 0x5410, R0 ;  /* 0x00005410ff007816 */ /* 0x004fc80000000000 */
[----:B------:R-:W-:-:S04]  /*1a70*/  F2FP.PACK_AB R0, RZ, R0 ;  /* 0x00000000ff00723e */ /* 0x000fc800000000ff */
[----:B------:R-:W-:Y:S01]  /*1a80*/  PRMT R18, R0, 0x7610, R18 ;  /* 0x0000761000127816 */ /* 0x000fe20000000012 */
[----:B------:R-:W-:Y:S05]  /*1a90*/  BRA `(.L_x_9870) ;  /* 0x0000076000007947 */ /* 0x000fea0003800000 */
.L_x_9877:
        /* <DEDUP_REMOVED lines=12> */
.L_x_9884:
        /* <DEDUP_REMOVED lines=21> */
.L_x_9888:
[----:B------:R-:W-:Y:S05]  /*1cb0*/  BSYNC B1 ;  /* 0x0000000000017941 */ /* 0x000fea0003800000 */
.L_x_9887:
[----:B------:R-:W-:Y:S01]  /*1cc0*/  LEA R3, R0, 0x3b800000, 0x17 ;  /* 0x3b80000000037811 */ /* 0x000fe200078eb8ff */
[----:B------:R-:W-:-:S05]  /*1cd0*/  IMAD.SHL.U32 R0, R2, 0x100000, RZ ;  /* 0x0010000002007824 */ /* 0x000fca00078e00ff */
[----:B------:R-:W-:Y:S02]  /*1ce0*/  LOP3.LUT R0, R3, R0, R4, 0xfe, !PT ;  /* 0x0000000003007212 */ /* 0x000fe400078efe04 */
.L_x_9886:
[----:B------:R-:W-:Y:S05]  /*1cf0*/  BSYNC B0 ;  /* 0x0000000000007941 */ /* 0x000fea0003800000 */
.L_x_9885:
[----:B------:R-:W-:-:S04]  /*1d00*/  F2FP.PACK_AB R0, RZ, R0 ;  /* 0x00000000ff00723e */ /* 0x000fc800000000ff */
[----:B------:R-:W-:Y:S01]  /*1d10*/  PRMT R18, R0, 0x7610, R18 ;  /* 0x0000761000127816 */ /* 0x000fe20000000012 */
[----:B------:R-:W-:Y:S05]  /*1d20*/  BRA `(.L_x_9870) ;  /* 0x000004d000007947 */ /* 0x000fea0003800000 */
.L_x_9883:
        /* <DEDUP_REMOVED lines=21> */
.L_x_9892:
[----:B------:R-:W-:Y:S05]  /*1e80*/  BSYNC B1 ;  /* 0x0000000000017941 */ /* 0x000fea0003800000 */
.L_x_9891:
[----:B------:R-:W-:Y:S01]  /*1e90*/  LEA R3, R0, 0x37800000, 0x17 ;  /* 0x3780000000037811 */ /* 0x000fe200078eb8ff */
[----:B------:R-:W-:-:S05]  /*1ea0*/  IMAD.SHL.U32 R0, R2, 0x200000, RZ ;  /* 0x0020000002007824 */ /* 0x000fca00078e00ff */
[----:B------:R-:W-:Y:S02]  /*1eb0*/  LOP3.LUT R0, R3, R0, R4, 0xfe, !PT ;  /* 0x0000000003007212 */ /* 0x000fe400078efe04 */
.L_x_9890:
[----:B------:R-:W-:Y:S05]  /*1ec0*/  BSYNC B0 ;  /* 0x0000000000007941 */ /* 0x000fea0003800000 */
.L_x_9889:
[----:B------:R-:W-:-:S04]  /*1ed0*/  F2FP.PACK_AB R0, RZ, R0 ;  /* 0x00000000ff00723e */ /* 0x000fc800000000ff */
[----:B------:R-:W-:Y:S01]  /*1ee0*/  PRMT R18, R0, 0x7610, R18 ;  /* 0x0000761000127816 */ /* 0x000fe20000000012 */
[----:B------:R-:W-:Y:S05]  /*1ef0*/  BRA `(.L_x_9870) ;  /* 0x0000030000007947 */ /* 0x000fea0003800000 */
.L_x_9882:
        /* <DEDUP_REMOVED lines=14> */
.L_x_9896:
[----:B------:R-:W-:Y:S05]  /*1fe0*/  BSYNC B0 ;  /* 0x0000000000007941 */ /* 0x000fea0003800000 */
.L_x_9895:
[----:B------:R-:W-:-:S04]  /*1ff0*/  F2FP.PACK_AB R0, RZ, R0 ;  /* 0x00000000ff00723e */ /* 0x000fc800000000ff */
[----:B------:R-:W-:Y:S01]  /*2000*/  PRMT R18, R0, 0x7610, R18 ;  /* 0x0000761000127816 */ /* 0x000fe20000000012 */
[----:B------:R-:W-:Y:S05]  /*2010*/  BRA `(.L_x_9870) ;  /* 0x000001e000007947 */ /* 0x000fea0003800000 */
.L_x_9869:
        /* <DEDUP_REMOVED lines=21> */
.L_x_9894:
[----:B------:R-:W2:Y:S02]  /*2170*/  LDG.E.64 R2, [R2.64] ;  /* 0x0000002402027981 */ /* 0x000ea4000c1e1b00 */
[----:B--2---:R-:W0:Y:S02]  /*2180*/  I2F.U64 R0, R2 ;  /* 0x0000000200007312 */ /* 0x004e240000301000 */
[----:B0-----:R-:W-:-:S04]  /*2190*/  F2FP.PACK_AB R0, RZ, R0 ;  /* 0x00000000ff00723e */ /* 0x001fc800000000ff */
[----:B------:R-:W-:Y:S01]  /*21a0*/  PRMT R18, R0, 0x7610, R18 ;  /* 0x0000761000127816 */ /* 0x000fe20000000012 */
[----:B------:R-:W-:Y:S05]  /*21b0*/  BRA `(.L_x_9870) ;  /* 0x0000004000007947 */ /* 0x000fea0003800000 */
.L_x_9893:
[----:B------:R-:W2:Y:S02]  /*21c0*/  LDG.E R2, [R2.64] ;  /* 0x0000002402027981 */ /* 0x000ea4000c1e1900 */
[----:B--2---:R-:W0:Y:S02]  /*21d0*/  I2F.U32 R0, R2 ;  /* 0x0000000200007306 */ /* 0x004e240000201000 */
[----:B0-----:R-:W-:-:S04]  /*21e0*/  F2FP.PACK_AB R0, RZ, R0 ;  /* 0x00000000ff00723e */ /* 0x001fc800000000ff */
[----:B------:R-:W-:Y:S02]  /*21f0*/  PRMT R18, R0, 0x7610, R18 ;  /* 0x0000761000127816 */ /* 0x000fe40000000012 */
.L_x_9870:
[----:B------:R-:W-:-:S05]  /*2200*/  IADD3 R23, R23, 0x80, RZ ;  /* 0x0000008017177810 */ /* 0x000fca0007ffe0ff */
.L_x_9864:
[----:B------:R-:W-:Y:S05]  /*2210*/  BSYNC B6 ;  /* 0x0000000000067941 */ /* 0x000fea0003800000 */
.L_x_9863:
        /* <DEDUP_REMOVED lines=26> */
.L_x_9902:
[----:B------:R-:W2:Y:S02]  /*23c0*/  LDG.E.U8 R2, [R2.64] ;  /* 0x0000002402027981 */ /* 0x000ea4000c1e1100 */
[----:B--2---:R-:W0:Y:S02]  /*23d0*/  I2F.U16 R0, R2 ;  /* 0x0000000200007306 */ /* 0x004e240000101000 */
[----:B0-----:R-:W-:-:S04]  /*23e0*/  F2FP.PACK_AB R0, RZ, R0 ;  /* 0x00000000ff00723e */ /* 0x001fc800000000ff */
[----:B------:R-:W-:Y:S01]  /*23f0*/  PRMT R22, R0, 0x7610, R22 ;  /* 0x0000761000167816 */ /* 0x000fe20000000016 */
[----:B------:R-:W-:Y:S05]  /*2400*/  BRA `(.L_x_9904) ;  /* 0x00000ed000007947 */ /* 0x000fea0003800000 */
.L_x_9901:
        /* <DEDUP_REMOVED lines=11> */
.L_x_9906:
[----:B------:R-:W2:Y:S02]  /*24c0*/  LDG.E R2, [R2.64] ;  /* 0x0000002402027981 */ /* 0x000ea4000c1e1900 */
[----:B--2---:R-:W0:Y:S02]  /*24d0*/  I2F R0, R2 ;  /* 0x0000000200007306 */ /* 0x004e240000201400 */
[----:B0-----:R-:W-:-:S04]  /*24e0*/  F2FP.PACK_AB R0, RZ, R0 ;  /* 0x00000000ff00723e */ /* 0x001fc800000000ff */
[----:B------:R-:W-:Y:S01]  /*24f0*/  PRMT R22, R0, 0x7610, R22 ;  /* 0x0000761000167816 */ /* 0x000fe20000000016 */
[----:B------:R-:W-:Y:S05]  /*2500*/  BRA `(.L_x_9904) ;  /* 0x00000dd000007947 */ /* 0x000fea0003800000 */
.L_x_9905:
[----:B------:R-:W2:Y:S02]  /*2510*/  LDG.E.U16 R2, [R2.64] ;  /* 0x0000002402027981 */ /* 0x000ea4000c1e1500 */
[----:B--2---:R-:W0:Y:S02]  /*2520*/  I2F.S16 R0, R2 ;  /* 0x0000000200007306 */ /* 0x004e240000101400 */
[----:B0-----:R-:W-:-:S04]  /*2530*/  F2FP.PACK_AB R0, RZ, R0 ;  /* 0x00000000ff00723e */ /* 0x001fc800000000ff */
[----:B------:R-:W-:Y:S01]  /*2540*/  PRMT R22, R0, 0x7610, R22 ;  /* 0x0000761000167816 */ /* 0x000fe20000000016 */
[----:B------:R-:W-:Y:S05]  /*2550*/  BRA `(.L_x_9904) ;  /* 0x00000d8000007947 */ /* 0x000fea0003800000 */
.L_x_9900:
        /* <DEDUP_REMOVED lines=9> */
.L_x_9908:
[----:B------:R0:W5:Y:S01]  /*25f0*/  LDG.E.U16 R22, [R2.64] ;  /* 0x0000002402167981 */ /* 0x000162000c1e1500 */
[----:B------:R-:W-:Y:S05]  /*2600*/  BRA `(.L_x_9904) ;  /* 0x00000cd000007947 */ /* 0x000fea0003800000 */
.L_x_9907:
        /* <DEDUP_REMOVED lines=9> */
.L_x_9910:
[----:B------:R0:W5:Y:S01]  /*26a0*/  LDG.E.U16 R22, [R2.64] ;  /* 0x0000002402167981 */ /* 0x000162000c1e1500 */
[----:B------:R-:W-:Y:S05]  /*26b0*/  BRA `(.L_x_9904) ;  /* 0x00000c2000007947 */ /* 0x000fea0003800000 */
.L_x_9909:
[----:B------:R-:W2:Y:S02]  /*26c0*/  LDG.E.64 R2, [R2.64] ;  /* 0x0000002402027981 */ /* 0x000ea4000c1e1b00 */
[----:B--2---:R-:W0:Y:S01]  /*26d0*/  F2F.F32.F64 R0, R2 ;  /* 0x0000000200007310 */ /* 0x004e220000301000 */
[----:B------:R-:W0:-:S14]  /*26e0*/  DSETP.GEU.AND P0, PT, |R2|, c[0x2][0x0], PT ;  /* 0x008000000200762a */ /* 0x000e1c0003f0e200 */
[----:B0-----:R-:W-:-:S05]  /*26f0*/  @!P0 FMUL R0, R0, 1.175494350822287508e-38 ;  /* 0x0080000000008820 */ /* 0x001fca0000400000 */
[----:B------:R-:W-:-:S04]  /*2700*/  F2FP.PACK_AB R0, RZ, R0 ;  /* 0x00000000ff00723e */ /* 0x000fc800000000ff */
[----:B------:R-:W-:Y:S01]  /*2710*/  PRMT R22, R0, 0x7610, R22 ;  /* 0x0000761000167816 */ /* 0x000fe20000000016 */
[----:B------:R-:W-:Y:S05]  /*2720*/  BRA `(.L_x_9904) ;  /* 0x00000bb000007947 */ /* 0x000fea0003800000 */
.L_x_9899:
        /* <DEDUP_REMOVED lines=14> */
.L_x_9913:
[----:B------:R-:W2:Y:S02]  /*2810*/  LDG.E.64 R2, [R2.64] ;  /* 0x0000002402027981 */ /* 0x000ea4000c1e1b00 */
[----:B--2---:R-:W0:Y:S01]  /*2820*/  F2F.F32.F64 R0, R2 ;  /* 0x0000000200007310 */ /* 0x004e220000301000 */
[----:B------:R-:W0:-:S14]  /*2830*/  DSETP.GEU.AND P0, PT, |R2|, c[0x2][0x0], PT ;  /* 0x008000000200762a */ /* 0x000e1c0003f0e200 */
[----:B0-----:R-:W-:-:S05]  /*2840*/  @!P0 FMUL R0, R0, 1.175494350822287508e-38 ;  /* 0x0080000000008820 */ /* 0x001fca0000400000 */
[----:B------:R-:W-:-:S04]  /*2850*/  F2FP.PACK_AB R0, RZ, R0 ;  /* 0x00000000ff00723e */ /* 0x000fc800000000ff */
[----:B------:R-:W-:Y:S01]  /*2860*/  PRMT R22, R0, 0x7610, R22 ;  /* 0x0000761000167816 */ /* 0x000fe20000000016 */
[----:B------:R-:W-:Y:S05]  /*2870*/  BRA `(.L_x_9904) ;  /* 0x00000a6000007947 */ /* 0x000fea0003800000 */
.L_x_9912:
        /* <DEDUP_REMOVED lines=28> */
.L_x_9915:
        /* <DEDUP_REMOVED lines=15> */
.L_x_9914:
[----:B------:R-:W2:Y:S02]  /*2b30*/  LDG.E.U16 R0, [R2.64] ;  /* 0x0000002402007981 */ /* 0x000ea4000c1e1500 */
[----:B--2---:R-:W-:-:S04]  /*2b40*/  PRMT R0, RZ, 0x5410, R0 ;  /* 0x00005410ff007816 */ /* 0x004fc80000000000 */
[----:B------:R-:W-:-:S04]  /*2b50*/  F2FP.PACK_AB R0, RZ, R0 ;  /* 0x00000000ff00723e */ /* 0x000fc800000000ff */
[----:B------:R-:W-:Y:S01]  /*2b60*/  PRMT R22, R0, 0x7610, R22 ;  /* 0x0000761000167816 */ /* 0x000fe20000000016 */
[----:B------:R-:W-:Y:S05]  /*2b70*/  BRA `(.L_x_9904) ;  /* 0x0000076000007947 */ /* 0x000fea0003800000 */
.L_x_9911:
        /* <DEDUP_REMOVED lines=12> */
.L_x_9918:
        /* <DEDUP_REMOVED lines=21> */
.L_x_9922:
[----:B------:R-:W-:Y:S05]  /*2d90*/  BSYNC B1 ;  /* 0x0000000000017941 */ /* 0x000fea0003800000 */
.L_x_9921:
[----:B------:R-:W-:Y:S01]  /*2da0*/  LEA R3, R0, 0x3b800000, 0x17 ;  /* 0x3b80000000037811 */ /* 0x000fe200078eb8ff */
[----:B------:R-:W-:-:S05]  /*2db0*/  IMAD.SHL.U32 R0, R2, 0x100000, RZ ;  /* 0x0010000002007824 */ /* 0x000fca00078e00ff */
[----:B------:R-:W-:Y:S02]  /*2dc0*/  LOP3.LUT R0, R3, R0, R4, 0xfe, !PT ;  /* 0x0000000003007212 */ /* 0x000fe400078efe04 */
.L_x_9920:
[----:B------:R-:W-:Y:S05]  /*2dd0*/  BSYNC B0 ;  /* 0x0000000000007941 */ /* 0x000fea0003800000 */
.L_x_9919:
[----:B------:R-:W-:-:S04]  /*2de0*/  F2FP.PACK_AB R0, RZ, R0 ;  /* 0x00000000ff00723e */ /* 0x000fc800000000ff */
[----:B------:R-:W-:Y:S01]  /*2df0*/  PRMT R22, R0, 0x7610, R22 ;  /* 0x0000761000167816 */ /* 0x000fe20000000016 */
[----:B------:R-:W-:Y:S05]  /*2e00*/  BRA `(.L_x_9904) ;  /* 0x000004d000007947 */ /* 0x000fea0003800000 */
.L_x_9917:
        /* <DEDUP_REMOVED lines=21> */
.L_x_9926:
[----:B------:R-:W-:Y:S05]  /*2f60*/  BSYNC B1 ;  /* 0x0000000000017941 */ /* 0x000fea0003800000 */
.L_x_9925:
[----:B------:R-:W-:Y:S01]  /*2f70*/  LEA R3, R0, 0x37800000, 0x17 ;  /* 0x3780000000037811 */ /* 0x000fe200078eb8ff */
[----:B------:R-:W-:-:S05]  /*2f80*/  IMAD.SHL.U32 R0, R2, 0x200000, RZ ;  /* 0x0020000002007824 */ /* 0x000fca00078e00ff */
[----:B------:R-:W-:Y:S02]  /*2f90*/  LOP3.LUT R0, R3, R0, R4, 0xfe, !PT ;  /* 0x0000000003007212 */ /* 0x000fe400078efe04 */
.L_x_9924:
[----:B------:R-:W-:Y:S05]  /*2fa0*/  BSYNC B0 ;  /* 0x0000000000007941 */ /* 0x000fea0003800000 */
.L_x_9923:
[----:B------:R-:W-:-:S04]  /*2fb0*/  F2FP.PACK_AB R0, RZ, R0 ;  /* 0x00000000ff00723e */ /* 0x000fc800000000ff */
[----:B------:R-:W-:Y:S01]  /*2fc0*/  PRMT R22, R0, 0x7610, R22 ;  /* 0x0000761000167816 */ /* 0x000fe20000000016 */
[----:B------:R-:W-:Y:S05]  /*2fd0*/  BRA `(.L_x_9904) ;  /* 0x0000030000007947 */ /* 0x000fea0003800000 */
.L_x_9916:
        /* <DEDUP_REMOVED lines=14> */
.L_x_9930:
[----:B------:R-:W-:Y:S05]  /*30c0*/  BSYNC B0 ;  /* 0x0000000000007941 */ /* 0x000fea0003800000 */
.L_x_9929:
[----:B------:R-:W-:-:S04]  /*30d0*/  F2FP.PACK_AB R0, RZ, R0 ;  /* 0x00000000ff00723e */ /* 0x000fc800000000ff */
[----:B------:R-:W-:Y:S01]  /*30e0*/  PRMT R22, R0, 0x7610, R22 ;  /* 0x0000761000167816 */ /* 0x000fe20000000016 */
[----:B------:R-:W-:Y:S05]  /*30f0*/  BRA `(.L_x_9904) ;  /* 0x000001e000007947 */ /* 0x000fea0003800000 */
.L_x_9903:
        /* <DEDUP_REMOVED lines=21> */
.L_x_9928:
[----:B------:R-:W2:Y:S02]  /*3250*/  LDG.E.64 R2, [R2.64] ;  /* 0x0000002402027981 */ /* 0x000ea4000c1e1b00 */
[----:B--2---:R-:W0:Y:S02]  /*3260*/  I2F.U64 R0, R2 ;  /* 0x0000000200007312 */ /* 0x004e240000301000 */
[----:B0-----:R-:W-:-:S04]  /*3270*/  F2FP.PACK_AB R0, RZ, R0 ;  /* 0x00000000ff00723e */ /* 0x001fc800000000ff */
[----:B------:R-:W-:Y:S01]  /*3280*/  PRMT R22, R0, 0x7610, R22 ;  /* 0x0000761000167816 */ /* 0x000fe20000000016 */
[----:B------:R-:W-:Y:S05]  /*3290*/  BRA `(.L_x_9904) ;  /* 0x0000004000007947 */ /* 0x000fea0003800000 */
.L_x_9927:
[----:B------:R-:W2:Y:S02]  /*32a0*/  LDG.E R2, [R2.64] ;  /* 0x0000002402027981 */ /* 0x000ea4000c1e1900 */
[----:B--2---:R-:W0:Y:S02]  /*32b0*/  I2F.U32 R0, R2 ;  /* 0x0000000200007306 */ /* 0x004e240000201000 */
[----:B0-----:R-:W-:-:S04]  /*32c0*/  F2FP.PACK_AB R0, RZ, R0 ;  /* 0x00000000ff00723e */ /* 0x001fc800000000ff */
[----:B------:R-:W-:Y:S02]  /*32d0*/  PRMT R22, R0, 0x7610, R22 ;  /* 0x0000761000167816 */ /* 0x000fe40000000016 */
.L_x_9904:
[----:B------:R-:W-:-:S05]  /*32e0*/  IADD3 R23, R23, 0x80, RZ ;  /* 0x0000008017177810 */ /* 0x000fca0007ffe0ff */
.L_x_9898:
[----:B------:R-:W-:Y:S05]  /*32f0*/  BSYNC B6 ;  /* 0x0000000000067941 */ /* 0x000fea0003800000 */
.L_x_9897:
        /* <DEDUP_REMOVED lines=23> */
.L_x_9936:
[----:B------:R-:W2:Y:S02]  /*3470*/  LDG.E.U8 R2, [R2.64] ;  /* 0x0000002402027981 */ /* 0x000ea4000c1e1100 */
[----:B--2---:R-:W0:Y:S02]  /*3480*/  I2F.U16 R0, R2 ;  /* 0x0000000200007306 */ /* 0x004e240000101000 */
[----:B0-----:R-:W-:-:S04]  /*3490*/  F2FP.PACK_AB R0, RZ, R0 ;  /* 0x00000000ff00723e */ /* 0x001fc800000000ff */
[----:B------:R-:W-:Y:S01]  /*34a0*/  PRMT R19, R0, 0x7610, R19 ;  /* 0x0000761000137816 */ /* 0x000fe20000000013 */
[----:B------:R-:W-:Y:S05]  /*34b0*/  BRA `(.L_x_9932) ;  /* 0x00000ed000007947 */ /* 0x000fea0003800000 */
.L_x_9935:
        /* <DEDUP_REMOVED lines=11> */
.L_x_9939:
[----:B------:R-:W2:Y:S02]  /*3570*/  LDG.E R2, [R2.64] ;  /* 0x0000002402027981 */ /* 0x000ea4000c1e1900 */
[----:B--2---:R-:W0:Y:S02]  /*3580*/  I2F R0, R2 ;  /* 0x0000000200007306 */ /* 0x004e240000201400 */
[----:B0-----:R-:W-:-:S04]  /*3590*/  F2FP.PACK_AB R0, RZ, R0 ;  /* 0x00000000ff00723e */ /* 0x001fc800000000ff */
[----:B------:R-:W-:Y:S01]  /*35a0*/  PRMT R19, R0, 0x7610, R19 ;  /* 0x0000761000137816 */ /* 0x000fe20000000013 */
[----:B------:R-:W-:Y:S05]  /*35b0*/  BRA `(.L_x_9932) ;  /* 0x00000dd000007947 */ /* 0x000fea0003800000 */
.L_x_9938:
[----:B------:R-:W2:Y:S02]  /*35c0*/  LDG.E.U16 R2, [R2.64] ;  /* 0x0000002402027981 */ /* 0x000ea4000c1e1500 */
[----:B--2---:R-:W0:Y:S02]  /*35d0*/  I2F.S16 R0, R2 ;  /* 0x0000000200007306 */ /* 0x004e240000101400 */
[----:B0-----:R-:W-:-:S04]  /*35e0*/  F2FP.PACK_AB R0, RZ, R0 ;  /* 0x00000000ff00723e */ /* 0x001fc800000000ff */
[----:B------:R-:W-:Y:S01]  /*35f0*/  PRMT R19, R0, 0x7610, R19 ;  /* 0x0000761000137816 */ /* 0x000fe20000000013 */
[----:B------:R-:W-:Y:S05]  /*3600*/  BRA `(.L_x_9932) ;  /* 0x00000d8000007947 */ /* 0x000fea0003800000 */
.L_x_9934:
        /* <DEDUP_REMOVED lines=9> */
.L_x_9941:
[----:B------:R0:W5:Y:S01]  /*36a0*/  LDG.E.U16 R19, [R2.64] ;  /* 0x0000002402137981 */ /* 0x000162000c1e1500 */
[----:B------:R-:W-:Y:S05]  /*36b0*/  BRA `(.L_x_9932) ;  /* 0x00000cd000007947 */ /* 0x000fea0003800000 */
.L_x_9940:
        /* <DEDUP_REMOVED lines=9> */
.L_x_9943:
[----:B------:R0:W5:Y:S01]  /*3750*/  LDG.E.U16 R19, [R2.64] ;  /* 0x0000002402137981 */ /* 0x000162000c1e1500 */
[----:B------:R-:W-:Y:S05]  /*3760*/  BRA `(.L_x_9932) ;  /* 0x00000c2000007947 */ /* 0x000fea0003800000 */
.L_x_9942:
[----:B------:R-:W2:Y:S02]  /*3770*/  LDG.E.64 R2, [R2.64] ;  /* 0x0000002402027981 */ /* 0x000ea4000c1e1b00 */
[----:B--2---:R-:W0:Y:S01]  /*3780*/  F2F.F32.F64 R0, R2 ;  /* 0x0000000200007310 */ /* 0x004e220000301000 */
[----:B------:R-:W0:-:S14]  /*3790*/  DSETP.GEU.AND P0, PT, |R2|, c[0x2][0x0], PT ;  /* 0x008000000200762a */ /* 0x000e1c0003f0e200 */
[----:B0-----:R-:W-:-:S05]  /*37a0*/  @!P0 FMUL R0, R0, 1.175494350822287508e-38 ;  /* 0x0080000000008820 */ /* 0x001fca0000400000 */
[----:B------:R-:W-:-:S04]  /*37b0*/  F2FP.PACK_AB R0, RZ, R0 ;  /* 0x00000000ff00723e */ /* 0x000fc800000000ff */
[----:B------:R-:W-:Y:S01]  /*37c0*/  PRMT R19, R0, 0x7610, R19 ;  /* 0x0000761000137816 */ /* 0x000fe20000000013 */
[----:B------:R-:W-:Y:S05]  /*37d0*/  BRA `(.L_x_9932) ;  /* 0x00000bb000007947 */ /* 0x000fea0003800000 */
.L_x_9933:
        /* <DEDUP_REMOVED lines=14> */
.L_x_9946:
[----:B------:R-:W2:Y:S02]  /*38c0*/  LDG.E.64 R2, [R2.64] ;  /* 0x0000002402027981 */ /* 0x000ea4000c1e1b00 */
[----:B--2---:R-:W0:Y:S01]  /*38d0*/  F2F.F32.F64 R0, R2 ;  /* 0x0000000200007310 */ /* 0x004e220000301000 */
[----:B------:R-:W0:-:S14]  /*38e0*/  DSETP.GEU.AND P0, PT, |R2|, c[0x2][0x0], PT ;  /* 0x008000000200762a */ /* 0x000e1c0003f0e200 */
[----:B0-----:R-:W-:-:S05]  /*38f0*/  @!P0 FMUL R0, R0, 1.175494350822287508e-38 ;  /* 0x0080000000008820 */ /* 0x001fca0000400000 */
[----:B------:R-:W-:-:S04]  /*3900*/  F2FP.PACK_AB R0, RZ, R0 ;  /* 0x00000000ff00723e */ /* 0x000fc800000000ff */
[----:B------:R-:W-:Y:S01]  /*3910*/  PRMT R19, R0, 0x7610, R19 ;  /* 0x0000761000137816 */ /* 0x000fe20000000013 */
[----:B------:R-:W-:Y:S05]  /*3920*/  BRA `(.L_x_9932) ;  /* 0x00000a6000007947 */ /* 0x000fea0003800000 */
.L_x_9945:
        /* <DEDUP_REMOVED lines=28> */
.L_x_9948:
        /* <DEDUP_REMOVED lines=15> */
.L_x_9947:
[----:B------:R-:W2:Y:S02]  /*3be0*/  LDG.E.U16 R0, [R2.64] ;  /* 0x0000002402007981 */ /* 0x000ea4000c1e1500 */
[----:B--2---:R-:W-:-:S04]  /*3bf0*/  PRMT R0, RZ, 0x5410, R0 ;  /* 0x00005410ff007816 */ /* 0x004fc80000000000 */
[----:B------:R-:W-:-:S04]  /*3c00*/  F2FP.PACK_AB R0, RZ, R0 ;  /* 0x00000000ff00723e */ /* 0x000fc800000000ff */
[----:B------:R-:W-:Y:S01]  /*3c10*/  PRMT R19, R0, 0x7610, R19 ;  /* 0x0000761000137816 */ /* 0x000fe20000000013 */
[----:B------:R-:W-:Y:S05]  /*3c20*/  BRA `(.L_x_9932) ;  /* 0x0000076000007947 */ /* 0x000fea0003800000 */
.L_x_9944:
        /* <DEDUP_REMOVED lines=12> */
.L_x_9951:
        /* <DEDUP_REMOVED lines=21> */
.L_x_9955:
[----:B------:R-:W-:Y:S05]  /*3e40*/  BSYNC B1 ;  /* 0x0000000000017941 */ /* 0x000fea0003800000 */
.L_x_9954:
[----:B------:R-:W-:Y:S01]  /*3e50*/  LEA R3, R0, 0x3b800000, 0x17 ;  /* 0x3b80000000037811 */ /* 0x000fe200078eb8ff */
[----:B------:R-:W-:-:S05]  /*3e60*/  IMAD.SHL.U32 R0, R2, 0x100000, RZ ;  /* 0x0010000002007824 */ /* 0x000fca00078e00ff */
[----:B------:R-:W-:Y:S02]  /*3e70*/  LOP3.LUT R0, R3, R0, R4, 0xfe, !PT ;  /* 0x0000000003007212 */ /* 0x000fe400078efe04 */
.L_x_9953:
[----:B------:R-:W-:Y:S05]  /*3e80*/  BSYNC B0 ;  /* 0x0000000000007941 */ /* 0x000fea0003800000 */
.L_x_9952:
[----:B------:R-:W-:-:S04]  /*3e90*/  F2FP.PACK_AB R0, RZ, R0 ;  /* 0x00000000ff00723e */ /* 0x000fc800000000ff */
[----:B------:R-:W-:Y:S01]  /*3ea0*/  PRMT R19, R0, 0x7610, R19 ;  /* 0x0000761000137816 */ /* 0x000fe20000000013 */
[----:B------:R-:W-:Y:S05]  /*3eb0*/  BRA `(.L_x_9932) ;  /* 0x000004d000007947 */ /* 0x000fea0003800000 */
.L_x_9950:
        /* <DEDUP_REMOVED lines=21> */
.L_x_9959:
[----:B------:R-:W-:Y:S05]  /*4010*/  BSYNC B1 ;  /* 0x0000000000017941 */ /* 0x000fea0003800000 */
.L_x_9958:
[----:B------:R-:W-:Y:S01]  /*4020*/  LEA R3, R0, 0x37800000, 0x17 ;  /* 0x3780000000037811 */ /* 0x000fe200078eb8ff */
[----:B------:R-:W-:-:S05]  /*4030*/  IMAD.SHL.U32 R0, R2, 0x200000, RZ ;  /* 0x0020000002007824 */ /* 0x000fca00078e00ff */
[----:B------:R-:W-:Y:S02]  /*4040*/  LOP3.LUT R0, R3, R0, R4, 0xfe, !PT ;  /* 0x0000000003007212 */ /* 0x000fe400078efe04 */
.L_x_9957:
[----:B------:R-:W-:Y:S05]  /*4050*/  BSYNC B0 ;  /* 0x0000000000007941 */ /* 0x000fea0003800000 */
.L_x_9956:
[----:B------:R-:W-:-:S04]  /*4060*/  F2FP.PACK_AB R0, RZ, R0 ;  /* 0x00000000ff00723e */ /* 0x000fc800000000ff */
[----:B------:R-:W-:Y:S01]  /*4070*/  PRMT R19, R0, 0x7610, R19 ;  /* 0x0000761000137816 */ /* 0x000fe20000000013 */
[----:B------:R-:W-:Y:S05]  /*4080*/  BRA `(.L_x_9932) ;  /* 0x0000030000007947 */ /* 0x000fea0003800000 */
.L_x_9949:
        /* <DEDUP_REMOVED lines=14> */
.L_x_9963:
[----:B------:R-:W-:Y:S05]  /*4170*/  BSYNC B0 ;  /* 0x0000000000007941 */ /* 0x000fea0003800000 */
.L_x_9962:
[----:B------:R-:W-:-:S04]  /*4180*/  F2FP.PACK_AB R0, RZ, R0 ;  /* 0x00000000ff00723e */ /* 0x000fc800000000ff */
[----:B------:R-:W-:Y:S01]  /*4190*/  PRMT R19, R0, 0x7610, R19 ;  /* 0x0000761000137816 */ /* 0x000fe20000000013 */
[----:B------:R-:W-:Y:S05]  /*41a0*/  BRA `(.L_x_9932) ;  /* 0x000001e000007947 */ /* 0x000fea0003800000 */
.L_x_9937:
        /* <DEDUP_REMOVED lines=21> */
.L_x_9961:
[----:B------:R-:W2:Y:S02]  /*4300*/  LDG.E.64 R2, [R2.64] ;  /* 0x0000002402027981 */ /* 0x000ea4000c1e1b00 */
[----:B--2---:R-:W0:Y:S02]  /*4310*/  I2F.U64 R0, R2 ;  /* 0x0000000200007312 */ /* 0x004e240000301000 */
[----:B0-----:R-:W-:-:S04]  /*4320*/  F2FP.PACK_AB R0, RZ, R0 ;  /* 0x00000000ff00723e */ /* 0x001fc800000000ff */
[----:B------:R-:W-:Y:S01]  /*4330*/  PRMT R19, R0, 0x7610, R19 ;  /* 0x0000761000137816 */ /* 0x000fe20000000013 */
[----:B------:R-:W-:Y:S05]  /*4340*/  BRA `(.L_x_9932) ;  /* 0x0000004000007947 */ /* 0x000fea0003800000 */
.L_x_9960:
[----:B------:R-:W2:Y:S02]  /*4350*/  LDG.E R2, [R2.64] ;  /* 0x0000002402027981 */ /* 0x000ea4000c1e1900 */
[----:B--2---:R-:W0:Y:S02]  /*4360*/  I2F.U32 R0, R2 ;  /* 0x0000000200007306 */ /* 0x004e240000201000 */
[----:B0-----:R-:W-:-:S04]  /*4370*/  F2FP.PACK_AB R0, RZ, R0 ;  /* 0x00000000ff00723e */ /* 0x001fc800000000ff */
[----:B------:R-:W-:Y:S02]  /*4380*/  PRMT R19, R0, 0x7610, R19 ;  /* 0x0000761000137816 */ /* 0x000fe40000000013 */
.L_x_9932:
[----:B------:R-:W-:Y:S05]  /*4390*/  BSYNC B6 ;  /* 0x0000000000067941 */ /* 0x000fea0003800000 */
.L_x_9931:
        /* <DEDUP_REMOVED lines=22> */
[----:B------:R-:W-:Y:S01]  /*4500*/  @!P2 FMNMX.FTZ R3, R0, R3, !PT ;  /* 0x000000030003a209 */ /* 0x000fe20007810000 */
[----:B------:R-:W-:Y:S01]  /*4510*/  @!P0 HADD2.F32 R9, -RZ, c[0x0] [0x168].H0_H0 ;  /* 0x20005a00ff098630 */ /* 0x000fe20000004100 */
[----:B------:R-:W-:Y:S02]  /*4520*/  @!P3 FMNMX.FTZ R5, R6, R5, !PT ;  /* 0x000000050605b209 */ /* 0x000fe40007810000 */
[----:B------:R-:W-:Y:S02]  /*4530*/  @!P1 FMNMX.FTZ R7, R8, R7, !PT ;  /* 0x0000000708079209 */ /* 0x000fe40007810000 */
[----:B------:R-:W-:-:S02]  /*4540*/  @!P0 FMNMX.FTZ R4, R9, R4, !PT ;  /* 0x0000000409048209 */ /* 0x000fc40007810000 */
        /* <DEDUP_REMOVED lines=30> */
.L_x_9969:
[----:B------:R-:W-:-:S06]  /*4730*/  HADD2.F32 R3, -RZ, R25.H0_H0 ;  /* 0x20000019ff037230 */ /* 0x000fcc0000004100 */
[----:B------:R-:W0:Y:S02]  /*4740*/  F2I.S64.TRUNC R2, R3 ;  /* 0x0000000300027311 */ /* 0x000e24000020d900 */
[----:B0-----:R-:W-:Y:S02]  /*4750*/  IMAD.MOV.U32 R5, RZ, RZ, R2 ;  /* 0x000000ffff057224 */ /* 0x001fe400078e0002 */
[----:B------:R-:W-:-:S03]  /*4760*/  IMAD.MOV.U32 R2, RZ, RZ, R24 ;  /* 0x000000ffff027224 */ /* 0x000fc600078e0018 */
[----:B------:R0:W-:Y:S01]  /*4770*/  STG.E.U8 [R8.64], R5 ;  /* 0x0000000508007986 */ /* 0x0001e2000c101124 */
[----:B------:R-:W-:Y:S05]  /*4780*/  BRA `(.L_x_9965) ;  /* 0x00000f8000007947 */ /* 0x000fea0003800000 */
.L_x_9968:
        /* <DEDUP_REMOVED lines=11> */
.L_x_9972:
[----:B------:R-:W-:Y:S01]  /*4840*/  HADD2.F32 R25, -RZ, R25.H0_H0 ;  /* 0x20000019ff197230 */ /* 0x000fe20000004100 */
[----:B------:R-:W-:-:S05]  /*4850*/  IMAD.MOV.U32 R2, RZ, RZ, R24 ;  /* 0x000000ffff027224 */ /* 0x000fca00078e0018 */
[----:B------:R-:W0:Y:S02]  /*4860*/  F2I.FTZ.TRUNC.NTZ R25, R25 ;  /* 0x0000001900197305 */ /* 0x000e24000021f100 */
[----:B0-----:R0:W-:Y:S01]  /*4870*/  STG.E [R8.64], R25 ;  /* 0x0000001908007986 */ /* 0x0011e2000c101924 */
[----:B------:R-:W-:Y:S05]  /*4880*/  BRA `(.L_x_9965) ;  /* 0x00000e8000007947 */ /* 0x000fea0003800000 */
.L_x_9971:
[----:B------:R-:W-:Y:S01]  /*4890*/  HADD2.F32 R25, -RZ, R25.H0_H0 ;  /* 0x20000019ff197230 */ /* 0x000fe20000004100 */
[----:B------:R-:W-:-:S05]  /*48a0*/  IMAD.MOV.U32 R2, RZ, RZ, R24 ;  /* 0x000000ffff027224 */ /* 0x000fca00078e0018 */
[----:B------:R-:W0:Y:S02]  /*48b0*/  F2I.FTZ.TRUNC.NTZ R25, R25 ;  /* 0x0000001900197305 */ /* 0x000e24000021f100 */
[----:B0-----:R0:W-:Y:S01]  /*48c0*/  STG.E.U16 [R8.64], R25 ;  /* 0x0000001908007986 */ /* 0x0011e2000c101524 */
[----:B------:R-:W-:Y:S05]  /*48d0*/  BRA `(.L_x_9965) ;  /* 0x00000e3000007947 */ /* 0x000fea0003800000 */
.L_x_9967:
        /* <DEDUP_REMOVED lines=10> */
.L_x_9974:
[----:B------:R0:W-:Y:S01]  /*4980*/  STG.E.U16 [R8.64], R25 ;  /* 0x0000001908007986 */ /* 0x0001e2000c101524 */
[----:B------:R-:W-:Y:S01]  /*4990*/  IMAD.MOV.U32 R2, RZ, RZ, R24 ;  /* 0x000000ffff027224 */ /* 0x000fe200078e0018 */
[----:B------:R-:W-:Y:S05]  /*49a0*/  BRA `(.L_x_9965) ;  /* 0x00000d6000007947 */ /* 0x000fea0003800000 */
.L_x_9973:
        /* <DEDUP_REMOVED lines=11> */
.L_x_9976:
[----:B------:R-:W-:Y:S01]  /*4a60*/  HADD2.F32 R0, -RZ, R25.H0_H0 ;  /* 0x20000019ff007230 */ /* 0x000fe20000004100 */
[----:B------:R-:W-:-:S04]  /*4a70*/  IMAD.MOV.U32 R2, RZ, RZ, R24 ;  /* 0x000000ffff027224 */ /* 0x000fc800078e0018 */
[----:B------:R-:W-:-:S04]  /*4a80*/  F2FP.PACK_AB R0, RZ, R0 ;  /* 0x00000000ff00723e */ /* 0x000fc800000000ff */
[----:B------:R-:W-:-:S05]  /*4a90*/  PRMT R0, R0, 0x5410, RZ ;  /* 0x0000541000007816 */ /* 0x000fca00000000ff */
[----:B------:R0:W-:Y:S01]  /*4aa0*/  STG.E [R8.64], R0 ;  /* 0x0000000008007986 */ /* 0x0001e2000c101924 */
[----:B------:R-:W-:Y:S05]  /*4ab0*/  BRA `(.L_x_9965) ;  /* 0x00000c5000007947 */ /* 0x000fea0003800000 */
.L_x_9975:
[----:B------:R-:W-:Y:S01]  /*4ac0*/  HADD2.F32 R4, -RZ, R25.H0_H0 ;  /* 0x20000019ff047230 */ /* 0x000fe20000004100 */
[----:B------:R-:W-:-:S04]  /*4ad0*/  IMAD.MOV.U32 R2, RZ, RZ, R24 ;  /* 0x000000ffff027224 */ /* 0x000fc800078e0018 */
[----:B------:R-:W-:-:S06]  /*4ae0*/  FMUL.FTZ R4, R4, 1 ;  /* 0x3f80000004047820 */ /* 0x000fcc0000410000 */
[----:B------:R-:W0:Y:S02]  /*4af0*/  F2F.F64.F32 R4, R4 ;  /* 0x0000000400047310 */ /* 0x000e240000201800 */
[----:B0-----:R0:W-:Y:S01]  /*4b00*/  STG.E.64 [R8.64], R4 ;  /* 0x0000000408007986 */ /* 0x0011e2000c101b24 */
[----:B------:R-:W-:Y:S05]  /*4b10*/  BRA `(.L_x_9965) ;  /* 0x00000bf000007947 */ /* 0x000fea0003800000 */
.L_x_9966:
        /* <DEDUP_REMOVED lines=14> */
.L_x_9979:
[----:B------:R-:W-:Y:S01]  /*4c00*/  HADD2.F32 R25, -RZ, R25.H0_H0 ;  /* 0x20000019ff197230 */ /* 0x000fe20000004100 */
[----:B------:R-:W-:Y:S01]  /*4c10*/  CS2R R6, SRZ ;  /* 0x0000000000067805 */ /* 0x000fe2000001ff00 */
[----:B------:R-:W-:-:S03]  /*4c20*/  IMAD.MOV.U32 R2, RZ, RZ, R24 ;  /* 0x000000ffff027224 */ /* 0x000fc600078e0018 */
[----:B------:R-:W-:-:S06]  /*4c30*/  FMUL.FTZ R4, R25, 1 ;  /* 0x3f80000019047820 */ /* 0x000fcc0000410000 */
[----:B------:R-:W0:Y:S02]  /*4c40*/  F2F.F64.F32 R4, R4 ;  /* 0x0000000400047310 */ /* 0x000e240000201800 */
[----:B0-----:R0:W-:Y:S01]  /*4c50*/  STG.E.128 [R8.64], R4 ;  /* 0x0000000408007986 */ /* 0x0011e2000c101d24 */
[----:B------:R-:W-:Y:S05]  /*4c60*/  BRA `(.L_x_9965) ;  /* 0x00000aa000007947 */ /* 0x000fea0003800000 */
.L_x_9978:
        /* <DEDUP_REMOVED lines=21> */
.L_x_9983:
[----:B------:R-:W-:Y:S05]  /*4dc0*/  BSYNC B0 ;  /* 0x0000000000007941 */ /* 0x000fea0003800000 */
.L_x_9982:
[----:B------:R-:W-:Y:S01]  /*4dd0*/  LOP3.LUT R3, R0, R3, RZ, 0xfc, !PT ;  /* 0x0000000300037212 */ /* 0x000fe200078efcff */
[----:B------:R-:W-:-:S04]  /*4de0*/  IMAD.MOV.U32 R2, RZ, RZ, R24 ;  /* 0x000000ffff027224 */ /* 0x000fc800078e0018 */
[----:B------:R0:W-:Y:S01]  /*4df0*/  STG.E.U8 [R8.64], R3 ;  /* 0x0000000308007986 */ /* 0x0001e2000c101124 */
[----:B------:R-:W-:Y:S05]  /*4e00*/  BRA `(.L_x_9965) ;  /* 0x0000090000007947 */ /* 0x000fea0003800000 */
.L_x_9981:
        /* <DEDUP_REMOVED lines=13> */
.L_x_9985:
[----:B------:R-:W-:Y:S01]  /*4ee0*/  IMAD.MOV.U32 R0, RZ, RZ, 0x7f ;  /* 0x0000007fff007424 */ /* 0x000fe200078e00ff */
[----:B------:R-:W-:-:S04]  /*4ef0*/  ISETP.GT.U32.AND P0, PT, R2, 0x7f800000, PT ;  /* 0x7f8000000200780c */ /* 0x000fc80003f04070 */
[----:B------:R-:W-:-:S04]  /*4f00*/  SEL R0, R0, 0x7c, P0 ;  /* 0x0000007c00007807 */ /* 0x000fc80000000000 */
.L_x_9986:
[----:B------:R-:W-:Y:S05]  /*4f10*/  BSYNC B0 ;  /* 0x0000000000007941 */ /* 0x000fea0003800000 */
.L_x_9984:
[----:B------:R-:W-:-:S04]  /*4f20*/  LOP3.LUT R2, R25, 0x80000000, RZ, 0xc0, !PT ;  /* 0x8000000019027812 */ /* 0x000fc800078ec0ff */
[----:B------:R-:W-:Y:S01]  /*4f30*/  SHF.R.U32.HI R3, RZ, 0x18, R2 ;  /* 0x00000018ff037819 */ /* 0x000fe20000011602 */
[----:B------:R-:W-:-:S03]  /*4f40*/  IMAD.MOV.U32 R2, RZ, RZ, R24 ;  /* 0x000000ffff027224 */ /* 0x000fc600078e0018 */
[----:B------:R-:W-:-:S05]  /*4f50*/  LOP3.LUT R3, R0, R3, RZ, 0xfc, !PT ;  /* 0x0000000300037212 */ /* 0x000fca00078efcff */
[----:B------:R0:W-:Y:S01]  /*4f60*/  STG.E.U8 [R8.64], R3 ;  /* 0x0000000308007986 */ /* 0x0001e2000c101124 */
[----:B------:R-:W-:Y:S05]  /*4f70*/  BRA `(.L_x_9965) ;  /* 0x0000079000007947 */ /* 0x000fea0003800000 */
.L_x_9980:
[----:B------:R-:W-:Y:S01]  /*4f80*/  HADD2.F32 R0, -RZ, R25.H0_H0 ;  /* 0x20000019ff007230 */ /* 0x000fe20000004100 */
[----:B------:R-:W-:-:S04]  /*4f90*/  IMAD.MOV.U32 R2, RZ, RZ, R24 ;  /* 0x000000ffff027224 */ /* 0x000fc800078e0018 */
[----:B------:R-:W-:-:S05]  /*4fa0*/  F2FP.BF16.PACK_AB R0, RZ, R0 ;  /* 0x00000000ff00723e */ /* 0x000fca00000010ff */
[----:B------:R0:W-:Y:S01]  /*4fb0*/  STG.E.U16 [R8.64], R0 ;  /* 0x0000000008007986 */ /* 0x0001e2000c101524 */
[----:B------:R-:W-:Y:S05]  /*4fc0*/  BRA `(.L_x_9965) ;  /* 0x0000074000007947 */ /* 0x000fea0003800000 */
.L_x_9977:
        /* <DEDUP_REMOVED lines=13> */
.L_x_9989:
        /* <DEDUP_REMOVED lines=17> */
.L_x_9992:
[----:B------:R-:W-:-:S04]  /*51b0*/  LOP3.LUT R2, R25, 0x80000000, RZ, 0xc0, !PT ;  /* 0x8000000019027812 */ /* 0x000fc800078ec0ff */
[----:B------:R-:W-:-:S04]  /*51c0*/  SHF.R.U32.HI R3, RZ, 0x18, R2 ;  /* 0x00000018ff037819 */ /* 0x000fc80000011602 */
[----:B------:R-:W-:-:S04]  /*51d0*/  LOP3.LUT R0, R0, R3, RZ, 0xfc, !PT ;  /* 0x0000000300007212 */ /* 0x000fc800078efcff */
[----:B------:R-:W-:Y:S02]  /*51e0*/  PRMT R4, R0, 0x7610, R4 ;  /* 0x0000761000047816 */ /* 0x000fe40000000004 */
.L_x_9991:
[----:B------:R-:W-:Y:S05]  /*51f0*/  BSYNC B0 ;  /* 0x0000000000007941 */ /* 0x000fea0003800000 */
.L_x_9990:
[----:B------:R0:W-:Y:S01]  /*5200*/  STG.E.U8 [R8.64], R4 ;  /* 0x0000000408007986 */ /* 0x0001e2000c101124 */
[----:B------:R-:W-:Y:S01]  /*5210*/  IMAD.MOV.U32 R2, RZ, RZ, R24 ;  /* 0x000000ffff027224 */ /* 0x000fe200078e0018 */
[----:B------:R-:W-:Y:S05]  /*5220*/  BRA `(.L_x_9965) ;  /* 0x000004e000007947 */ /* 0x000fea0003800000 */
.L_x_9988:
        /* <DEDUP_REMOVED lines=17> */
.L_x_9995:
[----:B------:R-:W-:-:S04]  /*5340*/  LOP3.LUT R2, R25, 0x80000000, RZ, 0xc0, !PT ;  /* 0x8000000019027812 */ /* 0x000fc800078ec0ff */
[----:B------:R-:W-:-:S04]  /*5350*/  SHF.R.U32.HI R3, RZ, 0x18, R2 ;  /* 0x00000018ff037819 */ /* 0x000fc80000011602 */
[----:B------:R-:W-:-:S04]  /*5360*/  LOP3.LUT R0, R0, R3, RZ, 0xfc, !PT ;  /* 0x0000000300007212 */ /* 0x000fc800078efcff */
[----:B------:R-:W-:Y:S02]  /*5370*/  PRMT R4, R0, 0x7610, R4 ;  /* 0x0000761000047816 */ /* 0x000fe40000000004 */
.L_x_9994:
[----:B------:R-:W-:Y:S05]  /*5380*/  BSYNC B0 ;  /* 0x0000000000007941 */ /* 0x000fea0003800000 */
.L_x_9993:
[----:B------:R0:W-:Y:S01]  /*5390*/  STG.E.U8 [R8.64], R4 ;  /* 0x0000000408007986 */ /* 0x0001e2000c101124 */
[----:B------:R-:W-:Y:S01]  /*53a0*/  IMAD.MOV.U32 R2, RZ, RZ, R24 ;  /* 0x000000ffff027224 */ /* 0x000fe200078e0018 */
[----:B------:R-:W-:Y:S05]  /*53b0*/  BRA `(.L_x_9965) ;  /* 0x0000035000007947 */ /* 0x000fea0003800000 */
.L_x_9987:
        /* <DEDUP_REMOVED lines=23> */
.L_x_9970:
        /* <DEDUP_REMOVED lines=21> */
.L_x_9997:
[----:B------:R-:W-:Y:S01]  /*5680*/  HADD2.F32 R4, -RZ, R25.H0_H0 ;  /* 0x20000019ff047230 */ /* 0x000fe20000004100 */
[----:B------:R-:W-:-:S05]  /*5690*/  IMAD.MOV.U32 R2, RZ, RZ, R24 ;  /* 0x000000ffff027224 */ /* 0x000fca00078e0018 */
[----:B------:R-:W0:Y:S02]  /*56a0*/  F2I.U64.TRUNC R4, R4 ;  /* 0x0000000400047311 */ /* 0x000e24000020d800 */
[----:B0-----:R0:W-:Y:S01]  /*56b0*/  STG.E.64 [R8.64], R4 ;  /* 0x0000000408007986 */ /* 0x0011e2000c101b24 */
[----:B------:R-:W-:Y:S05]  /*56c0*/  BRA `(.L_x_9965) ;  /* 0x0000004000007947 */ /* 0x000fea0003800000 */
.L_x_9996:
[----:B------:R-:W-:Y:S01]  /*56d0*/  HADD2.F32 R25, -RZ, R25.H0_H0 ;  /* 0x20000019ff197230 */ /* 0x000fe20000004100 */
[----:B------:R-:W-:-:S05]  /*56e0*/  IMAD.MOV.U32 R2, RZ, RZ, R24 ;  /* 0x000000ffff027224 */ /* 0x000fca00078e0018 */
[----:B------:R-:W0:Y:S02]  /*56f0*/  F2I.FTZ.U32.TRUNC.NTZ R25, R25 ;  /* 0x0000001900197305 */ /* 0x000e24000021f000 */
[----:B0-----:R0:W-:Y:S02]  /*5700*/  STG.E [R8.64], R25 ;  /* 0x0000001908007986 */ /* 0x0011e4000c101924 */
.L_x_9965:
[----:B-1----:R-:W-:Y:S05]  /*5710*/  BSYNC B6 ;  /* 0x0000000000067941 */ /* 0x002fea0003800000 */
.L_x_9964:
        /* <DEDUP_REMOVED lines=23> */
.L_x_10003:
[----:B------:R-:W-:-:S06]  /*5890*/  HADD2.F32 R5, -RZ, R18.H0_H0 ;  /* 0x20000012ff057230 */ /* 0x000fcc0000004100 */
[----:B------:R-:W0:Y:S02]  /*58a0*/  F2I.S64.TRUNC R4, R5 ;  /* 0x0000000500047311 */ /* 0x000e24000020d900 */
[----:B0-----:R0:W-:Y:S01]  /*58b0*/  STG.E.U8 [R8.64], R4 ;  /* 0x0000000408007986 */ /* 0x0011e2000c101124 */
[----:B------:R-:W-:Y:S05]  /*58c0*/  BRA `(.L_x_10005) ;  /* 0x00000e4000007947 */ /* 0x000fea0003800000 */
.L_x_10002:
        /* <DEDUP_REMOVED lines=10> */
.L_x_10007:
[----:B------:R-:W-:-:S04]  /*5970*/  HADD2.F32 R18, -RZ, R18.H0_H0 ;  /* 0x20000012ff127230 */ /* 0x000fc80000004100 */
[----:B------:R-:W0:Y:S02]  /*5980*/  F2I.FTZ.TRUNC.NTZ R3, R18 ;  /* 0x0000001200037305 */ /* 0x000e24000021f100 */
[----:B0-----:R0:W-:Y:S01]  /*5990*/  STG.E [R8.64], R3 ;  /* 0x0000000308007986 */ /* 0x0011e2000c101924 */
[----:B------:R-:W-:Y:S05]  /*59a0*/  BRA `(.L_x_10005) ;  /* 0x00000d6000007947 */ /* 0x000fea0003800000 */
.L_x_10006:
[----:B------:R-:W-:-:S04]  /*59b0*/  HADD2.F32 R18, -RZ, R18.H0_H0 ;  /* 0x20000012ff127230 */ /* 0x000fc80000004100 */
[----:B------:R-:W0:Y:S02]  /*59c0*/  F2I.FTZ.TRUNC.NTZ R3, R18 ;  /* 0x0000001200037305 */ /* 0x000e24000021f100 */
[----:B0-----:R0:W-:Y:S01]  /*59d0*/  STG.E.U16 [R8.64], R3 ;  /* 0x0000000308007986 */ /* 0x0011e2000c101524 */
[----:B------:R-:W-:Y:S05]  /*59e0*/  BRA `(.L_x_10005) ;  /* 0x00000d2000007947 */ /* 0x000fea0003800000 */
.L_x_10001:
        /* <DEDUP_REMOVED lines=9> */
.L_x_10009:
[----:B------:R0:W-:Y:S01]  /*5a80*/  STG.E.U16 [R8.64], R18 ;  /* 0x0000001208007986 */ /* 0x0001e2000c101524 */
[----:B------:R-:W-:Y:S05]  /*5a90*/  BRA `(.L_x_10005) ;  /* 0x00000c7000007947 */ /* 0x000fea0003800000 */
.L_x_10008:
        /* <DEDUP_REMOVED lines=10> */
.L_x_10011:
[----:B------:R-:W-:-:S05]  /*5b40*/  HADD2.F32 R0, -RZ, R18.H0_H0 ;  /* 0x20000012ff007230 */ /* 0x000fca0000004100 */
[----:B------:R-:W-:-:S04]  /*5b50*/  F2FP.PACK_AB R0, RZ, R0 ;  /* 0x00000000ff00723e */ /* 0x000fc800000000ff */
[----:B------:R-:W-:-:S05]  /*5b60*/  PRMT R0, R0, 0x5410, RZ ;  /* 0x0000541000007816 */ /* 0x000fca00000000ff */
[----:B------:R0:W-:Y:S01]  /*5b70*/  STG.E [R8.64], R0 ;  /* 0x0000000008007986 */ /* 0x0001e2000c101924 */
[----:B------:R-:W-:Y:S05]  /*5b80*/  BRA `(.L_x_10005) ;  /* 0x00000b8000007947 */ /* 0x000fea0003800000 */
.L_x_10010:
[----:B------:R-:W-:-:S05]  /*5b90*/  HADD2.F32 R4, -RZ, R18.H0_H0 ;  /* 0x20000012ff047230 */ /* 0x000fca0000004100 */
[----:B------:R-:W-:-:S06]  /*5ba0*/  FMUL.FTZ R4, R4, 1 ;  /* 0x3f80000004047820 */ /* 0x000fcc0000410000 */
[----:B------:R-:W0:Y:S02]  /*5bb0*/  F2F.F64.F32 R4, R4 ;  /* 0x0000000400047310 */ /* 0x000e240000201800 */
[----:B0-----:R0:W-:Y:S01]  /*5bc0*/  STG.E.64 [R8.64], R4 ;  /* 0x0000000408007986 */ /* 0x0011e2000c101b24 */
[----:B------:R-:W-:Y:S05]  /*5bd0*/  BRA `(.L_x_10005) ;  /* 0x00000b3000007947 */ /* 0x000fea0003800000 */
.L_x_10000:
        /* <DEDUP_REMOVED lines=13> */
.L_x_10014:
[----:B------:R-:W-:Y:S01]  /*5cb0*/  HADD2.F32 R18, -RZ, R18.H0_H0 ;  /* 0x20000012ff127230 */ /* 0x000fe20000004100 */
[----:B------:R-:W-:-:S04]  /*5cc0*/  CS2R R6, SRZ ;  /* 0x0000000000067805 */ /* 0x000fc8000001ff00 */
[----:B------:R-:W-:-:S06]  /*5cd0*/  FMUL.FTZ R4, R18, 1 ;  /* 0x3f80000012047820 */ /* 0x000fcc0000410000 */
[----:B------:R-:W0:Y:S02]  /*5ce0*/  F2F.F64.F32 R4, R4 ;  /* 0x0000000400047310 */ /* 0x000e240000201800 */
[----:B0-----:R0:W-:Y:S01]  /*5cf0*/  STG.E.128 [R8.64], R4 ;  /* 0x0000000408007986 */ /* 0x0011e2000c101d24 */
[----:B------:R-:W-:Y:S05]  /*5d00*/  BRA `(.L_x_10005) ;  /* 0x00000a0000007947 */ /* 0x000fea0003800000 */
.L_x_10013:
        /* <DEDUP_REMOVED lines=21> */
.L_x_10018:
[----:B------:R-:W-:Y:S05]  /*5e60*/  BSYNC B0 ;  /* 0x0000000000007941 */ /* 0x000fea0003800000 */
.L_x_10017:
[----:B------:R-:W-:-:S05]  /*5e70*/  LOP3.LUT R5, R0, R5, RZ, 0xfc, !PT ;  /* 0x0000000500057212 */ /* 0x000fca00078efcff */
[----:B------:R0:W-:Y:S01]  /*5e80*/  STG.E.U8 [R8.64], R5 ;  /* 0x0000000508007986 */ /* 0x0001e2000c101124 */
[----:B------:R-:W-:Y:S05]  /*5e90*/  BRA `(.L_x_10005) ;  /* 0x0000087000007947 */ /* 0x000fea0003800000 */
.L_x_10016:
        /* <DEDUP_REMOVED lines=13> */
.L_x_10020:
[----:B------:R-:W-:Y:S01]  /*5f70*/  IMAD.MOV.U32 R0, RZ, RZ, 0x7f ;  /* 0x0000007fff007424 */ /* 0x000fe200078e00ff */
[----:B------:R-:W-:-:S04]  /*5f80*/  ISETP.GT.U32.AND P0, PT, R3, 0x7f800000, PT ;  /* 0x7f8000000300780c */ /* 0x000fc80003f04070 */
[----:B------:R-:W-:-:S04]  /*5f90*/  SEL R0, R0, 0x7c, P0 ;  /* 0x0000007c00007807 */ /* 0x000fc80000000000 */
.L_x_10021:
[----:B------:R-:W-:Y:S05]  /*5fa0*/  BSYNC B0 ;  /* 0x0000000000007941 */ /* 0x000fea0003800000 */
.L_x_10019:
[----:B------:R-:W-:-:S04]  /*5fb0*/  LOP3.LUT R3, R5, 0x80000000, RZ, 0xc0, !PT ;  /* 0x8000000005037812 */ /* 0x000fc800078ec0ff */
[----:B------:R-:W-:-:S04]  /*5fc0*/  SHF.R.U32.HI R3, RZ, 0x18, R3 ;  /* 0x00000018ff037819 */ /* 0x000fc80000011603 */
[----:B------:R-:W-:-:S05]  /*5fd0*/  LOP3.LUT R3, R0, R3, RZ, 0xfc, !PT ;  /* 0x0000000300037212 */ /* 0x000fca00078efcff */
[----:B------:R0:W-:Y:S01]  /*5fe0*/  STG.E.U8 [R8.64], R3 ;  /* 0x0000000308007986 */ /* 0x0001e2000c101124 */
[----:B------:R-:W-:Y:S05]  /*5ff0*/  BRA `(.L_x_10005) ;  /* 0x0000071000007947 */ /* 0x000fea0003800000 */
.L_x_10015:
[----:B------:R-:W-:-:S05]  /*6000*/  HADD2.F32 R0, -RZ, R18.H0_H0 ;  /* 0x20000012ff007230 */ /* 0x000fca0000004100 */
[----:B------:R-:W-:-:S05]  /*6010*/  F2FP.BF16.PACK_AB R0, RZ, R0 ;  /* 0x00000000ff00723e */ /* 0x000fca00000010ff */
[----:B------:R0:W-:Y:S01]  /*6020*/  STG.E.U16 [R8.64], R0 ;  /* 0x0000000008007986 */ /* 0x0001e2000c101524 */
[----:B------:R-:W-:Y:S05]  /*6030*/  BRA `(.L_x_10005) ;  /* 0x000006d000007947 */ /* 0x000fea0003800000 */
.L_x_10012:
        /* <DEDUP_REMOVED lines=12> */
.L_x_10024:
        /* <DEDUP_REMOVED lines=17> */
.L_x_10027:
[----:B------:R-:W-:-:S04]  /*6210*/  LOP3.LUT R3, R5, 0x80000000, RZ, 0xc0, !PT ;  /* 0x8000000005037812 */ /* 0x000fc800078ec0ff */
[----:B------:R-:W-:-:S04]  /*6220*/  SHF.R.U32.HI R3, RZ, 0x18, R3 ;  /* 0x00000018ff037819 */ /* 0x000fc80000011603 */
[----:B------:R-:W-:-:S04]  /*6230*/  LOP3.LUT R0, R0, R3, RZ, 0xfc, !PT ;  /* 0x0000000300007212 */ /* 0x000fc800078efcff */
[----:B------:R-:W-:Y:S02]  /*6240*/  PRMT R4, R0, 0x7610, R4 ;  /* 0x0000761000047816 */ /* 0x000fe40000000004 */
.L_x_10026:
[----:B------:R-:W-:Y:S05]  /*6250*/  BSYNC B0 ;  /* 0x0000000000007941 */ /* 0x000fea0003800000 */
.L_x_10025:
[----:B------:R0:W-:Y:S01]  /*6260*/  STG.E.U8 [R8.64], R4 ;  /* 0x0000000408007986 */ /* 0x0001e2000c101124 */
[----:B------:R-:W-:Y:S05]  /*6270*/  BRA `(.L_x_10005) ;  /* 0x0000049000007947 */ /* 0x000fea0003800000 */
.L_x_10023:
        /* <DEDUP_REMOVED lines=17> */
.L_x_10030:
[----:B------:R-:W-:-:S04]  /*6390*/  LOP3.LUT R3, R5, 0x80000000, RZ, 0xc0, !PT ;  /* 0x8000000005037812 */ /* 0x000fc800078ec0ff */
[----:B------:R-:W-:-:S04]  /*63a0*/  SHF.R.U32.HI R3, RZ, 0x18, R3 ;  /* 0x00000018ff037819 */ /* 0x000fc80000011603 */
[----:B------:R-:W-:-:S04]  /*63b0*/  LOP3.LUT R0, R0, R3, RZ, 0xfc, !PT ;  /* 0x0000000300007212 */ /* 0x000fc800078efcff */
[----:B------:R-:W-:Y:S02]  /*63c0*/  PRMT R4, R0, 0x7610, R4 ;  /* 0x0000761000047816 */ /* 0x000fe40000000004 */
.L_x_10029:
[----:B------:R-:W-:Y:S05]  /*63d0*/  BSYNC B0 ;  /* 0x0000000000007941 */ /* 0x000fea0003800000 */
.L_x_10028:
[----:B------:R0:W-:Y:S01]  /*63e0*/  STG.E.U8 [R8.64], R4 ;  /* 0x0000000408007986 */ /* 0x0001e2000c101124 */
[----:B------:R-:W-:Y:S05]  /*63f0*/  BRA `(.L_x_10005) ;  /* 0x0000031000007947 */ /* 0x000fea0003800000 */
.L_x_10022:
        /* <DEDUP_REMOVED lines=22> */
.L_x_10004:
        /* <DEDUP_REMOVED lines=20> */
.L_x_10032:
[----:B------:R-:W-:-:S06]  /*66a0*/  HADD2.F32 R4, -RZ, R18.H0_H0 ;  /* 0x20000012ff047230 */ /* 0x000fcc0000004100 */
[----:B------:R-:W0:Y:S02]  /*66b0*/  F2I.U64.TRUNC R4, R4 ;  /* 0x0000000400047311 */ /* 0x000e24000020d800 */
[----:B0-----:R0:W-:Y:S01]  /*66c0*/  STG.E.64 [R8.64], R4 ;  /* 0x0000000408007986 */ /* 0x0011e2000c101b24 */
[----:B------:R-:W-:Y:S05]  /*66d0*/  BRA `(.L_x_10005) ;  /* 0x0000003000007947 */ /* 0x000fea0003800000 */
.L_x_10031:
[----:B------:R-:W-:-:S04]  /*66e0*/  HADD2.F32 R18, -RZ, R18.H0_H0 ;  /* 0x20000012ff127230 */ /* 0x000fc80000004100 */
[----:B------:R-:W0:Y:S02]  /*66f0*/  F2I.FTZ.U32.TRUNC.NTZ R3, R18 ;  /* 0x0000001200037305 */ /* 0x000e24000021f000 */
[----:B0-----:R0:W-:Y:S02]  /*6700*/  STG.E [R8.64], R3 ;  /* 0x0000000308007986 */ /* 0x0011e4000c101924 */
.L_x_10005:
        /* <DEDUP_REMOVED lines=23> */
.L_x_10036:
[----:B------:R-:W-:-:S06]  /*6880*/  HADD2.F32 R5, -RZ, R22.H0_H0 ;  /* 0x20000016ff057230 */ /* 0x000fcc0000004100 */
[----:B------:R-:W0:Y:S02]  /*6890*/  F2I.S64.TRUNC R4, R5 ;  /* 0x0000000500047311 */ /* 0x000e24000020d900 */
[----:B0-----:R0:W-:Y:S01]  /*68a0*/  STG.E.U8 [R8.64], R4 ;  /* 0x0000000408007986 */ /* 0x0011e2000c101124 */
[----:B------:R-:W-:Y:S05]  /*68b0*/  BRA `(.L_x_10038) ;  /* 0x00000e4000007947 */ /* 0x000fea0003800000 */
.L_x_10035:
        /* <DEDUP_REMOVED lines=10> */
.L_x_10040:
[----:B------:R-:W-:-:S04]  /*6960*/  HADD2.F32 R22, -RZ, R22.H0_H0 ;  /* 0x20000016ff167230 */ /* 0x000fc80000004100 */
[----:B------:R-:W0:Y:S02]  /*6970*/  F2I.FTZ.TRUNC.NTZ R3, R22 ;  /* 0x0000001600037305 */ /* 0x000e24000021f100 */
[----:B0-----:R0:W-:Y:S01]  /*6980*/  STG.E [R8.64], R3 ;  /* 0x0000000308007986 */ /* 0x0011e2000c101924 */
[----:B------:R-:W-:Y:S05]  /*6990*/  BRA `(.L_x_10038) ;  /* 0x00000d6000007947 */ /* 0x000fea0003800000 */
.L_x_10039:
[----:B------:R-:W-:-:S04]  /*69a0*/  HADD2.F32 R22, -RZ, R22.H0_H0 ;  /* 0x20000016ff167230 */ /* 0x000fc80000004100 */
[----:B------:R-:W0:Y:S02]  /*69b0*/  F2I.FTZ.TRUNC.NTZ R3, R22 ;  /* 0x0000001600037305 */ /* 0x000e24000021f100 */
[----:B0-----:R0:W-:Y:S01]  /*69c0*/  STG.E.U16 [R8.64], R3 ;  /* 0x0000000308007986 */ /* 0x0011e2000c101524 */
[----:B------:R-:W-:Y:S05]  /*69d0*/  BRA `(.L_x_10038) ;  /* 0x00000d2000007947 */ /* 0x000fea0003800000 */
.L_x_10034:
        /* <DEDUP_REMOVED lines=9> */
.L_x_10042:
[----:B------:R0:W-:Y:S01]  /*6a70*/  STG.E.U16 [R8.64], R22 ;  /* 0x0000001608007986 */ /* 0x0001e2000c101524 */
[----:B------:R-:W-:Y:S05]  /*6a80*/  BRA `(.L_x_10038) ;  /* 0x00000c7000007947 */ /* 0x000fea0003800000 */
.L_x_10041:
        /* <DEDUP_REMOVED lines=10> */
.L_x_10044:
[----:B------:R-:W-:-:S05]  /*6b30*/  HADD2.F32 R0, -RZ, R22.H0_H0 ;  /* 0x20000016ff007230 */ /* 0x000fca0000004100 */
[----:B------:R-:W-:-:S04]  /*6b40*/  F2FP.PACK_AB R0, RZ, R0 ;  /* 0x00000000ff00723e */ /* 0x000fc800000000ff */
[----:B------:R-:W-:-:S05]  /*6b50*/  PRMT R0, R0, 0x5410, RZ ;  /* 0x0000541000007816 */ /* 0x000fca00000000ff */
[----:B------:R0:W-:Y:S01]  /*6b60*/  STG.E [R8.64], R0 ;  /* 0x0000000008007986 */ /* 0x0001e2000c101924 */
[----:B------:R-:W-:Y:S05]  /*6b70*/  BRA `(.L_x_10038) ;  /* 0x00000b8000007947 */ /* 0x000fea0003800000 */
.L_x_10043:
[----:B------:R-:W-:-:S05]  /*6b80*/  HADD2.F32 R4, -RZ, R22.H0_H0 ;  /* 0x20000016ff047230 */ /* 0x000fca0000004100 */
[----:B------:R-:W-:-:S06]  /*6b90*/  FMUL.FTZ R4, R4, 1 ;  /* 0x3f80000004047820 */ /* 0x000fcc0000410000 */
[----:B------:R-:W0:Y:S02]  /*6ba0*/  F2F.F64.F32 R4, R4 ;  /* 0x0000000400047310 */ /* 0x000e240000201800 */
[----:B0-----:R0:W-:Y:S01]  /*6bb0*/  STG.E.64 [R8.64], R4 ;  /* 0x0000000408007986 */ /* 0x0011e2000c101b24 */
[----:B------:R-:W-:Y:S05]  /*6bc0*/  BRA `(.L_x_10038) ;  /* 0x00000b3000007947 */ /* 0x000fea0003800000 */
.L_x_10033:
        /* <DEDUP_REMOVED lines=13> */
.L_x_10047:
[----:B------:R-:W-:Y:S01]  /*6ca0*/  HADD2.F32 R22, -RZ, R22.H0_H0 ;  /* 0x20000016ff167230 */ /* 0x000fe20000004100 */
[----:B------:R-:W-:-:S04]  /*6cb0*/  CS2R R6, SRZ ;  /* 0x0000000000067805 */ /* 0x000fc8000001ff00 */
[----:B------:R-:W-:-:S06]  /*6cc0*/  FMUL.FTZ R4, R22, 1 ;  /* 0x3f80000016047820 */ /* 0x000fcc0000410000 */
[----:B------:R-:W0:Y:S02]  /*6cd0*/  F2F.F64.F32 R4, R4 ;  /* 0x0000000400047310 */ /* 0x000e240000201800 */
[----:B0-----:R0:W-:Y:S01]  /*6ce0*/  STG.E.128 [R8.64], R4 ;  /* 0x0000000408007986 */ /* 0x0011e2000c101d24 */
[----:B------:R-:W-:Y:S05]  /*6cf0*/  BRA `(.L_x_10038) ;  /* 0x00000a0000007947 */ /* 0x000fea0003800000 */
.L_x_10046:
        /* <DEDUP_REMOVED lines=21> */
.L_x_10051:
[----:B------:R-:W-:Y:S05]  /*6e50*/  BSYNC B0 ;  /* 0x0000000000007941 */ /* 0x000fea0003800000 */
.L_x_10050:
[----:B------:R-:W-:-:S05]  /*6e60*/  LOP3.LUT R5, R0, R5, RZ, 0xfc, !PT ;  /* 0x0000000500057212 */ /* 0x000fca00078efcff */
[----:B------:R0:W-:Y:S01]  /*6e70*/  STG.E.U8 [R8.64], R5 ;  /* 0x0000000508007986 */ /* 0x0001e2000c101124 */
[----:B------:R-:W-:Y:S05]  /*6e80*/  BRA `(.L_x_10038) ;  /* 0x0000087000007947 */ /* 0x000fea0003800000 */
.L_x_10049:
        /* <DEDUP_REMOVED lines=13> */
.L_x_10053:
[----:B------:R-:W-:Y:S01]  /*6f60*/  IMAD.MOV.U32 R0, RZ, RZ, 0x7f ;  /* 0x0000007fff007424 */ /* 0x000fe200078e00ff */
[----:B------:R-:W-:-:S04]  /*6f70*/  ISETP.GT.U32.AND P0, PT, R3, 0x7f800000, PT ;  /* 0x7f8000000300780c */ /* 0x000fc80003f04070 */
[----:B------:R-:W-:-:S04]  /*6f80*/  SEL R0, R0, 0x7c, P0 ;  /* 0x0000007c00007807 */ /* 0x000fc80000000000 */
.L_x_10054:
[----:B------:R-:W-:Y:S05]  /*6f90*/  BSYNC B0 ;  /* 0x0000000000007941 */ /* 0x000fea0003800000 */
.L_x_10052:
[----:B------:R-:W-:-:S04]  /*6fa0*/  LOP3.LUT R3, R5, 0x80000000, RZ, 0xc0, !PT ;  /* 0x8000000005037812 */ /* 0x000fc800078ec0ff */
[----:B------:R-:W-:-:S04]  /*6fb0*/  SHF.R.U32.HI R3, RZ, 0x18, R3 ;  /* 0x00000018ff037819 */ /* 0x000fc80000011603 */
[----:B------:R-:W-:-:S05]  /*6fc0*/  LOP3.LUT R3, R0, R3, RZ, 0xfc, !PT ;  /* 0x0000000300037212 */ /* 0x000fca00078efcff */
[----:B------:R0:W-:Y:S01]  /*6fd0*/  STG.E.U8 [R8.64], R3 ;  /* 0x0000000308007986 */ /* 0x0001e2000c101124 */
[----:B------:R-:W-:Y:S05]  /*6fe0*/  BRA `(.L_x_10038) ;  /* 0x0000071000007947 */ /* 0x000fea0003800000 */
.L_x_10048:
[----:B------:R-:W-:-:S05]  /*6ff0*/  HADD2.F32 R0, -RZ, R22.H0_H0 ;  /* 0x20000016ff007230 */ /* 0x000fca0000004100 */
[----:B------:R-:W-:-:S05]  /*7000*/  F2FP.BF16.PACK_AB R0, RZ, R0 ;  /* 0x00000000ff00723e */ /* 0x000fca00000010ff */
[----:B------:R0:W-:Y:S01]  /*7010*/  STG.E.U16 [R8.64], R0 ;  /* 0x0000000008007986 */ /* 0x0001e2000c101524 */
[----:B------:R-:W-:Y:S05]  /*7020*/  BRA `(.L_x_10038) ;  /* 0x000006d000007947 */ /* 0x000fea0003800000 */
.L_x_10045:
        /* <DEDUP_REMOVED lines=12> */
.L_x_10057:
        /* <DEDUP_REMOVED lines=17> */
.L_x_10060:
[----:B------:R-:W-:-:S04]  /*7200*/  LOP3.LUT R3, R5, 0x80000000, RZ, 0xc0, !PT ;  /* 0x8000000005037812 */ /* 0x000fc800078ec0ff */
[----:B------:R-:W-:-:S04]  /*7210*/  SHF.R.U32.HI R3, RZ, 0x18, R3 ;  /* 0x00000018ff037819 */ /* 0x000fc80000011603 */
[----:B------:R-:W-:-:S04]  /*7220*/  LOP3.LUT R0, R0, R3, RZ, 0xfc, !PT ;  /* 0x0000000300007212 */ /* 0x000fc800078efcff */
[----:B------:R-:W-:Y:S02]  /*7230*/  PRMT R4, R0, 0x7610, R4 ;  /* 0x0000761000047816 */ /* 0x000fe40000000004 */
.L_x_10059:
[----:B------:R-:W-:Y:S05]  /*7240*/  BSYNC B0 ;  /* 0x0000000000007941 */ /* 0x000fea0003800000 */
.L_x_10058:
[----:B------:R0:W-:Y:S01]  /*7250*/  STG.E.U8 [R8.64], R4 ;  /* 0x0000000408007986 */ /* 0x0001e2000c101124 */
[----:B------:R-:W-:Y:S05]  /*7260*/  BRA `(.L_x_10038) ;  /* 0x0000049000007947 */ /* 0x000fea0003800000 */
.L_x_10056:
        /* <DEDUP_REMOVED lines=17> */
.L_x_10063:
[----:B------:R-:W-:-:S04]  /*7380*/  LOP3.LUT R3, R5, 0x80000000, RZ, 0xc0, !PT ;  /* 0x8000000005037812 */ /* 0x000fc800078ec0ff */
[----:B------:R-:W-:-:S04]  /*7390*/  SHF.R.U32.HI R3, RZ, 0x18, R3 ;  /* 0x00000018ff037819 */ /* 0x000fc80000011603 */
[----:B------:R-:W-:-:S04]  /*73a0*/  LOP3.LUT R0, R0, R3, RZ, 0xfc, !PT ;  /* 0x0000000300007212 */ /* 0x000fc800078efcff */
[----:B------:R-:W-:Y:S02]  /*73b0*/  PRMT R4, R0, 0x7610, R4 ;  /* 0x0000761000047816 */ /* 0x000fe40000000004 */
.L_x_10062:
[----:B------:R-:W-:Y:S05]  /*73c0*/  BSYNC B0 ;  /* 0x0000000000007941 */ /* 0x000fea0003800000 */
.L_x_10061:
[----:B------:R0:W-:Y:S01]  /*73d0*/  STG.E.U8 [R8.64], R4 ;  /* 0x0000000408007986 */ /* 0x0001e2000c101124 */
[----:B------:R-:W-:Y:S05]  /*73e0*/  BRA `(.L_x_10038) ;  /* 0x0000031000007947 */ /* 0x000fea0003800000 */
.L_x_10055:
        /* <DEDUP_REMOVED lines=22> */
.L_x_10037:
        /* <DEDUP_REMOVED lines=20> */
.L_x_10065:
[----:B------:R-:W-:-:S06]  /*7690*/  HADD2.F32 R4, -RZ, R22.H0_H0 ;  /* 0x20000016ff047230 */ /* 0x000fcc0000004100 */
[----:B------:R-:W0:Y:S02]  /*76a0*/  F2I.U64.TRUNC R4, R4 ;  /* 0x0000000400047311 */ /* 0x000e24000020d800 */
[----:B0-----:R0:W-:Y:S01]  /*76b0*/  STG.E.64 [R8.64], R4 ;  /* 0x0000000408007986 */ /* 0x0011e2000c101b24 */
[----:B------:R-:W-:Y:S05]  /*76c0*/  BRA `(.L_x_10038) ;  /* 0x0000003000007947 */ /* 0x000fea0003800000 */
.L_x_10064:
[----:B------:R-:W-:-:S04]  /*76d0*/  HADD2.F32 R22, -RZ, R22.H0_H0 ;  /* 0x20000016ff167230 */ /* 0x000fc80000004100 */
[----:B------:R-:W0:Y:S02]  /*76e0*/  F2I.FTZ.U32.TRUNC.NTZ R3, R22 ;  /* 0x0000001600037305 */ /* 0x000e24000021f000 */
[----:B0-----:R0:W-:Y:S02]  /*76f0*/  STG.E [R8.64], R3 ;  /* 0x0000000308007986 */ /* 0x0011e4000c101924 */
.L_x_10038:
[----:B------:R-:W-:Y:S02]  /*7700*/  IADD3 R2, R2, 0x80, RZ ;  /* 0x0000008002027810 */ /* 0x000fe40007ffe0ff */
.L_x_9999:
[----:B------:R-:W-:Y:S05]  /*7710*/  BSYNC B6 ;  /* 0x0000000000067941 */ /* 0x000fea0003800000 */
.L_x_9998:
        /* <DEDUP_REMOVED lines=21> */
.L_x_10069:
[----:B------:R-:W-:-:S06]  /*7870*/  HADD2.F32 R5, -RZ, R19.H0_H0 ;  /* 0x20000013ff057230 */ /* 0x000fcc0000004100 */
[----:B------:R-:W0:Y:S02]  /*7880*/  F2I.S64.TRUNC R4, R5 ;  /* 0x0000000500047311 */ /* 0x000e24000020d900 */
[----:B0-----:R-:W-:Y:S01]  /*7890*/  STG.E.U8 [R2.64], R4 ;  /* 0x0000000402007986 */ /* 0x001fe2000c101124 */
[----:B------:R-:W-:Y:S05]  /*78a0*/  EXIT ;  /* 0x000000000000794d */ /* 0x000fea0003800000 */
.L_x_10068:
        /* <DEDUP_REMOVED lines=10> */
.L_x_10072:
[----:B------:R-:W-:-:S06]  /*7950*/  HADD2.F32 R19, -RZ, R19.H0_H0 ;  /* 0x20000013ff137230 */ /* 0x000fcc0000004100 */
[----:B------:R-:W0:Y:S02]  /*7960*/  F2I.FTZ.TRUNC.NTZ R19, R19 ;  /* 0x0000001300137305 */ /* 0x000e24000021f100 */
[----:B0-----:R-:W-:Y:S01]  /*7970*/  STG.E [R2.64], R19 ;  /* 0x0000001302007986 */ /* 0x001fe2000c101924 */
[----:B------:R-:W-:Y:S05]  /*7980*/  EXIT ;  /* 0x000000000000794d */ /* 0x000fea0003800000 */
.L_x_10071:
[----:B------:R-:W-:-:S06]  /*7990*/  HADD2.F32 R19, -RZ, R19.H0_H0 ;  /* 0x20000013ff137230 */ /* 0x000fcc0000004100 */
[----:B------:R-:W0:Y:S02]  /*79a0*/  F2I.FTZ.TRUNC.NTZ R19, R19 ;  /* 0x0000001300137305 */ /* 0x000e24000021f100 */
[----:B0-----:R-:W-:Y:S01]  /*79b0*/  STG.E.U16 [R2.64], R19 ;  /* 0x0000001302007986 */ /* 0x001fe2000c101524 */
[----:B------:R-:W-:Y:S05]  /*79c0*/  EXIT ;  /* 0x000000000000794d */ /* 0x000fea0003800000 */
.L_x_10067:
        /* <DEDUP_REMOVED lines=9> */
.L_x_10074:
[----:B------:R-:W-:Y:S01]  /*7a60*/  STG.E.U16 [R2.64], R19 ;  /* 0x0000001302007986 */ /* 0x000fe2000c101524 */
[----:B------:R-:W-:Y:S05]  /*7a70*/  EXIT ;  /* 0x000000000000794d */ /* 0x000fea0003800000 */
.L_x_10073:
        /* <DEDUP_REMOVED lines=10> */
.L_x_10076:
[----:B------:R-:W-:-:S05]  /*7b20*/  HADD2.F32 R0, -RZ, R19.H0_H0 ;  /* 0x20000013ff007230 */ /* 0x000fca0000004100 */
[----:B------:R-:W-:-:S04]  /*7b30*/  F2FP.PACK_AB R0, RZ, R0 ;  /* 0x00000000ff00723e */ /* 0x000fc800000000ff */
[----:B------:R-:W-:-:S05]  /*7b40*/  PRMT R0, R0, 0x5410, RZ ;  /* 0x0000541000007816 */ /* 0x000fca00000000ff */
[----:B------:R-:W-:Y:S01]  /*7b50*/  STG.E [R2.64], R0 ;  /* 0x0000000002007986 */ /* 0x000fe2000c101924 */
[----:B------:R-:W-:Y:S05]  /*7b60*/  EXIT ;  /* 0x000000000000794d */ /* 0x000fea0003800000 */
.L_x_10075:
[----:B------:R-:W-:-:S05]  /*7b70*/  HADD2.F32 R4, -RZ, R19.H0_H0 ;  /* 0x20000013ff047230 */ /* 0x000fca0000004100 */
[----:B------:R-:W-:-:S06]  /*7b80*/  FMUL.FTZ R4, R4, 1 ;  /* 0x3f80000004047820 */ /* 0x000fcc0000410000 */
[----:B------:R-:W0:Y:S02]  /*7b90*/  F2F.F64.F32 R4, R4 ;  /* 0x0000000400047310 */ /* 0x000e240000201800 */
[----:B0-----:R-:W-:Y:S01]  /*7ba0*/  STG.E.64 [R2.64], R4 ;  /* 0x0000000402007986 */ /* 0x001fe2000c101b24 */
[----:B------:R-:W-:Y:S05]  /*7bb0*/  EXIT ;  /* 0x000000000000794d */ /* 0x000fea0003800000 */
.L_x_10066:
        /* <DEDUP_REMOVED lines=13> */
.L_x_10079:
[----:B------:R-:W-:Y:S01]  /*7c90*/  HADD2.F32 R19, -RZ, R19.H0_H0 ;  /* 0x20000013ff137230 */ /* 0x000fe20000004100 */
[----:B------:R-:W-:-:S04]  /*7ca0*/  CS2R R6, SRZ ;  /* 0x0000000000067805 */ /* 0x000fc8000001ff00 */
[----:B------:R-:W-:-:S06]  /*7cb0*/  FMUL.FTZ R4, R19, 1 ;  /* 0x3f80000013047820 */ /* 0x000fcc0000410000 */
[----:B------:R-:W0:Y:S02]  /*7cc0*/  F2F.F64.F32 R4, R4 ;  /* 0x0000000400047310 */ /* 0x000e240000201800 */
[----:B0-----:R-:W-:Y:S01]  /*7cd0*/  STG.E.128 [R2.64], R4 ;  /* 0x0000000402007986 */ /* 0x001fe2000c101d24 */
[----:B------:R-:W-:Y:S05]  /*7ce0*/  EXIT ;  /* 0x000000000000794d */ /* 0x000fea0003800000 */
.L_x_10078:
        /* <DEDUP_REMOVED lines=21> */
.L_x_10083:
[----:B------:R-:W-:Y:S05]  /*7e40*/  BSYNC B0 ;  /* 0x0000000000007941 */ /* 0x000fea0003800000 */
.L_x_10082:
[----:B------:R-:W-:-:S05]  /*7e50*/  LOP3.LUT R5, R0, R5, RZ, 0xfc, !PT ;  /* 0x0000000500057212 */ /* 0x000fca00078efcff */
[----:B------:R-:W-:Y:S01]  /*7e60*/  STG.E.U8 [R2.64], R5 ;  /* 0x0000000502007986 */ /* 0x000fe2000c101124 */
[----:B------:R-:W-:Y:S05]  /*7e70*/  EXIT ;  /* 0x000000000000794d */ /* 0x000fea0003800000 */
.L_x_10081:
        /* <DEDUP_REMOVED lines=13> */
.L_x_10085:
[----:B------:R-:W-:Y:S01]  /*7f50*/  IMAD.MOV.U32 R0, RZ, RZ, 0x7f ;  /* 0x0000007fff007424 */ /* 0x000fe200078e00ff */
[----:B------:R-:W-:-:S04]  /*7f60*/  ISETP.GT.U32.AND P0, PT, R4, 0x7f800000, PT ;  /* 0x7f8000000400780c */ /* 0x000fc80003f04070 */
[----:B------:R-:W-:-:S04]  /*7f70*/  SEL R0, R0, 0x7c, P0 ;  /* 0x0000007c00007807 */ /* 0x000fc80000000000 */
.L_x_10086:
[----:B------:R-:W-:Y:S05]  /*7f80*/  BSYNC B0 ;  /* 0x0000000000007941 */ /* 0x000fea0003800000 */
.L_x_10084:
[----:B------:R-:W-:-:S04]  /*7f90*/  LOP3.LUT R4, R19, 0x80000000, RZ, 0xc0, !PT ;  /* 0x8000000013047812 */ /* 0x000fc800078ec0ff */
[----:B------:R-:W-:-:S04]  /*7fa0*/  SHF.R.U32.HI R5, RZ, 0x18, R4 ;  /* 0x00000018ff057819 */ /* 0x000fc80000011604 */
[----:B------:R-:W-:-:S05]  /*7fb0*/  LOP3.LUT R5, R0, R5, RZ, 0xfc, !PT ;  /* 0x0000000500057212 */ /* 0x000fca00078efcff */
[----:B------:R-:W-:Y:S01]  /*7fc0*/  STG.E.U8 [R2.64], R5 ;  /* 0x0000000502007986 */ /* 0x000fe2000c101124 */
[----:B------:R-:W-:Y:S05]  /*7fd0*/  EXIT ;  /* 0x000000000000794d */ /* 0x000fea0003800000 */
.L_x_10080:
[----:B------:R-:W-:-:S05]  /*7fe0*/  HADD2.F32 R0, -RZ, R19.H0_H0 ;  /* 0x20000013ff007230 */ /* 0x000fca0000004100 */
[----:B------:R-:W-:-:S05]  /*7ff0*/  F2FP.BF16.PACK_AB R0, RZ, R0 ;  /* 0x00000000ff00723e */ /* 0x000fca00000010ff */
[----:B------:R-:W-:Y:S01]  /*8000*/  STG.E.U16 [R2.64], R0 ;  /* 0x0000000002007986 */ /* 0x000fe2000c101524 */
[----:B------:R-:W-:Y:S05]  /*8010*/  EXIT ;  /* 0x000000000000794d */ /* 0x000fea0003800000 */
.L_x_10077:
        /* <DEDUP_REMOVED lines=12> */
.L_x_10089:
        /* <DEDUP_REMOVED lines=17> */
.L_x_10092:
[----:B------:R-:W-:-:S04]  /*81f0*/  LOP3.LUT R0, R19, 0x80000000, RZ, 0xc0, !PT ;  /* 0x8000000013007812 */ /* 0x000fc800078ec0ff */
[----:B------:R-:W-:-:S04]  /*8200*/  SHF.R.U32.HI R5, RZ, 0x18, R0 ;  /* 0x00000018ff057819 */ /* 0x000fc80000011600 */
[----:B------:R-:W-:-:S04]  /*8210*/  LOP3.LUT R4, R4, R5, RZ, 0xfc, !PT ;  /* 0x0000000504047212 */ /* 0x000fc800078efcff */
[----:B------:R-:W-:Y:S02]  /*8220*/  PRMT R0, R4, 0x7610, R0 ;  /* 0x0000761004007816 */ /* 0x000fe40000000000 */
.L_x_10091:
[----:B------:R-:W-:Y:S05]  /*8230*/  BSYNC B0 ;  /* 0x0000000000007941 */ /* 0x000fea0003800000 */
.L_x_10090:
[----:B------:R-:W-:Y:S01]  /*8240*/  STG.E.U8 [R2.64], R0 ;  /* 0x0000000002007986 */ /* 0x000fe2000c101124 */
[----:B------:R-:W-:Y:S05]  /*8250*/  EXIT ;  /* 0x000000000000794d */ /* 0x000fea0003800000 */
.L_x_10088:
        /* <DEDUP_REMOVED lines=17> */
.L_x_10095:
[----:B------:R-:W-:-:S04]  /*8370*/  LOP3.LUT R0, R19, 0x80000000, RZ, 0xc0, !PT ;  /* 0x8000000013007812 */ /* 0x000fc800078ec0ff */
[----:B------:R-:W-:-:S04]  /*8380*/  SHF.R.U32.HI R5, RZ, 0x18, R0 ;  /* 0x00000018ff057819 */ /* 0x000fc80000011600 */
[----:B------:R-:W-:-:S04]  /*8390*/  LOP3.LUT R4, R4, R5, RZ, 0xfc, !PT ;  /* 0x0000000504047212 */ /* 0x000fc800078efcff */
[----:B------:R-:W-:Y:S02]  /*83a0*/  PRMT R0, R4, 0x7610, R0 ;  /* 0x0000761004007816 */ /* 0x000fe40000000000 */
.L_x_10094:
[----:B------:R-:W-:Y:S05]  /*83b0*/  BSYNC B0 ;  /* 0x0000000000007941 */ /* 0x000fea0003800000 */
.L_x_10093:
[----:B------:R-:W-:Y:S01]  /*83c0*/  STG.E.U8 [R2.64], R0 ;  /* 0x0000000002007986 */ /* 0x000fe2000c101124 */
[----:B------:R-:W-:Y:S05]  /*83d0*/  EXIT ;  /* 0x000000000000794d */ /* 0x000fea0003800000 */
.L_x_10087:
        /* <DEDUP_REMOVED lines=22> */
.L_x_10070:
        /* <DEDUP_REMOVED lines=20> */
.L_x_10097:
[----:B------:R-:W-:-:S06]  /*8680*/  HADD2.F32 R4, -RZ, R19.H0_H0 ;  /* 0x20000013ff047230 */ /* 0x000fcc0000004100 */
[----:B------:R-:W0:Y:S02]  /*8690*/  F2I.U64.TRUNC R4, R4 ;  /* 0x0000000400047311 */ /* 0x000e24000020d800 */
[----:B0-----:R-:W-:Y:S01]  /*86a0*/  STG.E.64 [R2.64], R4 ;  /* 0x0000000402007986 */ /* 0x001fe2000c101b24 */
[----:B------:R-:W-:Y:S05]  /*86b0*/  EXIT ;  /* 0x000000000000794d */ /* 0x000fea0003800000 */
.L_x_10096:
[----:B------:R-:W-:-:S06]  /*86c0*/  HADD2.F32 R19, -RZ, R19.H0_H0 ;  /* 0x20000013ff137230 */ /* 0x000fcc0000004100 */
[----:B------:R-:W0:Y:S02]  /*86d0*/  F2I.FTZ.U32.TRUNC.NTZ R19, R19 ;  /* 0x0000001300137305 */ /* 0x000e24000021f000 */
[----:B0-----:R-:W-:Y:S01]  /*86e0*/  STG.E [R2.64], R19 ;  /* 0x0000001302007986 */ /* 0x001fe2000c101924 */
[----:B------:R-:W-:Y:S05]  /*86f0*/  EXIT ;  /* 0x000000000000794d */ /* 0x000fea0003800000 */
.L_x_10098:
        /* <DEDUP_REMOVED lines=16> */
.L_x_34115:


//--------------------- .text._ZN2at6native18elementwise_kernelILi128ELi4EZNS0_22gpu_kernel_impl_nocastIZZZNS0_21clamp_min_kernel_cudaERNS_18TensorIteratorBaseERKN3c106ScalarEENKUlvE_clEvENKUlvE6_clEvEUlNS5_4HalfEE_EEvS4_RKT_EUliE_EEviT1_ --------------------------
	.section	.text._ZN2at6native18elementwise_kernelILi128ELi4EZNS0_22gpu_kernel_impl_nocastIZZZNS0_21clamp_min_kernel_cudaERNS_18TensorIteratorBaseERKN3c106ScalarEENKUlvE_clEvENKUlvE6_clEvEUlNS5_4HalfEE_EEvS4_RKT_EUliE_EEviT1_,"ax",@progbits
	.sectioninfo	@"SHI_REGISTERS=12"
	.align	128
        .global         _ZN2at6native18elementwise_kernelILi128ELi4EZNS0_22gpu_kernel_impl_nocastIZZZNS0_21clamp_min_kernel_cudaERNS_18TensorIteratorBaseERKN3c106ScalarEENKUlvE_clEvENKUlvE6_clEvEUlNS5_4HalfEE_EEvS4_RKT_EUliE_EEviT1_
        .type           _ZN2at6native18elementwise_kernelILi128ELi4EZNS0_22gpu_kernel_impl_nocastIZZZNS0_21clamp_min_kernel_cudaERNS_18TensorIteratorBaseERKN3c106ScalarEENKUlvE_clEvENKUlvE6_clEvEUlNS5_4HalfEE_EEvS4_RKT_EUliE_EEviT1_,@function
        .size           _ZN2at6native18elementwise_kernelILi128ELi4EZNS0_22gpu_kernel_impl_nocastIZZZNS0_21clamp_min_kernel_cudaERNS_18TensorIteratorBaseERKN3c106ScalarEENKUlvE_clEvENKUlvE6_clEvEUlNS5_4HalfEE_EEvS4_RKT_EUliE_EEviT1_,(.L_x_34116 - _ZN2at6native18elementwise_kernelILi128ELi4EZNS0_22gpu_kernel_impl_nocastIZZZNS0_21clamp_min_kernel_cudaERNS_18TensorIteratorBaseERKN3c106ScalarEENKUlvE_clEvENKUlvE6_clEvEUlNS5_4HalfEE_EEvS4_RKT_EUliE_EEviT1_)
        .other          _ZN2at6native18elementwise_kernelILi128ELi4EZNS0_22gpu_kernel_impl_nocastIZZZNS0_21clamp_min_kernel_cudaERNS_18TensorIteratorBaseERKN3c106ScalarEENKUlvE_clEvENKUlvE6_clEvEUlNS5_4HalfEE_EEvS4_RKT_EUliE_EEviT1_,@"STO_CUDA_ENTRY STV_DEFAULT"
_ZN2at6native18elementwise_kernelILi128ELi4EZNS0_22gpu_kernel_impl_nocastIZZZNS0_21clamp_min_kernel_cudaERNS_18TensorIteratorBaseERKN3c106ScalarEENKUlvE_clEvENKUlvE6_clEvEUlNS5_4HalfEE_EEvS4_RKT_EUliE_EEviT1_:
.text._ZN2at6native18elementwise_kernelILi128ELi4EZNS0_22gpu_kernel_impl_nocastIZZZNS0_21clamp_min_kernel_cudaERNS_18TensorIteratorBaseERKN3c106ScalarEENKUlvE_clEvENKUlvE6_clEvEUlNS5_4HalfEE_EEvS4_RKT_EUliE_EEviT1_:
        /* <DEDUP_REMOVED lines=235> */
.L_x_10101:
        /* <DEDUP_REMOVED lines=9> */
[----:B------:R-:W-:-:S04]  /*0f40*/  @!P0 FMNMX.FTZ R3, R3, R6, !PT ;  /* 0x0000000603038209 */ /* 0x000fc80007810000 */
[----:B------:R-:W-:Y:S02]  /*0f50*/  @!P0 F2FP.PACK_AB R5, RZ, R3 ;  /* 0x00000003ff05823e */ /* 0x000fe400000000ff */
[----:B------:R-:W-:Y:S02]  /*0f60*/  IADD3.X R3, RZ, c[0x0][0x364], RZ, P1, !PT ;  /* 0x0000d900ff037a10 */ /* 0x000fe40000ffe4ff */
[----:B------:R-:W-:-:S05]  /*0f70*/  @!P0 PRMT R7, R5, 0x7610, R7 ;  /* 0x0000761005078816 */ /* 0x000fca0000000007 */
[----:B------:R0:W-:Y:S02]  /*0f80*/  STG.E.U16 [R2.64], R7 ;  /* 0x0000000702007986 */ /* 0x0001e4000c101504 */
.L_x_10100:
[----:B------:R-:W-:Y:S05]  /*0f90*/  BSYNC B0 ;  /* 0x0000000000007941 */ /* 0x000fea0003800000 */
.L_x_10099:
        /* <DEDUP_REMOVED lines=230> */
.L_x_10104:
        /* <DEDUP_REMOVED lines=243> */
.L_x_10105:
        /* <DEDUP_REMOVED lines=14> */
.L_x_10103:
[----:B------:R-:W-:Y:S05]  /*2e10*/  BSYNC B0 ;  /* 0x0000000000007941 */ /* 0x000fea0003800000 */
.L_x_10102:
        /* <DEDUP_REMOVED lines=229> */
.L_x_10106:
        /* <DEDUP_REMOVED lines=8> */
[----:B------:R-:W-:Y:S02]  /*3cf0*/  @!P0 FMNMX.FTZ R0, R3, R0, !PT ;  /* 0x0000000003008209 */ /* 0x000fe40007810000 */
[----:B------:R-:W-:Y:S02]  /*3d00*/  IADD3.X R3, RZ, c[0x0][0x364], RZ, P1, !PT ;  /* 0x0000d900ff037a10 */ /* 0x000fe40000ffe4ff */
[----:B------:R-:W-:-:S04]  /*3d10*/  @!P0 F2FP.PACK_AB R0, RZ, R0 ;  /* 0x00000000ff00823e */ /* 0x000fc800000000ff */
[----:B------:R-:W-:-:S05]  /*3d20*/  @!P0 PRMT R7, R0, 0x7610, R7 ;  /* 0x0000761000078816 */ /* 0x000fca0000000007 */
[----:B------:R-:W-:Y:S01]  /*3d30*/  STG.E.U16 [R2.64], R7 ;  /* 0x0000000702007986 */ /* 0x000fe2000c101504 */
[----:B------:R-:W-:Y:S05]  /*3d40*/  EXIT ;  /* 0x000000000000794d */ /* 0x000fea0003800000 */
.L_x_10107:
        /* <DEDUP_REMOVED lines=11> */
.L_x_34116:


//--------------------- .text._ZN2at6native27unrolled_elementwise_kernelIZZZNS0_21clamp_min_kernel_cudaERNS_18TensorIteratorBaseERKN3c106ScalarEENKUlvE_clEvENKUlvE6_clEvEUlNS4_4HalfEE_St5arrayIPcLm2EELi4E23TrivialOffsetCalculatorILi1EjESG_NS0_6memory15LoadWithoutCastENSH_16StoreWithoutCastEEEviT_T0_T2_T3_T4_T5_ --------------------------
	.section	.text._ZN2at6native27unrolled_elementwise_kernelIZZZNS0_21clamp_min_kernel_cudaERNS_18TensorIteratorBaseERKN3c106ScalarEENKUlvE_clEvENKUlvE6_clEvEUlNS4_4HalfEE_St5arrayIPcLm2EELi4E23TrivialOffsetCalculatorILi1EjESG_NS0_6memory15LoadWithoutCastENSH_16StoreWithoutCastEEEviT_T0_T2_T3_T4_T5_,"ax",@progbits
	.sectioninfo	@"SHI_REGISTERS=22"
	.align	128
        .global         _ZN2at6native27unrolled_elementwise_kernelIZZZNS0_21clamp_min_kernel_cudaERNS_18TensorIteratorBaseERKN3c106ScalarEENKUlvE_clEvENKUlvE6_clEvEUlNS4_4HalfEE_St5arrayIPcLm2EELi4E23TrivialOffsetCalculatorILi1EjESG_NS0_6memory15LoadWithoutCastENSH_16StoreWithoutCastEEEviT_T0_T2_T3_T4_T5_
        .type           _ZN2at6native27unrolled_elementwise_kernelIZZZNS0_21clamp_min_kernel_cudaERNS_18TensorIteratorBaseERKN3c106ScalarEENKUlvE_clEvENKUlvE6_clEvEUlNS4_4HalfEE_St5arrayIPcLm2EELi4E23TrivialOffsetCalculatorILi1EjESG_NS0_6memory15LoadWithoutCastENSH_16StoreWithoutCastEEEviT_T0_T2_T3_T4_T5_,@function
        .size           _ZN2at6native27unrolled_elementwise_kernelIZZZNS0_21clamp_min_kernel_cudaERNS_18TensorIteratorBaseERKN3c106ScalarEENKUlvE_clEvENKUlvE6_clEvEUlNS4_4HalfEE_St5arrayIPcLm2EELi4E23TrivialOffsetCalculatorILi1EjESG_NS0_6memory15LoadWithoutCastENSH_16StoreWithoutCastEEEviT_T0_T2_T3_T4_T5_,(.L_x_34117 - _ZN2at6native27unrolled_elementwise_kernelIZZZNS0_21clamp_min_kernel_cudaERNS_18TensorIteratorBaseERKN3c106ScalarEENKUlvE_clEvENKUlvE6_clEvEUlNS4_4HalfEE_St5arrayIPcLm2EELi4E23TrivialOffsetCalculatorILi1EjESG_NS0_6memory15LoadWithoutCastENSH_16StoreWithoutCastEEEviT_T0_T2_T3_T4_T5_)
        .other          _ZN2at6native27unrolled_elementwise_kernelIZZZNS0_21clamp_min_kernel_cudaERNS_18TensorIteratorBaseERKN3c106ScalarEENKUlvE_clEvENKUlvE6_clEvEUlNS4_4HalfEE_St5arrayIPcLm2EELi4E23TrivialOffsetCalculatorILi1EjESG_NS0_6memory15LoadWithoutCastENSH_16StoreWithoutCastEEEviT_T0_T2_T3_T4_T5_,@"STO_CUDA_ENTRY STV_DEFAULT"
_ZN2at6native27unrolled_elementwise_kernelIZZZNS0_21clamp_min_kernel_cudaERNS_18TensorIteratorBaseERKN3c106ScalarEENKUlvE_clEvENKUlvE6_clEvEUlNS4_4HalfEE_St5arrayIPcLm2EELi4E23TrivialOffsetCalculatorILi1EjESG_NS0_6memory15LoadWithoutCastENSH_16StoreWithoutCastEEEviT_T0_T2_T3_T4_T5_:
.text._ZN2at6native27unrolled_elementwise_kernelIZZZNS0_21clamp_min_kernel_cudaERNS_18TensorIteratorBaseERKN3c106ScalarEENKUlvE_clEvENKUlvE6_clEvEUlNS4_4HalfEE_St5arrayIPcLm2EELi4E23TrivialOffsetCalculatorILi1EjESG_NS0_6memory15LoadWithoutCastENSH_16StoreWithoutCastEEEviT_T0_T2_T3_T4_T5_:
        /* <DEDUP_REMOVED lines=52> */
[----:B------:R-:W-:-:S07]  /*0340*/  @!P0 FMNMX.FTZ R11, R18, R11, !PT ;  /* 0x0000000b120b8209 */ /* 0x000fce0007810000 */
[----:B------:R-:W-:Y:S01]  /*0350*/  @!P2 HADD2.F32 R15, -RZ, c[0x0] [0x168].H0_H0 ;  /* 0x20005a00ff0fa630 */ /* 0x000fe20000004100 */
[----:B------:R-:W-:Y:S02]  /*0360*/  FSETP.GTU.FTZ.AND P4, PT, |R8|, +INF , PT ;  /* 0x7f8000000800780b */ /* 0x000fe40003f9c200 */
[----:B------:R-:W-:Y:S02]  /*0370*/  @!P1 FMNMX.FTZ R19, R12, R19, !PT ;  /* 0x000000130c139209 */ /* 0x000fe40007810000 */
[----:B------:R-:W-:Y:S01]  /*0380*/  ISETP.GE.OR P4, PT, R13, R2, P4 ;  /* 0x000000020d00720c */ /* 0x000fe20002786670 */
[----:B------:R-:W-:Y:S01]  /*0390*/  @!P3 IMAD.MOV.U32 R12, RZ, RZ, 0x2 ;  /* 0x00000002ff0cb424 */ /* 0x000fe200078e00ff */
[----:B------:R-:W-:Y:S02]  /*03a0*/  @!P2 FMNMX.FTZ R10, R15, R10, !PT ;  /* 0x0000000a0f0aa209 */ /* 0x000fe40007810000 */
        /* <DEDUP_REMOVED lines=22> */
.L_x_10109:
[----:B0-----:R-:W-:Y:S05]  /*0510*/  BSYNC B0 ;  /* 0x0000000000007941 */ /* 0x001fea0003800000 */
.L_x_10108:
[----:B------:R-:W-:Y:S02]  /*0520*/  ISETP.GE.AND P0, PT, R9, R2, PT ;  /* 0x000000020900720c */ /* 0x000fe40003f06270 */
[----:B------:R-:W-:-:S04]  /*0530*/  @!P4 FMNMX.FTZ R8, R7, R8, !PT ;  /* 0x000000080708c209 */ /* 0x000fc80007810000 */
        /* <DEDUP_REMOVED lines=8> */
.L_x_10110:
        /* <DEDUP_REMOVED lines=12> */
.L_x_34117:


//--------------------- .text._ZN2at6native29vectorized_elementwise_kernelILi2EZZZNS0_21clamp_min_kernel_cudaERNS_18TensorIteratorBaseERKN3c106ScalarEENKUlvE_clEvENKUlvE6_clEvEUlNS4_4HalfEE_St5arrayIPcLm2EEEEviT0_T1_ --------------------------
	.section	.text._ZN2at6native29vectorized_elementwise_kernelILi2EZZZNS0_21clamp_min_kernel_cudaERNS_18TensorIteratorBaseERKN3c106ScalarEENKUlvE_clEvENKUlvE6_clEvEUlNS4_4HalfEE_St5arrayIPcLm2EEEEviT0_T1_,"ax",@progbits
	.sectioninfo	@"SHI_REGISTERS=26"
	.align	128
        .global         _ZN2at6native29vectorized_elementwise_kernelILi2EZZZNS0_21clamp_min_kernel_cudaERNS_18TensorIteratorBaseERKN3c106ScalarEENKUlvE_clEvENKUlvE6_clEvEUlNS4_4HalfEE_St5arrayIPcLm2EEEEviT0_T1_
        .type           _ZN2at6native29vectorized_elementwise_kernelILi2EZZZNS0_21clamp_min_kernel_cudaERNS_18TensorIteratorBaseERKN3c106ScalarEENKUlvE_clEvENKUlvE6_clEvEUlNS4_4HalfEE_St5arrayIPcLm2EEEEviT0_T1_,@function
        .size           _ZN2at6native29vectorized_elementwise_kernelILi2EZZZNS0_21clamp_min_kernel_cudaERNS_18TensorIteratorBaseERKN3c106ScalarEENKUlvE_clEvENKUlvE6_clEvEUlNS4_4HalfEE_St5arrayIPcLm2EEEEviT0_T1_,(.L_x_34118 - _ZN2at6native29vectorized_elementwise_kernelILi2EZZZNS0_21clamp_min_kernel_cudaERNS_18TensorIteratorBaseERKN3c106ScalarEENKUlvE_clEvENKUlvE6_clEvEUlNS4_4HalfEE_St5arrayIPcLm2EEEEviT0_T1_)
        .other          _ZN2at6native29vectorized_elementwise_kernelILi2EZZZNS0_21clamp_min_kernel_cudaERNS_18TensorIteratorBaseERKN3c106ScalarEENKUlvE_clEvENKUlvE6_clEvEUlNS4_4HalfEE_St5arrayIPcLm2EEEEviT0_T1_,@"STO_CUDA_ENTRY STV_DEFAULT"
_ZN2at6native29vectorized_elementwise_kernelILi2EZZZNS0_21clamp_min_kernel_cudaERNS_18TensorIteratorBaseERKN3c106ScalarEENKUlvE_clEvENKUlvE6_clEvEUlNS4_4HalfEE_St5arrayIPcLm2EEEEviT0_T1_:
.text._ZN2at6native29vectorized_elementwise_kernelILi2EZZZNS0_21clamp_min_kernel_cudaERNS_18TensorIteratorBaseERKN3c106ScalarEENKUlvE_clEvENKUlvE6_clEvEUlNS4_4HalfEE_St5arrayIPcLm2EEEEviT0_T1_:
        /* <DEDUP_REMOVED lines=21> */
[----:B------:R-:W-:Y:S02]  /*0150*/  @!P0 FMNMX.FTZ R2, R2, R5, !PT ;  /* 0x0000000502028209 */ /* 0x000fe40007810000 */
        /* <DEDUP_REMOVED lines=24> */
[----:B------:R-:W-:Y:S01]  /*02e0*/  @!P0 FMNMX.FTZ R17, R0, R17, !PT ;  /* 0x0000001100118209 */ /* 0x000fe20007810000 */
[----:B------:R-:W-:Y:S01]  /*02f0*/  @!P3 HADD2.F32 R7, -RZ, c[0x0] [0x168].H0_H0 ;  /* 0x20005a00ff07b630 */ /* 0x000fe20000004100 */
[----:B------:R-:W-:Y:S01]  /*0300*/  @!P1 FMNMX.FTZ R18, R21, R18, !PT ;  /* 0x0000001215129209 */ /* 0x000fe20007810000 */
[----:B------:R-:W-:Y:S01]  /*0310*/  @!P4 HADD2.F32 R0, -RZ, c[0x0] [0x168].H0_H0 ;  /* 0x20005a00ff00c630 */ /* 0x000fe20000004100 */
[----:B------:R-:W-:Y:S01]  /*0320*/  @!P2 FMNMX.FTZ R19, R20, R19, !PT ;  /* 0x000000131413a209 */ /* 0x000fe20007810000 */
[----:B------:R-:W-:-:S02]  /*0330*/  @!P6 HADD2.F32 R21, -RZ, c[0x0] [0x168].H0_H0 ;  /* 0x20005a00ff15e630 */ /* 0x000fc40000004100 */
[----:B------:R-:W-:Y:S01]  /*0340*/  @!P5 HADD2.F32 R20, -RZ, c[0x0] [0x168].H0_H0 ;  /* 0x20005a00ff14d630 */ /* 0x000fe20000004100 */
[----:B------:R-:W-:Y:S02]  /*0350*/  @!P3 FMNMX.FTZ R16, R7, R16, !PT ;  /* 0x000000100710b209 */ /* 0x000fe40007810000 */
[----:B------:R-:W-:Y:S02]  /*0360*/  @!P4 FMNMX.FTZ R15, R0, R15, !PT ;  /* 0x0000000f000fc209 */ /* 0x000fe40007810000 */
[----:B------:R-:W-:Y:S02]  /*0370*/  @!P6 FMNMX.FTZ R14, R21, R14, !PT ;  /* 0x0000000e150ee209 */ /* 0x000fe40007810000 */
[----:B------:R-:W-:Y:S02]  /*0380*/  @!P5 FMNMX.FTZ R13, R20, R13, !PT ;  /* 0x0000000d140dd209 */ /* 0x000fe40007810000 */
        /* <DEDUP_REMOVED lines=16> */
.L_x_10111:
        /* <DEDUP_REMOVED lines=23> */
.L_x_10113:
[----:B------:R-:W-:Y:S05]  /*0600*/  BSYNC B0 ;  /* 0x0000000000007941 */ /* 0x000fea0003800000 */
.L_x_10112:
        /* <DEDUP_REMOVED lines=18> */
.L_x_10115:
[----:B------:R-:W-:Y:S05]  /*0730*/  BSYNC B0 ;  /* 0x0000000000007941 */ /* 0x000fea0003800000 */
.L_x_10114:
        /* <DEDUP_REMOVED lines=29> */
[----:B------:R-:W-:Y:S02]  /*0910*/  @!P3 FMNMX.FTZ R20, R20, R21, !PT ;  /* 0x000000151414b209 */ /* 0x000fe40007810000 */
        /* <DEDUP_REMOVED lines=12> */
[----:B------:R-:W-:Y:S01]  /*09e0*/  @!P1 FMNMX.FTZ R15, R15, R20, !PT ;  /* 0x000000140f0f9209 */ /* 0x000fe20007810000 */
[----:B------:R-:W-:Y:S01]  /*09f0*/  BSSY B0, `(.L_x_10116) ;  /* 0x0000058000007945 */ /* 0x000fe20003800000 */
[----:B------:R-:W-:Y:S01]  /*0a00*/  BSSY B1, `(.L_x_10117) ;  /* 0x0000050000017945 */ /* 0x000fe20003800000 */
[----:B--2---:R-:W-:-:S05]  /*0a10*/  HADD2.F32 R17, -RZ, R9.H0_H0 ;  /* 0x20000009ff117230 */ /* 0x004fca0000004100 */
[----:B------:R-:W-:-:S04]  /*0a20*/  FSETP.GTU.FTZ.AND P4, PT, |R17|, +INF , PT ;  /* 0x7f8000001100780b */ /* 0x000fc80003f9c200 */
[----:B------:R-:W-:-:S13]  /*0a30*/  ISETP.GE.OR P4, PT, R11, R4, P4 ;  /* 0x000000040b00720c */ /* 0x000fda0002786670 */
[----:B------:R-:W-:-:S05]  /*0a40*/  @!P4 HADD2.F32 R2, -RZ, c[0x0] [0x168].H0_H0 ;  /* 0x20005a00ff02c630 */ /* 0x000fca0000004100 */
[----:B------:R-:W-:Y:S01]  /*0a50*/  @!P4 FMNMX.FTZ R17, R17, R2, !PT ;  /* 0x000000021111c209 */ /* 0x000fe20007810000 */
        /* <DEDUP_REMOVED lines=15> */
[----:B------:R-:W-:Y:S02]  /*0b50*/  @!P0 FMNMX.FTZ R16, R16, R21, !PT ;  /* 0x0000001510108209 */ /* 0x000fe40007810000 */
        /* <DEDUP_REMOVED lines=10> */
[----:B------:R-:W-:Y:S02]  /*0c00*/  @!P2 FMNMX.FTZ R14, R14, R23, !PT ;  /* 0x000000170e0ea209 */ /* 0x000fe40007810000 */
[----:B------:R-:W-:Y:S02]  /*0c10*/  @!P4 FMNMX.FTZ R18, R18, R15, !PT ;  /* 0x0000000f1212c209 */ /* 0x000fe40007810000 */
[----:B------:R-:W-:Y:S02]  /*0c20*/  @!P3 FMNMX.FTZ R19, R19, R16, !PT ;  /* 0x000000101313b209 */ /* 0x000fe40007810000 */
[----:B------:R-:W-:Y:S02]  /*0c30*/  @!P6 FMNMX.FTZ R17, R17, R20, !PT ;  /* 0x000000141111e209 */ /* 0x000fe40007810000 */
        /* <DEDUP_REMOVED lines=22> */
.L_x_10118:
[----:B------:R-:W-:-:S13]  /*0da0*/  ISETP.GE.AND P0, PT, R11, R4, PT ;  /* 0x000000040b00720c */ /* 0x000fda0003f06270 */
[----:B------:R-:W-:Y:S05]  /*0db0*/  @P0 BRA `(.L_x_10120) ;  /* 0x000000c000000947 */ /* 0x000fea0003800000 */
[----:B0-----:R-:W-:Y:S01]  /*0dc0*/  IMAD.IADD R2, R0, 0x1, R11 ;  /* 0x0000000100027824 */ /* 0x001fe200078e020b */
[----:B------:R-:W-:Y:S01]  /*0dd0*/  IADD3 R11, R11, 0x80, RZ ;  /* 0x000000800b0b7810 */ /* 0x000fe20007ffe0ff */
[----:B------:R-:W-:-:S04]  /*0de0*/  IMAD.MOV.U32 R3, RZ, RZ, 0x2 ;  /* 0x00000002ff037424 */ /* 0x000fc800078e00ff */
[----:B------:R-:W-:-:S05]  /*0df0*/  IMAD.WIDE.U32 R2, R2, R3, c[0x0][0x178] ;  /* 0x00005e0002027625 */ /* 0x000fca00078e0003 */
[----:B------:R0:W-:Y:S02]  /*0e00*/  STG.E.U16 [R2.64], R5 ;  /* 0x0000000502007986 */ /* 0x0001e4000c101504 */
.L_x_10119:
[----:B------:R-:W-:-:S13]  /*0e10*/  ISETP.GE.AND P0, PT, R11, R4, PT ;  /* 0x000000040b00720c */ /* 0x000fda0003f06270 */
[----:B------:R-:W-:Y:S05]  /*0e20*/  @P0 BRA `(.L_x_10121) ;  /* 0x000000d000000947 */ /* 0x000fea0003800000 */
[----:B0-----:R-:W-:Y:S01]  /*0e30*/  IMAD.IADD R2, R0, 0x1, R11 ;  /* 0x0000000100027824 */ /* 0x001fe200078e020b */
[----:B------:R-:W-:Y:S01]  /*0e40*/  IADD3 R11, R11, 0x80, RZ ;  /* 0x000000800b0b7810 */ /* 0x000fe20007ffe0ff */
[----:B------:R-:W-:-:S04]  /*0e50*/  IMAD.MOV.U32 R3, RZ, RZ, 0x2 ;  /* 0x00000002ff037424 */ /* 0x000fc800078e00ff */
[----:B------:R-:W-:-:S05]  /*0e60*/  IMAD.WIDE.U32 R2, R2, R3, c[0x0][0x178] ;  /* 0x00005e0002027625 */ /* 0x000fca00078e0003 */
[----:B------:R0:W-:Y:S02]  /*0e70*/  STG.E.U16 [R2.64], R8 ;  /* 0x0000000802007986 */ /* 0x0001e4000c101504 */
.L_x_10120:
        /* <DEDUP_REMOVED lines=8> */
.L_x_10121:
[----:B------:R-:W-:Y:S05]  /*0f00*/  BSYNC B1 ;  /* 0x0000000000017941 */ /* 0x000fea0003800000 */
.L_x_10117:
[----:B------:R-:W-:-:S13]  /*0f10*/  ISETP.GE.AND P0, PT, R11, R4, PT ;  /* 0x000000040b00720c */ /* 0x000fda0003f06270 */
[----:B0-----:R-:W-:Y:S01]  /*0f20*/  @!P0 IMAD.IADD R2, R0, 0x1, R11 ;  /* 0x0000000100028824 */ /* 0x001fe200078e020b */
[----:B------:R-:W-:Y:S01]  /*0f30*/  @!P0 IADD3 R11, R11, 0x80, RZ ;  /* 0x000000800b0b8810 */ /* 0x000fe20007ffe0ff */
[----:B------:R-:W-:-:S04]  /*0f40*/  @!P0 IMAD.MOV.U32 R3, RZ, RZ, 0x2 ;  /* 0x00000002ff038424 */ /* 0x000fc800078e00ff */
[----:B------:R-:W-:-:S05]  /*0f50*/  @!P0 IMAD.WIDE.U32 R2, R2, R3, c[0x0][0x178] ;  /* 0x00005e0002028625 */ /* 0x000fca00078e0003 */
[----:B------:R0:W-:Y:S02]  /*0f60*/  @!P0 STG.E.U16 [R2.64], R13 ;  /* 0x0000000d02008986 */ /* 0x0001e4000c101504 */
.L_x_10122:
[----:B------:R-:W-:Y:S05]  /*0f70*/  BSYNC B0 ;  /* 0x0000000000007941 */ /* 0x000fea0003800000 */
.L_x_10116:
        /* <DEDUP_REMOVED lines=8> */
.L_x_10123:
        /* <DEDUP_REMOVED lines=16> */
.L_x_34118:


//--------------------- .text._ZN2at6native29vectorized_elementwise_kernelILi4EZZZNS0_21clamp_min_kernel_cudaERNS_18TensorIteratorBaseERKN3c106ScalarEENKUlvE_clEvENKUlvE6_clEvEUlNS4_4HalfEE_St5arrayIPcLm2EEEEviT0_T1_ --------------------------
	.section	.text._ZN2at6native29vectorized_elementwise_kernelILi4EZZZNS0_21clamp_min_kernel_cudaERNS_18TensorIteratorBaseERKN3c106ScalarEENKUlvE_clEvENKUlvE6_clEvEUlNS4_4HalfEE_St5arrayIPcLm2EEEEviT0_T1_,"ax",@progbits
	.sectioninfo	@"SHI_REGISTERS=28"
	.align	128
        .global         _ZN2at6native29vectorized_elementwise_kernelILi4EZZZNS0_21clamp_min_kernel_cudaERNS_18TensorIteratorBaseERKN3c106ScalarEENKUlvE_clEvENKUlvE6_clEvEUlNS4_4HalfEE_St5arrayIPcLm2EEEEviT0_T1_
        .type           _ZN2at6native29vectorized_elementwise_kernelILi4EZZZNS0_21clamp_min_kernel_cudaERNS_18TensorIteratorBaseERKN3c106ScalarEENKUlvE_clEvENKUlvE6_clEvEUlNS4_4HalfEE_St5arrayIPcLm2EEEEviT0_T1_,@function
        .size           _ZN2at6native29vectorized_elementwise_kernelILi4EZZZNS0_21clamp_min_kernel_cudaERNS_18TensorIteratorBaseERKN3c106ScalarEENKUlvE_clEvENKUlvE6_clEvEUlNS4_4HalfEE_St5arrayIPcLm2EEEEviT0_T1_,(.L_x_34119 - _ZN2at6native29vectorized_elementwise_kernelILi4EZZZNS0_21clamp_min_kernel_cudaERNS_18TensorIteratorBaseERKN3c106ScalarEENKUlvE_clEvENKUlvE6_clEvEUlNS4_4HalfEE_St5arrayIPcLm2EEEEviT0_T1_)
        .other          _ZN2at6native29vectorized_elementwise_kernelILi4EZZZNS0_21clamp_min_kernel_cudaERNS_18TensorIteratorBaseERKN3c106ScalarEENKUlvE_clEvENKUlvE6_clEvEUlNS4_4HalfEE_St5arrayIPcLm2EEEEviT0_T1_,@"STO_CUDA_ENTRY STV_DEFAULT"
_ZN2at6native29vectorized_elementwise_kernelILi4EZZZNS0_21clamp_min_kernel_cudaERNS_18TensorIteratorBaseERKN3c106ScalarEENKUlvE_clEvENKUlvE6_clEvEUlNS4_4HalfEE_St5arrayIPcLm2EEEEviT0_T1_:
.text._ZN2at6native29vectorized_elementwise_kernelILi4EZZZNS0_21clamp_min_kernel_cudaERNS_18TensorIteratorBaseERKN3c106ScalarEENKUlvE_clEvENKUlvE6_clEvEUlNS4_4HalfEE_St5arrayIPcLm2EEEEviT0_T1_:
        /* <DEDUP_REMOVED lines=28> */
[----:B------:R-:W-:Y:S01]  /*01c0*/  @!P0 FMNMX.FTZ R12, R7, R8, !PT ;  /* 0x00000008070c8209 */ /* 0x000fe20007810000 */
        /* <DEDUP_REMOVED lines=13> */
[----:B------:R-:W-:Y:S02]  /*02a0*/  @!P3 FMNMX.FTZ R18, R21, R18, !PT ;  /* 0x000000121512b209 */ /* 0x000fe40007810000 */
[----:B------:R-:W-:Y:S02]  /*02b0*/  FSETP.GTU.FTZ.AND P6, PT, |R2|, +INF , PT ;  /* 0x7f8000000200780b */ /* 0x000fe40003fdc200 */
[----:B------:R-:W-:Y:S02]  /*02c0*/  @!P5 FMNMX.FTZ R14, R23, R14, !PT ;  /* 0x0000000e170ed209 */ /* 0x000fe40007810000 */
[----:B------:R-:W-:Y:S02]  /*02d0*/  @!P3 F2FP.PACK_AB R10, RZ, R18 ;  /* 0x00000012ff0ab23e */ /* 0x000fe400000000ff */
[----:B------:R-:W-:Y:S01]  /*02e0*/  @!P5 F2FP.PACK_AB R13, RZ, R14 ;  /* 0x0000000eff0dd23e */ /* 0x000fe200000000ff */
[----:B------:R-:W-:Y:S02]  /*02f0*/  @!P1 HADD2.F32 R3, -RZ, c[0x0] [0x168].H0_H0 ;  /* 0x20005a00ff039630 */ /* 0x000fe40000004100 */
[----:B------:R-:W-:-:S03]  /*0300*/  @!P2 HADD2.F32 R20, -RZ, c[0x0] [0x168].H0_H0 ;  /* 0x20005a00ff14a630 */ /* 0x000fc60000004100 */
[----:B------:R-:W-:Y:S01]  /*0310*/  @!P1 FMNMX.FTZ R3, R3, R16, !PT ;  /* 0x0000001003039209 */ /* 0x000fe20007810000 */
[----:B------:R-:W-:Y:S01]  /*0320*/  @!P0 HADD2.F32 R16, -RZ, c[0x0] [0x168].H0_H0 ;  /* 0x20005a00ff108630 */ /* 0x000fe20000004100 */
[----:B------:R-:W-:Y:S01]  /*0330*/  @!P2 FMNMX.FTZ R17, R20, R17, !PT ;  /* 0x000000111411a209 */ /* 0x000fe20007810000 */
[----:B------:R-:W-:Y:S01]  /*0340*/  @!P4 HADD2.F32 R20, -RZ, c[0x0] [0x168].H0_H0 ;  /* 0x20005a00ff14c630 */ /* 0x000fe20000004100 */
[----:B------:R-:W-:Y:S01]  /*0350*/  @!P1 F2FP.PACK_AB R7, RZ, R3 ;  /* 0x00000003ff07923e */ /* 0x000fe200000000ff */
[----:B------:R-:W-:Y:S01]  /*0360*/  @!P6 HADD2.F32 R25, -RZ, c[0x0] [0x168].H0_H0 ;  /* 0x20005a00ff19e630 */ /* 0x000fe20000004100 */
[----:B------:R-:W-:Y:S02]  /*0370*/  @!P0 FMNMX.FTZ R15, R16, R15, !PT ;  /* 0x0000000f100f8209 */ /* 0x000fe40007810000 */
[----:B------:R-:W-:Y:S02]  /*0380*/  @!P4 FMNMX.FTZ R19, R20, R19, !PT ;  /* 0x000000131413c209 */ /* 0x000fe40007810000 */
[----:B------:R-:W-:Y:S01]  /*0390*/  @!P6 FMNMX.FTZ R16, R25, R2, !PT ;  /* 0x000000021910e209 */ /* 0x000fe20007810000 */
        /* <DEDUP_REMOVED lines=13> */
.L_x_10124:
        /* <DEDUP_REMOVED lines=23> */
.L_x_10126:
[----:B------:R-:W-:Y:S05]  /*05e0*/  BSYNC B0 ;  /* 0x0000000000007941 */ /* 0x000fea0003800000 */
.L_x_10125:
        /* <DEDUP_REMOVED lines=18> */
.L_x_10128:
[----:B------:R-:W-:Y:S05]  /*0710*/  BSYNC B0 ;  /* 0x0000000000007941 */ /* 0x000fea0003800000 */
.L_x_10127:
        /* <DEDUP_REMOVED lines=102> */
.L_x_10131:
[----:B------:R-:W-:-:S13]  /*0d80*/  ISETP.GE.AND P0, PT, R11, R4, PT ;  /* 0x000000040b00720c */ /* 0x000fda0003f06270 */
[----:B------:R-:W-:Y:S05]  /*0d90*/  @P0 BRA `(.L_x_10133) ;  /* 0x000000c000000947 */ /* 0x000fea0003800000 */
[----:B0-----:R-:W-:Y:S01]  /*0da0*/  IMAD.IADD R2, R0, 0x1, R11 ;  /* 0x0000000100027824 */ /* 0x001fe200078e020b */
[----:B------:R-:W-:Y:S01]  /*0db0*/  IADD3 R11, R11, 0x80, RZ ;  /* 0x000000800b0b7810 */ /* 0x000fe20007ffe0ff */
[----:B------:R-:W-:-:S04]  /*0dc0*/  IMAD.MOV.U32 R3, RZ, RZ, 0x2 ;  /* 0x00000002ff037424 */ /* 0x000fc800078e00ff */
[----:B------:R-:W-:-:S05]  /*0dd0*/  IMAD.WIDE.U32 R2, R2, R3, c[0x0][0x178] ;  /* 0x00005e0002027625 */ /* 0x000fca00078e0003 */
[----:B------:R0:W-:Y:S02]  /*0de0*/  STG.E.U16 [R2.64], R5 ;  /* 0x0000000502007986 */ /* 0x0001e4000c101504 */
.L_x_10132:
[----:B------:R-:W-:-:S13]  /*0df0*/  ISETP.GE.AND P0, PT, R11, R4, PT ;  /* 0x000000040b00720c */ /* 0x000fda0003f06270 */
[----:B------:R-:W-:Y:S05]  /*0e00*/  @P0 BRA `(.L_x_10134) ;  /* 0x000000d000000947 */ /* 0x000fea0003800000 */
[----:B0-----:R-:W-:Y:S01]  /*0e10*/  IMAD.IADD R2, R0, 0x1, R11 ;  /* 0x0000000100027824 */ /* 0x001fe200078e020b */
[----:B------:R-:W-:Y:S01]  /*0e20*/  IADD3 R11, R11, 0x80, RZ ;  /* 0x000000800b0b7810 */ /* 0x000fe20007ffe0ff */
[----:B------:R-:W-:-:S04]  /*0e30*/  IMAD.MOV.U32 R3, RZ, RZ, 0x2 ;  /* 0x00000002ff037424 */ /* 0x000fc800078e00ff */
[----:B------:R-:W-:-:S05]  /*0e40*/  IMAD.WIDE.U32 R2, R2, R3, c[0x0][0x178] ;  /* 0x00005e0002027625 */ /* 0x000fca00078e0003 */
[----:B------:R0:W-:Y:S02]  /*0e50*/  STG.E.U16 [R2.64], R8 ;  /* 0x0000000802007986 */ /* 0x0001e4000c101504 */
.L_x_10133:
        /* <DEDUP_REMOVED lines=8> */
.L_x_10134:
[----:B------:R-:W-:Y:S05]  /*0ee0*/  BSYNC B1 ;  /* 0x0000000000017941 */ /* 0x000fea0003800000 */
.L_x_10130:
[----:B------:R-:W-:-:S13]  /*0ef0*/  ISETP.GE.AND P0, PT, R11, R4, PT ;  /* 0x000000040b00720c */ /* 0x000fda0003f06270 */
[----:B0-----:R-:W-:Y:S01]  /*0f00*/  @!P0 IMAD.IADD R2, R0, 0x1, R11 ;  /* 0x0000000100028824 */ /* 0x001fe200078e020b */
[----:B------:R-:W-:Y:S01]  /*0f10*/  @!P0 IADD3 R11, R11, 0x80, RZ ;  /* 0x000000800b0b8810 */ /* 0x000fe20007ffe0ff */
[----:B------:R-:W-:-:S04]  /*0f20*/  @!P0 IMAD.MOV.U32 R3, RZ, RZ, 0x2 ;  /* 0x00000002ff038424 */ /* 0x000fc800078e00ff */
[----:B------:R-:W-:-:S05]  /*0f30*/  @!P0 IMAD.WIDE.U32 R2, R2, R3, c[0x0][0x178] ;  /* 0x00005e0002028625 */ /* 0x000fca00078e0003 */
[----:B------:R0:W-:Y:S02]  /*0f40*/  @!P0 STG.E.U16 [R2.64], R13 ;  /* 0x0000000d02008986 */ /* 0x0001e4000c101504 */
.L_x_10135:
[----:B------:R-:W-:Y:S05]  /*0f50*/  BSYNC B0 ;  /* 0x0000000000007941 */ /* 0x000fea0003800000 */
.L_x_10129:
        /* <DEDUP_REMOVED lines=8> */
.L_x_10136:
        /* <DEDUP_REMOVED lines=10> */
.L_x_34119:


//--------------------- .text._ZN2at6native29vectorized_elementwise_kernelILi8EZZZNS0_21clamp_min_kernel_cudaERNS_18TensorIteratorBaseERKN3c106ScalarEENKUlvE_clEvENKUlvE6_clEvEUlNS4_4HalfEE_St5arrayIPcLm2EEEEviT0_T1_ --------------------------
	.section	.text._ZN2at6native29vectorized_elementwise_kernelILi8EZZZNS0_21clamp_min_kernel_cudaERNS_18TensorIteratorBaseERKN3c106ScalarEENKUlvE_clEvENKUlvE6_clEvEUlNS4_4HalfEE_St5arrayIPcLm2EEEEviT0_T1_,"ax",@progbits
	.sectioninfo	@"SHI_REGISTERS=4"
	.align	128
        .global         _ZN2at6native29vectorized_elementwise_kernelILi8EZZZNS0_21clamp_min_kernel_cudaERNS_18TensorIteratorBaseERKN3c106ScalarEENKUlvE_clEvENKUlvE6_clEvEUlNS4_4HalfEE_St5arrayIPcLm2EEEEviT0_T1_
        .type           _ZN2at6native29vectorized_elementwise_kernelILi8EZZZNS0_21clamp_min_kernel_cudaERNS_18TensorIteratorBaseERKN3c106ScalarEENKUlvE_clEvENKUlvE6_clEvEUlNS4_4HalfEE_St5arrayIPcLm2EEEEviT0_T1_,@function
        .size           _ZN2at6native29vectorized_elementwise_kernelILi8EZZZNS0_21clamp_min_kernel_cudaERNS_18TensorIteratorBaseERKN3c106ScalarEENKUlvE_clEvENKUlvE6_clEvEUlNS4_4HalfEE_St5arrayIPcLm2EEEEviT0_T1_,(.L_x_34120 - _ZN2at6native29vectorized_elementwise_kernelILi8EZZZNS0_21clamp_min_kernel_cudaERNS_18TensorIteratorBaseERKN3c106ScalarEENKUlvE_clEvENKUlvE6_clEvEUlNS4_4HalfEE_St5arrayIPcLm2EEEEviT0_T1_)
        .other          _ZN2at6native29vectorized_elementwise_kernelILi8EZZZNS0_21clamp_min_kernel_cudaERNS_18TensorIteratorBaseERKN3c106ScalarEENKUlvE_clEvENKUlvE6_clEvEUlNS4_4HalfEE_St5arrayIPcLm2EEEEviT0_T1_,@"STO_CUDA_ENTRY STV_DEFAULT"
_ZN2at6native29vectorized_elementwise_kernelILi8EZZZNS0_21clamp_min_kernel_cudaERNS_18TensorIteratorBaseERKN3c106ScalarEENKUlvE_clEvENKUlvE6_clEvEUlNS4_4HalfEE_St5arrayIPcLm2EEEEviT0_T1_:
.text._ZN2at6native29vectorized_elementwise_kernelILi8EZZZNS0_21clamp_min_kernel_cudaERNS_18TensorIteratorBaseERKN3c106ScalarEENKUlvE_clEvENKUlvE6_clEvEUlNS4_4HalfEE_St5arrayIPcLm2EEEEviT0_T1_:
[----:B------:R-:W-:Y:S02]  /*0000*/  MOV R1, c[0x0][0x28] ;  /* 0x00000a0000017a02 */ /* 0x000fe40000000f00 */
[----:B------:R-:W-:Y:S05]  /*0010*/  EXIT ;  /* 0x000000000000794d */ /* 0x000fea0003800000 */
.L_x_10137:
        /* <DEDUP_REMOVED lines=14> */
.L_x_34120:


//--------------------- .text._ZN2at6native18elementwise_kernelILi128ELi4EZNS0_15gpu_kernel_implIZZZNS0_21clamp_min_kernel_cudaERNS_18TensorIteratorBaseERKN3c106ScalarEENKUlvE_clEvENKUlvE5_clEvEUlfE_EEvS4_RKT_EUliE_EEviT1_ --------------------------
	.section	.text._ZN2at6native18elementwise_kernelILi128ELi4EZNS0_15gpu_kernel_implIZZZNS0_21clamp_min_kernel_cudaERNS_18TensorIteratorBaseERKN3c106ScalarEENKUlvE_clEvENKUlvE5_clEvEUlfE_EEvS4_RKT_EUliE_EEviT1_,"ax",@progbits
	.sectioninfo	@"SHI_REGISTERS=26"
	.align	128
        .global         _ZN2at6native18elementwise_kernelILi128ELi4EZNS0_15gpu_kernel_implIZZZNS0_21clamp_min_kernel_cudaERNS_18TensorIteratorBaseERKN3c106ScalarEENKUlvE_clEvENKUlvE5_clEvEUlfE_EEvS4_RKT_EUliE_EEviT1_
        .type           _ZN2at6native18elementwise_kernelILi128ELi4EZNS0_15gpu_kernel_implIZZZNS0_21clamp_min_kernel_cudaERNS_18TensorIteratorBaseERKN3c106ScalarEENKUlvE_clEvENKUlvE5_clEvEUlfE_EEvS4_RKT_EUliE_EEviT1_,@function
        .size           _ZN2at6native18elementwise_kernelILi128ELi4EZNS0_15gpu_kernel_implIZZZNS0_21clamp_min_kernel_cudaERNS_18TensorIteratorBaseERKN3c106ScalarEENKUlvE_clEvENKUlvE5_clEvEUlfE_EEvS4_RKT_EUliE_EEviT1_,(.L_x_34121 - _ZN2at6native18elementwise_kernelILi128ELi4EZNS0_15gpu_kernel_implIZZZNS0_21clamp_min_kernel_cudaERNS_18TensorIteratorBaseERKN3c106ScalarEENKUlvE_clEvENKUlvE5_clEvEUlfE_EEvS4_RKT_EUliE_EEviT1_)
        .other          _ZN2at6native18elementwise_kernelILi128ELi4EZNS0_15gpu_kernel_implIZZZNS0_21clamp_min_kernel_cudaERNS_18TensorIteratorBaseERKN3c106ScalarEENKUlvE_clEvENKUlvE5_clEvEUlfE_EEvS4_RKT_EUliE_EEviT1_,@"STO_CUDA_ENTRY STV_DEFAULT"
_ZN2at6native18elementwise_kernelILi128ELi4EZNS0_15gpu_kernel_implIZZZNS0_21clamp_min_kernel_cudaERNS_18TensorIteratorBaseERKN3c106ScalarEENKUlvE_clEvENKUlvE5_clEvEUlfE_EEvS4_RKT_EUliE_EEviT1_:
.text._ZN2at6native18elementwise_kernelILi128ELi4EZNS0_15gpu_kernel_implIZZZNS0_21clamp_min_kernel_cudaERNS_18TensorIteratorBaseERKN3c106ScalarEENKUlvE_clEvENKUlvE5_clEvEUlfE_EEvS4_RKT_EUliE_EEviT1_:
        /* <DEDUP_REMOVED lines=236> */
.L_x_10140:
        /* <DEDUP_REMOVED lines=20> */
.L_x_10145:
[----:B------:R-:W2:Y:S02]  /*1000*/  LDG.E.U8 R2, [R4.64] ;  /* 0x0000002404027981 */ /* 0x000ea4000c1e1100 */
[----:B--2---:R-:W0:Y:S01]  /*1010*/  I2F.U16 R2, R2 ;  /* 0x0000000200027306 */ /* 0x004e220000101000 */
[----:B------:R-:W-:Y:S05]  /*1020*/  BRA `(.L_x_10147) ;  /* 0x00000ca000007947 */ /* 0x000fea0003800000 */
.L_x_10144:
        /* <DEDUP_REMOVED lines=9> */
.L_x_10149:
[----:B------:R-:W2:Y:S02]  /*10c0*/  LDG.E R2, [R4.64] ;  /* 0x0000002404027981 */ /* 0x000ea4000c1e1900 */
[----:B--2---:R-:W0:Y:S01]  /*10d0*/  I2F R2, R2 ;  /* 0x0000000200027306 */ /* 0x004e220000201400 */
[----:B------:R-:W-:Y:S05]  /*10e0*/  BRA `(.L_x_10147) ;  /* 0x00000be000007947 */ /* 0x000fea0003800000 */
.L_x_10148:
[----:B------:R-:W2:Y:S02]  /*10f0*/  LDG.E.U16 R2, [R4.64] ;  /* 0x0000002404027981 */ /* 0x000ea4000c1e1500 */
[----:B--2---:R-:W0:Y:S01]  /*1100*/  I2F.S16 R2, R2 ;  /* 0x0000000200027306 */ /* 0x004e220000101400 */
[----:B------:R-:W-:Y:S05]  /*1110*/  BRA `(.L_x_10147) ;  /* 0x00000bb000007947 */ /* 0x000fea0003800000 */
.L_x_10143:
        /* <DEDUP_REMOVED lines=8> */
.L_x_10151:
[----:B------:R-:W2:Y:S02]  /*11a0*/  LDG.E.U16 R2, [R4.64] ;  /* 0x0000002404027981 */ /* 0x000ea4000c1e1500 */
[----:B--2---:R-:W-:Y:S01]  /*11b0*/  HADD2.F32 R2, -RZ, R2.H0_H0 ;  /* 0x20000002ff027230 */ /* 0x004fe20000004100 */
[----:B------:R-:W-:Y:S05]  /*11c0*/  BRA `(.L_x_10147) ;  /* 0x00000b0000007947 */ /* 0x000fea0003800000 */
.L_x_10150:
        /* <DEDUP_REMOVED lines=8> */
.L_x_10153:
[----:B------:R-:W2:Y:S02]  /*1250*/  LDG.E.U16 R2, [R4.64] ;  /* 0x0000002404027981 */ /* 0x000ea4000c1e1500 */
[----:B--2---:R-:W-:Y:S01]  /*1260*/  HADD2.F32 R2, -RZ, R2.H0_H0 ;  /* 0x20000002ff027230 */ /* 0x004fe20000004100 */
[----:B------:R-:W-:Y:S05]  /*1270*/  BRA `(.L_x_10147) ;  /* 0x00000a5000007947 */ /* 0x000fea0003800000 */
.L_x_10152:
[----:B------:R-:W2:Y:S02]  /*1280*/  LDG.E.64 R4, [R4.64] ;  /* 0x0000002404047981 */ /* 0x000ea4000c1e1b00 */
[----:B--2---:R-:W0:Y:S01]  /*1290*/  F2F.F32.F64 R2, R4 ;  /* 0x0000000400027310 */ /* 0x004e220000301000 */
[----:B------:R-:W0:-:S14]  /*12a0*/  DSETP.GEU.AND P0, PT, |R4|, c[0x2][0x0], PT ;  /* 0x008000000400762a */ /* 0x000e1c0003f0e200 */
[----:B0-----:R-:W-:Y:S01]  /*12b0*/  @!P0 FMUL R2, R2, 1.175494350822287508e-38 ;  /* 0x0080000002028820 */ /* 0x001fe20000400000 */
[----:B------:R-:W-:Y:S05]  /*12c0*/  BRA `(.L_x_10147) ;  /* 0x00000a0000007947 */ /* 0x000fea0003800000 */
.L_x_10142:
        /* <DEDUP_REMOVED lines=12> */
.L_x_10156:
[----:B------:R-:W2:Y:S02]  /*1390*/  LDG.E.64 R4, [R4.64] ;  /* 0x0000002404047981 */ /* 0x000ea4000c1e1b00 */
[----:B--2---:R-:W0:Y:S01]  /*13a0*/  F2F.F32.F64 R2, R4 ;  /* 0x0000000400027310 */ /* 0x004e220000301000 */
[----:B------:R-:W0:-:S14]  /*13b0*/  DSETP.GEU.AND P0, PT, |R4|, c[0x2][0x0], PT ;  /* 0x008000000400762a */ /* 0x000e1c0003f0e200 */
[----:B0-----:R-:W-:Y:S01]  /*13c0*/  @!P0 FMUL R2, R2, 1.175494350822287508e-38 ;  /* 0x0080000002028820 */ /* 0x001fe20000400000 */
[----:B------:R-:W-:Y:S05]  /*13d0*/  BRA `(.L_x_10147) ;  /* 0x000008f000007947 */ /* 0x000fea0003800000 */
.L_x_10155:
        /* <DEDUP_REMOVED lines=26> */
.L_x_10158:
        /* <DEDUP_REMOVED lines=13> */
.L_x_10157:
[----:B------:R-:W2:Y:S02]  /*1650*/  LDG.E.U16 R2, [R4.64] ;  /* 0x0000002404027981 */ /* 0x000ea4000c1e1500 */
[----:B--2---:R-:W-:Y:S01]  /*1660*/  PRMT R2, RZ, 0x5410, R2 ;  /* 0x00005410ff027816 */ /* 0x004fe20000000002 */
[----:B------:R-:W-:Y:S05]  /*1670*/  BRA `(.L_x_10147) ;  /* 0x0000065000007947 */ /* 0x000fea0003800000 */
.L_x_10154:
        /* <DEDUP_REMOVED lines=11> */
.L_x_10161:
        /* <DEDUP_REMOVED lines=20> */
.L_x_10163:
[----:B------:R-:W-:Y:S05]  /*1870*/  BSYNC B0 ;  /* 0x0000000000007941 */ /* 0x000fea0003800000 */
.L_x_10162:
[----:B------:R-:W-:Y:S01]  /*1880*/  IMAD.SHL.U32 R2, R2, 0x100000, RZ ;  /* 0x0010000002027824 */ /* 0x000fe200078e00ff */
[----:B------:R-:W-:-:S04]  /*1890*/  LEA R3, R0, 0x3b800000, 0x17 ;  /* 0x3b80000000037811 */ /* 0x000fc800078eb8ff */
[----:B------:R-:W-:Y:S01]  /*18a0*/  LOP3.LUT R2, R3, R2, R4, 0xfe, !PT ;  /* 0x0000000203027212 */ /* 0x000fe200078efe04 */
[----:B------:R-:W-:Y:S05]  /*18b0*/  BRA `(.L_x_10147) ;  /* 0x0000041000007947 */ /* 0x000fea0003800000 */
.L_x_10160:
        /* <DEDUP_REMOVED lines=20> */
.L_x_10165:
[----:B------:R-:W-:Y:S05]  /*1a00*/  BSYNC B0 ;  /* 0x0000000000007941 */ /* 0x000fea0003800000 */
.L_x_10164:
[----:B------:R-:W-:Y:S01]  /*1a10*/  IMAD.SHL.U32 R2, R2, 0x200000, RZ ;  /* 0x0020000002027824 */ /* 0x000fe200078e00ff */
[----:B------:R-:W-:-:S04]  /*1a20*/  LEA R3, R0, 0x37800000, 0x17 ;  /* 0x3780000000037811 */ /* 0x000fc800078eb8ff */
[----:B------:R-:W-:Y:S01]  /*1a30*/  LOP3.LUT R2, R3, R2, R4, 0xfe, !PT ;  /* 0x0000000203027212 */ /* 0x000fe200078efe04 */
[----:B------:R-:W-:Y:S05]  /*1a40*/  BRA `(.L_x_10147) ;  /* 0x0000028000007947 */ /* 0x000fea0003800000 */
.L_x_10159:
        /* <DEDUP_REMOVED lines=14> */
.L_x_10146:
        /* <DEDUP_REMOVED lines=21> */
.L_x_10167:
[----:B------:R-:W2:Y:S02]  /*1c80*/  LDG.E.64 R2, [R4.64] ;  /* 0x0000002404027981 */ /* 0x000ea4000c1e1b00 */
[----:B--2---:R0:W1:Y:S01]  /*1c90*/  I2F.U64 R2, R2 ;  /* 0x0000000200027312 */ /* 0x0040620000301000 */
[----:B------:R-:W-:Y:S05]  /*1ca0*/  BRA `(.L_x_10147) ;  /* 0x0000002000007947 */ /* 0x000fea0003800000 */
.L_x_10166:
[----:B------:R-:W2:Y:S02]  /*1cb0*/  LDG.E R2, [R4.64] ;  /* 0x0000002404027981 */ /* 0x000ea4000c1e1900 */
[----:B--2---:R-:W0:Y:S02]  /*1cc0*/  I2F.U32 R2, R2 ;  /* 0x0000000200027306 */ /* 0x004e240000201000 */
.L_x_10147:
[----:B------:R-:W-:Y:S05]  /*1cd0*/  BSYNC B6 ;  /* 0x0000000000067941 */ /* 0x000fea0003800000 */
.L_x_10141:
[----:B0-----:R-:W0:Y:S01]  /*1ce0*/  LDC.U8 R3, c[0x0][0x380] ;  /* 0x0000e000ff037b82 */ /* 0x001e220000000000 */
[----:B-1---5:R-:W-:-:S13]  /*1cf0*/  FSETP.GTU.FTZ.AND P0, PT, |R2|, +INF , PT ;  /* 0x7f8000000200780b */ /* 0x022fda0003f1c200 */
[----:B------:R-:W-:Y:S02]  /*1d00*/  @!P0 FMNMX.FTZ R2, R2, c[0x0][0x370], !PT ;  /* 0x0000dc0002028a09 */ /* 0x000fe40007810000 */
        /* <DEDUP_REMOVED lines=14> */
.L_x_10171:
[----:B------:R-:W0:Y:S02]  /*1df0*/  F2I.S64.TRUNC R2, R2 ;  /* 0x0000000200027311 */ /* 0x000e24000020d900 */
[----:B0-----:R-:W-:-:S05]  /*1e00*/  IMAD.MOV.U32 R5, RZ, RZ, R2 ;  /* 0x000000ffff057224 */ /* 0x001fca00078e0002 */
[----:B------:R0:W-:Y:S01]  /*1e10*/  STG.E.U8 [R16.64], R5 ;  /* 0x0000000510007986 */ /* 0x0001e2000c101124 */
[----:B------:R-:W-:Y:S05]  /*1e20*/  BRA `(.L_x_10173) ;  /* 0x00000d3000007947 */ /* 0x000fea0003800000 */
.L_x_10170:
        /* <DEDUP_REMOVED lines=9> */
.L_x_10175:
[----:B------:R-:W0:Y:S02]  /*1ec0*/  F2I.FTZ.TRUNC.NTZ R3, R2 ;  /* 0x0000000200037305 */ /* 0x000e24000021f100 */
[----:B0-----:R0:W-:Y:S01]  /*1ed0*/  STG.E [R16.64], R3 ;  /* 0x0000000310007986 */ /* 0x0011e2000c101924 */
[----:B------:R-:W-:Y:S05]  /*1ee0*/  BRA `(.L_x_10173) ;  /* 0x00000c7000007947 */ /* 0x000fea0003800000 */
.L_x_10174:
[----:B------:R-:W0:Y:S02]  /*1ef0*/  F2I.FTZ.TRUNC.NTZ R3, R2 ;  /* 0x0000000200037305 */ /* 0x000e24000021f100 */
[----:B0-----:R0:W-:Y:S01]  /*1f00*/  STG.E.U16 [R16.64], R3 ;  /* 0x0000000310007986 */ /* 0x0011e2000c101524 */
[----:B------:R-:W-:Y:S05]  /*1f10*/  BRA `(.L_x_10173) ;  /* 0x00000c4000007947 */ /* 0x000fea0003800000 */
.L_x_10169:
        /* <DEDUP_REMOVED lines=8> */
.L_x_10177:
[----:B------:R-:W-:-:S05]  /*1fa0*/  F2FP.PACK_AB R2, RZ, R2 ;  /* 0x00000002ff02723e */ /* 0x000fca00000000ff */
[----:B------:R0:W-:Y:S01]  /*1fb0*/  STG.E.U16 [R16.64], R2 ;  /* 0x0000000210007986 */ /* 0x0001e2000c101524 */
[----:B------:R-:W-:Y:S05]  /*1fc0*/  BRA `(.L_x_10173) ;  /* 0x00000b9000007947 */ /* 0x000fea0003800000 */
.L_x_10176:
        /* <DEDUP_REMOVED lines=9> */
.L_x_10179:
[----:B------:R-:W-:-:S04]  /*2060*/  F2FP.PACK_AB R3, RZ, R2 ;  /* 0x00000002ff03723e */ /* 0x000fc800000000ff */
[----:B------:R-:W-:-:S05]  /*2070*/  PRMT R3, R3, 0x5410, RZ ;  /* 0x0000541003037816 */ /* 0x000fca00000000ff */
[----:B------:R0:W-:Y:S01]  /*2080*/  STG.E [R16.64], R3 ;  /* 0x0000000310007986 */ /* 0x0001e2000c101924 */
[----:B------:R-:W-:Y:S05]  /*2090*/  BRA `(.L_x_10173) ;  /* 0x00000ac000007947 */ /* 0x000fea0003800000 */
.L_x_10178:
[----:B------:R-:W-:-:S06]  /*20a0*/  FMUL.FTZ R2, R2, 1 ;  /* 0x3f80000002027820 */ /* 0x000fcc0000410000 */
[----:B------:R-:W0:Y:S02]  /*20b0*/  F2F.F64.F32 R2, R2 ;  /* 0x0000000200027310 */ /* 0x000e240000201800 */
[----:B0-----:R0:W-:Y:S01]  /*20c0*/  STG.E.64 [R16.64], R2 ;  /* 0x0000000210007986 */ /* 0x0011e2000c101b24 */
[----:B------:R-:W-:Y:S05]  /*20d0*/  BRA `(.L_x_10173) ;  /* 0x00000a8000007947 */ /* 0x000fea0003800000 */
.L_x_10168:
        /* <DEDUP_REMOVED lines=12> */
.L_x_10182:
[----:B------:R-:W-:Y:S01]  /*21a0*/  FMUL.FTZ R4, R2, 1 ;  /* 0x3f80000002047820 */ /* 0x000fe20000410000 */
[----:B------:R-:W-:-:S05]  /*21b0*/  CS2R R6, SRZ ;  /* 0x0000000000067805 */ /* 0x000fca000001ff00 */
[----:B------:R-:W0:Y:S02]  /*21c0*/  F2F.F64.F32 R4, R4 ;  /* 0x0000000400047310 */ /* 0x000e240000201800 */
[----:B0-----:R0:W-:Y:S01]  /*21d0*/  STG.E.128 [R16.64], R4 ;  /* 0x0000000410007986 */ /* 0x0011e2000c101d24 */
[----:B------:R-:W-:Y:S05]  /*21e0*/  BRA `(.L_x_10173) ;  /* 0x0000097000007947 */ /* 0x000fea0003800000 */
.L_x_10181:
        /* <DEDUP_REMOVED lines=20> */
.L_x_10186:
[----:B------:R-:W-:Y:S05]  /*2330*/  BSYNC B0 ;  /* 0x0000000000007941 */ /* 0x000fea0003800000 */
.L_x_10185:
[----:B------:R-:W-:-:S05]  /*2340*/  LOP3.LUT R5, R0, R5, RZ, 0xfc, !PT ;  /* 0x0000000500057212 */ /* 0x000fca00078efcff */
[----:B------:R0:W-:Y:S01]  /*2350*/  STG.E.U8 [R16.64], R5 ;  /* 0x0000000510007986 */ /* 0x0001e2000c101124 */
[----:B------:R-:W-:Y:S05]  /*2360*/  BRA `(.L_x_10173) ;  /* 0x000007f000007947 */ /* 0x000fea0003800000 */
.L_x_10184:
        /* <DEDUP_REMOVED lines=12> */
.L_x_10188:
[----:B------:R-:W-:Y:S01]  /*2430*/  IMAD.MOV.U32 R0, RZ, RZ, 0x7f ;  /* 0x0000007fff007424 */ /* 0x000fe200078e00ff */
[----:B------:R-:W-:-:S04]  /*2440*/  ISETP.GT.U32.AND P0, PT, R4, 0x7f800000, PT ;  /* 0x7f8000000400780c */ /* 0x000fc80003f04070 */
[----:B------:R-:W-:-:S04]  /*2450*/  SEL R0, R0, 0x7c, P0 ;  /* 0x0000007c00007807 */ /* 0x000fc80000000000 */
.L_x_10189:
[----:B------:R-:W-:Y:S05]  /*2460*/  BSYNC B0 ;  /* 0x0000000000007941 */ /* 0x000fea0003800000 */
.L_x_10187:
[----:B------:R-:W-:-:S04]  /*2470*/  LOP3.LUT R2, R2, 0x80000000, RZ, 0xc0, !PT ;  /* 0x8000000002027812 */ /* 0x000fc800078ec0ff */
[----:B------:R-:W-:-:S04]  /*2480*/  SHF.R.U32.HI R3, RZ, 0x18, R2 ;  /* 0x00000018ff037819 */ /* 0x000fc80000011602 */
[----:B------:R-:W-:-:S05]  /*2490*/  LOP3.LUT R3, R0, R3, RZ, 0xfc, !PT ;  /* 0x0000000300037212 */ /* 0x000fca00078efcff */
[----:B------:R0:W-:Y:S01]  /*24a0*/  STG.E.U8 [R16.64], R3 ;  /* 0x0000000310007986 */ /* 0x0001e2000c101124 */
[----:B------:R-:W-:Y:S05]  /*24b0*/  BRA `(.L_x_10173) ;  /* 0x000006a000007947 */ /* 0x000fea0003800000 */
.L_x_10183:
[----:B------:R-:W-:-:S05]  /*24c0*/  F2FP.BF16.PACK_AB R2, RZ, R2 ;  /* 0x00000002ff02723e */ /* 0x000fca00000010ff */
[----:B------:R0:W-:Y:S01]  /*24d0*/  STG.E.U16 [R16.64], R2 ;  /* 0x0000000210007986 */ /* 0x0001e2000c101524 */
[----:B------:R-:W-:Y:S05]  /*24e0*/  BRA `(.L_x_10173) ;  /* 0x0000067000007947 */ /* 0x000fea0003800000 */
.L_x_10180:
        /* <DEDUP_REMOVED lines=11> */
.L_x_10192:
        /* <DEDUP_REMOVED lines=16> */
.L_x_10195:
[----:B------:R-:W-:-:S04]  /*26a0*/  LOP3.LUT R2, R2, 0x80000000, RZ, 0xc0, !PT ;  /* 0x8000000002027812 */ /* 0x000fc800078ec0ff */
[----:B------:R-:W-:-:S04]  /*26b0*/  SHF.R.U32.HI R3, RZ, 0x18, R2 ;  /* 0x00000018ff037819 */ /* 0x000fc80000011602 */
[----:B------:R-:W-:-:S04]  /*26c0*/  LOP3.LUT R0, R0, R3, RZ, 0xfc, !PT ;  /* 0x0000000300007212 */ /* 0x000fc800078efcff */
[----:B------:R-:W-:Y:S02]  /*26d0*/  PRMT R8, R0, 0x7610, R8 ;  /* 0x0000761000087816 */ /* 0x000fe40000000008 */
.L_x_10194:
[----:B------:R-:W-:Y:S05]  /*26e0*/  BSYNC B0 ;  /* 0x0000000000007941 */ /* 0x000fea0003800000 */
.L_x_10193:
[----:B------:R0:W-:Y:S01]  /*26f0*/  STG.E.U8 [R16.64], R8 ;  /* 0x0000000810007986 */ /* 0x0001e2000c101124 */
[----:B------:R-:W-:Y:S05]  /*2700*/  BRA `(.L_x_10173) ;  /* 0x0000045000007947 */ /* 0x000fea0003800000 */
.L_x_10191:
        /* <DEDUP_REMOVED lines=16> */
.L_x_10198:
[----:B------:R-:W-:-:S04]  /*2810*/  LOP3.LUT R2, R2, 0x80000000, RZ, 0xc0, !PT ;  /* 0x8000000002027812 */ /* 0x000fc800078ec0ff */
[----:B------:R-:W-:-:S04]  /*2820*/  SHF.R.U32.HI R3, RZ, 0x18, R2 ;  /* 0x00000018ff037819 */ /* 0x000fc80000011602 */
[----:B------:R-:W-:-:S04]  /*2830*/  LOP3.LUT R0, R0, R3, RZ, 0xfc, !PT ;  /* 0x0000000300007212 */ /* 0x000fc800078efcff */
[----:B------:R-:W-:Y:S02]  /*2840*/  PRMT R8, R0, 0x7610, R8 ;  /* 0x0000761000087816 */ /* 0x000fe40000000008 */
.L_x_10197:
[----:B------:R-:W-:Y:S05]  /*2850*/  BSYNC B0 ;  /* 0x0000000000007941 */ /* 0x000fea0003800000 */
.L_x_10196:
[----:B------:R0:W-:Y:S01]  /*2860*/  STG.E.U8 [R16.64], R8 ;  /* 0x0000000810007986 */ /* 0x0001e2000c101124 */
[----:B------:R-:W-:Y:S05]  /*2870*/  BRA `(.L_x_10173) ;  /* 0x000002e000007947 */ /* 0x000fea0003800000 */
.L_x_10190:
        /* <DEDUP_REMOVED lines=21> */
.L_x_10172:
        /* <DEDUP_REMOVED lines=20> */
.L_x_10200:
[----:B------:R-:W0:Y:S02]  /*2b10*/  F2I.U64.TRUNC R2, R2 ;  /* 0x0000000200027311 */ /* 0x000e24000020d800 */
[----:B0-----:R0:W-:Y:S01]  /*2b20*/  STG.E.64 [R16.64], R2 ;  /* 0x0000000210007986 */ /* 0x0011e2000c101b24 */
[----:B------:R-:W-:Y:S05]  /*2b30*/  BRA `(.L_x_10173) ;  /* 0x0000002000007947 */ /* 0x000fea0003800000 */
.L_x_10199:
[----:B------:R-:W0:Y:S02]  /*2b40*/  F2I.FTZ.U32.TRUNC.NTZ R3, R2 ;  /* 0x0000000200037305 */ /* 0x000e24000021f000 */
[----:B0-----:R0:W-:Y:S02]  /*2b50*/  STG.E [R16.64], R3 ;  /* 0x0000000310007986 */ /* 0x0011e4000c101924 */
.L_x_10173:
[----:B------:R-:W-:-:S05]  /*2b60*/  IMAD R18, R18, 0x200, R23 ;  /* 0x0000020012127824 */ /* 0x000fca00078e0217 */
[----:B------:R-:W-:Y:S02]  /*2b70*/  IADD3 R19, R18, 0x80, RZ ;  /* 0x0000008012137810 */ /* 0x000fe40007ffe0ff */
.L_x_10139:
[----:B------:R-:W-:Y:S05]  /*2b80*/  BSYNC B7 ;  /* 0x0000000000077941 */ /* 0x000fea0003800000 */
.L_x_10138:
        /* <DEDUP_REMOVED lines=231> */
.L_x_10203:
        /* <DEDUP_REMOVED lines=20> */
.L_x_10208:
[----:B------:R-:W2:Y:S02]  /*3b40*/  LDG.E.U8 R2, [R4.64] ;  /* 0x0000002404027981 */ /* 0x000ea4000c1e1100 */
[----:B--2---:R-:W0:Y:S01]  /*3b50*/  I2F.U16 R2, R2 ;  /* 0x0000000200027306 */ /* 0x004e220000101000 */
[----:B------:R-:W-:Y:S05]  /*3b60*/  BRA `(.L_x_10210) ;  /* 0x00000ca000007947 */ /* 0x000fea0003800000 */
.L_x_10207:
        /* <DEDUP_REMOVED lines=9> */
.L_x_10212:
[----:B------:R-:W2:Y:S02]  /*3c00*/  LDG.E R2, [R4.64] ;  /* 0x0000002404027981 */ /* 0x000ea4000c1e1900 */
[----:B--2---:R-:W0:Y:S01]  /*3c10*/  I2F R2, R2 ;  /* 0x0000000200027306 */ /* 0x004e220000201400 */
[----:B------:R-:W-:Y:S05]  /*3c20*/  BRA `(.L_x_10210) ;  /* 0x00000be000007947 */ /* 0x000fea0003800000 */
.L_x_10211:
[----:B------:R-:W2:Y:S02]  /*3c30*/  LDG.E.U16 R2, [R4.64] ;  /* 0x0000002404027981 */ /* 0x000ea4000c1e1500 */
[----:B--2---:R-:W0:Y:S01]  /*3c40*/  I2F.S16 R2, R2 ;  /* 0x0000000200027306 */ /* 0x004e220000101400 */
[----:B------:R-:W-:Y:S05]  /*3c50*/  BRA `(.L_x_10210) ;  /* 0x00000bb000007947 */ /* 0x000fea0003800000 */
.L_x_10206:
        /* <DEDUP_REMOVED lines=8> */
.L_x_10214:
[----:B------:R-:W2:Y:S02]  /*3ce0*/  LDG.E.U16 R2, [R4.64] ;  /* 0x0000002404027981 */ /* 0x000ea4000c1e1500 */
[----:B--2---:R-:W-:Y:S01]  /*3cf0*/  HADD2.F32 R2, -RZ, R2.H0_H0 ;  /* 0x20000002ff027230 */ /* 0x004fe20000004100 */
[----:B------:R-:W-:Y:S05]  /*3d00*/  BRA `(.L_x_10210) ;  /* 0x00000b0000007947 */ /* 0x000fea0003800000 */
.L_x_10213:
        /* <DEDUP_REMOVED lines=8> */
.L_x_10216:
[----:B------:R-:W2:Y:S02]  /*3d90*/  LDG.E.U16 R2, [R4.64] ;  /* 0x0000002404027981 */ /* 0x000ea4000c1e1500 */
[----:B--2---:R-:W-:Y:S01]  /*3da0*/  HADD2.F32 R2, -RZ, R2.H0_H0 ;  /* 0x20000002ff027230 */ /* 0x004fe20000004100 */
[----:B------:R-:W-:Y:S05]  /*3db0*/  BRA `(.L_x_10210) ;  /* 0x00000a5000007947 */ /* 0x000fea0003800000 */
.L_x_10215:
[----:B------:R-:W2:Y:S02]  /*3dc0*/  LDG.E.64 R4, [R4.64] ;  /* 0x0000002404047981 */ /* 0x000ea4000c1e1b00 */
[----:B--2---:R-:W0:Y:S01]  /*3dd0*/  F2F.F32.F64 R2, R4 ;  /* 0x0000000400027310 */ /* 0x004e220000301000 */
[----:B------:R-:W0:-:S14]  /*3de0*/  DSETP.GEU.AND P0, PT, |R4|, c[0x2][0x0], PT ;  /* 0x008000000400762a */ /* 0x000e1c0003f0e200 */
[----:B0-----:R-:W-:Y:S01]  /*3df0*/  @!P0 FMUL R2, R2, 1.175494350822287508e-38 ;  /* 0x0080000002028820 */ /* 0x001fe20000400000 */
[----:B------:R-:W-:Y:S05]  /*3e00*/  BRA `(.L_x_10210) ;  /* 0x00000a0000007947 */ /* 0x000fea0003800000 */
.L_x_10205:
        /* <DEDUP_REMOVED lines=12> */
.L_x_10219:
[----:B------:R-:W2:Y:S02]  /*3ed0*/  LDG.E.64 R4, [R4.64] ;  /* 0x0000002404047981 */ /* 0x000ea4000c1e1b00 */
[----:B--2---:R-:W0:Y:S01]  /*3ee0*/  F2F.F32.F64 R2, R4 ;  /* 0x0000000400027310 */ /* 0x004e220000301000 */
[----:B------:R-:W0:-:S14]  /*3ef0*/  DSETP.GEU.AND P0, PT, |R4|, c[0x2][0x0], PT ;  /* 0x008000000400762a */ /* 0x000e1c0003f0e200 */
[----:B0-----:R-:W-:Y:S01]  /*3f00*/  @!P0 FMUL R2, R2, 1.175494350822287508e-38 ;  /* 0x0080000002028820 */ /* 0x001fe20000400000 */
[----:B------:R-:W-:Y:S05]  /*3f10*/  BRA `(.L_x_10210) ;  /* 0x000008f000007947 */ /* 0x000fea0003800000 */
.L_x_10218:
        /* <DEDUP_REMOVED lines=26> */
.L_x_10221:
        /* <DEDUP_REMOVED lines=13> */
.L_x_10220:
[----:B------:R-:W2:Y:S02]  /*4190*/  LDG.E.U16 R2, [R4.64] ;  /* 0x0000002404027981 */ /* 0x000ea4000c1e1500 */
[----:B--2---:R-:W-:Y:S01]  /*41a0*/  PRMT R2, RZ, 0x5410, R2 ;  /* 0x00005410ff027816 */ /* 0x004fe20000000002 */
[----:B------:R-:W-:Y:S05]  /*41b0*/  BRA `(.L_x_10210) ;  /* 0x0000065000007947 */ /* 0x000fea0003800000 */
.L_x_10217:
        /* <DEDUP_REMOVED lines=11> */
.L_x_10224:
        /* <DEDUP_REMOVED lines=20> */
.L_x_10226:
[----:B------:R-:W-:Y:S05]  /*43b0*/  BSYNC B0 ;  /* 0x0000000000007941 */ /* 0x000fea0003800000 */
.L_x_10225:
[----:B------:R-:W-:Y:S01]  /*43c0*/  IMAD.SHL.U32 R2, R2, 0x100000, RZ ;  /* 0x0010000002027824 */ /* 0x000fe200078e00ff */
[----:B------:R-:W-:-:S04]  /*43d0*/  LEA R3, R0, 0x3b800000, 0x17 ;  /* 0x3b80000000037811 */ /* 0x000fc800078eb8ff */
[----:B------:R-:W-:Y:S01]  /*43e0*/  LOP3.LUT R2, R3, R2, R4, 0xfe, !PT ;  /* 0x0000000203027212 */ /* 0x000fe200078efe04 */
[----:B------:R-:W-:Y:S05]  /*43f0*/  BRA `(.L_x_10210) ;  /* 0x0000041000007947 */ /* 0x000fea0003800000 */
.L_x_10223:
        /* <DEDUP_REMOVED lines=20> */
.L_x_10228:
[----:B------:R-:W-:Y:S05]  /*4540*/  BSYNC B0 ;  /* 0x0000000000007941 */ /* 0x000fea0003800000 */
.L_x_10227:
[----:B------:R-:W-:Y:S01]  /*4550*/  IMAD.SHL.U32 R2, R2, 0x200000, RZ ;  /* 0x0020000002027824 */ /* 0x000fe200078e00ff */
[----:B------:R-:W-:-:S04]  /*4560*/  LEA R3, R0, 0x37800000, 0x17 ;  /* 0x3780000000037811 */ /* 0x000fc800078eb8ff */
[----:B------:R-:W-:Y:S01]  /*4570*/  LOP3.LUT R2, R3, R2, R4, 0xfe, !PT ;  /* 0x0000000203027212 */ /* 0x000fe200078efe04 */
[----:B------:R-:W-:Y:S05]  /*4580*/  BRA `(.L_x_10210) ;  /* 0x0000028000007947 */ /* 0x000fea0003800000 */
.L_x_10222:
        /* <DEDUP_REMOVED lines=14> */
.L_x_10209:
        /* <DEDUP_REMOVED lines=21> */
.L_x_10230:
[----:B------:R-:W2:Y:S02]  /*47c0*/  LDG.E.64 R2, [R4.64] ;  /* 0x0000002404027981 */ /* 0x000ea4000c1e1b00 */
[----:B--2---:R0:W1:Y:S01]  /*47d0*/  I2F.U64 R2, R2 ;  /* 0x0000000200027312 */ /* 0x0040620000301000 */
[----:B------:R-:W-:Y:S05]  /*47e0*/  BRA `(.L_x_10210) ;  /* 0x0000002000007947 */ /* 0x000fea0003800000 */
.L_x_10229:
[----:B------:R-:W2:Y:S02]  /*47f0*/  LDG.E R2, [R4.64] ;  /* 0x0000002404027981 */ /* 0x000ea4000c1e1900 */
[----:B--2---:R-:W0:Y:S02]  /*4800*/  I2F.U32 R2, R2 ;  /* 0x0000000200027306 */ /* 0x004e240000201000 */
.L_x_10210:
[----:B------:R-:W-:Y:S05]  /*4810*/  BSYNC B6 ;  /* 0x0000000000067941 */ /* 0x000fea0003800000 */
.L_x_10204:
        /* <DEDUP_REMOVED lines=17> */
.L_x_10234:
[----:B------:R-:W0:Y:S02]  /*4930*/  F2I.S64.TRUNC R2, R2 ;  /* 0x0000000200027311 */ /* 0x000e24000020d900 */
[----:B0-----:R-:W-:-:S05]  /*4940*/  IMAD.MOV.U32 R5, RZ, RZ, R2 ;  /* 0x000000ffff057224 */ /* 0x001fca00078e0002 */
[----:B------:R0:W-:Y:S01]  /*4950*/  STG.E.U8 [R16.64], R5 ;  /* 0x0000000510007986 */ /* 0x0001e2000c101124 */
[----:B------:R-:W-:Y:S05]  /*4960*/  BRA `(.L_x_10236) ;  /* 0x00000d3000007947 */ /* 0x000fea0003800000 */
.L_x_10233:
        /* <DEDUP_REMOVED lines=9> */
.L_x_10238:
[----:B------:R-:W0:Y:S02]  /*4a00*/  F2I.FTZ.TRUNC.NTZ R3, R2 ;  /* 0x0000000200037305 */ /* 0x000e24000021f100 */
[----:B0-----:R0:W-:Y:S01]  /*4a10*/  STG.E [R16.64], R3 ;  /* 0x0000000310007986 */ /* 0x0011e2000c101924 */
[----:B------:R-:W-:Y:S05]  /*4a20*/  BRA `(.L_x_10236) ;  /* 0x00000c7000007947 */ /* 0x000fea0003800000 */
.L_x_10237:
[----:B------:R-:W0:Y:S02]  /*4a30*/  F2I.FTZ.TRUNC.NTZ R3, R2 ;  /* 0x0000000200037305 */ /* 0x000e24000021f100 */
[----:B0-----:R0:W-:Y:S01]  /*4a40*/  STG.E.U16 [R16.64], R3 ;  /* 0x0000000310007986 */ /* 0x0011e2000c101524 */
[----:B------:R-:W-:Y:S05]  /*4a50*/  BRA `(.L_x_10236) ;  /* 0x00000c4000007947 */ /* 0x000fea0003800000 */
.L_x_10232:
        /* <DEDUP_REMOVED lines=8> */
.L_x_10240:
[----:B------:R-:W-:-:S05]  /*4ae0*/  F2FP.PACK_AB R2, RZ, R2 ;  /* 0x00000002ff02723e */ /* 0x000fca00000000ff */
[----:B------:R0:W-:Y:S01]  /*4af0*/  STG.E.U16 [R16.64], R2 ;  /* 0x0000000210007986 */ /* 0x0001e2000c101524 */
[----:B------:R-:W-:Y:S05]  /*4b00*/  BRA `(.L_x_10236) ;  /* 0x00000b9000007947 */ /* 0x000fea0003800000 */
.L_x_10239:
        /* <DEDUP_REMOVED lines=9> */
.L_x_10242:
[----:B------:R-:W-:-:S04]  /*4ba0*/  F2FP.PACK_AB R3, RZ, R2 ;  /* 0x00000002ff03723e */ /* 0x000fc800000000ff */
[----:B------:R-:W-:-:S05]  /*4bb0*/  PRMT R3, R3, 0x5410, RZ ;  /* 0x0000541003037816 */ /* 0x000fca00000000ff */
[----:B------:R0:W-:Y:S01]  /*4bc0*/  STG.E [R16.64], R3 ;  /* 0x0000000310007986 */ /* 0x0001e2000c101924 */
[----:B------:R-:W-:Y:S05]  /*4bd0*/  BRA `(.L_x_10236) ;  /* 0x00000ac000007947 */ /* 0x000fea0003800000 */
.L_x_10241:
[----:B------:R-:W-:-:S06]  /*4be0*/  FMUL.FTZ R2, R2, 1 ;  /* 0x3f80000002027820 */ /* 0x000fcc0000410000 */
[----:B------:R-:W0:Y:S02]  /*4bf0*/  F2F.F64.F32 R2, R2 ;  /* 0x0000000200027310 */ /* 0x000e240000201800 */
[----:B0-----:R0:W-:Y:S01]  /*4c00*/  STG.E.64 [R16.64], R2 ;  /* 0x0000000210007986 */ /* 0x0011e2000c101b24 */
[----:B------:R-:W-:Y:S05]  /*4c10*/  BRA `(.L_x_10236) ;  /* 0x00000a8000007947 */ /* 0x000fea0003800000 */
.L_x_10231:
        /* <DEDUP_REMOVED lines=12> */
.L_x_10245:
[----:B------:R-:W-:Y:S01]  /*4ce0*/  FMUL.FTZ R4, R2, 1 ;  /* 0x3f80000002047820 */ /* 0x000fe20000410000 */
[----:B------:R-:W-:-:S05]  /*4cf0*/  CS2R R6, SRZ ;  /* 0x0000000000067805 */ /* 0x000fca000001ff00 */
[----:B------:R-:W0:Y:S02]  /*4d00*/  F2F.F64.F32 R4, R4 ;  /* 0x0000000400047310 */ /* 0x000e240000201800 */
[----:B0-----:R0:W-:Y:S01]  /*4d10*/  STG.E.128 [R16.64], R4 ;  /* 0x0000000410007986 */ /* 0x0011e2000c101d24 */
[----:B------:R-:W-:Y:S05]  /*4d20*/  BRA `(.L_x_10236) ;  /* 0x0000097000007947 */ /* 0x000fea0003800000 */
.L_x_10244:
        /* <DEDUP_REMOVED lines=20> */
.L_x_10249:
[----:B------:R-:W-:Y:S05]  /*4e70*/  BSYNC B0 ;  /* 0x0000000000007941 */ /* 0x000fea0003800000 */
.L_x_10248:
[----:B------:R-:W-:-:S05]  /*4e80*/  LOP3.LUT R5, R0, R5, RZ, 0xfc, !PT ;  /* 0x0000000500057212 */ /* 0x000fca00078efcff */
[----:B------:R0:W-:Y:S01]  /*4e90*/  STG.E.U8 [R16.64], R5 ;  /* 0x0000000510007986 */ /* 0x0001e2000c101124 */
[----:B------:R-:W-:Y:S05]  /*4ea0*/  BRA `(.L_x_10236) ;  /* 0x000007f000007947 */ /* 0x000fea0003800000 */
.L_x_10247:
        /* <DEDUP_REMOVED lines=12> */
.L_x_10251:
[----:B------:R-:W-:Y:S01]  /*4f70*/  IMAD.MOV.U32 R0, RZ, RZ, 0x7f ;  /* 0x0000007fff007424 */ /* 0x000fe200078e00ff */
[----:B------:R-:W-:-:S04]  /*4f80*/  ISETP.GT.U32.AND P0, PT, R4, 0x7f800000, PT ;  /* 0x7f8000000400780c */ /* 0x000fc80003f04070 */
[----:B------:R-:W-:-:S04]  /*4f90*/  SEL R0, R0, 0x7c, P0 ;  /* 0x0000007c00007807 */ /* 0x000fc80000000000 */
.L_x_10252:
[----:B------:R-:W-:Y:S05]  /*4fa0*/  BSYNC B0 ;  /* 0x0000000000007941 */ /* 0x000fea0003800000 */
.L_x_10250:
[----:B------:R-:W-:-:S04]  /*4fb0*/  LOP3.LUT R2, R2, 0x80000000, RZ, 0xc0, !PT ;  /* 0x8000000002027812 */ /* 0x000fc800078ec0ff */
[----:B------:R-:W-:-:S04]  /*4fc0*/  SHF.R.U32.HI R3, RZ, 0x18, R2 ;  /* 0x00000018ff037819 */ /* 0x000fc80000011602 */
[----:B------:R-:W-:-:S05]  /*4fd0*/  LOP3.LUT R3, R0, R3, RZ, 0xfc, !PT ;  /* 0x0000000300037212 */ /* 0x000fca00078efcff */
[----:B------:R0:W-:Y:S01]  /*4fe0*/  STG.E.U8 [R16.64], R3 ;  /* 0x0000000310007986 */ /* 0x0001e2000c101124 */
[----:B------:R-:W-:Y:S05]  /*4ff0*/  BRA `(.L_x_10236) ;  /* 0x000006a000007947 */ /* 0x000fea0003800000 */
.L_x_10246:
[----:B------:R-:W-:-:S05]  /*5000*/  F2FP.BF16.PACK_AB R2, RZ, R2 ;  /* 0x00000002ff02723e */ /* 0x000fca00000010ff */
[----:B------:R0:W-:Y:S01]  /*5010*/  STG.E.U16 [R16.64], R2 ;  /* 0x0000000210007986 */ /* 0x0001e2000c101524 */
[----:B------:R-:W-:Y:S05]  /*5020*/  BRA `(.L_x_10236) ;  /* 0x0000067000007947 */ /* 0x000fea0003800000 */
.L_x_10243:
        /* <DEDUP_REMOVED lines=11> */
.L_x_10255:
        /* <DEDUP_REMOVED lines=16> */
.L_x_10258:
[----:B------:R-:W-:-:S04]  /*51e0*/  LOP3.LUT R2, R2, 0x80000000, RZ, 0xc0, !PT ;  /* 0x8000000002027812 */ /* 0x000fc800078ec0ff */
[----:B------:R-:W-:-:S04]  /*51f0*/  SHF.R.U32.HI R3, RZ, 0x18, R2 ;  /* 0x00000018ff037819 */ /* 0x000fc80000011602 */
[----:B------:R-:W-:-:S04]  /*5200*/  LOP3.LUT R0, R0, R3, RZ, 0xfc, !PT ;  /* 0x0000000300007212 */ /* 0x000fc800078efcff */
[----:B------:R-:W-:Y:S02]  /*5210*/  PRMT R8, R0, 0x7610, R8 ;  /* 0x0000761000087816 */ /* 0x000fe40000000008 */
.L_x_10257:
[----:B------:R-:W-:Y:S05]  /*5220*/  BSYNC B0 ;  /* 0x0000000000007941 */ /* 0x000fea0003800000 */
.L_x_10256:
[----:B------:R0:W-:Y:S01]  /*5230*/  STG.E.U8 [R16.64], R8 ;  /* 0x0000000810007986 */ /* 0x0001e2000c101124 */
[----:B------:R-:W-:Y:S05]  /*5240*/  BRA `(.L_x_10236) ;  /* 0x0000045000007947 */ /* 0x000fea0003800000 */
.L_x_10254:
        /* <DEDUP_REMOVED lines=16> */
.L_x_10261:
[----:B------:R-:W-:-:S04]  /*5350*/  LOP3.LUT R2, R2, 0x80000000, RZ, 0xc0, !PT ;  /* 0x8000000002027812 */ /* 0x000fc800078ec0ff */
[----:B------:R-:W-:-:S04]  /*5360*/  SHF.R.U32.HI R3, RZ, 0x18, R2 ;  /* 0x00000018ff037819 */ /* 0x000fc80000011602 */
[----:B------:R-:W-:-:S04]  /*5370*/  LOP3.LUT R0, R0, R3, RZ, 0xfc, !PT ;  /* 0x0000000300007212 */ /* 0x000fc800078efcff */
[----:B------:R-:W-:Y:S02]  /*5380*/  PRMT R8, R0, 0x7610, R8 ;  /* 0x0000761000087816 */ /* 0x000fe40000000008 */
.L_x_10260:
[----:B------:R-:W-:Y:S05]  /*5390*/  BSYNC B0 ;  /* 0x0000000000007941 */ /* 0x000fea0003800000 */
.L_x_10259:
[----:B------:R0:W-:Y:S01]  /*53a0*/  STG.E.U8 [R16.64], R8 ;  /* 0x0000000810007986 */ /* 0x0001e2000c101124 */
[----:B------:R-:W-:Y:S05]  /*53b0*/  BRA `(.L_x_10236) ;  /* 0x000002e000007947 */ /* 0x000fea0003800000 */
.L_x_10253:
        /* <DEDUP_REMOVED lines=21> */
.L_x_10235:
        /* <DEDUP_REMOVED lines=20> */
.L_x_10263:
[----:B------:R-:W0:Y:S02]  /*5650*/  F2I.U64.TRUNC R2, R2 ;  /* 0x0000000200027311 */ /* 0x000e24000020d800 */
[----:B0-----:R0:W-:Y:S01]  /*5660*/  STG.E.64 [R16.64], R2 ;  /* 0x0000000210007986 */ /* 0x0011e2000c101b24 */
[----:B------:R-:W-:Y:S05]  /*5670*/  BRA `(.L_x_10236) ;  /* 0x0000002000007947 */ /* 0x000fea0003800000 */
.L_x_10262:
[----:B------:R-:W0:Y:S02]  /*5680*/  F2I.FTZ.U32.TRUNC.NTZ R3, R2 ;  /* 0x0000000200037305 */ /* 0x000e24000021f000 */
[----:B0-----:R0:W-:Y:S02]  /*5690*/  STG.E [R16.64], R3 ;  /* 0x0000000310007986 */ /* 0x0011e4000c101924 */
.L_x_10236:
        /* <DEDUP_REMOVED lines=231> */
.L_x_10264:
        /* <DEDUP_REMOVED lines=20> */
.L_x_10269:
[----:B------:R-:W2:Y:S02]  /*6650*/  LDG.E.U8 R2, [R4.64] ;  /* 0x0000002404027981 */ /* 0x000ea4000c1e1100 */
[----:B--2---:R-:W0:Y:S01]  /*6660*/  I2F.U16 R2, R2 ;  /* 0x0000000200027306 */ /* 0x004e220000101000 */
[----:B------:R-:W-:Y:S05]  /*6670*/  BRA `(.L_x_10271) ;  /* 0x00000ca000007947 */ /* 0x000fea0003800000 */
.L_x_10268:
        /* <DEDUP_REMOVED lines=9> */
.L_x_10273:
[----:B------:R-:W2:Y:S02]  /*6710*/  LDG.E R2, [R4.64] ;  /* 0x0000002404027981 */ /* 0x000ea4000c1e1900 */
[----:B--2---:R-:W0:Y:S01]  /*6720*/  I2F R2, R2 ;  /* 0x0000000200027306 */ /* 0x004e220000201400 */
[----:B------:R-:W-:Y:S05]  /*6730*/  BRA `(.L_x_10271) ;  /* 0x00000be000007947 */ /* 0x000fea0003800000 */
.L_x_10272:
[----:B------:R-:W2:Y:S02]  /*6740*/  LDG.E.U16 R2, [R4.64] ;  /* 0x0000002404027981 */ /* 0x000ea4000c1e1500 */
[----:B--2---:R-:W0:Y:S01]  /*6750*/  I2F.S16 R2, R2 ;  /* 0x0000000200027306 */ /* 0x004e220000101400 */
[----:B------:R-:W-:Y:S05]  /*6760*/  BRA `(.L_x_10271) ;  /* 0x00000bb000007947 */ /* 0x000fea0003800000 */
.L_x_10267:
        /* <DEDUP_REMOVED lines=8> */
.L_x_10275:
[----:B------:R-:W2:Y:S02]  /*67f0*/  LDG.E.U16 R2, [R4.64] ;  /* 0x0000002404027981 */ /* 0x000ea4000c1e1500 */
[----:B--2---:R-:W-:Y:S01]  /*6800*/  HADD2.F32 R2, -RZ, R2.H0_H0 ;  /* 0x20000002ff027230 */ /* 0x004fe20000004100 */
[----:B------:R-:W-:Y:S05]  /*6810*/  BRA `(.L_x_10271) ;  /* 0x00000b0000007947 */ /* 0x000fea0003800000 */
.L_x_10274:
        /* <DEDUP_REMOVED lines=8> */
.L_x_10277:
[----:B------:R-:W2:Y:S02]  /*68a0*/  LDG.E.U16 R2, [R4.64] ;  /* 0x0000002404027981 */ /* 0x000ea4000c1e1500 */
[----:B--2---:R-:W-:Y:S01]  /*68b0*/  HADD2.F32 R2, -RZ, R2.H0_H0 ;  /* 0x20000002ff027230 */ /* 0x004fe20000004100 */
[----:B------:R-:W-:Y:S05]  /*68c0*/  BRA `(.L_x_10271) ;  /* 0x00000a5000007947 */ /* 0x000fea0003800000 */
.L_x_10276:
[----:B------:R-:W2:Y:S02]  /*68d0*/  LDG.E.64 R4, [R4.64] ;  /* 0x0000002404047981 */ /* 0x000ea4000c1e1b00 */
[----:B--2---:R-:W0:Y:S01]  /*68e0*/  F2F.F32.F64 R2, R4 ;  /* 0x0000000400027310 */ /* 0x004e220000301000 */
[----:B------:R-:W0:-:S14]  /*68f0*/  DSETP.GEU.AND P0, PT, |R4|, c[0x2][0x0], PT ;  /* 0x008000000400762a */ /* 0x000e1c0003f0e200 */
[----:B0-----:R-:W-:Y:S01]  /*6900*/  @!P0 FMUL R2, R2, 1.175494350822287508e-38 ;  /* 0x0080000002028820 */ /* 0x001fe20000400000 */
[----:B------:R-:W-:Y:S05]  /*6910*/  BRA `(.L_x_10271) ;  /* 0x00000a0000007947 */ /* 0x000fea0003800000 */
.L_x_10266:
        /* <DEDUP_REMOVED lines=12> */
.L_x_10280:
[----:B------:R-:W2:Y:S02]  /*69e0*/  LDG.E.64 R4, [R4.64] ;  /* 0x0000002404047981 */ /* 0x000ea4000c1e1b00 */
[----:B--2---:R-:W0:Y:S01]  /*69f0*/  F2F.F32.F64 R2, R4 ;  /* 0x0000000400027310 */ /* 0x004e220000301000 */
[----:B------:R-:W0:-:S14]  /*6a00*/  DSETP.GEU.AND P0, PT, |R4|, c[0x2][0x0], PT ;  /* 0x008000000400762a */ /* 0x000e1c0003f0e200 */
[----:B0-----:R-:W-:Y:S01]  /*6a10*/  @!P0 FMUL R2, R2, 1.175494350822287508e-38 ;  /* 0x0080000002028820 */ /* 0x001fe20000400000 */
[----:B------:R-:W-:Y:S05]  /*6a20*/  BRA `(.L_x_10271) ;  /* 0x000008f000007947 */ /* 0x000fea0003800000 */
.L_x_10279:
        /* <DEDUP_REMOVED lines=26> */
.L_x_10282:
        /* <DEDUP_REMOVED lines=13> */
.L_x_10281:
[----:B------:R-:W2:Y:S02]  /*6ca0*/  LDG.E.U16 R2, [R4.64] ;  /* 0x0000002404027981 */ /* 0x000ea4000c1e1500 */
[----:B--2---:R-:W-:Y:S01]  /*6cb0*/  PRMT R2, RZ, 0x5410, R2 ;  /* 0x00005410ff027816 */ /* 0x004fe20000000002 */
[----:B------:R-:W-:Y:S05]  /*6cc0*/  BRA `(.L_x_10271) ;  /* 0x0000065000007947 */ /* 0x000fea0003800000 */
.L_x_10278:
        /* <DEDUP_REMOVED lines=11> */
.L_x_10285:
        /* <DEDUP_REMOVED lines=20> */
.L_x_10287:
[----:B------:R-:W-:Y:S05]  /*6ec0*/  BSYNC B0 ;  /* 0x0000000000007941 */ /* 0x000fea0003800000 */
.L_x_10286:
[----:B------:R-:W-:Y:S01]  /*6ed0*/  IMAD.SHL.U32 R2, R2, 0x100000, RZ ;  /* 0x0010000002027824 */ /* 0x000fe200078e00ff */
[----:B------:R-:W-:-:S04]  /*6ee0*/  LEA R3, R0, 0x3b800000, 0x17 ;  /* 0x3b80000000037811 */ /* 0x000fc800078eb8ff */
[----:B------:R-:W-:Y:S01]  /*6ef0*/  LOP3.LUT R2, R3, R2, R4, 0xfe, !PT ;  /* 0x0000000203027212 */ /* 0x000fe200078efe04 */
[----:B------:R-:W-:Y:S05]  /*6f00*/  BRA `(.L_x_10271) ;  /* 0x0000041000007947 */ /* 0x000fea0003800000 */
.L_x_10284:
        /* <DEDUP_REMOVED lines=20> */
.L_x_10289:
[----:B------:R-:W-:Y:S05]  /*7050*/  BSYNC B0 ;  /* 0x0000000000007941 */ /* 0x000fea0003800000 */
.L_x_10288:
[----:B------:R-:W-:Y:S01]  /*7060*/  IMAD.SHL.U32 R2, R2, 0x200000, RZ ;  /* 0x0020000002027824 */ /* 0x000fe200078e00ff */
[----:B------:R-:W-:-:S04]  /*7070*/  LEA R3, R0, 0x37800000, 0x17 ;  /* 0x3780000000037811 */ /* 0x000fc800078eb8ff */
[----:B------:R-:W-:Y:S01]  /*7080*/  LOP3.LUT R2, R3, R2, R4, 0xfe, !PT ;  /* 0x0000000203027212 */ /* 0x000fe200078efe04 */
[----:B------:R-:W-:Y:S05]  /*7090*/  BRA `(.L_x_10271) ;  /* 0x0000028000007947 */ /* 0x000fea0003800000 */
.L_x_10283:
        /* <DEDUP_REMOVED lines=14> */
.L_x_10270:
        /* <DEDUP_REMOVED lines=21> */
.L_x_10291:
[----:B------:R-:W2:Y:S02]  /*72d0*/  LDG.E.64 R2, [R4.64] ;  /* 0x0000002404027981 */ /* 0x000ea4000c1e1b00 */
[----:B--2---:R0:W1:Y:S01]  /*72e0*/  I2F.U64 R2, R2 ;  /* 0x0000000200027312 */ /* 0x0040620000301000 */
[----:B------:R-:W-:Y:S05]  /*72f0*/  BRA `(.L_x_10271) ;  /* 0x0000002000007947 */ /* 0x000fea0003800000 */
.L_x_10290:
[----:B------:R-:W2:Y:S02]  /*7300*/  LDG.E R2, [R4.64] ;  /* 0x0000002404027981 */ /* 0x000ea4000c1e1900 */
[----:B--2---:R-:W0:Y:S02]  /*7310*/  I2F.U32 R2, R2 ;  /* 0x0000000200027306 */ /* 0x004e240000201000 */
.L_x_10271:
[----:B------:R-:W-:Y:S05]  /*7320*/  BSYNC B6 ;  /* 0x0000000000067941 */ /* 0x000fea0003800000 */
.L_x_10265:
        /* <DEDUP_REMOVED lines=17> */
.L_x_10295:
[----:B------:R-:W0:Y:S02]  /*7440*/  F2I.S64.TRUNC R2, R2 ;  /* 0x0000000200027311 */ /* 0x000e24000020d900 */
[----:B0-----:R-:W-:-:S05]  /*7450*/  IMAD.MOV.U32 R5, RZ, RZ, R2 ;  /* 0x000000ffff057224 */ /* 0x001fca00078e0002 */
[----:B------:R0:W-:Y:S01]  /*7460*/  STG.E.U8 [R16.64], R5 ;  /* 0x0000000510007986 */ /* 0x0001e2000c101124 */
[----:B------:R-:W-:Y:S05]  /*7470*/  BRA `(.L_x_10297) ;  /* 0x00000d3000007947 */ /* 0x000fea0003800000 */
.L_x_10294:
        /* <DEDUP_REMOVED lines=9> */
.L_x_10299:
[----:B------:R-:W0:Y:S02]  /*7510*/  F2I.FTZ.TRUNC.NTZ R3, R2 ;  /* 0x0000000200037305 */ /* 0x000e24000021f100 */
[----:B0-----:R0:W-:Y:S01]  /*7520*/  STG.E [R16.64], R3 ;  /* 0x0000000310007986 */ /* 0x0011e2000c101924 */
[----:B------:R-:W-:Y:S05]  /*7530*/  BRA `(.L_x_10297) ;  /* 0x00000c7000007947 */ /* 0x000fea0003800000 */
.L_x_10298:
[----:B------:R-:W0:Y:S02]  /*7540*/  F2I.FTZ.TRUNC.NTZ R3, R2 ;  /* 0x0000000200037305 */ /* 0x000e24000021f100 */
[----:B0-----:R0:W-:Y:S01]  /*7550*/  STG.E.U16 [R16.64], R3 ;  /* 0x0000000310007986 */ /* 0x0011e2000c101524 */
[----:B------:R-:W-:Y:S05]  /*7560*/  BRA `(.L_x_10297) ;  /* 0x00000c4000007947 */ /* 0x000fea0003800000 */
.L_x_10293:
        /* <DEDUP_REMOVED lines=8> */
.L_x_10301:
[----:B------:R-:W-:-:S05]  /*75f0*/  F2FP.PACK_AB R2, RZ, R2 ;  /* 0x00000002ff02723e */ /* 0x000fca00000000ff */
[----:B------:R0:W-:Y:S01]  /*7600*/  STG.E.U16 [R16.64], R2 ;  /* 0x0000000210007986 */ /* 0x0001e2000c101524 */
[----:B------:R-:W-:Y:S05]  /*7610*/  BRA `(.L_x_10297) ;  /* 0x00000b9000007947 */ /* 0x000fea0003800000 */
.L_x_10300:
        /* <DEDUP_REMOVED lines=9> */
.L_x_10303:
[----:B------:R-:W-:-:S04]  /*76b0*/  F2FP.PACK_AB R3, RZ, R2 ;  /* 0x00000002ff03723e */ /* 0x000fc800000000ff */
[----:B------:R-:W-:-:S05]  /*76c0*/  PRMT R3, R3, 0x5410, RZ ;  /* 0x0000541003037816 */ /* 0x000fca00000000ff */
[----:B------:R0:W-:Y:S01]  /*76d0*/  STG.E [R16.64], R3 ;  /* 0x0000000310007986 */ /* 0x0001e2000c101924 */
[----:B------:R-:W-:Y:S05]  /*76e0*/  BRA `(.L_x_10297) ;  /* 0x00000ac000007947 */ /* 0x000fea0003800000 */
.L_x_10302:
[----:B------:R-:W-:-:S06]  /*76f0*/  FMUL.FTZ R2, R2, 1 ;  /* 0x3f80000002027820 */ /* 0x000fcc0000410000 */
[----:B------:R-:W0:Y:S02]  /*7700*/  F2F.F64.F32 R2, R2 ;  /* 0x0000000200027310 */ /* 0x000e240000201800 */
[----:B0-----:R0:W-:Y:S01]  /*7710*/  STG.E.64 [R16.64], R2 ;  /* 0x0000000210007986 */ /* 0x0011e2000c101b24 */
[----:B------:R-:W-:Y:S05]  /*7720*/  BRA `(.L_x_10297) ;  /* 0x00000a8000007947 */ /* 0x000fea0003800000 */
.L_x_10292:
        /* <DEDUP_REMOVED lines=12> */
.L_x_10306:
[----:B------:R-:W-:Y:S01]  /*77f0*/  FMUL.FTZ R4, R2, 1 ;  /* 0x3f80000002047820 */ /* 0x000fe20000410000 */
[----:B------:R-:W-:-:S05]  /*7800*/  CS2R R6, SRZ ;  /* 0x0000000000067805 */ /* 0x000fca000001ff00 */
[----:B------:R-:W0:Y:S02]  /*7810*/  F2F.F64.F32 R4, R4 ;  /* 0x0000000400047310 */ /* 0x000e240000201800 */
[----:B0-----:R0:W-:Y:S01]  /*7820*/  STG.E.128 [R16.64], R4 ;  /* 0x0000000410007986 */ /* 0x0011e2000c101d24 */
[----:B------:R-:W-:Y:S05]  /*7830*/  BRA `(.L_x_10297) ;  /* 0x0000097000007947 */ /* 0x000fea0003800000 */
.L_x_10305:
        /* <DEDUP_REMOVED lines=20> */
.L_x_10310:
[----:B------:R-:W-:Y:S05]  /*7980*/  BSYNC B0 ;  /* 0x0000000000007941 */ /* 0x000fea0003800000 */
.L_x_10309:
[----:B------:R-:W-:-:S05]  /*7990*/  LOP3.LUT R5, R0, R5, RZ, 0xfc, !PT ;  /* 0x0000000500057212 */ /* 0x000fca00078efcff */
[----:B------:R0:W-:Y:S01]  /*79a0*/  STG.E.U8 [R16.64], R5 ;  /* 0x0000000510007986 */ /* 0x0001e2000c101124 */
[----:B------:R-:W-:Y:S05]  /*79b0*/  BRA `(.L_x_10297) ;  /* 0x000007f000007947 */ /* 0x000fea0003800000 */
.L_x_10308:
        /* <DEDUP_REMOVED lines=12> */
.L_x_10312:
[----:B------:R-:W-:Y:S01]  /*7a80*/  IMAD.MOV.U32 R0, RZ, RZ, 0x7f ;  /* 0x0000007fff007424 */ /* 0x000fe200078e00ff */
[----:B------:R-:W-:-:S04]  /*7a90*/  ISETP.GT.U32.AND P0, PT, R4, 0x7f800000, PT ;  /* 0x7f8000000400780c */ /* 0x000fc80003f04070 */
[----:B------:R-:W-:-:S04]  /*7aa0*/  SEL R0, R0, 0x7c, P0 ;  /* 0x0000007c00007807 */ /* 0x000fc80000000000 */
.L_x_10313:
[----:B------:R-:W-:Y:S05]  /*7ab0*/  BSYNC B0 ;  /* 0x0000000000007941 */ /* 0x000fea0003800000 */
.L_x_10311:
[----:B------:R-:W-:-:S04]  /*7ac0*/  LOP3.LUT R2, R2, 0x80000000, RZ, 0xc0, !PT ;  /* 0x8000000002027812 */ /* 0x000fc800078ec0ff */
[----:B------:R-:W-:-:S04]  /*7ad0*/  SHF.R.U32.HI R3, RZ, 0x18, R2 ;  /* 0x00000018ff037819 */ /* 0x000fc80000011602 */
[----:B------:R-:W-:-:S05]  /*7ae0*/  LOP3.LUT R3, R0, R3, RZ, 0xfc, !PT ;  /* 0x0000000300037212 */ /* 0x000fca00078efcff */
[----:B------:R0:W-:Y:S01]  /*7af0*/  STG.E.U8 [R16.64], R3 ;  /* 0x0000000310007986 */ /* 0x0001e2000c101124 */
[----:B------:R-:W-:Y:S05]  /*7b00*/  BRA `(.L_x_10297) ;  /* 0x000006a000007947 */ /* 0x000fea0003800000 */
.L_x_10307:
[----:B------:R-:W-:-:S05]  /*7b10*/  F2FP.BF16.PACK_AB R2, RZ, R2 ;  /* 0x00000002ff02723e */ /* 0x000fca00000010ff */
[----:B------:R0:W-:Y:S01]  /*7b20*/  STG.E.U16 [R16.64], R2 ;  /* 0x0000000210007986 */ /* 0x0001e2000c101524 */
[----:B------:R-:W-:Y:S05]  /*7b30*/  BRA `(.L_x_10297) ;  /* 0x0000067000007947 */ /* 0x000fea0003800000 */
.L_x_10304:
        /* <DEDUP_REMOVED lines=11> */
.L_x_10316:
        /* <DEDUP_REMOVED lines=16> */
.L_x_10319:
[----:B------:R-:W-:-:S04]  /*7cf0*/  LOP3.LUT R2, R2, 0x80000000, RZ, 0xc0, !PT ;  /* 0x8000000002027812 */ /* 0x000fc800078ec0ff */
[----:B------:R-:W-:-:S04]  /*7d00*/  SHF.R.U32.HI R3, RZ, 0x18, R2 ;  /* 0x00000018ff037819 */ /* 0x000fc80000011602 */
[----:B------:R-:W-:-:S04]  /*7d10*/  LOP3.LUT R0, R0, R3, RZ, 0xfc, !PT ;  /* 0x0000000300007212 */ /* 0x000fc800078efcff */
[----:B------:R-:W-:Y:S02]  /*7d20*/  PRMT R8, R0, 0x7610, R8 ;  /* 0x0000761000087816 */ /* 0x000fe40000000008 */
.L_x_10318:
[----:B------:R-:W-:Y:S05]  /*7d30*/  BSYNC B0 ;  /* 0x0000000000007941 */ /* 0x000fea0003800000 */
.L_x_10317:
[----:B------:R0:W-:Y:S01]  /*7d40*/  STG.E.U8 [R16.64], R8 ;  /* 0x0000000810007986 */ /* 0x0001e2000c101124 */
[----:B------:R-:W-:Y:S05]  /*7d50*/  BRA `(.L_x_10297) ;  /* 0x0000045000007947 */ /* 0x000fea0003800000 */
.L_x_10315:
        /* <DEDUP_REMOVED lines=16> */
.L_x_10322:
[----:B------:R-:W-:-:S04]  /*7e60*/  LOP3.LUT R2, R2, 0x80000000, RZ, 0xc0, !PT ;  /* 0x8000000002027812 */ /* 0x000fc800078ec0ff */
[----:B------:R-:W-:-:S04]  /*7e70*/  SHF.R.U32.HI R3, RZ, 0x18, R2 ;  /* 0x00000018ff037819 */ /* 0x000fc80000011602 */
[----:B------:R-:W-:-:S04]  /*7e80*/  LOP3.LUT R0, R0, R3, RZ, 0xfc, !PT ;  /* 0x0000000300007212 */ /* 0x000fc800078efcff */
[----:B------:R-:W-:Y:S02]  /*7e90*/  PRMT R8, R0, 0x7610, R8 ;  /* 0x0000761000087816 */ /* 0x000fe40000000008 */
.L_x_10321:
[----:B------:R-:W-:Y:S05]  /*7ea0*/  BSYNC B0 ;  /* 0x0000000000007941 */ /* 0x000fea0003800000 */
.L_x_10320:
[----:B------:R0:W-:Y:S01]  /*7eb0*/  STG.E.U8 [R16.64], R8 ;  /* 0x0000000810007986 */ /* 0x0001e2000c101124 */
[----:B------:R-:W-:Y:S05]  /*7ec0*/  BRA `(.L_x_10297) ;  /* 0x000002e000007947 */ /* 0x000fea0003800000 */
.L_x_10314:
        /* <DEDUP_REMOVED lines=21> */
.L_x_10296:
        /* <DEDUP_REMOVED lines=20> */
.L_x_10324:
[----:B------:R-:W0:Y:S02]  /*8160*/  F2I.U64.TRUNC R2, R2 ;  /* 0x0000000200027311 */ /* 0x000e24000020d800 */
[----:B0-----:R0:W-:Y:S01]  /*8170*/  STG.E.64 [R16.64], R2 ;  /* 0x0000000210007986 */ /* 0x0011e2000c101b24 */
[----:B------:R-:W-:Y:S05]  /*8180*/  BRA `(.L_x_10297) ;  /* 0x0000002000007947 */ /* 0x000fea0003800000 */
.L_x_10323:
[----:B------:R-:W0:Y:S02]  /*8190*/  F2I.FTZ.U32.TRUNC.NTZ R3, R2 ;  /* 0x0000000200037305 */ /* 0x000e24000021f000 */
[----:B0-----:R0:W-:Y:S02]  /*81a0*/  STG.E [R16.64], R3 ;  /* 0x0000000310007986 */ /* 0x0011e4000c101924 */
.L_x_10297:
[----:B------:R-:W-:Y:S02]  /*81b0*/  IADD3 R19, R19, 0x80, RZ ;  /* 0x0000008013137810 */ /* 0x000fe40007ffe0ff */
.L_x_10202:
[----:B------:R-:W-:Y:S05]  /*81c0*/  BSYNC B7 ;  /* 0x0000000000077941 */ /* 0x000fea0003800000 */
.L_x_10201:
        /* <DEDUP_REMOVED lines=230> */
.L_x_10325:
        /* <DEDUP_REMOVED lines=20> */
.L_x_10330:
[----:B------:R-:W2:Y:S02]  /*9170*/  LDG.E.U8 R2, [R4.64] ;  /* 0x0000002404027981 */ /* 0x000ea4000c1e1100 */
[----:B--2---:R-:W0:Y:S01]  /*9180*/  I2F.U16 R2, R2 ;  /* 0x0000000200027306 */ /* 0x004e220000101000 */
[----:B------:R-:W-:Y:S05]  /*9190*/  BRA `(.L_x_10332) ;  /* 0x00000ca000007947 */ /* 0x000fea0003800000 */
.L_x_10329:
        /* <DEDUP_REMOVED lines=9> */
.L_x_10334:
[----:B------:R-:W2:Y:S02]  /*9230*/  LDG.E R2, [R4.64] ;  /* 0x0000002404027981 */ /* 0x000ea4000c1e1900 */
[----:B--2---:R-:W0:Y:S01]  /*9240*/  I2F R2, R2 ;  /* 0x0000000200027306 */ /* 0x004e220000201400 */
[----:B------:R-:W-:Y:S05]  /*9250*/  BRA `(.L_x_10332) ;  /* 0x00000be000007947 */ /* 0x000fea0003800000 */
.L_x_10333:
[----:B------:R-:W2:Y:S02]  /*9260*/  LDG.E.U16 R2, [R4.64] ;  /* 0x0000002404027981 */ /* 0x000ea4000c1e1500 */
[----:B--2---:R-:W0:Y:S01]  /*9270*/  I2F.S16 R2, R2 ;  /* 0x0000000200027306 */ /* 0x004e220000101400 */
[----:B------:R-:W-:Y:S05]  /*9280*/  BRA `(.L_x_10332) ;  /* 0x00000bb000007947 */ /* 0x000fea0003800000 */
.L_x_10328:
        /* <DEDUP_REMOVED lines=8> */
.L_x_10336:
[----:B------:R-:W2:Y:S02]  /*9310*/  LDG.E.U16 R2, [R4.64] ;  /* 0x0000002404027981 */ /* 0x000ea4000c1e1500 */
[----:B--2---:R-:W-:Y:S01]  /*9320*/  HADD2.F32 R2, -RZ, R2.H0_H0 ;  /* 0x20000002ff027230 */ /* 0x004fe20000004100 */
[----:B------:R-:W-:Y:S05]  /*9330*/  BRA `(.L_x_10332) ;  /* 0x00000b0000007947 */ /* 0x000fea0003800000 */
.L_x_10335:
        /* <DEDUP_REMOVED lines=8> */
.L_x_10338:
[----:B------:R-:W2:Y:S02]  /*93c0*/  LDG.E.U16 R2, [R4.64] ;  /* 0x0000002404027981 */ /* 0x000ea4000c1e1500 */
[----:B--2---:R-:W-:Y:S01]  /*93d0*/  HADD2.F32 R2, -RZ, R2.H0_H0 ;  /* 0x20000002ff027230 */ /* 0x004fe20000004100 */
[----:B------:R-:W-:Y:S05]  /*93e0*/  BRA `(.L_x_10332) ;  /* 0x00000a5000007947 */ /* 0x000fea0003800000 */
.L_x_10337:
[----:B------:R-:W2:Y:S02]  /*93f0*/  LDG.E.64 R4, [R4.64] ;  /* 0x0000002404047981 */ /* 0x000ea4000c1e1b00 */
[----:B--2---:R-:W0:Y:S01]  /*9400*/  F2F.F32.F64 R2, R4 ;  /* 0x0000000400027310 */ /* 0x004e220000301000 */
[----:B------:R-:W0:-:S14]  /*9410*/  DSETP.GEU.AND P0, PT, |R4|, c[0x2][0x0], PT ;  /* 0x008000000400762a */ /* 0x000e1c0003f0e200 */
[----:B0-----:R-:W-:Y:S01]  /*9420*/  @!P0 FMUL R2, R2, 1.175494350822287508e-38 ;  /* 0x0080000002028820 */ /* 0x001fe20000400000 */
[----:B------:R-:W-:Y:S05]  /*9430*/  BRA `(.L_x_10332) ;  /* 0x00000a0000007947 */ /* 0x000fea0003800000 */
.L_x_10327:
        /* <DEDUP_REMOVED lines=12> */
.L_x_10341:
[----:B------:R-:W2:Y:S02]  /*9500*/  LDG.E.64 R4, [R4.64] ;  /* 0x0000002404047981 */ /* 0x000ea4000c1e1b00 */
[----:B--2---:R-:W0:Y:S01]  /*9510*/  F2F.F32.F64 R2, R4 ;  /* 0x0000000400027310 */ /* 0x004e220000301000 */
[----:B------:R-:W0:-:S14]  /*9520*/  DSETP.GEU.AND P0, PT, |R4|, c[0x2][0x0], PT ;  /* 0x008000000400762a */ /* 0x000e1c0003f0e200 */
[----:B0-----:R-:W-:Y:S01]  /*9530*/  @!P0 FMUL R2, R2, 1.175494350822287508e-38 ;  /* 0x0080000002028820 */ /* 0x001fe20000400000 */
[----:B------:R-:W-:Y:S05]  /*9540*/  BRA `(.L_x_10332) ;  /* 0x000008f000007947 */ /* 0x000fea0003800000 */
.L_x_10340:
        /* <DEDUP_REMOVED lines=26> */
.L_x_10343:
        /* <DEDUP_REMOVED lines=13> */
.L_x_10342:
[----:B------:R-:W2:Y:S02]  /*97c0*/  LDG.E.U16 R2, [R4.64] ;  /* 0x0000002404027981 */ /* 0x000ea4000c1e1500 */
[----:B--2---:R-:W-:Y:S01]  /*97d0*/  PRMT R2, RZ, 0x5410, R2 ;  /* 0x00005410ff027816 */ /* 0x004fe20000000002 */
[----:B------:R-:W-:Y:S05]  /*97e0*/  BRA `(.L_x_10332) ;  /* 0x0000065000007947 */ /* 0x000fea0003800000 */
.L_x_10339:
        /* <DEDUP_REMOVED lines=11> */
.L_x_10346:
        /* <DEDUP_REMOVED lines=20> */
.L_x_10348:
[----:B------:R-:W-:Y:S05]  /*99e0*/  BSYNC B0 ;  /* 0x0000000000007941 */ /* 0x000fea0003800000 */
.L_x_10347:
[----:B------:R-:W-:Y:S01]  /*99f0*/  IMAD.SHL.U32 R2, R2, 0x100000, RZ ;  /* 0x0010000002027824 */ /* 0x000fe200078e00ff */
[----:B------:R-:W-:-:S04]  /*9a00*/  LEA R3, R0, 0x3b800000, 0x17 ;  /* 0x3b80000000037811 */ /* 0x000fc800078eb8ff */
[----:B------:R-:W-:Y:S01]  /*9a10*/  LOP3.LUT R2, R3, R2, R4, 0xfe, !PT ;  /* 0x0000000203027212 */ /* 0x000fe200078efe04 */
[----:B------:R-:W-:Y:S05]  /*9a20*/  BRA `(.L_x_10332) ;  /* 0x0000041000007947 */ /* 0x000fea0003800000 */
.L_x_10345:
        /* <DEDUP_REMOVED lines=20> */
.L_x_10350:
[----:B------:R-:W-:Y:S05]  /*9b70*/  BSYNC B0 ;  /* 0x0000000000007941 */ /* 0x000fea0003800000 */
.L_x_10349:
[----:B------:R-:W-:Y:S01]  /*9b80*/  IMAD.SHL.U32 R2, R2, 0x200000, RZ ;  /* 0x0020000002027824 */ /* 0x000fe200078e00ff */
[----:B------:R-:W-:-:S04]  /*9b90*/  LEA R3, R0, 0x37800000, 0x17 ;  /* 0x3780000000037811 */ /* 0x000fc800078eb8ff */
[----:B------:R-:W-:Y:S01]  /*9ba0*/  LOP3.LUT R2, R3, R2, R4, 0xfe, !PT ;  /* 0x0000000203027212 */ /* 0x000fe200078efe04 */
[----:B------:R-:W-:Y:S05]  /*9bb0*/  BRA `(.L_x_10332) ;  /* 0x0000028000007947 */ /* 0x000fea0003800000 */
.L_x_10344:
        /* <DEDUP_REMOVED lines=14> */
.L_x_10331:
        /* <DEDUP_REMOVED lines=21> */
.L_x_10352:
[----:B------:R-:W2:Y:S02]  /*9df0*/  LDG.E.64 R2, [R4.64] ;  /* 0x0000002404027981 */ /* 0x000ea4000c1e1b00 */
[----:B--2---:R0:W1:Y:S01]  /*9e00*/  I2F.U64 R2, R2 ;  /* 0x0000000200027312 */ /* 0x0040620000301000 */
[----:B------:R-:W-:Y:S05]  /*9e10*/  BRA `(.L_x_10332) ;  /* 0x0000002000007947 */ /* 0x000fea0003800000 */
.L_x_10351:
[----:B------:R-:W2:Y:S02]  /*9e20*/  LDG.E R2, [R4.64] ;  /* 0x0000002404027981 */ /* 0x000ea4000c1e1900 */
[----:B--2---:R-:W0:Y:S02]  /*9e30*/  I2F.U32 R2, R2 ;  /* 0x0000000200027306 */ /* 0x004e240000201000 */
.L_x_10332:
[----:B------:R-:W-:Y:S05]  /*9e40*/  BSYNC B6 ;  /* 0x0000000000067941 */ /* 0x000fea0003800000 */
.L_x_10326:
        /* <DEDUP_REMOVED lines=17> */
.L_x_10356:
[----:B------:R-:W0:Y:S02]  /*9f60*/  F2I.S64.TRUNC R2, R2 ;  /* 0x0000000200027311 */ /* 0x000e24000020d900 */
[----:B0-----:R-:W-:-:S05]  /*9f70*/  IMAD.MOV.U32 R5, RZ, RZ, R2 ;  /* 0x000000ffff057224 */ /* 0x001fca00078e0002 */
[----:B------:R-:W-:Y:S01]  /*9f80*/  STG.E.U8 [R16.64], R5 ;  /* 0x0000000510007986 */ /* 0x000fe2000c101124 */
[----:B------:R-:W-:Y:S05]  /*9f90*/  EXIT ;  /* 0x000000000000794d */ /* 0x000fea0003800000 */
.L_x_10355:
        /* <DEDUP_REMOVED lines=9> */
.L_x_10359:
[----:B------:R-:W0:Y:S02]  /*a030*/  F2I.FTZ.TRUNC.NTZ R3, R2 ;  /* 0x0000000200037305 */ /* 0x000e24000021f100 */
[----:B0-----:R-:W-:Y:S01]  /*a040*/  STG.E [R16.64], R3 ;  /* 0x0000000310007986 */ /* 0x001fe2000c101924 */
[----:B------:R-:W-:Y:S05]  /*a050*/  EXIT ;  /* 0x000000000000794d */ /* 0x000fea0003800000 */
.L_x_10358:
[----:B------:R-:W0:Y:S02]  /*a060*/  F2I.FTZ.TRUNC.NTZ R3, R2 ;  /* 0x0000000200037305 */ /* 0x000e24000021f100 */
[----:B0-----:R-:W-:Y:S01]  /*a070*/  STG.E.U16 [R16.64], R3 ;  /* 0x0000000310007986 */ /* 0x001fe2000c101524 */
[----:B------:R-:W-:Y:S05]  /*a080*/  EXIT ;  /* 0x000000000000794d */ /* 0x000fea0003800000 */
.L_x_10354:
        /* <DEDUP_REMOVED lines=8> */
.L_x_10361:
[----:B------:R-:W-:-:S05]  /*a110*/  F2FP.PACK_AB R2, RZ, R2 ;  /* 0x00000002ff02723e */ /* 0x000fca00000000ff */
[----:B------:R-:W-:Y:S01]  /*a120*/  STG.E.U16 [R16.64], R2 ;  /* 0x0000000210007986 */ /* 0x000fe2000c101524 */
[----:B------:R-:W-:Y:S05]  /*a130*/  EXIT ;  /* 0x000000000000794d */ /* 0x000fea0003800000 */
.L_x_10360:
        /* <DEDUP_REMOVED lines=9> */
.L_x_10363:
[----:B------:R-:W-:-:S04]  /*a1d0*/  F2FP.PACK_AB R3, RZ, R2 ;  /* 0x00000002ff03723e */ /* 0x000fc800000000ff */
[----:B------:R-:W-:-:S05]  /*a1e0*/  PRMT R3, R3, 0x5410, RZ ;  /* 0x0000541003037816 */ /* 0x000fca00000000ff */
[----:B------:R-:W-:Y:S01]  /*a1f0*/  STG.E [R16.64], R3 ;  /* 0x0000000310007986 */ /* 0x000fe2000c101924 */
[----:B------:R-:W-:Y:S05]  /*a200*/  EXIT ;  /* 0x000000000000794d */ /* 0x000fea0003800000 */
.L_x_10362:
[----:B------:R-:W-:-:S06]  /*a210*/  FMUL.FTZ R2, R2, 1 ;  /* 0x3f80000002027820 */ /* 0x000fcc0000410000 */
[----:B------:R-:W0:Y:S02]  /*a220*/  F2F.F64.F32 R2, R2 ;  /* 0x0000000200027310 */ /* 0x000e240000201800 */
[----:B0-----:R-:W-:Y:S01]  /*a230*/  STG.E.64 [R16.64], R2 ;  /* 0x0000000210007986 */ /* 0x001fe2000c101b24 */
[----:B------:R-:W-:Y:S05]  /*a240*/  EXIT ;  /* 0x000000000000794d */ /* 0x000fea0003800000 */
.L_x_10353:
        /* <DEDUP_REMOVED lines=12> */
.L_x_10366:
[----:B------:R-:W-:Y:S01]  /*a310*/  FMUL.FTZ R4, R2, 1 ;  /* 0x3f80000002047820 */ /* 0x000fe20000410000 */
[----:B------:R-:W-:-:S05]  /*a320*/  CS2R R6, SRZ ;  /* 0x0000000000067805 */ /* 0x000fca000001ff00 */
[----:B------:R-:W0:Y:S02]  /*a330*/  F2F.F64.F32 R4, R4 ;  /* 0x0000000400047310 */ /* 0x000e240000201800 */
[----:B0-----:R-:W-:Y:S01]  /*a340*/  STG.E.128 [R16.64], R4 ;  /* 0x0000000410007986 */ /* 0x001fe2000c101d24 */
[----:B------:R-:W-:Y:S05]  /*a350*/  EXIT ;  /* 0x000000000000794d */ /* 0x000fea0003800000 */
.L_x_10365:
        /* <DEDUP_REMOVED lines=20> */
.L_x_10370:
[----:B------:R-:W-:Y:S05]  /*a4a0*/  BSYNC B0 ;  /* 0x0000000000007941 */ /* 0x000fea0003800000 */
.L_x_10369:
[----:B------:R-:W-:-:S05]  /*a4b0*/  LOP3.LUT R5, R0, R5, RZ, 0xfc, !PT ;  /* 0x0000000500057212 */ /* 0x000fca00078efcff */
[----:B------:R-:W-:Y:S01]  /*a4c0*/  STG.E.U8 [R16.64], R5 ;  /* 0x0000000510007986 */ /* 0x000fe2000c101124 */
[----:B------:R-:W-:Y:S05]  /*a4d0*/  EXIT ;  /* 0x000000000000794d */ /* 0x000fea0003800000 */
.L_x_10368:
        /* <DEDUP_REMOVED lines=12> */
.L_x_10372:
[----:B------:R-:W-:Y:S01]  /*a5a0*/  IMAD.MOV.U32 R0, RZ, RZ, 0x7f ;  /* 0x0000007fff007424 */ /* 0x000fe200078e00ff */
[----:B------:R-:W-:-:S04]  /*a5b0*/  ISETP.GT.U32.AND P0, PT, R4, 0x7f800000, PT ;  /* 0x7f8000000400780c */ /* 0x000fc80003f04070 */
[----:B------:R-:W-:-:S04]  /*a5c0*/  SEL R0, R0, 0x7c, P0 ;  /* 0x0000007c00007807 */ /* 0x000fc80000000000 */
.L_x_10373:
[----:B------:R-:W-:Y:S05]  /*a5d0*/  BSYNC B0 ;  /* 0x0000000000007941 */ /* 0x000fea0003800000 */
.L_x_10371:
[----:B------:R-:W-:-:S04]  /*a5e0*/  LOP3.LUT R2, R2, 0x80000000, RZ, 0xc0, !PT ;  /* 0x8000000002027812 */ /* 0x000fc800078ec0ff */
[----:B------:R-:W-:-:S04]  /*a5f0*/  SHF.R.U32.HI R3, RZ, 0x18, R2 ;  /* 0x00000018ff037819 */ /* 0x000fc80000011602 */
[----:B------:R-:W-:-:S05]  /*a600*/  LOP3.LUT R3, R0, R3, RZ, 0xfc, !PT ;  /* 0x0000000300037212 */ /* 0x000fca00078efcff */
[----:B------:R-:W-:Y:S01]  /*a610*/  STG.E.U8 [R16.64], R3 ;  /* 0x0000000310007986 */ /* 0x000fe2000c101124 */
[----:B------:R-:W-:Y:S05]  /*a620*/  EXIT ;  /* 0x000000000000794d */ /* 0x000fea0003800000 */
.L_x_10367:
[----:B------:R-:W-:-:S05]  /*a630*/  F2FP.BF16.PACK_AB R2, RZ, R2 ;  /* 0x00000002ff02723e */ /* 0x000fca00000010ff */
[----:B------:R-:W-:Y:S01]  /*a640*/  STG.E.U16 [R16.64], R2 ;  /* 0x0000000210007986 */ /* 0x000fe2000c101524 */
[----:B------:R-:W-:Y:S05]  /*a650*/  EXIT ;  /* 0x000000000000794d */ /* 0x000fea0003800000 */
.L_x_10364:
        /* <DEDUP_REMOVED lines=11> */
.L_x_10376:
        /* <DEDUP_REMOVED lines=16> */
.L_x_10379:
[----:B------:R-:W-:-:S04]  /*a810*/  LOP3.LUT R2, R2, 0x80000000, RZ, 0xc0, !PT ;  /* 0x8000000002027812 */ /* 0x000fc800078ec0ff */
[----:B------:R-:W-:-:S04]  /*a820*/  SHF.R.U32.HI R3, RZ, 0x18, R2 ;  /* 0x00000018ff037819 */ /* 0x000fc80000011602 */
[----:B------:R-:W-:-:S04]  /*a830*/  LOP3.LUT R0, R0, R3, RZ, 0xfc, !PT ;  /* 0x0000000300007212 */ /* 0x000fc800078efcff */
[----:B------:R-:W-:Y:S02]  /*a840*/  PRMT R8, R0, 0x7610, R8 ;  /* 0x0000761000087816 */ /* 0x000fe40000000008 */
.L_x_10378:
[----:B------:R-:W-:Y:S05]  /*a850*/  BSYNC B0 ;  /* 0x0000000000007941 */ /* 0x000fea0003800000 */
.L_x_10377:
[----:B------:R-:W-:Y:S01]  /*a860*/  STG.E.U8 [R16.64], R8 ;  /* 0x0000000810007986 */ /* 0x000fe2000c101124 */
[----:B------:R-:W-:Y:S05]  /*a870*/  EXIT ;  /* 0x000000000000794d */ /* 0x000fea0003800000 */
.L_x_10375:
        /* <DEDUP_REMOVED lines=16> */
.L_x_10382:
[----:B------:R-:W-:-:S04]  /*a980*/  LOP3.LUT R2, R2, 0x80000000, RZ, 0xc0, !PT ;  /* 0x8000000002027812 */ /* 0x000fc800078ec0ff */
[----:B------:R-:W-:-:S04]  /*a990*/  SHF.R.U32.HI R3, RZ, 0x18, R2 ;  /* 0x00000018ff037819 */ /* 0x000fc80000011602 */
[----:B------:R-:W-:-:S04]  /*a9a0*/  LOP3.LUT R0, R0, R3, RZ, 0xfc, !PT ;  /* 0x0000000300007212 */ /* 0x000fc800078efcff */
[----:B------:R-:W-:Y:S02]  /*a9b0*/  PRMT R8, R0, 0x7610, R8 ;  /* 0x0000761000087816 */ /* 0x000fe40000000008 */
.L_x_10381:
[----:B------:R-:W-:Y:S05]  /*a9c0*/  BSYNC B0 ;  /* 0x0000000000007941 */ /* 0x000fea0003800000 */
.L_x_10380:
[----:B------:R-:W-:Y:S01]  /*a9d0*/  STG.E.U8 [R16.64], R8 ;  /* 0x0000000810007986 */ /* 0x000fe2000c101124 */
[----:B------:R-:W-:Y:S05]  /*a9e0*/  EXIT ;  /* 0x000000000000794d */ /* 0x000fea0003800000 */
.L_x_10374:
        /* <DEDUP_REMOVED lines=21> */
.L_x_10357:
        /* <DEDUP_REMOVED lines=20> */
.L_x_10384:
[----:B------:R-:W0:Y:S02]  /*ac80*/  F2I.U64.TRUNC R2, R2 ;  /* 0x0000000200027311 */ /* 0x000e24000020d800 */
[----:B0-----:R-:W-:Y:S01]  /*ac90*/  STG.E.64 [R16.64], R2 ;  /* 0x0000000210007986 */ /* 0x001fe2000c101b24 */
[----:B------:R-:W-:Y:S05]  /*aca0*/  EXIT ;  /* 0x000000000000794d */ /* 0x000fea0003800000 */
.L_x_10383:
[----:B------:R-:W0:Y:S02]  /*acb0*/  F2I.FTZ.U32.TRUNC.NTZ R3, R2 ;  /* 0x0000000200037305 */ /* 0x000e24000021f000 */
[----:B0-----:R-:W-:Y:S01]  /*acc0*/  STG.E [R16.64], R3 ;  /* 0x0000000310007986 */ /* 0x001fe2000c101924 */
[----:B------:R-:W-:Y:S05]  /*acd0*/  EXIT ;  /* 0x000000000000794d */ /* 0x000fea0003800000 */
.L_x_10385:
        /* <DEDUP_REMOVED lines=10> */
.L_x_34121:


//--------------------- .text._ZN2at6native27unrolled_elementwise_kernelIZZZNS0_21clamp_min_kernel_cudaERNS_18TensorIteratorBaseERKN3c106ScalarEENKUlvE_clEvENKUlvE5_clEvEUlfE_St5arrayIPcLm2EELi4E23TrivialOffsetCalculatorILi1EjESF_NS0_6memory12LoadWithCastILi1EEENSG_13StoreWithCastILi1EEEEEviT_T0_T2_T3_T4_T5_ --------------------------
	.section	.text._ZN2at6native27unrolled_elementwise_kernelIZZZNS0_21clamp_min_kernel_cudaERNS_18TensorIteratorBaseERKN3c106ScalarEENKUlvE_clEvENKUlvE5_clEvEUlfE_St5arrayIPcLm2EELi4E23TrivialOffsetCalculatorILi1EjESF_NS0_6memory12LoadWithCastILi1EEENSG_13StoreWithCastILi1EEEEEviT_T0_T2_T3_T4_T5_,"ax",@progbits
	.sectioninfo	@"SHI_REGISTERS=30"
	.align	128
        .global         _ZN2at6native27unrolled_elementwise_kernelIZZZNS0_21clamp_min_kernel_cudaERNS_18TensorIteratorBaseERKN3c106ScalarEENKUlvE_clEvENKUlvE5_clEvEUlfE_St5arrayIPcLm2EELi4E23TrivialOffsetCalculatorILi1EjESF_NS0_6memory12LoadWithCastILi1EEENSG_13StoreWithCastILi1EEEEEviT_T0_T2_T3_T4_T5_
        .type           _ZN2at6native27unrolled_elementwise_kernelIZZZNS0_21clamp_min_kernel_cudaERNS_18TensorIteratorBaseERKN3c106ScalarEENKUlvE_clEvENKUlvE5_clEvEUlfE_St5arrayIPcLm2EELi4E23TrivialOffsetCalculatorILi1EjESF_NS0_6memory12LoadWithCastILi1EEENSG_13StoreWithCastILi1EEEEEviT_T0_T2_T3_T4_T5_,@function
        .size           _ZN2at6native27unrolled_elementwise_kernelIZZZNS0_21clamp_min_kernel_cudaERNS_18TensorIteratorBaseERKN3c106ScalarEENKUlvE_clEvENKUlvE5_clEvEUlfE_St5arrayIPcLm2EELi4E23TrivialOffsetCalculatorILi1EjESF_NS0_6memory12LoadWithCastILi1EEENSG_13StoreWithCastILi1EEEEEviT_T0_T2_T3_T4_T5_,(.L_x_34122 - _ZN2at6native27unrolled_elementwise_kernelIZZZNS0_21clamp_min_kernel_cudaERNS_18TensorIteratorBaseERKN3c106ScalarEENKUlvE_clEvENKUlvE5_clEvEUlfE_St5arrayIPcLm2EELi4E23TrivialOffsetCalculatorILi1EjESF_NS0_6memory12LoadWithCastILi1EEENSG_13StoreWithCastILi1EEEEEviT_T0_T2_T3_T4_T5_)
        .other          _ZN2at6native27unrolled_elementwise_kernelIZZZNS0_21clamp_min_kernel_cudaERNS_18TensorIteratorBaseERKN3c106ScalarEENKUlvE_clEvENKUlvE5_clEvEUlfE_St5arrayIPcLm2EELi4E23TrivialOffsetCalculatorILi1EjESF_NS0_6memory12LoadWithCastILi1EEENSG_13StoreWithCastILi1EEEEEviT_T0_T2_T3_T4_T5_,@"STO_CUDA_ENTRY STV_DEFAULT"
_ZN2at6native27unrolled_elementwise_kernelIZZZNS0_21clamp_min_kernel_cudaERNS_18TensorIteratorBaseERKN3c106ScalarEENKUlvE_clEvENKUlvE5_clEvEUlfE_St5arrayIPcLm2EELi4E23TrivialOffsetCalculatorILi1EjESF_NS0_6memory12LoadWithCastILi1EEENSG_13StoreWithCastILi1EEEEEviT_T0_T2_T3_T4_T5_:
.text._ZN2at6native27unrolled_elementwise_kernelIZZZNS0_21clamp_min_kernel_cudaERNS_18TensorIteratorBaseERKN3c106ScalarEENKUlvE_clEvENKUlvE5_clEvEUlfE_St5arrayIPcLm2EELi4E23TrivialOffsetCalculatorILi1EjESF_NS0_6memory12LoadWithCastILi1EEENSG_13StoreWithCastILi1EEEEEviT_T0_T2_T3_T4_T5_:
        /* <DEDUP_REMOVED lines=31> */
.L_x_10392:
[----:B------:R-:W2:Y:S02]  /*01f0*/  LDG.E.U8 R4, [R4.64] ;  /* 0x0000002404047981 */ /* 0x000ea4000c1e1100 */
[----:B--2---:R0:W1:Y:S01]  /*0200*/  I2F.U16 R18, R4 ;  /* 0x0000000400127306 */ /* 0x0040620000101000 */
[----:B------:R-:W-:Y:S05]  /*0210*/  BRA `(.L_x_10394) ;  /* 0x00000cb000007947 */ /* 0x000fea0003800000 */
.L_x_10391:
        /* <DEDUP_REMOVED lines=9> */
.L_x_10396:
[----:B------:R-:W2:Y:S02]  /*02b0*/  LDG.E R4, [R4.64] ;  /* 0x0000002404047981 */ /* 0x000ea4000c1e1900 */
[----:B--2---:R0:W1:Y:S01]  /*02c0*/  I2F R18, R4 ;  /* 0x0000000400127306 */ /* 0x0040620000201400 */
[----:B------:R-:W-:Y:S05]  /*02d0*/  BRA `(.L_x_10394) ;  /* 0x00000bf000007947 */ /* 0x000fea0003800000 */
.L_x_10395:
[----:B------:R-:W2:Y:S02]  /*02e0*/  LDG.E.U16 R4, [R4.64] ;  /* 0x0000002404047981 */ /* 0x000ea4000c1e1500 */
[----:B--2---:R0:W1:Y:S01]  /*02f0*/  I2F.S16 R18, R4 ;  /* 0x0000000400127306 */ /* 0x0040620000101400 */
[----:B------:R-:W-:Y:S05]  /*0300*/  BRA `(.L_x_10394) ;  /* 0x00000bc000007947 */ /* 0x000fea0003800000 */
.L_x_10390:
        /* <DEDUP_REMOVED lines=8> */
.L_x_10398:
[----:B------:R-:W2:Y:S02]  /*0390*/  LDG.E.U16 R4, [R4.64] ;  /* 0x0000002404047981 */ /* 0x000ea4000c1e1500 */
[----:B--2---:R-:W-:Y:S01]  /*03a0*/  HADD2.F32 R18, -RZ, R4.H0_H0 ;  /* 0x20000004ff127230 */ /* 0x004fe20000004100 */
[----:B------:R-:W-:Y:S05]  /*03b0*/  BRA `(.L_x_10394) ;  /* 0x00000b1000007947 */ /* 0x000fea0003800000 */
.L_x_10397:
        /* <DEDUP_REMOVED lines=8> */
.L_x_10400:
[----:B------:R-:W2:Y:S02]  /*0440*/  LDG.E.U16 R4, [R4.64] ;  /* 0x0000002404047981 */ /* 0x000ea4000c1e1500 */
[----:B--2---:R-:W-:Y:S01]  /*0450*/  HADD2.F32 R18, -RZ, R4.H0_H0 ;  /* 0x20000004ff127230 */ /* 0x004fe20000004100 */
[----:B------:R-:W-:Y:S05]  /*0460*/  BRA `(.L_x_10394) ;  /* 0x00000a6000007947 */ /* 0x000fea0003800000 */
.L_x_10399:
[----:B------:R-:W2:Y:S02]  /*0470*/  LDG.E.64 R4, [R4.64] ;  /* 0x0000002404047981 */ /* 0x000ea4000c1e1b00 */
[----:B--2---:R-:W0:Y:S01]  /*0480*/  F2F.F32.F64 R18, R4 ;  /* 0x0000000400127310 */ /* 0x004e220000301000 */
[----:B------:R-:W0:-:S14]  /*0490*/  DSETP.GEU.AND P0, PT, |R4|, c[0x2][0x0], PT ;  /* 0x008000000400762a */ /* 0x000e1c0003f0e200 */
[----:B0-----:R-:W-:Y:S01]  /*04a0*/  @!P0 FMUL R18, R18, 1.175494350822287508e-38 ;  /* 0x0080000012128820 */ /* 0x001fe20000400000 */
[----:B------:R-:W-:Y:S05]  /*04b0*/  BRA `(.L_x_10394) ;  /* 0x00000a1000007947 */ /* 0x000fea0003800000 */
.L_x_10389:
        /* <DEDUP_REMOVED lines=12> */
.L_x_10403:
[----:B------:R-:W2:Y:S02]  /*0580*/  LDG.E.64 R4, [R4.64] ;  /* 0x0000002404047981 */ /* 0x000ea4000c1e1b00 */
[----:B--2---:R-:W0:Y:S01]  /*0590*/  F2F.F32.F64 R18, R4 ;  /* 0x0000000400127310 */ /* 0x004e220000301000 */
[----:B------:R-:W0:-:S14]  /*05a0*/  DSETP.GEU.AND P0, PT, |R4|, c[0x2][0x0], PT ;  /* 0x008000000400762a */ /* 0x000e1c0003f0e200 */
[----:B0-----:R-:W-:Y:S01]  /*05b0*/  @!P0 FMUL R18, R18, 1.175494350822287508e-38 ;  /* 0x0080000012128820 */ /* 0x001fe20000400000 */
[----:B------:R-:W-:Y:S05]  /*05c0*/  BRA `(.L_x_10394) ;  /* 0x0000090000007947 */ /* 0x000fea0003800000 */
.L_x_10402:
        /* <DEDUP_REMOVED lines=26> */
.L_x_10405:
        /* <DEDUP_REMOVED lines=14> */
.L_x_10404:
[----:B------:R-:W2:Y:S02]  /*0850*/  LDG.E.U16 R4, [R4.64] ;  /* 0x0000002404047981 */ /* 0x000ea4000c1e1500 */
[----:B--2---:R-:W-:Y:S01]  /*0860*/  PRMT R18, RZ, 0x5410, R4 ;  /* 0x00005410ff127816 */ /* 0x004fe20000000004 */
[----:B------:R-:W-:Y:S05]  /*0870*/  BRA `(.L_x_10394) ;  /* 0x0000065000007947 */ /* 0x000fea0003800000 */
.L_x_10401:
        /* <DEDUP_REMOVED lines=11> */
.L_x_10408:
        /* <DEDUP_REMOVED lines=20> */
.L_x_10410:
[----:B------:R-:W-:Y:S05]  /*0a70*/  BSYNC B0 ;  /* 0x0000000000007941 */ /* 0x000fea0003800000 */
.L_x_10409:
[----:B------:R-:W-:Y:S01]  /*0a80*/  IMAD.SHL.U32 R3, R3, 0x100000, RZ ;  /* 0x0010000003037824 */ /* 0x000fe200078e00ff */
[----:B------:R-:W-:-:S04]  /*0a90*/  LEA R5, R0, 0x3b800000, 0x17 ;  /* 0x3b80000000057811 */ /* 0x000fc800078eb8ff */
[----:B------:R-:W-:Y:S01]  /*0aa0*/  LOP3.LUT R18, R5, R3, R18, 0xfe, !PT ;  /* 0x0000000305127212 */ /* 0x000fe200078efe12 */
[----:B------:R-:W-:Y:S05]  /*0ab0*/  BRA `(.L_x_10394) ;  /* 0x0000041000007947 */ /* 0x000fea0003800000 */
.L_x_10407:
        /* <DEDUP_REMOVED lines=20> */
.L_x_10412:
[----:B------:R-:W-:Y:S05]  /*0c00*/  BSYNC B0 ;  /* 0x0000000000007941 */ /* 0x000fea0003800000 */
.L_x_10411:
[----:B------:R-:W-:Y:S01]  /*0c10*/  IMAD.SHL.U32 R3, R3, 0x200000, RZ ;  /* 0x0020000003037824 */ /* 0x000fe200078e00ff */
[----:B------:R-:W-:-:S04]  /*0c20*/  LEA R5, R0, 0x37800000, 0x17 ;  /* 0x3780000000057811 */ /* 0x000fc800078eb8ff */
[----:B------:R-:W-:Y:S01]  /*0c30*/  LOP3.LUT R18, R5, R3, R18, 0xfe, !PT ;  /* 0x0000000305127212 */ /* 0x000fe200078efe12 */
[----:B------:R-:W-:Y:S05]  /*0c40*/  BRA `(.L_x_10394) ;  /* 0x0000028000007947 */ /* 0x000fea0003800000 */
.L_x_10406:
        /* <DEDUP_REMOVED lines=14> */
.L_x_10393:
        /* <DEDUP_REMOVED lines=21> */
.L_x_10414:
[----:B------:R-:W2:Y:S02]  /*0e80*/  LDG.E.64 R4, [R4.64] ;  /* 0x0000002404047981 */ /* 0x000ea4000c1e1b00 */
[----:B--2---:R0:W1:Y:S01]  /*0e90*/  I2F.U64 R18, R4 ;  /* 0x0000000400127312 */ /* 0x0040620000301000 */
[----:B------:R-:W-:Y:S05]  /*0ea0*/  BRA `(.L_x_10394) ;  /* 0x0000002000007947 */ /* 0x000fea0003800000 */
.L_x_10413:
[----:B------:R-:W2:Y:S02]  /*0eb0*/  LDG.E R4, [R4.64] ;  /* 0x0000002404047981 */ /* 0x000ea4000c1e1900 */
[----:B--2---:R0:W1:Y:S02]  /*0ec0*/  I2F.U32 R18, R4 ;  /* 0x0000000400127306 */ /* 0x0040640000201000 */
.L_x_10394:
[----:B------:R-:W-:Y:S05]  /*0ed0*/  BSYNC B6 ;  /* 0x0000000000067941 */ /* 0x000fea0003800000 */
.L_x_10388:
[----:B------:R-:W2:Y:S02]  /*0ee0*/  S2R R17, SR_TID.X ;  /* 0x0000000000117919 */ /* 0x000ea40000002100 */
[----:B--2---:R-:W-:Y:S02]  /*0ef0*/  IADD3 R17, R17, 0x80, RZ ;  /* 0x0000008011117810 */ /* 0x004fe40007ffe0ff */
.L_x_10387:
[----:B-1----:R-:W-:Y:S05]  /*0f00*/  BSYNC B7 ;  /* 0x0000000000077941 */ /* 0x002fea0003800000 */
.L_x_10386:
        /* <DEDUP_REMOVED lines=23> */
.L_x_10421:
[----:B------:R-:W2:Y:S02]  /*1080*/  LDG.E.U8 R4, [R4.64] ;  /* 0x0000002404047981 */ /* 0x000ea4000c1e1100 */
[----:B--2---:R0:W1:Y:S01]  /*1090*/  I2F.U16 R22, R4 ;  /* 0x0000000400167306 */ /* 0x0040620000101000 */
[----:B------:R-:W-:Y:S05]  /*10a0*/  BRA `(.L_x_10423) ;  /* 0x00000ca000007947 */ /* 0x000fea0003800000 */
.L_x_10420:
        /* <DEDUP_REMOVED lines=9> */
.L_x_10425:
[----:B------:R-:W2:Y:S02]  /*1140*/  LDG.E R4, [R4.64] ;  /* 0x0000002404047981 */ /* 0x000ea4000c1e1900 */
[----:B--2---:R0:W1:Y:S01]  /*1150*/  I2F R22, R4 ;  /* 0x0000000400167306 */ /* 0x0040620000201400 */
[----:B------:R-:W-:Y:S05]  /*1160*/  BRA `(.L_x_10423) ;  /* 0x00000be000007947 */ /* 0x000fea0003800000 */
.L_x_10424:
[----:B------:R-:W2:Y:S02]  /*1170*/  LDG.E.U16 R4, [R4.64] ;  /* 0x0000002404047981 */ /* 0x000ea4000c1e1500 */
[----:B--2---:R0:W1:Y:S01]  /*1180*/  I2F.S16 R22, R4 ;  /* 0x0000000400167306 */ /* 0x0040620000101400 */
[----:B------:R-:W-:Y:S05]  /*1190*/  BRA `(.L_x_10423) ;  /* 0x00000bb000007947 */ /* 0x000fea0003800000 */
.L_x_10419:
        /* <DEDUP_REMOVED lines=8> */
.L_x_10427:
[----:B------:R-:W2:Y:S02]  /*1220*/  LDG.E.U16 R4, [R4.64] ;  /* 0x0000002404047981 */ /* 0x000ea4000c1e1500 */
[----:B--2---:R-:W-:Y:S01]  /*1230*/  HADD2.F32 R22, -RZ, R4.H0_H0 ;  /* 0x20000004ff167230 */ /* 0x004fe20000004100 */
[----:B------:R-:W-:Y:S05]  /*1240*/  BRA `(.L_x_10423) ;  /* 0x00000b0000007947 */ /* 0x000fea0003800000 */
.L_x_10426:
        /* <DEDUP_REMOVED lines=8> */
.L_x_10429:
[----:B------:R-:W2:Y:S02]  /*12d0*/  LDG.E.U16 R4, [R4.64] ;  /* 0x0000002404047981 */ /* 0x000ea4000c1e1500 */
[----:B--2---:R-:W-:Y:S01]  /*12e0*/  HADD2.F32 R22, -RZ, R4.H0_H0 ;  /* 0x20000004ff167230 */ /* 0x004fe20000004100 */
[----:B------:R-:W-:Y:S05]  /*12f0*/  BRA `(.L_x_10423) ;  /* 0x00000a5000007947 */ /* 0x000fea0003800000 */
.L_x_10428:
[----:B------:R-:W2:Y:S02]  /*1300*/  LDG.E.64 R4, [R4.64] ;  /* 0x0000002404047981 */ /* 0x000ea4000c1e1b00 */
[----:B--2---:R-:W0:Y:S01]  /*1310*/  F2F.F32.F64 R22, R4 ;  /* 0x0000000400167310 */ /* 0x004e220000301000 */
[----:B------:R-:W0:-:S14]  /*1320*/  DSETP.GEU.AND P0, PT, |R4|, c[0x2][0x0], PT ;  /* 0x008000000400762a */ /* 0x000e1c0003f0e200 */
[----:B0-----:R-:W-:Y:S01]  /*1330*/  @!P0 FMUL R22, R22, 1.175494350822287508e-38 ;  /* 0x0080000016168820 */ /* 0x001fe20000400000 */
[----:B------:R-:W-:Y:S05]  /*1340*/  BRA `(.L_x_10423) ;  /* 0x00000a0000007947 */ /* 0x000fea0003800000 */
.L_x_10418:
        /* <DEDUP_REMOVED lines=12> */
.L_x_10432:
[----:B------:R-:W2:Y:S02]  /*1410*/  LDG.E.64 R4, [R4.64] ;  /* 0x0000002404047981 */ /* 0x000ea4000c1e1b00 */
[----:B--2---:R-:W0:Y:S01]  /*1420*/  F2F.F32.F64 R22, R4 ;  /* 0x0000000400167310 */ /* 0x004e220000301000 */
[----:B------:R-:W0:-:S14]  /*1430*/  DSETP.GEU.AND P0, PT, |R4|, c[0x2][0x0], PT ;  /* 0x008000000400762a */ /* 0x000e1c0003f0e200 */
[----:B0-----:R-:W-:Y:S01]  /*1440*/  @!P0 FMUL R22, R22, 1.175494350822287508e-38 ;  /* 0x0080000016168820 */ /* 0x001fe20000400000 */
[----:B------:R-:W-:Y:S05]  /*1450*/  BRA `(.L_x_10423) ;  /* 0x000008f000007947 */ /* 0x000fea0003800000 */
.L_x_10431:
        /* <DEDUP_REMOVED lines=26> */
.L_x_10434:
        /* <DEDUP_REMOVED lines=13> */
.L_x_10433:
[----:B------:R-:W2:Y:S02]  /*16d0*/  LDG.E.U16 R4, [R4.64] ;  /* 0x0000002404047981 */ /* 0x000ea4000c1e1500 */
[----:B--2---:R-:W-:Y:S01]  /*16e0*/  PRMT R22, RZ, 0x5410, R4 ;  /* 0x00005410ff167816 */ /* 0x004fe20000000004 */
[----:B------:R-:W-:Y:S05]  /*16f0*/  BRA `(.L_x_10423) ;  /* 0x0000065000007947 */ /* 0x000fea0003800000 */
.L_x_10430:
        /* <DEDUP_REMOVED lines=11> */
.L_x_10437:
        /* <DEDUP_REMOVED lines=20> */
.L_x_10439:
[----:B------:R-:W-:Y:S05]  /*18f0*/  BSYNC B0 ;  /* 0x0000000000007941 */ /* 0x000fea0003800000 */
.L_x_10438:
[----:B------:R-:W-:Y:S01]  /*1900*/  IMAD.SHL.U32 R3, R3, 0x100000, RZ ;  /* 0x0010000003037824 */ /* 0x000fe200078e00ff */
[----:B------:R-:W-:-:S04]  /*1910*/  LEA R5, R0, 0x3b800000, 0x17 ;  /* 0x3b80000000057811 */ /* 0x000fc800078eb8ff */
[----:B------:R-:W-:Y:S01]  /*1920*/  LOP3.LUT R22, R5, R3, R22, 0xfe, !PT ;  /* 0x0000000305167212 */ /* 0x000fe200078efe16 */
[----:B------:R-:W-:Y:S05]  /*1930*/  BRA `(.L_x_10423) ;  /* 0x0000041000007947 */ /* 0x000fea0003800000 */
.L_x_10436:
        /* <DEDUP_REMOVED lines=20> */
.L_x_10441:
[----:B------:R-:W-:Y:S05]  /*1a80*/  BSYNC B0 ;  /* 0x0000000000007941 */ /* 0x000fea0003800000 */
.L_x_10440:
[----:B------:R-:W-:Y:S01]  /*1a90*/  IMAD.SHL.U32 R3, R3, 0x200000, RZ ;  /* 0x0020000003037824 */ /* 0x000fe200078e00ff */
[----:B------:R-:W-:-:S04]  /*1aa0*/  LEA R5, R0, 0x37800000, 0x17 ;  /* 0x3780000000057811 */ /* 0x000fc800078eb8ff */
[----:B------:R-:W-:Y:S01]  /*1ab0*/  LOP3.LUT R22, R5, R3, R22, 0xfe, !PT ;  /* 0x0000000305167212 */ /* 0x000fe200078efe16 */
[----:B------:R-:W-:Y:S05]  /*1ac0*/  BRA `(.L_x_10423) ;  /* 0x0000028000007947 */ /* 0x000fea0003800000 */
.L_x_10435:
        /* <DEDUP_REMOVED lines=14> */
.L_x_10422:
        /* <DEDUP_REMOVED lines=21> */
.L_x_10443:
[----:B------:R-:W2:Y:S02]  /*1d00*/  LDG.E.64 R22, [R4.64] ;  /* 0x0000002404167981 */ /* 0x000ea4000c1e1b00 */
[----:B--2---:R0:W1:Y:S01]  /*1d10*/  I2F.U64 R22, R22 ;  /* 0x0000001600167312 */ /* 0x0040620000301000 */
[----:B------:R-:W-:Y:S05]  /*1d20*/  BRA `(.L_x_10423) ;  /* 0x0000002000007947 */ /* 0x000fea0003800000 */
.L_x_10442:
[----:B------:R-:W2:Y:S02]  /*1d30*/  LDG.E R4, [R4.64] ;  /* 0x0000002404047981 */ /* 0x000ea4000c1e1900 */
[----:B--2---:R0:W1:Y:S02]  /*1d40*/  I2F.U32 R22, R4 ;  /* 0x0000000400167306 */ /* 0x0040640000201000 */
.L_x_10423:
[----:B------:R-:W-:Y:S05]  /*1d50*/  BSYNC B6 ;  /* 0x0000000000067941 */ /* 0x000fea0003800000 */
.L_x_10417:
[----:B------:R-:W-:Y:S02]  /*1d60*/  IADD3 R17, R17, 0x80, RZ ;  /* 0x0000008011117810 */ /* 0x000fe40007ffe0ff */
.L_x_10416:
[----:B------:R-:W-:Y:S05]  /*1d70*/  BSYNC B7 ;  /* 0x0000000000077941 */ /* 0x000fea0003800000 */
.L_x_10415:
        /* <DEDUP_REMOVED lines=25> */
.L_x_10450:
[----:B------:R-:W2:Y:S02]  /*1f10*/  LDG.E.U8 R4, [R4.64] ;  /* 0x0000002404047981 */ /* 0x000ea4000c1e1100 */
[----:B--2---:R0:W2:Y:S01]  /*1f20*/  I2F.U16 R24, R4 ;  /* 0x0000000400187306 */ /* 0x0040a20000101000 */
[----:B------:R-:W-:Y:S05]  /*1f30*/  BRA `(.L_x_10452) ;  /* 0x00000ca000007947 */ /* 0x000fea0003800000 */
.L_x_10449:
        /* <DEDUP_REMOVED lines=9> */
.L_x_10454:
[----:B------:R-:W2:Y:S02]  /*1fd0*/  LDG.E R4, [R4.64] ;  /* 0x0000002404047981 */ /* 0x000ea4000c1e1900 */
[----:B--2---:R0:W2:Y:S01]  /*1fe0*/  I2F R24, R4 ;  /* 0x0000000400187306 */ /* 0x0040a20000201400 */
[----:B------:R-:W-:Y:S05]  /*1ff0*/  BRA `(.L_x_10452) ;  /* 0x00000be000007947 */ /* 0x000fea0003800000 */
.L_x_10453:
[----:B------:R-:W2:Y:S02]  /*2000*/  LDG.E.U16 R4, [R4.64] ;  /* 0x0000002404047981 */ /* 0x000ea4000c1e1500 */
[----:B--2---:R0:W2:Y:S01]  /*2010*/  I2F.S16 R24, R4 ;  /* 0x0000000400187306 */ /* 0x0040a20000101400 */
[----:B------:R-:W-:Y:S05]  /*2020*/  BRA `(.L_x_10452) ;  /* 0x00000bb000007947 */ /* 0x000fea0003800000 */
.L_x_10448:
        /* <DEDUP_REMOVED lines=8> */
.L_x_10456:
[----:B------:R-:W2:Y:S02]  /*20b0*/  LDG.E.U16 R4, [R4.64] ;  /* 0x0000002404047981 */ /* 0x000ea4000c1e1500 */
[----:B--2---:R-:W-:Y:S01]  /*20c0*/  HADD2.F32 R24, -RZ, R4.H0_H0 ;  /* 0x20000004ff187230 */ /* 0x004fe20000004100 */
[----:B------:R-:W-:Y:S05]  /*20d0*/  BRA `(.L_x_10452) ;  /* 0x00000b0000007947 */ /* 0x000fea0003800000 */
.L_x_10455:
        /* <DEDUP_REMOVED lines=8> */
.L_x_10458:
[----:B------:R-:W2:Y:S02]  /*2160*/  LDG.E.U16 R4, [R4.64] ;  /* 0x0000002404047981 */ /* 0x000ea4000c1e1500 */
[----:B--2---:R-:W-:Y:S01]  /*2170*/  HADD2.F32 R24, -RZ, R4.H0_H0 ;  /* 0x20000004ff187230 */ /* 0x004fe20000004100 */
[----:B------:R-:W-:Y:S05]  /*2180*/  BRA `(.L_x_10452) ;  /* 0x00000a5000007947 */ /* 0x000fea0003800000 */
.L_x_10457:
[----:B------:R-:W2:Y:S02]  /*2190*/  LDG.E.64 R4, [R4.64] ;  /* 0x0000002404047981 */ /* 0x000ea4000c1e1b00 */
[----:B--2---:R-:W0:Y:S01]  /*21a0*/  F2F.F32.F64 R24, R4 ;  /* 0x0000000400187310 */ /* 0x004e220000301000 */
[----:B------:R-:W0:-:S14]  /*21b0*/  DSETP.GEU.AND P0, PT, |R4|, c[0x2][0x0], PT ;  /* 0x008000000400762a */ /* 0x000e1c0003f0e200 */
[----:B0-----:R-:W-:Y:S01]  /*21c0*/  @!P0 FMUL R24, R24, 1.175494350822287508e-38 ;  /* 0x0080000018188820 */ /* 0x001fe20000400000 */
[----:B------:R-:W-:Y:S05]  /*21d0*/  BRA `(.L_x_10452) ;  /* 0x00000a0000007947 */ /* 0x000fea0003800000 */
.L_x_10447:
        /* <DEDUP_REMOVED lines=12> */
.L_x_10461:
[----:B------:R-:W2:Y:S02]  /*22a0*/  LDG.E.64 R4, [R4.64] ;  /* 0x0000002404047981 */ /* 0x000ea4000c1e1b00 */
[----:B--2---:R-:W0:Y:S01]  /*22b0*/  F2F.F32.F64 R24, R4 ;  /* 0x0000000400187310 */ /* 0x004e220000301000 */
[----:B------:R-:W0:-:S14]  /*22c0*/  DSETP.GEU.AND P0, PT, |R4|, c[0x2][0x0], PT ;  /* 0x008000000400762a */ /* 0x000e1c0003f0e200 */
[----:B0-----:R-:W-:Y:S01]  /*22d0*/  @!P0 FMUL R24, R24, 1.175494350822287508e-38 ;  /* 0x0080000018188820 */ /* 0x001fe20000400000 */
[----:B------:R-:W-:Y:S05]  /*22e0*/  BRA `(.L_x_10452) ;  /* 0x000008f000007947 */ /* 0x000fea0003800000 */
.L_x_10460:
        /* <DEDUP_REMOVED lines=26> */
.L_x_10463:
        /* <DEDUP_REMOVED lines=13> */
.L_x_10462:
[----:B------:R-:W2:Y:S02]  /*2560*/  LDG.E.U16 R4, [R4.64] ;  /* 0x0000002404047981 */ /* 0x000ea4000c1e1500 */
[----:B--2---:R-:W-:Y:S01]  /*2570*/  PRMT R24, RZ, 0x5410, R4 ;  /* 0x00005410ff187816 */ /* 0x004fe20000000004 */
[----:B------:R-:W-:Y:S05]  /*2580*/  BRA `(.L_x_10452) ;  /* 0x0000065000007947 */ /* 0x000fea0003800000 */
.L_x_10459:
        /* <DEDUP_REMOVED lines=11> */
.L_x_10466:
        /* <DEDUP_REMOVED lines=20> */
.L_x_10468:
[----:B------:R-:W-:Y:S05]  /*2780*/  BSYNC B0 ;  /* 0x0000000000007941 */ /* 0x000fea0003800000 */
.L_x_10467:
[----:B------:R-:W-:Y:S01]  /*2790*/  IMAD.SHL.U32 R3, R3, 0x100000, RZ ;  /* 0x0010000003037824 */ /* 0x000fe200078e00ff */
[----:B------:R-:W-:-:S04]  /*27a0*/  LEA R5, R0, 0x3b800000, 0x17 ;  /* 0x3b80000000057811 */ /* 0x000fc800078eb8ff */
[----:B------:R-:W-:Y:S01]  /*27b0*/  LOP3.LUT R24, R5, R3, R24, 0xfe, !PT ;  /* 0x0000000305187212 */ /* 0x000fe200078efe18 */
[----:B------:R-:W-:Y:S05]  /*27c0*/  BRA `(.L_x_10452) ;  /* 0x0000041000007947 */ /* 0x000fea0003800000 */
.L_x_10465:
        /* <DEDUP_REMOVED lines=20> */
.L_x_10470:
[----:B------:R-:W-:Y:S05]  /*2910*/  BSYNC B0 ;  /* 0x0000000000007941 */ /* 0x000fea0003800000 */
.L_x_10469:
[----:B------:R-:W-:Y:S01]  /*2920*/  IMAD.SHL.U32 R3, R3, 0x200000, RZ ;  /* 0x0020000003037824 */ /* 0x000fe200078e00ff */
[----:B------:R-:W-:-:S04]  /*2930*/  LEA R5, R0, 0x37800000, 0x17 ;  /* 0x3780000000057811 */ /* 0x000fc800078eb8ff */
[----:B------:R-:W-:Y:S01]  /*2940*/  LOP3.LUT R24, R5, R3, R24, 0xfe, !PT ;  /* 0x0000000305187212 */ /* 0x000fe200078efe18 */
[----:B------:R-:W-:Y:S05]  /*2950*/  BRA `(.L_x_10452) ;  /* 0x0000028000007947 */ /* 0x000fea0003800000 */
.L_x_10464:
        /* <DEDUP_REMOVED lines=14> */
.L_x_10451:
        /* <DEDUP_REMOVED lines=21> */
.L_x_10472:
[----:B------:R-:W2:Y:S02]  /*2b90*/  LDG.E.64 R24, [R4.64] ;  /* 0x0000002404187981 */ /* 0x000ea4000c1e1b00 */
[----:B--2---:R0:W2:Y:S01]  /*2ba0*/  I2F.U64 R24, R24 ;  /* 0x0000001800187312 */ /* 0x0040a20000301000 */
[----:B------:R-:W-:Y:S05]  /*2bb0*/  BRA `(.L_x_10452) ;  /* 0x0000002000007947 */ /* 0x000fea0003800000 */
.L_x_10471:
[----:B------:R-:W2:Y:S02]  /*2bc0*/  LDG.E R4, [R4.64] ;  /* 0x0000002404047981 */ /* 0x000ea4000c1e1900 */
[----:B--2---:R0:W2:Y:S02]  /*2bd0*/  I2F.U32 R24, R4 ;  /* 0x0000000400187306 */ /* 0x0040a40000201000 */
.L_x_10452:
[----:B------:R-:W-:Y:S05]  /*2be0*/  BSYNC B6 ;  /* 0x0000000000067941 */ /* 0x000fea0003800000 */
.L_x_10446:
[----:B------:R-:W-:Y:S02]  /*2bf0*/  IADD3 R17, R17, 0x80, RZ ;  /* 0x0000008011117810 */ /* 0x000fe40007ffe0ff */
.L_x_10445:
[----:B------:R-:W-:Y:S05]  /*2c00*/  BSYNC B7 ;  /* 0x0000000000077941 */ /* 0x000fea0003800000 */
.L_x_10444:
        /* <DEDUP_REMOVED lines=21> */
.L_x_10478:
[----:B------:R-:W3:Y:S02]  /*2d60*/  LDG.E.U8 R4, [R4.64] ;  /* 0x0000002404047981 */ /* 0x000ee4000c1e1100 */
[----:B---3--:R0:W3:Y:S01]  /*2d70*/  I2F.U16 R16, R4 ;  /* 0x0000000400107306 */ /* 0x0080e20000101000 */
[----:B------:R-:W-:Y:S05]  /*2d80*/  BRA `(.L_x_10474) ;  /* 0x00000c7000007947 */ /* 0x000fea0003800000 */
.L_x_10477:
        /* <DEDUP_REMOVED lines=9> */
.L_x_10481:
[----:B------:R-:W3:Y:S02]  /*2e20*/  LDG.E R4, [R4.64] ;  /* 0x0000002404047981 */ /* 0x000ee4000c1e1900 */
[----:B---3--:R0:W3:Y:S01]  /*2e30*/  I2F R16, R4 ;  /* 0x0000000400107306 */ /* 0x0080e20000201400 */
[----:B------:R-:W-:Y:S05]  /*2e40*/  BRA `(.L_x_10474) ;  /* 0x00000bb000007947 */ /* 0x000fea0003800000 */
.L_x_10480:
[----:B------:R-:W3:Y:S02]  /*2e50*/  LDG.E.U16 R4, [R4.64] ;  /* 0x0000002404047981 */ /* 0x000ee4000c1e1500 */
[----:B---3--:R0:W3:Y:S01]  /*2e60*/  I2F.S16 R16, R4 ;  /* 0x0000000400107306 */ /* 0x0080e20000101400 */
[----:B------:R-:W-:Y:S05]  /*2e70*/  BRA `(.L_x_10474) ;  /* 0x00000b8000007947 */ /* 0x000fea0003800000 */
.L_x_10476:
        /* <DEDUP_REMOVED lines=8> */
.L_x_10483:
[----:B------:R-:W3:Y:S02]  /*2f00*/  LDG.E.U16 R4, [R4.64] ;  /* 0x0000002404047981 */ /* 0x000ee4000c1e1500 */
[----:B---3--:R-:W-:Y:S01]  /*2f10*/  HADD2.F32 R16, -RZ, R4.H0_H0 ;  /* 0x20000004ff107230 */ /* 0x008fe20000004100 */
[----:B------:R-:W-:Y:S05]  /*2f20*/  BRA `(.L_x_10474) ;  /* 0x00000ad000007947 */ /* 0x000fea0003800000 */
.L_x_10482:
        /* <DEDUP_REMOVED lines=8> */
.L_x_10485:
[----:B------:R-:W3:Y:S02]  /*2fb0*/  LDG.E.U16 R4, [R4.64] ;  /* 0x0000002404047981 */ /* 0x000ee4000c1e1500 */
[----:B---3--:R-:W-:Y:S01]  /*2fc0*/  HADD2.F32 R16, -RZ, R4.H0_H0 ;  /* 0x20000004ff107230 */ /* 0x008fe20000004100 */
[----:B------:R-:W-:Y:S05]  /*2fd0*/  BRA `(.L_x_10474) ;  /* 0x00000a2000007947 */ /* 0x000fea0003800000 */
.L_x_10484:
[----:B------:R-:W3:Y:S02]  /*2fe0*/  LDG.E.64 R4, [R4.64] ;  /* 0x0000002404047981 */ /* 0x000ee4000c1e1b00 */
[----:B---3--:R-:W0:Y:S01]  /*2ff0*/  F2F.F32.F64 R16, R4 ;  /* 0x0000000400107310 */ /* 0x008e220000301000 */
[----:B------:R-:W0:-:S14]  /*3000*/  DSETP.GEU.AND P0, PT, |R4|, c[0x2][0x0], PT ;  /* 0x008000000400762a */ /* 0x000e1c0003f0e200 */
[----:B0-----:R-:W-:Y:S01]  /*3010*/  @!P0 FMUL R16, R16, 1.175494350822287508e-38 ;  /* 0x0080000010108820 */ /* 0x001fe20000400000 */
[----:B------:R-:W-:Y:S05]  /*3020*/  BRA `(.L_x_10474) ;  /* 0x000009d000007947 */ /* 0x000fea0003800000 */
.L_x_10475:
        /* <DEDUP_REMOVED lines=12> */
.L_x_10488:
[----:B------:R-:W3:Y:S02]  /*30f0*/  LDG.E.64 R4, [R4.64] ;  /* 0x0000002404047981 */ /* 0x000ee4000c1e1b00 */
[----:B---3--:R-:W0:Y:S01]  /*3100*/  F2F.F32.F64 R16, R4 ;  /* 0x0000000400107310 */ /* 0x008e220000301000 */
[----:B------:R-:W0:-:S14]  /*3110*/  DSETP.GEU.AND P0, PT, |R4|, c[0x2][0x0], PT ;  /* 0x008000000400762a */ /* 0x000e1c0003f0e200 */
[----:B0-----:R-:W-:Y:S01]  /*3120*/  @!P0 FMUL R16, R16, 1.175494350822287508e-38 ;  /* 0x0080000010108820 */ /* 0x001fe20000400000 */
[----:B------:R-:W-:Y:S05]  /*3130*/  BRA `(.L_x_10474) ;  /* 0x000008c000007947 */ /* 0x000fea0003800000 */
.L_x_10487:
        /* <DEDUP_REMOVED lines=26> */
.L_x_10490:
        /* <DEDUP_REMOVED lines=13> */
.L_x_10489:
[----:B------:R-:W3:Y:S02]  /*33b0*/  LDG.E.U16 R4, [R4.64] ;  /* 0x0000002404047981 */ /* 0x000ee4000c1e1500 */
[----:B---3--:R-:W-:Y:S01]  /*33c0*/  PRMT R16, RZ, 0x5410, R4 ;  /* 0x00005410ff107816 */ /* 0x008fe20000000004 */
[----:B------:R-:W-:Y:S05]  /*33d0*/  BRA `(.L_x_10474) ;  /* 0x0000062000007947 */ /* 0x000fea0003800000 */
.L_x_10486:
        /* <DEDUP_REMOVED lines=11> */
.L_x_10493:
        /* <DEDUP_REMOVED lines=19> */
.L_x_10495:
[----:B------:R-:W-:Y:S05]  /*35c0*/  BSYNC B0 ;  /* 0x0000000000007941 */ /* 0x000fea0003800000 */
.L_x_10494:
[----:B------:R-:W-:Y:S01]  /*35d0*/  IMAD.SHL.U32 R3, R3, 0x100000, RZ ;  /* 0x0010000003037824 */ /* 0x000fe200078e00ff */
[----:B------:R-:W-:-:S04]  /*35e0*/  LEA R5, R0, 0x3b800000, 0x17 ;  /* 0x3b80000000057811 */ /* 0x000fc800078eb8ff */
[----:B------:R-:W-:Y:S01]  /*35f0*/  LOP3.LUT R16, R5, R3, R16, 0xfe, !PT ;  /* 0x0000000305107212 */ /* 0x000fe200078efe10 */
[----:B------:R-:W-:Y:S05]  /*3600*/  BRA `(.L_x_10474) ;  /* 0x000003f000007947 */ /* 0x000fea0003800000 */
.L_x_10492:
        /* <DEDUP_REMOVED lines=19> */
.L_x_10497:
[----:B------:R-:W-:Y:S05]  /*3740*/  BSYNC B0 ;  /* 0x0000000000007941 */ /* 0x000fea0003800000 */
.L_x_10496:
[----:B------:R-:W-:Y:S01]  /*3750*/  IMAD.SHL.U32 R3, R3, 0x200000, RZ ;  /* 0x0020000003037824 */ /* 0x000fe200078e00ff */
[----:B------:R-:W-:-:S04]  /*3760*/  LEA R5, R0, 0x37800000, 0x17 ;  /* 0x3780000000057811 */ /* 0x000fc800078eb8ff */
[----:B------:R-:W-:Y:S01]  /*3770*/  LOP3.LUT R16, R5, R3, R16, 0xfe, !PT ;  /* 0x0000000305107212 */ /* 0x000fe200078efe10 */
[----:B------:R-:W-:Y:S05]  /*3780*/  BRA `(.L_x_10474) ;  /* 0x0000027000007947 */ /* 0x000fea0003800000 */
.L_x_10491:
        /* <DEDUP_REMOVED lines=14> */
.L_x_10479:
        /* <DEDUP_REMOVED lines=20> */
.L_x_10499:
[----:B------:R-:W3:Y:S02]  /*39b0*/  LDG.E.64 R16, [R4.64] ;  /* 0x0000002404107981 */ /* 0x000ee4000c1e1b00 */
[----:B---3--:R0:W3:Y:S01]  /*39c0*/  I2F.U64 R16, R16 ;  /* 0x0000001000107312 */ /* 0x0080e20000301000 */
[----:B------:R-:W-:Y:S05]  /*39d0*/  BRA `(.L_x_10474) ;  /* 0x0000002000007947 */ /* 0x000fea0003800000 */
.L_x_10498:
[----:B------:R-:W3:Y:S02]  /*39e0*/  LDG.E R4, [R4.64] ;  /* 0x0000002404047981 */ /* 0x000ee4000c1e1900 */
[----:B---3--:R0:W3:Y:S02]  /*39f0*/  I2F.U32 R16, R4 ;  /* 0x0000000400107306 */ /* 0x0080e40000201000 */
.L_x_10474:
[----:B------:R-:W-:Y:S05]  /*3a00*/  BSYNC B6 ;  /* 0x0000000000067941 */ /* 0x000fea0003800000 */
.L_x_10473:
        /* <DEDUP_REMOVED lines=15> */
[----:B------:R-:W-:Y:S02]  /*3b00*/  @!P2 FMNMX.FTZ R18, R18, c[0x0][0x168], !PT ;  /* 0x00005a001212aa09 */ /* 0x000fe40007810000 */
[----:B------:R-:W-:Y:S02]  /*3b10*/  @!P3 FMNMX.FTZ R24, R24, c[0x0][0x168], !PT ;  /* 0x00005a001818ba09 */ /* 0x000fe40007810000 */
[----:B------:R-:W-:Y:S02]  /*3b20*/  @!P1 FMNMX.FTZ R16, R16, c[0x0][0x168], !PT ;  /* 0x00005a0010109a09 */ /* 0x000fe40007810000 */
[----:B------:R-:W-:Y:S01]  /*3b30*/  @!P0 FMNMX.FTZ R22, R22, c[0x0][0x168], !PT ;  /* 0x00005a0016168a09 */ /* 0x000fe20007810000 */
        /* <DEDUP_REMOVED lines=21> */
.L_x_10505:
[----:B------:R-:W0:Y:S01]  /*3c90*/  F2I.S64.TRUNC R18, R18 ;  /* 0x0000001200127311 */ /* 0x000e22000020d900 */
[----:B------:R-:W-:Y:S02]  /*3ca0*/  IMAD.MOV.U32 R27, RZ, RZ, R23 ;  /* 0x000000ffff1b7224 */ /* 0x000fe400078e0017 */
[----:B0-----:R-:W-:-:S05]  /*3cb0*/  IMAD.MOV.U32 R3, RZ, RZ, R18 ;  /* 0x000000ffff037224 */ /* 0x001fca00078e0012 */
[----:B------:R0:W-:Y:S01]  /*3cc0*/  STG.E.U8 [R8.64], R3 ;  /* 0x0000000308007986 */ /* 0x0001e2000c101124 */
[----:B------:R-:W-:Y:S05]  /*3cd0*/  BRA `(.L_x_10501) ;  /* 0x00000e7000007947 */ /* 0x000fea0003800000 */
.L_x_10504:
        /* <DEDUP_REMOVED lines=10> */
.L_x_10508:
[----:B------:R-:W0:Y:S01]  /*3d80*/  F2I.FTZ.TRUNC.NTZ R3, R18 ;  /* 0x0000001200037305 */ /* 0x000e22000021f100 */
[----:B------:R-:W-:Y:S01]  /*3d90*/  IMAD.MOV.U32 R27, RZ, RZ, R23 ;  /* 0x000000ffff1b7224 */ /* 0x000fe200078e0017 */
[----:B0-----:R0:W-:Y:S01]  /*3da0*/  STG.E [R8.64], R3 ;  /* 0x0000000308007986 */ /* 0x0011e2000c101924 */
[----:B------:R-:W-:Y:S05]  /*3db0*/  BRA `(.L_x_10501) ;  /* 0x00000d9000007947 */ /* 0x000fea0003800000 */
.L_x_10507:
[----:B------:R-:W0:Y:S01]  /*3dc0*/  F2I.FTZ.TRUNC.NTZ R3, R18 ;  /* 0x0000001200037305 */ /* 0x000e22000021f100 */
[----:B------:R-:W-:Y:S01]  /*3dd0*/  IMAD.MOV.U32 R27, RZ, RZ, R23 ;  /* 0x000000ffff1b7224 */ /* 0x000fe200078e0017 */
[----:B0-----:R0:W-:Y:S01]  /*3de0*/  STG.E.U16 [R8.64], R3 ;  /* 0x0000000308007986 */ /* 0x0011e2000c101524 */
[----:B------:R-:W-:Y:S05]  /*3df0*/  BRA `(.L_x_10501) ;  /* 0x00000d5000007947 */ /* 0x000fea0003800000 */
.L_x_10503:
        /* <DEDUP_REMOVED lines=9> */
.L_x_10510:
[----:B------:R-:W-:Y:S01]  /*3e90*/  F2FP.PACK_AB R18, RZ, R18 ;  /* 0x00000012ff12723e */ /* 0x000fe200000000ff */
[----:B------:R-:W-:-:S04]  /*3ea0*/  IMAD.MOV.U32 R27, RZ, RZ, R23 ;  /* 0x000000ffff1b7224 */ /* 0x000fc800078e0017 */
[----:B------:R0:W-:Y:S01]  /*3eb0*/  STG.E.U16 [R8.64], R18 ;  /* 0x0000001208007986 */ /* 0x0001e2000c101524 */
[----:B------:R-:W-:Y:S05]  /*3ec0*/  BRA `(.L_x_10501) ;  /* 0x00000c8000007947 */ /* 0x000fea0003800000 */
.L_x_10509:
        /* <DEDUP_REMOVED lines=10> */
.L_x_10512:
[----:B------:R-:W-:Y:S01]  /*3f70*/  F2FP.PACK_AB R3, RZ, R18 ;  /* 0x00000012ff03723e */ /* 0x000fe200000000ff */
[----:B------:R-:W-:-:S03]  /*3f80*/  IMAD.MOV.U32 R27, RZ, RZ, R23 ;  /* 0x000000ffff1b7224 */ /* 0x000fc600078e0017 */
[----:B------:R-:W-:-:S05]  /*3f90*/  PRMT R3, R3, 0x5410, RZ ;  /* 0x0000541003037816 */ /* 0x000fca00000000ff */
[----:B------:R0:W-:Y:S01]  /*3fa0*/  STG.E [R8.64], R3 ;  /* 0x0000000308007986 */ /* 0x0001e2000c101924 */
[----:B------:R-:W-:Y:S05]  /*3fb0*/  BRA `(.L_x_10501) ;  /* 0x00000b9000007947 */ /* 0x000fea0003800000 */
.L_x_10511:
[----:B------:R-:W-:Y:S02]  /*3fc0*/  FMUL.FTZ R4, R18, 1 ;  /* 0x3f80000012047820 */ /* 0x000fe40000410000 */
[----:B------:R-:W-:-:S04]  /*3fd0*/  IMAD.MOV.U32 R27, RZ, RZ, R23 ;  /* 0x000000ffff1b7224 */ /* 0x000fc800078e0017 */
[----:B------:R-:W0:Y:S02]  /*3fe0*/  F2F.F64.F32 R4, R4 ;  /* 0x0000000400047310 */ /* 0x000e240000201800 */
[----:B0-----:R0:W-:Y:S01]  /*3ff0*/  STG.E.64 [R8.64], R4 ;  /* 0x0000000408007986 */ /* 0x0011e2000c101b24 */
[----:B------:R-:W-:Y:S05]  /*4000*/  BRA `(.L_x_10501) ;  /* 0x00000b4000007947 */ /* 0x000fea0003800000 */
.L_x_10502:
        /* <DEDUP_REMOVED lines=13> */
.L_x_10515:
[----:B------:R-:W-:Y:S01]  /*40e0*/  FMUL.FTZ R4, R18, 1 ;  /* 0x3f80000012047820 */ /* 0x000fe20000410000 */
[----:B------:R-:W-:Y:S01]  /*40f0*/  CS2R R6, SRZ ;  /* 0x0000000000067805 */ /* 0x000fe2000001ff00 */
[----:B------:R-:W-:-:S04]  /*4100*/  IMAD.MOV.U32 R27, RZ, RZ, R23 ;  /* 0x000000ffff1b7224 */ /* 0x000fc800078e0017 */
[----:B------:R-:W0:Y:S02]  /*4110*/  F2F.F64.F32 R4, R4 ;  /* 0x0000000400047310 */ /* 0x000e240000201800 */
[----:B0-----:R0:W-:Y:S01]  /*4120*/  STG.E.128 [R8.64], R4 ;  /* 0x0000000408007986 */ /* 0x0011e2000c101d24 */
[----:B------:R-:W-:Y:S05]  /*4130*/  BRA `(.L_x_10501) ;  /* 0x00000a1000007947 */ /* 0x000fea0003800000 */
.L_x_10514:
        /* <DEDUP_REMOVED lines=20> */
.L_x_10519:
[----:B------:R-:W-:Y:S05]  /*4280*/  BSYNC B0 ;  /* 0x0000000000007941 */ /* 0x000fea0003800000 */
.L_x_10518:
[----:B------:R-:W-:Y:S01]  /*4290*/  LOP3.LUT R5, R0, R5, RZ, 0xfc, !PT ;  /* 0x0000000500057212 */ /* 0x000fe200078efcff */
[----:B------:R-:W-:-:S04]  /*42a0*/  IMAD.MOV.U32 R27, RZ, RZ, R23 ;  /* 0x000000ffff1b7224 */ /* 0x000fc800078e0017 */
[----:B------:R0:W-:Y:S01]  /*42b0*/  STG.E.U8 [R8.64], R5 ;  /* 0x0000000508007986 */ /* 0x0001e2000c101124 */
[----:B------:R-:W-:Y:S05]  /*42c0*/  BRA `(.L_x_10501) ;  /* 0x0000088000007947 */ /* 0x000fea0003800000 */
.L_x_10517:
        /* <DEDUP_REMOVED lines=12> */
.L_x_10521:
[----:B------:R-:W-:Y:S01]  /*4390*/  IMAD.MOV.U32 R0, RZ, RZ, 0x7f ;  /* 0x0000007fff007424 */ /* 0x000fe200078e00ff */
[----:B------:R-:W-:-:S04]  /*43a0*/  ISETP.GT.U32.AND P0, PT, R4, 0x7f800000, PT ;  /* 0x7f8000000400780c */ /* 0x000fc80003f04070 */
[----:B------:R-:W-:-:S04]  /*43b0*/  SEL R0, R0, 0x7c, P0 ;  /* 0x0000007c00007807 */ /* 0x000fc80000000000 */
.L_x_10522:
[----:B------:R-:W-:Y:S05]  /*43c0*/  BSYNC B0 ;  /* 0x0000000000007941 */ /* 0x000fea0003800000 */
.L_x_10520:
[----:B------:R-:W-:Y:S01]  /*43d0*/  LOP3.LUT R18, R18, 0x80000000, RZ, 0xc0, !PT ;  /* 0x8000000012127812 */ /* 0x000fe200078ec0ff */
[----:B------:R-:W-:-:S03]  /*43e0*/  IMAD.MOV.U32 R27, RZ, RZ, R23 ;  /* 0x000000ffff1b7224 */ /* 0x000fc600078e0017 */
[----:B------:R-:W-:-:S04]  /*43f0*/  SHF.R.U32.HI R3, RZ, 0x18, R18 ;  /* 0x00000018ff037819 */ /* 0x000fc80000011612 */
[----:B------:R-:W-:-:S05]  /*4400*/  LOP3.LUT R3, R0, R3, RZ, 0xfc, !PT ;  /* 0x0000000300037212 */ /* 0x000fca00078efcff */
[----:B------:R0:W-:Y:S01]  /*4410*/  STG.E.U8 [R8.64], R3 ;  /* 0x0000000308007986 */ /* 0x0001e2000c101124 */
[----:B------:R-:W-:Y:S05]  /*4420*/  BRA `(.L_x_10501) ;  /* 0x0000072000007947 */ /* 0x000fea0003800000 */
.L_x_10516:
[----:B------:R-:W-:Y:S01]  /*4430*/  F2FP.BF16.PACK_AB R18, RZ, R18 ;  /* 0x00000012ff12723e */ /* 0x000fe200000010ff */
[----:B------:R-:W-:-:S04]  /*4440*/  IMAD.MOV.U32 R27, RZ, RZ, R23 ;  /* 0x000000ffff1b7224 */ /* 0x000fc800078e0017 */
[----:B------:R0:W-:Y:S01]  /*4450*/  STG.E.U16 [R8.64], R18 ;  /* 0x0000001208007986 */ /* 0x0001e2000c101524 */
[----:B------:R-:W-:Y:S05]  /*4460*/  BRA `(.L_x_10501) ;  /* 0x000006e000007947 */ /* 0x000fea0003800000 */
.L_x_10513:
        /* <DEDUP_REMOVED lines=12> */
.L_x_10525:
        /* <DEDUP_REMOVED lines=16> */
.L_x_10528:
[----:B------:R-:W-:-:S04]  /*4630*/  LOP3.LUT R18, R18, 0x80000000, RZ, 0xc0, !PT ;  /* 0x8000000012127812 */ /* 0x000fc800078ec0ff */
[----:B------:R-:W-:-:S04]  /*4640*/  SHF.R.U32.HI R3, RZ, 0x18, R18 ;  /* 0x00000018ff037819 */ /* 0x000fc80000011612 */
[----:B------:R-:W-:-:S04]  /*4650*/  LOP3.LUT R0, R0, R3, RZ, 0xfc, !PT ;  /* 0x0000000300007212 */ /* 0x000fc800078efcff */
[----:B------:R-:W-:Y:S02]  /*4660*/  PRMT R4, R0, 0x7610, R4 ;  /* 0x0000761000047816 */ /* 0x000fe40000000004 */
.L_x_10527:
[----:B------:R-:W-:Y:S05]  /*4670*/  BSYNC B0 ;  /* 0x0000000000007941 */ /* 0x000fea0003800000 */
.L_x_10526:
[----:B------:R0:W-:Y:S01]  /*4680*/  STG.E.U8 [R8.64], R4 ;  /* 0x0000000408007986 */ /* 0x0001e2000c101124 */
[----:B------:R-:W-:Y:S01]  /*4690*/  IMAD.MOV.U32 R27, RZ, RZ, R23 ;  /* 0x000000ffff1b7224 */ /* 0x000fe200078e0017 */
[----:B------:R-:W-:Y:S05]  /*46a0*/  BRA `(.L_x_10501) ;  /* 0x000004a000007947 */ /* 0x000fea0003800000 */
.L_x_10524:
        /* <DEDUP_REMOVED lines=16> */
.L_x_10531:
[----:B------:R-:W-:-:S04]  /*47b0*/  LOP3.LUT R18, R18, 0x80000000, RZ, 0xc0, !PT ;  /* 0x8000000012127812 */ /* 0x000fc800078ec0ff */
[----:B------:R-:W-:-:S04]  /*47c0*/  SHF.R.U32.HI R3, RZ, 0x18, R18 ;  /* 0x00000018ff037819 */ /* 0x000fc80000011612 */
[----:B------:R-:W-:-:S04]  /*47d0*/  LOP3.LUT R0, R0, R3, RZ, 0xfc, !PT ;  /* 0x0000000300007212 */ /* 0x000fc800078efcff */
[----:B------:R-:W-:Y:S02]  /*47e0*/  PRMT R4, R0, 0x7610, R4 ;  /* 0x0000761000047816 */ /* 0x000fe40000000004 */
.L_x_10530:
[----:B------:R-:W-:Y:S05]  /*47f0*/  BSYNC B0 ;  /* 0x0000000000007941 */ /* 0x000fea0003800000 */
.L_x_10529:
[----:B------:R0:W-:Y:S01]  /*4800*/  STG.E.U8 [R8.64], R4 ;  /* 0x0000000408007986 */ /* 0x0001e2000c101124 */
[----:B------:R-:W-:Y:S01]  /*4810*/  IMAD.MOV.U32 R27, RZ, RZ, R23 ;  /* 0x000000ffff1b7224 */ /* 0x000fe200078e0017 */
[----:B------:R-:W-:Y:S05]  /*4820*/  BRA `(.L_x_10501) ;  /* 0x0000032000007947 */ /* 0x000fea0003800000 */
.L_x_10523:
        /* <DEDUP_REMOVED lines=22> */
.L_x_10506:
        /* <DEDUP_REMOVED lines=21> */
.L_x_10533:
[----:B------:R-:W0:Y:S01]  /*4ae0*/  F2I.U64.TRUNC R18, R18 ;  /* 0x0000001200127311 */ /* 0x000e22000020d800 */
[----:B------:R-:W-:Y:S01]  /*4af0*/  IMAD.MOV.U32 R27, RZ, RZ, R23 ;  /* 0x000000ffff1b7224 */ /* 0x000fe200078e0017 */
[----:B0-----:R0:W-:Y:S01]  /*4b00*/  STG.E.64 [R8.64], R18 ;  /* 0x0000001208007986 */ /* 0x0011e2000c101b24 */
[----:B------:R-:W-:Y:S05]  /*4b10*/  BRA `(.L_x_10501) ;  /* 0x0000003000007947 */ /* 0x000fea0003800000 */
.L_x_10532:
[----:B------:R-:W0:Y:S01]  /*4b20*/  F2I.FTZ.U32.TRUNC.NTZ R3, R18 ;  /* 0x0000001200037305 */ /* 0x000e22000021f000 */
[----:B------:R-:W-:Y:S01]  /*4b30*/  IMAD.MOV.U32 R27, RZ, RZ, R23 ;  /* 0x000000ffff1b7224 */ /* 0x000fe200078e0017 */
[----:B0-----:R0:W-:Y:S06]  /*4b40*/  STG.E [R8.64], R3 ;  /* 0x0000000308007986 */ /* 0x0011ec000c101924 */
.L_x_10501:
[----:B0-----:R-:W-:Y:S05]  /*4b50*/  BSYNC B6 ;  /* 0x0000000000067941 */ /* 0x001fea0003800000 */
.L_x_10500:
        /* <DEDUP_REMOVED lines=22> */
.L_x_10539:
[----:B------:R-:W0:Y:S02]  /*4cc0*/  F2I.S64.TRUNC R22, R22 ;  /* 0x0000001600167311 */ /* 0x000e24000020d900 */
[----:B0-----:R-:W-:-:S05]  /*4cd0*/  IMAD.MOV.U32 R3, RZ, RZ, R22 ;  /* 0x000000ffff037224 */ /* 0x001fca00078e0016 */
[----:B------:R0:W-:Y:S01]  /*4ce0*/  STG.E.U8 [R8.64], R3 ;  /* 0x0000000308007986 */ /* 0x0001e2000c101124 */
[----:B------:R-:W-:Y:S05]  /*4cf0*/  BRA `(.L_x_10541) ;  /* 0x00000d3000007947 */ /* 0x000fea0003800000 */
.L_x_10538:
        /* <DEDUP_REMOVED lines=9> */
.L_x_10543:
[----:B------:R-:W0:Y:S02]  /*4d90*/  F2I.FTZ.TRUNC.NTZ R3, R22 ;  /* 0x0000001600037305 */ /* 0x000e24000021f100 */
[----:B0-----:R0:W-:Y:S01]  /*4da0*/  STG.E [R8.64], R3 ;  /* 0x0000000308007986 */ /* 0x0011e2000c101924 */
[----:B------:R-:W-:Y:S05]  /*4db0*/  BRA `(.L_x_10541) ;  /* 0x00000c7000007947 */ /* 0x000fea0003800000 */
.L_x_10542:
[----:B------:R-:W0:Y:S02]  /*4dc0*/  F2I.FTZ.TRUNC.NTZ R3, R22 ;  /* 0x0000001600037305 */ /* 0x000e24000021f100 */
[----:B0-----:R0:W-:Y:S01]  /*4dd0*/  STG.E.U16 [R8.64], R3 ;  /* 0x0000000308007986 */ /* 0x0011e2000c101524 */
[----:B------:R-:W-:Y:S05]  /*4de0*/  BRA `(.L_x_10541) ;  /* 0x00000c4000007947 */ /* 0x000fea0003800000 */
.L_x_10537:
        /* <DEDUP_REMOVED lines=8> */
.L_x_10545:
[----:B------:R-:W-:-:S05]  /*4e70*/  F2FP.PACK_AB R22, RZ, R22 ;  /* 0x00000016ff16723e */ /* 0x000fca00000000ff */
[----:B------:R0:W-:Y:S01]  /*4e80*/  STG.E.U16 [R8.64], R22 ;  /* 0x0000001608007986 */ /* 0x0001e2000c101524 */
[----:B------:R-:W-:Y:S05]  /*4e90*/  BRA `(.L_x_10541) ;  /* 0x00000b9000007947 */ /* 0x000fea0003800000 */
.L_x_10544:
        /* <DEDUP_REMOVED lines=9> */
.L_x_10547:
[----:B------:R-:W-:-:S04]  /*4f30*/  F2FP.PACK_AB R3, RZ, R22 ;  /* 0x00000016ff03723e */ /* 0x000fc800000000ff */
[----:B------:R-:W-:-:S05]  /*4f40*/  PRMT R3, R3, 0x5410, RZ ;  /* 0x0000541003037816 */ /* 0x000fca00000000ff */
[----:B------:R0:W-:Y:S01]  /*4f50*/  STG.E [R8.64], R3 ;  /* 0x0000000308007986 */ /* 0x0001e2000c101924 */
[----:B------:R-:W-:Y:S05]  /*4f60*/  BRA `(.L_x_10541) ;  /* 0x00000ac000007947 */ /* 0x000fea0003800000 */
.L_x_10546:
[----:B------:R-:W-:-:S06]  /*4f70*/  FMUL.FTZ R4, R22, 1 ;  /* 0x3f80000016047820 */ /* 0x000fcc0000410000 */
[----:B------:R-:W0:Y:S02]  /*4f80*/  F2F.F64.F32 R4, R4 ;  /* 0x0000000400047310 */ /* 0x000e240000201800 */
[----:B0-----:R0:W-:Y:S01]  /*4f90*/  STG.E.64 [R8.64], R4 ;  /* 0x0000000408007986 */ /* 0x0011e2000c101b24 */
[----:B------:R-:W-:Y:S05]  /*4fa0*/  BRA `(.L_x_10541) ;  /* 0x00000a8000007947 */ /* 0x000fea0003800000 */
.L_x_10536:
        /* <DEDUP_REMOVED lines=12> */
.L_x_10550:
[----:B------:R-:W-:Y:S01]  /*5070*/  FMUL.FTZ R4, R22, 1 ;  /* 0x3f80000016047820 */ /* 0x000fe20000410000 */
[----:B------:R-:W-:-:S05]  /*5080*/  CS2R R6, SRZ ;  /* 0x0000000000067805 */ /* 0x000fca000001ff00 */
[----:B------:R-:W0:Y:S02]  /*5090*/  F2F.F64.F32 R4, R4 ;  /* 0x0000000400047310 */ /* 0x000e240000201800 */
[----:B0-----:R0:W-:Y:S01]  /*50a0*/  STG.E.128 [R8.64], R4 ;  /* 0x0000000408007986 */ /* 0x0011e2000c101d24 */
[----:B------:R-:W-:Y:S05]  /*50b0*/  BRA `(.L_x_10541) ;  /* 0x0000097000007947 */ /* 0x000fea0003800000 */
.L_x_10549:
        /* <DEDUP_REMOVED lines=20> */
.L_x_10554:
[----:B------:R-:W-:Y:S05]  /*5200*/  BSYNC B0 ;  /* 0x0000000000007941 */ /* 0x000fea0003800000 */
.L_x_10553:
[----:B------:R-:W-:-:S05]  /*5210*/  LOP3.LUT R5, R0, R5, RZ, 0xfc, !PT ;  /* 0x0000000500057212 */ /* 0x000fca00078efcff */
[----:B------:R0:W-:Y:S01]  /*5220*/  STG.E.U8 [R8.64], R5 ;  /* 0x0000000508007986 */ /* 0x0001e2000c101124 */
[----:B------:R-:W-:Y:S05]  /*5230*/  BRA `(.L_x_10541) ;  /* 0x000007f000007947 */ /* 0x000fea0003800000 */
.L_x_10552:
        /* <DEDUP_REMOVED lines=12> */
.L_x_10556:
[----:B------:R-:W-:Y:S01]  /*5300*/  IMAD.MOV.U32 R0, RZ, RZ, 0x7f ;  /* 0x0000007fff007424 */ /* 0x000fe200078e00ff */
[----:B------:R-:W-:-:S04]  /*5310*/  ISETP.GT.U32.AND P0, PT, R4, 0x7f800000, PT ;  /* 0x7f8000000400780c */ /* 0x000fc80003f04070 */
[----:B------:R-:W-:-:S04]  /*5320*/  SEL R0, R0, 0x7c, P0 ;  /* 0x0000007c00007807 */ /* 0x000fc80000000000 */
.L_x_10557:
[----:B------:R-:W-:Y:S05]  /*5330*/  BSYNC B0 ;  /* 0x0000000000007941 */ /* 0x000fea0003800000 */
.L_x_10555:
[----:B------:R-:W-:-:S04]  /*5340*/  LOP3.LUT R22, R22, 0x80000000, RZ, 0xc0, !PT ;  /* 0x8000000016167812 */ /* 0x000fc800078ec0ff */
[----:B------:R-:W-:-:S04]  /*5350*/  SHF.R.U32.HI R3, RZ, 0x18, R22 ;  /* 0x00000018ff037819 */ /* 0x000fc80000011616 */
[----:B------:R-:W-:-:S05]  /*5360*/  LOP3.LUT R3, R0, R3, RZ, 0xfc, !PT ;  /* 0x0000000300037212 */ /* 0x000fca00078efcff */
[----:B------:R0:W-:Y:S01]  /*5370*/  STG.E.U8 [R8.64], R3 ;  /* 0x0000000308007986 */ /* 0x0001e2000c101124 */
[----:B------:R-:W-:Y:S05]  /*5380*/  BRA `(.L_x_10541) ;  /* 0x000006a000007947 */ /* 0x000fea0003800000 */
.L_x_10551:
[----:B------:R-:W-:-:S05]  /*5390*/  F2FP.BF16.PACK_AB R22, RZ, R22 ;  /* 0x00000016ff16723e */ /* 0x000fca00000010ff */
[----:B------:R0:W-:Y:S01]  /*53a0*/  STG.E.U16 [R8.64], R22 ;  /* 0x0000001608007986 */ /* 0x0001e2000c101524 */
[----:B------:R-:W-:Y:S05]  /*53b0*/  BRA `(.L_x_10541) ;  /* 0x0000067000007947 */ /* 0x000fea0003800000 */
.L_x_10548:
        /* <DEDUP_REMOVED lines=11> */
.L_x_10560:
        /* <DEDUP_REMOVED lines=16> */
.L_x_10563:
[----:B------:R-:W-:-:S04]  /*5570*/  LOP3.LUT R22, R22, 0x80000000, RZ, 0xc0, !PT ;  /* 0x8000000016167812 */ /* 0x000fc800078ec0ff */
[----:B------:R-:W-:-:S04]  /*5580*/  SHF.R.U32.HI R3, RZ, 0x18, R22 ;  /* 0x00000018ff037819 */ /* 0x000fc80000011616 */
[----:B------:R-:W-:-:S04]  /*5590*/  LOP3.LUT R0, R0, R3, RZ, 0xfc, !PT ;  /* 0x0000000300007212 */ /* 0x000fc800078efcff */
[----:B------:R-:W-:Y:S02]  /*55a0*/  PRMT R4, R0, 0x7610, R4 ;  /* 0x0000761000047816 */ /* 0x000fe40000000004 */
.L_x_10562:
[----:B------:R-:W-:Y:S05]  /*55b0*/  BSYNC B0 ;  /* 0x0000000000007941 */ /* 0x000fea0003800000 */
.L_x_10561:
[----:B------:R0:W-:Y:S01]  /*55c0*/  STG.E.U8 [R8.64], R4 ;  /* 0x0000000408007986 */ /* 0x0001e2000c101124 */
[----:B------:R-:W-:Y:S05]  /*55d0*/  BRA `(.L_x_10541) ;  /* 0x0000045000007947 */ /* 0x000fea0003800000 */
.L_x_10559:
        /* <DEDUP_REMOVED lines=16> */
.L_x_10566:
[----:B------:R-:W-:-:S04]  /*56e0*/  LOP3.LUT R22, R22, 0x80000000, RZ, 0xc0, !PT ;  /* 0x8000000016167812 */ /* 0x000fc800078ec0ff */
[----:B------:R-:W-:-:S04]  /*56f0*/  SHF.R.U32.HI R3, RZ, 0x18, R22 ;  /* 0x00000018ff037819 */ /* 0x000fc80000011616 */
[----:B------:R-:W-:-:S04]  /*5700*/  LOP3.LUT R0, R0, R3, RZ, 0xfc, !PT ;  /* 0x0000000300007212 */ /* 0x000fc800078efcff */
[----:B------:R-:W-:Y:S02]  /*5710*/  PRMT R4, R0, 0x7610, R4 ;  /* 0x0000761000047816 */ /* 0x000fe40000000004 */
.L_x_10565:
[----:B------:R-:W-:Y:S05]  /*5720*/  BSYNC B0 ;  /* 0x0000000000007941 */ /* 0x000fea0003800000 */
.L_x_10564:
[----:B------:R0:W-:Y:S01]  /*5730*/  STG.E.U8 [R8.64], R4 ;  /* 0x0000000408007986 */ /* 0x0001e2000c101124 */
[----:B------:R-:W-:Y:S05]  /*5740*/  BRA `(.L_x_10541) ;  /* 0x000002e000007947 */ /* 0x000fea0003800000 */
.L_x_10558:
        /* <DEDUP_REMOVED lines=21> */
.L_x_10540:
        /* <DEDUP_REMOVED lines=20> */
.L_x_10568:
[----:B------:R-:W0:Y:S02]  /*59e0*/  F2I.U64.TRUNC R22, R22 ;  /* 0x0000001600167311 */ /* 0x000e24000020d800 */
[----:B0-----:R0:W-:Y:S01]  /*59f0*/  STG.E.64 [R8.64], R22 ;  /* 0x0000001608007986 */ /* 0x0011e2000c101b24 */
[----:B------:R-:W-:Y:S05]  /*5a00*/  BRA `(.L_x_10541) ;  /* 0x0000002000007947 */ /* 0x000fea0003800000 */
.L_x_10567:
[----:B------:R-:W0:Y:S02]  /*5a10*/  F2I.FTZ.U32.TRUNC.NTZ R3, R22 ;  /* 0x0000001600037305 */ /* 0x000e24000021f000 */
[----:B0-----:R0:W-:Y:S02]  /*5a20*/  STG.E [R8.64], R3 ;  /* 0x0000000308007986 */ /* 0x0011e4000c101924 */
.L_x_10541:
        /* <DEDUP_REMOVED lines=22> */
.L_x_10572:
[----:B------:R-:W0:Y:S02]  /*5b90*/  F2I.S64.TRUNC R24, R24 ;  /* 0x0000001800187311 */ /* 0x000e24000020d900 */
[----:B0-----:R-:W-:-:S05]  /*5ba0*/  IMAD.MOV.U32 R3, RZ, RZ, R24 ;  /* 0x000000ffff037224 */ /* 0x001fca00078e0018 */
[----:B------:R0:W-:Y:S01]  /*5bb0*/  STG.E.U8 [R8.64], R3 ;  /* 0x0000000308007986 */ /* 0x0001e2000c101124 */
[----:B------:R-:W-:Y:S05]  /*5bc0*/  BRA `(.L_x_10574) ;  /* 0x00000d3000007947 */ /* 0x000fea0003800000 */
.L_x_10571:
        /* <DEDUP_REMOVED lines=9> */
.L_x_10576:
[----:B------:R-:W0:Y:S02]  /*5c60*/  F2I.FTZ.TRUNC.NTZ R3, R24 ;  /* 0x0000001800037305 */ /* 0x000e24000021f100 */
[----:B0-----:R0:W-:Y:S01]  /*5c70*/  STG.E [R8.64], R3 ;  /* 0x0000000308007986 */ /* 0x0011e2000c101924 */
[----:B------:R-:W-:Y:S05]  /*5c80*/  BRA `(.L_x_10574) ;  /* 0x00000c7000007947 */ /* 0x000fea0003800000 */
.L_x_10575:
[----:B------:R-:W0:Y:S02]  /*5c90*/  F2I.FTZ.TRUNC.NTZ R3, R24 ;  /* 0x0000001800037305 */ /* 0x000e24000021f100 */
[----:B0-----:R0:W-:Y:S01]  /*5ca0*/  STG.E.U16 [R8.64], R3 ;  /* 0x0000000308007986 */ /* 0x0011e2000c101524 */
[----:B------:R-:W-:Y:S05]  /*5cb0*/  BRA `(.L_x_10574) ;  /* 0x00000c4000007947 */ /* 0x000fea0003800000 */
.L_x_10570:
        /* <DEDUP_REMOVED lines=8> */
.L_x_10578:
[----:B------:R-:W-:-:S05]  /*5d40*/  F2FP.PACK_AB R24, RZ, R24 ;  /* 0x00000018ff18723e */ /* 0x000fca00000000ff */
[----:B------:R0:W-:Y:S01]  /*5d50*/  STG.E.U16 [R8.64], R24 ;  /* 0x0000001808007986 */ /* 0x0001e2000c101524 */
[----:B------:R-:W-:Y:S05]  /*5d60*/  BRA `(.L_x_10574) ;  /* 0x00000b9000007947 */ /* 0x000fea0003800000 */
.L_x_10577:
        /* <DEDUP_REMOVED lines=9> */
.L_x_10580:
[----:B------:R-:W-:-:S04]  /*5e00*/  F2FP.PACK_AB R3, RZ, R24 ;  /* 0x00000018ff03723e */ /* 0x000fc800000000ff */
[----:B------:R-:W-:-:S05]  /*5e10*/  PRMT R3, R3, 0x5410, RZ ;  /* 0x0000541003037816 */ /* 0x000fca00000000ff */
[----:B------:R0:W-:Y:S01]  /*5e20*/  STG.E [R8.64], R3 ;  /* 0x0000000308007986 */ /* 0x0001e2000c101924 */
[----:B------:R-:W-:Y:S05]  /*5e30*/  BRA `(.L_x_10574) ;  /* 0x00000ac000007947 */ /* 0x000fea0003800000 */
.L_x_10579:
[----:B------:R-:W-:-:S06]  /*5e40*/  FMUL.FTZ R4, R24, 1 ;  /* 0x3f80000018047820 */ /* 0x000fcc0000410000 */
[----:B------:R-:W0:Y:S02]  /*5e50*/  F2F.F64.F32 R4, R4 ;  /* 0x0000000400047310 */ /* 0x000e240000201800 */
[----:B0-----:R0:W-:Y:S01]  /*5e60*/  STG.E.64 [R8.64], R4 ;  /* 0x0000000408007986 */ /* 0x0011e2000c101b24 */
[----:B------:R-:W-:Y:S05]  /*5e70*/  BRA `(.L_x_10574) ;  /* 0x00000a8000007947 */ /* 0x000fea0003800000 */
.L_x_10569:
        /* <DEDUP_REMOVED lines=12> */
.L_x_10583:
[----:B------:R-:W-:Y:S01]  /*5f40*/  FMUL.FTZ R4, R24, 1 ;  /* 0x3f80000018047820 */ /* 0x000fe20000410000 */
[----:B------:R-:W-:-:S05]  /*5f50*/  CS2R R6, SRZ ;  /* 0x0000000000067805 */ /* 0x000fca000001ff00 */
[----:B------:R-:W0:Y:S02]  /*5f60*/  F2F.F64.F32 R4, R4 ;  /* 0x0000000400047310 */ /* 0x000e240000201800 */
[----:B0-----:R0:W-:Y:S01]  /*5f70*/  STG.E.128 [R8.64], R4 ;  /* 0x0000000408007986 */ /* 0x0011e2000c101d24 */
[----:B------:R-:W-:Y:S05]  /*5f80*/  BRA `(.L_x_10574) ;  /* 0x0000097000007947 */ /* 0x000fea0003800000 */
.L_x_10582:
        /* <DEDUP_REMOVED lines=20> */
.L_x_10587:
[----:B------:R-:W-:Y:S05]  /*60d0*/  BSYNC B0 ;  /* 0x0000000000007941 */ /* 0x000fea0003800000 */
.L_x_10586:
[----:B------:R-:W-:-:S05]  /*60e0*/  LOP3.LUT R5, R0, R5, RZ, 0xfc, !PT ;  /* 0x0000000500057212 */ /* 0x000fca00078efcff */
[----:B------:R0:W-:Y:S01]  /*60f0*/  STG.E.U8 [R8.64], R5 ;  /* 0x0000000508007986 */ /* 0x0001e2000c101124 */
[----:B------:R-:W-:Y:S05]  /*6100*/  BRA `(.L_x_10574) ;  /* 0x000007f000007947 */ /* 0x000fea0003800000 */
.L_x_10585:
        /* <DEDUP_REMOVED lines=12> */
.L_x_10589:
[----:B------:R-:W-:Y:S01]  /*61d0*/  IMAD.MOV.U32 R0, RZ, RZ, 0x7f ;  /* 0x0000007fff007424 */ /* 0x000fe200078e00ff */
[----:B------:R-:W-:-:S04]  /*61e0*/  ISETP.GT.U32.AND P0, PT, R4, 0x7f800000, PT ;  /* 0x7f8000000400780c */ /* 0x000fc80003f04070 */
[----:B------:R-:W-:-:S04]  /*61f0*/  SEL R0, R0, 0x7c, P0 ;  /* 0x0000007c00007807 */ /* 0x000fc80000000000 */
.L_x_10590:
[----:B------:R-:W-:Y:S05]  /*6200*/  BSYNC B0 ;  /* 0x0000000000007941 */ /* 0x000fea0003800000 */
.L_x_10588:
[----:B------:R-:W-:-:S04]  /*6210*/  LOP3.LUT R24, R24, 0x80000000, RZ, 0xc0, !PT ;  /* 0x8000000018187812 */ /* 0x000fc800078ec0ff */
[----:B------:R-:W-:-:S04]  /*6220*/  SHF.R.U32.HI R3, RZ, 0x18, R24 ;  /* 0x00000018ff037819 */ /* 0x000fc80000011618 */
[----:B------:R-:W-:-:S05]  /*6230*/  LOP3.LUT R3, R0, R3, RZ, 0xfc, !PT ;  /* 0x0000000300037212 */ /* 0x000fca00078efcff */
[----:B------:R0:W-:Y:S01]  /*6240*/  STG.E.U8 [R8.64], R3 ;  /* 0x0000000308007986 */ /* 0x0001e2000c101124 */
[----:B------:R-:W-:Y:S05]  /*6250*/  BRA `(.L_x_10574) ;  /* 0x000006a000007947 */ /* 0x000fea0003800000 */
.L_x_10584:
[----:B------:R-:W-:-:S05]  /*6260*/  F2FP.BF16.PACK_AB R24, RZ, R24 ;  /* 0x00000018ff18723e */ /* 0x000fca00000010ff */
[----:B------:R0:W-:Y:S01]  /*6270*/  STG.E.U16 [R8.64], R24 ;  /* 0x0000001808007986 */ /* 0x0001e2000c101524 */
[----:B------:R-:W-:Y:S05]  /*6280*/  BRA `(.L_x_10574) ;  /* 0x0000067000007947 */ /* 0x000fea0003800000 */
.L_x_10581:
        /* <DEDUP_REMOVED lines=11> */
.L_x_10593:
        /* <DEDUP_REMOVED lines=16> */
.L_x_10596:
[----:B------:R-:W-:-:S04]  /*6440*/  LOP3.LUT R24, R24, 0x80000000, RZ, 0xc0, !PT ;  /* 0x8000000018187812 */ /* 0x000fc800078ec0ff */
[----:B------:R-:W-:-:S04]  /*6450*/  SHF.R.U32.HI R3, RZ, 0x18, R24 ;  /* 0x00000018ff037819 */ /* 0x000fc80000011618 */
[----:B------:R-:W-:-:S04]  /*6460*/  LOP3.LUT R0, R0, R3, RZ, 0xfc, !PT ;  /* 0x0000000300007212 */ /* 0x000fc800078efcff */
[----:B------:R-:W-:Y:S02]  /*6470*/  PRMT R4, R0, 0x7610, R4 ;  /* 0x0000761000047816 */ /* 0x000fe40000000004 */
.L_x_10595:
[----:B------:R-:W-:Y:S05]  /*6480*/  BSYNC B0 ;  /* 0x0000000000007941 */ /* 0x000fea0003800000 */
.L_x_10594:
[----:B------:R0:W-:Y:S01]  /*6490*/  STG.E.U8 [R8.64], R4 ;  /* 0x0000000408007986 */ /* 0x0001e2000c101124 */
[----:B------:R-:W-:Y:S05]  /*64a0*/  BRA `(.L_x_10574) ;  /* 0x0000045000007947 */ /* 0x000fea0003800000 */
.L_x_10592:
        /* <DEDUP_REMOVED lines=16> */
.L_x_10599:
[----:B------:R-:W-:-:S04]  /*65b0*/  LOP3.LUT R24, R24, 0x80000000, RZ, 0xc0, !PT ;  /* 0x8000000018187812 */ /* 0x000fc800078ec0ff */
[----:B------:R-:W-:-:S04]  /*65c0*/  SHF.R.U32.HI R3, RZ, 0x18, R24 ;  /* 0x00000018ff037819 */ /* 0x000fc80000011618 */
[----:B------:R-:W-:-:S04]  /*65d0*/  LOP3.LUT R0, R0, R3, RZ, 0xfc, !PT ;  /* 0x0000000300007212 */ /* 0x000fc800078efcff */
[----:B------:R-:W-:Y:S02]  /*65e0*/  PRMT R4, R0, 0x7610, R4 ;  /* 0x0000761000047816 */ /* 0x000fe40000000004 */
.L_x_10598:
[----:B------:R-:W-:Y:S05]  /*65f0*/  BSYNC B0 ;  /* 0x0000000000007941 */ /* 0x000fea0003800000 */
.L_x_10597:
[----:B------:R0:W-:Y:S01]  /*6600*/  STG.E.U8 [R8.64], R4 ;  /* 0x0000000408007986 */ /* 0x0001e2000c101124 */
[----:B------:R-:W-:Y:S05]  /*6610*/  BRA `(.L_x_10574) ;  /* 0x000002e000007947 */ /* 0x000fea0003800000 */
.L_x_10591:
        /* <DEDUP_REMOVED lines=21> */
.L_x_10573:
        /* <DEDUP_REMOVED lines=20> */
.L_x_10601:
[----:B------:R-:W0:Y:S02]  /*68b0*/  F2I.U64.TRUNC R24, R24 ;  /* 0x0000001800187311 */ /* 0x000e24000020d800 */
[----:B0-----:R0:W-:Y:S01]  /*68c0*/  STG.E.64 [R8.64], R24 ;  /* 0x0000001808007986 */ /* 0x0011e2000c101b24 */
[----:B------:R-:W-:Y:S05]  /*68d0*/  BRA `(.L_x_10574) ;  /* 0x0000002000007947 */ /* 0x000fea0003800000 */
.L_x_10600:
[----:B------:R-:W0:Y:S02]  /*68e0*/  F2I.FTZ.U32.TRUNC.NTZ R3, R24 ;  /* 0x0000001800037305 */ /* 0x000e24000021f000 */
[----:B0-----:R0:W-:Y:S02]  /*68f0*/  STG.E [R8.64], R3 ;  /* 0x0000000308007986 */ /* 0x0011e4000c101924 */
.L_x_10574:
[----:B------:R-:W-:Y:S02]  /*6900*/  IADD3 R27, R27, 0x80, RZ ;  /* 0x000000801b1b7810 */ /* 0x000fe40007ffe0ff */
.L_x_10535:
[----:B------:R-:W-:Y:S05]  /*6910*/  BSYNC B6 ;  /* 0x0000000000067941 */ /* 0x000fea0003800000 */
.L_x_10534:
        /* <DEDUP_REMOVED lines=20> */
.L_x_10605:
[----:B------:R-:W0:Y:S02]  /*6a60*/  F2I.S64.TRUNC R16, R16 ;  /* 0x0000001000107311 */ /* 0x000e24000020d900 */
[----:B0-----:R-:W-:-:S05]  /*6a70*/  IMAD.MOV.U32 R5, RZ, RZ, R16 ;  /* 0x000000ffff057224 */ /* 0x001fca00078e0010 */
[----:B------:R-:W-:Y:S01]  /*6a80*/  STG.E.U8 [R2.64], R5 ;  /* 0x0000000502007986 */ /* 0x000fe2000c101124 */
[----:B------:R-:W-:Y:S05]  /*6a90*/  EXIT ;  /* 0x000000000000794d */ /* 0x000fea0003800000 */
.L_x_10604:
        /* <DEDUP_REMOVED lines=9> */
.L_x_10608:
[----:B------:R-:W0:Y:S02]  /*6b30*/  F2I.FTZ.TRUNC.NTZ R5, R16 ;  /* 0x0000001000057305 */ /* 0x000e24000021f100 */
[----:B0-----:R-:W-:Y:S01]  /*6b40*/  STG.E [R2.64], R5 ;  /* 0x0000000502007986 */ /* 0x001fe2000c101924 */
[----:B------:R-:W-:Y:S05]  /*6b50*/  EXIT ;  /* 0x000000000000794d */ /* 0x000fea0003800000 */
.L_x_10607:
[----:B------:R-:W0:Y:S02]  /*6b60*/  F2I.FTZ.TRUNC.NTZ R5, R16 ;  /* 0x0000001000057305 */ /* 0x000e24000021f100 */
[----:B0-----:R-:W-:Y:S01]  /*6b70*/  STG.E.U16 [R2.64], R5 ;  /* 0x0000000502007986 */ /* 0x001fe2000c101524 */
[----:B------:R-:W-:Y:S05]  /*6b80*/  EXIT ;  /* 0x000000000000794d */ /* 0x000fea0003800000 */
.L_x_10603:
        /* <DEDUP_REMOVED lines=8> */
.L_x_10610:
[----:B------:R-:W-:-:S05]  /*6c10*/  F2FP.PACK_AB R16, RZ, R16 ;  /* 0x00000010ff10723e */ /* 0x000fca00000000ff */
[----:B------:R-:W-:Y:S01]  /*6c20*/  STG.E.U16 [R2.64], R16 ;  /* 0x0000001002007986 */ /* 0x000fe2000c101524 */
[----:B------:R-:W-:Y:S05]  /*6c30*/  EXIT ;  /* 0x000000000000794d */ /* 0x000fea0003800000 */
.L_x_10609:
        /* <DEDUP_REMOVED lines=9> */
.L_x_10612:
[----:B------:R-:W-:-:S04]  /*6cd0*/  F2FP.PACK_AB R5, RZ, R16 ;  /* 0x00000010ff05723e */ /* 0x000fc800000000ff */
[----:B------:R-:W-:-:S05]  /*6ce0*/  PRMT R5, R5, 0x5410, RZ ;  /* 0x0000541005057816 */ /* 0x000fca00000000ff */
[----:B------:R-:W-:Y:S01]  /*6cf0*/  STG.E [R2.64], R5 ;  /* 0x0000000502007986 */ /* 0x000fe2000c101924 */
[----:B------:R-:W-:Y:S05]  /*6d00*/  EXIT ;  /* 0x000000000000794d */ /* 0x000fea0003800000 */
.L_x_10611:
[----:B------:R-:W-:-:S06]  /*6d10*/  FMUL.FTZ R4, R16, 1 ;  /* 0x3f80000010047820 */ /* 0x000fcc0000410000 */
[----:B------:R-:W0:Y:S02]  /*6d20*/  F2F.F64.F32 R4, R4 ;  /* 0x0000000400047310 */ /* 0x000e240000201800 */
[----:B0-----:R-:W-:Y:S01]  /*6d30*/  STG.E.64 [R2.64], R4 ;  /* 0x0000000402007986 */ /* 0x001fe2000c101b24 */
[----:B------:R-:W-:Y:S05]  /*6d40*/  EXIT ;  /* 0x000000000000794d */ /* 0x000fea0003800000 */
.L_x_10602:
        /* <DEDUP_REMOVED lines=12> */
.L_x_10615:
[----:B------:R-:W-:Y:S01]  /*6e10*/  FMUL.FTZ R4, R16, 1 ;  /* 0x3f80000010047820 */ /* 0x000fe20000410000 */
[----:B------:R-:W-:-:S05]  /*6e20*/  CS2R R6, SRZ ;  /* 0x0000000000067805 */ /* 0x000fca000001ff00 */
[----:B------:R-:W0:Y:S02]  /*6e30*/  F2F.F64.F32 R4, R4 ;  /* 0x0000000400047310 */ /* 0x000e240000201800 */
[----:B0-----:R-:W-:Y:S01]  /*6e40*/  STG.E.128 [R2.64], R4 ;  /* 0x0000000402007986 */ /* 0x001fe2000c101d24 */
[----:B------:R-:W-:Y:S05]  /*6e50*/  EXIT ;  /* 0x000000000000794d */ /* 0x000fea0003800000 */
.L_x_10614:
        /* <DEDUP_REMOVED lines=20> */
.L_x_10619:
[----:B------:R-:W-:Y:S05]  /*6fa0*/  BSYNC B0 ;  /* 0x0000000000007941 */ /* 0x000fea0003800000 */
.L_x_10618:
[----:B------:R-:W-:-:S05]  /*6fb0*/  LOP3.LUT R7, R0, R7, RZ, 0xfc, !PT ;  /* 0x0000000700077212 */ /* 0x000fca00078efcff */
[----:B------:R-:W-:Y:S01]  /*6fc0*/  STG.E.U8 [R2.64], R7 ;  /* 0x0000000702007986 */ /* 0x000fe2000c101124 */
[----:B------:R-:W-:Y:S05]  /*6fd0*/  EXIT ;  /* 0x000000000000794d */ /* 0x000fea0003800000 */
.L_x_10617:
        /* <DEDUP_REMOVED lines=12> */
.L_x_10621:
[----:B------:R-:W-:Y:S01]  /*70a0*/  IMAD.MOV.U32 R0, RZ, RZ, 0x7f ;  /* 0x0000007fff007424 */ /* 0x000fe200078e00ff */
[----:B------:R-:W-:-:S04]  /*70b0*/  ISETP.GT.U32.AND P0, PT, R4, 0x7f800000, PT ;  /* 0x7f8000000400780c */ /* 0x000fc80003f04070 */
[----:B------:R-:W-:-:S04]  /*70c0*/  SEL R0, R0, 0x7c, P0 ;  /* 0x0000007c00007807 */ /* 0x000fc80000000000 */
.L_x_10622:
[----:B------:R-:W-:Y:S05]  /*70d0*/  BSYNC B0 ;  /* 0x0000000000007941 */ /* 0x000fea0003800000 */
.L_x_10620:
[----:B------:R-:W-:-:S04]  /*70e0*/  LOP3.LUT R16, R16, 0x80000000, RZ, 0xc0, !PT ;  /* 0x8000000010107812 */ /* 0x000fc800078ec0ff */
[----:B------:R-:W-:-:S04]  /*70f0*/  SHF.R.U32.HI R5, RZ, 0x18, R16 ;  /* 0x00000018ff057819 */ /* 0x000fc80000011610 */
[----:B------:R-:W-:-:S05]  /*7100*/  LOP3.LUT R5, R0, R5, RZ, 0xfc, !PT ;  /* 0x0000000500057212 */ /* 0x000fca00078efcff */
[----:B------:R-:W-:Y:S01]  /*7110*/  STG.E.U8 [R2.64], R5 ;  /* 0x0000000502007986 */ /* 0x000fe2000c101124 */
[----:B------:R-:W-:Y:S05]  /*7120*/  EXIT ;  /* 0x000000000000794d */ /* 0x000fea0003800000 */
.L_x_10616:
[----:B------:R-:W-:-:S05]  /*7130*/  F2FP.BF16.PACK_AB R16, RZ, R16 ;  /* 0x00000010ff10723e */ /* 0x000fca00000010ff */
[----:B------:R-:W-:Y:S01]  /*7140*/  STG.E.U16 [R2.64], R16 ;  /* 0x0000001002007986 */ /* 0x000fe2000c101524 */
[----:B------:R-:W-:Y:S05]  /*7150*/  EXIT ;  /* 0x000000000000794d */ /* 0x000fea0003800000 */
.L_x_10613:
        /* <DEDUP_REMOVED lines=11> */
.L_x_10625:
        /* <DEDUP_REMOVED lines=16> */
.L_x_10628:
[----:B------:R-:W-:-:S04]  /*7310*/  LOP3.LUT R16, R16, 0x80000000, RZ, 0xc0, !PT ;  /* 0x8000000010107812 */ /* 0x000fc800078ec0ff */
[----:B------:R-:W-:-:S04]  /*7320*/  SHF.R.U32.HI R5, RZ, 0x18, R16 ;  /* 0x00000018ff057819 */ /* 0x000fc80000011610 */
[----:B------:R-:W-:-:S04]  /*7330*/  LOP3.LUT R4, R4, R5, RZ, 0xfc, !PT ;  /* 0x0000000504047212 */ /* 0x000fc800078efcff */
[----:B------:R-:W-:Y:S02]  /*7340*/  PRMT R0, R4, 0x7610, R0 ;  /* 0x0000761004007816 */ /* 0x000fe40000000000 */
.L_x_10627:
[----:B------:R-:W-:Y:S05]  /*7350*/  BSYNC B0 ;  /* 0x0000000000007941 */ /* 0x000fea0003800000 */
.L_x_10626:
[----:B------:R-:W-:Y:S01]  /*7360*/  STG.E.U8 [R2.64], R0 ;  /* 0x0000000002007986 */ /* 0x000fe2000c101124 */
[----:B------:R-:W-:Y:S05]  /*7370*/  EXIT ;  /* 0x000000000000794d */ /* 0x000fea0003800000 */
.L_x_10624:
        /* <DEDUP_REMOVED lines=16> */
.L_x_10631:
[----:B------:R-:W-:-:S04]  /*7480*/  LOP3.LUT R16, R16, 0x80000000, RZ, 0xc0, !PT ;  /* 0x8000000010107812 */ /* 0x000fc800078ec0ff */
[----:B------:R-:W-:-:S04]  /*7490*/  SHF.R.U32.HI R5, RZ, 0x18, R16 ;  /* 0x00000018ff057819 */ /* 0x000fc80000011610 */
[----:B------:R-:W-:-:S04]  /*74a0*/  LOP3.LUT R4, R4, R5, RZ, 0xfc, !PT ;  /* 0x0000000504047212 */ /* 0x000fc800078efcff */
[----:B------:R-:W-:Y:S02]  /*74b0*/  PRMT R0, R4, 0x7610, R0 ;  /* 0x0000761004007816 */ /* 0x000fe40000000000 */
.L_x_10630:
[----:B------:R-:W-:Y:S05]  /*74c0*/  BSYNC B0 ;  /* 0x0000000000007941 */ /* 0x000fea0003800000 */
.L_x_10629:
[----:B------:R-:W-:Y:S01]  /*74d0*/  STG.E.U8 [R2.64], R0 ;  /* 0x0000000002007986 */ /* 0x000fe2000c101124 */
[----:B------:R-:W-:Y:S05]  /*74e0*/  EXIT ;  /* 0x000000000000794d */ /* 0x000fea0003800000 */
.L_x_10623:
        /* <DEDUP_REMOVED lines=21> */
.L_x_10606:
        /* <DEDUP_REMOVED lines=20> */
.L_x_10633:
[----:B------:R-:W0:Y:S02]  /*7780*/  F2I.U64.TRUNC R16, R16 ;  /* 0x0000001000107311 */ /* 0x000e24000020d800 */
[----:B0-----:R-:W-:Y:S01]  /*7790*/  STG.E.64 [R2.64], R16 ;  /* 0x0000001002007986 */ /* 0x001fe2000c101b24 */
[----:B------:R-:W-:Y:S05]  /*77a0*/  EXIT ;  /* 0x000000000000794d */ /* 0x000fea0003800000 */
.L_x_10632:
[----:B------:R-:W0:Y:S02]  /*77b0*/  F2I.FTZ.U32.TRUNC.NTZ R5, R16 ;  /* 0x0000001000057305 */ /* 0x000e24000021f000 */
[----:B0-----:R-:W-:Y:S01]  /*77c0*/  STG.E [R2.64], R5 ;  /* 0x0000000502007986 */ /* 0x001fe2000c101924 */
[----:B------:R-:W-:Y:S05]  /*77d0*/  EXIT ;  /* 0x000000000000794d */ /* 0x000fea0003800000 */
.L_x_10634:
        /* <DEDUP_REMOVED lines=10> */
.L_x_34122:


//--------------------- .text._ZN2at6native18elementwise_kernelILi128ELi2EZNS0_22gpu_kernel_impl_nocastIZZZNS0_21clamp_min_kernel_cudaERNS_18TensorIteratorBaseERKN3c106ScalarEENKUlvE_clEvENKUlvE5_clEvEUlfE_EEvS4_RKT_EUliE_EEviT1_ --------------------------
	.section	.text._ZN2at6native18elementwise_kernelILi128ELi2EZNS0_22gpu_kernel_impl_nocastIZZZNS0_21clamp_min_kernel_cudaERNS_18TensorIteratorBaseERKN3c106ScalarEENKUlvE_clEvENKUlvE5_clEvEUlfE_EEvS4_RKT_EUliE_EEviT1_,"ax",@progbits
	.sectioninfo	@"SHI_REGISTERS=12"
	.align	128
        .global         _ZN2at6native18elementwise_kernelILi128ELi2EZNS0_22gpu_kernel_impl_nocastIZZZNS0_21clamp_min_kernel_cudaERNS_18TensorIteratorBaseERKN3c106ScalarEENKUlvE_clEvENKUlvE5_clEvEUlfE_EEvS4_RKT_EUliE_EEviT1_
        .type           _ZN2at6native18elementwise_kernelILi128ELi2EZNS0_22gpu_kernel_impl_nocastIZZZNS0_21clamp_min_kernel_cudaERNS_18TensorIteratorBaseERKN3c106ScalarEENKUlvE_clEvENKUlvE5_clEvEUlfE_EEvS4_RKT_EUliE_EEviT1_,@function
        .size           _ZN2at6native18elementwise_kernelILi128ELi2EZNS0_22gpu_kernel_impl_nocastIZZZNS0_21clamp_min_kernel_cudaERNS_18TensorIteratorBaseERKN3c106ScalarEENKUlvE_clEvENKUlvE5_clEvEUlfE_EEvS4_RKT_EUliE_EEviT1_,(.L_x_34123 - _ZN2at6native18elementwise_kernelILi128ELi2EZNS0_22gpu_kernel_impl_nocastIZZZNS0_21clamp_min_kernel_cudaERNS_18TensorIteratorBaseERKN3c106ScalarEENKUlvE_clEvENKUlvE5_clEvEUlfE_EEvS4_RKT_EUliE_EEviT1_)
        .other          _ZN2at6native18elementwise_kernelILi128ELi2EZNS0_22gpu_kernel_impl_nocastIZZZNS0_21clamp_min_kernel_cudaERNS_18TensorIteratorBaseERKN3c106ScalarEENKUlvE_clEvENKUlvE5_clEvEUlfE_EEvS4_RKT_EUliE_EEviT1_,@"STO_CUDA_ENTRY STV_DEFAULT"
_ZN2at6native18elementwise_kernelILi128ELi2EZNS0_22gpu_kernel_impl_nocastIZZZNS0_21clamp_min_kernel_cudaERNS_18TensorIteratorBaseERKN3c106ScalarEENKUlvE_clEvENKUlvE5_clEvEUlfE_EEvS4_RKT_EUliE_EEviT1_:
.text._ZN2at6native18elementwise_kernelILi128ELi2EZNS0_22gpu_kernel_impl_nocastIZZZNS0_21clamp_min_kernel_cudaERNS_18TensorIteratorBaseERKN3c106ScalarEENKUlvE_clEvENKUlvE5_clEvEUlfE_EEvS4_RKT_EUliE_EEviT1_:
        /* <DEDUP_REMOVED lines=236> */
.L_x_10637:
[----:B------:R-:W-:-:S04]  /*0ec0*/  IADD3 R4, P0, R3, c[0x0][0x368], RZ ;  /* 0x0000da0003047a10 */ /* 0x000fc80007f1e0ff */
[----:B------:R-:W-:-:S05]  /*0ed0*/  IADD3.X R5, RZ, c[0x0][0x36c], RZ, P0, !PT ;  /* 0x0000db00ff057a10 */ /* 0x000fca00007fe4ff */
[----:B------:R-:W2:Y:S01]  /*0ee0*/  LDG.E R9, [R4.64] ;  /* 0x0000000404097981 */ /* 0x000ea2000c1e1900 */
[----:B------:R-:W-:Y:S02]  /*0ef0*/  IADD3 R2, P1, R2, c[0x0][0x360], RZ ;  /* 0x0000d80002027a10 */ /* 0x000fe40007f3e0ff */
[----:B------:R-:W-:Y:S02]  /*0f00*/  IADD3 R7, R0, 0x80, RZ ;  /* 0x0000008000077810 */ /* 0x000fe40007ffe0ff */
[----:B------:R-:W-:Y:S02]  /*0f10*/  IADD3.X R3, RZ, c[0x0][0x364], RZ, P1, !PT ;  /* 0x0000d900ff037a10 */ /* 0x000fe40000ffe4ff */
[----:B--2---:R-:W-:-:S13]  /*0f20*/  FSETP.GTU.FTZ.AND P0, PT, |R9|, +INF , PT ;  /* 0x7f8000000900780b */ /* 0x004fda0003f1c200 */
[----:B------:R-:W-:-:S05]  /*0f30*/  @!P0 FMNMX.FTZ R9, R9, c[0x0][0x370], !PT ;  /* 0x0000dc0009098a09 */ /* 0x000fca0007810000 */
[----:B------:R0:W-:Y:S02]  /*0f40*/  STG.E [R2.64], R9 ;  /* 0x0000000902007986 */ /* 0x0001e4000c101904 */
.L_x_10636:
[----:B------:R-:W-:Y:S05]  /*0f50*/  BSYNC B0 ;  /* 0x0000000000007941 */ /* 0x000fea0003800000 */
.L_x_10635:
        /* <DEDUP_REMOVED lines=230> */
.L_x_10638:
[----:B------:R-:W-:-:S04]  /*1dc0*/  IADD3 R2, P0, R2, c[0x0][0x368], RZ ;  /* 0x0000da0002027a10 */ /* 0x000fc80007f1e0ff */
[----:B------:R-:W-:-:S05]  /*1dd0*/  IADD3.X R3, RZ, c[0x0][0x36c], RZ, P0, !PT ;  /* 0x0000db00ff037a10 */ /* 0x000fca00007fe4ff */
[----:B------:R-:W2:Y:S01]  /*1de0*/  LDG.E R7, [R2.64] ;  /* 0x0000000402077981 */ /* 0x000ea2000c1e1900 */
[----:B------:R-:W-:-:S04]  /*1df0*/  IADD3 R4, P1, R0, c[0x0][0x360], RZ ;  /* 0x0000d80000047a10 */ /* 0x000fc80007f3e0ff */
[----:B------:R-:W-:Y:S02]  /*1e00*/  IADD3.X R5, RZ, c[0x0][0x364], RZ, P1, !PT ;  /* 0x0000d900ff057a10 */ /* 0x000fe40000ffe4ff */
[----:B--2---:R-:W-:-:S13]  /*1e10*/  FSETP.GTU.FTZ.AND P0, PT, |R7|, +INF , PT ;  /* 0x7f8000000700780b */ /* 0x004fda0003f1c200 */
[----:B------:R-:W-:-:S05]  /*1e20*/  @!P0 FMNMX.FTZ R7, R7, c[0x0][0x370], !PT ;  /* 0x0000dc0007078a09 */ /* 0x000fca0007810000 */
[----:B------:R-:W-:Y:S01]  /*1e30*/  STG.E [R4.64], R7 ;  /* 0x0000000704007986 */ /* 0x000fe2000c101904 */
[----:B------:R-:W-:Y:S05]  /*1e40*/  EXIT ;  /* 0x000000000000794d */ /* 0x000fea0003800000 */
.L_x_10639:
        /* <DEDUP_REMOVED lines=11> */
.L_x_34123:


//--------------------- .text._ZN2at6native27unrolled_elementwise_kernelIZZZNS0_21clamp_min_kernel_cudaERNS_18TensorIteratorBaseERKN3c106ScalarEENKUlvE_clEvENKUlvE5_clEvEUlfE_St5arrayIPcLm2EELi4E23TrivialOffsetCalculatorILi1EjESF_NS0_6memory15LoadWithoutCastENSG_16StoreWithoutCastEEEviT_T0_T2_T3_T4_T5_ --------------------------
	.section	.text._ZN2at6native27unrolled_elementwise_kernelIZZZNS0_21clamp_min_kernel_cudaERNS_18TensorIteratorBaseERKN3c106ScalarEENKUlvE_clEvENKUlvE5_clEvEUlfE_St5arrayIPcLm2EELi4E23TrivialOffsetCalculatorILi1EjESF_NS0_6memory15LoadWithoutCastENSG_16StoreWithoutCastEEEviT_T0_T2_T3_T4_T5_,"ax",@progbits
	.sectioninfo	@"SHI_REGISTERS=18"
	.align	128
        .global         _ZN2at6native27unrolled_elementwise_kernelIZZZNS0_21clamp_min_kernel_cudaERNS_18TensorIteratorBaseERKN3c106ScalarEENKUlvE_clEvENKUlvE5_clEvEUlfE_St5arrayIPcLm2EELi4E23TrivialOffsetCalculatorILi1EjESF_NS0_6memory15LoadWithoutCastENSG_16StoreWithoutCastEEEviT_T0_T2_T3_T4_T5_
        .type           _ZN2at6native27unrolled_elementwise_kernelIZZZNS0_21clamp_min_kernel_cudaERNS_18TensorIteratorBaseERKN3c106ScalarEENKUlvE_clEvENKUlvE5_clEvEUlfE_St5arrayIPcLm2EELi4E23TrivialOffsetCalculatorILi1EjESF_NS0_6memory15LoadWithoutCastENSG_16StoreWithoutCastEEEviT_T0_T2_T3_T4_T5_,@function
        .size           _ZN2at6native27unrolled_elementwise_kernelIZZZNS0_21clamp_min_kernel_cudaERNS_18TensorIteratorBaseERKN3c106ScalarEENKUlvE_clEvENKUlvE5_clEvEUlfE_St5arrayIPcLm2EELi4E23TrivialOffsetCalculatorILi1EjESF_NS0_6memory15LoadWithoutCastENSG_16StoreWithoutCastEEEviT_T0_T2_T3_T4_T5_,(.L_x_34124 - _ZN2at6native27unrolled_elementwise_kernelIZZZNS0_21clamp_min_kernel_cudaERNS_18TensorIteratorBaseERKN3c106ScalarEENKUlvE_clEvENKUlvE5_clEvEUlfE_St5arrayIPcLm2EELi4E23TrivialOffsetCalculatorILi1EjESF_NS0_6memory15LoadWithoutCastENSG_16StoreWithoutCastEEEviT_T0_T2_T3_T4_T5_)
        .other          _ZN2at6native27unrolled_elementwise_kernelIZZZNS0_21clamp_min_kernel_cudaERNS_18TensorIteratorBaseERKN3c106ScalarEENKUlvE_clEvENKUlvE5_clEvEUlfE_St5arrayIPcLm2EELi4E23TrivialOffsetCalculatorILi1EjESF_NS0_6memory15LoadWithoutCastENSG_16StoreWithoutCastEEEviT_T0_T2_T3_T4_T5_,@"STO_CUDA_ENTRY STV_DEFAULT"
_ZN2at6native27unrolled_elementwise_kernelIZZZNS0_21clamp_min_kernel_cudaERNS_18TensorIteratorBaseERKN3c106ScalarEENKUlvE_clEvENKUlvE5_clEvEUlfE_St5arrayIPcLm2EELi4E23TrivialOffsetCalculatorILi1EjESF_NS0_6memory15LoadWithoutCastENSG_16StoreWithoutCastEEEviT_T0_T2_T3_T4_T5_:
.text._ZN2at6native27unrolled_elementwise_kernelIZZZNS0_21clamp_min_kernel_cudaERNS_18TensorIteratorBaseERKN3c106ScalarEENKUlvE_clEvENKUlvE5_clEvEUlfE_St5arrayIPcLm2EELi4E23TrivialOffsetCalculatorILi1EjESF_NS0_6memory15LoadWithoutCastENSG_16StoreWithoutCastEEEviT_T0_T2_T3_T4_T5_:
        /* <DEDUP_REMOVED lines=41> */
[----:B------:R-:W-:-:S05]  /*0290*/  @!P0 FMNMX.FTZ R5, R5, c[0x0][0x168], !PT ;  /* 0x00005a0005058a09 */ /* 0x000fca0007810000 */
        /* <DEDUP_REMOVED lines=8> */
[----:B------:R-:W-:-:S10]  /*0320*/  @!P3 FMNMX.FTZ R3, R3, c[0x0][0x168], !PT ;  /* 0x00005a000303ba09 */ /* 0x000fd40007810000 */
[----:B------:R-:W-:Y:S01]  /*0330*/  @!P1 FMNMX.FTZ R4, R4, c[0x0][0x168], !PT ;  /* 0x00005a0004049a09 */ /* 0x000fe20007810000 */
        /* <DEDUP_REMOVED lines=11> */
.L_x_10641:
[----:B0-----:R-:W-:Y:S05]  /*03f0*/  BSYNC B0 ;  /* 0x0000000000007941 */ /* 0x001fea0003800000 */
.L_x_10640:
[----:B------:R-:W-:Y:S02]  /*0400*/  ISETP.GE.AND P1, PT, R7, R2, PT ;  /* 0x000000020700720c */ /* 0x000fe40003f26270 */
[----:B-----5:R-:W-:-:S04]  /*0410*/  FSETP.GTU.FTZ.AND P0, PT, |R6|, +INF , PT ;  /* 0x7f8000000600780b */ /* 0x020fc80003f1c200 */
[----:B------:R-:W-:-:S07]  /*0420*/  ISETP.GE.OR P0, PT, R13, R2, P0 ;  /* 0x000000020d00720c */ /* 0x000fce0000706670 */
[----:B------:R-:W-:Y:S06]  /*0430*/  @P1 EXIT ;  /* 0x000000000000194d */ /* 0x000fec0003800000 */
[----:B------:R-:W-:Y:S01]  /*0440*/  IMAD R2, R0, 0x200, R7 ;  /* 0x0000020000027824 */ /* 0x000fe200078e0207 */
[----:B------:R-:W-:Y:S01]  /*0450*/  @!P0 FMNMX.FTZ R6, R6, c[0x0][0x168], !PT ;  /* 0x00005a0006068a09 */ /* 0x000fe20007810000 */
[----:B------:R-:W-:-:S04]  /*0460*/  IMAD.MOV.U32 R3, RZ, RZ, 0x4 ;  /* 0x00000004ff037424 */ /* 0x000fc800078e00ff */
[----:B------:R-:W-:-:S05]  /*0470*/  IMAD.WIDE.U32 R2, R2, R3, c[0x0][0x178] ;  /* 0x00005e0002027625 */ /* 0x000fca00078e0003 */
[----:B------:R-:W-:Y:S01]  /*0480*/  STG.E [R2.64], R6 ;  /* 0x0000000602007986 */ /* 0x000fe2000c101904 */
[----:B------:R-:W-:Y:S05]  /*0490*/  EXIT ;  /* 0x000000000000794d */ /* 0x000fea0003800000 */
.L_x_10642:
        /* <DEDUP_REMOVED lines=14> */
.L_x_34124:


//--------------------- .text._ZN2at6native29vectorized_elementwise_kernelILi2EZZZNS0_21clamp_min_kernel_cudaERNS_18TensorIteratorBaseERKN3c106ScalarEENKUlvE_clEvENKUlvE5_clEvEUlfE_St5arrayIPcLm2EEEEviT0_T1_ --------------------------
	.section	.text._ZN2at6native29vectorized_elementwise_kernelILi2EZZZNS0_21clamp_min_kernel_cudaERNS_18TensorIteratorBaseERKN3c106ScalarEENKUlvE_clEvENKUlvE5_clEvEUlfE_St5arrayIPcLm2EEEEviT0_T1_,"ax",@progbits
	.sectioninfo	@"SHI_REGISTERS=24"
	.align	128
        .global         _ZN2at6native29vectorized_elementwise_kernelILi2EZZZNS0_21clamp_min_kernel_cudaERNS_18TensorIteratorBaseERKN3c106ScalarEENKUlvE_clEvENKUlvE5_clEvEUlfE_St5arrayIPcLm2EEEEviT0_T1_
        .type           _ZN2at6native29vectorized_elementwise_kernelILi2EZZZNS0_21clamp_min_kernel_cudaERNS_18TensorIteratorBaseERKN3c106ScalarEENKUlvE_clEvENKUlvE5_clEvEUlfE_St5arrayIPcLm2EEEEviT0_T1_,@function
        .size           _ZN2at6native29vectorized_elementwise_kernelILi2EZZZNS0_21clamp_min_kernel_cudaERNS_18TensorIteratorBaseERKN3c106ScalarEENKUlvE_clEvENKUlvE5_clEvEUlfE_St5arrayIPcLm2EEEEviT0_T1_,(.L_x_34125 - _ZN2at6native29vectorized_elementwise_kernelILi2EZZZNS0_21clamp_min_kernel_cudaERNS_18TensorIteratorBaseERKN3c106ScalarEENKUlvE_clEvENKUlvE5_clEvEUlfE_St5arrayIPcLm2EEEEviT0_T1_)
        .other          _ZN2at6native29vectorized_elementwise_kernelILi2EZZZNS0_21clamp_min_kernel_cudaERNS_18TensorIteratorBaseERKN3c106ScalarEENKUlvE_clEvENKUlvE5_clEvEUlfE_St5arrayIPcLm2EEEEviT0_T1_,@"STO_CUDA_ENTRY STV_DEFAULT"
_ZN2at6native29vectorized_elementwise_kernelILi2EZZZNS0_21clamp_min_kernel_cudaERNS_18TensorIteratorBaseERKN3c106ScalarEENKUlvE_clEvENKUlvE5_clEvEUlfE_St5arrayIPcLm2EEEEviT0_T1_:
.text._ZN2at6native29vectorized_elementwise_kernelILi2EZZZNS0_21clamp_min_kernel_cudaERNS_18TensorIteratorBaseERKN3c106ScalarEENKUlvE_clEvENKUlvE5_clEvEUlfE_St5arrayIPcLm2EEEEviT0_T1_:
        /* <DEDUP_REMOVED lines=24> */
[----:B------:R-:W-:Y:S02]  /*0180*/  @!P6 FMNMX.FTZ R6, R6, c[0x0][0x168], !PT ;  /* 0x00005a000606ea09 */ /* 0x000fe40007810000 */
[----:B------:R-:W-:Y:S02]  /*0190*/  FSETP.GTU.FTZ.AND P6, PT, |R13|, +INF , PT ;  /* 0x7f8000000d00780b */ /* 0x000fe40003fdc200 */
[----:B------:R-:W-:Y:S02]  /*01a0*/  @!P5 FMNMX.FTZ R7, R7, c[0x0][0x168], !PT ;  /* 0x00005a000707da09 */ /* 0x000fe40007810000 */
[----:B------:R-:W-:Y:S02]  /*01b0*/  @!P4 FMNMX.FTZ R8, R8, c[0x0][0x168], !PT ;  /* 0x00005a000808ca09 */ /* 0x000fe40007810000 */
[----:B------:R-:W-:Y:S01]  /*01c0*/  @!P3 FMNMX.FTZ R9, R9, c[0x0][0x168], !PT ;  /* 0x00005a000909ba09 */ /* 0x000fe20007810000 */
[----:B------:R-:W-:Y:S01]  /*01d0*/  STG.E.64 [R4.64], R6 ;  /* 0x0000000604007986 */ /* 0x000fe2000c101b04 */
[----:B------:R-:W-:-:S02]  /*01e0*/  @!P2 FMNMX.FTZ R10, R10, c[0x0][0x168], !PT ;  /* 0x00005a000a0aaa09 */ /* 0x000fc40007810000 */
[----:B------:R-:W-:Y:S01]  /*01f0*/  @!P1 FMNMX.FTZ R11, R11, c[0x0][0x168], !PT ;  /* 0x00005a000b0b9a09 */ /* 0x000fe20007810000 */
[----:B------:R-:W-:Y:S01]  /*0200*/  STG.E.64 [R4.64+0x400], R8 ;  /* 0x0004000804007986 */ /* 0x000fe2000c101b04 */
[----:B------:R-:W-:Y:S02]  /*0210*/  @!P0 FMNMX.FTZ R12, R12, c[0x0][0x168], !PT ;  /* 0x00005a000c0c8a09 */ /* 0x000fe40007810000 */
[----:B------:R-:W-:Y:S01]  /*0220*/  @!P6 FMNMX.FTZ R13, R13, c[0x0][0x168], !PT ;  /* 0x00005a000d0dea09 */ /* 0x000fe20007810000 */
[----:B------:R-:W-:Y:S04]  /*0230*/  STG.E.64 [R4.64+0x800], R10 ;  /* 0x0008000a04007986 */ /* 0x000fe8000c101b04 */
[----:B------:R-:W-:Y:S01]  /*0240*/  STG.E.64 [R4.64+0xc00], R12 ;  /* 0x000c000c04007986 */ /* 0x000fe2000c101b04 */
[----:B------:R-:W-:Y:S05]  /*0250*/  EXIT ;  /* 0x000000000000794d */ /* 0x000fea0003800000 */
.L_x_10643:
        /* <DEDUP_REMOVED lines=23> */
.L_x_10645:
[----:B------:R-:W-:Y:S05]  /*03d0*/  BSYNC B0 ;  /* 0x0000000000007941 */ /* 0x000fea0003800000 */
.L_x_10644:
        /* <DEDUP_REMOVED lines=15> */
.L_x_10647:
[----:B------:R-:W-:Y:S05]  /*04d0*/  BSYNC B0 ;  /* 0x0000000000007941 */ /* 0x000fea0003800000 */
.L_x_10646:
        /* <DEDUP_REMOVED lines=35> */
[----:B------:R-:W-:Y:S02]  /*0710*/  @!P2 FMNMX.FTZ R13, R13, c[0x0][0x168], !PT ;  /* 0x00005a000d0daa09 */ /* 0x000fe40007810000 */
[----:B------:R-:W-:-:S02]  /*0720*/  ISETP.GE.OR P0, PT, R19, R2, P0 ;  /* 0x000000021300720c */ /* 0x000fc40000706670 */
[C---:B------:R-:W-:Y:S01]  /*0730*/  IADD3 R17, R5.reuse, 0x280, RZ ;  /* 0x0000028005117810 */ /* 0x040fe20007ffe0ff */
[----:B------:R0:W-:Y:S01]  /*0740*/  @!P6 STG.E [R10.64], R13 ;  /* 0x0000000d0a00e986 */ /* 0x0001e2000c101904 */
[C---:B------:R-:W-:Y:S02]  /*0750*/  IADD3 R19, R5.reuse, 0x300, RZ ;  /* 0x0000030005137810 */ /* 0x040fe40007ffe0ff */
[----:B------:R-:W-:Y:S02]  /*0760*/  @!P6 IADD3 R5, R5, 0x80, RZ ;  /* 0x000000800505e810 */ /* 0x000fe40007ffe0ff */
[----:B------:R-:W-:Y:S02]  /*0770*/  @!P1 FMNMX.FTZ R12, R12, c[0x0][0x168], !PT ;  /* 0x00005a000c0c9a09 */ /* 0x000fe40007810000 */
[----:B------:R-:W-:Y:S02]  /*0780*/  FSETP.GTU.FTZ.AND P2, PT, |R7|, +INF , PT ;  /* 0x7f8000000700780b */ /* 0x000fe40003f5c200 */
[----:B------:R-:W-:-:S02]  /*0790*/  FSETP.GTU.FTZ.AND P1, PT, |R6|, +INF , PT ;  /* 0x7f8000000600780b */ /* 0x000fc40003f3c200 */
[----:B----4-:R-:W-:Y:S02]  /*07a0*/  FSETP.GTU.FTZ.AND P5, PT, |R9|, +INF , PT ;  /* 0x7f8000000900780b */ /* 0x010fe40003fbc200 */
[----:B------:R-:W-:Y:S02]  /*07b0*/  FSETP.GTU.FTZ.AND P4, PT, |R8|, +INF , PT ;  /* 0x7f8000000800780b */ /* 0x000fe40003f9c200 */
[----:B------:R-:W-:Y:S02]  /*07c0*/  @!P3 FMNMX.FTZ R4, R4, c[0x0][0x168], !PT ;  /* 0x00005a000404ba09 */ /* 0x000fe40007810000 */
[-C--:B------:R-:W-:Y:S02]  /*07d0*/  ISETP.GE.AND P3, PT, R5, R2.reuse, PT ;  /* 0x000000020500720c */ /* 0x080fe40003f66270 */
[-C--:B------:R-:W-:Y:S02]  /*07e0*/  ISETP.GE.OR P2, PT, R15, R2.reuse, P2 ;  /* 0x000000020f00720c */ /* 0x080fe40001746670 */
[----:B------:R-:W-:-:S02]  /*07f0*/  ISETP.GE.OR P1, PT, R17, R2, P1 ;  /* 0x000000021100720c */ /* 0x000fc40000f26670 */
[-C--:B------:R-:W-:Y:S02]  /*0800*/  ISETP.GE.OR P5, PT, R19, R2.reuse, P5 ;  /* 0x000000021300720c */ /* 0x080fe40002fa6670 */
[----:B------:R-:W-:Y:S02]  /*0810*/  ISETP.GE.OR P4, PT, R21, R2, P4 ;  /* 0x000000021500720c */ /* 0x000fe40002786670 */
[----:B------:R-:W-:-:S05]  /*0820*/  @!P0 FMNMX.FTZ R3, R3, c[0x0][0x168], !PT ;  /* 0x00005a0003038a09 */ /* 0x000fca0007810000 */
[----:B------:R-:W-:Y:S02]  /*0830*/  @!P2 FMNMX.FTZ R7, R7, c[0x0][0x168], !PT ;  /* 0x00005a000707aa09 */ /* 0x000fe40007810000 */
[----:B------:R-:W-:Y:S02]  /*0840*/  @!P1 FMNMX.FTZ R6, R6, c[0x0][0x168], !PT ;  /* 0x00005a0006069a09 */ /* 0x000fe40007810000 */
[----:B------:R-:W-:Y:S02]  /*0850*/  @!P5 FMNMX.FTZ R9, R9, c[0x0][0x168], !PT ;  /* 0x00005a000909da09 */ /* 0x000fe40007810000 */
[----:B------:R-:W-:Y:S01]  /*0860*/  @!P4 FMNMX.FTZ R8, R8, c[0x0][0x168], !PT ;  /* 0x00005a000808ca09 */ /* 0x000fe20007810000 */
        /* <DEDUP_REMOVED lines=13> */
.L_x_10650:
[----:B0-----:R-:W-:-:S13]  /*0940*/  ISETP.GE.AND P0, PT, R5, R2, PT ;  /* 0x000000020500720c */ /* 0x001fda0003f06270 */
[----:B------:R-:W-:Y:S05]  /*0950*/  @P0 BRA `(.L_x_10652) ;  /* 0x000000c000000947 */ /* 0x000fea0003800000 */
[----:B------:R-:W-:Y:S01]  /*0960*/  IMAD.IADD R10, R0, 0x1, R5 ;  /* 0x00000001000a7824 */ /* 0x000fe200078e0205 */
[----:B------:R-:W-:Y:S01]  /*0970*/  IADD3 R5, R5, 0x80, RZ ;  /* 0x0000008005057810 */ /* 0x000fe20007ffe0ff */
[----:B------:R-:W-:-:S04]  /*0980*/  IMAD.MOV.U32 R11, RZ, RZ, 0x4 ;  /* 0x00000004ff0b7424 */ /* 0x000fc800078e00ff */
[----:B------:R-:W-:-:S05]  /*0990*/  IMAD.WIDE.U32 R10, R10, R11, c[0x0][0x178] ;  /* 0x00005e000a0a7625 */ /* 0x000fca00078e000b */
[----:B------:R0:W-:Y:S02]  /*09a0*/  STG.E [R10.64], R3 ;  /* 0x000000030a007986 */ /* 0x0001e4000c101904 */
.L_x_10651:
[----:B------:R-:W-:-:S13]  /*09b0*/  ISETP.GE.AND P0, PT, R5, R2, PT ;  /* 0x000000020500720c */ /* 0x000fda0003f06270 */
[----:B------:R-:W-:Y:S05]  /*09c0*/  @P0 BRA `(.L_x_10653) ;  /* 0x000000d000000947 */ /* 0x000fea0003800000 */
[----:B0-----:R-:W-:Y:S01]  /*09d0*/  IMAD.IADD R10, R0, 0x1, R5 ;  /* 0x00000001000a7824 */ /* 0x001fe200078e0205 */
[----:B------:R-:W-:Y:S01]  /*09e0*/  IADD3 R5, R5, 0x80, RZ ;  /* 0x0000008005057810 */ /* 0x000fe20007ffe0ff */
[----:B------:R-:W-:-:S04]  /*09f0*/  IMAD.MOV.U32 R11, RZ, RZ, 0x4 ;  /* 0x00000004ff0b7424 */ /* 0x000fc800078e00ff */
[----:B------:R-:W-:-:S05]  /*0a00*/  IMAD.WIDE.U32 R10, R10, R11, c[0x0][0x178] ;  /* 0x00005e000a0a7625 */ /* 0x000fca00078e000b */
[----:B------:R0:W-:Y:S02]  /*0a10*/  STG.E [R10.64], R7 ;  /* 0x000000070a007986 */ /* 0x0001e4000c101904 */
.L_x_10652:
        /* <DEDUP_REMOVED lines=8> */
.L_x_10653:
[----:B------:R-:W-:Y:S05]  /*0aa0*/  BSYNC B1 ;  /* 0x0000000000017941 */ /* 0x000fea0003800000 */
.L_x_10649:
[----:B------:R-:W-:-:S13]  /*0ab0*/  ISETP.GE.AND P0, PT, R5, R2, PT ;  /* 0x000000020500720c */ /* 0x000fda0003f06270 */
[----:B0-----:R-:W-:Y:S01]  /*0ac0*/  @!P0 IMAD.IADD R6, R0, 0x1, R5 ;  /* 0x0000000100068824 */ /* 0x001fe200078e0205 */
[----:B------:R-:W-:Y:S01]  /*0ad0*/  @!P0 IADD3 R5, R5, 0x80, RZ ;  /* 0x0000008005058810 */ /* 0x000fe20007ffe0ff */
[----:B------:R-:W-:-:S04]  /*0ae0*/  @!P0 IMAD.MOV.U32 R7, RZ, RZ, 0x4 ;  /* 0x00000004ff078424 */ /* 0x000fc800078e00ff */
[----:B------:R-:W-:-:S05]  /*0af0*/  @!P0 IMAD.WIDE.U32 R6, R6, R7, c[0x0][0x178] ;  /* 0x00005e0006068625 */ /* 0x000fca00078e0007 */
[----:B------:R0:W-:Y:S02]  /*0b00*/  @!P0 STG.E [R6.64], R9 ;  /* 0x0000000906008986 */ /* 0x0001e4000c101904 */
.L_x_10654:
[----:B------:R-:W-:Y:S05]  /*0b10*/  BSYNC B0 ;  /* 0x0000000000007941 */ /* 0x000fea0003800000 */
.L_x_10648:
        /* <DEDUP_REMOVED lines=8> */
.L_x_10655:
        /* <DEDUP_REMOVED lines=14> */
.L_x_34125:


//--------------------- .text._ZN2at6native29vectorized_elementwise_kernelILi4EZZZNS0_21clamp_min_kernel_cudaERNS_18TensorIteratorBaseERKN3c106ScalarEENKUlvE_clEvENKUlvE5_clEvEUlfE_St5arrayIPcLm2EEEEviT0_T1_ --------------------------
	.section	.text._ZN2at6native29vectorized_elementwise_kernelILi4EZZZNS0_21clamp_min_kernel_cudaERNS_18TensorIteratorBaseERKN3c106ScalarEENKUlvE_clEvENKUlvE5_clEvEUlfE_St5arrayIPcLm2EEEEviT0_T1_,"ax",@progbits
	.sectioninfo	@"SHI_REGISTERS=24"
	.align	128
        .global         _ZN2at6native29vectorized_elementwise_kernelILi4EZZZNS0_21clamp_min_kernel_cudaERNS_18TensorIteratorBaseERKN3c106ScalarEENKUlvE_clEvENKUlvE5_clEvEUlfE_St5arrayIPcLm2EEEEviT0_T1_
        .type           _ZN2at6native29vectorized_elementwise_kernelILi4EZZZNS0_21clamp_min_kernel_cudaERNS_18TensorIteratorBaseERKN3c106ScalarEENKUlvE_clEvENKUlvE5_clEvEUlfE_St5arrayIPcLm2EEEEviT0_T1_,@function
        .size           _ZN2at6native29vectorized_elementwise_kernelILi4EZZZNS0_21clamp_min_kernel_cudaERNS_18TensorIteratorBaseERKN3c106ScalarEENKUlvE_clEvENKUlvE5_clEvEUlfE_St5arrayIPcLm2EEEEviT0_T1_,(.L_x_34126 - _ZN2at6native29vectorized_elementwise_kernelILi4EZZZNS0_21clamp_min_kernel_cudaERNS_18TensorIteratorBaseERKN3c106ScalarEENKUlvE_clEvENKUlvE5_clEvEUlfE_St5arrayIPcLm2EEEEviT0_T1_)
        .other          _ZN2at6native29vectorized_elementwise_kernelILi4EZZZNS0_21clamp_min_kernel_cudaERNS_18TensorIteratorBaseERKN3c106ScalarEENKUlvE_clEvENKUlvE5_clEvEUlfE_St5arrayIPcLm2EEEEviT0_T1_,@"STO_CUDA_ENTRY STV_DEFAULT"
_ZN2at6native29vectorized_elementwise_kernelILi4EZZZNS0_21clamp_min_kernel_cudaERNS_18TensorIteratorBaseERKN3c106ScalarEENKUlvE_clEvENKUlvE5_clEvEUlfE_St5arrayIPcLm2EEEEviT0_T1_:
.text._ZN2at6native29vectorized_elementwise_kernelILi4EZZZNS0_21clamp_min_kernel_cudaERNS_18TensorIteratorBaseERKN3c106ScalarEENKUlvE_clEvENKUlvE5_clEvEUlfE_St5arrayIPcLm2EEEEviT0_T1_:
        /* <DEDUP_REMOVED lines=22> */
[----:B------:R-:W-:Y:S02]  /*0160*/  @!P6 FMNMX.FTZ R4, R4, c[0x0][0x168], !PT ;  /* 0x00005a000404ea09 */ /* 0x000fe40007810000 */
[----:B------:R-:W-:Y:S02]  /*0170*/  FSETP.GTU.FTZ.AND P6, PT, |R11|, +INF , PT ;  /* 0x7f8000000b00780b */ /* 0x000fe40003fdc200 */
[----:B------:R-:W-:Y:S02]  /*0180*/  @!P5 FMNMX.FTZ R5, R5, c[0x0][0x168], !PT ;  /* 0x00005a000505da09 */ /* 0x000fe40007810000 */
[----:B------:R-:W-:Y:S02]  /*0190*/  @!P4 FMNMX.FTZ R6, R6, c[0x0][0x168], !PT ;  /* 0x00005a000606ca09 */ /* 0x000fe40007810000 */
[----:B------:R-:W-:-:S02]  /*01a0*/  @!P3 FMNMX.FTZ R7, R7, c[0x0][0x168], !PT ;  /* 0x00005a000707ba09 */ /* 0x000fc40007810000 */
[----:B------:R-:W-:Y:S02]  /*01b0*/  @!P2 FMNMX.FTZ R8, R8, c[0x0][0x168], !PT ;  /* 0x00005a000808aa09 */ /* 0x000fe40007810000 */
[----:B------:R-:W-:Y:S01]  /*01c0*/  @!P1 FMNMX.FTZ R9, R9, c[0x0][0x168], !PT ;  /* 0x00005a0009099a09 */ /* 0x000fe20007810000 */
[----:B------:R-:W-:Y:S01]  /*01d0*/  STG.E.128 [R12.64], R4 ;  /* 0x000000040c007986 */ /* 0x000fe2000c101d04 */
[----:B------:R-:W-:Y:S02]  /*01e0*/  @!P0 FMNMX.FTZ R10, R10, c[0x0][0x168], !PT ;  /* 0x00005a000a0a8a09 */ /* 0x000fe40007810000 */
[----:B------:R-:W-:-:S05]  /*01f0*/  @!P6 FMNMX.FTZ R11, R11, c[0x0][0x168], !PT ;  /* 0x00005a000b0bea09 */ /* 0x000fca0007810000 */
[----:B------:R-:W-:Y:S01]  /*0200*/  STG.E.128 [R12.64+0x800], R8 ;  /* 0x000800080c007986 */ /* 0x000fe2000c101d04 */
[----:B------:R-:W-:Y:S05]  /*0210*/  EXIT ;  /* 0x000000000000794d */ /* 0x000fea0003800000 */
.L_x_10656:
        /* <DEDUP_REMOVED lines=23> */
.L_x_10658:
[----:B------:R-:W-:Y:S05]  /*0390*/  BSYNC B0 ;  /* 0x0000000000007941 */ /* 0x000fea0003800000 */
.L_x_10657:
        /* <DEDUP_REMOVED lines=15> */
.L_x_10660:
[----:B------:R-:W-:Y:S05]  /*0490*/  BSYNC B0 ;  /* 0x0000000000007941 */ /* 0x000fea0003800000 */
.L_x_10659:
        /* <DEDUP_REMOVED lines=70> */
.L_x_10663:
[----:B0-----:R-:W-:-:S13]  /*0900*/  ISETP.GE.AND P0, PT, R5, R2, PT ;  /* 0x000000020500720c */ /* 0x001fda0003f06270 */
[----:B------:R-:W-:Y:S05]  /*0910*/  @P0 BRA `(.L_x_10665) ;  /* 0x000000c000000947 */ /* 0x000fea0003800000 */
[----:B------:R-:W-:Y:S01]  /*0920*/  IMAD.IADD R10, R0, 0x1, R5 ;  /* 0x00000001000a7824 */ /* 0x000fe200078e0205 */
[----:B------:R-:W-:Y:S01]  /*0930*/  IADD3 R5, R5, 0x80, RZ ;  /* 0x0000008005057810 */ /* 0x000fe20007ffe0ff */
[----:B------:R-:W-:-:S04]  /*0940*/  IMAD.MOV.U32 R11, RZ, RZ, 0x4 ;  /* 0x00000004ff0b7424 */ /* 0x000fc800078e00ff */
[----:B------:R-:W-:-:S05]  /*0950*/  IMAD.WIDE.U32 R10, R10, R11, c[0x0][0x178] ;  /* 0x00005e000a0a7625 */ /* 0x000fca00078e000b */
[----:B------:R0:W-:Y:S02]  /*0960*/  STG.E [R10.64], R3 ;  /* 0x000000030a007986 */ /* 0x0001e4000c101904 */
.L_x_10664:
[----:B------:R-:W-:-:S13]  /*0970*/  ISETP.GE.AND P0, PT, R5, R2, PT ;  /* 0x000000020500720c */ /* 0x000fda0003f06270 */
[----:B------:R-:W-:Y:S05]  /*0980*/  @P0 BRA `(.L_x_10666) ;  /* 0x000000d000000947 */ /* 0x000fea0003800000 */
[----:B0-----:R-:W-:Y:S01]  /*0990*/  IMAD.IADD R10, R0, 0x1, R5 ;  /* 0x00000001000a7824 */ /* 0x001fe200078e0205 */
[----:B------:R-:W-:Y:S01]  /*09a0*/  IADD3 R5, R5, 0x80, RZ ;  /* 0x0000008005057810 */ /* 0x000fe20007ffe0ff */
[----:B------:R-:W-:-:S04]  /*09b0*/  IMAD.MOV.U32 R11, RZ, RZ, 0x4 ;  /* 0x00000004ff0b7424 */ /* 0x000fc800078e00ff */
[----:B------:R-:W-:-:S05]  /*09c0*/  IMAD.WIDE.U32 R10, R10, R11, c[0x0][0x178] ;  /* 0x00005e000a0a7625 */ /* 0x000fca00078e000b */
[----:B------:R0:W-:Y:S02]  /*09d0*/  STG.E [R10.64], R7 ;  /* 0x000000070a007986 */ /* 0x0001e4000c101904 */
.L_x_10665:
        /* <DEDUP_REMOVED lines=8> */
.L_x_10666:
[----:B------:R-:W-:Y:S05]  /*0a60*/  BSYNC B1 ;  /* 0x0000000000017941 */ /* 0x000fea0003800000 */
.L_x_10662:
[----:B------:R-:W-:-:S13]  /*0a70*/  ISETP.GE.AND P0, PT, R5, R2, PT ;  /* 0x000000020500720c */ /* 0x000fda0003f06270 */
[----:B0-----:R-:W-:Y:S01]  /*0a80*/  @!P0 IMAD.IADD R6, R0, 0x1, R5 ;  /* 0x0000000100068824 */ /* 0x001fe200078e0205 */
[----:B------:R-:W-:Y:S01]  /*0a90*/  @!P0 IADD3 R5, R5, 0x80, RZ ;  /* 0x0000008005058810 */ /* 0x000fe20007ffe0ff */
[----:B------:R-:W-:-:S04]  /*0aa0*/  @!P0 IMAD.MOV.U32 R7, RZ, RZ, 0x4 ;  /* 0x00000004ff078424 */ /* 0x000fc800078e00ff */
[----:B------:R-:W-:-:S05]  /*0ab0*/  @!P0 IMAD.WIDE.U32 R6, R6, R7, c[0x0][0x178] ;  /* 0x00005e0006068625 */ /* 0x000fca00078e0007 */
[----:B------:R0:W-:Y:S02]  /*0ac0*/  @!P0 STG.E [R6.64], R9 ;  /* 0x0000000906008986 */ /* 0x0001e4000c101904 */
.L_x_10667:
[----:B------:R-:W-:Y:S05]  /*0ad0*/  BSYNC B0 ;  /* 0x0000000000007941 */ /* 0x000fea0003800000 */
.L_x_10661:
        /* <DEDUP_REMOVED lines=8> */
.L_x_10668:
        /* <DEDUP_REMOVED lines=10> */
.L_x_34126:


//--------------------- .text._ZN2at6native29vectorized_elementwise_kernelILi8EZZZNS0_21clamp_min_kernel_cudaERNS_18TensorIteratorBaseERKN3c106ScalarEENKUlvE_clEvENKUlvE5_clEvEUlfE_St5arrayIPcLm2EEEEviT0_T1_ --------------------------
	.section	.text._ZN2at6native29vectorized_elementwise_kernelILi8EZZZNS0_21clamp_min_kernel_cudaERNS_18TensorIteratorBaseERKN3c106ScalarEENKUlvE_clEvENKUlvE5_clEvEUlfE_St5arrayIPcLm2EEEEviT0_T1_,"ax",@progbits
	.sectioninfo	@"SHI_REGISTERS=4"
	.align	128
        .global         _ZN2at6native29vectorized_elementwise_kernelILi8EZZZNS0_21clamp_min_kernel_cudaERNS_18TensorIteratorBaseERKN3c106ScalarEENKUlvE_clEvENKUlvE5_clEvEUlfE_St5arrayIPcLm2EEEEviT0_T1_
        .type           _ZN2at6native29vectorized_elementwise_kernelILi8EZZZNS0_21clamp_min_kernel_cudaERNS_18TensorIteratorBaseERKN3c106ScalarEENKUlvE_clEvENKUlvE5_clEvEUlfE_St5arrayIPcLm2EEEEviT0_T1_,@function
        .size           _ZN2at6native29vectorized_elementwise_kernelILi8EZZZNS0_21clamp_min_kernel_cudaERNS_18TensorIteratorBaseERKN3c106ScalarEENKUlvE_clEvENKUlvE5_clEvEUlfE_St5arrayIPcLm2EEEEviT0_T1_,(.L_x_34127 - _ZN2at6native29vectorized_elementwise_kernelILi8EZZZNS0_21clamp_min_kernel_cudaERNS_18TensorIteratorBaseERKN3c106ScalarEENKUlvE_clEvENKUlvE5_clEvEUlfE_St5arrayIPcLm2EEEEviT0_T1_)
        .other          _ZN2at6native29vectorized_elementwise_kernelILi8EZZZNS0_21clamp_min_kernel_cudaERNS_18TensorIteratorBaseERKN3c106ScalarEENKUlvE_clEvENKUlvE5_clEvEUlfE_St5arrayIPcLm2EEEEviT0_T1_,@"STO_CUDA_ENTRY STV_DEFAULT"
_ZN2at6native29vectorized_elementwise_kernelILi8EZZZNS0_21clamp_min_kernel_cudaERNS_18TensorIteratorBaseERKN3c106ScalarEENKUlvE_clEvENKUlvE5_clEvEUlfE_St5arrayIPcLm2EEEEviT0_T1_:
.text._ZN2at6native29vectorized_elementwise_kernelILi8EZZZNS0_21clamp_min_kernel_cudaERNS_18TensorIteratorBaseERKN3c106ScalarEENKUlvE_clEvENKUlvE5_clEvEUlfE_St5arrayIPcLm2EEEEviT0_T1_:
[----:B------:R-:W-:Y:S02]  /*0000*/  MOV R1, c[0x0][0x28] ;  /* 0x00000a0000017a02 */ /* 0x000fe40000000f00 */
[----:B------:R-:W-:Y:S05]  /*0010*/  EXIT ;  /* 0x000000000000794d */ /* 0x000fea0003800000 */
.L_x_10669:
        /* <DEDUP_REMOVED lines=14> */
.L_x_34127:


//--------------------- .text._ZN2at6native18elementwise_kernelILi128ELi4EZNS0_15gpu_kernel_implIZZZNS0_21clamp_min_kernel_cudaERNS_18TensorIteratorBaseERKN3c106ScalarEENKUlvE_clEvENKUlvE4_clEvEUldE_EEvS4_RKT_EUliE_EEviT1_ --------------------------
	.section	.text._ZN2at6native18elementwise_kernelILi128ELi4EZNS0_15gpu_kernel_implIZZZNS0_21clamp_min_kernel_cudaERNS_18TensorIteratorBaseERKN3c106ScalarEENKUlvE_clEvENKUlvE4_clEvEUldE_EEvS4_RKT_EUliE_EEviT1_,"ax",@progbits
	.sectioninfo	@"SHI_REGISTERS=26"
	.align	128
        .global         _ZN2at6native18elementwise_kernelILi128ELi4EZNS0_15gpu_kernel_implIZZZNS0_21clamp_min_kernel_cudaERNS_18TensorIteratorBaseERKN3c106ScalarEENKUlvE_clEvENKUlvE4_clEvEUldE_EEvS4_RKT_EUliE_EEviT1_
        .type           _ZN2at6native18elementwise_kernelILi128ELi4EZNS0_15gpu_kernel_implIZZZNS0_21clamp_min_kernel_cudaERNS_18TensorIteratorBaseERKN3c106ScalarEENKUlvE_clEvENKUlvE4_clEvEUldE_EEvS4_RKT_EUliE_EEviT1_,@function
        .size           _ZN2at6native18elementwise_kernelILi128ELi4EZNS0_15gpu_kernel_implIZZZNS0_21clamp_min_kernel_cudaERNS_18TensorIteratorBaseERKN3c106ScalarEENKUlvE_clEvENKUlvE4_clEvEUldE_EEvS4_RKT_EUliE_EEviT1_,(.L_x_34128 - _ZN2at6native18elementwise_kernelILi128ELi4EZNS0_15gpu_kernel_implIZZZNS0_21clamp_min_kernel_cudaERNS_18TensorIteratorBaseERKN3c106ScalarEENKUlvE_clEvENKUlvE4_clEvEUldE_EEvS4_RKT_EUliE_EEviT1_)
        .other          _ZN2at6native18elementwise_kernelILi128ELi4EZNS0_15gpu_kernel_implIZZZNS0_21clamp_min_kernel_cudaERNS_18TensorIteratorBaseERKN3c106ScalarEENKUlvE_clEvENKUlvE4_clEvEUldE_EEvS4_RKT_EUliE_EEviT1_,@"STO_CUDA_ENTRY STV_DEFAULT"
_ZN2at6native18elementwise_kernelILi128ELi4EZNS0_15gpu_kernel_implIZZZNS0_21clamp_min_kernel_cudaERNS_18TensorIteratorBaseERKN3c106ScalarEENKUlvE_clEvENKUlvE4_clEvEUldE_EEvS4_RKT_EUliE_EEviT1_:
.text._ZN2at6native18elementwise_kernelILi128ELi4EZNS0_15gpu_kernel_implIZZZNS0_21clamp_min_kernel_cudaERNS_18TensorIteratorBaseERKN3c106ScalarEENKUlvE_clEvENKUlvE4_clEvEUldE_EEvS4_RKT_EUliE_EEviT1_:
        /* <DEDUP_REMOVED lines=236> */
.L_x_10672:
        /* <DEDUP_REMOVED lines=19> */
.L_x_10676:
[----:B------:R-:W2:Y:S02]  /*0ff0*/  LDG.E.U8 R2, [R2.64] ;  /* 0x0000002402027981 */ /* 0x000ea4000c1e1100 */
[----:B--2---:R0:W1:Y:S01]  /*1000*/  I2F.F64.U16 R4, R2 ;  /* 0x0000000200047312 */ /* 0x0040620000101800 */
[----:B------:R-:W-:Y:S05]  /*1010*/  BRA `(.L_x_10678) ;  /* 0x00000df000007947 */ /* 0x000fea0003800000 */
.L_x_10675:
        /* <DEDUP_REMOVED lines=9> */
.L_x_10680:
[----:B------:R-:W2:Y:S02]  /*10b0*/  LDG.E R2, [R2.64] ;  /* 0x0000002402027981 */ /* 0x000ea4000c1e1900 */
[----:B--2---:R0:W1:Y:S01]  /*10c0*/  I2F.F64 R4, R2 ;  /* 0x0000000200047312 */ /* 0x0040620000201c00 */
[----:B------:R-:W-:Y:S05]  /*10d0*/  BRA `(.L_x_10678) ;  /* 0x00000d3000007947 */ /* 0x000fea0003800000 */
.L_x_10679:
[----:B------:R-:W2:Y:S02]  /*10e0*/  LDG.E.U16 R2, [R2.64] ;  /* 0x0000002402027981 */ /* 0x000ea4000c1e1500 */
[----:B--2---:R0:W1:Y:S01]  /*10f0*/  I2F.F64.S16 R4, R2 ;  /* 0x0000000200047312 */ /* 0x0040620000101c00 */
[----:B------:R-:W-:Y:S05]  /*1100*/  BRA `(.L_x_10678) ;  /* 0x00000d0000007947 */ /* 0x000fea0003800000 */
.L_x_10674:
        /* <DEDUP_REMOVED lines=10> */
.L_x_10682:
[----:B------:R-:W2:Y:S02]  /*11b0*/  LDG.E.U16 R0, [R2.64] ;  /* 0x0000002402007981 */ /* 0x000ea4000c1e1500 */
[----:B--2---:R-:W-:-:S05]  /*11c0*/  HADD2.F32 R0, -RZ, R0.H0_H0 ;  /* 0x20000000ff007230 */ /* 0x004fca0000004100 */
[----:B------:R-:W-:-:S04]  /*11d0*/  FMUL.FTZ R0, R0, 1 ;  /* 0x3f80000000007820 */ /* 0x000fc80000410000 */
[----:B------:R0:W1:Y:S01]  /*11e0*/  F2F.F64.F32 R4, R0 ;  /* 0x0000000000047310 */ /* 0x0000620000201800 */
[----:B------:R-:W-:Y:S05]  /*11f0*/  BRA `(.L_x_10678) ;  /* 0x00000c1000007947 */ /* 0x000fea0003800000 */
.L_x_10681:
        /* <DEDUP_REMOVED lines=10> */
.L_x_10684:
[----:B------:R-:W2:Y:S02]  /*12a0*/  LDG.E.U16 R2, [R2.64] ;  /* 0x0000002402027981 */ /* 0x000ea4000c1e1500 */
[----:B--2---:R-:W-:-:S05]  /*12b0*/  HADD2.F32 R0, -RZ, R2.H0_H0 ;  /* 0x20000002ff007230 */ /* 0x004fca0000004100 */
[----:B------:R-:W-:-:S04]  /*12c0*/  FMUL.FTZ R0, R0, 1 ;  /* 0x3f80000000007820 */ /* 0x000fc80000410000 */
[----:B------:R0:W1:Y:S01]  /*12d0*/  F2F.F64.F32 R4, R0 ;  /* 0x0000000000047310 */ /* 0x0000620000201800 */
[----:B------:R-:W-:Y:S05]  /*12e0*/  BRA `(.L_x_10678) ;  /* 0x00000b2000007947 */ /* 0x000fea0003800000 */
.L_x_10683:
[----:B------:R0:W5:Y:S01]  /*12f0*/  LDG.E.64 R4, [R2.64] ;  /* 0x0000002402047981 */ /* 0x000162000c1e1b00 */
[----:B------:R-:W-:Y:S05]  /*1300*/  BRA `(.L_x_10678) ;  /* 0x00000b0000007947 */ /* 0x000fea0003800000 */
.L_x_10673:
        /* <DEDUP_REMOVED lines=13> */
.L_x_10687:
[----:B------:R0:W5:Y:S01]  /*13e0*/  LDG.E.64 R4, [R2.64] ;  /* 0x0000002402047981 */ /* 0x000162000c1e1b00 */
[----:B------:R-:W-:Y:S05]  /*13f0*/  BRA `(.L_x_10678) ;  /* 0x00000a1000007947 */ /* 0x000fea0003800000 */
.L_x_10686:
        /* <DEDUP_REMOVED lines=28> */
.L_x_10689:
        /* <DEDUP_REMOVED lines=15> */
.L_x_10688:
[----:B------:R-:W2:Y:S02]  /*16b0*/  LDG.E.U16 R0, [R2.64] ;  /* 0x0000002402007981 */ /* 0x000ea4000c1e1500 */
[----:B--2---:R-:W-:-:S05]  /*16c0*/  PRMT R0, RZ, 0x5410, R0 ;  /* 0x00005410ff007816 */ /* 0x004fca0000000000 */
[----:B------:R-:W-:-:S04]  /*16d0*/  FMUL.FTZ R0, R0, 1 ;  /* 0x3f80000000007820 */ /* 0x000fc80000410000 */
[----:B------:R0:W1:Y:S01]  /*16e0*/  F2F.F64.F32 R4, R0 ;  /* 0x0000000000047310 */ /* 0x0000620000201800 */
[----:B------:R-:W-:Y:S05]  /*16f0*/  BRA `(.L_x_10678) ;  /* 0x0000071000007947 */ /* 0x000fea0003800000 */
.L_x_10685:
        /* <DEDUP_REMOVED lines=11> */
.L_x_10692:
        /* <DEDUP_REMOVED lines=21> */
.L_x_10696:
[----:B------:R-:W-:Y:S05]  /*1900*/  BSYNC B1 ;  /* 0x0000000000017941 */ /* 0x000fea0003800000 */
.L_x_10695:
[----:B------:R-:W-:Y:S01]  /*1910*/  LEA R3, R0, 0x3b800000, 0x17 ;  /* 0x3b80000000037811 */ /* 0x000fe200078eb8ff */
[----:B------:R-:W-:-:S05]  /*1920*/  IMAD.SHL.U32 R0, R2, 0x100000, RZ ;  /* 0x0010000002007824 */ /* 0x000fca00078e00ff */
[----:B------:R-:W-:Y:S02]  /*1930*/  LOP3.LUT R0, R3, R0, R4, 0xfe, !PT ;  /* 0x0000000003007212 */ /* 0x000fe400078efe04 */
.L_x_10694:
[----:B------:R-:W-:Y:S05]  /*1940*/  BSYNC B0 ;  /* 0x0000000000007941 */ /* 0x000fea0003800000 */
.L_x_10693:
[----:B------:R-:W-:-:S04]  /*1950*/  FMUL.FTZ R0, R0, 1 ;  /* 0x3f80000000007820 */ /* 0x000fc80000410000 */
[----:B------:R0:W1:Y:S01]  /*1960*/  F2F.F64.F32 R4, R0 ;  /* 0x0000000000047310 */ /* 0x0000620000201800 */
[----:B------:R-:W-:Y:S05]  /*1970*/  BRA `(.L_x_10678) ;  /* 0x0000049000007947 */ /* 0x000fea0003800000 */
.L_x_10691:
        /* <DEDUP_REMOVED lines=21> */
.L_x_10700:
[----:B------:R-:W-:Y:S05]  /*1ad0*/  BSYNC B1 ;  /* 0x0000000000017941 */ /* 0x000fea0003800000 */
.L_x_10699:
[----:B------:R-:W-:Y:S01]  /*1ae0*/  LEA R3, R0, 0x37800000, 0x17 ;  /* 0x3780000000037811 */ /* 0x000fe200078eb8ff */
[----:B------:R-:W-:-:S05]  /*1af0*/  IMAD.SHL.U32 R0, R2, 0x200000, RZ ;  /* 0x0020000002007824 */ /* 0x000fca00078e00ff */
[----:B------:R-:W-:Y:S02]  /*1b00*/  LOP3.LUT R0, R3, R0, R4, 0xfe, !PT ;  /* 0x0000000003007212 */ /* 0x000fe400078efe04 */
.L_x_10698:
[----:B------:R-:W-:Y:S05]  /*1b10*/  BSYNC B0 ;  /* 0x0000000000007941 */ /* 0x000fea0003800000 */
.L_x_10697:
[----:B------:R-:W-:-:S04]  /*1b20*/  FMUL.FTZ R0, R0, 1 ;  /* 0x3f80000000007820 */ /* 0x000fc80000410000 */
[----:B------:R0:W1:Y:S01]  /*1b30*/  F2F.F64.F32 R4, R0 ;  /* 0x0000000000047310 */ /* 0x0000620000201800 */
[----:B------:R-:W-:Y:S05]  /*1b40*/  BRA `(.L_x_10678) ;  /* 0x000002c000007947 */ /* 0x000fea0003800000 */
.L_x_10690:
        /* <DEDUP_REMOVED lines=14> */
.L_x_10704:
[----:B------:R-:W-:Y:S05]  /*1c30*/  BSYNC B0 ;  /* 0x0000000000007941 */ /* 0x000fea0003800000 */
.L_x_10703:
[----:B------:R-:W-:-:S04]  /*1c40*/  FMUL.FTZ R0, R0, 1 ;  /* 0x3f80000000007820 */ /* 0x000fc80000410000 */
[----:B------:R0:W1:Y:S01]  /*1c50*/  F2F.F64.F32 R4, R0 ;  /* 0x0000000000047310 */ /* 0x0000620000201800 */
[----:B------:R-:W-:Y:S05]  /*1c60*/  BRA `(.L_x_10678) ;  /* 0x000001a000007947 */ /* 0x000fea0003800000 */
.L_x_10677:
        /* <DEDUP_REMOVED lines=21> */
.L_x_10702:
[----:B------:R-:W2:Y:S02]  /*1dc0*/  LDG.E.64 R4, [R2.64] ;  /* 0x0000002402047981 */ /* 0x000ea4000c1e1b00 */
[----:B--2---:R-:W0:Y:S01]  /*1dd0*/  I2F.F64.U64 R4, R4 ;  /* 0x0000000400047312 */ /* 0x004e220000301800 */
[----:B------:R-:W-:Y:S05]  /*1de0*/  BRA `(.L_x_10678) ;  /* 0x0000002000007947 */ /* 0x000fea0003800000 */
.L_x_10701:
[----:B------:R-:W2:Y:S02]  /*1df0*/  LDG.E R2, [R2.64] ;  /* 0x0000002402027981 */ /* 0x000ea4000c1e1900 */
[----:B--2---:R0:W1:Y:S02]  /*1e00*/  I2F.F64.U32 R4, R2 ;  /* 0x0000000200047312 */ /* 0x0040640000201800 */
.L_x_10678:
[----:B------:R-:W2:Y:S01]  /*1e10*/  LDC.U8 R7, c[0x0][0x380] ;  /* 0x0000e000ff077b82 */ /* 0x000ea20000000000 */
[----:B01---5:R-:W0:Y:S01]  /*1e20*/  DSETP.GTU.AND P0, PT, |R4|, +INF , PT ;  /* 0x7ff000000400742a */ /* 0x023e220003f0c200 */
[----:B------:R-:W-:-:S13]  /*1e30*/  IMAD.MOV.U32 R6, RZ, RZ, c[0x0][0x374] ;  /* 0x0000dd00ff067624 */ /* 0x000fda00078e00ff */
[----:B0-----:R-:W0:Y:S01]  /*1e40*/  @!P0 DSETP.MAX.AND P2, P3, R4, c[0x0][0x370], PT ;  /* 0x0000dc000400862a */ /* 0x001e220003b4f000 */
        /* <DEDUP_REMOVED lines=22> */
.L_x_10708:
[----:B------:R-:W0:Y:S02]  /*1fb0*/  F2I.S64.F64.TRUNC R4, R4 ;  /* 0x0000000400047311 */ /* 0x000e24000030d900 */
[----:B0-----:R-:W-:-:S05]  /*1fc0*/  IMAD.MOV.U32 R3, RZ, RZ, R4 ;  /* 0x000000ffff037224 */ /* 0x001fca00078e0004 */
[----:B------:R0:W-:Y:S01]  /*1fd0*/  STG.E.U8 [R16.64], R3 ;  /* 0x0000000310007986 */ /* 0x0001e2000c101124 */
[----:B------:R-:W-:Y:S05]  /*1fe0*/  BRA `(.L_x_10710) ;  /* 0x00000ed000007947 */ /* 0x000fea0003800000 */
.L_x_10707:
        /* <DEDUP_REMOVED lines=9> */
.L_x_10712:
[----:B------:R-:W0:Y:S02]  /*2080*/  F2I.F64.TRUNC R5, R4 ;  /* 0x0000000400057311 */ /* 0x000e24000030d100 */
[----:B0-----:R0:W-:Y:S01]  /*2090*/  STG.E [R16.64], R5 ;  /* 0x0000000510007986 */ /* 0x0011e2000c101924 */
[----:B------:R-:W-:Y:S05]  /*20a0*/  BRA `(.L_x_10710) ;  /* 0x00000e1000007947 */ /* 0x000fea0003800000 */
.L_x_10711:
[----:B------:R-:W0:Y:S02]  /*20b0*/  F2I.F64.TRUNC R5, R4 ;  /* 0x0000000400057311 */ /* 0x000e24000030d100 */
[----:B0-----:R0:W-:Y:S01]  /*20c0*/  STG.E.U16 [R16.64], R5 ;  /* 0x0000000510007986 */ /* 0x0011e2000c101524 */
[----:B------:R-:W-:Y:S05]  /*20d0*/  BRA `(.L_x_10710) ;  /* 0x00000de000007947 */ /* 0x000fea0003800000 */
.L_x_10706:
        /* <DEDUP_REMOVED lines=11> */
.L_x_10714:
[----:B------:R-:W0:Y:S01]  /*2190*/  F2F.F32.F64 R0, R4 ;  /* 0x0000000400007310 */ /* 0x000e220000301000 */
[----:B------:R-:W0:-:S14]  /*21a0*/  DSETP.GEU.AND P0, PT, |R4|, c[0x2][0x0], PT ;  /* 0x008000000400762a */ /* 0x000e1c0003f0e200 */
[----:B0-----:R-:W-:-:S05]  /*21b0*/  @!P0 FMUL R0, R0, 1.175494350822287508e-38 ;  /* 0x0080000000008820 */ /* 0x001fca0000400000 */
[----:B------:R-:W-:-:S05]  /*21c0*/  F2FP.PACK_AB R0, RZ, R0 ;  /* 0x00000000ff00723e */ /* 0x000fca00000000ff */
[----:B------:R0:W-:Y:S01]  /*21d0*/  STG.E.U16 [R16.64], R0 ;  /* 0x0000000010007986 */ /* 0x0001e2000c101524 */
[----:B------:R-:W-:Y:S05]  /*21e0*/  BRA `(.L_x_10710) ;  /* 0x00000cd000007947 */ /* 0x000fea0003800000 */
.L_x_10713:
        /* <DEDUP_REMOVED lines=12> */
.L_x_10716:
[----:B------:R-:W0:Y:S01]  /*22b0*/  F2F.F32.F64 R0, R4 ;  /* 0x0000000400007310 */ /* 0x000e220000301000 */
[----:B------:R-:W0:-:S14]  /*22c0*/  DSETP.GEU.AND P0, PT, |R4|, c[0x2][0x0], PT ;  /* 0x008000000400762a */ /* 0x000e1c0003f0e200 */
[----:B0-----:R-:W-:-:S05]  /*22d0*/  @!P0 FMUL R0, R0, 1.175494350822287508e-38 ;  /* 0x0080000000008820 */ /* 0x001fca0000400000 */
[----:B------:R-:W-:-:S04]  /*22e0*/  F2FP.PACK_AB R3, RZ, R0 ;  /* 0x00000000ff03723e */ /* 0x000fc800000000ff */
[----:B------:R-:W-:-:S05]  /*22f0*/  PRMT R3, R3, 0x5410, RZ ;  /* 0x0000541003037816 */ /* 0x000fca00000000ff */
[----:B------:R0:W-:Y:S01]  /*2300*/  STG.E [R16.64], R3 ;  /* 0x0000000310007986 */ /* 0x0001e2000c101924 */
[----:B------:R-:W-:Y:S05]  /*2310*/  BRA `(.L_x_10710) ;  /* 0x00000ba000007947 */ /* 0x000fea0003800000 */
.L_x_10715:
[----:B------:R0:W-:Y:S01]  /*2320*/  STG.E.64 [R16.64], R4 ;  /* 0x0000000410007986 */ /* 0x0001e2000c101b24 */
[----:B------:R-:W-:Y:S05]  /*2330*/  BRA `(.L_x_10710) ;  /* 0x00000b8000007947 */ /* 0x000fea0003800000 */
.L_x_10705:
        /* <DEDUP_REMOVED lines=12> */
.L_x_10719:
[----:B------:R-:W-:-:S05]  /*2400*/  CS2R R6, SRZ ;  /* 0x0000000000067805 */ /* 0x000fca000001ff00 */
[----:B------:R0:W-:Y:S01]  /*2410*/  STG.E.128 [R16.64], R4 ;  /* 0x0000000410007986 */ /* 0x0001e2000c101d24 */
[----:B------:R-:W-:Y:S05]  /*2420*/  BRA `(.L_x_10710) ;  /* 0x00000a9000007947 */ /* 0x000fea0003800000 */
.L_x_10718:
        /* <DEDUP_REMOVED lines=23> */
.L_x_10723:
[----:B------:R-:W-:Y:S05]  /*25a0*/  BSYNC B0 ;  /* 0x0000000000007941 */ /* 0x000fea0003800000 */
.L_x_10722:
[----:B------:R-:W-:-:S05]  /*25b0*/  LOP3.LUT R3, R0, R3, RZ, 0xfc, !PT ;  /* 0x0000000300037212 */ /* 0x000fca00078efcff */
[----:B------:R0:W-:Y:S01]  /*25c0*/  STG.E.U8 [R16.64], R3 ;  /* 0x0000000310007986 */ /* 0x0001e2000c101124 */
[----:B------:R-:W-:Y:S05]  /*25d0*/  BRA `(.L_x_10710) ;  /* 0x000008e000007947 */ /* 0x000fea0003800000 */
.L_x_10721:
        /* <DEDUP_REMOVED lines=15> */
.L_x_10725:
[----:B------:R-:W-:Y:S01]  /*26d0*/  IMAD.MOV.U32 R0, RZ, RZ, 0x7f ;  /* 0x0000007fff007424 */ /* 0x000fe200078e00ff */
[----:B------:R-:W-:-:S04]  /*26e0*/  ISETP.GT.U32.AND P0, PT, R2, 0x7f800000, PT ;  /* 0x7f8000000200780c */ /* 0x000fc80003f04070 */
[----:B------:R-:W-:-:S04]  /*26f0*/  SEL R0, R0, 0x7c, P0 ;  /* 0x0000007c00007807 */ /* 0x000fc80000000000 */
.L_x_10726:
[----:B------:R-:W-:Y:S05]  /*2700*/  BSYNC B0 ;  /* 0x0000000000007941 */ /* 0x000fea0003800000 */
.L_x_10724:
[----:B------:R-:W-:-:S04]  /*2710*/  LOP3.LUT R2, R3, 0x80000000, RZ, 0xc0, !PT ;  /* 0x8000000003027812 */ /* 0x000fc800078ec0ff */
[----:B------:R-:W-:-:S04]  /*2720*/  SHF.R.U32.HI R3, RZ, 0x18, R2 ;  /* 0x00000018ff037819 */ /* 0x000fc80000011602 */
[----:B------:R-:W-:-:S05]  /*2730*/  LOP3.LUT R3, R0, R3, RZ, 0xfc, !PT ;  /* 0x0000000300037212 */ /* 0x000fca00078efcff */
[----:B------:R0:W-:Y:S01]  /*2740*/  STG.E.U8 [R16.64], R3 ;  /* 0x0000000310007986 */ /* 0x0001e2000c101124 */
[----:B------:R-:W-:Y:S05]  /*2750*/  BRA `(.L_x_10710) ;  /* 0x0000076000007947 */ /* 0x000fea0003800000 */
.L_x_10720:
[----:B------:R-:W0:Y:S01]  /*2760*/  F2F.F32.F64 R0, R4 ;  /* 0x0000000400007310 */ /* 0x000e220000301000 */
[----:B------:R-:W0:-:S14]  /*2770*/  DSETP.GEU.AND P0, PT, |R4|, c[0x2][0x0], PT ;  /* 0x008000000400762a */ /* 0x000e1c0003f0e200 */
[----:B0-----:R-:W-:-:S05]  /*2780*/  @!P0 FMUL R0, R0, 1.175494350822287508e-38 ;  /* 0x0080000000008820 */ /* 0x001fca0000400000 */
[----:B------:R-:W-:-:S05]  /*2790*/  F2FP.BF16.PACK_AB R0, RZ, R0 ;  /* 0x00000000ff00723e */ /* 0x000fca00000010ff */
[----:B------:R0:W-:Y:S01]  /*27a0*/  STG.E.U16 [R16.64], R0 ;  /* 0x0000000010007986 */ /* 0x0001e2000c101524 */
[----:B------:R-:W-:Y:S05]  /*27b0*/  BRA `(.L_x_10710) ;  /* 0x0000070000007947 */ /* 0x000fea0003800000 */
.L_x_10717:
        /* <DEDUP_REMOVED lines=11> */
.L_x_10729:
        /* <DEDUP_REMOVED lines=19> */
.L_x_10732:
[----:B------:R-:W-:-:S04]  /*29a0*/  LOP3.LUT R2, R3, 0x80000000, RZ, 0xc0, !PT ;  /* 0x8000000003027812 */ /* 0x000fc800078ec0ff */
[----:B------:R-:W-:-:S04]  /*29b0*/  SHF.R.U32.HI R3, RZ, 0x18, R2 ;  /* 0x00000018ff037819 */ /* 0x000fc80000011602 */
[----:B------:R-:W-:-:S04]  /*29c0*/  LOP3.LUT R0, R0, R3, RZ, 0xfc, !PT ;  /* 0x0000000300007212 */ /* 0x000fc800078efcff */
[----:B------:R-:W-:Y:S02]  /*29d0*/  PRMT R8, R0, 0x7610, R8 ;  /* 0x0000761000087816 */ /* 0x000fe40000000008 */
.L_x_10731:
[----:B------:R-:W-:Y:S05]  /*29e0*/  BSYNC B0 ;  /* 0x0000000000007941 */ /* 0x000fea0003800000 */
.L_x_10730:
[----:B------:R0:W-:Y:S01]  /*29f0*/  STG.E.U8 [R16.64], R8 ;  /* 0x0000000810007986 */ /* 0x0001e2000c101124 */
[----:B------:R-:W-:Y:S05]  /*2a00*/  BRA `(.L_x_10710) ;  /* 0x000004b000007947 */ /* 0x000fea0003800000 */
.L_x_10728:
        /* <DEDUP_REMOVED lines=19> */
.L_x_10735:
[----:B------:R-:W-:-:S04]  /*2b40*/  LOP3.LUT R2, R3, 0x80000000, RZ, 0xc0, !PT ;  /* 0x8000000003027812 */ /* 0x000fc800078ec0ff */
[----:B------:R-:W-:-:S04]  /*2b50*/  SHF.R.U32.HI R3, RZ, 0x18, R2 ;  /* 0x00000018ff037819 */ /* 0x000fc80000011602 */
[----:B------:R-:W-:-:S04]  /*2b60*/  LOP3.LUT R0, R0, R3, RZ, 0xfc, !PT ;  /* 0x0000000300007212 */ /* 0x000fc800078efcff */
[----:B------:R-:W-:Y:S02]  /*2b70*/  PRMT R8, R0, 0x7610, R8 ;  /* 0x0000761000087816 */ /* 0x000fe40000000008 */
.L_x_10734:
[----:B------:R-:W-:Y:S05]  /*2b80*/  BSYNC B0 ;  /* 0x0000000000007941 */ /* 0x000fea0003800000 */
.L_x_10733:
[----:B------:R0:W-:Y:S01]  /*2b90*/  STG.E.U8 [R16.64], R8 ;  /* 0x0000000810007986 */ /* 0x0001e2000c101124 */
[----:B------:R-:W-:Y:S05]  /*2ba0*/  BRA `(.L_x_10710) ;  /* 0x0000031000007947 */ /* 0x000fea0003800000 */
.L_x_10727:
        /* <DEDUP_REMOVED lines=24> */
.L_x_10709:
        /* <DEDUP_REMOVED lines=20> */
.L_x_10737:
[----:B------:R-:W0:Y:S02]  /*2e70*/  F2I.U64.F64.TRUNC R4, R4 ;  /* 0x0000000400047311 */ /* 0x000e24000030d800 */
[----:B0-----:R0:W-:Y:S01]  /*2e80*/  STG.E.64 [R16.64], R4 ;  /* 0x0000000410007986 */ /* 0x0011e2000c101b24 */
[----:B------:R-:W-:Y:S05]  /*2e90*/  BRA `(.L_x_10710) ;  /* 0x0000002000007947 */ /* 0x000fea0003800000 */
.L_x_10736:
[----:B------:R-:W0:Y:S02]  /*2ea0*/  F2I.U32.F64.TRUNC R5, R4 ;  /* 0x0000000400057311 */ /* 0x000e24000030d000 */
[----:B0-----:R0:W-:Y:S02]  /*2eb0*/  STG.E [R16.64], R5 ;  /* 0x0000000510007986 */ /* 0x0011e4000c101924 */
.L_x_10710:
[----:B------:R-:W-:-:S05]  /*2ec0*/  IMAD R18, R18, 0x200, R23 ;  /* 0x0000020012127824 */ /* 0x000fca00078e0217 */
[----:B------:R-:W-:Y:S02]  /*2ed0*/  IADD3 R19, R18, 0x80, RZ ;  /* 0x0000008012137810 */ /* 0x000fe40007ffe0ff */
.L_x_10671:
[----:B------:R-:W-:Y:S05]  /*2ee0*/  BSYNC B6 ;  /* 0x0000000000067941 */ /* 0x000fea0003800000 */
.L_x_10670:
        /* <DEDUP_REMOVED lines=231> */
.L_x_10740:
        /* <DEDUP_REMOVED lines=19> */
.L_x_10744:
[----:B------:R-:W2:Y:S02]  /*3e90*/  LDG.E.U8 R2, [R2.64] ;  /* 0x0000002402027981 */ /* 0x000ea4000c1e1100 */
[----:B--2---:R0:W1:Y:S01]  /*3ea0*/  I2F.F64.U16 R4, R2 ;  /* 0x0000000200047312 */ /* 0x0040620000101800 */
[----:B------:R-:W-:Y:S05]  /*3eb0*/  BRA `(.L_x_10746) ;  /* 0x00000df000007947 */ /* 0x000fea0003800000 */
.L_x_10743:
        /* <DEDUP_REMOVED lines=9> */
.L_x_10748:
[----:B------:R-:W2:Y:S02]  /*3f50*/  LDG.E R2, [R2.64] ;  /* 0x0000002402027981 */ /* 0x000ea4000c1e1900 */
[----:B--2---:R0:W1:Y:S01]  /*3f60*/  I2F.F64 R4, R2 ;  /* 0x0000000200047312 */ /* 0x0040620000201c00 */
[----:B------:R-:W-:Y:S05]  /*3f70*/  BRA `(.L_x_10746) ;  /* 0x00000d3000007947 */ /* 0x000fea0003800000 */
.L_x_10747:
[----:B------:R-:W2:Y:S02]  /*3f80*/  LDG.E.U16 R2, [R2.64] ;  /* 0x0000002402027981 */ /* 0x000ea4000c1e1500 */
[----:B--2---:R0:W1:Y:S01]  /*3f90*/  I2F.F64.S16 R4, R2 ;  /* 0x0000000200047312 */ /* 0x0040620000101c00 */
[----:B------:R-:W-:Y:S05]  /*3fa0*/  BRA `(.L_x_10746) ;  /* 0x00000d0000007947 */ /* 0x000fea0003800000 */
.L_x_10742:
        /* <DEDUP_REMOVED lines=10> */
.L_x_10750:
[----:B------:R-:W2:Y:S02]  /*4050*/  LDG.E.U16 R0, [R2.64] ;  /* 0x0000002402007981 */ /* 0x000ea4000c1e1500 */
[----:B--2---:R-:W-:-:S05]  /*4060*/  HADD2.F32 R0, -RZ, R0.H0_H0 ;  /* 0x20000000ff007230 */ /* 0x004fca0000004100 */
[----:B------:R-:W-:-:S04]  /*4070*/  FMUL.FTZ R0, R0, 1 ;  /* 0x3f80000000007820 */ /* 0x000fc80000410000 */
[----:B------:R0:W1:Y:S01]  /*4080*/  F2F.F64.F32 R4, R0 ;  /* 0x0000000000047310 */ /* 0x0000620000201800 */
[----:B------:R-:W-:Y:S05]  /*4090*/  BRA `(.L_x_10746) ;  /* 0x00000c1000007947 */ /* 0x000fea0003800000 */
.L_x_10749:
        /* <DEDUP_REMOVED lines=10> */
.L_x_10752:
[----:B------:R-:W2:Y:S02]  /*4140*/  LDG.E.U16 R2, [R2.64] ;  /* 0x0000002402027981 */ /* 0x000ea4000c1e1500 */
[----:B--2---:R-:W-:-:S05]  /*4150*/  HADD2.F32 R0, -RZ, R2.H0_H0 ;  /* 0x20000002ff007230 */ /* 0x004fca0000004100 */
[----:B------:R-:W-:-:S04]  /*4160*/  FMUL.FTZ R0, R0, 1 ;  /* 0x3f80000000007820 */ /* 0x000fc80000410000 */
[----:B------:R0:W1:Y:S01]  /*4170*/  F2F.F64.F32 R4, R0 ;  /* 0x0000000000047310 */ /* 0x0000620000201800 */
[----:B------:R-:W-:Y:S05]  /*4180*/  BRA `(.L_x_10746) ;  /* 0x00000b2000007947 */ /* 0x000fea0003800000 */
.L_x_10751:
[----:B------:R0:W5:Y:S01]  /*4190*/  LDG.E.64 R4, [R2.64] ;  /* 0x0000002402047981 */ /* 0x000162000c1e1b00 */
[----:B------:R-:W-:Y:S05]  /*41a0*/  BRA `(.L_x_10746) ;  /* 0x00000b0000007947 */ /* 0x000fea0003800000 */
.L_x_10741:
        /* <DEDUP_REMOVED lines=13> */
.L_x_10755:
[----:B------:R0:W5:Y:S01]  /*4280*/  LDG.E.64 R4, [R2.64] ;  /* 0x0000002402047981 */ /* 0x000162000c1e1b00 */
[----:B------:R-:W-:Y:S05]  /*4290*/  BRA `(.L_x_10746) ;  /* 0x00000a1000007947 */ /* 0x000fea0003800000 */
.L_x_10754:
        /* <DEDUP_REMOVED lines=28> */
.L_x_10757:
        /* <DEDUP_REMOVED lines=15> */
.L_x_10756:
[----:B------:R-:W2:Y:S02]  /*4550*/  LDG.E.U16 R0, [R2.64] ;  /* 0x0000002402007981 */ /* 0x000ea4000c1e1500 */
[----:B--2---:R-:W-:-:S05]  /*4560*/  PRMT R0, RZ, 0x5410, R0 ;  /* 0x00005410ff007816 */ /* 0x004fca0000000000 */
[----:B------:R-:W-:-:S04]  /*4570*/  FMUL.FTZ R0, R0, 1 ;  /* 0x3f80000000007820 */ /* 0x000fc80000410000 */
[----:B------:R0:W1:Y:S01]  /*4580*/  F2F.F64.F32 R4, R0 ;  /* 0x0000000000047310 */ /* 0x0000620000201800 */
[----:B------:R-:W-:Y:S05]  /*4590*/  BRA `(.L_x_10746) ;  /* 0x0000071000007947 */ /* 0x000fea0003800000 */
.L_x_10753:
        /* <DEDUP_REMOVED lines=11> */
.L_x_10760:
        /* <DEDUP_REMOVED lines=21> */
.L_x_10764:
[----:B------:R-:W-:Y:S05]  /*47a0*/  BSYNC B1 ;  /* 0x0000000000017941 */ /* 0x000fea0003800000 */
.L_x_10763:
[----:B------:R-:W-:Y:S01]  /*47b0*/  LEA R3, R0, 0x3b800000, 0x17 ;  /* 0x3b80000000037811 */ /* 0x000fe200078eb8ff */
[----:B------:R-:W-:-:S05]  /*47c0*/  IMAD.SHL.U32 R0, R2, 0x100000, RZ ;  /* 0x0010000002007824 */ /* 0x000fca00078e00ff */
[----:B------:R-:W-:Y:S02]  /*47d0*/  LOP3.LUT R0, R3, R0, R4, 0xfe, !PT ;  /* 0x0000000003007212 */ /* 0x000fe400078efe04 */
.L_x_10762:
[----:B------:R-:W-:Y:S05]  /*47e0*/  BSYNC B0 ;  /* 0x0000000000007941 */ /* 0x000fea0003800000 */
.L_x_10761:
[----:B------:R-:W-:-:S04]  /*47f0*/  FMUL.FTZ R0, R0, 1 ;  /* 0x3f80000000007820 */ /* 0x000fc80000410000 */
[----:B------:R0:W1:Y:S01]  /*4800*/  F2F.F64.F32 R4, R0 ;  /* 0x0000000000047310 */ /* 0x0000620000201800 */
[----:B------:R-:W-:Y:S05]  /*4810*/  BRA `(.L_x_10746) ;  /* 0x0000049000007947 */ /* 0x000fea0003800000 */
.L_x_10759:
        /* <DEDUP_REMOVED lines=21> */
.L_x_10768:
[----:B------:R-:W-:Y:S05]  /*4970*/  BSYNC B1 ;  /* 0x0000000000017941 */ /* 0x000fea0003800000 */
.L_x_10767:
[----:B------:R-:W-:Y:S01]  /*4980*/  LEA R3, R0, 0x37800000, 0x17 ;  /* 0x3780000000037811 */ /* 0x000fe200078eb8ff */
[----:B------:R-:W-:-:S05]  /*4990*/  IMAD.SHL.U32 R0, R2, 0x200000, RZ ;  /* 0x0020000002007824 */ /* 0x000fca00078e00ff */
[----:B------:R-:W-:Y:S02]  /*49a0*/  LOP3.LUT R0, R3, R0, R4, 0xfe, !PT ;  /* 0x0000000003007212 */ /* 0x000fe400078efe04 */
.L_x_10766:
[----:B------:R-:W-:Y:S05]  /*49b0*/  BSYNC B0 ;  /* 0x0000000000007941 */ /* 0x000fea0003800000 */
.L_x_10765:
[----:B------:R-:W-:-:S04]  /*49c0*/  FMUL.FTZ R0, R0, 1 ;  /* 0x3f80000000007820 */ /* 0x000fc80000410000 */
[----:B------:R0:W1:Y:S01]  /*49d0*/  F2F.F64.F32 R4, R0 ;  /* 0x0000000000047310 */ /* 0x0000620000201800 */
[----:B------:R-:W-:Y:S05]  /*49e0*/  BRA `(.L_x_10746) ;  /* 0x000002c000007947 */ /* 0x000fea0003800000 */
.L_x_10758:
        /* <DEDUP_REMOVED lines=14> */
.L_x_10772:
[----:B------:R-:W-:Y:S05]  /*4ad0*/  BSYNC B0 ;  /* 0x0000000000007941 */ /* 0x000fea0003800000 */
.L_x_10771:
[----:B------:R-:W-:-:S04]  /*4ae0*/  FMUL.FTZ R0, R0, 1 ;  /* 0x3f80000000007820 */ /* 0x000fc80000410000 */
[----:B------:R0:W1:Y:S01]  /*4af0*/  F2F.F64.F32 R4, R0 ;  /* 0x0000000000047310 */ /* 0x0000620000201800 */
[----:B------:R-:W-:Y:S05]  /*4b00*/  BRA `(.L_x_10746) ;  /* 0x000001a000007947 */ /* 0x000fea0003800000 */
.L_x_10745:
        /* <DEDUP_REMOVED lines=21> */
.L_x_10770:
[----:B------:R-:W2:Y:S02]  /*4c60*/  LDG.E.64 R4, [R2.64] ;  /* 0x0000002402047981 */ /* 0x000ea4000c1e1b00 */
[----:B--2---:R-:W0:Y:S01]  /*4c70*/  I2F.F64.U64 R4, R4 ;  /* 0x0000000400047312 */ /* 0x004e220000301800 */
[----:B------:R-:W-:Y:S05]  /*4c80*/  BRA `(.L_x_10746) ;  /* 0x0000002000007947 */ /* 0x000fea0003800000 */
.L_x_10769:
[----:B------:R-:W2:Y:S02]  /*4c90*/  LDG.E R2, [R2.64] ;  /* 0x0000002402027981 */ /* 0x000ea4000c1e1900 */
[----:B--2---:R0:W1:Y:S02]  /*4ca0*/  I2F.F64.U32 R4, R2 ;  /* 0x0000000200047312 */ /* 0x0040640000201800 */
.L_x_10746:
        /* <DEDUP_REMOVED lines=26> */
.L_x_10776:
[----:B------:R-:W0:Y:S02]  /*4e50*/  F2I.S64.F64.TRUNC R4, R4 ;  /* 0x0000000400047311 */ /* 0x000e24000030d900 */
[----:B0-----:R-:W-:-:S05]  /*4e60*/  IMAD.MOV.U32 R3, RZ, RZ, R4 ;  /* 0x000000ffff037224 */ /* 0x001fca00078e0004 */
[----:B------:R0:W-:Y:S01]  /*4e70*/  STG.E.U8 [R16.64], R3 ;  /* 0x0000000310007986 */ /* 0x0001e2000c101124 */
[----:B------:R-:W-:Y:S05]  /*4e80*/  BRA `(.L_x_10778) ;  /* 0x00000ed000007947 */ /* 0x000fea0003800000 */
.L_x_10775:
        /* <DEDUP_REMOVED lines=9> */
.L_x_10780:
[----:B------:R-:W0:Y:S02]  /*4f20*/  F2I.F64.TRUNC R5, R4 ;  /* 0x0000000400057311 */ /* 0x000e24000030d100 */
[----:B0-----:R0:W-:Y:S01]  /*4f30*/  STG.E [R16.64], R5 ;  /* 0x0000000510007986 */ /* 0x0011e2000c101924 */
[----:B------:R-:W-:Y:S05]  /*4f40*/  BRA `(.L_x_10778) ;  /* 0x00000e1000007947 */ /* 0x000fea0003800000 */
.L_x_10779:
[----:B------:R-:W0:Y:S02]  /*4f50*/  F2I.F64.TRUNC R5, R4 ;  /* 0x0000000400057311 */ /* 0x000e24000030d100 */
[----:B0-----:R0:W-:Y:S01]  /*4f60*/  STG.E.U16 [R16.64], R5 ;  /* 0x0000000510007986 */ /* 0x0011e2000c101524 */
[----:B------:R-:W-:Y:S05]  /*4f70*/  BRA `(.L_x_10778) ;  /* 0x00000de000007947 */ /* 0x000fea0003800000 */
.L_x_10774:
        /* <DEDUP_REMOVED lines=11> */
.L_x_10782:
[----:B------:R-:W0:Y:S01]  /*5030*/  F2F.F32.F64 R0, R4 ;  /* 0x0000000400007310 */ /* 0x000e220000301000 */
[----:B------:R-:W0:-:S14]  /*5040*/  DSETP.GEU.AND P0, PT, |R4|, c[0x2][0x0], PT ;  /* 0x008000000400762a */ /* 0x000e1c0003f0e200 */
[----:B0-----:R-:W-:-:S05]  /*5050*/  @!P0 FMUL R0, R0, 1.175494350822287508e-38 ;  /* 0x0080000000008820 */ /* 0x001fca0000400000 */
[----:B------:R-:W-:-:S05]  /*5060*/  F2FP.PACK_AB R0, RZ, R0 ;  /* 0x00000000ff00723e */ /* 0x000fca00000000ff */
[----:B------:R0:W-:Y:S01]  /*5070*/  STG.E.U16 [R16.64], R0 ;  /* 0x0000000010007986 */ /* 0x0001e2000c101524 */
[----:B------:R-:W-:Y:S05]  /*5080*/  BRA `(.L_x_10778) ;  /* 0x00000cd000007947 */ /* 0x000fea0003800000 */
.L_x_10781:
        /* <DEDUP_REMOVED lines=12> */
.L_x_10784:
[----:B------:R-:W0:Y:S01]  /*5150*/  F2F.F32.F64 R0, R4 ;  /* 0x0000000400007310 */ /* 0x000e220000301000 */
[----:B------:R-:W0:-:S14]  /*5160*/  DSETP.GEU.AND P0, PT, |R4|, c[0x2][0x0], PT ;  /* 0x008000000400762a */ /* 0x000e1c0003f0e200 */
[----:B0-----:R-:W-:-:S05]  /*5170*/  @!P0 FMUL R0, R0, 1.175494350822287508e-38 ;  /* 0x0080000000008820 */ /* 0x001fca0000400000 */
[----:B------:R-:W-:-:S04]  /*5180*/  F2FP.PACK_AB R3, RZ, R0 ;  /* 0x00000000ff03723e */ /* 0x000fc800000000ff */
[----:B------:R-:W-:-:S05]  /*5190*/  PRMT R3, R3, 0x5410, RZ ;  /* 0x0000541003037816 */ /* 0x000fca00000000ff */
[----:B------:R0:W-:Y:S01]  /*51a0*/  STG.E [R16.64], R3 ;  /* 0x0000000310007986 */ /* 0x0001e2000c101924 */
[----:B------:R-:W-:Y:S05]  /*51b0*/  BRA `(.L_x_10778) ;  /* 0x00000ba000007947 */ /* 0x000fea0003800000 */
.L_x_10783:
[----:B------:R0:W-:Y:S01]  /*51c0*/  STG.E.64 [R16.64], R4 ;  /* 0x0000000410007986 */ /* 0x0001e2000c101b24 */
[----:B------:R-:W-:Y:S05]  /*51d0*/  BRA `(.L_x_10778) ;  /* 0x00000b8000007947 */ /* 0x000fea0003800000 */
.L_x_10773:
        /* <DEDUP_REMOVED lines=12> */
.L_x_10787:
[----:B------:R-:W-:-:S05]  /*52a0*/  CS2R R6, SRZ ;  /* 0x0000000000067805 */ /* 0x000fca000001ff00 */
[----:B------:R0:W-:Y:S01]  /*52b0*/  STG.E.128 [R16.64], R4 ;  /* 0x0000000410007986 */ /* 0x0001e2000c101d24 */
[----:B------:R-:W-:Y:S05]  /*52c0*/  BRA `(.L_x_10778) ;  /* 0x00000a9000007947 */ /* 0x000fea0003800000 */
.L_x_10786:
        /* <DEDUP_REMOVED lines=23> */
.L_x_10791:
[----:B------:R-:W-:Y:S05]  /*5440*/  BSYNC B0 ;  /* 0x0000000000007941 */ /* 0x000fea0003800000 */
.L_x_10790:
[----:B------:R-:W-:-:S05]  /*5450*/  LOP3.LUT R3, R0, R3, RZ, 0xfc, !PT ;  /* 0x0000000300037212 */ /* 0x000fca00078efcff */
[----:B------:R0:W-:Y:S01]  /*5460*/  STG.E.U8 [R16.64], R3 ;  /* 0x0000000310007986 */ /* 0x0001e2000c101124 */
[----:B------:R-:W-:Y:S05]  /*5470*/  BRA `(.L_x_10778) ;  /* 0x000008e000007947 */ /* 0x000fea0003800000 */
.L_x_10789:
        /* <DEDUP_REMOVED lines=15> */
.L_x_10793:
[----:B------:R-:W-:Y:S01]  /*5570*/  IMAD.MOV.U32 R0, RZ, RZ, 0x7f ;  /* 0x0000007fff007424 */ /* 0x000fe200078e00ff */
[----:B------:R-:W-:-:S04]  /*5580*/  ISETP.GT.U32.AND P0, PT, R2, 0x7f800000, PT ;  /* 0x7f8000000200780c */ /* 0x000fc80003f04070 */
[----:B------:R-:W-:-:S04]  /*5590*/  SEL R0, R0, 0x7c, P0 ;  /* 0x0000007c00007807 */ /* 0x000fc80000000000 */
.L_x_10794:
[----:B------:R-:W-:Y:S05]  /*55a0*/  BSYNC B0 ;  /* 0x0000000000007941 */ /* 0x000fea0003800000 */
.L_x_10792:
[----:B------:R-:W-:-:S04]  /*55b0*/  LOP3.LUT R2, R3, 0x80000000, RZ, 0xc0, !PT ;  /* 0x8000000003027812 */ /* 0x000fc800078ec0ff */
[----:B------:R-:W-:-:S04]  /*55c0*/  SHF.R.U32.HI R3, RZ, 0x18, R2 ;  /* 0x00000018ff037819 */ /* 0x000fc80000011602 */
[----:B------:R-:W-:-:S05]  /*55d0*/  LOP3.LUT R3, R0, R3, RZ, 0xfc, !PT ;  /* 0x0000000300037212 */ /* 0x000fca00078efcff */
[----:B------:R0:W-:Y:S01]  /*55e0*/  STG.E.U8 [R16.64], R3 ;  /* 0x0000000310007986 */ /* 0x0001e2000c101124 */
[----:B------:R-:W-:Y:S05]  /*55f0*/  BRA `(.L_x_10778) ;  /* 0x0000076000007947 */ /* 0x000fea0003800000 */
.L_x_10788:
[----:B------:R-:W0:Y:S01]  /*5600*/  F2F.F32.F64 R0, R4 ;  /* 0x0000000400007310 */ /* 0x000e220000301000 */
[----:B------:R-:W0:-:S14]  /*5610*/  DSETP.GEU.AND P0, PT, |R4|, c[0x2][0x0], PT ;  /* 0x008000000400762a */ /* 0x000e1c0003f0e200 */
[----:B0-----:R-:W-:-:S05]  /*5620*/  @!P0 FMUL R0, R0, 1.175494350822287508e-38 ;  /* 0x0080000000008820 */ /* 0x001fca0000400000 */
[----:B------:R-:W-:-:S05]  /*5630*/  F2FP.BF16.PACK_AB R0, RZ, R0 ;  /* 0x00000000ff00723e */ /* 0x000fca00000010ff */
[----:B------:R0:W-:Y:S01]  /*5640*/  STG.E.U16 [R16.64], R0 ;  /* 0x0000000010007986 */ /* 0x0001e2000c101524 */
[----:B------:R-:W-:Y:S05]  /*5650*/  BRA `(.L_x_10778) ;  /* 0x0000070000007947 */ /* 0x000fea0003800000 */
.L_x_10785:
        /* <DEDUP_REMOVED lines=11> */
.L_x_10797:
        /* <DEDUP_REMOVED lines=19> */
.L_x_10800:
[----:B------:R-:W-:-:S04]  /*5840*/  LOP3.LUT R2, R3, 0x80000000, RZ, 0xc0, !PT ;  /* 0x8000000003027812 */ /* 0x000fc800078ec0ff */
[----:B------:R-:W-:-:S04]  /*5850*/  SHF.R.U32.HI R3, RZ, 0x18, R2 ;  /* 0x00000018ff037819 */ /* 0x000fc80000011602 */
[----:B------:R-:W-:-:S04]  /*5860*/  LOP3.LUT R0, R0, R3, RZ, 0xfc, !PT ;  /* 0x0000000300007212 */ /* 0x000fc800078efcff */
[----:B------:R-:W-:Y:S02]  /*5870*/  PRMT R8, R0, 0x7610, R8 ;  /* 0x0000761000087816 */ /* 0x000fe40000000008 */
.L_x_10799:
[----:B------:R-:W-:Y:S05]  /*5880*/  BSYNC B0 ;  /* 0x0000000000007941 */ /* 0x000fea0003800000 */
.L_x_10798:
[----:B------:R0:W-:Y:S01]  /*5890*/  STG.E.U8 [R16.64], R8 ;  /* 0x0000000810007986 */ /* 0x0001e2000c101124 */
[----:B------:R-:W-:Y:S05]  /*58a0*/  BRA `(.L_x_10778) ;  /* 0x000004b000007947 */ /* 0x000fea0003800000 */
.L_x_10796:
        /* <DEDUP_REMOVED lines=19> */
.L_x_10803:
[----:B------:R-:W-:-:S04]  /*59e0*/  LOP3.LUT R2, R3, 0x80000000, RZ, 0xc0, !PT ;  /* 0x8000000003027812 */ /* 0x000fc800078ec0ff */
[----:B------:R-:W-:-:S04]  /*59f0*/  SHF.R.U32.HI R3, RZ, 0x18, R2 ;  /* 0x00000018ff037819 */ /* 0x000fc80000011602 */
[----:B------:R-:W-:-:S04]  /*5a00*/  LOP3.LUT R0, R0, R3, RZ, 0xfc, !PT ;  /* 0x0000000300007212 */ /* 0x000fc800078efcff */
[----:B------:R-:W-:Y:S02]  /*5a10*/  PRMT R8, R0, 0x7610, R8 ;  /* 0x0000761000087816 */ /* 0x000fe40000000008 */
.L_x_10802:
[----:B------:R-:W-:Y:S05]  /*5a20*/  BSYNC B0 ;  /* 0x0000000000007941 */ /* 0x000fea0003800000 */
.L_x_10801:
[----:B------:R0:W-:Y:S01]  /*5a30*/  STG.E.U8 [R16.64], R8 ;  /* 0x0000000810007986 */ /* 0x0001e2000c101124 */
[----:B------:R-:W-:Y:S05]  /*5a40*/  BRA `(.L_x_10778) ;  /* 0x0000031000007947 */ /* 0x000fea0003800000 */
.L_x_10795:
        /* <DEDUP_REMOVED lines=24> */
.L_x_10777:
        /* <DEDUP_REMOVED lines=20> */
.L_x_10805:
[----:B------:R-:W0:Y:S02]  /*5d10*/  F2I.U64.F64.TRUNC R4, R4 ;  /* 0x0000000400047311 */ /* 0x000e24000030d800 */
[----:B0-----:R0:W-:Y:S01]  /*5d20*/  STG.E.64 [R16.64], R4 ;  /* 0x0000000410007986 */ /* 0x0011e2000c101b24 */
[----:B------:R-:W-:Y:S05]  /*5d30*/  BRA `(.L_x_10778) ;  /* 0x0000002000007947 */ /* 0x000fea0003800000 */
.L_x_10804:
[----:B------:R-:W0:Y:S02]  /*5d40*/  F2I.U32.F64.TRUNC R5, R4 ;  /* 0x0000000400057311 */ /* 0x000e24000030d000 */
[----:B0-----:R0:W-:Y:S02]  /*5d50*/  STG.E [R16.64], R5 ;  /* 0x0000000510007986 */ /* 0x0011e4000c101924 */
.L_x_10778:
        /* <DEDUP_REMOVED lines=231> */
.L_x_10806:
        /* <DEDUP_REMOVED lines=19> */
.L_x_10810:
[----:B------:R-:W2:Y:S02]  /*6d00*/  LDG.E.U8 R2, [R2.64] ;  /* 0x0000002402027981 */ /* 0x000ea4000c1e1100 */
[----:B--2---:R0:W1:Y:S01]  /*6d10*/  I2F.F64.U16 R4, R2 ;  /* 0x0000000200047312 */ /* 0x0040620000101800 */
[----:B------:R-:W-:Y:S05]  /*6d20*/  BRA `(.L_x_10812) ;  /* 0x00000df000007947 */ /* 0x000fea0003800000 */
.L_x_10809:
        /* <DEDUP_REMOVED lines=9> */
.L_x_10814:
[----:B------:R-:W2:Y:S02]  /*6dc0*/  LDG.E R2, [R2.64] ;  /* 0x0000002402027981 */ /* 0x000ea4000c1e1900 */
[----:B--2---:R0:W1:Y:S01]  /*6dd0*/  I2F.F64 R4, R2 ;  /* 0x0000000200047312 */ /* 0x0040620000201c00 */
[----:B------:R-:W-:Y:S05]  /*6de0*/  BRA `(.L_x_10812) ;  /* 0x00000d3000007947 */ /* 0x000fea0003800000 */
.L_x_10813:
[----:B------:R-:W2:Y:S02]  /*6df0*/  LDG.E.U16 R2, [R2.64] ;  /* 0x0000002402027981 */ /* 0x000ea4000c1e1500 */
[----:B--2---:R0:W1:Y:S01]  /*6e00*/  I2F.F64.S16 R4, R2 ;  /* 0x0000000200047312 */ /* 0x0040620000101c00 */
[----:B------:R-:W-:Y:S05]  /*6e10*/  BRA `(.L_x_10812) ;  /* 0x00000d0000007947 */ /* 0x000fea0003800000 */
.L_x_10808:
        /* <DEDUP_REMOVED lines=10> */
.L_x_10816:
[----:B------:R-:W2:Y:S02]  /*6ec0*/  LDG.E.U16 R0, [R2.64] ;  /* 0x0000002402007981 */ /* 0x000ea4000c1e1500 */
[----:B--2---:R-:W-:-:S05]  /*6ed0*/  HADD2.F32 R0, -RZ, R0.H0_H0 ;  /* 0x20000000ff007230 */ /* 0x004fca0000004100 */
[----:B------:R-:W-:-:S04]  /*6ee0*/  FMUL.FTZ R0, R0, 1 ;  /* 0x3f80000000007820 */ /* 0x000fc80000410000 */
[----:B------:R0:W1:Y:S01]  /*6ef0*/  F2F.F64.F32 R4, R0 ;  /* 0x0000000000047310 */ /* 0x0000620000201800 */
[----:B------:R-:W-:Y:S05]  /*6f00*/  BRA `(.L_x_10812) ;  /* 0x00000c1000007947 */ /* 0x000fea0003800000 */
.L_x_10815:
        /* <DEDUP_REMOVED lines=10> */
.L_x_10818:
[----:B------:R-:W2:Y:S02]  /*6fb0*/  LDG.E.U16 R2, [R2.64] ;  /* 0x0000002402027981 */ /* 0x000ea4000c1e1500 */
[----:B--2---:R-:W-:-:S05]  /*6fc0*/  HADD2.F32 R0, -RZ, R2.H0_H0 ;  /* 0x20000002ff007230 */ /* 0x004fca0000004100 */
[----:B------:R-:W-:-:S04]  /*6fd0*/  FMUL.FTZ R0, R0, 1 ;  /* 0x3f80000000007820 */ /* 0x000fc80000410000 */
[----:B------:R0:W1:Y:S01]  /*6fe0*/  F2F.F64.F32 R4, R0 ;  /* 0x0000000000047310 */ /* 0x0000620000201800 */
[----:B------:R-:W-:Y:S05]  /*6ff0*/  BRA `(.L_x_10812) ;  /* 0x00000b2000007947 */ /* 0x000fea0003800000 */
.L_x_10817:
[----:B------:R0:W5:Y:S01]  /*7000*/  LDG.E.64 R4, [R2.64] ;  /* 0x0000002402047981 */ /* 0x000162000c1e1b00 */
[----:B------:R-:W-:Y:S05]  /*7010*/  BRA `(.L_x_10812) ;  /* 0x00000b0000007947 */ /* 0x000fea0003800000 */
.L_x_10807:
        /* <DEDUP_REMOVED lines=13> */
.L_x_10821:
[----:B------:R0:W5:Y:S01]  /*70f0*/  LDG.E.64 R4, [R2.64] ;  /* 0x0000002402047981 */ /* 0x000162000c1e1b00 */
[----:B------:R-:W-:Y:S05]  /*7100*/  BRA `(.L_x_10812) ;  /* 0x00000a1000007947 */ /* 0x000fea0003800000 */
.L_x_10820:
        /* <DEDUP_REMOVED lines=28> */
.L_x_10823:
        /* <DEDUP_REMOVED lines=15> */
.L_x_10822:
[----:B------:R-:W2:Y:S02]  /*73c0*/  LDG.E.U16 R0, [R2.64] ;  /* 0x0000002402007981 */ /* 0x000ea4000c1e1500 */
[----:B--2---:R-:W-:-:S05]  /*73d0*/  PRMT R0, RZ, 0x5410, R0 ;  /* 0x00005410ff007816 */ /* 0x004fca0000000000 */
[----:B------:R-:W-:-:S04]  /*73e0*/  FMUL.FTZ R0, R0, 1 ;  /* 0x3f80000000007820 */ /* 0x000fc80000410000 */
[----:B------:R0:W1:Y:S01]  /*73f0*/  F2F.F64.F32 R4, R0 ;  /* 0x0000000000047310 */ /* 0x0000620000201800 */
[----:B------:R-:W-:Y:S05]  /*7400*/  BRA `(.L_x_10812) ;  /* 0x0000071000007947 */ /* 0x000fea0003800000 */
.L_x_10819:
        /* <DEDUP_REMOVED lines=11> */
.L_x_10826:
        /* <DEDUP_REMOVED lines=21> */
.L_x_10830:
[----:B------:R-:W-:Y:S05]  /*7610*/  BSYNC B1 ;  /* 0x0000000000017941 */ /* 0x000fea0003800000 */
.L_x_10829:
[----:B------:R-:W-:Y:S01]  /*7620*/  LEA R3, R0, 0x3b800000, 0x17 ;  /* 0x3b80000000037811 */ /* 0x000fe200078eb8ff */
[----:B------:R-:W-:-:S05]  /*7630*/  IMAD.SHL.U32 R0, R2, 0x100000, RZ ;  /* 0x0010000002007824 */ /* 0x000fca00078e00ff */
[----:B------:R-:W-:Y:S02]  /*7640*/  LOP3.LUT R0, R3, R0, R4, 0xfe, !PT ;  /* 0x0000000003007212 */ /* 0x000fe400078efe04 */
.L_x_10828:
[----:B------:R-:W-:Y:S05]  /*7650*/  BSYNC B0 ;  /* 0x0000000000007941 */ /* 0x000fea0003800000 */
.L_x_10827:
[----:B------:R-:W-:-:S04]  /*7660*/  FMUL.FTZ R0, R0, 1 ;  /* 0x3f80000000007820 */ /* 0x000fc80000410000 */
[----:B------:R0:W1:Y:S01]  /*7670*/  F2F.F64.F32 R4, R0 ;  /* 0x0000000000047310 */ /* 0x0000620000201800 */
[----:B------:R-:W-:Y:S05]  /*7680*/  BRA `(.L_x_10812) ;  /* 0x0000049000007947 */ /* 0x000fea0003800000 */
.L_x_10825:
        /* <DEDUP_REMOVED lines=21> */
.L_x_10834:
[----:B------:R-:W-:Y:S05]  /*77e0*/  BSYNC B1 ;  /* 0x0000000000017941 */ /* 0x000fea0003800000 */
.L_x_10833:
[----:B------:R-:W-:Y:S01]  /*77f0*/  LEA R3, R0, 0x37800000, 0x17 ;  /* 0x3780000000037811 */ /* 0x000fe200078eb8ff */
[----:B------:R-:W-:-:S05]  /*7800*/  IMAD.SHL.U32 R0, R2, 0x200000, RZ ;  /* 0x0020000002007824 */ /* 0x000fca00078e00ff */
[----:B------:R-:W-:Y:S02]  /*7810*/  LOP3.LUT R0, R3, R0, R4, 0xfe, !PT ;  /* 0x0000000003007212 */ /* 0x000fe400078efe04 */
.L_x_10832:
[----:B------:R-:W-:Y:S05]  /*7820*/  BSYNC B0 ;  /* 0x0000000000007941 */ /* 0x000fea0003800000 */
.L_x_10831:
[----:B------:R-:W-:-:S04]  /*7830*/  FMUL.FTZ R0, R0, 1 ;  /* 0x3f80000000007820 */ /* 0x000fc80000410000 */
[----:B------:R0:W1:Y:S01]  /*7840*/  F2F.F64.F32 R4, R0 ;  /* 0x0000000000047310 */ /* 0x0000620000201800 */
[----:B------:R-:W-:Y:S05]  /*7850*/  BRA `(.L_x_10812) ;  /* 0x000002c000007947 */ /* 0x000fea0003800000 */
.L_x_10824:
        /* <DEDUP_REMOVED lines=14> */
.L_x_10838:
[----:B------:R-:W-:Y:S05]  /*7940*/  BSYNC B0 ;  /* 0x0000000000007941 */ /* 0x000fea0003800000 */
.L_x_10837:
[----:B------:R-:W-:-:S04]  /*7950*/  FMUL.FTZ R0, R0, 1 ;  /* 0x3f80000000007820 */ /* 0x000fc80000410000 */
[----:B------:R0:W1:Y:S01]  /*7960*/  F2F.F64.F32 R4, R0 ;  /* 0x0000000000047310 */ /* 0x0000620000201800 */
[----:B------:R-:W-:Y:S05]  /*7970*/  BRA `(.L_x_10812) ;  /* 0x000001a000007947 */ /* 0x000fea0003800000 */
.L_x_10811:
        /* <DEDUP_REMOVED lines=21> */
.L_x_10836:
[----:B------:R-:W2:Y:S02]  /*7ad0*/  LDG.E.64 R4, [R2.64] ;  /* 0x0000002402047981 */ /* 0x000ea4000c1e1b00 */
[----:B--2---:R-:W0:Y:S01]  /*7ae0*/  I2F.F64.U64 R4, R4 ;  /* 0x0000000400047312 */ /* 0x004e220000301800 */
[----:B------:R-:W-:Y:S05]  /*7af0*/  BRA `(.L_x_10812) ;  /* 0x0000002000007947 */ /* 0x000fea0003800000 */
.L_x_10835:
[----:B------:R-:W2:Y:S02]  /*7b00*/  LDG.E R2, [R2.64] ;  /* 0x0000002402027981 */ /* 0x000ea4000c1e1900 */
[----:B--2---:R0:W1:Y:S02]  /*7b10*/  I2F.F64.U32 R4, R2 ;  /* 0x0000000200047312 */ /* 0x0040640000201800 */
.L_x_10812:
        /* <DEDUP_REMOVED lines=26> */
.L_x_10842:
[----:B------:R-:W0:Y:S02]  /*7cc0*/  F2I.S64.F64.TRUNC R4, R4 ;  /* 0x0000000400047311 */ /* 0x000e24000030d900 */
[----:B0-----:R-:W-:-:S05]  /*7cd0*/  IMAD.MOV.U32 R3, RZ, RZ, R4 ;  /* 0x000000ffff037224 */ /* 0x001fca00078e0004 */
[----:B------:R0:W-:Y:S01]  /*7ce0*/  STG.E.U8 [R16.64], R3 ;  /* 0x0000000310007986 */ /* 0x0001e2000c101124 */
[----:B------:R-:W-:Y:S05]  /*7cf0*/  BRA `(.L_x_10844) ;  /* 0x00000ed000007947 */ /* 0x000fea0003800000 */
.L_x_10841:
        /* <DEDUP_REMOVED lines=9> */
.L_x_10846:
[----:B------:R-:W0:Y:S02]  /*7d90*/  F2I.F64.TRUNC R5, R4 ;  /* 0x0000000400057311 */ /* 0x000e24000030d100 */
[----:B0-----:R0:W-:Y:S01]  /*7da0*/  STG.E [R16.64], R5 ;  /* 0x0000000510007986 */ /* 0x0011e2000c101924 */
[----:B------:R-:W-:Y:S05]  /*7db0*/  BRA `(.L_x_10844) ;  /* 0x00000e1000007947 */ /* 0x000fea0003800000 */
.L_x_10845:
[----:B------:R-:W0:Y:S02]  /*7dc0*/  F2I.F64.TRUNC R5, R4 ;  /* 0x0000000400057311 */ /* 0x000e24000030d100 */
[----:B0-----:R0:W-:Y:S01]  /*7dd0*/  STG.E.U16 [R16.64], R5 ;  /* 0x0000000510007986 */ /* 0x0011e2000c101524 */
[----:B------:R-:W-:Y:S05]  /*7de0*/  BRA `(.L_x_10844) ;  /* 0x00000de000007947 */ /* 0x000fea0003800000 */
.L_x_10840:
        /* <DEDUP_REMOVED lines=11> */
.L_x_10848:
[----:B------:R-:W0:Y:S01]  /*7ea0*/  F2F.F32.F64 R0, R4 ;  /* 0x0000000400007310 */ /* 0x000e220000301000 */
[----:B------:R-:W0:-:S14]  /*7eb0*/  DSETP.GEU.AND P0, PT, |R4|, c[0x2][0x0], PT ;  /* 0x008000000400762a */ /* 0x000e1c0003f0e200 */
[----:B0-----:R-:W-:-:S05]  /*7ec0*/  @!P0 FMUL R0, R0, 1.175494350822287508e-38 ;  /* 0x0080000000008820 */ /* 0x001fca0000400000 */
[----:B------:R-:W-:-:S05]  /*7ed0*/  F2FP.PACK_AB R0, RZ, R0 ;  /* 0x00000000ff00723e */ /* 0x000fca00000000ff */
[----:B------:R0:W-:Y:S01]  /*7ee0*/  STG.E.U16 [R16.64], R0 ;  /* 0x0000000010007986 */ /* 0x0001e2000c101524 */
[----:B------:R-:W-:Y:S05]  /*7ef0*/  BRA `(.L_x_10844) ;  /* 0x00000cd000007947 */ /* 0x000fea0003800000 */
.L_x_10847:
        /* <DEDUP_REMOVED lines=12> */
.L_x_10850:
[----:B------:R-:W0:Y:S01]  /*7fc0*/  F2F.F32.F64 R0, R4 ;  /* 0x0000000400007310 */ /* 0x000e220000301000 */
[----:B------:R-:W0:-:S14]  /*7fd0*/  DSETP.GEU.AND P0, PT, |R4|, c[0x2][0x0], PT ;  /* 0x008000000400762a */ /* 0x000e1c0003f0e200 */
[----:B0-----:R-:W-:-:S05]  /*7fe0*/  @!P0 FMUL R0, R0, 1.175494350822287508e-38 ;  /* 0x0080000000008820 */ /* 0x001fca0000400000 */
[----:B------:R-:W-:-:S04]  /*7ff0*/  F2FP.PACK_AB R3, RZ, R0 ;  /* 0x00000000ff03723e */ /* 0x000fc800000000ff */
[----:B------:R-:W-:-:S05]  /*8000*/  PRMT R3, R3, 0x5410, RZ ;  /* 0x0000541003037816 */ /* 0x000fca00000000ff */
[----:B------:R0:W-:Y:S01]  /*8010*/  STG.E [R16.64], R3 ;  /* 0x0000000310007986 */ /* 0x0001e2000c101924 */
[----:B------:R-:W-:Y:S05]  /*8020*/  BRA `(.L_x_10844) ;  /* 0x00000ba000007947 */ /* 0x000fea0003800000 */
.L_x_10849:
[----:B------:R0:W-:Y:S01]  /*8030*/  STG.E.64 [R16.64], R4 ;  /* 0x0000000410007986 */ /* 0x0001e2000c101b24 */
[----:B------:R-:W-:Y:S05]  /*8040*/  BRA `(.L_x_10844) ;  /* 0x00000b8000007947 */ /* 0x000fea0003800000 */
.L_x_10839:
        /* <DEDUP_REMOVED lines=12> */
.L_x_10853:
[----:B------:R-:W-:-:S05]  /*8110*/  CS2R R6, SRZ ;  /* 0x0000000000067805 */ /* 0x000fca000001ff00 */
[----:B------:R0:W-:Y:S01]  /*8120*/  STG.E.128 [R16.64], R4 ;  /* 0x0000000410007986 */ /* 0x0001e2000c101d24 */
[----:B------:R-:W-:Y:S05]  /*8130*/  BRA `(.L_x_10844) ;  /* 0x00000a9000007947 */ /* 0x000fea0003800000 */
.L_x_10852:
        /* <DEDUP_REMOVED lines=23> */
.L_x_10857:
[----:B------:R-:W-:Y:S05]  /*82b0*/  BSYNC B0 ;  /* 0x0000000000007941 */ /* 0x000fea0003800000 */
.L_x_10856:
[----:B------:R-:W-:-:S05]  /*82c0*/  LOP3.LUT R3, R0, R3, RZ, 0xfc, !PT ;  /* 0x0000000300037212 */ /* 0x000fca00078efcff */
[----:B------:R0:W-:Y:S01]  /*82d0*/  STG.E.U8 [R16.64], R3 ;  /* 0x0000000310007986 */ /* 0x0001e2000c101124 */
[----:B------:R-:W-:Y:S05]  /*82e0*/  BRA `(.L_x_10844) ;  /* 0x000008e000007947 */ /* 0x000fea0003800000 */
.L_x_10855:
        /* <DEDUP_REMOVED lines=15> */
.L_x_10859:
[----:B------:R-:W-:Y:S01]  /*83e0*/  IMAD.MOV.U32 R0, RZ, RZ, 0x7f ;  /* 0x0000007fff007424 */ /* 0x000fe200078e00ff */
[----:B------:R-:W-:-:S04]  /*83f0*/  ISETP.GT.U32.AND P0, PT, R2, 0x7f800000, PT ;  /* 0x7f8000000200780c */ /* 0x000fc80003f04070 */
[----:B------:R-:W-:-:S04]  /*8400*/  SEL R0, R0, 0x7c, P0 ;  /* 0x0000007c00007807 */ /* 0x000fc80000000000 */
.L_x_10860:
[----:B------:R-:W-:Y:S05]  /*8410*/  BSYNC B0 ;  /* 0x0000000000007941 */ /* 0x000fea0003800000 */
.L_x_10858:
[----:B------:R-:W-:-:S04]  /*8420*/  LOP3.LUT R2, R3, 0x80000000, RZ, 0xc0, !PT ;  /* 0x8000000003027812 */ /* 0x000fc800078ec0ff */
[----:B------:R-:W-:-:S04]  /*8430*/  SHF.R.U32.HI R3, RZ, 0x18, R2 ;  /* 0x00000018ff037819 */ /* 0x000fc80000011602 */
[----:B------:R-:W-:-:S05]  /*8440*/  LOP3.LUT R3, R0, R3, RZ, 0xfc, !PT ;  /* 0x0000000300037212 */ /* 0x000fca00078efcff */
[----:B------:R0:W-:Y:S01]  /*8450*/  STG.E.U8 [R16.64], R3 ;  /* 0x0000000310007986 */ /* 0x0001e2000c101124 */
[----:B------:R-:W-:Y:S05]  /*8460*/  BRA `(.L_x_10844) ;  /* 0x0000076000007947 */ /* 0x000fea0003800000 */
.L_x_10854:
[----:B------:R-:W0:Y:S01]  /*8470*/  F2F.F32.F64 R0, R4 ;  /* 0x0000000400007310 */ /* 0x000e220000301000 */
[----:B------:R-:W0:-:S14]  /*8480*/  DSETP.GEU.AND P0, PT, |R4|, c[0x2][0x0], PT ;  /* 0x008000000400762a */ /* 0x000e1c0003f0e200 */
[----:B0-----:R-:W-:-:S05]  /*8490*/  @!P0 FMUL R0, R0, 1.175494350822287508e-38 ;  /* 0x0080000000008820 */ /* 0x001fca0000400000 */
[----:B------:R-:W-:-:S05]  /*84a0*/  F2FP.BF16.PACK_AB R0, RZ, R0 ;  /* 0x00000000ff00723e */ /* 0x000fca00000010ff */
[----:B------:R0:W-:Y:S01]  /*84b0*/  STG.E.U16 [R16.64], R0 ;  /* 0x0000000010007986 */ /* 0x0001e2000c101524 */
[----:B------:R-:W-:Y:S05]  /*84c0*/  BRA `(.L_x_10844) ;  /* 0x0000070000007947 */ /* 0x000fea0003800000 */
.L_x_10851:
        /* <DEDUP_REMOVED lines=11> */
.L_x_10863:
        /* <DEDUP_REMOVED lines=19> */
.L_x_10866:
[----:B------:R-:W-:-:S04]  /*86b0*/  LOP3.LUT R2, R3, 0x80000000, RZ, 0xc0, !PT ;  /* 0x8000000003027812 */ /* 0x000fc800078ec0ff */
[----:B------:R-:W-:-:S04]  /*86c0*/  SHF.R.U32.HI R3, RZ, 0x18, R2 ;  /* 0x00000018ff037819 */ /* 0x000fc80000011602 */
[----:B------:R-:W-:-:S04]  /*86d0*/  LOP3.LUT R0, R0, R3, RZ, 0xfc, !PT ;  /* 0x0000000300007212 */ /* 0x000fc800078efcff */
[----:B------:R-:W-:Y:S02]  /*86e0*/  PRMT R8, R0, 0x7610, R8 ;  /* 0x0000761000087816 */ /* 0x000fe40000000008 */
.L_x_10865:
[----:B------:R-:W-:Y:S05]  /*86f0*/  BSYNC B0 ;  /* 0x0000000000007941 */ /* 0x000fea0003800000 */
.L_x_10864:
[----:B------:R0:W-:Y:S01]  /*8700*/  STG.E.U8 [R16.64], R8 ;  /* 0x0000000810007986 */ /* 0x0001e2000c101124 */
[----:B------:R-:W-:Y:S05]  /*8710*/  BRA `(.L_x_10844) ;  /* 0x000004b000007947 */ /* 0x000fea0003800000 */
.L_x_10862:
        /* <DEDUP_REMOVED lines=19> */
.L_x_10869:
[----:B------:R-:W-:-:S04]  /*8850*/  LOP3.LUT R2, R3, 0x80000000, RZ, 0xc0, !PT ;  /* 0x8000000003027812 */ /* 0x000fc800078ec0ff */
[----:B------:R-:W-:-:S04]  /*8860*/  SHF.R.U32.HI R3, RZ, 0x18, R2 ;  /* 0x00000018ff037819 */ /* 0x000fc80000011602 */
[----:B------:R-:W-:-:S04]  /*8870*/  LOP3.LUT R0, R0, R3, RZ, 0xfc, !PT ;  /* 0x0000000300007212 */ /* 0x000fc800078efcff */
[----:B------:R-:W-:Y:S02]  /*8880*/  PRMT R8, R0, 0x7610, R8 ;  /* 0x0000761000087816 */ /* 0x000fe40000000008 */
.L_x_10868:
[----:B------:R-:W-:Y:S05]  /*8890*/  BSYNC B0 ;  /* 0x0000000000007941 */ /* 0x000fea0003800000 */
.L_x_10867:
[----:B------:R0:W-:Y:S01]  /*88a0*/  STG.E.U8 [R16.64], R8 ;  /* 0x0000000810007986 */ /* 0x0001e2000c101124 */
[----:B------:R-:W-:Y:S05]  /*88b0*/  BRA `(.L_x_10844) ;  /* 0x0000031000007947 */ /* 0x000fea0003800000 */
.L_x_10861:
        /* <DEDUP_REMOVED lines=24> */
.L_x_10843:
        /* <DEDUP_REMOVED lines=20> */
.L_x_10871:
[----:B------:R-:W0:Y:S02]  /*8b80*/  F2I.U64.F64.TRUNC R4, R4 ;  /* 0x0000000400047311 */ /* 0x000e24000030d800 */
[----:B0-----:R0:W-:Y:S01]  /*8b90*/  STG.E.64 [R16.64], R4 ;  /* 0x0000000410007986 */ /* 0x0011e2000c101b24 */
[----:B------:R-:W-:Y:S05]  /*8ba0*/  BRA `(.L_x_10844) ;  /* 0x0000002000007947 */ /* 0x000fea0003800000 */
.L_x_10870:
[----:B------:R-:W0:Y:S02]  /*8bb0*/  F2I.U32.F64.TRUNC R5, R4 ;  /* 0x0000000400057311 */ /* 0x000e24000030d000 */
[----:B0-----:R0:W-:Y:S02]  /*8bc0*/  STG.E [R16.64], R5 ;  /* 0x0000000510007986 */ /* 0x0011e4000c101924 */
.L_x_10844:
[----:B------:R-:W-:Y:S02]  /*8bd0*/  IADD3 R19, R19, 0x80, RZ ;  /* 0x0000008013137810 */ /* 0x000fe40007ffe0ff */
.L_x_10739:
[----:B------:R-:W-:Y:S05]  /*8be0*/  BSYNC B6 ;  /* 0x0000000000067941 */ /* 0x000fea0003800000 */
.L_x_10738:
        /* <DEDUP_REMOVED lines=230> */
.L_x_10872:
        /* <DEDUP_REMOVED lines=19> */
.L_x_10876:
[----:B------:R-:W2:Y:S02]  /*9b80*/  LDG.E.U8 R2, [R2.64] ;  /* 0x0000002402027981 */ /* 0x000ea4000c1e1100 */
[----:B--2---:R0:W1:Y:S01]  /*9b90*/  I2F.F64.U16 R4, R2 ;  /* 0x0000000200047312 */ /* 0x0040620000101800 */
[----:B------:R-:W-:Y:S05]  /*9ba0*/  BRA `(.L_x_10878) ;  /* 0x00000df000007947 */ /* 0x000fea0003800000 */
.L_x_10875:
        /* <DEDUP_REMOVED lines=9> */
.L_x_10880:
[----:B------:R-:W2:Y:S02]  /*9c40*/  LDG.E R2, [R2.64] ;  /* 0x0000002402027981 */ /* 0x000ea4000c1e1900 */
[----:B--2---:R0:W1:Y:S01]  /*9c50*/  I2F.F64 R4, R2 ;  /* 0x0000000200047312 */ /* 0x0040620000201c00 */
[----:B------:R-:W-:Y:S05]  /*9c60*/  BRA `(.L_x_10878) ;  /* 0x00000d3000007947 */ /* 0x000fea0003800000 */
.L_x_10879:
[----:B------:R-:W2:Y:S02]  /*9c70*/  LDG.E.U16 R2, [R2.64] ;  /* 0x0000002402027981 */ /* 0x000ea4000c1e1500 */
[----:B--2---:R0:W1:Y:S01]  /*9c80*/  I2F.F64.S16 R4, R2 ;  /* 0x0000000200047312 */ /* 0x0040620000101c00 */
[----:B------:R-:W-:Y:S05]  /*9c90*/  BRA `(.L_x_10878) ;  /* 0x00000d0000007947 */ /* 0x000fea0003800000 */
.L_x_10874:
        /* <DEDUP_REMOVED lines=10> */
.L_x_10882:
[----:B------:R-:W2:Y:S02]  /*9d40*/  LDG.E.U16 R0, [R2.64] ;  /* 0x0000002402007981 */ /* 0x000ea4000c1e1500 */
[----:B--2---:R-:W-:-:S05]  /*9d50*/  HADD2.F32 R0, -RZ, R0.H0_H0 ;  /* 0x20000000ff007230 */ /* 0x004fca0000004100 */
[----:B------:R-:W-:-:S04]  /*9d60*/  FMUL.FTZ R0, R0, 1 ;  /* 0x3f80000000007820 */ /* 0x000fc80000410000 */
[----:B------:R0:W1:Y:S01]  /*9d70*/  F2F.F64.F32 R4, R0 ;  /* 0x0000000000047310 */ /* 0x0000620000201800 */
[----:B------:R-:W-:Y:S05]  /*9d80*/  BRA `(.L_x_10878) ;  /* 0x00000c1000007947 */ /* 0x000fea0003800000 */
.L_x_10881:
        /* <DEDUP_REMOVED lines=10> */
.L_x_10884:
[----:B------:R-:W2:Y:S02]  /*9e30*/  LDG.E.U16 R2, [R2.64] ;  /* 0x0000002402027981 */ /* 0x000ea4000c1e1500 */
[----:B--2---:R-:W-:-:S05]  /*9e40*/  HADD2.F32 R0, -RZ, R2.H0_H0 ;  /* 0x20000002ff007230 */ /* 0x004fca0000004100 */
[----:B------:R-:W-:-:S04]  /*9e50*/  FMUL.FTZ R0, R0, 1 ;  /* 0x3f80000000007820 */ /* 0x000fc80000410000 */
[----:B------:R0:W1:Y:S01]  /*9e60*/  F2F.F64.F32 R4, R0 ;  /* 0x0000000000047310 */ /* 0x0000620000201800 */
[----:B------:R-:W-:Y:S05]  /*9e70*/  BRA `(.L_x_10878) ;  /* 0x00000b2000007947 */ /* 0x000fea0003800000 */
.L_x_10883:
[----:B------:R0:W5:Y:S01]  /*9e80*/  LDG.E.64 R4, [R2.64] ;  /* 0x0000002402047981 */ /* 0x000162000c1e1b00 */
[----:B------:R-:W-:Y:S05]  /*9e90*/  BRA `(.L_x_10878) ;  /* 0x00000b0000007947 */ /* 0x000fea0003800000 */
.L_x_10873:
        /* <DEDUP_REMOVED lines=13> */
.L_x_10887:
[----:B------:R0:W5:Y:S01]  /*9f70*/  LDG.E.64 R4, [R2.64] ;  /* 0x0000002402047981 */ /* 0x000162000c1e1b00 */
[----:B------:R-:W-:Y:S05]  /*9f80*/  BRA `(.L_x_10878) ;  /* 0x00000a1000007947 */ /* 0x000fea0003800000 */
.L_x_10886:
        /* <DEDUP_REMOVED lines=28> */
.L_x_10889:
        /* <DEDUP_REMOVED lines=15> */
.L_x_10888:
[----:B------:R-:W2:Y:S02]  /*a240*/  LDG.E.U16 R0, [R2.64] ;  /* 0x0000002402007981 */ /* 0x000ea4000c1e1500 */
[----:B--2---:R-:W-:-:S05]  /*a250*/  PRMT R0, RZ, 0x5410, R0 ;  /* 0x00005410ff007816 */ /* 0x004fca0000000000 */
[----:B------:R-:W-:-:S04]  /*a260*/  FMUL.FTZ R0, R0, 1 ;  /* 0x3f80000000007820 */ /* 0x000fc80000410000 */
[----:B------:R0:W1:Y:S01]  /*a270*/  F2F.F64.F32 R4, R0 ;  /* 0x0000000000047310 */ /* 0x0000620000201800 */
[----:B------:R-:W-:Y:S05]  /*a280*/  BRA `(.L_x_10878) ;  /* 0x0000071000007947 */ /* 0x000fea0003800000 */
.L_x_10885:
        /* <DEDUP_REMOVED lines=11> */
.L_x_10892:
        /* <DEDUP_REMOVED lines=21> */
.L_x_10896:
[----:B------:R-:W-:Y:S05]  /*a490*/  BSYNC B1 ;  /* 0x0000000000017941 */ /* 0x000fea0003800000 */
.L_x_10895:
[----:B------:R-:W-:Y:S01]  /*a4a0*/  LEA R3, R0, 0x3b800000, 0x17 ;  /* 0x3b80000000037811 */ /* 0x000fe200078eb8ff */
[----:B------:R-:W-:-:S05]  /*a4b0*/  IMAD.SHL.U32 R0, R2, 0x100000, RZ ;  /* 0x0010000002007824 */ /* 0x000fca00078e00ff */
[----:B------:R-:W-:Y:S02]  /*a4c0*/  LOP3.LUT R0, R3, R0, R4, 0xfe, !PT ;  /* 0x0000000003007212 */ /* 0x000fe400078efe04 */
.L_x_10894:
[----:B------:R-:W-:Y:S05]  /*a4d0*/  BSYNC B0 ;  /* 0x0000000000007941 */ /* 0x000fea0003800000 */
.L_x_10893:
[----:B------:R-:W-:-:S04]  /*a4e0*/  FMUL.FTZ R0, R0, 1 ;  /* 0x3f80000000007820 */ /* 0x000fc80000410000 */
[----:B------:R0:W1:Y:S01]  /*a4f0*/  F2F.F64.F32 R4, R0 ;  /* 0x0000000000047310 */ /* 0x0000620000201800 */
[----:B------:R-:W-:Y:S05]  /*a500*/  BRA `(.L_x_10878) ;  /* 0x0000049000007947 */ /* 0x000fea0003800000 */
.L_x_10891:
        /* <DEDUP_REMOVED lines=21> */
.L_x_10900:
[----:B------:R-:W-:Y:S05]  /*a660*/  BSYNC B1 ;  /* 0x0000000000017941 */ /* 0x000fea0003800000 */
.L_x_10899:
[----:B------:R-:W-:Y:S01]  /*a670*/  LEA R3, R0, 0x37800000, 0x17 ;  /* 0x3780000000037811 */ /* 0x000fe200078eb8ff */
[----:B------:R-:W-:-:S05]  /*a680*/  IMAD.SHL.U32 R0, R2, 0x200000, RZ ;  /* 0x0020000002007824 */ /* 0x000fca00078e00ff */
[----:B------:R-:W-:Y:S02]  /*a690*/  LOP3.LUT R0, R3, R0, R4, 0xfe, !PT ;  /* 0x0000000003007212 */ /* 0x000fe400078efe04 */
.L_x_10898:
[----:B------:R-:W-:Y:S05]  /*a6a0*/  BSYNC B0 ;  /* 0x0000000000007941 */ /* 0x000fea0003800000 */
.L_x_10897:
[----:B------:R-:W-:-:S04]  /*a6b0*/  FMUL.FTZ R0, R0, 1 ;  /* 0x3f80000000007820 */ /* 0x000fc80000410000 */
[----:B------:R0:W1:Y:S01]  /*a6c0*/  F2F.F64.F32 R4, R0 ;  /* 0x0000000000047310 */ /* 0x0000620000201800 */
[----:B------:R-:W-:Y:S05]  /*a6d0*/  BRA `(.L_x_10878) ;  /* 0x000002c000007947 */ /* 0x000fea0003800000 */
.L_x_10890:
        /* <DEDUP_REMOVED lines=14> */
.L_x_10904:
[----:B------:R-:W-:Y:S05]  /*a7c0*/  BSYNC B0 ;  /* 0x0000000000007941 */ /* 0x000fea0003800000 */
.L_x_10903:
[----:B------:R-:W-:-:S04]  /*a7d0*/  FMUL.FTZ R0, R0, 1 ;  /* 0x3f80000000007820 */ /* 0x000fc80000410000 */
[----:B------:R0:W1:Y:S01]  /*a7e0*/  F2F.F64.F32 R4, R0 ;  /* 0x0000000000047310 */ /* 0x0000620000201800 */
[----:B------:R-:W-:Y:S05]  /*a7f0*/  BRA `(.L_x_10878) ;  /* 0x000001a000007947 */ /* 0x000fea0003800000 */
.L_x_10877:
        /* <DEDUP_REMOVED lines=21> */
.L_x_10902:
[----:B------:R-:W2:Y:S02]  /*a950*/  LDG.E.64 R4, [R2.64] ;  /* 0x0000002402047981 */ /* 0x000ea4000c1e1b00 */
[----:B--2---:R-:W0:Y:S01]  /*a960*/  I2F.F64.U64 R4, R4 ;  /* 0x0000000400047312 */ /* 0x004e220000301800 */
[----:B------:R-:W-:Y:S05]  /*a970*/  BRA `(.L_x_10878) ;  /* 0x0000002000007947 */ /* 0x000fea0003800000 */
.L_x_10901:
[----:B------:R-:W2:Y:S02]  /*a980*/  LDG.E R2, [R2.64] ;  /* 0x0000002402027981 */ /* 0x000ea4000c1e1900 */
[----:B--2---:R0:W1:Y:S02]  /*a990*/  I2F.F64.U32 R4, R2 ;  /* 0x0000000200047312 */ /* 0x0040640000201800 */
.L_x_10878:
        /* <DEDUP_REMOVED lines=26> */
.L_x_10908:
[----:B------:R-:W0:Y:S02]  /*ab40*/  F2I.S64.F64.TRUNC R4, R4 ;  /* 0x0000000400047311 */ /* 0x000e24000030d900 */
[----:B0-----:R-:W-:-:S05]  /*ab50*/  IMAD.MOV.U32 R3, RZ, RZ, R4 ;  /* 0x000000ffff037224 */ /* 0x001fca00078e0004 */
[----:B------:R-:W-:Y:S01]  /*ab60*/  STG.E.U8 [R16.64], R3 ;  /* 0x0000000310007986 */ /* 0x000fe2000c101124 */
[----:B------:R-:W-:Y:S05]  /*ab70*/  EXIT ;  /* 0x000000000000794d */ /* 0x000fea0003800000 */
.L_x_10907:
        /* <DEDUP_REMOVED lines=9> */
.L_x_10911:
[----:B------:R-:W0:Y:S02]  /*ac10*/  F2I.F64.TRUNC R5, R4 ;  /* 0x0000000400057311 */ /* 0x000e24000030d100 */
[----:B0-----:R-:W-:Y:S01]  /*ac20*/  STG.E [R16.64], R5 ;  /* 0x0000000510007986 */ /* 0x001fe2000c101924 */
[----:B------:R-:W-:Y:S05]  /*ac30*/  EXIT ;  /* 0x000000000000794d */ /* 0x000fea0003800000 */
.L_x_10910:
[----:B------:R-:W0:Y:S02]  /*ac40*/  F2I.F64.TRUNC R5, R4 ;  /* 0x0000000400057311 */ /* 0x000e24000030d100 */
[----:B0-----:R-:W-:Y:S01]  /*ac50*/  STG.E.U16 [R16.64], R5 ;  /* 0x0000000510007986 */ /* 0x001fe2000c101524 */
[----:B------:R-:W-:Y:S05]  /*ac60*/  EXIT ;  /* 0x000000000000794d */ /* 0x000fea0003800000 */
.L_x_10906:
        /* <DEDUP_REMOVED lines=11> */
.L_x_10913:
[----:B------:R-:W0:Y:S01]  /*ad20*/  F2F.F32.F64 R0, R4 ;  /* 0x0000000400007310 */ /* 0x000e220000301000 */
[----:B------:R-:W0:-:S14]  /*ad30*/  DSETP.GEU.AND P0, PT, |R4|, c[0x2][0x0], PT ;  /* 0x008000000400762a */ /* 0x000e1c0003f0e200 */
[----:B0-----:R-:W-:-:S05]  /*ad40*/  @!P0 FMUL R0, R0, 1.175494350822287508e-38 ;  /* 0x0080000000008820 */ /* 0x001fca0000400000 */
[----:B------:R-:W-:-:S05]  /*ad50*/  F2FP.PACK_AB R0, RZ, R0 ;  /* 0x00000000ff00723e */ /* 0x000fca00000000ff */
[----:B------:R-:W-:Y:S01]  /*ad60*/  STG.E.U16 [R16.64], R0 ;  /* 0x0000000010007986 */ /* 0x000fe2000c101524 */
[----:B------:R-:W-:Y:S05]  /*ad70*/  EXIT ;  /* 0x000000000000794d */ /* 0x000fea0003800000 */
.L_x_10912:
        /* <DEDUP_REMOVED lines=12> */
.L_x_10915:
[----:B------:R-:W0:Y:S01]  /*ae40*/  F2F.F32.F64 R0, R4 ;  /* 0x0000000400007310 */ /* 0x000e220000301000 */
[----:B------:R-:W0:-:S14]  /*ae50*/  DSETP.GEU.AND P0, PT, |R4|, c[0x2][0x0], PT ;  /* 0x008000000400762a */ /* 0x000e1c0003f0e200 */
[----:B0-----:R-:W-:-:S05]  /*ae60*/  @!P0 FMUL R0, R0, 1.175494350822287508e-38 ;  /* 0x0080000000008820 */ /* 0x001fca0000400000 */
[----:B------:R-:W-:-:S04]  /*ae70*/  F2FP.PACK_AB R3, RZ, R0 ;  /* 0x00000000ff03723e */ /* 0x000fc800000000ff */
[----:B------:R-:W-:-:S05]  /*ae80*/  PRMT R3, R3, 0x5410, RZ ;  /* 0x0000541003037816 */ /* 0x000fca00000000ff */
[----:B------:R-:W-:Y:S01]  /*ae90*/  STG.E [R16.64], R3 ;  /* 0x0000000310007986 */ /* 0x000fe2000c101924 */
[----:B------:R-:W-:Y:S05]  /*aea0*/  EXIT ;  /* 0x000000000000794d */ /* 0x000fea0003800000 */
.L_x_10914:
[----:B------:R-:W-:Y:S01]  /*aeb0*/  STG.E.64 [R16.64], R4 ;  /* 0x0000000410007986 */ /* 0x000fe2000c101b24 */
[----:B------:R-:W-:Y:S05]  /*aec0*/  EXIT ;  /* 0x000000000000794d */ /* 0x000fea0003800000 */
.L_x_10905:
        /* <DEDUP_REMOVED lines=12> */
.L_x_10918:
[----:B------:R-:W-:-:S05]  /*af90*/  CS2R R6, SRZ ;  /* 0x0000000000067805 */ /* 0x000fca000001ff00 */
[----:B------:R-:W-:Y:S01]  /*afa0*/  STG.E.128 [R16.64], R4 ;  /* 0x0000000410007986 */ /* 0x000fe2000c101d24 */
[----:B------:R-:W-:Y:S05]  /*afb0*/  EXIT ;  /* 0x000000000000794d */ /* 0x000fea0003800000 */
.L_x_10917:
        /* <DEDUP_REMOVED lines=23> */
.L_x_10922:
[----:B------:R-:W-:Y:S05]  /*b130*/  BSYNC B0 ;  /* 0x0000000000007941 */ /* 0x000fea0003800000 */
.L_x_10921:
[----:B------:R-:W-:-:S05]  /*b140*/  LOP3.LUT R3, R0, R3, RZ, 0xfc, !PT ;  /* 0x0000000300037212 */ /* 0x000fca00078efcff */
[----:B------:R-:W-:Y:S01]  /*b150*/  STG.E.U8 [R16.64], R3 ;  /* 0x0000000310007986 */ /* 0x000fe2000c101124 */
[----:B------:R-:W-:Y:S05]  /*b160*/  EXIT ;  /* 0x000000000000794d */ /* 0x000fea0003800000 */
.L_x_10920:
        /* <DEDUP_REMOVED lines=15> */
.L_x_10924:
[----:B------:R-:W-:Y:S01]  /*b260*/  IMAD.MOV.U32 R0, RZ, RZ, 0x7f ;  /* 0x0000007fff007424 */ /* 0x000fe200078e00ff */
[----:B------:R-:W-:-:S04]  /*b270*/  ISETP.GT.U32.AND P0, PT, R2, 0x7f800000, PT ;  /* 0x7f8000000200780c */ /* 0x000fc80003f04070 */
[----:B------:R-:W-:-:S04]  /*b280*/  SEL R0, R0, 0x7c, P0 ;  /* 0x0000007c00007807 */ /* 0x000fc80000000000 */
.L_x_10925:
[----:B------:R-:W-:Y:S05]  /*b290*/  BSYNC B0 ;  /* 0x0000000000007941 */ /* 0x000fea0003800000 */
.L_x_10923:
[----:B------:R-:W-:-:S04]  /*b2a0*/  LOP3.LUT R2, R3, 0x80000000, RZ, 0xc0, !PT ;  /* 0x8000000003027812 */ /* 0x000fc800078ec0ff */
[----:B------:R-:W-:-:S04]  /*b2b0*/  SHF.R.U32.HI R3, RZ, 0x18, R2 ;  /* 0x00000018ff037819 */ /* 0x000fc80000011602 */
[----:B------:R-:W-:-:S05]  /*b2c0*/  LOP3.LUT R3, R0, R3, RZ, 0xfc, !PT ;  /* 0x0000000300037212 */ /* 0x000fca00078efcff */
[----:B------:R-:W-:Y:S01]  /*b2d0*/  STG.E.U8 [R16.64], R3 ;  /* 0x0000000310007986 */ /* 0x000fe2000c101124 */
[----:B------:R-:W-:Y:S05]  /*b2e0*/  EXIT ;  /* 0x000000000000794d */ /* 0x000fea0003800000 */
.L_x_10919:
[----:B------:R-:W0:Y:S01]  /*b2f0*/  F2F.F32.F64 R0, R4 ;  /* 0x0000000400007310 */ /* 0x000e220000301000 */
[----:B------:R-:W0:-:S14]  /*b300*/  DSETP.GEU.AND P0, PT, |R4|, c[0x2][0x0], PT ;  /* 0x008000000400762a */ /* 0x000e1c0003f0e200 */
[----:B0-----:R-:W-:-:S05]  /*b310*/  @!P0 FMUL R0, R0, 1.175494350822287508e-38 ;  /* 0x0080000000008820 */ /* 0x001fca0000400000 */
[----:B------:R-:W-:-:S05]  /*b320*/  F2FP.BF16.PACK_AB R0, RZ, R0 ;  /* 0x00000000ff00723e */ /* 0x000fca00000010ff */
[----:B------:R-:W-:Y:S01]  /*b330*/  STG.E.U16 [R16.64], R0 ;  /* 0x0000000010007986 */ /* 0x000fe2000c101524 */
[----:B------:R-:W-:Y:S05]  /*b340*/  EXIT ;  /* 0x000000000000794d */ /* 0x000fea0003800000 */
.L_x_10916:
        /* <DEDUP_REMOVED lines=11> */
.L_x_10928:
        /* <DEDUP_REMOVED lines=19> */
.L_x_10931:
[----:B------:R-:W-:-:S04]  /*b530*/  LOP3.LUT R2, R3, 0x80000000, RZ, 0xc0, !PT ;  /* 0x8000000003027812 */ /* 0x000fc800078ec0ff */
[----:B------:R-:W-:-:S04]  /*b540*/  SHF.R.U32.HI R3, RZ, 0x18, R2 ;  /* 0x00000018ff037819 */ /* 0x000fc80000011602 */
[----:B------:R-:W-:-:S04]  /*b550*/  LOP3.LUT R0, R0, R3, RZ, 0xfc, !PT ;  /* 0x0000000300007212 */ /* 0x000fc800078efcff */
[----:B------:R-:W-:Y:S02]  /*b560*/  PRMT R8, R0, 0x7610, R8 ;  /* 0x0000761000087816 */ /* 0x000fe40000000008 */
.L_x_10930:
[----:B------:R-:W-:Y:S05]  /*b570*/  BSYNC B0 ;  /* 0x0000000000007941 */ /* 0x000fea0003800000 */
.L_x_10929:
[----:B------:R-:W-:Y:S01]  /*b580*/  STG.E.U8 [R16.64], R8 ;  /* 0x0000000810007986 */ /* 0x000fe2000c101124 */
[----:B------:R-:W-:Y:S05]  /*b590*/  EXIT ;  /* 0x000000000000794d */ /* 0x000fea0003800000 */
.L_x_10927:
        /* <DEDUP_REMOVED lines=19> */
.L_x_10934:
[----:B------:R-:W-:-:S04]  /*b6d0*/  LOP3.LUT R2, R3, 0x80000000, RZ, 0xc0, !PT ;  /* 0x8000000003027812 */ /* 0x000fc800078ec0ff */
[----:B------:R-:W-:-:S04]  /*b6e0*/  SHF.R.U32.HI R3, RZ, 0x18, R2 ;  /* 0x00000018ff037819 */ /* 0x000fc80000011602 */
[----:B------:R-:W-:-:S04]  /*b6f0*/  LOP3.LUT R0, R0, R3, RZ, 0xfc, !PT ;  /* 0x0000000300007212 */ /* 0x000fc800078efcff */
[----:B------:R-:W-:Y:S02]  /*b700*/  PRMT R8, R0, 0x7610, R8 ;  /* 0x0000761000087816 */ /* 0x000fe40000000008 */
.L_x_10933:
[----:B------:R-:W-:Y:S05]  /*b710*/  BSYNC B0 ;  /* 0x0000000000007941 */ /* 0x000fea0003800000 */
.L_x_10932:
[----:B------:R-:W-:Y:S01]  /*b720*/  STG.E.U8 [R16.64], R8 ;  /* 0x0000000810007986 */ /* 0x000fe2000c101124 */
[----:B------:R-:W-:Y:S05]  /*b730*/  EXIT ;  /* 0x000000000000794d */ /* 0x000fea0003800000 */
.L_x_10926:
        /* <DEDUP_REMOVED lines=24> */
.L_x_10909:
        /* <DEDUP_REMOVED lines=20> */
.L_x_10936:
[----:B------:R-:W0:Y:S02]  /*ba00*/  F2I.U64.F64.TRUNC R4, R4 ;  /* 0x0000000400047311 */ /* 0x000e24000030d800 */
[----:B0-----:R-:W-:Y:S01]  /*ba10*/  STG.E.64 [R16.64], R4 ;  /* 0x0000000410007986 */ /* 0x001fe2000c101b24 */
[----:B------:R-:W-:Y:S05]  /*ba20*/  EXIT ;  /* 0x000000000000794d */ /* 0x000fea0003800000 */
.L_x_10935:
[----:B------:R-:W0:Y:S02]  /*ba30*/  F2I.U32.F64.TRUNC R5, R4 ;  /* 0x0000000400057311 */ /* 0x000e24000030d000 */
[----:B0-----:R-:W-:Y:S01]  /*ba40*/  STG.E [R16.64], R5 ;  /* 0x0000000510007986 */ /* 0x001fe2000c101924 */
[----:B------:R-:W-:Y:S05]  /*ba50*/  EXIT ;  /* 0x000000000000794d */ /* 0x000fea0003800000 */
.L_x_10937:
        /* <DEDUP_REMOVED lines=10> */
.L_x_34128:


//--------------------- .text._ZN2at6native27unrolled_elementwise_kernelIZZZNS0_21clamp_min_kernel_cudaERNS_18TensorIteratorBaseERKN3c106ScalarEENKUlvE_clEvENKUlvE4_clEvEUldE_St5arrayIPcLm2EELi4E23TrivialOffsetCalculatorILi1EjESF_NS0_6memory12LoadWithCastILi1EEENSG_13StoreWithCastILi1EEEEEviT_T0_T2_T3_T4_T5_ --------------------------
	.section	.text._ZN2at6native27unrolled_elementwise_kernelIZZZNS0_21clamp_min_kernel_cudaERNS_18TensorIteratorBaseERKN3c106ScalarEENKUlvE_clEvENKUlvE4_clEvEUldE_St5arrayIPcLm2EELi4E23TrivialOffsetCalculatorILi1EjESF_NS0_6memory12LoadWithCastILi1EEENSG_13StoreWithCastILi1EEEEEviT_T0_T2_T3_T4_T5_,"ax",@progbits
	.sectioninfo	@"SHI_REGISTERS=38"
	.align	128
        .global         _ZN2at6native27unrolled_elementwise_kernelIZZZNS0_21clamp_min_kernel_cudaERNS_18TensorIteratorBaseERKN3c106ScalarEENKUlvE_clEvENKUlvE4_clEvEUldE_St5arrayIPcLm2EELi4E23TrivialOffsetCalculatorILi1EjESF_NS0_6memory12LoadWithCastILi1EEENSG_13StoreWithCastILi1EEEEEviT_T0_T2_T3_T4_T5_
        .type           _ZN2at6native27unrolled_elementwise_kernelIZZZNS0_21clamp_min_kernel_cudaERNS_18TensorIteratorBaseERKN3c106ScalarEENKUlvE_clEvENKUlvE4_clEvEUldE_St5arrayIPcLm2EELi4E23TrivialOffsetCalculatorILi1EjESF_NS0_6memory12LoadWithCastILi1EEENSG_13StoreWithCastILi1EEEEEviT_T0_T2_T3_T4_T5_,@function
        .size           _ZN2at6native27unrolled_elementwise_kernelIZZZNS0_21clamp_min_kernel_cudaERNS_18TensorIteratorBaseERKN3c106ScalarEENKUlvE_clEvENKUlvE4_clEvEUldE_St5arrayIPcLm2EELi4E23TrivialOffsetCalculatorILi1EjESF_NS0_6memory12LoadWithCastILi1EEENSG_13StoreWithCastILi1EEEEEviT_T0_T2_T3_T4_T5_,(.L_x_34129 - _ZN2at6native27unrolled_elementwise_kernelIZZZNS0_21clamp_min_kernel_cudaERNS_18TensorIteratorBaseERKN3c106ScalarEENKUlvE_clEvENKUlvE4_clEvEUldE_St5arrayIPcLm2EELi4E23TrivialOffsetCalculatorILi1EjESF_NS0_6memory12LoadWithCastILi1EEENSG_13StoreWithCastILi1EEEEEviT_T0_T2_T3_T4_T5_)
        .other          _ZN2at6native27unrolled_elementwise_kernelIZZZNS0_21clamp_min_kernel_cudaERNS_18TensorIteratorBaseERKN3c106ScalarEENKUlvE_clEvENKUlvE4_clEvEUldE_St5arrayIPcLm2EELi4E23TrivialOffsetCalculatorILi1EjESF_NS0_6memory12LoadWithCastILi1EEENSG_13StoreWithCastILi1EEEEEviT_T0_T2_T3_T4_T5_,@"STO_CUDA_ENTRY STV_DEFAULT"
_ZN2at6native27unrolled_elementwise_kernelIZZZNS0_21clamp_min_kernel_cudaERNS_18TensorIteratorBaseERKN3c106ScalarEENKUlvE_clEvENKUlvE4_clEvEUldE_St5arrayIPcLm2EELi4E23TrivialOffsetCalculatorILi1EjESF_NS0_6memory12LoadWithCastILi1EEENSG_13StoreWithCastILi1EEEEEviT_T0_T2_T3_T4_T5_:
.text._ZN2at6native27unrolled_elementwise_kernelIZZZNS0_21clamp_min_kernel_cudaERNS_18TensorIteratorBaseERKN3c106ScalarEENKUlvE_clEvENKUlvE4_clEvEUldE_St5arrayIPcLm2EELi4E23TrivialOffsetCalculatorILi1EjESF_NS0_6memory12LoadWithCastILi1EEENSG_13StoreWithCastILi1EEEEEviT_T0_T2_T3_T4_T5_:
        /* <DEDUP_REMOVED lines=30> */
.L_x_10943:
[----:B------:R-:W2:Y:S02]  /*01e0*/  LDG.E.U8 R4, [R4.64] ;  /* 0x0000002404047981 */ /* 0x000ea4000c1e1100 */
[----:B--2---:R0:W1:Y:S01]  /*01f0*/  I2F.F64.U16 R28, R4 ;  /* 0x00000004001c7312 */ /* 0x0040620000101800 */
[----:B------:R-:W-:Y:S05]  /*0200*/  BRA `(.L_x_10945) ;  /* 0x00000e0000007947 */ /* 0x000fea0003800000 */
.L_x_10942:
        /* <DEDUP_REMOVED lines=9> */
.L_x_10947:
[----:B------:R-:W2:Y:S02]  /*02a0*/  LDG.E R4, [R4.64] ;  /* 0x0000002404047981 */ /* 0x000ea4000c1e1900 */
[----:B--2---:R0:W1:Y:S01]  /*02b0*/  I2F.F64 R28, R4 ;  /* 0x00000004001c7312 */ /* 0x0040620000201c00 */
[----:B------:R-:W-:Y:S05]  /*02c0*/  BRA `(.L_x_10945) ;  /* 0x00000d4000007947 */ /* 0x000fea0003800000 */
.L_x_10946:
[----:B------:R-:W2:Y:S02]  /*02d0*/  LDG.E.U16 R4, [R4.64] ;  /* 0x0000002404047981 */ /* 0x000ea4000c1e1500 */
[----:B--2---:R0:W1:Y:S01]  /*02e0*/  I2F.F64.S16 R28, R4 ;  /* 0x00000004001c7312 */ /* 0x0040620000101c00 */
[----:B------:R-:W-:Y:S05]  /*02f0*/  BRA `(.L_x_10945) ;  /* 0x00000d1000007947 */ /* 0x000fea0003800000 */
.L_x_10941:
        /* <DEDUP_REMOVED lines=10> */
.L_x_10949:
[----:B------:R-:W2:Y:S02]  /*03a0*/  LDG.E.U16 R0, [R4.64] ;  /* 0x0000002404007981 */ /* 0x000ea4000c1e1500 */
[----:B--2---:R-:W-:-:S05]  /*03b0*/  HADD2.F32 R0, -RZ, R0.H0_H0 ;  /* 0x20000000ff007230 */ /* 0x004fca0000004100 */
[----:B------:R-:W-:-:S04]  /*03c0*/  FMUL.FTZ R0, R0, 1 ;  /* 0x3f80000000007820 */ /* 0x000fc80000410000 */
[----:B------:R0:W1:Y:S01]  /*03d0*/  F2F.F64.F32 R28, R0 ;  /* 0x00000000001c7310 */ /* 0x0000620000201800 */
[----:B------:R-:W-:Y:S05]  /*03e0*/  BRA `(.L_x_10945) ;  /* 0x00000c2000007947 */ /* 0x000fea0003800000 */
.L_x_10948:
        /* <DEDUP_REMOVED lines=10> */
.L_x_10951:
[----:B------:R-:W2:Y:S02]  /*0490*/  LDG.E.U16 R4, [R4.64] ;  /* 0x0000002404047981 */ /* 0x000ea4000c1e1500 */
[----:B--2---:R-:W-:-:S05]  /*04a0*/  HADD2.F32 R0, -RZ, R4.H0_H0 ;  /* 0x20000004ff007230 */ /* 0x004fca0000004100 */
[----:B------:R-:W-:-:S04]  /*04b0*/  FMUL.FTZ R0, R0, 1 ;  /* 0x3f80000000007820 */ /* 0x000fc80000410000 */
[----:B------:R0:W1:Y:S01]  /*04c0*/  F2F.F64.F32 R28, R0 ;  /* 0x00000000001c7310 */ /* 0x0000620000201800 */
[----:B------:R-:W-:Y:S05]  /*04d0*/  BRA `(.L_x_10945) ;  /* 0x00000b3000007947 */ /* 0x000fea0003800000 */
.L_x_10950:
[----:B------:R0:W5:Y:S01]  /*04e0*/  LDG.E.64 R28, [R4.64] ;  /* 0x00000024041c7981 */ /* 0x000162000c1e1b00 */
[----:B------:R-:W-:Y:S05]  /*04f0*/  BRA `(.L_x_10945) ;  /* 0x00000b1000007947 */ /* 0x000fea0003800000 */
.L_x_10940:
        /* <DEDUP_REMOVED lines=13> */
.L_x_10954:
[----:B------:R0:W5:Y:S01]  /*05d0*/  LDG.E.64 R28, [R4.64] ;  /* 0x00000024041c7981 */ /* 0x000162000c1e1b00 */
[----:B------:R-:W-:Y:S05]  /*05e0*/  BRA `(.L_x_10945) ;  /* 0x00000a2000007947 */ /* 0x000fea0003800000 */
.L_x_10953:
        /* <DEDUP_REMOVED lines=28> */
.L_x_10956:
        /* <DEDUP_REMOVED lines=16> */
.L_x_10955:
[----:B------:R-:W2:Y:S02]  /*08b0*/  LDG.E.U16 R0, [R4.64] ;  /* 0x0000002404007981 */ /* 0x000ea4000c1e1500 */
[----:B--2---:R-:W-:-:S05]  /*08c0*/  PRMT R0, RZ, 0x5410, R0 ;  /* 0x00005410ff007816 */ /* 0x004fca0000000000 */
[----:B------:R-:W-:-:S04]  /*08d0*/  FMUL.FTZ R0, R0, 1 ;  /* 0x3f80000000007820 */ /* 0x000fc80000410000 */
[----:B------:R0:W1:Y:S01]  /*08e0*/  F2F.F64.F32 R28, R0 ;  /* 0x00000000001c7310 */ /* 0x0000620000201800 */
[----:B------:R-:W-:Y:S05]  /*08f0*/  BRA `(.L_x_10945) ;  /* 0x0000071000007947 */ /* 0x000fea0003800000 */
.L_x_10952:
        /* <DEDUP_REMOVED lines=11> */
.L_x_10959:
        /* <DEDUP_REMOVED lines=21> */
.L_x_10963:
[----:B------:R-:W-:Y:S05]  /*0b00*/  BSYNC B1 ;  /* 0x0000000000017941 */ /* 0x000fea0003800000 */
.L_x_10962:
[----:B------:R-:W-:Y:S01]  /*0b10*/  LEA R5, R0, 0x3b800000, 0x17 ;  /* 0x3b80000000057811 */ /* 0x000fe200078eb8ff */
[----:B------:R-:W-:-:S05]  /*0b20*/  IMAD.SHL.U32 R0, R3, 0x100000, RZ ;  /* 0x0010000003007824 */ /* 0x000fca00078e00ff */
[----:B------:R-:W-:Y:S02]  /*0b30*/  LOP3.LUT R0, R5, R0, R6, 0xfe, !PT ;  /* 0x0000000005007212 */ /* 0x000fe400078efe06 */
.L_x_10961:
[----:B------:R-:W-:Y:S05]  /*0b40*/  BSYNC B0 ;  /* 0x0000000000007941 */ /* 0x000fea0003800000 */
.L_x_10960:
[----:B------:R-:W-:-:S04]  /*0b50*/  FMUL.FTZ R0, R0, 1 ;  /* 0x3f80000000007820 */ /* 0x000fc80000410000 */
[----:B------:R0:W1:Y:S01]  /*0b60*/  F2F.F64.F32 R28, R0 ;  /* 0x00000000001c7310 */ /* 0x0000620000201800 */
[----:B------:R-:W-:Y:S05]  /*0b70*/  BRA `(.L_x_10945) ;  /* 0x0000049000007947 */ /* 0x000fea0003800000 */
.L_x_10958:
        /* <DEDUP_REMOVED lines=21> */
.L_x_10967:
[----:B------:R-:W-:Y:S05]  /*0cd0*/  BSYNC B1 ;  /* 0x0000000000017941 */ /* 0x000fea0003800000 */
.L_x_10966:
[----:B------:R-:W-:Y:S01]  /*0ce0*/  LEA R5, R0, 0x37800000, 0x17 ;  /* 0x3780000000057811 */ /* 0x000fe200078eb8ff */
[----:B------:R-:W-:-:S05]  /*0cf0*/  IMAD.SHL.U32 R0, R3, 0x200000, RZ ;  /* 0x0020000003007824 */ /* 0x000fca00078e00ff */
[----:B------:R-:W-:Y:S02]  /*0d00*/  LOP3.LUT R0, R5, R0, R6, 0xfe, !PT ;  /* 0x0000000005007212 */ /* 0x000fe400078efe06 */
.L_x_10965:
[----:B------:R-:W-:Y:S05]  /*0d10*/  BSYNC B0 ;  /* 0x0000000000007941 */ /* 0x000fea0003800000 */
.L_x_10964:
[----:B------:R-:W-:-:S04]  /*0d20*/  FMUL.FTZ R0, R0, 1 ;  /* 0x3f80000000007820 */ /* 0x000fc80000410000 */
[----:B------:R0:W1:Y:S01]  /*0d30*/  F2F.F64.F32 R28, R0 ;  /* 0x00000000001c7310 */ /* 0x0000620000201800 */
[----:B------:R-:W-:Y:S05]  /*0d40*/  BRA `(.L_x_10945) ;  /* 0x000002c000007947 */ /* 0x000fea0003800000 */
.L_x_10957:
        /* <DEDUP_REMOVED lines=14> */
.L_x_10971:
[----:B------:R-:W-:Y:S05]  /*0e30*/  BSYNC B0 ;  /* 0x0000000000007941 */ /* 0x000fea0003800000 */
.L_x_10970:
[----:B------:R-:W-:-:S04]  /*0e40*/  FMUL.FTZ R0, R0, 1 ;  /* 0x3f80000000007820 */ /* 0x000fc80000410000 */
[----:B------:R0:W1:Y:S01]  /*0e50*/  F2F.F64.F32 R28, R0 ;  /* 0x00000000001c7310 */ /* 0x0000620000201800 */
[----:B------:R-:W-:Y:S05]  /*0e60*/  BRA `(.L_x_10945) ;  /* 0x000001a000007947 */ /* 0x000fea0003800000 */
.L_x_10944:
        /* <DEDUP_REMOVED lines=21> */
.L_x_10969:
[----:B------:R-:W2:Y:S02]  /*0fc0*/  LDG.E.64 R28, [R4.64] ;  /* 0x00000024041c7981 */ /* 0x000ea4000c1e1b00 */
[----:B--2---:R-:W0:Y:S01]  /*0fd0*/  I2F.F64.U64 R28, R28 ;  /* 0x0000001c001c7312 */ /* 0x004e220000301800 */
[----:B------:R-:W-:Y:S05]  /*0fe0*/  BRA `(.L_x_10945) ;  /* 0x0000002000007947 */ /* 0x000fea0003800000 */
.L_x_10968:
[----:B------:R-:W2:Y:S02]  /*0ff0*/  LDG.E R4, [R4.64] ;  /* 0x0000002404047981 */ /* 0x000ea4000c1e1900 */
[----:B--2---:R0:W1:Y:S02]  /*1000*/  I2F.F64.U32 R28, R4 ;  /* 0x00000004001c7312 */ /* 0x0040640000201800 */
.L_x_10945:
[----:B------:R-:W2:Y:S02]  /*1010*/  S2R R18, SR_TID.X ;  /* 0x0000000000127919 */ /* 0x000ea40000002100 */
[----:B--2---:R-:W-:Y:S02]  /*1020*/  IADD3 R18, R18, 0x80, RZ ;  /* 0x0000008012127810 */ /* 0x004fe40007ffe0ff */
.L_x_10939:
[----:B-1----:R-:W-:Y:S05]  /*1030*/  BSYNC B6 ;  /* 0x0000000000067941 */ /* 0x002fea0003800000 */
.L_x_10938:
        /* <DEDUP_REMOVED lines=22> */
.L_x_10977:
[----:B------:R-:W2:Y:S02]  /*11a0*/  LDG.E.U8 R4, [R4.64] ;  /* 0x0000002404047981 */ /* 0x000ea4000c1e1100 */
[----:B--2---:R0:W1:Y:S01]  /*11b0*/  I2F.F64.U16 R32, R4 ;  /* 0x0000000400207312 */ /* 0x0040620000101800 */
[----:B------:R-:W-:Y:S05]  /*11c0*/  BRA `(.L_x_10979) ;  /* 0x00000df000007947 */ /* 0x000fea0003800000 */
.L_x_10976:
        /* <DEDUP_REMOVED lines=9> */
.L_x_10981:
[----:B------:R-:W2:Y:S02]  /*1260*/  LDG.E R4, [R4.64] ;  /* 0x0000002404047981 */ /* 0x000ea4000c1e1900 */
[----:B--2---:R0:W1:Y:S01]  /*1270*/  I2F.F64 R32, R4 ;  /* 0x0000000400207312 */ /* 0x0040620000201c00 */
[----:B------:R-:W-:Y:S05]  /*1280*/  BRA `(.L_x_10979) ;  /* 0x00000d3000007947 */ /* 0x000fea0003800000 */
.L_x_10980:
[----:B------:R-:W2:Y:S02]  /*1290*/  LDG.E.U16 R4, [R4.64] ;  /* 0x0000002404047981 */ /* 0x000ea4000c1e1500 */
[----:B--2---:R0:W1:Y:S01]  /*12a0*/  I2F.F64.S16 R32, R4 ;  /* 0x0000000400207312 */ /* 0x0040620000101c00 */
[----:B------:R-:W-:Y:S05]  /*12b0*/  BRA `(.L_x_10979) ;  /* 0x00000d0000007947 */ /* 0x000fea0003800000 */
.L_x_10975:
        /* <DEDUP_REMOVED lines=10> */
.L_x_10983:
[----:B------:R-:W2:Y:S02]  /*1360*/  LDG.E.U16 R0, [R4.64] ;  /* 0x0000002404007981 */ /* 0x000ea4000c1e1500 */
[----:B--2---:R-:W-:-:S05]  /*1370*/  HADD2.F32 R0, -RZ, R0.H0_H0 ;  /* 0x20000000ff007230 */ /* 0x004fca0000004100 */
[----:B------:R-:W-:-:S04]  /*1380*/  FMUL.FTZ R0, R0, 1 ;  /* 0x3f80000000007820 */ /* 0x000fc80000410000 */
[----:B------:R0:W1:Y:S01]  /*1390*/  F2F.F64.F32 R32, R0 ;  /* 0x0000000000207310 */ /* 0x0000620000201800 */
[----:B------:R-:W-:Y:S05]  /*13a0*/  BRA `(.L_x_10979) ;  /* 0x00000c1000007947 */ /* 0x000fea0003800000 */
.L_x_10982:
        /* <DEDUP_REMOVED lines=10> */
.L_x_10985:
[----:B------:R-:W2:Y:S02]  /*1450*/  LDG.E.U16 R4, [R4.64] ;  /* 0x0000002404047981 */ /* 0x000ea4000c1e1500 */
[----:B--2---:R-:W-:-:S05]  /*1460*/  HADD2.F32 R0, -RZ, R4.H0_H0 ;  /* 0x20000004ff007230 */ /* 0x004fca0000004100 */
[----:B------:R-:W-:-:S04]  /*1470*/  FMUL.FTZ R0, R0, 1 ;  /* 0x3f80000000007820 */ /* 0x000fc80000410000 */
[----:B------:R0:W1:Y:S01]  /*1480*/  F2F.F64.F32 R32, R0 ;  /* 0x0000000000207310 */ /* 0x0000620000201800 */
[----:B------:R-:W-:Y:S05]  /*1490*/  BRA `(.L_x_10979) ;  /* 0x00000b2000007947 */ /* 0x000fea0003800000 */
.L_x_10984:
[----:B------:R0:W5:Y:S01]  /*14a0*/  LDG.E.64 R32, [R4.64] ;  /* 0x0000002404207981 */ /* 0x000162000c1e1b00 */
[----:B------:R-:W-:Y:S05]  /*14b0*/  BRA `(.L_x_10979) ;  /* 0x00000b0000007947 */ /* 0x000fea0003800000 */
.L_x_10974:
        /* <DEDUP_REMOVED lines=13> */
.L_x_10988:
[----:B------:R0:W5:Y:S01]  /*1590*/  LDG.E.64 R32, [R4.64] ;  /* 0x0000002404207981 */ /* 0x000162000c1e1b00 */
[----:B------:R-:W-:Y:S05]  /*15a0*/  BRA `(.L_x_10979) ;  /* 0x00000a1000007947 */ /* 0x000fea0003800000 */
.L_x_10987:
        /* <DEDUP_REMOVED lines=28> */
.L_x_10990:
        /* <DEDUP_REMOVED lines=15> */
.L_x_10989:
[----:B------:R-:W2:Y:S02]  /*1860*/  LDG.E.U16 R0, [R4.64] ;  /* 0x0000002404007981 */ /* 0x000ea4000c1e1500 */
[----:B--2---:R-:W-:-:S05]  /*1870*/  PRMT R0, RZ, 0x5410, R0 ;  /* 0x00005410ff007816 */ /* 0x004fca0000000000 */
[----:B------:R-:W-:-:S04]  /*1880*/  FMUL.FTZ R0, R0, 1 ;  /* 0x3f80000000007820 */ /* 0x000fc80000410000 */
[----:B------:R0:W1:Y:S01]  /*1890*/  F2F.F64.F32 R32, R0 ;  /* 0x0000000000207310 */ /* 0x0000620000201800 */
[----:B------:R-:W-:Y:S05]  /*18a0*/  BRA `(.L_x_10979) ;  /* 0x0000071000007947 */ /* 0x000fea0003800000 */
.L_x_10986:
        /* <DEDUP_REMOVED lines=11> */
.L_x_10993:
        /* <DEDUP_REMOVED lines=21> */
.L_x_10997:
[----:B------:R-:W-:Y:S05]  /*1ab0*/  BSYNC B1 ;  /* 0x0000000000017941 */ /* 0x000fea0003800000 */
.L_x_10996:
[----:B------:R-:W-:Y:S01]  /*1ac0*/  LEA R5, R0, 0x3b800000, 0x17 ;  /* 0x3b80000000057811 */ /* 0x000fe200078eb8ff */
[----:B------:R-:W-:-:S05]  /*1ad0*/  IMAD.SHL.U32 R0, R3, 0x100000, RZ ;  /* 0x0010000003007824 */ /* 0x000fca00078e00ff */
[----:B------:R-:W-:Y:S02]  /*1ae0*/  LOP3.LUT R0, R5, R0, R6, 0xfe, !PT ;  /* 0x0000000005007212 */ /* 0x000fe400078efe06 */
.L_x_10995:
[----:B------:R-:W-:Y:S05]  /*1af0*/  BSYNC B0 ;  /* 0x0000000000007941 */ /* 0x000fea0003800000 */
.L_x_10994:
[----:B------:R-:W-:-:S04]  /*1b00*/  FMUL.FTZ R0, R0, 1 ;  /* 0x3f80000000007820 */ /* 0x000fc80000410000 */
[----:B------:R0:W1:Y:S01]  /*1b10*/  F2F.F64.F32 R32, R0 ;  /* 0x0000000000207310 */ /* 0x0000620000201800 */
[----:B------:R-:W-:Y:S05]  /*1b20*/  BRA `(.L_x_10979) ;  /* 0x0000049000007947 */ /* 0x000fea0003800000 */
.L_x_10992:
        /* <DEDUP_REMOVED lines=21> */
.L_x_11001:
[----:B------:R-:W-:Y:S05]  /*1c80*/  BSYNC B1 ;  /* 0x0000000000017941 */ /* 0x000fea0003800000 */
.L_x_11000:
[----:B------:R-:W-:Y:S01]  /*1c90*/  LEA R5, R0, 0x37800000, 0x17 ;  /* 0x3780000000057811 */ /* 0x000fe200078eb8ff */
[----:B------:R-:W-:-:S05]  /*1ca0*/  IMAD.SHL.U32 R0, R3, 0x200000, RZ ;  /* 0x0020000003007824 */ /* 0x000fca00078e00ff */
[----:B------:R-:W-:Y:S02]  /*1cb0*/  LOP3.LUT R0, R5, R0, R6, 0xfe, !PT ;  /* 0x0000000005007212 */ /* 0x000fe400078efe06 */
.L_x_10999:
[----:B------:R-:W-:Y:S05]  /*1cc0*/  BSYNC B0 ;  /* 0x0000000000007941 */ /* 0x000fea0003800000 */
.L_x_10998:
[----:B------:R-:W-:-:S04]  /*1cd0*/  FMUL.FTZ R0, R0, 1 ;  /* 0x3f80000000007820 */ /* 0x000fc80000410000 */
[----:B------:R0:W1:Y:S01]  /*1ce0*/  F2F.F64.F32 R32, R0 ;  /* 0x0000000000207310 */ /* 0x0000620000201800 */
[----:B------:R-:W-:Y:S05]  /*1cf0*/  BRA `(.L_x_10979) ;  /* 0x000002c000007947 */ /* 0x000fea0003800000 */
.L_x_10991:
        /* <DEDUP_REMOVED lines=14> */
.L_x_11005:
[----:B------:R-:W-:Y:S05]  /*1de0*/  BSYNC B0 ;  /* 0x0000000000007941 */ /* 0x000fea0003800000 */
.L_x_11004:
[----:B------:R-:W-:-:S04]  /*1df0*/  FMUL.FTZ R0, R0, 1 ;  /* 0x3f80000000007820 */ /* 0x000fc80000410000 */
[----:B------:R0:W1:Y:S01]  /*1e00*/  F2F.F64.F32 R32, R0 ;  /* 0x0000000000207310 */ /* 0x0000620000201800 */
[----:B------:R-:W-:Y:S05]  /*1e10*/  BRA `(.L_x_10979) ;  /* 0x000001a000007947 */ /* 0x000fea0003800000 */
.L_x_10978:
        /* <DEDUP_REMOVED lines=21> */
.L_x_11003:
[----:B------:R-:W2:Y:S02]  /*1f70*/  LDG.E.64 R32, [R4.64] ;  /* 0x0000002404207981 */ /* 0x000ea4000c1e1b00 */
[----:B--2---:R-:W0:Y:S01]  /*1f80*/  I2F.F64.U64 R32, R32 ;  /* 0x0000002000207312 */ /* 0x004e220000301800 */
[----:B------:R-:W-:Y:S05]  /*1f90*/  BRA `(.L_x_10979) ;  /* 0x0000002000007947 */ /* 0x000fea0003800000 */
.L_x_11002:
[----:B------:R-:W2:Y:S02]  /*1fa0*/  LDG.E R4, [R4.64] ;  /* 0x0000002404047981 */ /* 0x000ea4000c1e1900 */
[----:B--2---:R0:W1:Y:S02]  /*1fb0*/  I2F.F64.U32 R32, R4 ;  /* 0x0000000400207312 */ /* 0x0040640000201800 */
.L_x_10979:
[----:B------:R-:W-:-:S03]  /*1fc0*/  IADD3 R18, R18, 0x80, RZ ;  /* 0x0000008012127810 */ /* 0x000fc60007ffe0ff */
.L_x_10973:
[----:B------:R-:W-:Y:S05]  /*1fd0*/  BSYNC B6 ;  /* 0x0000000000067941 */ /* 0x000fea0003800000 */
.L_x_10972:
        /* <DEDUP_REMOVED lines=24> */
.L_x_11011:
[----:B------:R-:W2:Y:S02]  /*2160*/  LDG.E.U8 R4, [R4.64] ;  /* 0x0000002404047981 */ /* 0x000ea4000c1e1100 */
[----:B--2---:R0:W2:Y:S01]  /*2170*/  I2F.F64.U16 R16, R4 ;  /* 0x0000000400107312 */ /* 0x0040a20000101800 */
[----:B------:R-:W-:Y:S05]  /*2180*/  BRA `(.L_x_11013) ;  /* 0x00000df000007947 */ /* 0x000fea0003800000 */
.L_x_11010:
        /* <DEDUP_REMOVED lines=9> */
.L_x_11015:
[----:B------:R-:W2:Y:S02]  /*2220*/  LDG.E R4, [R4.64] ;  /* 0x0000002404047981 */ /* 0x000ea4000c1e1900 */
[----:B--2---:R0:W2:Y:S01]  /*2230*/  I2F.F64 R16, R4 ;  /* 0x0000000400107312 */ /* 0x0040a20000201c00 */
[----:B------:R-:W-:Y:S05]  /*2240*/  BRA `(.L_x_11013) ;  /* 0x00000d3000007947 */ /* 0x000fea0003800000 */
.L_x_11014:
[----:B------:R-:W2:Y:S02]  /*2250*/  LDG.E.U16 R4, [R4.64] ;  /* 0x0000002404047981 */ /* 0x000ea4000c1e1500 */
[----:B--2---:R0:W2:Y:S01]  /*2260*/  I2F.F64.S16 R16, R4 ;  /* 0x0000000400107312 */ /* 0x0040a20000101c00 */
[----:B------:R-:W-:Y:S05]  /*2270*/  BRA `(.L_x_11013) ;  /* 0x00000d0000007947 */ /* 0x000fea0003800000 */
.L_x_11009:
        /* <DEDUP_REMOVED lines=10> */
.L_x_11017:
[----:B------:R-:W2:Y:S02]  /*2320*/  LDG.E.U16 R0, [R4.64] ;  /* 0x0000002404007981 */ /* 0x000ea4000c1e1500 */
[----:B--2---:R-:W-:-:S05]  /*2330*/  HADD2.F32 R0, -RZ, R0.H0_H0 ;  /* 0x20000000ff007230 */ /* 0x004fca0000004100 */
[----:B------:R-:W-:-:S04]  /*2340*/  FMUL.FTZ R0, R0, 1 ;  /* 0x3f80000000007820 */ /* 0x000fc80000410000 */
[----:B------:R0:W2:Y:S01]  /*2350*/  F2F.F64.F32 R16, R0 ;  /* 0x0000000000107310 */ /* 0x0000a20000201800 */
[----:B------:R-:W-:Y:S05]  /*2360*/  BRA `(.L_x_11013) ;  /* 0x00000c1000007947 */ /* 0x000fea0003800000 */
.L_x_11016:
        /* <DEDUP_REMOVED lines=10> */
.L_x_11019:
[----:B------:R-:W2:Y:S02]  /*2410*/  LDG.E.U16 R4, [R4.64] ;  /* 0x0000002404047981 */ /* 0x000ea4000c1e1500 */
[----:B--2---:R-:W-:-:S05]  /*2420*/  HADD2.F32 R0, -RZ, R4.H0_H0 ;  /* 0x20000004ff007230 */ /* 0x004fca0000004100 */
[----:B------:R-:W-:-:S04]  /*2430*/  FMUL.FTZ R0, R0, 1 ;  /* 0x3f80000000007820 */ /* 0x000fc80000410000 */
[----:B------:R0:W2:Y:S01]  /*2440*/  F2F.F64.F32 R16, R0 ;  /* 0x0000000000107310 */ /* 0x0000a20000201800 */
[----:B------:R-:W-:Y:S05]  /*2450*/  BRA `(.L_x_11013) ;  /* 0x00000b2000007947 */ /* 0x000fea0003800000 */
.L_x_11018:
[----:B------:R0:W5:Y:S01]  /*2460*/  LDG.E.64 R16, [R4.64] ;  /* 0x0000002404107981 */ /* 0x000162000c1e1b00 */
[----:B------:R-:W-:Y:S05]  /*2470*/  BRA `(.L_x_11013) ;  /* 0x00000b0000007947 */ /* 0x000fea0003800000 */
.L_x_11008:
        /* <DEDUP_REMOVED lines=13> */
.L_x_11022:
[----:B------:R0:W5:Y:S01]  /*2550*/  LDG.E.64 R16, [R4.64] ;  /* 0x0000002404107981 */ /* 0x000162000c1e1b00 */
[----:B------:R-:W-:Y:S05]  /*2560*/  BRA `(.L_x_11013) ;  /* 0x00000a1000007947 */ /* 0x000fea0003800000 */
.L_x_11021:
        /* <DEDUP_REMOVED lines=28> */
.L_x_11024:
        /* <DEDUP_REMOVED lines=15> */
.L_x_11023:
[----:B------:R-:W2:Y:S02]  /*2820*/  LDG.E.U16 R0, [R4.64] ;  /* 0x0000002404007981 */ /* 0x000ea4000c1e1500 */
[----:B--2---:R-:W-:-:S05]  /*2830*/  PRMT R0, RZ, 0x5410, R0 ;  /* 0x00005410ff007816 */ /* 0x004fca0000000000 */
[----:B------:R-:W-:-:S04]  /*2840*/  FMUL.FTZ R0, R0, 1 ;  /* 0x3f80000000007820 */ /* 0x000fc80000410000 */
[----:B------:R0:W2:Y:S01]  /*2850*/  F2F.F64.F32 R16, R0 ;  /* 0x0000000000107310 */ /* 0x0000a20000201800 */
[----:B------:R-:W-:Y:S05]  /*2860*/  BRA `(.L_x_11013) ;  /* 0x0000071000007947 */ /* 0x000fea0003800000 */
.L_x_11020:
        /* <DEDUP_REMOVED lines=11> */
.L_x_11027:
        /* <DEDUP_REMOVED lines=21> */
.L_x_11031:
[----:B------:R-:W-:Y:S05]  /*2a70*/  BSYNC B1 ;  /* 0x0000000000017941 */ /* 0x000fea0003800000 */
.L_x_11030:
[----:B------:R-:W-:Y:S01]  /*2a80*/  LEA R5, R0, 0x3b800000, 0x17 ;  /* 0x3b80000000057811 */ /* 0x000fe200078eb8ff */
[----:B------:R-:W-:-:S05]  /*2a90*/  IMAD.SHL.U32 R0, R3, 0x100000, RZ ;  /* 0x0010000003007824 */ /* 0x000fca00078e00ff */
[----:B------:R-:W-:Y:S02]  /*2aa0*/  LOP3.LUT R0, R5, R0, R6, 0xfe, !PT ;  /* 0x0000000005007212 */ /* 0x000fe400078efe06 */
.L_x_11029:
[----:B------:R-:W-:Y:S05]  /*2ab0*/  BSYNC B0 ;  /* 0x0000000000007941 */ /* 0x000fea0003800000 */
.L_x_11028:
[----:B------:R-:W-:-:S04]  /*2ac0*/  FMUL.FTZ R0, R0, 1 ;  /* 0x3f80000000007820 */ /* 0x000fc80000410000 */
[----:B------:R0:W2:Y:S01]  /*2ad0*/  F2F.F64.F32 R16, R0 ;  /* 0x0000000000107310 */ /* 0x0000a20000201800 */
[----:B------:R-:W-:Y:S05]  /*2ae0*/  BRA `(.L_x_11013) ;  /* 0x0000049000007947 */ /* 0x000fea0003800000 */
.L_x_11026:
        /* <DEDUP_REMOVED lines=21> */
.L_x_11035:
[----:B------:R-:W-:Y:S05]  /*2c40*/  BSYNC B1 ;  /* 0x0000000000017941 */ /* 0x000fea0003800000 */
.L_x_11034:
[----:B------:R-:W-:Y:S01]  /*2c50*/  LEA R5, R0, 0x37800000, 0x17 ;  /* 0x3780000000057811 */ /* 0x000fe200078eb8ff */
[----:B------:R-:W-:-:S05]  /*2c60*/  IMAD.SHL.U32 R0, R3, 0x200000, RZ ;  /* 0x0020000003007824 */ /* 0x000fca00078e00ff */
[----:B------:R-:W-:Y:S02]  /*2c70*/  LOP3.LUT R0, R5, R0, R6, 0xfe, !PT ;  /* 0x0000000005007212 */ /* 0x000fe400078efe06 */
.L_x_11033:
[----:B------:R-:W-:Y:S05]  /*2c80*/  BSYNC B0 ;  /* 0x0000000000007941 */ /* 0x000fea0003800000 */
.L_x_11032:
[----:B------:R-:W-:-:S04]  /*2c90*/  FMUL.FTZ R0, R0, 1 ;  /* 0x3f80000000007820 */ /* 0x000fc80000410000 */
[----:B------:R0:W2:Y:S01]  /*2ca0*/  F2F.F64.F32 R16, R0 ;  /* 0x0000000000107310 */ /* 0x0000a20000201800 */
[----:B------:R-:W-:Y:S05]  /*2cb0*/  BRA `(.L_x_11013) ;  /* 0x000002c000007947 */ /* 0x000fea0003800000 */
.L_x_11025:
        /* <DEDUP_REMOVED lines=14> */
.L_x_11039:
[----:B------:R-:W-:Y:S05]  /*2da0*/  BSYNC B0 ;  /* 0x0000000000007941 */ /* 0x000fea0003800000 */
.L_x_11038:
[----:B------:R-:W-:-:S04]  /*2db0*/  FMUL.FTZ R0, R0, 1 ;  /* 0x3f80000000007820 */ /* 0x000fc80000410000 */
[----:B------:R0:W2:Y:S01]  /*2dc0*/  F2F.F64.F32 R16, R0 ;  /* 0x0000000000107310 */ /* 0x0000a20000201800 */
[----:B------:R-:W-:Y:S05]  /*2dd0*/  BRA `(.L_x_11013) ;  /* 0x000001a000007947 */ /* 0x000fea0003800000 */
.L_x_11012:
        /* <DEDUP_REMOVED lines=21> */
.L_x_11037:
[----:B------:R-:W2:Y:S02]  /*2f30*/  LDG.E.64 R16, [R4.64] ;  /* 0x0000002404107981 */ /* 0x000ea4000c1e1b00 */
[----:B--2---:R-:W0:Y:S01]  /*2f40*/  I2F.F64.U64 R16, R16 ;  /* 0x0000001000107312 */ /* 0x004e220000301800 */
[----:B------:R-:W-:Y:S05]  /*2f50*/  BRA `(.L_x_11013) ;  /* 0x0000002000007947 */ /* 0x000fea0003800000 */
.L_x_11036:
[----:B------:R-:W2:Y:S02]  /*2f60*/  LDG.E R4, [R4.64] ;  /* 0x0000002404047981 */ /* 0x000ea4000c1e1900 */
[----:B--2---:R0:W2:Y:S02]  /*2f70*/  I2F.F64.U32 R16, R4 ;  /* 0x0000000400107312 */ /* 0x0040a40000201800 */
.L_x_11013:
[----:B------:R-:W-:-:S03]  /*2f80*/  IADD3 R18, R18, 0x80, RZ ;  /* 0x0000008012127810 */ /* 0x000fc60007ffe0ff */
.L_x_11007:
[----:B------:R-:W-:Y:S05]  /*2f90*/  BSYNC B6 ;  /* 0x0000000000067941 */ /* 0x000fea0003800000 */
.L_x_11006:
        /* <DEDUP_REMOVED lines=21> */
.L_x_11045:
[----:B------:R-:W3:Y:S02]  /*30f0*/  LDG.E.U8 R4, [R4.64] ;  /* 0x0000002404047981 */ /* 0x000ee4000c1e1100 */
[----:B---3--:R0:W3:Y:S01]  /*3100*/  I2F.F64.U16 R24, R4 ;  /* 0x0000000400187312 */ /* 0x0080e20000101800 */
[----:B------:R-:W-:Y:S05]  /*3110*/  BRA `(.L_x_11041) ;  /* 0x00000de000007947 */ /* 0x000fea0003800000 */
.L_x_11044:
        /* <DEDUP_REMOVED lines=9> */
.L_x_11048:
[----:B------:R-:W3:Y:S02]  /*31b0*/  LDG.E R4, [R4.64] ;  /* 0x0000002404047981 */ /* 0x000ee4000c1e1900 */
[----:B---3--:R0:W3:Y:S01]  /*31c0*/  I2F.F64 R24, R4 ;  /* 0x0000000400187312 */ /* 0x0080e20000201c00 */
[----:B------:R-:W-:Y:S05]  /*31d0*/  BRA `(.L_x_11041) ;  /* 0x00000d2000007947 */ /* 0x000fea0003800000 */
.L_x_11047:
[----:B------:R-:W3:Y:S02]  /*31e0*/  LDG.E.U16 R4, [R4.64] ;  /* 0x0000002404047981 */ /* 0x000ee4000c1e1500 */
[----:B---3--:R0:W3:Y:S01]  /*31f0*/  I2F.F64.S16 R24, R4 ;  /* 0x0000000400187312 */ /* 0x0080e20000101c00 */
[----:B------:R-:W-:Y:S05]  /*3200*/  BRA `(.L_x_11041) ;  /* 0x00000cf000007947 */ /* 0x000fea0003800000 */
.L_x_11043:
        /* <DEDUP_REMOVED lines=10> */
.L_x_11050:
[----:B------:R-:W3:Y:S02]  /*32b0*/  LDG.E.U16 R0, [R4.64] ;  /* 0x0000002404007981 */ /* 0x000ee4000c1e1500 */
[----:B---3--:R-:W-:-:S05]  /*32c0*/  HADD2.F32 R0, -RZ, R0.H0_H0 ;  /* 0x20000000ff007230 */ /* 0x008fca0000004100 */
[----:B------:R-:W-:-:S04]  /*32d0*/  FMUL.FTZ R0, R0, 1 ;  /* 0x3f80000000007820 */ /* 0x000fc80000410000 */
[----:B------:R0:W3:Y:S01]  /*32e0*/  F2F.F64.F32 R24, R0 ;  /* 0x0000000000187310 */ /* 0x0000e20000201800 */
[----:B------:R-:W-:Y:S05]  /*32f0*/  BRA `(.L_x_11041) ;  /* 0x00000c0000007947 */ /* 0x000fea0003800000 */
.L_x_11049:
        /* <DEDUP_REMOVED lines=10> */
.L_x_11052:
[----:B------:R-:W3:Y:S02]  /*33a0*/  LDG.E.U16 R4, [R4.64] ;  /* 0x0000002404047981 */ /* 0x000ee4000c1e1500 */
[----:B---3--:R-:W-:-:S05]  /*33b0*/  HADD2.F32 R0, -RZ, R4.H0_H0 ;  /* 0x20000004ff007230 */ /* 0x008fca0000004100 */
[----:B------:R-:W-:-:S04]  /*33c0*/  FMUL.FTZ R0, R0, 1 ;  /* 0x3f80000000007820 */ /* 0x000fc80000410000 */
[----:B------:R0:W3:Y:S01]  /*33d0*/  F2F.F64.F32 R24, R0 ;  /* 0x0000000000187310 */ /* 0x0000e20000201800 */
[----:B------:R-:W-:Y:S05]  /*33e0*/  BRA `(.L_x_11041) ;  /* 0x00000b1000007947 */ /* 0x000fea0003800000 */
.L_x_11051:
[----:B------:R0:W5:Y:S01]  /*33f0*/  LDG.E.64 R24, [R4.64] ;  /* 0x0000002404187981 */ /* 0x000162000c1e1b00 */
[----:B------:R-:W-:Y:S05]  /*3400*/  BRA `(.L_x_11041) ;  /* 0x00000af000007947 */ /* 0x000fea0003800000 */
.L_x_11042:
        /* <DEDUP_REMOVED lines=13> */
.L_x_11055:
[----:B------:R0:W5:Y:S01]  /*34e0*/  LDG.E.64 R24, [R4.64] ;  /* 0x0000002404187981 */ /* 0x000162000c1e1b00 */
[----:B------:R-:W-:Y:S05]  /*34f0*/  BRA `(.L_x_11041) ;  /* 0x00000a0000007947 */ /* 0x000fea0003800000 */
.L_x_11054:
        /* <DEDUP_REMOVED lines=28> */
.L_x_11057:
        /* <DEDUP_REMOVED lines=15> */
.L_x_11056:
[----:B------:R-:W3:Y:S02]  /*37b0*/  LDG.E.U16 R0, [R4.64] ;  /* 0x0000002404007981 */ /* 0x000ee4000c1e1500 */
[----:B---3--:R-:W-:-:S05]  /*37c0*/  PRMT R0, RZ, 0x5410, R0 ;  /* 0x00005410ff007816 */ /* 0x008fca0000000000 */
[----:B------:R-:W-:-:S04]  /*37d0*/  FMUL.FTZ R0, R0, 1 ;  /* 0x3f80000000007820 */ /* 0x000fc80000410000 */
[----:B------:R0:W3:Y:S01]  /*37e0*/  F2F.F64.F32 R24, R0 ;  /* 0x0000000000187310 */ /* 0x0000e20000201800 */
[----:B------:R-:W-:Y:S05]  /*37f0*/  BRA `(.L_x_11041) ;  /* 0x0000070000007947 */ /* 0x000fea0003800000 */
.L_x_11053:
        /* <DEDUP_REMOVED lines=11> */
.L_x_11060:
        /* <DEDUP_REMOVED lines=21> */
.L_x_11064:
[----:B------:R-:W-:Y:S05]  /*3a00*/  BSYNC B1 ;  /* 0x0000000000017941 */ /* 0x000fea0003800000 */
.L_x_11063:
[----:B------:R-:W-:Y:S01]  /*3a10*/  LEA R3, R0, 0x3b800000, 0x17 ;  /* 0x3b80000000037811 */ /* 0x000fe200078eb8ff */
[----:B------:R-:W-:-:S05]  /*3a20*/  IMAD.SHL.U32 R0, R2, 0x100000, RZ ;  /* 0x0010000002007824 */ /* 0x000fca00078e00ff */
[----:B------:R-:W-:Y:S02]  /*3a30*/  LOP3.LUT R0, R3, R0, R4, 0xfe, !PT ;  /* 0x0000000003007212 */ /* 0x000fe400078efe04 */
.L_x_11062:
[----:B------:R-:W-:Y:S05]  /*3a40*/  BSYNC B0 ;  /* 0x0000000000007941 */ /* 0x000fea0003800000 */
.L_x_11061:
[----:B------:R-:W-:-:S04]  /*3a50*/  FMUL.FTZ R0, R0, 1 ;  /* 0x3f80000000007820 */ /* 0x000fc80000410000 */
[----:B------:R0:W3:Y:S01]  /*3a60*/  F2F.F64.F32 R24, R0 ;  /* 0x0000000000187310 */ /* 0x0000e20000201800 */
[----:B------:R-:W-:Y:S05]  /*3a70*/  BRA `(.L_x_11041) ;  /* 0x0000048000007947 */ /* 0x000fea0003800000 */
.L_x_11059:
        /* <DEDUP_REMOVED lines=21> */
.L_x_11068:
[----:B------:R-:W-:Y:S05]  /*3bd0*/  BSYNC B1 ;  /* 0x0000000000017941 */ /* 0x000fea0003800000 */
.L_x_11067:
[----:B------:R-:W-:Y:S01]  /*3be0*/  LEA R3, R0, 0x37800000, 0x17 ;  /* 0x3780000000037811 */ /* 0x000fe200078eb8ff */
[----:B------:R-:W-:-:S05]  /*3bf0*/  IMAD.SHL.U32 R0, R2, 0x200000, RZ ;  /* 0x0020000002007824 */ /* 0x000fca00078e00ff */
[----:B------:R-:W-:Y:S02]  /*3c00*/  LOP3.LUT R0, R3, R0, R4, 0xfe, !PT ;  /* 0x0000000003007212 */ /* 0x000fe400078efe04 */
.L_x_11066:
[----:B------:R-:W-:Y:S05]  /*3c10*/  BSYNC B0 ;  /* 0x0000000000007941 */ /* 0x000fea0003800000 */
.L_x_11065:
[----:B------:R-:W-:-:S04]  /*3c20*/  FMUL.FTZ R0, R0, 1 ;  /* 0x3f80000000007820 */ /* 0x000fc80000410000 */
[----:B------:R0:W3:Y:S01]  /*3c30*/  F2F.F64.F32 R24, R0 ;  /* 0x0000000000187310 */ /* 0x0000e20000201800 */
[----:B------:R-:W-:Y:S05]  /*3c40*/  BRA `(.L_x_11041) ;  /* 0x000002b000007947 */ /* 0x000fea0003800000 */
.L_x_11058:
        /* <DEDUP_REMOVED lines=14> */
.L_x_11072:
[----:B------:R-:W-:Y:S05]  /*3d30*/  BSYNC B0 ;  /* 0x0000000000007941 */ /* 0x000fea0003800000 */
.L_x_11071:
[----:B------:R-:W-:-:S04]  /*3d40*/  FMUL.FTZ R0, R0, 1 ;  /* 0x3f80000000007820 */ /* 0x000fc80000410000 */
[----:B------:R0:W3:Y:S01]  /*3d50*/  F2F.F64.F32 R24, R0 ;  /* 0x0000000000187310 */ /* 0x0000e20000201800 */
[----:B------:R-:W-:Y:S05]  /*3d60*/  BRA `(.L_x_11041) ;  /* 0x0000019000007947 */ /* 0x000fea0003800000 */
.L_x_11046:
        /* <DEDUP_REMOVED lines=20> */
.L_x_11070:
[----:B------:R-:W3:Y:S02]  /*3eb0*/  LDG.E.64 R24, [R4.64] ;  /* 0x0000002404187981 */ /* 0x000ee4000c1e1b00 */
[----:B---3--:R-:W0:Y:S01]  /*3ec0*/  I2F.F64.U64 R24, R24 ;  /* 0x0000001800187312 */ /* 0x008e220000301800 */
[----:B------:R-:W-:Y:S05]  /*3ed0*/  BRA `(.L_x_11041) ;  /* 0x0000002000007947 */ /* 0x000fea0003800000 */
.L_x_11069:
[----:B------:R-:W3:Y:S02]  /*3ee0*/  LDG.E R4, [R4.64] ;  /* 0x0000002404047981 */ /* 0x000ee4000c1e1900 */
[----:B---3--:R0:W3:Y:S02]  /*3ef0*/  I2F.F64.U32 R24, R4 ;  /* 0x0000000400187312 */ /* 0x0080e40000201800 */
.L_x_11041:
[----:B------:R-:W-:Y:S05]  /*3f00*/  BSYNC B6 ;  /* 0x0000000000067941 */ /* 0x000fea0003800000 */
.L_x_11040:
        /* <DEDUP_REMOVED lines=14> */
[----:B------:R-:W0:-:S04]  /*3ff0*/  @!P1 DSETP.MAX.AND P3, P4, R16, c[0x0][0x168], PT ;  /* 0x00005a001000962a */ /* 0x000e080003c6f000 */
[----:B---3--:R-:W2:Y:S02]  /*4000*/  DSETP.GTU.AND P0, PT, |R24|, +INF , PT ;  /* 0x7ff000001800742a */ /* 0x008ea40003f0c200 */
[----:B0-----:R-:W-:-:S04]  /*4010*/  @!P1 FSEL R2, R2, c[0x0][0x16c], P3 ;  /* 0x00005b0002029a08 */ /* 0x001fc80001800000 */
[----:B--2---:R-:W-:Y:S02]  /*4020*/  ISETP.GE.OR P0, PT, R0, R23, P0 ;  /* 0x000000170000720c */ /* 0x004fe40000706670 */
[----:B------:R-:W-:Y:S01]  /*4030*/  @!P1 SEL R0, R3, R2, P4 ;  /* 0x0000000203009207 */ /* 0x000fe20002000000 */
[----:B------:R-:W0:Y:S01]  /*4040*/  @!P2 DSETP.MAX.AND P5, P4, R28, c[0x0][0x168], PT ;  /* 0x00005a001c00a62a */ /* 0x000e220003caf000 */
        /* <DEDUP_REMOVED lines=9> */
[----:B------:R-:W0:Y:S01]  /*40e0*/  @!P0 DSETP.MAX.AND P4, P5, R24, c[0x0][0x168], PT ;  /* 0x00005a001800862a */ /* 0x000e220003d8f000 */
[----:B------:R-:W-:-:S05]  /*40f0*/  @!P2 IMAD.MOV.U32 R29, RZ, RZ, R3 ;  /* 0x000000ffff1da224 */ /* 0x000fca00078e0003 */
[----:B0-----:R-:W-:-:S04]  /*4100*/  @!P0 FSEL R4, R2, c[0x0][0x16c], P4 ;  /* 0x00005b0002048a08 */ /* 0x001fc80002000000 */
[----:B------:R-:W-:Y:S01]  /*4110*/  @!P0 SEL R4, R5, R4, P5 ;  /* 0x0000000405048207 */ /* 0x000fe20002800000 */
[----:B-1----:R-:W0:Y:S01]  /*4120*/  DSETP.GTU.AND P5, PT, |R32|, +INF , PT ;  /* 0x7ff000002000742a */ /* 0x002e220003fac200 */
[----:B------:R-:W-:-:S03]  /*4130*/  IMAD.MOV.U32 R5, RZ, RZ, c[0x0][0x16c] ;  /* 0x00005b00ff057624 */ /* 0x000fc600078e00ff */
[----:B------:R-:W-:Y:S02]  /*4140*/  @!P0 IMAD.MOV.U32 R25, RZ, RZ, R4 ;  /* 0x000000ffff198224 */ /* 0x000fe400078e0004 */
[----:B0-----:R-:W-:-:S13]  /*4150*/  ISETP.GE.OR P5, PT, R18, R23, P5 ;  /* 0x000000171200720c */ /* 0x001fda0002fa6670 */
[----:B------:R-:W0:Y:S01]  /*4160*/  @!P5 DSETP.MAX.AND P6, P3, R32, c[0x0][0x168], PT ;  /* 0x00005a002000d62a */ /* 0x000e220003bcf000 */
        /* <DEDUP_REMOVED lines=41> */
.L_x_11078:
[----:B------:R-:W0:Y:S01]  /*4400*/  F2I.S64.F64.TRUNC R28, R28 ;  /* 0x0000001c001c7311 */ /* 0x000e22000030d900 */
[----:B------:R-:W-:Y:S02]  /*4410*/  IMAD.MOV.U32 R26, RZ, RZ, R18 ;  /* 0x000000ffff1a7224 */ /* 0x000fe400078e0012 */
[----:B0-----:R-:W-:-:S05]  /*4420*/  IMAD.MOV.U32 R3, RZ, RZ, R28 ;  /* 0x000000ffff037224 */ /* 0x001fca00078e001c */
[----:B------:R0:W-:Y:S01]  /*4430*/  STG.E.U8 [R4.64], R3 ;  /* 0x0000000304007986 */ /* 0x0001e2000c101124 */
[----:B------:R-:W-:Y:S05]  /*4440*/  BRA `(.L_x_11074) ;  /* 0x00000ff000007947 */ /* 0x000fea0003800000 */
.L_x_11077:
        /* <DEDUP_REMOVED lines=10> */
.L_x_11081:
[----:B------:R-:W0:Y:S01]  /*44f0*/  F2I.F64.TRUNC R29, R28 ;  /* 0x0000001c001d7311 */ /* 0x000e22000030d100 */
[----:B------:R-:W-:Y:S01]  /*4500*/  IMAD.MOV.U32 R26, RZ, RZ, R18 ;  /* 0x000000ffff1a7224 */ /* 0x000fe200078e0012 */
[----:B0-----:R0:W-:Y:S01]  /*4510*/  STG.E [R4.64], R29 ;  /* 0x0000001d04007986 */ /* 0x0011e2000c101924 */
[----:B------:R-:W-:Y:S05]  /*4520*/  BRA `(.L_x_11074) ;  /* 0x00000f1000007947 */ /* 0x000fea0003800000 */
.L_x_11080:
[----:B------:R-:W0:Y:S01]  /*4530*/  F2I.F64.TRUNC R29, R28 ;  /* 0x0000001c001d7311 */ /* 0x000e22000030d100 */
[----:B------:R-:W-:Y:S01]  /*4540*/  IMAD.MOV.U32 R26, RZ, RZ, R18 ;  /* 0x000000ffff1a7224 */ /* 0x000fe200078e0012 */
[----:B0-----:R0:W-:Y:S01]  /*4550*/  STG.E.U16 [R4.64], R29 ;  /* 0x0000001d04007986 */ /* 0x0011e2000c101524 */
[----:B------:R-:W-:Y:S05]  /*4560*/  BRA `(.L_x_11074) ;  /* 0x00000ed000007947 */ /* 0x000fea0003800000 */
.L_x_11076:
        /* <DEDUP_REMOVED lines=12> */
.L_x_11083:
[----:B------:R-:W0:Y:S01]  /*4630*/  F2F.F32.F64 R0, R28 ;  /* 0x0000001c00007310 */ /* 0x000e220000301000 */
[----:B------:R-:W0:Y:S01]  /*4640*/  DSETP.GEU.AND P0, PT, |R28|, c[0x2][0x0], PT ;  /* 0x008000001c00762a */ /* 0x000e220003f0e200 */
[----:B------:R-:W-:-:S13]  /*4650*/  IMAD.MOV.U32 R26, RZ, RZ, R18 ;  /* 0x000000ffff1a7224 */ /* 0x000fda00078e0012 */
[----:B0-----:R-:W-:-:S05]  /*4660*/  @!P0 FMUL R0, R0, 1.175494350822287508e-38 ;  /* 0x0080000000008820 */ /* 0x001fca0000400000 */
[----:B------:R-:W-:-:S05]  /*4670*/  F2FP.PACK_AB R0, RZ, R0 ;  /* 0x00000000ff00723e */ /* 0x000fca00000000ff */
[----:B------:R0:W-:Y:S01]  /*4680*/  STG.E.U16 [R4.64], R0 ;  /* 0x0000000004007986 */ /* 0x0001e2000c101524 */
[----:B------:R-:W-:Y:S05]  /*4690*/  BRA `(.L_x_11074) ;  /* 0x00000da000007947 */ /* 0x000fea0003800000 */
.L_x_11082:
        /* <DEDUP_REMOVED lines=13> */
.L_x_11085:
        /* <DEDUP_REMOVED lines=8> */
.L_x_11084:
[----:B------:R0:W-:Y:S01]  /*47f0*/  STG.E.64 [R4.64], R28 ;  /* 0x0000001c04007986 */ /* 0x0001e2000c101b24 */
[----:B------:R-:W-:Y:S01]  /*4800*/  IMAD.MOV.U32 R26, RZ, RZ, R18 ;  /* 0x000000ffff1a7224 */ /* 0x000fe200078e0012 */
[----:B------:R-:W-:Y:S05]  /*4810*/  BRA `(.L_x_11074) ;  /* 0x00000c2000007947 */ /* 0x000fea0003800000 */
.L_x_11075:
        /* <DEDUP_REMOVED lines=13> */
.L_x_11088:
[----:B------:R-:W-:Y:S01]  /*48f0*/  CS2R R30, SRZ ;  /* 0x00000000001e7805 */ /* 0x000fe2000001ff00 */
[----:B------:R-:W-:-:S04]  /*4900*/  IMAD.MOV.U32 R26, RZ, RZ, R18 ;  /* 0x000000ffff1a7224 */ /* 0x000fc800078e0012 */
[----:B------:R0:W-:Y:S01]  /*4910*/  STG.E.128 [R4.64], R28 ;  /* 0x0000001c04007986 */ /* 0x0001e2000c101d24 */
[----:B------:R-:W-:Y:S05]  /*4920*/  BRA `(.L_x_11074) ;  /* 0x00000b1000007947 */ /* 0x000fea0003800000 */
.L_x_11087:
        /* <DEDUP_REMOVED lines=23> */
.L_x_11092:
[----:B------:R-:W-:Y:S05]  /*4aa0*/  BSYNC B0 ;  /* 0x0000000000007941 */ /* 0x000fea0003800000 */
.L_x_11091:
[----:B------:R-:W-:Y:S01]  /*4ab0*/  LOP3.LUT R7, R0, R7, RZ, 0xfc, !PT ;  /* 0x0000000700077212 */ /* 0x000fe200078efcff */
[----:B------:R-:W-:-:S04]  /*4ac0*/  IMAD.MOV.U32 R26, RZ, RZ, R18 ;  /* 0x000000ffff1a7224 */ /* 0x000fc800078e0012 */
[----:B------:R0:W-:Y:S01]  /*4ad0*/  STG.E.U8 [R4.64], R7 ;  /* 0x0000000704007986 */ /* 0x0001e2000c101124 */
[----:B------:R-:W-:Y:S05]  /*4ae0*/  BRA `(.L_x_11074) ;  /* 0x0000095000007947 */ /* 0x000fea0003800000 */
.L_x_11090:
        /* <DEDUP_REMOVED lines=15> */
.L_x_11094:
[----:B------:R-:W-:Y:S01]  /*4be0*/  IMAD.MOV.U32 R0, RZ, RZ, 0x7f ;  /* 0x0000007fff007424 */ /* 0x000fe200078e00ff */
[----:B------:R-:W-:-:S04]  /*4bf0*/  ISETP.GT.U32.AND P0, PT, R3, 0x7f800000, PT ;  /* 0x7f8000000300780c */ /* 0x000fc80003f04070 */
[----:B------:R-:W-:-:S04]  /*4c00*/  SEL R0, R0, 0x7c, P0 ;  /* 0x0000007c00007807 */ /* 0x000fc80000000000 */
.L_x_11095:
[----:B------:R-:W-:Y:S05]  /*4c10*/  BSYNC B0 ;  /* 0x0000000000007941 */ /* 0x000fea0003800000 */
.L_x_11093:
[----:B------:R-:W-:Y:S01]  /*4c20*/  LOP3.LUT R3, R7, 0x80000000, RZ, 0xc0, !PT ;  /* 0x8000000007037812 */ /* 0x000fe200078ec0ff */
[----:B------:R-:W-:-:S03]  /*4c30*/  IMAD.MOV.U32 R26, RZ, RZ, R18 ;  /* 0x000000ffff1a7224 */ /* 0x000fc600078e0012 */
[----:B------:R-:W-:-:S04]  /*4c40*/  SHF.R.U32.HI R3, RZ, 0x18, R3 ;  /* 0x00000018ff037819 */ /* 0x000fc80000011603 */
[----:B------:R-:W-:-:S05]  /*4c50*/  LOP3.LUT R3, R0, R3, RZ, 0xfc, !PT ;  /* 0x0000000300037212 */ /* 0x000fca00078efcff */
[----:B------:R0:W-:Y:S01]  /*4c60*/  STG.E.U8 [R4.64], R3 ;  /* 0x0000000304007986 */ /* 0x0001e2000c101124 */
[----:B------:R-:W-:Y:S05]  /*4c70*/  BRA `(.L_x_11074) ;  /* 0x000007c000007947 */ /* 0x000fea0003800000 */
.L_x_11089:
[----:B------:R-:W0:Y:S01]  /*4c80*/  F2F.F32.F64 R0, R28 ;  /* 0x0000001c00007310 */ /* 0x000e220000301000 */
[----:B------:R-:W0:Y:S01]  /*4c90*/  DSETP.GEU.AND P0, PT, |R28|, c[0x2][0x0], PT ;  /* 0x008000001c00762a */ /* 0x000e220003f0e200 */
[----:B------:R-:W-:-:S13]  /*4ca0*/  IMAD.MOV.U32 R26, RZ, RZ, R18 ;  /* 0x000000ffff1a7224 */ /* 0x000fda00078e0012 */
[----:B0-----:R-:W-:-:S05]  /*4cb0*/  @!P0 FMUL R0, R0, 1.175494350822287508e-38 ;  /* 0x0080000000008820 */ /* 0x001fca0000400000 */
[----:B------:R-:W-:-:S05]  /*4cc0*/  F2FP.BF16.PACK_AB R0, RZ, R0 ;  /* 0x00000000ff00723e */ /* 0x000fca00000010ff */
[----:B------:R0:W-:Y:S01]  /*4cd0*/  STG.E.U16 [R4.64], R0 ;  /* 0x0000000004007986 */ /* 0x0001e2000c101524 */
[----:B------:R-:W-:Y:S05]  /*4ce0*/  BRA `(.L_x_11074) ;  /* 0x0000075000007947 */ /* 0x000fea0003800000 */
.L_x_11086:
        /* <DEDUP_REMOVED lines=12> */
.L_x_11098:
        /* <DEDUP_REMOVED lines=19> */
.L_x_11101:
[----:B------:R-:W-:-:S04]  /*4ee0*/  LOP3.LUT R0, R7, 0x80000000, RZ, 0xc0, !PT ;  /* 0x8000000007007812 */ /* 0x000fc800078ec0ff */
[----:B------:R-:W-:-:S04]  /*4ef0*/  SHF.R.U32.HI R0, RZ, 0x18, R0 ;  /* 0x00000018ff007819 */ /* 0x000fc80000011600 */
[----:B------:R-:W-:Y:S02]  /*4f00*/  LOP3.LUT R0, R3, R0, RZ, 0xfc, !PT ;  /* 0x0000000003007212 */ /* 0x000fe400078efcff */
.L_x_11100:
[----:B------:R-:W-:Y:S05]  /*4f10*/  BSYNC B0 ;  /* 0x0000000000007941 */ /* 0x000fea0003800000 */
.L_x_11099:
[----:B------:R0:W-:Y:S01]  /*4f20*/  STG.E.U8 [R4.64], R0 ;  /* 0x0000000004007986 */ /* 0x0001e2000c101124 */
[----:B------:R-:W-:Y:S01]  /*4f30*/  IMAD.MOV.U32 R26, RZ, RZ, R18 ;  /* 0x000000ffff1a7224 */ /* 0x000fe200078e0012 */
[----:B------:R-:W-:Y:S05]  /*4f40*/  BRA `(.L_x_11074) ;  /* 0x000004f000007947 */ /* 0x000fea0003800000 */
.L_x_11097:
        /* <DEDUP_REMOVED lines=19> */
.L_x_11104:
[----:B------:R-:W-:-:S04]  /*5080*/  LOP3.LUT R0, R7, 0x80000000, RZ, 0xc0, !PT ;  /* 0x8000000007007812 */ /* 0x000fc800078ec0ff */
[----:B------:R-:W-:-:S04]  /*5090*/  SHF.R.U32.HI R0, RZ, 0x18, R0 ;  /* 0x00000018ff007819 */ /* 0x000fc80000011600 */
[----:B------:R-:W-:Y:S02]  /*50a0*/  LOP3.LUT R0, R3, R0, RZ, 0xfc, !PT ;  /* 0x0000000003007212 */ /* 0x000fe400078efcff */
.L_x_11103:
[----:B------:R-:W-:Y:S05]  /*50b0*/  BSYNC B0 ;  /* 0x0000000000007941 */ /* 0x000fea0003800000 */
.L_x_11102:
[----:B------:R0:W-:Y:S01]  /*50c0*/  STG.E.U8 [R4.64], R0 ;  /* 0x0000000004007986 */ /* 0x0001e2000c101124 */
[----:B------:R-:W-:Y:S01]  /*50d0*/  IMAD.MOV.U32 R26, RZ, RZ, R18 ;  /* 0x000000ffff1a7224 */ /* 0x000fe200078e0012 */
[----:B------:R-:W-:Y:S05]  /*50e0*/  BRA `(.L_x_11074) ;  /* 0x0000035000007947 */ /* 0x000fea0003800000 */
.L_x_11096:
        /* <DEDUP_REMOVED lines=25> */
.L_x_11079:
        /* <DEDUP_REMOVED lines=21> */
.L_x_11106:
[----:B------:R-:W0:Y:S01]  /*53d0*/  F2I.U64.F64.TRUNC R28, R28 ;  /* 0x0000001c001c7311 */ /* 0x000e22000030d800 */
[----:B------:R-:W-:Y:S01]  /*53e0*/  IMAD.MOV.U32 R26, RZ, RZ, R18 ;  /* 0x000000ffff1a7224 */ /* 0x000fe200078e0012 */
[----:B0-----:R0:W-:Y:S01]  /*53f0*/  STG.E.64 [R4.64], R28 ;  /* 0x0000001c04007986 */ /* 0x0011e2000c101b24 */
[----:B------:R-:W-:Y:S05]  /*5400*/  BRA `(.L_x_11074) ;  /* 0x0000003000007947 */ /* 0x000fea0003800000 */
.L_x_11105:
[----:B------:R-:W0:Y:S01]  /*5410*/  F2I.U32.F64.TRUNC R29, R28 ;  /* 0x0000001c001d7311 */ /* 0x000e22000030d000 */
[----:B------:R-:W-:Y:S01]  /*5420*/  IMAD.MOV.U32 R26, RZ, RZ, R18 ;  /* 0x000000ffff1a7224 */ /* 0x000fe200078e0012 */
[----:B0-----:R0:W-:Y:S06]  /*5430*/  STG.E [R4.64], R29 ;  /* 0x0000001d04007986 */ /* 0x0011ec000c101924 */
.L_x_11074:
[----:B------:R-:W-:Y:S05]  /*5440*/  BSYNC B6 ;  /* 0x0000000000067941 */ /* 0x000fea0003800000 */
.L_x_11073:
        /* <DEDUP_REMOVED lines=22> */
.L_x_11112:
[----:B------:R-:W0:Y:S02]  /*55b0*/  F2I.S64.F64.TRUNC R32, R32 ;  /* 0x0000002000207311 */ /* 0x000e24000030d900 */
[----:B0-----:R-:W-:-:S05]  /*55c0*/  IMAD.MOV.U32 R3, RZ, RZ, R32 ;  /* 0x000000ffff037224 */ /* 0x001fca00078e0020 */
[----:B------:R0:W-:Y:S01]  /*55d0*/  STG.E.U8 [R4.64], R3 ;  /* 0x0000000304007986 */ /* 0x0001e2000c101124 */
[----:B------:R-:W-:Y:S05]  /*55e0*/  BRA `(.L_x_11114) ;  /* 0x00000eb000007947 */ /* 0x000fea0003800000 */
.L_x_11111:
        /* <DEDUP_REMOVED lines=9> */
.L_x_11116:
[----:B------:R-:W0:Y:S02]  /*5680*/  F2I.F64.TRUNC R33, R32 ;  /* 0x0000002000217311 */ /* 0x000e24000030d100 */
[----:B0-----:R0:W-:Y:S01]  /*5690*/  STG.E [R4.64], R33 ;  /* 0x0000002104007986 */ /* 0x0011e2000c101924 */
[----:B------:R-:W-:Y:S05]  /*56a0*/  BRA `(.L_x_11114) ;  /* 0x00000df000007947 */ /* 0x000fea0003800000 */
.L_x_11115:
[----:B------:R-:W0:Y:S02]  /*56b0*/  F2I.F64.TRUNC R33, R32 ;  /* 0x0000002000217311 */ /* 0x000e24000030d100 */
[----:B0-----:R0:W-:Y:S01]  /*56c0*/  STG.E.U16 [R4.64], R33 ;  /* 0x0000002104007986 */ /* 0x0011e2000c101524 */
[----:B------:R-:W-:Y:S05]  /*56d0*/  BRA `(.L_x_11114) ;  /* 0x00000dc000007947 */ /* 0x000fea0003800000 */
.L_x_11110:
        /* <DEDUP_REMOVED lines=11> */
.L_x_11118:
[----:B------:R-:W0:Y:S01]  /*5790*/  F2F.F32.F64 R0, R32 ;  /* 0x0000002000007310 */ /* 0x000e220000301000 */
[----:B------:R-:W0:-:S14]  /*57a0*/  DSETP.GEU.AND P0, PT, |R32|, c[0x2][0x0], PT ;  /* 0x008000002000762a */ /* 0x000e1c0003f0e200 */
[----:B0-----:R-:W-:-:S05]  /*57b0*/  @!P0 FMUL R0, R0, 1.175494350822287508e-38 ;  /* 0x0080000000008820 */ /* 0x001fca0000400000 */
[----:B------:R-:W-:-:S05]  /*57c0*/  F2FP.PACK_AB R0, RZ, R0 ;  /* 0x00000000ff00723e */ /* 0x000fca00000000ff */
[----:B------:R0:W-:Y:S01]  /*57d0*/  STG.E.U16 [R4.64], R0 ;  /* 0x0000000004007986 */ /* 0x0001e2000c101524 */
[----:B------:R-:W-:Y:S05]  /*57e0*/  BRA `(.L_x_11114) ;  /* 0x00000cb000007947 */ /* 0x000fea0003800000 */
.L_x_11117:
        /* <DEDUP_REMOVED lines=12> */
.L_x_11120:
[----:B------:R-:W0:Y:S01]  /*58b0*/  F2F.F32.F64 R0, R32 ;  /* 0x0000002000007310 */ /* 0x000e220000301000 */
[----:B------:R-:W0:-:S14]  /*58c0*/  DSETP.GEU.AND P0, PT, |R32|, c[0x2][0x0], PT ;  /* 0x008000002000762a */ /* 0x000e1c0003f0e200 */
[----:B0-----:R-:W-:-:S05]  /*58d0*/  @!P0 FMUL R0, R0, 1.175494350822287508e-38 ;  /* 0x0080000000008820 */ /* 0x001fca0000400000 */
[----:B------:R-:W-:-:S04]  /*58e0*/  F2FP.PACK_AB R3, RZ, R0 ;  /* 0x00000000ff03723e */ /* 0x000fc800000000ff */
[----:B------:R-:W-:-:S05]  /*58f0*/  PRMT R3, R3, 0x5410, RZ ;  /* 0x0000541003037816 */ /* 0x000fca00000000ff */
[----:B------:R0:W-:Y:S01]  /*5900*/  STG.E [R4.64], R3 ;  /* 0x0000000304007986 */ /* 0x0001e2000c101924 */
[----:B------:R-:W-:Y:S05]  /*5910*/  BRA `(.L_x_11114) ;  /* 0x00000b8000007947 */ /* 0x000fea0003800000 */
.L_x_11119:
[----:B------:R0:W-:Y:S01]  /*5920*/  STG.E.64 [R4.64], R32 ;  /* 0x0000002004007986 */ /* 0x0001e2000c101b24 */
[----:B------:R-:W-:Y:S05]  /*5930*/  BRA `(.L_x_11114) ;  /* 0x00000b6000007947 */ /* 0x000fea0003800000 */
.L_x_11109:
        /* <DEDUP_REMOVED lines=12> */
.L_x_11123:
[----:B------:R-:W-:-:S05]  /*5a00*/  CS2R R34, SRZ ;  /* 0x0000000000227805 */ /* 0x000fca000001ff00 */
[----:B------:R0:W-:Y:S01]  /*5a10*/  STG.E.128 [R4.64], R32 ;  /* 0x0000002004007986 */ /* 0x0001e2000c101d24 */
[----:B------:R-:W-:Y:S05]  /*5a20*/  BRA `(.L_x_11114) ;  /* 0x00000a7000007947 */ /* 0x000fea0003800000 */
.L_x_11122:
        /* <DEDUP_REMOVED lines=23> */
.L_x_11127:
[----:B------:R-:W-:Y:S05]  /*5ba0*/  BSYNC B0 ;  /* 0x0000000000007941 */ /* 0x000fea0003800000 */
.L_x_11126:
[----:B------:R-:W-:-:S05]  /*5bb0*/  LOP3.LUT R7, R0, R7, RZ, 0xfc, !PT ;  /* 0x0000000700077212 */ /* 0x000fca00078efcff */
[----:B------:R0:W-:Y:S01]  /*5bc0*/  STG.E.U8 [R4.64], R7 ;  /* 0x0000000704007986 */ /* 0x0001e2000c101124 */
[----:B------:R-:W-:Y:S05]  /*5bd0*/  BRA `(.L_x_11114) ;  /* 0x000008c000007947 */ /* 0x000fea0003800000 */
.L_x_11125:
        /* <DEDUP_REMOVED lines=15> */
.L_x_11129:
[----:B------:R-:W-:Y:S01]  /*5cd0*/  IMAD.MOV.U32 R0, RZ, RZ, 0x7f ;  /* 0x0000007fff007424 */ /* 0x000fe200078e00ff */
[----:B------:R-:W-:-:S04]  /*5ce0*/  ISETP.GT.U32.AND P0, PT, R3, 0x7f800000, PT ;  /* 0x7f8000000300780c */ /* 0x000fc80003f04070 */
[----:B------:R-:W-:-:S04]  /*5cf0*/  SEL R0, R0, 0x7c, P0 ;  /* 0x0000007c00007807 */ /* 0x000fc80000000000 */
.L_x_11130:
[----:B------:R-:W-:Y:S05]  /*5d00*/  BSYNC B0 ;  /* 0x0000000000007941 */ /* 0x000fea0003800000 */
.L_x_11128:
[----:B------:R-:W-:-:S04]  /*5d10*/  LOP3.LUT R3, R7, 0x80000000, RZ, 0xc0, !PT ;  /* 0x8000000007037812 */ /* 0x000fc800078ec0ff */
[----:B------:R-:W-:-:S04]  /*5d20*/  SHF.R.U32.HI R3, RZ, 0x18, R3 ;  /* 0x00000018ff037819 */ /* 0x000fc80000011603 */
[----:B------:R-:W-:-:S05]  /*5d30*/  LOP3.LUT R3, R0, R3, RZ, 0xfc, !PT ;  /* 0x0000000300037212 */ /* 0x000fca00078efcff */
[----:B------:R0:W-:Y:S01]  /*5d40*/  STG.E.U8 [R4.64], R3 ;  /* 0x0000000304007986 */ /* 0x0001e2000c101124 */
[----:B------:R-:W-:Y:S05]  /*5d50*/  BRA `(.L_x_11114) ;  /* 0x0000074000007947 */ /* 0x000fea0003800000 */
.L_x_11124:
[----:B------:R-:W0:Y:S01]  /*5d60*/  F2F.F32.F64 R0, R32 ;  /* 0x0000002000007310 */ /* 0x000e220000301000 */
[----:B------:R-:W0:-:S14]  /*5d70*/  DSETP.GEU.AND P0, PT, |R32|, c[0x2][0x0], PT ;  /* 0x008000002000762a */ /* 0x000e1c0003f0e200 */
[----:B0-----:R-:W-:-:S05]  /*5d80*/  @!P0 FMUL R0, R0, 1.175494350822287508e-38 ;  /* 0x0080000000008820 */ /* 0x001fca0000400000 */
[----:B------:R-:W-:-:S05]  /*5d90*/  F2FP.BF16.PACK_AB R0, RZ, R0 ;  /* 0x00000000ff00723e */ /* 0x000fca00000010ff */
[----:B------:R0:W-:Y:S01]  /*5da0*/  STG.E.U16 [R4.64], R0 ;  /* 0x0000000004007986 */ /* 0x0001e2000c101524 */
[----:B------:R-:W-:Y:S05]  /*5db0*/  BRA `(.L_x_11114) ;  /* 0x000006e000007947 */ /* 0x000fea0003800000 */
.L_x_11121:
        /* <DEDUP_REMOVED lines=11> */
.L_x_11133:
        /* <DEDUP_REMOVED lines=19> */
.L_x_11136:
[----:B------:R-:W-:-:S04]  /*5fa0*/  LOP3.LUT R0, R7, 0x80000000, RZ, 0xc0, !PT ;  /* 0x8000000007007812 */ /* 0x000fc800078ec0ff */
[----:B------:R-:W-:-:S04]  /*5fb0*/  SHF.R.U32.HI R0, RZ, 0x18, R0 ;  /* 0x00000018ff007819 */ /* 0x000fc80000011600 */
[----:B------:R-:W-:Y:S02]  /*5fc0*/  LOP3.LUT R0, R3, R0, RZ, 0xfc, !PT ;  /* 0x0000000003007212 */ /* 0x000fe400078efcff */
.L_x_11135:
[----:B------:R-:W-:Y:S05]  /*5fd0*/  BSYNC B0 ;  /* 0x0000000000007941 */ /* 0x000fea0003800000 */
.L_x_11134:
[----:B------:R0:W-:Y:S01]  /*5fe0*/  STG.E.U8 [R4.64], R0 ;  /* 0x0000000004007986 */ /* 0x0001e2000c101124 */
[----:B------:R-:W-:Y:S05]  /*5ff0*/  BRA `(.L_x_11114) ;  /* 0x000004a000007947 */ /* 0x000fea0003800000 */
.L_x_11132:
        /* <DEDUP_REMOVED lines=19> */
.L_x_11139:
[----:B------:R-:W-:-:S04]  /*6130*/  LOP3.LUT R0, R7, 0x80000000, RZ, 0xc0, !PT ;  /* 0x8000000007007812 */ /* 0x000fc800078ec0ff */
[----:B------:R-:W-:-:S04]  /*6140*/  SHF.R.U32.HI R0, RZ, 0x18, R0 ;  /* 0x00000018ff007819 */ /* 0x000fc80000011600 */
[----:B------:R-:W-:Y:S02]  /*6150*/  LOP3.LUT R0, R3, R0, RZ, 0xfc, !PT ;  /* 0x0000000003007212 */ /* 0x000fe400078efcff */
.L_x_11138:
[----:B------:R-:W-:Y:S05]  /*6160*/  BSYNC B0 ;  /* 0x0000000000007941 */ /* 0x000fea0003800000 */
.L_x_11137:
[----:B------:R0:W-:Y:S01]  /*6170*/  STG.E.U8 [R4.64], R0 ;  /* 0x0000000004007986 */ /* 0x0001e2000c101124 */
[----:B------:R-:W-:Y:S05]  /*6180*/  BRA `(.L_x_11114) ;  /* 0x0000031000007947 */ /* 0x000fea0003800000 */
.L_x_11131:
        /* <DEDUP_REMOVED lines=24> */
.L_x_11113:
        /* <DEDUP_REMOVED lines=20> */
.L_x_11141:
[----:B------:R-:W0:Y:S02]  /*6450*/  F2I.U64.F64.TRUNC R32, R32 ;  /* 0x0000002000207311 */ /* 0x000e24000030d800 */
[----:B0-----:R0:W-:Y:S01]  /*6460*/  STG.E.64 [R4.64], R32 ;  /* 0x0000002004007986 */ /* 0x0011e2000c101b24 */
[----:B------:R-:W-:Y:S05]  /*6470*/  BRA `(.L_x_11114) ;  /* 0x0000002000007947 */ /* 0x000fea0003800000 */
.L_x_11140:
[----:B------:R-:W0:Y:S02]  /*6480*/  F2I.U32.F64.TRUNC R33, R32 ;  /* 0x0000002000217311 */ /* 0x000e24000030d000 */
[----:B0-----:R0:W-:Y:S02]  /*6490*/  STG.E [R4.64], R33 ;  /* 0x0000002104007986 */ /* 0x0011e4000c101924 */
.L_x_11114:
        /* <DEDUP_REMOVED lines=22> */
.L_x_11145:
[----:B------:R-:W0:Y:S02]  /*6600*/  F2I.S64.F64.TRUNC R16, R16 ;  /* 0x0000001000107311 */ /* 0x000e24000030d900 */
[----:B0-----:R-:W-:-:S05]  /*6610*/  IMAD.MOV.U32 R3, RZ, RZ, R16 ;  /* 0x000000ffff037224 */ /* 0x001fca00078e0010 */
[----:B------:R0:W-:Y:S01]  /*6620*/  STG.E.U8 [R4.64], R3 ;  /* 0x0000000304007986 */ /* 0x0001e2000c101124 */
[----:B------:R-:W-:Y:S05]  /*6630*/  BRA `(.L_x_11147) ;  /* 0x00000eb000007947 */ /* 0x000fea0003800000 */
.L_x_11144:
        /* <DEDUP_REMOVED lines=9> */
.L_x_11149:
[----:B------:R-:W0:Y:S02]  /*66d0*/  F2I.F64.TRUNC R17, R16 ;  /* 0x0000001000117311 */ /* 0x000e24000030d100 */
[----:B0-----:R0:W-:Y:S01]  /*66e0*/  STG.E [R4.64], R17 ;  /* 0x0000001104007986 */ /* 0x0011e2000c101924 */
[----:B------:R-:W-:Y:S05]  /*66f0*/  BRA `(.L_x_11147) ;  /* 0x00000df000007947 */ /* 0x000fea0003800000 */
.L_x_11148:
[----:B------:R-:W0:Y:S02]  /*6700*/  F2I.F64.TRUNC R17, R16 ;  /* 0x0000001000117311 */ /* 0x000e24000030d100 */
[----:B0-----:R0:W-:Y:S01]  /*6710*/  STG.E.U16 [R4.64], R17 ;  /* 0x0000001104007986 */ /* 0x0011e2000c101524 */
[----:B------:R-:W-:Y:S05]  /*6720*/  BRA `(.L_x_11147) ;  /* 0x00000dc000007947 */ /* 0x000fea0003800000 */
.L_x_11143:
        /* <DEDUP_REMOVED lines=11> */
.L_x_11151:
[----:B------:R-:W0:Y:S01]  /*67e0*/  F2F.F32.F64 R0, R16 ;  /* 0x0000001000007310 */ /* 0x000e220000301000 */
[----:B------:R-:W0:-:S14]  /*67f0*/  DSETP.GEU.AND P0, PT, |R16|, c[0x2][0x0], PT ;  /* 0x008000001000762a */ /* 0x000e1c0003f0e200 */
[----:B0-----:R-:W-:-:S05]  /*6800*/  @!P0 FMUL R0, R0, 1.175494350822287508e-38 ;  /* 0x0080000000008820 */ /* 0x001fca0000400000 */
[----:B------:R-:W-:-:S05]  /*6810*/  F2FP.PACK_AB R0, RZ, R0 ;  /* 0x00000000ff00723e */ /* 0x000fca00000000ff */
[----:B------:R0:W-:Y:S01]  /*6820*/  STG.E.U16 [R4.64], R0 ;  /* 0x0000000004007986 */ /* 0x0001e2000c101524 */
[----:B------:R-:W-:Y:S05]  /*6830*/  BRA `(.L_x_11147) ;  /* 0x00000cb000007947 */ /* 0x000fea0003800000 */
.L_x_11150:
        /* <DEDUP_REMOVED lines=12> */
.L_x_11153:
[----:B------:R-:W0:Y:S01]  /*6900*/  F2F.F32.F64 R0, R16 ;  /* 0x0000001000007310 */ /* 0x000e220000301000 */
[----:B------:R-:W0:-:S14]  /*6910*/  DSETP.GEU.AND P0, PT, |R16|, c[0x2][0x0], PT ;  /* 0x008000001000762a */ /* 0x000e1c0003f0e200 */
[----:B0-----:R-:W-:-:S05]  /*6920*/  @!P0 FMUL R0, R0, 1.175494350822287508e-38 ;  /* 0x0080000000008820 */ /* 0x001fca0000400000 */
[----:B------:R-:W-:-:S04]  /*6930*/  F2FP.PACK_AB R3, RZ, R0 ;  /* 0x00000000ff03723e */ /* 0x000fc800000000ff */
[----:B------:R-:W-:-:S05]  /*6940*/  PRMT R3, R3, 0x5410, RZ ;  /* 0x0000541003037816 */ /* 0x000fca00000000ff */
[----:B------:R0:W-:Y:S01]  /*6950*/  STG.E [R4.64], R3 ;  /* 0x0000000304007986 */ /* 0x0001e2000c101924 */
[----:B------:R-:W-:Y:S05]  /*6960*/  BRA `(.L_x_11147) ;  /* 0x00000b8000007947 */ /* 0x000fea0003800000 */
.L_x_11152:
[----:B------:R0:W-:Y:S01]  /*6970*/  STG.E.64 [R4.64], R16 ;  /* 0x0000001004007986 */ /* 0x0001e2000c101b24 */
[----:B------:R-:W-:Y:S05]  /*6980*/  BRA `(.L_x_11147) ;  /* 0x00000b6000007947 */ /* 0x000fea0003800000 */
.L_x_11142:
        /* <DEDUP_REMOVED lines=12> */
.L_x_11156:
[----:B------:R-:W-:-:S05]  /*6a50*/  CS2R R18, SRZ ;  /* 0x0000000000127805 */ /* 0x000fca000001ff00 */
[----:B------:R0:W-:Y:S01]  /*6a60*/  STG.E.128 [R4.64], R16 ;  /* 0x0000001004007986 */ /* 0x0001e2000c101d24 */
[----:B------:R-:W-:Y:S05]  /*6a70*/  BRA `(.L_x_11147) ;  /* 0x00000a7000007947 */ /* 0x000fea0003800000 */
.L_x_11155:
        /* <DEDUP_REMOVED lines=23> */
.L_x_11160:
[----:B------:R-:W-:Y:S05]  /*6bf0*/  BSYNC B0 ;  /* 0x0000000000007941 */ /* 0x000fea0003800000 */
.L_x_11159:
[----:B------:R-:W-:-:S05]  /*6c00*/  LOP3.LUT R7, R0, R7, RZ, 0xfc, !PT ;  /* 0x0000000700077212 */ /* 0x000fca00078efcff */
[----:B------:R0:W-:Y:S01]  /*6c10*/  STG.E.U8 [R4.64], R7 ;  /* 0x0000000704007986 */ /* 0x0001e2000c101124 */
[----:B------:R-:W-:Y:S05]  /*6c20*/  BRA `(.L_x_11147) ;  /* 0x000008c000007947 */ /* 0x000fea0003800000 */
.L_x_11158:
        /* <DEDUP_REMOVED lines=15> */
.L_x_11162:
[----:B------:R-:W-:Y:S01]  /*6d20*/  IMAD.MOV.U32 R0, RZ, RZ, 0x7f ;  /* 0x0000007fff007424 */ /* 0x000fe200078e00ff */
[----:B------:R-:W-:-:S04]  /*6d30*/  ISETP.GT.U32.AND P0, PT, R3, 0x7f800000, PT ;  /* 0x7f8000000300780c */ /* 0x000fc80003f04070 */
[----:B------:R-:W-:-:S04]  /*6d40*/  SEL R0, R0, 0x7c, P0 ;  /* 0x0000007c00007807 */ /* 0x000fc80000000000 */
.L_x_11163:
[----:B------:R-:W-:Y:S05]  /*6d50*/  BSYNC B0 ;  /* 0x0000000000007941 */ /* 0x000fea0003800000 */
.L_x_11161:
[----:B------:R-:W-:-:S04]  /*6d60*/  LOP3.LUT R3, R7, 0x80000000, RZ, 0xc0, !PT ;  /* 0x8000000007037812 */ /* 0x000fc800078ec0ff */
[----:B------:R-:W-:-:S04]  /*6d70*/  SHF.R.U32.HI R3, RZ, 0x18, R3 ;  /* 0x00000018ff037819 */ /* 0x000fc80000011603 */
[----:B------:R-:W-:-:S05]  /*6d80*/  LOP3.LUT R3, R0, R3, RZ, 0xfc, !PT ;  /* 0x0000000300037212 */ /* 0x000fca00078efcff */
[----:B------:R0:W-:Y:S01]  /*6d90*/  STG.E.U8 [R4.64], R3 ;  /* 0x0000000304007986 */ /* 0x0001e2000c101124 */
[----:B------:R-:W-:Y:S05]  /*6da0*/  BRA `(.L_x_11147) ;  /* 0x0000074000007947 */ /* 0x000fea0003800000 */
.L_x_11157:
[----:B------:R-:W0:Y:S01]  /*6db0*/  F2F.F32.F64 R0, R16 ;  /* 0x0000001000007310 */ /* 0x000e220000301000 */
[----:B------:R-:W0:-:S14]  /*6dc0*/  DSETP.GEU.AND P0, PT, |R16|, c[0x2][0x0], PT ;  /* 0x008000001000762a */ /* 0x000e1c0003f0e200 */
[----:B0-----:R-:W-:-:S05]  /*6dd0*/  @!P0 FMUL R0, R0, 1.175494350822287508e-38 ;  /* 0x0080000000008820 */ /* 0x001fca0000400000 */
[----:B------:R-:W-:-:S05]  /*6de0*/  F2FP.BF16.PACK_AB R0, RZ, R0 ;  /* 0x00000000ff00723e */ /* 0x000fca00000010ff */
[----:B------:R0:W-:Y:S01]  /*6df0*/  STG.E.U16 [R4.64], R0 ;  /* 0x0000000004007986 */ /* 0x0001e2000c101524 */
[----:B------:R-:W-:Y:S05]  /*6e00*/  BRA `(.L_x_11147) ;  /* 0x000006e000007947 */ /* 0x000fea0003800000 */
.L_x_11154:
        /* <DEDUP_REMOVED lines=11> */
.L_x_11166:
        /* <DEDUP_REMOVED lines=19> */
.L_x_11169:
[----:B------:R-:W-:-:S04]  /*6ff0*/  LOP3.LUT R0, R7, 0x80000000, RZ, 0xc0, !PT ;  /* 0x8000000007007812 */ /* 0x000fc800078ec0ff */
[----:B------:R-:W-:-:S04]  /*7000*/  SHF.R.U32.HI R0, RZ, 0x18, R0 ;  /* 0x00000018ff007819 */ /* 0x000fc80000011600 */
[----:B------:R-:W-:Y:S02]  /*7010*/  LOP3.LUT R0, R3, R0, RZ, 0xfc, !PT ;  /* 0x0000000003007212 */ /* 0x000fe400078efcff */
.L_x_11168:
[----:B------:R-:W-:Y:S05]  /*7020*/  BSYNC B0 ;  /* 0x0000000000007941 */ /* 0x000fea0003800000 */
.L_x_11167:
[----:B------:R0:W-:Y:S01]  /*7030*/  STG.E.U8 [R4.64], R0 ;  /* 0x0000000004007986 */ /* 0x0001e2000c101124 */
[----:B------:R-:W-:Y:S05]  /*7040*/  BRA `(.L_x_11147) ;  /* 0x000004a000007947 */ /* 0x000fea0003800000 */
.L_x_11165:
        /* <DEDUP_REMOVED lines=19> */
.L_x_11172:
[----:B------:R-:W-:-:S04]  /*7180*/  LOP3.LUT R0, R7, 0x80000000, RZ, 0xc0, !PT ;  /* 0x8000000007007812 */ /* 0x000fc800078ec0ff */
[----:B------:R-:W-:-:S04]  /*7190*/  SHF.R.U32.HI R0, RZ, 0x18, R0 ;  /* 0x00000018ff007819 */ /* 0x000fc80000011600 */
[----:B------:R-:W-:Y:S02]  /*71a0*/  LOP3.LUT R0, R3, R0, RZ, 0xfc, !PT ;  /* 0x0000000003007212 */ /* 0x000fe400078efcff */
.L_x_11171:
[----:B------:R-:W-:Y:S05]  /*71b0*/  BSYNC B0 ;  /* 0x0000000000007941 */ /* 0x000fea0003800000 */
.L_x_11170:
[----:B------:R0:W-:Y:S01]  /*71c0*/  STG.E.U8 [R4.64], R0 ;  /* 0x0000000004007986 */ /* 0x0001e2000c101124 */
[----:B------:R-:W-:Y:S05]  /*71d0*/  BRA `(.L_x_11147) ;  /* 0x0000031000007947 */ /* 0x000fea0003800000 */
.L_x_11164:
        /* <DEDUP_REMOVED lines=24> */
.L_x_11146:
        /* <DEDUP_REMOVED lines=20> */
.L_x_11174:
[----:B------:R-:W0:Y:S02]  /*74a0*/  F2I.U64.F64.TRUNC R16, R16 ;  /* 0x0000001000107311 */ /* 0x000e24000030d800 */
[----:B0-----:R0:W-:Y:S01]  /*74b0*/  STG.E.64 [R4.64], R16 ;  /* 0x0000001004007986 */ /* 0x0011e2000c101b24 */
[----:B------:R-:W-:Y:S05]  /*74c0*/  BRA `(.L_x_11147) ;  /* 0x0000002000007947 */ /* 0x000fea0003800000 */
.L_x_11173:
[----:B------:R-:W0:Y:S02]  /*74d0*/  F2I.U32.F64.TRUNC R17, R16 ;  /* 0x0000001000117311 */ /* 0x000e24000030d000 */
[----:B0-----:R0:W-:Y:S02]  /*74e0*/  STG.E [R4.64], R17 ;  /* 0x0000001104007986 */ /* 0x0011e4000c101924 */
.L_x_11147:
[----:B------:R-:W-:Y:S02]  /*74f0*/  IADD3 R26, R26, 0x80, RZ ;  /* 0x000000801a1a7810 */ /* 0x000fe40007ffe0ff */
.L_x_11108:
[----:B------:R-:W-:Y:S05]  /*7500*/  BSYNC B6 ;  /* 0x0000000000067941 */ /* 0x000fea0003800000 */
.L_x_11107:
        /* <DEDUP_REMOVED lines=20> */
.L_x_11178:
[----:B------:R-:W0:Y:S02]  /*7650*/  F2I.S64.F64.TRUNC R24, R24 ;  /* 0x0000001800187311 */ /* 0x000e24000030d900 */
[----:B0-----:R-:W-:-:S05]  /*7660*/  IMAD.MOV.U32 R3, RZ, RZ, R24 ;  /* 0x000000ffff037224 */ /* 0x001fca00078e0018 */
[----:B------:R-:W-:Y:S01]  /*7670*/  STG.E.U8 [R4.64], R3 ;  /* 0x0000000304007986 */ /* 0x000fe2000c101124 */
[----:B------:R-:W-:Y:S05]  /*7680*/  EXIT ;  /* 0x000000000000794d */ /* 0x000fea0003800000 */
.L_x_11177:
        /* <DEDUP_REMOVED lines=9> */
.L_x_11181:
[----:B------:R-:W0:Y:S02]  /*7720*/  F2I.F64.TRUNC R25, R24 ;  /* 0x0000001800197311 */ /* 0x000e24000030d100 */
[----:B0-----:R-:W-:Y:S01]  /*7730*/  STG.E [R4.64], R25 ;  /* 0x0000001904007986 */ /* 0x001fe2000c101924 */
[----:B------:R-:W-:Y:S05]  /*7740*/  EXIT ;  /* 0x000000000000794d */ /* 0x000fea0003800000 */
.L_x_11180:
[----:B------:R-:W0:Y:S02]  /*7750*/  F2I.F64.TRUNC R25, R24 ;  /* 0x0000001800197311 */ /* 0x000e24000030d100 */
[----:B0-----:R-:W-:Y:S01]  /*7760*/  STG.E.U16 [R4.64], R25 ;  /* 0x0000001904007986 */ /* 0x001fe2000c101524 */
[----:B------:R-:W-:Y:S05]  /*7770*/  EXIT ;  /* 0x000000000000794d */ /* 0x000fea0003800000 */
.L_x_11176:
        /* <DEDUP_REMOVED lines=11> */
.L_x_11183:
[----:B------:R-:W0:Y:S01]  /*7830*/  F2F.F32.F64 R0, R24 ;  /* 0x0000001800007310 */ /* 0x000e220000301000 */
[----:B------:R-:W0:-:S14]  /*7840*/  DSETP.GEU.AND P0, PT, |R24|, c[0x2][0x0], PT ;  /* 0x008000001800762a */ /* 0x000e1c0003f0e200 */
[----:B0-----:R-:W-:-:S05]  /*7850*/  @!P0 FMUL R0, R0, 1.175494350822287508e-38 ;  /* 0x0080000000008820 */ /* 0x001fca0000400000 */
[----:B------:R-:W-:-:S05]  /*7860*/  F2FP.PACK_AB R0, RZ, R0 ;  /* 0x00000000ff00723e */ /* 0x000fca00000000ff */
[----:B------:R-:W-:Y:S01]  /*7870*/  STG.E.U16 [R4.64], R0 ;  /* 0x0000000004007986 */ /* 0x000fe2000c101524 */
[----:B------:R-:W-:Y:S05]  /*7880*/  EXIT ;  /* 0x000000000000794d */ /* 0x000fea0003800000 */
.L_x_11182:
        /* <DEDUP_REMOVED lines=12> */
.L_x_11185:
[----:B------:R-:W0:Y:S01]  /*7950*/  F2F.F32.F64 R0, R24 ;  /* 0x0000001800007310 */ /* 0x000e220000301000 */
[----:B------:R-:W0:-:S14]  /*7960*/  DSETP.GEU.AND P0, PT, |R24|, c[0x2][0x0], PT ;  /* 0x008000001800762a */ /* 0x000e1c0003f0e200 */
[----:B0-----:R-:W-:-:S05]  /*7970*/  @!P0 FMUL R0, R0, 1.175494350822287508e-38 ;  /* 0x0080000000008820 */ /* 0x001fca0000400000 */
[----:B------:R-:W-:-:S04]  /*7980*/  F2FP.PACK_AB R3, RZ, R0 ;  /* 0x00000000ff03723e */ /* 0x000fc800000000ff */
[----:B------:R-:W-:-:S05]  /*7990*/  PRMT R3, R3, 0x5410, RZ ;  /* 0x0000541003037816 */ /* 0x000fca00000000ff */
[----:B------:R-:W-:Y:S01]  /*79a0*/  STG.E [R4.64], R3 ;  /* 0x0000000304007986 */ /* 0x000fe2000c101924 */
[----:B------:R-:W-:Y:S05]  /*79b0*/  EXIT ;  /* 0x000000000000794d */ /* 0x000fea0003800000 */
.L_x_11184:
[----:B------:R-:W-:Y:S01]  /*79c0*/  STG.E.64 [R4.64], R24 ;  /* 0x0000001804007986 */ /* 0x000fe2000c101b24 */
[----:B------:R-:W-:Y:S05]  /*79d0*/  EXIT ;  /* 0x000000000000794d */ /* 0x000fea0003800000 */
.L_x_11175:
        /* <DEDUP_REMOVED lines=12> */
.L_x_11188:
[----:B------:R-:W-:-:S05]  /*7aa0*/  CS2R R26, SRZ ;  /* 0x00000000001a7805 */ /* 0x000fca000001ff00 */
[----:B------:R-:W-:Y:S01]  /*7ab0*/  STG.E.128 [R4.64], R24 ;  /* 0x0000001804007986 */ /* 0x000fe2000c101d24 */
[----:B------:R-:W-:Y:S05]  /*7ac0*/  EXIT ;  /* 0x000000000000794d */ /* 0x000fea0003800000 */
.L_x_11187:
        /* <DEDUP_REMOVED lines=23> */
.L_x_11192:
[----:B------:R-:W-:Y:S05]  /*7c40*/  BSYNC B0 ;  /* 0x0000000000007941 */ /* 0x000fea0003800000 */
.L_x_11191:
[----:B------:R-:W-:-:S05]  /*7c50*/  LOP3.LUT R3, R0, R3, RZ, 0xfc, !PT ;  /* 0x0000000300037212 */ /* 0x000fca00078efcff */
[----:B------:R-:W-:Y:S01]  /*7c60*/  STG.E.U8 [R4.64], R3 ;  /* 0x0000000304007986 */ /* 0x000fe2000c101124 */
[----:B------:R-:W-:Y:S05]  /*7c70*/  EXIT ;  /* 0x000000000000794d */ /* 0x000fea0003800000 */
.L_x_11190:
        /* <DEDUP_REMOVED lines=15> */
.L_x_11194:
[----:B------:R-:W-:Y:S01]  /*7d70*/  IMAD.MOV.U32 R0, RZ, RZ, 0x7f ;  /* 0x0000007fff007424 */ /* 0x000fe200078e00ff */
[----:B------:R-:W-:-:S04]  /*7d80*/  ISETP.GT.U32.AND P0, PT, R2, 0x7f800000, PT ;  /* 0x7f8000000200780c */ /* 0x000fc80003f04070 */
[----:B------:R-:W-:-:S04]  /*7d90*/  SEL R0, R0, 0x7c, P0 ;  /* 0x0000007c00007807 */ /* 0x000fc80000000000 */
.L_x_11195:
[----:B------:R-:W-:Y:S05]  /*7da0*/  BSYNC B0 ;  /* 0x0000000000007941 */ /* 0x000fea0003800000 */
.L_x_11193:
[----:B------:R-:W-:-:S04]  /*7db0*/  LOP3.LUT R2, R3, 0x80000000, RZ, 0xc0, !PT ;  /* 0x8000000003027812 */ /* 0x000fc800078ec0ff */
[----:B------:R-:W-:-:S04]  /*7dc0*/  SHF.R.U32.HI R3, RZ, 0x18, R2 ;  /* 0x00000018ff037819 */ /* 0x000fc80000011602 */
[----:B------:R-:W-:-:S05]  /*7dd0*/  LOP3.LUT R3, R0, R3, RZ, 0xfc, !PT ;  /* 0x0000000300037212 */ /* 0x000fca00078efcff */
[----:B------:R-:W-:Y:S01]  /*7de0*/  STG.E.U8 [R4.64], R3 ;  /* 0x0000000304007986 */ /* 0x000fe2000c101124 */
[----:B------:R-:W-:Y:S05]  /*7df0*/  EXIT ;  /* 0x000000000000794d */ /* 0x000fea0003800000 */
.L_x_11189:
[----:B------:R-:W0:Y:S01]  /*7e00*/  F2F.F32.F64 R0, R24 ;  /* 0x0000001800007310 */ /* 0x000e220000301000 */
[----:B------:R-:W0:-:S14]  /*7e10*/  DSETP.GEU.AND P0, PT, |R24|, c[0x2][0x0], PT ;  /* 0x008000001800762a */ /* 0x000e1c0003f0e200 */
[----:B0-----:R-:W-:-:S05]  /*7e20*/  @!P0 FMUL R0, R0, 1.175494350822287508e-38 ;  /* 0x0080000000008820 */ /* 0x001fca0000400000 */
[----:B------:R-:W-:-:S05]  /*7e30*/  F2FP.BF16.PACK_AB R0, RZ, R0 ;  /* 0x00000000ff00723e */ /* 0x000fca00000010ff */
[----:B------:R-:W-:Y:S01]  /*7e40*/  STG.E.U16 [R4.64], R0 ;  /* 0x0000000004007986 */ /* 0x000fe2000c101524 */
[----:B------:R-:W-:Y:S05]  /*7e50*/  EXIT ;  /* 0x000000000000794d */ /* 0x000fea0003800000 */
.L_x_11186:
        /* <DEDUP_REMOVED lines=11> */
.L_x_11198:
        /* <DEDUP_REMOVED lines=19> */
.L_x_11201:
[----:B------:R-:W-:-:S04]  /*8040*/  LOP3.LUT R2, R7, 0x80000000, RZ, 0xc0, !PT ;  /* 0x8000000007027812 */ /* 0x000fc800078ec0ff */
[----:B------:R-:W-:-:S04]  /*8050*/  SHF.R.U32.HI R3, RZ, 0x18, R2 ;  /* 0x00000018ff037819 */ /* 0x000fc80000011602 */
[----:B------:R-:W-:-:S04]  /*8060*/  LOP3.LUT R0, R0, R3, RZ, 0xfc, !PT ;  /* 0x0000000300007212 */ /* 0x000fc800078efcff */
[----:B------:R-:W-:Y:S02]  /*8070*/  PRMT R2, R0, 0x7610, R2 ;  /* 0x0000761000027816 */ /* 0x000fe40000000002 */
.L_x_11200:
[----:B------:R-:W-:Y:S05]  /*8080*/  BSYNC B0 ;  /* 0x0000000000007941 */ /* 0x000fea0003800000 */
.L_x_11199:
[----:B------:R-:W-:Y:S01]  /*8090*/  STG.E.U8 [R4.64], R2 ;  /* 0x0000000204007986 */ /* 0x000fe2000c101124 */
[----:B------:R-:W-:Y:S05]  /*80a0*/  EXIT ;  /* 0x000000000000794d */ /* 0x000fea0003800000 */
.L_x_11197:
        /* <DEDUP_REMOVED lines=19> */
.L_x_11204:
[----:B------:R-:W-:-:S04]  /*81e0*/  LOP3.LUT R2, R7, 0x80000000, RZ, 0xc0, !PT ;  /* 0x8000000007027812 */ /* 0x000fc800078ec0ff */
[----:B------:R-:W-:-:S04]  /*81f0*/  SHF.R.U32.HI R3, RZ, 0x18, R2 ;  /* 0x00000018ff037819 */ /* 0x000fc80000011602 */
[----:B------:R-:W-:-:S04]  /*8200*/  LOP3.LUT R0, R0, R3, RZ, 0xfc, !PT ;  /* 0x0000000300007212 */ /* 0x000fc800078efcff */
[----:B------:R-:W-:Y:S02]  /*8210*/  PRMT R2, R0, 0x7610, R2 ;  /* 0x0000761000027816 */ /* 0x000fe40000000002 */
.L_x_11203:
[----:B------:R-:W-:Y:S05]  /*8220*/  BSYNC B0 ;  /* 0x0000000000007941 */ /* 0x000fea0003800000 */
.L_x_11202:
[----:B------:R-:W-:Y:S01]  /*8230*/  STG.E.U8 [R4.64], R2 ;  /* 0x0000000204007986 */ /* 0x000fe2000c101124 */
[----:B------:R-:W-:Y:S05]  /*8240*/  EXIT ;  /* 0x000000000000794d */ /* 0x000fea0003800000 */
.L_x_11196:
        /* <DEDUP_REMOVED lines=24> */
.L_x_11179:
        /* <DEDUP_REMOVED lines=20> */
.L_x_11206:
[----:B------:R-:W0:Y:S02]  /*8510*/  F2I.U64.F64.TRUNC R24, R24 ;  /* 0x0000001800187311 */ /* 0x000e24000030d800 */
[----:B0-----:R-:W-:Y:S01]  /*8520*/  STG.E.64 [R4.64], R24 ;  /* 0x0000001804007986 */ /* 0x001fe2000c101b24 */
[----:B------:R-:W-:Y:S05]  /*8530*/  EXIT ;  /* 0x000000000000794d */ /* 0x000fea0003800000 */
.L_x_11205:
[----:B------:R-:W0:Y:S02]  /*8540*/  F2I.U32.F64.TRUNC R25, R24 ;  /* 0x0000001800197311 */ /* 0x000e24000030d000 */
[----:B0-----:R-:W-:Y:S01]  /*8550*/  STG.E [R4.64], R25 ;  /* 0x0000001904007986 */ /* 0x001fe2000c101924 */
[----:B------:R-:W-:Y:S05]  /*8560*/  EXIT ;  /* 0x000000000000794d */ /* 0x000fea0003800000 */
.L_x_11207:
        /* <DEDUP_REMOVED lines=9> */
.L_x_34129:


//--------------------- .text._ZN2at6native18elementwise_kernelILi128ELi2EZNS0_22gpu_kernel_impl_nocastIZZZNS0_21clamp_min_kernel_cudaERNS_18TensorIteratorBaseERKN3c106ScalarEENKUlvE_clEvENKUlvE4_clEvEUldE_EEvS4_RKT_EUliE_EEviT1_ --------------------------
	.section	.text._ZN2at6native18elementwise_kernelILi128ELi2EZNS0_22gpu_kernel_impl_nocastIZZZNS0_21clamp_min_kernel_cudaERNS_18TensorIteratorBaseERKN3c106ScalarEENKUlvE_clEvENKUlvE4_clEvEUldE_EEvS4_RKT_EUliE_EEviT1_,"ax",@progbits
	.sectioninfo	@"SHI_REGISTERS=13"
	.align	128
        .global         _ZN2at6native18elementwise_kernelILi128ELi2EZNS0_22gpu_kernel_impl_nocastIZZZNS0_21clamp_min_kernel_cudaERNS_18TensorIteratorBaseERKN3c106ScalarEENKUlvE_clEvENKUlvE4_clEvEUldE_EEvS4_RKT_EUliE_EEviT1_
        .type           _ZN2at6native18elementwise_kernelILi128ELi2EZNS0_22gpu_kernel_impl_nocastIZZZNS0_21clamp_min_kernel_cudaERNS_18TensorIteratorBaseERKN3c106ScalarEENKUlvE_clEvENKUlvE4_clEvEUldE_EEvS4_RKT_EUliE_EEviT1_,@function
        .size           _ZN2at6native18elementwise_kernelILi128ELi2EZNS0_22gpu_kernel_impl_nocastIZZZNS0_21clamp_min_kernel_cudaERNS_18TensorIteratorBaseERKN3c106ScalarEENKUlvE_clEvENKUlvE4_clEvEUldE_EEvS4_RKT_EUliE_EEviT1_,(.L_x_34130 - _ZN2at6native18elementwise_kernelILi128ELi2EZNS0_22gpu_kernel_impl_nocastIZZZNS0_21clamp_min_kernel_cudaERNS_18TensorIteratorBaseERKN3c106ScalarEENKUlvE_clEvENKUlvE4_clEvEUldE_EEvS4_RKT_EUliE_EEviT1_)
        .other          _ZN2at6native18elementwise_kernelILi128ELi2EZNS0_22gpu_kernel_impl_nocastIZZZNS0_21clamp_min_kernel_cudaERNS_18TensorIteratorBaseERKN3c106ScalarEENKUlvE_clEvENKUlvE4_clEvEUldE_EEvS4_RKT_EUliE_EEviT1_,@"STO_CUDA_ENTRY STV_DEFAULT"
_ZN2at6native18elementwise_kernelILi128ELi2EZNS0_22gpu_kernel_impl_nocastIZZZNS0_21clamp_min_kernel_cudaERNS_18TensorIteratorBaseERKN3c106ScalarEENKUlvE_clEvENKUlvE4_clEvEUldE_EEvS4_RKT_EUliE_EEviT1_:
.text._ZN2at6native18elementwise_kernelILi128ELi2EZNS0_22gpu_kernel_impl_nocastIZZZNS0_21clamp_min_kernel_cudaERNS_18TensorIteratorBaseERKN3c106ScalarEENKUlvE_clEvENKUlvE4_clEvEUldE_EEvS4_RKT_EUliE_EEviT1_:
        /* <DEDUP_REMOVED lines=236> */
.L_x_11210:
[----:B------:R-:W-:-:S04]  /*0ec0*/  IADD3 R6, P0, R3, c[0x0][0x368], RZ ;  /* 0x0000da0003067a10 */ /* 0x000fc80007f1e0ff */
[----:B------:R-:W-:-:S05]  /*0ed0*/  IADD3.X R7, RZ, c[0x0][0x36c], RZ, P0, !PT ;  /* 0x0000db00ff077a10 */ /* 0x000fca00007fe4ff */
[----:B------:R0:W2:Y:S01]  /*0ee0*/  LDG.E.64 R4, [R6.64] ;  /* 0x0000000406047981 */ /* 0x0000a2000c1e1b00 */
[----:B------:R-:W-:Y:S01]  /*0ef0*/  IMAD.MOV.U32 R10, RZ, RZ, c[0x0][0x374] ;  /* 0x0000dd00ff0a7624 */ /* 0x000fe200078e00ff */
[----:B------:R-:W-:Y:S02]  /*0f00*/  IADD3 R2, P1, R2, c[0x0][0x360], RZ ;  /* 0x0000d80002027a10 */ /* 0x000fe40007f3e0ff */
[----:B0-----:R-:W-:Y:S01]  /*0f10*/  IADD3 R7, R0, 0x80, RZ ;  /* 0x0000008000077810 */ /* 0x001fe20007ffe0ff */
[----:B--2---:R-:W0:-:S14]  /*0f20*/  DSETP.GTU.AND P0, PT, |R4|, +INF , PT ;  /* 0x7ff000000400742a */ /* 0x004e1c0003f0c200 */
[----:B0-----:R-:W0:Y:S01]  /*0f30*/  @!P0 DSETP.MAX.AND P2, P3, R4, c[0x0][0x370], PT ;  /* 0x0000dc000400862a */ /* 0x001e220003b4f000 */
        /* <DEDUP_REMOVED lines=8> */
.L_x_11209:
[----:B------:R-:W-:Y:S05]  /*0fc0*/  BSYNC B0 ;  /* 0x0000000000007941 */ /* 0x000fea0003800000 */
.L_x_11208:
        /* <DEDUP_REMOVED lines=230> */
.L_x_11211:
[----:B------:R-:W-:-:S04]  /*1e30*/  IADD3 R4, P0, R2, c[0x0][0x368], RZ ;  /* 0x0000da0002047a10 */ /* 0x000fc80007f1e0ff */
[----:B------:R-:W-:-:S05]  /*1e40*/  IADD3.X R5, RZ, c[0x0][0x36c], RZ, P0, !PT ;  /* 0x0000db00ff057a10 */ /* 0x000fca00007fe4ff */
[----:B------:R-:W2:Y:S01]  /*1e50*/  LDG.E.64 R2, [R4.64] ;  /* 0x0000000404027981 */ /* 0x000ea2000c1e1b00 */
[----:B------:R-:W-:Y:S02]  /*1e60*/  IADD3 R6, P1, R0, c[0x0][0x360], RZ ;  /* 0x0000d80000067a10 */ /* 0x000fe40007f3e0ff */
[----:B------:R-:W-:Y:S02]  /*1e70*/  MOV R9, c[0x0][0x374] ;  /* 0x0000dd0000097a02 */ /* 0x000fe40000000f00 */
[----:B------:R-:W-:Y:S01]  /*1e80*/  IADD3.X R7, RZ, c[0x0][0x364], RZ, P1, !PT ;  /* 0x0000d900ff077a10 */ /* 0x000fe20000ffe4ff */
[----:B--2---:R-:W0:-:S14]  /*1e90*/  DSETP.GTU.AND P0, PT, |R2|, +INF , PT ;  /* 0x7ff000000200742a */ /* 0x004e1c0003f0c200 */
[----:B0-----:R-:W0:Y:S01]  /*1ea0*/  @!P0 DSETP.MAX.AND P2, P3, R2, c[0x0][0x370], PT ;  /* 0x0000dc000200862a */ /* 0x001e220003b4f000 */
        /* <DEDUP_REMOVED lines=8> */
.L_x_11212:
        /* <DEDUP_REMOVED lines=13> */
.L_x_34130:


//--------------------- .text._ZN2at6native27unrolled_elementwise_kernelIZZZNS0_21clamp_min_kernel_cudaERNS_18TensorIteratorBaseERKN3c106ScalarEENKUlvE_clEvENKUlvE4_clEvEUldE_St5arrayIPcLm2EELi4E23TrivialOffsetCalculatorILi1EjESF_NS0_6memory15LoadWithoutCastENSG_16StoreWithoutCastEEEviT_T0_T2_T3_T4_T5_ --------------------------
	.section	.text._ZN2at6native27unrolled_elementwise_kernelIZZZNS0_21clamp_min_kernel_cudaERNS_18TensorIteratorBaseERKN3c106ScalarEENKUlvE_clEvENKUlvE4_clEvEUldE_St5arrayIPcLm2EELi4E23TrivialOffsetCalculatorILi1EjESF_NS0_6memory15LoadWithoutCastENSG_16StoreWithoutCastEEEviT_T0_T2_T3_T4_T5_,"ax",@progbits
	.sectioninfo	@"SHI_REGISTERS=24"
	.align	128
        .global         _ZN2at6native27unrolled_elementwise_kernelIZZZNS0_21clamp_min_kernel_cudaERNS_18TensorIteratorBaseERKN3c106ScalarEENKUlvE_clEvENKUlvE4_clEvEUldE_St5arrayIPcLm2EELi4E23TrivialOffsetCalculatorILi1EjESF_NS0_6memory15LoadWithoutCastENSG_16StoreWithoutCastEEEviT_T0_T2_T3_T4_T5_
        .type           _ZN2at6native27unrolled_elementwise_kernelIZZZNS0_21clamp_min_kernel_cudaERNS_18TensorIteratorBaseERKN3c106ScalarEENKUlvE_clEvENKUlvE4_clEvEUldE_St5arrayIPcLm2EELi4E23TrivialOffsetCalculatorILi1EjESF_NS0_6memory15LoadWithoutCastENSG_16StoreWithoutCastEEEviT_T0_T2_T3_T4_T5_,@function
        .size           _ZN2at6native27unrolled_elementwise_kernelIZZZNS0_21clamp_min_kernel_cudaERNS_18TensorIteratorBaseERKN3c106ScalarEENKUlvE_clEvENKUlvE4_clEvEUldE_St5arrayIPcLm2EELi4E23TrivialOffsetCalculatorILi1EjESF_NS0_6memory15LoadWithoutCastENSG_16StoreWithoutCastEEEviT_T0_T2_T3_T4_T5_,(.L_x_34131 - _ZN2at6native27unrolled_elementwise_kernelIZZZNS0_21clamp_min_kernel_cudaERNS_18TensorIteratorBaseERKN3c106ScalarEENKUlvE_clEvENKUlvE4_clEvEUldE_St5arrayIPcLm2EELi4E23TrivialOffsetCalculatorILi1EjESF_NS0_6memory15LoadWithoutCastENSG_16StoreWithoutCastEEEviT_T0_T2_T3_T4_T5_)
        .other          _ZN2at6native27unrolled_elementwise_kernelIZZZNS0_21clamp_min_kernel_cudaERNS_18TensorIteratorBaseERKN3c106ScalarEENKUlvE_clEvENKUlvE4_clEvEUldE_St5arrayIPcLm2EELi4E23TrivialOffsetCalculatorILi1EjESF_NS0_6memory15LoadWithoutCastENSG_16StoreWithoutCastEEEviT_T0_T2_T3_T4_T5_,@"STO_CUDA_ENTRY STV_DEFAULT"
_ZN2at6native27unrolled_elementwise_kernelIZZZNS0_21clamp_min_kernel_cudaERNS_18TensorIteratorBaseERKN3c106ScalarEENKUlvE_clEvENKUlvE4_clEvEUldE_St5arrayIPcLm2EELi4E23TrivialOffsetCalculatorILi1EjESF_NS0_6memory15LoadWithoutCastENSG_16StoreWithoutCastEEEviT_T0_T2_T3_T4_T5_:
.text._ZN2at6native27unrolled_elementwise_kernelIZZZNS0_21clamp_min_kernel_cudaERNS_18TensorIteratorBaseERKN3c106ScalarEENKUlvE_clEvENKUlvE4_clEvEUldE_St5arrayIPcLm2EELi4E23TrivialOffsetCalculatorILi1EjESF_NS0_6memory15LoadWithoutCastENSG_16StoreWithoutCastEEEviT_T0_T2_T3_T4_T5_:
        /* <DEDUP_REMOVED lines=43> */
[----:B------:R-:W1:Y:S01]  /*02b0*/  @!P3 DSETP.MAX.AND P2, P5, R4, c[0x0][0x168], PT ;  /* 0x00005a000400b62a */ /* 0x000e620003d4f000 */
[----:B--2---:R-:W-:Y:S01]  /*02c0*/  ISETP.GE.OR P0, PT, R19, R10, P0 ;  /* 0x0000000a1300720c */ /* 0x004fe20000706670 */
[----:B------:R-:W-:-:S04]  /*02d0*/  IMAD.MOV.U32 R19, RZ, RZ, c[0x0][0x16c] ;  /* 0x00005b00ff137624 */ /* 0x000fc800078e00ff */
[----:B-1----:R-:W-:Y:S02]  /*02e0*/  @!P3 FSEL R12, R12, c[0x0][0x16c], P2 ;  /* 0x00005b000c0cba08 */ /* 0x002fe40001000000 */
[----:B------:R-:W-:-:S04]  /*02f0*/  @!P3 LOP3.LUT R19, R19, 0x80000, RZ, 0xfc, !PT ;  /* 0x000800001313b812 */ /* 0x000fc800078efcff */
[----:B0-----:R-:W-:Y:S01]  /*0300*/  @!P3 SEL R15, R19, R12, P5 ;  /* 0x0000000c130fb207 */ /* 0x001fe20002800000 */
[----:B-----5:R-:W0:Y:S01]  /*0310*/  DSETP.GTU.AND P1, PT, |R6|, +INF , PT ;  /* 0x7ff000000600742a */ /* 0x020e220003f2c200 */
[----:B------:R-:W-:-:S03]  /*0320*/  IMAD.MOV.U32 R12, RZ, RZ, c[0x0][0x16c] ;  /* 0x00005b00ff0c7624 */ /* 0x000fc600078e00ff */
[----:B------:R-:W1:Y:S02]  /*0330*/  @!P0 DSETP.MAX.AND P5, P6, R2, c[0x0][0x168], PT ;  /* 0x00005a000200862a */ /* 0x000e640003eaf000 */
        /* <DEDUP_REMOVED lines=8> */
[----:B------:R-:W0:-:S04]  /*03c0*/  @!P1 DSETP.MAX.AND P6, P2, R6, c[0x0][0x168], PT ;  /* 0x00005a000600962a */ /* 0x000e080003acf000 */
        /* <DEDUP_REMOVED lines=30> */
.L_x_11214:
[----:B0-----:R-:W-:Y:S05]  /*05b0*/  BSYNC B0 ;  /* 0x0000000000007941 */ /* 0x001fea0003800000 */
.L_x_11213:
[----:B------:R-:W-:Y:S01]  /*05c0*/  ISETP.GE.AND P0, PT, R13, R10, PT ;  /* 0x0000000a0d00720c */ /* 0x000fe20003f06270 */
[----:B------:R-:W0:Y:S01]  /*05d0*/  @!P2 DSETP.MAX.AND P1, P3, R8, c[0x0][0x168], PT ;  /* 0x00005a000800a62a */ /* 0x000e220003b2f000 */
        /* <DEDUP_REMOVED lines=13> */
.L_x_11215:
        /* <DEDUP_REMOVED lines=13> */
.L_x_34131:


//--------------------- .text._ZN2at6native29vectorized_elementwise_kernelILi2EZZZNS0_21clamp_min_kernel_cudaERNS_18TensorIteratorBaseERKN3c106ScalarEENKUlvE_clEvENKUlvE4_clEvEUldE_St5arrayIPcLm2EEEEviT0_T1_ --------------------------
	.section	.text._ZN2at6native29vectorized_elementwise_kernelILi2EZZZNS0_21clamp_min_kernel_cudaERNS_18TensorIteratorBaseERKN3c106ScalarEENKUlvE_clEvENKUlvE4_clEvEUldE_St5arrayIPcLm2EEEEviT0_T1_,"ax",@progbits
	.sectioninfo	@"SHI_REGISTERS=30"
	.align	128
        .global         _ZN2at6native29vectorized_elementwise_kernelILi2EZZZNS0_21clamp_min_kernel_cudaERNS_18TensorIteratorBaseERKN3c106ScalarEENKUlvE_clEvENKUlvE4_clEvEUldE_St5arrayIPcLm2EEEEviT0_T1_
        .type           _ZN2at6native29vectorized_elementwise_kernelILi2EZZZNS0_21clamp_min_kernel_cudaERNS_18TensorIteratorBaseERKN3c106ScalarEENKUlvE_clEvENKUlvE4_clEvEUldE_St5arrayIPcLm2EEEEviT0_T1_,@function
        .size           _ZN2at6native29vectorized_elementwise_kernelILi2EZZZNS0_21clamp_min_kernel_cudaERNS_18TensorIteratorBaseERKN3c106ScalarEENKUlvE_clEvENKUlvE4_clEvEUldE_St5arrayIPcLm2EEEEviT0_T1_,(.L_x_34132 - _ZN2at6native29vectorized_elementwise_kernelILi2EZZZNS0_21clamp_min_kernel_cudaERNS_18TensorIteratorBaseERKN3c106ScalarEENKUlvE_clEvENKUlvE4_clEvEUldE_St5arrayIPcLm2EEEEviT0_T1_)
        .other          _ZN2at6native29vectorized_elementwise_kernelILi2EZZZNS0_21clamp_min_kernel_cudaERNS_18TensorIteratorBaseERKN3c106ScalarEENKUlvE_clEvENKUlvE4_clEvEUldE_St5arrayIPcLm2EEEEviT0_T1_,@"STO_CUDA_ENTRY STV_DEFAULT"
_ZN2at6native29vectorized_elementwise_kernelILi2EZZZNS0_21clamp_min_kernel_cudaERNS_18TensorIteratorBaseERKN3c106ScalarEENKUlvE_clEvENKUlvE4_clEvEUldE_St5arrayIPcLm2EEEEviT0_T1_:
.text._ZN2at6native29vectorized_elementwise_kernelILi2EZZZNS0_21clamp_min_kernel_cudaERNS_18TensorIteratorBaseERKN3c106ScalarEENKUlvE_clEvENKUlvE4_clEvEUldE_St5arrayIPcLm2EEEEviT0_T1_:
        /* <DEDUP_REMOVED lines=20> */
[----:B-1----:R-:W1:Y:S01]  /*0140*/  @!P1 DSETP.MAX.AND P2, P6, R4, c[0x0][0x168], PT ;  /* 0x00005a000400962a */ /* 0x002e620003e4f000 */
[----:B------:R-:W-:Y:S01]  /*0150*/  @!P1 IMAD.MOV.U32 R2, RZ, RZ, R5 ;  /* 0x000000ffff029224 */ /* 0x000fe200078e0005 */
[----:B------:R-:W-:Y:S02]  /*0160*/  @!P1 LOP3.LUT R25, R25, 0x80000, RZ, 0xfc, !PT ;  /* 0x0008000019199812 */ /* 0x000fe400078efcff */
[----:B--2---:R-:W2:Y:S01]  /*0170*/  @!P4 DSETP.MAX.AND P3, P0, R6, c[0x0][0x168], PT ;  /* 0x00005a000600c62a */ /* 0x004ea2000386f000 */
        /* <DEDUP_REMOVED lines=9> */
[----:B------:R-:W0:Y:S01]  /*0210*/  @!P5 DSETP.MAX.AND P2, P6, R8, c[0x0][0x168], PT ;  /* 0x00005a000800d62a */ /* 0x000e220003e4f000 */
        /* <DEDUP_REMOVED lines=16> */
[----:B-1----:R-:W0:Y:S01]  /*0320*/  @!P0 DSETP.MAX.AND P2, P3, R10, c[0x0][0x168], PT ;  /* 0x00005a000a00862a */ /* 0x002e220003b4f000 */
[----:B------:R-:W-:Y:S02]  /*0330*/  @!P5 IMAD.MOV.U32 R8, RZ, RZ, R20 ;  /* 0x000000ffff08d224 */ /* 0x000fe400078e0014 */
[----:B------:R-:W-:Y:S01]  /*0340*/  @!P5 IMAD.MOV.U32 R9, RZ, RZ, R25 ;  /* 0x000000ffff09d224 */ /* 0x000fe200078e0019 */
[----:B------:R-:W-:Y:S01]  /*0350*/  DSETP.GTU.AND P4, PT, |R14|, +INF , PT ;  /* 0x7ff000000e00742a */ /* 0x000fe20003f8c200 */
[----:B------:R-:W-:Y:S01]  /*0360*/  @!P0 IMAD.MOV.U32 R2, RZ, RZ, R11 ;  /* 0x000000ffff028224 */ /* 0x000fe200078e000b */
[----:B------:R-:W-:Y:S01]  /*0370*/  @!P0 LOP3.LUT R23, R22, 0x80000, RZ, 0xfc, !PT ;  /* 0x0008000016178812 */ /* 0x000fe200078efcff */
[----:B------:R-:W-:Y:S01]  /*0380*/  IMAD.MOV.U32 R25, RZ, RZ, c[0x0][0x16c] ;  /* 0x00005b00ff197624 */ /* 0x000fe200078e00ff */
[----:B--2---:R-:W1:Y:S01]  /*0390*/  @!P1 DSETP.MAX.AND P5, P6, R12, c[0x0][0x168], PT ;  /* 0x00005a000c00962a */ /* 0x004e620003eaf000 */
[----:B------:R-:W-:Y:S01]  /*03a0*/  @!P1 IMAD.MOV.U32 R22, RZ, RZ, R13 ;  /* 0x000000ffff169224 */ /* 0x000fe200078e000d */
[----:B0-----:R-:W-:Y:S01]  /*03b0*/  @!P0 FSEL R2, R2, c[0x0][0x16c], P2 ;  /* 0x00005b0002028a08 */ /* 0x001fe20001000000 */
[----:B------:R-:W-:Y:S01]  /*03c0*/  @!P0 IMAD.MOV.U32 R20, RZ, RZ, R10 ;  /* 0x000000ffff148224 */ /* 0x000fe200078e000a */
[----:B------:R-:W-:-:S02]  /*03d0*/  @!P1 LOP3.LUT R25, R25, 0x80000, RZ, 0xfc, !PT ;  /* 0x0008000019199812 */ /* 0x000fc400078efcff */
[----:B-1----:R-:W-:Y:S02]  /*03e0*/  @!P1 FSEL R22, R22, c[0x0][0x16c], P5 ;  /* 0x00005b0016169a08 */ /* 0x002fe40002800000 */
[----:B------:R-:W-:Y:S02]  /*03f0*/  @!P0 SEL R2, R23, R2, P3 ;  /* 0x0000000217028207 */ /* 0x000fe40001800000 */
[----:B------:R-:W-:Y:S01]  /*0400*/  @!P0 SEL R23, R20, c[0x0][0x168], P2 ;  /* 0x00005a0014178a07 */ /* 0x000fe20001000000 */
[----:B------:R-:W0:Y:S01]  /*0410*/  @!P4 DSETP.MAX.AND P2, P3, R14, c[0x0][0x168], PT ;  /* 0x00005a000e00c62a */ /* 0x000e220003b4f000 */
        /* <DEDUP_REMOVED lines=13> */
[----:B-1----:R-:W0:Y:S01]  /*04f0*/  @!P6 DSETP.MAX.AND P3, P5, R16, c[0x0][0x168], PT ;  /* 0x00005a001000e62a */ /* 0x002e220003d6f000 */
        /* <DEDUP_REMOVED lines=10> */
[----:B------:R-:W0:Y:S01]  /*05a0*/  @!P0 DSETP.MAX.AND P2, P5, R18, c[0x0][0x168], PT ;  /* 0x00005a001200862a */ /* 0x000e220003d4f000 */
        /* <DEDUP_REMOVED lines=18> */
.L_x_11216:
        /* <DEDUP_REMOVED lines=27> */
.L_x_11218:
[----:B0-----:R-:W-:Y:S05]  /*0880*/  BSYNC B0 ;  /* 0x0000000000007941 */ /* 0x001fea0003800000 */
.L_x_11217:
        /* <DEDUP_REMOVED lines=15> */
.L_x_11220:
[----:B------:R-:W-:Y:S05]  /*0980*/  BSYNC B0 ;  /* 0x0000000000007941 */ /* 0x000fea0003800000 */
.L_x_11219:
        /* <DEDUP_REMOVED lines=24> */
[----:B------:R-:W0:Y:S01]  /*0b10*/  @!P0 DSETP.MAX.AND P4, P1, R4, c[0x0][0x168], PT ;  /* 0x00005a000400862a */ /* 0x000e22000398f000 */
        /* <DEDUP_REMOVED lines=8> */
[----:B------:R-:W1:Y:S01]  /*0ba0*/  @!P2 DSETP.MAX.AND P4, P5, R2, c[0x0][0x168], PT ;  /* 0x00005a000200a62a */ /* 0x000e620003d8f000 */
        /* <DEDUP_REMOVED lines=11> */
[----:B------:R-:W1:Y:S01]  /*0c60*/  @!P1 DSETP.MAX.AND P4, P5, R8, c[0x0][0x168], PT ;  /* 0x00005a000800962a */ /* 0x000e620003d8f000 */
        /* <DEDUP_REMOVED lines=9> */
[----:B------:R-:W0:Y:S01]  /*0d00*/  @!P0 DSETP.MAX.AND P4, P5, R6, c[0x0][0x168], PT ;  /* 0x00005a000600862a */ /* 0x000e220003d8f000 */
[----:B------:R-:W-:Y:S01]  /*0d10*/  @!P0 IMAD.MOV.U32 R20, RZ, RZ, R7 ;  /* 0x000000ffff148224 */ /* 0x000fe200078e0007 */
[----:B------:R-:W-:-:S04]  /*0d20*/  @!P0 LOP3.LUT R22, R22, 0x80000, RZ, 0xfc, !PT ;  /* 0x0008000016168812 */ /* 0x000fc800078efcff */
[----:B0-----:R-:W-:Y:S01]  /*0d30*/  @!P0 FSEL R21, R20, c[0x0][0x16c], P4 ;  /* 0x00005b0014158a08 */ /* 0x001fe20002000000 */
[----:B------:R-:W-:-:S03]  /*0d40*/  @!P1 IMAD.MOV.U32 R9, RZ, RZ, R23 ;  /* 0x000000ffff099224 */ /* 0x000fc600078e0017 */
[----:B------:R-:W-:Y:S01]  /*0d50*/  @!P0 SEL R21, R22, R21, P5 ;  /* 0x0000001516158207 */ /* 0x000fe20002800000 */
[----:B------:R-:W0:Y:S01]  /*0d60*/  @!P2 DSETP.MAX.AND P5, P1, R12, c[0x0][0x168], PT ;  /* 0x00005a000c00a62a */ /* 0x000e2200039af000 */
        /* <DEDUP_REMOVED lines=19> */
[----:B------:R-:W0:Y:S01]  /*0ea0*/  @!P1 DSETP.MAX.AND P4, P5, R10, c[0x0][0x168], PT ;  /* 0x00005a000a00962a */ /* 0x000e220003d8f000 */
        /* <DEDUP_REMOVED lines=16> */
[----:B------:R-:W1:Y:S01]  /*0fb0*/  @!P0 DSETP.MAX.AND P4, P5, R14, c[0x0][0x168], PT ;  /* 0x00005a000e00862a */ /* 0x000e620003d8f000 */
[----:B------:R-:W-:Y:S01]  /*0fc0*/  ISETP.GE.AND P3, PT, R19, R18, PT ;  /* 0x000000121300720c */ /* 0x000fe20003f66270 */
[----:B------:R-:W-:Y:S02]  /*0fd0*/  IMAD.MOV.U32 R23, RZ, RZ, c[0x0][0x16c] ;  /* 0x00005b00ff177624 */ /* 0x000fe400078e00ff */
[----:B------:R-:W2:Y:S01]  /*0fe0*/  @!P2 DSETP.MAX.AND P1, P6, R16, c[0x0][0x168], PT ;  /* 0x00005a001000a62a */ /* 0x000ea20003e2f000 */
        /* <DEDUP_REMOVED lines=28> */
.L_x_11223:
[----:B------:R-:W-:-:S13]  /*11b0*/  ISETP.GE.AND P0, PT, R19, R18, PT ;  /* 0x000000121300720c */ /* 0x000fda0003f06270 */
[----:B------:R-:W-:Y:S05]  /*11c0*/  @P0 BRA `(.L_x_11225) ;  /* 0x000000c000000947 */ /* 0x000fea0003800000 */
[----:B0-----:R-:W-:Y:S01]  /*11d0*/  IADD3 R4, R0, R19, RZ ;  /* 0x0000001300047210 */ /* 0x001fe20007ffe0ff */
[----:B------:R-:W-:Y:S01]  /*11e0*/  IMAD.MOV.U32 R5, RZ, RZ, 0x8 ;  /* 0x00000008ff057424 */ /* 0x000fe200078e00ff */
[----:B------:R-:W-:-:S03]  /*11f0*/  IADD3 R19, R19, 0x80, RZ ;  /* 0x0000008013137810 */ /* 0x000fc60007ffe0ff */
[----:B------:R-:W-:-:S05]  /*1200*/  IMAD.WIDE.U32 R4, R4, R5, c[0x0][0x178] ;  /* 0x00005e0004047625 */ /* 0x000fca00078e0005 */
[----:B------:R0:W-:Y:S02]  /*1210*/  STG.E.64 [R4.64], R2 ;  /* 0x0000000204007986 */ /* 0x0001e4000c101b04 */
.L_x_11224:
[----:B------:R-:W-:-:S13]  /*1220*/  ISETP.GE.AND P0, PT, R19, R18, PT ;  /* 0x000000121300720c */ /* 0x000fda0003f06270 */
[----:B------:R-:W-:Y:S05]  /*1230*/  @P0 BRA `(.L_x_11226) ;  /* 0x000000d000000947 */ /* 0x000fea0003800000 */
[----:B0-----:R-:W-:Y:S01]  /*1240*/  IMAD.IADD R2, R0, 0x1, R19 ;  /* 0x0000000100027824 */ /* 0x001fe200078e0213 */
[----:B------:R-:W-:Y:S01]  /*1250*/  IADD3 R19, R19, 0x80, RZ ;  /* 0x0000008013137810 */ /* 0x000fe20007ffe0ff */
[----:B------:R-:W-:-:S04]  /*1260*/  IMAD.MOV.U32 R3, RZ, RZ, 0x8 ;  /* 0x00000008ff037424 */ /* 0x000fc800078e00ff */
[----:B------:R-:W-:-:S05]  /*1270*/  IMAD.WIDE.U32 R2, R2, R3, c[0x0][0x178] ;  /* 0x00005e0002027625 */ /* 0x000fca00078e0003 */
[----:B------:R0:W-:Y:S02]  /*1280*/  STG.E.64 [R2.64], R8 ;  /* 0x0000000802007986 */ /* 0x0001e4000c101b04 */
.L_x_11225:
        /* <DEDUP_REMOVED lines=8> */
.L_x_11226:
[----:B------:R-:W-:Y:S05]  /*1310*/  BSYNC B1 ;  /* 0x0000000000017941 */ /* 0x000fea0003800000 */
.L_x_11222:
[----:B------:R-:W-:-:S13]  /*1320*/  ISETP.GE.AND P0, PT, R19, R18, PT ;  /* 0x000000121300720c */ /* 0x000fda0003f06270 */
[----:B0-----:R-:W-:Y:S01]  /*1330*/  @!P0 IMAD.IADD R2, R0, 0x1, R19 ;  /* 0x0000000100028824 */ /* 0x001fe200078e0213 */
[----:B------:R-:W-:Y:S01]  /*1340*/  @!P0 IADD3 R19, R19, 0x80, RZ ;  /* 0x0000008013138810 */ /* 0x000fe20007ffe0ff */
[----:B------:R-:W-:-:S04]  /*1350*/  @!P0 IMAD.MOV.U32 R3, RZ, RZ, 0x8 ;  /* 0x00000008ff038424 */ /* 0x000fc800078e00ff */
[----:B------:R-:W-:-:S05]  /*1360*/  @!P0 IMAD.WIDE.U32 R2, R2, R3, c[0x0][0x178] ;  /* 0x00005e0002028625 */ /* 0x000fca00078e0003 */
[----:B------:R0:W-:Y:S02]  /*1370*/  @!P0 STG.E.64 [R2.64], R14 ;  /* 0x0000000e02008986 */ /* 0x0001e4000c101b04 */
.L_x_11227:
[----:B------:R-:W-:Y:S05]  /*1380*/  BSYNC B0 ;  /* 0x0000000000007941 */ /* 0x000fea0003800000 */
.L_x_11221:
        /* <DEDUP_REMOVED lines=8> */
.L_x_11228:
        /* <DEDUP_REMOVED lines=15> */
.L_x_34132:


//--------------------- .text._ZN2at6native29vectorized_elementwise_kernelILi4EZZZNS0_21clamp_min_kernel_cudaERNS_18TensorIteratorBaseERKN3c106ScalarEENKUlvE_clEvENKUlvE4_clEvEUldE_St5arrayIPcLm2EEEEviT0_T1_ --------------------------
	.section	.text._ZN2at6native29vectorized_elementwise_kernelILi4EZZZNS0_21clamp_min_kernel_cudaERNS_18TensorIteratorBaseERKN3c106ScalarEENKUlvE_clEvENKUlvE4_clEvEUldE_St5arrayIPcLm2EEEEviT0_T1_,"ax",@progbits
	.sectioninfo	@"SHI_REGISTERS=30"
	.align	128
        .global         _ZN2at6native29vectorized_elementwise_kernelILi4EZZZNS0_21clamp_min_kernel_cudaERNS_18TensorIteratorBaseERKN3c106ScalarEENKUlvE_clEvENKUlvE4_clEvEUldE_St5arrayIPcLm2EEEEviT0_T1_
        .type           _ZN2at6native29vectorized_elementwise_kernelILi4EZZZNS0_21clamp_min_kernel_cudaERNS_18TensorIteratorBaseERKN3c106ScalarEENKUlvE_clEvENKUlvE4_clEvEUldE_St5arrayIPcLm2EEEEviT0_T1_,@function
        .size           _ZN2at6native29vectorized_elementwise_kernelILi4EZZZNS0_21clamp_min_kernel_cudaERNS_18TensorIteratorBaseERKN3c106ScalarEENKUlvE_clEvENKUlvE4_clEvEUldE_St5arrayIPcLm2EEEEviT0_T1_,(.L_x_34133 - _ZN2at6native29vectorized_elementwise_kernelILi4EZZZNS0_21clamp_min_kernel_cudaERNS_18TensorIteratorBaseERKN3c106ScalarEENKUlvE_clEvENKUlvE4_clEvEUldE_St5arrayIPcLm2EEEEviT0_T1_)
        .other          _ZN2at6native29vectorized_elementwise_kernelILi4EZZZNS0_21clamp_min_kernel_cudaERNS_18TensorIteratorBaseERKN3c106ScalarEENKUlvE_clEvENKUlvE4_clEvEUldE_St5arrayIPcLm2EEEEviT0_T1_,@"STO_CUDA_ENTRY STV_DEFAULT"
_ZN2at6native29vectorized_elementwise_kernelILi4EZZZNS0_21clamp_min_kernel_cudaERNS_18TensorIteratorBaseERKN3c106ScalarEENKUlvE_clEvENKUlvE4_clEvEUldE_St5arrayIPcLm2EEEEviT0_T1_:
.text._ZN2at6native29vectorized_elementwise_kernelILi4EZZZNS0_21clamp_min_kernel_cudaERNS_18TensorIteratorBaseERKN3c106ScalarEENKUlvE_clEvENKUlvE4_clEvEUldE_St5arrayIPcLm2EEEEviT0_T1_:
        /* <DEDUP_REMOVED lines=109> */
.L_x_11229:
        /* <DEDUP_REMOVED lines=27> */
.L_x_11231:
[----:B0-----:R-:W-:Y:S05]  /*0880*/  BSYNC B0 ;  /* 0x0000000000007941 */ /* 0x001fea0003800000 */
.L_x_11230:
        /* <DEDUP_REMOVED lines=15> */
.L_x_11233:
[----:B------:R-:W-:Y:S05]  /*0980*/  BSYNC B0 ;  /* 0x0000000000007941 */ /* 0x000fea0003800000 */
.L_x_11232:
        /* <DEDUP_REMOVED lines=130> */
.L_x_11236:
[----:B------:R-:W-:-:S13]  /*11b0*/  ISETP.GE.AND P0, PT, R19, R18, PT ;  /* 0x000000121300720c */ /* 0x000fda0003f06270 */
[----:B------:R-:W-:Y:S05]  /*11c0*/  @P0 BRA `(.L_x_11238) ;  /* 0x000000c000000947 */ /* 0x000fea0003800000 */
[----:B0-----:R-:W-:Y:S01]  /*11d0*/  IADD3 R4, R0, R19, RZ ;  /* 0x0000001300047210 */ /* 0x001fe20007ffe0ff */
[----:B------:R-:W-:Y:S01]  /*11e0*/  IMAD.MOV.U32 R5, RZ, RZ, 0x8 ;  /* 0x00000008ff057424 */ /* 0x000fe200078e00ff */
[----:B------:R-:W-:-:S03]  /*11f0*/  IADD3 R19, R19, 0x80, RZ ;  /* 0x0000008013137810 */ /* 0x000fc60007ffe0ff */
[----:B------:R-:W-:-:S05]  /*1200*/  IMAD.WIDE.U32 R4, R4, R5, c[0x0][0x178] ;  /* 0x00005e0004047625 */ /* 0x000fca00078e0005 */
[----:B------:R0:W-:Y:S02]  /*1210*/  STG.E.64 [R4.64], R2 ;  /* 0x0000000204007986 */ /* 0x0001e4000c101b04 */
.L_x_11237:
[----:B------:R-:W-:-:S13]  /*1220*/  ISETP.GE.AND P0, PT, R19, R18, PT ;  /* 0x000000121300720c */ /* 0x000fda0003f06270 */
[----:B------:R-:W-:Y:S05]  /*1230*/  @P0 BRA `(.L_x_11239) ;  /* 0x000000d000000947 */ /* 0x000fea0003800000 */
[----:B0-----:R-:W-:Y:S01]  /*1240*/  IMAD.IADD R2, R0, 0x1, R19 ;  /* 0x0000000100027824 */ /* 0x001fe200078e0213 */
[----:B------:R-:W-:Y:S01]  /*1250*/  IADD3 R19, R19, 0x80, RZ ;  /* 0x0000008013137810 */ /* 0x000fe20007ffe0ff */
[----:B------:R-:W-:-:S04]  /*1260*/  IMAD.MOV.U32 R3, RZ, RZ, 0x8 ;  /* 0x00000008ff037424 */ /* 0x000fc800078e00ff */
[----:B------:R-:W-:-:S05]  /*1270*/  IMAD.WIDE.U32 R2, R2, R3, c[0x0][0x178] ;  /* 0x00005e0002027625 */ /* 0x000fca00078e0003 */
[----:B------:R0:W-:Y:S02]  /*1280*/  STG.E.64 [R2.64], R8 ;  /* 0x0000000802007986 */ /* 0x0001e4000c101b04 */
.L_x_11238:
        /* <DEDUP_REMOVED lines=8> */
.L_x_11239:
[----:B------:R-:W-:Y:S05]  /*1310*/  BSYNC B1 ;  /* 0x0000000000017941 */ /* 0x000fea0003800000 */
.L_x_11235:
[----:B------:R-:W-:-:S13]  /*1320*/  ISETP.GE.AND P0, PT, R19, R18, PT ;  /* 0x000000121300720c */ /* 0x000fda0003f06270 */
[----:B0-----:R-:W-:Y:S01]  /*1330*/  @!P0 IMAD.IADD R2, R0, 0x1, R19 ;  /* 0x0000000100028824 */ /* 0x001fe200078e0213 */
[----:B------:R-:W-:Y:S01]  /*1340*/  @!P0 IADD3 R19, R19, 0x80, RZ ;  /* 0x0000008013138810 */ /* 0x000fe20007ffe0ff */
[----:B------:R-:W-:-:S04]  /*1350*/  @!P0 IMAD.MOV.U32 R3, RZ, RZ, 0x8 ;  /* 0x00000008ff038424 */ /* 0x000fc800078e00ff */
[----:B------:R-:W-:-:S05]  /*1360*/  @!P0 IMAD.WIDE.U32 R2, R2, R3, c[0x0][0x178] ;  /* 0x00005e0002028625 */ /* 0x000fca00078e0003 */
[----:B------:R0:W-:Y:S02]  /*1370*/  @!P0 STG.E.64 [R2.64], R14 ;  /* 0x0000000e02008986 */ /* 0x0001e4000c101b04 */
.L_x_11240:
[----:B------:R-:W-:Y:S05]  /*1380*/  BSYNC B0 ;  /* 0x0000000000007941 */ /* 0x000fea0003800000 */
.L_x_11234:
        /* <DEDUP_REMOVED lines=8> */
.L_x_11241:
        /* <DEDUP_REMOVED lines=15> */
.L_x_34133:


//--------------------- .text._ZN2at6native29vectorized_elementwise_kernelILi8EZZZNS0_21clamp_min_kernel_cudaERNS_18TensorIteratorBaseERKN3c106ScalarEENKUlvE_clEvENKUlvE4_clEvEUldE_St5arrayIPcLm2EEEEviT0_T1_ --------------------------
	.section	.text._ZN2at6native29vectorized_elementwise_kernelILi8EZZZNS0_21clamp_min_kernel_cudaERNS_18TensorIteratorBaseERKN3c106ScalarEENKUlvE_clEvENKUlvE4_clEvEUldE_St5arrayIPcLm2EEEEviT0_T1_,"ax",@progbits
	.sectioninfo	@"SHI_REGISTERS=4"
	.align	128
        .global         _ZN2at6native29vectorized_elementwise_kernelILi8EZZZNS0_21clamp_min_kernel_cudaERNS_18TensorIteratorBaseERKN3c106ScalarEENKUlvE_clEvENKUlvE4_clEvEUldE_St5arrayIPcLm2EEEEviT0_T1_
        .type           _ZN2at6native29vectorized_elementwise_kernelILi8EZZZNS0_21clamp_min_kernel_cudaERNS_18TensorIteratorBaseERKN3c106ScalarEENKUlvE_clEvENKUlvE4_clEvEUldE_St5arrayIPcLm2EEEEviT0_T1_,@function
        .size           _ZN2at6native29vectorized_elementwise_kernelILi8EZZZNS0_21clamp_min_kernel_cudaERNS_18TensorIteratorBaseERKN3c106ScalarEENKUlvE_clEvENKUlvE4_clEvEUldE_St5arrayIPcLm2EEEEviT0_T1_,(.L_x_34134 - _ZN2at6native29vectorized_elementwise_kernelILi8EZZZNS0_21clamp_min_kernel_cudaERNS_18TensorIteratorBaseERKN3c106ScalarEENKUlvE_clEvENKUlvE4_clEvEUldE_St5arrayIPcLm2EEEEviT0_T1_)
        .other          _ZN2at6native29vectorized_elementwise_kernelILi8EZZZNS0_21clamp_min_kernel_cudaERNS_18TensorIteratorBaseERKN3c106ScalarEENKUlvE_clEvENKUlvE4_clEvEUldE_St5arrayIPcLm2EEEEviT0_T1_,@"STO_CUDA_ENTRY STV_DEFAULT"
_ZN2at6native29vectorized_elementwise_kernelILi8EZZZNS0_21clamp_min_kernel_cudaERNS_18TensorIteratorBaseERKN3c106ScalarEENKUlvE_clEvENKUlvE4_clEvEUldE_St5arrayIPcLm2EEEEviT0_T1_:
.text._ZN2at6native29vectorized_elementwise_kernelILi8EZZZNS0_21clamp_min_kernel_cudaERNS_18TensorIteratorBaseERKN3c106ScalarEENKUlvE_clEvENKUlvE4_clEvEUldE_St5arrayIPcLm2EEEEviT0_T1_:
[----:B------:R-:W-:Y:S02]  /*0000*/  MOV R1, c[0x0][0x28] ;  /* 0x00000a0000017a02 */ /* 0x000fe40000000f00 */
[----:B------:R-:W-:Y:S05]  /*0010*/  EXIT ;  /* 0x000000000000794d */ /* 0x000fea0003800000 */
.L_x_11242:
        /* <DEDUP_REMOVED lines=14> */
.L_x_34134:


//--------------------- .text._ZN2at6native18elementwise_kernelILi128ELi4EZNS0_15gpu_kernel_implIZZZNS0_21clamp_min_kernel_cudaERNS_18TensorIteratorBaseERKN3c106ScalarEENKUlvE_clEvENKUlvE3_clEvEUlsE_EEvS4_RKT_EUliE_EEviT1_ --------------------------
	.section	.text._ZN2at6native18elementwise_kernelILi128ELi4EZNS0_15gpu_kernel_implIZZZNS0_21clamp_min_kernel_cudaERNS_18TensorIteratorBaseERKN3c106ScalarEENKUlvE_clEvENKUlvE3_clEvEUlsE_EEvS4_RKT_EUliE_EEviT1_,"ax",@progbits
	.sectioninfo	@"SHI_REGISTERS=26"
	.align	128
        .global         _ZN2at6native18elementwise_kernelILi128ELi4EZNS0_15gpu_kernel_implIZZZNS0_21clamp_min_kernel_cudaERNS_18TensorIteratorBaseERKN3c106ScalarEENKUlvE_clEvENKUlvE3_clEvEUlsE_EEvS4_RKT_EUliE_EEviT1_
        .type           _ZN2at6native18elementwise_kernelILi128ELi4EZNS0_15gpu_kernel_implIZZZNS0_21clamp_min_kernel_cudaERNS_18TensorIteratorBaseERKN3c106ScalarEENKUlvE_clEvENKUlvE3_clEvEUlsE_EEvS4_RKT_EUliE_EEviT1_,@function
        .size           _ZN2at6native18elementwise_kernelILi128ELi4EZNS0_15gpu_kernel_implIZZZNS0_21clamp_min_kernel_cudaERNS_18TensorIteratorBaseERKN3c106ScalarEENKUlvE_clEvENKUlvE3_clEvEUlsE_EEvS4_RKT_EUliE_EEviT1_,(.L_x_34135 - _ZN2at6native18elementwise_kernelILi128ELi4EZNS0_15gpu_kernel_implIZZZNS0_21clamp_min_kernel_cudaERNS_18TensorIteratorBaseERKN3c106ScalarEENKUlvE_clEvENKUlvE3_clEvEUlsE_EEvS4_RKT_EUliE_EEviT1_)
        .other          _ZN2at6native18elementwise_kernelILi128ELi4EZNS0_15gpu_kernel_implIZZZNS0_21clamp_min_kernel_cudaERNS_18TensorIteratorBaseERKN3c106ScalarEENKUlvE_clEvENKUlvE3_clEvEUlsE_EEvS4_RKT_EUliE_EEviT1_,@"STO_CUDA_ENTRY STV_DEFAULT"
_ZN2at6native18elementwise_kernelILi128ELi4EZNS0_15gpu_kernel_implIZZZNS0_21clamp_min_kernel_cudaERNS_18TensorIteratorBaseERKN3c106ScalarEENKUlvE_clEvENKUlvE3_clEvEUlsE_EEvS4_RKT_EUliE_EEviT1_:
.text._ZN2at6native18elementwise_kernelILi128ELi4EZNS0_15gpu_kernel_implIZZZNS0_21clamp_min_kernel_cudaERNS_18TensorIteratorBaseERKN3c106ScalarEENKUlvE_clEvENKUlvE3_clEvEUlsE_EEvS4_RKT_EUliE_EEviT1_:
        /* <DEDUP_REMOVED lines=238> */
.L_x_11245:
        /* <DEDUP_REMOVED lines=18> */
.L_x_11249:
[----:B------:R0:W5:Y:S01]  /*1000*/  LDG.E.U8 R0, [R2.64] ;  /* 0x0000002402007981 */ /* 0x000162000c1e1100 */
[----:B------:R-:W-:Y:S05]  /*1010*/  BRA `(.L_x_11251) ;  /* 0x00000d7000007947 */ /* 0x000fea0003800000 */
.L_x_11248:
        /* <DEDUP_REMOVED lines=8> */
.L_x_11253:
[----:B------:R0:W5:Y:S01]  /*10a0*/  LDG.E.U16 R0, [R2.64] ;  /* 0x0000002402007981 */ /* 0x000162000c1e1500 */
[----:B------:R-:W-:Y:S05]  /*10b0*/  BRA `(.L_x_11251) ;  /* 0x00000cd000007947 */ /* 0x000fea0003800000 */
.L_x_11252:
[----:B------:R0:W5:Y:S01]  /*10c0*/  LDG.E.U16 R0, [R2.64] ;  /* 0x0000002402007981 */ /* 0x000162000c1e1500 */
[----:B------:R-:W-:Y:S05]  /*10d0*/  BRA `(.L_x_11251) ;  /* 0x00000cb000007947 */ /* 0x000fea0003800000 */
.L_x_11247:
        /* <DEDUP_REMOVED lines=9> */
.L_x_11255:
[----:B------:R-:W2:Y:S02]  /*1170*/  LDG.E.U16 R4, [R2.64] ;  /* 0x0000002402047981 */ /* 0x000ea4000c1e1500 */
[----:B--2---:R-:W-:-:S06]  /*1180*/  HADD2.F32 R4, -RZ, R4.H0_H0 ;  /* 0x20000004ff047230 */ /* 0x004fcc0000004100 */
[----:B------:R-:W0:Y:S02]  /*1190*/  F2I.FTZ.TRUNC.NTZ R4, R4 ;  /* 0x0000000400047305 */ /* 0x000e24000021f100 */
[----:B0-----:R-:W-:Y:S01]  /*11a0*/  PRMT R0, R4, 0x7610, R0 ;  /* 0x0000761004007816 */ /* 0x001fe20000000000 */
[----:B------:R-:W-:Y:S05]  /*11b0*/  BRA `(.L_x_11251) ;  /* 0x00000bd000007947 */ /* 0x000fea0003800000 */
.L_x_11254:
        /* <DEDUP_REMOVED lines=9> */
.L_x_11257:
[----:B------:R-:W2:Y:S02]  /*1250*/  LDG.E.U16 R2, [R2.64] ;  /* 0x0000002402027981 */ /* 0x000ea4000c1e1500 */
[----:B--2---:R-:W-:-:S06]  /*1260*/  HADD2.F32 R4, -RZ, R2.H0_H0 ;  /* 0x20000002ff047230 */ /* 0x004fcc0000004100 */
[----:B------:R-:W0:Y:S02]  /*1270*/  F2I.FTZ.TRUNC.NTZ R4, R4 ;  /* 0x0000000400047305 */ /* 0x000e24000021f100 */
[----:B0-----:R-:W-:Y:S01]  /*1280*/  PRMT R0, R4, 0x7610, R0 ;  /* 0x0000761004007816 */ /* 0x001fe20000000000 */
[----:B------:R-:W-:Y:S05]  /*1290*/  BRA `(.L_x_11251) ;  /* 0x00000af000007947 */ /* 0x000fea0003800000 */
.L_x_11256:
[----:B------:R-:W2:Y:S02]  /*12a0*/  LDG.E.64 R2, [R2.64] ;  /* 0x0000002402027981 */ /* 0x000ea4000c1e1b00 */
[----:B--2---:R0:W1:Y:S01]  /*12b0*/  F2I.F64.TRUNC R0, R2 ;  /* 0x0000000200007311 */ /* 0x004062000030d100 */
[----:B------:R-:W-:Y:S05]  /*12c0*/  BRA `(.L_x_11251) ;  /* 0x00000ac000007947 */ /* 0x000fea0003800000 */
.L_x_11246:
        /* <DEDUP_REMOVED lines=12> */
.L_x_11260:
[----:B------:R-:W2:Y:S02]  /*1390*/  LDG.E.64 R2, [R2.64] ;  /* 0x0000002402027981 */ /* 0x000ea4000c1e1b00 */
[----:B--2---:R0:W1:Y:S01]  /*13a0*/  F2I.F64.TRUNC R0, R2 ;  /* 0x0000000200007311 */ /* 0x004062000030d100 */
[----:B------:R-:W-:Y:S05]  /*13b0*/  BRA `(.L_x_11251) ;  /* 0x000009d000007947 */ /* 0x000fea0003800000 */
.L_x_11259:
        /* <DEDUP_REMOVED lines=28> */
.L_x_11262:
        /* <DEDUP_REMOVED lines=15> */
.L_x_11261:
[----:B------:R-:W2:Y:S02]  /*1670*/  LDG.E.U16 R2, [R2.64] ;  /* 0x0000002402027981 */ /* 0x000ea4000c1e1500 */
[----:B--2---:R-:W-:-:S04]  /*1680*/  PRMT R2, RZ, 0x5410, R2 ;  /* 0x00005410ff027816 */ /* 0x004fc80000000002 */
[----:B------:R0:W1:Y:S01]  /*1690*/  F2I.FTZ.TRUNC.NTZ R0, R2 ;  /* 0x0000000200007305 */ /* 0x000062000021f100 */
[----:B------:R-:W-:Y:S05]  /*16a0*/  BRA `(.L_x_11251) ;  /* 0x000006e000007947 */ /* 0x000fea0003800000 */
.L_x_11258:
        /* <DEDUP_REMOVED lines=10> */
.L_x_11265:
        /* <DEDUP_REMOVED lines=21> */
.L_x_11269:
[----:B------:R-:W-:Y:S05]  /*18a0*/  BSYNC B1 ;  /* 0x0000000000017941 */ /* 0x000fea0003800000 */
.L_x_11268:
[----:B------:R-:W-:Y:S01]  /*18b0*/  IMAD.SHL.U32 R2, R2, 0x100000, RZ ;  /* 0x0010000002027824 */ /* 0x000fe200078e00ff */
[----:B------:R-:W-:-:S04]  /*18c0*/  LEA R3, R0, 0x3b800000, 0x17 ;  /* 0x3b80000000037811 */ /* 0x000fc800078eb8ff */
[----:B------:R-:W-:Y:S02]  /*18d0*/  LOP3.LUT R4, R3, R2, R4, 0xfe, !PT ;  /* 0x0000000203047212 */ /* 0x000fe400078efe04 */
.L_x_11267:
[----:B------:R-:W-:Y:S05]  /*18e0*/  BSYNC B0 ;  /* 0x0000000000007941 */ /* 0x000fea0003800000 */
.L_x_11266:
[----:B------:R-:W0:Y:S02]  /*18f0*/  F2I.FTZ.TRUNC.NTZ R4, R4 ;  /* 0x0000000400047305 */ /* 0x000e24000021f100 */
[----:B0-----:R-:W-:Y:S01]  /*1900*/  PRMT R0, R4, 0x7610, R0 ;  /* 0x0000761004007816 */ /* 0x001fe20000000000 */
[----:B------:R-:W-:Y:S05]  /*1910*/  BRA `(.L_x_11251) ;  /* 0x0000047000007947 */ /* 0x000fea0003800000 */
.L_x_11264:
        /* <DEDUP_REMOVED lines=21> */
.L_x_11273:
[----:B------:R-:W-:Y:S05]  /*1a70*/  BSYNC B1 ;  /* 0x0000000000017941 */ /* 0x000fea0003800000 */
.L_x_11272:
[----:B------:R-:W-:Y:S01]  /*1a80*/  IMAD.SHL.U32 R2, R2, 0x200000, RZ ;  /* 0x0020000002027824 */ /* 0x000fe200078e00ff */
[----:B------:R-:W-:-:S04]  /*1a90*/  LEA R3, R0, 0x37800000, 0x17 ;  /* 0x3780000000037811 */ /* 0x000fc800078eb8ff */
[----:B------:R-:W-:Y:S02]  /*1aa0*/  LOP3.LUT R4, R3, R2, R4, 0xfe, !PT ;  /* 0x0000000203047212 */ /* 0x000fe400078efe04 */
.L_x_11271:
[----:B------:R-:W-:Y:S05]  /*1ab0*/  BSYNC B0 ;  /* 0x0000000000007941 */ /* 0x000fea0003800000 */
.L_x_11270:
[----:B------:R-:W0:Y:S02]  /*1ac0*/  F2I.FTZ.TRUNC.NTZ R4, R4 ;  /* 0x0000000400047305 */ /* 0x000e24000021f100 */
[----:B0-----:R-:W-:Y:S01]  /*1ad0*/  PRMT R0, R4, 0x7610, R0 ;  /* 0x0000761004007816 */ /* 0x001fe20000000000 */
[----:B------:R-:W-:Y:S05]  /*1ae0*/  BRA `(.L_x_11251) ;  /* 0x000002a000007947 */ /* 0x000fea0003800000 */
.L_x_11263:
        /* <DEDUP_REMOVED lines=14> */
.L_x_11277:
[----:B------:R-:W-:Y:S05]  /*1bd0*/  BSYNC B0 ;  /* 0x0000000000007941 */ /* 0x000fea0003800000 */
.L_x_11276:
[----:B------:R-:W0:Y:S02]  /*1be0*/  F2I.FTZ.TRUNC.NTZ R4, R4 ;  /* 0x0000000400047305 */ /* 0x000e24000021f100 */
[----:B0-----:R-:W-:Y:S01]  /*1bf0*/  PRMT R0, R4, 0x7610, R0 ;  /* 0x0000761004007816 */ /* 0x001fe20000000000 */
[----:B------:R-:W-:Y:S05]  /*1c00*/  BRA `(.L_x_11251) ;  /* 0x0000018000007947 */ /* 0x000fea0003800000 */
.L_x_11250:
        /* <DEDUP_REMOVED lines=21> */
.L_x_11275:
[----:B------:R0:W5:Y:S01]  /*1d60*/  LDG.E.U16 R0, [R2.64] ;  /* 0x0000002402007981 */ /* 0x000162000c1e1500 */
[----:B------:R-:W-:Y:S05]  /*1d70*/  BRA `(.L_x_11251) ;  /* 0x0000001000007947 */ /* 0x000fea0003800000 */
.L_x_11274:
[----:B------:R0:W5:Y:S02]  /*1d80*/  LDG.E.U16 R0, [R2.64] ;  /* 0x0000002402007981 */ /* 0x000164000c1e1500 */
.L_x_11251:
[----:B0-----:R-:W0:Y:S01]  /*1d90*/  LDC.U8 R3, c[0x0][0x380] ;  /* 0x0000e000ff037b82 */ /* 0x001e220000000000 */
[----:B------:R-:W-:Y:S01]  /*1da0*/  ULDC.U16 UR4, c[0x0][0x370] ;  /* 0x0000dc0000047ab9 */ /* 0x000fe20000000400 */
[----:B-1---5:R-:W-:Y:S01]  /*1db0*/  PRMT R0, R0, 0x9910, RZ ;  /* 0x0000991000007816 */ /* 0x022fe200000000ff */
[----:B------:R-:W-:-:S06]  /*1dc0*/  UPRMT UR4, UR4, 0x9910, URZ ;  /* 0x0000991004047896 */ /* 0x000fcc000800003f */
[----:B------:R-:W-:Y:S02]  /*1dd0*/  IMNMX R5, R0, UR4, !PT ;  /* 0x0000000400057c17 */ /* 0x000fe4000f800200 */
        /* <DEDUP_REMOVED lines=13> */
.L_x_11281:
[----:B------:R0:W-:Y:S01]  /*1eb0*/  STG.E.U8 [R16.64], R5 ;  /* 0x0000000510007986 */ /* 0x0001e2000c101124 */
[----:B------:R-:W-:Y:S05]  /*1ec0*/  BRA `(.L_x_11283) ;  /* 0x00000da000007947 */ /* 0x000fea0003800000 */
.L_x_11280:
        /* <DEDUP_REMOVED lines=10> */
.L_x_11285:
[----:B------:R0:W-:Y:S01]  /*1f70*/  STG.E [R16.64], R5 ;  /* 0x0000000510007986 */ /* 0x0001e2000c101924 */
[----:B------:R-:W-:Y:S05]  /*1f80*/  BRA `(.L_x_11283) ;  /* 0x00000ce000007947 */ /* 0x000fea0003800000 */
.L_x_11284:
[----:B------:R0:W-:Y:S01]  /*1f90*/  STG.E.U16 [R16.64], R5 ;  /* 0x0000000510007986 */ /* 0x0001e2000c101524 */
[----:B------:R-:W-:Y:S05]  /*1fa0*/  BRA `(.L_x_11283) ;  /* 0x00000cc000007947 */ /* 0x000fea0003800000 */
.L_x_11279:
        /* <DEDUP_REMOVED lines=9> */
.L_x_11287:
[----:B------:R-:W0:Y:S02]  /*2040*/  I2F.S16 R0, R5 ;  /* 0x0000000500007306 */ /* 0x000e240000101400 */
[----:B0-----:R-:W-:-:S05]  /*2050*/  F2FP.PACK_AB R0, RZ, R0 ;  /* 0x00000000ff00723e */ /* 0x001fca00000000ff */
[----:B------:R0:W-:Y:S01]  /*2060*/  STG.E.U16 [R16.64], R0 ;  /* 0x0000000010007986 */ /* 0x0001e2000c101524 */
[----:B------:R-:W-:Y:S05]  /*2070*/  BRA `(.L_x_11283) ;  /* 0x00000bf000007947 */ /* 0x000fea0003800000 */
.L_x_11286:
        /* <DEDUP_REMOVED lines=10> */
.L_x_11289:
[----:B------:R-:W0:Y:S02]  /*2120*/  I2F.S16 R5, R5 ;  /* 0x0000000500057306 */ /* 0x000e240000101400 */
[----:B0-----:R-:W-:-:S04]  /*2130*/  F2FP.PACK_AB R3, RZ, R5 ;  /* 0x00000005ff03723e */ /* 0x001fc800000000ff */
[----:B------:R-:W-:-:S05]  /*2140*/  PRMT R3, R3, 0x5410, RZ ;  /* 0x0000541003037816 */ /* 0x000fca00000000ff */
[----:B------:R0:W-:Y:S01]  /*2150*/  STG.E [R16.64], R3 ;  /* 0x0000000310007986 */ /* 0x0001e2000c101924 */
[----:B------:R-:W-:Y:S05]  /*2160*/  BRA `(.L_x_11283) ;  /* 0x00000b0000007947 */ /* 0x000fea0003800000 */
.L_x_11288:
[----:B------:R-:W0:Y:S02]  /*2170*/  I2F.F64.S16 R2, R5 ;  /* 0x0000000500027312 */ /* 0x000e240000101c00 */
[----:B0-----:R0:W-:Y:S01]  /*2180*/  STG.E.64 [R16.64], R2 ;  /* 0x0000000210007986 */ /* 0x0011e2000c101b24 */
[----:B------:R-:W-:Y:S05]  /*2190*/  BRA `(.L_x_11283) ;  /* 0x00000ad000007947 */ /* 0x000fea0003800000 */
.L_x_11278:
        /* <DEDUP_REMOVED lines=13> */
.L_x_11292:
[----:B------:R-:W0:Y:S01]  /*2270*/  I2F.F64.S16 R4, R5 ;  /* 0x0000000500047312 */ /* 0x000e220000101c00 */
[----:B------:R-:W-:-:S05]  /*2280*/  CS2R R6, SRZ ;  /* 0x0000000000067805 */ /* 0x000fca000001ff00 */
[----:B0-----:R0:W-:Y:S01]  /*2290*/  STG.E.128 [R16.64], R4 ;  /* 0x0000000410007986 */ /* 0x0011e2000c101d24 */
[----:B------:R-:W-:Y:S05]  /*22a0*/  BRA `(.L_x_11283) ;  /* 0x000009c000007947 */ /* 0x000fea0003800000 */
.L_x_11291:
        /* <DEDUP_REMOVED lines=21> */
.L_x_11296:
[----:B------:R-:W-:Y:S05]  /*2400*/  BSYNC B0 ;  /* 0x0000000000007941 */ /* 0x000fea0003800000 */
.L_x_11295:
[----:B------:R-:W-:-:S05]  /*2410*/  LOP3.LUT R3, R0, R3, RZ, 0xfc, !PT ;  /* 0x0000000300037212 */ /* 0x000fca00078efcff */
[----:B------:R0:W-:Y:S01]  /*2420*/  STG.E.U8 [R16.64], R3 ;  /* 0x0000000310007986 */ /* 0x0001e2000c101124 */
[----:B------:R-:W-:Y:S05]  /*2430*/  BRA `(.L_x_11283) ;  /* 0x0000083000007947 */ /* 0x000fea0003800000 */
.L_x_11294:
        /* <DEDUP_REMOVED lines=13> */
.L_x_11298:
[----:B------:R-:W-:Y:S01]  /*2510*/  IMAD.MOV.U32 R0, RZ, RZ, 0x7f ;  /* 0x0000007fff007424 */ /* 0x000fe200078e00ff */
[----:B------:R-:W-:-:S04]  /*2520*/  ISETP.GT.U32.AND P0, PT, R2, 0x7f800000, PT ;  /* 0x7f8000000200780c */ /* 0x000fc80003f04070 */
[----:B------:R-:W-:-:S04]  /*2530*/  SEL R0, R0, 0x7c, P0 ;  /* 0x0000007c00007807 */ /* 0x000fc80000000000 */
.L_x_11299:
[----:B------:R-:W-:Y:S05]  /*2540*/  BSYNC B0 ;  /* 0x0000000000007941 */ /* 0x000fea0003800000 */
.L_x_11297:
[----:B------:R-:W-:-:S04]  /*2550*/  LOP3.LUT R2, R5, 0x80000000, RZ, 0xc0, !PT ;  /* 0x8000000005027812 */ /* 0x000fc800078ec0ff */
[----:B------:R-:W-:-:S04]  /*2560*/  SHF.R.U32.HI R3, RZ, 0x18, R2 ;  /* 0x00000018ff037819 */ /* 0x000fc80000011602 */
[----:B------:R-:W-:-:S05]  /*2570*/  LOP3.LUT R3, R0, R3, RZ, 0xfc, !PT ;  /* 0x0000000300037212 */ /* 0x000fca00078efcff */
[----:B------:R0:W-:Y:S01]  /*2580*/  STG.E.U8 [R16.64], R3 ;  /* 0x0000000310007986 */ /* 0x0001e2000c101124 */
[----:B------:R-:W-:Y:S05]  /*2590*/  BRA `(.L_x_11283) ;  /* 0x000006d000007947 */ /* 0x000fea0003800000 */
.L_x_11293:
[----:B------:R-:W0:Y:S02]  /*25a0*/  I2F.S16 R0, R5 ;  /* 0x0000000500007306 */ /* 0x000e240000101400 */
[----:B0-----:R-:W-:-:S05]  /*25b0*/  F2FP.BF16.PACK_AB R0, RZ, R0 ;  /* 0x00000000ff00723e */ /* 0x001fca00000010ff */
[----:B------:R0:W-:Y:S01]  /*25c0*/  STG.E.U16 [R16.64], R0 ;  /* 0x0000000010007986 */ /* 0x0001e2000c101524 */
[----:B------:R-:W-:Y:S05]  /*25d0*/  BRA `(.L_x_11283) ;  /* 0x0000069000007947 */ /* 0x000fea0003800000 */
.L_x_11290:
        /* <DEDUP_REMOVED lines=10> */
.L_x_11302:
        /* <DEDUP_REMOVED lines=17> */
.L_x_11305:
[----:B------:R-:W-:-:S04]  /*2790*/  LOP3.LUT R2, R5, 0x80000000, RZ, 0xc0, !PT ;  /* 0x8000000005027812 */ /* 0x000fc800078ec0ff */
[----:B------:R-:W-:-:S04]  /*27a0*/  SHF.R.U32.HI R3, RZ, 0x18, R2 ;  /* 0x00000018ff037819 */ /* 0x000fc80000011602 */
[----:B------:R-:W-:-:S04]  /*27b0*/  LOP3.LUT R0, R0, R3, RZ, 0xfc, !PT ;  /* 0x0000000300007212 */ /* 0x000fc800078efcff */
[----:B------:R-:W-:Y:S02]  /*27c0*/  PRMT R8, R0, 0x7610, R8 ;  /* 0x0000761000087816 */ /* 0x000fe40000000008 */
.L_x_11304:
[----:B------:R-:W-:Y:S05]  /*27d0*/  BSYNC B0 ;  /* 0x0000000000007941 */ /* 0x000fea0003800000 */
.L_x_11303:
[----:B------:R0:W-:Y:S01]  /*27e0*/  STG.E.U8 [R16.64], R8 ;  /* 0x0000000810007986 */ /* 0x0001e2000c101124 */
[----:B------:R-:W-:Y:S05]  /*27f0*/  BRA `(.L_x_11283) ;  /* 0x0000047000007947 */ /* 0x000fea0003800000 */
.L_x_11301:
        /* <DEDUP_REMOVED lines=17> */
.L_x_11308:
[----:B------:R-:W-:-:S04]  /*2910*/  LOP3.LUT R2, R5, 0x80000000, RZ, 0xc0, !PT ;  /* 0x8000000005027812 */ /* 0x000fc800078ec0ff */
[----:B------:R-:W-:-:S04]  /*2920*/  SHF.R.U32.HI R3, RZ, 0x18, R2 ;  /* 0x00000018ff037819 */ /* 0x000fc80000011602 */
[----:B------:R-:W-:-:S04]  /*2930*/  LOP3.LUT R0, R0, R3, RZ, 0xfc, !PT ;  /* 0x0000000300007212 */ /* 0x000fc800078efcff */
[----:B------:R-:W-:Y:S02]  /*2940*/  PRMT R8, R0, 0x7610, R8 ;  /* 0x0000761000087816 */ /* 0x000fe40000000008 */
.L_x_11307:
[----:B------:R-:W-:Y:S05]  /*2950*/  BSYNC B0 ;  /* 0x0000000000007941 */ /* 0x000fea0003800000 */
.L_x_11306:
[----:B------:R0:W-:Y:S01]  /*2960*/  STG.E.U8 [R16.64], R8 ;  /* 0x0000000810007986 */ /* 0x0001e2000c101124 */
[----:B------:R-:W-:Y:S05]  /*2970*/  BRA `(.L_x_11283) ;  /* 0x000002f000007947 */ /* 0x000fea0003800000 */
.L_x_11300:
        /* <DEDUP_REMOVED lines=22> */
.L_x_11282:
        /* <DEDUP_REMOVED lines=20> */
.L_x_11310:
[----:B------:R-:W-:-:S04]  /*2c20*/  PRMT R2, R5, 0x9910, RZ ;  /* 0x0000991005027816 */ /* 0x000fc800000000ff */
[----:B------:R-:W-:-:S05]  /*2c30*/  SHF.R.S32.HI R3, RZ, 0x1f, R2 ;  /* 0x0000001fff037819 */ /* 0x000fca0000011402 */
[----:B------:R0:W-:Y:S01]  /*2c40*/  STG.E.64 [R16.64], R2 ;  /* 0x0000000210007986 */ /* 0x0001e2000c101b24 */
[----:B------:R-:W-:Y:S05]  /*2c50*/  BRA `(.L_x_11283) ;  /* 0x0000001000007947 */ /* 0x000fea0003800000 */
.L_x_11309:
[----:B------:R0:W-:Y:S02]  /*2c60*/  STG.E [R16.64], R5 ;  /* 0x0000000510007986 */ /* 0x0001e4000c101924 */
.L_x_11283:
[----:B------:R-:W-:-:S05]  /*2c70*/  IMAD R18, R18, 0x200, R23 ;  /* 0x0000020012127824 */ /* 0x000fca00078e0217 */
[----:B------:R-:W-:Y:S02]  /*2c80*/  IADD3 R19, R18, 0x80, RZ ;  /* 0x0000008012137810 */ /* 0x000fe40007ffe0ff */
.L_x_11244:
[----:B------:R-:W-:Y:S05]  /*2c90*/  BSYNC B6 ;  /* 0x0000000000067941 */ /* 0x000fea0003800000 */
.L_x_11243:
        /* <DEDUP_REMOVED lines=231> */
.L_x_11313:
        /* <DEDUP_REMOVED lines=18> */
.L_x_11317:
[----:B------:R0:W5:Y:S01]  /*3c30*/  LDG.E.U8 R0, [R2.64] ;  /* 0x0000002402007981 */ /* 0x000162000c1e1100 */
[----:B------:R-:W-:Y:S05]  /*3c40*/  BRA `(.L_x_11319) ;  /* 0x00000d7000007947 */ /* 0x000fea0003800000 */
.L_x_11316:
        /* <DEDUP_REMOVED lines=8> */
.L_x_11321:
[----:B------:R0:W5:Y:S01]  /*3cd0*/  LDG.E.U16 R0, [R2.64] ;  /* 0x0000002402007981 */ /* 0x000162000c1e1500 */
[----:B------:R-:W-:Y:S05]  /*3ce0*/  BRA `(.L_x_11319) ;  /* 0x00000cd000007947 */ /* 0x000fea0003800000 */
.L_x_11320:
[----:B------:R0:W5:Y:S01]  /*3cf0*/  LDG.E.U16 R0, [R2.64] ;  /* 0x0000002402007981 */ /* 0x000162000c1e1500 */
[----:B------:R-:W-:Y:S05]  /*3d00*/  BRA `(.L_x_11319) ;  /* 0x00000cb000007947 */ /* 0x000fea0003800000 */
.L_x_11315:
        /* <DEDUP_REMOVED lines=9> */
.L_x_11323:
[----:B------:R-:W2:Y:S02]  /*3da0*/  LDG.E.U16 R4, [R2.64] ;  /* 0x0000002402047981 */ /* 0x000ea4000c1e1500 */
[----:B--2---:R-:W-:-:S06]  /*3db0*/  HADD2.F32 R4, -RZ, R4.H0_H0 ;  /* 0x20000004ff047230 */ /* 0x004fcc0000004100 */
[----:B------:R-:W0:Y:S02]  /*3dc0*/  F2I.FTZ.TRUNC.NTZ R4, R4 ;  /* 0x0000000400047305 */ /* 0x000e24000021f100 */
[----:B0-----:R-:W-:Y:S01]  /*3dd0*/  PRMT R0, R4, 0x7610, R0 ;  /* 0x0000761004007816 */ /* 0x001fe20000000000 */
[----:B------:R-:W-:Y:S05]  /*3de0*/  BRA `(.L_x_11319) ;  /* 0x00000bd000007947 */ /* 0x000fea0003800000 */
.L_x_11322:
        /* <DEDUP_REMOVED lines=9> */
.L_x_11325:
[----:B------:R-:W2:Y:S02]  /*3e80*/  LDG.E.U16 R2, [R2.64] ;  /* 0x0000002402027981 */ /* 0x000ea4000c1e1500 */
[----:B--2---:R-:W-:-:S06]  /*3e90*/  HADD2.F32 R4, -RZ, R2.H0_H0 ;  /* 0x20000002ff047230 */ /* 0x004fcc0000004100 */
[----:B------:R-:W0:Y:S02]  /*3ea0*/  F2I.FTZ.TRUNC.NTZ R4, R4 ;  /* 0x0000000400047305 */ /* 0x000e24000021f100 */
[----:B0-----:R-:W-:Y:S01]  /*3eb0*/  PRMT R0, R4, 0x7610, R0 ;  /* 0x0000761004007816 */ /* 0x001fe20000000000 */
[----:B------:R-:W-:Y:S05]  /*3ec0*/  BRA `(.L_x_11319) ;  /* 0x00000af000007947 */ /* 0x000fea0003800000 */
.L_x_11324:
[----:B------:R-:W2:Y:S02]  /*3ed0*/  LDG.E.64 R2, [R2.64] ;  /* 0x0000002402027981 */ /* 0x000ea4000c1e1b00 */
[----:B--2---:R0:W1:Y:S01]  /*3ee0*/  F2I.F64.TRUNC R0, R2 ;  /* 0x0000000200007311 */ /* 0x004062000030d100 */
[----:B------:R-:W-:Y:S05]  /*3ef0*/  BRA `(.L_x_11319) ;  /* 0x00000ac000007947 */ /* 0x000fea0003800000 */
.L_x_11314:
        /* <DEDUP_REMOVED lines=12> */
.L_x_11328:
[----:B------:R-:W2:Y:S02]  /*3fc0*/  LDG.E.64 R2, [R2.64] ;  /* 0x0000002402027981 */ /* 0x000ea4000c1e1b00 */
[----:B--2---:R0:W1:Y:S01]  /*3fd0*/  F2I.F64.TRUNC R0, R2 ;  /* 0x0000000200007311 */ /* 0x004062000030d100 */
[----:B------:R-:W-:Y:S05]  /*3fe0*/  BRA `(.L_x_11319) ;  /* 0x000009d000007947 */ /* 0x000fea0003800000 */
.L_x_11327:
        /* <DEDUP_REMOVED lines=28> */
.L_x_11330:
        /* <DEDUP_REMOVED lines=15> */
.L_x_11329:
[----:B------:R-:W2:Y:S02]  /*42a0*/  LDG.E.U16 R2, [R2.64] ;  /* 0x0000002402027981 */ /* 0x000ea4000c1e1500 */
[----:B--2---:R-:W-:-:S04]  /*42b0*/  PRMT R2, RZ, 0x5410, R2 ;  /* 0x00005410ff027816 */ /* 0x004fc80000000002 */
[----:B------:R0:W1:Y:S01]  /*42c0*/  F2I.FTZ.TRUNC.NTZ R0, R2 ;  /* 0x0000000200007305 */ /* 0x000062000021f100 */
[----:B------:R-:W-:Y:S05]  /*42d0*/  BRA `(.L_x_11319) ;  /* 0x000006e000007947 */ /* 0x000fea0003800000 */
.L_x_11326:
        /* <DEDUP_REMOVED lines=10> */
.L_x_11333:
        /* <DEDUP_REMOVED lines=21> */
.L_x_11337:
[----:B------:R-:W-:Y:S05]  /*44d0*/  BSYNC B1 ;  /* 0x0000000000017941 */ /* 0x000fea0003800000 */
.L_x_11336:
[----:B------:R-:W-:Y:S01]  /*44e0*/  IMAD.SHL.U32 R2, R2, 0x100000, RZ ;  /* 0x0010000002027824 */ /* 0x000fe200078e00ff */
[----:B------:R-:W-:-:S04]  /*44f0*/  LEA R3, R0, 0x3b800000, 0x17 ;  /* 0x3b80000000037811 */ /* 0x000fc800078eb8ff */
[----:B------:R-:W-:Y:S02]  /*4500*/  LOP3.LUT R4, R3, R2, R4, 0xfe, !PT ;  /* 0x0000000203047212 */ /* 0x000fe400078efe04 */
.L_x_11335:
[----:B------:R-:W-:Y:S05]  /*4510*/  BSYNC B0 ;  /* 0x0000000000007941 */ /* 0x000fea0003800000 */
.L_x_11334:
[----:B------:R-:W0:Y:S02]  /*4520*/  F2I.FTZ.TRUNC.NTZ R4, R4 ;  /* 0x0000000400047305 */ /* 0x000e24000021f100 */
[----:B0-----:R-:W-:Y:S01]  /*4530*/  PRMT R0, R4, 0x7610, R0 ;  /* 0x0000761004007816 */ /* 0x001fe20000000000 */
[----:B------:R-:W-:Y:S05]  /*4540*/  BRA `(.L_x_11319) ;  /* 0x0000047000007947 */ /* 0x000fea0003800000 */
.L_x_11332:
        /* <DEDUP_REMOVED lines=21> */
.L_x_11341:
[----:B------:R-:W-:Y:S05]  /*46a0*/  BSYNC B1 ;  /* 0x0000000000017941 */ /* 0x000fea0003800000 */
.L_x_11340:
[----:B------:R-:W-:Y:S01]  /*46b0*/  IMAD.SHL.U32 R2, R2, 0x200000, RZ ;  /* 0x0020000002027824 */ /* 0x000fe200078e00ff */
[----:B------:R-:W-:-:S04]  /*46c0*/  LEA R3, R0, 0x37800000, 0x17 ;  /* 0x3780000000037811 */ /* 0x000fc800078eb8ff */
[----:B------:R-:W-:Y:S02]  /*46d0*/  LOP3.LUT R4, R3, R2, R4, 0xfe, !PT ;  /* 0x0000000203047212 */ /* 0x000fe400078efe04 */
.L_x_11339:
[----:B------:R-:W-:Y:S05]  /*46e0*/  BSYNC B0 ;  /* 0x0000000000007941 */ /* 0x000fea0003800000 */
.L_x_11338:
[----:B------:R-:W0:Y:S02]  /*46f0*/  F2I.FTZ.TRUNC.NTZ R4, R4 ;  /* 0x0000000400047305 */ /* 0x000e24000021f100 */
[----:B0-----:R-:W-:Y:S01]  /*4700*/  PRMT R0, R4, 0x7610, R0 ;  /* 0x0000761004007816 */ /* 0x001fe20000000000 */
[----:B------:R-:W-:Y:S05]  /*4710*/  BRA `(.L_x_11319) ;  /* 0x000002a000007947 */ /* 0x000fea0003800000 */
.L_x_11331:
        /* <DEDUP_REMOVED lines=14> */
.L_x_11345:
[----:B------:R-:W-:Y:S05]  /*4800*/  BSYNC B0 ;  /* 0x0000000000007941 */ /* 0x000fea0003800000 */
.L_x_11344:
[----:B------:R-:W0:Y:S02]  /*4810*/  F2I.FTZ.TRUNC.NTZ R4, R4 ;  /* 0x0000000400047305 */ /* 0x000e24000021f100 */
[----:B0-----:R-:W-:Y:S01]  /*4820*/  PRMT R0, R4, 0x7610, R0 ;  /* 0x0000761004007816 */ /* 0x001fe20000000000 */
[----:B------:R-:W-:Y:S05]  /*4830*/  BRA `(.L_x_11319) ;  /* 0x0000018000007947 */ /* 0x000fea0003800000 */
.L_x_11318:
        /* <DEDUP_REMOVED lines=21> */
.L_x_11343:
[----:B------:R0:W5:Y:S01]  /*4990*/  LDG.E.U16 R0, [R2.64] ;  /* 0x0000002402007981 */ /* 0x000162000c1e1500 */
[----:B------:R-:W-:Y:S05]  /*49a0*/  BRA `(.L_x_11319) ;  /* 0x0000001000007947 */ /* 0x000fea0003800000 */
.L_x_11342:
[----:B------:R0:W5:Y:S02]  /*49b0*/  LDG.E.U16 R0, [R2.64] ;  /* 0x0000002402007981 */ /* 0x000164000c1e1500 */
.L_x_11319:
        /* <DEDUP_REMOVED lines=18> */
.L_x_11349:
[----:B------:R0:W-:Y:S01]  /*4ae0*/  STG.E.U8 [R16.64], R5 ;  /* 0x0000000510007986 */ /* 0x0001e2000c101124 */
[----:B------:R-:W-:Y:S05]  /*4af0*/  BRA `(.L_x_11351) ;  /* 0x00000da000007947 */ /* 0x000fea0003800000 */
.L_x_11348:
        /* <DEDUP_REMOVED lines=10> */
.L_x_11353:
[----:B------:R0:W-:Y:S01]  /*4ba0*/  STG.E [R16.64], R5 ;  /* 0x0000000510007986 */ /* 0x0001e2000c101924 */
[----:B------:R-:W-:Y:S05]  /*4bb0*/  BRA `(.L_x_11351) ;  /* 0x00000ce000007947 */ /* 0x000fea0003800000 */
.L_x_11352:
[----:B------:R0:W-:Y:S01]  /*4bc0*/  STG.E.U16 [R16.64], R5 ;  /* 0x0000000510007986 */ /* 0x0001e2000c101524 */
[----:B------:R-:W-:Y:S05]  /*4bd0*/  BRA `(.L_x_11351) ;  /* 0x00000cc000007947 */ /* 0x000fea0003800000 */
.L_x_11347:
        /* <DEDUP_REMOVED lines=9> */
.L_x_11355:
[----:B------:R-:W0:Y:S02]  /*4c70*/  I2F.S16 R0, R5 ;  /* 0x0000000500007306 */ /* 0x000e240000101400 */
[----:B0-----:R-:W-:-:S05]  /*4c80*/  F2FP.PACK_AB R0, RZ, R0 ;  /* 0x00000000ff00723e */ /* 0x001fca00000000ff */
[----:B------:R0:W-:Y:S01]  /*4c90*/  STG.E.U16 [R16.64], R0 ;  /* 0x0000000010007986 */ /* 0x0001e2000c101524 */
[----:B------:R-:W-:Y:S05]  /*4ca0*/  BRA `(.L_x_11351) ;  /* 0x00000bf000007947 */ /* 0x000fea0003800000 */
.L_x_11354:
        /* <DEDUP_REMOVED lines=10> */
.L_x_11357:
[----:B------:R-:W0:Y:S02]  /*4d50*/  I2F.S16 R5, R5 ;  /* 0x0000000500057306 */ /* 0x000e240000101400 */
[----:B0-----:R-:W-:-:S04]  /*4d60*/  F2FP.PACK_AB R3, RZ, R5 ;  /* 0x00000005ff03723e */ /* 0x001fc800000000ff */
[----:B------:R-:W-:-:S05]  /*4d70*/  PRMT R3, R3, 0x5410, RZ ;  /* 0x0000541003037816 */ /* 0x000fca00000000ff */
[----:B------:R0:W-:Y:S01]  /*4d80*/  STG.E [R16.64], R3 ;  /* 0x0000000310007986 */ /* 0x0001e2000c101924 */
[----:B------:R-:W-:Y:S05]  /*4d90*/  BRA `(.L_x_11351) ;  /* 0x00000b0000007947 */ /* 0x000fea0003800000 */
.L_x_11356:
[----:B------:R-:W0:Y:S02]  /*4da0*/  I2F.F64.S16 R2, R5 ;  /* 0x0000000500027312 */ /* 0x000e240000101c00 */
[----:B0-----:R0:W-:Y:S01]  /*4db0*/  STG.E.64 [R16.64], R2 ;  /* 0x0000000210007986 */ /* 0x0011e2000c101b24 */
[----:B------:R-:W-:Y:S05]  /*4dc0*/  BRA `(.L_x_11351) ;  /* 0x00000ad000007947 */ /* 0x000fea0003800000 */
.L_x_11346:
        /* <DEDUP_REMOVED lines=13> */
.L_x_11360:
[----:B------:R-:W0:Y:S01]  /*4ea0*/  I2F.F64.S16 R4, R5 ;  /* 0x0000000500047312 */ /* 0x000e220000101c00 */
[----:B------:R-:W-:-:S05]  /*4eb0*/  CS2R R6, SRZ ;  /* 0x0000000000067805 */ /* 0x000fca000001ff00 */
[----:B0-----:R0:W-:Y:S01]  /*4ec0*/  STG.E.128 [R16.64], R4 ;  /* 0x0000000410007986 */ /* 0x0011e2000c101d24 */
[----:B------:R-:W-:Y:S05]  /*4ed0*/  BRA `(.L_x_11351) ;  /* 0x000009c000007947 */ /* 0x000fea0003800000 */
.L_x_11359:
        /* <DEDUP_REMOVED lines=21> */
.L_x_11364:
[----:B------:R-:W-:Y:S05]  /*5030*/  BSYNC B0 ;  /* 0x0000000000007941 */ /* 0x000fea0003800000 */
.L_x_11363:
[----:B------:R-:W-:-:S05]  /*5040*/  LOP3.LUT R3, R0, R3, RZ, 0xfc, !PT ;  /* 0x0000000300037212 */ /* 0x000fca00078efcff */
[----:B------:R0:W-:Y:S01]  /*5050*/  STG.E.U8 [R16.64], R3 ;  /* 0x0000000310007986 */ /* 0x0001e2000c101124 */
[----:B------:R-:W-:Y:S05]  /*5060*/  BRA `(.L_x_11351) ;  /* 0x0000083000007947 */ /* 0x000fea0003800000 */
.L_x_11362:
        /* <DEDUP_REMOVED lines=13> */
.L_x_11366:
[----:B------:R-:W-:Y:S01]  /*5140*/  IMAD.MOV.U32 R0, RZ, RZ, 0x7f ;  /* 0x0000007fff007424 */ /* 0x000fe200078e00ff */
[----:B------:R-:W-:-:S04]  /*5150*/  ISETP.GT.U32.AND P0, PT, R2, 0x7f800000, PT ;  /* 0x7f8000000200780c */ /* 0x000fc80003f04070 */
[----:B------:R-:W-:-:S04]  /*5160*/  SEL R0, R0, 0x7c, P0 ;  /* 0x0000007c00007807 */ /* 0x000fc80000000000 */
.L_x_11367:
[----:B------:R-:W-:Y:S05]  /*5170*/  BSYNC B0 ;  /* 0x0000000000007941 */ /* 0x000fea0003800000 */
.L_x_11365:
[----:B------:R-:W-:-:S04]  /*5180*/  LOP3.LUT R2, R5, 0x80000000, RZ, 0xc0, !PT ;  /* 0x8000000005027812 */ /* 0x000fc800078ec0ff */
[----:B------:R-:W-:-:S04]  /*5190*/  SHF.R.U32.HI R3, RZ, 0x18, R2 ;  /* 0x00000018ff037819 */ /* 0x000fc80000011602 */
[----:B------:R-:W-:-:S05]  /*51a0*/  LOP3.LUT R3, R0, R3, RZ, 0xfc, !PT ;  /* 0x0000000300037212 */ /* 0x000fca00078efcff */
[----:B------:R0:W-:Y:S01]  /*51b0*/  STG.E.U8 [R16.64], R3 ;  /* 0x0000000310007986 */ /* 0x0001e2000c101124 */
[----:B------:R-:W-:Y:S05]  /*51c0*/  BRA `(.L_x_11351) ;  /* 0x000006d000007947 */ /* 0x000fea0003800000 */
.L_x_11361:
[----:B------:R-:W0:Y:S02]  /*51d0*/  I2F.S16 R0, R5 ;  /* 0x0000000500007306 */ /* 0x000e240000101400 */
[----:B0-----:R-:W-:-:S05]  /*51e0*/  F2FP.BF16.PACK_AB R0, RZ, R0 ;  /* 0x00000000ff00723e */ /* 0x001fca00000010ff */
[----:B------:R0:W-:Y:S01]  /*51f0*/  STG.E.U16 [R16.64], R0 ;  /* 0x0000000010007986 */ /* 0x0001e2000c101524 */
[----:B------:R-:W-:Y:S05]  /*5200*/  BRA `(.L_x_11351) ;  /* 0x0000069000007947 */ /* 0x000fea0003800000 */
.L_x_11358:
        /* <DEDUP_REMOVED lines=10> */
.L_x_11370:
        /* <DEDUP_REMOVED lines=17> */
.L_x_11373:
[----:B------:R-:W-:-:S04]  /*53c0*/  LOP3.LUT R2, R5, 0x80000000, RZ, 0xc0, !PT ;  /* 0x8000000005027812 */ /* 0x000fc800078ec0ff */
[----:B------:R-:W-:-:S04]  /*53d0*/  SHF.R.U32.HI R3, RZ, 0x18, R2 ;  /* 0x00000018ff037819 */ /* 0x000fc80000011602 */
[----:B------:R-:W-:-:S04]  /*53e0*/  LOP3.LUT R0, R0, R3, RZ, 0xfc, !PT ;  /* 0x0000000300007212 */ /* 0x000fc800078efcff */
[----:B------:R-:W-:Y:S02]  /*53f0*/  PRMT R8, R0, 0x7610, R8 ;  /* 0x0000761000087816 */ /* 0x000fe40000000008 */
.L_x_11372:
[----:B------:R-:W-:Y:S05]  /*5400*/  BSYNC B0 ;  /* 0x0000000000007941 */ /* 0x000fea0003800000 */
.L_x_11371:
[----:B------:R0:W-:Y:S01]  /*5410*/  STG.E.U8 [R16.64], R8 ;  /* 0x0000000810007986 */ /* 0x0001e2000c101124 */
[----:B------:R-:W-:Y:S05]  /*5420*/  BRA `(.L_x_11351) ;  /* 0x0000047000007947 */ /* 0x000fea0003800000 */
.L_x_11369:
        /* <DEDUP_REMOVED lines=17> */
.L_x_11376:
[----:B------:R-:W-:-:S04]  /*5540*/  LOP3.LUT R2, R5, 0x80000000, RZ, 0xc0, !PT ;  /* 0x8000000005027812 */ /* 0x000fc800078ec0ff */
[----:B------:R-:W-:-:S04]  /*5550*/  SHF.R.U32.HI R3, RZ, 0x18, R2 ;  /* 0x00000018ff037819 */ /* 0x000fc80000011602 */
[----:B------:R-:W-:-:S04]  /*5560*/  LOP3.LUT R0, R0, R3, RZ, 0xfc, !PT ;  /* 0x0000000300007212 */ /* 0x000fc800078efcff */
[----:B------:R-:W-:Y:S02]  /*5570*/  PRMT R8, R0, 0x7610, R8 ;  /* 0x0000761000087816 */ /* 0x000fe40000000008 */
.L_x_11375:
[----:B------:R-:W-:Y:S05]  /*5580*/  BSYNC B0 ;  /* 0x0000000000007941 */ /* 0x000fea0003800000 */
.L_x_11374:
[----:B------:R0:W-:Y:S01]  /*5590*/  STG.E.U8 [R16.64], R8 ;  /* 0x0000000810007986 */ /* 0x0001e2000c101124 */
[----:B------:R-:W-:Y:S05]  /*55a0*/  BRA `(.L_x_11351) ;  /* 0x000002f000007947 */ /* 0x000fea0003800000 */
.L_x_11368:
        /* <DEDUP_REMOVED lines=22> */
.L_x_11350:
        /* <DEDUP_REMOVED lines=20> */
.L_x_11378:
[----:B------:R-:W-:-:S04]  /*5850*/  PRMT R2, R5, 0x9910, RZ ;  /* 0x0000991005027816 */ /* 0x000fc800000000ff */
[----:B------:R-:W-:-:S05]  /*5860*/  SHF.R.S32.HI R3, RZ, 0x1f, R2 ;  /* 0x0000001fff037819 */ /* 0x000fca0000011402 */
[----:B------:R0:W-:Y:S01]  /*5870*/  STG.E.64 [R16.64], R2 ;  /* 0x0000000210007986 */ /* 0x0001e2000c101b24 */
[----:B------:R-:W-:Y:S05]  /*5880*/  BRA `(.L_x_11351) ;  /* 0x0000001000007947 */ /* 0x000fea0003800000 */
.L_x_11377:
[----:B------:R0:W-:Y:S02]  /*5890*/  STG.E [R16.64], R5 ;  /* 0x0000000510007986 */ /* 0x0001e4000c101924 */
.L_x_11351:
        /* <DEDUP_REMOVED lines=231> */
.L_x_11379:
        /* <DEDUP_REMOVED lines=18> */
.L_x_11383:
[----:B------:R0:W5:Y:S01]  /*6830*/  LDG.E.U8 R0, [R2.64] ;  /* 0x0000002402007981 */ /* 0x000162000c1e1100 */
[----:B------:R-:W-:Y:S05]  /*6840*/  BRA `(.L_x_11385) ;  /* 0x00000d7000007947 */ /* 0x000fea0003800000 */
.L_x_11382:
        /* <DEDUP_REMOVED lines=8> */
.L_x_11387:
[----:B------:R0:W5:Y:S01]  /*68d0*/  LDG.E.U16 R0, [R2.64] ;  /* 0x0000002402007981 */ /* 0x000162000c1e1500 */
[----:B------:R-:W-:Y:S05]  /*68e0*/  BRA `(.L_x_11385) ;  /* 0x00000cd000007947 */ /* 0x000fea0003800000 */
.L_x_11386:
[----:B------:R0:W5:Y:S01]  /*68f0*/  LDG.E.U16 R0, [R2.64] ;  /* 0x0000002402007981 */ /* 0x000162000c1e1500 */
[----:B------:R-:W-:Y:S05]  /*6900*/  BRA `(.L_x_11385) ;  /* 0x00000cb000007947 */ /* 0x000fea0003800000 */
.L_x_11381:
        /* <DEDUP_REMOVED lines=9> */
.L_x_11389:
[----:B------:R-:W2:Y:S02]  /*69a0*/  LDG.E.U16 R4, [R2.64] ;  /* 0x0000002402047981 */ /* 0x000ea4000c1e1500 */
[----:B--2---:R-:W-:-:S06]  /*69b0*/  HADD2.F32 R4, -RZ, R4.H0_H0 ;  /* 0x20000004ff047230 */ /* 0x004fcc0000004100 */
[----:B------:R-:W0:Y:S02]  /*69c0*/  F2I.FTZ.TRUNC.NTZ R4, R4 ;  /* 0x0000000400047305 */ /* 0x000e24000021f100 */
[----:B0-----:R-:W-:Y:S01]  /*69d0*/  PRMT R0, R4, 0x7610, R0 ;  /* 0x0000761004007816 */ /* 0x001fe20000000000 */
[----:B------:R-:W-:Y:S05]  /*69e0*/  BRA `(.L_x_11385) ;  /* 0x00000bd000007947 */ /* 0x000fea0003800000 */
.L_x_11388:
        /* <DEDUP_REMOVED lines=9> */
.L_x_11391:
[----:B------:R-:W2:Y:S02]  /*6a80*/  LDG.E.U16 R2, [R2.64] ;  /* 0x0000002402027981 */ /* 0x000ea4000c1e1500 */
[----:B--2---:R-:W-:-:S06]  /*6a90*/  HADD2.F32 R4, -RZ, R2.H0_H0 ;  /* 0x20000002ff047230 */ /* 0x004fcc0000004100 */
[----:B------:R-:W0:Y:S02]  /*6aa0*/  F2I.FTZ.TRUNC.NTZ R4, R4 ;  /* 0x0000000400047305 */ /* 0x000e24000021f100 */
[----:B0-----:R-:W-:Y:S01]  /*6ab0*/  PRMT R0, R4, 0x7610, R0 ;  /* 0x0000761004007816 */ /* 0x001fe20000000000 */
[----:B------:R-:W-:Y:S05]  /*6ac0*/  BRA `(.L_x_11385) ;  /* 0x00000af000007947 */ /* 0x000fea0003800000 */
.L_x_11390:
[----:B------:R-:W2:Y:S02]  /*6ad0*/  LDG.E.64 R2, [R2.64] ;  /* 0x0000002402027981 */ /* 0x000ea4000c1e1b00 */
[----:B--2---:R0:W1:Y:S01]  /*6ae0*/  F2I.F64.TRUNC R0, R2 ;  /* 0x0000000200007311 */ /* 0x004062000030d100 */
[----:B------:R-:W-:Y:S05]  /*6af0*/  BRA `(.L_x_11385) ;  /* 0x00000ac000007947 */ /* 0x000fea0003800000 */
.L_x_11380:
        /* <DEDUP_REMOVED lines=12> */
.L_x_11394:
[----:B------:R-:W2:Y:S02]  /*6bc0*/  LDG.E.64 R2, [R2.64] ;  /* 0x0000002402027981 */ /* 0x000ea4000c1e1b00 */
[----:B--2---:R0:W1:Y:S01]  /*6bd0*/  F2I.F64.TRUNC R0, R2 ;  /* 0x0000000200007311 */ /* 0x004062000030d100 */
[----:B------:R-:W-:Y:S05]  /*6be0*/  BRA `(.L_x_11385) ;  /* 0x000009d000007947 */ /* 0x000fea0003800000 */
.L_x_11393:
        /* <DEDUP_REMOVED lines=28> */
.L_x_11396:
        /* <DEDUP_REMOVED lines=15> */
.L_x_11395:
[----:B------:R-:W2:Y:S02]  /*6ea0*/  LDG.E.U16 R2, [R2.64] ;  /* 0x0000002402027981 */ /* 0x000ea4000c1e1500 */
[----:B--2---:R-:W-:-:S04]  /*6eb0*/  PRMT R2, RZ, 0x5410, R2 ;  /* 0x00005410ff027816 */ /* 0x004fc80000000002 */
[----:B------:R0:W1:Y:S01]  /*6ec0*/  F2I.FTZ.TRUNC.NTZ R0, R2 ;  /* 0x0000000200007305 */ /* 0x000062000021f100 */
[----:B------:R-:W-:Y:S05]  /*6ed0*/  BRA `(.L_x_11385) ;  /* 0x000006e000007947 */ /* 0x000fea0003800000 */
.L_x_11392:
        /* <DEDUP_REMOVED lines=10> */
.L_x_11399:
        /* <DEDUP_REMOVED lines=21> */
.L_x_11403:
[----:B------:R-:W-:Y:S05]  /*70d0*/  BSYNC B1 ;  /* 0x0000000000017941 */ /* 0x000fea0003800000 */
.L_x_11402:
[----:B------:R-:W-:Y:S01]  /*70e0*/  IMAD.SHL.U32 R2, R2, 0x100000, RZ ;  /* 0x0010000002027824 */ /* 0x000fe200078e00ff */
[----:B------:R-:W-:-:S04]  /*70f0*/  LEA R3, R0, 0x3b800000, 0x17 ;  /* 0x3b80000000037811 */ /* 0x000fc800078eb8ff */
[----:B------:R-:W-:Y:S02]  /*7100*/  LOP3.LUT R4, R3, R2, R4, 0xfe, !PT ;  /* 0x0000000203047212 */ /* 0x000fe400078efe04 */
.L_x_11401:
[----:B------:R-:W-:Y:S05]  /*7110*/  BSYNC B0 ;  /* 0x0000000000007941 */ /* 0x000fea0003800000 */
.L_x_11400:
[----:B------:R-:W0:Y:S02]  /*7120*/  F2I.FTZ.TRUNC.NTZ R4, R4 ;  /* 0x0000000400047305 */ /* 0x000e24000021f100 */
[----:B0-----:R-:W-:Y:S01]  /*7130*/  PRMT R0, R4, 0x7610, R0 ;  /* 0x0000761004007816 */ /* 0x001fe20000000000 */
[----:B------:R-:W-:Y:S05]  /*7140*/  BRA `(.L_x_11385) ;  /* 0x0000047000007947 */ /* 0x000fea0003800000 */
.L_x_11398:
        /* <DEDUP_REMOVED lines=21> */
.L_x_11407:
[----:B------:R-:W-:Y:S05]  /*72a0*/  BSYNC B1 ;  /* 0x0000000000017941 */ /* 0x000fea0003800000 */
.L_x_11406:
[----:B------:R-:W-:Y:S01]  /*72b0*/  IMAD.SHL.U32 R2, R2, 0x200000, RZ ;  /* 0x0020000002027824 */ /* 0x000fe200078e00ff */
[----:B------:R-:W-:-:S04]  /*72c0*/  LEA R3, R0, 0x37800000, 0x17 ;  /* 0x3780000000037811 */ /* 0x000fc800078eb8ff */
[----:B------:R-:W-:Y:S02]  /*72d0*/  LOP3.LUT R4, R3, R2, R4, 0xfe, !PT ;  /* 0x0000000203047212 */ /* 0x000fe400078efe04 */
.L_x_11405:
[----:B------:R-:W-:Y:S05]  /*72e0*/  BSYNC B0 ;  /* 0x0000000000007941 */ /* 0x000fea0003800000 */
.L_x_11404:
[----:B------:R-:W0:Y:S02]  /*72f0*/  F2I.FTZ.TRUNC.NTZ R4, R4 ;  /* 0x0000000400047305 */ /* 0x000e24000021f100 */
[----:B0-----:R-:W-:Y:S01]  /*7300*/  PRMT R0, R4, 0x7610, R0 ;  /* 0x0000761004007816 */ /* 0x001fe20000000000 */
[----:B------:R-:W-:Y:S05]  /*7310*/  BRA `(.L_x_11385) ;  /* 0x000002a000007947 */ /* 0x000fea0003800000 */
.L_x_11397:
        /* <DEDUP_REMOVED lines=14> */
.L_x_11411:
[----:B------:R-:W-:Y:S05]  /*7400*/  BSYNC B0 ;  /* 0x0000000000007941 */ /* 0x000fea0003800000 */
.L_x_11410:
[----:B------:R-:W0:Y:S02]  /*7410*/  F2I.FTZ.TRUNC.NTZ R4, R4 ;  /* 0x0000000400047305 */ /* 0x000e24000021f100 */
[----:B0-----:R-:W-:Y:S01]  /*7420*/  PRMT R0, R4, 0x7610, R0 ;  /* 0x0000761004007816 */ /* 0x001fe20000000000 */
[----:B------:R-:W-:Y:S05]  /*7430*/  BRA `(.L_x_11385) ;  /* 0x0000018000007947 */ /* 0x000fea0003800000 */
.L_x_11384:
        /* <DEDUP_REMOVED lines=21> */
.L_x_11409:
[----:B------:R0:W5:Y:S01]  /*7590*/  LDG.E.U16 R0, [R2.64] ;  /* 0x0000002402007981 */ /* 0x000162000c1e1500 */
[----:B------:R-:W-:Y:S05]  /*75a0*/  BRA `(.L_x_11385) ;  /* 0x0000001000007947 */ /* 0x000fea0003800000 */
.L_x_11408:
[----:B------:R0:W5:Y:S02]  /*75b0*/  LDG.E.U16 R0, [R2.64] ;  /* 0x0000002402007981 */ /* 0x000164000c1e1500 */
.L_x_11385:
        /* <DEDUP_REMOVED lines=18> */
.L_x_11415:
[----:B------:R0:W-:Y:S01]  /*76e0*/  STG.E.U8 [R16.64], R5 ;  /* 0x0000000510007986 */ /* 0x0001e2000c101124 */
[----:B------:R-:W-:Y:S05]  /*76f0*/  BRA `(.L_x_11417) ;  /* 0x00000da000007947 */ /* 0x000fea0003800000 */
.L_x_11414:
        /* <DEDUP_REMOVED lines=10> */
.L_x_11419:
[----:B------:R0:W-:Y:S01]  /*77a0*/  STG.E [R16.64], R5 ;  /* 0x0000000510007986 */ /* 0x0001e2000c101924 */
[----:B------:R-:W-:Y:S05]  /*77b0*/  BRA `(.L_x_11417) ;  /* 0x00000ce000007947 */ /* 0x000fea0003800000 */
.L_x_11418:
[----:B------:R0:W-:Y:S01]  /*77c0*/  STG.E.U16 [R16.64], R5 ;  /* 0x0000000510007986 */ /* 0x0001e2000c101524 */
[----:B------:R-:W-:Y:S05]  /*77d0*/  BRA `(.L_x_11417) ;  /* 0x00000cc000007947 */ /* 0x000fea0003800000 */
.L_x_11413:
        /* <DEDUP_REMOVED lines=9> */
.L_x_11421:
[----:B------:R-:W0:Y:S02]  /*7870*/  I2F.S16 R0, R5 ;  /* 0x0000000500007306 */ /* 0x000e240000101400 */
[----:B0-----:R-:W-:-:S05]  /*7880*/  F2FP.PACK_AB R0, RZ, R0 ;  /* 0x00000000ff00723e */ /* 0x001fca00000000ff */
[----:B------:R0:W-:Y:S01]  /*7890*/  STG.E.U16 [R16.64], R0 ;  /* 0x0000000010007986 */ /* 0x0001e2000c101524 */
[----:B------:R-:W-:Y:S05]  /*78a0*/  BRA `(.L_x_11417) ;  /* 0x00000bf000007947 */ /* 0x000fea0003800000 */
.L_x_11420:
        /* <DEDUP_REMOVED lines=10> */
.L_x_11423:
[----:B------:R-:W0:Y:S02]  /*7950*/  I2F.S16 R5, R5 ;  /* 0x0000000500057306 */ /* 0x000e240000101400 */
[----:B0-----:R-:W-:-:S04]  /*7960*/  F2FP.PACK_AB R3, RZ, R5 ;  /* 0x00000005ff03723e */ /* 0x001fc800000000ff */
[----:B------:R-:W-:-:S05]  /*7970*/  PRMT R3, R3, 0x5410, RZ ;  /* 0x0000541003037816 */ /* 0x000fca00000000ff */
[----:B------:R0:W-:Y:S01]  /*7980*/  STG.E [R16.64], R3 ;  /* 0x0000000310007986 */ /* 0x0001e2000c101924 */
[----:B------:R-:W-:Y:S05]  /*7990*/  BRA `(.L_x_11417) ;  /* 0x00000b0000007947 */ /* 0x000fea0003800000 */
.L_x_11422:
[----:B------:R-:W0:Y:S02]  /*79a0*/  I2F.F64.S16 R2, R5 ;  /* 0x0000000500027312 */ /* 0x000e240000101c00 */
[----:B0-----:R0:W-:Y:S01]  /*79b0*/  STG.E.64 [R16.64], R2 ;  /* 0x0000000210007986 */ /* 0x0011e2000c101b24 */
[----:B------:R-:W-:Y:S05]  /*79c0*/  BRA `(.L_x_11417) ;  /* 0x00000ad000007947 */ /* 0x000fea0003800000 */
.L_x_11412:
        /* <DEDUP_REMOVED lines=13> */
.L_x_11426:
[----:B------:R-:W0:Y:S01]  /*7aa0*/  I2F.F64.S16 R4, R5 ;  /* 0x0000000500047312 */ /* 0x000e220000101c00 */
[----:B------:R-:W-:-:S05]  /*7ab0*/  CS2R R6, SRZ ;  /* 0x0000000000067805 */ /* 0x000fca000001ff00 */
[----:B0-----:R0:W-:Y:S01]  /*7ac0*/  STG.E.128 [R16.64], R4 ;  /* 0x0000000410007986 */ /* 0x0011e2000c101d24 */
[----:B------:R-:W-:Y:S05]  /*7ad0*/  BRA `(.L_x_11417) ;  /* 0x000009c000007947 */ /* 0x000fea0003800000 */
.L_x_11425:
        /* <DEDUP_REMOVED lines=21> */
.L_x_11430:
[----:B------:R-:W-:Y:S05]  /*7c30*/  BSYNC B0 ;  /* 0x0000000000007941 */ /* 0x000fea0003800000 */
.L_x_11429:
[----:B------:R-:W-:-:S05]  /*7c40*/  LOP3.LUT R3, R0, R3, RZ, 0xfc, !PT ;  /* 0x0000000300037212 */ /* 0x000fca00078efcff */
[----:B------:R0:W-:Y:S01]  /*7c50*/  STG.E.U8 [R16.64], R3 ;  /* 0x0000000310007986 */ /* 0x0001e2000c101124 */
[----:B------:R-:W-:Y:S05]  /*7c60*/  BRA `(.L_x_11417) ;  /* 0x0000083000007947 */ /* 0x000fea0003800000 */
.L_x_11428:
        /* <DEDUP_REMOVED lines=13> */
.L_x_11432:
[----:B------:R-:W-:Y:S01]  /*7d40*/  IMAD.MOV.U32 R0, RZ, RZ, 0x7f ;  /* 0x0000007fff007424 */ /* 0x000fe200078e00ff */
[----:B------:R-:W-:-:S04]  /*7d50*/  ISETP.GT.U32.AND P0, PT, R2, 0x7f800000, PT ;  /* 0x7f8000000200780c */ /* 0x000fc80003f04070 */
[----:B------:R-:W-:-:S04]  /*7d60*/  SEL R0, R0, 0x7c, P0 ;  /* 0x0000007c00007807 */ /* 0x000fc80000000000 */
.L_x_11433:
[----:B------:R-:W-:Y:S05]  /*7d70*/  BSYNC B0 ;  /* 0x0000000000007941 */ /* 0x000fea0003800000 */
.L_x_11431:
[----:B------:R-:W-:-:S04]  /*7d80*/  LOP3.LUT R2, R5, 0x80000000, RZ, 0xc0, !PT ;  /* 0x8000000005027812 */ /* 0x000fc800078ec0ff */
[----:B------:R-:W-:-:S04]  /*7d90*/  SHF.R.U32.HI R3, RZ, 0x18, R2 ;  /* 0x00000018ff037819 */ /* 0x000fc80000011602 */
[----:B------:R-:W-:-:S05]  /*7da0*/  LOP3.LUT R3, R0, R3, RZ, 0xfc, !PT ;  /* 0x0000000300037212 */ /* 0x000fca00078efcff */
[----:B------:R0:W-:Y:S01]  /*7db0*/  STG.E.U8 [R16.64], R3 ;  /* 0x0000000310007986 */ /* 0x0001e2000c101124 */
[----:B------:R-:W-:Y:S05]  /*7dc0*/  BRA `(.L_x_11417) ;  /* 0x000006d000007947 */ /* 0x000fea0003800000 */
.L_x_11427:
[----:B------:R-:W0:Y:S02]  /*7dd0*/  I2F.S16 R0, R5 ;  /* 0x0000000500007306 */ /* 0x000e240000101400 */
[----:B0-----:R-:W-:-:S05]  /*7de0*/  F2FP.BF16.PACK_AB R0, RZ, R0 ;  /* 0x00000000ff00723e */ /* 0x001fca00000010ff */
[----:B------:R0:W-:Y:S01]  /*7df0*/  STG.E.U16 [R16.64], R0 ;  /* 0x0000000010007986 */ /* 0x0001e2000c101524 */
[----:B------:R-:W-:Y:S05]  /*7e00*/  BRA `(.L_x_11417) ;  /* 0x0000069000007947 */ /* 0x000fea0003800000 */
.L_x_11424:
        /* <DEDUP_REMOVED lines=10> */
.L_x_11436:
        /* <DEDUP_REMOVED lines=17> */
.L_x_11439:
[----:B------:R-:W-:-:S04]  /*7fc0*/  LOP3.LUT R2, R5, 0x80000000, RZ, 0xc0, !PT ;  /* 0x8000000005027812 */ /* 0x000fc800078ec0ff */
[----:B------:R-:W-:-:S04]  /*7fd0*/  SHF.R.U32.HI R3, RZ, 0x18, R2 ;  /* 0x00000018ff037819 */ /* 0x000fc80000011602 */
[----:B------:R-:W-:-:S04]  /*7fe0*/  LOP3.LUT R0, R0, R3, RZ, 0xfc, !PT ;  /* 0x0000000300007212 */ /* 0x000fc800078efcff */
[----:B------:R-:W-:Y:S02]  /*7ff0*/  PRMT R8, R0, 0x7610, R8 ;  /* 0x0000761000087816 */ /* 0x000fe40000000008 */
.L_x_11438:
[----:B------:R-:W-:Y:S05]  /*8000*/  BSYNC B0 ;  /* 0x0000000000007941 */ /* 0x000fea0003800000 */
.L_x_11437:
[----:B------:R0:W-:Y:S01]  /*8010*/  STG.E.U8 [R16.64], R8 ;  /* 0x0000000810007986 */ /* 0x0001e2000c101124 */
[----:B------:R-:W-:Y:S05]  /*8020*/  BRA `(.L_x_11417) ;  /* 0x0000047000007947 */ /* 0x000fea0003800000 */
.L_x_11435:
        /* <DEDUP_REMOVED lines=17> */
.L_x_11442:
[----:B------:R-:W-:-:S04]  /*8140*/  LOP3.LUT R2, R5, 0x80000000, RZ, 0xc0, !PT ;  /* 0x8000000005027812 */ /* 0x000fc800078ec0ff */
[----:B------:R-:W-:-:S04]  /*8150*/  SHF.R.U32.HI R3, RZ, 0x18, R2 ;  /* 0x00000018ff037819 */ /* 0x000fc80000011602 */
[----:B------:R-:W-:-:S04]  /*8160*/  LOP3.LUT R0, R0, R3, RZ, 0xfc, !PT ;  /* 0x0000000300007212 */ /* 0x000fc800078efcff */
[----:B------:R-:W-:Y:S02]  /*8170*/  PRMT R8, R0, 0x7610, R8 ;  /* 0x0000761000087816 */ /* 0x000fe40000000008 */
.L_x_11441:
[----:B------:R-:W-:Y:S05]  /*8180*/  BSYNC B0 ;  /* 0x0000000000007941 */ /* 0x000fea0003800000 */
.L_x_11440:
[----:B------:R0:W-:Y:S01]  /*8190*/  STG.E.U8 [R16.64], R8 ;  /* 0x0000000810007986 */ /* 0x0001e2000c101124 */
[----:B------:R-:W-:Y:S05]  /*81a0*/  BRA `(.L_x_11417) ;  /* 0x000002f000007947 */ /* 0x000fea0003800000 */
.L_x_11434:
        /* <DEDUP_REMOVED lines=22> */
.L_x_11416:
        /* <DEDUP_REMOVED lines=20> */
.L_x_11444:
[----:B------:R-:W-:-:S04]  /*8450*/  PRMT R2, R5, 0x9910, RZ ;  /* 0x0000991005027816 */ /* 0x000fc800000000ff */
[----:B------:R-:W-:-:S05]  /*8460*/  SHF.R.S32.HI R3, RZ, 0x1f, R2 ;  /* 0x0000001fff037819 */ /* 0x000fca0000011402 */
[----:B------:R0:W-:Y:S01]  /*8470*/  STG.E.64 [R16.64], R2 ;  /* 0x0000000210007986 */ /* 0x0001e2000c101b24 */
[----:B------:R-:W-:Y:S05]  /*8480*/  BRA `(.L_x_11417) ;  /* 0x0000001000007947 */ /* 0x000fea0003800000 */
.L_x_11443:
[----:B------:R0:W-:Y:S02]  /*8490*/  STG.E [R16.64], R5 ;  /* 0x0000000510007986 */ /* 0x0001e4000c101924 */
.L_x_11417:
[----:B------:R-:W-:Y:S02]  /*84a0*/  IADD3 R19, R19, 0x80, RZ ;  /* 0x0000008013137810 */ /* 0x000fe40007ffe0ff */
.L_x_11312:
[----:B------:R-:W-:Y:S05]  /*84b0*/  BSYNC B6 ;  /* 0x0000000000067941 */ /* 0x000fea0003800000 */
.L_x_11311:
        /* <DEDUP_REMOVED lines=230> */
.L_x_11445:
        /* <DEDUP_REMOVED lines=18> */
.L_x_11449:
[----:B------:R0:W5:Y:S01]  /*9440*/  LDG.E.U8 R0, [R2.64] ;  /* 0x0000002402007981 */ /* 0x000162000c1e1100 */
[----:B------:R-:W-:Y:S05]  /*9450*/  BRA `(.L_x_11451) ;  /* 0x00000d7000007947 */ /* 0x000fea0003800000 */
.L_x_11448:
        /* <DEDUP_REMOVED lines=8> */
.L_x_11453:
[----:B------:R0:W5:Y:S01]  /*94e0*/  LDG.E.U16 R0, [R2.64] ;  /* 0x0000002402007981 */ /* 0x000162000c1e1500 */
[----:B------:R-:W-:Y:S05]  /*94f0*/  BRA `(.L_x_11451) ;  /* 0x00000cd000007947 */ /* 0x000fea0003800000 */
.L_x_11452:
[----:B------:R0:W5:Y:S01]  /*9500*/  LDG.E.U16 R0, [R2.64] ;  /* 0x0000002402007981 */ /* 0x000162000c1e1500 */
[----:B------:R-:W-:Y:S05]  /*9510*/  BRA `(.L_x_11451) ;  /* 0x00000cb000007947 */ /* 0x000fea0003800000 */
.L_x_11447:
        /* <DEDUP_REMOVED lines=9> */
.L_x_11455:
[----:B------:R-:W2:Y:S02]  /*95b0*/  LDG.E.U16 R4, [R2.64] ;  /* 0x0000002402047981 */ /* 0x000ea4000c1e1500 */
[----:B--2---:R-:W-:-:S06]  /*95c0*/  HADD2.F32 R4, -RZ, R4.H0_H0 ;  /* 0x20000004ff047230 */ /* 0x004fcc0000004100 */
[----:B------:R-:W0:Y:S02]  /*95d0*/  F2I.FTZ.TRUNC.NTZ R4, R4 ;  /* 0x0000000400047305 */ /* 0x000e24000021f100 */
[----:B0-----:R-:W-:Y:S01]  /*95e0*/  PRMT R0, R4, 0x7610, R0 ;  /* 0x0000761004007816 */ /* 0x001fe20000000000 */
[----:B------:R-:W-:Y:S05]  /*95f0*/  BRA `(.L_x_11451) ;  /* 0x00000bd000007947 */ /* 0x000fea0003800000 */
.L_x_11454:
        /* <DEDUP_REMOVED lines=9> */
.L_x_11457:
[----:B------:R-:W2:Y:S02]  /*9690*/  LDG.E.U16 R2, [R2.64] ;  /* 0x0000002402027981 */ /* 0x000ea4000c1e1500 */
[----:B--2---:R-:W-:-:S06]  /*96a0*/  HADD2.F32 R4, -RZ, R2.H0_H0 ;  /* 0x20000002ff047230 */ /* 0x004fcc0000004100 */
[----:B------:R-:W0:Y:S02]  /*96b0*/  F2I.FTZ.TRUNC.NTZ R4, R4 ;  /* 0x0000000400047305 */ /* 0x000e24000021f100 */
[----:B0-----:R-:W-:Y:S01]  /*96c0*/  PRMT R0, R4, 0x7610, R0 ;  /* 0x0000761004007816 */ /* 0x001fe20000000000 */
[----:B------:R-:W-:Y:S05]  /*96d0*/  BRA `(.L_x_11451) ;  /* 0x00000af000007947 */ /* 0x000fea0003800000 */
.L_x_11456:
[----:B------:R-:W2:Y:S02]  /*96e0*/  LDG.E.64 R2, [R2.64] ;  /* 0x0000002402027981 */ /* 0x000ea4000c1e1b00 */
[----:B--2---:R0:W1:Y:S01]  /*96f0*/  F2I.F64.TRUNC R0, R2 ;  /* 0x0000000200007311 */ /* 0x004062000030d100 */
[----:B------:R-:W-:Y:S05]  /*9700*/  BRA `(.L_x_11451) ;  /* 0x00000ac000007947 */ /* 0x000fea0003800000 */
.L_x_11446:
        /* <DEDUP_REMOVED lines=12> */
.L_x_11460:
[----:B------:R-:W2:Y:S02]  /*97d0*/  LDG.E.64 R2, [R2.64] ;  /* 0x0000002402027981 */ /* 0x000ea4000c1e1b00 */
[----:B--2---:R0:W1:Y:S01]  /*97e0*/  F2I.F64.TRUNC R0, R2 ;  /* 0x0000000200007311 */ /* 0x004062000030d100 */
[----:B------:R-:W-:Y:S05]  /*97f0*/  BRA `(.L_x_11451) ;  /* 0x000009d000007947 */ /* 0x000fea0003800000 */
.L_x_11459:
        /* <DEDUP_REMOVED lines=28> */
.L_x_11462:
        /* <DEDUP_REMOVED lines=15> */
.L_x_11461:
[----:B------:R-:W2:Y:S02]  /*9ab0*/  LDG.E.U16 R2, [R2.64] ;  /* 0x0000002402027981 */ /* 0x000ea4000c1e1500 */
[----:B--2---:R-:W-:-:S04]  /*9ac0*/  PRMT R2, RZ, 0x5410, R2 ;  /* 0x00005410ff027816 */ /* 0x004fc80000000002 */
[----:B------:R0:W1:Y:S01]  /*9ad0*/  F2I.FTZ.TRUNC.NTZ R0, R2 ;  /* 0x0000000200007305 */ /* 0x000062000021f100 */
[----:B------:R-:W-:Y:S05]  /*9ae0*/  BRA `(.L_x_11451) ;  /* 0x000006e000007947 */ /* 0x000fea0003800000 */
.L_x_11458:
        /* <DEDUP_REMOVED lines=10> */
.L_x_11465:
        /* <DEDUP_REMOVED lines=21> */
.L_x_11469:
[----:B------:R-:W-:Y:S05]  /*9ce0*/  BSYNC B1 ;  /* 0x0000000000017941 */ /* 0x000fea0003800000 */
.L_x_11468:
[----:B------:R-:W-:Y:S01]  /*9cf0*/  IMAD.SHL.U32 R2, R2, 0x100000, RZ ;  /* 0x0010000002027824 */ /* 0x000fe200078e00ff */
[----:B------:R-:W-:-:S04]  /*9d00*/  LEA R3, R0, 0x3b800000, 0x17 ;  /* 0x3b80000000037811 */ /* 0x000fc800078eb8ff */
[----:B------:R-:W-:Y:S02]  /*9d10*/  LOP3.LUT R4, R3, R2, R4, 0xfe, !PT ;  /* 0x0000000203047212 */ /* 0x000fe400078efe04 */
.L_x_11467:
[----:B------:R-:W-:Y:S05]  /*9d20*/  BSYNC B0 ;  /* 0x0000000000007941 */ /* 0x000fea0003800000 */
.L_x_11466:
[----:B------:R-:W0:Y:S02]  /*9d30*/  F2I.FTZ.TRUNC.NTZ R4, R4 ;  /* 0x0000000400047305 */ /* 0x000e24000021f100 */
[----:B0-----:R-:W-:Y:S01]  /*9d40*/  PRMT R0, R4, 0x7610, R0 ;  /* 0x0000761004007816 */ /* 0x001fe20000000000 */
[----:B------:R-:W-:Y:S05]  /*9d50*/  BRA `(.L_x_11451) ;  /* 0x0000047000007947 */ /* 0x000fea0003800000 */
.L_x_11464:
        /* <DEDUP_REMOVED lines=21> */
.L_x_11473:
[----:B------:R-:W-:Y:S05]  /*9eb0*/  BSYNC B1 ;  /* 0x0000000000017941 */ /* 0x000fea0003800000 */
.L_x_11472:
[----:B------:R-:W-:Y:S01]  /*9ec0*/  IMAD.SHL.U32 R2, R2, 0x200000, RZ ;  /* 0x0020000002027824 */ /* 0x000fe200078e00ff */
[----:B------:R-:W-:-:S04]  /*9ed0*/  LEA R3, R0, 0x37800000, 0x17 ;  /* 0x3780000000037811 */ /* 0x000fc800078eb8ff */
[----:B------:R-:W-:Y:S02]  /*9ee0*/  LOP3.LUT R4, R3, R2, R4, 0xfe, !PT ;  /* 0x0000000203047212 */ /* 0x000fe400078efe04 */
.L_x_11471:
[----:B------:R-:W-:Y:S05]  /*9ef0*/  BSYNC B0 ;  /* 0x0000000000007941 */ /* 0x000fea0003800000 */
.L_x_11470:
[----:B------:R-:W0:Y:S02]  /*9f00*/  F2I.FTZ.TRUNC.NTZ R4, R4 ;  /* 0x0000000400047305 */ /* 0x000e24000021f100 */
[----:B0-----:R-:W-:Y:S01]  /*9f10*/  PRMT R0, R4, 0x7610, R0 ;  /* 0x0000761004007816 */ /* 0x001fe20000000000 */
[----:B------:R-:W-:Y:S05]  /*9f20*/  BRA `(.L_x_11451) ;  /* 0x000002a000007947 */ /* 0x000fea0003800000 */
.L_x_11463:
        /* <DEDUP_REMOVED lines=14> */
.L_x_11477:
[----:B------:R-:W-:Y:S05]  /*a010*/  BSYNC B0 ;  /* 0x0000000000007941 */ /* 0x000fea0003800000 */
.L_x_11476:
[----:B------:R-:W0:Y:S02]  /*a020*/  F2I.FTZ.TRUNC.NTZ R4, R4 ;  /* 0x0000000400047305 */ /* 0x000e24000021f100 */
[----:B0-----:R-:W-:Y:S01]  /*a030*/  PRMT R0, R4, 0x7610, R0 ;  /* 0x0000761004007816 */ /* 0x001fe20000000000 */
[----:B------:R-:W-:Y:S05]  /*a040*/  BRA `(.L_x_11451) ;  /* 0x0000018000007947 */ /* 0x000fea0003800000 */
.L_x_11450:
        /* <DEDUP_REMOVED lines=21> */
.L_x_11475:
[----:B------:R0:W5:Y:S01]  /*a1a0*/  LDG.E.U16 R0, [R2.64] ;  /* 0x0000002402007981 */ /* 0x000162000c1e1500 */
[----:B------:R-:W-:Y:S05]  /*a1b0*/  BRA `(.L_x_11451) ;  /* 0x0000001000007947 */ /* 0x000fea0003800000 */
.L_x_11474:
[----:B------:R0:W5:Y:S02]  /*a1c0*/  LDG.E.U16 R0, [R2.64] ;  /* 0x0000002402007981 */ /* 0x000164000c1e1500 */
.L_x_11451:
        /* <DEDUP_REMOVED lines=18> */
.L_x_11481:
[----:B------:R-:W-:Y:S01]  /*a2f0*/  STG.E.U8 [R16.64], R5 ;  /* 0x0000000510007986 */ /* 0x000fe2000c101124 */
[----:B------:R-:W-:Y:S05]  /*a300*/  EXIT ;  /* 0x000000000000794d */ /* 0x000fea0003800000 */
.L_x_11480:
        /* <DEDUP_REMOVED lines=10> */
.L_x_11484:
[----:B------:R-:W-:Y:S01]  /*a3b0*/  STG.E [R16.64], R5 ;  /* 0x0000000510007986 */ /* 0x000fe2000c101924 */
[----:B------:R-:W-:Y:S05]  /*a3c0*/  EXIT ;  /* 0x000000000000794d */ /* 0x000fea0003800000 */
.L_x_11483:
[----:B------:R-:W-:Y:S01]  /*a3d0*/  STG.E.U16 [R16.64], R5 ;  /* 0x0000000510007986 */ /* 0x000fe2000c101524 */
[----:B------:R-:W-:Y:S05]  /*a3e0*/  EXIT ;  /* 0x000000000000794d */ /* 0x000fea0003800000 */
.L_x_11479:
        /* <DEDUP_REMOVED lines=9> */
.L_x_11486:
[----:B------:R-:W0:Y:S02]  /*a480*/  I2F.S16 R0, R5 ;  /* 0x0000000500007306 */ /* 0x000e240000101400 */
[----:B0-----:R-:W-:-:S05]  /*a490*/  F2FP.PACK_AB R0, RZ, R0 ;  /* 0x00000000ff00723e */ /* 0x001fca00000000ff */
[----:B------:R-:W-:Y:S01]  /*a4a0*/  STG.E.U16 [R16.64], R0 ;  /* 0x0000000010007986 */ /* 0x000fe2000c101524 */
[----:B------:R-:W-:Y:S05]  /*a4b0*/  EXIT ;  /* 0x000000000000794d */ /* 0x000fea0003800000 */
.L_x_11485:
        /* <DEDUP_REMOVED lines=10> */
.L_x_11488:
[----:B------:R-:W0:Y:S02]  /*a560*/  I2F.S16 R5, R5 ;  /* 0x0000000500057306 */ /* 0x000e240000101400 */
[----:B0-----:R-:W-:-:S04]  /*a570*/  F2FP.PACK_AB R3, RZ, R5 ;  /* 0x00000005ff03723e */ /* 0x001fc800000000ff */
[----:B------:R-:W-:-:S05]  /*a580*/  PRMT R3, R3, 0x5410, RZ ;  /* 0x0000541003037816 */ /* 0x000fca00000000ff */
[----:B------:R-:W-:Y:S01]  /*a590*/  STG.E [R16.64], R3 ;  /* 0x0000000310007986 */ /* 0x000fe2000c101924 */
[----:B------:R-:W-:Y:S05]  /*a5a0*/  EXIT ;  /* 0x000000000000794d */ /* 0x000fea0003800000 */
.L_x_11487:
[----:B------:R-:W0:Y:S02]  /*a5b0*/  I2F.F64.S16 R2, R5 ;  /* 0x0000000500027312 */ /* 0x000e240000101c00 */
[----:B0-----:R-:W-:Y:S01]  /*a5c0*/  STG.E.64 [R16.64], R2 ;  /* 0x0000000210007986 */ /* 0x001fe2000c101b24 */
[----:B------:R-:W-:Y:S05]  /*a5d0*/  EXIT ;  /* 0x000000000000794d */ /* 0x000fea0003800000 */
.L_x_11478:
        /* <DEDUP_REMOVED lines=13> */
.L_x_11491:
[----:B------:R-:W0:Y:S01]  /*a6b0*/  I2F.F64.S16 R4, R5 ;  /* 0x0000000500047312 */ /* 0x000e220000101c00 */
[----:B------:R-:W-:-:S05]  /*a6c0*/  CS2R R6, SRZ ;  /* 0x0000000000067805 */ /* 0x000fca000001ff00 */
[----:B0-----:R-:W-:Y:S01]  /*a6d0*/  STG.E.128 [R16.64], R4 ;  /* 0x0000000410007986 */ /* 0x001fe2000c101d24 */
[----:B------:R-:W-:Y:S05]  /*a6e0*/  EXIT ;  /* 0x000000000000794d */ /* 0x000fea0003800000 */
.L_x_11490:
        /* <DEDUP_REMOVED lines=21> */
.L_x_11495:
[----:B------:R-:W-:Y:S05]  /*a840*/  BSYNC B0 ;  /* 0x0000000000007941 */ /* 0x000fea0003800000 */
.L_x_11494:
[----:B------:R-:W-:-:S05]  /*a850*/  LOP3.LUT R3, R0, R3, RZ, 0xfc, !PT ;  /* 0x0000000300037212 */ /* 0x000fca00078efcff */
[----:B------:R-:W-:Y:S01]  /*a860*/  STG.E.U8 [R16.64], R3 ;  /* 0x0000000310007986 */ /* 0x000fe2000c101124 */
[----:B------:R-:W-:Y:S05]  /*a870*/  EXIT ;  /* 0x000000000000794d */ /* 0x000fea0003800000 */
.L_x_11493:
        /* <DEDUP_REMOVED lines=13> */
.L_x_11497:
[----:B------:R-:W-:Y:S01]  /*a950*/  IMAD.MOV.U32 R0, RZ, RZ, 0x7f ;  /* 0x0000007fff007424 */ /* 0x000fe200078e00ff */
[----:B------:R-:W-:-:S04]  /*a960*/  ISETP.GT.U32.AND P0, PT, R2, 0x7f800000, PT ;  /* 0x7f8000000200780c */ /* 0x000fc80003f04070 */
[----:B------:R-:W-:-:S04]  /*a970*/  SEL R0, R0, 0x7c, P0 ;  /* 0x0000007c00007807 */ /* 0x000fc80000000000 */
.L_x_11498:
[----:B------:R-:W-:Y:S05]  /*a980*/  BSYNC B0 ;  /* 0x0000000000007941 */ /* 0x000fea0003800000 */
.L_x_11496:
[----:B------:R-:W-:-:S04]  /*a990*/  LOP3.LUT R2, R5, 0x80000000, RZ, 0xc0, !PT ;  /* 0x8000000005027812 */ /* 0x000fc800078ec0ff */
[----:B------:R-:W-:-:S04]  /*a9a0*/  SHF.R.U32.HI R3, RZ, 0x18, R2 ;  /* 0x00000018ff037819 */ /* 0x000fc80000011602 */
[----:B------:R-:W-:-:S05]  /*a9b0*/  LOP3.LUT R3, R0, R3, RZ, 0xfc, !PT ;  /* 0x0000000300037212 */ /* 0x000fca00078efcff */
[----:B------:R-:W-:Y:S01]  /*a9c0*/  STG.E.U8 [R16.64], R3 ;  /* 0x0000000310007986 */ /* 0x000fe2000c101124 */
[----:B------:R-:W-:Y:S05]  /*a9d0*/  EXIT ;  /* 0x000000000000794d */ /* 0x000fea0003800000 */
.L_x_11492:
[----:B------:R-:W0:Y:S02]  /*a9e0*/  I2F.S16 R0, R5 ;  /* 0x0000000500007306 */ /* 0x000e240000101400 */
[----:B0-----:R-:W-:-:S05]  /*a9f0*/  F2FP.BF16.PACK_AB R0, RZ, R0 ;  /* 0x00000000ff00723e */ /* 0x001fca00000010ff */
[----:B------:R-:W-:Y:S01]  /*aa00*/  STG.E.U16 [R16.64], R0 ;  /* 0x0000000010007986 */ /* 0x000fe2000c101524 */
[----:B------:R-:W-:Y:S05]  /*aa10*/  EXIT ;  /* 0x000000000000794d */ /* 0x000fea0003800000 */
.L_x_11489:
        /* <DEDUP_REMOVED lines=10> */
.L_x_11501:
        /* <DEDUP_REMOVED lines=17> */
.L_x_11504:
[----:B------:R-:W-:-:S04]  /*abd0*/  LOP3.LUT R2, R5, 0x80000000, RZ, 0xc0, !PT ;  /* 0x8000000005027812 */ /* 0x000fc800078ec0ff */
[----:B------:R-:W-:-:S04]  /*abe0*/  SHF.R.U32.HI R3, RZ, 0x18, R2 ;  /* 0x00000018ff037819 */ /* 0x000fc80000011602 */
[----:B------:R-:W-:-:S04]  /*abf0*/  LOP3.LUT R0, R0, R3, RZ, 0xfc, !PT ;  /* 0x0000000300007212 */ /* 0x000fc800078efcff */
[----:B------:R-:W-:Y:S02]  /*ac00*/  PRMT R8, R0, 0x7610, R8 ;  /* 0x0000761000087816 */ /* 0x000fe40000000008 */
.L_x_11503:
[----:B------:R-:W-:Y:S05]  /*ac10*/  BSYNC B0 ;  /* 0x0000000000007941 */ /* 0x000fea0003800000 */
.L_x_11502:
[----:B------:R-:W-:Y:S01]  /*ac20*/  STG.E.U8 [R16.64], R8 ;  /* 0x0000000810007986 */ /* 0x000fe2000c101124 */
[----:B------:R-:W-:Y:S05]  /*ac30*/  EXIT ;  /* 0x000000000000794d */ /* 0x000fea0003800000 */
.L_x_11500:
        /* <DEDUP_REMOVED lines=17> */
.L_x_11507:
[----:B------:R-:W-:-:S04]  /*ad50*/  LOP3.LUT R2, R5, 0x80000000, RZ, 0xc0, !PT ;  /* 0x8000000005027812 */ /* 0x000fc800078ec0ff */
[----:B------:R-:W-:-:S04]  /*ad60*/  SHF.R.U32.HI R3, RZ, 0x18, R2 ;  /* 0x00000018ff037819 */ /* 0x000fc80000011602 */
[----:B------:R-:W-:-:S04]  /*ad70*/  LOP3.LUT R0, R0, R3, RZ, 0xfc, !PT ;  /* 0x0000000300007212 */ /* 0x000fc800078efcff */
[----:B------:R-:W-:Y:S02]  /*ad80*/  PRMT R8, R0, 0x7610, R8 ;  /* 0x0000761000087816 */ /* 0x000fe40000000008 */
.L_x_11506:
[----:B------:R-:W-:Y:S05]  /*ad90*/  BSYNC B0 ;  /* 0x0000000000007941 */ /* 0x000fea0003800000 */
.L_x_11505:
[----:B------:R-:W-:Y:S01]  /*ada0*/  STG.E.U8 [R16.64], R8 ;  /* 0x0000000810007986 */ /* 0x000fe2000c101124 */
[----:B------:R-:W-:Y:S05]  /*adb0*/  EXIT ;  /* 0x000000000000794d */ /* 0x000fea0003800000 */
.L_x_11499:
        /* <DEDUP_REMOVED lines=22> */
.L_x_11482:
        /* <DEDUP_REMOVED lines=20> */
.L_x_11509:
[----:B------:R-:W-:-:S04]  /*b060*/  PRMT R2, R5, 0x9910, RZ ;  /* 0x0000991005027816 */ /* 0x000fc800000000ff */
[----:B------:R-:W-:-:S05]  /*b070*/  SHF.R.S32.HI R3, RZ, 0x1f, R2 ;  /* 0x0000001fff037819 */ /* 0x000fca0000011402 */
[----:B------:R-:W-:Y:S01]  /*b080*/  STG.E.64 [R16.64], R2 ;  /* 0x0000000210007986 */ /* 0x000fe2000c101b24 */
[----:B------:R-:W-:Y:S05]  /*b090*/  EXIT ;  /* 0x000000000000794d */ /* 0x000fea0003800000 */
.L_x_11508:
[----:B------:R-:W-:Y:S01]  /*b0a0*/  STG.E [R16.64], R5 ;  /* 0x0000000510007986 */ /* 0x000fe2000c101924 */
[----:B------:R-:W-:Y:S05]  /*b0b0*/  EXIT ;  /* 0x000000000000794d */ /* 0x000fea0003800000 */
.L_x_11510:
        /* <DEDUP_REMOVED lines=12> */
.L_x_34135:


//--------------------- .text._ZN2at6native27unrolled_elementwise_kernelIZZZNS0_21clamp_min_kernel_cudaERNS_18TensorIteratorBaseERKN3c106ScalarEENKUlvE_clEvENKUlvE3_clEvEUlsE_St5arrayIPcLm2EELi4E23TrivialOffsetCalculatorILi1EjESF_NS0_6memory12LoadWithCastILi1EEENSG_13StoreWithCastILi1EEEEEviT_T0_T2_T3_T4_T5_ --------------------------
	.section	.text._ZN2at6native27unrolled_elementwise_kernelIZZZNS0_21clamp_min_kernel_cudaERNS_18TensorIteratorBaseERKN3c106ScalarEENKUlvE_clEvENKUlvE3_clEvEUlsE_St5arrayIPcLm2EELi4E23TrivialOffsetCalculatorILi1EjESF_NS0_6memory12LoadWithCastILi1EEENSG_13StoreWithCastILi1EEEEEviT_T0_T2_T3_T4_T5_,"ax",@progbits
	.sectioninfo	@"SHI_REGISTERS=28"
	.align	128
        .global         _ZN2at6native27unrolled_elementwise_kernelIZZZNS0_21clamp_min_kernel_cudaERNS_18TensorIteratorBaseERKN3c106ScalarEENKUlvE_clEvENKUlvE3_clEvEUlsE_St5arrayIPcLm2EELi4E23TrivialOffsetCalculatorILi1EjESF_NS0_6memory12LoadWithCastILi1EEENSG_13StoreWithCastILi1EEEEEviT_T0_T2_T3_T4_T5_
        .type           _ZN2at6native27unrolled_elementwise_kernelIZZZNS0_21clamp_min_kernel_cudaERNS_18TensorIteratorBaseERKN3c106ScalarEENKUlvE_clEvENKUlvE3_clEvEUlsE_St5arrayIPcLm2EELi4E23TrivialOffsetCalculatorILi1EjESF_NS0_6memory12LoadWithCastILi1EEENSG_13StoreWithCastILi1EEEEEviT_T0_T2_T3_T4_T5_,@function
        .size           _ZN2at6native27unrolled_elementwise_kernelIZZZNS0_21clamp_min_kernel_cudaERNS_18TensorIteratorBaseERKN3c106ScalarEENKUlvE_clEvENKUlvE3_clEvEUlsE_St5arrayIPcLm2EELi4E23TrivialOffsetCalculatorILi1EjESF_NS0_6memory12LoadWithCastILi1EEENSG_13StoreWithCastILi1EEEEEviT_T0_T2_T3_T4_T5_,(.L_x_34136 - _ZN2at6native27unrolled_elementwise_kernelIZZZNS0_21clamp_min_kernel_cudaERNS_18TensorIteratorBaseERKN3c106ScalarEENKUlvE_clEvENKUlvE3_clEvEUlsE_St5arrayIPcLm2EELi4E23TrivialOffsetCalculatorILi1EjESF_NS0_6memory12LoadWithCastILi1EEENSG_13StoreWithCastILi1EEEEEviT_T0_T2_T3_T4_T5_)
        .other          _ZN2at6native27unrolled_elementwise_kernelIZZZNS0_21clamp_min_kernel_cudaERNS_18TensorIteratorBaseERKN3c106ScalarEENKUlvE_clEvENKUlvE3_clEvEUlsE_St5arrayIPcLm2EELi4E23TrivialOffsetCalculatorILi1EjESF_NS0_6memory12LoadWithCastILi1EEENSG_13StoreWithCastILi1EEEEEviT_T0_T2_T3_T4_T5_,@"STO_CUDA_ENTRY STV_DEFAULT"
_ZN2at6native27unrolled_elementwise_kernelIZZZNS0_21clamp_min_kernel_cudaERNS_18TensorIteratorBaseERKN3c106ScalarEENKUlvE_clEvENKUlvE3_clEvEUlsE_St5arrayIPcLm2EELi4E23TrivialOffsetCalculatorILi1EjESF_NS0_6memory12LoadWithCastILi1EEENSG_13StoreWithCastILi1EEEEEviT_T0_T2_T3_T4_T5_:
.text._ZN2at6native27unrolled_elementwise_kernelIZZZNS0_21clamp_min_kernel_cudaERNS_18TensorIteratorBaseERKN3c106ScalarEENKUlvE_clEvENKUlvE3_clEvEUlsE_St5arrayIPcLm2EELi4E23TrivialOffsetCalculatorILi1EjESF_NS0_6memory12LoadWithCastILi1EEENSG_13StoreWithCastILi1EEEEEviT_T0_T2_T3_T4_T5_:
        /* <DEDUP_REMOVED lines=29> */
.L_x_11516:
[----:B------:R0:W5:Y:S01]  /*01d0*/  LDG.E.U8 R22, [R2.64] ;  /* 0x0000002402167981 */ /* 0x000162000c1e1100 */
[----:B------:R-:W-:Y:S05]  /*01e0*/  BRA `(.L_x_11518) ;  /* 0x00000d9000007947 */ /* 0x000fea0003800000 */
.L_x_11515:
        /* <DEDUP_REMOVED lines=8> */
.L_x_11520:
[----:B------:R0:W5:Y:S01]  /*0270*/  LDG.E.U16 R22, [R2.64] ;  /* 0x0000002402167981 */ /* 0x000162000c1e1500 */
[----:B------:R-:W-:Y:S05]  /*0280*/  BRA `(.L_x_11518) ;  /* 0x00000cf000007947 */ /* 0x000fea0003800000 */
.L_x_11519:
[----:B------:R0:W5:Y:S01]  /*0290*/  LDG.E.U16 R22, [R2.64] ;  /* 0x0000002402167981 */ /* 0x000162000c1e1500 */
[----:B------:R-:W-:Y:S05]  /*02a0*/  BRA `(.L_x_11518) ;  /* 0x00000cd000007947 */ /* 0x000fea0003800000 */
.L_x_11514:
        /* <DEDUP_REMOVED lines=9> */
.L_x_11522:
[----:B------:R-:W2:Y:S02]  /*0340*/  LDG.E.U16 R0, [R2.64] ;  /* 0x0000002402007981 */ /* 0x000ea4000c1e1500 */
[----:B--2---:R-:W-:-:S06]  /*0350*/  HADD2.F32 R0, -RZ, R0.H0_H0 ;  /* 0x20000000ff007230 */ /* 0x004fcc0000004100 */
[----:B------:R-:W0:Y:S02]  /*0360*/  F2I.FTZ.TRUNC.NTZ R0, R0 ;  /* 0x0000000000007305 */ /* 0x000e24000021f100 */
[----:B0-----:R-:W-:Y:S01]  /*0370*/  PRMT R22, R0, 0x7610, R22 ;  /* 0x0000761000167816 */ /* 0x001fe20000000016 */
[----:B------:R-:W-:Y:S05]  /*0380*/  BRA `(.L_x_11518) ;  /* 0x00000bf000007947 */ /* 0x000fea0003800000 */
.L_x_11521:
        /* <DEDUP_REMOVED lines=9> */
.L_x_11524:
[----:B------:R-:W2:Y:S02]  /*0420*/  LDG.E.U16 R2, [R2.64] ;  /* 0x0000002402027981 */ /* 0x000ea4000c1e1500 */
[----:B--2---:R-:W-:-:S06]  /*0430*/  HADD2.F32 R0, -RZ, R2.H0_H0 ;  /* 0x20000002ff007230 */ /* 0x004fcc0000004100 */
[----:B------:R-:W0:Y:S02]  /*0440*/  F2I.FTZ.TRUNC.NTZ R0, R0 ;  /* 0x0000000000007305 */ /* 0x000e24000021f100 */
[----:B0-----:R-:W-:Y:S01]  /*0450*/  PRMT R22, R0, 0x7610, R22 ;  /* 0x0000761000167816 */ /* 0x001fe20000000016 */
[----:B------:R-:W-:Y:S05]  /*0460*/  BRA `(.L_x_11518) ;  /* 0x00000b1000007947 */ /* 0x000fea0003800000 */
.L_x_11523:
[----:B------:R-:W2:Y:S02]  /*0470*/  LDG.E.64 R2, [R2.64] ;  /* 0x0000002402027981 */ /* 0x000ea4000c1e1b00 */
[----:B--2---:R0:W1:Y:S01]  /*0480*/  F2I.F64.TRUNC R22, R2 ;  /* 0x0000000200167311 */ /* 0x004062000030d100 */
[----:B------:R-:W-:Y:S05]  /*0490*/  BRA `(.L_x_11518) ;  /* 0x00000ae000007947 */ /* 0x000fea0003800000 */
.L_x_11513:
        /* <DEDUP_REMOVED lines=12> */
.L_x_11527:
[----:B------:R-:W2:Y:S02]  /*0560*/  LDG.E.64 R2, [R2.64] ;  /* 0x0000002402027981 */ /* 0x000ea4000c1e1b00 */
[----:B--2---:R0:W1:Y:S01]  /*0570*/  F2I.F64.TRUNC R22, R2 ;  /* 0x0000000200167311 */ /* 0x004062000030d100 */
[----:B------:R-:W-:Y:S05]  /*0580*/  BRA `(.L_x_11518) ;  /* 0x000009f000007947 */ /* 0x000fea0003800000 */
.L_x_11526:
        /* <DEDUP_REMOVED lines=28> */
.L_x_11529:
        /* <DEDUP_REMOVED lines=16> */
.L_x_11528:
[----:B------:R-:W2:Y:S02]  /*0850*/  LDG.E.U16 R0, [R2.64] ;  /* 0x0000002402007981 */ /* 0x000ea4000c1e1500 */
[----:B--2---:R-:W-:-:S06]  /*0860*/  PRMT R0, RZ, 0x5410, R0 ;  /* 0x00005410ff007816 */ /* 0x004fcc0000000000 */
[----:B------:R-:W0:Y:S02]  /*0870*/  F2I.FTZ.TRUNC.NTZ R0, R0 ;  /* 0x0000000000007305 */ /* 0x000e24000021f100 */
[----:B0-----:R-:W-:Y:S01]  /*0880*/  PRMT R22, R0, 0x7610, R22 ;  /* 0x0000761000167816 */ /* 0x001fe20000000016 */
[----:B------:R-:W-:Y:S05]  /*0890*/  BRA `(.L_x_11518) ;  /* 0x000006e000007947 */ /* 0x000fea0003800000 */
.L_x_11525:
        /* <DEDUP_REMOVED lines=10> */
.L_x_11532:
        /* <DEDUP_REMOVED lines=21> */
.L_x_11536:
[----:B------:R-:W-:Y:S05]  /*0a90*/  BSYNC B1 ;  /* 0x0000000000017941 */ /* 0x000fea0003800000 */
.L_x_11535:
[----:B------:R-:W-:Y:S01]  /*0aa0*/  LEA R3, R0, 0x3b800000, 0x17 ;  /* 0x3b80000000037811 */ /* 0x000fe200078eb8ff */
[----:B------:R-:W-:-:S05]  /*0ab0*/  IMAD.SHL.U32 R0, R2, 0x100000, RZ ;  /* 0x0010000002007824 */ /* 0x000fca00078e00ff */
[----:B------:R-:W-:Y:S02]  /*0ac0*/  LOP3.LUT R0, R3, R0, R4, 0xfe, !PT ;  /* 0x0000000003007212 */ /* 0x000fe400078efe04 */
.L_x_11534:
[----:B------:R-:W-:Y:S05]  /*0ad0*/  BSYNC B0 ;  /* 0x0000000000007941 */ /* 0x000fea0003800000 */
.L_x_11533:
[----:B------:R-:W0:Y:S02]  /*0ae0*/  F2I.FTZ.TRUNC.NTZ R0, R0 ;  /* 0x0000000000007305 */ /* 0x000e24000021f100 */
[----:B0-----:R-:W-:Y:S01]  /*0af0*/  PRMT R22, R0, 0x7610, R22 ;  /* 0x0000761000167816 */ /* 0x001fe20000000016 */
[----:B------:R-:W-:Y:S05]  /*0b00*/  BRA `(.L_x_11518) ;  /* 0x0000047000007947 */ /* 0x000fea0003800000 */
.L_x_11531:
        /* <DEDUP_REMOVED lines=21> */
.L_x_11540:
[----:B------:R-:W-:Y:S05]  /*0c60*/  BSYNC B1 ;  /* 0x0000000000017941 */ /* 0x000fea0003800000 */
.L_x_11539:
[----:B------:R-:W-:Y:S01]  /*0c70*/  LEA R3, R0, 0x37800000, 0x17 ;  /* 0x3780000000037811 */ /* 0x000fe200078eb8ff */
[----:B------:R-:W-:-:S05]  /*0c80*/  IMAD.SHL.U32 R0, R2, 0x200000, RZ ;  /* 0x0020000002007824 */ /* 0x000fca00078e00ff */
[----:B------:R-:W-:Y:S02]  /*0c90*/  LOP3.LUT R0, R3, R0, R4, 0xfe, !PT ;  /* 0x0000000003007212 */ /* 0x000fe400078efe04 */
.L_x_11538:
[----:B------:R-:W-:Y:S05]  /*0ca0*/  BSYNC B0 ;  /* 0x0000000000007941 */ /* 0x000fea0003800000 */
.L_x_11537:
[----:B------:R-:W0:Y:S02]  /*0cb0*/  F2I.FTZ.TRUNC.NTZ R0, R0 ;  /* 0x0000000000007305 */ /* 0x000e24000021f100 */
[----:B0-----:R-:W-:Y:S01]  /*0cc0*/  PRMT R22, R0, 0x7610, R22 ;  /* 0x0000761000167816 */ /* 0x001fe20000000016 */
[----:B------:R-:W-:Y:S05]  /*0cd0*/  BRA `(.L_x_11518) ;  /* 0x000002a000007947 */ /* 0x000fea0003800000 */
.L_x_11530:
        /* <DEDUP_REMOVED lines=14> */
.L_x_11544:
[----:B------:R-:W-:Y:S05]  /*0dc0*/  BSYNC B0 ;  /* 0x0000000000007941 */ /* 0x000fea0003800000 */
.L_x_11543:
[----:B------:R-:W0:Y:S02]  /*0dd0*/  F2I.FTZ.TRUNC.NTZ R0, R0 ;  /* 0x0000000000007305 */ /* 0x000e24000021f100 */
[----:B0-----:R-:W-:Y:S01]  /*0de0*/  PRMT R22, R0, 0x7610, R22 ;  /* 0x0000761000167816 */ /* 0x001fe20000000016 */
[----:B------:R-:W-:Y:S05]  /*0df0*/  BRA `(.L_x_11518) ;  /* 0x0000018000007947 */ /* 0x000fea0003800000 */
.L_x_11517:
        /* <DEDUP_REMOVED lines=21> */
.L_x_11542:
[----:B------:R0:W5:Y:S01]  /*0f50*/  LDG.E.U16 R22, [R2.64] ;  /* 0x0000002402167981 */ /* 0x000162000c1e1500 */
[----:B------:R-:W-:Y:S05]  /*0f60*/  BRA `(.L_x_11518) ;  /* 0x0000001000007947 */ /* 0x000fea0003800000 */
.L_x_11541:
[----:B------:R0:W5:Y:S02]  /*0f70*/  LDG.E.U16 R22, [R2.64] ;  /* 0x0000002402167981 */ /* 0x000164000c1e1500 */
.L_x_11518:
[----:B------:R-:W2:Y:S02]  /*0f80*/  S2R R24, SR_TID.X ;  /* 0x0000000000187919 */ /* 0x000ea40000002100 */
[----:B--2---:R-:W-:Y:S02]  /*0f90*/  IADD3 R24, R24, 0x80, RZ ;  /* 0x0000008018187810 */ /* 0x004fe40007ffe0ff */
.L_x_11512:
[----:B-1----:R-:W-:Y:S05]  /*0fa0*/  BSYNC B6 ;  /* 0x0000000000067941 */ /* 0x002fea0003800000 */
.L_x_11511:
        /* <DEDUP_REMOVED lines=21> */
.L_x_11550:
[----:B------:R0:W5:Y:S01]  /*1100*/  LDG.E.U8 R19, [R2.64] ;  /* 0x0000002402137981 */ /* 0x000162000c1e1100 */
[----:B------:R-:W-:Y:S05]  /*1110*/  BRA `(.L_x_11552) ;  /* 0x00000d8000007947 */ /* 0x000fea0003800000 */
.L_x_11549:
        /* <DEDUP_REMOVED lines=8> */
.L_x_11554:
[----:B------:R0:W5:Y:S01]  /*11a0*/  LDG.E.U16 R19, [R2.64] ;  /* 0x0000002402137981 */ /* 0x000162000c1e1500 */
[----:B------:R-:W-:Y:S05]  /*11b0*/  BRA `(.L_x_11552) ;  /* 0x00000ce000007947 */ /* 0x000fea0003800000 */
.L_x_11553:
[----:B------:R0:W5:Y:S01]  /*11c0*/  LDG.E.U16 R19, [R2.64] ;  /* 0x0000002402137981 */ /* 0x000162000c1e1500 */
[----:B------:R-:W-:Y:S05]  /*11d0*/  BRA `(.L_x_11552) ;  /* 0x00000cc000007947 */ /* 0x000fea0003800000 */
.L_x_11548:
        /* <DEDUP_REMOVED lines=9> */
.L_x_11556:
[----:B------:R-:W2:Y:S02]  /*1270*/  LDG.E.U16 R0, [R2.64] ;  /* 0x0000002402007981 */ /* 0x000ea4000c1e1500 */
[----:B--2---:R-:W-:-:S06]  /*1280*/  HADD2.F32 R0, -RZ, R0.H0_H0 ;  /* 0x20000000ff007230 */ /* 0x004fcc0000004100 */
[----:B------:R-:W0:Y:S02]  /*1290*/  F2I.FTZ.TRUNC.NTZ R0, R0 ;  /* 0x0000000000007305 */ /* 0x000e24000021f100 */
[----:B0-----:R-:W-:Y:S01]  /*12a0*/  PRMT R19, R0, 0x7610, R19 ;  /* 0x0000761000137816 */ /* 0x001fe20000000013 */
[----:B------:R-:W-:Y:S05]  /*12b0*/  BRA `(.L_x_11552) ;  /* 0x00000be000007947 */ /* 0x000fea0003800000 */
.L_x_11555:
        /* <DEDUP_REMOVED lines=9> */
.L_x_11558:
[----:B------:R-:W2:Y:S02]  /*1350*/  LDG.E.U16 R2, [R2.64] ;  /* 0x0000002402027981 */ /* 0x000ea4000c1e1500 */
[----:B--2---:R-:W-:-:S06]  /*1360*/  HADD2.F32 R0, -RZ, R2.H0_H0 ;  /* 0x20000002ff007230 */ /* 0x004fcc0000004100 */
[----:B------:R-:W0:Y:S02]  /*1370*/  F2I.FTZ.TRUNC.NTZ R0, R0 ;  /* 0x0000000000007305 */ /* 0x000e24000021f100 */
[----:B0-----:R-:W-:Y:S01]  /*1380*/  PRMT R19, R0, 0x7610, R19 ;  /* 0x0000761000137816 */ /* 0x001fe20000000013 */
[----:B------:R-:W-:Y:S05]  /*1390*/  BRA `(.L_x_11552) ;  /* 0x00000b0000007947 */ /* 0x000fea0003800000 */
.L_x_11557:
[----:B------:R-:W2:Y:S02]  /*13a0*/  LDG.E.64 R2, [R2.64] ;  /* 0x0000002402027981 */ /* 0x000ea4000c1e1b00 */
[----:B--2---:R0:W1:Y:S01]  /*13b0*/  F2I.F64.TRUNC R19, R2 ;  /* 0x0000000200137311 */ /* 0x004062000030d100 */
[----:B------:R-:W-:Y:S05]  /*13c0*/  BRA `(.L_x_11552) ;  /* 0x00000ad000007947 */ /* 0x000fea0003800000 */
.L_x_11547:
        /* <DEDUP_REMOVED lines=12> */
.L_x_11561:
[----:B------:R-:W2:Y:S02]  /*1490*/  LDG.E.64 R2, [R2.64] ;  /* 0x0000002402027981 */ /* 0x000ea4000c1e1b00 */
[----:B--2---:R0:W1:Y:S01]  /*14a0*/  F2I.F64.TRUNC R19, R2 ;  /* 0x0000000200137311 */ /* 0x004062000030d100 */
[----:B------:R-:W-:Y:S05]  /*14b0*/  BRA `(.L_x_11552) ;  /* 0x000009e000007947 */ /* 0x000fea0003800000 */
.L_x_11560:
        /* <DEDUP_REMOVED lines=28> */
.L_x_11563:
        /* <DEDUP_REMOVED lines=15> */
.L_x_11562:
[----:B------:R-:W2:Y:S02]  /*1770*/  LDG.E.U16 R0, [R2.64] ;  /* 0x0000002402007981 */ /* 0x000ea4000c1e1500 */
[----:B--2---:R-:W-:-:S06]  /*1780*/  PRMT R0, RZ, 0x5410, R0 ;  /* 0x00005410ff007816 */ /* 0x004fcc0000000000 */
[----:B------:R-:W0:Y:S02]  /*1790*/  F2I.FTZ.TRUNC.NTZ R0, R0 ;  /* 0x0000000000007305 */ /* 0x000e24000021f100 */
[----:B0-----:R-:W-:Y:S01]  /*17a0*/  PRMT R19, R0, 0x7610, R19 ;  /* 0x0000761000137816 */ /* 0x001fe20000000013 */
[----:B------:R-:W-:Y:S05]  /*17b0*/  BRA `(.L_x_11552) ;  /* 0x000006e000007947 */ /* 0x000fea0003800000 */
.L_x_11559:
        /* <DEDUP_REMOVED lines=10> */
.L_x_11566:
        /* <DEDUP_REMOVED lines=21> */
.L_x_11570:
[----:B------:R-:W-:Y:S05]  /*19b0*/  BSYNC B1 ;  /* 0x0000000000017941 */ /* 0x000fea0003800000 */
.L_x_11569:
[----:B------:R-:W-:Y:S01]  /*19c0*/  LEA R3, R0, 0x3b800000, 0x17 ;  /* 0x3b80000000037811 */ /* 0x000fe200078eb8ff */
[----:B------:R-:W-:-:S05]  /*19d0*/  IMAD.SHL.U32 R0, R2, 0x100000, RZ ;  /* 0x0010000002007824 */ /* 0x000fca00078e00ff */
[----:B------:R-:W-:Y:S02]  /*19e0*/  LOP3.LUT R0, R3, R0, R4, 0xfe, !PT ;  /* 0x0000000003007212 */ /* 0x000fe400078efe04 */
.L_x_11568:
[----:B------:R-:W-:Y:S05]  /*19f0*/  BSYNC B0 ;  /* 0x0000000000007941 */ /* 0x000fea0003800000 */
.L_x_11567:
[----:B------:R-:W0:Y:S02]  /*1a00*/  F2I.FTZ.TRUNC.NTZ R0, R0 ;  /* 0x0000000000007305 */ /* 0x000e24000021f100 */
[----:B0-----:R-:W-:Y:S01]  /*1a10*/  PRMT R19, R0, 0x7610, R19 ;  /* 0x0000761000137816 */ /* 0x001fe20000000013 */
[----:B------:R-:W-:Y:S05]  /*1a20*/  BRA `(.L_x_11552) ;  /* 0x0000047000007947 */ /* 0x000fea0003800000 */
.L_x_11565:
        /* <DEDUP_REMOVED lines=21> */
.L_x_11574:
[----:B------:R-:W-:Y:S05]  /*1b80*/  BSYNC B1 ;  /* 0x0000000000017941 */ /* 0x000fea0003800000 */
.L_x_11573:
[----:B------:R-:W-:Y:S01]  /*1b90*/  LEA R3, R0, 0x37800000, 0x17 ;  /* 0x3780000000037811 */ /* 0x000fe200078eb8ff */
[----:B------:R-:W-:-:S05]  /*1ba0*/  IMAD.SHL.U32 R0, R2, 0x200000, RZ ;  /* 0x0020000002007824 */ /* 0x000fca00078e00ff */
[----:B------:R-:W-:Y:S02]  /*1bb0*/  LOP3.LUT R0, R3, R0, R4, 0xfe, !PT ;  /* 0x0000000003007212 */ /* 0x000fe400078efe04 */
.L_x_11572:
[----:B------:R-:W-:Y:S05]  /*1bc0*/  BSYNC B0 ;  /* 0x0000000000007941 */ /* 0x000fea0003800000 */
.L_x_11571:
[----:B------:R-:W0:Y:S02]  /*1bd0*/  F2I.FTZ.TRUNC.NTZ R0, R0 ;  /* 0x0000000000007305 */ /* 0x000e24000021f100 */
[----:B0-----:R-:W-:Y:S01]  /*1be0*/  PRMT R19, R0, 0x7610, R19 ;  /* 0x0000761000137816 */ /* 0x001fe20000000013 */
[----:B------:R-:W-:Y:S05]  /*1bf0*/  BRA `(.L_x_11552) ;  /* 0x000002a000007947 */ /* 0x000fea0003800000 */
.L_x_11564:
        /* <DEDUP_REMOVED lines=14> */
.L_x_11578:
[----:B------:R-:W-:Y:S05]  /*1ce0*/  BSYNC B0 ;  /* 0x0000000000007941 */ /* 0x000fea0003800000 */
.L_x_11577:
[----:B------:R-:W0:Y:S02]  /*1cf0*/  F2I.FTZ.TRUNC.NTZ R0, R0 ;  /* 0x0000000000007305 */ /* 0x000e24000021f100 */
[----:B0-----:R-:W-:Y:S01]  /*1d00*/  PRMT R19, R0, 0x7610, R19 ;  /* 0x0000761000137816 */ /* 0x001fe20000000013 */
[----:B------:R-:W-:Y:S05]  /*1d10*/  BRA `(.L_x_11552) ;  /* 0x0000018000007947 */ /* 0x000fea0003800000 */
.L_x_11551:
        /* <DEDUP_REMOVED lines=21> */
.L_x_11576:
[----:B------:R0:W5:Y:S01]  /*1e70*/  LDG.E.U16 R19, [R2.64] ;  /* 0x0000002402137981 */ /* 0x000162000c1e1500 */
[----:B------:R-:W-:Y:S05]  /*1e80*/  BRA `(.L_x_11552) ;  /* 0x0000001000007947 */ /* 0x000fea0003800000 */
.L_x_11575:
[----:B------:R0:W5:Y:S02]  /*1e90*/  LDG.E.U16 R19, [R2.64] ;  /* 0x0000002402137981 */ /* 0x000164000c1e1500 */
.L_x_11552:
[----:B------:R-:W-:-:S03]  /*1ea0*/  IADD3 R24, R24, 0x80, RZ ;  /* 0x0000008018187810 */ /* 0x000fc60007ffe0ff */
.L_x_11546:
[----:B------:R-:W-:Y:S05]  /*1eb0*/  BSYNC B6 ;  /* 0x0000000000067941 */ /* 0x000fea0003800000 */
.L_x_11545:
        /* <DEDUP_REMOVED lines=23> */
.L_x_11584:
[----:B------:R0:W5:Y:S01]  /*2030*/  LDG.E.U8 R25, [R2.64] ;  /* 0x0000002402197981 */ /* 0x000162000c1e1100 */
[----:B------:R-:W-:Y:S05]  /*2040*/  BRA `(.L_x_11586) ;  /* 0x00000d8000007947 */ /* 0x000fea0003800000 */
.L_x_11583:
        /* <DEDUP_REMOVED lines=8> */
.L_x_11588:
[----:B------:R0:W5:Y:S01]  /*20d0*/  LDG.E.U16 R25, [R2.64] ;  /* 0x0000002402197981 */ /* 0x000162000c1e1500 */
[----:B------:R-:W-:Y:S05]  /*20e0*/  BRA `(.L_x_11586) ;  /* 0x00000ce000007947 */ /* 0x000fea0003800000 */
.L_x_11587:
[----:B------:R0:W5:Y:S01]  /*20f0*/  LDG.E.U16 R25, [R2.64] ;  /* 0x0000002402197981 */ /* 0x000162000c1e1500 */
[----:B------:R-:W-:Y:S05]  /*2100*/  BRA `(.L_x_11586) ;  /* 0x00000cc000007947 */ /* 0x000fea0003800000 */
.L_x_11582:
        /* <DEDUP_REMOVED lines=9> */
.L_x_11590:
[----:B------:R-:W2:Y:S02]  /*21a0*/  LDG.E.U16 R0, [R2.64] ;  /* 0x0000002402007981 */ /* 0x000ea4000c1e1500 */
[----:B--2---:R-:W-:-:S06]  /*21b0*/  HADD2.F32 R0, -RZ, R0.H0_H0 ;  /* 0x20000000ff007230 */ /* 0x004fcc0000004100 */
[----:B------:R-:W0:Y:S02]  /*21c0*/  F2I.FTZ.TRUNC.NTZ R0, R0 ;  /* 0x0000000000007305 */ /* 0x000e24000021f100 */
[----:B0-----:R-:W-:Y:S01]  /*21d0*/  PRMT R25, R0, 0x7610, R25 ;  /* 0x0000761000197816 */ /* 0x001fe20000000019 */
[----:B------:R-:W-:Y:S05]  /*21e0*/  BRA `(.L_x_11586) ;  /* 0x00000be000007947 */ /* 0x000fea0003800000 */
.L_x_11589:
        /* <DEDUP_REMOVED lines=9> */
.L_x_11592:
[----:B------:R-:W2:Y:S02]  /*2280*/  LDG.E.U16 R2, [R2.64] ;  /* 0x0000002402027981 */ /* 0x000ea4000c1e1500 */
[----:B--2---:R-:W-:-:S06]  /*2290*/  HADD2.F32 R0, -RZ, R2.H0_H0 ;  /* 0x20000002ff007230 */ /* 0x004fcc0000004100 */
[----:B------:R-:W0:Y:S02]  /*22a0*/  F2I.FTZ.TRUNC.NTZ R0, R0 ;  /* 0x0000000000007305 */ /* 0x000e24000021f100 */
[----:B0-----:R-:W-:Y:S01]  /*22b0*/  PRMT R25, R0, 0x7610, R25 ;  /* 0x0000761000197816 */ /* 0x001fe20000000019 */
[----:B------:R-:W-:Y:S05]  /*22c0*/  BRA `(.L_x_11586) ;  /* 0x00000b0000007947 */ /* 0x000fea0003800000 */
.L_x_11591:
[----:B------:R-:W2:Y:S02]  /*22d0*/  LDG.E.64 R2, [R2.64] ;  /* 0x0000002402027981 */ /* 0x000ea4000c1e1b00 */
[----:B--2---:R0:W2:Y:S01]  /*22e0*/  F2I.F64.TRUNC R25, R2 ;  /* 0x0000000200197311 */ /* 0x0040a2000030d100 */
[----:B------:R-:W-:Y:S05]  /*22f0*/  BRA `(.L_x_11586) ;  /* 0x00000ad000007947 */ /* 0x000fea0003800000 */
.L_x_11581:
        /* <DEDUP_REMOVED lines=12> */
.L_x_11595:
[----:B------:R-:W2:Y:S02]  /*23c0*/  LDG.E.64 R2, [R2.64] ;  /* 0x0000002402027981 */ /* 0x000ea4000c1e1b00 */
[----:B--2---:R0:W2:Y:S01]  /*23d0*/  F2I.F64.TRUNC R25, R2 ;  /* 0x0000000200197311 */ /* 0x0040a2000030d100 */
[----:B------:R-:W-:Y:S05]  /*23e0*/  BRA `(.L_x_11586) ;  /* 0x000009e000007947 */ /* 0x000fea0003800000 */
.L_x_11594:
        /* <DEDUP_REMOVED lines=28> */
.L_x_11597:
        /* <DEDUP_REMOVED lines=15> */
.L_x_11596:
[----:B------:R-:W2:Y:S02]  /*26a0*/  LDG.E.U16 R0, [R2.64] ;  /* 0x0000002402007981 */ /* 0x000ea4000c1e1500 */
[----:B--2---:R-:W-:-:S06]  /*26b0*/  PRMT R0, RZ, 0x5410, R0 ;  /* 0x00005410ff007816 */ /* 0x004fcc0000000000 */
[----:B------:R-:W0:Y:S02]  /*26c0*/  F2I.FTZ.TRUNC.NTZ R0, R0 ;  /* 0x0000000000007305 */ /* 0x000e24000021f100 */
[----:B0-----:R-:W-:Y:S01]  /*26d0*/  PRMT R25, R0, 0x7610, R25 ;  /* 0x0000761000197816 */ /* 0x001fe20000000019 */
[----:B------:R-:W-:Y:S05]  /*26e0*/  BRA `(.L_x_11586) ;  /* 0x000006e000007947 */ /* 0x000fea0003800000 */
.L_x_11593:
        /* <DEDUP_REMOVED lines=10> */
.L_x_11600:
        /* <DEDUP_REMOVED lines=21> */
.L_x_11604:
[----:B------:R-:W-:Y:S05]  /*28e0*/  BSYNC B1 ;  /* 0x0000000000017941 */ /* 0x000fea0003800000 */
.L_x_11603:
[----:B------:R-:W-:Y:S01]  /*28f0*/  LEA R3, R0, 0x3b800000, 0x17 ;  /* 0x3b80000000037811 */ /* 0x000fe200078eb8ff */
[----:B------:R-:W-:-:S05]  /*2900*/  IMAD.SHL.U32 R0, R2, 0x100000, RZ ;  /* 0x0010000002007824 */ /* 0x000fca00078e00ff */
[----:B------:R-:W-:Y:S02]  /*2910*/  LOP3.LUT R0, R3, R0, R4, 0xfe, !PT ;  /* 0x0000000003007212 */ /* 0x000fe400078efe04 */
.L_x_11602:
[----:B------:R-:W-:Y:S05]  /*2920*/  BSYNC B0 ;  /* 0x0000000000007941 */ /* 0x000fea0003800000 */
.L_x_11601:
[----:B------:R-:W0:Y:S02]  /*2930*/  F2I.FTZ.TRUNC.NTZ R0, R0 ;  /* 0x0000000000007305 */ /* 0x000e24000021f100 */
[----:B0-----:R-:W-:Y:S01]  /*2940*/  PRMT R25, R0, 0x7610, R25 ;  /* 0x0000761000197816 */ /* 0x001fe20000000019 */
[----:B------:R-:W-:Y:S05]  /*2950*/  BRA `(.L_x_11586) ;  /* 0x0000047000007947 */ /* 0x000fea0003800000 */
.L_x_11599:
        /* <DEDUP_REMOVED lines=21> */
.L_x_11608:
[----:B------:R-:W-:Y:S05]  /*2ab0*/  BSYNC B1 ;  /* 0x0000000000017941 */ /* 0x000fea0003800000 */
.L_x_11607:
[----:B------:R-:W-:Y:S01]  /*2ac0*/  LEA R3, R0, 0x37800000, 0x17 ;  /* 0x3780000000037811 */ /* 0x000fe200078eb8ff */
[----:B------:R-:W-:-:S05]  /*2ad0*/  IMAD.SHL.U32 R0, R2, 0x200000, RZ ;  /* 0x0020000002007824 */ /* 0x000fca00078e00ff */
[----:B------:R-:W-:Y:S02]  /*2ae0*/  LOP3.LUT R0, R3, R0, R4, 0xfe, !PT ;  /* 0x0000000003007212 */ /* 0x000fe400078efe04 */
.L_x_11606:
[----:B------:R-:W-:Y:S05]  /*2af0*/  BSYNC B0 ;  /* 0x0000000000007941 */ /* 0x000fea0003800000 */
.L_x_11605:
[----:B------:R-:W0:Y:S02]  /*2b00*/  F2I.FTZ.TRUNC.NTZ R0, R0 ;  /* 0x0000000000007305 */ /* 0x000e24000021f100 */
[----:B0-----:R-:W-:Y:S01]  /*2b10*/  PRMT R25, R0, 0x7610, R25 ;  /* 0x0000761000197816 */ /* 0x001fe20000000019 */
[----:B------:R-:W-:Y:S05]  /*2b20*/  BRA `(.L_x_11586) ;  /* 0x000002a000007947 */ /* 0x000fea0003800000 */
.L_x_11598:
        /* <DEDUP_REMOVED lines=14> */
.L_x_11612:
[----:B------:R-:W-:Y:S05]  /*2c10*/  BSYNC B0 ;  /* 0x0000000000007941 */ /* 0x000fea0003800000 */
.L_x_11611:
[----:B------:R-:W0:Y:S02]  /*2c20*/  F2I.FTZ.TRUNC.NTZ R0, R0 ;  /* 0x0000000000007305 */ /* 0x000e24000021f100 */
[----:B0-----:R-:W-:Y:S01]  /*2c30*/  PRMT R25, R0, 0x7610, R25 ;  /* 0x0000761000197816 */ /* 0x001fe20000000019 */
[----:B------:R-:W-:Y:S05]  /*2c40*/  BRA `(.L_x_11586) ;  /* 0x0000018000007947 */ /* 0x000fea0003800000 */
.L_x_11585:
        /* <DEDUP_REMOVED lines=21> */
.L_x_11610:
[----:B------:R0:W5:Y:S01]  /*2da0*/  LDG.E.U16 R25, [R2.64] ;  /* 0x0000002402197981 */ /* 0x000162000c1e1500 */
[----:B------:R-:W-:Y:S05]  /*2db0*/  BRA `(.L_x_11586) ;  /* 0x0000001000007947 */ /* 0x000fea0003800000 */
.L_x_11609:
[----:B------:R0:W5:Y:S02]  /*2dc0*/  LDG.E.U16 R25, [R2.64] ;  /* 0x0000002402197981 */ /* 0x000164000c1e1500 */
.L_x_11586:
[----:B------:R-:W-:-:S03]  /*2dd0*/  IADD3 R24, R24, 0x80, RZ ;  /* 0x0000008018187810 */ /* 0x000fc60007ffe0ff */
.L_x_11580:
[----:B------:R-:W-:Y:S05]  /*2de0*/  BSYNC B6 ;  /* 0x0000000000067941 */ /* 0x000fea0003800000 */
.L_x_11579:
        /* <DEDUP_REMOVED lines=20> */
.L_x_11618:
[----:B------:R0:W5:Y:S01]  /*2f30*/  LDG.E.U8 R23, [R2.64] ;  /* 0x0000002402177981 */ /* 0x000162000c1e1100 */
[----:B------:R-:W-:Y:S05]  /*2f40*/  BRA `(.L_x_11614) ;  /* 0x00000d7000007947 */ /* 0x000fea0003800000 */
.L_x_11617:
        /* <DEDUP_REMOVED lines=8> */
.L_x_11621:
[----:B------:R0:W5:Y:S01]  /*2fd0*/  LDG.E.U16 R23, [R2.64] ;  /* 0x0000002402177981 */ /* 0x000162000c1e1500 */
[----:B------:R-:W-:Y:S05]  /*2fe0*/  BRA `(.L_x_11614) ;  /* 0x00000cd000007947 */ /* 0x000fea0003800000 */
.L_x_11620:
[----:B------:R0:W5:Y:S01]  /*2ff0*/  LDG.E.U16 R23, [R2.64] ;  /* 0x0000002402177981 */ /* 0x000162000c1e1500 */
[----:B------:R-:W-:Y:S05]  /*3000*/  BRA `(.L_x_11614) ;  /* 0x00000cb000007947 */ /* 0x000fea0003800000 */
.L_x_11616:
        /* <DEDUP_REMOVED lines=9> */
.L_x_11623:
[----:B------:R-:W3:Y:S02]  /*30a0*/  LDG.E.U16 R0, [R2.64] ;  /* 0x0000002402007981 */ /* 0x000ee4000c1e1500 */
[----:B---3--:R-:W-:-:S06]  /*30b0*/  HADD2.F32 R0, -RZ, R0.H0_H0 ;  /* 0x20000000ff007230 */ /* 0x008fcc0000004100 */
[----:B------:R-:W0:Y:S02]  /*30c0*/  F2I.FTZ.TRUNC.NTZ R0, R0 ;  /* 0x0000000000007305 */ /* 0x000e24000021f100 */
[----:B0-----:R-:W-:Y:S01]  /*30d0*/  PRMT R23, R0, 0x7610, R23 ;  /* 0x0000761000177816 */ /* 0x001fe20000000017 */
[----:B------:R-:W-:Y:S05]  /*30e0*/  BRA `(.L_x_11614) ;  /* 0x00000bd000007947 */ /* 0x000fea0003800000 */
.L_x_11622:
        /* <DEDUP_REMOVED lines=9> */
.L_x_11625:
[----:B------:R-:W3:Y:S02]  /*3180*/  LDG.E.U16 R2, [R2.64] ;  /* 0x0000002402027981 */ /* 0x000ee4000c1e1500 */
[----:B---3--:R-:W-:-:S06]  /*3190*/  HADD2.F32 R0, -RZ, R2.H0_H0 ;  /* 0x20000002ff007230 */ /* 0x008fcc0000004100 */
[----:B------:R-:W0:Y:S02]  /*31a0*/  F2I.FTZ.TRUNC.NTZ R0, R0 ;  /* 0x0000000000007305 */ /* 0x000e24000021f100 */
[----:B0-----:R-:W-:Y:S01]  /*31b0*/  PRMT R23, R0, 0x7610, R23 ;  /* 0x0000761000177816 */ /* 0x001fe20000000017 */
[----:B------:R-:W-:Y:S05]  /*31c0*/  BRA `(.L_x_11614) ;  /* 0x00000af000007947 */ /* 0x000fea0003800000 */
.L_x_11624:
[----:B------:R-:W3:Y:S02]  /*31d0*/  LDG.E.64 R2, [R2.64] ;  /* 0x0000002402027981 */ /* 0x000ee4000c1e1b00 */
[----:B---3--:R0:W3:Y:S01]  /*31e0*/  F2I.F64.TRUNC R23, R2 ;  /* 0x0000000200177311 */ /* 0x0080e2000030d100 */
[----:B------:R-:W-:Y:S05]  /*31f0*/  BRA `(.L_x_11614) ;  /* 0x00000ac000007947 */ /* 0x000fea0003800000 */
.L_x_11615:
        /* <DEDUP_REMOVED lines=12> */
.L_x_11628:
[----:B------:R-:W3:Y:S02]  /*32c0*/  LDG.E.64 R2, [R2.64] ;  /* 0x0000002402027981 */ /* 0x000ee4000c1e1b00 */
[----:B---3--:R0:W3:Y:S01]  /*32d0*/  F2I.F64.TRUNC R23, R2 ;  /* 0x0000000200177311 */ /* 0x0080e2000030d100 */
[----:B------:R-:W-:Y:S05]  /*32e0*/  BRA `(.L_x_11614) ;  /* 0x000009d000007947 */ /* 0x000fea0003800000 */
.L_x_11627:
        /* <DEDUP_REMOVED lines=28> */
.L_x_11630:
        /* <DEDUP_REMOVED lines=15> */
.L_x_11629:
[----:B------:R-:W3:Y:S02]  /*35a0*/  LDG.E.U16 R0, [R2.64] ;  /* 0x0000002402007981 */ /* 0x000ee4000c1e1500 */
[----:B---3--:R-:W-:-:S06]  /*35b0*/  PRMT R0, RZ, 0x5410, R0 ;  /* 0x00005410ff007816 */ /* 0x008fcc0000000000 */
[----:B------:R-:W0:Y:S02]  /*35c0*/  F2I.FTZ.TRUNC.NTZ R0, R0 ;  /* 0x0000000000007305 */ /* 0x000e24000021f100 */
[----:B0-----:R-:W-:Y:S01]  /*35d0*/  PRMT R23, R0, 0x7610, R23 ;  /* 0x0000761000177816 */ /* 0x001fe20000000017 */
[----:B------:R-:W-:Y:S05]  /*35e0*/  BRA `(.L_x_11614) ;  /* 0x000006d000007947 */ /* 0x000fea0003800000 */
.L_x_11626:
        /* <DEDUP_REMOVED lines=10> */
.L_x_11633:
        /* <DEDUP_REMOVED lines=21> */
.L_x_11637:
[----:B------:R-:W-:Y:S05]  /*37e0*/  BSYNC B1 ;  /* 0x0000000000017941 */ /* 0x000fea0003800000 */
.L_x_11636:
[----:B------:R-:W-:Y:S01]  /*37f0*/  LEA R3, R0, 0x3b800000, 0x17 ;  /* 0x3b80000000037811 */ /* 0x000fe200078eb8ff */
[----:B------:R-:W-:-:S05]  /*3800*/  IMAD.SHL.U32 R0, R2, 0x100000, RZ ;  /* 0x0010000002007824 */ /* 0x000fca00078e00ff */
[----:B------:R-:W-:Y:S02]  /*3810*/  LOP3.LUT R0, R3, R0, R4, 0xfe, !PT ;  /* 0x0000000003007212 */ /* 0x000fe400078efe04 */
.L_x_11635:
[----:B------:R-:W-:Y:S05]  /*3820*/  BSYNC B0 ;  /* 0x0000000000007941 */ /* 0x000fea0003800000 */
.L_x_11634:
[----:B------:R-:W0:Y:S02]  /*3830*/  F2I.FTZ.TRUNC.NTZ R0, R0 ;  /* 0x0000000000007305 */ /* 0x000e24000021f100 */
[----:B0-----:R-:W-:Y:S01]  /*3840*/  PRMT R23, R0, 0x7610, R23 ;  /* 0x0000761000177816 */ /* 0x001fe20000000017 */
[----:B------:R-:W-:Y:S05]  /*3850*/  BRA `(.L_x_11614) ;  /* 0x0000046000007947 */ /* 0x000fea0003800000 */
.L_x_11632:
        /* <DEDUP_REMOVED lines=21> */
.L_x_11641:
[----:B------:R-:W-:Y:S05]  /*39b0*/  BSYNC B1 ;  /* 0x0000000000017941 */ /* 0x000fea0003800000 */
.L_x_11640:
[----:B------:R-:W-:Y:S01]  /*39c0*/  LEA R3, R0, 0x37800000, 0x17 ;  /* 0x3780000000037811 */ /* 0x000fe200078eb8ff */
[----:B------:R-:W-:-:S05]  /*39d0*/  IMAD.SHL.U32 R0, R2, 0x200000, RZ ;  /* 0x0020000002007824 */ /* 0x000fca00078e00ff */
[----:B------:R-:W-:Y:S02]  /*39e0*/  LOP3.LUT R0, R3, R0, R4, 0xfe, !PT ;  /* 0x0000000003007212 */ /* 0x000fe400078efe04 */
.L_x_11639:
[----:B------:R-:W-:Y:S05]  /*39f0*/  BSYNC B0 ;  /* 0x0000000000007941 */ /* 0x000fea0003800000 */
.L_x_11638:
[----:B------:R-:W0:Y:S02]  /*3a00*/  F2I.FTZ.TRUNC.NTZ R0, R0 ;  /* 0x0000000000007305 */ /* 0x000e24000021f100 */
[----:B0-----:R-:W-:Y:S01]  /*3a10*/  PRMT R23, R0, 0x7610, R23 ;  /* 0x0000761000177816 */ /* 0x001fe20000000017 */
[----:B------:R-:W-:Y:S05]  /*3a20*/  BRA `(.L_x_11614) ;  /* 0x0000029000007947 */ /* 0x000fea0003800000 */
.L_x_11631:
        /* <DEDUP_REMOVED lines=14> */
.L_x_11645:
[----:B------:R-:W-:Y:S05]  /*3b10*/  BSYNC B0 ;  /* 0x0000000000007941 */ /* 0x000fea0003800000 */
.L_x_11644:
[----:B------:R-:W0:Y:S02]  /*3b20*/  F2I.FTZ.TRUNC.NTZ R0, R0 ;  /* 0x0000000000007305 */ /* 0x000e24000021f100 */
[----:B0-----:R-:W-:Y:S01]  /*3b30*/  PRMT R23, R0, 0x7610, R23 ;  /* 0x0000761000177816 */ /* 0x001fe20000000017 */
[----:B------:R-:W-:Y:S05]  /*3b40*/  BRA `(.L_x_11614) ;  /* 0x0000017000007947 */ /* 0x000fea0003800000 */
.L_x_11619:
        /* <DEDUP_REMOVED lines=20> */
.L_x_11643:
[----:B------:R0:W5:Y:S01]  /*3c90*/  LDG.E.U16 R23, [R2.64] ;  /* 0x0000002402177981 */ /* 0x000162000c1e1500 */
[----:B------:R-:W-:Y:S05]  /*3ca0*/  BRA `(.L_x_11614) ;  /* 0x0000001000007947 */ /* 0x000fea0003800000 */
.L_x_11642:
[----:B------:R0:W5:Y:S02]  /*3cb0*/  LDG.E.U16 R23, [R2.64] ;  /* 0x0000002402177981 */ /* 0x000164000c1e1500 */
.L_x_11614:
[----:B------:R-:W-:Y:S05]  /*3cc0*/  BSYNC B6 ;  /* 0x0000000000067941 */ /* 0x000fea0003800000 */
.L_x_11613:
        /* <DEDUP_REMOVED lines=9> */
[----:B------:R-:W-:Y:S02]  /*3d60*/  IMNMX R9, R0, UR4, !PT ;  /* 0x0000000400097c17 */ /* 0x000fe4000f800200 */
[----:B------:R-:W-:Y:S02]  /*3d70*/  IMNMX R19, R19, UR4, !PT ;  /* 0x0000000413137c17 */ /* 0x000fe4000f800200 */
[----:B------:R-:W-:Y:S02]  /*3d80*/  IMNMX R22, R22, UR4, !PT ;  /* 0x0000000416167c17 */ /* 0x000fe4000f800200 */
[----:B------:R-:W-:Y:S02]  /*3d90*/  IMNMX R23, R23, UR4, !PT ;  /* 0x0000000417177c17 */ /* 0x000fe4000f800200 */
        /* <DEDUP_REMOVED lines=21> */
.L_x_11651:
[----:B------:R0:W-:Y:S01]  /*3ef0*/  STG.E.U8 [R2.64], R9 ;  /* 0x0000000902007986 */ /* 0x0001e2000c101124 */
[----:B------:R-:W-:Y:S05]  /*3f00*/  BRA `(.L_x_11647) ;  /* 0x00000dc000007947 */ /* 0x000fea0003800000 */
.L_x_11650:
        /* <DEDUP_REMOVED lines=10> */
.L_x_11654:
[----:B------:R-:W-:-:S05]  /*3fb0*/  PRMT R5, R9, 0x9910, RZ ;  /* 0x0000991009057816 */ /* 0x000fca00000000ff */
[----:B------:R0:W-:Y:S01]  /*3fc0*/  STG.E [R2.64], R5 ;  /* 0x0000000502007986 */ /* 0x0001e2000c101924 */
[----:B------:R-:W-:Y:S05]  /*3fd0*/  BRA `(.L_x_11647) ;  /* 0x00000cf000007947 */ /* 0x000fea0003800000 */
.L_x_11653:
[----:B------:R0:W-:Y:S01]  /*3fe0*/  STG.E.U16 [R2.64], R9 ;  /* 0x0000000902007986 */ /* 0x0001e2000c101524 */
[----:B------:R-:W-:Y:S05]  /*3ff0*/  BRA `(.L_x_11647) ;  /* 0x00000cd000007947 */ /* 0x000fea0003800000 */
.L_x_11649:
        /* <DEDUP_REMOVED lines=9> */
.L_x_11656:
[----:B------:R-:W0:Y:S02]  /*4090*/  I2F.S16 R0, R9 ;  /* 0x0000000900007306 */ /* 0x000e240000101400 */
[----:B0-----:R-:W-:-:S05]  /*40a0*/  F2FP.PACK_AB R0, RZ, R0 ;  /* 0x00000000ff00723e */ /* 0x001fca00000000ff */
[----:B------:R0:W-:Y:S01]  /*40b0*/  STG.E.U16 [R2.64], R0 ;  /* 0x0000000002007986 */ /* 0x0001e2000c101524 */
[----:B------:R-:W-:Y:S05]  /*40c0*/  BRA `(.L_x_11647) ;  /* 0x00000c0000007947 */ /* 0x000fea0003800000 */
.L_x_11655:
        /* <DEDUP_REMOVED lines=10> */
.L_x_11658:
[----:B------:R-:W0:Y:S02]  /*4170*/  I2F.S16 R9, R9 ;  /* 0x0000000900097306 */ /* 0x000e240000101400 */
[----:B0-----:R-:W-:-:S04]  /*4180*/  F2FP.PACK_AB R5, RZ, R9 ;  /* 0x00000009ff05723e */ /* 0x001fc800000000ff */
[----:B------:R-:W-:-:S05]  /*4190*/  PRMT R5, R5, 0x5410, RZ ;  /* 0x0000541005057816 */ /* 0x000fca00000000ff */
[----:B------:R0:W-:Y:S01]  /*41a0*/  STG.E [R2.64], R5 ;  /* 0x0000000502007986 */ /* 0x0001e2000c101924 */
[----:B------:R-:W-:Y:S05]  /*41b0*/  BRA `(.L_x_11647) ;  /* 0x00000b1000007947 */ /* 0x000fea0003800000 */
.L_x_11657:
[----:B------:R-:W0:Y:S02]  /*41c0*/  I2F.F64.S16 R4, R9 ;  /* 0x0000000900047312 */ /* 0x000e240000101c00 */
[----:B0-----:R0:W-:Y:S01]  /*41d0*/  STG.E.64 [R2.64], R4 ;  /* 0x0000000402007986 */ /* 0x0011e2000c101b24 */
[----:B------:R-:W-:Y:S05]  /*41e0*/  BRA `(.L_x_11647) ;  /* 0x00000ae000007947 */ /* 0x000fea0003800000 */
.L_x_11648:
        /* <DEDUP_REMOVED lines=13> */
.L_x_11661:
[----:B------:R-:W0:Y:S01]  /*42c0*/  I2F.F64.S16 R4, R9 ;  /* 0x0000000900047312 */ /* 0x000e220000101c00 */
[----:B------:R-:W-:-:S05]  /*42d0*/  CS2R R6, SRZ ;  /* 0x0000000000067805 */ /* 0x000fca000001ff00 */
[----:B0-----:R0:W-:Y:S01]  /*42e0*/  STG.E.128 [R2.64], R4 ;  /* 0x0000000402007986 */ /* 0x0011e2000c101d24 */
[----:B------:R-:W-:Y:S05]  /*42f0*/  BRA `(.L_x_11647) ;  /* 0x000009d000007947 */ /* 0x000fea0003800000 */
.L_x_11660:
        /* <DEDUP_REMOVED lines=21> */
.L_x_11665:
[----:B------:R-:W-:Y:S05]  /*4450*/  BSYNC B0 ;  /* 0x0000000000007941 */ /* 0x000fea0003800000 */
.L_x_11664:
[----:B------:R-:W-:-:S05]  /*4460*/  LOP3.LUT R5, R0, R5, RZ, 0xfc, !PT ;  /* 0x0000000500057212 */ /* 0x000fca00078efcff */
[----:B------:R0:W-:Y:S01]  /*4470*/  STG.E.U8 [R2.64], R5 ;  /* 0x0000000502007986 */ /* 0x0001e2000c101124 */
[----:B------:R-:W-:Y:S05]  /*4480*/  BRA `(.L_x_11647) ;  /* 0x0000084000007947 */ /* 0x000fea0003800000 */
.L_x_11663:
        /* <DEDUP_REMOVED lines=13> */
.L_x_11667:
[----:B------:R-:W-:Y:S01]  /*4560*/  IMAD.MOV.U32 R0, RZ, RZ, 0x7f ;  /* 0x0000007fff007424 */ /* 0x000fe200078e00ff */
[----:B------:R-:W-:-:S04]  /*4570*/  ISETP.GT.U32.AND P0, PT, R4, 0x7f800000, PT ;  /* 0x7f8000000400780c */ /* 0x000fc80003f04070 */
[----:B------:R-:W-:-:S04]  /*4580*/  SEL R0, R0, 0x7c, P0 ;  /* 0x0000007c00007807 */ /* 0x000fc80000000000 */
.L_x_11668:
[----:B------:R-:W-:Y:S05]  /*4590*/  BSYNC B0 ;  /* 0x0000000000007941 */ /* 0x000fea0003800000 */
.L_x_11666:
[----:B------:R-:W-:-:S04]  /*45a0*/  LOP3.LUT R4, R9, 0x80000000, RZ, 0xc0, !PT ;  /* 0x8000000009047812 */ /* 0x000fc800078ec0ff */
[----:B------:R-:W-:-:S04]  /*45b0*/  SHF.R.U32.HI R5, RZ, 0x18, R4 ;  /* 0x00000018ff057819 */ /* 0x000fc80000011604 */
[----:B------:R-:W-:-:S05]  /*45c0*/  LOP3.LUT R5, R0, R5, RZ, 0xfc, !PT ;  /* 0x0000000500057212 */ /* 0x000fca00078efcff */
[----:B------:R0:W-:Y:S01]  /*45d0*/  STG.E.U8 [R2.64], R5 ;  /* 0x0000000502007986 */ /* 0x0001e2000c101124 */
[----:B------:R-:W-:Y:S05]  /*45e0*/  BRA `(.L_x_11647) ;  /* 0x000006e000007947 */ /* 0x000fea0003800000 */
.L_x_11662:
[----:B------:R-:W0:Y:S02]  /*45f0*/  I2F.S16 R0, R9 ;  /* 0x0000000900007306 */ /* 0x000e240000101400 */
[----:B0-----:R-:W-:-:S05]  /*4600*/  F2FP.BF16.PACK_AB R0, RZ, R0 ;  /* 0x00000000ff00723e */ /* 0x001fca00000010ff */
[----:B------:R0:W-:Y:S01]  /*4610*/  STG.E.U16 [R2.64], R0 ;  /* 0x0000000002007986 */ /* 0x0001e2000c101524 */
[----:B------:R-:W-:Y:S05]  /*4620*/  BRA `(.L_x_11647) ;  /* 0x000006a000007947 */ /* 0x000fea0003800000 */
.L_x_11659:
        /* <DEDUP_REMOVED lines=10> */
.L_x_11671:
        /* <DEDUP_REMOVED lines=17> */
.L_x_11674:
[----:B------:R-:W-:-:S04]  /*47e0*/  LOP3.LUT R0, R9, 0x80000000, RZ, 0xc0, !PT ;  /* 0x8000000009007812 */ /* 0x000fc800078ec0ff */
[----:B------:R-:W-:-:S04]  /*47f0*/  SHF.R.U32.HI R5, RZ, 0x18, R0 ;  /* 0x00000018ff057819 */ /* 0x000fc80000011600 */
[----:B------:R-:W-:-:S04]  /*4800*/  LOP3.LUT R4, R4, R5, RZ, 0xfc, !PT ;  /* 0x0000000504047212 */ /* 0x000fc800078efcff */
[----:B------:R-:W-:Y:S02]  /*4810*/  PRMT R0, R4, 0x7610, R0 ;  /* 0x0000761004007816 */ /* 0x000fe40000000000 */
.L_x_11673:
[----:B------:R-:W-:Y:S05]  /*4820*/  BSYNC B0 ;  /* 0x0000000000007941 */ /* 0x000fea0003800000 */
.L_x_11672:
[----:B------:R0:W-:Y:S01]  /*4830*/  STG.E.U8 [R2.64], R0 ;  /* 0x0000000002007986 */ /* 0x0001e2000c101124 */
[----:B------:R-:W-:Y:S05]  /*4840*/  BRA `(.L_x_11647) ;  /* 0x0000048000007947 */ /* 0x000fea0003800000 */
.L_x_11670:
        /* <DEDUP_REMOVED lines=17> */
.L_x_11677:
[----:B------:R-:W-:-:S04]  /*4960*/  LOP3.LUT R0, R9, 0x80000000, RZ, 0xc0, !PT ;  /* 0x8000000009007812 */ /* 0x000fc800078ec0ff */
[----:B------:R-:W-:-:S04]  /*4970*/  SHF.R.U32.HI R5, RZ, 0x18, R0 ;  /* 0x00000018ff057819 */ /* 0x000fc80000011600 */
[----:B------:R-:W-:-:S04]  /*4980*/  LOP3.LUT R4, R4, R5, RZ, 0xfc, !PT ;  /* 0x0000000504047212 */ /* 0x000fc800078efcff */
[----:B------:R-:W-:Y:S02]  /*4990*/  PRMT R0, R4, 0x7610, R0 ;  /* 0x0000761004007816 */ /* 0x000fe40000000000 */
.L_x_11676:
[----:B------:R-:W-:Y:S05]  /*49a0*/  BSYNC B0 ;  /* 0x0000000000007941 */ /* 0x000fea0003800000 */
.L_x_11675:
[----:B------:R0:W-:Y:S01]  /*49b0*/  STG.E.U8 [R2.64], R0 ;  /* 0x0000000002007986 */ /* 0x0001e2000c101124 */
[----:B------:R-:W-:Y:S05]  /*49c0*/  BRA `(.L_x_11647) ;  /* 0x0000030000007947 */ /* 0x000fea0003800000 */
.L_x_11669:
        /* <DEDUP_REMOVED lines=22> */
.L_x_11652:
        /* <DEDUP_REMOVED lines=20> */
.L_x_11679:
[----:B------:R-:W-:-:S04]  /*4c70*/  PRMT R4, R9, 0x9910, RZ ;  /* 0x0000991009047816 */ /* 0x000fc800000000ff */
[----:B------:R-:W-:-:S05]  /*4c80*/  SHF.R.S32.HI R5, RZ, 0x1f, R4 ;  /* 0x0000001fff057819 */ /* 0x000fca0000011404 */
[----:B------:R0:W-:Y:S01]  /*4c90*/  STG.E.64 [R2.64], R4 ;  /* 0x0000000402007986 */ /* 0x0001e2000c101b24 */
[----:B------:R-:W-:Y:S05]  /*4ca0*/  BRA `(.L_x_11647) ;  /* 0x0000002000007947 */ /* 0x000fea0003800000 */
.L_x_11678:
[----:B------:R-:W-:-:S05]  /*4cb0*/  PRMT R5, R9, 0x9910, RZ ;  /* 0x0000991009057816 */ /* 0x000fca00000000ff */
[----:B------:R0:W-:Y:S02]  /*4cc0*/  STG.E [R2.64], R5 ;  /* 0x0000000502007986 */ /* 0x0001e4000c101924 */
.L_x_11647:
[----:B0-----:R-:W-:Y:S05]  /*4cd0*/  BSYNC B6 ;  /* 0x0000000000067941 */ /* 0x001fea0003800000 */
.L_x_11646:
        /* <DEDUP_REMOVED lines=21> */
.L_x_11685:
[----:B------:R0:W-:Y:S01]  /*4e30*/  STG.E.U8 [R2.64], R19 ;  /* 0x0000001302007986 */ /* 0x0001e2000c101124 */
[----:B------:R-:W-:Y:S05]  /*4e40*/  BRA `(.L_x_11687) ;  /* 0x00000dc000007947 */ /* 0x000fea0003800000 */
.L_x_11684:
        /* <DEDUP_REMOVED lines=10> */
.L_x_11689:
[----:B------:R-:W-:-:S05]  /*4ef0*/  PRMT R5, R19, 0x9910, RZ ;  /* 0x0000991013057816 */ /* 0x000fca00000000ff */
[----:B------:R0:W-:Y:S01]  /*4f00*/  STG.E [R2.64], R5 ;  /* 0x0000000502007986 */ /* 0x0001e2000c101924 */
[----:B------:R-:W-:Y:S05]  /*4f10*/  BRA `(.L_x_11687) ;  /* 0x00000cf000007947 */ /* 0x000fea0003800000 */
.L_x_11688:
[----:B------:R0:W-:Y:S01]  /*4f20*/  STG.E.U16 [R2.64], R19 ;  /* 0x0000001302007986 */ /* 0x0001e2000c101524 */
[----:B------:R-:W-:Y:S05]  /*4f30*/  BRA `(.L_x_11687) ;  /* 0x00000cd000007947 */ /* 0x000fea0003800000 */
.L_x_11683:
        /* <DEDUP_REMOVED lines=9> */
.L_x_11691:
[----:B------:R-:W0:Y:S02]  /*4fd0*/  I2F.S16 R0, R19 ;  /* 0x0000001300007306 */ /* 0x000e240000101400 */
[----:B0-----:R-:W-:-:S05]  /*4fe0*/  F2FP.PACK_AB R0, RZ, R0 ;  /* 0x00000000ff00723e */ /* 0x001fca00000000ff */
[----:B------:R0:W-:Y:S01]  /*4ff0*/  STG.E.U16 [R2.64], R0 ;  /* 0x0000000002007986 */ /* 0x0001e2000c101524 */
[----:B------:R-:W-:Y:S05]  /*5000*/  BRA `(.L_x_11687) ;  /* 0x00000c0000007947 */ /* 0x000fea0003800000 */
.L_x_11690:
        /* <DEDUP_REMOVED lines=10> */
.L_x_11693:
[----:B------:R-:W0:Y:S02]  /*50b0*/  I2F.S16 R19, R19 ;  /* 0x0000001300137306 */ /* 0x000e240000101400 */
[----:B0-----:R-:W-:-:S04]  /*50c0*/  F2FP.PACK_AB R5, RZ, R19 ;  /* 0x00000013ff05723e */ /* 0x001fc800000000ff */
[----:B------:R-:W-:-:S05]  /*50d0*/  PRMT R5, R5, 0x5410, RZ ;  /* 0x0000541005057816 */ /* 0x000fca00000000ff */
[----:B------:R0:W-:Y:S01]  /*50e0*/  STG.E [R2.64], R5 ;  /* 0x0000000502007986 */ /* 0x0001e2000c101924 */
[----:B------:R-:W-:Y:S05]  /*50f0*/  BRA `(.L_x_11687) ;  /* 0x00000b1000007947 */ /* 0x000fea0003800000 */
.L_x_11692:
[----:B------:R-:W0:Y:S02]  /*5100*/  I2F.F64.S16 R4, R19 ;  /* 0x0000001300047312 */ /* 0x000e240000101c00 */
[----:B0-----:R0:W-:Y:S01]  /*5110*/  STG.E.64 [R2.64], R4 ;  /* 0x0000000402007986 */ /* 0x0011e2000c101b24 */
[----:B------:R-:W-:Y:S05]  /*5120*/  BRA `(.L_x_11687) ;  /* 0x00000ae000007947 */ /* 0x000fea0003800000 */
.L_x_11682:
        /* <DEDUP_REMOVED lines=13> */
.L_x_11696:
[----:B------:R-:W0:Y:S01]  /*5200*/  I2F.F64.S16 R4, R19 ;  /* 0x0000001300047312 */ /* 0x000e220000101c00 */
[----:B------:R-:W-:-:S05]  /*5210*/  CS2R R6, SRZ ;  /* 0x0000000000067805 */ /* 0x000fca000001ff00 */
[----:B0-----:R0:W-:Y:S01]  /*5220*/  STG.E.128 [R2.64], R4 ;  /* 0x0000000402007986 */ /* 0x0011e2000c101d24 */
[----:B------:R-:W-:Y:S05]  /*5230*/  BRA `(.L_x_11687) ;  /* 0x000009d000007947 */ /* 0x000fea0003800000 */
.L_x_11695:
        /* <DEDUP_REMOVED lines=21> */
.L_x_11700:
[----:B------:R-:W-:Y:S05]  /*5390*/  BSYNC B0 ;  /* 0x0000000000007941 */ /* 0x000fea0003800000 */
.L_x_11699:
[----:B------:R-:W-:-:S05]  /*53a0*/  LOP3.LUT R5, R0, R5, RZ, 0xfc, !PT ;  /* 0x0000000500057212 */ /* 0x000fca00078efcff */
[----:B------:R0:W-:Y:S01]  /*53b0*/  STG.E.U8 [R2.64], R5 ;  /* 0x0000000502007986 */ /* 0x0001e2000c101124 */
[----:B------:R-:W-:Y:S05]  /*53c0*/  BRA `(.L_x_11687) ;  /* 0x0000084000007947 */ /* 0x000fea0003800000 */
.L_x_11698:
        /* <DEDUP_REMOVED lines=13> */
.L_x_11702:
[----:B------:R-:W-:Y:S01]  /*54a0*/  IMAD.MOV.U32 R0, RZ, RZ, 0x7f ;  /* 0x0000007fff007424 */ /* 0x000fe200078e00ff */
[----:B------:R-:W-:-:S04]  /*54b0*/  ISETP.GT.U32.AND P0, PT, R4, 0x7f800000, PT ;  /* 0x7f8000000400780c */ /* 0x000fc80003f04070 */
[----:B------:R-:W-:-:S04]  /*54c0*/  SEL R0, R0, 0x7c, P0 ;  /* 0x0000007c00007807 */ /* 0x000fc80000000000 */
.L_x_11703:
[----:B------:R-:W-:Y:S05]  /*54d0*/  BSYNC B0 ;  /* 0x0000000000007941 */ /* 0x000fea0003800000 */
.L_x_11701:
[----:B------:R-:W-:-:S04]  /*54e0*/  LOP3.LUT R4, R19, 0x80000000, RZ, 0xc0, !PT ;  /* 0x8000000013047812 */ /* 0x000fc800078ec0ff */
[----:B------:R-:W-:-:S04]  /*54f0*/  SHF.R.U32.HI R5, RZ, 0x18, R4 ;  /* 0x00000018ff057819 */ /* 0x000fc80000011604 */
[----:B------:R-:W-:-:S05]  /*5500*/  LOP3.LUT R5, R0, R5, RZ, 0xfc, !PT ;  /* 0x0000000500057212 */ /* 0x000fca00078efcff */
[----:B------:R0:W-:Y:S01]  /*5510*/  STG.E.U8 [R2.64], R5 ;  /* 0x0000000502007986 */ /* 0x0001e2000c101124 */
[----:B------:R-:W-:Y:S05]  /*5520*/  BRA `(.L_x_11687) ;  /* 0x000006e000007947 */ /* 0x000fea0003800000 */
.L_x_11697:
[----:B------:R-:W0:Y:S02]  /*5530*/  I2F.S16 R0, R19 ;  /* 0x0000001300007306 */ /* 0x000e240000101400 */
[----:B0-----:R-:W-:-:S05]  /*5540*/  F2FP.BF16.PACK_AB R0, RZ, R0 ;  /* 0x00000000ff00723e */ /* 0x001fca00000010ff */
[----:B------:R0:W-:Y:S01]  /*5550*/  STG.E.U16 [R2.64], R0 ;  /* 0x0000000002007986 */ /* 0x0001e2000c101524 */
[----:B------:R-:W-:Y:S05]  /*5560*/  BRA `(.L_x_11687) ;  /* 0x000006a000007947 */ /* 0x000fea0003800000 */
.L_x_11694:
        /* <DEDUP_REMOVED lines=10> */
.L_x_11706:
        /* <DEDUP_REMOVED lines=17> */
.L_x_11709:
[----:B------:R-:W-:-:S04]  /*5720*/  LOP3.LUT R0, R19, 0x80000000, RZ, 0xc0, !PT ;  /* 0x8000000013007812 */ /* 0x000fc800078ec0ff */
[----:B------:R-:W-:-:S04]  /*5730*/  SHF.R.U32.HI R5, RZ, 0x18, R0 ;  /* 0x00000018ff057819 */ /* 0x000fc80000011600 */
[----:B------:R-:W-:-:S04]  /*5740*/  LOP3.LUT R4, R4, R5, RZ, 0xfc, !PT ;  /* 0x0000000504047212 */ /* 0x000fc800078efcff */
[----:B------:R-:W-:Y:S02]  /*5750*/  PRMT R0, R4, 0x7610, R0 ;  /* 0x0000761004007816 */ /* 0x000fe40000000000 */
.L_x_11708:
[----:B------:R-:W-:Y:S05]  /*5760*/  BSYNC B0 ;  /* 0x0000000000007941 */ /* 0x000fea0003800000 */
.L_x_11707:
[----:B------:R0:W-:Y:S01]  /*5770*/  STG.E.U8 [R2.64], R0 ;  /* 0x0000000002007986 */ /* 0x0001e2000c101124 */
[----:B------:R-:W-:Y:S05]  /*5780*/  BRA `(.L_x_11687) ;  /* 0x0000048000007947 */ /* 0x000fea0003800000 */
.L_x_11705:
        /* <DEDUP_REMOVED lines=17> */
.L_x_11712:
[----:B------:R-:W-:-:S04]  /*58a0*/  LOP3.LUT R0, R19, 0x80000000, RZ, 0xc0, !PT ;  /* 0x8000000013007812 */ /* 0x000fc800078ec0ff */
[----:B------:R-:W-:-:S04]  /*58b0*/  SHF.R.U32.HI R5, RZ, 0x18, R0 ;  /* 0x00000018ff057819 */ /* 0x000fc80000011600 */
[----:B------:R-:W-:-:S04]  /*58c0*/  LOP3.LUT R4, R4, R5, RZ, 0xfc, !PT ;  /* 0x0000000504047212 */ /* 0x000fc800078efcff */
[----:B------:R-:W-:Y:S02]  /*58d0*/  PRMT R0, R4, 0x7610, R0 ;  /* 0x0000761004007816 */ /* 0x000fe40000000000 */
.L_x_11711:
[----:B------:R-:W-:Y:S05]  /*58e0*/  BSYNC B0 ;  /* 0x0000000000007941 */ /* 0x000fea0003800000 */
.L_x_11710:
[----:B------:R0:W-:Y:S01]  /*58f0*/  STG.E.U8 [R2.64], R0 ;  /* 0x0000000002007986 */ /* 0x0001e2000c101124 */
[----:B------:R-:W-:Y:S05]  /*5900*/  BRA `(.L_x_11687) ;  /* 0x0000030000007947 */ /* 0x000fea0003800000 */
.L_x_11704:
        /* <DEDUP_REMOVED lines=22> */
.L_x_11686:
        /* <DEDUP_REMOVED lines=20> */
.L_x_11714:
[----:B------:R-:W-:-:S04]  /*5bb0*/  PRMT R4, R19, 0x9910, RZ ;  /* 0x0000991013047816 */ /* 0x000fc800000000ff */
[----:B------:R-:W-:-:S05]  /*5bc0*/  SHF.R.S32.HI R5, RZ, 0x1f, R4 ;  /* 0x0000001fff057819 */ /* 0x000fca0000011404 */
[----:B------:R0:W-:Y:S01]  /*5bd0*/  STG.E.64 [R2.64], R4 ;  /* 0x0000000402007986 */ /* 0x0001e2000c101b24 */
[----:B------:R-:W-:Y:S05]  /*5be0*/  BRA `(.L_x_11687) ;  /* 0x0000002000007947 */ /* 0x000fea0003800000 */
.L_x_11713:
[----:B------:R-:W-:-:S05]  /*5bf0*/  PRMT R5, R19, 0x9910, RZ ;  /* 0x0000991013057816 */ /* 0x000fca00000000ff */
[----:B------:R0:W-:Y:S02]  /*5c00*/  STG.E [R2.64], R5 ;  /* 0x0000000502007986 */ /* 0x0001e4000c101924 */
.L_x_11687:
        /* <DEDUP_REMOVED lines=21> */
.L_x_11718:
[----:B------:R0:W-:Y:S01]  /*5d60*/  STG.E.U8 [R2.64], R22 ;  /* 0x0000001602007986 */ /* 0x0001e2000c101124 */
[----:B------:R-:W-:Y:S05]  /*5d70*/  BRA `(.L_x_11720) ;  /* 0x00000dc000007947 */ /* 0x000fea0003800000 */
.L_x_11717:
        /* <DEDUP_REMOVED lines=10> */
.L_x_11722:
[----:B------:R-:W-:-:S05]  /*5e20*/  PRMT R5, R22, 0x9910, RZ ;  /* 0x0000991016057816 */ /* 0x000fca00000000ff */
[----:B------:R0:W-:Y:S01]  /*5e30*/  STG.E [R2.64], R5 ;  /* 0x0000000502007986 */ /* 0x0001e2000c101924 */
[----:B------:R-:W-:Y:S05]  /*5e40*/  BRA `(.L_x_11720) ;  /* 0x00000cf000007947 */ /* 0x000fea0003800000 */
.L_x_11721:
[----:B------:R0:W-:Y:S01]  /*5e50*/  STG.E.U16 [R2.64], R22 ;  /* 0x0000001602007986 */ /* 0x0001e2000c101524 */
[----:B------:R-:W-:Y:S05]  /*5e60*/  BRA `(.L_x_11720) ;  /* 0x00000cd000007947 */ /* 0x000fea0003800000 */
.L_x_11716:
        /* <DEDUP_REMOVED lines=9> */
.L_x_11724:
[----:B------:R-:W0:Y:S02]  /*5f00*/  I2F.S16 R0, R22 ;  /* 0x0000001600007306 */ /* 0x000e240000101400 */
[----:B0-----:R-:W-:-:S05]  /*5f10*/  F2FP.PACK_AB R0, RZ, R0 ;  /* 0x00000000ff00723e */ /* 0x001fca00000000ff */
[----:B------:R0:W-:Y:S01]  /*5f20*/  STG.E.U16 [R2.64], R0 ;  /* 0x0000000002007986 */ /* 0x0001e2000c101524 */
[----:B------:R-:W-:Y:S05]  /*5f30*/  BRA `(.L_x_11720) ;  /* 0x00000c0000007947 */ /* 0x000fea0003800000 */
.L_x_11723:
        /* <DEDUP_REMOVED lines=10> */
.L_x_11726:
[----:B------:R-:W0:Y:S02]  /*5fe0*/  I2F.S16 R22, R22 ;  /* 0x0000001600167306 */ /* 0x000e240000101400 */
[----:B0-----:R-:W-:-:S04]  /*5ff0*/  F2FP.PACK_AB R5, RZ, R22 ;  /* 0x00000016ff05723e */ /* 0x001fc800000000ff */
[----:B------:R-:W-:-:S05]  /*6000*/  PRMT R5, R5, 0x5410, RZ ;  /* 0x0000541005057816 */ /* 0x000fca00000000ff */
[----:B------:R0:W-:Y:S01]  /*6010*/  STG.E [R2.64], R5 ;  /* 0x0000000502007986 */ /* 0x0001e2000c101924 */
[----:B------:R-:W-:Y:S05]  /*6020*/  BRA `(.L_x_11720) ;  /* 0x00000b1000007947 */ /* 0x000fea0003800000 */
.L_x_11725:
[----:B------:R-:W0:Y:S02]  /*6030*/  I2F.F64.S16 R4, R22 ;  /* 0x0000001600047312 */ /* 0x000e240000101c00 */
[----:B0-----:R0:W-:Y:S01]  /*6040*/  STG.E.64 [R2.64], R4 ;  /* 0x0000000402007986 */ /* 0x0011e2000c101b24 */
[----:B------:R-:W-:Y:S05]  /*6050*/  BRA `(.L_x_11720) ;  /* 0x00000ae000007947 */ /* 0x000fea0003800000 */
.L_x_11715:
        /* <DEDUP_REMOVED lines=13> */
.L_x_11729:
[----:B------:R-:W0:Y:S01]  /*6130*/  I2F.F64.S16 R4, R22 ;  /* 0x0000001600047312 */ /* 0x000e220000101c00 */
[----:B------:R-:W-:-:S05]  /*6140*/  CS2R R6, SRZ ;  /* 0x0000000000067805 */ /* 0x000fca000001ff00 */
[----:B0-----:R0:W-:Y:S01]  /*6150*/  STG.E.128 [R2.64], R4 ;  /* 0x0000000402007986 */ /* 0x0011e2000c101d24 */
[----:B------:R-:W-:Y:S05]  /*6160*/  BRA `(.L_x_11720) ;  /* 0x000009d000007947 */ /* 0x000fea0003800000 */
.L_x_11728:
        /* <DEDUP_REMOVED lines=21> */
.L_x_11733:
[----:B------:R-:W-:Y:S05]  /*62c0*/  BSYNC B0 ;  /* 0x0000000000007941 */ /* 0x000fea0003800000 */
.L_x_11732:
[----:B------:R-:W-:-:S05]  /*62d0*/  LOP3.LUT R5, R0, R5, RZ, 0xfc, !PT ;  /* 0x0000000500057212 */ /* 0x000fca00078efcff */
[----:B------:R0:W-:Y:S01]  /*62e0*/  STG.E.U8 [R2.64], R5 ;  /* 0x0000000502007986 */ /* 0x0001e2000c101124 */
[----:B------:R-:W-:Y:S05]  /*62f0*/  BRA `(.L_x_11720) ;  /* 0x0000084000007947 */ /* 0x000fea0003800000 */
.L_x_11731:
        /* <DEDUP_REMOVED lines=13> */
.L_x_11735:
[----:B------:R-:W-:Y:S01]  /*63d0*/  IMAD.MOV.U32 R0, RZ, RZ, 0x7f ;  /* 0x0000007fff007424 */ /* 0x000fe200078e00ff */
[----:B------:R-:W-:-:S04]  /*63e0*/  ISETP.GT.U32.AND P0, PT, R4, 0x7f800000, PT ;  /* 0x7f8000000400780c */ /* 0x000fc80003f04070 */
[----:B------:R-:W-:-:S04]  /*63f0*/  SEL R0, R0, 0x7c, P0 ;  /* 0x0000007c00007807 */ /* 0x000fc80000000000 */
.L_x_11736:
[----:B------:R-:W-:Y:S05]  /*6400*/  BSYNC B0 ;  /* 0x0000000000007941 */ /* 0x000fea0003800000 */
.L_x_11734:
[----:B------:R-:W-:-:S04]  /*6410*/  LOP3.LUT R4, R5, 0x80000000, RZ, 0xc0, !PT ;  /* 0x8000000005047812 */ /* 0x000fc800078ec0ff */
[----:B------:R-:W-:-:S04]  /*6420*/  SHF.R.U32.HI R5, RZ, 0x18, R4 ;  /* 0x00000018ff057819 */ /* 0x000fc80000011604 */
[----:B------:R-:W-:-:S05]  /*6430*/  LOP3.LUT R5, R0, R5, RZ, 0xfc, !PT ;  /* 0x0000000500057212 */ /* 0x000fca00078efcff */
[----:B------:R0:W-:Y:S01]  /*6440*/  STG.E.U8 [R2.64], R5 ;  /* 0x0000000502007986 */ /* 0x0001e2000c101124 */
[----:B------:R-:W-:Y:S05]  /*6450*/  BRA `(.L_x_11720) ;  /* 0x000006e000007947 */ /* 0x000fea0003800000 */
.L_x_11730:
[----:B------:R-:W0:Y:S02]  /*6460*/  I2F.S16 R0, R22 ;  /* 0x0000001600007306 */ /* 0x000e240000101400 */
[----:B0-----:R-:W-:-:S05]  /*6470*/  F2FP.BF16.PACK_AB R0, RZ, R0 ;  /* 0x00000000ff00723e */ /* 0x001fca00000010ff */
[----:B------:R0:W-:Y:S01]  /*6480*/  STG.E.U16 [R2.64], R0 ;  /* 0x0000000002007986 */ /* 0x0001e2000c101524 */
[----:B------:R-:W-:Y:S05]  /*6490*/  BRA `(.L_x_11720) ;  /* 0x000006a000007947 */ /* 0x000fea0003800000 */
.L_x_11727:
        /* <DEDUP_REMOVED lines=10> */
.L_x_11739:
        /* <DEDUP_REMOVED lines=17> */
.L_x_11742:
[----:B------:R-:W-:-:S04]  /*6650*/  LOP3.LUT R0, R7, 0x80000000, RZ, 0xc0, !PT ;  /* 0x8000000007007812 */ /* 0x000fc800078ec0ff */
[----:B------:R-:W-:-:S04]  /*6660*/  SHF.R.U32.HI R5, RZ, 0x18, R0 ;  /* 0x00000018ff057819 */ /* 0x000fc80000011600 */
[----:B------:R-:W-:-:S04]  /*6670*/  LOP3.LUT R4, R4, R5, RZ, 0xfc, !PT ;  /* 0x0000000504047212 */ /* 0x000fc800078efcff */
[----:B------:R-:W-:Y:S02]  /*6680*/  PRMT R0, R4, 0x7610, R0 ;  /* 0x0000761004007816 */ /* 0x000fe40000000000 */
.L_x_11741:
[----:B------:R-:W-:Y:S05]  /*6690*/  BSYNC B0 ;  /* 0x0000000000007941 */ /* 0x000fea0003800000 */
.L_x_11740:
[----:B------:R0:W-:Y:S01]  /*66a0*/  STG.E.U8 [R2.64], R0 ;  /* 0x0000000002007986 */ /* 0x0001e2000c101124 */
[----:B------:R-:W-:Y:S05]  /*66b0*/  BRA `(.L_x_11720) ;  /* 0x0000048000007947 */ /* 0x000fea0003800000 */
.L_x_11738:
        /* <DEDUP_REMOVED lines=17> */
.L_x_11745:
[----:B------:R-:W-:-:S04]  /*67d0*/  LOP3.LUT R0, R7, 0x80000000, RZ, 0xc0, !PT ;  /* 0x8000000007007812 */ /* 0x000fc800078ec0ff */
[----:B------:R-:W-:-:S04]  /*67e0*/  SHF.R.U32.HI R5, RZ, 0x18, R0 ;  /* 0x00000018ff057819 */ /* 0x000fc80000011600 */
[----:B------:R-:W-:-:S04]  /*67f0*/  LOP3.LUT R4, R4, R5, RZ, 0xfc, !PT ;  /* 0x0000000504047212 */ /* 0x000fc800078efcff */
[----:B------:R-:W-:Y:S02]  /*6800*/  PRMT R0, R4, 0x7610, R0 ;  /* 0x0000761004007816 */ /* 0x000fe40000000000 */
.L_x_11744:
[----:B------:R-:W-:Y:S05]  /*6810*/  BSYNC B0 ;  /* 0x0000000000007941 */ /* 0x000fea0003800000 */
.L_x_11743:
[----:B------:R0:W-:Y:S01]  /*6820*/  STG.E.U8 [R2.64], R0 ;  /* 0x0000000002007986 */ /* 0x0001e2000c101124 */
[----:B------:R-:W-:Y:S05]  /*6830*/  BRA `(.L_x_11720) ;  /* 0x0000030000007947 */ /* 0x000fea0003800000 */
.L_x_11737:
        /* <DEDUP_REMOVED lines=22> */
.L_x_11719:
        /* <DEDUP_REMOVED lines=20> */
.L_x_11747:
[----:B------:R-:W-:-:S04]  /*6ae0*/  PRMT R4, R22, 0x9910, RZ ;  /* 0x0000991016047816 */ /* 0x000fc800000000ff */
[----:B------:R-:W-:-:S05]  /*6af0*/  SHF.R.S32.HI R5, RZ, 0x1f, R4 ;  /* 0x0000001fff057819 */ /* 0x000fca0000011404 */
[----:B------:R0:W-:Y:S01]  /*6b00*/  STG.E.64 [R2.64], R4 ;  /* 0x0000000402007986 */ /* 0x0001e2000c101b24 */
[----:B------:R-:W-:Y:S05]  /*6b10*/  BRA `(.L_x_11720) ;  /* 0x0000002000007947 */ /* 0x000fea0003800000 */
.L_x_11746:
[----:B------:R-:W-:-:S05]  /*6b20*/  PRMT R5, R22, 0x9910, RZ ;  /* 0x0000991016057816 */ /* 0x000fca00000000ff */
[----:B------:R0:W-:Y:S02]  /*6b30*/  STG.E [R2.64], R5 ;  /* 0x0000000502007986 */ /* 0x0001e4000c101924 */
.L_x_11720:
[----:B------:R-:W-:Y:S02]  /*6b40*/  IADD3 R24, R24, 0x80, RZ ;  /* 0x0000008018187810 */ /* 0x000fe40007ffe0ff */
.L_x_11681:
[----:B------:R-:W-:Y:S05]  /*6b50*/  BSYNC B6 ;  /* 0x0000000000067941 */ /* 0x000fea0003800000 */
.L_x_11680:
        /* <DEDUP_REMOVED lines=19> */
.L_x_11751:
[----:B------:R-:W-:Y:S01]  /*6c90*/  STG.E.U8 [R2.64], R23 ;  /* 0x0000001702007986 */ /* 0x000fe2000c101124 */
[----:B------:R-:W-:Y:S05]  /*6ca0*/  EXIT ;  /* 0x000000000000794d */ /* 0x000fea0003800000 */
.L_x_11750:
        /* <DEDUP_REMOVED lines=10> */
.L_x_11754:
[----:B------:R-:W-:-:S05]  /*6d50*/  PRMT R5, R23, 0x9910, RZ ;  /* 0x0000991017057816 */ /* 0x000fca00000000ff */
[----:B------:R-:W-:Y:S01]  /*6d60*/  STG.E [R2.64], R5 ;  /* 0x0000000502007986 */ /* 0x000fe2000c101924 */
[----:B------:R-:W-:Y:S05]  /*6d70*/  EXIT ;  /* 0x000000000000794d */ /* 0x000fea0003800000 */
.L_x_11753:
[----:B------:R-:W-:Y:S01]  /*6d80*/  STG.E.U16 [R2.64], R23 ;  /* 0x0000001702007986 */ /* 0x000fe2000c101524 */
[----:B------:R-:W-:Y:S05]  /*6d90*/  EXIT ;  /* 0x000000000000794d */ /* 0x000fea0003800000 */
.L_x_11749:
        /* <DEDUP_REMOVED lines=9> */
.L_x_11756:
[----:B------:R-:W0:Y:S02]  /*6e30*/  I2F.S16 R0, R23 ;  /* 0x0000001700007306 */ /* 0x000e240000101400 */
[----:B0-----:R-:W-:-:S05]  /*6e40*/  F2FP.PACK_AB R0, RZ, R0 ;  /* 0x00000000ff00723e */ /* 0x001fca00000000ff */
[----:B------:R-:W-:Y:S01]  /*6e50*/  STG.E.U16 [R2.64], R0 ;  /* 0x0000000002007986 */ /* 0x000fe2000c101524 */
[----:B------:R-:W-:Y:S05]  /*6e60*/  EXIT ;  /* 0x000000000000794d */ /* 0x000fea0003800000 */
.L_x_11755:
        /* <DEDUP_REMOVED lines=10> */
.L_x_11758:
[----:B------:R-:W0:Y:S02]  /*6f10*/  I2F.S16 R23, R23 ;  /* 0x0000001700177306 */ /* 0x000e240000101400 */
[----:B0-----:R-:W-:-:S04]  /*6f20*/  F2FP.PACK_AB R5, RZ, R23 ;  /* 0x00000017ff05723e */ /* 0x001fc800000000ff */
[----:B------:R-:W-:-:S05]  /*6f30*/  PRMT R5, R5, 0x5410, RZ ;  /* 0x0000541005057816 */ /* 0x000fca00000000ff */
[----:B------:R-:W-:Y:S01]  /*6f40*/  STG.E [R2.64], R5 ;  /* 0x0000000502007986 */ /* 0x000fe2000c101924 */
[----:B------:R-:W-:Y:S05]  /*6f50*/  EXIT ;  /* 0x000000000000794d */ /* 0x000fea0003800000 */
.L_x_11757:
[----:B------:R-:W0:Y:S02]  /*6f60*/  I2F.F64.S16 R4, R23 ;  /* 0x0000001700047312 */ /* 0x000e240000101c00 */
[----:B0-----:R-:W-:Y:S01]  /*6f70*/  STG.E.64 [R2.64], R4 ;  /* 0x0000000402007986 */ /* 0x001fe2000c101b24 */
[----:B------:R-:W-:Y:S05]  /*6f80*/  EXIT ;  /* 0x000000000000794d */ /* 0x000fea0003800000 */
.L_x_11748:
        /* <DEDUP_REMOVED lines=13> */
.L_x_11761:
[----:B------:R-:W0:Y:S01]  /*7060*/  I2F.F64.S16 R4, R23 ;  /* 0x0000001700047312 */ /* 0x000e220000101c00 */
[----:B------:R-:W-:-:S05]  /*7070*/  CS2R R6, SRZ ;  /* 0x0000000000067805 */ /* 0x000fca000001ff00 */
[----:B0-----:R-:W-:Y:S01]  /*7080*/  STG.E.128 [R2.64], R4 ;  /* 0x0000000402007986 */ /* 0x001fe2000c101d24 */
[----:B------:R-:W-:Y:S05]  /*7090*/  EXIT ;  /* 0x000000000000794d */ /* 0x000fea0003800000 */
.L_x_11760:
        /* <DEDUP_REMOVED lines=21> */
.L_x_11765:
[----:B------:R-:W-:Y:S05]  /*71f0*/  BSYNC B0 ;  /* 0x0000000000007941 */ /* 0x000fea0003800000 */
.L_x_11764:
[----:B------:R-:W-:-:S05]  /*7200*/  LOP3.LUT R5, R0, R5, RZ, 0xfc, !PT ;  /* 0x0000000500057212 */ /* 0x000fca00078efcff */
[----:B------:R-:W-:Y:S01]  /*7210*/  STG.E.U8 [R2.64], R5 ;  /* 0x0000000502007986 */ /* 0x000fe2000c101124 */
[----:B------:R-:W-:Y:S05]  /*7220*/  EXIT ;  /* 0x000000000000794d */ /* 0x000fea0003800000 */
.L_x_11763:
        /* <DEDUP_REMOVED lines=13> */
.L_x_11767:
[----:B------:R-:W-:Y:S01]  /*7300*/  IMAD.MOV.U32 R0, RZ, RZ, 0x7f ;  /* 0x0000007fff007424 */ /* 0x000fe200078e00ff */
[----:B------:R-:W-:-:S04]  /*7310*/  ISETP.GT.U32.AND P0, PT, R4, 0x7f800000, PT ;  /* 0x7f8000000400780c */ /* 0x000fc80003f04070 */
[----:B------:R-:W-:-:S04]  /*7320*/  SEL R0, R0, 0x7c, P0 ;  /* 0x0000007c00007807 */ /* 0x000fc80000000000 */
.L_x_11768:
[----:B------:R-:W-:Y:S05]  /*7330*/  BSYNC B0 ;  /* 0x0000000000007941 */ /* 0x000fea0003800000 */
.L_x_11766:
[----:B------:R-:W-:-:S04]  /*7340*/  LOP3.LUT R4, R23, 0x80000000, RZ, 0xc0, !PT ;  /* 0x8000000017047812 */ /* 0x000fc800078ec0ff */
[----:B------:R-:W-:-:S04]  /*7350*/  SHF.R.U32.HI R5, RZ, 0x18, R4 ;  /* 0x00000018ff057819 */ /* 0x000fc80000011604 */
[----:B------:R-:W-:-:S05]  /*7360*/  LOP3.LUT R5, R0, R5, RZ, 0xfc, !PT ;  /* 0x0000000500057212 */ /* 0x000fca00078efcff */
[----:B------:R-:W-:Y:S01]  /*7370*/  STG.E.U8 [R2.64], R5 ;  /* 0x0000000502007986 */ /* 0x000fe2000c101124 */
[----:B------:R-:W-:Y:S05]  /*7380*/  EXIT ;  /* 0x000000000000794d */ /* 0x000fea0003800000 */
.L_x_11762:
[----:B------:R-:W0:Y:S02]  /*7390*/  I2F.S16 R0, R23 ;  /* 0x0000001700007306 */ /* 0x000e240000101400 */
[----:B0-----:R-:W-:-:S05]  /*73a0*/  F2FP.BF16.PACK_AB R0, RZ, R0 ;  /* 0x00000000ff00723e */ /* 0x001fca00000010ff */
[----:B------:R-:W-:Y:S01]  /*73b0*/  STG.E.U16 [R2.64], R0 ;  /* 0x0000000002007986 */ /* 0x000fe2000c101524 */
[----:B------:R-:W-:Y:S05]  /*73c0*/  EXIT ;  /* 0x000000000000794d */ /* 0x000fea0003800000 */
.L_x_11759:
        /* <DEDUP_REMOVED lines=10> */
.L_x_11771:
        /* <DEDUP_REMOVED lines=17> */
.L_x_11774:
[----:B------:R-:W-:-:S04]  /*7580*/  LOP3.LUT R0, R23, 0x80000000, RZ, 0xc0, !PT ;  /* 0x8000000017007812 */ /* 0x000fc800078ec0ff */
[----:B------:R-:W-:-:S04]  /*7590*/  SHF.R.U32.HI R5, RZ, 0x18, R0 ;  /* 0x00000018ff057819 */ /* 0x000fc80000011600 */
[----:B------:R-:W-:-:S04]  /*75a0*/  LOP3.LUT R4, R4, R5, RZ, 0xfc, !PT ;  /* 0x0000000504047212 */ /* 0x000fc800078efcff */
[----:B------:R-:W-:Y:S02]  /*75b0*/  PRMT R0, R4, 0x7610, R0 ;  /* 0x0000761004007816 */ /* 0x000fe40000000000 */
.L_x_11773:
[----:B------:R-:W-:Y:S05]  /*75c0*/  BSYNC B0 ;  /* 0x0000000000007941 */ /* 0x000fea0003800000 */
.L_x_11772:
[----:B------:R-:W-:Y:S01]  /*75d0*/  STG.E.U8 [R2.64], R0 ;  /* 0x0000000002007986 */ /* 0x000fe2000c101124 */
[----:B------:R-:W-:Y:S05]  /*75e0*/  EXIT ;  /* 0x000000000000794d */ /* 0x000fea0003800000 */
.L_x_11770:
        /* <DEDUP_REMOVED lines=17> */
.L_x_11777:
[----:B------:R-:W-:-:S04]  /*7700*/  LOP3.LUT R0, R23, 0x80000000, RZ, 0xc0, !PT ;  /* 0x8000000017007812 */ /* 0x000fc800078ec0ff */
[----:B------:R-:W-:-:S04]  /*7710*/  SHF.R.U32.HI R5, RZ, 0x18, R0 ;  /* 0x00000018ff057819 */ /* 0x000fc80000011600 */
[----:B------:R-:W-:-:S04]  /*7720*/  LOP3.LUT R4, R4, R5, RZ, 0xfc, !PT ;  /* 0x0000000504047212 */ /* 0x000fc800078efcff */
[----:B------:R-:W-:Y:S02]  /*7730*/  PRMT R0, R4, 0x7610, R0 ;  /* 0x0000761004007816 */ /* 0x000fe40000000000 */
.L_x_11776:
[----:B------:R-:W-:Y:S05]  /*7740*/  BSYNC B0 ;  /* 0x0000000000007941 */ /* 0x000fea0003800000 */
.L_x_11775:
[----:B------:R-:W-:Y:S01]  /*7750*/  STG.E.U8 [R2.64], R0 ;  /* 0x0000000002007986 */ /* 0x000fe2000c101124 */
[----:B------:R-:W-:Y:S05]  /*7760*/  EXIT ;  /* 0x000000000000794d */ /* 0x000fea0003800000 */
.L_x_11769:
        /* <DEDUP_REMOVED lines=22> */
.L_x_11752:
        /* <DEDUP_REMOVED lines=20> */
.L_x_11779:
[----:B------:R-:W-:-:S04]  /*7a10*/  PRMT R4, R23, 0x9910, RZ ;  /* 0x0000991017047816 */ /* 0x000fc800000000ff */
[----:B------:R-:W-:-:S05]  /*7a20*/  SHF.R.S32.HI R5, RZ, 0x1f, R4 ;  /* 0x0000001fff057819 */ /* 0x000fca0000011404 */
[----:B------:R-:W-:Y:S01]  /*7a30*/  STG.E.64 [R2.64], R4 ;  /* 0x0000000402007986 */ /* 0x000fe2000c101b24 */
[----:B------:R-:W-:Y:S05]  /*7a40*/  EXIT ;  /* 0x000000000000794d */ /* 0x000fea0003800000 */
.L_x_11778:
[----:B------:R-:W-:-:S05]  /*7a50*/  PRMT R5, R23, 0x9910, RZ ;  /* 0x0000991017057816 */ /* 0x000fca00000000ff */
[----:B------:R-:W-:Y:S01]  /*7a60*/  STG.E [R2.64], R5 ;  /* 0x0000000502007986 */ /* 0x000fe2000c101924 */
[----:B------:R-:W-:Y:S05]  /*7a70*/  EXIT ;  /* 0x000000000000794d */ /* 0x000fea0003800000 */
.L_x_11780:
        /* <DEDUP_REMOVED lines=16> */
.L_x_34136:


//--------------------- .text._ZN2at6native18elementwise_kernelILi128ELi4EZNS0_22gpu_kernel_impl_nocastIZZZNS0_21clamp_min_kernel_cudaERNS_18TensorIteratorBaseERKN3c106ScalarEENKUlvE_clEvENKUlvE3_clEvEUlsE_EEvS4_RKT_EUliE_EEviT1_ --------------------------
	.section	.text._ZN2at6native18elementwise_kernelILi128ELi4EZNS0_22gpu_kernel_impl_nocastIZZZNS0_21clamp_min_kernel_cudaERNS_18TensorIteratorBaseERKN3c106ScalarEENKUlvE_clEvENKUlvE3_clEvEUlsE_EEvS4_RKT_EUliE_EEviT1_,"ax",@progbits
	.sectioninfo	@"SHI_REGISTERS=12"
	.align	128
        .global         _ZN2at6native18elementwise_kernelILi128ELi4EZNS0_22gpu_kernel_impl_nocastIZZZNS0_21clamp_min_kernel_cudaERNS_18TensorIteratorBaseERKN3c106ScalarEENKUlvE_clEvENKUlvE3_clEvEUlsE_EEvS4_RKT_EUliE_EEviT1_
        .type           _ZN2at6native18elementwise_kernelILi128ELi4EZNS0_22gpu_kernel_impl_nocastIZZZNS0_21clamp_min_kernel_cudaERNS_18TensorIteratorBaseERKN3c106ScalarEENKUlvE_clEvENKUlvE3_clEvEUlsE_EEvS4_RKT_EUliE_EEviT1_,@function
        .size           _ZN2at6native18elementwise_kernelILi128ELi4EZNS0_22gpu_kernel_impl_nocastIZZZNS0_21clamp_min_kernel_cudaERNS_18TensorIteratorBaseERKN3c106ScalarEENKUlvE_clEvENKUlvE3_clEvEUlsE_EEvS4_RKT_EUliE_EEviT1_,(.L_x_34137 - _ZN2at6native18elementwise_kernelILi128ELi4EZNS0_22gpu_kernel_impl_nocastIZZZNS0_21clamp_min_kernel_cudaERNS_18TensorIteratorBaseERKN3c106ScalarEENKUlvE_clEvENKUlvE3_clEvEUlsE_EEvS4_RKT_EUliE_EEviT1_)
        .other          _ZN2at6native18elementwise_kernelILi128ELi4EZNS0_22gpu_kernel_impl_nocastIZZZNS0_21clamp_min_kernel_cudaERNS_18TensorIteratorBaseERKN3c106ScalarEENKUlvE_clEvENKUlvE3_clEvEUlsE_EEvS4_RKT_EUliE_EEviT1_,@"STO_CUDA_ENTRY STV_DEFAULT"
_ZN2at6native18elementwise_kernelILi128ELi4EZNS0_22gpu_kernel_impl_nocastIZZZNS0_21clamp_min_kernel_cudaERNS_18TensorIteratorBaseERKN3c106ScalarEENKUlvE_clEvENKUlvE3_clEvEUlsE_EEvS4_RKT_EUliE_EEviT1_:
.text._ZN2at6native18elementwise_kernelILi128ELi4EZNS0_22gpu_kernel_impl_nocastIZZZNS0_21clamp_min_kernel_cudaERNS_18TensorIteratorBaseERKN3c106ScalarEENKUlvE_clEvENKUlvE3_clEvEUlsE_EEvS4_RKT_EUliE_EEviT1_:
        /* <DEDUP_REMOVED lines=235> */
.L_x_11783:
        /* <DEDUP_REMOVED lines=8> */
[----:B--2---:R-:W-:-:S05]  /*0f30*/  IMNMX R7, R4, UR4, !PT ;  /* 0x0000000404077c17 */ /* 0x004fca000f800200 */
[----:B------:R0:W-:Y:S02]  /*0f40*/  STG.E.U16 [R2.64], R7 ;  /* 0x0000000702007986 */ /* 0x0001e4000c101506 */
.L_x_11782:
[----:B------:R-:W-:Y:S05]  /*0f50*/  BSYNC B0 ;  /* 0x0000000000007941 */ /* 0x000fea0003800000 */
.L_x_11781:
        /* <DEDUP_REMOVED lines=230> */
.L_x_11786:
        /* <DEDUP_REMOVED lines=9> */
[----:B--2---:R-:W-:-:S05]  /*1e50*/  IMNMX R7, R4, UR4, !PT ;  /* 0x0000000404077c17 */ /* 0x004fca000f800200 */
        /* <DEDUP_REMOVED lines=229> */
.L_x_11787:
        /* <DEDUP_REMOVED lines=8> */
[----:B--2---:R-:W-:-:S05]  /*2d30*/  IMNMX R7, R4, UR4, !PT ;  /* 0x0000000404077c17 */ /* 0x004fca000f800200 */
[----:B------:R0:W-:Y:S02]  /*2d40*/  STG.E.U16 [R2.64], R7 ;  /* 0x0000000702007986 */ /* 0x0001e4000c101506 */
.L_x_11785:
[----:B------:R-:W-:Y:S05]  /*2d50*/  BSYNC B0 ;  /* 0x0000000000007941 */ /* 0x000fea0003800000 */
.L_x_11784:
        /* <DEDUP_REMOVED lines=229> */
.L_x_11788:
[----:B------:R-:W-:-:S04]  /*3bb0*/  IADD3 R4, P0, R3, c[0x0][0x368], RZ ;  /* 0x0000da0003047a10 */ /* 0x000fc80007f1e0ff */
[----:B------:R-:W-:-:S05]  /*3bc0*/  IADD3.X R5, RZ, c[0x0][0x36c], RZ, P0, !PT ;  /* 0x0000db00ff057a10 */ /* 0x000fca00007fe4ff */
[----:B------:R-:W2:Y:S01]  /*3bd0*/  LDG.E.S16 R4, [R4.64] ;  /* 0x0000000604047981 */ /* 0x000ea2000c1e1700 */
[----:B------:R-:W-:Y:S01]  /*3be0*/  ULDC.U16 UR4, c[0x0][0x370] ;  /* 0x0000dc0000047ab9 */ /* 0x000fe20000000400 */
[----:B------:R-:W-:Y:S01]  /*3bf0*/  IADD3 R2, P0, R2, c[0x0][0x360], RZ ;  /* 0x0000d80002027a10 */ /* 0x000fe20007f1e0ff */
[----:B------:R-:W-:-:S03]  /*3c00*/  UPRMT UR4, UR4, 0x9910, URZ ;  /* 0x0000991004047896 */ /* 0x000fc6000800003f */
[----:B------:R-:W-:-:S03]  /*3c10*/  IADD3.X R3, RZ, c[0x0][0x364], RZ, P0, !PT ;  /* 0x0000d900ff037a10 */ /* 0x000fc600007fe4ff */
[----:B--2---:R-:W-:-:S05]  /*3c20*/  IMNMX R7, R4, UR4, !PT ;  /* 0x0000000404077c17 */ /* 0x004fca000f800200 */
[----:B------:R-:W-:Y:S01]  /*3c30*/  STG.E.U16 [R2.64], R7 ;  /* 0x0000000702007986 */ /* 0x000fe2000c101506 */
[----:B------:R-:W-:Y:S05]  /*3c40*/  EXIT ;  /* 0x000000000000794d */ /* 0x000fea0003800000 */
.L_x_11789:
        /* <DEDUP_REMOVED lines=11> */
.L_x_34137:


//--------------------- .text._ZN2at6native27unrolled_elementwise_kernelIZZZNS0_21clamp_min_kernel_cudaERNS_18TensorIteratorBaseERKN3c106ScalarEENKUlvE_clEvENKUlvE3_clEvEUlsE_St5arrayIPcLm2EELi4E23TrivialOffsetCalculatorILi1EjESF_NS0_6memory15LoadWithoutCastENSG_16StoreWithoutCastEEEviT_T0_T2_T3_T4_T5_ --------------------------
	.section	.text._ZN2at6native27unrolled_elementwise_kernelIZZZNS0_21clamp_min_kernel_cudaERNS_18TensorIteratorBaseERKN3c106ScalarEENKUlvE_clEvENKUlvE3_clEvEUlsE_St5arrayIPcLm2EELi4E23TrivialOffsetCalculatorILi1EjESF_NS0_6memory15LoadWithoutCastENSG_16StoreWithoutCastEEEviT_T0_T2_T3_T4_T5_,"ax",@progbits
	.sectioninfo	@"SHI_REGISTERS=19"
	.align	128
        .global         _ZN2at6native27unrolled_elementwise_kernelIZZZNS0_21clamp_min_kernel_cudaERNS_18TensorIteratorBaseERKN3c106ScalarEENKUlvE_clEvENKUlvE3_clEvEUlsE_St5arrayIPcLm2EELi4E23TrivialOffsetCalculatorILi1EjESF_NS0_6memory15LoadWithoutCastENSG_16StoreWithoutCastEEEviT_T0_T2_T3_T4_T5_
        .type           _ZN2at6native27unrolled_elementwise_kernelIZZZNS0_21clamp_min_kernel_cudaERNS_18TensorIteratorBaseERKN3c106ScalarEENKUlvE_clEvENKUlvE3_clEvEUlsE_St5arrayIPcLm2EELi4E23TrivialOffsetCalculatorILi1EjESF_NS0_6memory15LoadWithoutCastENSG_16StoreWithoutCastEEEviT_T0_T2_T3_T4_T5_,@function
        .size           _ZN2at6native27unrolled_elementwise_kernelIZZZNS0_21clamp_min_kernel_cudaERNS_18TensorIteratorBaseERKN3c106ScalarEENKUlvE_clEvENKUlvE3_clEvEUlsE_St5arrayIPcLm2EELi4E23TrivialOffsetCalculatorILi1EjESF_NS0_6memory15LoadWithoutCastENSG_16StoreWithoutCastEEEviT_T0_T2_T3_T4_T5_,(.L_x_34138 - _ZN2at6native27unrolled_elementwise_kernelIZZZNS0_21clamp_min_kernel_cudaERNS_18TensorIteratorBaseERKN3c106ScalarEENKUlvE_clEvENKUlvE3_clEvEUlsE_St5arrayIPcLm2EELi4E23TrivialOffsetCalculatorILi1EjESF_NS0_6memory15LoadWithoutCastENSG_16StoreWithoutCastEEEviT_T0_T2_T3_T4_T5_)
        .other          _ZN2at6native27unrolled_elementwise_kernelIZZZNS0_21clamp_min_kernel_cudaERNS_18TensorIteratorBaseERKN3c106ScalarEENKUlvE_clEvENKUlvE3_clEvEUlsE_St5arrayIPcLm2EELi4E23TrivialOffsetCalculatorILi1EjESF_NS0_6memory15LoadWithoutCastENSG_16StoreWithoutCastEEEviT_T0_T2_T3_T4_T5_,@"STO_CUDA_ENTRY STV_DEFAULT"
_ZN2at6native27unrolled_elementwise_kernelIZZZNS0_21clamp_min_kernel_cudaERNS_18TensorIteratorBaseERKN3c106ScalarEENKUlvE_clEvENKUlvE3_clEvEUlsE_St5arrayIPcLm2EELi4E23TrivialOffsetCalculatorILi1EjESF_NS0_6memory15LoadWithoutCastENSG_16StoreWithoutCastEEEviT_T0_T2_T3_T4_T5_:
.text._ZN2at6native27unrolled_elementwise_kernelIZZZNS0_21clamp_min_kernel_cudaERNS_18TensorIteratorBaseERKN3c106ScalarEENKUlvE_clEvENKUlvE3_clEvEUlsE_St5arrayIPcLm2EELi4E23TrivialOffsetCalculatorILi1EjESF_NS0_6memory15LoadWithoutCastENSG_16StoreWithoutCastEEEviT_T0_T2_T3_T4_T5_:
        /* <DEDUP_REMOVED lines=42> */
[----:B--2---:R-:W-:-:S05]  /*02a0*/  IMNMX R3, R3, UR4, !PT ;  /* 0x0000000403037c17 */ /* 0x004fca000f800200 */
[----:B------:R0:W-:Y:S01]  /*02b0*/  @!P0 STG.E.U16 [R4.64], R3 ;  /* 0x0000000304008986 */ /* 0x0001e2000c101506 */
[----:B---3--:R-:W-:Y:S02]  /*02c0*/  IMNMX R11, R14, UR4, !PT ;  /* 0x000000040e0b7c17 */ /* 0x008fe4000f800200 */
[----:B----4-:R-:W-:Y:S02]  /*02d0*/  IMNMX R9, R12, UR4, !PT ;  /* 0x000000040c097c17 */ /* 0x010fe4000f800200 */
[----:B-----5:R-:W-:Y:S01]  /*02e0*/  IMNMX R13, R13, UR4, !PT ;  /* 0x000000040d0d7c17 */ /* 0x020fe2000f800200 */
        /* <DEDUP_REMOVED lines=11> */
.L_x_11791:
[----:B0-----:R-:W-:Y:S05]  /*03a0*/  BSYNC B0 ;  /* 0x0000000000007941 */ /* 0x001fea0003800000 */
.L_x_11790:
[----:B------:R-:W-:-:S13]  /*03b0*/  ISETP.GE.AND P0, PT, R15, R2, PT ;  /* 0x000000020f00720c */ /* 0x000fda0003f06270 */
[----:B------:R-:W-:Y:S05]  /*03c0*/  @P0 EXIT ;  /* 0x000000000000094d */ /* 0x000fea0003800000 */
[----:B------:R-:W-:Y:S01]  /*03d0*/  HFMA2.MMA R3, -RZ, RZ, 0, 1.1920928955078125e-07 ;  /* 0x00000002ff037435 */ /* 0x000fe200000001ff */
[----:B------:R-:W-:-:S09]  /*03e0*/  IMAD R2, R0, 0x200, R15 ;  /* 0x0000020000027824 */ /* 0x000fd200078e020f */
[----:B------:R-:W-:-:S05]  /*03f0*/  IMAD.WIDE.U32 R2, R2, R3, c[0x0][0x178] ;  /* 0x00005e0002027625 */ /* 0x000fca00078e0003 */
[----:B------:R-:W-:Y:S01]  /*0400*/  STG.E.U16 [R2.64], R13 ;  /* 0x0000000d02007986 */ /* 0x000fe2000c101506 */
[----:B------:R-:W-:Y:S05]  /*0410*/  EXIT ;  /* 0x000000000000794d */ /* 0x000fea0003800000 */
.L_x_11792:
        /* <DEDUP_REMOVED lines=14> */
.L_x_34138:


//--------------------- .text._ZN2at6native29vectorized_elementwise_kernelILi2EZZZNS0_21clamp_min_kernel_cudaERNS_18TensorIteratorBaseERKN3c106ScalarEENKUlvE_clEvENKUlvE3_clEvEUlsE_St5arrayIPcLm2EEEEviT0_T1_ --------------------------
	.section	.text._ZN2at6native29vectorized_elementwise_kernelILi2EZZZNS0_21clamp_min_kernel_cudaERNS_18TensorIteratorBaseERKN3c106ScalarEENKUlvE_clEvENKUlvE3_clEvEUlsE_St5arrayIPcLm2EEEEviT0_T1_,"ax",@progbits
	.sectioninfo	@"SHI_REGISTERS=31"
	.align	128
        .global         _ZN2at6native29vectorized_elementwise_kernelILi2EZZZNS0_21clamp_min_kernel_cudaERNS_18TensorIteratorBaseERKN3c106ScalarEENKUlvE_clEvENKUlvE3_clEvEUlsE_St5arrayIPcLm2EEEEviT0_T1_
        .type           _ZN2at6native29vectorized_elementwise_kernelILi2EZZZNS0_21clamp_min_kernel_cudaERNS_18TensorIteratorBaseERKN3c106ScalarEENKUlvE_clEvENKUlvE3_clEvEUlsE_St5arrayIPcLm2EEEEviT0_T1_,@function
        .size           _ZN2at6native29vectorized_elementwise_kernelILi2EZZZNS0_21clamp_min_kernel_cudaERNS_18TensorIteratorBaseERKN3c106ScalarEENKUlvE_clEvENKUlvE3_clEvEUlsE_St5arrayIPcLm2EEEEviT0_T1_,(.L_x_34139 - _ZN2at6native29vectorized_elementwise_kernelILi2EZZZNS0_21clamp_min_kernel_cudaERNS_18TensorIteratorBaseERKN3c106ScalarEENKUlvE_clEvENKUlvE3_clEvEUlsE_St5arrayIPcLm2EEEEviT0_T1_)
        .other          _ZN2at6native29vectorized_elementwise_kernelILi2EZZZNS0_21clamp_min_kernel_cudaERNS_18TensorIteratorBaseERKN3c106ScalarEENKUlvE_clEvENKUlvE3_clEvEUlsE_St5arrayIPcLm2EEEEviT0_T1_,@"STO_CUDA_ENTRY STV_DEFAULT"
_ZN2at6native29vectorized_elementwise_kernelILi2EZZZNS0_21clamp_min_kernel_cudaERNS_18TensorIteratorBaseERKN3c106ScalarEENKUlvE_clEvENKUlvE3_clEvEUlsE_St5arrayIPcLm2EEEEviT0_T1_:
.text._ZN2at6native29vectorized_elementwise_kernelILi2EZZZNS0_21clamp_min_kernel_cudaERNS_18TensorIteratorBaseERKN3c106ScalarEENKUlvE_clEvENKUlvE3_clEvEUlsE_St5arrayIPcLm2EEEEviT0_T1_:
        /* <DEDUP_REMOVED lines=31> */
[----:B------:R-:W-:Y:S02]  /*01f0*/  IMNMX R0, R0, UR4, !PT ;  /* 0x0000000400007c17 */ /* 0x000fe4000f800200 */
[----:B------:R-:W-:Y:S02]  /*0200*/  IMNMX R7, R4, UR4, !PT ;  /* 0x0000000404077c17 */ /* 0x000fe4000f800200 */
[----:B------:R-:W-:Y:S02]  /*0210*/  IMNMX R6, R6, UR4, !PT ;  /* 0x0000000406067c17 */ /* 0x000fe4000f800200 */
[----:B------:R-:W-:Y:S02]  /*0220*/  IMNMX R9, R8, UR4, !PT ;  /* 0x0000000408097c17 */ /* 0x000fe4000f800200 */
[----:B------:R-:W-:Y:S02]  /*0230*/  IMNMX R10, R10, UR4, !PT ;  /* 0x000000040a0a7c17 */ /* 0x000fe4000f800200 */
[----:B------:R-:W-:-:S02]  /*0240*/  IMNMX R11, R11, UR4, !PT ;  /* 0x000000040b0b7c17 */ /* 0x000fc4000f800200 */
[----:B------:R-:W-:Y:S02]  /*0250*/  IMNMX R12, R12, UR4, !PT ;  /* 0x000000040c0c7c17 */ /* 0x000fe4000f800200 */
[----:B------:R-:W-:Y:S02]  /*0260*/  IMNMX R13, R13, UR4, !PT ;  /* 0x000000040d0d7c17 */ /* 0x000fe4000f800200 */
        /* <DEDUP_REMOVED lines=9> */
.L_x_11793:
        /* <DEDUP_REMOVED lines=62> */
[----:B--2---:R-:W-:-:S05]  /*06e0*/  IMNMX R3, R16, UR4, !PT ;  /* 0x0000000410037c17 */ /* 0x004fca000f800200 */
[----:B------:R0:W-:Y:S01]  /*06f0*/  @!P0 STG.E.U16 [R24.64], R3 ;  /* 0x0000000318008986 */ /* 0x0001e2000c101506 */
[----:B------:R-:W-:Y:S02]  /*0700*/  ISETP.GE.AND P0, PT, R13, R12, PT ;  /* 0x0000000c0d00720c */ /* 0x000fe40003f06270 */
[----:B---3--:R-:W-:Y:S02]  /*0710*/  IMNMX R5, R14, UR4, !PT ;  /* 0x000000040e057c17 */ /* 0x008fe4000f800200 */
[----:B-----5:R-:W-:Y:S02]  /*0720*/  IMNMX R15, R15, UR4, !PT ;  /* 0x000000040f0f7c17 */ /* 0x020fe4000f800200 */
[----:B------:R-:W-:Y:S02]  /*0730*/  IMNMX R17, R17, UR4, !PT ;  /* 0x0000000411117c17 */ /* 0x000fe4000f800200 */
[----:B----4-:R-:W-:Y:S02]  /*0740*/  IMNMX R7, R18, UR4, !PT ;  /* 0x0000000412077c17 */ /* 0x010fe4000f800200 */
[----:B------:R-:W-:-:S02]  /*0750*/  IMNMX R19, R19, UR4, !PT ;  /* 0x0000000413137c17 */ /* 0x000fc4000f800200 */
[----:B------:R-:W-:Y:S02]  /*0760*/  IMNMX R20, R20, UR4, !PT ;  /* 0x0000000414147c17 */ /* 0x000fe4000f800200 */
[----:B------:R-:W-:Y:S01]  /*0770*/  IMNMX R21, R21, UR4, !PT ;  /* 0x0000000415157c17 */ /* 0x000fe2000f800200 */
        /* <DEDUP_REMOVED lines=13> */
.L_x_11796:
[----:B0-----:R-:W-:-:S13]  /*0850*/  ISETP.GE.AND P0, PT, R13, R12, PT ;  /* 0x0000000c0d00720c */ /* 0x001fda0003f06270 */
[----:B------:R-:W-:Y:S05]  /*0860*/  @P0 BRA `(.L_x_11798) ;  /* 0x000000c000000947 */ /* 0x000fea0003800000 */
[----:B------:R-:W-:Y:S01]  /*0870*/  IMAD.IADD R2, R0, 0x1, R13 ;  /* 0x0000000100027824 */ /* 0x000fe200078e020d */
[----:B------:R-:W-:Y:S01]  /*0880*/  IADD3 R13, R13, 0x80, RZ ;  /* 0x000000800d0d7810 */ /* 0x000fe20007ffe0ff */
[----:B------:R-:W-:-:S04]  /*0890*/  IMAD.MOV.U32 R3, RZ, RZ, 0x2 ;  /* 0x00000002ff037424 */ /* 0x000fc800078e00ff */
[----:B------:R-:W-:-:S05]  /*08a0*/  IMAD.WIDE.U32 R2, R2, R3, c[0x0][0x178] ;  /* 0x00005e0002027625 */ /* 0x000fca00078e0003 */
[----:B------:R0:W-:Y:S02]  /*08b0*/  STG.E.U16 [R2.64], R17 ;  /* 0x0000001102007986 */ /* 0x0001e4000c101506 */
.L_x_11797:
[----:B------:R-:W-:-:S13]  /*08c0*/  ISETP.GE.AND P0, PT, R13, R12, PT ;  /* 0x0000000c0d00720c */ /* 0x000fda0003f06270 */
[----:B------:R-:W-:Y:S05]  /*08d0*/  @P0 BRA `(.L_x_11799) ;  /* 0x000000d000000947 */ /* 0x000fea0003800000 */
[----:B0-----:R-:W-:Y:S01]  /*08e0*/  IADD3 R2, R0, R13, RZ ;  /* 0x0000000d00027210 */ /* 0x001fe20007ffe0ff */
[----:B------:R-:W-:Y:S01]  /*08f0*/  IMAD.MOV.U32 R3, RZ, RZ, 0x2 ;  /* 0x00000002ff037424 */ /* 0x000fe200078e00ff */
[----:B------:R-:W-:-:S03]  /*0900*/  IADD3 R13, R13, 0x80, RZ ;  /* 0x000000800d0d7810 */ /* 0x000fc60007ffe0ff */
[----:B------:R-:W-:-:S05]  /*0910*/  IMAD.WIDE.U32 R2, R2, R3, c[0x0][0x178] ;  /* 0x00005e0002027625 */ /* 0x000fca00078e0003 */
[----:B------:R0:W-:Y:S02]  /*0920*/  STG.E.U16 [R2.64], R7 ;  /* 0x0000000702007986 */ /* 0x0001e4000c101506 */
.L_x_11798:
        /* <DEDUP_REMOVED lines=8> */
.L_x_11799:
[----:B------:R-:W-:Y:S05]  /*09b0*/  BSYNC B1 ;  /* 0x0000000000017941 */ /* 0x000fea0003800000 */
.L_x_11795:
[----:B------:R-:W-:-:S13]  /*09c0*/  ISETP.GE.AND P0, PT, R13, R12, PT ;  /* 0x0000000c0d00720c */ /* 0x000fda0003f06270 */
[----:B0-----:R-:W-:Y:S01]  /*09d0*/  @!P0 IMAD.IADD R2, R0, 0x1, R13 ;  /* 0x0000000100028824 */ /* 0x001fe200078e020d */
[----:B------:R-:W-:Y:S01]  /*09e0*/  @!P0 IADD3 R13, R13, 0x80, RZ ;  /* 0x000000800d0d8810 */ /* 0x000fe20007ffe0ff */
[----:B------:R-:W-:-:S04]  /*09f0*/  @!P0 IMAD.MOV.U32 R3, RZ, RZ, 0x2 ;  /* 0x00000002ff038424 */ /* 0x000fc800078e00ff */
[----:B------:R-:W-:-:S05]  /*0a00*/  @!P0 IMAD.WIDE.U32 R2, R2, R3, c[0x0][0x178] ;  /* 0x00005e0002028625 */ /* 0x000fca00078e0003 */
[----:B------:R0:W-:Y:S02]  /*0a10*/  @!P0 STG.E.U16 [R2.64], R20 ;  /* 0x0000001402008986 */ /* 0x0001e4000c101506 */
.L_x_11800:
[----:B------:R-:W-:Y:S05]  /*0a20*/  BSYNC B0 ;  /* 0x0000000000007941 */ /* 0x000fea0003800000 */
.L_x_11794:
        /* <DEDUP_REMOVED lines=8> */
.L_x_11801:
        /* <DEDUP_REMOVED lines=13> */
.L_x_34139:


//--------------------- .text._ZN2at6native29vectorized_elementwise_kernelILi4EZZZNS0_21clamp_min_kernel_cudaERNS_18TensorIteratorBaseERKN3c106ScalarEENKUlvE_clEvENKUlvE3_clEvEUlsE_St5arrayIPcLm2EEEEviT0_T1_ --------------------------
	.section	.text._ZN2at6native29vectorized_elementwise_kernelILi4EZZZNS0_21clamp_min_kernel_cudaERNS_18TensorIteratorBaseERKN3c106ScalarEENKUlvE_clEvENKUlvE3_clEvEUlsE_St5arrayIPcLm2EEEEviT0_T1_,"ax",@progbits
	.sectioninfo	@"SHI_REGISTERS=31"
	.align	128
        .global         _ZN2at6native29vectorized_elementwise_kernelILi4EZZZNS0_21clamp_min_kernel_cudaERNS_18TensorIteratorBaseERKN3c106ScalarEENKUlvE_clEvENKUlvE3_clEvEUlsE_St5arrayIPcLm2EEEEviT0_T1_
        .type           _ZN2at6native29vectorized_elementwise_kernelILi4EZZZNS0_21clamp_min_kernel_cudaERNS_18TensorIteratorBaseERKN3c106ScalarEENKUlvE_clEvENKUlvE3_clEvEUlsE_St5arrayIPcLm2EEEEviT0_T1_,@function
        .size           _ZN2at6native29vectorized_elementwise_kernelILi4EZZZNS0_21clamp_min_kernel_cudaERNS_18TensorIteratorBaseERKN3c106ScalarEENKUlvE_clEvENKUlvE3_clEvEUlsE_St5arrayIPcLm2EEEEviT0_T1_,(.L_x_34140 - _ZN2at6native29vectorized_elementwise_kernelILi4EZZZNS0_21clamp_min_kernel_cudaERNS_18TensorIteratorBaseERKN3c106ScalarEENKUlvE_clEvENKUlvE3_clEvEUlsE_St5arrayIPcLm2EEEEviT0_T1_)
        .other          _ZN2at6native29vectorized_elementwise_kernelILi4EZZZNS0_21clamp_min_kernel_cudaERNS_18TensorIteratorBaseERKN3c106ScalarEENKUlvE_clEvENKUlvE3_clEvEUlsE_St5arrayIPcLm2EEEEviT0_T1_,@"STO_CUDA_ENTRY STV_DEFAULT"
_ZN2at6native29vectorized_elementwise_kernelILi4EZZZNS0_21clamp_min_kernel_cudaERNS_18TensorIteratorBaseERKN3c106ScalarEENKUlvE_clEvENKUlvE3_clEvEUlsE_St5arrayIPcLm2EEEEviT0_T1_:
.text._ZN2at6native29vectorized_elementwise_kernelILi4EZZZNS0_21clamp_min_kernel_cudaERNS_18TensorIteratorBaseERKN3c106ScalarEENKUlvE_clEvENKUlvE3_clEvEUlsE_St5arrayIPcLm2EEEEviT0_T1_:
        /* <DEDUP_REMOVED lines=32> */
[----:B------:R-:W-:Y:S01]  /*0200*/  IMNMX R10, R10, UR4, !PT ;  /* 0x000000040a0a7c17 */ /* 0x000fe2000f800200 */
[----:B------:R-:W-:Y:S01]  /*0210*/  IMAD.MOV.U32 R13, RZ, RZ, R9 ;  /* 0x000000ffff0d7224 */ /* 0x000fe200078e0009 */
[----:B------:R-:W-:Y:S02]  /*0220*/  IMNMX R11, R11, UR4, !PT ;  /* 0x000000040b0b7c17 */ /* 0x000fe4000f800200 */
[----:B------:R-:W-:Y:S02]  /*0230*/  IMNMX R0, R0, UR4, !PT ;  /* 0x0000000400007c17 */ /* 0x000fe4000f800200 */
[----:B------:R-:W-:Y:S02]  /*0240*/  IMNMX R7, R4, UR4, !PT ;  /* 0x0000000404077c17 */ /* 0x000fe4000f800200 */
[----:B------:R-:W-:-:S02]  /*0250*/  IMNMX R6, R6, UR4, !PT ;  /* 0x0000000406067c17 */ /* 0x000fc4000f800200 */
[----:B------:R-:W-:Y:S02]  /*0260*/  IMNMX R9, R8, UR4, !PT ;  /* 0x0000000408097c17 */ /* 0x000fe4000f800200 */
[----:B------:R-:W-:Y:S02]  /*0270*/  IMNMX R12, R12, UR4, !PT ;  /* 0x000000040c0c7c17 */ /* 0x000fe4000f800200 */
[----:B------:R-:W-:Y:S02]  /*0280*/  IMNMX R13, R13, UR4, !PT ;  /* 0x000000040d0d7c17 */ /* 0x000fe4000f800200 */
[----:B------:R-:W-:Y:S02]  /*0290*/  PRMT R10, R10, 0x5410, R11 ;  /* 0x000054100a0a7816 */ /* 0x000fe4000000000b */
[----:B------:R-:W-:Y:S02]  /*02a0*/  PRMT R8, R0, 0x5410, R7 ;  /* 0x0000541000087816 */ /* 0x000fe40000000007 */
[----:B------:R-:W-:-:S02]  /*02b0*/  PRMT R9, R6, 0x5410, R9 ;  /* 0x0000541006097816 */ /* 0x000fc40000000009 */
[----:B------:R-:W-:-:S03]  /*02c0*/  PRMT R11, R12, 0x5410, R13 ;  /* 0x000054100c0b7816 */ /* 0x000fc6000000000d */
[----:B------:R-:W-:Y:S04]  /*02d0*/  STG.E.64 [R2.64], R8 ;  /* 0x0000000802007986 */ /* 0x000fe8000c101b06 */
[----:B------:R-:W-:Y:S01]  /*02e0*/  STG.E.64 [R2.64+0x400], R10 ;  /* 0x0004000a02007986 */ /* 0x000fe2000c101b06 */
[----:B------:R-:W-:Y:S05]  /*02f0*/  EXIT ;  /* 0x000000000000794d */ /* 0x000fea0003800000 */
.L_x_11802:
        /* <DEDUP_REMOVED lines=85> */
.L_x_11805:
[----:B0-----:R-:W-:-:S13]  /*0850*/  ISETP.GE.AND P0, PT, R13, R12, PT ;  /* 0x0000000c0d00720c */ /* 0x001fda0003f06270 */
[----:B------:R-:W-:Y:S05]  /*0860*/  @P0 BRA `(.L_x_11807) ;  /* 0x000000c000000947 */ /* 0x000fea0003800000 */
[----:B------:R-:W-:Y:S01]  /*0870*/  IMAD.IADD R2, R0, 0x1, R13 ;  /* 0x0000000100027824 */ /* 0x000fe200078e020d */
[----:B------:R-:W-:Y:S01]  /*0880*/  IADD3 R13, R13, 0x80, RZ ;  /* 0x000000800d0d7810 */ /* 0x000fe20007ffe0ff */
[----:B------:R-:W-:-:S04]  /*0890*/  IMAD.MOV.U32 R3, RZ, RZ, 0x2 ;  /* 0x00000002ff037424 */ /* 0x000fc800078e00ff */
[----:B------:R-:W-:-:S05]  /*08a0*/  IMAD.WIDE.U32 R2, R2, R3, c[0x0][0x178] ;  /* 0x00005e0002027625 */ /* 0x000fca00078e0003 */
[----:B------:R0:W-:Y:S02]  /*08b0*/  STG.E.U16 [R2.64], R17 ;  /* 0x0000001102007986 */ /* 0x0001e4000c101506 */
.L_x_11806:
[----:B------:R-:W-:-:S13]  /*08c0*/  ISETP.GE.AND P0, PT, R13, R12, PT ;  /* 0x0000000c0d00720c */ /* 0x000fda0003f06270 */
[----:B------:R-:W-:Y:S05]  /*08d0*/  @P0 BRA `(.L_x_11808) ;  /* 0x000000d000000947 */ /* 0x000fea0003800000 */
[----:B0-----:R-:W-:Y:S01]  /*08e0*/  IMAD.IADD R2, R0, 0x1, R13 ;  /* 0x0000000100027824 */ /* 0x001fe200078e020d */
[----:B------:R-:W-:Y:S01]  /*08f0*/  IADD3 R13, R13, 0x80, RZ ;  /* 0x000000800d0d7810 */ /* 0x000fe20007ffe0ff */
[----:B------:R-:W-:-:S04]  /*0900*/  IMAD.MOV.U32 R3, RZ, RZ, 0x2 ;  /* 0x00000002ff037424 */ /* 0x000fc800078e00ff */
[----:B------:R-:W-:-:S05]  /*0910*/  IMAD.WIDE.U32 R2, R2, R3, c[0x0][0x178] ;  /* 0x00005e0002027625 */ /* 0x000fca00078e0003 */
[----:B------:R0:W-:Y:S02]  /*0920*/  STG.E.U16 [R2.64], R7 ;  /* 0x0000000702007986 */ /* 0x0001e4000c101506 */
.L_x_11807:
        /* <DEDUP_REMOVED lines=8> */
.L_x_11808:
[----:B------:R-:W-:Y:S05]  /*09b0*/  BSYNC B1 ;  /* 0x0000000000017941 */ /* 0x000fea0003800000 */
.L_x_11804:
[----:B------:R-:W-:-:S13]  /*09c0*/  ISETP.GE.AND P0, PT, R13, R12, PT ;  /* 0x0000000c0d00720c */ /* 0x000fda0003f06270 */
[----:B0-----:R-:W-:Y:S01]  /*09d0*/  @!P0 IMAD.IADD R2, R0, 0x1, R13 ;  /* 0x0000000100028824 */ /* 0x001fe200078e020d */
[----:B------:R-:W-:Y:S01]  /*09e0*/  @!P0 IADD3 R13, R13, 0x80, RZ ;  /* 0x000000800d0d8810 */ /* 0x000fe20007ffe0ff */
[----:B------:R-:W-:-:S04]  /*09f0*/  @!P0 IMAD.MOV.U32 R3, RZ, RZ, 0x2 ;  /* 0x00000002ff038424 */ /* 0x000fc800078e00ff */
[----:B------:R-:W-:-:S05]  /*0a00*/  @!P0 IMAD.WIDE.U32 R2, R2, R3, c[0x0][0x178] ;  /* 0x00005e0002028625 */ /* 0x000fca00078e0003 */
[----:B------:R0:W-:Y:S02]  /*0a10*/  @!P0 STG.E.U16 [R2.64], R20 ;  /* 0x0000001402008986 */ /* 0x0001e4000c101506 */
.L_x_11809:
[----:B------:R-:W-:Y:S05]  /*0a20*/  BSYNC B0 ;  /* 0x0000000000007941 */ /* 0x000fea0003800000 */
.L_x_11803:
        /* <DEDUP_REMOVED lines=8> */
.L_x_11810:
        /* <DEDUP_REMOVED lines=13> */
.L_x_34140:


//--------------------- .text._ZN2at6native29vectorized_elementwise_kernelILi8EZZZNS0_21clamp_min_kernel_cudaERNS_18TensorIteratorBaseERKN3c106ScalarEENKUlvE_clEvENKUlvE3_clEvEUlsE_St5arrayIPcLm2EEEEviT0_T1_ --------------------------
	.section	.text._ZN2at6native29vectorized_elementwise_kernelILi8EZZZNS0_21clamp_min_kernel_cudaERNS_18TensorIteratorBaseERKN3c106ScalarEENKUlvE_clEvENKUlvE3_clEvEUlsE_St5arrayIPcLm2EEEEviT0_T1_,"ax",@progbits
	.sectioninfo	@"SHI_REGISTERS=4"
	.align	128
        .global         _ZN2at6native29vectorized_elementwise_kernelILi8EZZZNS0_21clamp_min_kernel_cudaERNS_18TensorIteratorBaseERKN3c106ScalarEENKUlvE_clEvENKUlvE3_clEvEUlsE_St5arrayIPcLm2EEEEviT0_T1_
        .type           _ZN2at6native29vectorized_elementwise_kernelILi8EZZZNS0_21clamp_min_kernel_cudaERNS_18TensorIteratorBaseERKN3c106ScalarEENKUlvE_clEvENKUlvE3_clEvEUlsE_St5arrayIPcLm2EEEEviT0_T1_,@function
        .size           _ZN2at6native29vectorized_elementwise_kernelILi8EZZZNS0_21clamp_min_kernel_cudaERNS_18TensorIteratorBaseERKN3c106ScalarEENKUlvE_clEvENKUlvE3_clEvEUlsE_St5arrayIPcLm2EEEEviT0_T1_,(.L_x_34141 - _ZN2at6native29vectorized_elementwise_kernelILi8EZZZNS0_21clamp_min_kernel_cudaERNS_18TensorIteratorBaseERKN3c106ScalarEENKUlvE_clEvENKUlvE3_clEvEUlsE_St5arrayIPcLm2EEEEviT0_T1_)
        .other          _ZN2at6native29vectorized_elementwise_kernelILi8EZZZNS0_21clamp_min_kernel_cudaERNS_18TensorIteratorBaseERKN3c106ScalarEENKUlvE_clEvENKUlvE3_clEvEUlsE_St5arrayIPcLm2EEEEviT0_T1_,@"STO_CUDA_ENTRY STV_DEFAULT"
_ZN2at6native29vectorized_elementwise_kernelILi8EZZZNS0_21clamp_min_kernel_cudaERNS_18TensorIteratorBaseERKN3c106ScalarEENKUlvE_clEvENKUlvE3_clEvEUlsE_St5arrayIPcLm2EEEEviT0_T1_:
.text._ZN2at6native29vectorized_elementwise_kernelILi8EZZZNS0_21clamp_min_kernel_cudaERNS_18TensorIteratorBaseERKN3c106ScalarEENKUlvE_clEvENKUlvE3_clEvEUlsE_St5arrayIPcLm2EEEEviT0_T1_:
[----:B------:R-:W-:Y:S02]  /*0000*/  MOV R1, c[0x0][0x28] ;  /* 0x00000a0000017a02 */ /* 0x000fe40000000f00 */
[----:B------:R-:W-:Y:S05]  /*0010*/  EXIT ;  /* 0x000000000000794d */ /* 0x000fea0003800000 */
.L_x_11811:
        /* <DEDUP_REMOVED lines=14> */
.L_x_34141:


//--------------------- .text._ZN2at6native18elementwise_kernelILi128ELi4EZNS0_15gpu_kernel_implIZZZNS0_21clamp_min_kernel_cudaERNS_18TensorIteratorBaseERKN3c106ScalarEENKUlvE_clEvENKUlvE2_clEvEUllE_EEvS4_RKT_EUliE_EEviT1_ --------------------------
	.section	.text._ZN2at6native18elementwise_kernelILi128ELi4EZNS0_15gpu_kernel_implIZZZNS0_21clamp_min_kernel_cudaERNS_18TensorIteratorBaseERKN3c106ScalarEENKUlvE_clEvENKUlvE2_clEvEUllE_EEvS4_RKT_EUliE_EEviT1_,"ax",@progbits
	.sectioninfo	@"SHI_REGISTERS=26"
	.align	128
        .global         _ZN2at6native18elementwise_kernelILi128ELi4EZNS0_15gpu_kernel_implIZZZNS0_21clamp_min_kernel_cudaERNS_18TensorIteratorBaseERKN3c106ScalarEENKUlvE_clEvENKUlvE2_clEvEUllE_EEvS4_RKT_EUliE_EEviT1_
        .type           _ZN2at6native18elementwise_kernelILi128ELi4EZNS0_15gpu_kernel_implIZZZNS0_21clamp_min_kernel_cudaERNS_18TensorIteratorBaseERKN3c106ScalarEENKUlvE_clEvENKUlvE2_clEvEUllE_EEvS4_RKT_EUliE_EEviT1_,@function
        .size           _ZN2at6native18elementwise_kernelILi128ELi4EZNS0_15gpu_kernel_implIZZZNS0_21clamp_min_kernel_cudaERNS_18TensorIteratorBaseERKN3c106ScalarEENKUlvE_clEvENKUlvE2_clEvEUllE_EEvS4_RKT_EUliE_EEviT1_,(.L_x_34142 - _ZN2at6native18elementwise_kernelILi128ELi4EZNS0_15gpu_kernel_implIZZZNS0_21clamp_min_kernel_cudaERNS_18TensorIteratorBaseERKN3c106ScalarEENKUlvE_clEvENKUlvE2_clEvEUllE_EEvS4_RKT_EUliE_EEviT1_)
        .other          _ZN2at6native18elementwise_kernelILi128ELi4EZNS0_15gpu_kernel_implIZZZNS0_21clamp_min_kernel_cudaERNS_18TensorIteratorBaseERKN3c106ScalarEENKUlvE_clEvENKUlvE2_clEvEUllE_EEvS4_RKT_EUliE_EEviT1_,@"STO_CUDA_ENTRY STV_DEFAULT"
_ZN2at6native18elementwise_kernelILi128ELi4EZNS0_15gpu_kernel_implIZZZNS0_21clamp_min_kernel_cudaERNS_18TensorIteratorBaseERKN3c106ScalarEENKUlvE_clEvENKUlvE2_clEvEUllE_EEvS4_RKT_EUliE_EEviT1_:
.text._ZN2at6native18elementwise_kernelILi128ELi4EZNS0_15gpu_kernel_implIZZZNS0_21clamp_min_kernel_cudaERNS_18TensorIteratorBaseERKN3c106ScalarEENKUlvE_clEvENKUlvE2_clEvEUllE_EEvS4_RKT_EUliE_EEviT1_:
        /* <DEDUP_REMOVED lines=237> */
.L_x_11814:
        /* <DEDUP_REMOVED lines=19> */
.L_x_11818:
[----:B------:R0:W5:Y:S01]  /*1000*/  LDG.E.U8 R2, [R4.64] ;  /* 0x0000002404027981 */ /* 0x000162000c1e1100 */
[----:B------:R-:W-:Y:S01]  /*1010*/  IMAD.MOV.U32 R3, RZ, RZ, RZ ;  /* 0x000000ffff037224 */ /* 0x000fe200078e00ff */
[----:B------:R-:W-:Y:S05]  /*1020*/  BRA `(.L_x_11820) ;  /* 0x00000d5000007947 */ /* 0x000fea0003800000 */
.L_x_11817:
        /* <DEDUP_REMOVED lines=8> */
.L_x_11822:
[----:B------:R-:W2:Y:S02]  /*10b0*/  LDG.E R2, [R4.64] ;  /* 0x0000002404027981 */ /* 0x000ea4000c1e1900 */
[----:B--2---:R-:W-:Y:S01]  /*10c0*/  SHF.R.S32.HI R3, RZ, 0x1f, R2 ;  /* 0x0000001fff037819 */ /* 0x004fe20000011402 */
[----:B------:R-:W-:Y:S05]  /*10d0*/  BRA `(.L_x_11820) ;  /* 0x00000ca000007947 */ /* 0x000fea0003800000 */
.L_x_11821:
[----:B------:R-:W2:Y:S02]  /*10e0*/  LDG.E.S16 R2, [R4.64] ;  /* 0x0000002404027981 */ /* 0x000ea4000c1e1700 */
[----:B--2---:R-:W-:Y:S01]  /*10f0*/  SHF.R.S32.HI R3, RZ, 0x1f, R2 ;  /* 0x0000001fff037819 */ /* 0x004fe20000011402 */
[----:B------:R-:W-:Y:S05]  /*1100*/  BRA `(.L_x_11820) ;  /* 0x00000c7000007947 */ /* 0x000fea0003800000 */
.L_x_11816:
        /* <DEDUP_REMOVED lines=9> */
.L_x_11824:
[----:B------:R-:W2:Y:S02]  /*11a0*/  LDG.E.U16 R4, [R4.64] ;  /* 0x0000002404047981 */ /* 0x000ea4000c1e1500 */
[----:B--2---:R-:W-:-:S06]  /*11b0*/  HADD2.F32 R2, -RZ, R4.H0_H0 ;  /* 0x20000004ff027230 */ /* 0x004fcc0000004100 */
[----:B------:R-:W0:Y:S01]  /*11c0*/  F2I.S64.TRUNC R2, R2 ;  /* 0x0000000200027311 */ /* 0x000e22000020d900 */
[----:B------:R-:W-:Y:S05]  /*11d0*/  BRA `(.L_x_11820) ;  /* 0x00000ba000007947 */ /* 0x000fea0003800000 */
.L_x_11823:
        /* <DEDUP_REMOVED lines=9> */
.L_x_11826:
[----:B------:R-:W2:Y:S02]  /*1270*/  LDG.E.U16 R4, [R4.64] ;  /* 0x0000002404047981 */ /* 0x000ea4000c1e1500 */
[----:B--2---:R-:W-:-:S06]  /*1280*/  HADD2.F32 R2, -RZ, R4.H0_H0 ;  /* 0x20000004ff027230 */ /* 0x004fcc0000004100 */
[----:B------:R-:W0:Y:S01]  /*1290*/  F2I.S64.TRUNC R2, R2 ;  /* 0x0000000200027311 */ /* 0x000e22000020d900 */
[----:B------:R-:W-:Y:S05]  /*12a0*/  BRA `(.L_x_11820) ;  /* 0x00000ad000007947 */ /* 0x000fea0003800000 */
.L_x_11825:
[----:B------:R-:W2:Y:S02]  /*12b0*/  LDG.E.64 R2, [R4.64] ;  /* 0x0000002404027981 */ /* 0x000ea4000c1e1b00 */
[----:B--2---:R-:W0:Y:S01]  /*12c0*/  F2I.S64.F64.TRUNC R2, R2 ;  /* 0x0000000200027311 */ /* 0x004e22000030d900 */
[----:B------:R-:W-:Y:S05]  /*12d0*/  BRA `(.L_x_11820) ;  /* 0x00000aa000007947 */ /* 0x000fea0003800000 */
.L_x_11815:
        /* <DEDUP_REMOVED lines=13> */
.L_x_11829:
[----:B------:R-:W2:Y:S02]  /*13b0*/  LDG.E.64 R2, [R4.64] ;  /* 0x0000002404027981 */ /* 0x000ea4000c1e1b00 */
[----:B--2---:R-:W0:Y:S01]  /*13c0*/  F2I.S64.F64.TRUNC R2, R2 ;  /* 0x0000000200027311 */ /* 0x004e22000030d900 */
[----:B------:R-:W-:Y:S05]  /*13d0*/  BRA `(.L_x_11820) ;  /* 0x000009a000007947 */ /* 0x000fea0003800000 */
.L_x_11828:
        /* <DEDUP_REMOVED lines=27> */
.L_x_11831:
        /* <DEDUP_REMOVED lines=14> */
.L_x_11830:
[----:B------:R-:W2:Y:S02]  /*1670*/  LDG.E.U16 R2, [R4.64] ;  /* 0x0000002404027981 */ /* 0x000ea4000c1e1500 */
[----:B--2---:R-:W-:-:S06]  /*1680*/  PRMT R2, RZ, 0x5410, R2 ;  /* 0x00005410ff027816 */ /* 0x004fcc0000000002 */
[----:B------:R-:W0:Y:S01]  /*1690*/  F2I.S64.TRUNC R2, R2 ;  /* 0x0000000200027311 */ /* 0x000e22000020d900 */
[----:B------:R-:W-:Y:S05]  /*16a0*/  BRA `(.L_x_11820) ;  /* 0x000006d000007947 */ /* 0x000fea0003800000 */
.L_x_11827:
        /* <DEDUP_REMOVED lines=11> */
.L_x_11834:
        /* <DEDUP_REMOVED lines=21> */
.L_x_11838:
[----:B------:R-:W-:Y:S05]  /*18b0*/  BSYNC B1 ;  /* 0x0000000000017941 */ /* 0x000fea0003800000 */
.L_x_11837:
[----:B------:R-:W-:Y:S01]  /*18c0*/  IMAD.SHL.U32 R2, R2, 0x100000, RZ ;  /* 0x0010000002027824 */ /* 0x000fe200078e00ff */
[----:B------:R-:W-:-:S04]  /*18d0*/  LEA R3, R0, 0x3b800000, 0x17 ;  /* 0x3b80000000037811 */ /* 0x000fc800078eb8ff */
[----:B------:R-:W-:Y:S02]  /*18e0*/  LOP3.LUT R2, R3, R2, R4, 0xfe, !PT ;  /* 0x0000000203027212 */ /* 0x000fe400078efe04 */
.L_x_11836:
[----:B------:R-:W-:Y:S05]  /*18f0*/  BSYNC B0 ;  /* 0x0000000000007941 */ /* 0x000fea0003800000 */
.L_x_11835:
[----:B------:R-:W0:Y:S01]  /*1900*/  F2I.S64.TRUNC R2, R2 ;  /* 0x0000000200027311 */ /* 0x000e22000020d900 */
[----:B------:R-:W-:Y:S05]  /*1910*/  BRA `(.L_x_11820) ;  /* 0x0000046000007947 */ /* 0x000fea0003800000 */
.L_x_11833:
        /* <DEDUP_REMOVED lines=21> */
.L_x_11842:
[----:B------:R-:W-:Y:S05]  /*1a70*/  BSYNC B1 ;  /* 0x0000000000017941 */ /* 0x000fea0003800000 */
.L_x_11841:
[----:B------:R-:W-:Y:S01]  /*1a80*/  IMAD.SHL.U32 R2, R2, 0x200000, RZ ;  /* 0x0020000002027824 */ /* 0x000fe200078e00ff */
[----:B------:R-:W-:-:S04]  /*1a90*/  LEA R3, R0, 0x37800000, 0x17 ;  /* 0x3780000000037811 */ /* 0x000fc800078eb8ff */
[----:B------:R-:W-:Y:S02]  /*1aa0*/  LOP3.LUT R2, R3, R2, R4, 0xfe, !PT ;  /* 0x0000000203027212 */ /* 0x000fe400078efe04 */
.L_x_11840:
[----:B------:R-:W-:Y:S05]  /*1ab0*/  BSYNC B0 ;  /* 0x0000000000007941 */ /* 0x000fea0003800000 */
.L_x_11839:
[----:B------:R-:W0:Y:S01]  /*1ac0*/  F2I.S64.TRUNC R2, R2 ;  /* 0x0000000200027311 */ /* 0x000e22000020d900 */
[----:B------:R-:W-:Y:S05]  /*1ad0*/  BRA `(.L_x_11820) ;  /* 0x000002a000007947 */ /* 0x000fea0003800000 */
.L_x_11832:
        /* <DEDUP_REMOVED lines=14> */
.L_x_11846:
[----:B------:R-:W-:Y:S05]  /*1bc0*/  BSYNC B0 ;  /* 0x0000000000007941 */ /* 0x000fea0003800000 */
.L_x_11845:
[----:B------:R-:W0:Y:S01]  /*1bd0*/  F2I.S64.TRUNC R2, R2 ;  /* 0x0000000200027311 */ /* 0x000e22000020d900 */
[----:B------:R-:W-:Y:S05]  /*1be0*/  BRA `(.L_x_11820) ;  /* 0x0000019000007947 */ /* 0x000fea0003800000 */
.L_x_11819:
        /* <DEDUP_REMOVED lines=21> */
.L_x_11844:
[----:B------:R0:W5:Y:S01]  /*1d40*/  LDG.E.64 R2, [R4.64] ;  /* 0x0000002404027981 */ /* 0x000162000c1e1b00 */
[----:B------:R-:W-:Y:S05]  /*1d50*/  BRA `(.L_x_11820) ;  /* 0x0000002000007947 */ /* 0x000fea0003800000 */
.L_x_11843:
[----:B------:R0:W5:Y:S01]  /*1d60*/  LDG.E R2, [R4.64] ;  /* 0x0000002404027981 */ /* 0x000162000c1e1900 */
[----:B------:R-:W-:-:S03]  /*1d70*/  IMAD.MOV.U32 R3, RZ, RZ, RZ ;  /* 0x000000ffff037224 */ /* 0x000fc600078e00ff */
.L_x_11820:
[----:B0-----:R-:W0:Y:S01]  /*1d80*/  LDC.U8 R4, c[0x0][0x380] ;  /* 0x0000e000ff047b82 */ /* 0x001e220000000000 */
[----:B-----5:R-:W-:-:S04]  /*1d90*/  ISETP.GT.U32.AND P0, PT, R2, c[0x0][0x370], PT ;  /* 0x0000dc0002007a0c */ /* 0x020fc80003f04070 */
[----:B------:R-:W-:-:S04]  /*1da0*/  ISETP.GT.AND.EX P0, PT, R3, c[0x0][0x374], PT, P0 ;  /* 0x0000dd0003007a0c */ /* 0x000fc80003f04300 */
        /* <DEDUP_REMOVED lines=16> */
.L_x_11850:
[----:B------:R0:W-:Y:S01]  /*1eb0*/  STG.E.U8 [R16.64], R5 ;  /* 0x0000000510007986 */ /* 0x0001e2000c101124 */
[----:B------:R-:W-:Y:S05]  /*1ec0*/  BRA `(.L_x_11852) ;  /* 0x00000d7000007947 */ /* 0x000fea0003800000 */
.L_x_11849:
        /* <DEDUP_REMOVED lines=8> */
.L_x_11854:
[----:B------:R0:W-:Y:S01]  /*1f50*/  STG.E [R16.64], R5 ;  /* 0x0000000510007986 */ /* 0x0001e2000c101924 */
[----:B------:R-:W-:Y:S05]  /*1f60*/  BRA `(.L_x_11852) ;  /* 0x00000cd000007947 */ /* 0x000fea0003800000 */
.L_x_11853:
[----:B------:R0:W-:Y:S01]  /*1f70*/  STG.E.U16 [R16.64], R5 ;  /* 0x0000000510007986 */ /* 0x0001e2000c101524 */
[----:B------:R-:W-:Y:S05]  /*1f80*/  BRA `(.L_x_11852) ;  /* 0x00000cb000007947 */ /* 0x000fea0003800000 */
.L_x_11848:
        /* <DEDUP_REMOVED lines=9> */
.L_x_11856:
[----:B------:R-:W0:Y:S02]  /*2020*/  I2F.S64 R0, R2 ;  /* 0x0000000200007312 */ /* 0x000e240000301400 */
[----:B0-----:R-:W-:-:S05]  /*2030*/  F2FP.PACK_AB R0, RZ, R0 ;  /* 0x00000000ff00723e */ /* 0x001fca00000000ff */
[----:B------:R0:W-:Y:S01]  /*2040*/  STG.E.U16 [R16.64], R0 ;  /* 0x0000000010007986 */ /* 0x0001e2000c101524 */
[----:B------:R-:W-:Y:S05]  /*2050*/  BRA `(.L_x_11852) ;  /* 0x00000be000007947 */ /* 0x000fea0003800000 */
.L_x_11855:
        /* <DEDUP_REMOVED lines=10> */
.L_x_11858:
[----:B------:R-:W0:Y:S02]  /*2100*/  I2F.S64 R2, R2 ;  /* 0x0000000200027312 */ /* 0x000e240000301400 */
[----:B0-----:R-:W-:-:S04]  /*2110*/  F2FP.PACK_AB R3, RZ, R2 ;  /* 0x00000002ff03723e */ /* 0x001fc800000000ff */
[----:B------:R-:W-:-:S05]  /*2120*/  PRMT R3, R3, 0x5410, RZ ;  /* 0x0000541003037816 */ /* 0x000fca00000000ff */
[----:B------:R0:W-:Y:S01]  /*2130*/  STG.E [R16.64], R3 ;  /* 0x0000000310007986 */ /* 0x0001e2000c101924 */
[----:B------:R-:W-:Y:S05]  /*2140*/  BRA `(.L_x_11852) ;  /* 0x00000af000007947 */ /* 0x000fea0003800000 */
.L_x_11857:
[----:B------:R-:W0:Y:S02]  /*2150*/  I2F.F64.S64 R2, R2 ;  /* 0x0000000200027312 */ /* 0x000e240000301c00 */
[----:B0-----:R0:W-:Y:S01]  /*2160*/  STG.E.64 [R16.64], R2 ;  /* 0x0000000210007986 */ /* 0x0011e2000c101b24 */
[----:B------:R-:W-:Y:S05]  /*2170*/  BRA `(.L_x_11852) ;  /* 0x00000ac000007947 */ /* 0x000fea0003800000 */
.L_x_11847:
        /* <DEDUP_REMOVED lines=13> */
.L_x_11861:
[----:B------:R-:W0:Y:S01]  /*2250*/  I2F.F64.S64 R4, R2 ;  /* 0x0000000200047312 */ /* 0x000e220000301c00 */
[----:B------:R-:W-:-:S05]  /*2260*/  CS2R R6, SRZ ;  /* 0x0000000000067805 */ /* 0x000fca000001ff00 */
[----:B0-----:R0:W-:Y:S01]  /*2270*/  STG.E.128 [R16.64], R4 ;  /* 0x0000000410007986 */ /* 0x0011e2000c101d24 */
[----:B------:R-:W-:Y:S05]  /*2280*/  BRA `(.L_x_11852) ;  /* 0x000009b000007947 */ /* 0x000fea0003800000 */
.L_x_11860:
        /* <DEDUP_REMOVED lines=21> */
.L_x_11865:
[----:B------:R-:W-:Y:S05]  /*23e0*/  BSYNC B0 ;  /* 0x0000000000007941 */ /* 0x000fea0003800000 */
.L_x_11864:
[----:B------:R-:W-:-:S05]  /*23f0*/  LOP3.LUT R5, R0, R5, RZ, 0xfc, !PT ;  /* 0x0000000500057212 */ /* 0x000fca00078efcff */
[----:B------:R0:W-:Y:S01]  /*2400*/  STG.E.U8 [R16.64], R5 ;  /* 0x0000000510007986 */ /* 0x0001e2000c101124 */
[----:B------:R-:W-:Y:S05]  /*2410*/  BRA `(.L_x_11852) ;  /* 0x0000082000007947 */ /* 0x000fea0003800000 */
.L_x_11863:
        /* <DEDUP_REMOVED lines=13> */
.L_x_11867:
[----:B------:R-:W-:Y:S01]  /*24f0*/  IMAD.MOV.U32 R0, RZ, RZ, 0x7f ;  /* 0x0000007fff007424 */ /* 0x000fe200078e00ff */
[----:B------:R-:W-:-:S04]  /*2500*/  ISETP.GT.U32.AND P0, PT, R4, 0x7f800000, PT ;  /* 0x7f8000000400780c */ /* 0x000fc80003f04070 */
[----:B------:R-:W-:-:S04]  /*2510*/  SEL R0, R0, 0x7c, P0 ;  /* 0x0000007c00007807 */ /* 0x000fc80000000000 */
.L_x_11868:
[----:B------:R-:W-:Y:S05]  /*2520*/  BSYNC B0 ;  /* 0x0000000000007941 */ /* 0x000fea0003800000 */
.L_x_11866:
[----:B------:R-:W-:-:S04]  /*2530*/  LOP3.LUT R2, R3, 0x80000000, RZ, 0xc0, !PT ;  /* 0x8000000003027812 */ /* 0x000fc800078ec0ff */
[----:B------:R-:W-:-:S04]  /*2540*/  SHF.R.U32.HI R3, RZ, 0x18, R2 ;  /* 0x00000018ff037819 */ /* 0x000fc80000011602 */
[----:B------:R-:W-:-:S05]  /*2550*/  LOP3.LUT R3, R0, R3, RZ, 0xfc, !PT ;  /* 0x0000000300037212 */ /* 0x000fca00078efcff */
[----:B------:R0:W-:Y:S01]  /*2560*/  STG.E.U8 [R16.64], R3 ;  /* 0x0000000310007986 */ /* 0x0001e2000c101124 */
[----:B------:R-:W-:Y:S05]  /*2570*/  BRA `(.L_x_11852) ;  /* 0x000006c000007947 */ /* 0x000fea0003800000 */
.L_x_11862:
[----:B------:R-:W0:Y:S02]  /*2580*/  I2F.S64 R0, R2 ;  /* 0x0000000200007312 */ /* 0x000e240000301400 */
[----:B0-----:R-:W-:-:S05]  /*2590*/  F2FP.BF16.PACK_AB R0, RZ, R0 ;  /* 0x00000000ff00723e */ /* 0x001fca00000010ff */
[----:B------:R0:W-:Y:S01]  /*25a0*/  STG.E.U16 [R16.64], R0 ;  /* 0x0000000010007986 */ /* 0x0001e2000c101524 */
[----:B------:R-:W-:Y:S05]  /*25b0*/  BRA `(.L_x_11852) ;  /* 0x0000068000007947 */ /* 0x000fea0003800000 */
.L_x_11859:
        /* <DEDUP_REMOVED lines=10> */
.L_x_11871:
        /* <DEDUP_REMOVED lines=17> */
.L_x_11874:
[----:B------:R-:W-:-:S04]  /*2770*/  LOP3.LUT R2, R3, 0x80000000, RZ, 0xc0, !PT ;  /* 0x8000000003027812 */ /* 0x000fc800078ec0ff */
[----:B------:R-:W-:-:S04]  /*2780*/  SHF.R.U32.HI R3, RZ, 0x18, R2 ;  /* 0x00000018ff037819 */ /* 0x000fc80000011602 */
[----:B------:R-:W-:-:S04]  /*2790*/  LOP3.LUT R0, R0, R3, RZ, 0xfc, !PT ;  /* 0x0000000300007212 */ /* 0x000fc800078efcff */
[----:B------:R-:W-:Y:S02]  /*27a0*/  PRMT R8, R0, 0x7610, R8 ;  /* 0x0000761000087816 */ /* 0x000fe40000000008 */
.L_x_11873:
[----:B------:R-:W-:Y:S05]  /*27b0*/  BSYNC B0 ;  /* 0x0000000000007941 */ /* 0x000fea0003800000 */
.L_x_11872:
[----:B------:R0:W-:Y:S01]  /*27c0*/  STG.E.U8 [R16.64], R8 ;  /* 0x0000000810007986 */ /* 0x0001e2000c101124 */
[----:B------:R-:W-:Y:S05]  /*27d0*/  BRA `(.L_x_11852) ;  /* 0x0000046000007947 */ /* 0x000fea0003800000 */
.L_x_11870:
        /* <DEDUP_REMOVED lines=17> */
.L_x_11877:
[----:B------:R-:W-:-:S04]  /*28f0*/  LOP3.LUT R2, R3, 0x80000000, RZ, 0xc0, !PT ;  /* 0x8000000003027812 */ /* 0x000fc800078ec0ff */
[----:B------:R-:W-:-:S04]  /*2900*/  SHF.R.U32.HI R3, RZ, 0x18, R2 ;  /* 0x00000018ff037819 */ /* 0x000fc80000011602 */
[----:B------:R-:W-:-:S04]  /*2910*/  LOP3.LUT R0, R0, R3, RZ, 0xfc, !PT ;  /* 0x0000000300007212 */ /* 0x000fc800078efcff */
[----:B------:R-:W-:Y:S02]  /*2920*/  PRMT R8, R0, 0x7610, R8 ;  /* 0x0000761000087816 */ /* 0x000fe40000000008 */
.L_x_11876:
[----:B------:R-:W-:Y:S05]  /*2930*/  BSYNC B0 ;  /* 0x0000000000007941 */ /* 0x000fea0003800000 */
.L_x_11875:
[----:B------:R0:W-:Y:S01]  /*2940*/  STG.E.U8 [R16.64], R8 ;  /* 0x0000000810007986 */ /* 0x0001e2000c101124 */
[----:B------:R-:W-:Y:S05]  /*2950*/  BRA `(.L_x_11852) ;  /* 0x000002e000007947 */ /* 0x000fea0003800000 */
.L_x_11869:
        /* <DEDUP_REMOVED lines=23> */
.L_x_11851:
        /* <DEDUP_REMOVED lines=20> */
.L_x_11879:
[----:B------:R0:W-:Y:S01]  /*2c10*/  STG.E.64 [R16.64], R2 ;  /* 0x0000000210007986 */ /* 0x0001e2000c101b24 */
[----:B------:R-:W-:Y:S05]  /*2c20*/  BRA `(.L_x_11852) ;  /* 0x0000001000007947 */ /* 0x000fea0003800000 */
.L_x_11878:
[----:B------:R0:W-:Y:S02]  /*2c30*/  STG.E [R16.64], R5 ;  /* 0x0000000510007986 */ /* 0x0001e4000c101924 */
.L_x_11852:
[----:B------:R-:W-:-:S05]  /*2c40*/  IMAD R18, R18, 0x200, R23 ;  /* 0x0000020012127824 */ /* 0x000fca00078e0217 */
[----:B------:R-:W-:Y:S02]  /*2c50*/  IADD3 R19, R18, 0x80, RZ ;  /* 0x0000008012137810 */ /* 0x000fe40007ffe0ff */
.L_x_11813:
[----:B------:R-:W-:Y:S05]  /*2c60*/  BSYNC B6 ;  /* 0x0000000000067941 */ /* 0x000fea0003800000 */
.L_x_11812:
        /* <DEDUP_REMOVED lines=231> */
.L_x_11882:
        /* <DEDUP_REMOVED lines=19> */
.L_x_11886:
[----:B------:R0:W5:Y:S01]  /*3c10*/  LDG.E.U8 R2, [R4.64] ;  /* 0x0000002404027981 */ /* 0x000162000c1e1100 */
[----:B------:R-:W-:Y:S01]  /*3c20*/  IMAD.MOV.U32 R3, RZ, RZ, RZ ;  /* 0x000000ffff037224 */ /* 0x000fe200078e00ff */
[----:B------:R-:W-:Y:S05]  /*3c30*/  BRA `(.L_x_11888) ;  /* 0x00000d5000007947 */ /* 0x000fea0003800000 */
.L_x_11885:
        /* <DEDUP_REMOVED lines=8> */
.L_x_11890:
[----:B------:R-:W2:Y:S02]  /*3cc0*/  LDG.E R2, [R4.64] ;  /* 0x0000002404027981 */ /* 0x000ea4000c1e1900 */
[----:B--2---:R-:W-:Y:S01]  /*3cd0*/  SHF.R.S32.HI R3, RZ, 0x1f, R2 ;  /* 0x0000001fff037819 */ /* 0x004fe20000011402 */
[----:B------:R-:W-:Y:S05]  /*3ce0*/  BRA `(.L_x_11888) ;  /* 0x00000ca000007947 */ /* 0x000fea0003800000 */
.L_x_11889:
[----:B------:R-:W2:Y:S02]  /*3cf0*/  LDG.E.S16 R2, [R4.64] ;  /* 0x0000002404027981 */ /* 0x000ea4000c1e1700 */
[----:B--2---:R-:W-:Y:S01]  /*3d00*/  SHF.R.S32.HI R3, RZ, 0x1f, R2 ;  /* 0x0000001fff037819 */ /* 0x004fe20000011402 */
[----:B------:R-:W-:Y:S05]  /*3d10*/  BRA `(.L_x_11888) ;  /* 0x00000c7000007947 */ /* 0x000fea0003800000 */
.L_x_11884:
        /* <DEDUP_REMOVED lines=9> */
.L_x_11892:
[----:B------:R-:W2:Y:S02]  /*3db0*/  LDG.E.U16 R4, [R4.64] ;  /* 0x0000002404047981 */ /* 0x000ea4000c1e1500 */
[----:B--2---:R-:W-:-:S06]  /*3dc0*/  HADD2.F32 R2, -RZ, R4.H0_H0 ;  /* 0x20000004ff027230 */ /* 0x004fcc0000004100 */
[----:B------:R-:W0:Y:S01]  /*3dd0*/  F2I.S64.TRUNC R2, R2 ;  /* 0x0000000200027311 */ /* 0x000e22000020d900 */
[----:B------:R-:W-:Y:S05]  /*3de0*/  BRA `(.L_x_11888) ;  /* 0x00000ba000007947 */ /* 0x000fea0003800000 */
.L_x_11891:
        /* <DEDUP_REMOVED lines=9> */
.L_x_11894:
[----:B------:R-:W2:Y:S02]  /*3e80*/  LDG.E.U16 R4, [R4.64] ;  /* 0x0000002404047981 */ /* 0x000ea4000c1e1500 */
[----:B--2---:R-:W-:-:S06]  /*3e90*/  HADD2.F32 R2, -RZ, R4.H0_H0 ;  /* 0x20000004ff027230 */ /* 0x004fcc0000004100 */
[----:B------:R-:W0:Y:S01]  /*3ea0*/  F2I.S64.TRUNC R2, R2 ;  /* 0x0000000200027311 */ /* 0x000e22000020d900 */
[----:B------:R-:W-:Y:S05]  /*3eb0*/  BRA `(.L_x_11888) ;  /* 0x00000ad000007947 */ /* 0x000fea0003800000 */
.L_x_11893:
[----:B------:R-:W2:Y:S02]  /*3ec0*/  LDG.E.64 R2, [R4.64] ;  /* 0x0000002404027981 */ /* 0x000ea4000c1e1b00 */
[----:B--2---:R-:W0:Y:S01]  /*3ed0*/  F2I.S64.F64.TRUNC R2, R2 ;  /* 0x0000000200027311 */ /* 0x004e22000030d900 */
[----:B------:R-:W-:Y:S05]  /*3ee0*/  BRA `(.L_x_11888) ;  /* 0x00000aa000007947 */ /* 0x000fea0003800000 */
.L_x_11883:
        /* <DEDUP_REMOVED lines=13> */
.L_x_11897:
[----:B------:R-:W2:Y:S02]  /*3fc0*/  LDG.E.64 R2, [R4.64] ;  /* 0x0000002404027981 */ /* 0x000ea4000c1e1b00 */
[----:B--2---:R-:W0:Y:S01]  /*3fd0*/  F2I.S64.F64.TRUNC R2, R2 ;  /* 0x0000000200027311 */ /* 0x004e22000030d900 */
[----:B------:R-:W-:Y:S05]  /*3fe0*/  BRA `(.L_x_11888) ;  /* 0x000009a000007947 */ /* 0x000fea0003800000 */
.L_x_11896:
        /* <DEDUP_REMOVED lines=27> */
.L_x_11899:
        /* <DEDUP_REMOVED lines=14> */
.L_x_11898:
[----:B------:R-:W2:Y:S02]  /*4280*/  LDG.E.U16 R2, [R4.64] ;  /* 0x0000002404027981 */ /* 0x000ea4000c1e1500 */
[----:B--2---:R-:W-:-:S06]  /*4290*/  PRMT R2, RZ, 0x5410, R2 ;  /* 0x00005410ff027816 */ /* 0x004fcc0000000002 */
[----:B------:R-:W0:Y:S01]  /*42a0*/  F2I.S64.TRUNC R2, R2 ;  /* 0x0000000200027311 */ /* 0x000e22000020d900 */
[----:B------:R-:W-:Y:S05]  /*42b0*/  BRA `(.L_x_11888) ;  /* 0x000006d000007947 */ /* 0x000fea0003800000 */
.L_x_11895:
        /* <DEDUP_REMOVED lines=11> */
.L_x_11902:
        /* <DEDUP_REMOVED lines=21> */
.L_x_11906:
[----:B------:R-:W-:Y:S05]  /*44c0*/  BSYNC B1 ;  /* 0x0000000000017941 */ /* 0x000fea0003800000 */
.L_x_11905:
[----:B------:R-:W-:Y:S01]  /*44d0*/  IMAD.SHL.U32 R2, R2, 0x100000, RZ ;  /* 0x0010000002027824 */ /* 0x000fe200078e00ff */
[----:B------:R-:W-:-:S04]  /*44e0*/  LEA R3, R0, 0x3b800000, 0x17 ;  /* 0x3b80000000037811 */ /* 0x000fc800078eb8ff */
[----:B------:R-:W-:Y:S02]  /*44f0*/  LOP3.LUT R2, R3, R2, R4, 0xfe, !PT ;  /* 0x0000000203027212 */ /* 0x000fe400078efe04 */
.L_x_11904:
[----:B------:R-:W-:Y:S05]  /*4500*/  BSYNC B0 ;  /* 0x0000000000007941 */ /* 0x000fea0003800000 */
.L_x_11903:
[----:B------:R-:W0:Y:S01]  /*4510*/  F2I.S64.TRUNC R2, R2 ;  /* 0x0000000200027311 */ /* 0x000e22000020d900 */
[----:B------:R-:W-:Y:S05]  /*4520*/  BRA `(.L_x_11888) ;  /* 0x0000046000007947 */ /* 0x000fea0003800000 */
.L_x_11901:
        /* <DEDUP_REMOVED lines=21> */
.L_x_11910:
[----:B------:R-:W-:Y:S05]  /*4680*/  BSYNC B1 ;  /* 0x0000000000017941 */ /* 0x000fea0003800000 */
.L_x_11909:
[----:B------:R-:W-:Y:S01]  /*4690*/  IMAD.SHL.U32 R2, R2, 0x200000, RZ ;  /* 0x0020000002027824 */ /* 0x000fe200078e00ff */
[----:B------:R-:W-:-:S04]  /*46a0*/  LEA R3, R0, 0x37800000, 0x17 ;  /* 0x3780000000037811 */ /* 0x000fc800078eb8ff */
[----:B------:R-:W-:Y:S02]  /*46b0*/  LOP3.LUT R2, R3, R2, R4, 0xfe, !PT ;  /* 0x0000000203027212 */ /* 0x000fe400078efe04 */
.L_x_11908:
[----:B------:R-:W-:Y:S05]  /*46c0*/  BSYNC B0 ;  /* 0x0000000000007941 */ /* 0x000fea0003800000 */
.L_x_11907:
[----:B------:R-:W0:Y:S01]  /*46d0*/  F2I.S64.TRUNC R2, R2 ;  /* 0x0000000200027311 */ /* 0x000e22000020d900 */
[----:B------:R-:W-:Y:S05]  /*46e0*/  BRA `(.L_x_11888) ;  /* 0x000002a000007947 */ /* 0x000fea0003800000 */
.L_x_11900:
        /* <DEDUP_REMOVED lines=14> */
.L_x_11914:
[----:B------:R-:W-:Y:S05]  /*47d0*/  BSYNC B0 ;  /* 0x0000000000007941 */ /* 0x000fea0003800000 */
.L_x_11913:
[----:B------:R-:W0:Y:S01]  /*47e0*/  F2I.S64.TRUNC R2, R2 ;  /* 0x0000000200027311 */ /* 0x000e22000020d900 */
[----:B------:R-:W-:Y:S05]  /*47f0*/  BRA `(.L_x_11888) ;  /* 0x0000019000007947 */ /* 0x000fea0003800000 */
.L_x_11887:
        /* <DEDUP_REMOVED lines=21> */
.L_x_11912:
[----:B------:R0:W5:Y:S01]  /*4950*/  LDG.E.64 R2, [R4.64] ;  /* 0x0000002404027981 */ /* 0x000162000c1e1b00 */
[----:B------:R-:W-:Y:S05]  /*4960*/  BRA `(.L_x_11888) ;  /* 0x0000002000007947 */ /* 0x000fea0003800000 */
.L_x_11911:
[----:B------:R0:W5:Y:S01]  /*4970*/  LDG.E R2, [R4.64] ;  /* 0x0000002404027981 */ /* 0x000162000c1e1900 */
[----:B------:R-:W-:-:S03]  /*4980*/  IMAD.MOV.U32 R3, RZ, RZ, RZ ;  /* 0x000000ffff037224 */ /* 0x000fc600078e00ff */
.L_x_11888:
        /* <DEDUP_REMOVED lines=19> */
.L_x_11918:
[----:B------:R0:W-:Y:S01]  /*4ac0*/  STG.E.U8 [R16.64], R5 ;  /* 0x0000000510007986 */ /* 0x0001e2000c101124 */
[----:B------:R-:W-:Y:S05]  /*4ad0*/  BRA `(.L_x_11920) ;  /* 0x00000d7000007947 */ /* 0x000fea0003800000 */
.L_x_11917:
        /* <DEDUP_REMOVED lines=8> */
.L_x_11922:
[----:B------:R0:W-:Y:S01]  /*4b60*/  STG.E [R16.64], R5 ;  /* 0x0000000510007986 */ /* 0x0001e2000c101924 */
[----:B------:R-:W-:Y:S05]  /*4b70*/  BRA `(.L_x_11920) ;  /* 0x00000cd000007947 */ /* 0x000fea0003800000 */
.L_x_11921:
[----:B------:R0:W-:Y:S01]  /*4b80*/  STG.E.U16 [R16.64], R5 ;  /* 0x0000000510007986 */ /* 0x0001e2000c101524 */
[----:B------:R-:W-:Y:S05]  /*4b90*/  BRA `(.L_x_11920) ;  /* 0x00000cb000007947 */ /* 0x000fea0003800000 */
.L_x_11916:
        /* <DEDUP_REMOVED lines=9> */
.L_x_11924:
[----:B------:R-:W0:Y:S02]  /*4c30*/  I2F.S64 R0, R2 ;  /* 0x0000000200007312 */ /* 0x000e240000301400 */
[----:B0-----:R-:W-:-:S05]  /*4c40*/  F2FP.PACK_AB R0, RZ, R0 ;  /* 0x00000000ff00723e */ /* 0x001fca00000000ff */
[----:B------:R0:W-:Y:S01]  /*4c50*/  STG.E.U16 [R16.64], R0 ;  /* 0x0000000010007986 */ /* 0x0001e2000c101524 */
[----:B------:R-:W-:Y:S05]  /*4c60*/  BRA `(.L_x_11920) ;  /* 0x00000be000007947 */ /* 0x000fea0003800000 */
.L_x_11923:
        /* <DEDUP_REMOVED lines=10> */
.L_x_11926:
[----:B------:R-:W0:Y:S02]  /*4d10*/  I2F.S64 R2, R2 ;  /* 0x0000000200027312 */ /* 0x000e240000301400 */
[----:B0-----:R-:W-:-:S04]  /*4d20*/  F2FP.PACK_AB R3, RZ, R2 ;  /* 0x00000002ff03723e */ /* 0x001fc800000000ff */
[----:B------:R-:W-:-:S05]  /*4d30*/  PRMT R3, R3, 0x5410, RZ ;  /* 0x0000541003037816 */ /* 0x000fca00000000ff */
[----:B------:R0:W-:Y:S01]  /*4d40*/  STG.E [R16.64], R3 ;  /* 0x0000000310007986 */ /* 0x0001e2000c101924 */
[----:B------:R-:W-:Y:S05]  /*4d50*/  BRA `(.L_x_11920) ;  /* 0x00000af000007947 */ /* 0x000fea0003800000 */
.L_x_11925:
[----:B------:R-:W0:Y:S02]  /*4d60*/  I2F.F64.S64 R2, R2 ;  /* 0x0000000200027312 */ /* 0x000e240000301c00 */
[----:B0-----:R0:W-:Y:S01]  /*4d70*/  STG.E.64 [R16.64], R2 ;  /* 0x0000000210007986 */ /* 0x0011e2000c101b24 */
[----:B------:R-:W-:Y:S05]  /*4d80*/  BRA `(.L_x_11920) ;  /* 0x00000ac000007947 */ /* 0x000fea0003800000 */
.L_x_11915:
        /* <DEDUP_REMOVED lines=13> */
.L_x_11929:
[----:B------:R-:W0:Y:S01]  /*4e60*/  I2F.F64.S64 R4, R2 ;  /* 0x0000000200047312 */ /* 0x000e220000301c00 */
[----:B------:R-:W-:-:S05]  /*4e70*/  CS2R R6, SRZ ;  /* 0x0000000000067805 */ /* 0x000fca000001ff00 */
[----:B0-----:R0:W-:Y:S01]  /*4e80*/  STG.E.128 [R16.64], R4 ;  /* 0x0000000410007986 */ /* 0x0011e2000c101d24 */
[----:B------:R-:W-:Y:S05]  /*4e90*/  BRA `(.L_x_11920) ;  /* 0x000009b000007947 */ /* 0x000fea0003800000 */
.L_x_11928:
        /* <DEDUP_REMOVED lines=21> */
.L_x_11933:
[----:B------:R-:W-:Y:S05]  /*4ff0*/  BSYNC B0 ;  /* 0x0000000000007941 */ /* 0x000fea0003800000 */
.L_x_11932:
[----:B------:R-:W-:-:S05]  /*5000*/  LOP3.LUT R5, R0, R5, RZ, 0xfc, !PT ;  /* 0x0000000500057212 */ /* 0x000fca00078efcff */
[----:B------:R0:W-:Y:S01]  /*5010*/  STG.E.U8 [R16.64], R5 ;  /* 0x0000000510007986 */ /* 0x0001e2000c101124 */
[----:B------:R-:W-:Y:S05]  /*5020*/  BRA `(.L_x_11920) ;  /* 0x0000082000007947 */ /* 0x000fea0003800000 */
.L_x_11931:
        /* <DEDUP_REMOVED lines=13> */
.L_x_11935:
[----:B------:R-:W-:Y:S01]  /*5100*/  IMAD.MOV.U32 R0, RZ, RZ, 0x7f ;  /* 0x0000007fff007424 */ /* 0x000fe200078e00ff */
[----:B------:R-:W-:-:S04]  /*5110*/  ISETP.GT.U32.AND P0, PT, R4, 0x7f800000, PT ;  /* 0x7f8000000400780c */ /* 0x000fc80003f04070 */
[----:B------:R-:W-:-:S04]  /*5120*/  SEL R0, R0, 0x7c, P0 ;  /* 0x0000007c00007807 */ /* 0x000fc80000000000 */
.L_x_11936:
[----:B------:R-:W-:Y:S05]  /*5130*/  BSYNC B0 ;  /* 0x0000000000007941 */ /* 0x000fea0003800000 */
.L_x_11934:
[----:B------:R-:W-:-:S04]  /*5140*/  LOP3.LUT R2, R3, 0x80000000, RZ, 0xc0, !PT ;  /* 0x8000000003027812 */ /* 0x000fc800078ec0ff */
[----:B------:R-:W-:-:S04]  /*5150*/  SHF.R.U32.HI R3, RZ, 0x18, R2 ;  /* 0x00000018ff037819 */ /* 0x000fc80000011602 */
[----:B------:R-:W-:-:S05]  /*5160*/  LOP3.LUT R3, R0, R3, RZ, 0xfc, !PT ;  /* 0x0000000300037212 */ /* 0x000fca00078efcff */
[----:B------:R0:W-:Y:S01]  /*5170*/  STG.E.U8 [R16.64], R3 ;  /* 0x0000000310007986 */ /* 0x0001e2000c101124 */
[----:B------:R-:W-:Y:S05]  /*5180*/  BRA `(.L_x_11920) ;  /* 0x000006c000007947 */ /* 0x000fea0003800000 */
.L_x_11930:
[----:B------:R-:W0:Y:S02]  /*5190*/  I2F.S64 R0, R2 ;  /* 0x0000000200007312 */ /* 0x000e240000301400 */
[----:B0-----:R-:W-:-:S05]  /*51a0*/  F2FP.BF16.PACK_AB R0, RZ, R0 ;  /* 0x00000000ff00723e */ /* 0x001fca00000010ff */
[----:B------:R0:W-:Y:S01]  /*51b0*/  STG.E.U16 [R16.64], R0 ;  /* 0x0000000010007986 */ /* 0x0001e2000c101524 */
[----:B------:R-:W-:Y:S05]  /*51c0*/  BRA `(.L_x_11920) ;  /* 0x0000068000007947 */ /* 0x000fea0003800000 */
.L_x_11927:
        /* <DEDUP_REMOVED lines=10> */
.L_x_11939:
        /* <DEDUP_REMOVED lines=17> */
.L_x_11942:
[----:B------:R-:W-:-:S04]  /*5380*/  LOP3.LUT R2, R3, 0x80000000, RZ, 0xc0, !PT ;  /* 0x8000000003027812 */ /* 0x000fc800078ec0ff */
[----:B------:R-:W-:-:S04]  /*5390*/  SHF.R.U32.HI R3, RZ, 0x18, R2 ;  /* 0x00000018ff037819 */ /* 0x000fc80000011602 */
[----:B------:R-:W-:-:S04]  /*53a0*/  LOP3.LUT R0, R0, R3, RZ, 0xfc, !PT ;  /* 0x0000000300007212 */ /* 0x000fc800078efcff */
[----:B------:R-:W-:Y:S02]  /*53b0*/  PRMT R8, R0, 0x7610, R8 ;  /* 0x0000761000087816 */ /* 0x000fe40000000008 */
.L_x_11941:
[----:B------:R-:W-:Y:S05]  /*53c0*/  BSYNC B0 ;  /* 0x0000000000007941 */ /* 0x000fea0003800000 */
.L_x_11940:
[----:B------:R0:W-:Y:S01]  /*53d0*/  STG.E.U8 [R16.64], R8 ;  /* 0x0000000810007986 */ /* 0x0001e2000c101124 */
[----:B------:R-:W-:Y:S05]  /*53e0*/  BRA `(.L_x_11920) ;  /* 0x0000046000007947 */ /* 0x000fea0003800000 */
.L_x_11938:
        /* <DEDUP_REMOVED lines=17> */
.L_x_11945:
[----:B------:R-:W-:-:S04]  /*5500*/  LOP3.LUT R2, R3, 0x80000000, RZ, 0xc0, !PT ;  /* 0x8000000003027812 */ /* 0x000fc800078ec0ff */
[----:B------:R-:W-:-:S04]  /*5510*/  SHF.R.U32.HI R3, RZ, 0x18, R2 ;  /* 0x00000018ff037819 */ /* 0x000fc80000011602 */
[----:B------:R-:W-:-:S04]  /*5520*/  LOP3.LUT R0, R0, R3, RZ, 0xfc, !PT ;  /* 0x0000000300007212 */ /* 0x000fc800078efcff */
[----:B------:R-:W-:Y:S02]  /*5530*/  PRMT R8, R0, 0x7610, R8 ;  /* 0x0000761000087816 */ /* 0x000fe40000000008 */
.L_x_11944:
[----:B------:R-:W-:Y:S05]  /*5540*/  BSYNC B0 ;  /* 0x0000000000007941 */ /* 0x000fea0003800000 */
.L_x_11943:
[----:B------:R0:W-:Y:S01]  /*5550*/  STG.E.U8 [R16.64], R8 ;  /* 0x0000000810007986 */ /* 0x0001e2000c101124 */
[----:B------:R-:W-:Y:S05]  /*5560*/  BRA `(.L_x_11920) ;  /* 0x000002e000007947 */ /* 0x000fea0003800000 */
.L_x_11937:
        /* <DEDUP_REMOVED lines=23> */
.L_x_11919:
        /* <DEDUP_REMOVED lines=20> */
.L_x_11947:
[----:B------:R0:W-:Y:S01]  /*5820*/  STG.E.64 [R16.64], R2 ;  /* 0x0000000210007986 */ /* 0x0001e2000c101b24 */
[----:B------:R-:W-:Y:S05]  /*5830*/  BRA `(.L_x_11920) ;  /* 0x0000001000007947 */ /* 0x000fea0003800000 */
.L_x_11946:
[----:B------:R0:W-:Y:S02]  /*5840*/  STG.E [R16.64], R5 ;  /* 0x0000000510007986 */ /* 0x0001e4000c101924 */
.L_x_11920:
        /* <DEDUP_REMOVED lines=231> */
.L_x_11948:
        /* <DEDUP_REMOVED lines=19> */
.L_x_11952:
[----:B------:R0:W5:Y:S01]  /*67f0*/  LDG.E.U8 R2, [R4.64] ;  /* 0x0000002404027981 */ /* 0x000162000c1e1100 */
[----:B------:R-:W-:Y:S01]  /*6800*/  IMAD.MOV.U32 R3, RZ, RZ, RZ ;  /* 0x000000ffff037224 */ /* 0x000fe200078e00ff */
[----:B------:R-:W-:Y:S05]  /*6810*/  BRA `(.L_x_11954) ;  /* 0x00000d5000007947 */ /* 0x000fea0003800000 */
.L_x_11951:
        /* <DEDUP_REMOVED lines=8> */
.L_x_11956:
[----:B------:R-:W2:Y:S02]  /*68a0*/  LDG.E R2, [R4.64] ;  /* 0x0000002404027981 */ /* 0x000ea4000c1e1900 */
[----:B--2---:R-:W-:Y:S01]  /*68b0*/  SHF.R.S32.HI R3, RZ, 0x1f, R2 ;  /* 0x0000001fff037819 */ /* 0x004fe20000011402 */
[----:B------:R-:W-:Y:S05]  /*68c0*/  BRA `(.L_x_11954) ;  /* 0x00000ca000007947 */ /* 0x000fea0003800000 */
.L_x_11955:
[----:B------:R-:W2:Y:S02]  /*68d0*/  LDG.E.S16 R2, [R4.64] ;  /* 0x0000002404027981 */ /* 0x000ea4000c1e1700 */
[----:B--2---:R-:W-:Y:S01]  /*68e0*/  SHF.R.S32.HI R3, RZ, 0x1f, R2 ;  /* 0x0000001fff037819 */ /* 0x004fe20000011402 */
[----:B------:R-:W-:Y:S05]  /*68f0*/  BRA `(.L_x_11954) ;  /* 0x00000c7000007947 */ /* 0x000fea0003800000 */
.L_x_11950:
        /* <DEDUP_REMOVED lines=9> */
.L_x_11958:
[----:B------:R-:W2:Y:S02]  /*6990*/  LDG.E.U16 R4, [R4.64] ;  /* 0x0000002404047981 */ /* 0x000ea4000c1e1500 */
[----:B--2---:R-:W-:-:S06]  /*69a0*/  HADD2.F32 R2, -RZ, R4.H0_H0 ;  /* 0x20000004ff027230 */ /* 0x004fcc0000004100 */
[----:B------:R-:W0:Y:S01]  /*69b0*/  F2I.S64.TRUNC R2, R2 ;  /* 0x0000000200027311 */ /* 0x000e22000020d900 */
[----:B------:R-:W-:Y:S05]  /*69c0*/  BRA `(.L_x_11954) ;  /* 0x00000ba000007947 */ /* 0x000fea0003800000 */
.L_x_11957:
        /* <DEDUP_REMOVED lines=9> */
.L_x_11960:
[----:B------:R-:W2:Y:S02]  /*6a60*/  LDG.E.U16 R4, [R4.64] ;  /* 0x0000002404047981 */ /* 0x000ea4000c1e1500 */
[----:B--2---:R-:W-:-:S06]  /*6a70*/  HADD2.F32 R2, -RZ, R4.H0_H0 ;  /* 0x20000004ff027230 */ /* 0x004fcc0000004100 */
[----:B------:R-:W0:Y:S01]  /*6a80*/  F2I.S64.TRUNC R2, R2 ;  /* 0x0000000200027311 */ /* 0x000e22000020d900 */
[----:B------:R-:W-:Y:S05]  /*6a90*/  BRA `(.L_x_11954) ;  /* 0x00000ad000007947 */ /* 0x000fea0003800000 */
.L_x_11959:
[----:B------:R-:W2:Y:S02]  /*6aa0*/  LDG.E.64 R2, [R4.64] ;  /* 0x0000002404027981 */ /* 0x000ea4000c1e1b00 */
[----:B--2---:R-:W0:Y:S01]  /*6ab0*/  F2I.S64.F64.TRUNC R2, R2 ;  /* 0x0000000200027311 */ /* 0x004e22000030d900 */
[----:B------:R-:W-:Y:S05]  /*6ac0*/  BRA `(.L_x_11954) ;  /* 0x00000aa000007947 */ /* 0x000fea0003800000 */
.L_x_11949:
        /* <DEDUP_REMOVED lines=13> */
.L_x_11963:
[----:B------:R-:W2:Y:S02]  /*6ba0*/  LDG.E.64 R2, [R4.64] ;  /* 0x0000002404027981 */ /* 0x000ea4000c1e1b00 */
[----:B--2---:R-:W0:Y:S01]  /*6bb0*/  F2I.S64.F64.TRUNC R2, R2 ;  /* 0x0000000200027311 */ /* 0x004e22000030d900 */
[----:B------:R-:W-:Y:S05]  /*6bc0*/  BRA `(.L_x_11954) ;  /* 0x000009a000007947 */ /* 0x000fea0003800000 */
.L_x_11962:
        /* <DEDUP_REMOVED lines=27> */
.L_x_11965:
        /* <DEDUP_REMOVED lines=14> */
.L_x_11964:
[----:B------:R-:W2:Y:S02]  /*6e60*/  LDG.E.U16 R2, [R4.64] ;  /* 0x0000002404027981 */ /* 0x000ea4000c1e1500 */
[----:B--2---:R-:W-:-:S06]  /*6e70*/  PRMT R2, RZ, 0x5410, R2 ;  /* 0x00005410ff027816 */ /* 0x004fcc0000000002 */
[----:B------:R-:W0:Y:S01]  /*6e80*/  F2I.S64.TRUNC R2, R2 ;  /* 0x0000000200027311 */ /* 0x000e22000020d900 */
[----:B------:R-:W-:Y:S05]  /*6e90*/  BRA `(.L_x_11954) ;  /* 0x000006d000007947 */ /* 0x000fea0003800000 */
.L_x_11961:
        /* <DEDUP_REMOVED lines=11> */
.L_x_11968:
        /* <DEDUP_REMOVED lines=21> */
.L_x_11972:
[----:B------:R-:W-:Y:S05]  /*70a0*/  BSYNC B1 ;  /* 0x0000000000017941 */ /* 0x000fea0003800000 */
.L_x_11971:
[----:B------:R-:W-:Y:S01]  /*70b0*/  IMAD.SHL.U32 R2, R2, 0x100000, RZ ;  /* 0x0010000002027824 */ /* 0x000fe200078e00ff */
[----:B------:R-:W-:-:S04]  /*70c0*/  LEA R3, R0, 0x3b800000, 0x17 ;  /* 0x3b80000000037811 */ /* 0x000fc800078eb8ff */
[----:B------:R-:W-:Y:S02]  /*70d0*/  LOP3.LUT R2, R3, R2, R4, 0xfe, !PT ;  /* 0x0000000203027212 */ /* 0x000fe400078efe04 */
.L_x_11970:
[----:B------:R-:W-:Y:S05]  /*70e0*/  BSYNC B0 ;  /* 0x0000000000007941 */ /* 0x000fea0003800000 */
.L_x_11969:
[----:B------:R-:W0:Y:S01]  /*70f0*/  F2I.S64.TRUNC R2, R2 ;  /* 0x0000000200027311 */ /* 0x000e22000020d900 */
[----:B------:R-:W-:Y:S05]  /*7100*/  BRA `(.L_x_11954) ;  /* 0x0000046000007947 */ /* 0x000fea0003800000 */
.L_x_11967:
        /* <DEDUP_REMOVED lines=21> */
.L_x_11976:
[----:B------:R-:W-:Y:S05]  /*7260*/  BSYNC B1 ;  /* 0x0000000000017941 */ /* 0x000fea0003800000 */
.L_x_11975:
[----:B------:R-:W-:Y:S01]  /*7270*/  IMAD.SHL.U32 R2, R2, 0x200000, RZ ;  /* 0x0020000002027824 */ /* 0x000fe200078e00ff */
[----:B------:R-:W-:-:S04]  /*7280*/  LEA R3, R0, 0x37800000, 0x17 ;  /* 0x3780000000037811 */ /* 0x000fc800078eb8ff */
[----:B------:R-:W-:Y:S02]  /*7290*/  LOP3.LUT R2, R3, R2, R4, 0xfe, !PT ;  /* 0x0000000203027212 */ /* 0x000fe400078efe04 */
.L_x_11974:
[----:B------:R-:W-:Y:S05]  /*72a0*/  BSYNC B0 ;  /* 0x0000000000007941 */ /* 0x000fea0003800000 */
.L_x_11973:
[----:B------:R-:W0:Y:S01]  /*72b0*/  F2I.S64.TRUNC R2, R2 ;  /* 0x0000000200027311 */ /* 0x000e22000020d900 */
[----:B------:R-:W-:Y:S05]  /*72c0*/  BRA `(.L_x_11954) ;  /* 0x000002a000007947 */ /* 0x000fea0003800000 */
.L_x_11966:
        /* <DEDUP_REMOVED lines=14> */
.L_x_11980:
[----:B------:R-:W-:Y:S05]  /*73b0*/  BSYNC B0 ;  /* 0x0000000000007941 */ /* 0x000fea0003800000 */
.L_x_11979:
[----:B------:R-:W0:Y:S01]  /*73c0*/  F2I.S64.TRUNC R2, R2 ;  /* 0x0000000200027311 */ /* 0x000e22000020d900 */
[----:B------:R-:W-:Y:S05]  /*73d0*/  BRA `(.L_x_11954) ;  /* 0x0000019000007947 */ /* 0x000fea0003800000 */
.L_x_11953:
        /* <DEDUP_REMOVED lines=21> */
.L_x_11978:
[----:B------:R0:W5:Y:S01]  /*7530*/  LDG.E.64 R2, [R4.64] ;  /* 0x0000002404027981 */ /* 0x000162000c1e1b00 */
[----:B------:R-:W-:Y:S05]  /*7540*/  BRA `(.L_x_11954) ;  /* 0x0000002000007947 */ /* 0x000fea0003800000 */
.L_x_11977:
[----:B------:R0:W5:Y:S01]  /*7550*/  LDG.E R2, [R4.64] ;  /* 0x0000002404027981 */ /* 0x000162000c1e1900 */
[----:B------:R-:W-:-:S03]  /*7560*/  IMAD.MOV.U32 R3, RZ, RZ, RZ ;  /* 0x000000ffff037224 */ /* 0x000fc600078e00ff */
.L_x_11954:
        /* <DEDUP_REMOVED lines=19> */
.L_x_11984:
[----:B------:R0:W-:Y:S01]  /*76a0*/  STG.E.U8 [R16.64], R5 ;  /* 0x0000000510007986 */ /* 0x0001e2000c101124 */
[----:B------:R-:W-:Y:S05]  /*76b0*/  BRA `(.L_x_11986) ;  /* 0x00000d7000007947 */ /* 0x000fea0003800000 */
.L_x_11983:
        /* <DEDUP_REMOVED lines=8> */
.L_x_11988:
[----:B------:R0:W-:Y:S01]  /*7740*/  STG.E [R16.64], R5 ;  /* 0x0000000510007986 */ /* 0x0001e2000c101924 */
[----:B------:R-:W-:Y:S05]  /*7750*/  BRA `(.L_x_11986) ;  /* 0x00000cd000007947 */ /* 0x000fea0003800000 */
.L_x_11987:
[----:B------:R0:W-:Y:S01]  /*7760*/  STG.E.U16 [R16.64], R5 ;  /* 0x0000000510007986 */ /* 0x0001e2000c101524 */
[----:B------:R-:W-:Y:S05]  /*7770*/  BRA `(.L_x_11986) ;  /* 0x00000cb000007947 */ /* 0x000fea0003800000 */
.L_x_11982:
        /* <DEDUP_REMOVED lines=9> */
.L_x_11990:
[----:B------:R-:W0:Y:S02]  /*7810*/  I2F.S64 R0, R2 ;  /* 0x0000000200007312 */ /* 0x000e240000301400 */
[----:B0-----:R-:W-:-:S05]  /*7820*/  F2FP.PACK_AB R0, RZ, R0 ;  /* 0x00000000ff00723e */ /* 0x001fca00000000ff */
[----:B------:R0:W-:Y:S01]  /*7830*/  STG.E.U16 [R16.64], R0 ;  /* 0x0000000010007986 */ /* 0x0001e2000c101524 */
[----:B------:R-:W-:Y:S05]  /*7840*/  BRA `(.L_x_11986) ;  /* 0x00000be000007947 */ /* 0x000fea0003800000 */
.L_x_11989:
        /* <DEDUP_REMOVED lines=10> */
.L_x_11992:
[----:B------:R-:W0:Y:S02]  /*78f0*/  I2F.S64 R2, R2 ;  /* 0x0000000200027312 */ /* 0x000e240000301400 */
[----:B0-----:R-:W-:-:S04]  /*7900*/  F2FP.PACK_AB R3, RZ, R2 ;  /* 0x00000002ff03723e */ /* 0x001fc800000000ff */
[----:B------:R-:W-:-:S05]  /*7910*/  PRMT R3, R3, 0x5410, RZ ;  /* 0x0000541003037816 */ /* 0x000fca00000000ff */
[----:B------:R0:W-:Y:S01]  /*7920*/  STG.E [R16.64], R3 ;  /* 0x0000000310007986 */ /* 0x0001e2000c101924 */
[----:B------:R-:W-:Y:S05]  /*7930*/  BRA `(.L_x_11986) ;  /* 0x00000af000007947 */ /* 0x000fea0003800000 */
.L_x_11991:
[----:B------:R-:W0:Y:S02]  /*7940*/  I2F.F64.S64 R2, R2 ;  /* 0x0000000200027312 */ /* 0x000e240000301c00 */
[----:B0-----:R0:W-:Y:S01]  /*7950*/  STG.E.64 [R16.64], R2 ;  /* 0x0000000210007986 */ /* 0x0011e2000c101b24 */
[----:B------:R-:W-:Y:S05]  /*7960*/  BRA `(.L_x_11986) ;  /* 0x00000ac000007947 */ /* 0x000fea0003800000 */
.L_x_11981:
        /* <DEDUP_REMOVED lines=13> */
.L_x_11995:
[----:B------:R-:W0:Y:S01]  /*7a40*/  I2F.F64.S64 R4, R2 ;  /* 0x0000000200047312 */ /* 0x000e220000301c00 */
[----:B------:R-:W-:-:S05]  /*7a50*/  CS2R R6, SRZ ;  /* 0x0000000000067805 */ /* 0x000fca000001ff00 */
[----:B0-----:R0:W-:Y:S01]  /*7a60*/  STG.E.128 [R16.64], R4 ;  /* 0x0000000410007986 */ /* 0x0011e2000c101d24 */
[----:B------:R-:W-:Y:S05]  /*7a70*/  BRA `(.L_x_11986) ;  /* 0x000009b000007947 */ /* 0x000fea0003800000 */
.L_x_11994:
        /* <DEDUP_REMOVED lines=21> */
.L_x_11999:
[----:B------:R-:W-:Y:S05]  /*7bd0*/  BSYNC B0 ;  /* 0x0000000000007941 */ /* 0x000fea0003800000 */
.L_x_11998:
[----:B------:R-:W-:-:S05]  /*7be0*/  LOP3.LUT R5, R0, R5, RZ, 0xfc, !PT ;  /* 0x0000000500057212 */ /* 0x000fca00078efcff */
[----:B------:R0:W-:Y:S01]  /*7bf0*/  STG.E.U8 [R16.64], R5 ;  /* 0x0000000510007986 */ /* 0x0001e2000c101124 */
[----:B------:R-:W-:Y:S05]  /*7c00*/  BRA `(.L_x_11986) ;  /* 0x0000082000007947 */ /* 0x000fea0003800000 */
.L_x_11997:
        /* <DEDUP_REMOVED lines=13> */
.L_x_12001:
[----:B------:R-:W-:Y:S01]  /*7ce0*/  IMAD.MOV.U32 R0, RZ, RZ, 0x7f ;  /* 0x0000007fff007424 */ /* 0x000fe200078e00ff */
[----:B------:R-:W-:-:S04]  /*7cf0*/  ISETP.GT.U32.AND P0, PT, R4, 0x7f800000, PT ;  /* 0x7f8000000400780c */ /* 0x000fc80003f04070 */
[----:B------:R-:W-:-:S04]  /*7d00*/  SEL R0, R0, 0x7c, P0 ;  /* 0x0000007c00007807 */ /* 0x000fc80000000000 */
.L_x_12002:
[----:B------:R-:W-:Y:S05]  /*7d10*/  BSYNC B0 ;  /* 0x0000000000007941 */ /* 0x000fea0003800000 */
.L_x_12000:
[----:B------:R-:W-:-:S04]  /*7d20*/  LOP3.LUT R2, R3, 0x80000000, RZ, 0xc0, !PT ;  /* 0x8000000003027812 */ /* 0x000fc800078ec0ff */
[----:B------:R-:W-:-:S04]  /*7d30*/  SHF.R.U32.HI R3, RZ, 0x18, R2 ;  /* 0x00000018ff037819 */ /* 0x000fc80000011602 */
[----:B------:R-:W-:-:S05]  /*7d40*/  LOP3.LUT R3, R0, R3, RZ, 0xfc, !PT ;  /* 0x0000000300037212 */ /* 0x000fca00078efcff */
[----:B------:R0:W-:Y:S01]  /*7d50*/  STG.E.U8 [R16.64], R3 ;  /* 0x0000000310007986 */ /* 0x0001e2000c101124 */
[----:B------:R-:W-:Y:S05]  /*7d60*/  BRA `(.L_x_11986) ;  /* 0x000006c000007947 */ /* 0x000fea0003800000 */
.L_x_11996:
[----:B------:R-:W0:Y:S02]  /*7d70*/  I2F.S64 R0, R2 ;  /* 0x0000000200007312 */ /* 0x000e240000301400 */
[----:B0-----:R-:W-:-:S05]  /*7d80*/  F2FP.BF16.PACK_AB R0, RZ, R0 ;  /* 0x00000000ff00723e */ /* 0x001fca00000010ff */
[----:B------:R0:W-:Y:S01]  /*7d90*/  STG.E.U16 [R16.64], R0 ;  /* 0x0000000010007986 */ /* 0x0001e2000c101524 */
[----:B------:R-:W-:Y:S05]  /*7da0*/  BRA `(.L_x_11986) ;  /* 0x0000068000007947 */ /* 0x000fea0003800000 */
.L_x_11993:
        /* <DEDUP_REMOVED lines=10> */
.L_x_12005:
        /* <DEDUP_REMOVED lines=17> */
.L_x_12008:
[----:B------:R-:W-:-:S04]  /*7f60*/  LOP3.LUT R2, R3, 0x80000000, RZ, 0xc0, !PT ;  /* 0x8000000003027812 */ /* 0x000fc800078ec0ff */
[----:B------:R-:W-:-:S04]  /*7f70*/  SHF.R.U32.HI R3, RZ, 0x18, R2 ;  /* 0x00000018ff037819 */ /* 0x000fc80000011602 */
[----:B------:R-:W-:-:S04]  /*7f80*/  LOP3.LUT R0, R0, R3, RZ, 0xfc, !PT ;  /* 0x0000000300007212 */ /* 0x000fc800078efcff */
[----:B------:R-:W-:Y:S02]  /*7f90*/  PRMT R8, R0, 0x7610, R8 ;  /* 0x0000761000087816 */ /* 0x000fe40000000008 */
.L_x_12007:
[----:B------:R-:W-:Y:S05]  /*7fa0*/  BSYNC B0 ;  /* 0x0000000000007941 */ /* 0x000fea0003800000 */
.L_x_12006:
[----:B------:R0:W-:Y:S01]  /*7fb0*/  STG.E.U8 [R16.64], R8 ;  /* 0x0000000810007986 */ /* 0x0001e2000c101124 */
[----:B------:R-:W-:Y:S05]  /*7fc0*/  BRA `(.L_x_11986) ;  /* 0x0000046000007947 */ /* 0x000fea0003800000 */
.L_x_12004:
        /* <DEDUP_REMOVED lines=17> */
.L_x_12011:
[----:B------:R-:W-:-:S04]  /*80e0*/  LOP3.LUT R2, R3, 0x80000000, RZ, 0xc0, !PT ;  /* 0x8000000003027812 */ /* 0x000fc800078ec0ff */
[----:B------:R-:W-:-:S04]  /*80f0*/  SHF.R.U32.HI R3, RZ, 0x18, R2 ;  /* 0x00000018ff037819 */ /* 0x000fc80000011602 */
[----:B------:R-:W-:-:S04]  /*8100*/  LOP3.LUT R0, R0, R3, RZ, 0xfc, !PT ;  /* 0x0000000300007212 */ /* 0x000fc800078efcff */
[----:B------:R-:W-:Y:S02]  /*8110*/  PRMT R8, R0, 0x7610, R8 ;  /* 0x0000761000087816 */ /* 0x000fe40000000008 */
.L_x_12010:
[----:B------:R-:W-:Y:S05]  /*8120*/  BSYNC B0 ;  /* 0x0000000000007941 */ /* 0x000fea0003800000 */
.L_x_12009:
[----:B------:R0:W-:Y:S01]  /*8130*/  STG.E.U8 [R16.64], R8 ;  /* 0x0000000810007986 */ /* 0x0001e2000c101124 */
[----:B------:R-:W-:Y:S05]  /*8140*/  BRA `(.L_x_11986) ;  /* 0x000002e000007947 */ /* 0x000fea0003800000 */
.L_x_12003:
        /* <DEDUP_REMOVED lines=23> */
.L_x_11985:
        /* <DEDUP_REMOVED lines=20> */
.L_x_12013:
[----:B------:R0:W-:Y:S01]  /*8400*/  STG.E.64 [R16.64], R2 ;  /* 0x0000000210007986 */ /* 0x0001e2000c101b24 */
[----:B------:R-:W-:Y:S05]  /*8410*/  BRA `(.L_x_11986) ;  /* 0x0000001000007947 */ /* 0x000fea0003800000 */
.L_x_12012:
[----:B------:R0:W-:Y:S02]  /*8420*/  STG.E [R16.64], R5 ;  /* 0x0000000510007986 */ /* 0x0001e4000c101924 */
.L_x_11986:
[----:B------:R-:W-:Y:S02]  /*8430*/  IADD3 R19, R19, 0x80, RZ ;  /* 0x0000008013137810 */ /* 0x000fe40007ffe0ff */
.L_x_11881:
[----:B------:R-:W-:Y:S05]  /*8440*/  BSYNC B6 ;  /* 0x0000000000067941 */ /* 0x000fea0003800000 */
.L_x_11880:
        /* <DEDUP_REMOVED lines=230> */
.L_x_12014:
        /* <DEDUP_REMOVED lines=19> */
.L_x_12018:
[----:B------:R0:W5:Y:S01]  /*93e0*/  LDG.E.U8 R2, [R4.64] ;  /* 0x0000002404027981 */ /* 0x000162000c1e1100 */
[----:B------:R-:W-:Y:S01]  /*93f0*/  IMAD.MOV.U32 R3, RZ, RZ, RZ ;  /* 0x000000ffff037224 */ /* 0x000fe200078e00ff */
[----:B------:R-:W-:Y:S05]  /*9400*/  BRA `(.L_x_12020) ;  /* 0x00000d5000007947 */ /* 0x000fea0003800000 */
.L_x_12017:
        /* <DEDUP_REMOVED lines=8> */
.L_x_12022:
[----:B------:R-:W2:Y:S02]  /*9490*/  LDG.E R2, [R4.64] ;  /* 0x0000002404027981 */ /* 0x000ea4000c1e1900 */
[----:B--2---:R-:W-:Y:S01]  /*94a0*/  SHF.R.S32.HI R3, RZ, 0x1f, R2 ;  /* 0x0000001fff037819 */ /* 0x004fe20000011402 */
[----:B------:R-:W-:Y:S05]  /*94b0*/  BRA `(.L_x_12020) ;  /* 0x00000ca000007947 */ /* 0x000fea0003800000 */
.L_x_12021:
[----:B------:R-:W2:Y:S02]  /*94c0*/  LDG.E.S16 R2, [R4.64] ;  /* 0x0000002404027981 */ /* 0x000ea4000c1e1700 */
[----:B--2---:R-:W-:Y:S01]  /*94d0*/  SHF.R.S32.HI R3, RZ, 0x1f, R2 ;  /* 0x0000001fff037819 */ /* 0x004fe20000011402 */
[----:B------:R-:W-:Y:S05]  /*94e0*/  BRA `(.L_x_12020) ;  /* 0x00000c7000007947 */ /* 0x000fea0003800000 */
.L_x_12016:
        /* <DEDUP_REMOVED lines=9> */
.L_x_12024:
[----:B------:R-:W2:Y:S02]  /*9580*/  LDG.E.U16 R4, [R4.64] ;  /* 0x0000002404047981 */ /* 0x000ea4000c1e1500 */
[----:B--2---:R-:W-:-:S06]  /*9590*/  HADD2.F32 R2, -RZ, R4.H0_H0 ;  /* 0x20000004ff027230 */ /* 0x004fcc0000004100 */
[----:B------:R-:W0:Y:S01]  /*95a0*/  F2I.S64.TRUNC R2, R2 ;  /* 0x0000000200027311 */ /* 0x000e22000020d900 */
[----:B------:R-:W-:Y:S05]  /*95b0*/  BRA `(.L_x_12020) ;  /* 0x00000ba000007947 */ /* 0x000fea0003800000 */
.L_x_12023:
        /* <DEDUP_REMOVED lines=9> */
.L_x_12026:
[----:B------:R-:W2:Y:S02]  /*9650*/  LDG.E.U16 R4, [R4.64] ;  /* 0x0000002404047981 */ /* 0x000ea4000c1e1500 */
[----:B--2---:R-:W-:-:S06]  /*9660*/  HADD2.F32 R2, -RZ, R4.H0_H0 ;  /* 0x20000004ff027230 */ /* 0x004fcc0000004100 */
[----:B------:R-:W0:Y:S01]  /*9670*/  F2I.S64.TRUNC R2, R2 ;  /* 0x0000000200027311 */ /* 0x000e22000020d900 */
[----:B------:R-:W-:Y:S05]  /*9680*/  BRA `(.L_x_12020) ;  /* 0x00000ad000007947 */ /* 0x000fea0003800000 */
.L_x_12025:
[----:B------:R-:W2:Y:S02]  /*9690*/  LDG.E.64 R2, [R4.64] ;  /* 0x0000002404027981 */ /* 0x000ea4000c1e1b00 */
[----:B--2---:R-:W0:Y:S01]  /*96a0*/  F2I.S64.F64.TRUNC R2, R2 ;  /* 0x0000000200027311 */ /* 0x004e22000030d900 */
[----:B------:R-:W-:Y:S05]  /*96b0*/  BRA `(.L_x_12020) ;  /* 0x00000aa000007947 */ /* 0x000fea0003800000 */
.L_x_12015:
        /* <DEDUP_REMOVED lines=13> */
.L_x_12029:
[----:B------:R-:W2:Y:S02]  /*9790*/  LDG.E.64 R2, [R4.64] ;  /* 0x0000002404027981 */ /* 0x000ea4000c1e1b00 */
[----:B--2---:R-:W0:Y:S01]  /*97a0*/  F2I.S64.F64.TRUNC R2, R2 ;  /* 0x0000000200027311 */ /* 0x004e22000030d900 */
[----:B------:R-:W-:Y:S05]  /*97b0*/  BRA `(.L_x_12020) ;  /* 0x000009a000007947 */ /* 0x000fea0003800000 */
.L_x_12028:
        /* <DEDUP_REMOVED lines=27> */
.L_x_12031:
        /* <DEDUP_REMOVED lines=14> */
.L_x_12030:
[----:B------:R-:W2:Y:S02]  /*9a50*/  LDG.E.U16 R2, [R4.64] ;  /* 0x0000002404027981 */ /* 0x000ea4000c1e1500 */
[----:B--2---:R-:W-:-:S06]  /*9a60*/  PRMT R2, RZ, 0x5410, R2 ;  /* 0x00005410ff027816 */ /* 0x004fcc0000000002 */
[----:B------:R-:W0:Y:S01]  /*9a70*/  F2I.S64.TRUNC R2, R2 ;  /* 0x0000000200027311 */ /* 0x000e22000020d900 */
[----:B------:R-:W-:Y:S05]  /*9a80*/  BRA `(.L_x_12020) ;  /* 0x000006d000007947 */ /* 0x000fea0003800000 */
.L_x_12027:
        /* <DEDUP_REMOVED lines=11> */
.L_x_12034:
        /* <DEDUP_REMOVED lines=21> */
.L_x_12038:
[----:B------:R-:W-:Y:S05]  /*9c90*/  BSYNC B1 ;  /* 0x0000000000017941 */ /* 0x000fea0003800000 */
.L_x_12037:
[----:B------:R-:W-:Y:S01]  /*9ca0*/  IMAD.SHL.U32 R2, R2, 0x100000, RZ ;  /* 0x0010000002027824 */ /* 0x000fe200078e00ff */
[----:B------:R-:W-:-:S04]  /*9cb0*/  LEA R3, R0, 0x3b800000, 0x17 ;  /* 0x3b80000000037811 */ /* 0x000fc800078eb8ff */
[----:B------:R-:W-:Y:S02]  /*9cc0*/  LOP3.LUT R2, R3, R2, R4, 0xfe, !PT ;  /* 0x0000000203027212 */ /* 0x000fe400078efe04 */
.L_x_12036:
[----:B------:R-:W-:Y:S05]  /*9cd0*/  BSYNC B0 ;  /* 0x0000000000007941 */ /* 0x000fea0003800000 */
.L_x_12035:
[----:B------:R-:W0:Y:S01]  /*9ce0*/  F2I.S64.TRUNC R2, R2 ;  /* 0x0000000200027311 */ /* 0x000e22000020d900 */
[----:B------:R-:W-:Y:S05]  /*9cf0*/  BRA `(.L_x_12020) ;  /* 0x0000046000007947 */ /* 0x000fea0003800000 */
.L_x_12033:
        /* <DEDUP_REMOVED lines=21> */
.L_x_12042:
[----:B------:R-:W-:Y:S05]  /*9e50*/  BSYNC B1 ;  /* 0x0000000000017941 */ /* 0x000fea0003800000 */
.L_x_12041:
[----:B------:R-:W-:Y:S01]  /*9e60*/  IMAD.SHL.U32 R2, R2, 0x200000, RZ ;  /* 0x0020000002027824 */ /* 0x000fe200078e00ff */
[----:B------:R-:W-:-:S04]  /*9e70*/  LEA R3, R0, 0x37800000, 0x17 ;  /* 0x3780000000037811 */ /* 0x000fc800078eb8ff */
[----:B------:R-:W-:Y:S02]  /*9e80*/  LOP3.LUT R2, R3, R2, R4, 0xfe, !PT ;  /* 0x0000000203027212 */ /* 0x000fe400078efe04 */
.L_x_12040:
[----:B------:R-:W-:Y:S05]  /*9e90*/  BSYNC B0 ;  /* 0x0000000000007941 */ /* 0x000fea0003800000 */
.L_x_12039:
[----:B------:R-:W0:Y:S01]  /*9ea0*/  F2I.S64.TRUNC R2, R2 ;  /* 0x0000000200027311 */ /* 0x000e22000020d900 */
[----:B------:R-:W-:Y:S05]  /*9eb0*/  BRA `(.L_x_12020) ;  /* 0x000002a000007947 */ /* 0x000fea0003800000 */
.L_x_12032:
        /* <DEDUP_REMOVED lines=14> */
.L_x_12046:
[----:B------:R-:W-:Y:S05]  /*9fa0*/  BSYNC B0 ;  /* 0x0000000000007941 */ /* 0x000fea0003800000 */
.L_x_12045:
[----:B------:R-:W0:Y:S01]  /*9fb0*/  F2I.S64.TRUNC R2, R2 ;  /* 0x0000000200027311 */ /* 0x000e22000020d900 */
[----:B------:R-:W-:Y:S05]  /*9fc0*/  BRA `(.L_x_12020) ;  /* 0x0000019000007947 */ /* 0x000fea0003800000 */
.L_x_12019:
        /* <DEDUP_REMOVED lines=21> */
.L_x_12044:
[----:B------:R0:W5:Y:S01]  /*a120*/  LDG.E.64 R2, [R4.64] ;  /* 0x0000002404027981 */ /* 0x000162000c1e1b00 */
[----:B------:R-:W-:Y:S05]  /*a130*/  BRA `(.L_x_12020) ;  /* 0x0000002000007947 */ /* 0x000fea0003800000 */
.L_x_12043:
[----:B------:R0:W5:Y:S01]  /*a140*/  LDG.E R2, [R4.64] ;  /* 0x0000002404027981 */ /* 0x000162000c1e1900 */
[----:B------:R-:W-:-:S03]  /*a150*/  IMAD.MOV.U32 R3, RZ, RZ, RZ ;  /* 0x000000ffff037224 */ /* 0x000fc600078e00ff */
.L_x_12020:
        /* <DEDUP_REMOVED lines=19> */
.L_x_12050:
[----:B------:R-:W-:Y:S01]  /*a290*/  STG.E.U8 [R16.64], R5 ;  /* 0x0000000510007986 */ /* 0x000fe2000c101124 */
[----:B------:R-:W-:Y:S05]  /*a2a0*/  EXIT ;  /* 0x000000000000794d */ /* 0x000fea0003800000 */
.L_x_12049:
        /* <DEDUP_REMOVED lines=8> */
.L_x_12053:
[----:B------:R-:W-:Y:S01]  /*a330*/  STG.E [R16.64], R5 ;  /* 0x0000000510007986 */ /* 0x000fe2000c101924 */
[----:B------:R-:W-:Y:S05]  /*a340*/  EXIT ;  /* 0x000000000000794d */ /* 0x000fea0003800000 */
.L_x_12052:
[----:B------:R-:W-:Y:S01]  /*a350*/  STG.E.U16 [R16.64], R5 ;  /* 0x0000000510007986 */ /* 0x000fe2000c101524 */
[----:B------:R-:W-:Y:S05]  /*a360*/  EXIT ;  /* 0x000000000000794d */ /* 0x000fea0003800000 */
.L_x_12048:
        /* <DEDUP_REMOVED lines=9> */
.L_x_12055:
[----:B------:R-:W0:Y:S02]  /*a400*/  I2F.S64 R0, R2 ;  /* 0x0000000200007312 */ /* 0x000e240000301400 */
[----:B0-----:R-:W-:-:S05]  /*a410*/  F2FP.PACK_AB R0, RZ, R0 ;  /* 0x00000000ff00723e */ /* 0x001fca00000000ff */
[----:B------:R-:W-:Y:S01]  /*a420*/  STG.E.U16 [R16.64], R0 ;  /* 0x0000000010007986 */ /* 0x000fe2000c101524 */
[----:B------:R-:W-:Y:S05]  /*a430*/  EXIT ;  /* 0x000000000000794d */ /* 0x000fea0003800000 */
.L_x_12054:
        /* <DEDUP_REMOVED lines=10> */
.L_x_12057:
[----:B------:R-:W0:Y:S02]  /*a4e0*/  I2F.S64 R2, R2 ;  /* 0x0000000200027312 */ /* 0x000e240000301400 */
[----:B0-----:R-:W-:-:S04]  /*a4f0*/  F2FP.PACK_AB R3, RZ, R2 ;  /* 0x00000002ff03723e */ /* 0x001fc800000000ff */
[----:B------:R-:W-:-:S05]  /*a500*/  PRMT R3, R3, 0x5410, RZ ;  /* 0x0000541003037816 */ /* 0x000fca00000000ff */
[----:B------:R-:W-:Y:S01]  /*a510*/  STG.E [R16.64], R3 ;  /* 0x0000000310007986 */ /* 0x000fe2000c101924 */
[----:B------:R-:W-:Y:S05]  /*a520*/  EXIT ;  /* 0x000000000000794d */ /* 0x000fea0003800000 */
.L_x_12056:
[----:B------:R-:W0:Y:S02]  /*a530*/  I2F.F64.S64 R2, R2 ;  /* 0x0000000200027312 */ /* 0x000e240000301c00 */
[----:B0-----:R-:W-:Y:S01]  /*a540*/  STG.E.64 [R16.64], R2 ;  /* 0x0000000210007986 */ /* 0x001fe2000c101b24 */
[----:B------:R-:W-:Y:S05]  /*a550*/  EXIT ;  /* 0x000000000000794d */ /* 0x000fea0003800000 */
.L_x_12047:
        /* <DEDUP_REMOVED lines=13> */
.L_x_12060:
[----:B------:R-:W0:Y:S01]  /*a630*/  I2F.F64.S64 R4, R2 ;  /* 0x0000000200047312 */ /* 0x000e220000301c00 */
[----:B------:R-:W-:-:S05]  /*a640*/  CS2R R6, SRZ ;  /* 0x0000000000067805 */ /* 0x000fca000001ff00 */
[----:B0-----:R-:W-:Y:S01]  /*a650*/  STG.E.128 [R16.64], R4 ;  /* 0x0000000410007986 */ /* 0x001fe2000c101d24 */
[----:B------:R-:W-:Y:S05]  /*a660*/  EXIT ;  /* 0x000000000000794d */ /* 0x000fea0003800000 */
.L_x_12059:
        /* <DEDUP_REMOVED lines=21> */
.L_x_12064:
[----:B------:R-:W-:Y:S05]  /*a7c0*/  BSYNC B0 ;  /* 0x0000000000007941 */ /* 0x000fea0003800000 */
.L_x_12063:
[----:B------:R-:W-:-:S05]  /*a7d0*/  LOP3.LUT R5, R0, R5, RZ, 0xfc, !PT ;  /* 0x0000000500057212 */ /* 0x000fca00078efcff */
[----:B------:R-:W-:Y:S01]  /*a7e0*/  STG.E.U8 [R16.64], R5 ;  /* 0x0000000510007986 */ /* 0x000fe2000c101124 */
[----:B------:R-:W-:Y:S05]  /*a7f0*/  EXIT ;  /* 0x000000000000794d */ /* 0x000fea0003800000 */
.L_x_12062:
        /* <DEDUP_REMOVED lines=13> */
.L_x_12066:
[----:B------:R-:W-:Y:S01]  /*a8d0*/  IMAD.MOV.U32 R0, RZ, RZ, 0x7f ;  /* 0x0000007fff007424 */ /* 0x000fe200078e00ff */
[----:B------:R-:W-:-:S04]  /*a8e0*/  ISETP.GT.U32.AND P0, PT, R4, 0x7f800000, PT ;  /* 0x7f8000000400780c */ /* 0x000fc80003f04070 */
[----:B------:R-:W-:-:S04]  /*a8f0*/  SEL R0, R0, 0x7c, P0 ;  /* 0x0000007c00007807 */ /* 0x000fc80000000000 */
.L_x_12067:
[----:B------:R-:W-:Y:S05]  /*a900*/  BSYNC B0 ;  /* 0x0000000000007941 */ /* 0x000fea0003800000 */
.L_x_12065:
[----:B------:R-:W-:-:S04]  /*a910*/  LOP3.LUT R2, R3, 0x80000000, RZ, 0xc0, !PT ;  /* 0x8000000003027812 */ /* 0x000fc800078ec0ff */
[----:B------:R-:W-:-:S04]  /*a920*/  SHF.R.U32.HI R3, RZ, 0x18, R2 ;  /* 0x00000018ff037819 */ /* 0x000fc80000011602 */
[----:B------:R-:W-:-:S05]  /*a930*/  LOP3.LUT R3, R0, R3, RZ, 0xfc, !PT ;  /* 0x0000000300037212 */ /* 0x000fca00078efcff */
[----:B------:R-:W-:Y:S01]  /*a940*/  STG.E.U8 [R16.64], R3 ;  /* 0x0000000310007986 */ /* 0x000fe2000c101124 */
[----:B------:R-:W-:Y:S05]  /*a950*/  EXIT ;  /* 0x000000000000794d */ /* 0x000fea0003800000 */
.L_x_12061:
[----:B------:R-:W0:Y:S02]  /*a960*/  I2F.S64 R0, R2 ;  /* 0x0000000200007312 */ /* 0x000e240000301400 */
[----:B0-----:R-:W-:-:S05]  /*a970*/  F2FP.BF16.PACK_AB R0, RZ, R0 ;  /* 0x00000000ff00723e */ /* 0x001fca00000010ff */
[----:B------:R-:W-:Y:S01]  /*a980*/  STG.E.U16 [R16.64], R0 ;  /* 0x0000000010007986 */ /* 0x000fe2000c101524 */
[----:B------:R-:W-:Y:S05]  /*a990*/  EXIT ;  /* 0x000000000000794d */ /* 0x000fea0003800000 */
.L_x_12058:
        /* <DEDUP_REMOVED lines=10> */
.L_x_12070:
        /* <DEDUP_REMOVED lines=17> */
.L_x_12073:
[----:B------:R-:W-:-:S04]  /*ab50*/  LOP3.LUT R2, R3, 0x80000000, RZ, 0xc0, !PT ;  /* 0x8000000003027812 */ /* 0x000fc800078ec0ff */
[----:B------:R-:W-:-:S04]  /*ab60*/  SHF.R.U32.HI R3, RZ, 0x18, R2 ;  /* 0x00000018ff037819 */ /* 0x000fc80000011602 */
[----:B------:R-:W-:-:S04]  /*ab70*/  LOP3.LUT R0, R0, R3, RZ, 0xfc, !PT ;  /* 0x0000000300007212 */ /* 0x000fc800078efcff */
[----:B------:R-:W-:Y:S02]  /*ab80*/  PRMT R8, R0, 0x7610, R8 ;  /* 0x0000761000087816 */ /* 0x000fe40000000008 */
.L_x_12072:
[----:B------:R-:W-:Y:S05]  /*ab90*/  BSYNC B0 ;  /* 0x0000000000007941 */ /* 0x000fea0003800000 */
.L_x_12071:
[----:B------:R-:W-:Y:S01]  /*aba0*/  STG.E.U8 [R16.64], R8 ;  /* 0x0000000810007986 */ /* 0x000fe2000c101124 */
[----:B------:R-:W-:Y:S05]  /*abb0*/  EXIT ;  /* 0x000000000000794d */ /* 0x000fea0003800000 */
.L_x_12069:
        /* <DEDUP_REMOVED lines=17> */
.L_x_12076:
[----:B------:R-:W-:-:S04]  /*acd0*/  LOP3.LUT R2, R3, 0x80000000, RZ, 0xc0, !PT ;  /* 0x8000000003027812 */ /* 0x000fc800078ec0ff */
[----:B------:R-:W-:-:S04]  /*ace0*/  SHF.R.U32.HI R3, RZ, 0x18, R2 ;  /* 0x00000018ff037819 */ /* 0x000fc80000011602 */
[----:B------:R-:W-:-:S04]  /*acf0*/  LOP3.LUT R0, R0, R3, RZ, 0xfc, !PT ;  /* 0x0000000300007212 */ /* 0x000fc800078efcff */
[----:B------:R-:W-:Y:S02]  /*ad00*/  PRMT R8, R0, 0x7610, R8 ;  /* 0x0000761000087816 */ /* 0x000fe40000000008 */
.L_x_12075:
[----:B------:R-:W-:Y:S05]  /*ad10*/  BSYNC B0 ;  /* 0x0000000000007941 */ /* 0x000fea0003800000 */
.L_x_12074:
[----:B------:R-:W-:Y:S01]  /*ad20*/  STG.E.U8 [R16.64], R8 ;  /* 0x0000000810007986 */ /* 0x000fe2000c101124 */
[----:B------:R-:W-:Y:S05]  /*ad30*/  EXIT ;  /* 0x000000000000794d */ /* 0x000fea0003800000 */
.L_x_12068:
        /* <DEDUP_REMOVED lines=23> */
.L_x_12051:
        /* <DEDUP_REMOVED lines=20> */
.L_x_12078:
[----:B------:R-:W-:Y:S01]  /*aff0*/  STG.E.64 [R16.64], R2 ;  /* 0x0000000210007986 */ /* 0x000fe2000c101b24 */
[----:B------:R-:W-:Y:S05]  /*b000*/  EXIT ;  /* 0x000000000000794d */ /* 0x000fea0003800000 */
.L_x_12077:
[----:B------:R-:W-:Y:S01]  /*b010*/  STG.E [R16.64], R5 ;  /* 0x0000000510007986 */ /* 0x000fe2000c101924 */
[----:B------:R-:W-:Y:S05]  /*b020*/  EXIT ;  /* 0x000000000000794d */ /* 0x000fea0003800000 */
.L_x_12079:
        /* <DEDUP_REMOVED lines=13> */
.L_x_34142:


//--------------------- .text._ZN2at6native27unrolled_elementwise_kernelIZZZNS0_21clamp_min_kernel_cudaERNS_18TensorIteratorBaseERKN3c106ScalarEENKUlvE_clEvENKUlvE2_clEvEUllE_St5arrayIPcLm2EELi4E23TrivialOffsetCalculatorILi1EjESF_NS0_6memory12LoadWithCastILi1EEENSG_13StoreWithCastILi1EEEEEviT_T0_T2_T3_T4_T5_ --------------------------
	.section	.text._ZN2at6native27unrolled_elementwise_kernelIZZZNS0_21clamp_min_kernel_cudaERNS_18TensorIteratorBaseERKN3c106ScalarEENKUlvE_clEvENKUlvE2_clEvEUllE_St5arrayIPcLm2EELi4E23TrivialOffsetCalculatorILi1EjESF_NS0_6memory12LoadWithCastILi1EEENSG_13StoreWithCastILi1EEEEEviT_T0_T2_T3_T4_T5_,"ax",@progbits
	.sectioninfo	@"SHI_REGISTERS=32"
	.align	128
        .global         _ZN2at6native27unrolled_elementwise_kernelIZZZNS0_21clamp_min_kernel_cudaERNS_18TensorIteratorBaseERKN3c106ScalarEENKUlvE_clEvENKUlvE2_clEvEUllE_St5arrayIPcLm2EELi4E23TrivialOffsetCalculatorILi1EjESF_NS0_6memory12LoadWithCastILi1EEENSG_13StoreWithCastILi1EEEEEviT_T0_T2_T3_T4_T5_
        .type           _ZN2at6native27unrolled_elementwise_kernelIZZZNS0_21clamp_min_kernel_cudaERNS_18TensorIteratorBaseERKN3c106ScalarEENKUlvE_clEvENKUlvE2_clEvEUllE_St5arrayIPcLm2EELi4E23TrivialOffsetCalculatorILi1EjESF_NS0_6memory12LoadWithCastILi1EEENSG_13StoreWithCastILi1EEEEEviT_T0_T2_T3_T4_T5_,@function
        .size           _ZN2at6native27unrolled_elementwise_kernelIZZZNS0_21clamp_min_kernel_cudaERNS_18TensorIteratorBaseERKN3c106ScalarEENKUlvE_clEvENKUlvE2_clEvEUllE_St5arrayIPcLm2EELi4E23TrivialOffsetCalculatorILi1EjESF_NS0_6memory12LoadWithCastILi1EEENSG_13StoreWithCastILi1EEEEEviT_T0_T2_T3_T4_T5_,(.L_x_34143 - _ZN2at6native27unrolled_elementwise_kernelIZZZNS0_21clamp_min_kernel_cudaERNS_18TensorIteratorBaseERKN3c106ScalarEENKUlvE_clEvENKUlvE2_clEvEUllE_St5arrayIPcLm2EELi4E23TrivialOffsetCalculatorILi1EjESF_NS0_6memory12LoadWithCastILi1EEENSG_13StoreWithCastILi1EEEEEviT_T0_T2_T3_T4_T5_)
        .other          _ZN2at6native27unrolled_elementwise_kernelIZZZNS0_21clamp_min_kernel_cudaERNS_18TensorIteratorBaseERKN3c106ScalarEENKUlvE_clEvENKUlvE2_clEvEUllE_St5arrayIPcLm2EELi4E23TrivialOffsetCalculatorILi1EjESF_NS0_6memory12LoadWithCastILi1EEENSG_13StoreWithCastILi1EEEEEviT_T0_T2_T3_T4_T5_,@"STO_CUDA_ENTRY STV_DEFAULT"
_ZN2at6native27unrolled_elementwise_kernelIZZZNS0_21clamp_min_kernel_cudaERNS_18TensorIteratorBaseERKN3c106ScalarEENKUlvE_clEvENKUlvE2_clEvEUllE_St5arrayIPcLm2EELi4E23TrivialOffsetCalculatorILi1EjESF_NS0_6memory12LoadWithCastILi1EEENSG_13StoreWithCastILi1EEEEEviT_T0_T2_T3_T4_T5_:
.text._ZN2at6native27unrolled_elementwise_kernelIZZZNS0_21clamp_min_kernel_cudaERNS_18TensorIteratorBaseERKN3c106ScalarEENKUlvE_clEvENKUlvE2_clEvEUllE_St5arrayIPcLm2EELi4E23TrivialOffsetCalculatorILi1EjESF_NS0_6memory12LoadWithCastILi1EEENSG_13StoreWithCastILi1EEEEEviT_T0_T2_T3_T4_T5_:
        /* <DEDUP_REMOVED lines=30> */
.L_x_12085:
[----:B------:R0:W5:Y:S01]  /*01e0*/  LDG.E.U8 R18, [R2.64] ;  /* 0x0000002402127981 */ /* 0x000162000c1e1100 */
[----:B------:R-:W-:Y:S01]  /*01f0*/  IMAD.MOV.U32 R19, RZ, RZ, RZ ;  /* 0x000000ffff137224 */ /* 0x000fe200078e00ff */
[----:B------:R-:W-:Y:S05]  /*0200*/  BRA `(.L_x_12087) ;  /* 0x00000d6000007947 */ /* 0x000fea0003800000 */
.L_x_12084:
        /* <DEDUP_REMOVED lines=8> */
.L_x_12089:
[----:B------:R-:W2:Y:S02]  /*0290*/  LDG.E R18, [R2.64] ;  /* 0x0000002402127981 */ /* 0x000ea4000c1e1900 */
[----:B--2---:R-:W-:Y:S01]  /*02a0*/  SHF.R.S32.HI R19, RZ, 0x1f, R18 ;  /* 0x0000001fff137819 */ /* 0x004fe20000011412 */
[----:B------:R-:W-:Y:S05]  /*02b0*/  BRA `(.L_x_12087) ;  /* 0x00000cb000007947 */ /* 0x000fea0003800000 */
.L_x_12088:
[----:B------:R-:W2:Y:S02]  /*02c0*/  LDG.E.S16 R18, [R2.64] ;  /* 0x0000002402127981 */ /* 0x000ea4000c1e1700 */
[----:B--2---:R-:W-:Y:S01]  /*02d0*/  SHF.R.S32.HI R19, RZ, 0x1f, R18 ;  /* 0x0000001fff137819 */ /* 0x004fe20000011412 */
[----:B------:R-:W-:Y:S05]  /*02e0*/  BRA `(.L_x_12087) ;  /* 0x00000c8000007947 */ /* 0x000fea0003800000 */
.L_x_12083:
        /* <DEDUP_REMOVED lines=9> */
.L_x_12091:
[----:B------:R-:W2:Y:S02]  /*0380*/  LDG.E.U16 R2, [R2.64] ;  /* 0x0000002402027981 */ /* 0x000ea4000c1e1500 */
[----:B--2---:R-:W-:-:S06]  /*0390*/  HADD2.F32 R18, -RZ, R2.H0_H0 ;  /* 0x20000002ff127230 */ /* 0x004fcc0000004100 */
[----:B------:R-:W0:Y:S01]  /*03a0*/  F2I.S64.TRUNC R18, R18 ;  /* 0x0000001200127311 */ /* 0x000e22000020d900 */
[----:B------:R-:W-:Y:S05]  /*03b0*/  BRA `(.L_x_12087) ;  /* 0x00000bb000007947 */ /* 0x000fea0003800000 */
.L_x_12090:
        /* <DEDUP_REMOVED lines=9> */
.L_x_12093:
[----:B------:R-:W2:Y:S02]  /*0450*/  LDG.E.U16 R2, [R2.64] ;  /* 0x0000002402027981 */ /* 0x000ea4000c1e1500 */
[----:B--2---:R-:W-:-:S06]  /*0460*/  HADD2.F32 R18, -RZ, R2.H0_H0 ;  /* 0x20000002ff127230 */ /* 0x004fcc0000004100 */
[----:B------:R-:W0:Y:S01]  /*0470*/  F2I.S64.TRUNC R18, R18 ;  /* 0x0000001200127311 */ /* 0x000e22000020d900 */
[----:B------:R-:W-:Y:S05]  /*0480*/  BRA `(.L_x_12087) ;  /* 0x00000ae000007947 */ /* 0x000fea0003800000 */
.L_x_12092:
[----:B------:R-:W2:Y:S02]  /*0490*/  LDG.E.64 R2, [R2.64] ;  /* 0x0000002402027981 */ /* 0x000ea4000c1e1b00 */
[----:B--2---:R0:W1:Y:S01]  /*04a0*/  F2I.S64.F64.TRUNC R18, R2 ;  /* 0x0000000200127311 */ /* 0x004062000030d900 */
[----:B------:R-:W-:Y:S05]  /*04b0*/  BRA `(.L_x_12087) ;  /* 0x00000ab000007947 */ /* 0x000fea0003800000 */
.L_x_12082:
        /* <DEDUP_REMOVED lines=13> */
.L_x_12096:
[----:B------:R-:W2:Y:S02]  /*0590*/  LDG.E.64 R2, [R2.64] ;  /* 0x0000002402027981 */ /* 0x000ea4000c1e1b00 */
[----:B--2---:R0:W1:Y:S01]  /*05a0*/  F2I.S64.F64.TRUNC R18, R2 ;  /* 0x0000000200127311 */ /* 0x004062000030d900 */
[----:B------:R-:W-:Y:S05]  /*05b0*/  BRA `(.L_x_12087) ;  /* 0x000009b000007947 */ /* 0x000fea0003800000 */
.L_x_12095:
        /* <DEDUP_REMOVED lines=27> */
.L_x_12098:
        /* <DEDUP_REMOVED lines=15> */
.L_x_12097:
[----:B------:R-:W2:Y:S02]  /*0860*/  LDG.E.U16 R18, [R2.64] ;  /* 0x0000002402127981 */ /* 0x000ea4000c1e1500 */
[----:B--2---:R-:W-:-:S06]  /*0870*/  PRMT R18, RZ, 0x5410, R18 ;  /* 0x00005410ff127816 */ /* 0x004fcc0000000012 */
[----:B------:R-:W0:Y:S01]  /*0880*/  F2I.S64.TRUNC R18, R18 ;  /* 0x0000001200127311 */ /* 0x000e22000020d900 */
[----:B------:R-:W-:Y:S05]  /*0890*/  BRA `(.L_x_12087) ;  /* 0x000006d000007947 */ /* 0x000fea0003800000 */
.L_x_12094:
        /* <DEDUP_REMOVED lines=11> */
.L_x_12101:
        /* <DEDUP_REMOVED lines=21> */
.L_x_12105:
[----:B------:R-:W-:Y:S05]  /*0aa0*/  BSYNC B1 ;  /* 0x0000000000017941 */ /* 0x000fea0003800000 */
.L_x_12104:
[----:B------:R-:W-:Y:S01]  /*0ab0*/  IMAD.SHL.U32 R2, R2, 0x100000, RZ ;  /* 0x0010000002027824 */ /* 0x000fe200078e00ff */
[----:B------:R-:W-:-:S04]  /*0ac0*/  LEA R3, R0, 0x3b800000, 0x17 ;  /* 0x3b80000000037811 */ /* 0x000fc800078eb8ff */
[----:B------:R-:W-:Y:S02]  /*0ad0*/  LOP3.LUT R18, R3, R2, R18, 0xfe, !PT ;  /* 0x0000000203127212 */ /* 0x000fe400078efe12 */
.L_x_12103:
[----:B------:R-:W-:Y:S05]  /*0ae0*/  BSYNC B0 ;  /* 0x0000000000007941 */ /* 0x000fea0003800000 */
.L_x_12102:
[----:B------:R-:W0:Y:S01]  /*0af0*/  F2I.S64.TRUNC R18, R18 ;  /* 0x0000001200127311 */ /* 0x000e22000020d900 */
[----:B------:R-:W-:Y:S05]  /*0b00*/  BRA `(.L_x_12087) ;  /* 0x0000046000007947 */ /* 0x000fea0003800000 */
.L_x_12100:
        /* <DEDUP_REMOVED lines=21> */
.L_x_12109:
[----:B------:R-:W-:Y:S05]  /*0c60*/  BSYNC B1 ;  /* 0x0000000000017941 */ /* 0x000fea0003800000 */
.L_x_12108:
[----:B------:R-:W-:Y:S01]  /*0c70*/  IMAD.SHL.U32 R2, R2, 0x200000, RZ ;  /* 0x0020000002027824 */ /* 0x000fe200078e00ff */
[----:B------:R-:W-:-:S04]  /*0c80*/  LEA R3, R0, 0x37800000, 0x17 ;  /* 0x3780000000037811 */ /* 0x000fc800078eb8ff */
[----:B------:R-:W-:Y:S02]  /*0c90*/  LOP3.LUT R18, R3, R2, R18, 0xfe, !PT ;  /* 0x0000000203127212 */ /* 0x000fe400078efe12 */
.L_x_12107:
[----:B------:R-:W-:Y:S05]  /*0ca0*/  BSYNC B0 ;  /* 0x0000000000007941 */ /* 0x000fea0003800000 */
.L_x_12106:
[----:B------:R-:W0:Y:S01]  /*0cb0*/  F2I.S64.TRUNC R18, R18 ;  /* 0x0000001200127311 */ /* 0x000e22000020d900 */
[----:B------:R-:W-:Y:S05]  /*0cc0*/  BRA `(.L_x_12087) ;  /* 0x000002a000007947 */ /* 0x000fea0003800000 */
.L_x_12099:
        /* <DEDUP_REMOVED lines=14> */
.L_x_12113:
[----:B------:R-:W-:Y:S05]  /*0db0*/  BSYNC B0 ;  /* 0x0000000000007941 */ /* 0x000fea0003800000 */
.L_x_12112:
[----:B------:R-:W0:Y:S01]  /*0dc0*/  F2I.S64.TRUNC R18, R18 ;  /* 0x0000001200127311 */ /* 0x000e22000020d900 */
[----:B------:R-:W-:Y:S05]  /*0dd0*/  BRA `(.L_x_12087) ;  /* 0x0000019000007947 */ /* 0x000fea0003800000 */
.L_x_12086:
        /* <DEDUP_REMOVED lines=21> */
.L_x_12111:
[----:B------:R0:W5:Y:S01]  /*0f30*/  LDG.E.64 R18, [R2.64] ;  /* 0x0000002402127981 */ /* 0x000162000c1e1b00 */
[----:B------:R-:W-:Y:S05]  /*0f40*/  BRA `(.L_x_12087) ;  /* 0x0000002000007947 */ /* 0x000fea0003800000 */
.L_x_12110:
[----:B------:R0:W5:Y:S01]  /*0f50*/  LDG.E R18, [R2.64] ;  /* 0x0000002402127981 */ /* 0x000162000c1e1900 */
[----:B------:R-:W-:-:S03]  /*0f60*/  IMAD.MOV.U32 R19, RZ, RZ, RZ ;  /* 0x000000ffff137224 */ /* 0x000fc600078e00ff */
.L_x_12087:
[----:B------:R-:W2:Y:S02]  /*0f70*/  S2R R26, SR_TID.X ;  /* 0x00000000001a7919 */ /* 0x000ea40000002100 */
[----:B--2---:R-:W-:Y:S02]  /*0f80*/  IADD3 R26, R26, 0x80, RZ ;  /* 0x000000801a1a7810 */ /* 0x004fe40007ffe0ff */
.L_x_12081:
[----:B-1----:R-:W-:Y:S05]  /*0f90*/  BSYNC B6 ;  /* 0x0000000000067941 */ /* 0x002fea0003800000 */
.L_x_12080:
        /* <DEDUP_REMOVED lines=22> */
.L_x_12119:
[----:B------:R0:W5:Y:S01]  /*1100*/  LDG.E.U8 R22, [R2.64] ;  /* 0x0000002402167981 */ /* 0x000162000c1e1100 */
[----:B------:R-:W-:Y:S01]  /*1110*/  IMAD.MOV.U32 R23, RZ, RZ, RZ ;  /* 0x000000ffff177224 */ /* 0x000fe200078e00ff */
[----:B------:R-:W-:Y:S05]  /*1120*/  BRA `(.L_x_12121) ;  /* 0x00000d5000007947 */ /* 0x000fea0003800000 */
.L_x_12118:
        /* <DEDUP_REMOVED lines=8> */
.L_x_12123:
[----:B------:R-:W2:Y:S02]  /*11b0*/  LDG.E R22, [R2.64] ;  /* 0x0000002402167981 */ /* 0x000ea4000c1e1900 */
[----:B--2---:R-:W-:Y:S01]  /*11c0*/  SHF.R.S32.HI R23, RZ, 0x1f, R22 ;  /* 0x0000001fff177819 */ /* 0x004fe20000011416 */
[----:B------:R-:W-:Y:S05]  /*11d0*/  BRA `(.L_x_12121) ;  /* 0x00000ca000007947 */ /* 0x000fea0003800000 */
.L_x_12122:
[----:B------:R-:W2:Y:S02]  /*11e0*/  LDG.E.S16 R22, [R2.64] ;  /* 0x0000002402167981 */ /* 0x000ea4000c1e1700 */
[----:B--2---:R-:W-:Y:S01]  /*11f0*/  SHF.R.S32.HI R23, RZ, 0x1f, R22 ;  /* 0x0000001fff177819 */ /* 0x004fe20000011416 */
[----:B------:R-:W-:Y:S05]  /*1200*/  BRA `(.L_x_12121) ;  /* 0x00000c7000007947 */ /* 0x000fea0003800000 */
.L_x_12117:
        /* <DEDUP_REMOVED lines=9> */
.L_x_12125:
[----:B------:R-:W2:Y:S02]  /*12a0*/  LDG.E.U16 R2, [R2.64] ;  /* 0x0000002402027981 */ /* 0x000ea4000c1e1500 */
[----:B--2---:R-:W-:-:S06]  /*12b0*/  HADD2.F32 R22, -RZ, R2.H0_H0 ;  /* 0x20000002ff167230 */ /* 0x004fcc0000004100 */
[----:B------:R-:W0:Y:S01]  /*12c0*/  F2I.S64.TRUNC R22, R22 ;  /* 0x0000001600167311 */ /* 0x000e22000020d900 */
[----:B------:R-:W-:Y:S05]  /*12d0*/  BRA `(.L_x_12121) ;  /* 0x00000ba000007947 */ /* 0x000fea0003800000 */
.L_x_12124:
        /* <DEDUP_REMOVED lines=9> */
.L_x_12127:
[----:B------:R-:W2:Y:S02]  /*1370*/  LDG.E.U16 R2, [R2.64] ;  /* 0x0000002402027981 */ /* 0x000ea4000c1e1500 */
[----:B--2---:R-:W-:-:S06]  /*1380*/  HADD2.F32 R22, -RZ, R2.H0_H0 ;  /* 0x20000002ff167230 */ /* 0x004fcc0000004100 */
[----:B------:R-:W0:Y:S01]  /*1390*/  F2I.S64.TRUNC R22, R22 ;  /* 0x0000001600167311 */ /* 0x000e22000020d900 */
[----:B------:R-:W-:Y:S05]  /*13a0*/  BRA `(.L_x_12121) ;  /* 0x00000ad000007947 */ /* 0x000fea0003800000 */
.L_x_12126:
[----:B------:R-:W2:Y:S02]  /*13b0*/  LDG.E.64 R2, [R2.64] ;  /* 0x0000002402027981 */ /* 0x000ea4000c1e1b00 */
[----:B--2---:R0:W1:Y:S01]  /*13c0*/  F2I.S64.F64.TRUNC R22, R2 ;  /* 0x0000000200167311 */ /* 0x004062000030d900 */
[----:B------:R-:W-:Y:S05]  /*13d0*/  BRA `(.L_x_12121) ;  /* 0x00000aa000007947 */ /* 0x000fea0003800000 */
.L_x_12116:
        /* <DEDUP_REMOVED lines=13> */
.L_x_12130:
[----:B------:R-:W2:Y:S02]  /*14b0*/  LDG.E.64 R2, [R2.64] ;  /* 0x0000002402027981 */ /* 0x000ea4000c1e1b00 */
[----:B--2---:R0:W1:Y:S01]  /*14c0*/  F2I.S64.F64.TRUNC R22, R2 ;  /* 0x0000000200167311 */ /* 0x004062000030d900 */
[----:B------:R-:W-:Y:S05]  /*14d0*/  BRA `(.L_x_12121) ;  /* 0x000009a000007947 */ /* 0x000fea0003800000 */
.L_x_12129:
        /* <DEDUP_REMOVED lines=27> */
.L_x_12132:
        /* <DEDUP_REMOVED lines=14> */
.L_x_12131:
[----:B------:R-:W2:Y:S02]  /*1770*/  LDG.E.U16 R22, [R2.64] ;  /* 0x0000002402167981 */ /* 0x000ea4000c1e1500 */
[----:B--2---:R-:W-:-:S06]  /*1780*/  PRMT R22, RZ, 0x5410, R22 ;  /* 0x00005410ff167816 */ /* 0x004fcc0000000016 */
[----:B------:R-:W0:Y:S01]  /*1790*/  F2I.S64.TRUNC R22, R22 ;  /* 0x0000001600167311 */ /* 0x000e22000020d900 */
[----:B------:R-:W-:Y:S05]  /*17a0*/  BRA `(.L_x_12121) ;  /* 0x000006d000007947 */ /* 0x000fea0003800000 */
.L_x_12128:
        /* <DEDUP_REMOVED lines=11> */
.L_x_12135:
        /* <DEDUP_REMOVED lines=21> */
.L_x_12139:
[----:B------:R-:W-:Y:S05]  /*19b0*/  BSYNC B1 ;  /* 0x0000000000017941 */ /* 0x000fea0003800000 */
.L_x_12138:
[----:B------:R-:W-:Y:S01]  /*19c0*/  IMAD.SHL.U32 R2, R2, 0x100000, RZ ;  /* 0x0010000002027824 */ /* 0x000fe200078e00ff */
[----:B------:R-:W-:-:S04]  /*19d0*/  LEA R3, R0, 0x3b800000, 0x17 ;  /* 0x3b80000000037811 */ /* 0x000fc800078eb8ff */
[----:B------:R-:W-:Y:S02]  /*19e0*/  LOP3.LUT R22, R3, R2, R22, 0xfe, !PT ;  /* 0x0000000203167212 */ /* 0x000fe400078efe16 */
.L_x_12137:
[----:B------:R-:W-:Y:S05]  /*19f0*/  BSYNC B0 ;  /* 0x0000000000007941 */ /* 0x000fea0003800000 */
.L_x_12136:
[----:B------:R-:W0:Y:S01]  /*1a00*/  F2I.S64.TRUNC R22, R22 ;  /* 0x0000001600167311 */ /* 0x000e22000020d900 */
[----:B------:R-:W-:Y:S05]  /*1a10*/  BRA `(.L_x_12121) ;  /* 0x0000046000007947 */ /* 0x000fea0003800000 */
.L_x_12134:
        /* <DEDUP_REMOVED lines=21> */
.L_x_12143:
[----:B------:R-:W-:Y:S05]  /*1b70*/  BSYNC B1 ;  /* 0x0000000000017941 */ /* 0x000fea0003800000 */
.L_x_12142:
[----:B------:R-:W-:Y:S01]  /*1b80*/  IMAD.SHL.U32 R2, R2, 0x200000, RZ ;  /* 0x0020000002027824 */ /* 0x000fe200078e00ff */
[----:B------:R-:W-:-:S04]  /*1b90*/  LEA R3, R0, 0x37800000, 0x17 ;  /* 0x3780000000037811 */ /* 0x000fc800078eb8ff */
[----:B------:R-:W-:Y:S02]  /*1ba0*/  LOP3.LUT R22, R3, R2, R22, 0xfe, !PT ;  /* 0x0000000203167212 */ /* 0x000fe400078efe16 */
.L_x_12141:
[----:B------:R-:W-:Y:S05]  /*1bb0*/  BSYNC B0 ;  /* 0x0000000000007941 */ /* 0x000fea0003800000 */
.L_x_12140:
[----:B------:R-:W0:Y:S01]  /*1bc0*/  F2I.S64.TRUNC R22, R22 ;  /* 0x0000001600167311 */ /* 0x000e22000020d900 */
[----:B------:R-:W-:Y:S05]  /*1bd0*/  BRA `(.L_x_12121) ;  /* 0x000002a000007947 */ /* 0x000fea0003800000 */
.L_x_12133:
        /* <DEDUP_REMOVED lines=14> */
.L_x_12147:
[----:B------:R-:W-:Y:S05]  /*1cc0*/  BSYNC B0 ;  /* 0x0000000000007941 */ /* 0x000fea0003800000 */
.L_x_12146:
[----:B------:R-:W0:Y:S01]  /*1cd0*/  F2I.S64.TRUNC R22, R22 ;  /* 0x0000001600167311 */ /* 0x000e22000020d900 */
[----:B------:R-:W-:Y:S05]  /*1ce0*/  BRA `(.L_x_12121) ;  /* 0x0000019000007947 */ /* 0x000fea0003800000 */
.L_x_12120:
        /* <DEDUP_REMOVED lines=21> */
.L_x_12145:
[----:B------:R0:W5:Y:S01]  /*1e40*/  LDG.E.64 R22, [R2.64] ;  /* 0x0000002402167981 */ /* 0x000162000c1e1b00 */
[----:B------:R-:W-:Y:S05]  /*1e50*/  BRA `(.L_x_12121) ;  /* 0x0000002000007947 */ /* 0x000fea0003800000 */
.L_x_12144:
[----:B------:R0:W5:Y:S01]  /*1e60*/  LDG.E R22, [R2.64] ;  /* 0x0000002402167981 */ /* 0x000162000c1e1900 */
[----:B------:R-:W-:-:S03]  /*1e70*/  IMAD.MOV.U32 R23, RZ, RZ, RZ ;  /* 0x000000ffff177224 */ /* 0x000fc600078e00ff */
.L_x_12121:
[----:B------:R-:W-:-:S04]  /*1e80*/  IADD3 R26, R26, 0x80, RZ ;  /* 0x000000801a1a7810 */ /* 0x000fc80007ffe0ff */
.L_x_12115:
[----:B------:R-:W-:Y:S05]  /*1e90*/  BSYNC B6 ;  /* 0x0000000000067941 */ /* 0x000fea0003800000 */
.L_x_12114:
        /* <DEDUP_REMOVED lines=24> */
.L_x_12153:
[----:B------:R0:W5:Y:S01]  /*2020*/  LDG.E.U8 R16, [R2.64] ;  /* 0x0000002402107981 */ /* 0x000162000c1e1100 */
[----:B------:R-:W-:Y:S01]  /*2030*/  IMAD.MOV.U32 R17, RZ, RZ, RZ ;  /* 0x000000ffff117224 */ /* 0x000fe200078e00ff */
[----:B------:R-:W-:Y:S05]  /*2040*/  BRA `(.L_x_12155) ;  /* 0x00000d5000007947 */ /* 0x000fea0003800000 */
.L_x_12152:
        /* <DEDUP_REMOVED lines=8> */
.L_x_12157:
[----:B------:R-:W2:Y:S02]  /*20d0*/  LDG.E R16, [R2.64] ;  /* 0x0000002402107981 */ /* 0x000ea4000c1e1900 */
[----:B--2---:R-:W-:Y:S01]  /*20e0*/  SHF.R.S32.HI R17, RZ, 0x1f, R16 ;  /* 0x0000001fff117819 */ /* 0x004fe20000011410 */
[----:B------:R-:W-:Y:S05]  /*20f0*/  BRA `(.L_x_12155) ;  /* 0x00000ca000007947 */ /* 0x000fea0003800000 */
.L_x_12156:
[----:B------:R-:W2:Y:S02]  /*2100*/  LDG.E.S16 R16, [R2.64] ;  /* 0x0000002402107981 */ /* 0x000ea4000c1e1700 */
[----:B--2---:R-:W-:Y:S01]  /*2110*/  SHF.R.S32.HI R17, RZ, 0x1f, R16 ;  /* 0x0000001fff117819 */ /* 0x004fe20000011410 */
[----:B------:R-:W-:Y:S05]  /*2120*/  BRA `(.L_x_12155) ;  /* 0x00000c7000007947 */ /* 0x000fea0003800000 */
.L_x_12151:
        /* <DEDUP_REMOVED lines=9> */
.L_x_12159:
[----:B------:R-:W2:Y:S02]  /*21c0*/  LDG.E.U16 R2, [R2.64] ;  /* 0x0000002402027981 */ /* 0x000ea4000c1e1500 */
[----:B--2---:R-:W-:-:S06]  /*21d0*/  HADD2.F32 R16, -RZ, R2.H0_H0 ;  /* 0x20000002ff107230 */ /* 0x004fcc0000004100 */
[----:B------:R-:W0:Y:S01]  /*21e0*/  F2I.S64.TRUNC R16, R16 ;  /* 0x0000001000107311 */ /* 0x000e22000020d900 */
[----:B------:R-:W-:Y:S05]  /*21f0*/  BRA `(.L_x_12155) ;  /* 0x00000ba000007947 */ /* 0x000fea0003800000 */
.L_x_12158:
        /* <DEDUP_REMOVED lines=9> */
.L_x_12161:
[----:B------:R-:W2:Y:S02]  /*2290*/  LDG.E.U16 R2, [R2.64] ;  /* 0x0000002402027981 */ /* 0x000ea4000c1e1500 */
[----:B--2---:R-:W-:-:S06]  /*22a0*/  HADD2.F32 R16, -RZ, R2.H0_H0 ;  /* 0x20000002ff107230 */ /* 0x004fcc0000004100 */
[----:B------:R-:W0:Y:S01]  /*22b0*/  F2I.S64.TRUNC R16, R16 ;  /* 0x0000001000107311 */ /* 0x000e22000020d900 */
[----:B------:R-:W-:Y:S05]  /*22c0*/  BRA `(.L_x_12155) ;  /* 0x00000ad000007947 */ /* 0x000fea0003800000 */
.L_x_12160:
[----:B------:R-:W2:Y:S02]  /*22d0*/  LDG.E.64 R2, [R2.64] ;  /* 0x0000002402027981 */ /* 0x000ea4000c1e1b00 */
[----:B--2---:R0:W2:Y:S01]  /*22e0*/  F2I.S64.F64.TRUNC R16, R2 ;  /* 0x0000000200107311 */ /* 0x0040a2000030d900 */
[----:B------:R-:W-:Y:S05]  /*22f0*/  BRA `(.L_x_12155) ;  /* 0x00000aa000007947 */ /* 0x000fea0003800000 */
.L_x_12150:
        /* <DEDUP_REMOVED lines=13> */
.L_x_12164:
[----:B------:R-:W2:Y:S02]  /*23d0*/  LDG.E.64 R2, [R2.64] ;  /* 0x0000002402027981 */ /* 0x000ea4000c1e1b00 */
[----:B--2---:R0:W2:Y:S01]  /*23e0*/  F2I.S64.F64.TRUNC R16, R2 ;  /* 0x0000000200107311 */ /* 0x0040a2000030d900 */
[----:B------:R-:W-:Y:S05]  /*23f0*/  BRA `(.L_x_12155) ;  /* 0x000009a000007947 */ /* 0x000fea0003800000 */
.L_x_12163:
        /* <DEDUP_REMOVED lines=27> */
.L_x_12166:
        /* <DEDUP_REMOVED lines=14> */
.L_x_12165:
[----:B------:R-:W2:Y:S02]  /*2690*/  LDG.E.U16 R16, [R2.64] ;  /* 0x0000002402107981 */ /* 0x000ea4000c1e1500 */
[----:B--2---:R-:W-:-:S06]  /*26a0*/  PRMT R16, RZ, 0x5410, R16 ;  /* 0x00005410ff107816 */ /* 0x004fcc0000000010 */
[----:B------:R-:W0:Y:S01]  /*26b0*/  F2I.S64.TRUNC R16, R16 ;  /* 0x0000001000107311 */ /* 0x000e22000020d900 */
[----:B------:R-:W-:Y:S05]  /*26c0*/  BRA `(.L_x_12155) ;  /* 0x000006d000007947 */ /* 0x000fea0003800000 */
.L_x_12162:
        /* <DEDUP_REMOVED lines=11> */
.L_x_12169:
        /* <DEDUP_REMOVED lines=21> */
.L_x_12173:
[----:B------:R-:W-:Y:S05]  /*28d0*/  BSYNC B1 ;  /* 0x0000000000017941 */ /* 0x000fea0003800000 */
.L_x_12172:
[----:B------:R-:W-:Y:S01]  /*28e0*/  IMAD.SHL.U32 R2, R2, 0x100000, RZ ;  /* 0x0010000002027824 */ /* 0x000fe200078e00ff */
[----:B------:R-:W-:-:S04]  /*28f0*/  LEA R3, R0, 0x3b800000, 0x17 ;  /* 0x3b80000000037811 */ /* 0x000fc800078eb8ff */
[----:B------:R-:W-:Y:S02]  /*2900*/  LOP3.LUT R16, R3, R2, R16, 0xfe, !PT ;  /* 0x0000000203107212 */ /* 0x000fe400078efe10 */
.L_x_12171:
[----:B------:R-:W-:Y:S05]  /*2910*/  BSYNC B0 ;  /* 0x0000000000007941 */ /* 0x000fea0003800000 */
.L_x_12170:
[----:B------:R-:W0:Y:S01]  /*2920*/  F2I.S64.TRUNC R16, R16 ;  /* 0x0000001000107311 */ /* 0x000e22000020d900 */
[----:B------:R-:W-:Y:S05]  /*2930*/  BRA `(.L_x_12155) ;  /* 0x0000046000007947 */ /* 0x000fea0003800000 */
.L_x_12168:
        /* <DEDUP_REMOVED lines=21> */
.L_x_12177:
[----:B------:R-:W-:Y:S05]  /*2a90*/  BSYNC B1 ;  /* 0x0000000000017941 */ /* 0x000fea0003800000 */
.L_x_12176:
[----:B------:R-:W-:Y:S01]  /*2aa0*/  IMAD.SHL.U32 R2, R2, 0x200000, RZ ;  /* 0x0020000002027824 */ /* 0x000fe200078e00ff */
[----:B------:R-:W-:-:S04]  /*2ab0*/  LEA R3, R0, 0x37800000, 0x17 ;  /* 0x3780000000037811 */ /* 0x000fc800078eb8ff */
[----:B------:R-:W-:Y:S02]  /*2ac0*/  LOP3.LUT R16, R3, R2, R16, 0xfe, !PT ;  /* 0x0000000203107212 */ /* 0x000fe400078efe10 */
.L_x_12175:
[----:B------:R-:W-:Y:S05]  /*2ad0*/  BSYNC B0 ;  /* 0x0000000000007941 */ /* 0x000fea0003800000 */
.L_x_12174:
[----:B------:R-:W0:Y:S01]  /*2ae0*/  F2I.S64.TRUNC R16, R16 ;  /* 0x0000001000107311 */ /* 0x000e22000020d900 */
[----:B------:R-:W-:Y:S05]  /*2af0*/  BRA `(.L_x_12155) ;  /* 0x000002a000007947 */ /* 0x000fea0003800000 */
.L_x_12167:
        /* <DEDUP_REMOVED lines=14> */
.L_x_12181:
[----:B------:R-:W-:Y:S05]  /*2be0*/  BSYNC B0 ;  /* 0x0000000000007941 */ /* 0x000fea0003800000 */
.L_x_12180:
[----:B------:R-:W0:Y:S01]  /*2bf0*/  F2I.S64.TRUNC R16, R16 ;  /* 0x0000001000107311 */ /* 0x000e22000020d900 */
[----:B------:R-:W-:Y:S05]  /*2c00*/  BRA `(.L_x_12155) ;  /* 0x0000019000007947 */ /* 0x000fea0003800000 */
.L_x_12154:
        /* <DEDUP_REMOVED lines=21> */
.L_x_12179:
[----:B------:R0:W5:Y:S01]  /*2d60*/  LDG.E.64 R16, [R2.64] ;  /* 0x0000002402107981 */ /* 0x000162000c1e1b00 */
[----:B------:R-:W-:Y:S05]  /*2d70*/  BRA `(.L_x_12155) ;  /* 0x0000002000007947 */ /* 0x000fea0003800000 */
.L_x_12178:
[----:B------:R0:W5:Y:S01]  /*2d80*/  LDG.E R16, [R2.64] ;  /* 0x0000002402107981 */ /* 0x000162000c1e1900 */
[----:B------:R-:W-:-:S03]  /*2d90*/  IMAD.MOV.U32 R17, RZ, RZ, RZ ;  /* 0x000000ffff117224 */ /* 0x000fc600078e00ff */
.L_x_12155:
[----:B------:R-:W-:-:S04]  /*2da0*/  IADD3 R26, R26, 0x80, RZ ;  /* 0x000000801a1a7810 */ /* 0x000fc80007ffe0ff */
.L_x_12149:
[----:B------:R-:W-:Y:S05]  /*2db0*/  BSYNC B6 ;  /* 0x0000000000067941 */ /* 0x000fea0003800000 */
.L_x_12148:
        /* <DEDUP_REMOVED lines=21> */
.L_x_12187:
[----:B------:R0:W5:Y:S01]  /*2f10*/  LDG.E.U8 R24, [R2.64] ;  /* 0x0000002402187981 */ /* 0x000162000c1e1100 */
[----:B------:R-:W-:Y:S01]  /*2f20*/  IMAD.MOV.U32 R25, RZ, RZ, RZ ;  /* 0x000000ffff197224 */ /* 0x000fe200078e00ff */
[----:B------:R-:W-:Y:S05]  /*2f30*/  BRA `(.L_x_12183) ;  /* 0x00000d4000007947 */ /* 0x000fea0003800000 */
.L_x_12186:
        /* <DEDUP_REMOVED lines=8> */
.L_x_12190:
[----:B------:R-:W3:Y:S02]  /*2fc0*/  LDG.E R24, [R2.64] ;  /* 0x0000002402187981 */ /* 0x000ee4000c1e1900 */
[----:B---3--:R-:W-:Y:S01]  /*2fd0*/  SHF.R.S32.HI R25, RZ, 0x1f, R24 ;  /* 0x0000001fff197819 */ /* 0x008fe20000011418 */
[----:B------:R-:W-:Y:S05]  /*2fe0*/  BRA `(.L_x_12183) ;  /* 0x00000c9000007947 */ /* 0x000fea0003800000 */
.L_x_12189:
[----:B------:R-:W3:Y:S02]  /*2ff0*/  LDG.E.S16 R24, [R2.64] ;  /* 0x0000002402187981 */ /* 0x000ee4000c1e1700 */
[----:B---3--:R-:W-:Y:S01]  /*3000*/  SHF.R.S32.HI R25, RZ, 0x1f, R24 ;  /* 0x0000001fff197819 */ /* 0x008fe20000011418 */
[----:B------:R-:W-:Y:S05]  /*3010*/  BRA `(.L_x_12183) ;  /* 0x00000c6000007947 */ /* 0x000fea0003800000 */
.L_x_12185:
        /* <DEDUP_REMOVED lines=9> */
.L_x_12192:
[----:B------:R-:W3:Y:S02]  /*30b0*/  LDG.E.U16 R2, [R2.64] ;  /* 0x0000002402027981 */ /* 0x000ee4000c1e1500 */
[----:B---3--:R-:W-:-:S06]  /*30c0*/  HADD2.F32 R24, -RZ, R2.H0_H0 ;  /* 0x20000002ff187230 */ /* 0x008fcc0000004100 */
[----:B------:R-:W0:Y:S01]  /*30d0*/  F2I.S64.TRUNC R24, R24 ;  /* 0x0000001800187311 */ /* 0x000e22000020d900 */
[----:B------:R-:W-:Y:S05]  /*30e0*/  BRA `(.L_x_12183) ;  /* 0x00000b9000007947 */ /* 0x000fea0003800000 */
.L_x_12191:
        /* <DEDUP_REMOVED lines=9> */
.L_x_12194:
[----:B------:R-:W3:Y:S02]  /*3180*/  LDG.E.U16 R2, [R2.64] ;  /* 0x0000002402027981 */ /* 0x000ee4000c1e1500 */
[----:B---3--:R-:W-:-:S06]  /*3190*/  HADD2.F32 R24, -RZ, R2.H0_H0 ;  /* 0x20000002ff187230 */ /* 0x008fcc0000004100 */
[----:B------:R-:W0:Y:S01]  /*31a0*/  F2I.S64.TRUNC R24, R24 ;  /* 0x0000001800187311 */ /* 0x000e22000020d900 */
[----:B------:R-:W-:Y:S05]  /*31b0*/  BRA `(.L_x_12183) ;  /* 0x00000ac000007947 */ /* 0x000fea0003800000 */
.L_x_12193:
[----:B------:R-:W3:Y:S02]  /*31c0*/  LDG.E.64 R2, [R2.64] ;  /* 0x0000002402027981 */ /* 0x000ee4000c1e1b00 */
[----:B---3--:R0:W3:Y:S01]  /*31d0*/  F2I.S64.F64.TRUNC R24, R2 ;  /* 0x0000000200187311 */ /* 0x0080e2000030d900 */
[----:B------:R-:W-:Y:S05]  /*31e0*/  BRA `(.L_x_12183) ;  /* 0x00000a9000007947 */ /* 0x000fea0003800000 */
.L_x_12184:
        /* <DEDUP_REMOVED lines=13> */
.L_x_12197:
[----:B------:R-:W3:Y:S02]  /*32c0*/  LDG.E.64 R2, [R2.64] ;  /* 0x0000002402027981 */ /* 0x000ee4000c1e1b00 */
[----:B---3--:R0:W3:Y:S01]  /*32d0*/  F2I.S64.F64.TRUNC R24, R2 ;  /* 0x0000000200187311 */ /* 0x0080e2000030d900 */
[----:B------:R-:W-:Y:S05]  /*32e0*/  BRA `(.L_x_12183) ;  /* 0x0000099000007947 */ /* 0x000fea0003800000 */
.L_x_12196:
        /* <DEDUP_REMOVED lines=27> */
.L_x_12199:
        /* <DEDUP_REMOVED lines=14> */
.L_x_12198:
[----:B------:R-:W3:Y:S02]  /*3580*/  LDG.E.U16 R24, [R2.64] ;  /* 0x0000002402187981 */ /* 0x000ee4000c1e1500 */
[----:B---3--:R-:W-:-:S06]  /*3590*/  PRMT R24, RZ, 0x5410, R24 ;  /* 0x00005410ff187816 */ /* 0x008fcc0000000018 */
[----:B------:R-:W0:Y:S01]  /*35a0*/  F2I.S64.TRUNC R24, R24 ;  /* 0x0000001800187311 */ /* 0x000e22000020d900 */
[----:B------:R-:W-:Y:S05]  /*35b0*/  BRA `(.L_x_12183) ;  /* 0x000006c000007947 */ /* 0x000fea0003800000 */
.L_x_12195:
        /* <DEDUP_REMOVED lines=11> */
.L_x_12202:
        /* <DEDUP_REMOVED lines=21> */
.L_x_12206:
[----:B------:R-:W-:Y:S05]  /*37c0*/  BSYNC B1 ;  /* 0x0000000000017941 */ /* 0x000fea0003800000 */
.L_x_12205:
[----:B------:R-:W-:Y:S01]  /*37d0*/  IMAD.SHL.U32 R2, R2, 0x100000, RZ ;  /* 0x0010000002027824 */ /* 0x000fe200078e00ff */
[----:B------:R-:W-:-:S04]  /*37e0*/  LEA R3, R0, 0x3b800000, 0x17 ;  /* 0x3b80000000037811 */ /* 0x000fc800078eb8ff */
[----:B------:R-:W-:Y:S02]  /*37f0*/  LOP3.LUT R24, R3, R2, R24, 0xfe, !PT ;  /* 0x0000000203187212 */ /* 0x000fe400078efe18 */
.L_x_12204:
[----:B------:R-:W-:Y:S05]  /*3800*/  BSYNC B0 ;  /* 0x0000000000007941 */ /* 0x000fea0003800000 */
.L_x_12203:
[----:B------:R-:W0:Y:S01]  /*3810*/  F2I.S64.TRUNC R24, R24 ;  /* 0x0000001800187311 */ /* 0x000e22000020d900 */
[----:B------:R-:W-:Y:S05]  /*3820*/  BRA `(.L_x_12183) ;  /* 0x0000045000007947 */ /* 0x000fea0003800000 */
.L_x_12201:
        /* <DEDUP_REMOVED lines=21> */
.L_x_12210:
[----:B------:R-:W-:Y:S05]  /*3980*/  BSYNC B1 ;  /* 0x0000000000017941 */ /* 0x000fea0003800000 */
.L_x_12209:
[----:B------:R-:W-:Y:S01]  /*3990*/  IMAD.SHL.U32 R2, R2, 0x200000, RZ ;  /* 0x0020000002027824 */ /* 0x000fe200078e00ff */
[----:B------:R-:W-:-:S04]  /*39a0*/  LEA R3, R0, 0x37800000, 0x17 ;  /* 0x3780000000037811 */ /* 0x000fc800078eb8ff */
[----:B------:R-:W-:Y:S02]  /*39b0*/  LOP3.LUT R24, R3, R2, R24, 0xfe, !PT ;  /* 0x0000000203187212 */ /* 0x000fe400078efe18 */
.L_x_12208:
[----:B------:R-:W-:Y:S05]  /*39c0*/  BSYNC B0 ;  /* 0x0000000000007941 */ /* 0x000fea0003800000 */
.L_x_12207:
[----:B------:R-:W0:Y:S01]  /*39d0*/  F2I.S64.TRUNC R24, R24 ;  /* 0x0000001800187311 */ /* 0x000e22000020d900 */
[----:B------:R-:W-:Y:S05]  /*39e0*/  BRA `(.L_x_12183) ;  /* 0x0000029000007947 */ /* 0x000fea0003800000 */
.L_x_12200:
        /* <DEDUP_REMOVED lines=14> */
.L_x_12214:
[----:B------:R-:W-:Y:S05]  /*3ad0*/  BSYNC B0 ;  /* 0x0000000000007941 */ /* 0x000fea0003800000 */
.L_x_12213:
[----:B------:R-:W0:Y:S01]  /*3ae0*/  F2I.S64.TRUNC R24, R24 ;  /* 0x0000001800187311 */ /* 0x000e22000020d900 */
[----:B------:R-:W-:Y:S05]  /*3af0*/  BRA `(.L_x_12183) ;  /* 0x0000018000007947 */ /* 0x000fea0003800000 */
.L_x_12188:
        /* <DEDUP_REMOVED lines=20> */
.L_x_12212:
[----:B------:R0:W5:Y:S01]  /*3c40*/  LDG.E.64 R24, [R2.64] ;  /* 0x0000002402187981 */ /* 0x000162000c1e1b00 */
[----:B------:R-:W-:Y:S05]  /*3c50*/  BRA `(.L_x_12183) ;  /* 0x0000002000007947 */ /* 0x000fea0003800000 */
.L_x_12211:
[----:B------:R0:W5:Y:S01]  /*3c60*/  LDG.E R24, [R2.64] ;  /* 0x0000002402187981 */ /* 0x000162000c1e1900 */
[----:B------:R-:W-:-:S03]  /*3c70*/  IMAD.MOV.U32 R25, RZ, RZ, RZ ;  /* 0x000000ffff197224 */ /* 0x000fc600078e00ff */
.L_x_12183:
[----:B------:R-:W-:Y:S05]  /*3c80*/  BSYNC B6 ;  /* 0x0000000000067941 */ /* 0x000fea0003800000 */
.L_x_12182:
[----:B0-----:R-:W0:Y:S01]  /*3c90*/  S2R R2, SR_TID.X ;  /* 0x0000000000027919 */ /* 0x001e220000002100 */
[----:B-1---5:R-:W-:Y:S01]  /*3ca0*/  ISETP.GT.U32.AND P2, PT, R22, c[0x0][0x168], PT ;  /* 0x00005a0016007a0c */ /* 0x022fe20003f44070 */
[----:B------:R-:W1:Y:S01]  /*3cb0*/  LDC.U8 R6, c[0x0][0x194] ;  /* 0x00006500ff067b82 */ /* 0x000e620000000000 */
[----:B--2---:R-:W-:Y:S01]  /*3cc0*/  ISETP.GT.U32.AND P3, PT, R16, c[0x0][0x168], PT ;  /* 0x00005a0010007a0c */ /* 0x004fe20003f64070 */
[----:B------:R-:W-:Y:S01]  /*3cd0*/  BSSY B6, `(.L_x_12215) ;  /* 0x0000113000067945 */ /* 0x000fe20003800000 */
[----:B------:R-:W-:Y:S02]  /*3ce0*/  ISETP.GT.AND.EX P2, PT, R23, c[0x0][0x16c], PT, P2 ;  /* 0x00005b0017007a0c */ /* 0x000fe40003f44320 */
[----:B------:R-:W-:Y:S02]  /*3cf0*/  ISETP.GT.U32.AND P1, PT, R18, c[0x0][0x168], PT ;  /* 0x00005a0012007a0c */ /* 0x000fe40003f24070 */
[----:B------:R-:W-:-:S02]  /*3d00*/  SEL R26, R22, c[0x0][0x168], P2 ;  /* 0x00005a00161a7a07 */ /* 0x000fc40001000000 */
[----:B------:R-:W-:Y:S02]  /*3d10*/  SEL R27, R23, c[0x0][0x16c], P2 ;  /* 0x00005b00171b7a07 */ /* 0x000fe40001000000 */
[----:B------:R-:W-:Y:S02]  /*3d20*/  ISETP.GT.AND.EX P2, PT, R17, c[0x0][0x16c], PT, P3 ;  /* 0x00005b0011007a0c */ /* 0x000fe40003f44330 */
[----:B---3--:R-:W-:Y:S02]  /*3d30*/  ISETP.GT.U32.AND P0, PT, R24, c[0x0][0x168], PT ;  /* 0x00005a0018007a0c */ /* 0x008fe40003f04070 */
[----:B------:R-:W-:Y:S02]  /*3d40*/  ISETP.GT.AND.EX P1, PT, R19, c[0x0][0x16c], PT, P1 ;  /* 0x00005b0013007a0c */ /* 0x000fe40003f24310 */
[----:B------:R-:W-:Y:S02]  /*3d50*/  ISETP.GT.AND.EX P0, PT, R25, c[0x0][0x16c], PT, P0 ;  /* 0x00005b0019007a0c */ /* 0x000fe40003f04300 */
        /* <DEDUP_REMOVED lines=29> */
.L_x_12220:
[----:B------:R0:W-:Y:S01]  /*3f30*/  STG.E.U8 [R8.64], R3 ;  /* 0x0000000308007986 */ /* 0x0001e2000c101124 */
[----:B------:R-:W-:Y:S01]  /*3f40*/  IMAD.MOV.U32 R2, RZ, RZ, R18 ;  /* 0x000000ffff027224 */ /* 0x000fe200078e0012 */
[----:B------:R-:W-:Y:S05]  /*3f50*/  BRA `(.L_x_12216) ;  /* 0x00000ea000007947 */ /* 0x000fea0003800000 */
.L_x_12219:
        /* <DEDUP_REMOVED lines=9> */
.L_x_12223:
[----:B------:R0:W-:Y:S01]  /*3ff0*/  STG.E [R8.64], R3 ;  /* 0x0000000308007986 */ /* 0x0001e2000c101924 */
[----:B------:R-:W-:Y:S01]  /*4000*/  IMAD.MOV.U32 R2, RZ, RZ, R18 ;  /* 0x000000ffff027224 */ /* 0x000fe200078e0012 */
[----:B------:R-:W-:Y:S05]  /*4010*/  BRA `(.L_x_12216) ;  /* 0x00000de000007947 */ /* 0x000fea0003800000 */
.L_x_12222:
[----:B------:R0:W-:Y:S01]  /*4020*/  STG.E.U16 [R8.64], R3 ;  /* 0x0000000308007986 */ /* 0x0001e2000c101524 */
[----:B------:R-:W-:Y:S01]  /*4030*/  IMAD.MOV.U32 R2, RZ, RZ, R18 ;  /* 0x000000ffff027224 */ /* 0x000fe200078e0012 */
[----:B------:R-:W-:Y:S05]  /*4040*/  BRA `(.L_x_12216) ;  /* 0x00000db000007947 */ /* 0x000fea0003800000 */
.L_x_12218:
        /* <DEDUP_REMOVED lines=10> */
.L_x_12225:
[----:B------:R-:W0:Y:S01]  /*40f0*/  I2F.S64 R0, R4 ;  /* 0x0000000400007312 */ /* 0x000e220000301400 */
[----:B------:R-:W-:Y:S01]  /*4100*/  IMAD.MOV.U32 R2, RZ, RZ, R18 ;  /* 0x000000ffff027224 */ /* 0x000fe200078e0012 */
[----:B0-----:R-:W-:-:S05]  /*4110*/  F2FP.PACK_AB R0, RZ, R0 ;  /* 0x00000000ff00723e */ /* 0x001fca00000000ff */
[----:B------:R0:W-:Y:S01]  /*4120*/  STG.E.U16 [R8.64], R0 ;  /* 0x0000000008007986 */ /* 0x0001e2000c101524 */
[----:B------:R-:W-:Y:S05]  /*4130*/  BRA `(.L_x_12216) ;  /* 0x00000cc000007947 */ /* 0x000fea0003800000 */
.L_x_12224:
        /* <DEDUP_REMOVED lines=11> */
.L_x_12227:
[----:B------:R-:W0:Y:S01]  /*41f0*/  I2F.S64 R4, R4 ;  /* 0x0000000400047312 */ /* 0x000e220000301400 */
[----:B------:R-:W-:Y:S01]  /*4200*/  IMAD.MOV.U32 R2, RZ, RZ, R18 ;  /* 0x000000ffff027224 */ /* 0x000fe200078e0012 */
[----:B0-----:R-:W-:-:S04]  /*4210*/  F2FP.PACK_AB R3, RZ, R4 ;  /* 0x00000004ff03723e */ /* 0x001fc800000000ff */
[----:B------:R-:W-:-:S05]  /*4220*/  PRMT R3, R3, 0x5410, RZ ;  /* 0x0000541003037816 */ /* 0x000fca00000000ff */
[----:B------:R0:W-:Y:S01]  /*4230*/  STG.E [R8.64], R3 ;  /* 0x0000000308007986 */ /* 0x0001e2000c101924 */
[----:B------:R-:W-:Y:S05]  /*4240*/  BRA `(.L_x_12216) ;  /* 0x00000bb000007947 */ /* 0x000fea0003800000 */
.L_x_12226:
[----:B------:R-:W0:Y:S01]  /*4250*/  I2F.F64.S64 R4, R4 ;  /* 0x0000000400047312 */ /* 0x000e220000301c00 */
[----:B------:R-:W-:Y:S01]  /*4260*/  IMAD.MOV.U32 R2, RZ, RZ, R18 ;  /* 0x000000ffff027224 */ /* 0x000fe200078e0012 */
[----:B0-----:R0:W-:Y:S01]  /*4270*/  STG.E.64 [R8.64], R4 ;  /* 0x0000000408007986 */ /* 0x0011e2000c101b24 */
[----:B------:R-:W-:Y:S05]  /*4280*/  BRA `(.L_x_12216) ;  /* 0x00000b7000007947 */ /* 0x000fea0003800000 */
.L_x_12217:
        /* <DEDUP_REMOVED lines=14> */
.L_x_12230:
[----:B------:R-:W0:Y:S01]  /*4370*/  I2F.F64.S64 R4, R4 ;  /* 0x0000000400047312 */ /* 0x000e220000301c00 */
[----:B------:R-:W-:Y:S01]  /*4380*/  CS2R R6, SRZ ;  /* 0x0000000000067805 */ /* 0x000fe2000001ff00 */
[----:B------:R-:W-:-:S04]  /*4390*/  IMAD.MOV.U32 R2, RZ, RZ, R18 ;  /* 0x000000ffff027224 */ /* 0x000fc800078e0012 */
[----:B0-----:R0:W-:Y:S01]  /*43a0*/  STG.E.128 [R8.64], R4 ;  /* 0x0000000408007986 */ /* 0x0011e2000c101d24 */
[----:B------:R-:W-:Y:S05]  /*43b0*/  BRA `(.L_x_12216) ;  /* 0x00000a4000007947 */ /* 0x000fea0003800000 */
.L_x_12229:
        /* <DEDUP_REMOVED lines=21> */
.L_x_12234:
[----:B------:R-:W-:Y:S05]  /*4510*/  BSYNC B0 ;  /* 0x0000000000007941 */ /* 0x000fea0003800000 */
.L_x_12233:
[----:B------:R-:W-:Y:S01]  /*4520*/  LOP3.LUT R3, R0, R3, RZ, 0xfc, !PT ;  /* 0x0000000300037212 */ /* 0x000fe200078efcff */
[----:B------:R-:W-:-:S04]  /*4530*/  IMAD.MOV.U32 R2, RZ, RZ, R18 ;  /* 0x000000ffff027224 */ /* 0x000fc800078e0012 */
[----:B------:R0:W-:Y:S01]  /*4540*/  STG.E.U8 [R8.64], R3 ;  /* 0x0000000308007986 */ /* 0x0001e2000c101124 */
[----:B------:R-:W-:Y:S05]  /*4550*/  BRA `(.L_x_12216) ;  /* 0x000008a000007947 */ /* 0x000fea0003800000 */
.L_x_12232:
        /* <DEDUP_REMOVED lines=13> */
.L_x_12236:
[----:B------:R-:W-:Y:S01]  /*4630*/  IMAD.MOV.U32 R0, RZ, RZ, 0x7f ;  /* 0x0000007fff007424 */ /* 0x000fe200078e00ff */
[----:B------:R-:W-:-:S04]  /*4640*/  ISETP.GT.U32.AND P0, PT, R2, 0x7f800000, PT ;  /* 0x7f8000000200780c */ /* 0x000fc80003f04070 */
[----:B------:R-:W-:-:S04]  /*4650*/  SEL R0, R0, 0x7c, P0 ;  /* 0x0000007c00007807 */ /* 0x000fc80000000000 */
.L_x_12237:
[----:B------:R-:W-:Y:S05]  /*4660*/  BSYNC B0 ;  /* 0x0000000000007941 */ /* 0x000fea0003800000 */
.L_x_12235:
[----:B------:R-:W-:-:S04]  /*4670*/  LOP3.LUT R2, R5, 0x80000000, RZ, 0xc0, !PT ;  /* 0x8000000005027812 */ /* 0x000fc800078ec0ff */
[----:B------:R-:W-:Y:S01]  /*4680*/  SHF.R.U32.HI R3, RZ, 0x18, R2 ;  /* 0x00000018ff037819 */ /* 0x000fe20000011602 */
[----:B------:R-:W-:-:S03]  /*4690*/  IMAD.MOV.U32 R2, RZ, RZ, R18 ;  /* 0x000000ffff027224 */ /* 0x000fc600078e0012 */
[----:B------:R-:W-:-:S05]  /*46a0*/  LOP3.LUT R3, R0, R3, RZ, 0xfc, !PT ;  /* 0x0000000300037212 */ /* 0x000fca00078efcff */
[----:B------:R0:W-:Y:S01]  /*46b0*/  STG.E.U8 [R8.64], R3 ;  /* 0x0000000308007986 */ /* 0x0001e2000c101124 */
[----:B------:R-:W-:Y:S05]  /*46c0*/  BRA `(.L_x_12216) ;  /* 0x0000073000007947 */ /* 0x000fea0003800000 */
.L_x_12231:
[----:B------:R-:W0:Y:S01]  /*46d0*/  I2F.S64 R0, R4 ;  /* 0x0000000400007312 */ /* 0x000e220000301400 */
[----:B------:R-:W-:Y:S01]  /*46e0*/  IMAD.MOV.U32 R2, RZ, RZ, R18 ;  /* 0x000000ffff027224 */ /* 0x000fe200078e0012 */
[----:B0-----:R-:W-:-:S05]  /*46f0*/  F2FP.BF16.PACK_AB R0, RZ, R0 ;  /* 0x00000000ff00723e */ /* 0x001fca00000010ff */
[----:B------:R0:W-:Y:S01]  /*4700*/  STG.E.U16 [R8.64], R0 ;  /* 0x0000000008007986 */ /* 0x0001e2000c101524 */
[----:B------:R-:W-:Y:S05]  /*4710*/  BRA `(.L_x_12216) ;  /* 0x000006e000007947 */ /* 0x000fea0003800000 */
.L_x_12228:
        /* <DEDUP_REMOVED lines=11> */
.L_x_12240:
        /* <DEDUP_REMOVED lines=17> */
.L_x_12243:
[----:B------:R-:W-:-:S04]  /*48e0*/  LOP3.LUT R0, R5, 0x80000000, RZ, 0xc0, !PT ;  /* 0x8000000005007812 */ /* 0x000fc800078ec0ff */
[----:B------:R-:W-:-:S04]  /*48f0*/  SHF.R.U32.HI R3, RZ, 0x18, R0 ;  /* 0x00000018ff037819 */ /* 0x000fc80000011600 */
[----:B------:R-:W-:-:S04]  /*4900*/  LOP3.LUT R2, R2, R3, RZ, 0xfc, !PT ;  /* 0x0000000302027212 */ /* 0x000fc800078efcff */
[----:B------:R-:W-:Y:S02]  /*4910*/  PRMT R0, R2, 0x7610, R0 ;  /* 0x0000761002007816 */ /* 0x000fe40000000000 */
.L_x_12242:
[----:B------:R-:W-:Y:S05]  /*4920*/  BSYNC B0 ;  /* 0x0000000000007941 */ /* 0x000fea0003800000 */
.L_x_12241:
[----:B------:R0:W-:Y:S01]  /*4930*/  STG.E.U8 [R8.64], R0 ;  /* 0x0000000008007986 */ /* 0x0001e2000c101124 */
[----:B------:R-:W-:Y:S01]  /*4940*/  IMAD.MOV.U32 R2, RZ, RZ, R18 ;  /* 0x000000ffff027224 */ /* 0x000fe200078e0012 */
[----:B------:R-:W-:Y:S05]  /*4950*/  BRA `(.L_x_12216) ;  /* 0x000004a000007947 */ /* 0x000fea0003800000 */
.L_x_12239:
        /* <DEDUP_REMOVED lines=17> */
.L_x_12246:
[----:B------:R-:W-:-:S04]  /*4a70*/  LOP3.LUT R0, R5, 0x80000000, RZ, 0xc0, !PT ;  /* 0x8000000005007812 */ /* 0x000fc800078ec0ff */
[----:B------:R-:W-:-:S04]  /*4a80*/  SHF.R.U32.HI R3, RZ, 0x18, R0 ;  /* 0x00000018ff037819 */ /* 0x000fc80000011600 */
[----:B------:R-:W-:-:S04]  /*4a90*/  LOP3.LUT R2, R2, R3, RZ, 0xfc, !PT ;  /* 0x0000000302027212 */ /* 0x000fc800078efcff */
[----:B------:R-:W-:Y:S02]  /*4aa0*/  PRMT R0, R2, 0x7610, R0 ;  /* 0x0000761002007816 */ /* 0x000fe40000000000 */
.L_x_12245:
[----:B------:R-:W-:Y:S05]  /*4ab0*/  BSYNC B0 ;  /* 0x0000000000007941 */ /* 0x000fea0003800000 */
.L_x_12244:
[----:B------:R0:W-:Y:S01]  /*4ac0*/  STG.E.U8 [R8.64], R0 ;  /* 0x0000000008007986 */ /* 0x0001e2000c101124 */
[----:B------:R-:W-:Y:S01]  /*4ad0*/  IMAD.MOV.U32 R2, RZ, RZ, R18 ;  /* 0x000000ffff027224 */ /* 0x000fe200078e0012 */
[----:B------:R-:W-:Y:S05]  /*4ae0*/  BRA `(.L_x_12216) ;  /* 0x0000031000007947 */ /* 0x000fea0003800000 */
.L_x_12238:
        /* <DEDUP_REMOVED lines=23> */
.L_x_12221:
        /* <DEDUP_REMOVED lines=21> */
.L_x_12248:
[----:B------:R0:W-:Y:S01]  /*4db0*/  STG.E.64 [R8.64], R4 ;  /* 0x0000000408007986 */ /* 0x0001e2000c101b24 */
[----:B------:R-:W-:Y:S01]  /*4dc0*/  IMAD.MOV.U32 R2, RZ, RZ, R18 ;  /* 0x000000ffff027224 */ /* 0x000fe200078e0012 */
[----:B------:R-:W-:Y:S05]  /*4dd0*/  BRA `(.L_x_12216) ;  /* 0x0000002000007947 */ /* 0x000fea0003800000 */
.L_x_12247:
[----:B------:R0:W-:Y:S01]  /*4de0*/  STG.E [R8.64], R3 ;  /* 0x0000000308007986 */ /* 0x0001e2000c101924 */
[----:B------:R-:W-:-:S03]  /*4df0*/  IMAD.MOV.U32 R2, RZ, RZ, R18 ;  /* 0x000000ffff027224 */ /* 0x000fc600078e0012 */
.L_x_12216:
[----:B-1----:R-:W-:Y:S05]  /*4e00*/  BSYNC B6 ;  /* 0x0000000000067941 */ /* 0x002fea0003800000 */
.L_x_12215:
        /* <DEDUP_REMOVED lines=22> */
.L_x_12254:
[----:B------:R0:W-:Y:S01]  /*4f70*/  STG.E.U8 [R8.64], R26 ;  /* 0x0000001a08007986 */ /* 0x0001e2000c101124 */
[----:B------:R-:W-:Y:S05]  /*4f80*/  BRA `(.L_x_12256) ;  /* 0x00000d6000007947 */ /* 0x000fea0003800000 */
.L_x_12253:
        /* <DEDUP_REMOVED lines=8> */
.L_x_12258:
[----:B------:R0:W-:Y:S01]  /*5010*/  STG.E [R8.64], R26 ;  /* 0x0000001a08007986 */ /* 0x0001e2000c101924 */
[----:B------:R-:W-:Y:S05]  /*5020*/  BRA `(.L_x_12256) ;  /* 0x00000cc000007947 */ /* 0x000fea0003800000 */
.L_x_12257:
[----:B------:R0:W-:Y:S01]  /*5030*/  STG.E.U16 [R8.64], R26 ;  /* 0x0000001a08007986 */ /* 0x0001e2000c101524 */
[----:B------:R-:W-:Y:S05]  /*5040*/  BRA `(.L_x_12256) ;  /* 0x00000ca000007947 */ /* 0x000fea0003800000 */
.L_x_12252:
        /* <DEDUP_REMOVED lines=9> */
.L_x_12260:
[----:B------:R-:W0:Y:S02]  /*50e0*/  I2F.S64 R0, R26 ;  /* 0x0000001a00007312 */ /* 0x000e240000301400 */
[----:B0-----:R-:W-:-:S05]  /*50f0*/  F2FP.PACK_AB R0, RZ, R0 ;  /* 0x00000000ff00723e */ /* 0x001fca00000000ff */
[----:B------:R0:W-:Y:S01]  /*5100*/  STG.E.U16 [R8.64], R0 ;  /* 0x0000000008007986 */ /* 0x0001e2000c101524 */
[----:B------:R-:W-:Y:S05]  /*5110*/  BRA `(.L_x_12256) ;  /* 0x00000bd000007947 */ /* 0x000fea0003800000 */
.L_x_12259:
        /* <DEDUP_REMOVED lines=10> */
.L_x_12262:
[----:B------:R-:W0:Y:S02]  /*51c0*/  I2F.S64 R26, R26 ;  /* 0x0000001a001a7312 */ /* 0x000e240000301400 */
[----:B0-----:R-:W-:-:S04]  /*51d0*/  F2FP.PACK_AB R3, RZ, R26 ;  /* 0x0000001aff03723e */ /* 0x001fc800000000ff */
[----:B------:R-:W-:-:S05]  /*51e0*/  PRMT R3, R3, 0x5410, RZ ;  /* 0x0000541003037816 */ /* 0x000fca00000000ff */
[----:B------:R0:W-:Y:S01]  /*51f0*/  STG.E [R8.64], R3 ;  /* 0x0000000308007986 */ /* 0x0001e2000c101924 */
[----:B------:R-:W-:Y:S05]  /*5200*/  BRA `(.L_x_12256) ;  /* 0x00000ae000007947 */ /* 0x000fea0003800000 */
.L_x_12261:
[----:B------:R-:W0:Y:S02]  /*5210*/  I2F.F64.S64 R26, R26 ;  /* 0x0000001a001a7312 */ /* 0x000e240000301c00 */
[----:B0-----:R0:W-:Y:S01]  /*5220*/  STG.E.64 [R8.64], R26 ;  /* 0x0000001a08007986 */ /* 0x0011e2000c101b24 */
[----:B------:R-:W-:Y:S05]  /*5230*/  BRA `(.L_x_12256) ;  /* 0x00000ab000007947 */ /* 0x000fea0003800000 */
.L_x_12251:
        /* <DEDUP_REMOVED lines=13> */
.L_x_12265:
[----:B------:R-:W0:Y:S01]  /*5310*/  I2F.F64.S64 R4, R26 ;  /* 0x0000001a00047312 */ /* 0x000e220000301c00 */
[----:B------:R-:W-:-:S05]  /*5320*/  CS2R R6, SRZ ;  /* 0x0000000000067805 */ /* 0x000fca000001ff00 */
[----:B0-----:R0:W-:Y:S01]  /*5330*/  STG.E.128 [R8.64], R4 ;  /* 0x0000000408007986 */ /* 0x0011e2000c101d24 */
[----:B------:R-:W-:Y:S05]  /*5340*/  BRA `(.L_x_12256) ;  /* 0x000009a000007947 */ /* 0x000fea0003800000 */
.L_x_12264:
        /* <DEDUP_REMOVED lines=21> */
.L_x_12269:
[----:B------:R-:W-:Y:S05]  /*54a0*/  BSYNC B0 ;  /* 0x0000000000007941 */ /* 0x000fea0003800000 */
.L_x_12268:
[----:B------:R-:W-:-:S05]  /*54b0*/  LOP3.LUT R5, R0, R5, RZ, 0xfc, !PT ;  /* 0x0000000500057212 */ /* 0x000fca00078efcff */
[----:B------:R0:W-:Y:S01]  /*54c0*/  STG.E.U8 [R8.64], R5 ;  /* 0x0000000508007986 */ /* 0x0001e2000c101124 */
[----:B------:R-:W-:Y:S05]  /*54d0*/  BRA `(.L_x_12256) ;  /* 0x0000081000007947 */ /* 0x000fea0003800000 */
.L_x_12267:
        /* <DEDUP_REMOVED lines=13> */
.L_x_12271:
[----:B------:R-:W-:Y:S01]  /*55b0*/  IMAD.MOV.U32 R0, RZ, RZ, 0x7f ;  /* 0x0000007fff007424 */ /* 0x000fe200078e00ff */
[----:B------:R-:W-:-:S04]  /*55c0*/  ISETP.GT.U32.AND P0, PT, R3, 0x7f800000, PT ;  /* 0x7f8000000300780c */ /* 0x000fc80003f04070 */
[----:B------:R-:W-:-:S04]  /*55d0*/  SEL R0, R0, 0x7c, P0 ;  /* 0x0000007c00007807 */ /* 0x000fc80000000000 */
.L_x_12272:
[----:B------:R-:W-:Y:S05]  /*55e0*/  BSYNC B0 ;  /* 0x0000000000007941 */ /* 0x000fea0003800000 */
.L_x_12270:
[----:B------:R-:W-:-:S04]  /*55f0*/  LOP3.LUT R3, R27, 0x80000000, RZ, 0xc0, !PT ;  /* 0x800000001b037812 */ /* 0x000fc800078ec0ff */
[----:B------:R-:W-:-:S04]  /*5600*/  SHF.R.U32.HI R3, RZ, 0x18, R3 ;  /* 0x00000018ff037819 */ /* 0x000fc80000011603 */
[----:B------:R-:W-:-:S05]  /*5610*/  LOP3.LUT R3, R0, R3, RZ, 0xfc, !PT ;  /* 0x0000000300037212 */ /* 0x000fca00078efcff */
[----:B------:R0:W-:Y:S01]  /*5620*/  STG.E.U8 [R8.64], R3 ;  /* 0x0000000308007986 */ /* 0x0001e2000c101124 */
[----:B------:R-:W-:Y:S05]  /*5630*/  BRA `(.L_x_12256) ;  /* 0x000006b000007947 */ /* 0x000fea0003800000 */
.L_x_12266:
[----:B------:R-:W0:Y:S02]  /*5640*/  I2F.S64 R0, R26 ;  /* 0x0000001a00007312 */ /* 0x000e240000301400 */
[----:B0-----:R-:W-:-:S05]  /*5650*/  F2FP.BF16.PACK_AB R0, RZ, R0 ;  /* 0x00000000ff00723e */ /* 0x001fca00000010ff */
[----:B------:R0:W-:Y:S01]  /*5660*/  STG.E.U16 [R8.64], R0 ;  /* 0x0000000008007986 */ /* 0x0001e2000c101524 */
[----:B------:R-:W-:Y:S05]  /*5670*/  BRA `(.L_x_12256) ;  /* 0x0000067000007947 */ /* 0x000fea0003800000 */
.L_x_12263:
        /* <DEDUP_REMOVED lines=10> */
.L_x_12275:
        /* <DEDUP_REMOVED lines=17> */
.L_x_12278:
[----:B------:R-:W-:-:S04]  /*5830*/  LOP3.LUT R3, R27, 0x80000000, RZ, 0xc0, !PT ;  /* 0x800000001b037812 */ /* 0x000fc800078ec0ff */
[----:B------:R-:W-:-:S04]  /*5840*/  SHF.R.U32.HI R3, RZ, 0x18, R3 ;  /* 0x00000018ff037819 */ /* 0x000fc80000011603 */
[----:B------:R-:W-:-:S04]  /*5850*/  LOP3.LUT R0, R0, R3, RZ, 0xfc, !PT ;  /* 0x0000000300007212 */ /* 0x000fc800078efcff */
[----:B------:R-:W-:Y:S02]  /*5860*/  PRMT R4, R0, 0x7610, R4 ;  /* 0x0000761000047816 */ /* 0x000fe40000000004 */
.L_x_12277:
[----:B------:R-:W-:Y:S05]  /*5870*/  BSYNC B0 ;  /* 0x0000000000007941 */ /* 0x000fea0003800000 */
.L_x_12276:
[----:B------:R0:W-:Y:S01]  /*5880*/  STG.E.U8 [R8.64], R4 ;  /* 0x0000000408007986 */ /* 0x0001e2000c101124 */
[----:B------:R-:W-:Y:S05]  /*5890*/  BRA `(.L_x_12256) ;  /* 0x0000045000007947 */ /* 0x000fea0003800000 */
.L_x_12274:
        /* <DEDUP_REMOVED lines=17> */
.L_x_12281:
[----:B------:R-:W-:-:S04]  /*59b0*/  LOP3.LUT R3, R27, 0x80000000, RZ, 0xc0, !PT ;  /* 0x800000001b037812 */ /* 0x000fc800078ec0ff */
[----:B------:R-:W-:-:S04]  /*59c0*/  SHF.R.U32.HI R3, RZ, 0x18, R3 ;  /* 0x00000018ff037819 */ /* 0x000fc80000011603 */
[----:B------:R-:W-:-:S04]  /*59d0*/  LOP3.LUT R0, R0, R3, RZ, 0xfc, !PT ;  /* 0x0000000300007212 */ /* 0x000fc800078efcff */
[----:B------:R-:W-:Y:S02]  /*59e0*/  PRMT R4, R0, 0x7610, R4 ;  /* 0x0000761000047816 */ /* 0x000fe40000000004 */
.L_x_12280:
[----:B------:R-:W-:Y:S05]  /*59f0*/  BSYNC B0 ;  /* 0x0000000000007941 */ /* 0x000fea0003800000 */
.L_x_12279:
[----:B------:R0:W-:Y:S01]  /*5a00*/  STG.E.U8 [R8.64], R4 ;  /* 0x0000000408007986 */ /* 0x0001e2000c101124 */
[----:B------:R-:W-:Y:S05]  /*5a10*/  BRA `(.L_x_12256) ;  /* 0x000002d000007947 */ /* 0x000fea0003800000 */
.L_x_12273:
        /* <DEDUP_REMOVED lines=22> */
.L_x_12255:
        /* <DEDUP_REMOVED lines=20> */
.L_x_12283:
[----:B------:R0:W-:Y:S01]  /*5cc0*/  STG.E.64 [R8.64], R26 ;  /* 0x0000001a08007986 */ /* 0x0001e2000c101b24 */
[----:B------:R-:W-:Y:S05]  /*5cd0*/  BRA `(.L_x_12256) ;  /* 0x0000001000007947 */ /* 0x000fea0003800000 */
.L_x_12282:
[----:B------:R0:W-:Y:S02]  /*5ce0*/  STG.E [R8.64], R26 ;  /* 0x0000001a08007986 */ /* 0x0001e4000c101924 */
.L_x_12256:
        /* <DEDUP_REMOVED lines=21> */
.L_x_12287:
[----:B------:R0:W-:Y:S01]  /*5e40*/  STG.E.U8 [R8.64], R22 ;  /* 0x0000001608007986 */ /* 0x0001e2000c101124 */
[----:B------:R-:W-:Y:S05]  /*5e50*/  BRA `(.L_x_12289) ;  /* 0x00000d6000007947 */ /* 0x000fea0003800000 */
.L_x_12286:
        /* <DEDUP_REMOVED lines=8> */
.L_x_12291:
[----:B------:R0:W-:Y:S01]  /*5ee0*/  STG.E [R8.64], R22 ;  /* 0x0000001608007986 */ /* 0x0001e2000c101924 */
[----:B------:R-:W-:Y:S05]  /*5ef0*/  BRA `(.L_x_12289) ;  /* 0x00000cc000007947 */ /* 0x000fea0003800000 */
.L_x_12290:
[----:B------:R0:W-:Y:S01]  /*5f00*/  STG.E.U16 [R8.64], R22 ;  /* 0x0000001608007986 */ /* 0x0001e2000c101524 */
[----:B------:R-:W-:Y:S05]  /*5f10*/  BRA `(.L_x_12289) ;  /* 0x00000ca000007947 */ /* 0x000fea0003800000 */
.L_x_12285:
        /* <DEDUP_REMOVED lines=9> */
.L_x_12293:
[----:B------:R-:W0:Y:S02]  /*5fb0*/  I2F.S64 R0, R22 ;  /* 0x0000001600007312 */ /* 0x000e240000301400 */
[----:B0-----:R-:W-:-:S05]  /*5fc0*/  F2FP.PACK_AB R0, RZ, R0 ;  /* 0x00000000ff00723e */ /* 0x001fca00000000ff */
[----:B------:R0:W-:Y:S01]  /*5fd0*/  STG.E.U16 [R8.64], R0 ;  /* 0x0000000008007986 */ /* 0x0001e2000c101524 */
[----:B------:R-:W-:Y:S05]  /*5fe0*/  BRA `(.L_x_12289) ;  /* 0x00000bd000007947 */ /* 0x000fea0003800000 */
.L_x_12292:
        /* <DEDUP_REMOVED lines=10> */
.L_x_12295:
[----:B------:R-:W0:Y:S02]  /*6090*/  I2F.S64 R22, R22 ;  /* 0x0000001600167312 */ /* 0x000e240000301400 */
[----:B0-----:R-:W-:-:S04]  /*60a0*/  F2FP.PACK_AB R3, RZ, R22 ;  /* 0x00000016ff03723e */ /* 0x001fc800000000ff */
[----:B------:R-:W-:-:S05]  /*60b0*/  PRMT R3, R3, 0x5410, RZ ;  /* 0x0000541003037816 */ /* 0x000fca00000000ff */
[----:B------:R0:W-:Y:S01]  /*60c0*/  STG.E [R8.64], R3 ;  /* 0x0000000308007986 */ /* 0x0001e2000c101924 */
[----:B------:R-:W-:Y:S05]  /*60d0*/  BRA `(.L_x_12289) ;  /* 0x00000ae000007947 */ /* 0x000fea0003800000 */
.L_x_12294:
[----:B------:R-:W0:Y:S02]  /*60e0*/  I2F.F64.S64 R22, R22 ;  /* 0x0000001600167312 */ /* 0x000e240000301c00 */
[----:B0-----:R0:W-:Y:S01]  /*60f0*/  STG.E.64 [R8.64], R22 ;  /* 0x0000001608007986 */ /* 0x0011e2000c101b24 */
[----:B------:R-:W-:Y:S05]  /*6100*/  BRA `(.L_x_12289) ;  /* 0x00000ab000007947 */ /* 0x000fea0003800000 */
.L_x_12284:
        /* <DEDUP_REMOVED lines=13> */
.L_x_12298:
[----:B------:R-:W0:Y:S01]  /*61e0*/  I2F.F64.S64 R4, R22 ;  /* 0x0000001600047312 */ /* 0x000e220000301c00 */
[----:B------:R-:W-:-:S05]  /*61f0*/  CS2R R6, SRZ ;  /* 0x0000000000067805 */ /* 0x000fca000001ff00 */
[----:B0-----:R0:W-:Y:S01]  /*6200*/  STG.E.128 [R8.64], R4 ;  /* 0x0000000408007986 */ /* 0x0011e2000c101d24 */
[----:B------:R-:W-:Y:S05]  /*6210*/  BRA `(.L_x_12289) ;  /* 0x000009a000007947 */ /* 0x000fea0003800000 */
.L_x_12297:
        /* <DEDUP_REMOVED lines=21> */
.L_x_12302:
[----:B------:R-:W-:Y:S05]  /*6370*/  BSYNC B0 ;  /* 0x0000000000007941 */ /* 0x000fea0003800000 */
.L_x_12301:
[----:B------:R-:W-:-:S05]  /*6380*/  LOP3.LUT R5, R0, R5, RZ, 0xfc, !PT ;  /* 0x0000000500057212 */ /* 0x000fca00078efcff */
[----:B------:R0:W-:Y:S01]  /*6390*/  STG.E.U8 [R8.64], R5 ;  /* 0x0000000508007986 */ /* 0x0001e2000c101124 */
[----:B------:R-:W-:Y:S05]  /*63a0*/  BRA `(.L_x_12289) ;  /* 0x0000081000007947 */ /* 0x000fea0003800000 */
.L_x_12300:
        /* <DEDUP_REMOVED lines=13> */
.L_x_12304:
[----:B------:R-:W-:Y:S01]  /*6480*/  IMAD.MOV.U32 R0, RZ, RZ, 0x7f ;  /* 0x0000007fff007424 */ /* 0x000fe200078e00ff */
[----:B------:R-:W-:-:S04]  /*6490*/  ISETP.GT.U32.AND P0, PT, R3, 0x7f800000, PT ;  /* 0x7f8000000300780c */ /* 0x000fc80003f04070 */
[----:B------:R-:W-:-:S04]  /*64a0*/  SEL R0, R0, 0x7c, P0 ;  /* 0x0000007c00007807 */ /* 0x000fc80000000000 */
.L_x_12305:
[----:B------:R-:W-:Y:S05]  /*64b0*/  BSYNC B0 ;  /* 0x0000000000007941 */ /* 0x000fea0003800000 */
.L_x_12303:
[----:B------:R-:W-:-:S04]  /*64c0*/  LOP3.LUT R3, R23, 0x80000000, RZ, 0xc0, !PT ;  /* 0x8000000017037812 */ /* 0x000fc800078ec0ff */
[----:B------:R-:W-:-:S04]  /*64d0*/  SHF.R.U32.HI R3, RZ, 0x18, R3 ;  /* 0x00000018ff037819 */ /* 0x000fc80000011603 */
[----:B------:R-:W-:-:S05]  /*64e0*/  LOP3.LUT R3, R0, R3, RZ, 0xfc, !PT ;  /* 0x0000000300037212 */ /* 0x000fca00078efcff */
[----:B------:R0:W-:Y:S01]  /*64f0*/  STG.E.U8 [R8.64], R3 ;  /* 0x0000000308007986 */ /* 0x0001e2000c101124 */
[----:B------:R-:W-:Y:S05]  /*6500*/  BRA `(.L_x_12289) ;  /* 0x000006b000007947 */ /* 0x000fea0003800000 */
.L_x_12299:
[----:B------:R-:W0:Y:S02]  /*6510*/  I2F.S64 R0, R22 ;  /* 0x0000001600007312 */ /* 0x000e240000301400 */
[----:B0-----:R-:W-:-:S05]  /*6520*/  F2FP.BF16.PACK_AB R0, RZ, R0 ;  /* 0x00000000ff00723e */ /* 0x001fca00000010ff */
[----:B------:R0:W-:Y:S01]  /*6530*/  STG.E.U16 [R8.64], R0 ;  /* 0x0000000008007986 */ /* 0x0001e2000c101524 */
[----:B------:R-:W-:Y:S05]  /*6540*/  BRA `(.L_x_12289) ;  /* 0x0000067000007947 */ /* 0x000fea0003800000 */
.L_x_12296:
        /* <DEDUP_REMOVED lines=10> */
.L_x_12308:
        /* <DEDUP_REMOVED lines=17> */
.L_x_12311:
[----:B------:R-:W-:-:S04]  /*6700*/  LOP3.LUT R3, R23, 0x80000000, RZ, 0xc0, !PT ;  /* 0x8000000017037812 */ /* 0x000fc800078ec0ff */
[----:B------:R-:W-:-:S04]  /*6710*/  SHF.R.U32.HI R3, RZ, 0x18, R3 ;  /* 0x00000018ff037819 */ /* 0x000fc80000011603 */
[----:B------:R-:W-:-:S04]  /*6720*/  LOP3.LUT R0, R0, R3, RZ, 0xfc, !PT ;  /* 0x0000000300007212 */ /* 0x000fc800078efcff */
[----:B------:R-:W-:Y:S02]  /*6730*/  PRMT R4, R0, 0x7610, R4 ;  /* 0x0000761000047816 */ /* 0x000fe40000000004 */
.L_x_12310:
[----:B------:R-:W-:Y:S05]  /*6740*/  BSYNC B0 ;  /* 0x0000000000007941 */ /* 0x000fea0003800000 */
.L_x_12309:
[----:B------:R0:W-:Y:S01]  /*6750*/  STG.E.U8 [R8.64], R4 ;  /* 0x0000000408007986 */ /* 0x0001e2000c101124 */
[----:B------:R-:W-:Y:S05]  /*6760*/  BRA `(.L_x_12289) ;  /* 0x0000045000007947 */ /* 0x000fea0003800000 */
.L_x_12307:
        /* <DEDUP_REMOVED lines=17> */
.L_x_12314:
[----:B------:R-:W-:-:S04]  /*6880*/  LOP3.LUT R3, R23, 0x80000000, RZ, 0xc0, !PT ;  /* 0x8000000017037812 */ /* 0x000fc800078ec0ff */
[----:B------:R-:W-:-:S04]  /*6890*/  SHF.R.U32.HI R3, RZ, 0x18, R3 ;  /* 0x00000018ff037819 */ /* 0x000fc80000011603 */
[----:B------:R-:W-:-:S04]  /*68a0*/  LOP3.LUT R0, R0, R3, RZ, 0xfc, !PT ;  /* 0x0000000300007212 */ /* 0x000fc800078efcff */
[----:B------:R-:W-:Y:S02]  /*68b0*/  PRMT R4, R0, 0x7610, R4 ;  /* 0x0000761000047816 */ /* 0x000fe40000000004 */
.L_x_12313:
[----:B------:R-:W-:Y:S05]  /*68c0*/  BSYNC B0 ;  /* 0x0000000000007941 */ /* 0x000fea0003800000 */
.L_x_12312:
[----:B------:R0:W-:Y:S01]  /*68d0*/  STG.E.U8 [R8.64], R4 ;  /* 0x0000000408007986 */ /* 0x0001e2000c101124 */
[----:B------:R-:W-:Y:S05]  /*68e0*/  BRA `(.L_x_12289) ;  /* 0x000002d000007947 */ /* 0x000fea0003800000 */
.L_x_12306:
        /* <DEDUP_REMOVED lines=22> */
.L_x_12288:
        /* <DEDUP_REMOVED lines=20> */
.L_x_12316:
[----:B------:R0:W-:Y:S01]  /*6b90*/  STG.E.64 [R8.64], R22 ;  /* 0x0000001608007986 */ /* 0x0001e2000c101b24 */
[----:B------:R-:W-:Y:S05]  /*6ba0*/  BRA `(.L_x_12289) ;  /* 0x0000001000007947 */ /* 0x000fea0003800000 */
.L_x_12315:
[----:B------:R0:W-:Y:S02]  /*6bb0*/  STG.E [R8.64], R22 ;  /* 0x0000001608007986 */ /* 0x0001e4000c101924 */
.L_x_12289:
[----:B------:R-:W-:Y:S02]  /*6bc0*/  IADD3 R2, R2, 0x80, RZ ;  /* 0x0000008002027810 */ /* 0x000fe40007ffe0ff */
.L_x_12250:
[----:B------:R-:W-:Y:S05]  /*6bd0*/  BSYNC B6 ;  /* 0x0000000000067941 */ /* 0x000fea0003800000 */
.L_x_12249:
        /* <DEDUP_REMOVED lines=20> */
.L_x_12320:
[----:B------:R-:W-:Y:S01]  /*6d20*/  STG.E.U8 [R2.64], R16 ;  /* 0x0000001002007986 */ /* 0x000fe2000c101124 */
[----:B------:R-:W-:Y:S05]  /*6d30*/  EXIT ;  /* 0x000000000000794d */ /* 0x000fea0003800000 */
.L_x_12319:
        /* <DEDUP_REMOVED lines=8> */
.L_x_12323:
[----:B------:R-:W-:Y:S01]  /*6dc0*/  STG.E [R2.64], R16 ;  /* 0x0000001002007986 */ /* 0x000fe2000c101924 */
[----:B------:R-:W-:Y:S05]  /*6dd0*/  EXIT ;  /* 0x000000000000794d */ /* 0x000fea0003800000 */
.L_x_12322:
[----:B------:R-:W-:Y:S01]  /*6de0*/  STG.E.U16 [R2.64], R16 ;  /* 0x0000001002007986 */ /* 0x000fe2000c101524 */
[----:B------:R-:W-:Y:S05]  /*6df0*/  EXIT ;  /* 0x000000000000794d */ /* 0x000fea0003800000 */
.L_x_12318:
        /* <DEDUP_REMOVED lines=9> */
.L_x_12325:
[----:B------:R-:W0:Y:S02]  /*6e90*/  I2F.S64 R0, R16 ;  /* 0x0000001000007312 */ /* 0x000e240000301400 */
[----:B0-----:R-:W-:-:S05]  /*6ea0*/  F2FP.PACK_AB R0, RZ, R0 ;  /* 0x00000000ff00723e */ /* 0x001fca00000000ff */
[----:B------:R-:W-:Y:S01]  /*6eb0*/  STG.E.U16 [R2.64], R0 ;  /* 0x0000000002007986 */ /* 0x000fe2000c101524 */
[----:B------:R-:W-:Y:S05]  /*6ec0*/  EXIT ;  /* 0x000000000000794d */ /* 0x000fea0003800000 */
.L_x_12324:
        /* <DEDUP_REMOVED lines=10> */
.L_x_12327:
[----:B------:R-:W0:Y:S02]  /*6f70*/  I2F.S64 R16, R16 ;  /* 0x0000001000107312 */ /* 0x000e240000301400 */
[----:B0-----:R-:W-:-:S04]  /*6f80*/  F2FP.PACK_AB R5, RZ, R16 ;  /* 0x00000010ff05723e */ /* 0x001fc800000000ff */
[----:B------:R-:W-:-:S05]  /*6f90*/  PRMT R5, R5, 0x5410, RZ ;  /* 0x0000541005057816 */ /* 0x000fca00000000ff */
[----:B------:R-:W-:Y:S01]  /*6fa0*/  STG.E [R2.64], R5 ;  /* 0x0000000502007986 */ /* 0x000fe2000c101924 */
[----:B------:R-:W-:Y:S05]  /*6fb0*/  EXIT ;  /* 0x000000000000794d */ /* 0x000fea0003800000 */
.L_x_12326:
[----:B------:R-:W0:Y:S02]  /*6fc0*/  I2F.F64.S64 R16, R16 ;  /* 0x0000001000107312 */ /* 0x000e240000301c00 */
[----:B0-----:R-:W-:Y:S01]  /*6fd0*/  STG.E.64 [R2.64], R16 ;  /* 0x0000001002007986 */ /* 0x001fe2000c101b24 */
[----:B------:R-:W-:Y:S05]  /*6fe0*/  EXIT ;  /* 0x000000000000794d */ /* 0x000fea0003800000 */
.L_x_12317:
        /* <DEDUP_REMOVED lines=13> */
.L_x_12330:
[----:B------:R-:W0:Y:S01]  /*70c0*/  I2F.F64.S64 R16, R16 ;  /* 0x0000001000107312 */ /* 0x000e220000301c00 */
[----:B------:R-:W-:-:S05]  /*70d0*/  CS2R R18, SRZ ;  /* 0x0000000000127805 */ /* 0x000fca000001ff00 */
[----:B0-----:R-:W-:Y:S01]  /*70e0*/  STG.E.128 [R2.64], R16 ;  /* 0x0000001002007986 */ /* 0x001fe2000c101d24 */
[----:B------:R-:W-:Y:S05]  /*70f0*/  EXIT ;  /* 0x000000000000794d */ /* 0x000fea0003800000 */
.L_x_12329:
        /* <DEDUP_REMOVED lines=21> */
.L_x_12334:
[----:B------:R-:W-:Y:S05]  /*7250*/  BSYNC B0 ;  /* 0x0000000000007941 */ /* 0x000fea0003800000 */
.L_x_12333:
[----:B------:R-:W-:-:S05]  /*7260*/  LOP3.LUT R5, R0, R5, RZ, 0xfc, !PT ;  /* 0x0000000500057212 */ /* 0x000fca00078efcff */
[----:B------:R-:W-:Y:S01]  /*7270*/  STG.E.U8 [R2.64], R5 ;  /* 0x0000000502007986 */ /* 0x000fe2000c101124 */
[----:B------:R-:W-:Y:S05]  /*7280*/  EXIT ;  /* 0x000000000000794d */ /* 0x000fea0003800000 */
.L_x_12332:
        /* <DEDUP_REMOVED lines=13> */
.L_x_12336:
[----:B------:R-:W-:Y:S01]  /*7360*/  IMAD.MOV.U32 R0, RZ, RZ, 0x7f ;  /* 0x0000007fff007424 */ /* 0x000fe200078e00ff */
[----:B------:R-:W-:-:S04]  /*7370*/  ISETP.GT.U32.AND P0, PT, R4, 0x7f800000, PT ;  /* 0x7f8000000400780c */ /* 0x000fc80003f04070 */
[----:B------:R-:W-:-:S04]  /*7380*/  SEL R0, R0, 0x7c, P0 ;  /* 0x0000007c00007807 */ /* 0x000fc80000000000 */
.L_x_12337:
[----:B------:R-:W-:Y:S05]  /*7390*/  BSYNC B0 ;  /* 0x0000000000007941 */ /* 0x000fea0003800000 */
.L_x_12335:
[----:B------:R-:W-:-:S04]  /*73a0*/  LOP3.LUT R4, R17, 0x80000000, RZ, 0xc0, !PT ;  /* 0x8000000011047812 */ /* 0x000fc800078ec0ff */
[----:B------:R-:W-:-:S04]  /*73b0*/  SHF.R.U32.HI R5, RZ, 0x18, R4 ;  /* 0x00000018ff057819 */ /* 0x000fc80000011604 */
[----:B------:R-:W-:-:S05]  /*73c0*/  LOP3.LUT R5, R0, R5, RZ, 0xfc, !PT ;  /* 0x0000000500057212 */ /* 0x000fca00078efcff */
[----:B------:R-:W-:Y:S01]  /*73d0*/  STG.E.U8 [R2.64], R5 ;  /* 0x0000000502007986 */ /* 0x000fe2000c101124 */
[----:B------:R-:W-:Y:S05]  /*73e0*/  EXIT ;  /* 0x000000000000794d */ /* 0x000fea0003800000 */
.L_x_12331:
[----:B------:R-:W0:Y:S02]  /*73f0*/  I2F.S64 R0, R16 ;  /* 0x0000001000007312 */ /* 0x000e240000301400 */
[----:B0-----:R-:W-:-:S05]  /*7400*/  F2FP.BF16.PACK_AB R0, RZ, R0 ;  /* 0x00000000ff00723e */ /* 0x001fca00000010ff */
[----:B------:R-:W-:Y:S01]  /*7410*/  STG.E.U16 [R2.64], R0 ;  /* 0x0000000002007986 */ /* 0x000fe2000c101524 */
[----:B------:R-:W-:Y:S05]  /*7420*/  EXIT ;  /* 0x000000000000794d */ /* 0x000fea0003800000 */
.L_x_12328:
        /* <DEDUP_REMOVED lines=10> */
.L_x_12340:
        /* <DEDUP_REMOVED lines=17> */
.L_x_12343:
[----:B------:R-:W-:-:S04]  /*75e0*/  LOP3.LUT R0, R17, 0x80000000, RZ, 0xc0, !PT ;  /* 0x8000000011007812 */ /* 0x000fc800078ec0ff */
[----:B------:R-:W-:-:S04]  /*75f0*/  SHF.R.U32.HI R5, RZ, 0x18, R0 ;  /* 0x00000018ff057819 */ /* 0x000fc80000011600 */
[----:B------:R-:W-:-:S04]  /*7600*/  LOP3.LUT R4, R4, R5, RZ, 0xfc, !PT ;  /* 0x0000000504047212 */ /* 0x000fc800078efcff */
[----:B------:R-:W-:Y:S02]  /*7610*/  PRMT R0, R4, 0x7610, R0 ;  /* 0x0000761004007816 */ /* 0x000fe40000000000 */
.L_x_12342:
[----:B------:R-:W-:Y:S05]  /*7620*/  BSYNC B0 ;  /* 0x0000000000007941 */ /* 0x000fea0003800000 */
.L_x_12341:
[----:B------:R-:W-:Y:S01]  /*7630*/  STG.E.U8 [R2.64], R0 ;  /* 0x0000000002007986 */ /* 0x000fe2000c101124 */
[----:B------:R-:W-:Y:S05]  /*7640*/  EXIT ;  /* 0x000000000000794d */ /* 0x000fea0003800000 */
.L_x_12339:
        /* <DEDUP_REMOVED lines=17> */
.L_x_12346:
[----:B------:R-:W-:-:S04]  /*7760*/  LOP3.LUT R0, R17, 0x80000000, RZ, 0xc0, !PT ;  /* 0x8000000011007812 */ /* 0x000fc800078ec0ff */
[----:B------:R-:W-:-:S04]  /*7770*/  SHF.R.U32.HI R5, RZ, 0x18, R0 ;  /* 0x00000018ff057819 */ /* 0x000fc80000011600 */
[----:B------:R-:W-:-:S04]  /*7780*/  LOP3.LUT R4, R4, R5, RZ, 0xfc, !PT ;  /* 0x0000000504047212 */ /* 0x000fc800078efcff */
[----:B------:R-:W-:Y:S02]  /*7790*/  PRMT R0, R4, 0x7610, R0 ;  /* 0x0000761004007816 */ /* 0x000fe40000000000 */
.L_x_12345:
[----:B------:R-:W-:Y:S05]  /*77a0*/  BSYNC B0 ;  /* 0x0000000000007941 */ /* 0x000fea0003800000 */
.L_x_12344:
[----:B------:R-:W-:Y:S01]  /*77b0*/  STG.E.U8 [R2.64], R0 ;  /* 0x0000000002007986 */ /* 0x000fe2000c101124 */
[----:B------:R-:W-:Y:S05]  /*77c0*/  EXIT ;  /* 0x000000000000794d */ /* 0x000fea0003800000 */
.L_x_12338:
        /* <DEDUP_REMOVED lines=22> */
.L_x_12321:
        /* <DEDUP_REMOVED lines=20> */
.L_x_12348:
[----:B------:R-:W-:Y:S01]  /*7a70*/  STG.E.64 [R2.64], R16 ;  /* 0x0000001002007986 */ /* 0x000fe2000c101b24 */
[----:B------:R-:W-:Y:S05]  /*7a80*/  EXIT ;  /* 0x000000000000794d */ /* 0x000fea0003800000 */
.L_x_12347:
[----:B------:R-:W-:Y:S01]  /*7a90*/  STG.E [R2.64], R16 ;  /* 0x0000001002007986 */ /* 0x000fe2000c101924 */
[----:B------:R-:W-:Y:S05]  /*7aa0*/  EXIT ;  /* 0x000000000000794d */ /* 0x000fea0003800000 */
.L_x_12349:
        /* <DEDUP_REMOVED lines=13> */
.L_x_34143:


//--------------------- .text._ZN2at6native18elementwise_kernelILi128ELi2EZNS0_22gpu_kernel_impl_nocastIZZZNS0_21clamp_min_kernel_cudaERNS_18TensorIteratorBaseERKN3c106ScalarEENKUlvE_clEvENKUlvE2_clEvEUllE_EEvS4_RKT_EUliE_EEviT1_ --------------------------
	.section	.text._ZN2at6native18elementwise_kernelILi128ELi2EZNS0_22gpu_kernel_impl_nocastIZZZNS0_21clamp_min_kernel_cudaERNS_18TensorIteratorBaseERKN3c106ScalarEENKUlvE_clEvENKUlvE2_clEvEUllE_EEvS4_RKT_EUliE_EEviT1_,"ax",@progbits
	.sectioninfo	@"SHI_REGISTERS=12"
	.align	128
        .global         _ZN2at6native18elementwise_kernelILi128ELi2EZNS0_22gpu_kernel_impl_nocastIZZZNS0_21clamp_min_kernel_cudaERNS_18TensorIteratorBaseERKN3c106ScalarEENKUlvE_clEvENKUlvE2_clEvEUllE_EEvS4_RKT_EUliE_EEviT1_
        .type           _ZN2at6native18elementwise_kernelILi128ELi2EZNS0_22gpu_kernel_impl_nocastIZZZNS0_21clamp_min_kernel_cudaERNS_18TensorIteratorBaseERKN3c106ScalarEENKUlvE_clEvENKUlvE2_clEvEUllE_EEvS4_RKT_EUliE_EEviT1_,@function
        .size           _ZN2at6native18elementwise_kernelILi128ELi2EZNS0_22gpu_kernel_impl_nocastIZZZNS0_21clamp_min_kernel_cudaERNS_18TensorIteratorBaseERKN3c106ScalarEENKUlvE_clEvENKUlvE2_clEvEUllE_EEvS4_RKT_EUliE_EEviT1_,(.L_x_34144 - _ZN2at6native18elementwise_kernelILi128ELi2EZNS0_22gpu_kernel_impl_nocastIZZZNS0_21clamp_min_kernel_cudaERNS_18TensorIteratorBaseERKN3c106ScalarEENKUlvE_clEvENKUlvE2_clEvEUllE_EEvS4_RKT_EUliE_EEviT1_)
        .other          _ZN2at6native18elementwise_kernelILi128ELi2EZNS0_22gpu_kernel_impl_nocastIZZZNS0_21clamp_min_kernel_cudaERNS_18TensorIteratorBaseERKN3c106ScalarEENKUlvE_clEvENKUlvE2_clEvEUllE_EEvS4_RKT_EUliE_EEviT1_,@"STO_CUDA_ENTRY STV_DEFAULT"
_ZN2at6native18elementwise_kernelILi128ELi2EZNS0_22gpu_kernel_impl_nocastIZZZNS0_21clamp_min_kernel_cudaERNS_18TensorIteratorBaseERKN3c106ScalarEENKUlvE_clEvENKUlvE2_clEvEUllE_EEvS4_RKT_EUliE_EEviT1_:
.text._ZN2at6native18elementwise_kernelILi128ELi2EZNS0_22gpu_kernel_impl_nocastIZZZNS0_21clamp_min_kernel_cudaERNS_18TensorIteratorBaseERKN3c106ScalarEENKUlvE_clEvENKUlvE2_clEvEUllE_EEvS4_RKT_EUliE_EEviT1_:
        /* <DEDUP_REMOVED lines=236> */
.L_x_12352:
[----:B------:R-:W-:-:S04]  /*0ec0*/  IADD3 R4, P0, R3, c[0x0][0x368], RZ ;  /* 0x0000da0003047a10 */ /* 0x000fc80007f1e0ff */
[----:B------:R-:W-:-:S06]  /*0ed0*/  IADD3.X R5, RZ, c[0x0][0x36c], RZ, P0, !PT ;  /* 0x0000db00ff057a10 */ /* 0x000fcc00007fe4ff */
[----:B------:R-:W2:Y:S01]  /*0ee0*/  LDG.E.64 R4, [R4.64] ;  /* 0x0000000404047981 */ /* 0x000ea2000c1e1b00 */
[----:B------:R-:W-:Y:S02]  /*0ef0*/  IADD3 R6, P1, R2, c[0x0][0x360], RZ ;  /* 0x0000d80002067a10 */ /* 0x000fe40007f3e0ff */
[----:B------:R-:W-:Y:S02]  /*0f00*/  IADD3 R9, R0, 0x80, RZ ;  /* 0x0000008000097810 */ /* 0x000fe40007ffe0ff */
[----:B------:R-:W-:Y:S02]  /*0f10*/  IADD3.X R7, RZ, c[0x0][0x364], RZ, P1, !PT ;  /* 0x0000d900ff077a10 */ /* 0x000fe40000ffe4ff */
[----:B--2---:R-:W-:-:S04]  /*0f20*/  ISETP.GT.U32.AND P0, PT, R4, c[0x0][0x370], PT ;  /* 0x0000dc0004007a0c */ /* 0x004fc80003f04070 */
[----:B------:R-:W-:-:S04]  /*0f30*/  ISETP.GT.AND.EX P0, PT, R5, c[0x0][0x374], PT, P0 ;  /* 0x0000dd0005007a0c */ /* 0x000fc80003f04300 */
[----:B------:R-:W-:Y:S02]  /*0f40*/  SEL R2, R4, c[0x0][0x370], P0 ;  /* 0x0000dc0004027a07 */ /* 0x000fe40000000000 */
[----:B------:R-:W-:-:S05]  /*0f50*/  SEL R3, R5, c[0x0][0x374], P0 ;  /* 0x0000dd0005037a07 */ /* 0x000fca0000000000 */
[----:B------:R0:W-:Y:S02]  /*0f60*/  STG.E.64 [R6.64], R2 ;  /* 0x0000000206007986 */ /* 0x0001e4000c101b04 */
.L_x_12351:
[----:B------:R-:W-:Y:S05]  /*0f70*/  BSYNC B0 ;  /* 0x0000000000007941 */ /* 0x000fea0003800000 */
.L_x_12350:
        /* <DEDUP_REMOVED lines=230> */
.L_x_12353:
[----:B------:R-:W-:-:S04]  /*1de0*/  IADD3 R2, P0, R2, c[0x0][0x368], RZ ;  /* 0x0000da0002027a10 */ /* 0x000fc80007f1e0ff */
[----:B------:R-:W-:-:S06]  /*1df0*/  IADD3.X R3, RZ, c[0x0][0x36c], RZ, P0, !PT ;  /* 0x0000db00ff037a10 */ /* 0x000fcc00007fe4ff */
[----:B------:R-:W2:Y:S01]  /*1e00*/  LDG.E.64 R2, [R2.64] ;  /* 0x0000000402027981 */ /* 0x000ea2000c1e1b00 */
[----:B------:R-:W-:-:S04]  /*1e10*/  IADD3 R6, P1, R0, c[0x0][0x360], RZ ;  /* 0x0000d80000067a10 */ /* 0x000fc80007f3e0ff */
[----:B------:R-:W-:Y:S02]  /*1e20*/  IADD3.X R7, RZ, c[0x0][0x364], RZ, P1, !PT ;  /* 0x0000d900ff077a10 */ /* 0x000fe40000ffe4ff */
[----:B--2---:R-:W-:-:S04]  /*1e30*/  ISETP.GT.U32.AND P0, PT, R2, c[0x0][0x370], PT ;  /* 0x0000dc0002007a0c */ /* 0x004fc80003f04070 */
[----:B------:R-:W-:-:S04]  /*1e40*/  ISETP.GT.AND.EX P0, PT, R3, c[0x0][0x374], PT, P0 ;  /* 0x0000dd0003007a0c */ /* 0x000fc80003f04300 */
[----:B------:R-:W-:Y:S02]  /*1e50*/  SEL R4, R2, c[0x0][0x370], P0 ;  /* 0x0000dc0002047a07 */ /* 0x000fe40000000000 */
[----:B------:R-:W-:-:S05]  /*1e60*/  SEL R5, R3, c[0x0][0x374], P0 ;  /* 0x0000dd0003057a07 */ /* 0x000fca0000000000 */
[----:B------:R-:W-:Y:S01]  /*1e70*/  STG.E.64 [R6.64], R4 ;  /* 0x0000000406007986 */ /* 0x000fe2000c101b04 */
[----:B------:R-:W-:Y:S05]  /*1e80*/  EXIT ;  /* 0x000000000000794d */ /* 0x000fea0003800000 */
.L_x_12354:
        /* <DEDUP_REMOVED lines=15> */
.L_x_34144:


//--------------------- .text._ZN2at6native27unrolled_elementwise_kernelIZZZNS0_21clamp_min_kernel_cudaERNS_18TensorIteratorBaseERKN3c106ScalarEENKUlvE_clEvENKUlvE2_clEvEUllE_St5arrayIPcLm2EELi4E23TrivialOffsetCalculatorILi1EjESF_NS0_6memory15LoadWithoutCastENSG_16StoreWithoutCastEEEviT_T0_T2_T3_T4_T5_ --------------------------
	.section	.text._ZN2at6native27unrolled_elementwise_kernelIZZZNS0_21clamp_min_kernel_cudaERNS_18TensorIteratorBaseERKN3c106ScalarEENKUlvE_clEvENKUlvE2_clEvEUllE_St5arrayIPcLm2EELi4E23TrivialOffsetCalculatorILi1EjESF_NS0_6memory15LoadWithoutCastENSG_16StoreWithoutCastEEEviT_T0_T2_T3_T4_T5_,"ax",@progbits
	.sectioninfo	@"SHI_REGISTERS=22"
	.align	128
        .global         _ZN2at6native27unrolled_elementwise_kernelIZZZNS0_21clamp_min_kernel_cudaERNS_18TensorIteratorBaseERKN3c106ScalarEENKUlvE_clEvENKUlvE2_clEvEUllE_St5arrayIPcLm2EELi4E23TrivialOffsetCalculatorILi1EjESF_NS0_6memory15LoadWithoutCastENSG_16StoreWithoutCastEEEviT_T0_T2_T3_T4_T5_
        .type           _ZN2at6native27unrolled_elementwise_kernelIZZZNS0_21clamp_min_kernel_cudaERNS_18TensorIteratorBaseERKN3c106ScalarEENKUlvE_clEvENKUlvE2_clEvEUllE_St5arrayIPcLm2EELi4E23TrivialOffsetCalculatorILi1EjESF_NS0_6memory15LoadWithoutCastENSG_16StoreWithoutCastEEEviT_T0_T2_T3_T4_T5_,@function
        .size           _ZN2at6native27unrolled_elementwise_kernelIZZZNS0_21clamp_min_kernel_cudaERNS_18TensorIteratorBaseERKN3c106ScalarEENKUlvE_clEvENKUlvE2_clEvEUllE_St5arrayIPcLm2EELi4E23TrivialOffsetCalculatorILi1EjESF_NS0_6memory15LoadWithoutCastENSG_16StoreWithoutCastEEEviT_T0_T2_T3_T4_T5_,(.L_x_34145 - _ZN2at6native27unrolled_elementwise_kernelIZZZNS0_21clamp_min_kernel_cudaERNS_18TensorIteratorBaseERKN3c106ScalarEENKUlvE_clEvENKUlvE2_clEvEUllE_St5arrayIPcLm2EELi4E23TrivialOffsetCalculatorILi1EjESF_NS0_6memory15LoadWithoutCastENSG_16StoreWithoutCastEEEviT_T0_T2_T3_T4_T5_)
        .other          _ZN2at6native27unrolled_elementwise_kernelIZZZNS0_21clamp_min_kernel_cudaERNS_18TensorIteratorBaseERKN3c106ScalarEENKUlvE_clEvENKUlvE2_clEvEUllE_St5arrayIPcLm2EELi4E23TrivialOffsetCalculatorILi1EjESF_NS0_6memory15LoadWithoutCastENSG_16StoreWithoutCastEEEviT_T0_T2_T3_T4_T5_,@"STO_CUDA_ENTRY STV_DEFAULT"
_ZN2at6native27unrolled_elementwise_kernelIZZZNS0_21clamp_min_kernel_cudaERNS_18TensorIteratorBaseERKN3c106ScalarEENKUlvE_clEvENKUlvE2_clEvEUllE_St5arrayIPcLm2EELi4E23TrivialOffsetCalculatorILi1EjESF_NS0_6memory15LoadWithoutCastENSG_16StoreWithoutCastEEEviT_T0_T2_T3_T4_T5_:
.text._ZN2at6native27unrolled_elementwise_kernelIZZZNS0_21clamp_min_kernel_cudaERNS_18TensorIteratorBaseERKN3c106ScalarEENKUlvE_clEvENKUlvE2_clEvEUllE_St5arrayIPcLm2EELi4E23TrivialOffsetCalculatorILi1EjESF_NS0_6memory15LoadWithoutCastENSG_16StoreWithoutCastEEEviT_T0_T2_T3_T4_T5_:
        /* <DEDUP_REMOVED lines=41> */
[----:B--2---:R-:W-:-:S04]  /*0290*/  ISETP.GT.U32.AND P1, PT, R18, c[0x0][0x168], PT ;  /* 0x00005a0012007a0c */ /* 0x004fc80003f24070 */
[----:B------:R-:W-:-:S04]  /*02a0*/  ISETP.GT.AND.EX P1, PT, R19, c[0x0][0x16c], PT, P1 ;  /* 0x00005b0013007a0c */ /* 0x000fc80003f24310 */
[----:B-1----:R-:W-:Y:S02]  /*02b0*/  SEL R14, R18, c[0x0][0x168], P1 ;  /* 0x00005a00120e7a07 */ /* 0x002fe40000800000 */
[----:B------:R-:W-:-:S05]  /*02c0*/  SEL R15, R19, c[0x0][0x16c], P1 ;  /* 0x00005b00130f7a07 */ /* 0x000fca0000800000 */
[----:B------:R0:W-:Y:S01]  /*02d0*/  @!P2 STG.E.64 [R12.64], R14 ;  /* 0x0000000e0c00a986 */ /* 0x0001e2000c101b04 */
[----:B---3--:R-:W-:-:S04]  /*02e0*/  ISETP.GT.U32.AND P3, PT, R8, c[0x0][0x168], PT ;  /* 0x00005a0008007a0c */ /* 0x008fc80003f64070 */
[----:B------:R-:W-:Y:S02]  /*02f0*/  ISETP.GT.AND.EX P1, PT, R9, c[0x0][0x16c], PT, P3 ;  /* 0x00005b0009007a0c */ /* 0x000fe40003f24330 */
[----:B------:R-:W-:Y:S02]  /*0300*/  ISETP.GE.AND P3, PT, R11, R2, PT ;  /* 0x000000020b00720c */ /* 0x000fe40003f66270 */
[----:B------:R-:W-:Y:S02]  /*0310*/  SEL R8, R8, c[0x0][0x168], P1 ;  /* 0x00005a0008087a07 */ /* 0x000fe40000800000 */
[----:B----4-:R-:W-:-:S04]  /*0320*/  ISETP.GT.U32.AND P0, PT, R6, c[0x0][0x168], PT ;  /* 0x00005a0006007a0c */ /* 0x010fc80003f04070 */
[----:B------:R-:W-:Y:S02]  /*0330*/  ISETP.GT.AND.EX P0, PT, R7, c[0x0][0x16c], PT, P0 ;  /* 0x00005b0007007a0c */ /* 0x000fe40003f04300 */
        /* <DEDUP_REMOVED lines=14> */
.L_x_12356:
[----:B0-----:R-:W-:Y:S05]  /*0420*/  BSYNC B0 ;  /* 0x0000000000007941 */ /* 0x001fea0003800000 */
.L_x_12355:
[----:B------:R-:W-:Y:S02]  /*0430*/  ISETP.GE.AND P1, PT, R11, R2, PT ;  /* 0x000000020b00720c */ /* 0x000fe40003f26270 */
[----:B-----5:R-:W-:-:S04]  /*0440*/  ISETP.GT.U32.AND P0, PT, R4, c[0x0][0x168], PT ;  /* 0x00005a0004007a0c */ /* 0x020fc80003f04070 */
[----:B------:R-:W-:-:S07]  /*0450*/  ISETP.GT.AND.EX P0, PT, R5, c[0x0][0x16c], PT, P0 ;  /* 0x00005b0005007a0c */ /* 0x000fce0003f04300 */
        /* <DEDUP_REMOVED lines=8> */
.L_x_12357:
        /* <DEDUP_REMOVED lines=10> */
.L_x_34145:


//--------------------- .text._ZN2at6native29vectorized_elementwise_kernelILi2EZZZNS0_21clamp_min_kernel_cudaERNS_18TensorIteratorBaseERKN3c106ScalarEENKUlvE_clEvENKUlvE2_clEvEUllE_St5arrayIPcLm2EEEEviT0_T1_ --------------------------
	.section	.text._ZN2at6native29vectorized_elementwise_kernelILi2EZZZNS0_21clamp_min_kernel_cudaERNS_18TensorIteratorBaseERKN3c106ScalarEENKUlvE_clEvENKUlvE2_clEvEUllE_St5arrayIPcLm2EEEEviT0_T1_,"ax",@progbits
	.sectioninfo	@"SHI_REGISTERS=32"
	.align	128
        .global         _ZN2at6native29vectorized_elementwise_kernelILi2EZZZNS0_21clamp_min_kernel_cudaERNS_18TensorIteratorBaseERKN3c106ScalarEENKUlvE_clEvENKUlvE2_clEvEUllE_St5arrayIPcLm2EEEEviT0_T1_
        .type           _ZN2at6native29vectorized_elementwise_kernelILi2EZZZNS0_21clamp_min_kernel_cudaERNS_18TensorIteratorBaseERKN3c106ScalarEENKUlvE_clEvENKUlvE2_clEvEUllE_St5arrayIPcLm2EEEEviT0_T1_,@function
        .size           _ZN2at6native29vectorized_elementwise_kernelILi2EZZZNS0_21clamp_min_kernel_cudaERNS_18TensorIteratorBaseERKN3c106ScalarEENKUlvE_clEvENKUlvE2_clEvEUllE_St5arrayIPcLm2EEEEviT0_T1_,(.L_x_34146 - _ZN2at6native29vectorized_elementwise_kernelILi2EZZZNS0_21clamp_min_kernel_cudaERNS_18TensorIteratorBaseERKN3c106ScalarEENKUlvE_clEvENKUlvE2_clEvEUllE_St5arrayIPcLm2EEEEviT0_T1_)
        .other          _ZN2at6native29vectorized_elementwise_kernelILi2EZZZNS0_21clamp_min_kernel_cudaERNS_18TensorIteratorBaseERKN3c106ScalarEENKUlvE_clEvENKUlvE2_clEvEUllE_St5arrayIPcLm2EEEEviT0_T1_,@"STO_CUDA_ENTRY STV_DEFAULT"
_ZN2at6native29vectorized_elementwise_kernelILi2EZZZNS0_21clamp_min_kernel_cudaERNS_18TensorIteratorBaseERKN3c106ScalarEENKUlvE_clEvENKUlvE2_clEvEUllE_St5arrayIPcLm2EEEEviT0_T1_:
.text._ZN2at6native29vectorized_elementwise_kernelILi2EZZZNS0_21clamp_min_kernel_cudaERNS_18TensorIteratorBaseERKN3c106ScalarEENKUlvE_clEvENKUlvE2_clEvEUllE_St5arrayIPcLm2EEEEviT0_T1_:
        /* <DEDUP_REMOVED lines=17> */
[----:B--2---:R-:W-:Y:S02]  /*0110*/  ISETP.GT.U32.AND P0, PT, R10, c[0x0][0x168], PT ;  /* 0x00005a000a007a0c */ /* 0x004fe40003f04070 */
[----:B------:R-:W-:Y:S02]  /*0120*/  ISETP.GT.U32.AND P1, PT, R8, c[0x0][0x168], PT ;  /* 0x00005a0008007a0c */ /* 0x000fe40003f24070 */
[----:B------:R-:W-:Y:S02]  /*0130*/  ISETP.GT.AND.EX P0, PT, R11, c[0x0][0x16c], PT, P0 ;  /* 0x00005b000b007a0c */ /* 0x000fe40003f04300 */
[----:B---3--:R-:W-:Y:S02]  /*0140*/  ISETP.GT.U32.AND P2, PT, R18, c[0x0][0x168], PT ;  /* 0x00005a0012007a0c */ /* 0x008fe40003f44070 */
[----:B------:R-:W-:Y:S02]  /*0150*/  ISETP.GT.AND.EX P1, PT, R9, c[0x0][0x16c], PT, P1 ;  /* 0x00005b0009007a0c */ /* 0x000fe40003f24310 */
[----:B------:R-:W-:-:S02]  /*0160*/  SEL R2, R10, c[0x0][0x168], P0 ;  /* 0x00005a000a027a07 */ /* 0x000fc40000000000 */
[----:B------:R-:W-:Y:S02]  /*0170*/  SEL R3, R11, c[0x0][0x16c], P0 ;  /* 0x00005b000b037a07 */ /* 0x000fe40000000000 */
[C---:B------:R-:W-:Y:S02]  /*0180*/  ISETP.GT.AND.EX P0, PT, R19.reuse, c[0x0][0x16c], PT, P2 ;  /* 0x00005b0013007a0c */ /* 0x040fe40003f04320 */
[----:B------:R-:W-:Y:S02]  /*0190*/  SEL R0, R8, c[0x0][0x168], P1 ;  /* 0x00005a0008007a07 */ /* 0x000fe40000800000 */
[----:B------:R-:W-:Y:S02]  /*01a0*/  SEL R8, R18, c[0x0][0x168], P0 ;  /* 0x00005a0012087a07 */ /* 0x000fe40000000000 */
[----:B------:R-:W-:Y:S02]  /*01b0*/  SEL R19, R19, c[0x0][0x16c], P0 ;  /* 0x00005b0013137a07 */ /* 0x000fe40000000000 */
[----:B----4-:R-:W-:Y:S01]  /*01c0*/  ISETP.GT.U32.AND P0, PT, R14, c[0x0][0x168], PT ;  /* 0x00005a000e007a0c */ /* 0x010fe20003f04070 */
[----:B------:R-:W-:Y:S01]  /*01d0*/  IMAD.MOV.U32 R18, RZ, RZ, R8 ;  /* 0x000000ffff127224 */ /* 0x000fe200078e0008 */
[----:B------:R-:W-:-:S02]  /*01e0*/  ISETP.GT.U32.AND P3, PT, R16, c[0x0][0x168], PT ;  /* 0x00005a0010007a0c */ /* 0x000fc40003f64070 */
[----:B------:R-:W-:Y:S02]  /*01f0*/  SEL R9, R9, c[0x0][0x16c], P1 ;  /* 0x00005b0009097a07 */ /* 0x000fe40000800000 */
[----:B------:R-:W-:Y:S02]  /*0200*/  ISETP.GT.AND.EX P0, PT, R15, c[0x0][0x16c], PT, P0 ;  /* 0x00005b000f007a0c */ /* 0x000fe40003f04300 */
[----:B------:R-:W-:Y:S02]  /*0210*/  ISETP.GT.AND.EX P1, PT, R17, c[0x0][0x16c], PT, P3 ;  /* 0x00005b0011007a0c */ /* 0x000fe40003f24330 */
[----:B-----5:R-:W-:Y:S02]  /*0220*/  ISETP.GT.U32.AND P2, PT, R6, c[0x0][0x168], PT ;  /* 0x00005a0006007a0c */ /* 0x020fe40003f44070 */
[----:B------:R-:W-:Y:S02]  /*0230*/  ISETP.GT.U32.AND P3, PT, R4, c[0x0][0x168], PT ;  /* 0x00005a0004007a0c */ /* 0x000fe40003f64070 */
[----:B------:R-:W-:-:S02]  /*0240*/  SEL R14, R14, c[0x0][0x168], P0 ;  /* 0x00005a000e0e7a07 */ /* 0x000fc40000000000 */
[----:B------:R-:W-:Y:S02]  /*0250*/  SEL R15, R15, c[0x0][0x16c], P0 ;  /* 0x00005b000f0f7a07 */ /* 0x000fe40000000000 */
[----:B------:R-:W-:Y:S02]  /*0260*/  ISETP.GT.AND.EX P0, PT, R7, c[0x0][0x16c], PT, P2 ;  /* 0x00005b0007007a0c */ /* 0x000fe40003f04320 */
[----:B------:R-:W-:Y:S02]  /*0270*/  ISETP.GT.AND.EX P2, PT, R5, c[0x0][0x16c], PT, P3 ;  /* 0x00005b0005007a0c */ /* 0x000fe40003f44330 */
[----:B------:R-:W-:Y:S02]  /*0280*/  SEL R10, R16, c[0x0][0x168], P1 ;  /* 0x00005a00100a7a07 */ /* 0x000fe40000800000 */
[----:B------:R-:W-:Y:S02]  /*0290*/  SEL R11, R17, c[0x0][0x16c], P1 ;  /* 0x00005b00110b7a07 */ /* 0x000fe40000800000 */
[----:B------:R-:W-:Y:S01]  /*02a0*/  ISETP.GT.U32.AND P1, PT, R12, c[0x0][0x168], PT ;  /* 0x00005a000c007a0c */ /* 0x000fe20003f24070 */
        /* <DEDUP_REMOVED lines=9> */
[----:B------:R-:W-:Y:S01]  /*0340*/  ISETP.GT.AND.EX P1, PT, R13, c[0x0][0x16c], PT, P1 ;  /* 0x00005b000d007a0c */ /* 0x000fe20003f24310 */
        /* <DEDUP_REMOVED lines=12> */
.L_x_12358:
        /* <DEDUP_REMOVED lines=64> */
[----:B--2---:R-:W-:Y:S02]  /*0810*/  ISETP.GT.U32.AND P1, PT, R22, c[0x0][0x168], PT ;  /* 0x00005a0016007a0c */ /* 0x004fe40003f24070 */
[----:B---3--:R-:W-:Y:S02]  /*0820*/  ISETP.GT.U32.AND P0, PT, R8, c[0x0][0x168], PT ;  /* 0x00005a0008007a0c */ /* 0x008fe40003f04070 */
[----:B------:R-:W-:Y:S02]  /*0830*/  ISETP.GT.AND.EX P1, PT, R23, c[0x0][0x16c], PT, P1 ;  /* 0x00005b0017007a0c */ /* 0x000fe40003f24310 */
[----:B------:R-:W-:Y:S02]  /*0840*/  ISETP.GT.AND.EX P0, PT, R9, c[0x0][0x16c], PT, P0 ;  /* 0x00005b0009007a0c */ /* 0x000fe40003f04300 */
[----:B------:R-:W-:-:S02]  /*0850*/  SEL R18, R22, c[0x0][0x168], P1 ;  /* 0x00005a0016127a07 */ /* 0x000fc40000800000 */
[----:B------:R-:W-:Y:S01]  /*0860*/  SEL R19, R23, c[0x0][0x16c], P1 ;  /* 0x00005b0017137a07 */ /* 0x000fe20000800000 */
[----:B------:R-:W-:Y:S01]  /*0870*/  @!P3 IMAD.WIDE.U32 R22, R26, R27, c[0x0][0x178] ;  /* 0x00005e001a16b625 */ /* 0x000fe200078e001b */
[----:B------:R-:W-:Y:S02]  /*0880*/  SEL R20, R8, c[0x0][0x168], P0 ;  /* 0x00005a0008147a07 */ /* 0x000fe40000000000 */
[----:B------:R-:W-:-:S05]  /*0890*/  SEL R21, R9, c[0x0][0x16c], P0 ;  /* 0x00005b0009157a07 */ /* 0x000fca0000000000 */
[----:B------:R0:W-:Y:S01]  /*08a0*/  @!P3 STG.E.64 [R22.64], R20 ;  /* 0x000000141600b986 */ /* 0x0001e2000c101b04 */
[----:B------:R-:W-:Y:S02]  /*08b0*/  ISETP.GE.AND P3, PT, R17, R16, PT ;  /* 0x000000101100720c */ /* 0x000fe40003f66270 */
[----:B----4-:R-:W-:-:S04]  /*08c0*/  ISETP.GT.U32.AND P2, PT, R10, c[0x0][0x168], PT ;  /* 0x00005a000a007a0c */ /* 0x010fc80003f44070 */
[----:B------:R-:W-:-:S04]  /*08d0*/  ISETP.GT.AND.EX P1, PT, R11, c[0x0][0x16c], PT, P2 ;  /* 0x00005b000b007a0c */ /* 0x000fc80003f24320 */
[----:B------:R-:W-:Y:S02]  /*08e0*/  SEL R8, R10, c[0x0][0x168], P1 ;  /* 0x00005a000a087a07 */ /* 0x000fe40000800000 */
[----:B------:R-:W-:Y:S02]  /*08f0*/  SEL R9, R11, c[0x0][0x16c], P1 ;  /* 0x00005b000b097a07 */ /* 0x000fe40000800000 */
[----:B------:R-:W-:Y:S02]  /*0900*/  ISETP.GT.U32.AND P0, PT, R2, c[0x0][0x168], PT ;  /* 0x00005a0002007a0c */ /* 0x000fe40003f04070 */
[----:B------:R-:W-:Y:S02]  /*0910*/  ISETP.GT.U32.AND P2, PT, R4, c[0x0][0x168], PT ;  /* 0x00005a0004007a0c */ /* 0x000fe40003f44070 */
[----:B------:R-:W-:Y:S02]  /*0920*/  ISETP.GT.AND.EX P0, PT, R3, c[0x0][0x16c], PT, P0 ;  /* 0x00005b0003007a0c */ /* 0x000fe40003f04300 */
[----:B------:R-:W-:-:S02]  /*0930*/  ISETP.GT.AND.EX P1, PT, R5, c[0x0][0x16c], PT, P2 ;  /* 0x00005b0005007a0c */ /* 0x000fc40003f24320 */
[----:B------:R-:W-:Y:S02]  /*0940*/  SEL R2, R2, c[0x0][0x168], P0 ;  /* 0x00005a0002027a07 */ /* 0x000fe40000000000 */
[----:B------:R-:W-:Y:S02]  /*0950*/  SEL R3, R3, c[0x0][0x16c], P0 ;  /* 0x00005b0003037a07 */ /* 0x000fe40000000000 */
[----:B------:R-:W-:Y:S02]  /*0960*/  SEL R4, R4, c[0x0][0x168], P1 ;  /* 0x00005a0004047a07 */ /* 0x000fe40000800000 */
[----:B------:R-:W-:Y:S02]  /*0970*/  SEL R5, R5, c[0x0][0x16c], P1 ;  /* 0x00005b0005057a07 */ /* 0x000fe40000800000 */
[----:B-----5:R-:W-:Y:S02]  /*0980*/  ISETP.GT.U32.AND P0, PT, R6, c[0x0][0x168], PT ;  /* 0x00005a0006007a0c */ /* 0x020fe40003f04070 */
[----:B------:R-:W-:-:S02]  /*0990*/  ISETP.GT.U32.AND P1, PT, R12, c[0x0][0x168], PT ;  /* 0x00005a000c007a0c */ /* 0x000fc40003f24070 */
[----:B------:R-:W-:Y:S02]  /*09a0*/  ISETP.GT.U32.AND P2, PT, R14, c[0x0][0x168], PT ;  /* 0x00005a000e007a0c */ /* 0x000fe40003f44070 */
[----:B------:R-:W-:Y:S02]  /*09b0*/  ISETP.GT.AND.EX P0, PT, R7, c[0x0][0x16c], PT, P0 ;  /* 0x00005b0007007a0c */ /* 0x000fe40003f04300 */
[----:B------:R-:W-:Y:S02]  /*09c0*/  ISETP.GT.AND.EX P1, PT, R13, c[0x0][0x16c], PT, P1 ;  /* 0x00005b000d007a0c */ /* 0x000fe40003f24310 */
[----:B------:R-:W-:Y:S02]  /*09d0*/  ISETP.GT.AND.EX P2, PT, R15, c[0x0][0x16c], PT, P2 ;  /* 0x00005b000f007a0c */ /* 0x000fe40003f44320 */
        /* <DEDUP_REMOVED lines=19> */
.L_x_12361:
[----:B0-----:R-:W-:-:S13]  /*0b10*/  ISETP.GE.AND P0, PT, R17, R16, PT ;  /* 0x000000101100720c */ /* 0x001fda0003f06270 */
[----:B------:R-:W-:Y:S05]  /*0b20*/  @P0 BRA `(.L_x_12363) ;  /* 0x000000c000000947 */ /* 0x000fea0003800000 */
[----:B------:R-:W-:Y:S01]  /*0b30*/  IMAD.IADD R8, R0, 0x1, R17 ;  /* 0x0000000100087824 */ /* 0x000fe200078e0211 */
[----:B------:R-:W-:Y:S01]  /*0b40*/  IADD3 R17, R17, 0x80, RZ ;  /* 0x0000008011117810 */ /* 0x000fe20007ffe0ff */
[----:B------:R-:W-:-:S04]  /*0b50*/  IMAD.MOV.U32 R9, RZ, RZ, 0x8 ;  /* 0x00000008ff097424 */ /* 0x000fc800078e00ff */
[----:B------:R-:W-:-:S05]  /*0b60*/  IMAD.WIDE.U32 R8, R8, R9, c[0x0][0x178] ;  /* 0x00005e0008087625 */ /* 0x000fca00078e0009 */
[----:B------:R0:W-:Y:S02]  /*0b70*/  STG.E.64 [R8.64], R2 ;  /* 0x0000000208007986 */ /* 0x0001e4000c101b04 */
.L_x_12362:
[----:B------:R-:W-:-:S13]  /*0b80*/  ISETP.GE.AND P0, PT, R17, R16, PT ;  /* 0x000000101100720c */ /* 0x000fda0003f06270 */
[----:B------:R-:W-:Y:S05]  /*0b90*/  @P0 BRA `(.L_x_12364) ;  /* 0x000000d000000947 */ /* 0x000fea0003800000 */
[----:B0-----:R-:W-:Y:S01]  /*0ba0*/  IMAD.IADD R2, R0, 0x1, R17 ;  /* 0x0000000100027824 */ /* 0x001fe200078e0211 */
[----:B------:R-:W-:Y:S01]  /*0bb0*/  IADD3 R17, R17, 0x80, RZ ;  /* 0x0000008011117810 */ /* 0x000fe20007ffe0ff */
[----:B------:R-:W-:-:S04]  /*0bc0*/  IMAD.MOV.U32 R3, RZ, RZ, 0x8 ;  /* 0x00000008ff037424 */ /* 0x000fc800078e00ff */
[----:B------:R-:W-:-:S05]  /*0bd0*/  IMAD.WIDE.U32 R2, R2, R3, c[0x0][0x178] ;  /* 0x00005e0002027625 */ /* 0x000fca00078e0003 */
[----:B------:R0:W-:Y:S02]  /*0be0*/  STG.E.64 [R2.64], R4 ;  /* 0x0000000402007986 */ /* 0x0001e4000c101b04 */
.L_x_12363:
        /* <DEDUP_REMOVED lines=8> */
.L_x_12364:
[----:B------:R-:W-:Y:S05]  /*0c70*/  BSYNC B1 ;  /* 0x0000000000017941 */ /* 0x000fea0003800000 */
.L_x_12360:
[----:B------:R-:W-:-:S13]  /*0c80*/  ISETP.GE.AND P0, PT, R17, R16, PT ;  /* 0x000000101100720c */ /* 0x000fda0003f06270 */
[----:B0-----:R-:W-:Y:S01]  /*0c90*/  @!P0 IMAD.IADD R2, R0, 0x1, R17 ;  /* 0x0000000100028824 */ /* 0x001fe200078e0211 */
[----:B------:R-:W-:Y:S01]  /*0ca0*/  @!P0 IADD3 R17, R17, 0x80, RZ ;  /* 0x0000008011118810 */ /* 0x000fe20007ffe0ff */
[----:B------:R-:W-:-:S04]  /*0cb0*/  @!P0 IMAD.MOV.U32 R3, RZ, RZ, 0x8 ;  /* 0x00000008ff038424 */ /* 0x000fc800078e00ff */
[----:B------:R-:W-:-:S05]  /*0cc0*/  @!P0 IMAD.WIDE.U32 R2, R2, R3, c[0x0][0x178] ;  /* 0x00005e0002028625 */ /* 0x000fca00078e0003 */
[----:B------:R0:W-:Y:S02]  /*0cd0*/  @!P0 STG.E.64 [R2.64], R12 ;  /* 0x0000000c02008986 */ /* 0x0001e4000c101b04 */
.L_x_12365:
[----:B------:R-:W-:Y:S05]  /*0ce0*/  BSYNC B0 ;  /* 0x0000000000007941 */ /* 0x000fea0003800000 */
.L_x_12359:
        /* <DEDUP_REMOVED lines=8> */
.L_x_12366:
        /* <DEDUP_REMOVED lines=9> */
.L_x_34146:


//--------------------- .text._ZN2at6native29vectorized_elementwise_kernelILi4EZZZNS0_21clamp_min_kernel_cudaERNS_18TensorIteratorBaseERKN3c106ScalarEENKUlvE_clEvENKUlvE2_clEvEUllE_St5arrayIPcLm2EEEEviT0_T1_ --------------------------
	.section	.text._ZN2at6native29vectorized_elementwise_kernelILi4EZZZNS0_21clamp_min_kernel_cudaERNS_18TensorIteratorBaseERKN3c106ScalarEENKUlvE_clEvENKUlvE2_clEvEUllE_St5arrayIPcLm2EEEEviT0_T1_,"ax",@progbits
	.sectioninfo	@"SHI_REGISTERS=32"
	.align	128
        .global         _ZN2at6native29vectorized_elementwise_kernelILi4EZZZNS0_21clamp_min_kernel_cudaERNS_18TensorIteratorBaseERKN3c106ScalarEENKUlvE_clEvENKUlvE2_clEvEUllE_St5arrayIPcLm2EEEEviT0_T1_
        .type           _ZN2at6native29vectorized_elementwise_kernelILi4EZZZNS0_21clamp_min_kernel_cudaERNS_18TensorIteratorBaseERKN3c106ScalarEENKUlvE_clEvENKUlvE2_clEvEUllE_St5arrayIPcLm2EEEEviT0_T1_,@function
        .size           _ZN2at6native29vectorized_elementwise_kernelILi4EZZZNS0_21clamp_min_kernel_cudaERNS_18TensorIteratorBaseERKN3c106ScalarEENKUlvE_clEvENKUlvE2_clEvEUllE_St5arrayIPcLm2EEEEviT0_T1_,(.L_x_34147 - _ZN2at6native29vectorized_elementwise_kernelILi4EZZZNS0_21clamp_min_kernel_cudaERNS_18TensorIteratorBaseERKN3c106ScalarEENKUlvE_clEvENKUlvE2_clEvEUllE_St5arrayIPcLm2EEEEviT0_T1_)
        .other          _ZN2at6native29vectorized_elementwise_kernelILi4EZZZNS0_21clamp_min_kernel_cudaERNS_18TensorIteratorBaseERKN3c106ScalarEENKUlvE_clEvENKUlvE2_clEvEUllE_St5arrayIPcLm2EEEEviT0_T1_,@"STO_CUDA_ENTRY STV_DEFAULT"
_ZN2at6native29vectorized_elementwise_kernelILi4EZZZNS0_21clamp_min_kernel_cudaERNS_18TensorIteratorBaseERKN3c106ScalarEENKUlvE_clEvENKUlvE2_clEvEUllE_St5arrayIPcLm2EEEEviT0_T1_:
.text._ZN2at6native29vectorized_elementwise_kernelILi4EZZZNS0_21clamp_min_kernel_cudaERNS_18TensorIteratorBaseERKN3c106ScalarEENKUlvE_clEvENKUlvE2_clEvEUllE_St5arrayIPcLm2EEEEviT0_T1_:
        /* <DEDUP_REMOVED lines=65> */
.L_x_12367:
        /* <DEDUP_REMOVED lines=112> */
.L_x_12370:
[----:B0-----:R-:W-:-:S13]  /*0b10*/  ISETP.GE.AND P0, PT, R17, R16, PT ;  /* 0x000000101100720c */ /* 0x001fda0003f06270 */
[----:B------:R-:W-:Y:S05]  /*0b20*/  @P0 BRA `(.L_x_12372) ;  /* 0x000000c000000947 */ /* 0x000fea0003800000 */
[----:B------:R-:W-:Y:S01]  /*0b30*/  IMAD.IADD R8, R0, 0x1, R17 ;  /* 0x0000000100087824 */ /* 0x000fe200078e0211 */
[----:B------:R-:W-:Y:S01]  /*0b40*/  IADD3 R17, R17, 0x80, RZ ;  /* 0x0000008011117810 */ /* 0x000fe20007ffe0ff */
[----:B------:R-:W-:-:S04]  /*0b50*/  IMAD.MOV.U32 R9, RZ, RZ, 0x8 ;  /* 0x00000008ff097424 */ /* 0x000fc800078e00ff */
[----:B------:R-:W-:-:S05]  /*0b60*/  IMAD.WIDE.U32 R8, R8, R9, c[0x0][0x178] ;  /* 0x00005e0008087625 */ /* 0x000fca00078e0009 */
[----:B------:R0:W-:Y:S02]  /*0b70*/  STG.E.64 [R8.64], R2 ;  /* 0x0000000208007986 */ /* 0x0001e4000c101b04 */
.L_x_12371:
[----:B------:R-:W-:-:S13]  /*0b80*/  ISETP.GE.AND P0, PT, R17, R16, PT ;  /* 0x000000101100720c */ /* 0x000fda0003f06270 */
[----:B------:R-:W-:Y:S05]  /*0b90*/  @P0 BRA `(.L_x_12373) ;  /* 0x000000d000000947 */ /* 0x000fea0003800000 */
[----:B0-----:R-:W-:Y:S01]  /*0ba0*/  IMAD.IADD R2, R0, 0x1, R17 ;  /* 0x0000000100027824 */ /* 0x001fe200078e0211 */
[----:B------:R-:W-:Y:S01]  /*0bb0*/  IADD3 R17, R17, 0x80, RZ ;  /* 0x0000008011117810 */ /* 0x000fe20007ffe0ff */
[----:B------:R-:W-:-:S04]  /*0bc0*/  IMAD.MOV.U32 R3, RZ, RZ, 0x8 ;  /* 0x00000008ff037424 */ /* 0x000fc800078e00ff */
[----:B------:R-:W-:-:S05]  /*0bd0*/  IMAD.WIDE.U32 R2, R2, R3, c[0x0][0x178] ;  /* 0x00005e0002027625 */ /* 0x000fca00078e0003 */
[----:B------:R0:W-:Y:S02]  /*0be0*/  STG.E.64 [R2.64], R4 ;  /* 0x0000000402007986 */ /* 0x0001e4000c101b04 */
.L_x_12372:
        /* <DEDUP_REMOVED lines=8> */
.L_x_12373:
[----:B------:R-:W-:Y:S05]  /*0c70*/  BSYNC B1 ;  /* 0x0000000000017941 */ /* 0x000fea0003800000 */
.L_x_12369:
[----:B------:R-:W-:-:S13]  /*0c80*/  ISETP.GE.AND P0, PT, R17, R16, PT ;  /* 0x000000101100720c */ /* 0x000fda0003f06270 */
[----:B0-----:R-:W-:Y:S01]  /*0c90*/  @!P0 IMAD.IADD R2, R0, 0x1, R17 ;  /* 0x0000000100028824 */ /* 0x001fe200078e0211 */
[----:B------:R-:W-:Y:S01]  /*0ca0*/  @!P0 IADD3 R17, R17, 0x80, RZ ;  /* 0x0000008011118810 */ /* 0x000fe20007ffe0ff */
[----:B------:R-:W-:-:S04]  /*0cb0*/  @!P0 IMAD.MOV.U32 R3, RZ, RZ, 0x8 ;  /* 0x00000008ff038424 */ /* 0x000fc800078e00ff */
[----:B------:R-:W-:-:S05]  /*0cc0*/  @!P0 IMAD.WIDE.U32 R2, R2, R3, c[0x0][0x178] ;  /* 0x00005e0002028625 */ /* 0x000fca00078e0003 */
[----:B------:R0:W-:Y:S02]  /*0cd0*/  @!P0 STG.E.64 [R2.64], R12 ;  /* 0x0000000c02008986 */ /* 0x0001e4000c101b04 */
.L_x_12374:
[----:B------:R-:W-:Y:S05]  /*0ce0*/  BSYNC B0 ;  /* 0x0000000000007941 */ /* 0x000fea0003800000 */
.L_x_12368:
        /* <DEDUP_REMOVED lines=8> */
.L_x_12375:
        /* <DEDUP_REMOVED lines=9> */
.L_x_34147:


//--------------------- .text._ZN2at6native29vectorized_elementwise_kernelILi8EZZZNS0_21clamp_min_kernel_cudaERNS_18TensorIteratorBaseERKN3c106ScalarEENKUlvE_clEvENKUlvE2_clEvEUllE_St5arrayIPcLm2EEEEviT0_T1_ --------------------------
	.section	.text._ZN2at6native29vectorized_elementwise_kernelILi8EZZZNS0_21clamp_min_kernel_cudaERNS_18TensorIteratorBaseERKN3c106ScalarEENKUlvE_clEvENKUlvE2_clEvEUllE_St5arrayIPcLm2EEEEviT0_T1_,"ax",@progbits
	.sectioninfo	@"SHI_REGISTERS=4"
	.align	128
        .global         _ZN2at6native29vectorized_elementwise_kernelILi8EZZZNS0_21clamp_min_kernel_cudaERNS_18TensorIteratorBaseERKN3c106ScalarEENKUlvE_clEvENKUlvE2_clEvEUllE_St5arrayIPcLm2EEEEviT0_T1_
        .type           _ZN2at6native29vectorized_elementwise_kernelILi8EZZZNS0_21clamp_min_kernel_cudaERNS_18TensorIteratorBaseERKN3c106ScalarEENKUlvE_clEvENKUlvE2_clEvEUllE_St5arrayIPcLm2EEEEviT0_T1_,@function
        .size           _ZN2at6native29vectorized_elementwise_kernelILi8EZZZNS0_21clamp_min_kernel_cudaERNS_18TensorIteratorBaseERKN3c106ScalarEENKUlvE_clEvENKUlvE2_clEvEUllE_St5arrayIPcLm2EEEEviT0_T1_,(.L_x_34148 - _ZN2at6native29vectorized_elementwise_kernelILi8EZZZNS0_21clamp_min_kernel_cudaERNS_18TensorIteratorBaseERKN3c106ScalarEENKUlvE_clEvENKUlvE2_clEvEUllE_St5arrayIPcLm2EEEEviT0_T1_)
        .other          _ZN2at6native29vectorized_elementwise_kernelILi8EZZZNS0_21clamp_min_kernel_cudaERNS_18TensorIteratorBaseERKN3c106ScalarEENKUlvE_clEvENKUlvE2_clEvEUllE_St5arrayIPcLm2EEEEviT0_T1_,@"STO_CUDA_ENTRY STV_DEFAULT"
_ZN2at6native29vectorized_elementwise_kernelILi8EZZZNS0_21clamp_min_kernel_cudaERNS_18TensorIteratorBaseERKN3c106ScalarEENKUlvE_clEvENKUlvE2_clEvEUllE_St5arrayIPcLm2EEEEviT0_T1_:
.text._ZN2at6native29vectorized_elementwise_kernelILi8EZZZNS0_21clamp_min_kernel_cudaERNS_18TensorIteratorBaseERKN3c106ScalarEENKUlvE_clEvENKUlvE2_clEvEUllE_St5arrayIPcLm2EEEEviT0_T1_:
[----:B------:R-:W-:Y:S02]  /*0000*/  MOV R1, c[0x0][0x28] ;  /* 0x00000a0000017a02 */ /* 0x000fe40000000f00 */
[----:B------:R-:W-:Y:S05]  /*0010*/  EXIT ;  /* 0x000000000000794d */ /* 0x000fea0003800000 */
.L_x_12376:
        /* <DEDUP_REMOVED lines=14> */
.L_x_34148:


//--------------------- .text._ZN2at6native18elementwise_kernelILi128ELi4EZNS0_15gpu_kernel_implIZZZNS0_21clamp_min_kernel_cudaERNS_18TensorIteratorBaseERKN3c106ScalarEENKUlvE_clEvENKUlvE1_clEvEUliE_EEvS4_RKT_EUliE_EEviT1_ --------------------------
	.section	.text._ZN2at6native18elementwise_kernelILi128ELi4EZNS0_15gpu_kernel_implIZZZNS0_21clamp_min_kernel_cudaERNS_18TensorIteratorBaseERKN3c106ScalarEENKUlvE_clEvENKUlvE1_clEvEUliE_EEvS4_RKT_EUliE_EEviT1_,"ax",@progbits
	.sectioninfo	@"SHI_REGISTERS=26"
	.align	128
        .global         _ZN2at6native18elementwise_kernelILi128ELi4EZNS0_15gpu_kernel_implIZZZNS0_21clamp_min_kernel_cudaERNS_18TensorIteratorBaseERKN3c106ScalarEENKUlvE_clEvENKUlvE1_clEvEUliE_EEvS4_RKT_EUliE_EEviT1_
        .type           _ZN2at6native18elementwise_kernelILi128ELi4EZNS0_15gpu_kernel_implIZZZNS0_21clamp_min_kernel_cudaERNS_18TensorIteratorBaseERKN3c106ScalarEENKUlvE_clEvENKUlvE1_clEvEUliE_EEvS4_RKT_EUliE_EEviT1_,@function
        .size           _ZN2at6native18elementwise_kernelILi128ELi4EZNS0_15gpu_kernel_implIZZZNS0_21clamp_min_kernel_cudaERNS_18TensorIteratorBaseERKN3c106ScalarEENKUlvE_clEvENKUlvE1_clEvEUliE_EEvS4_RKT_EUliE_EEviT1_,(.L_x_34149 - _ZN2at6native18elementwise_kernelILi128ELi4EZNS0_15gpu_kernel_implIZZZNS0_21clamp_min_kernel_cudaERNS_18TensorIteratorBaseERKN3c106ScalarEENKUlvE_clEvENKUlvE1_clEvEUliE_EEvS4_RKT_EUliE_EEviT1_)
        .other          _ZN2at6native18elementwise_kernelILi128ELi4EZNS0_15gpu_kernel_implIZZZNS0_21clamp_min_kernel_cudaERNS_18TensorIteratorBaseERKN3c106ScalarEENKUlvE_clEvENKUlvE1_clEvEUliE_EEvS4_RKT_EUliE_EEviT1_,@"STO_CUDA_ENTRY STV_DEFAULT"
_ZN2at6native18elementwise_kernelILi128ELi4EZNS0_15gpu_kernel_implIZZZNS0_21clamp_min_kernel_cudaERNS_18TensorIteratorBaseERKN3c106ScalarEENKUlvE_clEvENKUlvE1_clEvEUliE_EEvS4_RKT_EUliE_EEviT1_:
.text._ZN2at6native18elementwise_kernelILi128ELi4EZNS0_15gpu_kernel_implIZZZNS0_21clamp_min_kernel_cudaERNS_18TensorIteratorBaseERKN3c106ScalarEENKUlvE_clEvENKUlvE1_clEvEUliE_EEvS4_RKT_EUliE_EEviT1_:
        /* <DEDUP_REMOVED lines=237> */
.L_x_12379:
        /* <DEDUP_REMOVED lines=18> */
.L_x_12383:
[----:B------:R0:W5:Y:S01]  /*0ff0*/  LDG.E.U8 R19, [R2.64] ;  /* 0x0000002402137981 */ /* 0x000162000c1e1100 */
[----:B------:R-:W-:Y:S05]  /*1000*/  BRA `(.L_x_12385) ;  /* 0x00000d0000007947 */ /* 0x000fea0003800000 */
.L_x_12382:
        /* <DEDUP_REMOVED lines=8> */
.L_x_12387:
[----:B------:R0:W5:Y:S01]  /*1090*/  LDG.E R19, [R2.64] ;  /* 0x0000002402137981 */ /* 0x000162000c1e1900 */
[----:B------:R-:W-:Y:S05]  /*10a0*/  BRA `(.L_x_12385) ;  /* 0x00000c6000007947 */ /* 0x000fea0003800000 */
.L_x_12386:
[----:B------:R0:W5:Y:S01]  /*10b0*/  LDG.E.S16 R19, [R2.64] ;  /* 0x0000002402137981 */ /* 0x000162000c1e1700 */
[----:B------:R-:W-:Y:S05]  /*10c0*/  BRA `(.L_x_12385) ;  /* 0x00000c4000007947 */ /* 0x000fea0003800000 */
.L_x_12381:
        /* <DEDUP_REMOVED lines=9> */
.L_x_12389:
[----:B------:R-:W2:Y:S02]  /*1160*/  LDG.E.U16 R2, [R2.64] ;  /* 0x0000002402027981 */ /* 0x000ea4000c1e1500 */
[----:B--2---:R-:W-:-:S06]  /*1170*/  HADD2.F32 R19, -RZ, R2.H0_H0 ;  /* 0x20000002ff137230 */ /* 0x004fcc0000004100 */
[----:B------:R-:W0:Y:S01]  /*1180*/  F2I.FTZ.TRUNC.NTZ R19, R19 ;  /* 0x0000001300137305 */ /* 0x000e22000021f100 */
[----:B------:R-:W-:Y:S05]  /*1190*/  BRA `(.L_x_12385) ;  /* 0x00000b7000007947 */ /* 0x000fea0003800000 */
.L_x_12388:
        /* <DEDUP_REMOVED lines=9> */
.L_x_12391:
[----:B------:R-:W2:Y:S02]  /*1230*/  LDG.E.U16 R2, [R2.64] ;  /* 0x0000002402027981 */ /* 0x000ea4000c1e1500 */
[----:B--2---:R-:W-:-:S06]  /*1240*/  HADD2.F32 R19, -RZ, R2.H0_H0 ;  /* 0x20000002ff137230 */ /* 0x004fcc0000004100 */
[----:B------:R-:W0:Y:S01]  /*1250*/  F2I.FTZ.TRUNC.NTZ R19, R19 ;  /* 0x0000001300137305 */ /* 0x000e22000021f100 */
[----:B------:R-:W-:Y:S05]  /*1260*/  BRA `(.L_x_12385) ;  /* 0x00000aa000007947 */ /* 0x000fea0003800000 */
.L_x_12390:
[----:B------:R-:W2:Y:S02]  /*1270*/  LDG.E.64 R2, [R2.64] ;  /* 0x0000002402027981 */ /* 0x000ea4000c1e1b00 */
[----:B--2---:R0:W1:Y:S01]  /*1280*/  F2I.F64.TRUNC R19, R2 ;  /* 0x0000000200137311 */ /* 0x004062000030d100 */
[----:B------:R-:W-:Y:S05]  /*1290*/  BRA `(.L_x_12385) ;  /* 0x00000a7000007947 */ /* 0x000fea0003800000 */
.L_x_12380:
        /* <DEDUP_REMOVED lines=12> */
.L_x_12394:
[----:B------:R-:W2:Y:S02]  /*1360*/  LDG.E.64 R2, [R2.64] ;  /* 0x0000002402027981 */ /* 0x000ea4000c1e1b00 */
[----:B--2---:R0:W1:Y:S01]  /*1370*/  F2I.F64.TRUNC R19, R2 ;  /* 0x0000000200137311 */ /* 0x004062000030d100 */
[----:B------:R-:W-:Y:S05]  /*1380*/  BRA `(.L_x_12385) ;  /* 0x0000098000007947 */ /* 0x000fea0003800000 */
.L_x_12393:
        /* <DEDUP_REMOVED lines=27> */
.L_x_12396:
        /* <DEDUP_REMOVED lines=14> */
.L_x_12395:
[----:B------:R-:W2:Y:S02]  /*1620*/  LDG.E.U16 R19, [R2.64] ;  /* 0x0000002402137981 */ /* 0x000ea4000c1e1500 */
[----:B--2---:R-:W-:-:S06]  /*1630*/  PRMT R19, RZ, 0x5410, R19 ;  /* 0x00005410ff137816 */ /* 0x004fcc0000000013 */
[----:B------:R-:W0:Y:S01]  /*1640*/  F2I.FTZ.TRUNC.NTZ R19, R19 ;  /* 0x0000001300137305 */ /* 0x000e22000021f100 */
[----:B------:R-:W-:Y:S05]  /*1650*/  BRA `(.L_x_12385) ;  /* 0x000006b000007947 */ /* 0x000fea0003800000 */
.L_x_12392:
        /* <DEDUP_REMOVED lines=10> */
.L_x_12399:
        /* <DEDUP_REMOVED lines=21> */
.L_x_12403:
[----:B------:R-:W-:Y:S05]  /*1850*/  BSYNC B1 ;  /* 0x0000000000017941 */ /* 0x000fea0003800000 */
.L_x_12402:
[----:B------:R-:W-:Y:S01]  /*1860*/  IMAD.SHL.U32 R2, R2, 0x100000, RZ ;  /* 0x0010000002027824 */ /* 0x000fe200078e00ff */
[----:B------:R-:W-:-:S04]  /*1870*/  LEA R0, R0, 0x3b800000, 0x17 ;  /* 0x3b80000000007811 */ /* 0x000fc800078eb8ff */
[----:B------:R-:W-:Y:S02]  /*1880*/  LOP3.LUT R19, R0, R2, R19, 0xfe, !PT ;  /* 0x0000000200137212 */ /* 0x000fe400078efe13 */
.L_x_12401:
[----:B------:R-:W-:Y:S05]  /*1890*/  BSYNC B0 ;  /* 0x0000000000007941 */ /* 0x000fea0003800000 */
.L_x_12400:
[----:B------:R-:W0:Y:S01]  /*18a0*/  F2I.FTZ.TRUNC.NTZ R19, R19 ;  /* 0x0000001300137305 */ /* 0x000e22000021f100 */
[----:B------:R-:W-:Y:S05]  /*18b0*/  BRA `(.L_x_12385) ;  /* 0x0000045000007947 */ /* 0x000fea0003800000 */
.L_x_12398:
        /* <DEDUP_REMOVED lines=21> */
.L_x_12407:
[----:B------:R-:W-:Y:S05]  /*1a10*/  BSYNC B1 ;  /* 0x0000000000017941 */ /* 0x000fea0003800000 */
.L_x_12406:
[----:B------:R-:W-:Y:S01]  /*1a20*/  IMAD.SHL.U32 R2, R2, 0x200000, RZ ;  /* 0x0020000002027824 */ /* 0x000fe200078e00ff */
[----:B------:R-:W-:-:S04]  /*1a30*/  LEA R0, R0, 0x37800000, 0x17 ;  /* 0x3780000000007811 */ /* 0x000fc800078eb8ff */
[----:B------:R-:W-:Y:S02]  /*1a40*/  LOP3.LUT R19, R0, R2, R19, 0xfe, !PT ;  /* 0x0000000200137212 */ /* 0x000fe400078efe13 */
.L_x_12405:
[----:B------:R-:W-:Y:S05]  /*1a50*/  BSYNC B0 ;  /* 0x0000000000007941 */ /* 0x000fea0003800000 */
.L_x_12404:
[----:B------:R-:W0:Y:S01]  /*1a60*/  F2I.FTZ.TRUNC.NTZ R19, R19 ;  /* 0x0000001300137305 */ /* 0x000e22000021f100 */
[----:B------:R-:W-:Y:S05]  /*1a70*/  BRA `(.L_x_12385) ;  /* 0x0000029000007947 */ /* 0x000fea0003800000 */
.L_x_12397:
        /* <DEDUP_REMOVED lines=14> */
.L_x_12411:
[----:B------:R-:W-:Y:S05]  /*1b60*/  BSYNC B0 ;  /* 0x0000000000007941 */ /* 0x000fea0003800000 */
.L_x_12410:
[----:B------:R-:W0:Y:S01]  /*1b70*/  F2I.FTZ.TRUNC.NTZ R19, R19 ;  /* 0x0000001300137305 */ /* 0x000e22000021f100 */
[----:B------:R-:W-:Y:S05]  /*1b80*/  BRA `(.L_x_12385) ;  /* 0x0000018000007947 */ /* 0x000fea0003800000 */
.L_x_12384:
        /* <DEDUP_REMOVED lines=21> */
.L_x_12409:
[----:B------:R0:W5:Y:S01]  /*1ce0*/  LDG.E R19, [R2.64] ;  /* 0x0000002402137981 */ /* 0x000162000c1e1900 */
[----:B------:R-:W-:Y:S05]  /*1cf0*/  BRA `(.L_x_12385) ;  /* 0x0000001000007947 */ /* 0x000fea0003800000 */
.L_x_12408:
[----:B------:R0:W5:Y:S02]  /*1d00*/  LDG.E R19, [R2.64] ;  /* 0x0000002402137981 */ /* 0x000164000c1e1900 */
.L_x_12385:
[----:B0-----:R-:W0:Y:S01]  /*1d10*/  LDC.U8 R3, c[0x0][0x380] ;  /* 0x0000e000ff037b82 */ /* 0x001e220000000000 */
[----:B-1---5:R-:W-:Y:S02]  /*1d20*/  IMNMX R2, R19, c[0x0][0x370], !PT ;  /* 0x0000dc0013027a17 */ /* 0x022fe40007800200 */
        /* <DEDUP_REMOVED lines=13> */
.L_x_12415:
[----:B------:R0:W-:Y:S01]  /*1e00*/  STG.E.U8 [R16.64], R2 ;  /* 0x0000000210007986 */ /* 0x0001e2000c101124 */
[----:B------:R-:W-:Y:S05]  /*1e10*/  BRA `(.L_x_12417) ;  /* 0x00000d7000007947 */ /* 0x000fea0003800000 */
.L_x_12414:
        /* <DEDUP_REMOVED lines=9> */
.L_x_12419:
[----:B------:R0:W-:Y:S01]  /*1eb0*/  STG.E [R16.64], R2 ;  /* 0x0000000210007986 */ /* 0x0001e2000c101924 */
[----:B------:R-:W-:Y:S05]  /*1ec0*/  BRA `(.L_x_12417) ;  /* 0x00000cc000007947 */ /* 0x000fea0003800000 */
.L_x_12418:
[----:B------:R0:W-:Y:S01]  /*1ed0*/  STG.E.U16 [R16.64], R2 ;  /* 0x0000000210007986 */ /* 0x0001e2000c101524 */
[----:B------:R-:W-:Y:S05]  /*1ee0*/  BRA `(.L_x_12417) ;  /* 0x00000ca000007947 */ /* 0x000fea0003800000 */
.L_x_12413:
        /* <DEDUP_REMOVED lines=9> */
.L_x_12421:
[----:B------:R-:W0:Y:S02]  /*1f80*/  I2F R0, R2 ;  /* 0x0000000200007306 */ /* 0x000e240000201400 */
[----:B0-----:R-:W-:-:S05]  /*1f90*/  F2FP.PACK_AB R0, RZ, R0 ;  /* 0x00000000ff00723e */ /* 0x001fca00000000ff */
[----:B------:R0:W-:Y:S01]  /*1fa0*/  STG.E.U16 [R16.64], R0 ;  /* 0x0000000010007986 */ /* 0x0001e2000c101524 */
[----:B------:R-:W-:Y:S05]  /*1fb0*/  BRA `(.L_x_12417) ;  /* 0x00000bd000007947 */ /* 0x000fea0003800000 */
.L_x_12420:
        /* <DEDUP_REMOVED lines=10> */
.L_x_12423:
[----:B------:R-:W0:Y:S02]  /*2060*/  I2F R2, R2 ;  /* 0x0000000200027306 */ /* 0x000e240000201400 */
[----:B0-----:R-:W-:-:S04]  /*2070*/  F2FP.PACK_AB R3, RZ, R2 ;  /* 0x00000002ff03723e */ /* 0x001fc800000000ff */
[----:B------:R-:W-:-:S05]  /*2080*/  PRMT R3, R3, 0x5410, RZ ;  /* 0x0000541003037816 */ /* 0x000fca00000000ff */
[----:B------:R0:W-:Y:S01]  /*2090*/  STG.E [R16.64], R3 ;  /* 0x0000000310007986 */ /* 0x0001e2000c101924 */
[----:B------:R-:W-:Y:S05]  /*20a0*/  BRA `(.L_x_12417) ;  /* 0x00000ae000007947 */ /* 0x000fea0003800000 */
.L_x_12422:
[----:B------:R-:W0:Y:S02]  /*20b0*/  I2F.F64 R2, R2 ;  /* 0x0000000200027312 */ /* 0x000e240000201c00 */
[----:B0-----:R0:W-:Y:S01]  /*20c0*/  STG.E.64 [R16.64], R2 ;  /* 0x0000000210007986 */ /* 0x0011e2000c101b24 */
[----:B------:R-:W-:Y:S05]  /*20d0*/  BRA `(.L_x_12417) ;  /* 0x00000ab000007947 */ /* 0x000fea0003800000 */
.L_x_12412:
        /* <DEDUP_REMOVED lines=12> */
.L_x_12426:
[----:B------:R-:W0:Y:S01]  /*21a0*/  I2F.F64 R4, R2 ;  /* 0x0000000200047312 */ /* 0x000e220000201c00 */
[----:B------:R-:W-:-:S05]  /*21b0*/  CS2R R6, SRZ ;  /* 0x0000000000067805 */ /* 0x000fca000001ff00 */
[----:B0-----:R0:W-:Y:S01]  /*21c0*/  STG.E.128 [R16.64], R4 ;  /* 0x0000000410007986 */ /* 0x0011e2000c101d24 */
[----:B------:R-:W-:Y:S05]  /*21d0*/  BRA `(.L_x_12417) ;  /* 0x000009b000007947 */ /* 0x000fea0003800000 */
.L_x_12425:
        /* <DEDUP_REMOVED lines=21> */
.L_x_12430:
[----:B------:R-:W-:Y:S05]  /*2330*/  BSYNC B0 ;  /* 0x0000000000007941 */ /* 0x000fea0003800000 */
.L_x_12429:
[----:B------:R-:W-:-:S05]  /*2340*/  LOP3.LUT R3, R0, R3, RZ, 0xfc, !PT ;  /* 0x0000000300037212 */ /* 0x000fca00078efcff */
[----:B------:R0:W-:Y:S01]  /*2350*/  STG.E.U8 [R16.64], R3 ;  /* 0x0000000310007986 */ /* 0x0001e2000c101124 */
[----:B------:R-:W-:Y:S05]  /*2360*/  BRA `(.L_x_12417) ;  /* 0x0000082000007947 */ /* 0x000fea0003800000 */
.L_x_12428:
        /* <DEDUP_REMOVED lines=13> */
.L_x_12432:
[----:B------:R-:W-:Y:S01]  /*2440*/  IMAD.MOV.U32 R0, RZ, RZ, 0x7f ;  /* 0x0000007fff007424 */ /* 0x000fe200078e00ff */
[----:B------:R-:W-:-:S04]  /*2450*/  ISETP.GT.U32.AND P0, PT, R3, 0x7f800000, PT ;  /* 0x7f8000000300780c */ /* 0x000fc80003f04070 */
[----:B------:R-:W-:-:S04]  /*2460*/  SEL R0, R0, 0x7c, P0 ;  /* 0x0000007c00007807 */ /* 0x000fc80000000000 */
.L_x_12433:
[----:B------:R-:W-:Y:S05]  /*2470*/  BSYNC B0 ;  /* 0x0000000000007941 */ /* 0x000fea0003800000 */
.L_x_12431:
[----:B------:R-:W-:-:S04]  /*2480*/  LOP3.LUT R2, R5, 0x80000000, RZ, 0xc0, !PT ;  /* 0x8000000005027812 */ /* 0x000fc800078ec0ff */
[----:B------:R-:W-:-:S04]  /*2490*/  SHF.R.U32.HI R3, RZ, 0x18, R2 ;  /* 0x00000018ff037819 */ /* 0x000fc80000011602 */
[----:B------:R-:W-:-:S05]  /*24a0*/  LOP3.LUT R3, R0, R3, RZ, 0xfc, !PT ;  /* 0x0000000300037212 */ /* 0x000fca00078efcff */
[----:B------:R0:W-:Y:S01]  /*24b0*/  STG.E.U8 [R16.64], R3 ;  /* 0x0000000310007986 */ /* 0x0001e2000c101124 */
[----:B------:R-:W-:Y:S05]  /*24c0*/  BRA `(.L_x_12417) ;  /* 0x000006c000007947 */ /* 0x000fea0003800000 */
.L_x_12427:
[----:B------:R-:W0:Y:S02]  /*24d0*/  I2F R0, R2 ;  /* 0x0000000200007306 */ /* 0x000e240000201400 */
[----:B0-----:R-:W-:-:S05]  /*24e0*/  F2FP.BF16.PACK_AB R0, RZ, R0 ;  /* 0x00000000ff00723e */ /* 0x001fca00000010ff */
[----:B------:R0:W-:Y:S01]  /*24f0*/  STG.E.U16 [R16.64], R0 ;  /* 0x0000000010007986 */ /* 0x0001e2000c101524 */
[----:B------:R-:W-:Y:S05]  /*2500*/  BRA `(.L_x_12417) ;  /* 0x0000068000007947 */ /* 0x000fea0003800000 */
.L_x_12424:
        /* <DEDUP_REMOVED lines=10> */
.L_x_12436:
        /* <DEDUP_REMOVED lines=17> */
.L_x_12439:
[----:B------:R-:W-:-:S04]  /*26c0*/  LOP3.LUT R2, R5, 0x80000000, RZ, 0xc0, !PT ;  /* 0x8000000005027812 */ /* 0x000fc800078ec0ff */
[----:B------:R-:W-:-:S04]  /*26d0*/  SHF.R.U32.HI R3, RZ, 0x18, R2 ;  /* 0x00000018ff037819 */ /* 0x000fc80000011602 */
[----:B------:R-:W-:-:S04]  /*26e0*/  LOP3.LUT R0, R0, R3, RZ, 0xfc, !PT ;  /* 0x0000000300007212 */ /* 0x000fc800078efcff */
[----:B------:R-:W-:Y:S02]  /*26f0*/  PRMT R8, R0, 0x7610, R8 ;  /* 0x0000761000087816 */ /* 0x000fe40000000008 */
.L_x_12438:
[----:B------:R-:W-:Y:S05]  /*2700*/  BSYNC B0 ;  /* 0x0000000000007941 */ /* 0x000fea0003800000 */
.L_x_12437:
[----:B------:R0:W-:Y:S01]  /*2710*/  STG.E.U8 [R16.64], R8 ;  /* 0x0000000810007986 */ /* 0x0001e2000c101124 */
[----:B------:R-:W-:Y:S05]  /*2720*/  BRA `(.L_x_12417) ;  /* 0x0000046000007947 */ /* 0x000fea0003800000 */
.L_x_12435:
        /* <DEDUP_REMOVED lines=17> */
.L_x_12442:
[----:B------:R-:W-:-:S04]  /*2840*/  LOP3.LUT R2, R5, 0x80000000, RZ, 0xc0, !PT ;  /* 0x8000000005027812 */ /* 0x000fc800078ec0ff */
[----:B------:R-:W-:-:S04]  /*2850*/  SHF.R.U32.HI R3, RZ, 0x18, R2 ;  /* 0x00000018ff037819 */ /* 0x000fc80000011602 */
[----:B------:R-:W-:-:S04]  /*2860*/  LOP3.LUT R0, R0, R3, RZ, 0xfc, !PT ;  /* 0x0000000300007212 */ /* 0x000fc800078efcff */
[----:B------:R-:W-:Y:S02]  /*2870*/  PRMT R8, R0, 0x7610, R8 ;  /* 0x0000761000087816 */ /* 0x000fe40000000008 */
.L_x_12441:
[----:B------:R-:W-:Y:S05]  /*2880*/  BSYNC B0 ;  /* 0x0000000000007941 */ /* 0x000fea0003800000 */
.L_x_12440:
[----:B------:R0:W-:Y:S01]  /*2890*/  STG.E.U8 [R16.64], R8 ;  /* 0x0000000810007986 */ /* 0x0001e2000c101124 */
[----:B------:R-:W-:Y:S05]  /*28a0*/  BRA `(.L_x_12417) ;  /* 0x000002e000007947 */ /* 0x000fea0003800000 */
.L_x_12434:
        /* <DEDUP_REMOVED lines=22> */
.L_x_12416:
        /* <DEDUP_REMOVED lines=20> */
.L_x_12444:
[----:B------:R-:W-:-:S05]  /*2b50*/  SHF.R.S32.HI R3, RZ, 0x1f, R2 ;  /* 0x0000001fff037819 */ /* 0x000fca0000011402 */
[----:B------:R0:W-:Y:S01]  /*2b60*/  STG.E.64 [R16.64], R2 ;  /* 0x0000000210007986 */ /* 0x0001e2000c101b24 */
[----:B------:R-:W-:Y:S05]  /*2b70*/  BRA `(.L_x_12417) ;  /* 0x0000001000007947 */ /* 0x000fea0003800000 */
.L_x_12443:
[----:B------:R0:W-:Y:S02]  /*2b80*/  STG.E [R16.64], R2 ;  /* 0x0000000210007986 */ /* 0x0001e4000c101924 */
.L_x_12417:
[----:B------:R-:W-:-:S05]  /*2b90*/  IMAD R18, R18, 0x200, R23 ;  /* 0x0000020012127824 */ /* 0x000fca00078e0217 */
[----:B------:R-:W-:Y:S02]  /*2ba0*/  IADD3 R19, R18, 0x80, RZ ;  /* 0x0000008012137810 */ /* 0x000fe40007ffe0ff */
.L_x_12378:
[----:B------:R-:W-:Y:S05]  /*2bb0*/  BSYNC B6 ;  /* 0x0000000000067941 */ /* 0x000fea0003800000 */
.L_x_12377:
        /* <DEDUP_REMOVED lines=231> */
.L_x_12447:
        /* <DEDUP_REMOVED lines=18> */
.L_x_12451:
[----:B------:R0:W5:Y:S01]  /*3b50*/  LDG.E.U8 R18, [R2.64] ;  /* 0x0000002402127981 */ /* 0x000162000c1e1100 */
[----:B------:R-:W-:Y:S05]  /*3b60*/  BRA `(.L_x_12453) ;  /* 0x00000d0000007947 */ /* 0x000fea0003800000 */
.L_x_12450:
        /* <DEDUP_REMOVED lines=8> */
.L_x_12455:
[----:B------:R0:W5:Y:S01]  /*3bf0*/  LDG.E R18, [R2.64] ;  /* 0x0000002402127981 */ /* 0x000162000c1e1900 */
[----:B------:R-:W-:Y:S05]  /*3c00*/  BRA `(.L_x_12453) ;  /* 0x00000c6000007947 */ /* 0x000fea0003800000 */
.L_x_12454:
[----:B------:R0:W5:Y:S01]  /*3c10*/  LDG.E.S16 R18, [R2.64] ;  /* 0x0000002402127981 */ /* 0x000162000c1e1700 */
[----:B------:R-:W-:Y:S05]  /*3c20*/  BRA `(.L_x_12453) ;  /* 0x00000c4000007947 */ /* 0x000fea0003800000 */
.L_x_12449:
        /* <DEDUP_REMOVED lines=9> */
.L_x_12457:
[----:B------:R-:W2:Y:S02]  /*3cc0*/  LDG.E.U16 R2, [R2.64] ;  /* 0x0000002402027981 */ /* 0x000ea4000c1e1500 */
[----:B--2---:R-:W-:-:S06]  /*3cd0*/  HADD2.F32 R18, -RZ, R2.H0_H0 ;  /* 0x20000002ff127230 */ /* 0x004fcc0000004100 */
[----:B------:R-:W0:Y:S01]  /*3ce0*/  F2I.FTZ.TRUNC.NTZ R18, R18 ;  /* 0x0000001200127305 */ /* 0x000e22000021f100 */
[----:B------:R-:W-:Y:S05]  /*3cf0*/  BRA `(.L_x_12453) ;  /* 0x00000b7000007947 */ /* 0x000fea0003800000 */
.L_x_12456:
        /* <DEDUP_REMOVED lines=9> */
.L_x_12459:
[----:B------:R-:W2:Y:S02]  /*3d90*/  LDG.E.U16 R2, [R2.64] ;  /* 0x0000002402027981 */ /* 0x000ea4000c1e1500 */
[----:B--2---:R-:W-:-:S06]  /*3da0*/  HADD2.F32 R18, -RZ, R2.H0_H0 ;  /* 0x20000002ff127230 */ /* 0x004fcc0000004100 */
[----:B------:R-:W0:Y:S01]  /*3db0*/  F2I.FTZ.TRUNC.NTZ R18, R18 ;  /* 0x0000001200127305 */ /* 0x000e22000021f100 */
[----:B------:R-:W-:Y:S05]  /*3dc0*/  BRA `(.L_x_12453) ;  /* 0x00000aa000007947 */ /* 0x000fea0003800000 */
.L_x_12458:
[----:B------:R-:W2:Y:S02]  /*3dd0*/  LDG.E.64 R2, [R2.64] ;  /* 0x0000002402027981 */ /* 0x000ea4000c1e1b00 */
[----:B--2---:R0:W1:Y:S01]  /*3de0*/  F2I.F64.TRUNC R18, R2 ;  /* 0x0000000200127311 */ /* 0x004062000030d100 */
[----:B------:R-:W-:Y:S05]  /*3df0*/  BRA `(.L_x_12453) ;  /* 0x00000a7000007947 */ /* 0x000fea0003800000 */
.L_x_12448:
        /* <DEDUP_REMOVED lines=12> */
.L_x_12462:
[----:B------:R-:W2:Y:S02]  /*3ec0*/  LDG.E.64 R2, [R2.64] ;  /* 0x0000002402027981 */ /* 0x000ea4000c1e1b00 */
[----:B--2---:R0:W1:Y:S01]  /*3ed0*/  F2I.F64.TRUNC R18, R2 ;  /* 0x0000000200127311 */ /* 0x004062000030d100 */
[----:B------:R-:W-:Y:S05]  /*3ee0*/  BRA `(.L_x_12453) ;  /* 0x0000098000007947 */ /* 0x000fea0003800000 */
.L_x_12461:
        /* <DEDUP_REMOVED lines=27> */
.L_x_12464:
        /* <DEDUP_REMOVED lines=14> */
.L_x_12463:
[----:B------:R-:W2:Y:S02]  /*4180*/  LDG.E.U16 R18, [R2.64] ;  /* 0x0000002402127981 */ /* 0x000ea4000c1e1500 */
[----:B--2---:R-:W-:-:S06]  /*4190*/  PRMT R18, RZ, 0x5410, R18 ;  /* 0x00005410ff127816 */ /* 0x004fcc0000000012 */
[----:B------:R-:W0:Y:S01]  /*41a0*/  F2I.FTZ.TRUNC.NTZ R18, R18 ;  /* 0x0000001200127305 */ /* 0x000e22000021f100 */
[----:B------:R-:W-:Y:S05]  /*41b0*/  BRA `(.L_x_12453) ;  /* 0x000006b000007947 */ /* 0x000fea0003800000 */
.L_x_12460:
        /* <DEDUP_REMOVED lines=10> */
.L_x_12467:
        /* <DEDUP_REMOVED lines=21> */
.L_x_12471:
[----:B------:R-:W-:Y:S05]  /*43b0*/  BSYNC B1 ;  /* 0x0000000000017941 */ /* 0x000fea0003800000 */
.L_x_12470:
[----:B------:R-:W-:Y:S01]  /*43c0*/  IMAD.SHL.U32 R2, R2, 0x100000, RZ ;  /* 0x0010000002027824 */ /* 0x000fe200078e00ff */
[----:B------:R-:W-:-:S04]  /*43d0*/  LEA R3, R0, 0x3b800000, 0x17 ;  /* 0x3b80000000037811 */ /* 0x000fc800078eb8ff */
[----:B------:R-:W-:Y:S02]  /*43e0*/  LOP3.LUT R18, R3, R2, R18, 0xfe, !PT ;  /* 0x0000000203127212 */ /* 0x000fe400078efe12 */
.L_x_12469:
[----:B------:R-:W-:Y:S05]  /*43f0*/  BSYNC B0 ;  /* 0x0000000000007941 */ /* 0x000fea0003800000 */
.L_x_12468:
[----:B------:R-:W0:Y:S01]  /*4400*/  F2I.FTZ.TRUNC.NTZ R18, R18 ;  /* 0x0000001200127305 */ /* 0x000e22000021f100 */
[----:B------:R-:W-:Y:S05]  /*4410*/  BRA `(.L_x_12453) ;  /* 0x0000045000007947 */ /* 0x000fea0003800000 */
.L_x_12466:
        /* <DEDUP_REMOVED lines=21> */
.L_x_12475:
[----:B------:R-:W-:Y:S05]  /*4570*/  BSYNC B1 ;  /* 0x0000000000017941 */ /* 0x000fea0003800000 */
.L_x_12474:
[----:B------:R-:W-:Y:S01]  /*4580*/  IMAD.SHL.U32 R2, R2, 0x200000, RZ ;  /* 0x0020000002027824 */ /* 0x000fe200078e00ff */
[----:B------:R-:W-:-:S04]  /*4590*/  LEA R3, R0, 0x37800000, 0x17 ;  /* 0x3780000000037811 */ /* 0x000fc800078eb8ff */
[----:B------:R-:W-:Y:S02]  /*45a0*/  LOP3.LUT R18, R3, R2, R18, 0xfe, !PT ;  /* 0x0000000203127212 */ /* 0x000fe400078efe12 */
.L_x_12473:
[----:B------:R-:W-:Y:S05]  /*45b0*/  BSYNC B0 ;  /* 0x0000000000007941 */ /* 0x000fea0003800000 */
.L_x_12472:
[----:B------:R-:W0:Y:S01]  /*45c0*/  F2I.FTZ.TRUNC.NTZ R18, R18 ;  /* 0x0000001200127305 */ /* 0x000e22000021f100 */
[----:B------:R-:W-:Y:S05]  /*45d0*/  BRA `(.L_x_12453) ;  /* 0x0000029000007947 */ /* 0x000fea0003800000 */
.L_x_12465:
        /* <DEDUP_REMOVED lines=14> */
.L_x_12479:
[----:B------:R-:W-:Y:S05]  /*46c0*/  BSYNC B0 ;  /* 0x0000000000007941 */ /* 0x000fea0003800000 */
.L_x_12478:
[----:B------:R-:W0:Y:S01]  /*46d0*/  F2I.FTZ.TRUNC.NTZ R18, R18 ;  /* 0x0000001200127305 */ /* 0x000e22000021f100 */
[----:B------:R-:W-:Y:S05]  /*46e0*/  BRA `(.L_x_12453) ;  /* 0x0000018000007947 */ /* 0x000fea0003800000 */
.L_x_12452:
        /* <DEDUP_REMOVED lines=21> */
.L_x_12477:
[----:B------:R0:W5:Y:S01]  /*4840*/  LDG.E R18, [R2.64] ;  /* 0x0000002402127981 */ /* 0x000162000c1e1900 */
[----:B------:R-:W-:Y:S05]  /*4850*/  BRA `(.L_x_12453) ;  /* 0x0000001000007947 */ /* 0x000fea0003800000 */
.L_x_12476:
[----:B------:R0:W5:Y:S02]  /*4860*/  LDG.E R18, [R2.64] ;  /* 0x0000002402127981 */ /* 0x000164000c1e1900 */
.L_x_12453:
        /* <DEDUP_REMOVED lines=15> */
.L_x_12483:
[----:B------:R0:W-:Y:S01]  /*4960*/  STG.E.U8 [R16.64], R2 ;  /* 0x0000000210007986 */ /* 0x0001e2000c101124 */
[----:B------:R-:W-:Y:S05]  /*4970*/  BRA `(.L_x_12485) ;  /* 0x00000d7000007947 */ /* 0x000fea0003800000 */
.L_x_12482:
        /* <DEDUP_REMOVED lines=9> */
.L_x_12487:
[----:B------:R0:W-:Y:S01]  /*4a10*/  STG.E [R16.64], R2 ;  /* 0x0000000210007986 */ /* 0x0001e2000c101924 */
[----:B------:R-:W-:Y:S05]  /*4a20*/  BRA `(.L_x_12485) ;  /* 0x00000cc000007947 */ /* 0x000fea0003800000 */
.L_x_12486:
[----:B------:R0:W-:Y:S01]  /*4a30*/  STG.E.U16 [R16.64], R2 ;  /* 0x0000000210007986 */ /* 0x0001e2000c101524 */
[----:B------:R-:W-:Y:S05]  /*4a40*/  BRA `(.L_x_12485) ;  /* 0x00000ca000007947 */ /* 0x000fea0003800000 */
.L_x_12481:
        /* <DEDUP_REMOVED lines=9> */
.L_x_12489:
[----:B------:R-:W0:Y:S02]  /*4ae0*/  I2F R0, R2 ;  /* 0x0000000200007306 */ /* 0x000e240000201400 */
[----:B0-----:R-:W-:-:S05]  /*4af0*/  F2FP.PACK_AB R0, RZ, R0 ;  /* 0x00000000ff00723e */ /* 0x001fca00000000ff */
[----:B------:R0:W-:Y:S01]  /*4b00*/  STG.E.U16 [R16.64], R0 ;  /* 0x0000000010007986 */ /* 0x0001e2000c101524 */
[----:B------:R-:W-:Y:S05]  /*4b10*/  BRA `(.L_x_12485) ;  /* 0x00000bd000007947 */ /* 0x000fea0003800000 */
.L_x_12488:
        /* <DEDUP_REMOVED lines=10> */
.L_x_12491:
[----:B------:R-:W0:Y:S02]  /*4bc0*/  I2F R2, R2 ;  /* 0x0000000200027306 */ /* 0x000e240000201400 */
[----:B0-----:R-:W-:-:S04]  /*4bd0*/  F2FP.PACK_AB R3, RZ, R2 ;  /* 0x00000002ff03723e */ /* 0x001fc800000000ff */
[----:B------:R-:W-:-:S05]  /*4be0*/  PRMT R3, R3, 0x5410, RZ ;  /* 0x0000541003037816 */ /* 0x000fca00000000ff */
[----:B------:R0:W-:Y:S01]  /*4bf0*/  STG.E [R16.64], R3 ;  /* 0x0000000310007986 */ /* 0x0001e2000c101924 */
[----:B------:R-:W-:Y:S05]  /*4c00*/  BRA `(.L_x_12485) ;  /* 0x00000ae000007947 */ /* 0x000fea0003800000 */
.L_x_12490:
[----:B------:R-:W0:Y:S02]  /*4c10*/  I2F.F64 R2, R2 ;  /* 0x0000000200027312 */ /* 0x000e240000201c00 */
[----:B0-----:R0:W-:Y:S01]  /*4c20*/  STG.E.64 [R16.64], R2 ;  /* 0x0000000210007986 */ /* 0x0011e2000c101b24 */
[----:B------:R-:W-:Y:S05]  /*4c30*/  BRA `(.L_x_12485) ;  /* 0x00000ab000007947 */ /* 0x000fea0003800000 */
.L_x_12480:
        /* <DEDUP_REMOVED lines=12> */
.L_x_12494:
[----:B------:R-:W0:Y:S01]  /*4d00*/  I2F.F64 R4, R2 ;  /* 0x0000000200047312 */ /* 0x000e220000201c00 */
[----:B------:R-:W-:-:S05]  /*4d10*/  CS2R R6, SRZ ;  /* 0x0000000000067805 */ /* 0x000fca000001ff00 */
[----:B0-----:R0:W-:Y:S01]  /*4d20*/  STG.E.128 [R16.64], R4 ;  /* 0x0000000410007986 */ /* 0x0011e2000c101d24 */
[----:B------:R-:W-:Y:S05]  /*4d30*/  BRA `(.L_x_12485) ;  /* 0x000009b000007947 */ /* 0x000fea0003800000 */
.L_x_12493:
        /* <DEDUP_REMOVED lines=21> */
.L_x_12498:
[----:B------:R-:W-:Y:S05]  /*4e90*/  BSYNC B0 ;  /* 0x0000000000007941 */ /* 0x000fea0003800000 */
.L_x_12497:
[----:B------:R-:W-:-:S05]  /*4ea0*/  LOP3.LUT R3, R0, R3, RZ, 0xfc, !PT ;  /* 0x0000000300037212 */ /* 0x000fca00078efcff */
[----:B------:R0:W-:Y:S01]  /*4eb0*/  STG.E.U8 [R16.64], R3 ;  /* 0x0000000310007986 */ /* 0x0001e2000c101124 */
[----:B------:R-:W-:Y:S05]  /*4ec0*/  BRA `(.L_x_12485) ;  /* 0x0000082000007947 */ /* 0x000fea0003800000 */
.L_x_12496:
        /* <DEDUP_REMOVED lines=13> */
.L_x_12500:
[----:B------:R-:W-:Y:S01]  /*4fa0*/  IMAD.MOV.U32 R0, RZ, RZ, 0x7f ;  /* 0x0000007fff007424 */ /* 0x000fe200078e00ff */
[----:B------:R-:W-:-:S04]  /*4fb0*/  ISETP.GT.U32.AND P0, PT, R3, 0x7f800000, PT ;  /* 0x7f8000000300780c */ /* 0x000fc80003f04070 */
[----:B------:R-:W-:-:S04]  /*4fc0*/  SEL R0, R0, 0x7c, P0 ;  /* 0x0000007c00007807 */ /* 0x000fc80000000000 */
.L_x_12501:
[----:B------:R-:W-:Y:S05]  /*4fd0*/  BSYNC B0 ;  /* 0x0000000000007941 */ /* 0x000fea0003800000 */
.L_x_12499:
[----:B------:R-:W-:-:S04]  /*4fe0*/  LOP3.LUT R2, R5, 0x80000000, RZ, 0xc0, !PT ;  /* 0x8000000005027812 */ /* 0x000fc800078ec0ff */
[----:B------:R-:W-:-:S04]  /*4ff0*/  SHF.R.U32.HI R3, RZ, 0x18, R2 ;  /* 0x00000018ff037819 */ /* 0x000fc80000011602 */
[----:B------:R-:W-:-:S05]  /*5000*/  LOP3.LUT R3, R0, R3, RZ, 0xfc, !PT ;  /* 0x0000000300037212 */ /* 0x000fca00078efcff */
[----:B------:R0:W-:Y:S01]  /*5010*/  STG.E.U8 [R16.64], R3 ;  /* 0x0000000310007986 */ /* 0x0001e2000c101124 */
[----:B------:R-:W-:Y:S05]  /*5020*/  BRA `(.L_x_12485) ;  /* 0x000006c000007947 */ /* 0x000fea0003800000 */
.L_x_12495:
[----:B------:R-:W0:Y:S02]  /*5030*/  I2F R0, R2 ;  /* 0x0000000200007306 */ /* 0x000e240000201400 */
[----:B0-----:R-:W-:-:S05]  /*5040*/  F2FP.BF16.PACK_AB R0, RZ, R0 ;  /* 0x00000000ff00723e */ /* 0x001fca00000010ff */
[----:B------:R0:W-:Y:S01]  /*5050*/  STG.E.U16 [R16.64], R0 ;  /* 0x0000000010007986 */ /* 0x0001e2000c101524 */
[----:B------:R-:W-:Y:S05]  /*5060*/  BRA `(.L_x_12485) ;  /* 0x0000068000007947 */ /* 0x000fea0003800000 */
.L_x_12492:
        /* <DEDUP_REMOVED lines=10> */
.L_x_12504:
        /* <DEDUP_REMOVED lines=17> */
.L_x_12507:
[----:B------:R-:W-:-:S04]  /*5220*/  LOP3.LUT R2, R5, 0x80000000, RZ, 0xc0, !PT ;  /* 0x8000000005027812 */ /* 0x000fc800078ec0ff */
[----:B------:R-:W-:-:S04]  /*5230*/  SHF.R.U32.HI R3, RZ, 0x18, R2 ;  /* 0x00000018ff037819 */ /* 0x000fc80000011602 */
[----:B------:R-:W-:-:S04]  /*5240*/  LOP3.LUT R0, R0, R3, RZ, 0xfc, !PT ;  /* 0x0000000300007212 */ /* 0x000fc800078efcff */
[----:B------:R-:W-:Y:S02]  /*5250*/  PRMT R8, R0, 0x7610, R8 ;  /* 0x0000761000087816 */ /* 0x000fe40000000008 */
.L_x_12506:
[----:B------:R-:W-:Y:S05]  /*5260*/  BSYNC B0 ;  /* 0x0000000000007941 */ /* 0x000fea0003800000 */
.L_x_12505:
[----:B------:R0:W-:Y:S01]  /*5270*/  STG.E.U8 [R16.64], R8 ;  /* 0x0000000810007986 */ /* 0x0001e2000c101124 */
[----:B------:R-:W-:Y:S05]  /*5280*/  BRA `(.L_x_12485) ;  /* 0x0000046000007947 */ /* 0x000fea0003800000 */
.L_x_12503:
        /* <DEDUP_REMOVED lines=17> */
.L_x_12510:
[----:B------:R-:W-:-:S04]  /*53a0*/  LOP3.LUT R2, R5, 0x80000000, RZ, 0xc0, !PT ;  /* 0x8000000005027812 */ /* 0x000fc800078ec0ff */
[----:B------:R-:W-:-:S04]  /*53b0*/  SHF.R.U32.HI R3, RZ, 0x18, R2 ;  /* 0x00000018ff037819 */ /* 0x000fc80000011602 */
[----:B------:R-:W-:-:S04]  /*53c0*/  LOP3.LUT R0, R0, R3, RZ, 0xfc, !PT ;  /* 0x0000000300007212 */ /* 0x000fc800078efcff */
[----:B------:R-:W-:Y:S02]  /*53d0*/  PRMT R8, R0, 0x7610, R8 ;  /* 0x0000761000087816 */ /* 0x000fe40000000008 */
.L_x_12509:
[----:B------:R-:W-:Y:S05]  /*53e0*/  BSYNC B0 ;  /* 0x0000000000007941 */ /* 0x000fea0003800000 */
.L_x_12508:
[----:B------:R0:W-:Y:S01]  /*53f0*/  STG.E.U8 [R16.64], R8 ;  /* 0x0000000810007986 */ /* 0x0001e2000c101124 */
[----:B------:R-:W-:Y:S05]  /*5400*/  BRA `(.L_x_12485) ;  /* 0x000002e000007947 */ /* 0x000fea0003800000 */
.L_x_12502:
        /* <DEDUP_REMOVED lines=22> */
.L_x_12484:
        /* <DEDUP_REMOVED lines=20> */
.L_x_12512:
[----:B------:R-:W-:-:S05]  /*56b0*/  SHF.R.S32.HI R3, RZ, 0x1f, R2 ;  /* 0x0000001fff037819 */ /* 0x000fca0000011402 */
[----:B------:R0:W-:Y:S01]  /*56c0*/  STG.E.64 [R16.64], R2 ;  /* 0x0000000210007986 */ /* 0x0001e2000c101b24 */
[----:B------:R-:W-:Y:S05]  /*56d0*/  BRA `(.L_x_12485) ;  /* 0x0000001000007947 */ /* 0x000fea0003800000 */
.L_x_12511:
[----:B------:R0:W-:Y:S02]  /*56e0*/  STG.E [R16.64], R2 ;  /* 0x0000000210007986 */ /* 0x0001e4000c101924 */
.L_x_12485:
        /* <DEDUP_REMOVED lines=231> */
.L_x_12513:
        /* <DEDUP_REMOVED lines=18> */
.L_x_12517:
[----:B------:R0:W5:Y:S01]  /*6680*/  LDG.E.U8 R18, [R2.64] ;  /* 0x0000002402127981 */ /* 0x000162000c1e1100 */
[----:B------:R-:W-:Y:S05]  /*6690*/  BRA `(.L_x_12519) ;  /* 0x00000d0000007947 */ /* 0x000fea0003800000 */
.L_x_12516:
        /* <DEDUP_REMOVED lines=8> */
.L_x_12521:
[----:B------:R0:W5:Y:S01]  /*6720*/  LDG.E R18, [R2.64] ;  /* 0x0000002402127981 */ /* 0x000162000c1e1900 */
[----:B------:R-:W-:Y:S05]  /*6730*/  BRA `(.L_x_12519) ;  /* 0x00000c6000007947 */ /* 0x000fea0003800000 */
.L_x_12520:
[----:B------:R0:W5:Y:S01]  /*6740*/  LDG.E.S16 R18, [R2.64] ;  /* 0x0000002402127981 */ /* 0x000162000c1e1700 */
[----:B------:R-:W-:Y:S05]  /*6750*/  BRA `(.L_x_12519) ;  /* 0x00000c4000007947 */ /* 0x000fea0003800000 */
.L_x_12515:
        /* <DEDUP_REMOVED lines=9> */
.L_x_12523:
[----:B------:R-:W2:Y:S02]  /*67f0*/  LDG.E.U16 R2, [R2.64] ;  /* 0x0000002402027981 */ /* 0x000ea4000c1e1500 */
[----:B--2---:R-:W-:-:S06]  /*6800*/  HADD2.F32 R18, -RZ, R2.H0_H0 ;  /* 0x20000002ff127230 */ /* 0x004fcc0000004100 */
[----:B------:R-:W0:Y:S01]  /*6810*/  F2I.FTZ.TRUNC.NTZ R18, R18 ;  /* 0x0000001200127305 */ /* 0x000e22000021f100 */
[----:B------:R-:W-:Y:S05]  /*6820*/  BRA `(.L_x_12519) ;  /* 0x00000b7000007947 */ /* 0x000fea0003800000 */
.L_x_12522:
        /* <DEDUP_REMOVED lines=9> */
.L_x_12525:
[----:B------:R-:W2:Y:S02]  /*68c0*/  LDG.E.U16 R2, [R2.64] ;  /* 0x0000002402027981 */ /* 0x000ea4000c1e1500 */
[----:B--2---:R-:W-:-:S06]  /*68d0*/  HADD2.F32 R18, -RZ, R2.H0_H0 ;  /* 0x20000002ff127230 */ /* 0x004fcc0000004100 */
[----:B------:R-:W0:Y:S01]  /*68e0*/  F2I.FTZ.TRUNC.NTZ R18, R18 ;  /* 0x0000001200127305 */ /* 0x000e22000021f100 */
[----:B------:R-:W-:Y:S05]  /*68f0*/  BRA `(.L_x_12519) ;  /* 0x00000aa000007947 */ /* 0x000fea0003800000 */
.L_x_12524:
[----:B------:R-:W2:Y:S02]  /*6900*/  LDG.E.64 R2, [R2.64] ;  /* 0x0000002402027981 */ /* 0x000ea4000c1e1b00 */
[----:B--2---:R0:W1:Y:S01]  /*6910*/  F2I.F64.TRUNC R18, R2 ;  /* 0x0000000200127311 */ /* 0x004062000030d100 */
[----:B------:R-:W-:Y:S05]  /*6920*/  BRA `(.L_x_12519) ;  /* 0x00000a7000007947 */ /* 0x000fea0003800000 */
.L_x_12514:
        /* <DEDUP_REMOVED lines=12> */
.L_x_12528:
[----:B------:R-:W2:Y:S02]  /*69f0*/  LDG.E.64 R2, [R2.64] ;  /* 0x0000002402027981 */ /* 0x000ea4000c1e1b00 */
[----:B--2---:R0:W1:Y:S01]  /*6a00*/  F2I.F64.TRUNC R18, R2 ;  /* 0x0000000200127311 */ /* 0x004062000030d100 */
[----:B------:R-:W-:Y:S05]  /*6a10*/  BRA `(.L_x_12519) ;  /* 0x0000098000007947 */ /* 0x000fea0003800000 */
.L_x_12527:
        /* <DEDUP_REMOVED lines=27> */
.L_x_12530:
        /* <DEDUP_REMOVED lines=14> */
.L_x_12529:
[----:B------:R-:W2:Y:S02]  /*6cb0*/  LDG.E.U16 R18, [R2.64] ;  /* 0x0000002402127981 */ /* 0x000ea4000c1e1500 */
[----:B--2---:R-:W-:-:S06]  /*6cc0*/  PRMT R18, RZ, 0x5410, R18 ;  /* 0x00005410ff127816 */ /* 0x004fcc0000000012 */
[----:B------:R-:W0:Y:S01]  /*6cd0*/  F2I.FTZ.TRUNC.NTZ R18, R18 ;  /* 0x0000001200127305 */ /* 0x000e22000021f100 */
[----:B------:R-:W-:Y:S05]  /*6ce0*/  BRA `(.L_x_12519) ;  /* 0x000006b000007947 */ /* 0x000fea0003800000 */
.L_x_12526:
        /* <DEDUP_REMOVED lines=10> */
.L_x_12533:
        /* <DEDUP_REMOVED lines=21> */
.L_x_12537:
[----:B------:R-:W-:Y:S05]  /*6ee0*/  BSYNC B1 ;  /* 0x0000000000017941 */ /* 0x000fea0003800000 */
.L_x_12536:
[----:B------:R-:W-:Y:S01]  /*6ef0*/  IMAD.SHL.U32 R2, R2, 0x100000, RZ ;  /* 0x0010000002027824 */ /* 0x000fe200078e00ff */
[----:B------:R-:W-:-:S04]  /*6f00*/  LEA R3, R0, 0x3b800000, 0x17 ;  /* 0x3b80000000037811 */ /* 0x000fc800078eb8ff */
[----:B------:R-:W-:Y:S02]  /*6f10*/  LOP3.LUT R18, R3, R2, R18, 0xfe, !PT ;  /* 0x0000000203127212 */ /* 0x000fe400078efe12 */
.L_x_12535:
[----:B------:R-:W-:Y:S05]  /*6f20*/  BSYNC B0 ;  /* 0x0000000000007941 */ /* 0x000fea0003800000 */
.L_x_12534:
[----:B------:R-:W0:Y:S01]  /*6f30*/  F2I.FTZ.TRUNC.NTZ R18, R18 ;  /* 0x0000001200127305 */ /* 0x000e22000021f100 */
[----:B------:R-:W-:Y:S05]  /*6f40*/  BRA `(.L_x_12519) ;  /* 0x0000045000007947 */ /* 0x000fea0003800000 */
.L_x_12532:
        /* <DEDUP_REMOVED lines=21> */
.L_x_12541:
[----:B------:R-:W-:Y:S05]  /*70a0*/  BSYNC B1 ;  /* 0x0000000000017941 */ /* 0x000fea0003800000 */
.L_x_12540:
[----:B------:R-:W-:Y:S01]  /*70b0*/  IMAD.SHL.U32 R2, R2, 0x200000, RZ ;  /* 0x0020000002027824 */ /* 0x000fe200078e00ff */
[----:B------:R-:W-:-:S04]  /*70c0*/  LEA R3, R0, 0x37800000, 0x17 ;  /* 0x3780000000037811 */ /* 0x000fc800078eb8ff */
[----:B------:R-:W-:Y:S02]  /*70d0*/  LOP3.LUT R18, R3, R2, R18, 0xfe, !PT ;  /* 0x0000000203127212 */ /* 0x000fe400078efe12 */
.L_x_12539:
[----:B------:R-:W-:Y:S05]  /*70e0*/  BSYNC B0 ;  /* 0x0000000000007941 */ /* 0x000fea0003800000 */
.L_x_12538:
[----:B------:R-:W0:Y:S01]  /*70f0*/  F2I.FTZ.TRUNC.NTZ R18, R18 ;  /* 0x0000001200127305 */ /* 0x000e22000021f100 */
[----:B------:R-:W-:Y:S05]  /*7100*/  BRA `(.L_x_12519) ;  /* 0x0000029000007947 */ /* 0x000fea0003800000 */
.L_x_12531:
        /* <DEDUP_REMOVED lines=14> */
.L_x_12545:
[----:B------:R-:W-:Y:S05]  /*71f0*/  BSYNC B0 ;  /* 0x0000000000007941 */ /* 0x000fea0003800000 */
.L_x_12544:
[----:B------:R-:W0:Y:S01]  /*7200*/  F2I.FTZ.TRUNC.NTZ R18, R18 ;  /* 0x0000001200127305 */ /* 0x000e22000021f100 */
[----:B------:R-:W-:Y:S05]  /*7210*/  BRA `(.L_x_12519) ;  /* 0x0000018000007947 */ /* 0x000fea0003800000 */
.L_x_12518:
        /* <DEDUP_REMOVED lines=21> */
.L_x_12543:
[----:B------:R0:W5:Y:S01]  /*7370*/  LDG.E R18, [R2.64] ;  /* 0x0000002402127981 */ /* 0x000162000c1e1900 */
[----:B------:R-:W-:Y:S05]  /*7380*/  BRA `(.L_x_12519) ;  /* 0x0000001000007947 */ /* 0x000fea0003800000 */
.L_x_12542:
[----:B------:R0:W5:Y:S02]  /*7390*/  LDG.E R18, [R2.64] ;  /* 0x0000002402127981 */ /* 0x000164000c1e1900 */
.L_x_12519:
        /* <DEDUP_REMOVED lines=15> */
.L_x_12549:
[----:B------:R0:W-:Y:S01]  /*7490*/  STG.E.U8 [R16.64], R2 ;  /* 0x0000000210007986 */ /* 0x0001e2000c101124 */
[----:B------:R-:W-:Y:S05]  /*74a0*/  BRA `(.L_x_12551) ;  /* 0x00000d7000007947 */ /* 0x000fea0003800000 */
.L_x_12548:
        /* <DEDUP_REMOVED lines=9> */
.L_x_12553:
[----:B------:R0:W-:Y:S01]  /*7540*/  STG.E [R16.64], R2 ;  /* 0x0000000210007986 */ /* 0x0001e2000c101924 */
[----:B------:R-:W-:Y:S05]  /*7550*/  BRA `(.L_x_12551) ;  /* 0x00000cc000007947 */ /* 0x000fea0003800000 */
.L_x_12552:
[----:B------:R0:W-:Y:S01]  /*7560*/  STG.E.U16 [R16.64], R2 ;  /* 0x0000000210007986 */ /* 0x0001e2000c101524 */
[----:B------:R-:W-:Y:S05]  /*7570*/  BRA `(.L_x_12551) ;  /* 0x00000ca000007947 */ /* 0x000fea0003800000 */
.L_x_12547:
        /* <DEDUP_REMOVED lines=9> */
.L_x_12555:
[----:B------:R-:W0:Y:S02]  /*7610*/  I2F R0, R2 ;  /* 0x0000000200007306 */ /* 0x000e240000201400 */
[----:B0-----:R-:W-:-:S05]  /*7620*/  F2FP.PACK_AB R0, RZ, R0 ;  /* 0x00000000ff00723e */ /* 0x001fca00000000ff */
[----:B------:R0:W-:Y:S01]  /*7630*/  STG.E.U16 [R16.64], R0 ;  /* 0x0000000010007986 */ /* 0x0001e2000c101524 */
[----:B------:R-:W-:Y:S05]  /*7640*/  BRA `(.L_x_12551) ;  /* 0x00000bd000007947 */ /* 0x000fea0003800000 */
.L_x_12554:
        /* <DEDUP_REMOVED lines=10> */
.L_x_12557:
[----:B------:R-:W0:Y:S02]  /*76f0*/  I2F R2, R2 ;  /* 0x0000000200027306 */ /* 0x000e240000201400 */
[----:B0-----:R-:W-:-:S04]  /*7700*/  F2FP.PACK_AB R3, RZ, R2 ;  /* 0x00000002ff03723e */ /* 0x001fc800000000ff */
[----:B------:R-:W-:-:S05]  /*7710*/  PRMT R3, R3, 0x5410, RZ ;  /* 0x0000541003037816 */ /* 0x000fca00000000ff */
[----:B------:R0:W-:Y:S01]  /*7720*/  STG.E [R16.64], R3 ;  /* 0x0000000310007986 */ /* 0x0001e2000c101924 */
[----:B------:R-:W-:Y:S05]  /*7730*/  BRA `(.L_x_12551) ;  /* 0x00000ae000007947 */ /* 0x000fea0003800000 */
.L_x_12556:
[----:B------:R-:W0:Y:S02]  /*7740*/  I2F.F64 R2, R2 ;  /* 0x0000000200027312 */ /* 0x000e240000201c00 */
[----:B0-----:R0:W-:Y:S01]  /*7750*/  STG.E.64 [R16.64], R2 ;  /* 0x0000000210007986 */ /* 0x0011e2000c101b24 */
[----:B------:R-:W-:Y:S05]  /*7760*/  BRA `(.L_x_12551) ;  /* 0x00000ab000007947 */ /* 0x000fea0003800000 */
.L_x_12546:
        /* <DEDUP_REMOVED lines=12> */
.L_x_12560:
[----:B------:R-:W0:Y:S01]  /*7830*/  I2F.F64 R4, R2 ;  /* 0x0000000200047312 */ /* 0x000e220000201c00 */
[----:B------:R-:W-:-:S05]  /*7840*/  CS2R R6, SRZ ;  /* 0x0000000000067805 */ /* 0x000fca000001ff00 */
[----:B0-----:R0:W-:Y:S01]  /*7850*/  STG.E.128 [R16.64], R4 ;  /* 0x0000000410007986 */ /* 0x0011e2000c101d24 */
[----:B------:R-:W-:Y:S05]  /*7860*/  BRA `(.L_x_12551) ;  /* 0x000009b000007947 */ /* 0x000fea0003800000 */
.L_x_12559:
        /* <DEDUP_REMOVED lines=21> */
.L_x_12564:
[----:B------:R-:W-:Y:S05]  /*79c0*/  BSYNC B0 ;  /* 0x0000000000007941 */ /* 0x000fea0003800000 */
.L_x_12563:
[----:B------:R-:W-:-:S05]  /*79d0*/  LOP3.LUT R3, R0, R3, RZ, 0xfc, !PT ;  /* 0x0000000300037212 */ /* 0x000fca00078efcff */
[----:B------:R0:W-:Y:S01]  /*79e0*/  STG.E.U8 [R16.64], R3 ;  /* 0x0000000310007986 */ /* 0x0001e2000c101124 */
[----:B------:R-:W-:Y:S05]  /*79f0*/  BRA `(.L_x_12551) ;  /* 0x0000082000007947 */ /* 0x000fea0003800000 */
.L_x_12562:
        /* <DEDUP_REMOVED lines=13> */
.L_x_12566:
[----:B------:R-:W-:Y:S01]  /*7ad0*/  IMAD.MOV.U32 R0, RZ, RZ, 0x7f ;  /* 0x0000007fff007424 */ /* 0x000fe200078e00ff */
[----:B------:R-:W-:-:S04]  /*7ae0*/  ISETP.GT.U32.AND P0, PT, R3, 0x7f800000, PT ;  /* 0x7f8000000300780c */ /* 0x000fc80003f04070 */
[----:B------:R-:W-:-:S04]  /*7af0*/  SEL R0, R0, 0x7c, P0 ;  /* 0x0000007c00007807 */ /* 0x000fc80000000000 */
.L_x_12567:
[----:B------:R-:W-:Y:S05]  /*7b00*/  BSYNC B0 ;  /* 0x0000000000007941 */ /* 0x000fea0003800000 */
.L_x_12565:
[----:B------:R-:W-:-:S04]  /*7b10*/  LOP3.LUT R2, R5, 0x80000000, RZ, 0xc0, !PT ;  /* 0x8000000005027812 */ /* 0x000fc800078ec0ff */
[----:B------:R-:W-:-:S04]  /*7b20*/  SHF.R.U32.HI R3, RZ, 0x18, R2 ;  /* 0x00000018ff037819 */ /* 0x000fc80000011602 */
[----:B------:R-:W-:-:S05]  /*7b30*/  LOP3.LUT R3, R0, R3, RZ, 0xfc, !PT ;  /* 0x0000000300037212 */ /* 0x000fca00078efcff */
[----:B------:R0:W-:Y:S01]  /*7b40*/  STG.E.U8 [R16.64], R3 ;  /* 0x0000000310007986 */ /* 0x0001e2000c101124 */
[----:B------:R-:W-:Y:S05]  /*7b50*/  BRA `(.L_x_12551) ;  /* 0x000006c000007947 */ /* 0x000fea0003800000 */
.L_x_12561:
[----:B------:R-:W0:Y:S02]  /*7b60*/  I2F R0, R2 ;  /* 0x0000000200007306 */ /* 0x000e240000201400 */
[----:B0-----:R-:W-:-:S05]  /*7b70*/  F2FP.BF16.PACK_AB R0, RZ, R0 ;  /* 0x00000000ff00723e */ /* 0x001fca00000010ff */
[----:B------:R0:W-:Y:S01]  /*7b80*/  STG.E.U16 [R16.64], R0 ;  /* 0x0000000010007986 */ /* 0x0001e2000c101524 */
[----:B------:R-:W-:Y:S05]  /*7b90*/  BRA `(.L_x_12551) ;  /* 0x0000068000007947 */ /* 0x000fea0003800000 */
.L_x_12558:
        /* <DEDUP_REMOVED lines=10> */
.L_x_12570:
        /* <DEDUP_REMOVED lines=17> */
.L_x_12573:
[----:B------:R-:W-:-:S04]  /*7d50*/  LOP3.LUT R2, R5, 0x80000000, RZ, 0xc0, !PT ;  /* 0x8000000005027812 */ /* 0x000fc800078ec0ff */
[----:B------:R-:W-:-:S04]  /*7d60*/  SHF.R.U32.HI R3, RZ, 0x18, R2 ;  /* 0x00000018ff037819 */ /* 0x000fc80000011602 */
[----:B------:R-:W-:-:S04]  /*7d70*/  LOP3.LUT R0, R0, R3, RZ, 0xfc, !PT ;  /* 0x0000000300007212 */ /* 0x000fc800078efcff */
[----:B------:R-:W-:Y:S02]  /*7d80*/  PRMT R8, R0, 0x7610, R8 ;  /* 0x0000761000087816 */ /* 0x000fe40000000008 */
.L_x_12572:
[----:B------:R-:W-:Y:S05]  /*7d90*/  BSYNC B0 ;  /* 0x0000000000007941 */ /* 0x000fea0003800000 */
.L_x_12571:
[----:B------:R0:W-:Y:S01]  /*7da0*/  STG.E.U8 [R16.64], R8 ;  /* 0x0000000810007986 */ /* 0x0001e2000c101124 */
[----:B------:R-:W-:Y:S05]  /*7db0*/  BRA `(.L_x_12551) ;  /* 0x0000046000007947 */ /* 0x000fea0003800000 */
.L_x_12569:
        /* <DEDUP_REMOVED lines=17> */
.L_x_12576:
[----:B------:R-:W-:-:S04]  /*7ed0*/  LOP3.LUT R2, R5, 0x80000000, RZ, 0xc0, !PT ;  /* 0x8000000005027812 */ /* 0x000fc800078ec0ff */
[----:B------:R-:W-:-:S04]  /*7ee0*/  SHF.R.U32.HI R3, RZ, 0x18, R2 ;  /* 0x00000018ff037819 */ /* 0x000fc80000011602 */
[----:B------:R-:W-:-:S04]  /*7ef0*/  LOP3.LUT R0, R0, R3, RZ, 0xfc, !PT ;  /* 0x0000000300007212 */ /* 0x000fc800078efcff */
[----:B------:R-:W-:Y:S02]  /*7f00*/  PRMT R8, R0, 0x7610, R8 ;  /* 0x0000761000087816 */ /* 0x000fe40000000008 */
.L_x_12575:
[----:B------:R-:W-:Y:S05]  /*7f10*/  BSYNC B0 ;  /* 0x0000000000007941 */ /* 0x000fea0003800000 */
.L_x_12574:
[----:B------:R0:W-:Y:S01]  /*7f20*/  STG.E.U8 [R16.64], R8 ;  /* 0x0000000810007986 */ /* 0x0001e2000c101124 */
[----:B------:R-:W-:Y:S05]  /*7f30*/  BRA `(.L_x_12551) ;  /* 0x000002e000007947 */ /* 0x000fea0003800000 */
.L_x_12568:
        /* <DEDUP_REMOVED lines=22> */
.L_x_12550:
        /* <DEDUP_REMOVED lines=20> */
.L_x_12578:
[----:B------:R-:W-:-:S05]  /*81e0*/  SHF.R.S32.HI R3, RZ, 0x1f, R2 ;  /* 0x0000001fff037819 */ /* 0x000fca0000011402 */
[----:B------:R0:W-:Y:S01]  /*81f0*/  STG.E.64 [R16.64], R2 ;  /* 0x0000000210007986 */ /* 0x0001e2000c101b24 */
[----:B------:R-:W-:Y:S05]  /*8200*/  BRA `(.L_x_12551) ;  /* 0x0000001000007947 */ /* 0x000fea0003800000 */
.L_x_12577:
[----:B------:R0:W-:Y:S02]  /*8210*/  STG.E [R16.64], R2 ;  /* 0x0000000210007986 */ /* 0x0001e4000c101924 */
.L_x_12551:
[----:B------:R-:W-:Y:S02]  /*8220*/  IADD3 R19, R19, 0x80, RZ ;  /* 0x0000008013137810 */ /* 0x000fe40007ffe0ff */
.L_x_12446:
[----:B------:R-:W-:Y:S05]  /*8230*/  BSYNC B6 ;  /* 0x0000000000067941 */ /* 0x000fea0003800000 */
.L_x_12445:
        /* <DEDUP_REMOVED lines=230> */
.L_x_12579:
        /* <DEDUP_REMOVED lines=18> */
.L_x_12583:
[----:B------:R0:W5:Y:S01]  /*91c0*/  LDG.E.U8 R18, [R2.64] ;  /* 0x0000002402127981 */ /* 0x000162000c1e1100 */
[----:B------:R-:W-:Y:S05]  /*91d0*/  BRA `(.L_x_12585) ;  /* 0x00000d0000007947 */ /* 0x000fea0003800000 */
.L_x_12582:
        /* <DEDUP_REMOVED lines=8> */
.L_x_12587:
[----:B------:R0:W5:Y:S01]  /*9260*/  LDG.E R18, [R2.64] ;  /* 0x0000002402127981 */ /* 0x000162000c1e1900 */
[----:B------:R-:W-:Y:S05]  /*9270*/  BRA `(.L_x_12585) ;  /* 0x00000c6000007947 */ /* 0x000fea0003800000 */
.L_x_12586:
[----:B------:R0:W5:Y:S01]  /*9280*/  LDG.E.S16 R18, [R2.64] ;  /* 0x0000002402127981 */ /* 0x000162000c1e1700 */
[----:B------:R-:W-:Y:S05]  /*9290*/  BRA `(.L_x_12585) ;  /* 0x00000c4000007947 */ /* 0x000fea0003800000 */
.L_x_12581:
        /* <DEDUP_REMOVED lines=9> */
.L_x_12589:
[----:B------:R-:W2:Y:S02]  /*9330*/  LDG.E.U16 R2, [R2.64] ;  /* 0x0000002402027981 */ /* 0x000ea4000c1e1500 */
[----:B--2---:R-:W-:-:S06]  /*9340*/  HADD2.F32 R18, -RZ, R2.H0_H0 ;  /* 0x20000002ff127230 */ /* 0x004fcc0000004100 */
[----:B------:R-:W0:Y:S01]  /*9350*/  F2I.FTZ.TRUNC.NTZ R18, R18 ;  /* 0x0000001200127305 */ /* 0x000e22000021f100 */
[----:B------:R-:W-:Y:S05]  /*9360*/  BRA `(.L_x_12585) ;  /* 0x00000b7000007947 */ /* 0x000fea0003800000 */
.L_x_12588:
        /* <DEDUP_REMOVED lines=9> */
.L_x_12591:
[----:B------:R-:W2:Y:S02]  /*9400*/  LDG.E.U16 R2, [R2.64] ;  /* 0x0000002402027981 */ /* 0x000ea4000c1e1500 */
[----:B--2---:R-:W-:-:S06]  /*9410*/  HADD2.F32 R18, -RZ, R2.H0_H0 ;  /* 0x20000002ff127230 */ /* 0x004fcc0000004100 */
[----:B------:R-:W0:Y:S01]  /*9420*/  F2I.FTZ.TRUNC.NTZ R18, R18 ;  /* 0x0000001200127305 */ /* 0x000e22000021f100 */
[----:B------:R-:W-:Y:S05]  /*9430*/  BRA `(.L_x_12585) ;  /* 0x00000aa000007947 */ /* 0x000fea0003800000 */
.L_x_12590:
[----:B------:R-:W2:Y:S02]  /*9440*/  LDG.E.64 R18, [R2.64] ;  /* 0x0000002402127981 */ /* 0x000ea4000c1e1b00 */
[----:B--2---:R0:W1:Y:S01]  /*9450*/  F2I.F64.TRUNC R18, R18 ;  /* 0x0000001200127311 */ /* 0x004062000030d100 */
[----:B------:R-:W-:Y:S05]  /*9460*/  BRA `(.L_x_12585) ;  /* 0x00000a7000007947 */ /* 0x000fea0003800000 */
.L_x_12580:
        /* <DEDUP_REMOVED lines=12> */
.L_x_12594:
[----:B------:R-:W2:Y:S02]  /*9530*/  LDG.E.64 R2, [R2.64] ;  /* 0x0000002402027981 */ /* 0x000ea4000c1e1b00 */
[----:B--2---:R0:W1:Y:S01]  /*9540*/  F2I.F64.TRUNC R18, R2 ;  /* 0x0000000200127311 */ /* 0x004062000030d100 */
[----:B------:R-:W-:Y:S05]  /*9550*/  BRA `(.L_x_12585) ;  /* 0x0000098000007947 */ /* 0x000fea0003800000 */
.L_x_12593:
        /* <DEDUP_REMOVED lines=27> */
.L_x_12596:
        /* <DEDUP_REMOVED lines=14> */
.L_x_12595:
[----:B------:R-:W2:Y:S02]  /*97f0*/  LDG.E.U16 R18, [R2.64] ;  /* 0x0000002402127981 */ /* 0x000ea4000c1e1500 */
[----:B--2---:R-:W-:-:S06]  /*9800*/  PRMT R18, RZ, 0x5410, R18 ;  /* 0x00005410ff127816 */ /* 0x004fcc0000000012 */
[----:B------:R-:W0:Y:S01]  /*9810*/  F2I.FTZ.TRUNC.NTZ R18, R18 ;  /* 0x0000001200127305 */ /* 0x000e22000021f100 */
[----:B------:R-:W-:Y:S05]  /*9820*/  BRA `(.L_x_12585) ;  /* 0x000006b000007947 */ /* 0x000fea0003800000 */
.L_x_12592:
        /* <DEDUP_REMOVED lines=10> */
.L_x_12599:
        /* <DEDUP_REMOVED lines=21> */
.L_x_12603:
[----:B------:R-:W-:Y:S05]  /*9a20*/  BSYNC B1 ;  /* 0x0000000000017941 */ /* 0x000fea0003800000 */
.L_x_12602:
[----:B------:R-:W-:Y:S01]  /*9a30*/  IMAD.SHL.U32 R2, R2, 0x100000, RZ ;  /* 0x0010000002027824 */ /* 0x000fe200078e00ff */
[----:B------:R-:W-:-:S04]  /*9a40*/  LEA R3, R0, 0x3b800000, 0x17 ;  /* 0x3b80000000037811 */ /* 0x000fc800078eb8ff */
[----:B------:R-:W-:Y:S02]  /*9a50*/  LOP3.LUT R18, R3, R2, R18, 0xfe, !PT ;  /* 0x0000000203127212 */ /* 0x000fe400078efe12 */
.L_x_12601:
[----:B------:R-:W-:Y:S05]  /*9a60*/  BSYNC B0 ;  /* 0x0000000000007941 */ /* 0x000fea0003800000 */
.L_x_12600:
[----:B------:R-:W0:Y:S01]  /*9a70*/  F2I.FTZ.TRUNC.NTZ R18, R18 ;  /* 0x0000001200127305 */ /* 0x000e22000021f100 */
[----:B------:R-:W-:Y:S05]  /*9a80*/  BRA `(.L_x_12585) ;  /* 0x0000045000007947 */ /* 0x000fea0003800000 */
.L_x_12598:
        /* <DEDUP_REMOVED lines=21> */
.L_x_12607:
[----:B------:R-:W-:Y:S05]  /*9be0*/  BSYNC B1 ;  /* 0x0000000000017941 */ /* 0x000fea0003800000 */
.L_x_12606:
[----:B------:R-:W-:Y:S01]  /*9bf0*/  IMAD.SHL.U32 R2, R2, 0x200000, RZ ;  /* 0x0020000002027824 */ /* 0x000fe200078e00ff */
[----:B------:R-:W-:-:S04]  /*9c00*/  LEA R3, R0, 0x37800000, 0x17 ;  /* 0x3780000000037811 */ /* 0x000fc800078eb8ff */
[----:B------:R-:W-:Y:S02]  /*9c10*/  LOP3.LUT R18, R3, R2, R18, 0xfe, !PT ;  /* 0x0000000203127212 */ /* 0x000fe400078efe12 */
.L_x_12605:
[----:B------:R-:W-:Y:S05]  /*9c20*/  BSYNC B0 ;  /* 0x0000000000007941 */ /* 0x000fea0003800000 */
.L_x_12604:
[----:B------:R-:W0:Y:S01]  /*9c30*/  F2I.FTZ.TRUNC.NTZ R18, R18 ;  /* 0x0000001200127305 */ /* 0x000e22000021f100 */
[----:B------:R-:W-:Y:S05]  /*9c40*/  BRA `(.L_x_12585) ;  /* 0x0000029000007947 */ /* 0x000fea0003800000 */
.L_x_12597:
        /* <DEDUP_REMOVED lines=14> */
.L_x_12611:
[----:B------:R-:W-:Y:S05]  /*9d30*/  BSYNC B0 ;  /* 0x0000000000007941 */ /* 0x000fea0003800000 */
.L_x_12610:
[----:B------:R-:W0:Y:S01]  /*9d40*/  F2I.FTZ.TRUNC.NTZ R18, R18 ;  /* 0x0000001200127305 */ /* 0x000e22000021f100 */
[----:B------:R-:W-:Y:S05]  /*9d50*/  BRA `(.L_x_12585) ;  /* 0x0000018000007947 */ /* 0x000fea0003800000 */
.L_x_12584:
        /* <DEDUP_REMOVED lines=21> */
.L_x_12609:
[----:B------:R0:W5:Y:S01]  /*9eb0*/  LDG.E R18, [R2.64] ;  /* 0x0000002402127981 */ /* 0x000162000c1e1900 */
[----:B------:R-:W-:Y:S05]  /*9ec0*/  BRA `(.L_x_12585) ;  /* 0x0000001000007947 */ /* 0x000fea0003800000 */
.L_x_12608:
[----:B------:R0:W5:Y:S02]  /*9ed0*/  LDG.E R18, [R2.64] ;  /* 0x0000002402127981 */ /* 0x000164000c1e1900 */
.L_x_12585:
        /* <DEDUP_REMOVED lines=15> */
.L_x_12615:
[----:B------:R-:W-:Y:S01]  /*9fd0*/  STG.E.U8 [R16.64], R2 ;  /* 0x0000000210007986 */ /* 0x000fe2000c101124 */
[----:B------:R-:W-:Y:S05]  /*9fe0*/  EXIT ;  /* 0x000000000000794d */ /* 0x000fea0003800000 */
.L_x_12614:
        /* <DEDUP_REMOVED lines=9> */
.L_x_12618:
[----:B------:R-:W-:Y:S01]  /*a080*/  STG.E [R16.64], R2 ;  /* 0x0000000210007986 */ /* 0x000fe2000c101924 */
[----:B------:R-:W-:Y:S05]  /*a090*/  EXIT ;  /* 0x000000000000794d */ /* 0x000fea0003800000 */
.L_x_12617:
[----:B------:R-:W-:Y:S01]  /*a0a0*/  STG.E.U16 [R16.64], R2 ;  /* 0x0000000210007986 */ /* 0x000fe2000c101524 */
[----:B------:R-:W-:Y:S05]  /*a0b0*/  EXIT ;  /* 0x000000000000794d */ /* 0x000fea0003800000 */
.L_x_12613:
        /* <DEDUP_REMOVED lines=9> */
.L_x_12620:
[----:B------:R-:W0:Y:S02]  /*a150*/  I2F R0, R2 ;  /* 0x0000000200007306 */ /* 0x000e240000201400 */
[----:B0-----:R-:W-:-:S05]  /*a160*/  F2FP.PACK_AB R0, RZ, R0 ;  /* 0x00000000ff00723e */ /* 0x001fca00000000ff */
[----:B------:R-:W-:Y:S01]  /*a170*/  STG.E.U16 [R16.64], R0 ;  /* 0x0000000010007986 */ /* 0x000fe2000c101524 */
[----:B------:R-:W-:Y:S05]  /*a180*/  EXIT ;  /* 0x000000000000794d */ /* 0x000fea0003800000 */
.L_x_12619:
        /* <DEDUP_REMOVED lines=10> */
.L_x_12622:
[----:B------:R-:W0:Y:S02]  /*a230*/  I2F R2, R2 ;  /* 0x0000000200027306 */ /* 0x000e240000201400 */
[----:B0-----:R-:W-:-:S04]  /*a240*/  F2FP.PACK_AB R3, RZ, R2 ;  /* 0x00000002ff03723e */ /* 0x001fc800000000ff */
[----:B------:R-:W-:-:S05]  /*a250*/  PRMT R3, R3, 0x5410, RZ ;  /* 0x0000541003037816 */ /* 0x000fca00000000ff */
[----:B------:R-:W-:Y:S01]  /*a260*/  STG.E [R16.64], R3 ;  /* 0x0000000310007986 */ /* 0x000fe2000c101924 */
[----:B------:R-:W-:Y:S05]  /*a270*/  EXIT ;  /* 0x000000000000794d */ /* 0x000fea0003800000 */
.L_x_12621:
[----:B------:R-:W0:Y:S02]  /*a280*/  I2F.F64 R2, R2 ;  /* 0x0000000200027312 */ /* 0x000e240000201c00 */
[----:B0-----:R-:W-:Y:S01]  /*a290*/  STG.E.64 [R16.64], R2 ;  /* 0x0000000210007986 */ /* 0x001fe2000c101b24 */
[----:B------:R-:W-:Y:S05]  /*a2a0*/  EXIT ;  /* 0x000000000000794d */ /* 0x000fea0003800000 */
.L_x_12612:
        /* <DEDUP_REMOVED lines=12> */
.L_x_12625:
[----:B------:R-:W0:Y:S01]  /*a370*/  I2F.F64 R4, R2 ;  /* 0x0000000200047312 */ /* 0x000e220000201c00 */
[----:B------:R-:W-:-:S05]  /*a380*/  CS2R R6, SRZ ;  /* 0x0000000000067805 */ /* 0x000fca000001ff00 */
[----:B0-----:R-:W-:Y:S01]  /*a390*/  STG.E.128 [R16.64], R4 ;  /* 0x0000000410007986 */ /* 0x001fe2000c101d24 */
[----:B------:R-:W-:Y:S05]  /*a3a0*/  EXIT ;  /* 0x000000000000794d */ /* 0x000fea0003800000 */
.L_x_12624:
        /* <DEDUP_REMOVED lines=21> */
.L_x_12629:
[----:B------:R-:W-:Y:S05]  /*a500*/  BSYNC B0 ;  /* 0x0000000000007941 */ /* 0x000fea0003800000 */
.L_x_12628:
[----:B------:R-:W-:-:S05]  /*a510*/  LOP3.LUT R3, R0, R3, RZ, 0xfc, !PT ;  /* 0x0000000300037212 */ /* 0x000fca00078efcff */
[----:B------:R-:W-:Y:S01]  /*a520*/  STG.E.U8 [R16.64], R3 ;  /* 0x0000000310007986 */ /* 0x000fe2000c101124 */
[----:B------:R-:W-:Y:S05]  /*a530*/  EXIT ;  /* 0x000000000000794d */ /* 0x000fea0003800000 */
.L_x_12627:
        /* <DEDUP_REMOVED lines=13> */
.L_x_12631:
[----:B------:R-:W-:Y:S01]  /*a610*/  IMAD.MOV.U32 R0, RZ, RZ, 0x7f ;  /* 0x0000007fff007424 */ /* 0x000fe200078e00ff */
[----:B------:R-:W-:-:S04]  /*a620*/  ISETP.GT.U32.AND P0, PT, R3, 0x7f800000, PT ;  /* 0x7f8000000300780c */ /* 0x000fc80003f04070 */
[----:B------:R-:W-:-:S04]  /*a630*/  SEL R0, R0, 0x7c, P0 ;  /* 0x0000007c00007807 */ /* 0x000fc80000000000 */
.L_x_12632:
[----:B------:R-:W-:Y:S05]  /*a640*/  BSYNC B0 ;  /* 0x0000000000007941 */ /* 0x000fea0003800000 */
.L_x_12630:
[----:B------:R-:W-:-:S04]  /*a650*/  LOP3.LUT R2, R5, 0x80000000, RZ, 0xc0, !PT ;  /* 0x8000000005027812 */ /* 0x000fc800078ec0ff */
[----:B------:R-:W-:-:S04]  /*a660*/  SHF.R.U32.HI R3, RZ, 0x18, R2 ;  /* 0x00000018ff037819 */ /* 0x000fc80000011602 */
[----:B------:R-:W-:-:S05]  /*a670*/  LOP3.LUT R3, R0, R3, RZ, 0xfc, !PT ;  /* 0x0000000300037212 */ /* 0x000fca00078efcff */
[----:B------:R-:W-:Y:S01]  /*a680*/  STG.E.U8 [R16.64], R3 ;  /* 0x0000000310007986 */ /* 0x000fe2000c101124 */
[----:B------:R-:W-:Y:S05]  /*a690*/  EXIT ;  /* 0x000000000000794d */ /* 0x000fea0003800000 */
.L_x_12626:
[----:B------:R-:W0:Y:S02]  /*a6a0*/  I2F R0, R2 ;  /* 0x0000000200007306 */ /* 0x000e240000201400 */
[----:B0-----:R-:W-:-:S05]  /*a6b0*/  F2FP.BF16.PACK_AB R0, RZ, R0 ;  /* 0x00000000ff00723e */ /* 0x001fca00000010ff */
[----:B------:R-:W-:Y:S01]  /*a6c0*/  STG.E.U16 [R16.64], R0 ;  /* 0x0000000010007986 */ /* 0x000fe2000c101524 */
[----:B------:R-:W-:Y:S05]  /*a6d0*/  EXIT ;  /* 0x000000000000794d */ /* 0x000fea0003800000 */
.L_x_12623:
        /* <DEDUP_REMOVED lines=10> */
.L_x_12635:
        /* <DEDUP_REMOVED lines=17> */
.L_x_12638:
[----:B------:R-:W-:-:S04]  /*a890*/  LOP3.LUT R2, R5, 0x80000000, RZ, 0xc0, !PT ;  /* 0x8000000005027812 */ /* 0x000fc800078ec0ff */
[----:B------:R-:W-:-:S04]  /*a8a0*/  SHF.R.U32.HI R3, RZ, 0x18, R2 ;  /* 0x00000018ff037819 */ /* 0x000fc80000011602 */
[----:B------:R-:W-:-:S04]  /*a8b0*/  LOP3.LUT R0, R0, R3, RZ, 0xfc, !PT ;  /* 0x0000000300007212 */ /* 0x000fc800078efcff */
[----:B------:R-:W-:Y:S02]  /*a8c0*/  PRMT R8, R0, 0x7610, R8 ;  /* 0x0000761000087816 */ /* 0x000fe40000000008 */
.L_x_12637:
[----:B------:R-:W-:Y:S05]  /*a8d0*/  BSYNC B0 ;  /* 0x0000000000007941 */ /* 0x000fea0003800000 */
.L_x_12636:
[----:B------:R-:W-:Y:S01]  /*a8e0*/  STG.E.U8 [R16.64], R8 ;  /* 0x0000000810007986 */ /* 0x000fe2000c101124 */
[----:B------:R-:W-:Y:S05]  /*a8f0*/  EXIT ;  /* 0x000000000000794d */ /* 0x000fea0003800000 */
.L_x_12634:
        /* <DEDUP_REMOVED lines=17> */
.L_x_12641:
[----:B------:R-:W-:-:S04]  /*aa10*/  LOP3.LUT R2, R5, 0x80000000, RZ, 0xc0, !PT ;  /* 0x8000000005027812 */ /* 0x000fc800078ec0ff */
[----:B------:R-:W-:-:S04]  /*aa20*/  SHF.R.U32.HI R3, RZ, 0x18, R2 ;  /* 0x00000018ff037819 */ /* 0x000fc80000011602 */
[----:B------:R-:W-:-:S04]  /*aa30*/  LOP3.LUT R0, R0, R3, RZ, 0xfc, !PT ;  /* 0x0000000300007212 */ /* 0x000fc800078efcff */
[----:B------:R-:W-:Y:S02]  /*aa40*/  PRMT R8, R0, 0x7610, R8 ;  /* 0x0000761000087816 */ /* 0x000fe40000000008 */
.L_x_12640:
[----:B------:R-:W-:Y:S05]  /*aa50*/  BSYNC B0 ;  /* 0x0000000000007941 */ /* 0x000fea0003800000 */
.L_x_12639:
[----:B------:R-:W-:Y:S01]  /*aa60*/  STG.E.U8 [R16.64], R8 ;  /* 0x0000000810007986 */ /* 0x000fe2000c101124 */
[----:B------:R-:W-:Y:S05]  /*aa70*/  EXIT ;  /* 0x000000000000794d */ /* 0x000fea0003800000 */
.L_x_12633:
        /* <DEDUP_REMOVED lines=22> */
.L_x_12616:
        /* <DEDUP_REMOVED lines=20> */
.L_x_12643:
[----:B------:R-:W-:-:S05]  /*ad20*/  SHF.R.S32.HI R3, RZ, 0x1f, R2 ;  /* 0x0000001fff037819 */ /* 0x000fca0000011402 */
[----:B------:R-:W-:Y:S01]  /*ad30*/  STG.E.64 [R16.64], R2 ;  /* 0x0000000210007986 */ /* 0x000fe2000c101b24 */
[----:B------:R-:W-:Y:S05]  /*ad40*/  EXIT ;  /* 0x000000000000794d */ /* 0x000fea0003800000 */
.L_x_12642:
[----:B------:R-:W-:Y:S01]  /*ad50*/  STG.E [R16.64], R2 ;  /* 0x0000000210007986 */ /* 0x000fe2000c101924 */
[----:B------:R-:W-:Y:S05]  /*ad60*/  EXIT ;  /* 0x000000000000794d */ /* 0x000fea0003800000 */
.L_x_12644:
        /* <DEDUP_REMOVED lines=9> */
.L_x_34149:


//--------------------- .text._ZN2at6native27unrolled_elementwise_kernelIZZZNS0_21clamp_min_kernel_cudaERNS_18TensorIteratorBaseERKN3c106ScalarEENKUlvE_clEvENKUlvE1_clEvEUliE_St5arrayIPcLm2EELi4E23TrivialOffsetCalculatorILi1EjESF_NS0_6memory12LoadWithCastILi1EEENSG_13StoreWithCastILi1EEEEEviT_T0_T2_T3_T4_T5_ --------------------------
	.section	.text._ZN2at6native27unrolled_elementwise_kernelIZZZNS0_21clamp_min_kernel_cudaERNS_18TensorIteratorBaseERKN3c106ScalarEENKUlvE_clEvENKUlvE1_clEvEUliE_St5arrayIPcLm2EELi4E23TrivialOffsetCalculatorILi1EjESF_NS0_6memory12LoadWithCastILi1EEENSG_13StoreWithCastILi1EEEEEviT_T0_T2_T3_T4_T5_,"ax",@progbits
	.sectioninfo	@"SHI_REGISTERS=28"
	.align	128
        .global         _ZN2at6native27unrolled_elementwise_kernelIZZZNS0_21clamp_min_kernel_cudaERNS_18TensorIteratorBaseERKN3c106ScalarEENKUlvE_clEvENKUlvE1_clEvEUliE_St5arrayIPcLm2EELi4E23TrivialOffsetCalculatorILi1EjESF_NS0_6memory12LoadWithCastILi1EEENSG_13StoreWithCastILi1EEEEEviT_T0_T2_T3_T4_T5_
        .type           _ZN2at6native27unrolled_elementwise_kernelIZZZNS0_21clamp_min_kernel_cudaERNS_18TensorIteratorBaseERKN3c106ScalarEENKUlvE_clEvENKUlvE1_clEvEUliE_St5arrayIPcLm2EELi4E23TrivialOffsetCalculatorILi1EjESF_NS0_6memory12LoadWithCastILi1EEENSG_13StoreWithCastILi1EEEEEviT_T0_T2_T3_T4_T5_,@function
        .size           _ZN2at6native27unrolled_elementwise_kernelIZZZNS0_21clamp_min_kernel_cudaERNS_18TensorIteratorBaseERKN3c106ScalarEENKUlvE_clEvENKUlvE1_clEvEUliE_St5arrayIPcLm2EELi4E23TrivialOffsetCalculatorILi1EjESF_NS0_6memory12LoadWithCastILi1EEENSG_13StoreWithCastILi1EEEEEviT_T0_T2_T3_T4_T5_,(.L_x_34150 - _ZN2at6native27unrolled_elementwise_kernelIZZZNS0_21clamp_min_kernel_cudaERNS_18TensorIteratorBaseERKN3c106ScalarEENKUlvE_clEvENKUlvE1_clEvEUliE_St5arrayIPcLm2EELi4E23TrivialOffsetCalculatorILi1EjESF_NS0_6memory12LoadWithCastILi1EEENSG_13StoreWithCastILi1EEEEEviT_T0_T2_T3_T4_T5_)
        .other          _ZN2at6native27unrolled_elementwise_kernelIZZZNS0_21clamp_min_kernel_cudaERNS_18TensorIteratorBaseERKN3c106ScalarEENKUlvE_clEvENKUlvE1_clEvEUliE_St5arrayIPcLm2EELi4E23TrivialOffsetCalculatorILi1EjESF_NS0_6memory12LoadWithCastILi1EEENSG_13StoreWithCastILi1EEEEEviT_T0_T2_T3_T4_T5_,@"STO_CUDA_ENTRY STV_DEFAULT"
_ZN2at6native27unrolled_elementwise_kernelIZZZNS0_21clamp_min_kernel_cudaERNS_18TensorIteratorBaseERKN3c106ScalarEENKUlvE_clEvENKUlvE1_clEvEUliE_St5arrayIPcLm2EELi4E23TrivialOffsetCalculatorILi1EjESF_NS0_6memory12LoadWithCastILi1EEENSG_13StoreWithCastILi1EEEEEviT_T0_T2_T3_T4_T5_:
.text._ZN2at6native27unrolled_elementwise_kernelIZZZNS0_21clamp_min_kernel_cudaERNS_18TensorIteratorBaseERKN3c106ScalarEENKUlvE_clEvENKUlvE1_clEvEUliE_St5arrayIPcLm2EELi4E23TrivialOffsetCalculatorILi1EjESF_NS0_6memory12LoadWithCastILi1EEENSG_13StoreWithCastILi1EEEEEviT_T0_T2_T3_T4_T5_:
        /* <DEDUP_REMOVED lines=29> */
.L_x_12650:
[----:B------:R0:W5:Y:S01]  /*01d0*/  LDG.E.U8 R18, [R2.64] ;  /* 0x0000002402127981 */ /* 0x000162000c1e1100 */
[----:B------:R-:W-:Y:S05]  /*01e0*/  BRA `(.L_x_12652) ;  /* 0x00000d1000007947 */ /* 0x000fea0003800000 */
.L_x_12649:
        /* <DEDUP_REMOVED lines=8> */
.L_x_12654:
[----:B------:R0:W5:Y:S01]  /*0270*/  LDG.E R18, [R2.64] ;  /* 0x0000002402127981 */ /* 0x000162000c1e1900 */
[----:B------:R-:W-:Y:S05]  /*0280*/  BRA `(.L_x_12652) ;  /* 0x00000c7000007947 */ /* 0x000fea0003800000 */
.L_x_12653:
[----:B------:R0:W5:Y:S01]  /*0290*/  LDG.E.S16 R18, [R2.64] ;  /* 0x0000002402127981 */ /* 0x000162000c1e1700 */
[----:B------:R-:W-:Y:S05]  /*02a0*/  BRA `(.L_x_12652) ;  /* 0x00000c5000007947 */ /* 0x000fea0003800000 */
.L_x_12648:
        /* <DEDUP_REMOVED lines=9> */
.L_x_12656:
[----:B------:R-:W2:Y:S02]  /*0340*/  LDG.E.U16 R2, [R2.64] ;  /* 0x0000002402027981 */ /* 0x000ea4000c1e1500 */
[----:B--2---:R-:W-:-:S06]  /*0350*/  HADD2.F32 R18, -RZ, R2.H0_H0 ;  /* 0x20000002ff127230 */ /* 0x004fcc0000004100 */
[----:B------:R-:W0:Y:S01]  /*0360*/  F2I.FTZ.TRUNC.NTZ R18, R18 ;  /* 0x0000001200127305 */ /* 0x000e22000021f100 */
[----:B------:R-:W-:Y:S05]  /*0370*/  BRA `(.L_x_12652) ;  /* 0x00000b8000007947 */ /* 0x000fea0003800000 */
.L_x_12655:
        /* <DEDUP_REMOVED lines=9> */
.L_x_12658:
[----:B------:R-:W2:Y:S02]  /*0410*/  LDG.E.U16 R2, [R2.64] ;  /* 0x0000002402027981 */ /* 0x000ea4000c1e1500 */
[----:B--2---:R-:W-:-:S06]  /*0420*/  HADD2.F32 R18, -RZ, R2.H0_H0 ;  /* 0x20000002ff127230 */ /* 0x004fcc0000004100 */
[----:B------:R-:W0:Y:S01]  /*0430*/  F2I.FTZ.TRUNC.NTZ R18, R18 ;  /* 0x0000001200127305 */ /* 0x000e22000021f100 */
[----:B------:R-:W-:Y:S05]  /*0440*/  BRA `(.L_x_12652) ;  /* 0x00000ab000007947 */ /* 0x000fea0003800000 */
.L_x_12657:
[----:B------:R-:W2:Y:S02]  /*0450*/  LDG.E.64 R18, [R2.64] ;  /* 0x0000002402127981 */ /* 0x000ea4000c1e1b00 */
[----:B--2---:R0:W1:Y:S01]  /*0460*/  F2I.F64.TRUNC R18, R18 ;  /* 0x0000001200127311 */ /* 0x004062000030d100 */
[----:B------:R-:W-:Y:S05]  /*0470*/  BRA `(.L_x_12652) ;  /* 0x00000a8000007947 */ /* 0x000fea0003800000 */
.L_x_12647:
        /* <DEDUP_REMOVED lines=12> */
.L_x_12661:
[----:B------:R-:W2:Y:S02]  /*0540*/  LDG.E.64 R2, [R2.64] ;  /* 0x0000002402027981 */ /* 0x000ea4000c1e1b00 */
[----:B--2---:R0:W1:Y:S01]  /*0550*/  F2I.F64.TRUNC R18, R2 ;  /* 0x0000000200127311 */ /* 0x004062000030d100 */
[----:B------:R-:W-:Y:S05]  /*0560*/  BRA `(.L_x_12652) ;  /* 0x0000099000007947 */ /* 0x000fea0003800000 */
.L_x_12660:
        /* <DEDUP_REMOVED lines=27> */
.L_x_12663:
        /* <DEDUP_REMOVED lines=15> */
.L_x_12662:
[----:B------:R-:W2:Y:S02]  /*0810*/  LDG.E.U16 R18, [R2.64] ;  /* 0x0000002402127981 */ /* 0x000ea4000c1e1500 */
[----:B--2---:R-:W-:-:S06]  /*0820*/  PRMT R18, RZ, 0x5410, R18 ;  /* 0x00005410ff127816 */ /* 0x004fcc0000000012 */
[----:B------:R-:W0:Y:S01]  /*0830*/  F2I.FTZ.TRUNC.NTZ R18, R18 ;  /* 0x0000001200127305 */ /* 0x000e22000021f100 */
[----:B------:R-:W-:Y:S05]  /*0840*/  BRA `(.L_x_12652) ;  /* 0x000006b000007947 */ /* 0x000fea0003800000 */
.L_x_12659:
        /* <DEDUP_REMOVED lines=10> */
.L_x_12666:
        /* <DEDUP_REMOVED lines=21> */
.L_x_12670:
[----:B------:R-:W-:Y:S05]  /*0a40*/  BSYNC B1 ;  /* 0x0000000000017941 */ /* 0x000fea0003800000 */
.L_x_12669:
[----:B------:R-:W-:Y:S01]  /*0a50*/  IMAD.SHL.U32 R2, R2, 0x100000, RZ ;  /* 0x0010000002027824 */ /* 0x000fe200078e00ff */
[----:B------:R-:W-:-:S04]  /*0a60*/  LEA R3, R0, 0x3b800000, 0x17 ;  /* 0x3b80000000037811 */ /* 0x000fc800078eb8ff */
[----:B------:R-:W-:Y:S02]  /*0a70*/  LOP3.LUT R18, R3, R2, R18, 0xfe, !PT ;  /* 0x0000000203127212 */ /* 0x000fe400078efe12 */
.L_x_12668:
[----:B------:R-:W-:Y:S05]  /*0a80*/  BSYNC B0 ;  /* 0x0000000000007941 */ /* 0x000fea0003800000 */
.L_x_12667:
[----:B------:R-:W0:Y:S01]  /*0a90*/  F2I.FTZ.TRUNC.NTZ R18, R18 ;  /* 0x0000001200127305 */ /* 0x000e22000021f100 */
[----:B------:R-:W-:Y:S05]  /*0aa0*/  BRA `(.L_x_12652) ;  /* 0x0000045000007947 */ /* 0x000fea0003800000 */
.L_x_12665:
        /* <DEDUP_REMOVED lines=21> */
.L_x_12674:
[----:B------:R-:W-:Y:S05]  /*0c00*/  BSYNC B1 ;  /* 0x0000000000017941 */ /* 0x000fea0003800000 */
.L_x_12673:
[----:B------:R-:W-:Y:S01]  /*0c10*/  IMAD.SHL.U32 R2, R2, 0x200000, RZ ;  /* 0x0020000002027824 */ /* 0x000fe200078e00ff */
[----:B------:R-:W-:-:S04]  /*0c20*/  LEA R3, R0, 0x37800000, 0x17 ;  /* 0x3780000000037811 */ /* 0x000fc800078eb8ff */
[----:B------:R-:W-:Y:S02]  /*0c30*/  LOP3.LUT R18, R3, R2, R18, 0xfe, !PT ;  /* 0x0000000203127212 */ /* 0x000fe400078efe12 */
.L_x_12672:
[----:B------:R-:W-:Y:S05]  /*0c40*/  BSYNC B0 ;  /* 0x0000000000007941 */ /* 0x000fea0003800000 */
.L_x_12671:
[----:B------:R-:W0:Y:S01]  /*0c50*/  F2I.FTZ.TRUNC.NTZ R18, R18 ;  /* 0x0000001200127305 */ /* 0x000e22000021f100 */
[----:B------:R-:W-:Y:S05]  /*0c60*/  BRA `(.L_x_12652) ;  /* 0x0000029000007947 */ /* 0x000fea0003800000 */
.L_x_12664:
        /* <DEDUP_REMOVED lines=14> */
.L_x_12678:
[----:B------:R-:W-:Y:S05]  /*0d50*/  BSYNC B0 ;  /* 0x0000000000007941 */ /* 0x000fea0003800000 */
.L_x_12677:
[----:B------:R-:W0:Y:S01]  /*0d60*/  F2I.FTZ.TRUNC.NTZ R18, R18 ;  /* 0x0000001200127305 */ /* 0x000e22000021f100 */
[----:B------:R-:W-:Y:S05]  /*0d70*/  BRA `(.L_x_12652) ;  /* 0x0000018000007947 */ /* 0x000fea0003800000 */
.L_x_12651:
        /* <DEDUP_REMOVED lines=21> */
.L_x_12676:
[----:B------:R0:W5:Y:S01]  /*0ed0*/  LDG.E R18, [R2.64] ;  /* 0x0000002402127981 */ /* 0x000162000c1e1900 */
[----:B------:R-:W-:Y:S05]  /*0ee0*/  BRA `(.L_x_12652) ;  /* 0x0000001000007947 */ /* 0x000fea0003800000 */
.L_x_12675:
[----:B------:R0:W5:Y:S02]  /*0ef0*/  LDG.E R18, [R2.64] ;  /* 0x0000002402127981 */ /* 0x000164000c1e1900 */
.L_x_12652:
[----:B0-----:R-:W0:Y:S02]  /*0f00*/  S2R R19, SR_TID.X ;  /* 0x0000000000137919 */ /* 0x001e240000002100 */
[----:B0-----:R-:W-:Y:S02]  /*0f10*/  IADD3 R19, R19, 0x80, RZ ;  /* 0x0000008013137810 */ /* 0x001fe40007ffe0ff */
.L_x_12646:
[----:B-1----:R-:W-:Y:S05]  /*0f20*/  BSYNC B6 ;  /* 0x0000000000067941 */ /* 0x002fea0003800000 */
.L_x_12645:
        /* <DEDUP_REMOVED lines=21> */
.L_x_12684:
[----:B------:R0:W5:Y:S01]  /*1080*/  LDG.E.U8 R24, [R2.64] ;  /* 0x0000002402187981 */ /* 0x000162000c1e1100 */
[----:B------:R-:W-:Y:S05]  /*1090*/  BRA `(.L_x_12686) ;  /* 0x00000d0000007947 */ /* 0x000fea0003800000 */
.L_x_12683:
        /* <DEDUP_REMOVED lines=8> */
.L_x_12688:
[----:B------:R0:W5:Y:S01]  /*1120*/  LDG.E R24, [R2.64] ;  /* 0x0000002402187981 */ /* 0x000162000c1e1900 */
[----:B------:R-:W-:Y:S05]  /*1130*/  BRA `(.L_x_12686) ;  /* 0x00000c6000007947 */ /* 0x000fea0003800000 */
.L_x_12687:
[----:B------:R0:W5:Y:S01]  /*1140*/  LDG.E.S16 R24, [R2.64] ;  /* 0x0000002402187981 */ /* 0x000162000c1e1700 */
[----:B------:R-:W-:Y:S05]  /*1150*/  BRA `(.L_x_12686) ;  /* 0x00000c4000007947 */ /* 0x000fea0003800000 */
.L_x_12682:
        /* <DEDUP_REMOVED lines=9> */
.L_x_12690:
[----:B------:R-:W2:Y:S02]  /*11f0*/  LDG.E.U16 R2, [R2.64] ;  /* 0x0000002402027981 */ /* 0x000ea4000c1e1500 */
[----:B--2---:R-:W-:-:S06]  /*1200*/  HADD2.F32 R24, -RZ, R2.H0_H0 ;  /* 0x20000002ff187230 */ /* 0x004fcc0000004100 */
[----:B------:R-:W0:Y:S01]  /*1210*/  F2I.FTZ.TRUNC.NTZ R24, R24 ;  /* 0x0000001800187305 */ /* 0x000e22000021f100 */
[----:B------:R-:W-:Y:S05]  /*1220*/  BRA `(.L_x_12686) ;  /* 0x00000b7000007947 */ /* 0x000fea0003800000 */
.L_x_12689:
        /* <DEDUP_REMOVED lines=9> */
.L_x_12692:
[----:B------:R-:W2:Y:S02]  /*12c0*/  LDG.E.U16 R2, [R2.64] ;  /* 0x0000002402027981 */ /* 0x000ea4000c1e1500 */
[----:B--2---:R-:W-:-:S06]  /*12d0*/  HADD2.F32 R24, -RZ, R2.H0_H0 ;  /* 0x20000002ff187230 */ /* 0x004fcc0000004100 */
[----:B------:R-:W0:Y:S01]  /*12e0*/  F2I.FTZ.TRUNC.NTZ R24, R24 ;  /* 0x0000001800187305 */ /* 0x000e22000021f100 */
[----:B------:R-:W-:Y:S05]  /*12f0*/  BRA `(.L_x_12686) ;  /* 0x00000aa000007947 */ /* 0x000fea0003800000 */
.L_x_12691:
[----:B------:R-:W2:Y:S02]  /*1300*/  LDG.E.64 R24, [R2.64] ;  /* 0x0000002402187981 */ /* 0x000ea4000c1e1b00 */
[----:B--2---:R0:W1:Y:S01]  /*1310*/  F2I.F64.TRUNC R24, R24 ;  /* 0x0000001800187311 */ /* 0x004062000030d100 */
[----:B------:R-:W-:Y:S05]  /*1320*/  BRA `(.L_x_12686) ;  /* 0x00000a7000007947 */ /* 0x000fea0003800000 */
.L_x_12681:
        /* <DEDUP_REMOVED lines=12> */
.L_x_12695:
[----:B------:R-:W2:Y:S02]  /*13f0*/  LDG.E.64 R2, [R2.64] ;  /* 0x0000002402027981 */ /* 0x000ea4000c1e1b00 */
[----:B--2---:R0:W1:Y:S01]  /*1400*/  F2I.F64.TRUNC R24, R2 ;  /* 0x0000000200187311 */ /* 0x004062000030d100 */
[----:B------:R-:W-:Y:S05]  /*1410*/  BRA `(.L_x_12686) ;  /* 0x0000098000007947 */ /* 0x000fea0003800000 */
.L_x_12694:
        /* <DEDUP_REMOVED lines=27> */
.L_x_12697:
        /* <DEDUP_REMOVED lines=14> */
.L_x_12696:
[----:B------:R-:W2:Y:S02]  /*16b0*/  LDG.E.U16 R24, [R2.64] ;  /* 0x0000002402187981 */ /* 0x000ea4000c1e1500 */
[----:B--2---:R-:W-:-:S06]  /*16c0*/  PRMT R24, RZ, 0x5410, R24 ;  /* 0x00005410ff187816 */ /* 0x004fcc0000000018 */
[----:B------:R-:W0:Y:S01]  /*16d0*/  F2I.FTZ.TRUNC.NTZ R24, R24 ;  /* 0x0000001800187305 */ /* 0x000e22000021f100 */
[----:B------:R-:W-:Y:S05]  /*16e0*/  BRA `(.L_x_12686) ;  /* 0x000006b000007947 */ /* 0x000fea0003800000 */
.L_x_12693:
        /* <DEDUP_REMOVED lines=10> */
.L_x_12700:
        /* <DEDUP_REMOVED lines=21> */
.L_x_12704:
[----:B------:R-:W-:Y:S05]  /*18e0*/  BSYNC B1 ;  /* 0x0000000000017941 */ /* 0x000fea0003800000 */
.L_x_12703:
[----:B------:R-:W-:Y:S01]  /*18f0*/  IMAD.SHL.U32 R2, R2, 0x100000, RZ ;  /* 0x0010000002027824 */ /* 0x000fe200078e00ff */
[----:B------:R-:W-:-:S04]  /*1900*/  LEA R3, R0, 0x3b800000, 0x17 ;  /* 0x3b80000000037811 */ /* 0x000fc800078eb8ff */
[----:B------:R-:W-:Y:S02]  /*1910*/  LOP3.LUT R24, R3, R2, R24, 0xfe, !PT ;  /* 0x0000000203187212 */ /* 0x000fe400078efe18 */
.L_x_12702:
[----:B------:R-:W-:Y:S05]  /*1920*/  BSYNC B0 ;  /* 0x0000000000007941 */ /* 0x000fea0003800000 */
.L_x_12701:
[----:B------:R-:W0:Y:S01]  /*1930*/  F2I.FTZ.TRUNC.NTZ R24, R24 ;  /* 0x0000001800187305 */ /* 0x000e22000021f100 */
[----:B------:R-:W-:Y:S05]  /*1940*/  BRA `(.L_x_12686) ;  /* 0x0000045000007947 */ /* 0x000fea0003800000 */
.L_x_12699:
        /* <DEDUP_REMOVED lines=21> */
.L_x_12708:
[----:B------:R-:W-:Y:S05]  /*1aa0*/  BSYNC B1 ;  /* 0x0000000000017941 */ /* 0x000fea0003800000 */
.L_x_12707:
[----:B------:R-:W-:Y:S01]  /*1ab0*/  IMAD.SHL.U32 R2, R2, 0x200000, RZ ;  /* 0x0020000002027824 */ /* 0x000fe200078e00ff */
[----:B------:R-:W-:-:S04]  /*1ac0*/  LEA R3, R0, 0x37800000, 0x17 ;  /* 0x3780000000037811 */ /* 0x000fc800078eb8ff */
[----:B------:R-:W-:Y:S02]  /*1ad0*/  LOP3.LUT R24, R3, R2, R24, 0xfe, !PT ;  /* 0x0000000203187212 */ /* 0x000fe400078efe18 */
.L_x_12706:
[----:B------:R-:W-:Y:S05]  /*1ae0*/  BSYNC B0 ;  /* 0x0000000000007941 */ /* 0x000fea0003800000 */
.L_x_12705:
[----:B------:R-:W0:Y:S01]  /*1af0*/  F2I.FTZ.TRUNC.NTZ R24, R24 ;  /* 0x0000001800187305 */ /* 0x000e22000021f100 */
[----:B------:R-:W-:Y:S05]  /*1b00*/  BRA `(.L_x_12686) ;  /* 0x0000029000007947 */ /* 0x000fea0003800000 */
.L_x_12698:
        /* <DEDUP_REMOVED lines=14> */
.L_x_12712:
[----:B------:R-:W-:Y:S05]  /*1bf0*/  BSYNC B0 ;  /* 0x0000000000007941 */ /* 0x000fea0003800000 */
.L_x_12711:
[----:B------:R-:W0:Y:S01]  /*1c00*/  F2I.FTZ.TRUNC.NTZ R24, R24 ;  /* 0x0000001800187305 */ /* 0x000e22000021f100 */
[----:B------:R-:W-:Y:S05]  /*1c10*/  BRA `(.L_x_12686) ;  /* 0x0000018000007947 */ /* 0x000fea0003800000 */
.L_x_12685:
        /* <DEDUP_REMOVED lines=21> */
.L_x_12710:
[----:B------:R0:W5:Y:S01]  /*1d70*/  LDG.E R24, [R2.64] ;  /* 0x0000002402187981 */ /* 0x000162000c1e1900 */
[----:B------:R-:W-:Y:S05]  /*1d80*/  BRA `(.L_x_12686) ;  /* 0x0000001000007947 */ /* 0x000fea0003800000 */
.L_x_12709:
[----:B------:R0:W5:Y:S02]  /*1d90*/  LDG.E R24, [R2.64] ;  /* 0x0000002402187981 */ /* 0x000164000c1e1900 */
.L_x_12686:
[----:B------:R-:W-:-:S03]  /*1da0*/  IADD3 R19, R19, 0x80, RZ ;  /* 0x0000008013137810 */ /* 0x000fc60007ffe0ff */
.L_x_12680:
[----:B------:R-:W-:Y:S05]  /*1db0*/  BSYNC B6 ;  /* 0x0000000000067941 */ /* 0x000fea0003800000 */
.L_x_12679:
        /* <DEDUP_REMOVED lines=23> */
.L_x_12718:
[----:B------:R0:W5:Y:S01]  /*1f30*/  LDG.E.U8 R22, [R2.64] ;  /* 0x0000002402167981 */ /* 0x000162000c1e1100 */
[----:B------:R-:W-:Y:S05]  /*1f40*/  BRA `(.L_x_12720) ;  /* 0x00000d0000007947 */ /* 0x000fea0003800000 */
.L_x_12717:
        /* <DEDUP_REMOVED lines=8> */
.L_x_12722:
[----:B------:R0:W5:Y:S01]  /*1fd0*/  LDG.E R22, [R2.64] ;  /* 0x0000002402167981 */ /* 0x000162000c1e1900 */
[----:B------:R-:W-:Y:S05]  /*1fe0*/  BRA `(.L_x_12720) ;  /* 0x00000c6000007947 */ /* 0x000fea0003800000 */
.L_x_12721:
[----:B------:R0:W5:Y:S01]  /*1ff0*/  LDG.E.S16 R22, [R2.64] ;  /* 0x0000002402167981 */ /* 0x000162000c1e1700 */
[----:B------:R-:W-:Y:S05]  /*2000*/  BRA `(.L_x_12720) ;  /* 0x00000c4000007947 */ /* 0x000fea0003800000 */
.L_x_12716:
        /* <DEDUP_REMOVED lines=9> */
.L_x_12724:
[----:B------:R-:W2:Y:S02]  /*20a0*/  LDG.E.U16 R2, [R2.64] ;  /* 0x0000002402027981 */ /* 0x000ea4000c1e1500 */
[----:B--2---:R-:W-:-:S06]  /*20b0*/  HADD2.F32 R22, -RZ, R2.H0_H0 ;  /* 0x20000002ff167230 */ /* 0x004fcc0000004100 */
[----:B------:R-:W0:Y:S01]  /*20c0*/  F2I.FTZ.TRUNC.NTZ R22, R22 ;  /* 0x0000001600167305 */ /* 0x000e22000021f100 */
[----:B------:R-:W-:Y:S05]  /*20d0*/  BRA `(.L_x_12720) ;  /* 0x00000b7000007947 */ /* 0x000fea0003800000 */
.L_x_12723:
        /* <DEDUP_REMOVED lines=9> */
.L_x_12726:
[----:B------:R-:W2:Y:S02]  /*2170*/  LDG.E.U16 R2, [R2.64] ;  /* 0x0000002402027981 */ /* 0x000ea4000c1e1500 */
[----:B--2---:R-:W-:-:S06]  /*2180*/  HADD2.F32 R22, -RZ, R2.H0_H0 ;  /* 0x20000002ff167230 */ /* 0x004fcc0000004100 */
[----:B------:R-:W0:Y:S01]  /*2190*/  F2I.FTZ.TRUNC.NTZ R22, R22 ;  /* 0x0000001600167305 */ /* 0x000e22000021f100 */
[----:B------:R-:W-:Y:S05]  /*21a0*/  BRA `(.L_x_12720) ;  /* 0x00000aa000007947 */ /* 0x000fea0003800000 */
.L_x_12725:
[----:B------:R-:W2:Y:S02]  /*21b0*/  LDG.E.64 R2, [R2.64] ;  /* 0x0000002402027981 */ /* 0x000ea4000c1e1b00 */
[----:B--2---:R0:W2:Y:S01]  /*21c0*/  F2I.F64.TRUNC R22, R2 ;  /* 0x0000000200167311 */ /* 0x0040a2000030d100 */
[----:B------:R-:W-:Y:S05]  /*21d0*/  BRA `(.L_x_12720) ;  /* 0x00000a7000007947 */ /* 0x000fea0003800000 */
.L_x_12715:
        /* <DEDUP_REMOVED lines=12> */
.L_x_12729:
[----:B------:R-:W2:Y:S02]  /*22a0*/  LDG.E.64 R2, [R2.64] ;  /* 0x0000002402027981 */ /* 0x000ea4000c1e1b00 */
[----:B--2---:R0:W2:Y:S01]  /*22b0*/  F2I.F64.TRUNC R22, R2 ;  /* 0x0000000200167311 */ /* 0x0040a2000030d100 */
[----:B------:R-:W-:Y:S05]  /*22c0*/  BRA `(.L_x_12720) ;  /* 0x0000098000007947 */ /* 0x000fea0003800000 */
.L_x_12728:
        /* <DEDUP_REMOVED lines=27> */
.L_x_12731:
        /* <DEDUP_REMOVED lines=14> */
.L_x_12730:
[----:B------:R-:W2:Y:S02]  /*2560*/  LDG.E.U16 R22, [R2.64] ;  /* 0x0000002402167981 */ /* 0x000ea4000c1e1500 */
[----:B--2---:R-:W-:-:S06]  /*2570*/  PRMT R22, RZ, 0x5410, R22 ;  /* 0x00005410ff167816 */ /* 0x004fcc0000000016 */
[----:B------:R-:W0:Y:S01]  /*2580*/  F2I.FTZ.TRUNC.NTZ R22, R22 ;  /* 0x0000001600167305 */ /* 0x000e22000021f100 */
[----:B------:R-:W-:Y:S05]  /*2590*/  BRA `(.L_x_12720) ;  /* 0x000006b000007947 */ /* 0x000fea0003800000 */
.L_x_12727:
        /* <DEDUP_REMOVED lines=10> */
.L_x_12734:
        /* <DEDUP_REMOVED lines=21> */
.L_x_12738:
[----:B------:R-:W-:Y:S05]  /*2790*/  BSYNC B1 ;  /* 0x0000000000017941 */ /* 0x000fea0003800000 */
.L_x_12737:
[----:B------:R-:W-:Y:S01]  /*27a0*/  IMAD.SHL.U32 R2, R2, 0x100000, RZ ;  /* 0x0010000002027824 */ /* 0x000fe200078e00ff */
[----:B------:R-:W-:-:S04]  /*27b0*/  LEA R3, R0, 0x3b800000, 0x17 ;  /* 0x3b80000000037811 */ /* 0x000fc800078eb8ff */
[----:B------:R-:W-:Y:S02]  /*27c0*/  LOP3.LUT R22, R3, R2, R22, 0xfe, !PT ;  /* 0x0000000203167212 */ /* 0x000fe400078efe16 */
.L_x_12736:
[----:B------:R-:W-:Y:S05]  /*27d0*/  BSYNC B0 ;  /* 0x0000000000007941 */ /* 0x000fea0003800000 */
.L_x_12735:
[----:B------:R-:W0:Y:S01]  /*27e0*/  F2I.FTZ.TRUNC.NTZ R22, R22 ;  /* 0x0000001600167305 */ /* 0x000e22000021f100 */
[----:B------:R-:W-:Y:S05]  /*27f0*/  BRA `(.L_x_12720) ;  /* 0x0000045000007947 */ /* 0x000fea0003800000 */
.L_x_12733:
        /* <DEDUP_REMOVED lines=21> */
.L_x_12742:
[----:B------:R-:W-:Y:S05]  /*2950*/  BSYNC B1 ;  /* 0x0000000000017941 */ /* 0x000fea0003800000 */
.L_x_12741:
[----:B------:R-:W-:Y:S01]  /*2960*/  IMAD.SHL.U32 R2, R2, 0x200000, RZ ;  /* 0x0020000002027824 */ /* 0x000fe200078e00ff */
[----:B------:R-:W-:-:S04]  /*2970*/  LEA R3, R0, 0x37800000, 0x17 ;  /* 0x3780000000037811 */ /* 0x000fc800078eb8ff */
[----:B------:R-:W-:Y:S02]  /*2980*/  LOP3.LUT R22, R3, R2, R22, 0xfe, !PT ;  /* 0x0000000203167212 */ /* 0x000fe400078efe16 */
.L_x_12740:
[----:B------:R-:W-:Y:S05]  /*2990*/  BSYNC B0 ;  /* 0x0000000000007941 */ /* 0x000fea0003800000 */
.L_x_12739:
[----:B------:R-:W0:Y:S01]  /*29a0*/  F2I.FTZ.TRUNC.NTZ R22, R22 ;  /* 0x0000001600167305 */ /* 0x000e22000021f100 */
[----:B------:R-:W-:Y:S05]  /*29b0*/  BRA `(.L_x_12720) ;  /* 0x0000029000007947 */ /* 0x000fea0003800000 */
.L_x_12732:
        /* <DEDUP_REMOVED lines=14> */
.L_x_12746:
[----:B------:R-:W-:Y:S05]  /*2aa0*/  BSYNC B0 ;  /* 0x0000000000007941 */ /* 0x000fea0003800000 */
.L_x_12745:
[----:B------:R-:W0:Y:S01]  /*2ab0*/  F2I.FTZ.TRUNC.NTZ R22, R22 ;  /* 0x0000001600167305 */ /* 0x000e22000021f100 */
[----:B------:R-:W-:Y:S05]  /*2ac0*/  BRA `(.L_x_12720) ;  /* 0x0000018000007947 */ /* 0x000fea0003800000 */
.L_x_12719:
        /* <DEDUP_REMOVED lines=21> */
.L_x_12744:
[----:B------:R0:W5:Y:S01]  /*2c20*/  LDG.E R22, [R2.64] ;  /* 0x0000002402167981 */ /* 0x000162000c1e1900 */
[----:B------:R-:W-:Y:S05]  /*2c30*/  BRA `(.L_x_12720) ;  /* 0x0000001000007947 */ /* 0x000fea0003800000 */
.L_x_12743:
[----:B------:R0:W5:Y:S02]  /*2c40*/  LDG.E R22, [R2.64] ;  /* 0x0000002402167981 */ /* 0x000164000c1e1900 */
.L_x_12720:
[----:B------:R-:W-:-:S03]  /*2c50*/  IADD3 R19, R19, 0x80, RZ ;  /* 0x0000008013137810 */ /* 0x000fc60007ffe0ff */
.L_x_12714:
[----:B------:R-:W-:Y:S05]  /*2c60*/  BSYNC B6 ;  /* 0x0000000000067941 */ /* 0x000fea0003800000 */
.L_x_12713:
        /* <DEDUP_REMOVED lines=20> */
.L_x_12752:
[----:B------:R0:W5:Y:S01]  /*2db0*/  LDG.E.U8 R25, [R2.64] ;  /* 0x0000002402197981 */ /* 0x000162000c1e1100 */
[----:B------:R-:W-:Y:S05]  /*2dc0*/  BRA `(.L_x_12748) ;  /* 0x00000cf000007947 */ /* 0x000fea0003800000 */
.L_x_12751:
        /* <DEDUP_REMOVED lines=8> */
.L_x_12755:
[----:B------:R0:W5:Y:S01]  /*2e50*/  LDG.E R25, [R2.64] ;  /* 0x0000002402197981 */ /* 0x000162000c1e1900 */
[----:B------:R-:W-:Y:S05]  /*2e60*/  BRA `(.L_x_12748) ;  /* 0x00000c5000007947 */ /* 0x000fea0003800000 */
.L_x_12754:
[----:B------:R0:W5:Y:S01]  /*2e70*/  LDG.E.S16 R25, [R2.64] ;  /* 0x0000002402197981 */ /* 0x000162000c1e1700 */
[----:B------:R-:W-:Y:S05]  /*2e80*/  BRA `(.L_x_12748) ;  /* 0x00000c3000007947 */ /* 0x000fea0003800000 */
.L_x_12750:
        /* <DEDUP_REMOVED lines=9> */
.L_x_12757:
[----:B------:R-:W3:Y:S02]  /*2f20*/  LDG.E.U16 R2, [R2.64] ;  /* 0x0000002402027981 */ /* 0x000ee4000c1e1500 */
[----:B---3--:R-:W-:-:S06]  /*2f30*/  HADD2.F32 R25, -RZ, R2.H0_H0 ;  /* 0x20000002ff197230 */ /* 0x008fcc0000004100 */
[----:B------:R-:W0:Y:S01]  /*2f40*/  F2I.FTZ.TRUNC.NTZ R25, R25 ;  /* 0x0000001900197305 */ /* 0x000e22000021f100 */
[----:B------:R-:W-:Y:S05]  /*2f50*/  BRA `(.L_x_12748) ;  /* 0x00000b6000007947 */ /* 0x000fea0003800000 */
.L_x_12756:
        /* <DEDUP_REMOVED lines=9> */
.L_x_12759:
[----:B------:R-:W3:Y:S02]  /*2ff0*/  LDG.E.U16 R2, [R2.64] ;  /* 0x0000002402027981 */ /* 0x000ee4000c1e1500 */
[----:B---3--:R-:W-:-:S06]  /*3000*/  HADD2.F32 R25, -RZ, R2.H0_H0 ;  /* 0x20000002ff197230 */ /* 0x008fcc0000004100 */
[----:B------:R-:W0:Y:S01]  /*3010*/  F2I.FTZ.TRUNC.NTZ R25, R25 ;  /* 0x0000001900197305 */ /* 0x000e22000021f100 */
[----:B------:R-:W-:Y:S05]  /*3020*/  BRA `(.L_x_12748) ;  /* 0x00000a9000007947 */ /* 0x000fea0003800000 */
.L_x_12758:
[----:B------:R-:W3:Y:S02]  /*3030*/  LDG.E.64 R2, [R2.64] ;  /* 0x0000002402027981 */ /* 0x000ee4000c1e1b00 */
[----:B---3--:R0:W3:Y:S01]  /*3040*/  F2I.F64.TRUNC R25, R2 ;  /* 0x0000000200197311 */ /* 0x0080e2000030d100 */
[----:B------:R-:W-:Y:S05]  /*3050*/  BRA `(.L_x_12748) ;  /* 0x00000a6000007947 */ /* 0x000fea0003800000 */
.L_x_12749:
        /* <DEDUP_REMOVED lines=12> */
.L_x_12762:
[----:B------:R-:W3:Y:S02]  /*3120*/  LDG.E.64 R2, [R2.64] ;  /* 0x0000002402027981 */ /* 0x000ee4000c1e1b00 */
[----:B---3--:R0:W3:Y:S01]  /*3130*/  F2I.F64.TRUNC R25, R2 ;  /* 0x0000000200197311 */ /* 0x0080e2000030d100 */
[----:B------:R-:W-:Y:S05]  /*3140*/  BRA `(.L_x_12748) ;  /* 0x0000097000007947 */ /* 0x000fea0003800000 */
.L_x_12761:
        /* <DEDUP_REMOVED lines=27> */
.L_x_12764:
        /* <DEDUP_REMOVED lines=14> */
.L_x_12763:
[----:B------:R-:W3:Y:S02]  /*33e0*/  LDG.E.U16 R25, [R2.64] ;  /* 0x0000002402197981 */ /* 0x000ee4000c1e1500 */
[----:B---3--:R-:W-:-:S06]  /*33f0*/  PRMT R25, RZ, 0x5410, R25 ;  /* 0x00005410ff197816 */ /* 0x008fcc0000000019 */
[----:B------:R-:W0:Y:S01]  /*3400*/  F2I.FTZ.TRUNC.NTZ R25, R25 ;  /* 0x0000001900197305 */ /* 0x000e22000021f100 */
[----:B------:R-:W-:Y:S05]  /*3410*/  BRA `(.L_x_12748) ;  /* 0x000006a000007947 */ /* 0x000fea0003800000 */
.L_x_12760:
        /* <DEDUP_REMOVED lines=10> */
.L_x_12767:
        /* <DEDUP_REMOVED lines=21> */
.L_x_12771:
[----:B------:R-:W-:Y:S05]  /*3610*/  BSYNC B1 ;  /* 0x0000000000017941 */ /* 0x000fea0003800000 */
.L_x_12770:
[----:B------:R-:W-:Y:S01]  /*3620*/  IMAD.SHL.U32 R2, R2, 0x100000, RZ ;  /* 0x0010000002027824 */ /* 0x000fe200078e00ff */
[----:B------:R-:W-:-:S04]  /*3630*/  LEA R0, R0, 0x3b800000, 0x17 ;  /* 0x3b80000000007811 */ /* 0x000fc800078eb8ff */
[----:B------:R-:W-:Y:S02]  /*3640*/  LOP3.LUT R25, R0, R2, R25, 0xfe, !PT ;  /* 0x0000000200197212 */ /* 0x000fe400078efe19 */
.L_x_12769:
[----:B------:R-:W-:Y:S05]  /*3650*/  BSYNC B0 ;  /* 0x0000000000007941 */ /* 0x000fea0003800000 */
.L_x_12768:
[----:B------:R-:W0:Y:S01]  /*3660*/  F2I.FTZ.TRUNC.NTZ R25, R25 ;  /* 0x0000001900197305 */ /* 0x000e22000021f100 */
[----:B------:R-:W-:Y:S05]  /*3670*/  BRA `(.L_x_12748) ;  /* 0x0000044000007947 */ /* 0x000fea0003800000 */
.L_x_12766:
        /* <DEDUP_REMOVED lines=21> */
.L_x_12775:
[----:B------:R-:W-:Y:S05]  /*37d0*/  BSYNC B1 ;  /* 0x0000000000017941 */ /* 0x000fea0003800000 */
.L_x_12774:
[----:B------:R-:W-:Y:S01]  /*37e0*/  IMAD.SHL.U32 R2, R2, 0x200000, RZ ;  /* 0x0020000002027824 */ /* 0x000fe200078e00ff */
[----:B------:R-:W-:-:S04]  /*37f0*/  LEA R0, R0, 0x37800000, 0x17 ;  /* 0x3780000000007811 */ /* 0x000fc800078eb8ff */
[----:B------:R-:W-:Y:S02]  /*3800*/  LOP3.LUT R25, R0, R2, R25, 0xfe, !PT ;  /* 0x0000000200197212 */ /* 0x000fe400078efe19 */
.L_x_12773:
[----:B------:R-:W-:Y:S05]  /*3810*/  BSYNC B0 ;  /* 0x0000000000007941 */ /* 0x000fea0003800000 */
.L_x_12772:
[----:B------:R-:W0:Y:S01]  /*3820*/  F2I.FTZ.TRUNC.NTZ R25, R25 ;  /* 0x0000001900197305 */ /* 0x000e22000021f100 */
[----:B------:R-:W-:Y:S05]  /*3830*/  BRA `(.L_x_12748) ;  /* 0x0000028000007947 */ /* 0x000fea0003800000 */
.L_x_12765:
        /* <DEDUP_REMOVED lines=14> */
.L_x_12779:
[----:B------:R-:W-:Y:S05]  /*3920*/  BSYNC B0 ;  /* 0x0000000000007941 */ /* 0x000fea0003800000 */
.L_x_12778:
[----:B------:R-:W0:Y:S01]  /*3930*/  F2I.FTZ.TRUNC.NTZ R25, R25 ;  /* 0x0000001900197305 */ /* 0x000e22000021f100 */
[----:B------:R-:W-:Y:S05]  /*3940*/  BRA `(.L_x_12748) ;  /* 0x0000017000007947 */ /* 0x000fea0003800000 */
.L_x_12753:
        /* <DEDUP_REMOVED lines=20> */
.L_x_12777:
[----:B------:R0:W5:Y:S01]  /*3a90*/  LDG.E R25, [R2.64] ;  /* 0x0000002402197981 */ /* 0x000162000c1e1900 */
[----:B------:R-:W-:Y:S05]  /*3aa0*/  BRA `(.L_x_12748) ;  /* 0x0000001000007947 */ /* 0x000fea0003800000 */
.L_x_12776:
[----:B------:R0:W5:Y:S02]  /*3ab0*/  LDG.E R25, [R2.64] ;  /* 0x0000002402197981 */ /* 0x000164000c1e1900 */
.L_x_12748:
[----:B------:R-:W-:Y:S05]  /*3ac0*/  BSYNC B6 ;  /* 0x0000000000067941 */ /* 0x000fea0003800000 */
.L_x_12747:
[----:B------:R-:W4:Y:S01]  /*3ad0*/  S2R R23, SR_TID.X ;  /* 0x0000000000177919 */ /* 0x000f220000002100 */
[----:B------:R-:W3:Y:S01]  /*3ae0*/  LDC.U8 R19, c[0x0][0x194] ;  /* 0x00006500ff137b82 */ /* 0x000ee20000000000 */
[----:B------:R-:W-:Y:S01]  /*3af0*/  BSSY B6, `(.L_x_12780) ;  /* 0x00000f6000067945 */ /* 0x000fe20003800000 */
[----:B-1---5:R-:W-:Y:S02]  /*3b00*/  IMNMX R24, R24, c[0x0][0x168], !PT ;  /* 0x00005a0018187a17 */ /* 0x022fe40007800200 */
[----:B0-2---:R-:W-:Y:S02]  /*3b10*/  IMNMX R22, R22, c[0x0][0x168], !PT ;  /* 0x00005a0016167a17 */ /* 0x005fe40007800200 */
[----:B---3--:R-:W-:Y:S02]  /*3b20*/  IMNMX R2, R25, c[0x0][0x168], !PT ;  /* 0x00005a0019027a17 */ /* 0x008fe40007800200 */
[----:B----4-:R-:W-:-:S13]  /*3b30*/  ISETP.GE.AND P0, PT, R23, R17, PT ;  /* 0x000000111700720c */ /* 0x010fda0003f06270 */
[----:B------:R-:W-:Y:S05]  /*3b40*/  @P0 BRA `(.L_x_12781) ;  /* 0x00000f0000000947 */ /* 0x000fea0003800000 */
[----:B------:R-:W-:Y:S01]  /*3b50*/  IMAD R0, R16, 0x200, R23 ;  /* 0x0000020010007824 */ /* 0x000fe200078e0217 */
[----:B------:R-:W-:Y:S02]  /*3b60*/  PRMT R3, R19, 0x9910, RZ ;  /* 0x0000991013037816 */ /* 0x000fe400000000ff */
[----:B------:R-:W-:Y:S01]  /*3b70*/  IADD3 R23, R23, 0x80, RZ ;  /* 0x0000008017177810 */ /* 0x000fe20007ffe0ff */
[----:B------:R-:W-:Y:S02]  /*3b80*/  IMAD R8, R0, c[0x0][0x198], RZ ;  /* 0x0000660000087a24 */ /* 0x000fe400078e02ff */
[----:B------:R-:W-:Y:S01]  /*3b90*/  IMAD.MOV.U32 R0, RZ, RZ, R3 ;  /* 0x000000ffff007224 */ /* 0x000fe200078e0003 */
[----:B------:R-:W-:Y:S02]  /*3ba0*/  IMNMX R3, R18, c[0x0][0x168], !PT ;  /* 0x00005a0012037a17 */ /* 0x000fe40007800200 */
        /* <DEDUP_REMOVED lines=14> */
.L_x_12785:
[----:B------:R0:W-:Y:S01]  /*3c90*/  STG.E.U8 [R8.64], R3 ;  /* 0x0000000308007986 */ /* 0x0001e2000c101124 */
[----:B------:R-:W-:Y:S05]  /*3ca0*/  BRA `(.L_x_12781) ;  /* 0x00000da000007947 */ /* 0x000fea0003800000 */
.L_x_12784:
        /* <DEDUP_REMOVED lines=10> */
.L_x_12788:
[----:B------:R0:W-:Y:S01]  /*3d50*/  STG.E [R8.64], R3 ;  /* 0x0000000308007986 */ /* 0x0001e2000c101924 */
[----:B------:R-:W-:Y:S05]  /*3d60*/  BRA `(.L_x_12781) ;  /* 0x00000ce000007947 */ /* 0x000fea0003800000 */
.L_x_12787:
[----:B------:R0:W-:Y:S01]  /*3d70*/  STG.E.U16 [R8.64], R3 ;  /* 0x0000000308007986 */ /* 0x0001e2000c101524 */
[----:B------:R-:W-:Y:S05]  /*3d80*/  BRA `(.L_x_12781) ;  /* 0x00000cc000007947 */ /* 0x000fea0003800000 */
.L_x_12783:
        /* <DEDUP_REMOVED lines=9> */
.L_x_12790:
[----:B------:R-:W0:Y:S02]  /*3e20*/  I2F R0, R3 ;  /* 0x0000000300007306 */ /* 0x000e240000201400 */
[----:B0-----:R-:W-:-:S05]  /*3e30*/  F2FP.PACK_AB R0, RZ, R0 ;  /* 0x00000000ff00723e */ /* 0x001fca00000000ff */
[----:B------:R0:W-:Y:S01]  /*3e40*/  STG.E.U16 [R8.64], R0 ;  /* 0x0000000008007986 */ /* 0x0001e2000c101524 */
[----:B------:R-:W-:Y:S05]  /*3e50*/  BRA `(.L_x_12781) ;  /* 0x00000bf000007947 */ /* 0x000fea0003800000 */
.L_x_12789:
        /* <DEDUP_REMOVED lines=10> */
.L_x_12792:
[----:B------:R-:W0:Y:S02]  /*3f00*/  I2F R3, R3 ;  /* 0x0000000300037306 */ /* 0x000e240000201400 */
[----:B0-----:R-:W-:-:S04]  /*3f10*/  F2FP.PACK_AB R3, RZ, R3 ;  /* 0x00000003ff03723e */ /* 0x001fc800000000ff */
[----:B------:R-:W-:-:S05]  /*3f20*/  PRMT R3, R3, 0x5410, RZ ;  /* 0x0000541003037816 */ /* 0x000fca00000000ff */
[----:B------:R0:W-:Y:S01]  /*3f30*/  STG.E [R8.64], R3 ;  /* 0x0000000308007986 */ /* 0x0001e2000c101924 */
[----:B------:R-:W-:Y:S05]  /*3f40*/  BRA `(.L_x_12781) ;  /* 0x00000b0000007947 */ /* 0x000fea0003800000 */
.L_x_12791:
[----:B------:R-:W0:Y:S02]  /*3f50*/  I2F.F64 R4, R3 ;  /* 0x0000000300047312 */ /* 0x000e240000201c00 */
[----:B0-----:R0:W-:Y:S01]  /*3f60*/  STG.E.64 [R8.64], R4 ;  /* 0x0000000408007986 */ /* 0x0011e2000c101b24 */
[----:B------:R-:W-:Y:S05]  /*3f70*/  BRA `(.L_x_12781) ;  /* 0x00000ad000007947 */ /* 0x000fea0003800000 */
.L_x_12782:
        /* <DEDUP_REMOVED lines=12> */
.L_x_12795:
[----:B------:R-:W0:Y:S01]  /*4040*/  I2F.F64 R4, R3 ;  /* 0x0000000300047312 */ /* 0x000e220000201c00 */
[----:B------:R-:W-:-:S05]  /*4050*/  CS2R R6, SRZ ;  /* 0x0000000000067805 */ /* 0x000fca000001ff00 */
[----:B0-----:R0:W-:Y:S01]  /*4060*/  STG.E.128 [R8.64], R4 ;  /* 0x0000000408007986 */ /* 0x0011e2000c101d24 */
[----:B------:R-:W-:Y:S05]  /*4070*/  BRA `(.L_x_12781) ;  /* 0x000009d000007947 */ /* 0x000fea0003800000 */
.L_x_12794:
        /* <DEDUP_REMOVED lines=21> */
.L_x_12799:
[----:B------:R-:W-:Y:S05]  /*41d0*/  BSYNC B0 ;  /* 0x0000000000007941 */ /* 0x000fea0003800000 */
.L_x_12798:
[----:B------:R-:W-:-:S05]  /*41e0*/  LOP3.LUT R5, R0, R5, RZ, 0xfc, !PT ;  /* 0x0000000500057212 */ /* 0x000fca00078efcff */
[----:B------:R0:W-:Y:S01]  /*41f0*/  STG.E.U8 [R8.64], R5 ;  /* 0x0000000508007986 */ /* 0x0001e2000c101124 */
[----:B------:R-:W-:Y:S05]  /*4200*/  BRA `(.L_x_12781) ;  /* 0x0000084000007947 */ /* 0x000fea0003800000 */
.L_x_12797:
        /* <DEDUP_REMOVED lines=13> */
.L_x_12801:
[----:B------:R-:W-:Y:S01]  /*42e0*/  IMAD.MOV.U32 R0, RZ, RZ, 0x7f ;  /* 0x0000007fff007424 */ /* 0x000fe200078e00ff */
[----:B------:R-:W-:-:S04]  /*42f0*/  ISETP.GT.U32.AND P0, PT, R4, 0x7f800000, PT ;  /* 0x7f8000000400780c */ /* 0x000fc80003f04070 */
[----:B------:R-:W-:-:S04]  /*4300*/  SEL R0, R0, 0x7c, P0 ;  /* 0x0000007c00007807 */ /* 0x000fc80000000000 */
.L_x_12802:
[----:B------:R-:W-:Y:S05]  /*4310*/  BSYNC B0 ;  /* 0x0000000000007941 */ /* 0x000fea0003800000 */
.L_x_12800:
[----:B------:R-:W-:-:S04]  /*4320*/  LOP3.LUT R3, R5, 0x80000000, RZ, 0xc0, !PT ;  /* 0x8000000005037812 */ /* 0x000fc800078ec0ff */
[----:B------:R-:W-:-:S04]  /*4330*/  SHF.R.U32.HI R3, RZ, 0x18, R3 ;  /* 0x00000018ff037819 */ /* 0x000fc80000011603 */
[----:B------:R-:W-:-:S05]  /*4340*/  LOP3.LUT R3, R0, R3, RZ, 0xfc, !PT ;  /* 0x0000000300037212 */ /* 0x000fca00078efcff */
[----:B------:R0:W-:Y:S01]  /*4350*/  STG.E.U8 [R8.64], R3 ;  /* 0x0000000308007986 */ /* 0x0001e2000c101124 */
[----:B------:R-:W-:Y:S05]  /*4360*/  BRA `(.L_x_12781) ;  /* 0x000006e000007947 */ /* 0x000fea0003800000 */
.L_x_12796:
[----:B------:R-:W0:Y:S02]  /*4370*/  I2F R0, R3 ;  /* 0x0000000300007306 */ /* 0x000e240000201400 */
[----:B0-----:R-:W-:-:S05]  /*4380*/  F2FP.BF16.PACK_AB R0, RZ, R0 ;  /* 0x00000000ff00723e */ /* 0x001fca00000010ff */
[----:B------:R0:W-:Y:S01]  /*4390*/  STG.E.U16 [R8.64], R0 ;  /* 0x0000000008007986 */ /* 0x0001e2000c101524 */
[----:B------:R-:W-:Y:S05]  /*43a0*/  BRA `(.L_x_12781) ;  /* 0x000006a000007947 */ /* 0x000fea0003800000 */
.L_x_12793:
        /* <DEDUP_REMOVED lines=10> */
.L_x_12805:
        /* <DEDUP_REMOVED lines=17> */
.L_x_12808:
[----:B------:R-:W-:-:S04]  /*4560*/  LOP3.LUT R3, R3, 0x80000000, RZ, 0xc0, !PT ;  /* 0x8000000003037812 */ /* 0x000fc800078ec0ff */
[----:B------:R-:W-:-:S04]  /*4570*/  SHF.R.U32.HI R3, RZ, 0x18, R3 ;  /* 0x00000018ff037819 */ /* 0x000fc80000011603 */
[----:B------:R-:W-:-:S04]  /*4580*/  LOP3.LUT R0, R0, R3, RZ, 0xfc, !PT ;  /* 0x0000000300007212 */ /* 0x000fc800078efcff */
[----:B------:R-:W-:Y:S02]  /*4590*/  PRMT R4, R0, 0x7610, R4 ;  /* 0x0000761000047816 */ /* 0x000fe40000000004 */
.L_x_12807:
[----:B------:R-:W-:Y:S05]  /*45a0*/  BSYNC B0 ;  /* 0x0000000000007941 */ /* 0x000fea0003800000 */
.L_x_12806:
[----:B------:R0:W-:Y:S01]  /*45b0*/  STG.E.U8 [R8.64], R4 ;  /* 0x0000000408007986 */ /* 0x0001e2000c101124 */
[----:B------:R-:W-:Y:S05]  /*45c0*/  BRA `(.L_x_12781) ;  /* 0x0000048000007947 */ /* 0x000fea0003800000 */
.L_x_12804:
        /* <DEDUP_REMOVED lines=17> */
.L_x_12811:
[----:B------:R-:W-:-:S04]  /*46e0*/  LOP3.LUT R3, R3, 0x80000000, RZ, 0xc0, !PT ;  /* 0x8000000003037812 */ /* 0x000fc800078ec0ff */
[----:B------:R-:W-:-:S04]  /*46f0*/  SHF.R.U32.HI R3, RZ, 0x18, R3 ;  /* 0x00000018ff037819 */ /* 0x000fc80000011603 */
[----:B------:R-:W-:-:S04]  /*4700*/  LOP3.LUT R0, R0, R3, RZ, 0xfc, !PT ;  /* 0x0000000300007212 */ /* 0x000fc800078efcff */
[----:B------:R-:W-:Y:S02]  /*4710*/  PRMT R4, R0, 0x7610, R4 ;  /* 0x0000761000047816 */ /* 0x000fe40000000004 */
.L_x_12810:
[----:B------:R-:W-:Y:S05]  /*4720*/  BSYNC B0 ;  /* 0x0000000000007941 */ /* 0x000fea0003800000 */
.L_x_12809:
[----:B------:R0:W-:Y:S01]  /*4730*/  STG.E.U8 [R8.64], R4 ;  /* 0x0000000408007986 */ /* 0x0001e2000c101124 */
[----:B------:R-:W-:Y:S05]  /*4740*/  BRA `(.L_x_12781) ;  /* 0x0000030000007947 */ /* 0x000fea0003800000 */
.L_x_12803:
        /* <DEDUP_REMOVED lines=23> */
.L_x_12786:
        /* <DEDUP_REMOVED lines=20> */
.L_x_12813:
[--C-:B------:R-:W-:Y:S01]  /*4a00*/  SHF.R.S32.HI R5, RZ, 0x1f, R3.reuse ;  /* 0x0000001fff057819 */ /* 0x100fe20000011403 */
[----:B------:R-:W-:-:S05]  /*4a10*/  IMAD.MOV.U32 R4, RZ, RZ, R3 ;  /* 0x000000ffff047224 */ /* 0x000fca00078e0003 */
[----:B------:R0:W-:Y:S01]  /*4a20*/  STG.E.64 [R8.64], R4 ;  /* 0x0000000408007986 */ /* 0x0001e2000c101b24 */
[----:B------:R-:W-:Y:S05]  /*4a30*/  BRA `(.L_x_12781) ;  /* 0x0000001000007947 */ /* 0x000fea0003800000 */
.L_x_12812:
[----:B------:R0:W-:Y:S02]  /*4a40*/  STG.E [R8.64], R3 ;  /* 0x0000000308007986 */ /* 0x0001e4000c101924 */
.L_x_12781:
[----:B------:R-:W-:Y:S05]  /*4a50*/  BSYNC B6 ;  /* 0x0000000000067941 */ /* 0x000fea0003800000 */
.L_x_12780:
        /* <DEDUP_REMOVED lines=21> */
.L_x_12819:
[----:B------:R0:W-:Y:S01]  /*4bb0*/  STG.E.U8 [R8.64], R24 ;  /* 0x0000001808007986 */ /* 0x0001e2000c101124 */
[----:B------:R-:W-:Y:S05]  /*4bc0*/  BRA `(.L_x_12821) ;  /* 0x00000d7000007947 */ /* 0x000fea0003800000 */
.L_x_12818:
        /* <DEDUP_REMOVED lines=9> */
.L_x_12823:
[----:B------:R0:W-:Y:S01]  /*4c60*/  STG.E [R8.64], R24 ;  /* 0x0000001808007986 */ /* 0x0001e2000c101924 */
[----:B------:R-:W-:Y:S05]  /*4c70*/  BRA `(.L_x_12821) ;  /* 0x00000cc000007947 */ /* 0x000fea0003800000 */
.L_x_12822:
[----:B------:R0:W-:Y:S01]  /*4c80*/  STG.E.U16 [R8.64], R24 ;  /* 0x0000001808007986 */ /* 0x0001e2000c101524 */
[----:B------:R-:W-:Y:S05]  /*4c90*/  BRA `(.L_x_12821) ;  /* 0x00000ca000007947 */ /* 0x000fea0003800000 */
.L_x_12817:
        /* <DEDUP_REMOVED lines=9> */
.L_x_12825:
[----:B------:R-:W0:Y:S02]  /*4d30*/  I2F R0, R24 ;  /* 0x0000001800007306 */ /* 0x000e240000201400 */
[----:B0-----:R-:W-:-:S05]  /*4d40*/  F2FP.PACK_AB R0, RZ, R0 ;  /* 0x00000000ff00723e */ /* 0x001fca00000000ff */
[----:B------:R0:W-:Y:S01]  /*4d50*/  STG.E.U16 [R8.64], R0 ;  /* 0x0000000008007986 */ /* 0x0001e2000c101524 */
[----:B------:R-:W-:Y:S05]  /*4d60*/  BRA `(.L_x_12821) ;  /* 0x00000bd000007947 */ /* 0x000fea0003800000 */
.L_x_12824:
        /* <DEDUP_REMOVED lines=10> */
.L_x_12827:
[----:B------:R-:W0:Y:S02]  /*4e10*/  I2F R24, R24 ;  /* 0x0000001800187306 */ /* 0x000e240000201400 */
[----:B0-----:R-:W-:-:S04]  /*4e20*/  F2FP.PACK_AB R3, RZ, R24 ;  /* 0x00000018ff03723e */ /* 0x001fc800000000ff */
[----:B------:R-:W-:-:S05]  /*4e30*/  PRMT R3, R3, 0x5410, RZ ;  /* 0x0000541003037816 */ /* 0x000fca00000000ff */
[----:B------:R0:W-:Y:S01]  /*4e40*/  STG.E [R8.64], R3 ;  /* 0x0000000308007986 */ /* 0x0001e2000c101924 */
[----:B------:R-:W-:Y:S05]  /*4e50*/  BRA `(.L_x_12821) ;  /* 0x00000ae000007947 */ /* 0x000fea0003800000 */
.L_x_12826:
[----:B------:R-:W0:Y:S02]  /*4e60*/  I2F.F64 R24, R24 ;  /* 0x0000001800187312 */ /* 0x000e240000201c00 */
[----:B0-----:R0:W-:Y:S01]  /*4e70*/  STG.E.64 [R8.64], R24 ;  /* 0x0000001808007986 */ /* 0x0011e2000c101b24 */
[----:B------:R-:W-:Y:S05]  /*4e80*/  BRA `(.L_x_12821) ;  /* 0x00000ab000007947 */ /* 0x000fea0003800000 */
.L_x_12816:
        /* <DEDUP_REMOVED lines=12> */
.L_x_12830:
[----:B------:R-:W0:Y:S01]  /*4f50*/  I2F.F64 R4, R24 ;  /* 0x0000001800047312 */ /* 0x000e220000201c00 */
[----:B------:R-:W-:-:S05]  /*4f60*/  CS2R R6, SRZ ;  /* 0x0000000000067805 */ /* 0x000fca000001ff00 */
[----:B0-----:R0:W-:Y:S01]  /*4f70*/  STG.E.128 [R8.64], R4 ;  /* 0x0000000408007986 */ /* 0x0011e2000c101d24 */
[----:B------:R-:W-:Y:S05]  /*4f80*/  BRA `(.L_x_12821) ;  /* 0x000009b000007947 */ /* 0x000fea0003800000 */
.L_x_12829:
        /* <DEDUP_REMOVED lines=21> */
.L_x_12834:
[----:B------:R-:W-:Y:S05]  /*50e0*/  BSYNC B0 ;  /* 0x0000000000007941 */ /* 0x000fea0003800000 */
.L_x_12833:
[----:B------:R-:W-:-:S05]  /*50f0*/  LOP3.LUT R5, R0, R5, RZ, 0xfc, !PT ;  /* 0x0000000500057212 */ /* 0x000fca00078efcff */
[----:B------:R0:W-:Y:S01]  /*5100*/  STG.E.U8 [R8.64], R5 ;  /* 0x0000000508007986 */ /* 0x0001e2000c101124 */
[----:B------:R-:W-:Y:S05]  /*5110*/  BRA `(.L_x_12821) ;  /* 0x0000082000007947 */ /* 0x000fea0003800000 */
.L_x_12832:
        /* <DEDUP_REMOVED lines=13> */
.L_x_12836:
[----:B------:R-:W-:Y:S01]  /*51f0*/  IMAD.MOV.U32 R0, RZ, RZ, 0x7f ;  /* 0x0000007fff007424 */ /* 0x000fe200078e00ff */
[----:B------:R-:W-:-:S04]  /*5200*/  ISETP.GT.U32.AND P0, PT, R3, 0x7f800000, PT ;  /* 0x7f8000000300780c */ /* 0x000fc80003f04070 */
[----:B------:R-:W-:-:S04]  /*5210*/  SEL R0, R0, 0x7c, P0 ;  /* 0x0000007c00007807 */ /* 0x000fc80000000000 */
.L_x_12837:
[----:B------:R-:W-:Y:S05]  /*5220*/  BSYNC B0 ;  /* 0x0000000000007941 */ /* 0x000fea0003800000 */
.L_x_12835:
[----:B------:R-:W-:-:S04]  /*5230*/  LOP3.LUT R3, R5, 0x80000000, RZ, 0xc0, !PT ;  /* 0x8000000005037812 */ /* 0x000fc800078ec0ff */
[----:B------:R-:W-:-:S04]  /*5240*/  SHF.R.U32.HI R3, RZ, 0x18, R3 ;  /* 0x00000018ff037819 */ /* 0x000fc80000011603 */
[----:B------:R-:W-:-:S05]  /*5250*/  LOP3.LUT R3, R0, R3, RZ, 0xfc, !PT ;  /* 0x0000000300037212 */ /* 0x000fca00078efcff */
[----:B------:R0:W-:Y:S01]  /*5260*/  STG.E.U8 [R8.64], R3 ;  /* 0x0000000308007986 */ /* 0x0001e2000c101124 */
[----:B------:R-:W-:Y:S05]  /*5270*/  BRA `(.L_x_12821) ;  /* 0x000006c000007947 */ /* 0x000fea0003800000 */
.L_x_12831:
[----:B------:R-:W0:Y:S02]  /*5280*/  I2F R0, R24 ;  /* 0x0000001800007306 */ /* 0x000e240000201400 */
[----:B0-----:R-:W-:-:S05]  /*5290*/  F2FP.BF16.PACK_AB R0, RZ, R0 ;  /* 0x00000000ff00723e */ /* 0x001fca00000010ff */
[----:B------:R0:W-:Y:S01]  /*52a0*/  STG.E.U16 [R8.64], R0 ;  /* 0x0000000008007986 */ /* 0x0001e2000c101524 */
[----:B------:R-:W-:Y:S05]  /*52b0*/  BRA `(.L_x_12821) ;  /* 0x0000068000007947 */ /* 0x000fea0003800000 */
.L_x_12828:
        /* <DEDUP_REMOVED lines=10> */
.L_x_12840:
        /* <DEDUP_REMOVED lines=17> */
.L_x_12843:
[----:B------:R-:W-:-:S04]  /*5470*/  LOP3.LUT R3, R5, 0x80000000, RZ, 0xc0, !PT ;  /* 0x8000000005037812 */ /* 0x000fc800078ec0ff */
[----:B------:R-:W-:-:S04]  /*5480*/  SHF.R.U32.HI R3, RZ, 0x18, R3 ;  /* 0x00000018ff037819 */ /* 0x000fc80000011603 */
[----:B------:R-:W-:-:S04]  /*5490*/  LOP3.LUT R0, R0, R3, RZ, 0xfc, !PT ;  /* 0x0000000300007212 */ /* 0x000fc800078efcff */
[----:B------:R-:W-:Y:S02]  /*54a0*/  PRMT R4, R0, 0x7610, R4 ;  /* 0x0000761000047816 */ /* 0x000fe40000000004 */
.L_x_12842:
[----:B------:R-:W-:Y:S05]  /*54b0*/  BSYNC B0 ;  /* 0x0000000000007941 */ /* 0x000fea0003800000 */
.L_x_12841:
[----:B------:R0:W-:Y:S01]  /*54c0*/  STG.E.U8 [R8.64], R4 ;  /* 0x0000000408007986 */ /* 0x0001e2000c101124 */
[----:B------:R-:W-:Y:S05]  /*54d0*/  BRA `(.L_x_12821) ;  /* 0x0000046000007947 */ /* 0x000fea0003800000 */
.L_x_12839:
        /* <DEDUP_REMOVED lines=17> */
.L_x_12846:
[----:B------:R-:W-:-:S04]  /*55f0*/  LOP3.LUT R3, R5, 0x80000000, RZ, 0xc0, !PT ;  /* 0x8000000005037812 */ /* 0x000fc800078ec0ff */
[----:B------:R-:W-:-:S04]  /*5600*/  SHF.R.U32.HI R3, RZ, 0x18, R3 ;  /* 0x00000018ff037819 */ /* 0x000fc80000011603 */
[----:B------:R-:W-:-:S04]  /*5610*/  LOP3.LUT R0, R0, R3, RZ, 0xfc, !PT ;  /* 0x0000000300007212 */ /* 0x000fc800078efcff */
[----:B------:R-:W-:Y:S02]  /*5620*/  PRMT R4, R0, 0x7610, R4 ;  /* 0x0000761000047816 */ /* 0x000fe40000000004 */
.L_x_12845:
[----:B------:R-:W-:Y:S05]  /*5630*/  BSYNC B0 ;  /* 0x0000000000007941 */ /* 0x000fea0003800000 */
.L_x_12844:
[----:B------:R0:W-:Y:S01]  /*5640*/  STG.E.U8 [R8.64], R4 ;  /* 0x0000000408007986 */ /* 0x0001e2000c101124 */
[----:B------:R-:W-:Y:S05]  /*5650*/  BRA `(.L_x_12821) ;  /* 0x000002e000007947 */ /* 0x000fea0003800000 */
.L_x_12838:
        /* <DEDUP_REMOVED lines=22> */
.L_x_12820:
        /* <DEDUP_REMOVED lines=20> */
.L_x_12848:
[----:B------:R-:W-:-:S05]  /*5900*/  SHF.R.S32.HI R25, RZ, 0x1f, R24 ;  /* 0x0000001fff197819 */ /* 0x000fca0000011418 */
[----:B------:R0:W-:Y:S01]  /*5910*/  STG.E.64 [R8.64], R24 ;  /* 0x0000001808007986 */ /* 0x0001e2000c101b24 */
[----:B------:R-:W-:Y:S05]  /*5920*/  BRA `(.L_x_12821) ;  /* 0x0000001000007947 */ /* 0x000fea0003800000 */
.L_x_12847:
[----:B------:R0:W-:Y:S02]  /*5930*/  STG.E [R8.64], R24 ;  /* 0x0000001808007986 */ /* 0x0001e4000c101924 */
.L_x_12821:
        /* <DEDUP_REMOVED lines=21> */
.L_x_12852:
[----:B------:R0:W-:Y:S01]  /*5a90*/  STG.E.U8 [R8.64], R22 ;  /* 0x0000001608007986 */ /* 0x0001e2000c101124 */
[----:B------:R-:W-:Y:S05]  /*5aa0*/  BRA `(.L_x_12854) ;  /* 0x00000d9000007947 */ /* 0x000fea0003800000 */
.L_x_12851:
        /* <DEDUP_REMOVED lines=10> */
.L_x_12856:
[----:B------:R0:W-:Y:S01]  /*5b50*/  STG.E [R8.64], R22 ;  /* 0x0000001608007986 */ /* 0x0001e2000c101924 */
[----:B------:R-:W-:Y:S05]  /*5b60*/  BRA `(.L_x_12854) ;  /* 0x00000cd000007947 */ /* 0x000fea0003800000 */
.L_x_12855:
[----:B------:R0:W-:Y:S01]  /*5b70*/  STG.E.U16 [R8.64], R22 ;  /* 0x0000001608007986 */ /* 0x0001e2000c101524 */
[----:B------:R-:W-:Y:S05]  /*5b80*/  BRA `(.L_x_12854) ;  /* 0x00000cb000007947 */ /* 0x000fea0003800000 */
.L_x_12850:
        /* <DEDUP_REMOVED lines=9> */
.L_x_12858:
[----:B------:R-:W0:Y:S02]  /*5c20*/  I2F R0, R22 ;  /* 0x0000001600007306 */ /* 0x000e240000201400 */
[----:B0-----:R-:W-:-:S05]  /*5c30*/  F2FP.PACK_AB R0, RZ, R0 ;  /* 0x00000000ff00723e */ /* 0x001fca00000000ff */
[----:B------:R0:W-:Y:S01]  /*5c40*/  STG.E.U16 [R8.64], R0 ;  /* 0x0000000008007986 */ /* 0x0001e2000c101524 */
[----:B------:R-:W-:Y:S05]  /*5c50*/  BRA `(.L_x_12854) ;  /* 0x00000be000007947 */ /* 0x000fea0003800000 */
.L_x_12857:
        /* <DEDUP_REMOVED lines=10> */
.L_x_12860:
[----:B------:R-:W0:Y:S02]  /*5d00*/  I2F R22, R22 ;  /* 0x0000001600167306 */ /* 0x000e240000201400 */
[----:B0-----:R-:W-:-:S04]  /*5d10*/  F2FP.PACK_AB R3, RZ, R22 ;  /* 0x00000016ff03723e */ /* 0x001fc800000000ff */
[----:B------:R-:W-:-:S05]  /*5d20*/  PRMT R3, R3, 0x5410, RZ ;  /* 0x0000541003037816 */ /* 0x000fca00000000ff */
[----:B------:R0:W-:Y:S01]  /*5d30*/  STG.E [R8.64], R3 ;  /* 0x0000000308007986 */ /* 0x0001e2000c101924 */
[----:B------:R-:W-:Y:S05]  /*5d40*/  BRA `(.L_x_12854) ;  /* 0x00000af000007947 */ /* 0x000fea0003800000 */
.L_x_12859:
[----:B------:R-:W0:Y:S02]  /*5d50*/  I2F.F64 R4, R22 ;  /* 0x0000001600047312 */ /* 0x000e240000201c00 */
[----:B0-----:R0:W-:Y:S01]  /*5d60*/  STG.E.64 [R8.64], R4 ;  /* 0x0000000408007986 */ /* 0x0011e2000c101b24 */
[----:B------:R-:W-:Y:S05]  /*5d70*/  BRA `(.L_x_12854) ;  /* 0x00000ac000007947 */ /* 0x000fea0003800000 */
.L_x_12849:
        /* <DEDUP_REMOVED lines=12> */
.L_x_12863:
[----:B------:R-:W0:Y:S01]  /*5e40*/  I2F.F64 R4, R22 ;  /* 0x0000001600047312 */ /* 0x000e220000201c00 */
[----:B------:R-:W-:-:S05]  /*5e50*/  CS2R R6, SRZ ;  /* 0x0000000000067805 */ /* 0x000fca000001ff00 */
[----:B0-----:R0:W-:Y:S01]  /*5e60*/  STG.E.128 [R8.64], R4 ;  /* 0x0000000408007986 */ /* 0x0011e2000c101d24 */
[----:B------:R-:W-:Y:S05]  /*5e70*/  BRA `(.L_x_12854) ;  /* 0x000009c000007947 */ /* 0x000fea0003800000 */
.L_x_12862:
        /* <DEDUP_REMOVED lines=21> */
.L_x_12867:
[----:B------:R-:W-:Y:S05]  /*5fd0*/  BSYNC B0 ;  /* 0x0000000000007941 */ /* 0x000fea0003800000 */
.L_x_12866:
[----:B------:R-:W-:-:S05]  /*5fe0*/  LOP3.LUT R5, R0, R5, RZ, 0xfc, !PT ;  /* 0x0000000500057212 */ /* 0x000fca00078efcff */
[----:B------:R0:W-:Y:S01]  /*5ff0*/  STG.E.U8 [R8.64], R5 ;  /* 0x0000000508007986 */ /* 0x0001e2000c101124 */
[----:B------:R-:W-:Y:S05]  /*6000*/  BRA `(.L_x_12854) ;  /* 0x0000083000007947 */ /* 0x000fea0003800000 */
.L_x_12865:
        /* <DEDUP_REMOVED lines=13> */
.L_x_12869:
[----:B------:R-:W-:Y:S01]  /*60e0*/  IMAD.MOV.U32 R0, RZ, RZ, 0x7f ;  /* 0x0000007fff007424 */ /* 0x000fe200078e00ff */
[----:B------:R-:W-:-:S04]  /*60f0*/  ISETP.GT.U32.AND P0, PT, R3, 0x7f800000, PT ;  /* 0x7f8000000300780c */ /* 0x000fc80003f04070 */
[----:B------:R-:W-:-:S04]  /*6100*/  SEL R0, R0, 0x7c, P0 ;  /* 0x0000007c00007807 */ /* 0x000fc80000000000 */
.L_x_12870:
[----:B------:R-:W-:Y:S05]  /*6110*/  BSYNC B0 ;  /* 0x0000000000007941 */ /* 0x000fea0003800000 */
.L_x_12868:
[----:B------:R-:W-:-:S04]  /*6120*/  LOP3.LUT R3, R5, 0x80000000, RZ, 0xc0, !PT ;  /* 0x8000000005037812 */ /* 0x000fc800078ec0ff */
[----:B------:R-:W-:-:S04]  /*6130*/  SHF.R.U32.HI R3, RZ, 0x18, R3 ;  /* 0x00000018ff037819 */ /* 0x000fc80000011603 */
[----:B------:R-:W-:-:S05]  /*6140*/  LOP3.LUT R3, R0, R3, RZ, 0xfc, !PT ;  /* 0x0000000300037212 */ /* 0x000fca00078efcff */
[----:B------:R0:W-:Y:S01]  /*6150*/  STG.E.U8 [R8.64], R3 ;  /* 0x0000000308007986 */ /* 0x0001e2000c101124 */
[----:B------:R-:W-:Y:S05]  /*6160*/  BRA `(.L_x_12854) ;  /* 0x000006d000007947 */ /* 0x000fea0003800000 */
.L_x_12864:
[----:B------:R-:W0:Y:S02]  /*6170*/  I2F R0, R22 ;  /* 0x0000001600007306 */ /* 0x000e240000201400 */
[----:B0-----:R-:W-:-:S05]  /*6180*/  F2FP.BF16.PACK_AB R0, RZ, R0 ;  /* 0x00000000ff00723e */ /* 0x001fca00000010ff */
[----:B------:R0:W-:Y:S01]  /*6190*/  STG.E.U16 [R8.64], R0 ;  /* 0x0000000008007986 */ /* 0x0001e2000c101524 */
[----:B------:R-:W-:Y:S05]  /*61a0*/  BRA `(.L_x_12854) ;  /* 0x0000069000007947 */ /* 0x000fea0003800000 */
.L_x_12861:
        /* <DEDUP_REMOVED lines=10> */
.L_x_12873:
        /* <DEDUP_REMOVED lines=17> */
.L_x_12876:
[----:B------:R-:W-:-:S04]  /*6360*/  LOP3.LUT R3, R5, 0x80000000, RZ, 0xc0, !PT ;  /* 0x8000000005037812 */ /* 0x000fc800078ec0ff */
[----:B------:R-:W-:-:S04]  /*6370*/  SHF.R.U32.HI R3, RZ, 0x18, R3 ;  /* 0x00000018ff037819 */ /* 0x000fc80000011603 */
[----:B------:R-:W-:-:S04]  /*6380*/  LOP3.LUT R0, R0, R3, RZ, 0xfc, !PT ;  /* 0x0000000300007212 */ /* 0x000fc800078efcff */
[----:B------:R-:W-:Y:S02]  /*6390*/  PRMT R4, R0, 0x7610, R4 ;  /* 0x0000761000047816 */ /* 0x000fe40000000004 */
.L_x_12875:
[----:B------:R-:W-:Y:S05]  /*63a0*/  BSYNC B0 ;  /* 0x0000000000007941 */ /* 0x000fea0003800000 */
.L_x_12874:
[----:B------:R0:W-:Y:S01]  /*63b0*/  STG.E.U8 [R8.64], R4 ;  /* 0x0000000408007986 */ /* 0x0001e2000c101124 */
[----:B------:R-:W-:Y:S05]  /*63c0*/  BRA `(.L_x_12854) ;  /* 0x0000047000007947 */ /* 0x000fea0003800000 */
.L_x_12872:
        /* <DEDUP_REMOVED lines=17> */
.L_x_12879:
[----:B------:R-:W-:-:S04]  /*64e0*/  LOP3.LUT R3, R5, 0x80000000, RZ, 0xc0, !PT ;  /* 0x8000000005037812 */ /* 0x000fc800078ec0ff */
[----:B------:R-:W-:-:S04]  /*64f0*/  SHF.R.U32.HI R3, RZ, 0x18, R3 ;  /* 0x00000018ff037819 */ /* 0x000fc80000011603 */
[----:B------:R-:W-:-:S04]  /*6500*/  LOP3.LUT R0, R0, R3, RZ, 0xfc, !PT ;  /* 0x0000000300007212 */ /* 0x000fc800078efcff */
[----:B------:R-:W-:Y:S02]  /*6510*/  PRMT R4, R0, 0x7610, R4 ;  /* 0x0000761000047816 */ /* 0x000fe40000000004 */
.L_x_12878:
[----:B------:R-:W-:Y:S05]  /*6520*/  BSYNC B0 ;  /* 0x0000000000007941 */ /* 0x000fea0003800000 */
.L_x_12877:
[----:B------:R0:W-:Y:S01]  /*6530*/  STG.E.U8 [R8.64], R4 ;  /* 0x0000000408007986 */ /* 0x0001e2000c101124 */
[----:B------:R-:W-:Y:S05]  /*6540*/  BRA `(.L_x_12854) ;  /* 0x000002f000007947 */ /* 0x000fea0003800000 */
.L_x_12871:
        /* <DEDUP_REMOVED lines=22> */
.L_x_12853:
        /* <DEDUP_REMOVED lines=20> */
.L_x_12881:
[--C-:B------:R-:W-:Y:S01]  /*67f0*/  SHF.R.S32.HI R5, RZ, 0x1f, R22.reuse ;  /* 0x0000001fff057819 */ /* 0x100fe20000011416 */
[----:B------:R-:W-:-:S05]  /*6800*/  IMAD.MOV.U32 R4, RZ, RZ, R22 ;  /* 0x000000ffff047224 */ /* 0x000fca00078e0016 */
[----:B------:R0:W-:Y:S01]  /*6810*/  STG.E.64 [R8.64], R4 ;  /* 0x0000000408007986 */ /* 0x0001e2000c101b24 */
[----:B------:R-:W-:Y:S05]  /*6820*/  BRA `(.L_x_12854) ;  /* 0x0000001000007947 */ /* 0x000fea0003800000 */
.L_x_12880:
[----:B------:R0:W-:Y:S02]  /*6830*/  STG.E [R8.64], R22 ;  /* 0x0000001608007986 */ /* 0x0001e4000c101924 */
.L_x_12854:
[----:B------:R-:W-:Y:S02]  /*6840*/  IADD3 R23, R23, 0x80, RZ ;  /* 0x0000008017177810 */ /* 0x000fe40007ffe0ff */
.L_x_12815:
[----:B------:R-:W-:Y:S05]  /*6850*/  BSYNC B6 ;  /* 0x0000000000067941 */ /* 0x000fea0003800000 */
.L_x_12814:
        /* <DEDUP_REMOVED lines=19> */
.L_x_12885:
[----:B------:R-:W-:Y:S01]  /*6990*/  STG.E.U8 [R4.64], R2 ;  /* 0x0000000204007986 */ /* 0x000fe2000c101124 */
[----:B------:R-:W-:Y:S05]  /*69a0*/  EXIT ;  /* 0x000000000000794d */ /* 0x000fea0003800000 */
.L_x_12884:
        /* <DEDUP_REMOVED lines=9> */
.L_x_12888:
[----:B------:R-:W-:Y:S01]  /*6a40*/  STG.E [R4.64], R2 ;  /* 0x0000000204007986 */ /* 0x000fe2000c101924 */
[----:B------:R-:W-:Y:S05]  /*6a50*/  EXIT ;  /* 0x000000000000794d */ /* 0x000fea0003800000 */
.L_x_12887:
[----:B------:R-:W-:Y:S01]  /*6a60*/  STG.E.U16 [R4.64], R2 ;  /* 0x0000000204007986 */ /* 0x000fe2000c101524 */
[----:B------:R-:W-:Y:S05]  /*6a70*/  EXIT ;  /* 0x000000000000794d */ /* 0x000fea0003800000 */
.L_x_12883:
        /* <DEDUP_REMOVED lines=9> */
.L_x_12890:
[----:B------:R-:W0:Y:S02]  /*6b10*/  I2F R0, R2 ;  /* 0x0000000200007306 */ /* 0x000e240000201400 */
[----:B0-----:R-:W-:-:S05]  /*6b20*/  F2FP.PACK_AB R0, RZ, R0 ;  /* 0x00000000ff00723e */ /* 0x001fca00000000ff */
[----:B------:R-:W-:Y:S01]  /*6b30*/  STG.E.U16 [R4.64], R0 ;  /* 0x0000000004007986 */ /* 0x000fe2000c101524 */
[----:B------:R-:W-:Y:S05]  /*6b40*/  EXIT ;  /* 0x000000000000794d */ /* 0x000fea0003800000 */
.L_x_12889:
        /* <DEDUP_REMOVED lines=10> */
.L_x_12892:
[----:B------:R-:W0:Y:S02]  /*6bf0*/  I2F R2, R2 ;  /* 0x0000000200027306 */ /* 0x000e240000201400 */
[----:B0-----:R-:W-:-:S04]  /*6c00*/  F2FP.PACK_AB R3, RZ, R2 ;  /* 0x00000002ff03723e */ /* 0x001fc800000000ff */
[----:B------:R-:W-:-:S05]  /*6c10*/  PRMT R3, R3, 0x5410, RZ ;  /* 0x0000541003037816 */ /* 0x000fca00000000ff */
[----:B------:R-:W-:Y:S01]  /*6c20*/  STG.E [R4.64], R3 ;  /* 0x0000000304007986 */ /* 0x000fe2000c101924 */
[----:B------:R-:W-:Y:S05]  /*6c30*/  EXIT ;  /* 0x000000000000794d */ /* 0x000fea0003800000 */
.L_x_12891:
[----:B------:R-:W0:Y:S02]  /*6c40*/  I2F.F64 R2, R2 ;  /* 0x0000000200027312 */ /* 0x000e240000201c00 */
[----:B0-----:R-:W-:Y:S01]  /*6c50*/  STG.E.64 [R4.64], R2 ;  /* 0x0000000204007986 */ /* 0x001fe2000c101b24 */
[----:B------:R-:W-:Y:S05]  /*6c60*/  EXIT ;  /* 0x000000000000794d */ /* 0x000fea0003800000 */
.L_x_12882:
        /* <DEDUP_REMOVED lines=12> */
.L_x_12895:
[----:B------:R-:W0:Y:S01]  /*6d30*/  I2F.F64 R8, R2 ;  /* 0x0000000200087312 */ /* 0x000e220000201c00 */
[----:B------:R-:W-:-:S05]  /*6d40*/  CS2R R10, SRZ ;  /* 0x00000000000a7805 */ /* 0x000fca000001ff00 */
[----:B0-----:R-:W-:Y:S01]  /*6d50*/  STG.E.128 [R4.64], R8 ;  /* 0x0000000804007986 */ /* 0x001fe2000c101d24 */
[----:B------:R-:W-:Y:S05]  /*6d60*/  EXIT ;  /* 0x000000000000794d */ /* 0x000fea0003800000 */
.L_x_12894:
        /* <DEDUP_REMOVED lines=21> */
.L_x_12899:
[----:B------:R-:W-:Y:S05]  /*6ec0*/  BSYNC B0 ;  /* 0x0000000000007941 */ /* 0x000fea0003800000 */
.L_x_12898:
[----:B------:R-:W-:-:S05]  /*6ed0*/  LOP3.LUT R3, R0, R3, RZ, 0xfc, !PT ;  /* 0x0000000300037212 */ /* 0x000fca00078efcff */
[----:B------:R-:W-:Y:S01]  /*6ee0*/  STG.E.U8 [R4.64], R3 ;  /* 0x0000000304007986 */ /* 0x000fe2000c101124 */
[----:B------:R-:W-:Y:S05]  /*6ef0*/  EXIT ;  /* 0x000000000000794d */ /* 0x000fea0003800000 */
.L_x_12897:
        /* <DEDUP_REMOVED lines=13> */
.L_x_12901:
[----:B------:R-:W-:Y:S01]  /*6fd0*/  IMAD.MOV.U32 R0, RZ, RZ, 0x7f ;  /* 0x0000007fff007424 */ /* 0x000fe200078e00ff */
[----:B------:R-:W-:-:S04]  /*6fe0*/  ISETP.GT.U32.AND P0, PT, R3, 0x7f800000, PT ;  /* 0x7f8000000300780c */ /* 0x000fc80003f04070 */
[----:B------:R-:W-:-:S04]  /*6ff0*/  SEL R0, R0, 0x7c, P0 ;  /* 0x0000007c00007807 */ /* 0x000fc80000000000 */
.L_x_12902:
[----:B------:R-:W-:Y:S05]  /*7000*/  BSYNC B0 ;  /* 0x0000000000007941 */ /* 0x000fea0003800000 */
.L_x_12900:
[----:B------:R-:W-:-:S04]  /*7010*/  LOP3.LUT R2, R7, 0x80000000, RZ, 0xc0, !PT ;  /* 0x8000000007027812 */ /* 0x000fc800078ec0ff */
[----:B------:R-:W-:-:S04]  /*7020*/  SHF.R.U32.HI R3, RZ, 0x18, R2 ;  /* 0x00000018ff037819 */ /* 0x000fc80000011602 */
[----:B------:R-:W-:-:S05]  /*7030*/  LOP3.LUT R3, R0, R3, RZ, 0xfc, !PT ;  /* 0x0000000300037212 */ /* 0x000fca00078efcff */
[----:B------:R-:W-:Y:S01]  /*7040*/  STG.E.U8 [R4.64], R3 ;  /* 0x0000000304007986 */ /* 0x000fe2000c101124 */
[----:B------:R-:W-:Y:S05]  /*7050*/  EXIT ;  /* 0x000000000000794d */ /* 0x000fea0003800000 */
.L_x_12896:
[----:B------:R-:W0:Y:S02]  /*7060*/  I2F R0, R2 ;  /* 0x0000000200007306 */ /* 0x000e240000201400 */
[----:B0-----:R-:W-:-:S05]  /*7070*/  F2FP.BF16.PACK_AB R0, RZ, R0 ;  /* 0x00000000ff00723e */ /* 0x001fca00000010ff */
[----:B------:R-:W-:Y:S01]  /*7080*/  STG.E.U16 [R4.64], R0 ;  /* 0x0000000004007986 */ /* 0x000fe2000c101524 */
[----:B------:R-:W-:Y:S05]  /*7090*/  EXIT ;  /* 0x000000000000794d */ /* 0x000fea0003800000 */
.L_x_12893:
        /* <DEDUP_REMOVED lines=10> */
.L_x_12905:
        /* <DEDUP_REMOVED lines=17> */
.L_x_12908:
[----:B------:R-:W-:-:S04]  /*7250*/  LOP3.LUT R0, R7, 0x80000000, RZ, 0xc0, !PT ;  /* 0x8000000007007812 */ /* 0x000fc800078ec0ff */
[----:B------:R-:W-:-:S04]  /*7260*/  SHF.R.U32.HI R3, RZ, 0x18, R0 ;  /* 0x00000018ff037819 */ /* 0x000fc80000011600 */
[----:B------:R-:W-:-:S04]  /*7270*/  LOP3.LUT R2, R2, R3, RZ, 0xfc, !PT ;  /* 0x0000000302027212 */ /* 0x000fc800078efcff */
[----:B------:R-:W-:Y:S02]  /*7280*/  PRMT R0, R2, 0x7610, R0 ;  /* 0x0000761002007816 */ /* 0x000fe40000000000 */
.L_x_12907:
[----:B------:R-:W-:Y:S05]  /*7290*/  BSYNC B0 ;  /* 0x0000000000007941 */ /* 0x000fea0003800000 */
.L_x_12906:
[----:B------:R-:W-:Y:S01]  /*72a0*/  STG.E.U8 [R4.64], R0 ;  /* 0x0000000004007986 */ /* 0x000fe2000c101124 */
[----:B------:R-:W-:Y:S05]  /*72b0*/  EXIT ;  /* 0x000000000000794d */ /* 0x000fea0003800000 */
.L_x_12904:
        /* <DEDUP_REMOVED lines=17> */
.L_x_12911:
[----:B------:R-:W-:-:S04]  /*73d0*/  LOP3.LUT R0, R7, 0x80000000, RZ, 0xc0, !PT ;  /* 0x8000000007007812 */ /* 0x000fc800078ec0ff */
[----:B------:R-:W-:-:S04]  /*73e0*/  SHF.R.U32.HI R3, RZ, 0x18, R0 ;  /* 0x00000018ff037819 */ /* 0x000fc80000011600 */
[----:B------:R-:W-:-:S04]  /*73f0*/  LOP3.LUT R2, R2, R3, RZ, 0xfc, !PT ;  /* 0x0000000302027212 */ /* 0x000fc800078efcff */
[----:B------:R-:W-:Y:S02]  /*7400*/  PRMT R0, R2, 0x7610, R0 ;  /* 0x0000761002007816 */ /* 0x000fe40000000000 */
.L_x_12910:
[----:B------:R-:W-:Y:S05]  /*7410*/  BSYNC B0 ;  /* 0x0000000000007941 */ /* 0x000fea0003800000 */
.L_x_12909:
[----:B------:R-:W-:Y:S01]  /*7420*/  STG.E.U8 [R4.64], R0 ;  /* 0x0000000004007986 */ /* 0x000fe2000c101124 */
[----:B------:R-:W-:Y:S05]  /*7430*/  EXIT ;  /* 0x000000000000794d */ /* 0x000fea0003800000 */
.L_x_12903:
        /* <DEDUP_REMOVED lines=22> */
.L_x_12886:
        /* <DEDUP_REMOVED lines=20> */
.L_x_12913:
[----:B------:R-:W-:-:S05]  /*76e0*/  SHF.R.S32.HI R3, RZ, 0x1f, R2 ;  /* 0x0000001fff037819 */ /* 0x000fca0000011402 */
[----:B------:R-:W-:Y:S01]  /*76f0*/  STG.E.64 [R4.64], R2 ;  /* 0x0000000204007986 */ /* 0x000fe2000c101b24 */
[----:B------:R-:W-:Y:S05]  /*7700*/  EXIT ;  /* 0x000000000000794d */ /* 0x000fea0003800000 */
.L_x_12912:
[----:B------:R-:W-:Y:S01]  /*7710*/  STG.E [R4.64], R2 ;  /* 0x0000000204007986 */ /* 0x000fe2000c101924 */
[----:B------:R-:W-:Y:S05]  /*7720*/  EXIT ;  /* 0x000000000000794d */ /* 0x000fea0003800000 */
.L_x_12914:
        /* <DEDUP_REMOVED lines=13> */
.L_x_34150:


//--------------------- .text._ZN2at6native18elementwise_kernelILi128ELi2EZNS0_22gpu_kernel_impl_nocastIZZZNS0_21clamp_min_kernel_cudaERNS_18TensorIteratorBaseERKN3c106ScalarEENKUlvE_clEvENKUlvE1_clEvEUliE_EEvS4_RKT_EUliE_EEviT1_ --------------------------
	.section	.text._ZN2at6native18elementwise_kernelILi128ELi2EZNS0_22gpu_kernel_impl_nocastIZZZNS0_21clamp_min_kernel_cudaERNS_18TensorIteratorBaseERKN3c106ScalarEENKUlvE_clEvENKUlvE1_clEvEUliE_EEvS4_RKT_EUliE_EEviT1_,"ax",@progbits
	.sectioninfo	@"SHI_REGISTERS=12"
	.align	128
        .global         _ZN2at6native18elementwise_kernelILi128ELi2EZNS0_22gpu_kernel_impl_nocastIZZZNS0_21clamp_min_kernel_cudaERNS_18TensorIteratorBaseERKN3c106ScalarEENKUlvE_clEvENKUlvE1_clEvEUliE_EEvS4_RKT_EUliE_EEviT1_
        .type           _ZN2at6native18elementwise_kernelILi128ELi2EZNS0_22gpu_kernel_impl_nocastIZZZNS0_21clamp_min_kernel_cudaERNS_18TensorIteratorBaseERKN3c106ScalarEENKUlvE_clEvENKUlvE1_clEvEUliE_EEvS4_RKT_EUliE_EEviT1_,@function
        .size           _ZN2at6native18elementwise_kernelILi128ELi2EZNS0_22gpu_kernel_impl_nocastIZZZNS0_21clamp_min_kernel_cudaERNS_18TensorIteratorBaseERKN3c106ScalarEENKUlvE_clEvENKUlvE1_clEvEUliE_EEvS4_RKT_EUliE_EEviT1_,(.L_x_34151 - _ZN2at6native18elementwise_kernelILi128ELi2EZNS0_22gpu_kernel_impl_nocastIZZZNS0_21clamp_min_kernel_cudaERNS_18TensorIteratorBaseERKN3c106ScalarEENKUlvE_clEvENKUlvE1_clEvEUliE_EEvS4_RKT_EUliE_EEviT1_)
        .other          _ZN2at6native18elementwise_kernelILi128ELi2EZNS0_22gpu_kernel_impl_nocastIZZZNS0_21clamp_min_kernel_cudaERNS_18TensorIteratorBaseERKN3c106ScalarEENKUlvE_clEvENKUlvE1_clEvEUliE_EEvS4_RKT_EUliE_EEviT1_,@"STO_CUDA_ENTRY STV_DEFAULT"
_ZN2at6native18elementwise_kernelILi128ELi2EZNS0_22gpu_kernel_impl_nocastIZZZNS0_21clamp_min_kernel_cudaERNS_18TensorIteratorBaseERKN3c106ScalarEENKUlvE_clEvENKUlvE1_clEvEUliE_EEvS4_RKT_EUliE_EEviT1_:
.text._ZN2at6native18elementwise_kernelILi128ELi2EZNS0_22gpu_kernel_impl_nocastIZZZNS0_21clamp_min_kernel_cudaERNS_18TensorIteratorBaseERKN3c106ScalarEENKUlvE_clEvENKUlvE1_clEvEUliE_EEvS4_RKT_EUliE_EEviT1_:
        /* <DEDUP_REMOVED lines=236> */
.L_x_12917:
[----:B------:R-:W-:-:S04]  /*0ec0*/  IADD3 R4, P0, R3, c[0x0][0x368], RZ ;  /* 0x0000da0003047a10 */ /* 0x000fc80007f1e0ff */
[----:B------:R-:W-:-:S05]  /*0ed0*/  IADD3.X R5, RZ, c[0x0][0x36c], RZ, P0, !PT ;  /* 0x0000db00ff057a10 */ /* 0x000fca00007fe4ff */
[----:B------:R-:W2:Y:S01]  /*0ee0*/  LDG.E R4, [R4.64] ;  /* 0x0000000404047981 */ /* 0x000ea2000c1e1900 */
[----:B------:R-:W-:Y:S02]  /*0ef0*/  IADD3 R2, P0, R2, c[0x0][0x360], RZ ;  /* 0x0000d80002027a10 */ /* 0x000fe40007f1e0ff */
[----:B------:R-:W-:Y:S02]  /*0f00*/  IADD3 R7, R0, 0x80, RZ ;  /* 0x0000008000077810 */ /* 0x000fe40007ffe0ff */
[----:B------:R-:W-:Y:S02]  /*0f10*/  IADD3.X R3, RZ, c[0x0][0x364], RZ, P0, !PT ;  /* 0x0000d900ff037a10 */ /* 0x000fe400007fe4ff */
[----:B--2---:R-:W-:-:S05]  /*0f20*/  IMNMX R9, R4, c[0x0][0x370], !PT ;  /* 0x0000dc0004097a17 */ /* 0x004fca0007800200 */
[----:B------:R0:W-:Y:S02]  /*0f30*/  STG.E [R2.64], R9 ;  /* 0x0000000902007986 */ /* 0x0001e4000c101904 */
.L_x_12916:
[----:B------:R-:W-:Y:S05]  /*0f40*/  BSYNC B0 ;  /* 0x0000000000007941 */ /* 0x000fea0003800000 */
.L_x_12915:
        /* <DEDUP_REMOVED lines=230> */
.L_x_12918:
[----:B------:R-:W-:-:S04]  /*1db0*/  IADD3 R2, P0, R2, c[0x0][0x368], RZ ;  /* 0x0000da0002027a10 */ /* 0x000fc80007f1e0ff */
[----:B------:R-:W-:-:S05]  /*1dc0*/  IADD3.X R3, RZ, c[0x0][0x36c], RZ, P0, !PT ;  /* 0x0000db00ff037a10 */ /* 0x000fca00007fe4ff */
[----:B------:R-:W2:Y:S01]  /*1dd0*/  LDG.E R2, [R2.64] ;  /* 0x0000000402027981 */ /* 0x000ea2000c1e1900 */
[----:B------:R-:W-:-:S04]  /*1de0*/  IADD3 R4, P0, R0, c[0x0][0x360], RZ ;  /* 0x0000d80000047a10 */ /* 0x000fc80007f1e0ff */
[----:B------:R-:W-:Y:S02]  /*1df0*/  IADD3.X R5, RZ, c[0x0][0x364], RZ, P0, !PT ;  /* 0x0000d900ff057a10 */ /* 0x000fe400007fe4ff */
[----:B--2---:R-:W-:-:S05]  /*1e00*/  IMNMX R7, R2, c[0x0][0x370], !PT ;  /* 0x0000dc0002077a17 */ /* 0x004fca0007800200 */
[----:B------:R-:W-:Y:S01]  /*1e10*/  STG.E [R4.64], R7 ;  /* 0x0000000704007986 */ /* 0x000fe2000c101904 */
[----:B------:R-:W-:Y:S05]  /*1e20*/  EXIT ;  /* 0x000000000000794d */ /* 0x000fea0003800000 */
.L_x_12919:
        /* <DEDUP_REMOVED lines=13> */
.L_x_34151:


//--------------------- .text._ZN2at6native27unrolled_elementwise_kernelIZZZNS0_21clamp_min_kernel_cudaERNS_18TensorIteratorBaseERKN3c106ScalarEENKUlvE_clEvENKUlvE1_clEvEUliE_St5arrayIPcLm2EELi4E23TrivialOffsetCalculatorILi1EjESF_NS0_6memory15LoadWithoutCastENSG_16StoreWithoutCastEEEviT_T0_T2_T3_T4_T5_ --------------------------
	.section	.text._ZN2at6native27unrolled_elementwise_kernelIZZZNS0_21clamp_min_kernel_cudaERNS_18TensorIteratorBaseERKN3c106ScalarEENKUlvE_clEvENKUlvE1_clEvEUliE_St5arrayIPcLm2EELi4E23TrivialOffsetCalculatorILi1EjESF_NS0_6memory15LoadWithoutCastENSG_16StoreWithoutCastEEEviT_T0_T2_T3_T4_T5_,"ax",@progbits
	.sectioninfo	@"SHI_REGISTERS=20"
	.align	128
        .global         _ZN2at6native27unrolled_elementwise_kernelIZZZNS0_21clamp_min_kernel_cudaERNS_18TensorIteratorBaseERKN3c106ScalarEENKUlvE_clEvENKUlvE1_clEvEUliE_St5arrayIPcLm2EELi4E23TrivialOffsetCalculatorILi1EjESF_NS0_6memory15LoadWithoutCastENSG_16StoreWithoutCastEEEviT_T0_T2_T3_T4_T5_
        .type           _ZN2at6native27unrolled_elementwise_kernelIZZZNS0_21clamp_min_kernel_cudaERNS_18TensorIteratorBaseERKN3c106ScalarEENKUlvE_clEvENKUlvE1_clEvEUliE_St5arrayIPcLm2EELi4E23TrivialOffsetCalculatorILi1EjESF_NS0_6memory15LoadWithoutCastENSG_16StoreWithoutCastEEEviT_T0_T2_T3_T4_T5_,@function
        .size           _ZN2at6native27unrolled_elementwise_kernelIZZZNS0_21clamp_min_kernel_cudaERNS_18TensorIteratorBaseERKN3c106ScalarEENKUlvE_clEvENKUlvE1_clEvEUliE_St5arrayIPcLm2EELi4E23TrivialOffsetCalculatorILi1EjESF_NS0_6memory15LoadWithoutCastENSG_16StoreWithoutCastEEEviT_T0_T2_T3_T4_T5_,(.L_x_34152 - _ZN2at6native27unrolled_elementwise_kernelIZZZNS0_21clamp_min_kernel_cudaERNS_18TensorIteratorBaseERKN3c106ScalarEENKUlvE_clEvENKUlvE1_clEvEUliE_St5arrayIPcLm2EELi4E23TrivialOffsetCalculatorILi1EjESF_NS0_6memory15LoadWithoutCastENSG_16StoreWithoutCastEEEviT_T0_T2_T3_T4_T5_)
        .other          _ZN2at6native27unrolled_elementwise_kernelIZZZNS0_21clamp_min_kernel_cudaERNS_18TensorIteratorBaseERKN3c106ScalarEENKUlvE_clEvENKUlvE1_clEvEUliE_St5arrayIPcLm2EELi4E23TrivialOffsetCalculatorILi1EjESF_NS0_6memory15LoadWithoutCastENSG_16StoreWithoutCastEEEviT_T0_T2_T3_T4_T5_,@"STO_CUDA_ENTRY STV_DEFAULT"
_ZN2at6native27unrolled_elementwise_kernelIZZZNS0_21clamp_min_kernel_cudaERNS_18TensorIteratorBaseERKN3c106ScalarEENKUlvE_clEvENKUlvE1_clEvEUliE_St5arrayIPcLm2EELi4E23TrivialOffsetCalculatorILi1EjESF_NS0_6memory15LoadWithoutCastENSG_16StoreWithoutCastEEEviT_T0_T2_T3_T4_T5_:
.text._ZN2at6native27unrolled_elementwise_kernelIZZZNS0_21clamp_min_kernel_cudaERNS_18TensorIteratorBaseERKN3c106ScalarEENKUlvE_clEvENKUlvE1_clEvEUliE_St5arrayIPcLm2EELi4E23TrivialOffsetCalculatorILi1EjESF_NS0_6memory15LoadWithoutCastENSG_16StoreWithoutCastEEEviT_T0_T2_T3_T4_T5_:
        /* <DEDUP_REMOVED lines=41> */
[----:B--2---:R-:W-:-:S05]  /*0290*/  IMNMX R9, R4, c[0x0][0x168], !PT ;  /* 0x00005a0004097a17 */ /* 0x004fca0007800200 */
[----:B------:R0:W-:Y:S06]  /*02a0*/  @!P0 STG.E [R6.64], R9 ;  /* 0x0000000906008986 */ /* 0x0001ec000c101904 */
[----:B------:R-:W-:Y:S05]  /*02b0*/  @P1 BRA `(.L_x_12921) ;  /* 0x000000c000001947 */ /* 0x000fea0003800000 */
[----:B------:R-:W-:Y:S01]  /*02c0*/  LEA R4, R0, R15, 0x9 ;  /* 0x0000000f00047211 */ /* 0x000fe200078e48ff */
[----:B0-----:R-:W-:Y:S01]  /*02d0*/  IMAD.MOV.U32 R7, RZ, RZ, 0x4 ;  /* 0x00000004ff077424 */ /* 0x001fe200078e00ff */
[----:B------:R-:W-:Y:S02]  /*02e0*/  IADD3 R15, R15, 0x80, RZ ;  /* 0x000000800f0f7810 */ /* 0x000fe40007ffe0ff */
[----:B-----5:R-:W-:Y:S01]  /*02f0*/  IMNMX R9, R5, c[0x0][0x168], !PT ;  /* 0x00005a0005097a17 */ /* 0x020fe20007800200 */
[----:B------:R-:W-:Y:S01]  /*0300*/  IMAD.WIDE.U32 R4, R4, R7, c[0x0][0x178] ;  /* 0x00005e0004047625 */ /* 0x000fe200078e0007 */
[----:B------:R-:W-:-:S02]  /*0310*/  ISETP.GE.AND P0, PT, R15, R2, PT ;  /* 0x000000020f00720c */ /* 0x000fc40003f06270 */
[----:B------:R-:W-:Y:S02]  /*0320*/  IMNMX R11, R14, c[0x0][0x168], !PT ;  /* 0x00005a000e0b7a17 */ /* 0x000fe40007800200 */
[----:B------:R0:W-:Y:S09]  /*0330*/  STG.E [R4.64], R9 ;  /* 0x0000000904007986 */ /* 0x0001f2000c101904 */
[----:B------:R-:W-:-:S02]  /*0340*/  @!P0 LEA R6, R0, R15, 0x9 ;  /* 0x0000000f00068211 */ /* 0x000fc400078e48ff */
[----:B------:R-:W-:-:S03]  /*0350*/  @!P0 IADD3 R15, R15, 0x80, RZ ;  /* 0x000000800f0f8810 */ /* 0x000fc60007ffe0ff */
[----:B------:R-:W-:-:S05]  /*0360*/  @!P0 IMAD.WIDE.U32 R6, R6, R7, c[0x0][0x178] ;  /* 0x00005e0006068625 */ /* 0x000fca00078e0007 */
[----:B------:R0:W-:Y:S02]  /*0370*/  @!P0 STG.E [R6.64], R11 ;  /* 0x0000000b06008986 */ /* 0x0001e4000c101904 */
.L_x_12921:
[----:B------:R-:W-:Y:S05]  /*0380*/  BSYNC B0 ;  /* 0x0000000000007941 */ /* 0x000fea0003800000 */
.L_x_12920:
[----:B------:R-:W-:-:S13]  /*0390*/  ISETP.GE.AND P0, PT, R15, R2, PT ;  /* 0x000000020f00720c */ /* 0x000fda0003f06270 */
[----:B------:R-:W-:Y:S05]  /*03a0*/  @P0 EXIT ;  /* 0x000000000000094d */ /* 0x000fea0003800000 */
[----:B0-----:R-:W-:Y:S01]  /*03b0*/  HFMA2.MMA R7, -RZ, RZ, 0, 2.384185791015625e-07 ;  /* 0x00000004ff077435 */ /* 0x001fe200000001ff */
[----:B------:R-:W-:Y:S01]  /*03c0*/  IMAD R2, R0, 0x200, R15 ;  /* 0x0000020000027824 */ /* 0x000fe200078e020f */
[----:B-----5:R-:W-:-:S08]  /*03d0*/  IMNMX R5, R3, c[0x0][0x168], !PT ;  /* 0x00005a0003057a17 */ /* 0x020fd00007800200 */
[----:B------:R-:W-:-:S05]  /*03e0*/  IMAD.WIDE.U32 R2, R2, R7, c[0x0][0x178] ;  /* 0x00005e0002027625 */ /* 0x000fca00078e0007 */
[----:B------:R-:W-:Y:S01]  /*03f0*/  STG.E [R2.64], R5 ;  /* 0x0000000502007986 */ /* 0x000fe2000c101904 */
[----:B------:R-:W-:Y:S05]  /*0400*/  EXIT ;  /* 0x000000000000794d */ /* 0x000fea0003800000 */
.L_x_12922:
        /* <DEDUP_REMOVED lines=15> */
.L_x_34152:


//--------------------- .text._ZN2at6native29vectorized_elementwise_kernelILi2EZZZNS0_21clamp_min_kernel_cudaERNS_18TensorIteratorBaseERKN3c106ScalarEENKUlvE_clEvENKUlvE1_clEvEUliE_St5arrayIPcLm2EEEEviT0_T1_ --------------------------
	.section	.text._ZN2at6native29vectorized_elementwise_kernelILi2EZZZNS0_21clamp_min_kernel_cudaERNS_18TensorIteratorBaseERKN3c106ScalarEENKUlvE_clEvENKUlvE1_clEvEUliE_St5arrayIPcLm2EEEEviT0_T1_,"ax",@progbits
	.sectioninfo	@"SHI_REGISTERS=28"
	.align	128
        .global         _ZN2at6native29vectorized_elementwise_kernelILi2EZZZNS0_21clamp_min_kernel_cudaERNS_18TensorIteratorBaseERKN3c106ScalarEENKUlvE_clEvENKUlvE1_clEvEUliE_St5arrayIPcLm2EEEEviT0_T1_
        .type           _ZN2at6native29vectorized_elementwise_kernelILi2EZZZNS0_21clamp_min_kernel_cudaERNS_18TensorIteratorBaseERKN3c106ScalarEENKUlvE_clEvENKUlvE1_clEvEUliE_St5arrayIPcLm2EEEEviT0_T1_,@function
        .size           _ZN2at6native29vectorized_elementwise_kernelILi2EZZZNS0_21clamp_min_kernel_cudaERNS_18TensorIteratorBaseERKN3c106ScalarEENKUlvE_clEvENKUlvE1_clEvEUliE_St5arrayIPcLm2EEEEviT0_T1_,(.L_x_34153 - _ZN2at6native29vectorized_elementwise_kernelILi2EZZZNS0_21clamp_min_kernel_cudaERNS_18TensorIteratorBaseERKN3c106ScalarEENKUlvE_clEvENKUlvE1_clEvEUliE_St5arrayIPcLm2EEEEviT0_T1_)
        .other          _ZN2at6native29vectorized_elementwise_kernelILi2EZZZNS0_21clamp_min_kernel_cudaERNS_18TensorIteratorBaseERKN3c106ScalarEENKUlvE_clEvENKUlvE1_clEvEUliE_St5arrayIPcLm2EEEEviT0_T1_,@"STO_CUDA_ENTRY STV_DEFAULT"
_ZN2at6native29vectorized_elementwise_kernelILi2EZZZNS0_21clamp_min_kernel_cudaERNS_18TensorIteratorBaseERKN3c106ScalarEENKUlvE_clEvENKUlvE1_clEvEUliE_St5arrayIPcLm2EEEEviT0_T1_:
.text._ZN2at6native29vectorized_elementwise_kernelILi2EZZZNS0_21clamp_min_kernel_cudaERNS_18TensorIteratorBaseERKN3c106ScalarEENKUlvE_clEvENKUlvE1_clEvEUliE_St5arrayIPcLm2EEEEviT0_T1_:
        /* <DEDUP_REMOVED lines=17> */
[----:B--2---:R-:W-:Y:S02]  /*0110*/  IMNMX R5, R5, c[0x0][0x168], !PT ;  /* 0x00005a0005057a17 */ /* 0x004fe40007800200 */
[----:B------:R-:W-:Y:S02]  /*0120*/  IMNMX R4, R4, c[0x0][0x168], !PT ;  /* 0x00005a0004047a17 */ /* 0x000fe40007800200 */
[----:B---3--:R-:W-:Y:S02]  /*0130*/  IMNMX R7, R7, c[0x0][0x168], !PT ;  /* 0x00005a0007077a17 */ /* 0x008fe40007800200 */
[----:B------:R-:W-:Y:S01]  /*0140*/  IMNMX R6, R6, c[0x0][0x168], !PT ;  /* 0x00005a0006067a17 */ /* 0x000fe20007800200 */
[----:B------:R-:W-:Y:S01]  /*0150*/  STG.E.64 [R8.64], R4 ;  /* 0x0000000408007986 */ /* 0x000fe2000c101b04 */
[----:B----4-:R-:W-:Y:S02]  /*0160*/  IMNMX R11, R11, c[0x0][0x168], !PT ;  /* 0x00005a000b0b7a17 */ /* 0x010fe40007800200 */
[----:B------:R-:W-:Y:S01]  /*0170*/  IMNMX R10, R10, c[0x0][0x168], !PT ;  /* 0x00005a000a0a7a17 */ /* 0x000fe20007800200 */
[----:B------:R-:W-:Y:S01]  /*0180*/  STG.E.64 [R8.64+0x400], R6 ;  /* 0x0004000608007986 */ /* 0x000fe2000c101b04 */
[----:B-----5:R-:W-:-:S02]  /*0190*/  IMNMX R13, R13, c[0x0][0x168], !PT ;  /* 0x00005a000d0d7a17 */ /* 0x020fc40007800200 */
[----:B------:R-:W-:Y:S01]  /*01a0*/  IMNMX R12, R12, c[0x0][0x168], !PT ;  /* 0x00005a000c0c7a17 */ /* 0x000fe20007800200 */
[----:B------:R-:W-:Y:S04]  /*01b0*/  STG.E.64 [R8.64+0x800], R10 ;  /* 0x0008000a08007986 */ /* 0x000fe8000c101b04 */
[----:B------:R-:W-:Y:S01]  /*01c0*/  STG.E.64 [R8.64+0xc00], R12 ;  /* 0x000c000c08007986 */ /* 0x000fe2000c101b04 */
[----:B------:R-:W-:Y:S05]  /*01d0*/  EXIT ;  /* 0x000000000000794d */ /* 0x000fea0003800000 */
.L_x_12923:
        /* <DEDUP_REMOVED lines=63> */
[----:B--2---:R-:W-:Y:S02]  /*05d0*/  IMNMX R13, R13, c[0x0][0x168], !PT ;  /* 0x00005a000d0d7a17 */ /* 0x004fe40007800200 */
[----:B---3--:R-:W-:-:S05]  /*05e0*/  IMNMX R5, R14, c[0x0][0x168], !PT ;  /* 0x00005a000e057a17 */ /* 0x008fca0007800200 */
[----:B------:R0:W-:Y:S01]  /*05f0*/  @!P0 STG.E [R2.64], R5 ;  /* 0x0000000502008986 */ /* 0x0001e2000c101904 */
[----:B------:R-:W-:Y:S02]  /*0600*/  ISETP.GE.AND P0, PT, R15, R0, PT ;  /* 0x000000000f00720c */ /* 0x000fe40003f06270 */
[----:B----4-:R-:W-:Y:S02]  /*0610*/  IMNMX R9, R9, c[0x0][0x168], !PT ;  /* 0x00005a0009097a17 */ /* 0x010fe40007800200 */
[----:B------:R-:W-:Y:S02]  /*0620*/  IMNMX R16, R16, c[0x0][0x168], !PT ;  /* 0x00005a0010107a17 */ /* 0x000fe40007800200 */
[----:B------:R-:W-:Y:S02]  /*0630*/  IMNMX R12, R12, c[0x0][0x168], !PT ;  /* 0x00005a000c0c7a17 */ /* 0x000fe40007800200 */
[----:B------:R-:W-:-:S05]  /*0640*/  IMNMX R17, R17, c[0x0][0x168], !PT ;  /* 0x00005a0011117a17 */ /* 0x000fca0007800200 */
[----:B------:R-:W-:Y:S05]  /*0650*/  @P0 BRA `(.L_x_12926) ;  /* 0x000000e000000947 */ /* 0x000fea0003800000 */
[----:B0-----:R-:W-:Y:S01]  /*0660*/  IMAD.IADD R2, R8, 0x1, R15 ;  /* 0x0000000108027824 */ /* 0x001fe200078e020f */
[----:B-----5:R-:W-:Y:S01]  /*0670*/  IMNMX R5, R22, c[0x0][0x168], !PT ;  /* 0x00005a0016057a17 */ /* 0x020fe20007800200 */
        /* <DEDUP_REMOVED lines=8> */
[----:B------:R-:W-:-:S02]  /*0700*/  IMNMX R21, R21, c[0x0][0x168], !PT ;  /* 0x00005a0015157a17 */ /* 0x000fc40007800200 */
[----:B------:R-:W-:-:S06]  /*0710*/  IADD3 R15, R15, 0x80, RZ ;  /* 0x000000800f0f7810 */ /* 0x000fcc0007ffe0ff */
[----:B------:R-:W-:-:S05]  /*0720*/  IMAD.WIDE.U32 R2, R2, R3, c[0x0][0x178] ;  /* 0x00005e0002027625 */ /* 0x000fca00078e0003 */
[----:B------:R0:W-:Y:S02]  /*0730*/  STG.E [R2.64], R21 ;  /* 0x0000001502007986 */ /* 0x0001e4000c101904 */
.L_x_12926:
[----:B0-----:R-:W-:-:S13]  /*0740*/  ISETP.GE.AND P0, PT, R15, R0, PT ;  /* 0x000000000f00720c */ /* 0x001fda0003f06270 */
[----:B------:R-:W-:Y:S05]  /*0750*/  @P0 BRA `(.L_x_12928) ;  /* 0x000000c000000947 */ /* 0x000fea0003800000 */
[----:B------:R-:W-:Y:S01]  /*0760*/  IMAD.IADD R2, R8, 0x1, R15 ;  /* 0x0000000108027824 */ /* 0x000fe200078e020f */
[----:B------:R-:W-:Y:S01]  /*0770*/  IADD3 R15, R15, 0x80, RZ ;  /* 0x000000800f0f7810 */ /* 0x000fe20007ffe0ff */
[----:B------:R-:W-:-:S04]  /*0780*/  IMAD.MOV.U32 R3, RZ, RZ, 0x4 ;  /* 0x00000004ff037424 */ /* 0x000fc800078e00ff */
[----:B------:R-:W-:-:S05]  /*0790*/  IMAD.WIDE.U32 R2, R2, R3, c[0x0][0x178] ;  /* 0x00005e0002027625 */ /* 0x000fca00078e0003 */
[----:B------:R0:W-:Y:S02]  /*07a0*/  STG.E [R2.64], R13 ;  /* 0x0000000d02007986 */ /* 0x0001e4000c101904 */
.L_x_12927:
[----:B------:R-:W-:-:S13]  /*07b0*/  ISETP.GE.AND P0, PT, R15, R0, PT ;  /* 0x000000000f00720c */ /* 0x000fda0003f06270 */
[----:B------:R-:W-:Y:S05]  /*07c0*/  @P0 BRA `(.L_x_12929) ;  /* 0x000000d000000947 */ /* 0x000fea0003800000 */
[----:B0-----:R-:W-:Y:S01]  /*07d0*/  MOV R3, 0x4 ;  /* 0x0000000400037802 */ /* 0x001fe20000000f00 */
[----:B------:R-:W-:Y:S01]  /*07e0*/  IMAD.IADD R2, R8, 0x1, R15 ;  /* 0x0000000108027824 */ /* 0x000fe200078e020f */
[----:B------:R-:W-:-:S03]  /*07f0*/  IADD3 R15, R15, 0x80, RZ ;  /* 0x000000800f0f7810 */ /* 0x000fc60007ffe0ff */
[----:B------:R-:W-:-:S05]  /*0800*/  IMAD.WIDE.U32 R2, R2, R3, c[0x0][0x178] ;  /* 0x00005e0002027625 */ /* 0x000fca00078e0003 */
[----:B------:R0:W-:Y:S02]  /*0810*/  STG.E [R2.64], R16 ;  /* 0x0000001002007986 */ /* 0x0001e4000c101904 */
.L_x_12928:
        /* <DEDUP_REMOVED lines=8> */
.L_x_12929:
[----:B------:R-:W-:Y:S05]  /*08a0*/  BSYNC B1 ;  /* 0x0000000000017941 */ /* 0x000fea0003800000 */
.L_x_12925:
[----:B------:R-:W-:-:S13]  /*08b0*/  ISETP.GE.AND P0, PT, R15, R0, PT ;  /* 0x000000000f00720c */ /* 0x000fda0003f06270 */
[----:B0-----:R-:W-:Y:S01]  /*08c0*/  @!P0 MOV R3, 0x4 ;  /* 0x0000000400038802 */ /* 0x001fe20000000f00 */
[----:B------:R-:W-:Y:S01]  /*08d0*/  @!P0 IMAD.IADD R2, R8, 0x1, R15 ;  /* 0x0000000108028824 */ /* 0x000fe200078e020f */
[----:B------:R-:W-:-:S03]  /*08e0*/  @!P0 IADD3 R15, R15, 0x80, RZ ;  /* 0x000000800f0f8810 */ /* 0x000fc60007ffe0ff */
[----:B------:R-:W-:-:S05]  /*08f0*/  @!P0 IMAD.WIDE.U32 R2, R2, R3, c[0x0][0x178] ;  /* 0x00005e0002028625 */ /* 0x000fca00078e0003 */
[----:B------:R0:W-:Y:S02]  /*0900*/  @!P0 STG.E [R2.64], R12 ;  /* 0x0000000c02008986 */ /* 0x0001e4000c101904 */
.L_x_12930:
[----:B------:R-:W-:Y:S05]  /*0910*/  BSYNC B0 ;  /* 0x0000000000007941 */ /* 0x000fea0003800000 */
.L_x_12924:
        /* <DEDUP_REMOVED lines=8> */
.L_x_12931:
        /* <DEDUP_REMOVED lines=14> */
.L_x_34153:


//--------------------- .text._ZN2at6native29vectorized_elementwise_kernelILi4EZZZNS0_21clamp_min_kernel_cudaERNS_18TensorIteratorBaseERKN3c106ScalarEENKUlvE_clEvENKUlvE1_clEvEUliE_St5arrayIPcLm2EEEEviT0_T1_ --------------------------
	.section	.text._ZN2at6native29vectorized_elementwise_kernelILi4EZZZNS0_21clamp_min_kernel_cudaERNS_18TensorIteratorBaseERKN3c106ScalarEENKUlvE_clEvENKUlvE1_clEvEUliE_St5arrayIPcLm2EEEEviT0_T1_,"ax",@progbits
	.sectioninfo	@"SHI_REGISTERS=28"
	.align	128
        .global         _ZN2at6native29vectorized_elementwise_kernelILi4EZZZNS0_21clamp_min_kernel_cudaERNS_18TensorIteratorBaseERKN3c106ScalarEENKUlvE_clEvENKUlvE1_clEvEUliE_St5arrayIPcLm2EEEEviT0_T1_
        .type           _ZN2at6native29vectorized_elementwise_kernelILi4EZZZNS0_21clamp_min_kernel_cudaERNS_18TensorIteratorBaseERKN3c106ScalarEENKUlvE_clEvENKUlvE1_clEvEUliE_St5arrayIPcLm2EEEEviT0_T1_,@function
        .size           _ZN2at6native29vectorized_elementwise_kernelILi4EZZZNS0_21clamp_min_kernel_cudaERNS_18TensorIteratorBaseERKN3c106ScalarEENKUlvE_clEvENKUlvE1_clEvEUliE_St5arrayIPcLm2EEEEviT0_T1_,(.L_x_34154 - _ZN2at6native29vectorized_elementwise_kernelILi4EZZZNS0_21clamp_min_kernel_cudaERNS_18TensorIteratorBaseERKN3c106ScalarEENKUlvE_clEvENKUlvE1_clEvEUliE_St5arrayIPcLm2EEEEviT0_T1_)
        .other          _ZN2at6native29vectorized_elementwise_kernelILi4EZZZNS0_21clamp_min_kernel_cudaERNS_18TensorIteratorBaseERKN3c106ScalarEENKUlvE_clEvENKUlvE1_clEvEUliE_St5arrayIPcLm2EEEEviT0_T1_,@"STO_CUDA_ENTRY STV_DEFAULT"
_ZN2at6native29vectorized_elementwise_kernelILi4EZZZNS0_21clamp_min_kernel_cudaERNS_18TensorIteratorBaseERKN3c106ScalarEENKUlvE_clEvENKUlvE1_clEvEUliE_St5arrayIPcLm2EEEEviT0_T1_:
.text._ZN2at6native29vectorized_elementwise_kernelILi4EZZZNS0_21clamp_min_kernel_cudaERNS_18TensorIteratorBaseERKN3c106ScalarEENKUlvE_clEvENKUlvE1_clEvEUliE_St5arrayIPcLm2EEEEviT0_T1_:
        /* <DEDUP_REMOVED lines=15> */
[----:B--2---:R-:W-:Y:S02]  /*00f0*/  IMNMX R7, R7, c[0x0][0x168], !PT ;  /* 0x00005a0007077a17 */ /* 0x004fe40007800200 */
[----:B------:R-:W-:Y:S02]  /*0100*/  IMNMX R6, R6, c[0x0][0x168], !PT ;  /* 0x00005a0006067a17 */ /* 0x000fe40007800200 */
[----:B------:R-:W-:Y:S02]  /*0110*/  IMNMX R5, R5, c[0x0][0x168], !PT ;  /* 0x00005a0005057a17 */ /* 0x000fe40007800200 */
[----:B------:R-:W-:Y:S02]  /*0120*/  IMNMX R4, R4, c[0x0][0x168], !PT ;  /* 0x00005a0004047a17 */ /* 0x000fe40007800200 */
[----:B---3--:R-:W-:Y:S02]  /*0130*/  IMNMX R11, R11, c[0x0][0x168], !PT ;  /* 0x00005a000b0b7a17 */ /* 0x008fe40007800200 */
[----:B------:R-:W-:Y:S01]  /*0140*/  IMNMX R10, R10, c[0x0][0x168], !PT ;  /* 0x00005a000a0a7a17 */ /* 0x000fe20007800200 */
[----:B------:R-:W-:Y:S01]  /*0150*/  STG.E.128 [R12.64], R4 ;  /* 0x000000040c007986 */ /* 0x000fe2000c101d04 */
[----:B------:R-:W-:-:S02]  /*0160*/  IMNMX R9, R9, c[0x0][0x168], !PT ;  /* 0x00005a0009097a17 */ /* 0x000fc40007800200 */
[----:B------:R-:W-:-:S05]  /*0170*/  IMNMX R8, R8, c[0x0][0x168], !PT ;  /* 0x00005a0008087a17 */ /* 0x000fca0007800200 */
[----:B------:R-:W-:Y:S01]  /*0180*/  STG.E.128 [R12.64+0x800], R8 ;  /* 0x000800080c007986 */ /* 0x000fe2000c101d04 */
[----:B------:R-:W-:Y:S05]  /*0190*/  EXIT ;  /* 0x000000000000794d */ /* 0x000fea0003800000 */
.L_x_12932:
        /* <DEDUP_REMOVED lines=86> */
.L_x_12935:
[----:B0-----:R-:W-:-:S13]  /*0700*/  ISETP.GE.AND P0, PT, R15, R8, PT ;  /* 0x000000080f00720c */ /* 0x001fda0003f06270 */
[----:B------:R-:W-:Y:S05]  /*0710*/  @P0 BRA `(.L_x_12937) ;  /* 0x000000c000000947 */ /* 0x000fea0003800000 */
[----:B------:R-:W-:Y:S01]  /*0720*/  IMAD.IADD R2, R0, 0x1, R15 ;  /* 0x0000000100027824 */ /* 0x000fe200078e020f */
[----:B------:R-:W-:Y:S01]  /*0730*/  IADD3 R15, R15, 0x80, RZ ;  /* 0x000000800f0f7810 */ /* 0x000fe20007ffe0ff */
[----:B------:R-:W-:-:S04]  /*0740*/  IMAD.MOV.U32 R3, RZ, RZ, 0x4 ;  /* 0x00000004ff037424 */ /* 0x000fc800078e00ff */
[----:B------:R-:W-:-:S05]  /*0750*/  IMAD.WIDE.U32 R2, R2, R3, c[0x0][0x178] ;  /* 0x00005e0002027625 */ /* 0x000fca00078e0003 */
[----:B------:R0:W-:Y:S02]  /*0760*/  STG.E [R2.64], R13 ;  /* 0x0000000d02007986 */ /* 0x0001e4000c101904 */
.L_x_12936:
[----:B------:R-:W-:-:S13]  /*0770*/  ISETP.GE.AND P0, PT, R15, R8, PT ;  /* 0x000000080f00720c */ /* 0x000fda0003f06270 */
[----:B------:R-:W-:Y:S05]  /*0780*/  @P0 BRA `(.L_x_12938) ;  /* 0x000000d000000947 */ /* 0x000fea0003800000 */
[----:B0-----:R-:W-:Y:S01]  /*0790*/  MOV R3, 0x4 ;  /* 0x0000000400037802 */ /* 0x001fe20000000f00 */
[----:B------:R-:W-:Y:S01]  /*07a0*/  IMAD.IADD R2, R0, 0x1, R15 ;  /* 0x0000000100027824 */ /* 0x000fe200078e020f */
[----:B------:R-:W-:-:S03]  /*07b0*/  IADD3 R15, R15, 0x80, RZ ;  /* 0x000000800f0f7810 */ /* 0x000fc60007ffe0ff */
[----:B------:R-:W-:-:S05]  /*07c0*/  IMAD.WIDE.U32 R2, R2, R3, c[0x0][0x178] ;  /* 0x00005e0002027625 */ /* 0x000fca00078e0003 */
[----:B------:R0:W-:Y:S02]  /*07d0*/  STG.E [R2.64], R16 ;  /* 0x0000001002007986 */ /* 0x0001e4000c101904 */
.L_x_12937:
        /* <DEDUP_REMOVED lines=8> */
.L_x_12938:
[----:B------:R-:W-:Y:S05]  /*0860*/  BSYNC B1 ;  /* 0x0000000000017941 */ /* 0x000fea0003800000 */
.L_x_12934:
[----:B------:R-:W-:-:S13]  /*0870*/  ISETP.GE.AND P0, PT, R15, R8, PT ;  /* 0x000000080f00720c */ /* 0x000fda0003f06270 */
[----:B0-----:R-:W-:Y:S01]  /*0880*/  @!P0 MOV R3, 0x4 ;  /* 0x0000000400038802 */ /* 0x001fe20000000f00 */
[----:B------:R-:W-:Y:S01]  /*0890*/  @!P0 IMAD.IADD R2, R0, 0x1, R15 ;  /* 0x0000000100028824 */ /* 0x000fe200078e020f */
[----:B------:R-:W-:-:S03]  /*08a0*/  @!P0 IADD3 R15, R15, 0x80, RZ ;  /* 0x000000800f0f8810 */ /* 0x000fc60007ffe0ff */
[----:B------:R-:W-:-:S05]  /*08b0*/  @!P0 IMAD.WIDE.U32 R2, R2, R3, c[0x0][0x178] ;  /* 0x00005e0002028625 */ /* 0x000fca00078e0003 */
[----:B------:R0:W-:Y:S02]  /*08c0*/  @!P0 STG.E [R2.64], R12 ;  /* 0x0000000c02008986 */ /* 0x0001e4000c101904 */
.L_x_12939:
[----:B------:R-:W-:Y:S05]  /*08d0*/  BSYNC B0 ;  /* 0x0000000000007941 */ /* 0x000fea0003800000 */
.L_x_12933:
        /* <DEDUP_REMOVED lines=8> */
.L_x_12940:
        /* <DEDUP_REMOVED lines=10> */
.L_x_34154:


//--------------------- .text._ZN2at6native29vectorized_elementwise_kernelILi8EZZZNS0_21clamp_min_kernel_cudaERNS_18TensorIteratorBaseERKN3c106ScalarEENKUlvE_clEvENKUlvE1_clEvEUliE_St5arrayIPcLm2EEEEviT0_T1_ --------------------------
	.section	.text._ZN2at6native29vectorized_elementwise_kernelILi8EZZZNS0_21clamp_min_kernel_cudaERNS_18TensorIteratorBaseERKN3c106ScalarEENKUlvE_clEvENKUlvE1_clEvEUliE_St5arrayIPcLm2EEEEviT0_T1_,"ax",@progbits
	.sectioninfo	@"SHI_REGISTERS=4"
	.align	128
        .global         _ZN2at6native29vectorized_elementwise_kernelILi8EZZZNS0_21clamp_min_kernel_cudaERNS_18TensorIteratorBaseERKN3c106ScalarEENKUlvE_clEvENKUlvE1_clEvEUliE_St5arrayIPcLm2EEEEviT0_T1_
        .type           _ZN2at6native29vectorized_elementwise_kernelILi8EZZZNS0_21clamp_min_kernel_cudaERNS_18TensorIteratorBaseERKN3c106ScalarEENKUlvE_clEvENKUlvE1_clEvEUliE_St5arrayIPcLm2EEEEviT0_T1_,@function
        .size           _ZN2at6native29vectorized_elementwise_kernelILi8EZZZNS0_21clamp_min_kernel_cudaERNS_18TensorIteratorBaseERKN3c106ScalarEENKUlvE_clEvENKUlvE1_clEvEUliE_St5arrayIPcLm2EEEEviT0_T1_,(.L_x_34155 - _ZN2at6native29vectorized_elementwise_kernelILi8EZZZNS0_21clamp_min_kernel_cudaERNS_18TensorIteratorBaseERKN3c106ScalarEENKUlvE_clEvENKUlvE1_clEvEUliE_St5arrayIPcLm2EEEEviT0_T1_)
        .other          _ZN2at6native29vectorized_elementwise_kernelILi8EZZZNS0_21clamp_min_kernel_cudaERNS_18TensorIteratorBaseERKN3c106ScalarEENKUlvE_clEvENKUlvE1_clEvEUliE_St5arrayIPcLm2EEEEviT0_T1_,@"STO_CUDA_ENTRY STV_DEFAULT"
_ZN2at6native29vectorized_elementwise_kernelILi8EZZZNS0_21clamp_min_kernel_cudaERNS_18TensorIteratorBaseERKN3c106ScalarEENKUlvE_clEvENKUlvE1_clEvEUliE_St5arrayIPcLm2EEEEviT0_T1_:
.text._ZN2at6native29vectorized_elementwise_kernelILi8EZZZNS0_21clamp_min_kernel_cudaERNS_18TensorIteratorBaseERKN3c106ScalarEENKUlvE_clEvENKUlvE1_clEvEUliE_St5arrayIPcLm2EEEEviT0_T1_:
[----:B------:R-:W-:Y:S02]  /*0000*/  MOV R1, c[0x0][0x28] ;  /* 0x00000a0000017a02 */ /* 0x000fe40000000f00 */
[----:B------:R-:W-:Y:S05]  /*0010*/  EXIT ;  /* 0x000000000000794d */ /* 0x000fea0003800000 */
.L_x_12941:
        /* <DEDUP_REMOVED lines=14> */
.L_x_34155:


//--------------------- .text._ZN2at6native18elementwise_kernelILi128ELi4EZNS0_15gpu_kernel_implIZZZNS0_21clamp_min_kernel_cudaERNS_18TensorIteratorBaseERKN3c106ScalarEENKUlvE_clEvENKUlvE0_clEvEUlaE_EEvS4_RKT_EUliE_EEviT1_ --------------------------
	.section	.text._ZN2at6native18elementwise_kernelILi128ELi4EZNS0_15gpu_kernel_implIZZZNS0_21clamp_min_kernel_cudaERNS_18TensorIteratorBaseERKN3c106ScalarEENKUlvE_clEvENKUlvE0_clEvEUlaE_EEvS4_RKT_EUliE_EEviT1_,"ax",@progbits
	.sectioninfo	@"SHI_REGISTERS=26"
	.align	128
        .global         _ZN2at6native18elementwise_kernelILi128ELi4EZNS0_15gpu_kernel_implIZZZNS0_21clamp_min_kernel_cudaERNS_18TensorIteratorBaseERKN3c106ScalarEENKUlvE_clEvENKUlvE0_clEvEUlaE_EEvS4_RKT_EUliE_EEviT1_
        .type           _ZN2at6native18elementwise_kernelILi128ELi4EZNS0_15gpu_kernel_implIZZZNS0_21clamp_min_kernel_cudaERNS_18TensorIteratorBaseERKN3c106ScalarEENKUlvE_clEvENKUlvE0_clEvEUlaE_EEvS4_RKT_EUliE_EEviT1_,@function
        .size           _ZN2at6native18elementwise_kernelILi128ELi4EZNS0_15gpu_kernel_implIZZZNS0_21clamp_min_kernel_cudaERNS_18TensorIteratorBaseERKN3c106ScalarEENKUlvE_clEvENKUlvE0_clEvEUlaE_EEvS4_RKT_EUliE_EEviT1_,(.L_x_34156 - _ZN2at6native18elementwise_kernelILi128ELi4EZNS0_15gpu_kernel_implIZZZNS0_21clamp_min_kernel_cudaERNS_18TensorIteratorBaseERKN3c106ScalarEENKUlvE_clEvENKUlvE0_clEvEUlaE_EEvS4_RKT_EUliE_EEviT1_)
        .other          _ZN2at6native18elementwise_kernelILi128ELi4EZNS0_15gpu_kernel_implIZZZNS0_21clamp_min_kernel_cudaERNS_18TensorIteratorBaseERKN3c106ScalarEENKUlvE_clEvENKUlvE0_clEvEUlaE_EEvS4_RKT_EUliE_EEviT1_,@"STO_CUDA_ENTRY STV_DEFAULT"
_ZN2at6native18elementwise_kernelILi128ELi4EZNS0_15gpu_kernel_implIZZZNS0_21clamp_min_kernel_cudaERNS_18TensorIteratorBaseERKN3c106ScalarEENKUlvE_clEvENKUlvE0_clEvEUlaE_EEvS4_RKT_EUliE_EEviT1_:
.text._ZN2at6native18elementwise_kernelILi128ELi4EZNS0_15gpu_kernel_implIZZZNS0_21clamp_min_kernel_cudaERNS_18TensorIteratorBaseERKN3c106ScalarEENKUlvE_clEvENKUlvE0_clEvEUlaE_EEvS4_RKT_EUliE_EEviT1_:
        /* <DEDUP_REMOVED lines=238> */
.L_x_12944:
        /* <DEDUP_REMOVED lines=18> */
.L_x_12948:
[----:B------:R0:W5:Y:S01]  /*1000*/  LDG.E.U8 R0, [R2.64] ;  /* 0x0000002402007981 */ /* 0x000162000c1e1100 */
[----:B------:R-:W-:Y:S05]  /*1010*/  BRA `(.L_x_12950) ;  /* 0x00000d7000007947 */ /* 0x000fea0003800000 */
.L_x_12947:
        /* <DEDUP_REMOVED lines=8> */
.L_x_12952:
[----:B------:R0:W5:Y:S01]  /*10a0*/  LDG.E.U8 R0, [R2.64] ;  /* 0x0000002402007981 */ /* 0x000162000c1e1100 */
[----:B------:R-:W-:Y:S05]  /*10b0*/  BRA `(.L_x_12950) ;  /* 0x00000cd000007947 */ /* 0x000fea0003800000 */
.L_x_12951:
[----:B------:R0:W5:Y:S01]  /*10c0*/  LDG.E.U16 R0, [R2.64] ;  /* 0x0000002402007981 */ /* 0x000162000c1e1500 */
[----:B------:R-:W-:Y:S05]  /*10d0*/  BRA `(.L_x_12950) ;  /* 0x00000cb000007947 */ /* 0x000fea0003800000 */
.L_x_12946:
        /* <DEDUP_REMOVED lines=9> */
.L_x_12954:
[----:B------:R-:W2:Y:S02]  /*1170*/  LDG.E.U16 R4, [R2.64] ;  /* 0x0000002402047981 */ /* 0x000ea4000c1e1500 */
[----:B--2---:R-:W-:-:S06]  /*1180*/  HADD2.F32 R4, -RZ, R4.H0_H0 ;  /* 0x20000004ff047230 */ /* 0x004fcc0000004100 */
[----:B------:R-:W0:Y:S02]  /*1190*/  F2I.FTZ.TRUNC.NTZ R4, R4 ;  /* 0x0000000400047305 */ /* 0x000e24000021f100 */
[----:B0-----:R-:W-:Y:S01]  /*11a0*/  PRMT R0, R4, 0x7610, R0 ;  /* 0x0000761004007816 */ /* 0x001fe20000000000 */
[----:B------:R-:W-:Y:S05]  /*11b0*/  BRA `(.L_x_12950) ;  /* 0x00000bd000007947 */ /* 0x000fea0003800000 */
.L_x_12953:
        /* <DEDUP_REMOVED lines=9> */
.L_x_12956:
[----:B------:R-:W2:Y:S02]  /*1250*/  LDG.E.U16 R2, [R2.64] ;  /* 0x0000002402027981 */ /* 0x000ea4000c1e1500 */
[----:B--2---:R-:W-:-:S06]  /*1260*/  HADD2.F32 R4, -RZ, R2.H0_H0 ;  /* 0x20000002ff047230 */ /* 0x004fcc0000004100 */
[----:B------:R-:W0:Y:S02]  /*1270*/  F2I.FTZ.TRUNC.NTZ R4, R4 ;  /* 0x0000000400047305 */ /* 0x000e24000021f100 */
[----:B0-----:R-:W-:Y:S01]  /*1280*/  PRMT R0, R4, 0x7610, R0 ;  /* 0x0000761004007816 */ /* 0x001fe20000000000 */
[----:B------:R-:W-:Y:S05]  /*1290*/  BRA `(.L_x_12950) ;  /* 0x00000af000007947 */ /* 0x000fea0003800000 */
.L_x_12955:
[----:B------:R-:W2:Y:S02]  /*12a0*/  LDG.E.64 R2, [R2.64] ;  /* 0x0000002402027981 */ /* 0x000ea4000c1e1b00 */
[----:B--2---:R0:W1:Y:S01]  /*12b0*/  F2I.F64.TRUNC R0, R2 ;  /* 0x0000000200007311 */ /* 0x004062000030d100 */
[----:B------:R-:W-:Y:S05]  /*12c0*/  BRA `(.L_x_12950) ;  /* 0x00000ac000007947 */ /* 0x000fea0003800000 */
.L_x_12945:
        /* <DEDUP_REMOVED lines=12> */
.L_x_12959:
[----:B------:R-:W2:Y:S02]  /*1390*/  LDG.E.64 R2, [R2.64] ;  /* 0x0000002402027981 */ /* 0x000ea4000c1e1b00 */
[----:B--2---:R0:W1:Y:S01]  /*13a0*/  F2I.F64.TRUNC R0, R2 ;  /* 0x0000000200007311 */ /* 0x004062000030d100 */
[----:B------:R-:W-:Y:S05]  /*13b0*/  BRA `(.L_x_12950) ;  /* 0x000009d000007947 */ /* 0x000fea0003800000 */
.L_x_12958:
        /* <DEDUP_REMOVED lines=28> */
.L_x_12961:
        /* <DEDUP_REMOVED lines=15> */
.L_x_12960:
[----:B------:R-:W2:Y:S02]  /*1670*/  LDG.E.U16 R2, [R2.64] ;  /* 0x0000002402027981 */ /* 0x000ea4000c1e1500 */
[----:B--2---:R-:W-:-:S04]  /*1680*/  PRMT R2, RZ, 0x5410, R2 ;  /* 0x00005410ff027816 */ /* 0x004fc80000000002 */
[----:B------:R0:W1:Y:S01]  /*1690*/  F2I.FTZ.TRUNC.NTZ R0, R2 ;  /* 0x0000000200007305 */ /* 0x000062000021f100 */
[----:B------:R-:W-:Y:S05]  /*16a0*/  BRA `(.L_x_12950) ;  /* 0x000006e000007947 */ /* 0x000fea0003800000 */
.L_x_12957:
        /* <DEDUP_REMOVED lines=10> */
.L_x_12964:
        /* <DEDUP_REMOVED lines=21> */
.L_x_12968:
[----:B------:R-:W-:Y:S05]  /*18a0*/  BSYNC B1 ;  /* 0x0000000000017941 */ /* 0x000fea0003800000 */
.L_x_12967:
[----:B------:R-:W-:Y:S01]  /*18b0*/  IMAD.SHL.U32 R2, R2, 0x100000, RZ ;  /* 0x0010000002027824 */ /* 0x000fe200078e00ff */
[----:B------:R-:W-:-:S04]  /*18c0*/  LEA R3, R0, 0x3b800000, 0x17 ;  /* 0x3b80000000037811 */ /* 0x000fc800078eb8ff */
[----:B------:R-:W-:Y:S02]  /*18d0*/  LOP3.LUT R4, R3, R2, R4, 0xfe, !PT ;  /* 0x0000000203047212 */ /* 0x000fe400078efe04 */
.L_x_12966:
[----:B------:R-:W-:Y:S05]  /*18e0*/  BSYNC B0 ;  /* 0x0000000000007941 */ /* 0x000fea0003800000 */
.L_x_12965:
[----:B------:R-:W0:Y:S02]  /*18f0*/  F2I.FTZ.TRUNC.NTZ R4, R4 ;  /* 0x0000000400047305 */ /* 0x000e24000021f100 */
[----:B0-----:R-:W-:Y:S01]  /*1900*/  PRMT R0, R4, 0x7610, R0 ;  /* 0x0000761004007816 */ /* 0x001fe20000000000 */
[----:B------:R-:W-:Y:S05]  /*1910*/  BRA `(.L_x_12950) ;  /* 0x0000047000007947 */ /* 0x000fea0003800000 */
.L_x_12963:
        /* <DEDUP_REMOVED lines=21> */
.L_x_12972:
[----:B------:R-:W-:Y:S05]  /*1a70*/  BSYNC B1 ;  /* 0x0000000000017941 */ /* 0x000fea0003800000 */
.L_x_12971:
[----:B------:R-:W-:Y:S01]  /*1a80*/  IMAD.SHL.U32 R2, R2, 0x200000, RZ ;  /* 0x0020000002027824 */ /* 0x000fe200078e00ff */
[----:B------:R-:W-:-:S04]  /*1a90*/  LEA R3, R0, 0x37800000, 0x17 ;  /* 0x3780000000037811 */ /* 0x000fc800078eb8ff */
[----:B------:R-:W-:Y:S02]  /*1aa0*/  LOP3.LUT R4, R3, R2, R4, 0xfe, !PT ;  /* 0x0000000203047212 */ /* 0x000fe400078efe04 */
.L_x_12970:
[----:B------:R-:W-:Y:S05]  /*1ab0*/  BSYNC B0 ;  /* 0x0000000000007941 */ /* 0x000fea0003800000 */
.L_x_12969:
[----:B------:R-:W0:Y:S02]  /*1ac0*/  F2I.FTZ.TRUNC.NTZ R4, R4 ;  /* 0x0000000400047305 */ /* 0x000e24000021f100 */
[----:B0-----:R-:W-:Y:S01]  /*1ad0*/  PRMT R0, R4, 0x7610, R0 ;  /* 0x0000761004007816 */ /* 0x001fe20000000000 */
[----:B------:R-:W-:Y:S05]  /*1ae0*/  BRA `(.L_x_12950) ;  /* 0x000002a000007947 */ /* 0x000fea0003800000 */
.L_x_12962:
        /* <DEDUP_REMOVED lines=14> */
.L_x_12976:
[----:B------:R-:W-:Y:S05]  /*1bd0*/  BSYNC B0 ;  /* 0x0000000000007941 */ /* 0x000fea0003800000 */
.L_x_12975:
[----:B------:R-:W0:Y:S02]  /*1be0*/  F2I.FTZ.TRUNC.NTZ R4, R4 ;  /* 0x0000000400047305 */ /* 0x000e24000021f100 */
[----:B0-----:R-:W-:Y:S01]  /*1bf0*/  PRMT R0, R4, 0x7610, R0 ;  /* 0x0000761004007816 */ /* 0x001fe20000000000 */
[----:B------:R-:W-:Y:S05]  /*1c00*/  BRA `(.L_x_12950) ;  /* 0x0000018000007947 */ /* 0x000fea0003800000 */
.L_x_12949:
        /* <DEDUP_REMOVED lines=21> */
.L_x_12974:
[----:B------:R0:W5:Y:S01]  /*1d60*/  LDG.E.U8 R0, [R2.64] ;  /* 0x0000002402007981 */ /* 0x000162000c1e1100 */
[----:B------:R-:W-:Y:S05]  /*1d70*/  BRA `(.L_x_12950) ;  /* 0x0000001000007947 */ /* 0x000fea0003800000 */
.L_x_12973:
[----:B------:R0:W5:Y:S02]  /*1d80*/  LDG.E.U8 R0, [R2.64] ;  /* 0x0000002402007981 */ /* 0x000164000c1e1100 */
.L_x_12950:
[----:B0-----:R-:W0:Y:S01]  /*1d90*/  LDC.U8 R3, c[0x0][0x380] ;  /* 0x0000e000ff037b82 */ /* 0x001e220000000000 */
[----:B-1---5:R-:W-:Y:S01]  /*1da0*/  LOP3.LUT R0, R0, 0xffff, RZ, 0xc0, !PT ;  /* 0x0000ffff00007812 */ /* 0x022fe200078ec0ff */
[----:B------:R-:W-:-:S03]  /*1db0*/  ULDC.S8 UR4, c[0x0][0x370] ;  /* 0x0000dc0000047ab9 */ /* 0x000fc60000000200 */
[----:B------:R-:W-:-:S04]  /*1dc0*/  PRMT R0, R0, 0x8880, RZ ;  /* 0x0000888000007816 */ /* 0x000fc800000000ff */
        /* <DEDUP_REMOVED lines=14> */
.L_x_12980:
[----:B------:R0:W-:Y:S01]  /*1eb0*/  STG.E.U8 [R16.64], R5 ;  /* 0x0000000510007986 */ /* 0x0001e2000c101124 */
[----:B------:R-:W-:Y:S05]  /*1ec0*/  BRA `(.L_x_12982) ;  /* 0x00000da000007947 */ /* 0x000fea0003800000 */
.L_x_12979:
        /* <DEDUP_REMOVED lines=10> */
.L_x_12984:
[----:B------:R0:W-:Y:S01]  /*1f70*/  STG.E [R16.64], R5 ;  /* 0x0000000510007986 */ /* 0x0001e2000c101924 */
[----:B------:R-:W-:Y:S05]  /*1f80*/  BRA `(.L_x_12982) ;  /* 0x00000ce000007947 */ /* 0x000fea0003800000 */
.L_x_12983:
[----:B------:R0:W-:Y:S01]  /*1f90*/  STG.E.U16 [R16.64], R5 ;  /* 0x0000000510007986 */ /* 0x0001e2000c101524 */
[----:B------:R-:W-:Y:S05]  /*1fa0*/  BRA `(.L_x_12982) ;  /* 0x00000cc000007947 */ /* 0x000fea0003800000 */
.L_x_12978:
        /* <DEDUP_REMOVED lines=9> */
.L_x_12986:
[----:B------:R-:W0:Y:S02]  /*2040*/  I2F.S16 R0, R5 ;  /* 0x0000000500007306 */ /* 0x000e240000101400 */
[----:B0-----:R-:W-:-:S05]  /*2050*/  F2FP.PACK_AB R0, RZ, R0 ;  /* 0x00000000ff00723e */ /* 0x001fca00000000ff */
[----:B------:R0:W-:Y:S01]  /*2060*/  STG.E.U16 [R16.64], R0 ;  /* 0x0000000010007986 */ /* 0x0001e2000c101524 */
[----:B------:R-:W-:Y:S05]  /*2070*/  BRA `(.L_x_12982) ;  /* 0x00000bf000007947 */ /* 0x000fea0003800000 */
.L_x_12985:
        /* <DEDUP_REMOVED lines=10> */
.L_x_12988:
[----:B------:R-:W0:Y:S02]  /*2120*/  I2F.S16 R5, R5 ;  /* 0x0000000500057306 */ /* 0x000e240000101400 */
[----:B0-----:R-:W-:-:S04]  /*2130*/  F2FP.PACK_AB R3, RZ, R5 ;  /* 0x00000005ff03723e */ /* 0x001fc800000000ff */
[----:B------:R-:W-:-:S05]  /*2140*/  PRMT R3, R3, 0x5410, RZ ;  /* 0x0000541003037816 */ /* 0x000fca00000000ff */
[----:B------:R0:W-:Y:S01]  /*2150*/  STG.E [R16.64], R3 ;  /* 0x0000000310007986 */ /* 0x0001e2000c101924 */
[----:B------:R-:W-:Y:S05]  /*2160*/  BRA `(.L_x_12982) ;  /* 0x00000b0000007947 */ /* 0x000fea0003800000 */
.L_x_12987:
[----:B------:R-:W0:Y:S02]  /*2170*/  I2F.F64.S16 R2, R5 ;  /* 0x0000000500027312 */ /* 0x000e240000101c00 */
[----:B0-----:R0:W-:Y:S01]  /*2180*/  STG.E.64 [R16.64], R2 ;  /* 0x0000000210007986 */ /* 0x0011e2000c101b24 */
[----:B------:R-:W-:Y:S05]  /*2190*/  BRA `(.L_x_12982) ;  /* 0x00000ad000007947 */ /* 0x000fea0003800000 */
.L_x_12977:
        /* <DEDUP_REMOVED lines=13> */
.L_x_12991:
[----:B------:R-:W0:Y:S01]  /*2270*/  I2F.F64.S16 R4, R5 ;  /* 0x0000000500047312 */ /* 0x000e220000101c00 */
[----:B------:R-:W-:-:S05]  /*2280*/  CS2R R6, SRZ ;  /* 0x0000000000067805 */ /* 0x000fca000001ff00 */
[----:B0-----:R0:W-:Y:S01]  /*2290*/  STG.E.128 [R16.64], R4 ;  /* 0x0000000410007986 */ /* 0x0011e2000c101d24 */
[----:B------:R-:W-:Y:S05]  /*22a0*/  BRA `(.L_x_12982) ;  /* 0x000009c000007947 */ /* 0x000fea0003800000 */
.L_x_12990:
        /* <DEDUP_REMOVED lines=21> */
.L_x_12995:
[----:B------:R-:W-:Y:S05]  /*2400*/  BSYNC B0 ;  /* 0x0000000000007941 */ /* 0x000fea0003800000 */
.L_x_12994:
[----:B------:R-:W-:-:S05]  /*2410*/  LOP3.LUT R3, R0, R3, RZ, 0xfc, !PT ;  /* 0x0000000300037212 */ /* 0x000fca00078efcff */
[----:B------:R0:W-:Y:S01]  /*2420*/  STG.E.U8 [R16.64], R3 ;  /* 0x0000000310007986 */ /* 0x0001e2000c101124 */
[----:B------:R-:W-:Y:S05]  /*2430*/  BRA `(.L_x_12982) ;  /* 0x0000083000007947 */ /* 0x000fea0003800000 */
.L_x_12993:
        /* <DEDUP_REMOVED lines=13> */
.L_x_12997:
[----:B------:R-:W-:Y:S01]  /*2510*/  IMAD.MOV.U32 R0, RZ, RZ, 0x7f ;  /* 0x0000007fff007424 */ /* 0x000fe200078e00ff */
[----:B------:R-:W-:-:S04]  /*2520*/  ISETP.GT.U32.AND P0, PT, R2, 0x7f800000, PT ;  /* 0x7f8000000200780c */ /* 0x000fc80003f04070 */
[----:B------:R-:W-:-:S04]  /*2530*/  SEL R0, R0, 0x7c, P0 ;  /* 0x0000007c00007807 */ /* 0x000fc80000000000 */
.L_x_12998:
[----:B------:R-:W-:Y:S05]  /*2540*/  BSYNC B0 ;  /* 0x0000000000007941 */ /* 0x000fea0003800000 */
.L_x_12996:
[----:B------:R-:W-:-:S04]  /*2550*/  LOP3.LUT R2, R5, 0x80000000, RZ, 0xc0, !PT ;  /* 0x8000000005027812 */ /* 0x000fc800078ec0ff */
[----:B------:R-:W-:-:S04]  /*2560*/  SHF.R.U32.HI R3, RZ, 0x18, R2 ;  /* 0x00000018ff037819 */ /* 0x000fc80000011602 */
[----:B------:R-:W-:-:S05]  /*2570*/  LOP3.LUT R3, R0, R3, RZ, 0xfc, !PT ;  /* 0x0000000300037212 */ /* 0x000fca00078efcff */
[----:B------:R0:W-:Y:S01]  /*2580*/  STG.E.U8 [R16.64], R3 ;  /* 0x0000000310007986 */ /* 0x0001e2000c101124 */
[----:B------:R-:W-:Y:S05]  /*2590*/  BRA `(.L_x_12982) ;  /* 0x000006d000007947 */ /* 0x000fea0003800000 */
.L_x_12992:
[----:B------:R-:W0:Y:S02]  /*25a0*/  I2F.S16 R0, R5 ;  /* 0x0000000500007306 */ /* 0x000e240000101400 */
[----:B0-----:R-:W-:-:S05]  /*25b0*/  F2FP.BF16.PACK_AB R0, RZ, R0 ;  /* 0x00000000ff00723e */ /* 0x001fca00000010ff */
[----:B------:R0:W-:Y:S01]  /*25c0*/  STG.E.U16 [R16.64], R0 ;  /* 0x0000000010007986 */ /* 0x0001e2000c101524 */
[----:B------:R-:W-:Y:S05]  /*25d0*/  BRA `(.L_x_12982) ;  /* 0x0000069000007947 */ /* 0x000fea0003800000 */
.L_x_12989:
        /* <DEDUP_REMOVED lines=10> */
.L_x_13001:
        /* <DEDUP_REMOVED lines=17> */
.L_x_13004:
[----:B------:R-:W-:-:S04]  /*2790*/  LOP3.LUT R2, R5, 0x80000000, RZ, 0xc0, !PT ;  /* 0x8000000005027812 */ /* 0x000fc800078ec0ff */
[----:B------:R-:W-:-:S04]  /*27a0*/  SHF.R.U32.HI R3, RZ, 0x18, R2 ;  /* 0x00000018ff037819 */ /* 0x000fc80000011602 */
[----:B------:R-:W-:-:S04]  /*27b0*/  LOP3.LUT R0, R0, R3, RZ, 0xfc, !PT ;  /* 0x0000000300007212 */ /* 0x000fc800078efcff */
[----:B------:R-:W-:Y:S02]  /*27c0*/  PRMT R8, R0, 0x7610, R8 ;  /* 0x0000761000087816 */ /* 0x000fe40000000008 */
.L_x_13003:
[----:B------:R-:W-:Y:S05]  /*27d0*/  BSYNC B0 ;  /* 0x0000000000007941 */ /* 0x000fea0003800000 */
.L_x_13002:
[----:B------:R0:W-:Y:S01]  /*27e0*/  STG.E.U8 [R16.64], R8 ;  /* 0x0000000810007986 */ /* 0x0001e2000c101124 */
[----:B------:R-:W-:Y:S05]  /*27f0*/  BRA `(.L_x_12982) ;  /* 0x0000047000007947 */ /* 0x000fea0003800000 */
.L_x_13000:
        /* <DEDUP_REMOVED lines=17> */
.L_x_13007:
[----:B------:R-:W-:-:S04]  /*2910*/  LOP3.LUT R2, R5, 0x80000000, RZ, 0xc0, !PT ;  /* 0x8000000005027812 */ /* 0x000fc800078ec0ff */
[----:B------:R-:W-:-:S04]  /*2920*/  SHF.R.U32.HI R3, RZ, 0x18, R2 ;  /* 0x00000018ff037819 */ /* 0x000fc80000011602 */
[----:B------:R-:W-:-:S04]  /*2930*/  LOP3.LUT R0, R0, R3, RZ, 0xfc, !PT ;  /* 0x0000000300007212 */ /* 0x000fc800078efcff */
[----:B------:R-:W-:Y:S02]  /*2940*/  PRMT R8, R0, 0x7610, R8 ;  /* 0x0000761000087816 */ /* 0x000fe40000000008 */
.L_x_13006:
[----:B------:R-:W-:Y:S05]  /*2950*/  BSYNC B0 ;  /* 0x0000000000007941 */ /* 0x000fea0003800000 */
.L_x_13005:
[----:B------:R0:W-:Y:S01]  /*2960*/  STG.E.U8 [R16.64], R8 ;  /* 0x0000000810007986 */ /* 0x0001e2000c101124 */
[----:B------:R-:W-:Y:S05]  /*2970*/  BRA `(.L_x_12982) ;  /* 0x000002f000007947 */ /* 0x000fea0003800000 */
.L_x_12999:
        /* <DEDUP_REMOVED lines=22> */
.L_x_12981:
        /* <DEDUP_REMOVED lines=20> */
.L_x_13009:
[----:B------:R-:W-:-:S04]  /*2c20*/  PRMT R2, R5, 0x9910, RZ ;  /* 0x0000991005027816 */ /* 0x000fc800000000ff */
[----:B------:R-:W-:-:S05]  /*2c30*/  SHF.R.S32.HI R3, RZ, 0x1f, R2 ;  /* 0x0000001fff037819 */ /* 0x000fca0000011402 */
[----:B------:R0:W-:Y:S01]  /*2c40*/  STG.E.64 [R16.64], R2 ;  /* 0x0000000210007986 */ /* 0x0001e2000c101b24 */
[----:B------:R-:W-:Y:S05]  /*2c50*/  BRA `(.L_x_12982) ;  /* 0x0000001000007947 */ /* 0x000fea0003800000 */
.L_x_13008:
[----:B------:R0:W-:Y:S02]  /*2c60*/  STG.E [R16.64], R5 ;  /* 0x0000000510007986 */ /* 0x0001e4000c101924 */
.L_x_12982:
[----:B------:R-:W-:-:S05]  /*2c70*/  IMAD R18, R18, 0x200, R23 ;  /* 0x0000020012127824 */ /* 0x000fca00078e0217 */
[----:B------:R-:W-:Y:S02]  /*2c80*/  IADD3 R19, R18, 0x80, RZ ;  /* 0x0000008012137810 */ /* 0x000fe40007ffe0ff */
.L_x_12943:
[----:B------:R-:W-:Y:S05]  /*2c90*/  BSYNC B6 ;  /* 0x0000000000067941 */ /* 0x000fea0003800000 */
.L_x_12942:
        /* <DEDUP_REMOVED lines=231> */
.L_x_13012:
        /* <DEDUP_REMOVED lines=18> */
.L_x_13016:
[----:B------:R0:W5:Y:S01]  /*3c30*/  LDG.E.U8 R0, [R2.64] ;  /* 0x0000002402007981 */ /* 0x000162000c1e1100 */
[----:B------:R-:W-:Y:S05]  /*3c40*/  BRA `(.L_x_13018) ;  /* 0x00000d7000007947 */ /* 0x000fea0003800000 */
.L_x_13015:
        /* <DEDUP_REMOVED lines=8> */
.L_x_13020:
[----:B------:R0:W5:Y:S01]  /*3cd0*/  LDG.E.U8 R0, [R2.64] ;  /* 0x0000002402007981 */ /* 0x000162000c1e1100 */
[----:B------:R-:W-:Y:S05]  /*3ce0*/  BRA `(.L_x_13018) ;  /* 0x00000cd000007947 */ /* 0x000fea0003800000 */
.L_x_13019:
[----:B------:R0:W5:Y:S01]  /*3cf0*/  LDG.E.U16 R0, [R2.64] ;  /* 0x0000002402007981 */ /* 0x000162000c1e1500 */
[----:B------:R-:W-:Y:S05]  /*3d00*/  BRA `(.L_x_13018) ;  /* 0x00000cb000007947 */ /* 0x000fea0003800000 */
.L_x_13014:
        /* <DEDUP_REMOVED lines=9> */
.L_x_13022:
[----:B------:R-:W2:Y:S02]  /*3da0*/  LDG.E.U16 R4, [R2.64] ;  /* 0x0000002402047981 */ /* 0x000ea4000c1e1500 */
[----:B--2---:R-:W-:-:S06]  /*3db0*/  HADD2.F32 R4, -RZ, R4.H0_H0 ;  /* 0x20000004ff047230 */ /* 0x004fcc0000004100 */
[----:B------:R-:W0:Y:S02]  /*3dc0*/  F2I.FTZ.TRUNC.NTZ R4, R4 ;  /* 0x0000000400047305 */ /* 0x000e24000021f100 */
[----:B0-----:R-:W-:Y:S01]  /*3dd0*/  PRMT R0, R4, 0x7610, R0 ;  /* 0x0000761004007816 */ /* 0x001fe20000000000 */
[----:B------:R-:W-:Y:S05]  /*3de0*/  BRA `(.L_x_13018) ;  /* 0x00000bd000007947 */ /* 0x000fea0003800000 */
.L_x_13021:
        /* <DEDUP_REMOVED lines=9> */
.L_x_13024:
[----:B------:R-:W2:Y:S02]  /*3e80*/  LDG.E.U16 R2, [R2.64] ;  /* 0x0000002402027981 */ /* 0x000ea4000c1e1500 */
[----:B--2---:R-:W-:-:S06]  /*3e90*/  HADD2.F32 R4, -RZ, R2.H0_H0 ;  /* 0x20000002ff047230 */ /* 0x004fcc0000004100 */
[----:B------:R-:W0:Y:S02]  /*3ea0*/  F2I.FTZ.TRUNC.NTZ R4, R4 ;  /* 0x0000000400047305 */ /* 0x000e24000021f100 */
[----:B0-----:R-:W-:Y:S01]  /*3eb0*/  PRMT R0, R4, 0x7610, R0 ;  /* 0x0000761004007816 */ /* 0x001fe20000000000 */
[----:B------:R-:W-:Y:S05]  /*3ec0*/  BRA `(.L_x_13018) ;  /* 0x00000af000007947 */ /* 0x000fea0003800000 */
.L_x_13023:
[----:B------:R-:W2:Y:S02]  /*3ed0*/  LDG.E.64 R2, [R2.64] ;  /* 0x0000002402027981 */ /* 0x000ea4000c1e1b00 */
[----:B--2---:R0:W1:Y:S01]  /*3ee0*/  F2I.F64.TRUNC R0, R2 ;  /* 0x0000000200007311 */ /* 0x004062000030d100 */
[----:B------:R-:W-:Y:S05]  /*3ef0*/  BRA `(.L_x_13018) ;  /* 0x00000ac000007947 */ /* 0x000fea0003800000 */
.L_x_13013:
        /* <DEDUP_REMOVED lines=12> */
.L_x_13027:
[----:B------:R-:W2:Y:S02]  /*3fc0*/  LDG.E.64 R2, [R2.64] ;  /* 0x0000002402027981 */ /* 0x000ea4000c1e1b00 */
[----:B--2---:R0:W1:Y:S01]  /*3fd0*/  F2I.F64.TRUNC R0, R2 ;  /* 0x0000000200007311 */ /* 0x004062000030d100 */
[----:B------:R-:W-:Y:S05]  /*3fe0*/  BRA `(.L_x_13018) ;  /* 0x000009d000007947 */ /* 0x000fea0003800000 */
.L_x_13026:
        /* <DEDUP_REMOVED lines=28> */
.L_x_13029:
        /* <DEDUP_REMOVED lines=15> */
.L_x_13028:
[----:B------:R-:W2:Y:S02]  /*42a0*/  LDG.E.U16 R2, [R2.64] ;  /* 0x0000002402027981 */ /* 0x000ea4000c1e1500 */
[----:B--2---:R-:W-:-:S04]  /*42b0*/  PRMT R2, RZ, 0x5410, R2 ;  /* 0x00005410ff027816 */ /* 0x004fc80000000002 */
[----:B------:R0:W1:Y:S01]  /*42c0*/  F2I.FTZ.TRUNC.NTZ R0, R2 ;  /* 0x0000000200007305 */ /* 0x000062000021f100 */
[----:B------:R-:W-:Y:S05]  /*42d0*/  BRA `(.L_x_13018) ;  /* 0x000006e000007947 */ /* 0x000fea0003800000 */
.L_x_13025:
        /* <DEDUP_REMOVED lines=10> */
.L_x_13032:
        /* <DEDUP_REMOVED lines=21> */
.L_x_13036:
[----:B------:R-:W-:Y:S05]  /*44d0*/  BSYNC B1 ;  /* 0x0000000000017941 */ /* 0x000fea0003800000 */
.L_x_13035:
[----:B------:R-:W-:Y:S01]  /*44e0*/  IMAD.SHL.U32 R2, R2, 0x100000, RZ ;  /* 0x0010000002027824 */ /* 0x000fe200078e00ff */
[----:B------:R-:W-:-:S04]  /*44f0*/  LEA R3, R0, 0x3b800000, 0x17 ;  /* 0x3b80000000037811 */ /* 0x000fc800078eb8ff */
[----:B------:R-:W-:Y:S02]  /*4500*/  LOP3.LUT R4, R3, R2, R4, 0xfe, !PT ;  /* 0x0000000203047212 */ /* 0x000fe400078efe04 */
.L_x_13034:
[----:B------:R-:W-:Y:S05]  /*4510*/  BSYNC B0 ;  /* 0x0000000000007941 */ /* 0x000fea0003800000 */
.L_x_13033:
[----:B------:R-:W0:Y:S02]  /*4520*/  F2I.FTZ.TRUNC.NTZ R4, R4 ;  /* 0x0000000400047305 */ /* 0x000e24000021f100 */
[----:B0-----:R-:W-:Y:S01]  /*4530*/  PRMT R0, R4, 0x7610, R0 ;  /* 0x0000761004007816 */ /* 0x001fe20000000000 */
[----:B------:R-:W-:Y:S05]  /*4540*/  BRA `(.L_x_13018) ;  /* 0x0000047000007947 */ /* 0x000fea0003800000 */
.L_x_13031:
        /* <DEDUP_REMOVED lines=21> */
.L_x_13040:
[----:B------:R-:W-:Y:S05]  /*46a0*/  BSYNC B1 ;  /* 0x0000000000017941 */ /* 0x000fea0003800000 */
.L_x_13039:
[----:B------:R-:W-:Y:S01]  /*46b0*/  IMAD.SHL.U32 R2, R2, 0x200000, RZ ;  /* 0x0020000002027824 */ /* 0x000fe200078e00ff */
[----:B------:R-:W-:-:S04]  /*46c0*/  LEA R3, R0, 0x37800000, 0x17 ;  /* 0x3780000000037811 */ /* 0x000fc800078eb8ff */
[----:B------:R-:W-:Y:S02]  /*46d0*/  LOP3.LUT R4, R3, R2, R4, 0xfe, !PT ;  /* 0x0000000203047212 */ /* 0x000fe400078efe04 */
.L_x_13038:
[----:B------:R-:W-:Y:S05]  /*46e0*/  BSYNC B0 ;  /* 0x0000000000007941 */ /* 0x000fea0003800000 */
.L_x_13037:
[----:B------:R-:W0:Y:S02]  /*46f0*/  F2I.FTZ.TRUNC.NTZ R4, R4 ;  /* 0x0000000400047305 */ /* 0x000e24000021f100 */
[----:B0-----:R-:W-:Y:S01]  /*4700*/  PRMT R0, R4, 0x7610, R0 ;  /* 0x0000761004007816 */ /* 0x001fe20000000000 */
[----:B------:R-:W-:Y:S05]  /*4710*/  BRA `(.L_x_13018) ;  /* 0x000002a000007947 */ /* 0x000fea0003800000 */
.L_x_13030:
        /* <DEDUP_REMOVED lines=14> */
.L_x_13044:
[----:B------:R-:W-:Y:S05]  /*4800*/  BSYNC B0 ;  /* 0x0000000000007941 */ /* 0x000fea0003800000 */
.L_x_13043:
[----:B------:R-:W0:Y:S02]  /*4810*/  F2I.FTZ.TRUNC.NTZ R4, R4 ;  /* 0x0000000400047305 */ /* 0x000e24000021f100 */
[----:B0-----:R-:W-:Y:S01]  /*4820*/  PRMT R0, R4, 0x7610, R0 ;  /* 0x0000761004007816 */ /* 0x001fe20000000000 */
[----:B------:R-:W-:Y:S05]  /*4830*/  BRA `(.L_x_13018) ;  /* 0x0000018000007947 */ /* 0x000fea0003800000 */
.L_x_13017:
        /* <DEDUP_REMOVED lines=21> */
.L_x_13042:
[----:B------:R0:W5:Y:S01]  /*4990*/  LDG.E.U8 R0, [R2.64] ;  /* 0x0000002402007981 */ /* 0x000162000c1e1100 */
[----:B------:R-:W-:Y:S05]  /*49a0*/  BRA `(.L_x_13018) ;  /* 0x0000001000007947 */ /* 0x000fea0003800000 */
.L_x_13041:
[----:B------:R0:W5:Y:S02]  /*49b0*/  LDG.E.U8 R0, [R2.64] ;  /* 0x0000002402007981 */ /* 0x000164000c1e1100 */
.L_x_13018:
        /* <DEDUP_REMOVED lines=18> */
.L_x_13048:
[----:B------:R0:W-:Y:S01]  /*4ae0*/  STG.E.U8 [R16.64], R5 ;  /* 0x0000000510007986 */ /* 0x0001e2000c101124 */
[----:B------:R-:W-:Y:S05]  /*4af0*/  BRA `(.L_x_13050) ;  /* 0x00000da000007947 */ /* 0x000fea0003800000 */
.L_x_13047:
        /* <DEDUP_REMOVED lines=10> */
.L_x_13052:
[----:B------:R0:W-:Y:S01]  /*4ba0*/  STG.E [R16.64], R5 ;  /* 0x0000000510007986 */ /* 0x0001e2000c101924 */
[----:B------:R-:W-:Y:S05]  /*4bb0*/  BRA `(.L_x_13050) ;  /* 0x00000ce000007947 */ /* 0x000fea0003800000 */
.L_x_13051:
[----:B------:R0:W-:Y:S01]  /*4bc0*/  STG.E.U16 [R16.64], R5 ;  /* 0x0000000510007986 */ /* 0x0001e2000c101524 */
[----:B------:R-:W-:Y:S05]  /*4bd0*/  BRA `(.L_x_13050) ;  /* 0x00000cc000007947 */ /* 0x000fea0003800000 */
.L_x_13046:
        /* <DEDUP_REMOVED lines=9> */
.L_x_13054:
[----:B------:R-:W0:Y:S02]  /*4c70*/  I2F.S16 R0, R5 ;  /* 0x0000000500007306 */ /* 0x000e240000101400 */
[----:B0-----:R-:W-:-:S05]  /*4c80*/  F2FP.PACK_AB R0, RZ, R0 ;  /* 0x00000000ff00723e */ /* 0x001fca00000000ff */
[----:B------:R0:W-:Y:S01]  /*4c90*/  STG.E.U16 [R16.64], R0 ;  /* 0x0000000010007986 */ /* 0x0001e2000c101524 */
[----:B------:R-:W-:Y:S05]  /*4ca0*/  BRA `(.L_x_13050) ;  /* 0x00000bf000007947 */ /* 0x000fea0003800000 */
.L_x_13053:
        /* <DEDUP_REMOVED lines=10> */
.L_x_13056:
[----:B------:R-:W0:Y:S02]  /*4d50*/  I2F.S16 R5, R5 ;  /* 0x0000000500057306 */ /* 0x000e240000101400 */
[----:B0-----:R-:W-:-:S04]  /*4d60*/  F2FP.PACK_AB R3, RZ, R5 ;  /* 0x00000005ff03723e */ /* 0x001fc800000000ff */
[----:B------:R-:W-:-:S05]  /*4d70*/  PRMT R3, R3, 0x5410, RZ ;  /* 0x0000541003037816 */ /* 0x000fca00000000ff */
[----:B------:R0:W-:Y:S01]  /*4d80*/  STG.E [R16.64], R3 ;  /* 0x0000000310007986 */ /* 0x0001e2000c101924 */
[----:B------:R-:W-:Y:S05]  /*4d90*/  BRA `(.L_x_13050) ;  /* 0x00000b0000007947 */ /* 0x000fea0003800000 */
.L_x_13055:
[----:B------:R-:W0:Y:S02]  /*4da0*/  I2F.F64.S16 R2, R5 ;  /* 0x0000000500027312 */ /* 0x000e240000101c00 */
[----:B0-----:R0:W-:Y:S01]  /*4db0*/  STG.E.64 [R16.64], R2 ;  /* 0x0000000210007986 */ /* 0x0011e2000c101b24 */
[----:B------:R-:W-:Y:S05]  /*4dc0*/  BRA `(.L_x_13050) ;  /* 0x00000ad000007947 */ /* 0x000fea0003800000 */
.L_x_13045:
        /* <DEDUP_REMOVED lines=13> */
.L_x_13059:
[----:B------:R-:W0:Y:S01]  /*4ea0*/  I2F.F64.S16 R4, R5 ;  /* 0x0000000500047312 */ /* 0x000e220000101c00 */
[----:B------:R-:W-:-:S05]  /*4eb0*/  CS2R R6, SRZ ;  /* 0x0000000000067805 */ /* 0x000fca000001ff00 */
[----:B0-----:R0:W-:Y:S01]  /*4ec0*/  STG.E.128 [R16.64], R4 ;  /* 0x0000000410007986 */ /* 0x0011e2000c101d24 */
[----:B------:R-:W-:Y:S05]  /*4ed0*/  BRA `(.L_x_13050) ;  /* 0x000009c000007947 */ /* 0x000fea0003800000 */
.L_x_13058:
        /* <DEDUP_REMOVED lines=21> */
.L_x_13063:
[----:B------:R-:W-:Y:S05]  /*5030*/  BSYNC B0 ;  /* 0x0000000000007941 */ /* 0x000fea0003800000 */
.L_x_13062:
[----:B------:R-:W-:-:S05]  /*5040*/  LOP3.LUT R3, R0, R3, RZ, 0xfc, !PT ;  /* 0x0000000300037212 */ /* 0x000fca00078efcff */
[----:B------:R0:W-:Y:S01]  /*5050*/  STG.E.U8 [R16.64], R3 ;  /* 0x0000000310007986 */ /* 0x0001e2000c101124 */
[----:B------:R-:W-:Y:S05]  /*5060*/  BRA `(.L_x_13050) ;  /* 0x0000083000007947 */ /* 0x000fea0003800000 */
.L_x_13061:
        /* <DEDUP_REMOVED lines=13> */
.L_x_13065:
[----:B------:R-:W-:Y:S01]  /*5140*/  IMAD.MOV.U32 R0, RZ, RZ, 0x7f ;  /* 0x0000007fff007424 */ /* 0x000fe200078e00ff */
[----:B------:R-:W-:-:S04]  /*5150*/  ISETP.GT.U32.AND P0, PT, R2, 0x7f800000, PT ;  /* 0x7f8000000200780c */ /* 0x000fc80003f04070 */
[----:B------:R-:W-:-:S04]  /*5160*/  SEL R0, R0, 0x7c, P0 ;  /* 0x0000007c00007807 */ /* 0x000fc80000000000 */
.L_x_13066:
[----:B------:R-:W-:Y:S05]  /*5170*/  BSYNC B0 ;  /* 0x0000000000007941 */ /* 0x000fea0003800000 */
.L_x_13064:
[----:B------:R-:W-:-:S04]  /*5180*/  LOP3.LUT R2, R5, 0x80000000, RZ, 0xc0, !PT ;  /* 0x8000000005027812 */ /* 0x000fc800078ec0ff */
[----:B------:R-:W-:-:S04]  /*5190*/  SHF.R.U32.HI R3, RZ, 0x18, R2 ;  /* 0x00000018ff037819 */ /* 0x000fc80000011602 */
[----:B------:R-:W-:-:S05]  /*51a0*/  LOP3.LUT R3, R0, R3, RZ, 0xfc, !PT ;  /* 0x0000000300037212 */ /* 0x000fca00078efcff */
[----:B------:R0:W-:Y:S01]  /*51b0*/  STG.E.U8 [R16.64], R3 ;  /* 0x0000000310007986 */ /* 0x0001e2000c101124 */
[----:B------:R-:W-:Y:S05]  /*51c0*/  BRA `(.L_x_13050) ;  /* 0x000006d000007947 */ /* 0x000fea0003800000 */
.L_x_13060:
[----:B------:R-:W0:Y:S02]  /*51d0*/  I2F.S16 R0, R5 ;  /* 0x0000000500007306 */ /* 0x000e240000101400 */
[----:B0-----:R-:W-:-:S05]  /*51e0*/  F2FP.BF16.PACK_AB R0, RZ, R0 ;  /* 0x00000000ff00723e */ /* 0x001fca00000010ff */
[----:B------:R0:W-:Y:S01]  /*51f0*/  STG.E.U16 [R16.64], R0 ;  /* 0x0000000010007986 */ /* 0x0001e2000c101524 */
[----:B------:R-:W-:Y:S05]  /*5200*/  BRA `(.L_x_13050) ;  /* 0x0000069000007947 */ /* 0x000fea0003800000 */
.L_x_13057:
        /* <DEDUP_REMOVED lines=10> */
.L_x_13069:
        /* <DEDUP_REMOVED lines=17> */
.L_x_13072:
[----:B------:R-:W-:-:S04]  /*53c0*/  LOP3.LUT R2, R5, 0x80000000, RZ, 0xc0, !PT ;  /* 0x8000000005027812 */ /* 0x000fc800078ec0ff */
[----:B------:R-:W-:-:S04]  /*53d0*/  SHF.R.U32.HI R3, RZ, 0x18, R2 ;  /* 0x00000018ff037819 */ /* 0x000fc80000011602 */
[----:B------:R-:W-:-:S04]  /*53e0*/  LOP3.LUT R0, R0, R3, RZ, 0xfc, !PT ;  /* 0x0000000300007212 */ /* 0x000fc800078efcff */
[----:B------:R-:W-:Y:S02]  /*53f0*/  PRMT R8, R0, 0x7610, R8 ;  /* 0x0000761000087816 */ /* 0x000fe40000000008 */
.L_x_13071:
[----:B------:R-:W-:Y:S05]  /*5400*/  BSYNC B0 ;  /* 0x0000000000007941 */ /* 0x000fea0003800000 */
.L_x_13070:
[----:B------:R0:W-:Y:S01]  /*5410*/  STG.E.U8 [R16.64], R8 ;  /* 0x0000000810007986 */ /* 0x0001e2000c101124 */
[----:B------:R-:W-:Y:S05]  /*5420*/  BRA `(.L_x_13050) ;  /* 0x0000047000007947 */ /* 0x000fea0003800000 */
.L_x_13068:
        /* <DEDUP_REMOVED lines=17> */
.L_x_13075:
[----:B------:R-:W-:-:S04]  /*5540*/  LOP3.LUT R2, R5, 0x80000000, RZ, 0xc0, !PT ;  /* 0x8000000005027812 */ /* 0x000fc800078ec0ff */
[----:B------:R-:W-:-:S04]  /*5550*/  SHF.R.U32.HI R3, RZ, 0x18, R2 ;  /* 0x00000018ff037819 */ /* 0x000fc80000011602 */
[----:B------:R-:W-:-:S04]  /*5560*/  LOP3.LUT R0, R0, R3, RZ, 0xfc, !PT ;  /* 0x0000000300007212 */ /* 0x000fc800078efcff */
[----:B------:R-:W-:Y:S02]  /*5570*/  PRMT R8, R0, 0x7610, R8 ;  /* 0x0000761000087816 */ /* 0x000fe40000000008 */
.L_x_13074:
[----:B------:R-:W-:Y:S05]  /*5580*/  BSYNC B0 ;  /* 0x0000000000007941 */ /* 0x000fea0003800000 */
.L_x_13073:
[----:B------:R0:W-:Y:S01]  /*5590*/  STG.E.U8 [R16.64], R8 ;  /* 0x0000000810007986 */ /* 0x0001e2000c101124 */
[----:B------:R-:W-:Y:S05]  /*55a0*/  BRA `(.L_x_13050) ;  /* 0x000002f000007947 */ /* 0x000fea0003800000 */
.L_x_13067:
        /* <DEDUP_REMOVED lines=22> */
.L_x_13049:
        /* <DEDUP_REMOVED lines=20> */
.L_x_13077:
[----:B------:R-:W-:-:S04]  /*5850*/  PRMT R2, R5, 0x9910, RZ ;  /* 0x0000991005027816 */ /* 0x000fc800000000ff */
[----:B------:R-:W-:-:S05]  /*5860*/  SHF.R.S32.HI R3, RZ, 0x1f, R2 ;  /* 0x0000001fff037819 */ /* 0x000fca0000011402 */
[----:B------:R0:W-:Y:S01]  /*5870*/  STG.E.64 [R16.64], R2 ;  /* 0x0000000210007986 */ /* 0x0001e2000c101b24 */
[----:B------:R-:W-:Y:S05]  /*5880*/  BRA `(.L_x_13050) ;  /* 0x0000001000007947 */ /* 0x000fea0003800000 */
.L_x_13076:
[----:B------:R0:W-:Y:S02]  /*5890*/  STG.E [R16.64], R5 ;  /* 0x0000000510007986 */ /* 0x0001e4000c101924 */
.L_x_13050:
        /* <DEDUP_REMOVED lines=231> */
.L_x_13078:
        /* <DEDUP_REMOVED lines=18> */
.L_x_13082:
[----:B------:R0:W5:Y:S01]  /*6830*/  LDG.E.U8 R0, [R2.64] ;  /* 0x0000002402007981 */ /* 0x000162000c1e1100 */
[----:B------:R-:W-:Y:S05]  /*6840*/  BRA `(.L_x_13084) ;  /* 0x00000d7000007947 */ /* 0x000fea0003800000 */
.L_x_13081:
        /* <DEDUP_REMOVED lines=8> */
.L_x_13086:
[----:B------:R0:W5:Y:S01]  /*68d0*/  LDG.E.U8 R0, [R2.64] ;  /* 0x0000002402007981 */ /* 0x000162000c1e1100 */
[----:B------:R-:W-:Y:S05]  /*68e0*/  BRA `(.L_x_13084) ;  /* 0x00000cd000007947 */ /* 0x000fea0003800000 */
.L_x_13085:
[----:B------:R0:W5:Y:S01]  /*68f0*/  LDG.E.U16 R0, [R2.64] ;  /* 0x0000002402007981 */ /* 0x000162000c1e1500 */
[----:B------:R-:W-:Y:S05]  /*6900*/  BRA `(.L_x_13084) ;  /* 0x00000cb000007947 */ /* 0x000fea0003800000 */
.L_x_13080:
        /* <DEDUP_REMOVED lines=9> */
.L_x_13088:
[----:B------:R-:W2:Y:S02]  /*69a0*/  LDG.E.U16 R4, [R2.64] ;  /* 0x0000002402047981 */ /* 0x000ea4000c1e1500 */
[----:B--2---:R-:W-:-:S06]  /*69b0*/  HADD2.F32 R4, -RZ, R4.H0_H0 ;  /* 0x20000004ff047230 */ /* 0x004fcc0000004100 */
[----:B------:R-:W0:Y:S02]  /*69c0*/  F2I.FTZ.TRUNC.NTZ R4, R4 ;  /* 0x0000000400047305 */ /* 0x000e24000021f100 */
[----:B0-----:R-:W-:Y:S01]  /*69d0*/  PRMT R0, R4, 0x7610, R0 ;  /* 0x0000761004007816 */ /* 0x001fe20000000000 */
[----:B------:R-:W-:Y:S05]  /*69e0*/  BRA `(.L_x_13084) ;  /* 0x00000bd000007947 */ /* 0x000fea0003800000 */
.L_x_13087:
        /* <DEDUP_REMOVED lines=9> */
.L_x_13090:
[----:B------:R-:W2:Y:S02]  /*6a80*/  LDG.E.U16 R2, [R2.64] ;  /* 0x0000002402027981 */ /* 0x000ea4000c1e1500 */
[----:B--2---:R-:W-:-:S06]  /*6a90*/  HADD2.F32 R4, -RZ, R2.H0_H0 ;  /* 0x20000002ff047230 */ /* 0x004fcc0000004100 */
[----:B------:R-:W0:Y:S02]  /*6aa0*/  F2I.FTZ.TRUNC.NTZ R4, R4 ;  /* 0x0000000400047305 */ /* 0x000e24000021f100 */
[----:B0-----:R-:W-:Y:S01]  /*6ab0*/  PRMT R0, R4, 0x7610, R0 ;  /* 0x0000761004007816 */ /* 0x001fe20000000000 */
[----:B------:R-:W-:Y:S05]  /*6ac0*/  BRA `(.L_x_13084) ;  /* 0x00000af000007947 */ /* 0x000fea0003800000 */
.L_x_13089:
[----:B------:R-:W2:Y:S02]  /*6ad0*/  LDG.E.64 R2, [R2.64] ;  /* 0x0000002402027981 */ /* 0x000ea4000c1e1b00 */
[----:B--2---:R0:W1:Y:S01]  /*6ae0*/  F2I.F64.TRUNC R0, R2 ;  /* 0x0000000200007311 */ /* 0x004062000030d100 */
[----:B------:R-:W-:Y:S05]  /*6af0*/  BRA `(.L_x_13084) ;  /* 0x00000ac000007947 */ /* 0x000fea0003800000 */
.L_x_13079:
        /* <DEDUP_REMOVED lines=12> */
.L_x_13093:
[----:B------:R-:W2:Y:S02]  /*6bc0*/  LDG.E.64 R2, [R2.64] ;  /* 0x0000002402027981 */ /* 0x000ea4000c1e1b00 */
[----:B--2---:R0:W1:Y:S01]  /*6bd0*/  F2I.F64.TRUNC R0, R2 ;  /* 0x0000000200007311 */ /* 0x004062000030d100 */
[----:B------:R-:W-:Y:S05]  /*6be0*/  BRA `(.L_x_13084) ;  /* 0x000009d000007947 */ /* 0x000fea0003800000 */
.L_x_13092:
        /* <DEDUP_REMOVED lines=28> */
.L_x_13095:
        /* <DEDUP_REMOVED lines=15> */
.L_x_13094:
[----:B------:R-:W2:Y:S02]  /*6ea0*/  LDG.E.U16 R2, [R2.64] ;  /* 0x0000002402027981 */ /* 0x000ea4000c1e1500 */
[----:B--2---:R-:W-:-:S04]  /*6eb0*/  PRMT R2, RZ, 0x5410, R2 ;  /* 0x00005410ff027816 */ /* 0x004fc80000000002 */
[----:B------:R0:W1:Y:S01]  /*6ec0*/  F2I.FTZ.TRUNC.NTZ R0, R2 ;  /* 0x0000000200007305 */ /* 0x000062000021f100 */
[----:B------:R-:W-:Y:S05]  /*6ed0*/  BRA `(.L_x_13084) ;  /* 0x000006e000007947 */ /* 0x000fea0003800000 */
.L_x_13091:
        /* <DEDUP_REMOVED lines=10> */
.L_x_13098:
        /* <DEDUP_REMOVED lines=21> */
.L_x_13102:
[----:B------:R-:W-:Y:S05]  /*70d0*/  BSYNC B1 ;  /* 0x0000000000017941 */ /* 0x000fea0003800000 */
.L_x_13101:
[----:B------:R-:W-:Y:S01]  /*70e0*/  IMAD.SHL.U32 R2, R2, 0x100000, RZ ;  /* 0x0010000002027824 */ /* 0x000fe200078e00ff */
[----:B------:R-:W-:-:S04]  /*70f0*/  LEA R3, R0, 0x3b800000, 0x17 ;  /* 0x3b80000000037811 */ /* 0x000fc800078eb8ff */
[----:B------:R-:W-:Y:S02]  /*7100*/  LOP3.LUT R4, R3, R2, R4, 0xfe, !PT ;  /* 0x0000000203047212 */ /* 0x000fe400078efe04 */
.L_x_13100:
[----:B------:R-:W-:Y:S05]  /*7110*/  BSYNC B0 ;  /* 0x0000000000007941 */ /* 0x000fea0003800000 */
.L_x_13099:
[----:B------:R-:W0:Y:S02]  /*7120*/  F2I.FTZ.TRUNC.NTZ R4, R4 ;  /* 0x0000000400047305 */ /* 0x000e24000021f100 */
[----:B0-----:R-:W-:Y:S01]  /*7130*/  PRMT R0, R4, 0x7610, R0 ;  /* 0x0000761004007816 */ /* 0x001fe20000000000 */
[----:B------:R-:W-:Y:S05]  /*7140*/  BRA `(.L_x_13084) ;  /* 0x0000047000007947 */ /* 0x000fea0003800000 */
.L_x_13097:
        /* <DEDUP_REMOVED lines=21> */
.L_x_13106:
[----:B------:R-:W-:Y:S05]  /*72a0*/  BSYNC B1 ;  /* 0x0000000000017941 */ /* 0x000fea0003800000 */
.L_x_13105:
[----:B------:R-:W-:Y:S01]  /*72b0*/  IMAD.SHL.U32 R2, R2, 0x200000, RZ ;  /* 0x0020000002027824 */ /* 0x000fe200078e00ff */
[----:B------:R-:W-:-:S04]  /*72c0*/  LEA R3, R0, 0x37800000, 0x17 ;  /* 0x3780000000037811 */ /* 0x000fc800078eb8ff */
[----:B------:R-:W-:Y:S02]  /*72d0*/  LOP3.LUT R4, R3, R2, R4, 0xfe, !PT ;  /* 0x0000000203047212 */ /* 0x000fe400078efe04 */
.L_x_13104:
[----:B------:R-:W-:Y:S05]  /*72e0*/  BSYNC B0 ;  /* 0x0000000000007941 */ /* 0x000fea0003800000 */
.L_x_13103:
[----:B------:R-:W0:Y:S02]  /*72f0*/  F2I.FTZ.TRUNC.NTZ R4, R4 ;  /* 0x0000000400047305 */ /* 0x000e24000021f100 */
[----:B0-----:R-:W-:Y:S01]  /*7300*/  PRMT R0, R4, 0x7610, R0 ;  /* 0x0000761004007816 */ /* 0x001fe20000000000 */
[----:B------:R-:W-:Y:S05]  /*7310*/  BRA `(.L_x_13084) ;  /* 0x000002a000007947 */ /* 0x000fea0003800000 */
.L_x_13096:
        /* <DEDUP_REMOVED lines=14> */
.L_x_13110:
[----:B------:R-:W-:Y:S05]  /*7400*/  BSYNC B0 ;  /* 0x0000000000007941 */ /* 0x000fea0003800000 */
.L_x_13109:
[----:B------:R-:W0:Y:S02]  /*7410*/  F2I.FTZ.TRUNC.NTZ R4, R4 ;  /* 0x0000000400047305 */ /* 0x000e24000021f100 */
[----:B0-----:R-:W-:Y:S01]  /*7420*/  PRMT R0, R4, 0x7610, R0 ;  /* 0x0000761004007816 */ /* 0x001fe20000000000 */
[----:B------:R-:W-:Y:S05]  /*7430*/  BRA `(.L_x_13084) ;  /* 0x0000018000007947 */ /* 0x000fea0003800000 */
.L_x_13083:
        /* <DEDUP_REMOVED lines=21> */
.L_x_13108:
[----:B------:R0:W5:Y:S01]  /*7590*/  LDG.E.U8 R0, [R2.64] ;  /* 0x0000002402007981 */ /* 0x000162000c1e1100 */
[----:B------:R-:W-:Y:S05]  /*75a0*/  BRA `(.L_x_13084) ;  /* 0x0000001000007947 */ /* 0x000fea0003800000 */
.L_x_13107:
[----:B------:R0:W5:Y:S02]  /*75b0*/  LDG.E.U8 R0, [R2.64] ;  /* 0x0000002402007981 */ /* 0x000164000c1e1100 */
.L_x_13084:
        /* <DEDUP_REMOVED lines=18> */
.L_x_13114:
[----:B------:R0:W-:Y:S01]  /*76e0*/  STG.E.U8 [R16.64], R5 ;  /* 0x0000000510007986 */ /* 0x0001e2000c101124 */
[----:B------:R-:W-:Y:S05]  /*76f0*/  BRA `(.L_x_13116) ;  /* 0x00000da000007947 */ /* 0x000fea0003800000 */
.L_x_13113:
        /* <DEDUP_REMOVED lines=10> */
.L_x_13118:
[----:B------:R0:W-:Y:S01]  /*77a0*/  STG.E [R16.64], R5 ;  /* 0x0000000510007986 */ /* 0x0001e2000c101924 */
[----:B------:R-:W-:Y:S05]  /*77b0*/  BRA `(.L_x_13116) ;  /* 0x00000ce000007947 */ /* 0x000fea0003800000 */
.L_x_13117:
[----:B------:R0:W-:Y:S01]  /*77c0*/  STG.E.U16 [R16.64], R5 ;  /* 0x0000000510007986 */ /* 0x0001e2000c101524 */
[----:B------:R-:W-:Y:S05]  /*77d0*/  BRA `(.L_x_13116) ;  /* 0x00000cc000007947 */ /* 0x000fea0003800000 */
.L_x_13112:
        /* <DEDUP_REMOVED lines=9> */
.L_x_13120:
[----:B------:R-:W0:Y:S02]  /*7870*/  I2F.S16 R0, R5 ;  /* 0x0000000500007306 */ /* 0x000e240000101400 */
[----:B0-----:R-:W-:-:S05]  /*7880*/  F2FP.PACK_AB R0, RZ, R0 ;  /* 0x00000000ff00723e */ /* 0x001fca00000000ff */
[----:B------:R0:W-:Y:S01]  /*7890*/  STG.E.U16 [R16.64], R0 ;  /* 0x0000000010007986 */ /* 0x0001e2000c101524 */
[----:B------:R-:W-:Y:S05]  /*78a0*/  BRA `(.L_x_13116) ;  /* 0x00000bf000007947 */ /* 0x000fea0003800000 */
.L_x_13119:
        /* <DEDUP_REMOVED lines=10> */
.L_x_13122:
[----:B------:R-:W0:Y:S02]  /*7950*/  I2F.S16 R5, R5 ;  /* 0x0000000500057306 */ /* 0x000e240000101400 */
[----:B0-----:R-:W-:-:S04]  /*7960*/  F2FP.PACK_AB R3, RZ, R5 ;  /* 0x00000005ff03723e */ /* 0x001fc800000000ff */
[----:B------:R-:W-:-:S05]  /*7970*/  PRMT R3, R3, 0x5410, RZ ;  /* 0x0000541003037816 */ /* 0x000fca00000000ff */
[----:B------:R0:W-:Y:S01]  /*7980*/  STG.E [R16.64], R3 ;  /* 0x0000000310007986 */ /* 0x0001e2000c101924 */
[----:B------:R-:W-:Y:S05]  /*7990*/  BRA `(.L_x_13116) ;  /* 0x00000b0000007947 */ /* 0x000fea0003800000 */
.L_x_13121:
[----:B------:R-:W0:Y:S02]  /*79a0*/  I2F.F64.S16 R2, R5 ;  /* 0x0000000500027312 */ /* 0x000e240000101c00 */
[----:B0-----:R0:W-:Y:S01]  /*79b0*/  STG.E.64 [R16.64], R2 ;  /* 0x0000000210007986 */ /* 0x0011e2000c101b24 */
[----:B------:R-:W-:Y:S05]  /*79c0*/  BRA `(.L_x_13116) ;  /* 0x00000ad000007947 */ /* 0x000fea0003800000 */
.L_x_13111:
        /* <DEDUP_REMOVED lines=13> */
.L_x_13125:
[----:B------:R-:W0:Y:S01]  /*7aa0*/  I2F.F64.S16 R4, R5 ;  /* 0x0000000500047312 */ /* 0x000e220000101c00 */
[----:B------:R-:W-:-:S05]  /*7ab0*/  CS2R R6, SRZ ;  /* 0x0000000000067805 */ /* 0x000fca000001ff00 */
[----:B0-----:R0:W-:Y:S01]  /*7ac0*/  STG.E.128 [R16.64], R4 ;  /* 0x0000000410007986 */ /* 0x0011e2000c101d24 */
[----:B------:R-:W-:Y:S05]  /*7ad0*/  BRA `(.L_x_13116) ;  /* 0x000009c000007947 */ /* 0x000fea0003800000 */
.L_x_13124:
        /* <DEDUP_REMOVED lines=21> */
.L_x_13129:
[----:B------:R-:W-:Y:S05]  /*7c30*/  BSYNC B0 ;  /* 0x0000000000007941 */ /* 0x000fea0003800000 */
.L_x_13128:
[----:B------:R-:W-:-:S05]  /*7c40*/  LOP3.LUT R3, R0, R3, RZ, 0xfc, !PT ;  /* 0x0000000300037212 */ /* 0x000fca00078efcff */
[----:B------:R0:W-:Y:S01]  /*7c50*/  STG.E.U8 [R16.64], R3 ;  /* 0x0000000310007986 */ /* 0x0001e2000c101124 */
[----:B------:R-:W-:Y:S05]  /*7c60*/  BRA `(.L_x_13116) ;  /* 0x0000083000007947 */ /* 0x000fea0003800000 */
.L_x_13127:
        /* <DEDUP_REMOVED lines=13> */
.L_x_13131:
[----:B------:R-:W-:Y:S01]  /*7d40*/  IMAD.MOV.U32 R0, RZ, RZ, 0x7f ;  /* 0x0000007fff007424 */ /* 0x000fe200078e00ff */
[----:B------:R-:W-:-:S04]  /*7d50*/  ISETP.GT.U32.AND P0, PT, R2, 0x7f800000, PT ;  /* 0x7f8000000200780c */ /* 0x000fc80003f04070 */
[----:B------:R-:W-:-:S04]  /*7d60*/  SEL R0, R0, 0x7c, P0 ;  /* 0x0000007c00007807 */ /* 0x000fc80000000000 */
.L_x_13132:
[----:B------:R-:W-:Y:S05]  /*7d70*/  BSYNC B0 ;  /* 0x0000000000007941 */ /* 0x000fea0003800000 */
.L_x_13130:
[----:B------:R-:W-:-:S04]  /*7d80*/  LOP3.LUT R2, R5, 0x80000000, RZ, 0xc0, !PT ;  /* 0x8000000005027812 */ /* 0x000fc800078ec0ff */
[----:B------:R-:W-:-:S04]  /*7d90*/  SHF.R.U32.HI R3, RZ, 0x18, R2 ;  /* 0x00000018ff037819 */ /* 0x000fc80000011602 */
[----:B------:R-:W-:-:S05]  /*7da0*/  LOP3.LUT R3, R0, R3, RZ, 0xfc, !PT ;  /* 0x0000000300037212 */ /* 0x000fca00078efcff */
[----:B------:R0:W-:Y:S01]  /*7db0*/  STG.E.U8 [R16.64], R3 ;  /* 0x0000000310007986 */ /* 0x0001e2000c101124 */
[----:B------:R-:W-:Y:S05]  /*7dc0*/  BRA `(.L_x_13116) ;  /* 0x000006d000007947 */ /* 0x000fea0003800000 */
.L_x_13126:
[----:B------:R-:W0:Y:S02]  /*7dd0*/  I2F.S16 R0, R5 ;  /* 0x0000000500007306 */ /* 0x000e240000101400 */
[----:B0-----:R-:W-:-:S05]  /*7de0*/  F2FP.BF16.PACK_AB R0, RZ, R0 ;  /* 0x00000000ff00723e */ /* 0x001fca00000010ff */
[----:B------:R0:W-:Y:S01]  /*7df0*/  STG.E.U16 [R16.64], R0 ;  /* 0x0000000010007986 */ /* 0x0001e2000c101524 */
[----:B------:R-:W-:Y:S05]  /*7e00*/  BRA `(.L_x_13116) ;  /* 0x0000069000007947 */ /* 0x000fea0003800000 */
.L_x_13123:
        /* <DEDUP_REMOVED lines=10> */
.L_x_13135:
        /* <DEDUP_REMOVED lines=17> */
.L_x_13138:
[----:B------:R-:W-:-:S04]  /*7fc0*/  LOP3.LUT R2, R5, 0x80000000, RZ, 0xc0, !PT ;  /* 0x8000000005027812 */ /* 0x000fc800078ec0ff */
[----:B------:R-:W-:-:S04]  /*7fd0*/  SHF.R.U32.HI R3, RZ, 0x18, R2 ;  /* 0x00000018ff037819 */ /* 0x000fc80000011602 */
[----:B------:R-:W-:-:S04]  /*7fe0*/  LOP3.LUT R0, R0, R3, RZ, 0xfc, !PT ;  /* 0x0000000300007212 */ /* 0x000fc800078efcff */
[----:B------:R-:W-:Y:S02]  /*7ff0*/  PRMT R8, R0, 0x7610, R8 ;  /* 0x0000761000087816 */ /* 0x000fe40000000008 */
.L_x_13137:
[----:B------:R-:W-:Y:S05]  /*8000*/  BSYNC B0 ;  /* 0x0000000000007941 */ /* 0x000fea0003800000 */
.L_x_13136:
[----:B------:R0:W-:Y:S01]  /*8010*/  STG.E.U8 [R16.64], R8 ;  /* 0x0000000810007986 */ /* 0x0001e2000c101124 */
[----:B------:R-:W-:Y:S05]  /*8020*/  BRA `(.L_x_13116) ;  /* 0x0000047000007947 */ /* 0x000fea0003800000 */
.L_x_13134:
        /* <DEDUP_REMOVED lines=17> */
.L_x_13141:
[----:B------:R-:W-:-:S04]  /*8140*/  LOP3.LUT R2, R5, 0x80000000, RZ, 0xc0, !PT ;  /* 0x8000000005027812 */ /* 0x000fc800078ec0ff */
[----:B------:R-:W-:-:S04]  /*8150*/  SHF.R.U32.HI R3, RZ, 0x18, R2 ;  /* 0x00000018ff037819 */ /* 0x000fc80000011602 */
[----:B------:R-:W-:-:S04]  /*8160*/  LOP3.LUT R0, R0, R3, RZ, 0xfc, !PT ;  /* 0x0000000300007212 */ /* 0x000fc800078efcff */
[----:B------:R-:W-:Y:S02]  /*8170*/  PRMT R8, R0, 0x7610, R8 ;  /* 0x0000761000087816 */ /* 0x000fe40000000008 */
.L_x_13140:
[----:B------:R-:W-:Y:S05]  /*8180*/  BSYNC B0 ;  /* 0x0000000000007941 */ /* 0x000fea0003800000 */
.L_x_13139:
[----:B------:R0:W-:Y:S01]  /*8190*/  STG.E.U8 [R16.64], R8 ;  /* 0x0000000810007986 */ /* 0x0001e2000c101124 */
[----:B------:R-:W-:Y:S05]  /*81a0*/  BRA `(.L_x_13116) ;  /* 0x000002f000007947 */ /* 0x000fea0003800000 */
.L_x_13133:
        /* <DEDUP_REMOVED lines=22> */
.L_x_13115:
        /* <DEDUP_REMOVED lines=20> */
.L_x_13143:
[----:B------:R-:W-:-:S04]  /*8450*/  PRMT R2, R5, 0x9910, RZ ;  /* 0x0000991005027816 */ /* 0x000fc800000000ff */
[----:B------:R-:W-:-:S05]  /*8460*/  SHF.R.S32.HI R3, RZ, 0x1f, R2 ;  /* 0x0000001fff037819 */ /* 0x000fca0000011402 */
[----:B------:R0:W-:Y:S01]  /*8470*/  STG.E.64 [R16.64], R2 ;  /* 0x0000000210007986 */ /* 0x0001e2000c101b24 */
[----:B------:R-:W-:Y:S05]  /*8480*/  BRA `(.L_x_13116) ;  /* 0x0000001000007947 */ /* 0x000fea0003800000 */
.L_x_13142:
[----:B------:R0:W-:Y:S02]  /*8490*/  STG.E [R16.64], R5 ;  /* 0x0000000510007986 */ /* 0x0001e4000c101924 */
.L_x_13116:
[----:B------:R-:W-:Y:S02]  /*84a0*/  IADD3 R19, R19, 0x80, RZ ;  /* 0x0000008013137810 */ /* 0x000fe40007ffe0ff */
.L_x_13011:
[----:B------:R-:W-:Y:S05]  /*84b0*/  BSYNC B6 ;  /* 0x0000000000067941 */ /* 0x000fea0003800000 */
.L_x_13010:
        /* <DEDUP_REMOVED lines=230> */
.L_x_13144:
        /* <DEDUP_REMOVED lines=18> */
.L_x_13148:
[----:B------:R0:W5:Y:S01]  /*9440*/  LDG.E.U8 R0, [R2.64] ;  /* 0x0000002402007981 */ /* 0x000162000c1e1100 */
[----:B------:R-:W-:Y:S05]  /*9450*/  BRA `(.L_x_13150) ;  /* 0x00000d7000007947 */ /* 0x000fea0003800000 */
.L_x_13147:
        /* <DEDUP_REMOVED lines=8> */
.L_x_13152:
[----:B------:R0:W5:Y:S01]  /*94e0*/  LDG.E.U8 R0, [R2.64] ;  /* 0x0000002402007981 */ /* 0x000162000c1e1100 */
[----:B------:R-:W-:Y:S05]  /*94f0*/  BRA `(.L_x_13150) ;  /* 0x00000cd000007947 */ /* 0x000fea0003800000 */
.L_x_13151:
[----:B------:R0:W5:Y:S01]  /*9500*/  LDG.E.U16 R0, [R2.64] ;  /* 0x0000002402007981 */ /* 0x000162000c1e1500 */
[----:B------:R-:W-:Y:S05]  /*9510*/  BRA `(.L_x_13150) ;  /* 0x00000cb000007947 */ /* 0x000fea0003800000 */
.L_x_13146:
        /* <DEDUP_REMOVED lines=9> */
.L_x_13154:
[----:B------:R-:W2:Y:S02]  /*95b0*/  LDG.E.U16 R4, [R2.64] ;  /* 0x0000002402047981 */ /* 0x000ea4000c1e1500 */
[----:B--2---:R-:W-:-:S06]  /*95c0*/  HADD2.F32 R4, -RZ, R4.H0_H0 ;  /* 0x20000004ff047230 */ /* 0x004fcc0000004100 */
[----:B------:R-:W0:Y:S02]  /*95d0*/  F2I.FTZ.TRUNC.NTZ R4, R4 ;  /* 0x0000000400047305 */ /* 0x000e24000021f100 */
[----:B0-----:R-:W-:Y:S01]  /*95e0*/  PRMT R0, R4, 0x7610, R0 ;  /* 0x0000761004007816 */ /* 0x001fe20000000000 */
[----:B------:R-:W-:Y:S05]  /*95f0*/  BRA `(.L_x_13150) ;  /* 0x00000bd000007947 */ /* 0x000fea0003800000 */
.L_x_13153:
        /* <DEDUP_REMOVED lines=9> */
.L_x_13156:
[----:B------:R-:W2:Y:S02]  /*9690*/  LDG.E.U16 R2, [R2.64] ;  /* 0x0000002402027981 */ /* 0x000ea4000c1e1500 */
[----:B--2---:R-:W-:-:S06]  /*96a0*/  HADD2.F32 R4, -RZ, R2.H0_H0 ;  /* 0x20000002ff047230 */ /* 0x004fcc0000004100 */
[----:B------:R-:W0:Y:S02]  /*96b0*/  F2I.FTZ.TRUNC.NTZ R4, R4 ;  /* 0x0000000400047305 */ /* 0x000e24000021f100 */
[----:B0-----:R-:W-:Y:S01]  /*96c0*/  PRMT R0, R4, 0x7610, R0 ;  /* 0x0000761004007816 */ /* 0x001fe20000000000 */
[----:B------:R-:W-:Y:S05]  /*96d0*/  BRA `(.L_x_13150) ;  /* 0x00000af000007947 */ /* 0x000fea0003800000 */
.L_x_13155:
[----:B------:R-:W2:Y:S02]  /*96e0*/  LDG.E.64 R2, [R2.64] ;  /* 0x0000002402027981 */ /* 0x000ea4000c1e1b00 */
[----:B--2---:R0:W1:Y:S01]  /*96f0*/  F2I.F64.TRUNC R0, R2 ;  /* 0x0000000200007311 */ /* 0x004062000030d100 */
[----:B------:R-:W-:Y:S05]  /*9700*/  BRA `(.L_x_13150) ;  /* 0x00000ac000007947 */ /* 0x000fea0003800000 */
.L_x_13145:
        /* <DEDUP_REMOVED lines=12> */
.L_x_13159:
[----:B------:R-:W2:Y:S02]  /*97d0*/  LDG.E.64 R2, [R2.64] ;  /* 0x0000002402027981 */ /* 0x000ea4000c1e1b00 */
[----:B--2---:R0:W1:Y:S01]  /*97e0*/  F2I.F64.TRUNC R0, R2 ;  /* 0x0000000200007311 */ /* 0x004062000030d100 */
[----:B------:R-:W-:Y:S05]  /*97f0*/  BRA `(.L_x_13150) ;  /* 0x000009d000007947 */ /* 0x000fea0003800000 */
.L_x_13158:
        /* <DEDUP_REMOVED lines=28> */
.L_x_13161:
        /* <DEDUP_REMOVED lines=15> */
.L_x_13160:
[----:B------:R-:W2:Y:S02]  /*9ab0*/  LDG.E.U16 R2, [R2.64] ;  /* 0x0000002402027981 */ /* 0x000ea4000c1e1500 */
[----:B--2---:R-:W-:-:S04]  /*9ac0*/  PRMT R2, RZ, 0x5410, R2 ;  /* 0x00005410ff027816 */ /* 0x004fc80000000002 */
[----:B------:R0:W1:Y:S01]  /*9ad0*/  F2I.FTZ.TRUNC.NTZ R0, R2 ;  /* 0x0000000200007305 */ /* 0x000062000021f100 */
[----:B------:R-:W-:Y:S05]  /*9ae0*/  BRA `(.L_x_13150) ;  /* 0x000006e000007947 */ /* 0x000fea0003800000 */
.L_x_13157:
        /* <DEDUP_REMOVED lines=10> */
.L_x_13164:
        /* <DEDUP_REMOVED lines=21> */
.L_x_13168:
[----:B------:R-:W-:Y:S05]  /*9ce0*/  BSYNC B1 ;  /* 0x0000000000017941 */ /* 0x000fea0003800000 */
.L_x_13167:
[----:B------:R-:W-:Y:S01]  /*9cf0*/  IMAD.SHL.U32 R2, R2, 0x100000, RZ ;  /* 0x0010000002027824 */ /* 0x000fe200078e00ff */
[----:B------:R-:W-:-:S04]  /*9d00*/  LEA R3, R0, 0x3b800000, 0x17 ;  /* 0x3b80000000037811 */ /* 0x000fc800078eb8ff */
[----:B------:R-:W-:Y:S02]  /*9d10*/  LOP3.LUT R4, R3, R2, R4, 0xfe, !PT ;  /* 0x0000000203047212 */ /* 0x000fe400078efe04 */
.L_x_13166:
[----:B------:R-:W-:Y:S05]  /*9d20*/  BSYNC B0 ;  /* 0x0000000000007941 */ /* 0x000fea0003800000 */
.L_x_13165:
[----:B------:R-:W0:Y:S02]  /*9d30*/  F2I.FTZ.TRUNC.NTZ R4, R4 ;  /* 0x0000000400047305 */ /* 0x000e24000021f100 */
[----:B0-----:R-:W-:Y:S01]  /*9d40*/  PRMT R0, R4, 0x7610, R0 ;  /* 0x0000761004007816 */ /* 0x001fe20000000000 */
[----:B------:R-:W-:Y:S05]  /*9d50*/  BRA `(.L_x_13150) ;  /* 0x0000047000007947 */ /* 0x000fea0003800000 */
.L_x_13163:
        /* <DEDUP_REMOVED lines=21> */
.L_x_13172:
[----:B------:R-:W-:Y:S05]  /*9eb0*/  BSYNC B1 ;  /* 0x0000000000017941 */ /* 0x000fea0003800000 */
.L_x_13171:
[----:B------:R-:W-:Y:S01]  /*9ec0*/  IMAD.SHL.U32 R2, R2, 0x200000, RZ ;  /* 0x0020000002027824 */ /* 0x000fe200078e00ff */
[----:B------:R-:W-:-:S04]  /*9ed0*/  LEA R3, R0, 0x37800000, 0x17 ;  /* 0x3780000000037811 */ /* 0x000fc800078eb8ff */
[----:B------:R-:W-:Y:S02]  /*9ee0*/  LOP3.LUT R4, R3, R2, R4, 0xfe, !PT ;  /* 0x0000000203047212 */ /* 0x000fe400078efe04 */
.L_x_13170:
[----:B------:R-:W-:Y:S05]  /*9ef0*/  BSYNC B0 ;  /* 0x0000000000007941 */ /* 0x000fea0003800000 */
.L_x_13169:
[----:B------:R-:W0:Y:S02]  /*9f00*/  F2I.FTZ.TRUNC.NTZ R4, R4 ;  /* 0x0000000400047305 */ /* 0x000e24000021f100 */
[----:B0-----:R-:W-:Y:S01]  /*9f10*/  PRMT R0, R4, 0x7610, R0 ;  /* 0x0000761004007816 */ /* 0x001fe20000000000 */
[----:B------:R-:W-:Y:S05]  /*9f20*/  BRA `(.L_x_13150) ;  /* 0x000002a000007947 */ /* 0x000fea0003800000 */
.L_x_13162:
        /* <DEDUP_REMOVED lines=14> */
.L_x_13176:
[----:B------:R-:W-:Y:S05]  /*a010*/  BSYNC B0 ;  /* 0x0000000000007941 */ /* 0x000fea0003800000 */
.L_x_13175:
[----:B------:R-:W0:Y:S02]  /*a020*/  F2I.FTZ.TRUNC.NTZ R4, R4 ;  /* 0x0000000400047305 */ /* 0x000e24000021f100 */
[----:B0-----:R-:W-:Y:S01]  /*a030*/  PRMT R0, R4, 0x7610, R0 ;  /* 0x0000761004007816 */ /* 0x001fe20000000000 */
[----:B------:R-:W-:Y:S05]  /*a040*/  BRA `(.L_x_13150) ;  /* 0x0000018000007947 */ /* 0x000fea0003800000 */
.L_x_13149:
        /* <DEDUP_REMOVED lines=21> */
.L_x_13174:
[----:B------:R0:W5:Y:S01]  /*a1a0*/  LDG.E.U8 R0, [R2.64] ;  /* 0x0000002402007981 */ /* 0x000162000c1e1100 */
[----:B------:R-:W-:Y:S05]  /*a1b0*/  BRA `(.L_x_13150) ;  /* 0x0000001000007947 */ /* 0x000fea0003800000 */
.L_x_13173:
[----:B------:R0:W5:Y:S02]  /*a1c0*/  LDG.E.U8 R0, [R2.64] ;  /* 0x0000002402007981 */ /* 0x000164000c1e1100 */
.L_x_13150:
        /* <DEDUP_REMOVED lines=18> */
.L_x_13180:
[----:B------:R-:W-:Y:S01]  /*a2f0*/  STG.E.U8 [R16.64], R5 ;  /* 0x0000000510007986 */ /* 0x000fe2000c101124 */
[----:B------:R-:W-:Y:S05]  /*a300*/  EXIT ;  /* 0x000000000000794d */ /* 0x000fea0003800000 */
.L_x_13179:
        /* <DEDUP_REMOVED lines=10> */
.L_x_13183:
[----:B------:R-:W-:Y:S01]  /*a3b0*/  STG.E [R16.64], R5 ;  /* 0x0000000510007986 */ /* 0x000fe2000c101924 */
[----:B------:R-:W-:Y:S05]  /*a3c0*/  EXIT ;  /* 0x000000000000794d */ /* 0x000fea0003800000 */
.L_x_13182:
[----:B------:R-:W-:Y:S01]  /*a3d0*/  STG.E.U16 [R16.64], R5 ;  /* 0x0000000510007986 */ /* 0x000fe2000c101524 */
[----:B------:R-:W-:Y:S05]  /*a3e0*/  EXIT ;  /* 0x000000000000794d */ /* 0x000fea0003800000 */
.L_x_13178:
        /* <DEDUP_REMOVED lines=9> */
.L_x_13185:
[----:B------:R-:W0:Y:S02]  /*a480*/  I2F.S16 R0, R5 ;  /* 0x0000000500007306 */ /* 0x000e240000101400 */
[----:B0-----:R-:W-:-:S05]  /*a490*/  F2FP.PACK_AB R0, RZ, R0 ;  /* 0x00000000ff00723e */ /* 0x001fca00000000ff */
[----:B------:R-:W-:Y:S01]  /*a4a0*/  STG.E.U16 [R16.64], R0 ;  /* 0x0000000010007986 */ /* 0x000fe2000c101524 */
[----:B------:R-:W-:Y:S05]  /*a4b0*/  EXIT ;  /* 0x000000000000794d */ /* 0x000fea0003800000 */
.L_x_13184:
        /* <DEDUP_REMOVED lines=10> */
.L_x_13187:
[----:B------:R-:W0:Y:S02]  /*a560*/  I2F.S16 R5, R5 ;  /* 0x0000000500057306 */ /* 0x000e240000101400 */
[----:B0-----:R-:W-:-:S04]  /*a570*/  F2FP.PACK_AB R3, RZ, R5 ;  /* 0x00000005ff03723e */ /* 0x001fc800000000ff */
[----:B------:R-:W-:-:S05]  /*a580*/  PRMT R3, R3, 0x5410, RZ ;  /* 0x0000541003037816 */ /* 0x000fca00000000ff */
[----:B------:R-:W-:Y:S01]  /*a590*/  STG.E [R16.64], R3 ;  /* 0x0000000310007986 */ /* 0x000fe2000c101924 */
[----:B------:R-:W-:Y:S05]  /*a5a0*/  EXIT ;  /* 0x000000000000794d */ /* 0x000fea0003800000 */
.L_x_13186:
[----:B------:R-:W0:Y:S02]  /*a5b0*/  I2F.F64.S16 R2, R5 ;  /* 0x0000000500027312 */ /* 0x000e240000101c00 */
[----:B0-----:R-:W-:Y:S01]  /*a5c0*/  STG.E.64 [R16.64], R2 ;  /* 0x0000000210007986 */ /* 0x001fe2000c101b24 */
[----:B------:R-:W-:Y:S05]  /*a5d0*/  EXIT ;  /* 0x000000000000794d */ /* 0x000fea0003800000 */
.L_x_13177:
        /* <DEDUP_REMOVED lines=13> */
.L_x_13190:
[----:B------:R-:W0:Y:S01]  /*a6b0*/  I2F.F64.S16 R4, R5 ;  /* 0x0000000500047312 */ /* 0x000e220000101c00 */
[----:B------:R-:W-:-:S05]  /*a6c0*/  CS2R R6, SRZ ;  /* 0x0000000000067805 */ /* 0x000fca000001ff00 */
[----:B0-----:R-:W-:Y:S01]  /*a6d0*/  STG.E.128 [R16.64], R4 ;  /* 0x0000000410007986 */ /* 0x001fe2000c101d24 */
[----:B------:R-:W-:Y:S05]  /*a6e0*/  EXIT ;  /* 0x000000000000794d */ /* 0x000fea0003800000 */
.L_x_13189:
        /* <DEDUP_REMOVED lines=21> */
.L_x_13194:
[----:B------:R-:W-:Y:S05]  /*a840*/  BSYNC B0 ;  /* 0x0000000000007941 */ /* 0x000fea0003800000 */
.L_x_13193:
[----:B------:R-:W-:-:S05]  /*a850*/  LOP3.LUT R3, R0, R3, RZ, 0xfc, !PT ;  /* 0x0000000300037212 */ /* 0x000fca00078efcff */
[----:B------:R-:W-:Y:S01]  /*a860*/  STG.E.U8 [R16.64], R3 ;  /* 0x0000000310007986 */ /* 0x000fe2000c101124 */
[----:B------:R-:W-:Y:S05]  /*a870*/  EXIT ;  /* 0x000000000000794d */ /* 0x000fea0003800000 */
.L_x_13192:
        /* <DEDUP_REMOVED lines=13> */
.L_x_13196:
[----:B------:R-:W-:Y:S01]  /*a950*/  IMAD.MOV.U32 R0, RZ, RZ, 0x7f ;  /* 0x0000007fff007424 */ /* 0x000fe200078e00ff */
[----:B------:R-:W-:-:S04]  /*a960*/  ISETP.GT.U32.AND P0, PT, R2, 0x7f800000, PT ;  /* 0x7f8000000200780c */ /* 0x000fc80003f04070 */
[----:B------:R-:W-:-:S04]  /*a970*/  SEL R0, R0, 0x7c, P0 ;  /* 0x0000007c00007807 */ /* 0x000fc80000000000 */
.L_x_13197:
[----:B------:R-:W-:Y:S05]  /*a980*/  BSYNC B0 ;  /* 0x0000000000007941 */ /* 0x000fea0003800000 */
.L_x_13195:
[----:B------:R-:W-:-:S04]  /*a990*/  LOP3.LUT R2, R5, 0x80000000, RZ, 0xc0, !PT ;  /* 0x8000000005027812 */ /* 0x000fc800078ec0ff */
[----:B------:R-:W-:-:S04]  /*a9a0*/  SHF.R.U32.HI R3, RZ, 0x18, R2 ;  /* 0x00000018ff037819 */ /* 0x000fc80000011602 */
[----:B------:R-:W-:-:S05]  /*a9b0*/  LOP3.LUT R3, R0, R3, RZ, 0xfc, !PT ;  /* 0x0000000300037212 */ /* 0x000fca00078efcff */
[----:B------:R-:W-:Y:S01]  /*a9c0*/  STG.E.U8 [R16.64], R3 ;  /* 0x0000000310007986 */ /* 0x000fe2000c101124 */
[----:B------:R-:W-:Y:S05]  /*a9d0*/  EXIT ;  /* 0x000000000000794d */ /* 0x000fea0003800000 */
.L_x_13191:
[----:B------:R-:W0:Y:S02]  /*a9e0*/  I2F.S16 R0, R5 ;  /* 0x0000000500007306 */ /* 0x000e240000101400 */
[----:B0-----:R-:W-:-:S05]  /*a9f0*/  F2FP.BF16.PACK_AB R0, RZ, R0 ;  /* 0x00000000ff00723e */ /* 0x001fca00000010ff */
[----:B------:R-:W-:Y:S01]  /*aa00*/  STG.E.U16 [R16.64], R0 ;  /* 0x0000000010007986 */ /* 0x000fe2000c101524 */
[----:B------:R-:W-:Y:S05]  /*aa10*/  EXIT ;  /* 0x000000000000794d */ /* 0x000fea0003800000 */
.L_x_13188:
        /* <DEDUP_REMOVED lines=10> */
.L_x_13200:
        /* <DEDUP_REMOVED lines=17> */
.L_x_13203:
[----:B------:R-:W-:-:S04]  /*abd0*/  LOP3.LUT R2, R5, 0x80000000, RZ, 0xc0, !PT ;  /* 0x8000000005027812 */ /* 0x000fc800078ec0ff */
[----:B------:R-:W-:-:S04]  /*abe0*/  SHF.R.U32.HI R3, RZ, 0x18, R2 ;  /* 0x00000018ff037819 */ /* 0x000fc80000011602 */
[----:B------:R-:W-:-:S04]  /*abf0*/  LOP3.LUT R0, R0, R3, RZ, 0xfc, !PT ;  /* 0x0000000300007212 */ /* 0x000fc800078efcff */
[----:B------:R-:W-:Y:S02]  /*ac00*/  PRMT R8, R0, 0x7610, R8 ;  /* 0x0000761000087816 */ /* 0x000fe40000000008 */
.L_x_13202:
[----:B------:R-:W-:Y:S05]  /*ac10*/  BSYNC B0 ;  /* 0x0000000000007941 */ /* 0x000fea0003800000 */
.L_x_13201:
[----:B------:R-:W-:Y:S01]  /*ac20*/  STG.E.U8 [R16.64], R8 ;  /* 0x0000000810007986 */ /* 0x000fe2000c101124 */
[----:B------:R-:W-:Y:S05]  /*ac30*/  EXIT ;  /* 0x000000000000794d */ /* 0x000fea0003800000 */
.L_x_13199:
        /* <DEDUP_REMOVED lines=17> */
.L_x_13206:
[----:B------:R-:W-:-:S04]  /*ad50*/  LOP3.LUT R2, R5, 0x80000000, RZ, 0xc0, !PT ;  /* 0x8000000005027812 */ /* 0x000fc800078ec0ff */
[----:B------:R-:W-:-:S04]  /*ad60*/  SHF.R.U32.HI R3, RZ, 0x18, R2 ;  /* 0x00000018ff037819 */ /* 0x000fc80000011602 */
[----:B------:R-:W-:-:S04]  /*ad70*/  LOP3.LUT R0, R0, R3, RZ, 0xfc, !PT ;  /* 0x0000000300007212 */ /* 0x000fc800078efcff */
[----:B------:R-:W-:Y:S02]  /*ad80*/  PRMT R8, R0, 0x7610, R8 ;  /* 0x0000761000087816 */ /* 0x000fe40000000008 */
.L_x_13205:
[----:B------:R-:W-:Y:S05]  /*ad90*/  BSYNC B0 ;  /* 0x0000000000007941 */ /* 0x000fea0003800000 */
.L_x_13204:
[----:B------:R-:W-:Y:S01]  /*ada0*/  STG.E.U8 [R16.64], R8 ;  /* 0x0000000810007986 */ /* 0x000fe2000c101124 */
[----:B------:R-:W-:Y:S05]  /*adb0*/  EXIT ;  /* 0x000000000000794d */ /* 0x000fea0003800000 */
.L_x_13198:
        /* <DEDUP_REMOVED lines=22> */
.L_x_13181:
        /* <DEDUP_REMOVED lines=20> */
.L_x_13208:
[----:B------:R-:W-:-:S04]  /*b060*/  PRMT R2, R5, 0x9910, RZ ;  /* 0x0000991005027816 */ /* 0x000fc800000000ff */
[----:B------:R-:W-:-:S05]  /*b070*/  SHF.R.S32.HI R3, RZ, 0x1f, R2 ;  /* 0x0000001fff037819 */ /* 0x000fca0000011402 */
[----:B------:R-:W-:Y:S01]  /*b080*/  STG.E.64 [R16.64], R2 ;  /* 0x0000000210007986 */ /* 0x000fe2000c101b24 */
[----:B------:R-:W-:Y:S05]  /*b090*/  EXIT ;  /* 0x000000000000794d */ /* 0x000fea0003800000 */
.L_x_13207:
[----:B------:R-:W-:Y:S01]  /*b0a0*/  STG.E [R16.64], R5 ;  /* 0x0000000510007986 */ /* 0x000fe2000c101924 */
[----:B------:R-:W-:Y:S05]  /*b0b0*/  EXIT ;  /* 0x000000000000794d */ /* 0x000fea0003800000 */
.L_x_13209:
        /* <DEDUP_REMOVED lines=12> */
.L_x_34156:


//--------------------- .text._ZN2at6native27unrolled_elementwise_kernelIZZZNS0_21clamp_min_kernel_cudaERNS_18TensorIteratorBaseERKN3c106ScalarEENKUlvE_clEvENKUlvE0_clEvEUlaE_St5arrayIPcLm2EELi4E23TrivialOffsetCalculatorILi1EjESF_NS0_6memory12LoadWithCastILi1EEENSG_13StoreWithCastILi1EEEEEviT_T0_T2_T3_T4_T5_ --------------------------
	.section	.text._ZN2at6native27unrolled_elementwise_kernelIZZZNS0_21clamp_min_kernel_cudaERNS_18TensorIteratorBaseERKN3c106ScalarEENKUlvE_clEvENKUlvE0_clEvEUlaE_St5arrayIPcLm2EELi4E23TrivialOffsetCalculatorILi1EjESF_NS0_6memory12LoadWithCastILi1EEENSG_13StoreWithCastILi1EEEEEviT_T0_T2_T3_T4_T5_,"ax",@progbits
	.sectioninfo	@"SHI_REGISTERS=29"
	.align	128
        .global         _ZN2at6native27unrolled_elementwise_kernelIZZZNS0_21clamp_min_kernel_cudaERNS_18TensorIteratorBaseERKN3c106ScalarEENKUlvE_clEvENKUlvE0_clEvEUlaE_St5arrayIPcLm2EELi4E23TrivialOffsetCalculatorILi1EjESF_NS0_6memory12LoadWithCastILi1EEENSG_13StoreWithCastILi1EEEEEviT_T0_T2_T3_T4_T5_
        .type           _ZN2at6native27unrolled_elementwise_kernelIZZZNS0_21clamp_min_kernel_cudaERNS_18TensorIteratorBaseERKN3c106ScalarEENKUlvE_clEvENKUlvE0_clEvEUlaE_St5arrayIPcLm2EELi4E23TrivialOffsetCalculatorILi1EjESF_NS0_6memory12LoadWithCastILi1EEENSG_13StoreWithCastILi1EEEEEviT_T0_T2_T3_T4_T5_,@function
        .size           _ZN2at6native27unrolled_elementwise_kernelIZZZNS0_21clamp_min_kernel_cudaERNS_18TensorIteratorBaseERKN3c106ScalarEENKUlvE_clEvENKUlvE0_clEvEUlaE_St5arrayIPcLm2EELi4E23TrivialOffsetCalculatorILi1EjESF_NS0_6memory12LoadWithCastILi1EEENSG_13StoreWithCastILi1EEEEEviT_T0_T2_T3_T4_T5_,(.L_x_34157 - _ZN2at6native27unrolled_elementwise_kernelIZZZNS0_21clamp_min_kernel_cudaERNS_18TensorIteratorBaseERKN3c106ScalarEENKUlvE_clEvENKUlvE0_clEvEUlaE_St5arrayIPcLm2EELi4E23TrivialOffsetCalculatorILi1EjESF_NS0_6memory12LoadWithCastILi1EEENSG_13StoreWithCastILi1EEEEEviT_T0_T2_T3_T4_T5_)
        .other          _ZN2at6native27unrolled_elementwise_kernelIZZZNS0_21clamp_min_kernel_cudaERNS_18TensorIteratorBaseERKN3c106ScalarEENKUlvE_clEvENKUlvE0_clEvEUlaE_St5arrayIPcLm2EELi4E23TrivialOffsetCalculatorILi1EjESF_NS0_6memory12LoadWithCastILi1EEENSG_13StoreWithCastILi1EEEEEviT_T0_T2_T3_T4_T5_,@"STO_CUDA_ENTRY STV_DEFAULT"
_ZN2at6native27unrolled_elementwise_kernelIZZZNS0_21clamp_min_kernel_cudaERNS_18TensorIteratorBaseERKN3c106ScalarEENKUlvE_clEvENKUlvE0_clEvEUlaE_St5arrayIPcLm2EELi4E23TrivialOffsetCalculatorILi1EjESF_NS0_6memory12LoadWithCastILi1EEENSG_13StoreWithCastILi1EEEEEviT_T0_T2_T3_T4_T5_:
.text._ZN2at6native27unrolled_elementwise_kernelIZZZNS0_21clamp_min_kernel_cudaERNS_18TensorIteratorBaseERKN3c106ScalarEENKUlvE_clEvENKUlvE0_clEvEUlaE_St5arrayIPcLm2EELi4E23TrivialOffsetCalculatorILi1EjESF_NS0_6memory12LoadWithCastILi1EEENSG_13StoreWithCastILi1EEEEEviT_T0_T2_T3_T4_T5_:
        /* <DEDUP_REMOVED lines=29> */
.L_x_13215:
[----:B------:R0:W5:Y:S01]  /*01d0*/  LDG.E.U8 R22, [R2.64] ;  /* 0x0000002402167981 */ /* 0x000162000c1e1100 */
[----:B------:R-:W-:Y:S05]  /*01e0*/  BRA `(.L_x_13217) ;  /* 0x00000d9000007947 */ /* 0x000fea0003800000 */
.L_x_13214:
        /* <DEDUP_REMOVED lines=8> */
.L_x_13219:
[----:B------:R0:W5:Y:S01]  /*0270*/  LDG.E.U8 R22, [R2.64] ;  /* 0x0000002402167981 */ /* 0x000162000c1e1100 */
[----:B------:R-:W-:Y:S05]  /*0280*/  BRA `(.L_x_13217) ;  /* 0x00000cf000007947 */ /* 0x000fea0003800000 */
.L_x_13218:
[----:B------:R0:W5:Y:S01]  /*0290*/  LDG.E.U16 R22, [R2.64] ;  /* 0x0000002402167981 */ /* 0x000162000c1e1500 */
[----:B------:R-:W-:Y:S05]  /*02a0*/  BRA `(.L_x_13217) ;  /* 0x00000cd000007947 */ /* 0x000fea0003800000 */
.L_x_13213:
        /* <DEDUP_REMOVED lines=9> */
.L_x_13221:
[----:B------:R-:W2:Y:S02]  /*0340*/  LDG.E.U16 R0, [R2.64] ;  /* 0x0000002402007981 */ /* 0x000ea4000c1e1500 */
[----:B--2---:R-:W-:-:S06]  /*0350*/  HADD2.F32 R0, -RZ, R0.H0_H0 ;  /* 0x20000000ff007230 */ /* 0x004fcc0000004100 */
[----:B------:R-:W0:Y:S02]  /*0360*/  F2I.FTZ.TRUNC.NTZ R0, R0 ;  /* 0x0000000000007305 */ /* 0x000e24000021f100 */
[----:B0-----:R-:W-:Y:S01]  /*0370*/  PRMT R22, R0, 0x7610, R22 ;  /* 0x0000761000167816 */ /* 0x001fe20000000016 */
[----:B------:R-:W-:Y:S05]  /*0380*/  BRA `(.L_x_13217) ;  /* 0x00000bf000007947 */ /* 0x000fea0003800000 */
.L_x_13220:
        /* <DEDUP_REMOVED lines=9> */
.L_x_13223:
[----:B------:R-:W2:Y:S02]  /*0420*/  LDG.E.U16 R2, [R2.64] ;  /* 0x0000002402027981 */ /* 0x000ea4000c1e1500 */
[----:B--2---:R-:W-:-:S06]  /*0430*/  HADD2.F32 R0, -RZ, R2.H0_H0 ;  /* 0x20000002ff007230 */ /* 0x004fcc0000004100 */
[----:B------:R-:W0:Y:S02]  /*0440*/  F2I.FTZ.TRUNC.NTZ R0, R0 ;  /* 0x0000000000007305 */ /* 0x000e24000021f100 */
[----:B0-----:R-:W-:Y:S01]  /*0450*/  PRMT R22, R0, 0x7610, R22 ;  /* 0x0000761000167816 */ /* 0x001fe20000000016 */
[----:B------:R-:W-:Y:S05]  /*0460*/  BRA `(.L_x_13217) ;  /* 0x00000b1000007947 */ /* 0x000fea0003800000 */
.L_x_13222:
[----:B------:R-:W2:Y:S02]  /*0470*/  LDG.E.64 R2, [R2.64] ;  /* 0x0000002402027981 */ /* 0x000ea4000c1e1b00 */
[----:B--2---:R0:W1:Y:S01]  /*0480*/  F2I.F64.TRUNC R22, R2 ;  /* 0x0000000200167311 */ /* 0x004062000030d100 */
[----:B------:R-:W-:Y:S05]  /*0490*/  BRA `(.L_x_13217) ;  /* 0x00000ae000007947 */ /* 0x000fea0003800000 */
.L_x_13212:
        /* <DEDUP_REMOVED lines=12> */
.L_x_13226:
[----:B------:R-:W2:Y:S02]  /*0560*/  LDG.E.64 R2, [R2.64] ;  /* 0x0000002402027981 */ /* 0x000ea4000c1e1b00 */
[----:B--2---:R0:W1:Y:S01]  /*0570*/  F2I.F64.TRUNC R22, R2 ;  /* 0x0000000200167311 */ /* 0x004062000030d100 */
[----:B------:R-:W-:Y:S05]  /*0580*/  BRA `(.L_x_13217) ;  /* 0x000009f000007947 */ /* 0x000fea0003800000 */
.L_x_13225:
        /* <DEDUP_REMOVED lines=28> */
.L_x_13228:
        /* <DEDUP_REMOVED lines=16> */
.L_x_13227:
[----:B------:R-:W2:Y:S02]  /*0850*/  LDG.E.U16 R0, [R2.64] ;  /* 0x0000002402007981 */ /* 0x000ea4000c1e1500 */
[----:B--2---:R-:W-:-:S06]  /*0860*/  PRMT R0, RZ, 0x5410, R0 ;  /* 0x00005410ff007816 */ /* 0x004fcc0000000000 */
[----:B------:R-:W0:Y:S02]  /*0870*/  F2I.FTZ.TRUNC.NTZ R0, R0 ;  /* 0x0000000000007305 */ /* 0x000e24000021f100 */
[----:B0-----:R-:W-:Y:S01]  /*0880*/  PRMT R22, R0, 0x7610, R22 ;  /* 0x0000761000167816 */ /* 0x001fe20000000016 */
[----:B------:R-:W-:Y:S05]  /*0890*/  BRA `(.L_x_13217) ;  /* 0x000006e000007947 */ /* 0x000fea0003800000 */
.L_x_13224:
        /* <DEDUP_REMOVED lines=10> */
.L_x_13231:
        /* <DEDUP_REMOVED lines=21> */
.L_x_13235:
[----:B------:R-:W-:Y:S05]  /*0a90*/  BSYNC B1 ;  /* 0x0000000000017941 */ /* 0x000fea0003800000 */
.L_x_13234:
[----:B------:R-:W-:Y:S01]  /*0aa0*/  LEA R3, R0, 0x3b800000, 0x17 ;  /* 0x3b80000000037811 */ /* 0x000fe200078eb8ff */
[----:B------:R-:W-:-:S05]  /*0ab0*/  IMAD.SHL.U32 R0, R2, 0x100000, RZ ;  /* 0x0010000002007824 */ /* 0x000fca00078e00ff */
[----:B------:R-:W-:Y:S02]  /*0ac0*/  LOP3.LUT R0, R3, R0, R4, 0xfe, !PT ;  /* 0x0000000003007212 */ /* 0x000fe400078efe04 */
.L_x_13233:
[----:B------:R-:W-:Y:S05]  /*0ad0*/  BSYNC B0 ;  /* 0x0000000000007941 */ /* 0x000fea0003800000 */
.L_x_13232:
[----:B------:R-:W0:Y:S02]  /*0ae0*/  F2I.FTZ.TRUNC.NTZ R0, R0 ;  /* 0x0000000000007305 */ /* 0x000e24000021f100 */
[----:B0-----:R-:W-:Y:S01]  /*0af0*/  PRMT R22, R0, 0x7610, R22 ;  /* 0x0000761000167816 */ /* 0x001fe20000000016 */
[----:B------:R-:W-:Y:S05]  /*0b00*/  BRA `(.L_x_13217) ;  /* 0x0000047000007947 */ /* 0x000fea0003800000 */
.L_x_13230:
        /* <DEDUP_REMOVED lines=21> */
.L_x_13239:
[----:B------:R-:W-:Y:S05]  /*0c60*/  BSYNC B1 ;  /* 0x0000000000017941 */ /* 0x000fea0003800000 */
.L_x_13238:
[----:B------:R-:W-:Y:S01]  /*0c70*/  LEA R3, R0, 0x37800000, 0x17 ;  /* 0x3780000000037811 */ /* 0x000fe200078eb8ff */
[----:B------:R-:W-:-:S05]  /*0c80*/  IMAD.SHL.U32 R0, R2, 0x200000, RZ ;  /* 0x0020000002007824 */ /* 0x000fca00078e00ff */
[----:B------:R-:W-:Y:S02]  /*0c90*/  LOP3.LUT R0, R3, R0, R4, 0xfe, !PT ;  /* 0x0000000003007212 */ /* 0x000fe400078efe04 */
.L_x_13237:
[----:B------:R-:W-:Y:S05]  /*0ca0*/  BSYNC B0 ;  /* 0x0000000000007941 */ /* 0x000fea0003800000 */
.L_x_13236:
[----:B------:R-:W0:Y:S02]  /*0cb0*/  F2I.FTZ.TRUNC.NTZ R0, R0 ;  /* 0x0000000000007305 */ /* 0x000e24000021f100 */
[----:B0-----:R-:W-:Y:S01]  /*0cc0*/  PRMT R22, R0, 0x7610, R22 ;  /* 0x0000761000167816 */ /* 0x001fe20000000016 */
[----:B------:R-:W-:Y:S05]  /*0cd0*/  BRA `(.L_x_13217) ;  /* 0x000002a000007947 */ /* 0x000fea0003800000 */
.L_x_13229:
        /* <DEDUP_REMOVED lines=14> */
.L_x_13243:
[----:B------:R-:W-:Y:S05]  /*0dc0*/  BSYNC B0 ;  /* 0x0000000000007941 */ /* 0x000fea0003800000 */
.L_x_13242:
[----:B------:R-:W0:Y:S02]  /*0dd0*/  F2I.FTZ.TRUNC.NTZ R0, R0 ;  /* 0x0000000000007305 */ /* 0x000e24000021f100 */
[----:B0-----:R-:W-:Y:S01]  /*0de0*/  PRMT R22, R0, 0x7610, R22 ;  /* 0x0000761000167816 */ /* 0x001fe20000000016 */
[----:B------:R-:W-:Y:S05]  /*0df0*/  BRA `(.L_x_13217) ;  /* 0x0000018000007947 */ /* 0x000fea0003800000 */
.L_x_13216:
        /* <DEDUP_REMOVED lines=21> */
.L_x_13241:
[----:B------:R0:W5:Y:S01]  /*0f50*/  LDG.E.U8 R22, [R2.64] ;  /* 0x0000002402167981 */ /* 0x000162000c1e1100 */
[----:B------:R-:W-:Y:S05]  /*0f60*/  BRA `(.L_x_13217) ;  /* 0x0000001000007947 */ /* 0x000fea0003800000 */
.L_x_13240:
[----:B------:R0:W5:Y:S02]  /*0f70*/  LDG.E.U8 R22, [R2.64] ;  /* 0x0000002402167981 */ /* 0x000164000c1e1100 */
.L_x_13217:
[----:B------:R-:W2:Y:S02]  /*0f80*/  S2R R24, SR_TID.X ;  /* 0x0000000000187919 */ /* 0x000ea40000002100 */
[----:B--2---:R-:W-:Y:S02]  /*0f90*/  IADD3 R24, R24, 0x80, RZ ;  /* 0x0000008018187810 */ /* 0x004fe40007ffe0ff */
.L_x_13211:
[----:B-1----:R-:W-:Y:S05]  /*0fa0*/  BSYNC B6 ;  /* 0x0000000000067941 */ /* 0x002fea0003800000 */
.L_x_13210:
        /* <DEDUP_REMOVED lines=21> */
.L_x_13249:
[----:B------:R0:W5:Y:S01]  /*1100*/  LDG.E.U8 R19, [R2.64] ;  /* 0x0000002402137981 */ /* 0x000162000c1e1100 */
[----:B------:R-:W-:Y:S05]  /*1110*/  BRA `(.L_x_13251) ;  /* 0x00000d8000007947 */ /* 0x000fea0003800000 */
.L_x_13248:
        /* <DEDUP_REMOVED lines=8> */
.L_x_13253:
[----:B------:R0:W5:Y:S01]  /*11a0*/  LDG.E.U8 R19, [R2.64] ;  /* 0x0000002402137981 */ /* 0x000162000c1e1100 */
[----:B------:R-:W-:Y:S05]  /*11b0*/  BRA `(.L_x_13251) ;  /* 0x00000ce000007947 */ /* 0x000fea0003800000 */
.L_x_13252:
[----:B------:R0:W5:Y:S01]  /*11c0*/  LDG.E.U16 R19, [R2.64] ;  /* 0x0000002402137981 */ /* 0x000162000c1e1500 */
[----:B------:R-:W-:Y:S05]  /*11d0*/  BRA `(.L_x_13251) ;  /* 0x00000cc000007947 */ /* 0x000fea0003800000 */
.L_x_13247:
        /* <DEDUP_REMOVED lines=9> */
.L_x_13255:
[----:B------:R-:W2:Y:S02]  /*1270*/  LDG.E.U16 R0, [R2.64] ;  /* 0x0000002402007981 */ /* 0x000ea4000c1e1500 */
[----:B--2---:R-:W-:-:S06]  /*1280*/  HADD2.F32 R0, -RZ, R0.H0_H0 ;  /* 0x20000000ff007230 */ /* 0x004fcc0000004100 */
[----:B------:R-:W0:Y:S02]  /*1290*/  F2I.FTZ.TRUNC.NTZ R0, R0 ;  /* 0x0000000000007305 */ /* 0x000e24000021f100 */
[----:B0-----:R-:W-:Y:S01]  /*12a0*/  PRMT R19, R0, 0x7610, R19 ;  /* 0x0000761000137816 */ /* 0x001fe20000000013 */
[----:B------:R-:W-:Y:S05]  /*12b0*/  BRA `(.L_x_13251) ;  /* 0x00000be000007947 */ /* 0x000fea0003800000 */
.L_x_13254:
        /* <DEDUP_REMOVED lines=9> */
.L_x_13257:
[----:B------:R-:W2:Y:S02]  /*1350*/  LDG.E.U16 R2, [R2.64] ;  /* 0x0000002402027981 */ /* 0x000ea4000c1e1500 */
[----:B--2---:R-:W-:-:S06]  /*1360*/  HADD2.F32 R0, -RZ, R2.H0_H0 ;  /* 0x20000002ff007230 */ /* 0x004fcc0000004100 */
[----:B------:R-:W0:Y:S02]  /*1370*/  F2I.FTZ.TRUNC.NTZ R0, R0 ;  /* 0x0000000000007305 */ /* 0x000e24000021f100 */
[----:B0-----:R-:W-:Y:S01]  /*1380*/  PRMT R19, R0, 0x7610, R19 ;  /* 0x0000761000137816 */ /* 0x001fe20000000013 */
[----:B------:R-:W-:Y:S05]  /*1390*/  BRA `(.L_x_13251) ;  /* 0x00000b0000007947 */ /* 0x000fea0003800000 */
.L_x_13256:
[----:B------:R-:W2:Y:S02]  /*13a0*/  LDG.E.64 R2, [R2.64] ;  /* 0x0000002402027981 */ /* 0x000ea4000c1e1b00 */
[----:B--2---:R0:W1:Y:S01]  /*13b0*/  F2I.F64.TRUNC R19, R2 ;  /* 0x0000000200137311 */ /* 0x004062000030d100 */
[----:B------:R-:W-:Y:S05]  /*13c0*/  BRA `(.L_x_13251) ;  /* 0x00000ad000007947 */ /* 0x000fea0003800000 */
.L_x_13246:
        /* <DEDUP_REMOVED lines=12> */
.L_x_13260:
[----:B------:R-:W2:Y:S02]  /*1490*/  LDG.E.64 R2, [R2.64] ;  /* 0x0000002402027981 */ /* 0x000ea4000c1e1b00 */
[----:B--2---:R0:W1:Y:S01]  /*14a0*/  F2I.F64.TRUNC R19, R2 ;  /* 0x0000000200137311 */ /* 0x004062000030d100 */
[----:B------:R-:W-:Y:S05]  /*14b0*/  BRA `(.L_x_13251) ;  /* 0x000009e000007947 */ /* 0x000fea0003800000 */
.L_x_13259:
        /* <DEDUP_REMOVED lines=28> */
.L_x_13262:
        /* <DEDUP_REMOVED lines=15> */
.L_x_13261:
[----:B------:R-:W2:Y:S02]  /*1770*/  LDG.E.U16 R0, [R2.64] ;  /* 0x0000002402007981 */ /* 0x000ea4000c1e1500 */
[----:B--2---:R-:W-:-:S06]  /*1780*/  PRMT R0, RZ, 0x5410, R0 ;  /* 0x00005410ff007816 */ /* 0x004fcc0000000000 */
[----:B------:R-:W0:Y:S02]  /*1790*/  F2I.FTZ.TRUNC.NTZ R0, R0 ;  /* 0x0000000000007305 */ /* 0x000e24000021f100 */
[----:B0-----:R-:W-:Y:S01]  /*17a0*/  PRMT R19, R0, 0x7610, R19 ;  /* 0x0000761000137816 */ /* 0x001fe20000000013 */
[----:B------:R-:W-:Y:S05]  /*17b0*/  BRA `(.L_x_13251) ;  /* 0x000006e000007947 */ /* 0x000fea0003800000 */
.L_x_13258:
        /* <DEDUP_REMOVED lines=10> */
.L_x_13265:
        /* <DEDUP_REMOVED lines=21> */
.L_x_13269:
[----:B------:R-:W-:Y:S05]  /*19b0*/  BSYNC B1 ;  /* 0x0000000000017941 */ /* 0x000fea0003800000 */
.L_x_13268:
[----:B------:R-:W-:Y:S01]  /*19c0*/  LEA R3, R0, 0x3b800000, 0x17 ;  /* 0x3b80000000037811 */ /* 0x000fe200078eb8ff */
[----:B------:R-:W-:-:S05]  /*19d0*/  IMAD.SHL.U32 R0, R2, 0x100000, RZ ;  /* 0x0010000002007824 */ /* 0x000fca00078e00ff */
[----:B------:R-:W-:Y:S02]  /*19e0*/  LOP3.LUT R0, R3, R0, R4, 0xfe, !PT ;  /* 0x0000000003007212 */ /* 0x000fe400078efe04 */
.L_x_13267:
[----:B------:R-:W-:Y:S05]  /*19f0*/  BSYNC B0 ;  /* 0x0000000000007941 */ /* 0x000fea0003800000 */
.L_x_13266:
[----:B------:R-:W0:Y:S02]  /*1a00*/  F2I.FTZ.TRUNC.NTZ R0, R0 ;  /* 0x0000000000007305 */ /* 0x000e24000021f100 */
[----:B0-----:R-:W-:Y:S01]  /*1a10*/  PRMT R19, R0, 0x7610, R19 ;  /* 0x0000761000137816 */ /* 0x001fe20000000013 */
[----:B------:R-:W-:Y:S05]  /*1a20*/  BRA `(.L_x_13251) ;  /* 0x0000047000007947 */ /* 0x000fea0003800000 */
.L_x_13264:
        /* <DEDUP_REMOVED lines=21> */
.L_x_13273:
[----:B------:R-:W-:Y:S05]  /*1b80*/  BSYNC B1 ;  /* 0x0000000000017941 */ /* 0x000fea0003800000 */
.L_x_13272:
[----:B------:R-:W-:Y:S01]  /*1b90*/  LEA R3, R0, 0x37800000, 0x17 ;  /* 0x3780000000037811 */ /* 0x000fe200078eb8ff */
[----:B------:R-:W-:-:S05]  /*1ba0*/  IMAD.SHL.U32 R0, R2, 0x200000, RZ ;  /* 0x0020000002007824 */ /* 0x000fca00078e00ff */
[----:B------:R-:W-:Y:S02]  /*1bb0*/  LOP3.LUT R0, R3, R0, R4, 0xfe, !PT ;  /* 0x0000000003007212 */ /* 0x000fe400078efe04 */
.L_x_13271:
[----:B------:R-:W-:Y:S05]  /*1bc0*/  BSYNC B0 ;  /* 0x0000000000007941 */ /* 0x000fea0003800000 */
.L_x_13270:
[----:B------:R-:W0:Y:S02]  /*1bd0*/  F2I.FTZ.TRUNC.NTZ R0, R0 ;  /* 0x0000000000007305 */ /* 0x000e24000021f100 */
[----:B0-----:R-:W-:Y:S01]  /*1be0*/  PRMT R19, R0, 0x7610, R19 ;  /* 0x0000761000137816 */ /* 0x001fe20000000013 */
[----:B------:R-:W-:Y:S05]  /*1bf0*/  BRA `(.L_x_13251) ;  /* 0x000002a000007947 */ /* 0x000fea0003800000 */
.L_x_13263:
        /* <DEDUP_REMOVED lines=14> */
.L_x_13277:
[----:B------:R-:W-:Y:S05]  /*1ce0*/  BSYNC B0 ;  /* 0x0000000000007941 */ /* 0x000fea0003800000 */
.L_x_13276:
[----:B------:R-:W0:Y:S02]  /*1cf0*/  F2I.FTZ.TRUNC.NTZ R0, R0 ;  /* 0x0000000000007305 */ /* 0x000e24000021f100 */
[----:B0-----:R-:W-:Y:S01]  /*1d00*/  PRMT R19, R0, 0x7610, R19 ;  /* 0x0000761000137816 */ /* 0x001fe20000000013 */
[----:B------:R-:W-:Y:S05]  /*1d10*/  BRA `(.L_x_13251) ;  /* 0x0000018000007947 */ /* 0x000fea0003800000 */
.L_x_13250:
        /* <DEDUP_REMOVED lines=21> */
.L_x_13275:
[----:B------:R0:W5:Y:S01]  /*1e70*/  LDG.E.U8 R19, [R2.64] ;  /* 0x0000002402137981 */ /* 0x000162000c1e1100 */
[----:B------:R-:W-:Y:S05]  /*1e80*/  BRA `(.L_x_13251) ;  /* 0x0000001000007947 */ /* 0x000fea0003800000 */
.L_x_13274:
[----:B------:R0:W5:Y:S02]  /*1e90*/  LDG.E.U8 R19, [R2.64] ;  /* 0x0000002402137981 */ /* 0x000164000c1e1100 */
.L_x_13251:
[----:B------:R-:W-:-:S03]  /*1ea0*/  IADD3 R24, R24, 0x80, RZ ;  /* 0x0000008018187810 */ /* 0x000fc60007ffe0ff */
.L_x_13245:
[----:B------:R-:W-:Y:S05]  /*1eb0*/  BSYNC B6 ;  /* 0x0000000000067941 */ /* 0x000fea0003800000 */
.L_x_13244:
        /* <DEDUP_REMOVED lines=23> */
.L_x_13283:
[----:B------:R0:W5:Y:S01]  /*2030*/  LDG.E.U8 R25, [R2.64] ;  /* 0x0000002402197981 */ /* 0x000162000c1e1100 */
[----:B------:R-:W-:Y:S05]  /*2040*/  BRA `(.L_x_13285) ;  /* 0x00000d8000007947 */ /* 0x000fea0003800000 */
.L_x_13282:
        /* <DEDUP_REMOVED lines=8> */
.L_x_13287:
[----:B------:R0:W5:Y:S01]  /*20d0*/  LDG.E.U8 R25, [R2.64] ;  /* 0x0000002402197981 */ /* 0x000162000c1e1100 */
[----:B------:R-:W-:Y:S05]  /*20e0*/  BRA `(.L_x_13285) ;  /* 0x00000ce000007947 */ /* 0x000fea0003800000 */
.L_x_13286:
[----:B------:R0:W5:Y:S01]  /*20f0*/  LDG.E.U16 R25, [R2.64] ;  /* 0x0000002402197981 */ /* 0x000162000c1e1500 */
[----:B------:R-:W-:Y:S05]  /*2100*/  BRA `(.L_x_13285) ;  /* 0x00000cc000007947 */ /* 0x000fea0003800000 */
.L_x_13281:
        /* <DEDUP_REMOVED lines=9> */
.L_x_13289:
[----:B------:R-:W2:Y:S02]  /*21a0*/  LDG.E.U16 R0, [R2.64] ;  /* 0x0000002402007981 */ /* 0x000ea4000c1e1500 */
[----:B--2---:R-:W-:-:S06]  /*21b0*/  HADD2.F32 R0, -RZ, R0.H0_H0 ;  /* 0x20000000ff007230 */ /* 0x004fcc0000004100 */
[----:B------:R-:W0:Y:S02]  /*21c0*/  F2I.FTZ.TRUNC.NTZ R0, R0 ;  /* 0x0000000000007305 */ /* 0x000e24000021f100 */
[----:B0-----:R-:W-:Y:S01]  /*21d0*/  PRMT R25, R0, 0x7610, R25 ;  /* 0x0000761000197816 */ /* 0x001fe20000000019 */
[----:B------:R-:W-:Y:S05]  /*21e0*/  BRA `(.L_x_13285) ;  /* 0x00000be000007947 */ /* 0x000fea0003800000 */
.L_x_13288:
        /* <DEDUP_REMOVED lines=9> */
.L_x_13291:
[----:B------:R-:W2:Y:S02]  /*2280*/  LDG.E.U16 R2, [R2.64] ;  /* 0x0000002402027981 */ /* 0x000ea4000c1e1500 */
[----:B--2---:R-:W-:-:S06]  /*2290*/  HADD2.F32 R0, -RZ, R2.H0_H0 ;  /* 0x20000002ff007230 */ /* 0x004fcc0000004100 */
[----:B------:R-:W0:Y:S02]  /*22a0*/  F2I.FTZ.TRUNC.NTZ R0, R0 ;  /* 0x0000000000007305 */ /* 0x000e24000021f100 */
[----:B0-----:R-:W-:Y:S01]  /*22b0*/  PRMT R25, R0, 0x7610, R25 ;  /* 0x0000761000197816 */ /* 0x001fe20000000019 */
[----:B------:R-:W-:Y:S05]  /*22c0*/  BRA `(.L_x_13285) ;  /* 0x00000b0000007947 */ /* 0x000fea0003800000 */
.L_x_13290:
[----:B------:R-:W2:Y:S02]  /*22d0*/  LDG.E.64 R2, [R2.64] ;  /* 0x0000002402027981 */ /* 0x000ea4000c1e1b00 */
[----:B--2---:R0:W2:Y:S01]  /*22e0*/  F2I.F64.TRUNC R25, R2 ;  /* 0x0000000200197311 */ /* 0x0040a2000030d100 */
[----:B------:R-:W-:Y:S05]  /*22f0*/  BRA `(.L_x_13285) ;  /* 0x00000ad000007947 */ /* 0x000fea0003800000 */
.L_x_13280:
        /* <DEDUP_REMOVED lines=12> */
.L_x_13294:
[----:B------:R-:W2:Y:S02]  /*23c0*/  LDG.E.64 R2, [R2.64] ;  /* 0x0000002402027981 */ /* 0x000ea4000c1e1b00 */
[----:B--2---:R0:W2:Y:S01]  /*23d0*/  F2I.F64.TRUNC R25, R2 ;  /* 0x0000000200197311 */ /* 0x0040a2000030d100 */
[----:B------:R-:W-:Y:S05]  /*23e0*/  BRA `(.L_x_13285) ;  /* 0x000009e000007947 */ /* 0x000fea0003800000 */
.L_x_13293:
        /* <DEDUP_REMOVED lines=28> */
.L_x_13296:
        /* <DEDUP_REMOVED lines=15> */
.L_x_13295:
[----:B------:R-:W2:Y:S02]  /*26a0*/  LDG.E.U16 R0, [R2.64] ;  /* 0x0000002402007981 */ /* 0x000ea4000c1e1500 */
[----:B--2---:R-:W-:-:S06]  /*26b0*/  PRMT R0, RZ, 0x5410, R0 ;  /* 0x00005410ff007816 */ /* 0x004fcc0000000000 */
[----:B------:R-:W0:Y:S02]  /*26c0*/  F2I.FTZ.TRUNC.NTZ R0, R0 ;  /* 0x0000000000007305 */ /* 0x000e24000021f100 */
[----:B0-----:R-:W-:Y:S01]  /*26d0*/  PRMT R25, R0, 0x7610, R25 ;  /* 0x0000761000197816 */ /* 0x001fe20000000019 */
[----:B------:R-:W-:Y:S05]  /*26e0*/  BRA `(.L_x_13285) ;  /* 0x000006e000007947 */ /* 0x000fea0003800000 */
.L_x_13292:
        /* <DEDUP_REMOVED lines=10> */
.L_x_13299:
        /* <DEDUP_REMOVED lines=21> */
.L_x_13303:
[----:B------:R-:W-:Y:S05]  /*28e0*/  BSYNC B1 ;  /* 0x0000000000017941 */ /* 0x000fea0003800000 */
.L_x_13302:
[----:B------:R-:W-:Y:S01]  /*28f0*/  LEA R3, R0, 0x3b800000, 0x17 ;  /* 0x3b80000000037811 */ /* 0x000fe200078eb8ff */
[----:B------:R-:W-:-:S05]  /*2900*/  IMAD.SHL.U32 R0, R2, 0x100000, RZ ;  /* 0x0010000002007824 */ /* 0x000fca00078e00ff */
[----:B------:R-:W-:Y:S02]  /*2910*/  LOP3.LUT R0, R3, R0, R4, 0xfe, !PT ;  /* 0x0000000003007212 */ /* 0x000fe400078efe04 */
.L_x_13301:
[----:B------:R-:W-:Y:S05]  /*2920*/  BSYNC B0 ;  /* 0x0000000000007941 */ /* 0x000fea0003800000 */
.L_x_13300:
[----:B------:R-:W0:Y:S02]  /*2930*/  F2I.FTZ.TRUNC.NTZ R0, R0 ;  /* 0x0000000000007305 */ /* 0x000e24000021f100 */
[----:B0-----:R-:W-:Y:S01]  /*2940*/  PRMT R25, R0, 0x7610, R25 ;  /* 0x0000761000197816 */ /* 0x001fe20000000019 */
[----:B------:R-:W-:Y:S05]  /*2950*/  BRA `(.L_x_13285) ;  /* 0x0000047000007947 */ /* 0x000fea0003800000 */
.L_x_13298:
        /* <DEDUP_REMOVED lines=21> */
.L_x_13307:
[----:B------:R-:W-:Y:S05]  /*2ab0*/  BSYNC B1 ;  /* 0x0000000000017941 */ /* 0x000fea0003800000 */
.L_x_13306:
[----:B------:R-:W-:Y:S01]  /*2ac0*/  LEA R3, R0, 0x37800000, 0x17 ;  /* 0x3780000000037811 */ /* 0x000fe200078eb8ff */
[----:B------:R-:W-:-:S05]  /*2ad0*/  IMAD.SHL.U32 R0, R2, 0x200000, RZ ;  /* 0x0020000002007824 */ /* 0x000fca00078e00ff */
[----:B------:R-:W-:Y:S02]  /*2ae0*/  LOP3.LUT R0, R3, R0, R4, 0xfe, !PT ;  /* 0x0000000003007212 */ /* 0x000fe400078efe04 */
.L_x_13305:
[----:B------:R-:W-:Y:S05]  /*2af0*/  BSYNC B0 ;  /* 0x0000000000007941 */ /* 0x000fea0003800000 */
.L_x_13304:
[----:B------:R-:W0:Y:S02]  /*2b00*/  F2I.FTZ.TRUNC.NTZ R0, R0 ;  /* 0x0000000000007305 */ /* 0x000e24000021f100 */
[----:B0-----:R-:W-:Y:S01]  /*2b10*/  PRMT R25, R0, 0x7610, R25 ;  /* 0x0000761000197816 */ /* 0x001fe20000000019 */
[----:B------:R-:W-:Y:S05]  /*2b20*/  BRA `(.L_x_13285) ;  /* 0x000002a000007947 */ /* 0x000fea0003800000 */
.L_x_13297:
        /* <DEDUP_REMOVED lines=14> */
.L_x_13311:
[----:B------:R-:W-:Y:S05]  /*2c10*/  BSYNC B0 ;  /* 0x0000000000007941 */ /* 0x000fea0003800000 */
.L_x_13310:
[----:B------:R-:W0:Y:S02]  /*2c20*/  F2I.FTZ.TRUNC.NTZ R0, R0 ;  /* 0x0000000000007305 */ /* 0x000e24000021f100 */
[----:B0-----:R-:W-:Y:S01]  /*2c30*/  PRMT R25, R0, 0x7610, R25 ;  /* 0x0000761000197816 */ /* 0x001fe20000000019 */
[----:B------:R-:W-:Y:S05]  /*2c40*/  BRA `(.L_x_13285) ;  /* 0x0000018000007947 */ /* 0x000fea0003800000 */
.L_x_13284:
        /* <DEDUP_REMOVED lines=21> */
.L_x_13309:
[----:B------:R0:W5:Y:S01]  /*2da0*/  LDG.E.U8 R25, [R2.64] ;  /* 0x0000002402197981 */ /* 0x000162000c1e1100 */
[----:B------:R-:W-:Y:S05]  /*2db0*/  BRA `(.L_x_13285) ;  /* 0x0000001000007947 */ /* 0x000fea0003800000 */
.L_x_13308:
[----:B------:R0:W5:Y:S02]  /*2dc0*/  LDG.E.U8 R25, [R2.64] ;  /* 0x0000002402197981 */ /* 0x000164000c1e1100 */
.L_x_13285:
[----:B------:R-:W-:-:S03]  /*2dd0*/  IADD3 R24, R24, 0x80, RZ ;  /* 0x0000008018187810 */ /* 0x000fc60007ffe0ff */
.L_x_13279:
[----:B------:R-:W-:Y:S05]  /*2de0*/  BSYNC B6 ;  /* 0x0000000000067941 */ /* 0x000fea0003800000 */
.L_x_13278:
        /* <DEDUP_REMOVED lines=21> */
.L_x_13317:
[----:B------:R0:W5:Y:S01]  /*2f40*/  LDG.E.U8 R23, [R2.64] ;  /* 0x0000002402177981 */ /* 0x000162000c1e1100 */
[----:B------:R-:W-:Y:S05]  /*2f50*/  BRA `(.L_x_13313) ;  /* 0x00000d7000007947 */ /* 0x000fea0003800000 */
.L_x_13316:
        /* <DEDUP_REMOVED lines=8> */
.L_x_13320:
[----:B------:R0:W5:Y:S01]  /*2fe0*/  LDG.E.U8 R23, [R2.64] ;  /* 0x0000002402177981 */ /* 0x000162000c1e1100 */
[----:B------:R-:W-:Y:S05]  /*2ff0*/  BRA `(.L_x_13313) ;  /* 0x00000cd000007947 */ /* 0x000fea0003800000 */
.L_x_13319:
[----:B------:R0:W5:Y:S01]  /*3000*/  LDG.E.U16 R23, [R2.64] ;  /* 0x0000002402177981 */ /* 0x000162000c1e1500 */
[----:B------:R-:W-:Y:S05]  /*3010*/  BRA `(.L_x_13313) ;  /* 0x00000cb000007947 */ /* 0x000fea0003800000 */
.L_x_13315:
        /* <DEDUP_REMOVED lines=9> */
.L_x_13322:
[----:B------:R-:W4:Y:S02]  /*30b0*/  LDG.E.U16 R0, [R2.64] ;  /* 0x0000002402007981 */ /* 0x000f24000c1e1500 */
[----:B----4-:R-:W-:-:S06]  /*30c0*/  HADD2.F32 R0, -RZ, R0.H0_H0 ;  /* 0x20000000ff007230 */ /* 0x010fcc0000004100 */
[----:B------:R-:W0:Y:S02]  /*30d0*/  F2I.FTZ.TRUNC.NTZ R0, R0 ;  /* 0x0000000000007305 */ /* 0x000e24000021f100 */
[----:B0-----:R-:W-:Y:S01]  /*30e0*/  PRMT R23, R0, 0x7610, R23 ;  /* 0x0000761000177816 */ /* 0x001fe20000000017 */
[----:B------:R-:W-:Y:S05]  /*30f0*/  BRA `(.L_x_13313) ;  /* 0x00000bd000007947 */ /* 0x000fea0003800000 */
.L_x_13321:
        /* <DEDUP_REMOVED lines=9> */
.L_x_13324:
[----:B------:R-:W4:Y:S02]  /*3190*/  LDG.E.U16 R2, [R2.64] ;  /* 0x0000002402027981 */ /* 0x000f24000c1e1500 */
[----:B----4-:R-:W-:-:S06]  /*31a0*/  HADD2.F32 R0, -RZ, R2.H0_H0 ;  /* 0x20000002ff007230 */ /* 0x010fcc0000004100 */
[----:B------:R-:W0:Y:S02]  /*31b0*/  F2I.FTZ.TRUNC.NTZ R0, R0 ;  /* 0x0000000000007305 */ /* 0x000e24000021f100 */
[----:B0-----:R-:W-:Y:S01]  /*31c0*/  PRMT R23, R0, 0x7610, R23 ;  /* 0x0000761000177816 */ /* 0x001fe20000000017 */
[----:B------:R-:W-:Y:S05]  /*31d0*/  BRA `(.L_x_13313) ;  /* 0x00000af000007947 */ /* 0x000fea0003800000 */
.L_x_13323:
[----:B------:R-:W4:Y:S02]  /*31e0*/  LDG.E.64 R2, [R2.64] ;  /* 0x0000002402027981 */ /* 0x000f24000c1e1b00 */
[----:B----4-:R0:W4:Y:S01]  /*31f0*/  F2I.F64.TRUNC R23, R2 ;  /* 0x0000000200177311 */ /* 0x010122000030d100 */
[----:B------:R-:W-:Y:S05]  /*3200*/  BRA `(.L_x_13313) ;  /* 0x00000ac000007947 */ /* 0x000fea0003800000 */
.L_x_13314:
        /* <DEDUP_REMOVED lines=12> */
.L_x_13327:
[----:B------:R-:W4:Y:S02]  /*32d0*/  LDG.E.64 R2, [R2.64] ;  /* 0x0000002402027981 */ /* 0x000f24000c1e1b00 */
[----:B----4-:R0:W4:Y:S01]  /*32e0*/  F2I.F64.TRUNC R23, R2 ;  /* 0x0000000200177311 */ /* 0x010122000030d100 */
[----:B------:R-:W-:Y:S05]  /*32f0*/  BRA `(.L_x_13313) ;  /* 0x000009d000007947 */ /* 0x000fea0003800000 */
.L_x_13326:
        /* <DEDUP_REMOVED lines=28> */
.L_x_13329:
        /* <DEDUP_REMOVED lines=15> */
.L_x_13328:
[----:B------:R-:W4:Y:S02]  /*35b0*/  LDG.E.U16 R0, [R2.64] ;  /* 0x0000002402007981 */ /* 0x000f24000c1e1500 */
[----:B----4-:R-:W-:-:S06]  /*35c0*/  PRMT R0, RZ, 0x5410, R0 ;  /* 0x00005410ff007816 */ /* 0x010fcc0000000000 */
[----:B------:R-:W0:Y:S02]  /*35d0*/  F2I.FTZ.TRUNC.NTZ R0, R0 ;  /* 0x0000000000007305 */ /* 0x000e24000021f100 */
[----:B0-----:R-:W-:Y:S01]  /*35e0*/  PRMT R23, R0, 0x7610, R23 ;  /* 0x0000761000177816 */ /* 0x001fe20000000017 */
[----:B------:R-:W-:Y:S05]  /*35f0*/  BRA `(.L_x_13313) ;  /* 0x000006d000007947 */ /* 0x000fea0003800000 */
.L_x_13325:
        /* <DEDUP_REMOVED lines=10> */
.L_x_13332:
        /* <DEDUP_REMOVED lines=21> */
.L_x_13336:
[----:B------:R-:W-:Y:S05]  /*37f0*/  BSYNC B1 ;  /* 0x0000000000017941 */ /* 0x000fea0003800000 */
.L_x_13335:
[----:B------:R-:W-:Y:S01]  /*3800*/  LEA R3, R0, 0x3b800000, 0x17 ;  /* 0x3b80000000037811 */ /* 0x000fe200078eb8ff */
[----:B------:R-:W-:-:S05]  /*3810*/  IMAD.SHL.U32 R0, R2, 0x100000, RZ ;  /* 0x0010000002007824 */ /* 0x000fca00078e00ff */
[----:B------:R-:W-:Y:S02]  /*3820*/  LOP3.LUT R0, R3, R0, R4, 0xfe, !PT ;  /* 0x0000000003007212 */ /* 0x000fe400078efe04 */
.L_x_13334:
[----:B------:R-:W-:Y:S05]  /*3830*/  BSYNC B0 ;  /* 0x0000000000007941 */ /* 0x000fea0003800000 */
.L_x_13333:
[----:B------:R-:W0:Y:S02]  /*3840*/  F2I.FTZ.TRUNC.NTZ R0, R0 ;  /* 0x0000000000007305 */ /* 0x000e24000021f100 */
[----:B0-----:R-:W-:Y:S01]  /*3850*/  PRMT R23, R0, 0x7610, R23 ;  /* 0x0000761000177816 */ /* 0x001fe20000000017 */
[----:B------:R-:W-:Y:S05]  /*3860*/  BRA `(.L_x_13313) ;  /* 0x0000046000007947 */ /* 0x000fea0003800000 */
.L_x_13331:
        /* <DEDUP_REMOVED lines=21> */
.L_x_13340:
[----:B------:R-:W-:Y:S05]  /*39c0*/  BSYNC B1 ;  /* 0x0000000000017941 */ /* 0x000fea0003800000 */
.L_x_13339:
[----:B------:R-:W-:Y:S01]  /*39d0*/  LEA R3, R0, 0x37800000, 0x17 ;  /* 0x3780000000037811 */ /* 0x000fe200078eb8ff */
[----:B------:R-:W-:-:S05]  /*39e0*/  IMAD.SHL.U32 R0, R2, 0x200000, RZ ;  /* 0x0020000002007824 */ /* 0x000fca00078e00ff */
[----:B------:R-:W-:Y:S02]  /*39f0*/  LOP3.LUT R0, R3, R0, R4, 0xfe, !PT ;  /* 0x0000000003007212 */ /* 0x000fe400078efe04 */
.L_x_13338:
[----:B------:R-:W-:Y:S05]  /*3a00*/  BSYNC B0 ;  /* 0x0000000000007941 */ /* 0x000fea0003800000 */
.L_x_13337:
[----:B------:R-:W0:Y:S02]  /*3a10*/  F2I.FTZ.TRUNC.NTZ R0, R0 ;  /* 0x0000000000007305 */ /* 0x000e24000021f100 */
[----:B0-----:R-:W-:Y:S01]  /*3a20*/  PRMT R23, R0, 0x7610, R23 ;  /* 0x0000761000177816 */ /* 0x001fe20000000017 */
[----:B------:R-:W-:Y:S05]  /*3a30*/  BRA `(.L_x_13313) ;  /* 0x0000029000007947 */ /* 0x000fea0003800000 */
.L_x_13330:
        /* <DEDUP_REMOVED lines=14> */
.L_x_13344:
[----:B------:R-:W-:Y:S05]  /*3b20*/  BSYNC B0 ;  /* 0x0000000000007941 */ /* 0x000fea0003800000 */
.L_x_13343:
[----:B------:R-:W0:Y:S02]  /*3b30*/  F2I.FTZ.TRUNC.NTZ R0, R0 ;  /* 0x0000000000007305 */ /* 0x000e24000021f100 */
[----:B0-----:R-:W-:Y:S01]  /*3b40*/  PRMT R23, R0, 0x7610, R23 ;  /* 0x0000761000177816 */ /* 0x001fe20000000017 */
[----:B------:R-:W-:Y:S05]  /*3b50*/  BRA `(.L_x_13313) ;  /* 0x0000017000007947 */ /* 0x000fea0003800000 */
.L_x_13318:
        /* <DEDUP_REMOVED lines=20> */
.L_x_13342:
[----:B------:R0:W5:Y:S01]  /*3ca0*/  LDG.E.U8 R23, [R2.64] ;  /* 0x0000002402177981 */ /* 0x000162000c1e1100 */
[----:B------:R-:W-:Y:S05]  /*3cb0*/  BRA `(.L_x_13313) ;  /* 0x0000001000007947 */ /* 0x000fea0003800000 */
.L_x_13341:
[----:B------:R0:W5:Y:S02]  /*3cc0*/  LDG.E.U8 R23, [R2.64] ;  /* 0x0000002402177981 */ /* 0x000164000c1e1100 */
.L_x_13313:
[----:B------:R-:W-:Y:S05]  /*3cd0*/  BSYNC B6 ;  /* 0x0000000000067941 */ /* 0x000fea0003800000 */
.L_x_13312:
        /* <DEDUP_REMOVED lines=12> */
[C---:B------:R-:W-:Y:S02]  /*3da0*/  IMNMX R9, R0.reuse, R3, !PT ;  /* 0x0000000300097217 */ /* 0x040fe40007800200 */
[C---:B------:R-:W-:Y:S02]  /*3db0*/  IMNMX R19, R0.reuse, R19, !PT ;  /* 0x0000001300137217 */ /* 0x040fe40007800200 */
[----:B------:R-:W-:-:S02]  /*3dc0*/  IMNMX R22, R0, R5, !PT ;  /* 0x0000000500167217 */ /* 0x000fc40007800200 */
[----:B------:R-:W-:Y:S02]  /*3dd0*/  ISETP.GE.AND P0, PT, R24, R17, PT ;  /* 0x000000111800720c */ /* 0x000fe40003f06270 */
[----:B------:R-:W-:-:S11]  /*3de0*/  IMNMX R23, R0, R23, !PT ;  /* 0x0000001700177217 */ /* 0x000fd60007800200 */
        /* <DEDUP_REMOVED lines=20> */
.L_x_13350:
[----:B------:R0:W-:Y:S01]  /*3f30*/  STG.E.U8 [R2.64], R9 ;  /* 0x0000000902007986 */ /* 0x0001e2000c101124 */
[----:B------:R-:W-:Y:S05]  /*3f40*/  BRA `(.L_x_13346) ;  /* 0x00000dc000007947 */ /* 0x000fea0003800000 */
.L_x_13349:
        /* <DEDUP_REMOVED lines=10> */
.L_x_13353:
[----:B------:R-:W-:-:S05]  /*3ff0*/  PRMT R5, R9, 0x9910, RZ ;  /* 0x0000991009057816 */ /* 0x000fca00000000ff */
[----:B------:R0:W-:Y:S01]  /*4000*/  STG.E [R2.64], R5 ;  /* 0x0000000502007986 */ /* 0x0001e2000c101924 */
[----:B------:R-:W-:Y:S05]  /*4010*/  BRA `(.L_x_13346) ;  /* 0x00000cf000007947 */ /* 0x000fea0003800000 */
.L_x_13352:
[----:B------:R0:W-:Y:S01]  /*4020*/  STG.E.U16 [R2.64], R9 ;  /* 0x0000000902007986 */ /* 0x0001e2000c101524 */
[----:B------:R-:W-:Y:S05]  /*4030*/  BRA `(.L_x_13346) ;  /* 0x00000cd000007947 */ /* 0x000fea0003800000 */
.L_x_13348:
        /* <DEDUP_REMOVED lines=9> */
.L_x_13355:
[----:B------:R-:W0:Y:S02]  /*40d0*/  I2F.S16 R0, R9 ;  /* 0x0000000900007306 */ /* 0x000e240000101400 */
[----:B0-----:R-:W-:-:S05]  /*40e0*/  F2FP.PACK_AB R0, RZ, R0 ;  /* 0x00000000ff00723e */ /* 0x001fca00000000ff */
[----:B------:R0:W-:Y:S01]  /*40f0*/  STG.E.U16 [R2.64], R0 ;  /* 0x0000000002007986 */ /* 0x0001e2000c101524 */
[----:B------:R-:W-:Y:S05]  /*4100*/  BRA `(.L_x_13346) ;  /* 0x00000c0000007947 */ /* 0x000fea0003800000 */
.L_x_13354:
        /* <DEDUP_REMOVED lines=10> */
.L_x_13357:
[----:B------:R-:W0:Y:S02]  /*41b0*/  I2F.S16 R9, R9 ;  /* 0x0000000900097306 */ /* 0x000e240000101400 */
[----:B0-----:R-:W-:-:S04]  /*41c0*/  F2FP.PACK_AB R5, RZ, R9 ;  /* 0x00000009ff05723e */ /* 0x001fc800000000ff */
[----:B------:R-:W-:-:S05]  /*41d0*/  PRMT R5, R5, 0x5410, RZ ;  /* 0x0000541005057816 */ /* 0x000fca00000000ff */
[----:B------:R0:W-:Y:S01]  /*41e0*/  STG.E [R2.64], R5 ;  /* 0x0000000502007986 */ /* 0x0001e2000c101924 */
[----:B------:R-:W-:Y:S05]  /*41f0*/  BRA `(.L_x_13346) ;  /* 0x00000b1000007947 */ /* 0x000fea0003800000 */
.L_x_13356:
[----:B------:R-:W0:Y:S02]  /*4200*/  I2F.F64.S16 R4, R9 ;  /* 0x0000000900047312 */ /* 0x000e240000101c00 */
[----:B0-----:R0:W-:Y:S01]  /*4210*/  STG.E.64 [R2.64], R4 ;  /* 0x0000000402007986 */ /* 0x0011e2000c101b24 */
[----:B------:R-:W-:Y:S05]  /*4220*/  BRA `(.L_x_13346) ;  /* 0x00000ae000007947 */ /* 0x000fea0003800000 */
.L_x_13347:
        /* <DEDUP_REMOVED lines=13> */
.L_x_13360:
[----:B------:R-:W0:Y:S01]  /*4300*/  I2F.F64.S16 R4, R9 ;  /* 0x0000000900047312 */ /* 0x000e220000101c00 */
[----:B------:R-:W-:-:S05]  /*4310*/  CS2R R6, SRZ ;  /* 0x0000000000067805 */ /* 0x000fca000001ff00 */
[----:B0-----:R0:W-:Y:S01]  /*4320*/  STG.E.128 [R2.64], R4 ;  /* 0x0000000402007986 */ /* 0x0011e2000c101d24 */
[----:B------:R-:W-:Y:S05]  /*4330*/  BRA `(.L_x_13346) ;  /* 0x000009d000007947 */ /* 0x000fea0003800000 */
.L_x_13359:
        /* <DEDUP_REMOVED lines=21> */
.L_x_13364:
[----:B------:R-:W-:Y:S05]  /*4490*/  BSYNC B0 ;  /* 0x0000000000007941 */ /* 0x000fea0003800000 */
.L_x_13363:
[----:B------:R-:W-:-:S05]  /*44a0*/  LOP3.LUT R5, R0, R5, RZ, 0xfc, !PT ;  /* 0x0000000500057212 */ /* 0x000fca00078efcff */
[----:B------:R0:W-:Y:S01]  /*44b0*/  STG.E.U8 [R2.64], R5 ;  /* 0x0000000502007986 */ /* 0x0001e2000c101124 */
[----:B------:R-:W-:Y:S05]  /*44c0*/  BRA `(.L_x_13346) ;  /* 0x0000084000007947 */ /* 0x000fea0003800000 */
.L_x_13362:
        /* <DEDUP_REMOVED lines=13> */
.L_x_13366:
[----:B------:R-:W-:Y:S01]  /*45a0*/  IMAD.MOV.U32 R0, RZ, RZ, 0x7f ;  /* 0x0000007fff007424 */ /* 0x000fe200078e00ff */
[----:B------:R-:W-:-:S04]  /*45b0*/  ISETP.GT.U32.AND P0, PT, R4, 0x7f800000, PT ;  /* 0x7f8000000400780c */ /* 0x000fc80003f04070 */
[----:B------:R-:W-:-:S04]  /*45c0*/  SEL R0, R0, 0x7c, P0 ;  /* 0x0000007c00007807 */ /* 0x000fc80000000000 */
.L_x_13367:
[----:B------:R-:W-:Y:S05]  /*45d0*/  BSYNC B0 ;  /* 0x0000000000007941 */ /* 0x000fea0003800000 */
.L_x_13365:
[----:B------:R-:W-:-:S04]  /*45e0*/  LOP3.LUT R4, R9, 0x80000000, RZ, 0xc0, !PT ;  /* 0x8000000009047812 */ /* 0x000fc800078ec0ff */
[----:B------:R-:W-:-:S04]  /*45f0*/  SHF.R.U32.HI R5, RZ, 0x18, R4 ;  /* 0x00000018ff057819 */ /* 0x000fc80000011604 */
[----:B------:R-:W-:-:S05]  /*4600*/  LOP3.LUT R5, R0, R5, RZ, 0xfc, !PT ;  /* 0x0000000500057212 */ /* 0x000fca00078efcff */
[----:B------:R0:W-:Y:S01]  /*4610*/  STG.E.U8 [R2.64], R5 ;  /* 0x0000000502007986 */ /* 0x0001e2000c101124 */
[----:B------:R-:W-:Y:S05]  /*4620*/  BRA `(.L_x_13346) ;  /* 0x000006e000007947 */ /* 0x000fea0003800000 */
.L_x_13361:
[----:B------:R-:W0:Y:S02]  /*4630*/  I2F.S16 R0, R9 ;  /* 0x0000000900007306 */ /* 0x000e240000101400 */
[----:B0-----:R-:W-:-:S05]  /*4640*/  F2FP.BF16.PACK_AB R0, RZ, R0 ;  /* 0x00000000ff00723e */ /* 0x001fca00000010ff */
[----:B------:R0:W-:Y:S01]  /*4650*/  STG.E.U16 [R2.64], R0 ;  /* 0x0000000002007986 */ /* 0x0001e2000c101524 */
[----:B------:R-:W-:Y:S05]  /*4660*/  BRA `(.L_x_13346) ;  /* 0x000006a000007947 */ /* 0x000fea0003800000 */
.L_x_13358:
        /* <DEDUP_REMOVED lines=10> */
.L_x_13370:
        /* <DEDUP_REMOVED lines=17> */
.L_x_13373:
[----:B------:R-:W-:-:S04]  /*4820*/  LOP3.LUT R0, R9, 0x80000000, RZ, 0xc0, !PT ;  /* 0x8000000009007812 */ /* 0x000fc800078ec0ff */
[----:B------:R-:W-:-:S04]  /*4830*/  SHF.R.U32.HI R5, RZ, 0x18, R0 ;  /* 0x00000018ff057819 */ /* 0x000fc80000011600 */
[----:B------:R-:W-:-:S04]  /*4840*/  LOP3.LUT R4, R4, R5, RZ, 0xfc, !PT ;  /* 0x0000000504047212 */ /* 0x000fc800078efcff */
[----:B------:R-:W-:Y:S02]  /*4850*/  PRMT R0, R4, 0x7610, R0 ;  /* 0x0000761004007816 */ /* 0x000fe40000000000 */
.L_x_13372:
[----:B------:R-:W-:Y:S05]  /*4860*/  BSYNC B0 ;  /* 0x0000000000007941 */ /* 0x000fea0003800000 */
.L_x_13371:
[----:B------:R0:W-:Y:S01]  /*4870*/  STG.E.U8 [R2.64], R0 ;  /* 0x0000000002007986 */ /* 0x0001e2000c101124 */
[----:B------:R-:W-:Y:S05]  /*4880*/  BRA `(.L_x_13346) ;  /* 0x0000048000007947 */ /* 0x000fea0003800000 */
.L_x_13369:
        /* <DEDUP_REMOVED lines=17> */
.L_x_13376:
[----:B------:R-:W-:-:S04]  /*49a0*/  LOP3.LUT R0, R9, 0x80000000, RZ, 0xc0, !PT ;  /* 0x8000000009007812 */ /* 0x000fc800078ec0ff */
[----:B------:R-:W-:-:S04]  /*49b0*/  SHF.R.U32.HI R5, RZ, 0x18, R0 ;  /* 0x00000018ff057819 */ /* 0x000fc80000011600 */
[----:B------:R-:W-:-:S04]  /*49c0*/  LOP3.LUT R4, R4, R5, RZ, 0xfc, !PT ;  /* 0x0000000504047212 */ /* 0x000fc800078efcff */
[----:B------:R-:W-:Y:S02]  /*49d0*/  PRMT R0, R4, 0x7610, R0 ;  /* 0x0000761004007816 */ /* 0x000fe40000000000 */
.L_x_13375:
[----:B------:R-:W-:Y:S05]  /*49e0*/  BSYNC B0 ;  /* 0x0000000000007941 */ /* 0x000fea0003800000 */
.L_x_13374:
[----:B------:R0:W-:Y:S01]  /*49f0*/  STG.E.U8 [R2.64], R0 ;  /* 0x0000000002007986 */ /* 0x0001e2000c101124 */
[----:B------:R-:W-:Y:S05]  /*4a00*/  BRA `(.L_x_13346) ;  /* 0x0000030000007947 */ /* 0x000fea0003800000 */
.L_x_13368:
        /* <DEDUP_REMOVED lines=22> */
.L_x_13351:
        /* <DEDUP_REMOVED lines=20> */
.L_x_13378:
[----:B------:R-:W-:-:S04]  /*4cb0*/  PRMT R4, R9, 0x9910, RZ ;  /* 0x0000991009047816 */ /* 0x000fc800000000ff */
[----:B------:R-:W-:-:S05]  /*4cc0*/  SHF.R.S32.HI R5, RZ, 0x1f, R4 ;  /* 0x0000001fff057819 */ /* 0x000fca0000011404 */
[----:B------:R0:W-:Y:S01]  /*4cd0*/  STG.E.64 [R2.64], R4 ;  /* 0x0000000402007986 */ /* 0x0001e2000c101b24 */
[----:B------:R-:W-:Y:S05]  /*4ce0*/  BRA `(.L_x_13346) ;  /* 0x0000002000007947 */ /* 0x000fea0003800000 */
.L_x_13377:
[----:B------:R-:W-:-:S05]  /*4cf0*/  PRMT R5, R9, 0x9910, RZ ;  /* 0x0000991009057816 */ /* 0x000fca00000000ff */
[----:B------:R0:W-:Y:S02]  /*4d00*/  STG.E [R2.64], R5 ;  /* 0x0000000502007986 */ /* 0x0001e4000c101924 */
.L_x_13346:
[----:B---3--:R-:W-:Y:S05]  /*4d10*/  BSYNC B6 ;  /* 0x0000000000067941 */ /* 0x008fea0003800000 */
.L_x_13345:
        /* <DEDUP_REMOVED lines=21> */
.L_x_13384:
[----:B------:R0:W-:Y:S01]  /*4e70*/  STG.E.U8 [R2.64], R19 ;  /* 0x0000001302007986 */ /* 0x0001e2000c101124 */
[----:B------:R-:W-:Y:S05]  /*4e80*/  BRA `(.L_x_13386) ;  /* 0x00000dc000007947 */ /* 0x000fea0003800000 */
.L_x_13383:
        /* <DEDUP_REMOVED lines=10> */
.L_x_13388:
[----:B------:R-:W-:-:S05]  /*4f30*/  PRMT R5, R19, 0x9910, RZ ;  /* 0x0000991013057816 */ /* 0x000fca00000000ff */
[----:B------:R0:W-:Y:S01]  /*4f40*/  STG.E [R2.64], R5 ;  /* 0x0000000502007986 */ /* 0x0001e2000c101924 */
[----:B------:R-:W-:Y:S05]  /*4f50*/  BRA `(.L_x_13386) ;  /* 0x00000cf000007947 */ /* 0x000fea0003800000 */
.L_x_13387:
[----:B------:R0:W-:Y:S01]  /*4f60*/  STG.E.U16 [R2.64], R19 ;  /* 0x0000001302007986 */ /* 0x0001e2000c101524 */
[----:B------:R-:W-:Y:S05]  /*4f70*/  BRA `(.L_x_13386) ;  /* 0x00000cd000007947 */ /* 0x000fea0003800000 */
.L_x_13382:
        /* <DEDUP_REMOVED lines=9> */
.L_x_13390:
[----:B------:R-:W0:Y:S02]  /*5010*/  I2F.S16 R0, R19 ;  /* 0x0000001300007306 */ /* 0x000e240000101400 */
[----:B0-----:R-:W-:-:S05]  /*5020*/  F2FP.PACK_AB R0, RZ, R0 ;  /* 0x00000000ff00723e */ /* 0x001fca00000000ff */
[----:B------:R0:W-:Y:S01]  /*5030*/  STG.E.U16 [R2.64], R0 ;  /* 0x0000000002007986 */ /* 0x0001e2000c101524 */
[----:B------:R-:W-:Y:S05]  /*5040*/  BRA `(.L_x_13386) ;  /* 0x00000c0000007947 */ /* 0x000fea0003800000 */
.L_x_13389:
        /* <DEDUP_REMOVED lines=10> */
.L_x_13392:
[----:B------:R-:W0:Y:S02]  /*50f0*/  I2F.S16 R19, R19 ;  /* 0x0000001300137306 */ /* 0x000e240000101400 */
[----:B0-----:R-:W-:-:S04]  /*5100*/  F2FP.PACK_AB R5, RZ, R19 ;  /* 0x00000013ff05723e */ /* 0x001fc800000000ff */
[----:B------:R-:W-:-:S05]  /*5110*/  PRMT R5, R5, 0x5410, RZ ;  /* 0x0000541005057816 */ /* 0x000fca00000000ff */
[----:B------:R0:W-:Y:S01]  /*5120*/  STG.E [R2.64], R5 ;  /* 0x0000000502007986 */ /* 0x0001e2000c101924 */
[----:B------:R-:W-:Y:S05]  /*5130*/  BRA `(.L_x_13386) ;  /* 0x00000b1000007947 */ /* 0x000fea0003800000 */
.L_x_13391:
[----:B------:R-:W0:Y:S02]  /*5140*/  I2F.F64.S16 R4, R19 ;  /* 0x0000001300047312 */ /* 0x000e240000101c00 */
[----:B0-----:R0:W-:Y:S01]  /*5150*/  STG.E.64 [R2.64], R4 ;  /* 0x0000000402007986 */ /* 0x0011e2000c101b24 */
[----:B------:R-:W-:Y:S05]  /*5160*/  BRA `(.L_x_13386) ;  /* 0x00000ae000007947 */ /* 0x000fea0003800000 */
.L_x_13381:
        /* <DEDUP_REMOVED lines=13> */
.L_x_13395:
[----:B------:R-:W0:Y:S01]  /*5240*/  I2F.F64.S16 R4, R19 ;  /* 0x0000001300047312 */ /* 0x000e220000101c00 */
[----:B------:R-:W-:-:S05]  /*5250*/  CS2R R6, SRZ ;  /* 0x0000000000067805 */ /* 0x000fca000001ff00 */
[----:B0-----:R0:W-:Y:S01]  /*5260*/  STG.E.128 [R2.64], R4 ;  /* 0x0000000402007986 */ /* 0x0011e2000c101d24 */
[----:B------:R-:W-:Y:S05]  /*5270*/  BRA `(.L_x_13386) ;  /* 0x000009d000007947 */ /* 0x000fea0003800000 */
.L_x_13394:
        /* <DEDUP_REMOVED lines=21> */
.L_x_13399:
[----:B------:R-:W-:Y:S05]  /*53d0*/  BSYNC B0 ;  /* 0x0000000000007941 */ /* 0x000fea0003800000 */
.L_x_13398:
[----:B------:R-:W-:-:S05]  /*53e0*/  LOP3.LUT R5, R0, R5, RZ, 0xfc, !PT ;  /* 0x0000000500057212 */ /* 0x000fca00078efcff */
[----:B------:R0:W-:Y:S01]  /*53f0*/  STG.E.U8 [R2.64], R5 ;  /* 0x0000000502007986 */ /* 0x0001e2000c101124 */
[----:B------:R-:W-:Y:S05]  /*5400*/  BRA `(.L_x_13386) ;  /* 0x0000084000007947 */ /* 0x000fea0003800000 */
.L_x_13397:
        /* <DEDUP_REMOVED lines=13> */
.L_x_13401:
[----:B------:R-:W-:Y:S01]  /*54e0*/  IMAD.MOV.U32 R0, RZ, RZ, 0x7f ;  /* 0x0000007fff007424 */ /* 0x000fe200078e00ff */
[----:B------:R-:W-:-:S04]  /*54f0*/  ISETP.GT.U32.AND P0, PT, R4, 0x7f800000, PT ;  /* 0x7f8000000400780c */ /* 0x000fc80003f04070 */
[----:B------:R-:W-:-:S04]  /*5500*/  SEL R0, R0, 0x7c, P0 ;  /* 0x0000007c00007807 */ /* 0x000fc80000000000 */
.L_x_13402:
[----:B------:R-:W-:Y:S05]  /*5510*/  BSYNC B0 ;  /* 0x0000000000007941 */ /* 0x000fea0003800000 */
.L_x_13400:
[----:B------:R-:W-:-:S04]  /*5520*/  LOP3.LUT R4, R19, 0x80000000, RZ, 0xc0, !PT ;  /* 0x8000000013047812 */ /* 0x000fc800078ec0ff */
[----:B------:R-:W-:-:S04]  /*5530*/  SHF.R.U32.HI R5, RZ, 0x18, R4 ;  /* 0x00000018ff057819 */ /* 0x000fc80000011604 */
[----:B------:R-:W-:-:S05]  /*5540*/  LOP3.LUT R5, R0, R5, RZ, 0xfc, !PT ;  /* 0x0000000500057212 */ /* 0x000fca00078efcff */
[----:B------:R0:W-:Y:S01]  /*5550*/  STG.E.U8 [R2.64], R5 ;  /* 0x0000000502007986 */ /* 0x0001e2000c101124 */
[----:B------:R-:W-:Y:S05]  /*5560*/  BRA `(.L_x_13386) ;  /* 0x000006e000007947 */ /* 0x000fea0003800000 */
.L_x_13396:
[----:B------:R-:W0:Y:S02]  /*5570*/  I2F.S16 R0, R19 ;  /* 0x0000001300007306 */ /* 0x000e240000101400 */
[----:B0-----:R-:W-:-:S05]  /*5580*/  F2FP.BF16.PACK_AB R0, RZ, R0 ;  /* 0x00000000ff00723e */ /* 0x001fca00000010ff */
[----:B------:R0:W-:Y:S01]  /*5590*/  STG.E.U16 [R2.64], R0 ;  /* 0x0000000002007986 */ /* 0x0001e2000c101524 */
[----:B------:R-:W-:Y:S05]  /*55a0*/  BRA `(.L_x_13386) ;  /* 0x000006a000007947 */ /* 0x000fea0003800000 */
.L_x_13393:
        /* <DEDUP_REMOVED lines=10> */
.L_x_13405:
        /* <DEDUP_REMOVED lines=17> */
.L_x_13408:
[----:B------:R-:W-:-:S04]  /*5760*/  LOP3.LUT R0, R19, 0x80000000, RZ, 0xc0, !PT ;  /* 0x8000000013007812 */ /* 0x000fc800078ec0ff */
[----:B------:R-:W-:-:S04]  /*5770*/  SHF.R.U32.HI R5, RZ, 0x18, R0 ;  /* 0x00000018ff057819 */ /* 0x000fc80000011600 */
[----:B------:R-:W-:-:S04]  /*5780*/  LOP3.LUT R4, R4, R5, RZ, 0xfc, !PT ;  /* 0x0000000504047212 */ /* 0x000fc800078efcff */
[----:B------:R-:W-:Y:S02]  /*5790*/  PRMT R0, R4, 0x7610, R0 ;  /* 0x0000761004007816 */ /* 0x000fe40000000000 */
.L_x_13407:
[----:B------:R-:W-:Y:S05]  /*57a0*/  BSYNC B0 ;  /* 0x0000000000007941 */ /* 0x000fea0003800000 */
.L_x_13406:
[----:B------:R0:W-:Y:S01]  /*57b0*/  STG.E.U8 [R2.64], R0 ;  /* 0x0000000002007986 */ /* 0x0001e2000c101124 */
[----:B------:R-:W-:Y:S05]  /*57c0*/  BRA `(.L_x_13386) ;  /* 0x0000048000007947 */ /* 0x000fea0003800000 */
.L_x_13404:
        /* <DEDUP_REMOVED lines=17> */
.L_x_13411:
[----:B------:R-:W-:-:S04]  /*58e0*/  LOP3.LUT R0, R19, 0x80000000, RZ, 0xc0, !PT ;  /* 0x8000000013007812 */ /* 0x000fc800078ec0ff */
[----:B------:R-:W-:-:S04]  /*58f0*/  SHF.R.U32.HI R5, RZ, 0x18, R0 ;  /* 0x00000018ff057819 */ /* 0x000fc80000011600 */
[----:B------:R-:W-:-:S04]  /*5900*/  LOP3.LUT R4, R4, R5, RZ, 0xfc, !PT ;  /* 0x0000000504047212 */ /* 0x000fc800078efcff */
[----:B------:R-:W-:Y:S02]  /*5910*/  PRMT R0, R4, 0x7610, R0 ;  /* 0x0000761004007816 */ /* 0x000fe40000000000 */
.L_x_13410:
[----:B------:R-:W-:Y:S05]  /*5920*/  BSYNC B0 ;  /* 0x0000000000007941 */ /* 0x000fea0003800000 */
.L_x_13409:
[----:B------:R0:W-:Y:S01]  /*5930*/  STG.E.U8 [R2.64], R0 ;  /* 0x0000000002007986 */ /* 0x0001e2000c101124 */
[----:B------:R-:W-:Y:S05]  /*5940*/  BRA `(.L_x_13386) ;  /* 0x0000030000007947 */ /* 0x000fea0003800000 */
.L_x_13403:
        /* <DEDUP_REMOVED lines=22> */
.L_x_13385:
        /* <DEDUP_REMOVED lines=20> */
.L_x_13413:
[----:B------:R-:W-:-:S04]  /*5bf0*/  PRMT R4, R19, 0x9910, RZ ;  /* 0x0000991013047816 */ /* 0x000fc800000000ff */
[----:B------:R-:W-:-:S05]  /*5c00*/  SHF.R.S32.HI R5, RZ, 0x1f, R4 ;  /* 0x0000001fff057819 */ /* 0x000fca0000011404 */
[----:B------:R0:W-:Y:S01]  /*5c10*/  STG.E.64 [R2.64], R4 ;  /* 0x0000000402007986 */ /* 0x0001e2000c101b24 */
[----:B------:R-:W-:Y:S05]  /*5c20*/  BRA `(.L_x_13386) ;  /* 0x0000002000007947 */ /* 0x000fea0003800000 */
.L_x_13412:
[----:B------:R-:W-:-:S05]  /*5c30*/  PRMT R5, R19, 0x9910, RZ ;  /* 0x0000991013057816 */ /* 0x000fca00000000ff */
[----:B------:R0:W-:Y:S02]  /*5c40*/  STG.E [R2.64], R5 ;  /* 0x0000000502007986 */ /* 0x0001e4000c101924 */
.L_x_13386:
        /* <DEDUP_REMOVED lines=21> */
.L_x_13417:
[----:B------:R0:W-:Y:S01]  /*5da0*/  STG.E.U8 [R2.64], R22 ;  /* 0x0000001602007986 */ /* 0x0001e2000c101124 */
[----:B------:R-:W-:Y:S05]  /*5db0*/  BRA `(.L_x_13419) ;  /* 0x00000dc000007947 */ /* 0x000fea0003800000 */
.L_x_13416:
        /* <DEDUP_REMOVED lines=10> */
.L_x_13421:
[----:B------:R-:W-:-:S05]  /*5e60*/  PRMT R5, R22, 0x9910, RZ ;  /* 0x0000991016057816 */ /* 0x000fca00000000ff */
[----:B------:R0:W-:Y:S01]  /*5e70*/  STG.E [R2.64], R5 ;  /* 0x0000000502007986 */ /* 0x0001e2000c101924 */
[----:B------:R-:W-:Y:S05]  /*5e80*/  BRA `(.L_x_13419) ;  /* 0x00000cf000007947 */ /* 0x000fea0003800000 */
.L_x_13420:
[----:B------:R0:W-:Y:S01]  /*5e90*/  STG.E.U16 [R2.64], R22 ;  /* 0x0000001602007986 */ /* 0x0001e2000c101524 */
[----:B------:R-:W-:Y:S05]  /*5ea0*/  BRA `(.L_x_13419) ;  /* 0x00000cd000007947 */ /* 0x000fea0003800000 */
.L_x_13415:
        /* <DEDUP_REMOVED lines=9> */
.L_x_13423:
[----:B------:R-:W0:Y:S02]  /*5f40*/  I2F.S16 R0, R22 ;  /* 0x0000001600007306 */ /* 0x000e240000101400 */
[----:B0-----:R-:W-:-:S05]  /*5f50*/  F2FP.PACK_AB R0, RZ, R0 ;  /* 0x00000000ff00723e */ /* 0x001fca00000000ff */
[----:B------:R0:W-:Y:S01]  /*5f60*/  STG.E.U16 [R2.64], R0 ;  /* 0x0000000002007986 */ /* 0x0001e2000c101524 */
[----:B------:R-:W-:Y:S05]  /*5f70*/  BRA `(.L_x_13419) ;  /* 0x00000c0000007947 */ /* 0x000fea0003800000 */
.L_x_13422:
        /* <DEDUP_REMOVED lines=10> */
.L_x_13425:
[----:B------:R-:W0:Y:S02]  /*6020*/  I2F.S16 R22, R22 ;  /* 0x0000001600167306 */ /* 0x000e240000101400 */
[----:B0-----:R-:W-:-:S04]  /*6030*/  F2FP.PACK_AB R5, RZ, R22 ;  /* 0x00000016ff05723e */ /* 0x001fc800000000ff */
[----:B------:R-:W-:-:S05]  /*6040*/  PRMT R5, R5, 0x5410, RZ ;  /* 0x0000541005057816 */ /* 0x000fca00000000ff */
[----:B------:R0:W-:Y:S01]  /*6050*/  STG.E [R2.64], R5 ;  /* 0x0000000502007986 */ /* 0x0001e2000c101924 */
[----:B------:R-:W-:Y:S05]  /*6060*/  BRA `(.L_x_13419) ;  /* 0x00000b1000007947 */ /* 0x000fea0003800000 */
.L_x_13424:
[----:B------:R-:W0:Y:S02]  /*6070*/  I2F.F64.S16 R4, R22 ;  /* 0x0000001600047312 */ /* 0x000e240000101c00 */
[----:B0-----:R0:W-:Y:S01]  /*6080*/  STG.E.64 [R2.64], R4 ;  /* 0x0000000402007986 */ /* 0x0011e2000c101b24 */
[----:B------:R-:W-:Y:S05]  /*6090*/  BRA `(.L_x_13419) ;  /* 0x00000ae000007947 */ /* 0x000fea0003800000 */
.L_x_13414:
        /* <DEDUP_REMOVED lines=13> */
.L_x_13428:
[----:B------:R-:W0:Y:S01]  /*6170*/  I2F.F64.S16 R4, R22 ;  /* 0x0000001600047312 */ /* 0x000e220000101c00 */
[----:B------:R-:W-:-:S05]  /*6180*/  CS2R R6, SRZ ;  /* 0x0000000000067805 */ /* 0x000fca000001ff00 */
[----:B0-----:R0:W-:Y:S01]  /*6190*/  STG.E.128 [R2.64], R4 ;  /* 0x0000000402007986 */ /* 0x0011e2000c101d24 */
[----:B------:R-:W-:Y:S05]  /*61a0*/  BRA `(.L_x_13419) ;  /* 0x000009d000007947 */ /* 0x000fea0003800000 */
.L_x_13427:
        /* <DEDUP_REMOVED lines=21> */
.L_x_13432:
[----:B------:R-:W-:Y:S05]  /*6300*/  BSYNC B0 ;  /* 0x0000000000007941 */ /* 0x000fea0003800000 */
.L_x_13431:
[----:B------:R-:W-:-:S05]  /*6310*/  LOP3.LUT R5, R0, R5, RZ, 0xfc, !PT ;  /* 0x0000000500057212 */ /* 0x000fca00078efcff */
[----:B------:R0:W-:Y:S01]  /*6320*/  STG.E.U8 [R2.64], R5 ;  /* 0x0000000502007986 */ /* 0x0001e2000c101124 */
[----:B------:R-:W-:Y:S05]  /*6330*/  BRA `(.L_x_13419) ;  /* 0x0000084000007947 */ /* 0x000fea0003800000 */
.L_x_13430:
        /* <DEDUP_REMOVED lines=13> */
.L_x_13434:
[----:B------:R-:W-:Y:S01]  /*6410*/  IMAD.MOV.U32 R0, RZ, RZ, 0x7f ;  /* 0x0000007fff007424 */ /* 0x000fe200078e00ff */
[----:B------:R-:W-:-:S04]  /*6420*/  ISETP.GT.U32.AND P0, PT, R4, 0x7f800000, PT ;  /* 0x7f8000000400780c */ /* 0x000fc80003f04070 */
[----:B------:R-:W-:-:S04]  /*6430*/  SEL R0, R0, 0x7c, P0 ;  /* 0x0000007c00007807 */ /* 0x000fc80000000000 */
.L_x_13435:
[----:B------:R-:W-:Y:S05]  /*6440*/  BSYNC B0 ;  /* 0x0000000000007941 */ /* 0x000fea0003800000 */
.L_x_13433:
[----:B------:R-:W-:-:S04]  /*6450*/  LOP3.LUT R4, R5, 0x80000000, RZ, 0xc0, !PT ;  /* 0x8000000005047812 */ /* 0x000fc800078ec0ff */
[----:B------:R-:W-:-:S04]  /*6460*/  SHF.R.U32.HI R5, RZ, 0x18, R4 ;  /* 0x00000018ff057819 */ /* 0x000fc80000011604 */
[----:B------:R-:W-:-:S05]  /*6470*/  LOP3.LUT R5, R0, R5, RZ, 0xfc, !PT ;  /* 0x0000000500057212 */ /* 0x000fca00078efcff */
[----:B------:R0:W-:Y:S01]  /*6480*/  STG.E.U8 [R2.64], R5 ;  /* 0x0000000502007986 */ /* 0x0001e2000c101124 */
[----:B------:R-:W-:Y:S05]  /*6490*/  BRA `(.L_x_13419) ;  /* 0x000006e000007947 */ /* 0x000fea0003800000 */
.L_x_13429:
[----:B------:R-:W0:Y:S02]  /*64a0*/  I2F.S16 R0, R22 ;  /* 0x0000001600007306 */ /* 0x000e240000101400 */
[----:B0-----:R-:W-:-:S05]  /*64b0*/  F2FP.BF16.PACK_AB R0, RZ, R0 ;  /* 0x00000000ff00723e */ /* 0x001fca00000010ff */
[----:B------:R0:W-:Y:S01]  /*64c0*/  STG.E.U16 [R2.64], R0 ;  /* 0x0000000002007986 */ /* 0x0001e2000c101524 */
[----:B------:R-:W-:Y:S05]  /*64d0*/  BRA `(.L_x_13419) ;  /* 0x000006a000007947 */ /* 0x000fea0003800000 */
.L_x_13426:
        /* <DEDUP_REMOVED lines=10> */
.L_x_13438:
        /* <DEDUP_REMOVED lines=17> */
.L_x_13441:
[----:B------:R-:W-:-:S04]  /*6690*/  LOP3.LUT R0, R7, 0x80000000, RZ, 0xc0, !PT ;  /* 0x8000000007007812 */ /* 0x000fc800078ec0ff */
[----:B------:R-:W-:-:S04]  /*66a0*/  SHF.R.U32.HI R5, RZ, 0x18, R0 ;  /* 0x00000018ff057819 */ /* 0x000fc80000011600 */
[----:B------:R-:W-:-:S04]  /*66b0*/  LOP3.LUT R4, R4, R5, RZ, 0xfc, !PT ;  /* 0x0000000504047212 */ /* 0x000fc800078efcff */
[----:B------:R-:W-:Y:S02]  /*66c0*/  PRMT R0, R4, 0x7610, R0 ;  /* 0x0000761004007816 */ /* 0x000fe40000000000 */
.L_x_13440:
[----:B------:R-:W-:Y:S05]  /*66d0*/  BSYNC B0 ;  /* 0x0000000000007941 */ /* 0x000fea0003800000 */
.L_x_13439:
[----:B------:R0:W-:Y:S01]  /*66e0*/  STG.E.U8 [R2.64], R0 ;  /* 0x0000000002007986 */ /* 0x0001e2000c101124 */
[----:B------:R-:W-:Y:S05]  /*66f0*/  BRA `(.L_x_13419) ;  /* 0x0000048000007947 */ /* 0x000fea0003800000 */
.L_x_13437:
        /* <DEDUP_REMOVED lines=17> */
.L_x_13444:
[----:B------:R-:W-:-:S04]  /*6810*/  LOP3.LUT R0, R7, 0x80000000, RZ, 0xc0, !PT ;  /* 0x8000000007007812 */ /* 0x000fc800078ec0ff */
[----:B------:R-:W-:-:S04]  /*6820*/  SHF.R.U32.HI R5, RZ, 0x18, R0 ;  /* 0x00000018ff057819 */ /* 0x000fc80000011600 */
[----:B------:R-:W-:-:S04]  /*6830*/  LOP3.LUT R4, R4, R5, RZ, 0xfc, !PT ;  /* 0x0000000504047212 */ /* 0x000fc800078efcff */
[----:B------:R-:W-:Y:S02]  /*6840*/  PRMT R0, R4, 0x7610, R0 ;  /* 0x0000761004007816 */ /* 0x000fe40000000000 */
.L_x_13443:
[----:B------:R-:W-:Y:S05]  /*6850*/  BSYNC B0 ;  /* 0x0000000000007941 */ /* 0x000fea0003800000 */
.L_x_13442:
[----:B------:R0:W-:Y:S01]  /*6860*/  STG.E.U8 [R2.64], R0 ;  /* 0x0000000002007986 */ /* 0x0001e2000c101124 */
[----:B------:R-:W-:Y:S05]  /*6870*/  BRA `(.L_x_13419) ;  /* 0x0000030000007947 */ /* 0x000fea0003800000 */
.L_x_13436:
        /* <DEDUP_REMOVED lines=22> */
.L_x_13418:
        /* <DEDUP_REMOVED lines=20> */
.L_x_13446:
[----:B------:R-:W-:-:S04]  /*6b20*/  PRMT R4, R22, 0x9910, RZ ;  /* 0x0000991016047816 */ /* 0x000fc800000000ff */
[----:B------:R-:W-:-:S05]  /*6b30*/  SHF.R.S32.HI R5, RZ, 0x1f, R4 ;  /* 0x0000001fff057819 */ /* 0x000fca0000011404 */
[----:B------:R0:W-:Y:S01]  /*6b40*/  STG.E.64 [R2.64], R4 ;  /* 0x0000000402007986 */ /* 0x0001e2000c101b24 */
[----:B------:R-:W-:Y:S05]  /*6b50*/  BRA `(.L_x_13419) ;  /* 0x0000002000007947 */ /* 0x000fea0003800000 */
.L_x_13445:
[----:B------:R-:W-:-:S05]  /*6b60*/  PRMT R5, R22, 0x9910, RZ ;  /* 0x0000991016057816 */ /* 0x000fca00000000ff */
[----:B------:R0:W-:Y:S02]  /*6b70*/  STG.E [R2.64], R5 ;  /* 0x0000000502007986 */ /* 0x0001e4000c101924 */
.L_x_13419:
[----:B------:R-:W-:Y:S02]  /*6b80*/  IADD3 R24, R24, 0x80, RZ ;  /* 0x0000008018187810 */ /* 0x000fe40007ffe0ff */
.L_x_13380:
[----:B------:R-:W-:Y:S05]  /*6b90*/  BSYNC B6 ;  /* 0x0000000000067941 */ /* 0x000fea0003800000 */
.L_x_13379:
        /* <DEDUP_REMOVED lines=19> */
.L_x_13450:
[----:B------:R-:W-:Y:S01]  /*6cd0*/  STG.E.U8 [R2.64], R23 ;  /* 0x0000001702007986 */ /* 0x000fe2000c101124 */
[----:B------:R-:W-:Y:S05]  /*6ce0*/  EXIT ;  /* 0x000000000000794d */ /* 0x000fea0003800000 */
.L_x_13449:
        /* <DEDUP_REMOVED lines=10> */
.L_x_13453:
[----:B------:R-:W-:-:S05]  /*6d90*/  PRMT R5, R23, 0x9910, RZ ;  /* 0x0000991017057816 */ /* 0x000fca00000000ff */
[----:B------:R-:W-:Y:S01]  /*6da0*/  STG.E [R2.64], R5 ;  /* 0x0000000502007986 */ /* 0x000fe2000c101924 */
[----:B------:R-:W-:Y:S05]  /*6db0*/  EXIT ;  /* 0x000000000000794d */ /* 0x000fea0003800000 */
.L_x_13452:
[----:B------:R-:W-:Y:S01]  /*6dc0*/  STG.E.U16 [R2.64], R23 ;  /* 0x0000001702007986 */ /* 0x000fe2000c101524 */
[----:B------:R-:W-:Y:S05]  /*6dd0*/  EXIT ;  /* 0x000000000000794d */ /* 0x000fea0003800000 */
.L_x_13448:
        /* <DEDUP_REMOVED lines=9> */
.L_x_13455:
[----:B------:R-:W0:Y:S02]  /*6e70*/  I2F.S16 R0, R23 ;  /* 0x0000001700007306 */ /* 0x000e240000101400 */
[----:B0-----:R-:W-:-:S05]  /*6e80*/  F2FP.PACK_AB R0, RZ, R0 ;  /* 0x00000000ff00723e */ /* 0x001fca00000000ff */
[----:B------:R-:W-:Y:S01]  /*6e90*/  STG.E.U16 [R2.64], R0 ;  /* 0x0000000002007986 */ /* 0x000fe2000c101524 */
[----:B------:R-:W-:Y:S05]  /*6ea0*/  EXIT ;  /* 0x000000000000794d */ /* 0x000fea0003800000 */
.L_x_13454:
        /* <DEDUP_REMOVED lines=10> */
.L_x_13457:
[----:B------:R-:W0:Y:S02]  /*6f50*/  I2F.S16 R23, R23 ;  /* 0x0000001700177306 */ /* 0x000e240000101400 */
[----:B0-----:R-:W-:-:S04]  /*6f60*/  F2FP.PACK_AB R5, RZ, R23 ;  /* 0x00000017ff05723e */ /* 0x001fc800000000ff */
[----:B------:R-:W-:-:S05]  /*6f70*/  PRMT R5, R5, 0x5410, RZ ;  /* 0x0000541005057816 */ /* 0x000fca00000000ff */
[----:B------:R-:W-:Y:S01]  /*6f80*/  STG.E [R2.64], R5 ;  /* 0x0000000502007986 */ /* 0x000fe2000c101924 */
[----:B------:R-:W-:Y:S05]  /*6f90*/  EXIT ;  /* 0x000000000000794d */ /* 0x000fea0003800000 */
.L_x_13456:
[----:B------:R-:W0:Y:S02]  /*6fa0*/  I2F.F64.S16 R4, R23 ;  /* 0x0000001700047312 */ /* 0x000e240000101c00 */
[----:B0-----:R-:W-:Y:S01]  /*6fb0*/  STG.E.64 [R2.64], R4 ;  /* 0x0000000402007986 */ /* 0x001fe2000c101b24 */
[----:B------:R-:W-:Y:S05]  /*6fc0*/  EXIT ;  /* 0x000000000000794d */ /* 0x000fea0003800000 */
.L_x_13447:
        /* <DEDUP_REMOVED lines=13> */
.L_x_13460:
[----:B------:R-:W0:Y:S01]  /*70a0*/  I2F.F64.S16 R4, R23 ;  /* 0x0000001700047312 */ /* 0x000e220000101c00 */
[----:B------:R-:W-:-:S05]  /*70b0*/  CS2R R6, SRZ ;  /* 0x0000000000067805 */ /* 0x000fca000001ff00 */
[----:B0-----:R-:W-:Y:S01]  /*70c0*/  STG.E.128 [R2.64], R4 ;  /* 0x0000000402007986 */ /* 0x001fe2000c101d24 */
[----:B------:R-:W-:Y:S05]  /*70d0*/  EXIT ;  /* 0x000000000000794d */ /* 0x000fea0003800000 */
.L_x_13459:
        /* <DEDUP_REMOVED lines=21> */
.L_x_13464:
[----:B------:R-:W-:Y:S05]  /*7230*/  BSYNC B0 ;  /* 0x0000000000007941 */ /* 0x000fea0003800000 */
.L_x_13463:
[----:B------:R-:W-:-:S05]  /*7240*/  LOP3.LUT R5, R0, R5, RZ, 0xfc, !PT ;  /* 0x0000000500057212 */ /* 0x000fca00078efcff */
[----:B------:R-:W-:Y:S01]  /*7250*/  STG.E.U8 [R2.64], R5 ;  /* 0x0000000502007986 */ /* 0x000fe2000c101124 */
[----:B------:R-:W-:Y:S05]  /*7260*/  EXIT ;  /* 0x000000000000794d */ /* 0x000fea0003800000 */
.L_x_13462:
        /* <DEDUP_REMOVED lines=13> */
.L_x_13466:
[----:B------:R-:W-:Y:S01]  /*7340*/  IMAD.MOV.U32 R0, RZ, RZ, 0x7f ;  /* 0x0000007fff007424 */ /* 0x000fe200078e00ff */
[----:B------:R-:W-:-:S04]  /*7350*/  ISETP.GT.U32.AND P0, PT, R4, 0x7f800000, PT ;  /* 0x7f8000000400780c */ /* 0x000fc80003f04070 */
[----:B------:R-:W-:-:S04]  /*7360*/  SEL R0, R0, 0x7c, P0 ;  /* 0x0000007c00007807 */ /* 0x000fc80000000000 */
.L_x_13467:
[----:B------:R-:W-:Y:S05]  /*7370*/  BSYNC B0 ;  /* 0x0000000000007941 */ /* 0x000fea0003800000 */
.L_x_13465:
[----:B------:R-:W-:-:S04]  /*7380*/  LOP3.LUT R4, R23, 0x80000000, RZ, 0xc0, !PT ;  /* 0x8000000017047812 */ /* 0x000fc800078ec0ff */
[----:B------:R-:W-:-:S04]  /*7390*/  SHF.R.U32.HI R5, RZ, 0x18, R4 ;  /* 0x00000018ff057819 */ /* 0x000fc80000011604 */
[----:B------:R-:W-:-:S05]  /*73a0*/  LOP3.LUT R5, R0, R5, RZ, 0xfc, !PT ;  /* 0x0000000500057212 */ /* 0x000fca00078efcff */
[----:B------:R-:W-:Y:S01]  /*73b0*/  STG.E.U8 [R2.64], R5 ;  /* 0x0000000502007986 */ /* 0x000fe2000c101124 */
[----:B------:R-:W-:Y:S05]  /*73c0*/  EXIT ;  /* 0x000000000000794d */ /* 0x000fea0003800000 */
.L_x_13461:
[----:B------:R-:W0:Y:S02]  /*73d0*/  I2F.S16 R0, R23 ;  /* 0x0000001700007306 */ /* 0x000e240000101400 */
[----:B0-----:R-:W-:-:S05]  /*73e0*/  F2FP.BF16.PACK_AB R0, RZ, R0 ;  /* 0x00000000ff00723e */ /* 0x001fca00000010ff */
[----:B------:R-:W-:Y:S01]  /*73f0*/  STG.E.U16 [R2.64], R0 ;  /* 0x0000000002007986 */ /* 0x000fe2000c101524 */
[----:B------:R-:W-:Y:S05]  /*7400*/  EXIT ;  /* 0x000000000000794d */ /* 0x000fea0003800000 */
.L_x_13458:
        /* <DEDUP_REMOVED lines=10> */
.L_x_13470:
        /* <DEDUP_REMOVED lines=17> */
.L_x_13473:
[----:B------:R-:W-:-:S04]  /*75c0*/  LOP3.LUT R0, R23, 0x80000000, RZ, 0xc0, !PT ;  /* 0x8000000017007812 */ /* 0x000fc800078ec0ff */
[----:B------:R-:W-:-:S04]  /*75d0*/  SHF.R.U32.HI R5, RZ, 0x18, R0 ;  /* 0x00000018ff057819 */ /* 0x000fc80000011600 */
[----:B------:R-:W-:-:S04]  /*75e0*/  LOP3.LUT R4, R4, R5, RZ, 0xfc, !PT ;  /* 0x0000000504047212 */ /* 0x000fc800078efcff */
[----:B------:R-:W-:Y:S02]  /*75f0*/  PRMT R0, R4, 0x7610, R0 ;  /* 0x0000761004007816 */ /* 0x000fe40000000000 */
.L_x_13472:
[----:B------:R-:W-:Y:S05]  /*7600*/  BSYNC B0 ;  /* 0x0000000000007941 */ /* 0x000fea0003800000 */
.L_x_13471:
[----:B------:R-:W-:Y:S01]  /*7610*/  STG.E.U8 [R2.64], R0 ;  /* 0x0000000002007986 */ /* 0x000fe2000c101124 */
[----:B------:R-:W-:Y:S05]  /*7620*/  EXIT ;  /* 0x000000000000794d */ /* 0x000fea0003800000 */
.L_x_13469:
        /* <DEDUP_REMOVED lines=17> */
.L_x_13476:
[----:B------:R-:W-:-:S04]  /*7740*/  LOP3.LUT R0, R23, 0x80000000, RZ, 0xc0, !PT ;  /* 0x8000000017007812 */ /* 0x000fc800078ec0ff */
[----:B------:R-:W-:-:S04]  /*7750*/  SHF.R.U32.HI R5, RZ, 0x18, R0 ;  /* 0x00000018ff057819 */ /* 0x000fc80000011600 */
[----:B------:R-:W-:-:S04]  /*7760*/  LOP3.LUT R4, R4, R5, RZ, 0xfc, !PT ;  /* 0x0000000504047212 */ /* 0x000fc800078efcff */
[----:B------:R-:W-:Y:S02]  /*7770*/  PRMT R0, R4, 0x7610, R0 ;  /* 0x0000761004007816 */ /* 0x000fe40000000000 */
.L_x_13475:
[----:B------:R-:W-:Y:S05]  /*7780*/  BSYNC B0 ;  /* 0x0000000000007941 */ /* 0x000fea0003800000 */
.L_x_13474:
[----:B------:R-:W-:Y:S01]  /*7790*/  STG.E.U8 [R2.64], R0 ;  /* 0x0000000002007986 */ /* 0x000fe2000c101124 */
[----:B------:R-:W-:Y:S05]  /*77a0*/  EXIT ;  /* 0x000000000000794d */ /* 0x000fea0003800000 */
.L_x_13468:
        /* <DEDUP_REMOVED lines=22> */
.L_x_13451:
        /* <DEDUP_REMOVED lines=20> */
.L_x_13478:
[----:B------:R-:W-:-:S04]  /*7a50*/  PRMT R4, R23, 0x9910, RZ ;  /* 0x0000991017047816 */ /* 0x000fc800000000ff */
[----:B------:R-:W-:-:S05]  /*7a60*/  SHF.R.S32.HI R5, RZ, 0x1f, R4 ;  /* 0x0000001fff057819 */ /* 0x000fca0000011404 */
[----:B------:R-:W-:Y:S01]  /*7a70*/  STG.E.64 [R2.64], R4 ;  /* 0x0000000402007986 */ /* 0x000fe2000c101b24 */
[----:B------:R-:W-:Y:S05]  /*7a80*/  EXIT ;  /* 0x000000000000794d */ /* 0x000fea0003800000 */
.L_x_13477:
[----:B------:R-:W-:-:S05]  /*7a90*/  PRMT R5, R23, 0x9910, RZ ;  /* 0x0000991017057816 */ /* 0x000fca00000000ff */
[----:B------:R-:W-:Y:S01]  /*7aa0*/  STG.E [R2.64], R5 ;  /* 0x0000000502007986 */ /* 0x000fe2000c101924 */
[----:B------:R-:W-:Y:S05]  /*7ab0*/  EXIT ;  /* 0x000000000000794d */ /* 0x000fea0003800000 */
.L_x_13479:
        /* <DEDUP_REMOVED lines=12> */
.L_x_34157:


//--------------------- .text._ZN2at6native18elementwise_kernelILi128ELi4EZNS0_22gpu_kernel_impl_nocastIZZZNS0_21clamp_min_kernel_cudaERNS_18TensorIteratorBaseERKN3c106ScalarEENKUlvE_clEvENKUlvE0_clEvEUlaE_EEvS4_RKT_EUliE_EEviT1_ --------------------------
	.section	.text._ZN2at6native18elementwise_kernelILi128ELi4EZNS0_22gpu_kernel_impl_nocastIZZZNS0_21clamp_min_kernel_cudaERNS_18TensorIteratorBaseERKN3c106ScalarEENKUlvE_clEvENKUlvE0_clEvEUlaE_EEvS4_RKT_EUliE_EEviT1_,"ax",@progbits
	.sectioninfo	@"SHI_REGISTERS=12"
	.align	128
        .global         _ZN2at6native18elementwise_kernelILi128ELi4EZNS0_22gpu_kernel_impl_nocastIZZZNS0_21clamp_min_kernel_cudaERNS_18TensorIteratorBaseERKN3c106ScalarEENKUlvE_clEvENKUlvE0_clEvEUlaE_EEvS4_RKT_EUliE_EEviT1_
        .type           _ZN2at6native18elementwise_kernelILi128ELi4EZNS0_22gpu_kernel_impl_nocastIZZZNS0_21clamp_min_kernel_cudaERNS_18TensorIteratorBaseERKN3c106ScalarEENKUlvE_clEvENKUlvE0_clEvEUlaE_EEvS4_RKT_EUliE_EEviT1_,@function
        .size           _ZN2at6native18elementwise_kernelILi128ELi4EZNS0_22gpu_kernel_impl_nocastIZZZNS0_21clamp_min_kernel_cudaERNS_18TensorIteratorBaseERKN3c106ScalarEENKUlvE_clEvENKUlvE0_clEvEUlaE_EEvS4_RKT_EUliE_EEviT1_,(.L_x_34158 - _ZN2at6native18elementwise_kernelILi128ELi4EZNS0_22gpu_kernel_impl_nocastIZZZNS0_21clamp_min_kernel_cudaERNS_18TensorIteratorBaseERKN3c106ScalarEENKUlvE_clEvENKUlvE0_clEvEUlaE_EEvS4_RKT_EUliE_EEviT1_)
        .other          _ZN2at6native18elementwise_kernelILi128ELi4EZNS0_22gpu_kernel_impl_nocastIZZZNS0_21clamp_min_kernel_cudaERNS_18TensorIteratorBaseERKN3c106ScalarEENKUlvE_clEvENKUlvE0_clEvEUlaE_EEvS4_RKT_EUliE_EEviT1_,@"STO_CUDA_ENTRY STV_DEFAULT"
_ZN2at6native18elementwise_kernelILi128ELi4EZNS0_22gpu_kernel_impl_nocastIZZZNS0_21clamp_min_kernel_cudaERNS_18TensorIteratorBaseERKN3c106ScalarEENKUlvE_clEvENKUlvE0_clEvEUlaE_EEvS4_RKT_EUliE_EEviT1_:
.text._ZN2at6native18elementwise_kernelILi128ELi4EZNS0_22gpu_kernel_impl_nocastIZZZNS0_21clamp_min_kernel_cudaERNS_18TensorIteratorBaseERKN3c106ScalarEENKUlvE_clEvENKUlvE0_clEvEUlaE_EEvS4_RKT_EUliE_EEviT1_:
        /* <DEDUP_REMOVED lines=236> */
.L_x_13482:
[----:B------:R-:W-:-:S04]  /*0ec0*/  IADD3 R4, P0, R3, c[0x0][0x368], RZ ;  /* 0x0000da0003047a10 */ /* 0x000fc80007f1e0ff */
[----:B------:R-:W-:-:S05]  /*0ed0*/  IADD3.X R5, RZ, c[0x0][0x36c], RZ, P0, !PT ;  /* 0x0000db00ff057a10 */ /* 0x000fca00007fe4ff */
[----:B------:R-:W2:Y:S01]  /*0ee0*/  LDG.E.S8 R4, [R4.64] ;  /* 0x0000000604047981 */ /* 0x000ea2000c1e1300 */
[----:B------:R-:W-:Y:S01]  /*0ef0*/  UPRMT UR4, UR5, 0x8880, URZ ;  /* 0x0000888005047896 */ /* 0x000fe2000800003f */
[----:B------:R-:W-:Y:S02]  /*0f00*/  IADD3 R2, P0, R2, c[0x0][0x360], RZ ;  /* 0x0000d80002027a10 */ /* 0x000fe40007f1e0ff */
[----:B------:R-:W-:-:S03]  /*0f10*/  IADD3 R0, R0, 0x80, RZ ;  /* 0x0000008000007810 */ /* 0x000fc60007ffe0ff */
[----:B------:R-:W-:Y:S01]  /*0f20*/  IMAD.X R3, RZ, RZ, c[0x0][0x364], P0 ;  /* 0x0000d900ff037624 */ /* 0x000fe200000e06ff */
[----:B--2---:R-:W-:-:S05]  /*0f30*/  IMNMX R7, R4, UR4, !PT ;  /* 0x0000000404077c17 */ /* 0x004fca000f800200 */
[----:B------:R0:W-:Y:S02]  /*0f40*/  STG.E.U8 [R2.64], R7 ;  /* 0x0000000702007986 */ /* 0x0001e4000c101106 */
.L_x_13481:
[----:B------:R-:W-:Y:S05]  /*0f50*/  BSYNC B0 ;  /* 0x0000000000007941 */ /* 0x000fea0003800000 */
.L_x_13480:
        /* <DEDUP_REMOVED lines=230> */
.L_x_13485:
        /* <DEDUP_REMOVED lines=8> */
[----:B--2---:R-:W-:-:S05]  /*1e40*/  IMNMX R7, R4, UR4, !PT ;  /* 0x0000000404077c17 */ /* 0x004fca000f800200 */
        /* <DEDUP_REMOVED lines=229> */
.L_x_13486:
[----:B------:R-:W-:-:S04]  /*2ca0*/  IADD3 R4, P0, R3, c[0x0][0x368], RZ ;  /* 0x0000da0003047a10 */ /* 0x000fc80007f1e0ff */
[----:B------:R-:W-:-:S05]  /*2cb0*/  IADD3.X R5, RZ, c[0x0][0x36c], RZ, P0, !PT ;  /* 0x0000db00ff057a10 */ /* 0x000fca00007fe4ff */
[----:B------:R-:W2:Y:S01]  /*2cc0*/  LDG.E.S8 R4, [R4.64] ;  /* 0x0000000604047981 */ /* 0x000ea2000c1e1300 */
[----:B------:R-:W-:Y:S01]  /*2cd0*/  UPRMT UR4, UR5, 0x8880, URZ ;  /* 0x0000888005047896 */ /* 0x000fe2000800003f */
[----:B------:R-:W-:Y:S02]  /*2ce0*/  IADD3 R2, P0, R2, c[0x0][0x360], RZ ;  /* 0x0000d80002027a10 */ /* 0x000fe40007f1e0ff */
[----:B------:R-:W-:Y:S02]  /*2cf0*/  IADD3 R0, R0, 0x80, RZ ;  /* 0x0000008000007810 */ /* 0x000fe40007ffe0ff */
[----:B------:R-:W-:Y:S02]  /*2d00*/  IADD3.X R3, RZ, c[0x0][0x364], RZ, P0, !PT ;  /* 0x0000d900ff037a10 */ /* 0x000fe400007fe4ff */
[----:B--2---:R-:W-:-:S05]  /*2d10*/  IMNMX R7, R4, UR4, !PT ;  /* 0x0000000404077c17 */ /* 0x004fca000f800200 */
[----:B------:R0:W-:Y:S02]  /*2d20*/  STG.E.U8 [R2.64], R7 ;  /* 0x0000000702007986 */ /* 0x0001e4000c101106 */
.L_x_13484:
[----:B------:R-:W-:Y:S05]  /*2d30*/  BSYNC B0 ;  /* 0x0000000000007941 */ /* 0x000fea0003800000 */
.L_x_13483:
        /* <DEDUP_REMOVED lines=229> */
.L_x_13487:
[----:B------:R-:W-:-:S04]  /*3b90*/  IADD3 R4, P0, R3, c[0x0][0x368], RZ ;  /* 0x0000da0003047a10 */ /* 0x000fc80007f1e0ff */
[----:B------:R-:W-:-:S05]  /*3ba0*/  IADD3.X R5, RZ, c[0x0][0x36c], RZ, P0, !PT ;  /* 0x0000db00ff057a10 */ /* 0x000fca00007fe4ff */
[----:B------:R-:W2:Y:S01]  /*3bb0*/  LDG.E.S8 R4, [R4.64] ;  /* 0x0000000604047981 */ /* 0x000ea2000c1e1300 */
[----:B------:R-:W-:Y:S01]  /*3bc0*/  UPRMT UR4, UR5, 0x8880, URZ ;  /* 0x0000888005047896 */ /* 0x000fe2000800003f */
[----:B------:R-:W-:-:S04]  /*3bd0*/  IADD3 R2, P0, R2, c[0x0][0x360], RZ ;  /* 0x0000d80002027a10 */ /* 0x000fc80007f1e0ff */
[----:B------:R-:W-:Y:S02]  /*3be0*/  IADD3.X R3, RZ, c[0x0][0x364], RZ, P0, !PT ;  /* 0x0000d900ff037a10 */ /* 0x000fe400007fe4ff */
[----:B--2---:R-:W-:-:S05]  /*3bf0*/  IMNMX R7, R4, UR4, !PT ;  /* 0x0000000404077c17 */ /* 0x004fca000f800200 */
[----:B------:R-:W-:Y:S01]  /*3c00*/  STG.E.U8 [R2.64], R7 ;  /* 0x0000000702007986 */ /* 0x000fe2000c101106 */
[----:B------:R-:W-:Y:S05]  /*3c10*/  EXIT ;  /* 0x000000000000794d */ /* 0x000fea0003800000 */
.L_x_13488:
        /* <DEDUP_REMOVED lines=14> */
.L_x_34158:


//--------------------- .text._ZN2at6native27unrolled_elementwise_kernelIZZZNS0_21clamp_min_kernel_cudaERNS_18TensorIteratorBaseERKN3c106ScalarEENKUlvE_clEvENKUlvE0_clEvEUlaE_St5arrayIPcLm2EELi4E23TrivialOffsetCalculatorILi1EjESF_NS0_6memory15LoadWithoutCastENSG_16StoreWithoutCastEEEviT_T0_T2_T3_T4_T5_ --------------------------
	.section	.text._ZN2at6native27unrolled_elementwise_kernelIZZZNS0_21clamp_min_kernel_cudaERNS_18TensorIteratorBaseERKN3c106ScalarEENKUlvE_clEvENKUlvE0_clEvEUlaE_St5arrayIPcLm2EELi4E23TrivialOffsetCalculatorILi1EjESF_NS0_6memory15LoadWithoutCastENSG_16StoreWithoutCastEEEviT_T0_T2_T3_T4_T5_,"ax",@progbits
	.sectioninfo	@"SHI_REGISTERS=18"
	.align	128
        .global         _ZN2at6native27unrolled_elementwise_kernelIZZZNS0_21clamp_min_kernel_cudaERNS_18TensorIteratorBaseERKN3c106ScalarEENKUlvE_clEvENKUlvE0_clEvEUlaE_St5arrayIPcLm2EELi4E23TrivialOffsetCalculatorILi1EjESF_NS0_6memory15LoadWithoutCastENSG_16StoreWithoutCastEEEviT_T0_T2_T3_T4_T5_
        .type           _ZN2at6native27unrolled_elementwise_kernelIZZZNS0_21clamp_min_kernel_cudaERNS_18TensorIteratorBaseERKN3c106ScalarEENKUlvE_clEvENKUlvE0_clEvEUlaE_St5arrayIPcLm2EELi4E23TrivialOffsetCalculatorILi1EjESF_NS0_6memory15LoadWithoutCastENSG_16StoreWithoutCastEEEviT_T0_T2_T3_T4_T5_,@function
        .size           _ZN2at6native27unrolled_elementwise_kernelIZZZNS0_21clamp_min_kernel_cudaERNS_18TensorIteratorBaseERKN3c106ScalarEENKUlvE_clEvENKUlvE0_clEvEUlaE_St5arrayIPcLm2EELi4E23TrivialOffsetCalculatorILi1EjESF_NS0_6memory15LoadWithoutCastENSG_16StoreWithoutCastEEEviT_T0_T2_T3_T4_T5_,(.L_x_34159 - _ZN2at6native27unrolled_elementwise_kernelIZZZNS0_21clamp_min_kernel_cudaERNS_18TensorIteratorBaseERKN3c106ScalarEENKUlvE_clEvENKUlvE0_clEvEUlaE_St5arrayIPcLm2EELi4E23TrivialOffsetCalculatorILi1EjESF_NS0_6memory15LoadWithoutCastENSG_16StoreWithoutCastEEEviT_T0_T2_T3_T4_T5_)
        .other          _ZN2at6native27unrolled_elementwise_kernelIZZZNS0_21clamp_min_kernel_cudaERNS_18TensorIteratorBaseERKN3c106ScalarEENKUlvE_clEvENKUlvE0_clEvEUlaE_St5arrayIPcLm2EELi4E23TrivialOffsetCalculatorILi1EjESF_NS0_6memory15LoadWithoutCastENSG_16StoreWithoutCastEEEviT_T0_T2_T3_T4_T5_,@"STO_CUDA_ENTRY STV_DEFAULT"
_ZN2at6native27unrolled_elementwise_kernelIZZZNS0_21clamp_min_kernel_cudaERNS_18TensorIteratorBaseERKN3c106ScalarEENKUlvE_clEvENKUlvE0_clEvEUlaE_St5arrayIPcLm2EELi4E23TrivialOffsetCalculatorILi1EjESF_NS0_6memory15LoadWithoutCastENSG_16StoreWithoutCastEEEviT_T0_T2_T3_T4_T5_:
.text._ZN2at6native27unrolled_elementwise_kernelIZZZNS0_21clamp_min_kernel_cudaERNS_18TensorIteratorBaseERKN3c106ScalarEENKUlvE_clEvENKUlvE0_clEvEUlaE_St5arrayIPcLm2EELi4E23TrivialOffsetCalculatorILi1EjESF_NS0_6memory15LoadWithoutCastENSG_16StoreWithoutCastEEEviT_T0_T2_T3_T4_T5_:
        /* <DEDUP_REMOVED lines=41> */
[----:B--2---:R-:W-:-:S05]  /*0290*/  IMNMX R9, R12, UR4, !PT ;  /* 0x000000040c097c17 */ /* 0x004fca000f800200 */
[----:B------:R0:W-:Y:S01]  /*02a0*/  @!P0 STG.E.U8 [R4.64], R9 ;  /* 0x0000000904008986 */ /* 0x0001e2000c101106 */
[----:B---3--:R-:W-:Y:S02]  /*02b0*/  IMNMX R3, R3, UR4, !PT ;  /* 0x0000000403037c17 */ /* 0x008fe4000f800200 */
[----:B----4-:R-:W-:Y:S02]  /*02c0*/  IMNMX R11, R14, UR4, !PT ;  /* 0x000000040e0b7c17 */ /* 0x010fe4000f800200 */
[----:B-----5:R-:W-:Y:S01]  /*02d0*/  IMNMX R13, R13, UR4, !PT ;  /* 0x000000040d0d7c17 */ /* 0x020fe2000f800200 */
        /* <DEDUP_REMOVED lines=12> */
.L_x_13490:
[----:B0-----:R-:W-:Y:S05]  /*03a0*/  BSYNC B0 ;  /* 0x0000000000007941 */ /* 0x001fea0003800000 */
.L_x_13489:
[----:B------:R-:W-:-:S13]  /*03b0*/  ISETP.GE.AND P0, PT, R15, R2, PT ;  /* 0x000000020f00720c */ /* 0x000fda0003f06270 */
[----:B------:R-:W-:Y:S05]  /*03c0*/  @P0 EXIT ;  /* 0x000000000000094d */ /* 0x000fea0003800000 */
[----:B------:R-:W-:-:S05]  /*03d0*/  IMAD R0, R0, 0x200, R15 ;  /* 0x0000020000007824 */ /* 0x000fca00078e020f */
[----:B------:R-:W-:-:S05]  /*03e0*/  IADD3 R2, P0, R0, c[0x0][0x178], RZ ;  /* 0x00005e0000027a10 */ /* 0x000fca0007f1e0ff */
[----:B------:R-:W-:-:S05]  /*03f0*/  IMAD.X R3, RZ, RZ, c[0x0][0x17c], P0 ;  /* 0x00005f00ff037624 */ /* 0x000fca00000e06ff */
[----:B------:R-:W-:Y:S01]  /*0400*/  STG.E.U8 [R2.64], R13 ;  /* 0x0000000d02007986 */ /* 0x000fe2000c101106 */
[----:B------:R-:W-:Y:S05]  /*0410*/  EXIT ;  /* 0x000000000000794d */ /* 0x000fea0003800000 */
.L_x_13491:
        /* <DEDUP_REMOVED lines=14> */
.L_x_34159:


//--------------------- .text._ZN2at6native29vectorized_elementwise_kernelILi2EZZZNS0_21clamp_min_kernel_cudaERNS_18TensorIteratorBaseERKN3c106ScalarEENKUlvE_clEvENKUlvE0_clEvEUlaE_St5arrayIPcLm2EEEEviT0_T1_ --------------------------
	.section	.text._ZN2at6native29vectorized_elementwise_kernelILi2EZZZNS0_21clamp_min_kernel_cudaERNS_18TensorIteratorBaseERKN3c106ScalarEENKUlvE_clEvENKUlvE0_clEvEUlaE_St5arrayIPcLm2EEEEviT0_T1_,"ax",@progbits
	.sectioninfo	@"SHI_REGISTERS=28"
	.align	128
        .global         _ZN2at6native29vectorized_elementwise_kernelILi2EZZZNS0_21clamp_min_kernel_cudaERNS_18TensorIteratorBaseERKN3c106ScalarEENKUlvE_clEvENKUlvE0_clEvEUlaE_St5arrayIPcLm2EEEEviT0_T1_
        .type           _ZN2at6native29vectorized_elementwise_kernelILi2EZZZNS0_21clamp_min_kernel_cudaERNS_18TensorIteratorBaseERKN3c106ScalarEENKUlvE_clEvENKUlvE0_clEvEUlaE_St5arrayIPcLm2EEEEviT0_T1_,@function
        .size           _ZN2at6native29vectorized_elementwise_kernelILi2EZZZNS0_21clamp_min_kernel_cudaERNS_18TensorIteratorBaseERKN3c106ScalarEENKUlvE_clEvENKUlvE0_clEvEUlaE_St5arrayIPcLm2EEEEviT0_T1_,(.L_x_34160 - _ZN2at6native29vectorized_elementwise_kernelILi2EZZZNS0_21clamp_min_kernel_cudaERNS_18TensorIteratorBaseERKN3c106ScalarEENKUlvE_clEvENKUlvE0_clEvEUlaE_St5arrayIPcLm2EEEEviT0_T1_)
        .other          _ZN2at6native29vectorized_elementwise_kernelILi2EZZZNS0_21clamp_min_kernel_cudaERNS_18TensorIteratorBaseERKN3c106ScalarEENKUlvE_clEvENKUlvE0_clEvEUlaE_St5arrayIPcLm2EEEEviT0_T1_,@"STO_CUDA_ENTRY STV_DEFAULT"
_ZN2at6native29vectorized_elementwise_kernelILi2EZZZNS0_21clamp_min_kernel_cudaERNS_18TensorIteratorBaseERKN3c106ScalarEENKUlvE_clEvENKUlvE0_clEvEUlaE_St5arrayIPcLm2EEEEviT0_T1_:
.text._ZN2at6native29vectorized_elementwise_kernelILi2EZZZNS0_21clamp_min_kernel_cudaERNS_18TensorIteratorBaseERKN3c106ScalarEENKUlvE_clEvENKUlvE0_clEvEUlaE_St5arrayIPcLm2EEEEviT0_T1_:
        /* <DEDUP_REMOVED lines=32> */
[----:B------:R-:W-:Y:S01]  /*0200*/  IMNMX R0, R0, UR4, !PT ;  /* 0x0000000400007c17 */ /* 0x000fe2000f800200 */
[----:B------:R-:W-:Y:S01]  /*0210*/  IMAD.MOV.U32 R10, RZ, RZ, R12 ;  /* 0x000000ffff0a7224 */ /* 0x000fe200078e000c */
[----:B------:R-:W-:Y:S01]  /*0220*/  IMNMX R5, R4, UR4, !PT ;  /* 0x0000000404057c17 */ /* 0x000fe2000f800200 */
[----:B------:R-:W-:Y:S01]  /*0230*/  IMAD.MOV.U32 R11, RZ, RZ, R13 ;  /* 0x000000ffff0b7224 */ /* 0x000fe200078e000d */
[----:B------:R-:W-:Y:S02]  /*0240*/  IMNMX R6, R6, UR4, !PT ;  /* 0x0000000406067c17 */ /* 0x000fe4000f800200 */
[----:B------:R-:W-:-:S02]  /*0250*/  IMNMX R7, R7, UR4, !PT ;  /* 0x0000000407077c17 */ /* 0x000fc4000f800200 */
[----:B------:R-:W-:Y:S02]  /*0260*/  IMNMX R8, R8, UR4, !PT ;  /* 0x0000000408087c17 */ /* 0x000fe4000f800200 */
[----:B------:R-:W-:Y:S02]  /*0270*/  IMNMX R9, R9, UR4, !PT ;  /* 0x0000000409097c17 */ /* 0x000fe4000f800200 */
[----:B------:R-:W-:Y:S02]  /*0280*/  IMNMX R10, R10, UR4, !PT ;  /* 0x000000040a0a7c17 */ /* 0x000fe4000f800200 */
[----:B------:R-:W-:Y:S02]  /*0290*/  IMNMX R11, R11, UR4, !PT ;  /* 0x000000040b0b7c17 */ /* 0x000fe4000f800200 */
        /* <DEDUP_REMOVED lines=9> */
.L_x_13492:
        /* <DEDUP_REMOVED lines=64> */
[----:B--2---:R-:W-:Y:S02]  /*0730*/  IMNMX R9, R3, UR4, !PT ;  /* 0x0000000403097c17 */ /* 0x004fe4000f800200 */
[----:B---3--:R-:W-:Y:S02]  /*0740*/  IMNMX R11, R4, UR4, !PT ;  /* 0x00000004040b7c17 */ /* 0x008fe4000f800200 */
[----:B-----5:R-:W-:-:S05]  /*0750*/  IMNMX R19, R16, UR4, !PT ;  /* 0x0000000410137c17 */ /* 0x020fca000f800200 */
[----:B------:R0:W-:Y:S01]  /*0760*/  @!P0 STG.E.U8 [R14.64], R19 ;  /* 0x000000130e008986 */ /* 0x0001e2000c101106 */
[----:B------:R-:W-:Y:S02]  /*0770*/  ISETP.GE.AND P0, PT, R5, R2, PT ;  /* 0x000000020500720c */ /* 0x000fe40003f06270 */
[----:B------:R-:W-:Y:S02]  /*0780*/  IMNMX R23, R12, UR4, !PT ;  /* 0x000000040c177c17 */ /* 0x000fe4000f800200 */
[----:B------:R-:W-:Y:S02]  /*0790*/  IMNMX R13, R13, UR4, !PT ;  /* 0x000000040d0d7c17 */ /* 0x000fe4000f800200 */
[----:B----4-:R-:W-:Y:S02]  /*07a0*/  IMNMX R17, R17, UR4, !PT ;  /* 0x0000000411117c17 */ /* 0x010fe4000f800200 */
[----:B------:R-:W-:Y:S02]  /*07b0*/  IMNMX R25, R22, UR4, !PT ;  /* 0x0000000416197c17 */ /* 0x000fe4000f800200 */
[----:B------:R-:W-:-:S03]  /*07c0*/  IMNMX R3, R21, UR4, !PT ;  /* 0x0000000415037c17 */ /* 0x000fc6000f800200 */
        /* <DEDUP_REMOVED lines=13> */
.L_x_13495:
[----:B0-----:R-:W-:-:S13]  /*08a0*/  ISETP.GE.AND P0, PT, R5, R2, PT ;  /* 0x000000020500720c */ /* 0x001fda0003f06270 */
[----:B------:R-:W-:Y:S05]  /*08b0*/  @P0 BRA `(.L_x_13497) ;  /* 0x000000c000000947 */ /* 0x000fea0003800000 */
[----:B------:R-:W-:Y:S01]  /*08c0*/  IMAD.IADD R6, R0, 0x1, R5 ;  /* 0x0000000100067824 */ /* 0x000fe200078e0205 */
[----:B------:R-:W-:-:S04]  /*08d0*/  IADD3 R5, R5, 0x80, RZ ;  /* 0x0000008005057810 */ /* 0x000fc80007ffe0ff */
[----:B------:R-:W-:-:S05]  /*08e0*/  IADD3 R6, P0, R6, c[0x0][0x178], RZ ;  /* 0x00005e0006067a10 */ /* 0x000fca0007f1e0ff */
[----:B------:R-:W-:-:S05]  /*08f0*/  IMAD.X R7, RZ, RZ, c[0x0][0x17c], P0 ;  /* 0x00005f00ff077624 */ /* 0x000fca00000e06ff */
[----:B------:R0:W-:Y:S03]  /*0900*/  STG.E.U8 [R6.64], R23 ;  /* 0x0000001706007986 */ /* 0x0001e6000c101106 */
.L_x_13496:
[----:B------:R-:W-:-:S13]  /*0910*/  ISETP.GE.AND P0, PT, R5, R2, PT ;  /* 0x000000020500720c */ /* 0x000fda0003f06270 */
[----:B------:R-:W-:Y:S05]  /*0920*/  @P0 BRA `(.L_x_13498) ;  /* 0x000000d000000947 */ /* 0x000fea0003800000 */
[----:B0-----:R-:W-:Y:S01]  /*0930*/  IMAD.IADD R6, R0, 0x1, R5 ;  /* 0x0000000100067824 */ /* 0x001fe200078e0205 */
[----:B------:R-:W-:-:S04]  /*0940*/  IADD3 R5, R5, 0x80, RZ ;  /* 0x0000008005057810 */ /* 0x000fc80007ffe0ff */
[----:B------:R-:W-:-:S05]  /*0950*/  IADD3 R6, P0, R6, c[0x0][0x178], RZ ;  /* 0x00005e0006067a10 */ /* 0x000fca0007f1e0ff */
[----:B------:R-:W-:-:S05]  /*0960*/  IMAD.X R7, RZ, RZ, c[0x0][0x17c], P0 ;  /* 0x00005f00ff077624 */ /* 0x000fca00000e06ff */
[----:B------:R0:W-:Y:S03]  /*0970*/  STG.E.U8 [R6.64], R13 ;  /* 0x0000000d06007986 */ /* 0x0001e6000c101106 */
.L_x_13497:
        /* <DEDUP_REMOVED lines=8> */
.L_x_13498:
[----:B------:R-:W-:Y:S05]  /*0a00*/  BSYNC B1 ;  /* 0x0000000000017941 */ /* 0x000fea0003800000 */
.L_x_13494:
[----:B------:R-:W-:-:S13]  /*0a10*/  ISETP.GE.AND P0, PT, R5, R2, PT ;  /* 0x000000020500720c */ /* 0x000fda0003f06270 */
[----:B0-----:R-:W-:Y:S01]  /*0a20*/  @!P0 IMAD.IADD R6, R0, 0x1, R5 ;  /* 0x0000000100068824 */ /* 0x001fe200078e0205 */
[----:B------:R-:W-:-:S04]  /*0a30*/  @!P0 IADD3 R5, R5, 0x80, RZ ;  /* 0x0000008005058810 */ /* 0x000fc80007ffe0ff */
[----:B------:R-:W-:-:S05]  /*0a40*/  @!P0 IADD3 R6, P1, R6, c[0x0][0x178], RZ ;  /* 0x00005e0006068a10 */ /* 0x000fca0007f3e0ff */
[----:B------:R-:W-:-:S05]  /*0a50*/  @!P0 IMAD.X R7, RZ, RZ, c[0x0][0x17c], P1 ;  /* 0x00005f00ff078624 */ /* 0x000fca00008e06ff */
[----:B------:R0:W-:Y:S03]  /*0a60*/  @!P0 STG.E.U8 [R6.64], R25 ;  /* 0x0000001906008986 */ /* 0x0001e6000c101106 */
.L_x_13499:
[----:B------:R-:W-:Y:S05]  /*0a70*/  BSYNC B0 ;  /* 0x0000000000007941 */ /* 0x000fea0003800000 */
.L_x_13493:
        /* <DEDUP_REMOVED lines=8> */
.L_x_13500:
        /* <DEDUP_REMOVED lines=16> */
.L_x_34160:


//--------------------- .text._ZN2at6native29vectorized_elementwise_kernelILi4EZZZNS0_21clamp_min_kernel_cudaERNS_18TensorIteratorBaseERKN3c106ScalarEENKUlvE_clEvENKUlvE0_clEvEUlaE_St5arrayIPcLm2EEEEviT0_T1_ --------------------------
	.section	.text._ZN2at6native29vectorized_elementwise_kernelILi4EZZZNS0_21clamp_min_kernel_cudaERNS_18TensorIteratorBaseERKN3c106ScalarEENKUlvE_clEvENKUlvE0_clEvEUlaE_St5arrayIPcLm2EEEEviT0_T1_,"ax",@progbits
	.sectioninfo	@"SHI_REGISTERS=28"
	.align	128
        .global         _ZN2at6native29vectorized_elementwise_kernelILi4EZZZNS0_21clamp_min_kernel_cudaERNS_18TensorIteratorBaseERKN3c106ScalarEENKUlvE_clEvENKUlvE0_clEvEUlaE_St5arrayIPcLm2EEEEviT0_T1_
        .type           _ZN2at6native29vectorized_elementwise_kernelILi4EZZZNS0_21clamp_min_kernel_cudaERNS_18TensorIteratorBaseERKN3c106ScalarEENKUlvE_clEvENKUlvE0_clEvEUlaE_St5arrayIPcLm2EEEEviT0_T1_,@function
        .size           _ZN2at6native29vectorized_elementwise_kernelILi4EZZZNS0_21clamp_min_kernel_cudaERNS_18TensorIteratorBaseERKN3c106ScalarEENKUlvE_clEvENKUlvE0_clEvEUlaE_St5arrayIPcLm2EEEEviT0_T1_,(.L_x_34161 - _ZN2at6native29vectorized_elementwise_kernelILi4EZZZNS0_21clamp_min_kernel_cudaERNS_18TensorIteratorBaseERKN3c106ScalarEENKUlvE_clEvENKUlvE0_clEvEUlaE_St5arrayIPcLm2EEEEviT0_T1_)
        .other          _ZN2at6native29vectorized_elementwise_kernelILi4EZZZNS0_21clamp_min_kernel_cudaERNS_18TensorIteratorBaseERKN3c106ScalarEENKUlvE_clEvENKUlvE0_clEvEUlaE_St5arrayIPcLm2EEEEviT0_T1_,@"STO_CUDA_ENTRY STV_DEFAULT"
_ZN2at6native29vectorized_elementwise_kernelILi4EZZZNS0_21clamp_min_kernel_cudaERNS_18TensorIteratorBaseERKN3c106ScalarEENKUlvE_clEvENKUlvE0_clEvEUlaE_St5arrayIPcLm2EEEEviT0_T1_:
.text._ZN2at6native29vectorized_elementwise_kernelILi4EZZZNS0_21clamp_min_kernel_cudaERNS_18TensorIteratorBaseERKN3c106ScalarEENKUlvE_clEvENKUlvE0_clEvEUlaE_St5arrayIPcLm2EEEEviT0_T1_:
        /* <DEDUP_REMOVED lines=18> */
[----:B------:R-:W-:Y:S02]  /*0120*/  IMNMX R4, R4, UR4, !PT ;  /* 0x0000000404047c17 */ /* 0x000fe4000f800200 */
[----:B------:R-:W-:Y:S02]  /*0130*/  IMNMX R3, R6, UR4, !PT ;  /* 0x0000000406037c17 */ /* 0x000fe4000f800200 */
        /* <DEDUP_REMOVED lines=8> */
[----:B------:R-:W-:Y:S02]  /*01c0*/  IMNMX R7, R7, UR4, !PT ;  /* 0x0000000407077c17 */ /* 0x000fe4000f800200 */
[----:B------:R-:W-:Y:S02]  /*01d0*/  IMNMX R8, R8, UR4, !PT ;  /* 0x0000000408087c17 */ /* 0x000fe4000f800200 */
[----:B------:R-:W-:Y:S01]  /*01e0*/  IMNMX R6, R4, UR4, !PT ;  /* 0x0000000404067c17 */ /* 0x000fe2000f800200 */
[----:B------:R-:W-:Y:S01]  /*01f0*/  IMAD.MOV.U32 R4, RZ, RZ, R9 ;  /* 0x000000ffff047224 */ /* 0x000fe200078e0009 */
[----:B------:R-:W-:-:S02]  /*0200*/  PRMT R13, R8, 0x7604, R7 ;  /* 0x00007604080d7816 */ /* 0x000fc40000000007 */
[----:B------:R-:W-:Y:S02]  /*0210*/  PRMT R7, R10, 0xbbb3, RZ ;  /* 0x0000bbb30a077816 */ /* 0x000fe400000000ff */
[----:B------:R-:W-:Y:S02]  /*0220*/  IMNMX R0, R0, UR4, !PT ;  /* 0x0000000400007c17 */ /* 0x000fe4000f800200 */
[----:B------:R-:W-:Y:S02]  /*0230*/  PRMT R6, R6, 0x7054, R13 ;  /* 0x0000705406067816 */ /* 0x000fe4000000000d */
[----:B------:R-:W-:Y:S02]  /*0240*/  PRMT R11, R0, 0x7054, R11 ;  /* 0x00007054000b7816 */ /* 0x000fe4000000000b */
[----:B------:R-:W-:Y:S02]  /*0250*/  IMNMX R4, R4, UR4, !PT ;  /* 0x0000000404047c17 */ /* 0x000fe4000f800200 */
[----:B------:R-:W-:-:S02]  /*0260*/  IMNMX R7, R7, UR4, !PT ;  /* 0x0000000407077c17 */ /* 0x000fc4000f800200 */
[----:B------:R-:W-:Y:S02]  /*0270*/  PRMT R11, R4, 0x654, R11 ;  /* 0x00000654040b7816 */ /* 0x000fe4000000000b */
[----:B------:R-:W-:-:S03]  /*0280*/  PRMT R7, R7, 0x654, R6 ;  /* 0x0000065407077816 */ /* 0x000fc60000000006 */
[----:B------:R-:W-:Y:S04]  /*0290*/  STG.E [R2.64], R11 ;  /* 0x0000000b02007986 */ /* 0x000fe8000c101906 */
[----:B------:R-:W-:Y:S01]  /*02a0*/  STG.E [R2.64+0x200], R7 ;  /* 0x0002000702007986 */ /* 0x000fe2000c101906 */
[----:B------:R-:W-:Y:S05]  /*02b0*/  EXIT ;  /* 0x000000000000794d */ /* 0x000fea0003800000 */
.L_x_13501:
        /* <DEDUP_REMOVED lines=87> */
.L_x_13504:
[----:B0-----:R-:W-:-:S13]  /*0830*/  ISETP.GE.AND P0, PT, R5, R2, PT ;  /* 0x000000020500720c */ /* 0x001fda0003f06270 */
[----:B------:R-:W-:Y:S05]  /*0840*/  @P0 BRA `(.L_x_13506) ;  /* 0x000000c000000947 */ /* 0x000fea0003800000 */
[----:B------:R-:W-:Y:S01]  /*0850*/  IMAD.IADD R6, R0, 0x1, R5 ;  /* 0x0000000100067824 */ /* 0x000fe200078e0205 */
[----:B------:R-:W-:-:S04]  /*0860*/  IADD3 R5, R5, 0x80, RZ ;  /* 0x0000008005057810 */ /* 0x000fc80007ffe0ff */
[----:B------:R-:W-:-:S05]  /*0870*/  IADD3 R6, P0, R6, c[0x0][0x178], RZ ;  /* 0x00005e0006067a10 */ /* 0x000fca0007f1e0ff */
[----:B------:R-:W-:-:S05]  /*0880*/  IMAD.X R7, RZ, RZ, c[0x0][0x17c], P0 ;  /* 0x00005f00ff077624 */ /* 0x000fca00000e06ff */
[----:B------:R0:W-:Y:S03]  /*0890*/  STG.E.U8 [R6.64], R23 ;  /* 0x0000001706007986 */ /* 0x0001e6000c101106 */
.L_x_13505:
[----:B------:R-:W-:-:S13]  /*08a0*/  ISETP.GE.AND P0, PT, R5, R2, PT ;  /* 0x000000020500720c */ /* 0x000fda0003f06270 */
[----:B------:R-:W-:Y:S05]  /*08b0*/  @P0 BRA `(.L_x_13507) ;  /* 0x000000d000000947 */ /* 0x000fea0003800000 */
[----:B0-----:R-:W-:Y:S01]  /*08c0*/  IMAD.IADD R6, R0, 0x1, R5 ;  /* 0x0000000100067824 */ /* 0x001fe200078e0205 */
[----:B------:R-:W-:-:S04]  /*08d0*/  IADD3 R5, R5, 0x80, RZ ;  /* 0x0000008005057810 */ /* 0x000fc80007ffe0ff */
[----:B------:R-:W-:-:S05]  /*08e0*/  IADD3 R6, P0, R6, c[0x0][0x178], RZ ;  /* 0x00005e0006067a10 */ /* 0x000fca0007f1e0ff */
[----:B------:R-:W-:-:S05]  /*08f0*/  IMAD.X R7, RZ, RZ, c[0x0][0x17c], P0 ;  /* 0x00005f00ff077624 */ /* 0x000fca00000e06ff */
[----:B------:R0:W-:Y:S03]  /*0900*/  STG.E.U8 [R6.64], R13 ;  /* 0x0000000d06007986 */ /* 0x0001e6000c101106 */
.L_x_13506:
        /* <DEDUP_REMOVED lines=8> */
.L_x_13507:
[----:B------:R-:W-:Y:S05]  /*0990*/  BSYNC B1 ;  /* 0x0000000000017941 */ /* 0x000fea0003800000 */
.L_x_13503:
[----:B------:R-:W-:-:S13]  /*09a0*/  ISETP.GE.AND P0, PT, R5, R2, PT ;  /* 0x000000020500720c */ /* 0x000fda0003f06270 */
[----:B0-----:R-:W-:Y:S01]  /*09b0*/  @!P0 IMAD.IADD R6, R0, 0x1, R5 ;  /* 0x0000000100068824 */ /* 0x001fe200078e0205 */
[----:B------:R-:W-:-:S04]  /*09c0*/  @!P0 IADD3 R5, R5, 0x80, RZ ;  /* 0x0000008005058810 */ /* 0x000fc80007ffe0ff */
[----:B------:R-:W-:-:S05]  /*09d0*/  @!P0 IADD3 R6, P1, R6, c[0x0][0x178], RZ ;  /* 0x00005e0006068a10 */ /* 0x000fca0007f3e0ff */
[----:B------:R-:W-:-:S05]  /*09e0*/  @!P0 IMAD.X R7, RZ, RZ, c[0x0][0x17c], P1 ;  /* 0x00005f00ff078624 */ /* 0x000fca00008e06ff */
[----:B------:R0:W-:Y:S03]  /*09f0*/  @!P0 STG.E.U8 [R6.64], R25 ;  /* 0x0000001906008986 */ /* 0x0001e6000c101106 */
.L_x_13508:
[----:B------:R-:W-:Y:S05]  /*0a00*/  BSYNC B0 ;  /* 0x0000000000007941 */ /* 0x000fea0003800000 */
.L_x_13502:
        /* <DEDUP_REMOVED lines=8> */
.L_x_13509:
        /* <DEDUP_REMOVED lines=15> */
.L_x_34161:


//--------------------- .text._ZN2at6native29vectorized_elementwise_kernelILi8EZZZNS0_21clamp_min_kernel_cudaERNS_18TensorIteratorBaseERKN3c106ScalarEENKUlvE_clEvENKUlvE0_clEvEUlaE_St5arrayIPcLm2EEEEviT0_T1_ --------------------------
	.section	.text._ZN2at6native29vectorized_elementwise_kernelILi8EZZZNS0_21clamp_min_kernel_cudaERNS_18TensorIteratorBaseERKN3c106ScalarEENKUlvE_clEvENKUlvE0_clEvEUlaE_St5arrayIPcLm2EEEEviT0_T1_,"ax",@progbits
	.sectioninfo	@"SHI_REGISTERS=4"
	.align	128
        .global         _ZN2at6native29vectorized_elementwise_kernelILi8EZZZNS0_21clamp_min_kernel_cudaERNS_18TensorIteratorBaseERKN3c106ScalarEENKUlvE_clEvENKUlvE0_clEvEUlaE_St5arrayIPcLm2EEEEviT0_T1_
        .type           _ZN2at6native29vectorized_elementwise_kernelILi8EZZZNS0_21clamp_min_kernel_cudaERNS_18TensorIteratorBaseERKN3c106ScalarEENKUlvE_clEvENKUlvE0_clEvEUlaE_St5arrayIPcLm2EEEEviT0_T1_,@function
        .size           _ZN2at6native29vectorized_elementwise_kernelILi8EZZZNS0_21clamp_min_kernel_cudaERNS_18TensorIteratorBaseERKN3c106ScalarEENKUlvE_clEvENKUlvE0_clEvEUlaE_St5arrayIPcLm2EEEEviT0_T1_,(.L_x_34162 - _ZN2at6native29vectorized_elementwise_kernelILi8EZZZNS0_21clamp_min_kernel_cudaERNS_18TensorIteratorBaseERKN3c106ScalarEENKUlvE_clEvENKUlvE0_clEvEUlaE_St5arrayIPcLm2EEEEviT0_T1_)
        .other          _ZN2at6native29vectorized_elementwise_kernelILi8EZZZNS0_21clamp_min_kernel_cudaERNS_18TensorIteratorBaseERKN3c106ScalarEENKUlvE_clEvENKUlvE0_clEvEUlaE_St5arrayIPcLm2EEEEviT0_T1_,@"STO_CUDA_ENTRY STV_DEFAULT"
_ZN2at6native29vectorized_elementwise_kernelILi8EZZZNS0_21clamp_min_kernel_cudaERNS_18TensorIteratorBaseERKN3c106ScalarEENKUlvE_clEvENKUlvE0_clEvEUlaE_St5arrayIPcLm2EEEEviT0_T1_:
.text._ZN2at6native29vectorized_elementwise_kernelILi8EZZZNS0_21clamp_min_kernel_cudaERNS_18TensorIteratorBaseERKN3c106ScalarEENKUlvE_clEvENKUlvE0_clEvEUlaE_St5arrayIPcLm2EEEEviT0_T1_:
[----:B------:R-:W-:Y:S02]  /*0000*/  MOV R1, c[0x0][0x28] ;  /* 0x00000a0000017a02 */ /* 0x000fe40000000f00 */
[----:B------:R-:W-:Y:S05]  /*0010*/  EXIT ;  /* 0x000000000000794d */ /* 0x000fea0003800000 */
.L_x_13510:
        /* <DEDUP_REMOVED lines=14> */
.L_x_34162:


//--------------------- .text._ZN2at6native18elementwise_kernelILi128ELi4EZNS0_15gpu_kernel_implIZZZNS0_21clamp_min_kernel_cudaERNS_18TensorIteratorBaseERKN3c106ScalarEENKUlvE_clEvENKUlvE_clEvEUlhE_EEvS4_RKT_EUliE_EEviT1_ --------------------------
	.section	.text._ZN2at6native18elementwise_kernelILi128ELi4EZNS0_15gpu_kernel_implIZZZNS0_21clamp_min_kernel_cudaERNS_18TensorIteratorBaseERKN3c106ScalarEENKUlvE_clEvENKUlvE_clEvEUlhE_EEvS4_RKT_EUliE_EEviT1_,"ax",@progbits
	.sectioninfo	@"SHI_REGISTERS=26"
	.align	128
        .global         _ZN2at6native18elementwise_kernelILi128ELi4EZNS0_15gpu_kernel_implIZZZNS0_21clamp_min_kernel_cudaERNS_18TensorIteratorBaseERKN3c106ScalarEENKUlvE_clEvENKUlvE_clEvEUlhE_EEvS4_RKT_EUliE_EEviT1_
        .type           _ZN2at6native18elementwise_kernelILi128ELi4EZNS0_15gpu_kernel_implIZZZNS0_21clamp_min_kernel_cudaERNS_18TensorIteratorBaseERKN3c106ScalarEENKUlvE_clEvENKUlvE_clEvEUlhE_EEvS4_RKT_EUliE_EEviT1_,@function
        .size           _ZN2at6native18elementwise_kernelILi128ELi4EZNS0_15gpu_kernel_implIZZZNS0_21clamp_min_kernel_cudaERNS_18TensorIteratorBaseERKN3c106ScalarEENKUlvE_clEvENKUlvE_clEvEUlhE_EEvS4_RKT_EUliE_EEviT1_,(.L_x_34163 - _ZN2at6native18elementwise_kernelILi128ELi4EZNS0_15gpu_kernel_implIZZZNS0_21clamp_min_kernel_cudaERNS_18TensorIteratorBaseERKN3c106ScalarEENKUlvE_clEvENKUlvE_clEvEUlhE_EEvS4_RKT_EUliE_EEviT1_)
        .other          _ZN2at6native18elementwise_kernelILi128ELi4EZNS0_15gpu_kernel_implIZZZNS0_21clamp_min_kernel_cudaERNS_18TensorIteratorBaseERKN3c106ScalarEENKUlvE_clEvENKUlvE_clEvEUlhE_EEvS4_RKT_EUliE_EEviT1_,@"STO_CUDA_ENTRY STV_DEFAULT"
_ZN2at6native18elementwise_kernelILi128ELi4EZNS0_15gpu_kernel_implIZZZNS0_21clamp_min_kernel_cudaERNS_18TensorIteratorBaseERKN3c106ScalarEENKUlvE_clEvENKUlvE_clEvEUlhE_EEvS4_RKT_EUliE_EEviT1_:
.text._ZN2at6native18elementwise_kernelILi128ELi4EZNS0_15gpu_kernel_implIZZZNS0_21clamp_min_kernel_cudaERNS_18TensorIteratorBaseERKN3c106ScalarEENKUlvE_clEvENKUlvE_clEvEUlhE_EEvS4_RKT_EUliE_EEviT1_:
        /* <DEDUP_REMOVED lines=238> */
.L_x_13513:
        /* <DEDUP_REMOVED lines=18> */
.L_x_13517:
[----:B------:R0:W5:Y:S01]  /*1000*/  LDG.E.U8 R0, [R4.64] ;  /* 0x0000002404007981 */ /* 0x000162000c1e1100 */
[----:B------:R-:W-:Y:S05]  /*1010*/  BRA `(.L_x_13519) ;  /* 0x00000dc000007947 */ /* 0x000fea0003800000 */
.L_x_13516:
        /* <DEDUP_REMOVED lines=8> */
.L_x_13521:
[----:B------:R0:W5:Y:S01]  /*10a0*/  LDG.E.U8 R0, [R4.64] ;  /* 0x0000002404007981 */ /* 0x000162000c1e1100 */
[----:B------:R-:W-:Y:S05]  /*10b0*/  BRA `(.L_x_13519) ;  /* 0x00000d2000007947 */ /* 0x000fea0003800000 */
.L_x_13520:
[----:B------:R0:W5:Y:S01]  /*10c0*/  LDG.E.U16 R0, [R4.64] ;  /* 0x0000002404007981 */ /* 0x000162000c1e1500 */
[----:B------:R-:W-:Y:S05]  /*10d0*/  BRA `(.L_x_13519) ;  /* 0x00000d0000007947 */ /* 0x000fea0003800000 */
.L_x_13515:
        /* <DEDUP_REMOVED lines=10> */
.L_x_13523:
[----:B------:R-:W2:Y:S02]  /*1180*/  LDG.E.U16 R2, [R4.64] ;  /* 0x0000002404027981 */ /* 0x000ea4000c1e1500 */
[----:B--2---:R-:W-:-:S06]  /*1190*/  HADD2.F32 R2, -RZ, R2.H0_H0 ;  /* 0x20000002ff027230 */ /* 0x004fcc0000004100 */
[----:B------:R-:W0:Y:S02]  /*11a0*/  F2I.S64.TRUNC R2, R2 ;  /* 0x0000000200027311 */ /* 0x000e24000020d900 */
[----:B0-----:R-:W-:Y:S01]  /*11b0*/  PRMT R0, R2, 0x7610, R0 ;  /* 0x0000761002007816 */ /* 0x001fe20000000000 */
[----:B------:R-:W-:Y:S05]  /*11c0*/  BRA `(.L_x_13519) ;  /* 0x00000c1000007947 */ /* 0x000fea0003800000 */
.L_x_13522:
        /* <DEDUP_REMOVED lines=10> */
.L_x_13525:
[----:B------:R-:W2:Y:S02]  /*1270*/  LDG.E.U16 R4, [R4.64] ;  /* 0x0000002404047981 */ /* 0x000ea4000c1e1500 */
[----:B--2---:R-:W-:-:S06]  /*1280*/  HADD2.F32 R2, -RZ, R4.H0_H0 ;  /* 0x20000004ff027230 */ /* 0x004fcc0000004100 */
[----:B------:R-:W0:Y:S02]  /*1290*/  F2I.S64.TRUNC R2, R2 ;  /* 0x0000000200027311 */ /* 0x000e24000020d900 */
[----:B0-----:R-:W-:Y:S01]  /*12a0*/  PRMT R0, R2, 0x7610, R0 ;  /* 0x0000761002007816 */ /* 0x001fe20000000000 */
[----:B------:R-:W-:Y:S05]  /*12b0*/  BRA `(.L_x_13519) ;  /* 0x00000b2000007947 */ /* 0x000fea0003800000 */
.L_x_13524:
[----:B------:R-:W2:Y:S02]  /*12c0*/  LDG.E.64 R2, [R4.64] ;  /* 0x0000002404027981 */ /* 0x000ea4000c1e1b00 */
[----:B--2---:R-:W0:Y:S02]  /*12d0*/  F2I.S64.F64.TRUNC R2, R2 ;  /* 0x0000000200027311 */ /* 0x004e24000030d900 */
[----:B0-----:R-:W-:Y:S01]  /*12e0*/  PRMT R0, R2, 0x7610, R0 ;  /* 0x0000761002007816 */ /* 0x001fe20000000000 */
[----:B------:R-:W-:Y:S05]  /*12f0*/  BRA `(.L_x_13519) ;  /* 0x00000ae000007947 */ /* 0x000fea0003800000 */
.L_x_13514:
        /* <DEDUP_REMOVED lines=12> */
.L_x_13528:
[----:B------:R-:W2:Y:S02]  /*13c0*/  LDG.E.64 R4, [R4.64] ;  /* 0x0000002404047981 */ /* 0x000ea4000c1e1b00 */
[----:B--2---:R-:W0:Y:S02]  /*13d0*/  F2I.S64.F64.TRUNC R2, R4 ;  /* 0x0000000400027311 */ /* 0x004e24000030d900 */
[----:B0-----:R-:W-:Y:S01]  /*13e0*/  PRMT R0, R2, 0x7610, R0 ;  /* 0x0000761002007816 */ /* 0x001fe20000000000 */
[----:B------:R-:W-:Y:S05]  /*13f0*/  BRA `(.L_x_13519) ;  /* 0x000009e000007947 */ /* 0x000fea0003800000 */
.L_x_13527:
        /* <DEDUP_REMOVED lines=28> */
.L_x_13530:
        /* <DEDUP_REMOVED lines=15> */
.L_x_13529:
[----:B------:R-:W2:Y:S02]  /*16b0*/  LDG.E.U16 R2, [R4.64] ;  /* 0x0000002404027981 */ /* 0x000ea4000c1e1500 */
[----:B--2---:R-:W-:-:S06]  /*16c0*/  PRMT R2, RZ, 0x5410, R2 ;  /* 0x00005410ff027816 */ /* 0x004fcc0000000002 */
[----:B------:R-:W0:Y:S02]  /*16d0*/  F2I.S64.TRUNC R2, R2 ;  /* 0x0000000200027311 */ /* 0x000e24000020d900 */
[----:B0-----:R-:W-:Y:S01]  /*16e0*/  PRMT R0, R2, 0x7610, R0 ;  /* 0x0000761002007816 */ /* 0x001fe20000000000 */
[----:B------:R-:W-:Y:S05]  /*16f0*/  BRA `(.L_x_13519) ;  /* 0x000006e000007947 */ /* 0x000fea0003800000 */
.L_x_13526:
        /* <DEDUP_REMOVED lines=10> */
.L_x_13533:
        /* <DEDUP_REMOVED lines=21> */
.L_x_13537:
[----:B------:R-:W-:Y:S05]  /*18f0*/  BSYNC B1 ;  /* 0x0000000000017941 */ /* 0x000fea0003800000 */
.L_x_13536:
[----:B------:R-:W-:Y:S01]  /*1900*/  IMAD.SHL.U32 R2, R2, 0x100000, RZ ;  /* 0x0010000002027824 */ /* 0x000fe200078e00ff */
[----:B------:R-:W-:-:S04]  /*1910*/  LEA R3, R0, 0x3b800000, 0x17 ;  /* 0x3b80000000037811 */ /* 0x000fc800078eb8ff */
[----:B------:R-:W-:Y:S02]  /*1920*/  LOP3.LUT R2, R3, R2, R4, 0xfe, !PT ;  /* 0x0000000203027212 */ /* 0x000fe400078efe04 */
.L_x_13535:
[----:B------:R-:W-:Y:S05]  /*1930*/  BSYNC B0 ;  /* 0x0000000000007941 */ /* 0x000fea0003800000 */
.L_x_13534:
[----:B------:R-:W0:Y:S02]  /*1940*/  F2I.S64.TRUNC R2, R2 ;  /* 0x0000000200027311 */ /* 0x000e24000020d900 */
[----:B0-----:R-:W-:Y:S01]  /*1950*/  PRMT R0, R2, 0x7610, R0 ;  /* 0x0000761002007816 */ /* 0x001fe20000000000 */
[----:B------:R-:W-:Y:S05]  /*1960*/  BRA `(.L_x_13519) ;  /* 0x0000047000007947 */ /* 0x000fea0003800000 */
.L_x_13532:
        /* <DEDUP_REMOVED lines=21> */
.L_x_13541:
[----:B------:R-:W-:Y:S05]  /*1ac0*/  BSYNC B1 ;  /* 0x0000000000017941 */ /* 0x000fea0003800000 */
.L_x_13540:
[----:B------:R-:W-:Y:S01]  /*1ad0*/  IMAD.SHL.U32 R2, R2, 0x200000, RZ ;  /* 0x0020000002027824 */ /* 0x000fe200078e00ff */
[----:B------:R-:W-:-:S04]  /*1ae0*/  LEA R3, R0, 0x37800000, 0x17 ;  /* 0x3780000000037811 */ /* 0x000fc800078eb8ff */
[----:B------:R-:W-:Y:S02]  /*1af0*/  LOP3.LUT R2, R3, R2, R4, 0xfe, !PT ;  /* 0x0000000203027212 */ /* 0x000fe400078efe04 */
.L_x_13539:
[----:B------:R-:W-:Y:S05]  /*1b00*/  BSYNC B0 ;  /* 0x0000000000007941 */ /* 0x000fea0003800000 */
.L_x_13538:
[----:B------:R-:W0:Y:S02]  /*1b10*/  F2I.S64.TRUNC R2, R2 ;  /* 0x0000000200027311 */ /* 0x000e24000020d900 */
[----:B0-----:R-:W-:Y:S01]  /*1b20*/  PRMT R0, R2, 0x7610, R0 ;  /* 0x0000761002007816 */ /* 0x001fe20000000000 */
[----:B------:R-:W-:Y:S05]  /*1b30*/  BRA `(.L_x_13519) ;  /* 0x000002a000007947 */ /* 0x000fea0003800000 */
.L_x_13531:
        /* <DEDUP_REMOVED lines=14> */
.L_x_13545:
[----:B------:R-:W-:Y:S05]  /*1c20*/  BSYNC B0 ;  /* 0x0000000000007941 */ /* 0x000fea0003800000 */
.L_x_13544:
[----:B------:R-:W0:Y:S02]  /*1c30*/  F2I.S64.TRUNC R2, R2 ;  /* 0x0000000200027311 */ /* 0x000e24000020d900 */
[----:B0-----:R-:W-:Y:S01]  /*1c40*/  PRMT R0, R2, 0x7610, R0 ;  /* 0x0000761002007816 */ /* 0x001fe20000000000 */
[----:B------:R-:W-:Y:S05]  /*1c50*/  BRA `(.L_x_13519) ;  /* 0x0000018000007947 */ /* 0x000fea0003800000 */
.L_x_13518:
        /* <DEDUP_REMOVED lines=21> */
.L_x_13543:
[----:B------:R0:W5:Y:S01]  /*1db0*/  LDG.E.U8 R0, [R4.64] ;  /* 0x0000002404007981 */ /* 0x000162000c1e1100 */
[----:B------:R-:W-:Y:S05]  /*1dc0*/  BRA `(.L_x_13519) ;  /* 0x0000001000007947 */ /* 0x000fea0003800000 */
.L_x_13542:
[----:B------:R0:W5:Y:S02]  /*1dd0*/  LDG.E.U8 R0, [R4.64] ;  /* 0x0000002404007981 */ /* 0x000164000c1e1100 */
.L_x_13519:
[----:B------:R-:W1:Y:S01]  /*1de0*/  LDC.U8 R3, c[0x0][0x380] ;  /* 0x0000e000ff037b82 */ /* 0x000e620000000000 */
[----:B------:R-:W-:Y:S01]  /*1df0*/  UMOV UR4, 0xff ;  /* 0x000000ff00047882 */ /* 0x000fe20000000000 */
[----:B-----5:R-:W-:Y:S01]  /*1e00*/  LOP3.LUT R0, R0, 0xff, RZ, 0xc0, !PT ;  /* 0x000000ff00007812 */ /* 0x020fe200078ec0ff */
[----:B------:R-:W-:Y:S02]  /*1e10*/  ULDC UR5, c[0x0][0x370] ;  /* 0x0000dc0000057ab9 */ /* 0x000fe40000000800 */
[----:B------:R-:W-:-:S06]  /*1e20*/  ULOP3.LUT UR4, UR4, UR5, URZ, 0xc0, !UPT ;  /* 0x0000000504047292 */ /* 0x000fcc000f8ec03f */
[----:B0-----:R-:W-:Y:S02]  /*1e30*/  IMNMX.U32 R5, R0, UR4, !PT ;  /* 0x0000000400057c17 */ /* 0x001fe4000f800000 */
        /* <DEDUP_REMOVED lines=13> */
.L_x_13549:
[----:B------:R0:W-:Y:S01]  /*1f10*/  STG.E.U8 [R16.64], R5 ;  /* 0x0000000510007986 */ /* 0x0001e2000c101124 */
[----:B------:R-:W-:Y:S05]  /*1f20*/  BRA `(.L_x_13551) ;  /* 0x00000da000007947 */ /* 0x000fea0003800000 */
.L_x_13548:
        /* <DEDUP_REMOVED lines=10> */
.L_x_13553:
[----:B------:R0:W-:Y:S01]  /*1fd0*/  STG.E [R16.64], R5 ;  /* 0x0000000510007986 */ /* 0x0001e2000c101924 */
[----:B------:R-:W-:Y:S05]  /*1fe0*/  BRA `(.L_x_13551) ;  /* 0x00000ce000007947 */ /* 0x000fea0003800000 */
.L_x_13552:
[----:B------:R0:W-:Y:S01]  /*1ff0*/  STG.E.U16 [R16.64], R5 ;  /* 0x0000000510007986 */ /* 0x0001e2000c101524 */
[----:B------:R-:W-:Y:S05]  /*2000*/  BRA `(.L_x_13551) ;  /* 0x00000cc000007947 */ /* 0x000fea0003800000 */
.L_x_13547:
        /* <DEDUP_REMOVED lines=9> */
.L_x_13555:
[----:B------:R-:W0:Y:S02]  /*20a0*/  I2F.U16 R0, R5 ;  /* 0x0000000500007306 */ /* 0x000e240000101000 */
[----:B0-----:R-:W-:-:S05]  /*20b0*/  F2FP.PACK_AB R0, RZ, R0 ;  /* 0x00000000ff00723e */ /* 0x001fca00000000ff */
[----:B------:R0:W-:Y:S01]  /*20c0*/  STG.E.U16 [R16.64], R0 ;  /* 0x0000000010007986 */ /* 0x0001e2000c101524 */
[----:B------:R-:W-:Y:S05]  /*20d0*/  BRA `(.L_x_13551) ;  /* 0x00000bf000007947 */ /* 0x000fea0003800000 */
.L_x_13554:
        /* <DEDUP_REMOVED lines=10> */
.L_x_13557:
[----:B------:R-:W0:Y:S02]  /*2180*/  I2F.U16 R5, R5 ;  /* 0x0000000500057306 */ /* 0x000e240000101000 */
[----:B0-----:R-:W-:-:S04]  /*2190*/  F2FP.PACK_AB R3, RZ, R5 ;  /* 0x00000005ff03723e */ /* 0x001fc800000000ff */
[----:B------:R-:W-:-:S05]  /*21a0*/  PRMT R3, R3, 0x5410, RZ ;  /* 0x0000541003037816 */ /* 0x000fca00000000ff */
[----:B------:R0:W-:Y:S01]  /*21b0*/  STG.E [R16.64], R3 ;  /* 0x0000000310007986 */ /* 0x0001e2000c101924 */
[----:B------:R-:W-:Y:S05]  /*21c0*/  BRA `(.L_x_13551) ;  /* 0x00000b0000007947 */ /* 0x000fea0003800000 */
.L_x_13556:
[----:B------:R-:W0:Y:S02]  /*21d0*/  I2F.F64.U16 R2, R5 ;  /* 0x0000000500027312 */ /* 0x000e240000101800 */
[----:B0-----:R0:W-:Y:S01]  /*21e0*/  STG.E.64 [R16.64], R2 ;  /* 0x0000000210007986 */ /* 0x0011e2000c101b24 */
[----:B------:R-:W-:Y:S05]  /*21f0*/  BRA `(.L_x_13551) ;  /* 0x00000ad000007947 */ /* 0x000fea0003800000 */
.L_x_13546:
        /* <DEDUP_REMOVED lines=13> */
.L_x_13560:
[----:B------:R-:W0:Y:S01]  /*22d0*/  I2F.F64.U16 R4, R5 ;  /* 0x0000000500047312 */ /* 0x000e220000101800 */
[----:B------:R-:W-:-:S05]  /*22e0*/  CS2R R6, SRZ ;  /* 0x0000000000067805 */ /* 0x000fca000001ff00 */
[----:B0-----:R0:W-:Y:S01]  /*22f0*/  STG.E.128 [R16.64], R4 ;  /* 0x0000000410007986 */ /* 0x0011e2000c101d24 */
[----:B------:R-:W-:Y:S05]  /*2300*/  BRA `(.L_x_13551) ;  /* 0x000009c000007947 */ /* 0x000fea0003800000 */
.L_x_13559:
        /* <DEDUP_REMOVED lines=21> */
.L_x_13564:
[----:B------:R-:W-:Y:S05]  /*2460*/  BSYNC B0 ;  /* 0x0000000000007941 */ /* 0x000fea0003800000 */
.L_x_13563:
[----:B------:R-:W-:-:S05]  /*2470*/  LOP3.LUT R3, R0, R3, RZ, 0xfc, !PT ;  /* 0x0000000300037212 */ /* 0x000fca00078efcff */
[----:B------:R0:W-:Y:S01]  /*2480*/  STG.E.U8 [R16.64], R3 ;  /* 0x0000000310007986 */ /* 0x0001e2000c101124 */
[----:B------:R-:W-:Y:S05]  /*2490*/  BRA `(.L_x_13551) ;  /* 0x0000083000007947 */ /* 0x000fea0003800000 */
.L_x_13562:
        /* <DEDUP_REMOVED lines=13> */
.L_x_13566:
[----:B------:R-:W-:Y:S01]  /*2570*/  IMAD.MOV.U32 R0, RZ, RZ, 0x7f ;  /* 0x0000007fff007424 */ /* 0x000fe200078e00ff */
[----:B------:R-:W-:-:S04]  /*2580*/  ISETP.GT.U32.AND P0, PT, R2, 0x7f800000, PT ;  /* 0x7f8000000200780c */ /* 0x000fc80003f04070 */
[----:B------:R-:W-:-:S04]  /*2590*/  SEL R0, R0, 0x7c, P0 ;  /* 0x0000007c00007807 */ /* 0x000fc80000000000 */
.L_x_13567:
[----:B------:R-:W-:Y:S05]  /*25a0*/  BSYNC B0 ;  /* 0x0000000000007941 */ /* 0x000fea0003800000 */
.L_x_13565:
[----:B------:R-:W-:-:S04]  /*25b0*/  LOP3.LUT R2, R5, 0x80000000, RZ, 0xc0, !PT ;  /* 0x8000000005027812 */ /* 0x000fc800078ec0ff */
[----:B------:R-:W-:-:S04]  /*25c0*/  SHF.R.U32.HI R3, RZ, 0x18, R2 ;  /* 0x00000018ff037819 */ /* 0x000fc80000011602 */
[----:B------:R-:W-:-:S05]  /*25d0*/  LOP3.LUT R3, R0, R3, RZ, 0xfc, !PT ;  /* 0x0000000300037212 */ /* 0x000fca00078efcff */
[----:B------:R0:W-:Y:S01]  /*25e0*/  STG.E.U8 [R16.64], R3 ;  /* 0x0000000310007986 */ /* 0x0001e2000c101124 */
[----:B------:R-:W-:Y:S05]  /*25f0*/  BRA `(.L_x_13551) ;  /* 0x000006d000007947 */ /* 0x000fea0003800000 */
.L_x_13561:
[----:B------:R-:W0:Y:S02]  /*2600*/  I2F.U16 R0, R5 ;  /* 0x0000000500007306 */ /* 0x000e240000101000 */
[----:B0-----:R-:W-:-:S05]  /*2610*/  F2FP.BF16.PACK_AB R0, RZ, R0 ;  /* 0x00000000ff00723e */ /* 0x001fca00000010ff */
[----:B------:R0:W-:Y:S01]  /*2620*/  STG.E.U16 [R16.64], R0 ;  /* 0x0000000010007986 */ /* 0x0001e2000c101524 */
[----:B------:R-:W-:Y:S05]  /*2630*/  BRA `(.L_x_13551) ;  /* 0x0000069000007947 */ /* 0x000fea0003800000 */
.L_x_13558:
        /* <DEDUP_REMOVED lines=10> */
.L_x_13570:
        /* <DEDUP_REMOVED lines=17> */
.L_x_13573:
[----:B------:R-:W-:-:S04]  /*27f0*/  LOP3.LUT R2, R5, 0x80000000, RZ, 0xc0, !PT ;  /* 0x8000000005027812 */ /* 0x000fc800078ec0ff */
[----:B------:R-:W-:-:S04]  /*2800*/  SHF.R.U32.HI R3, RZ, 0x18, R2 ;  /* 0x00000018ff037819 */ /* 0x000fc80000011602 */
[----:B------:R-:W-:-:S04]  /*2810*/  LOP3.LUT R0, R0, R3, RZ, 0xfc, !PT ;  /* 0x0000000300007212 */ /* 0x000fc800078efcff */
[----:B------:R-:W-:Y:S02]  /*2820*/  PRMT R8, R0, 0x7610, R8 ;  /* 0x0000761000087816 */ /* 0x000fe40000000008 */
.L_x_13572:
[----:B------:R-:W-:Y:S05]  /*2830*/  BSYNC B0 ;  /* 0x0000000000007941 */ /* 0x000fea0003800000 */
.L_x_13571:
[----:B------:R0:W-:Y:S01]  /*2840*/  STG.E.U8 [R16.64], R8 ;  /* 0x0000000810007986 */ /* 0x0001e2000c101124 */
[----:B------:R-:W-:Y:S05]  /*2850*/  BRA `(.L_x_13551) ;  /* 0x0000047000007947 */ /* 0x000fea0003800000 */
.L_x_13569:
        /* <DEDUP_REMOVED lines=17> */
.L_x_13576:
[----:B------:R-:W-:-:S04]  /*2970*/  LOP3.LUT R2, R5, 0x80000000, RZ, 0xc0, !PT ;  /* 0x8000000005027812 */ /* 0x000fc800078ec0ff */
[----:B------:R-:W-:-:S04]  /*2980*/  SHF.R.U32.HI R3, RZ, 0x18, R2 ;  /* 0x00000018ff037819 */ /* 0x000fc80000011602 */
[----:B------:R-:W-:-:S04]  /*2990*/  LOP3.LUT R0, R0, R3, RZ, 0xfc, !PT ;  /* 0x0000000300007212 */ /* 0x000fc800078efcff */
[----:B------:R-:W-:Y:S02]  /*29a0*/  PRMT R8, R0, 0x7610, R8 ;  /* 0x0000761000087816 */ /* 0x000fe40000000008 */
.L_x_13575:
[----:B------:R-:W-:Y:S05]  /*29b0*/  BSYNC B0 ;  /* 0x0000000000007941 */ /* 0x000fea0003800000 */
.L_x_13574:
[----:B------:R0:W-:Y:S01]  /*29c0*/  STG.E.U8 [R16.64], R8 ;  /* 0x0000000810007986 */ /* 0x0001e2000c101124 */
[----:B------:R-:W-:Y:S05]  /*29d0*/  BRA `(.L_x_13551) ;  /* 0x000002f000007947 */ /* 0x000fea0003800000 */
.L_x_13568:
        /* <DEDUP_REMOVED lines=22> */
.L_x_13550:
        /* <DEDUP_REMOVED lines=20> */
.L_x_13578:
[----:B------:R-:W-:Y:S02]  /*2c80*/  IMAD.MOV.U32 R2, RZ, RZ, R5 ;  /* 0x000000ffff027224 */ /* 0x000fe400078e0005 */
[----:B------:R-:W-:-:S05]  /*2c90*/  IMAD.MOV.U32 R3, RZ, RZ, RZ ;  /* 0x000000ffff037224 */ /* 0x000fca00078e00ff */
[----:B------:R0:W-:Y:S01]  /*2ca0*/  STG.E.64 [R16.64], R2 ;  /* 0x0000000210007986 */ /* 0x0001e2000c101b24 */
[----:B------:R-:W-:Y:S05]  /*2cb0*/  BRA `(.L_x_13551) ;  /* 0x0000001000007947 */ /* 0x000fea0003800000 */
.L_x_13577:
[----:B------:R0:W-:Y:S02]  /*2cc0*/  STG.E [R16.64], R5 ;  /* 0x0000000510007986 */ /* 0x0001e4000c101924 */
.L_x_13551:
[----:B------:R-:W-:-:S05]  /*2cd0*/  IMAD R18, R18, 0x200, R23 ;  /* 0x0000020012127824 */ /* 0x000fca00078e0217 */
[----:B------:R-:W-:Y:S02]  /*2ce0*/  IADD3 R19, R18, 0x80, RZ ;  /* 0x0000008012137810 */ /* 0x000fe40007ffe0ff */
.L_x_13512:
[----:B------:R-:W-:Y:S05]  /*2cf0*/  BSYNC B6 ;  /* 0x0000000000067941 */ /* 0x000fea0003800000 */
.L_x_13511:
        /* <DEDUP_REMOVED lines=231> */
.L_x_13581:
        /* <DEDUP_REMOVED lines=18> */
.L_x_13585:
[----:B------:R0:W5:Y:S01]  /*3c90*/  LDG.E.U8 R0, [R4.64] ;  /* 0x0000002404007981 */ /* 0x000162000c1e1100 */
[----:B------:R-:W-:Y:S05]  /*3ca0*/  BRA `(.L_x_13587) ;  /* 0x00000dc000007947 */ /* 0x000fea0003800000 */
.L_x_13584:
        /* <DEDUP_REMOVED lines=8> */
.L_x_13589:
[----:B------:R0:W5:Y:S01]  /*3d30*/  LDG.E.U8 R0, [R4.64] ;  /* 0x0000002404007981 */ /* 0x000162000c1e1100 */
[----:B------:R-:W-:Y:S05]  /*3d40*/  BRA `(.L_x_13587) ;  /* 0x00000d2000007947 */ /* 0x000fea0003800000 */
.L_x_13588:
[----:B------:R0:W5:Y:S01]  /*3d50*/  LDG.E.U16 R0, [R4.64] ;  /* 0x0000002404007981 */ /* 0x000162000c1e1500 */
[----:B------:R-:W-:Y:S05]  /*3d60*/  BRA `(.L_x_13587) ;  /* 0x00000d0000007947 */ /* 0x000fea0003800000 */
.L_x_13583:
        /* <DEDUP_REMOVED lines=10> */
.L_x_13591:
[----:B------:R-:W2:Y:S02]  /*3e10*/  LDG.E.U16 R2, [R4.64] ;  /* 0x0000002404027981 */ /* 0x000ea4000c1e1500 */
[----:B--2---:R-:W-:-:S06]  /*3e20*/  HADD2.F32 R2, -RZ, R2.H0_H0 ;  /* 0x20000002ff027230 */ /* 0x004fcc0000004100 */
[----:B------:R-:W0:Y:S02]  /*3e30*/  F2I.S64.TRUNC R2, R2 ;  /* 0x0000000200027311 */ /* 0x000e24000020d900 */
[----:B0-----:R-:W-:Y:S01]  /*3e40*/  PRMT R0, R2, 0x7610, R0 ;  /* 0x0000761002007816 */ /* 0x001fe20000000000 */
[----:B------:R-:W-:Y:S05]  /*3e50*/  BRA `(.L_x_13587) ;  /* 0x00000c1000007947 */ /* 0x000fea0003800000 */
.L_x_13590:
        /* <DEDUP_REMOVED lines=10> */
.L_x_13593:
[----:B------:R-:W2:Y:S02]  /*3f00*/  LDG.E.U16 R4, [R4.64] ;  /* 0x0000002404047981 */ /* 0x000ea4000c1e1500 */
[----:B--2---:R-:W-:-:S06]  /*3f10*/  HADD2.F32 R2, -RZ, R4.H0_H0 ;  /* 0x20000004ff027230 */ /* 0x004fcc0000004100 */
[----:B------:R-:W0:Y:S02]  /*3f20*/  F2I.S64.TRUNC R2, R2 ;  /* 0x0000000200027311 */ /* 0x000e24000020d900 */
[----:B0-----:R-:W-:Y:S01]  /*3f30*/  PRMT R0, R2, 0x7610, R0 ;  /* 0x0000761002007816 */ /* 0x001fe20000000000 */
[----:B------:R-:W-:Y:S05]  /*3f40*/  BRA `(.L_x_13587) ;  /* 0x00000b2000007947 */ /* 0x000fea0003800000 */
.L_x_13592:
[----:B------:R-:W2:Y:S02]  /*3f50*/  LDG.E.64 R2, [R4.64] ;  /* 0x0000002404027981 */ /* 0x000ea4000c1e1b00 */
[----:B--2---:R-:W0:Y:S02]  /*3f60*/  F2I.S64.F64.TRUNC R2, R2 ;  /* 0x0000000200027311 */ /* 0x004e24000030d900 */
[----:B0-----:R-:W-:Y:S01]  /*3f70*/  PRMT R0, R2, 0x7610, R0 ;  /* 0x0000761002007816 */ /* 0x001fe20000000000 */
[----:B------:R-:W-:Y:S05]  /*3f80*/  BRA `(.L_x_13587) ;  /* 0x00000ae000007947 */ /* 0x000fea0003800000 */
.L_x_13582:
        /* <DEDUP_REMOVED lines=12> */
.L_x_13596:
[----:B------:R-:W2:Y:S02]  /*4050*/  LDG.E.64 R4, [R4.64] ;  /* 0x0000002404047981 */ /* 0x000ea4000c1e1b00 */
[----:B--2---:R-:W0:Y:S02]  /*4060*/  F2I.S64.F64.TRUNC R2, R4 ;  /* 0x0000000400027311 */ /* 0x004e24000030d900 */
[----:B0-----:R-:W-:Y:S01]  /*4070*/  PRMT R0, R2, 0x7610, R0 ;  /* 0x0000761002007816 */ /* 0x001fe20000000000 */
[----:B------:R-:W-:Y:S05]  /*4080*/  BRA `(.L_x_13587) ;  /* 0x000009e000007947 */ /* 0x000fea0003800000 */
.L_x_13595:
        /* <DEDUP_REMOVED lines=28> */
.L_x_13598:
        /* <DEDUP_REMOVED lines=15> */
.L_x_13597:
[----:B------:R-:W2:Y:S02]  /*4340*/  LDG.E.U16 R2, [R4.64] ;  /* 0x0000002404027981 */ /* 0x000ea4000c1e1500 */
[----:B--2---:R-:W-:-:S06]  /*4350*/  PRMT R2, RZ, 0x5410, R2 ;  /* 0x00005410ff027816 */ /* 0x004fcc0000000002 */
[----:B------:R-:W0:Y:S02]  /*4360*/  F2I.S64.TRUNC R2, R2 ;  /* 0x0000000200027311 */ /* 0x000e24000020d900 */
[----:B0-----:R-:W-:Y:S01]  /*4370*/  PRMT R0, R2, 0x7610, R0 ;  /* 0x0000761002007816 */ /* 0x001fe20000000000 */
[----:B------:R-:W-:Y:S05]  /*4380*/  BRA `(.L_x_13587) ;  /* 0x000006e000007947 */ /* 0x000fea0003800000 */
.L_x_13594:
        /* <DEDUP_REMOVED lines=10> */
.L_x_13601:
        /* <DEDUP_REMOVED lines=21> */
.L_x_13605:
[----:B------:R-:W-:Y:S05]  /*4580*/  BSYNC B1 ;  /* 0x0000000000017941 */ /* 0x000fea0003800000 */
.L_x_13604:
[----:B------:R-:W-:Y:S01]  /*4590*/  IMAD.SHL.U32 R2, R2, 0x100000, RZ ;  /* 0x0010000002027824 */ /* 0x000fe200078e00ff */
[----:B------:R-:W-:-:S04]  /*45a0*/  LEA R3, R0, 0x3b800000, 0x17 ;  /* 0x3b80000000037811 */ /* 0x000fc800078eb8ff */
[----:B------:R-:W-:Y:S02]  /*45b0*/  LOP3.LUT R2, R3, R2, R4, 0xfe, !PT ;  /* 0x0000000203027212 */ /* 0x000fe400078efe04 */
.L_x_13603:
[----:B------:R-:W-:Y:S05]  /*45c0*/  BSYNC B0 ;  /* 0x0000000000007941 */ /* 0x000fea0003800000 */
.L_x_13602:
[----:B------:R-:W0:Y:S02]  /*45d0*/  F2I.S64.TRUNC R2, R2 ;  /* 0x0000000200027311 */ /* 0x000e24000020d900 */
[----:B0-----:R-:W-:Y:S01]  /*45e0*/  PRMT R0, R2, 0x7610, R0 ;  /* 0x0000761002007816 */ /* 0x001fe20000000000 */
[----:B------:R-:W-:Y:S05]  /*45f0*/  BRA `(.L_x_13587) ;  /* 0x0000047000007947 */ /* 0x000fea0003800000 */
.L_x_13600:
        /* <DEDUP_REMOVED lines=21> */
.L_x_13609:
[----:B------:R-:W-:Y:S05]  /*4750*/  BSYNC B1 ;  /* 0x0000000000017941 */ /* 0x000fea0003800000 */
.L_x_13608:
[----:B------:R-:W-:Y:S01]  /*4760*/  IMAD.SHL.U32 R2, R2, 0x200000, RZ ;  /* 0x0020000002027824 */ /* 0x000fe200078e00ff */
[----:B------:R-:W-:-:S04]  /*4770*/  LEA R3, R0, 0x37800000, 0x17 ;  /* 0x3780000000037811 */ /* 0x000fc800078eb8ff */
[----:B------:R-:W-:Y:S02]  /*4780*/  LOP3.LUT R2, R3, R2, R4, 0xfe, !PT ;  /* 0x0000000203027212 */ /* 0x000fe400078efe04 */
.L_x_13607:
[----:B------:R-:W-:Y:S05]  /*4790*/  BSYNC B0 ;  /* 0x0000000000007941 */ /* 0x000fea0003800000 */
.L_x_13606:
[----:B------:R-:W0:Y:S02]  /*47a0*/  F2I.S64.TRUNC R2, R2 ;  /* 0x0000000200027311 */ /* 0x000e24000020d900 */
[----:B0-----:R-:W-:Y:S01]  /*47b0*/  PRMT R0, R2, 0x7610, R0 ;  /* 0x0000761002007816 */ /* 0x001fe20000000000 */
[----:B------:R-:W-:Y:S05]  /*47c0*/  BRA `(.L_x_13587) ;  /* 0x000002a000007947 */ /* 0x000fea0003800000 */
.L_x_13599:
        /* <DEDUP_REMOVED lines=14> */
.L_x_13613:
[----:B------:R-:W-:Y:S05]  /*48b0*/  BSYNC B0 ;  /* 0x0000000000007941 */ /* 0x000fea0003800000 */
.L_x_13612:
[----:B------:R-:W0:Y:S02]  /*48c0*/  F2I.S64.TRUNC R2, R2 ;  /* 0x0000000200027311 */ /* 0x000e24000020d900 */
[----:B0-----:R-:W-:Y:S01]  /*48d0*/  PRMT R0, R2, 0x7610, R0 ;  /* 0x0000761002007816 */ /* 0x001fe20000000000 */
[----:B------:R-:W-:Y:S05]  /*48e0*/  BRA `(.L_x_13587) ;  /* 0x0000018000007947 */ /* 0x000fea0003800000 */
.L_x_13586:
        /* <DEDUP_REMOVED lines=21> */
.L_x_13611:
[----:B------:R0:W5:Y:S01]  /*4a40*/  LDG.E.U8 R0, [R4.64] ;  /* 0x0000002404007981 */ /* 0x000162000c1e1100 */
[----:B------:R-:W-:Y:S05]  /*4a50*/  BRA `(.L_x_13587) ;  /* 0x0000001000007947 */ /* 0x000fea0003800000 */
.L_x_13610:
[----:B------:R0:W5:Y:S02]  /*4a60*/  LDG.E.U8 R0, [R4.64] ;  /* 0x0000002404007981 */ /* 0x000164000c1e1100 */
.L_x_13587:
[----:B0-----:R-:W0:Y:S01]  /*4a70*/  LDC.U8 R4, c[0x0][0x380] ;  /* 0x0000e000ff047b82 */ /* 0x001e220000000000 */
[----:B------:R-:W-:Y:S01]  /*4a80*/  UMOV UR4, 0xff ;  /* 0x000000ff00047882 */ /* 0x000fe20000000000 */
[----:B-----5:R-:W-:Y:S01]  /*4a90*/  LOP3.LUT R0, R0, 0xff, RZ, 0xc0, !PT ;  /* 0x000000ff00007812 */ /* 0x020fe200078ec0ff */
[----:B------:R-:W-:Y:S02]  /*4aa0*/  ULDC UR5, c[0x0][0x370] ;  /* 0x0000dc0000057ab9 */ /* 0x000fe40000000800 */
[----:B------:R-:W-:-:S06]  /*4ab0*/  ULOP3.LUT UR4, UR4, UR5, URZ, 0xc0, !UPT ;  /* 0x0000000504047292 */ /* 0x000fcc000f8ec03f */
[----:B------:R-:W-:Y:S02]  /*4ac0*/  IMNMX.U32 R2, R0, UR4, !PT ;  /* 0x0000000400027c17 */ /* 0x000fe4000f800000 */
        /* <DEDUP_REMOVED lines=13> */
.L_x_13617:
[----:B------:R0:W-:Y:S01]  /*4ba0*/  STG.E.U8 [R16.64], R2 ;  /* 0x0000000210007986 */ /* 0x0001e2000c101124 */
[----:B------:R-:W-:Y:S05]  /*4bb0*/  BRA `(.L_x_13619) ;  /* 0x00000d8000007947 */ /* 0x000fea0003800000 */
.L_x_13616:
        /* <DEDUP_REMOVED lines=9> */
.L_x_13621:
[----:B------:R0:W-:Y:S01]  /*4c50*/  STG.E [R16.64], R2 ;  /* 0x0000000210007986 */ /* 0x0001e2000c101924 */
[----:B------:R-:W-:Y:S05]  /*4c60*/  BRA `(.L_x_13619) ;  /* 0x00000cd000007947 */ /* 0x000fea0003800000 */
.L_x_13620:
[----:B------:R0:W-:Y:S01]  /*4c70*/  STG.E.U16 [R16.64], R2 ;  /* 0x0000000210007986 */ /* 0x0001e2000c101524 */
[----:B------:R-:W-:Y:S05]  /*4c80*/  BRA `(.L_x_13619) ;  /* 0x00000cb000007947 */ /* 0x000fea0003800000 */
.L_x_13615:
        /* <DEDUP_REMOVED lines=9> */
.L_x_13623:
[----:B------:R-:W0:Y:S02]  /*4d20*/  I2F.U16 R0, R2 ;  /* 0x0000000200007306 */ /* 0x000e240000101000 */
[----:B0-----:R-:W-:-:S05]  /*4d30*/  F2FP.PACK_AB R0, RZ, R0 ;  /* 0x00000000ff00723e */ /* 0x001fca00000000ff */
[----:B------:R0:W-:Y:S01]  /*4d40*/  STG.E.U16 [R16.64], R0 ;  /* 0x0000000010007986 */ /* 0x0001e2000c101524 */
[----:B------:R-:W-:Y:S05]  /*4d50*/  BRA `(.L_x_13619) ;  /* 0x00000be000007947 */ /* 0x000fea0003800000 */
.L_x_13622:
        /* <DEDUP_REMOVED lines=10> */
.L_x_13625:
[----:B------:R-:W0:Y:S02]  /*4e00*/  I2F.U16 R2, R2 ;  /* 0x0000000200027306 */ /* 0x000e240000101000 */
[----:B0-----:R-:W-:-:S04]  /*4e10*/  F2FP.PACK_AB R3, RZ, R2 ;  /* 0x00000002ff03723e */ /* 0x001fc800000000ff */
[----:B------:R-:W-:-:S05]  /*4e20*/  PRMT R3, R3, 0x5410, RZ ;  /* 0x0000541003037816 */ /* 0x000fca00000000ff */
[----:B------:R0:W-:Y:S01]  /*4e30*/  STG.E [R16.64], R3 ;  /* 0x0000000310007986 */ /* 0x0001e2000c101924 */
[----:B------:R-:W-:Y:S05]  /*4e40*/  BRA `(.L_x_13619) ;  /* 0x00000af000007947 */ /* 0x000fea0003800000 */
.L_x_13624:
[----:B------:R-:W0:Y:S02]  /*4e50*/  I2F.F64.U16 R2, R2 ;  /* 0x0000000200027312 */ /* 0x000e240000101800 */
[----:B0-----:R0:W-:Y:S01]  /*4e60*/  STG.E.64 [R16.64], R2 ;  /* 0x0000000210007986 */ /* 0x0011e2000c101b24 */
[----:B------:R-:W-:Y:S05]  /*4e70*/  BRA `(.L_x_13619) ;  /* 0x00000ac000007947 */ /* 0x000fea0003800000 */
.L_x_13614:
        /* <DEDUP_REMOVED lines=13> */
.L_x_13628:
[----:B------:R-:W0:Y:S01]  /*4f50*/  I2F.F64.U16 R4, R2 ;  /* 0x0000000200047312 */ /* 0x000e220000101800 */
[----:B------:R-:W-:-:S05]  /*4f60*/  CS2R R6, SRZ ;  /* 0x0000000000067805 */ /* 0x000fca000001ff00 */
[----:B0-----:R0:W-:Y:S01]  /*4f70*/  STG.E.128 [R16.64], R4 ;  /* 0x0000000410007986 */ /* 0x0011e2000c101d24 */
[----:B------:R-:W-:Y:S05]  /*4f80*/  BRA `(.L_x_13619) ;  /* 0x000009b000007947 */ /* 0x000fea0003800000 */
.L_x_13627:
        /* <DEDUP_REMOVED lines=21> */
.L_x_13632:
[----:B------:R-:W-:Y:S05]  /*50e0*/  BSYNC B0 ;  /* 0x0000000000007941 */ /* 0x000fea0003800000 */
.L_x_13631:
[----:B------:R-:W-:-:S05]  /*50f0*/  LOP3.LUT R3, R0, R3, RZ, 0xfc, !PT ;  /* 0x0000000300037212 */ /* 0x000fca00078efcff */
[----:B------:R0:W-:Y:S01]  /*5100*/  STG.E.U8 [R16.64], R3 ;  /* 0x0000000310007986 */ /* 0x0001e2000c101124 */
[----:B------:R-:W-:Y:S05]  /*5110*/  BRA `(.L_x_13619) ;  /* 0x0000082000007947 */ /* 0x000fea0003800000 */
.L_x_13630:
        /* <DEDUP_REMOVED lines=13> */
.L_x_13634:
[----:B------:R-:W-:Y:S01]  /*51f0*/  IMAD.MOV.U32 R0, RZ, RZ, 0x7f ;  /* 0x0000007fff007424 */ /* 0x000fe200078e00ff */
[----:B------:R-:W-:-:S04]  /*5200*/  ISETP.GT.U32.AND P0, PT, R3, 0x7f800000, PT ;  /* 0x7f8000000300780c */ /* 0x000fc80003f04070 */
[----:B------:R-:W-:-:S04]  /*5210*/  SEL R0, R0, 0x7c, P0 ;  /* 0x0000007c00007807 */ /* 0x000fc80000000000 */
.L_x_13635:
[----:B------:R-:W-:Y:S05]  /*5220*/  BSYNC B0 ;  /* 0x0000000000007941 */ /* 0x000fea0003800000 */
.L_x_13633:
[----:B------:R-:W-:-:S04]  /*5230*/  LOP3.LUT R2, R5, 0x80000000, RZ, 0xc0, !PT ;  /* 0x8000000005027812 */ /* 0x000fc800078ec0ff */
[----:B------:R-:W-:-:S04]  /*5240*/  SHF.R.U32.HI R3, RZ, 0x18, R2 ;  /* 0x00000018ff037819 */ /* 0x000fc80000011602 */
[----:B------:R-:W-:-:S05]  /*5250*/  LOP3.LUT R3, R0, R3, RZ, 0xfc, !PT ;  /* 0x0000000300037212 */ /* 0x000fca00078efcff */
[----:B------:R0:W-:Y:S01]  /*5260*/  STG.E.U8 [R16.64], R3 ;  /* 0x0000000310007986 */ /* 0x0001e2000c101124 */
[----:B------:R-:W-:Y:S05]  /*5270*/  BRA `(.L_x_13619) ;  /* 0x000006c000007947 */ /* 0x000fea0003800000 */
.L_x_13629:
[----:B------:R-:W0:Y:S02]  /*5280*/  I2F.U16 R0, R2 ;  /* 0x0000000200007306 */ /* 0x000e240000101000 */
[----:B0-----:R-:W-:-:S05]  /*5290*/  F2FP.BF16.PACK_AB R0, RZ, R0 ;  /* 0x00000000ff00723e */ /* 0x001fca00000010ff */
[----:B------:R0:W-:Y:S01]  /*52a0*/  STG.E.U16 [R16.64], R0 ;  /* 0x0000000010007986 */ /* 0x0001e2000c101524 */
[----:B------:R-:W-:Y:S05]  /*52b0*/  BRA `(.L_x_13619) ;  /* 0x0000068000007947 */ /* 0x000fea0003800000 */
.L_x_13626:
        /* <DEDUP_REMOVED lines=10> */
.L_x_13638:
        /* <DEDUP_REMOVED lines=17> */
.L_x_13641:
[----:B------:R-:W-:-:S04]  /*5470*/  LOP3.LUT R2, R5, 0x80000000, RZ, 0xc0, !PT ;  /* 0x8000000005027812 */ /* 0x000fc800078ec0ff */
[----:B------:R-:W-:-:S04]  /*5480*/  SHF.R.U32.HI R3, RZ, 0x18, R2 ;  /* 0x00000018ff037819 */ /* 0x000fc80000011602 */
[----:B------:R-:W-:-:S04]  /*5490*/  LOP3.LUT R0, R0, R3, RZ, 0xfc, !PT ;  /* 0x0000000300007212 */ /* 0x000fc800078efcff */
[----:B------:R-:W-:Y:S02]  /*54a0*/  PRMT R8, R0, 0x7610, R8 ;  /* 0x0000761000087816 */ /* 0x000fe40000000008 */
.L_x_13640:
[----:B------:R-:W-:Y:S05]  /*54b0*/  BSYNC B0 ;  /* 0x0000000000007941 */ /* 0x000fea0003800000 */
.L_x_13639:
[----:B------:R0:W-:Y:S01]  /*54c0*/  STG.E.U8 [R16.64], R8 ;  /* 0x0000000810007986 */ /* 0x0001e2000c101124 */
[----:B------:R-:W-:Y:S05]  /*54d0*/  BRA `(.L_x_13619) ;  /* 0x0000046000007947 */ /* 0x000fea0003800000 */
.L_x_13637:
        /* <DEDUP_REMOVED lines=17> */
.L_x_13644:
[----:B------:R-:W-:-:S04]  /*55f0*/  LOP3.LUT R2, R5, 0x80000000, RZ, 0xc0, !PT ;  /* 0x8000000005027812 */ /* 0x000fc800078ec0ff */
[----:B------:R-:W-:-:S04]  /*5600*/  SHF.R.U32.HI R3, RZ, 0x18, R2 ;  /* 0x00000018ff037819 */ /* 0x000fc80000011602 */
[----:B------:R-:W-:-:S04]  /*5610*/  LOP3.LUT R0, R0, R3, RZ, 0xfc, !PT ;  /* 0x0000000300007212 */ /* 0x000fc800078efcff */
[----:B------:R-:W-:Y:S02]  /*5620*/  PRMT R8, R0, 0x7610, R8 ;  /* 0x0000761000087816 */ /* 0x000fe40000000008 */
.L_x_13643:
[----:B------:R-:W-:Y:S05]  /*5630*/  BSYNC B0 ;  /* 0x0000000000007941 */ /* 0x000fea0003800000 */
.L_x_13642:
[----:B------:R0:W-:Y:S01]  /*5640*/  STG.E.U8 [R16.64], R8 ;  /* 0x0000000810007986 */ /* 0x0001e2000c101124 */
[----:B------:R-:W-:Y:S05]  /*5650*/  BRA `(.L_x_13619) ;  /* 0x000002e000007947 */ /* 0x000fea0003800000 */
.L_x_13636:
        /* <DEDUP_REMOVED lines=22> */
.L_x_13618:
        /* <DEDUP_REMOVED lines=20> */
.L_x_13646:
[----:B------:R-:W-:-:S05]  /*5900*/  IMAD.MOV.U32 R3, RZ, RZ, RZ ;  /* 0x000000ffff037224 */ /* 0x000fca00078e00ff */
[----:B------:R0:W-:Y:S01]  /*5910*/  STG.E.64 [R16.64], R2 ;  /* 0x0000000210007986 */ /* 0x0001e2000c101b24 */
[----:B------:R-:W-:Y:S05]  /*5920*/  BRA `(.L_x_13619) ;  /* 0x0000001000007947 */ /* 0x000fea0003800000 */
.L_x_13645:
[----:B------:R0:W-:Y:S02]  /*5930*/  STG.E [R16.64], R2 ;  /* 0x0000000210007986 */ /* 0x0001e4000c101924 */
.L_x_13619:
        /* <DEDUP_REMOVED lines=231> */
.L_x_13647:
        /* <DEDUP_REMOVED lines=18> */
.L_x_13651:
[----:B------:R0:W5:Y:S01]  /*68d0*/  LDG.E.U8 R0, [R4.64] ;  /* 0x0000002404007981 */ /* 0x000162000c1e1100 */
[----:B------:R-:W-:Y:S05]  /*68e0*/  BRA `(.L_x_13653) ;  /* 0x00000dc000007947 */ /* 0x000fea0003800000 */
.L_x_13650:
        /* <DEDUP_REMOVED lines=8> */
.L_x_13655:
[----:B------:R0:W5:Y:S01]  /*6970*/  LDG.E.U8 R0, [R4.64] ;  /* 0x0000002404007981 */ /* 0x000162000c1e1100 */
[----:B------:R-:W-:Y:S05]  /*6980*/  BRA `(.L_x_13653) ;  /* 0x00000d2000007947 */ /* 0x000fea0003800000 */
.L_x_13654:
[----:B------:R0:W5:Y:S01]  /*6990*/  LDG.E.U16 R0, [R4.64] ;  /* 0x0000002404007981 */ /* 0x000162000c1e1500 */
[----:B------:R-:W-:Y:S05]  /*69a0*/  BRA `(.L_x_13653) ;  /* 0x00000d0000007947 */ /* 0x000fea0003800000 */
.L_x_13649:
        /* <DEDUP_REMOVED lines=10> */
.L_x_13657:
[----:B------:R-:W2:Y:S02]  /*6a50*/  LDG.E.U16 R2, [R4.64] ;  /* 0x0000002404027981 */ /* 0x000ea4000c1e1500 */
[----:B--2---:R-:W-:-:S06]  /*6a60*/  HADD2.F32 R2, -RZ, R2.H0_H0 ;  /* 0x20000002ff027230 */ /* 0x004fcc0000004100 */
[----:B------:R-:W0:Y:S02]  /*6a70*/  F2I.S64.TRUNC R2, R2 ;  /* 0x0000000200027311 */ /* 0x000e24000020d900 */
[----:B0-----:R-:W-:Y:S01]  /*6a80*/  PRMT R0, R2, 0x7610, R0 ;  /* 0x0000761002007816 */ /* 0x001fe20000000000 */
[----:B------:R-:W-:Y:S05]  /*6a90*/  BRA `(.L_x_13653) ;  /* 0x00000c1000007947 */ /* 0x000fea0003800000 */
.L_x_13656:
        /* <DEDUP_REMOVED lines=10> */
.L_x_13659:
[----:B------:R-:W2:Y:S02]  /*6b40*/  LDG.E.U16 R4, [R4.64] ;  /* 0x0000002404047981 */ /* 0x000ea4000c1e1500 */
[----:B--2---:R-:W-:-:S06]  /*6b50*/  HADD2.F32 R2, -RZ, R4.H0_H0 ;  /* 0x20000004ff027230 */ /* 0x004fcc0000004100 */
[----:B------:R-:W0:Y:S02]  /*6b60*/  F2I.S64.TRUNC R2, R2 ;  /* 0x0000000200027311 */ /* 0x000e24000020d900 */
[----:B0-----:R-:W-:Y:S01]  /*6b70*/  PRMT R0, R2, 0x7610, R0 ;  /* 0x0000761002007816 */ /* 0x001fe20000000000 */
[----:B------:R-:W-:Y:S05]  /*6b80*/  BRA `(.L_x_13653) ;  /* 0x00000b2000007947 */ /* 0x000fea0003800000 */
.L_x_13658:
[----:B------:R-:W2:Y:S02]  /*6b90*/  LDG.E.64 R2, [R4.64] ;  /* 0x0000002404027981 */ /* 0x000ea4000c1e1b00 */
[----:B--2---:R-:W0:Y:S02]  /*6ba0*/  F2I.S64.F64.TRUNC R2, R2 ;  /* 0x0000000200027311 */ /* 0x004e24000030d900 */
[----:B0-----:R-:W-:Y:S01]  /*6bb0*/  PRMT R0, R2, 0x7610, R0 ;  /* 0x0000761002007816 */ /* 0x001fe20000000000 */
[----:B------:R-:W-:Y:S05]  /*6bc0*/  BRA `(.L_x_13653) ;  /* 0x00000ae000007947 */ /* 0x000fea0003800000 */
.L_x_13648:
        /* <DEDUP_REMOVED lines=12> */
.L_x_13662:
[----:B------:R-:W2:Y:S02]  /*6c90*/  LDG.E.64 R4, [R4.64] ;  /* 0x0000002404047981 */ /* 0x000ea4000c1e1b00 */
[----:B--2---:R-:W0:Y:S02]  /*6ca0*/  F2I.S64.F64.TRUNC R2, R4 ;  /* 0x0000000400027311 */ /* 0x004e24000030d900 */
[----:B0-----:R-:W-:Y:S01]  /*6cb0*/  PRMT R0, R2, 0x7610, R0 ;  /* 0x0000761002007816 */ /* 0x001fe20000000000 */
[----:B------:R-:W-:Y:S05]  /*6cc0*/  BRA `(.L_x_13653) ;  /* 0x000009e000007947 */ /* 0x000fea0003800000 */
.L_x_13661:
        /* <DEDUP_REMOVED lines=28> */
.L_x_13664:
        /* <DEDUP_REMOVED lines=15> */
.L_x_13663:
[----:B------:R-:W2:Y:S02]  /*6f80*/  LDG.E.U16 R2, [R4.64] ;  /* 0x0000002404027981 */ /* 0x000ea4000c1e1500 */
[----:B--2---:R-:W-:-:S06]  /*6f90*/  PRMT R2, RZ, 0x5410, R2 ;  /* 0x00005410ff027816 */ /* 0x004fcc0000000002 */
[----:B------:R-:W0:Y:S02]  /*6fa0*/  F2I.S64.TRUNC R2, R2 ;  /* 0x0000000200027311 */ /* 0x000e24000020d900 */
[----:B0-----:R-:W-:Y:S01]  /*6fb0*/  PRMT R0, R2, 0x7610, R0 ;  /* 0x0000761002007816 */ /* 0x001fe20000000000 */
[----:B------:R-:W-:Y:S05]  /*6fc0*/  BRA `(.L_x_13653) ;  /* 0x000006e000007947 */ /* 0x000fea0003800000 */
.L_x_13660:
        /* <DEDUP_REMOVED lines=10> */
.L_x_13667:
        /* <DEDUP_REMOVED lines=21> */
.L_x_13671:
[----:B------:R-:W-:Y:S05]  /*71c0*/  BSYNC B1 ;  /* 0x0000000000017941 */ /* 0x000fea0003800000 */
.L_x_13670:
[----:B------:R-:W-:Y:S01]  /*71d0*/  IMAD.SHL.U32 R2, R2, 0x100000, RZ ;  /* 0x0010000002027824 */ /* 0x000fe200078e00ff */
[----:B------:R-:W-:-:S04]  /*71e0*/  LEA R3, R0, 0x3b800000, 0x17 ;  /* 0x3b80000000037811 */ /* 0x000fc800078eb8ff */
[----:B------:R-:W-:Y:S02]  /*71f0*/  LOP3.LUT R2, R3, R2, R4, 0xfe, !PT ;  /* 0x0000000203027212 */ /* 0x000fe400078efe04 */
.L_x_13669:
[----:B------:R-:W-:Y:S05]  /*7200*/  BSYNC B0 ;  /* 0x0000000000007941 */ /* 0x000fea0003800000 */
.L_x_13668:
[----:B------:R-:W0:Y:S02]  /*7210*/  F2I.S64.TRUNC R2, R2 ;  /* 0x0000000200027311 */ /* 0x000e24000020d900 */
[----:B0-----:R-:W-:Y:S01]  /*7220*/  PRMT R0, R2, 0x7610, R0 ;  /* 0x0000761002007816 */ /* 0x001fe20000000000 */
[----:B------:R-:W-:Y:S05]  /*7230*/  BRA `(.L_x_13653) ;  /* 0x0000047000007947 */ /* 0x000fea0003800000 */
.L_x_13666:
        /* <DEDUP_REMOVED lines=21> */
.L_x_13675:
[----:B------:R-:W-:Y:S05]  /*7390*/  BSYNC B1 ;  /* 0x0000000000017941 */ /* 0x000fea0003800000 */
.L_x_13674:
[----:B------:R-:W-:Y:S01]  /*73a0*/  IMAD.SHL.U32 R2, R2, 0x200000, RZ ;  /* 0x0020000002027824 */ /* 0x000fe200078e00ff */
[----:B------:R-:W-:-:S04]  /*73b0*/  LEA R3, R0, 0x37800000, 0x17 ;  /* 0x3780000000037811 */ /* 0x000fc800078eb8ff */
[----:B------:R-:W-:Y:S02]  /*73c0*/  LOP3.LUT R2, R3, R2, R4, 0xfe, !PT ;  /* 0x0000000203027212 */ /* 0x000fe400078efe04 */
.L_x_13673:
[----:B------:R-:W-:Y:S05]  /*73d0*/  BSYNC B0 ;  /* 0x0000000000007941 */ /* 0x000fea0003800000 */
.L_x_13672:
[----:B------:R-:W0:Y:S02]  /*73e0*/  F2I.S64.TRUNC R2, R2 ;  /* 0x0000000200027311 */ /* 0x000e24000020d900 */
[----:B0-----:R-:W-:Y:S01]  /*73f0*/  PRMT R0, R2, 0x7610, R0 ;  /* 0x0000761002007816 */ /* 0x001fe20000000000 */
[----:B------:R-:W-:Y:S05]  /*7400*/  BRA `(.L_x_13653) ;  /* 0x000002a000007947 */ /* 0x000fea0003800000 */
.L_x_13665:
        /* <DEDUP_REMOVED lines=14> */
.L_x_13679:
[----:B------:R-:W-:Y:S05]  /*74f0*/  BSYNC B0 ;  /* 0x0000000000007941 */ /* 0x000fea0003800000 */
.L_x_13678:
[----:B------:R-:W0:Y:S02]  /*7500*/  F2I.S64.TRUNC R2, R2 ;  /* 0x0000000200027311 */ /* 0x000e24000020d900 */
[----:B0-----:R-:W-:Y:S01]  /*7510*/  PRMT R0, R2, 0x7610, R0 ;  /* 0x0000761002007816 */ /* 0x001fe20000000000 */
[----:B------:R-:W-:Y:S05]  /*7520*/  BRA `(.L_x_13653) ;  /* 0x0000018000007947 */ /* 0x000fea0003800000 */
.L_x_13652:
        /* <DEDUP_REMOVED lines=21> */
.L_x_13677:
[----:B------:R0:W5:Y:S01]  /*7680*/  LDG.E.U8 R0, [R4.64] ;  /* 0x0000002404007981 */ /* 0x000162000c1e1100 */
[----:B------:R-:W-:Y:S05]  /*7690*/  BRA `(.L_x_13653) ;  /* 0x0000001000007947 */ /* 0x000fea0003800000 */
.L_x_13676:
[----:B------:R0:W5:Y:S02]  /*76a0*/  LDG.E.U8 R0, [R4.64] ;  /* 0x0000002404007981 */ /* 0x000164000c1e1100 */
.L_x_13653:
        /* <DEDUP_REMOVED lines=19> */
.L_x_13683:
[----:B------:R0:W-:Y:S01]  /*77e0*/  STG.E.U8 [R16.64], R2 ;  /* 0x0000000210007986 */ /* 0x0001e2000c101124 */
[----:B------:R-:W-:Y:S05]  /*77f0*/  BRA `(.L_x_13685) ;  /* 0x00000d8000007947 */ /* 0x000fea0003800000 */
.L_x_13682:
        /* <DEDUP_REMOVED lines=9> */
.L_x_13687:
[----:B------:R0:W-:Y:S01]  /*7890*/  STG.E [R16.64], R2 ;  /* 0x0000000210007986 */ /* 0x0001e2000c101924 */
[----:B------:R-:W-:Y:S05]  /*78a0*/  BRA `(.L_x_13685) ;  /* 0x00000cd000007947 */ /* 0x000fea0003800000 */
.L_x_13686:
[----:B------:R0:W-:Y:S01]  /*78b0*/  STG.E.U16 [R16.64], R2 ;  /* 0x0000000210007986 */ /* 0x0001e2000c101524 */
[----:B------:R-:W-:Y:S05]  /*78c0*/  BRA `(.L_x_13685) ;  /* 0x00000cb000007947 */ /* 0x000fea0003800000 */
.L_x_13681:
        /* <DEDUP_REMOVED lines=9> */
.L_x_13689:
[----:B------:R-:W0:Y:S02]  /*7960*/  I2F.U16 R0, R2 ;  /* 0x0000000200007306 */ /* 0x000e240000101000 */
[----:B0-----:R-:W-:-:S05]  /*7970*/  F2FP.PACK_AB R0, RZ, R0 ;  /* 0x00000000ff00723e */ /* 0x001fca00000000ff */
[----:B------:R0:W-:Y:S01]  /*7980*/  STG.E.U16 [R16.64], R0 ;  /* 0x0000000010007986 */ /* 0x0001e2000c101524 */
[----:B------:R-:W-:Y:S05]  /*7990*/  BRA `(.L_x_13685) ;  /* 0x00000be000007947 */ /* 0x000fea0003800000 */
.L_x_13688:
        /* <DEDUP_REMOVED lines=10> */
.L_x_13691:
[----:B------:R-:W0:Y:S02]  /*7a40*/  I2F.U16 R2, R2 ;  /* 0x0000000200027306 */ /* 0x000e240000101000 */
[----:B0-----:R-:W-:-:S04]  /*7a50*/  F2FP.PACK_AB R3, RZ, R2 ;  /* 0x00000002ff03723e */ /* 0x001fc800000000ff */
[----:B------:R-:W-:-:S05]  /*7a60*/  PRMT R3, R3, 0x5410, RZ ;  /* 0x0000541003037816 */ /* 0x000fca00000000ff */
[----:B------:R0:W-:Y:S01]  /*7a70*/  STG.E [R16.64], R3 ;  /* 0x0000000310007986 */ /* 0x0001e2000c101924 */
[----:B------:R-:W-:Y:S05]  /*7a80*/  BRA `(.L_x_13685) ;  /* 0x00000af000007947 */ /* 0x000fea0003800000 */
.L_x_13690:
[----:B------:R-:W0:Y:S02]  /*7a90*/  I2F.F64.U16 R2, R2 ;  /* 0x0000000200027312 */ /* 0x000e240000101800 */
[----:B0-----:R0:W-:Y:S01]  /*7aa0*/  STG.E.64 [R16.64], R2 ;  /* 0x0000000210007986 */ /* 0x0011e2000c101b24 */
[----:B------:R-:W-:Y:S05]  /*7ab0*/  BRA `(.L_x_13685) ;  /* 0x00000ac000007947 */ /* 0x000fea0003800000 */
.L_x_13680:
        /* <DEDUP_REMOVED lines=13> */
.L_x_13694:
[----:B------:R-:W0:Y:S01]  /*7b90*/  I2F.F64.U16 R4, R2 ;  /* 0x0000000200047312 */ /* 0x000e220000101800 */
[----:B------:R-:W-:-:S05]  /*7ba0*/  CS2R R6, SRZ ;  /* 0x0000000000067805 */ /* 0x000fca000001ff00 */
[----:B0-----:R0:W-:Y:S01]  /*7bb0*/  STG.E.128 [R16.64], R4 ;  /* 0x0000000410007986 */ /* 0x0011e2000c101d24 */
[----:B------:R-:W-:Y:S05]  /*7bc0*/  BRA `(.L_x_13685) ;  /* 0x000009b000007947 */ /* 0x000fea0003800000 */
.L_x_13693:
        /* <DEDUP_REMOVED lines=21> */
.L_x_13698:
[----:B------:R-:W-:Y:S05]  /*7d20*/  BSYNC B0 ;  /* 0x0000000000007941 */ /* 0x000fea0003800000 */
.L_x_13697:
[----:B------:R-:W-:-:S05]  /*7d30*/  LOP3.LUT R3, R0, R3, RZ, 0xfc, !PT ;  /* 0x0000000300037212 */ /* 0x000fca00078efcff */
[----:B------:R0:W-:Y:S01]  /*7d40*/  STG.E.U8 [R16.64], R3 ;  /* 0x0000000310007986 */ /* 0x0001e2000c101124 */
[----:B------:R-:W-:Y:S05]  /*7d50*/  BRA `(.L_x_13685) ;  /* 0x0000082000007947 */ /* 0x000fea0003800000 */
.L_x_13696:
        /* <DEDUP_REMOVED lines=13> */
.L_x_13700:
[----:B------:R-:W-:Y:S01]  /*7e30*/  IMAD.MOV.U32 R0, RZ, RZ, 0x7f ;  /* 0x0000007fff007424 */ /* 0x000fe200078e00ff */
[----:B------:R-:W-:-:S04]  /*7e40*/  ISETP.GT.U32.AND P0, PT, R3, 0x7f800000, PT ;  /* 0x7f8000000300780c */ /* 0x000fc80003f04070 */
[----:B------:R-:W-:-:S04]  /*7e50*/  SEL R0, R0, 0x7c, P0 ;  /* 0x0000007c00007807 */ /* 0x000fc80000000000 */
.L_x_13701:
[----:B------:R-:W-:Y:S05]  /*7e60*/  BSYNC B0 ;  /* 0x0000000000007941 */ /* 0x000fea0003800000 */
.L_x_13699:
[----:B------:R-:W-:-:S04]  /*7e70*/  LOP3.LUT R2, R5, 0x80000000, RZ, 0xc0, !PT ;  /* 0x8000000005027812 */ /* 0x000fc800078ec0ff */
[----:B------:R-:W-:-:S04]  /*7e80*/  SHF.R.U32.HI R3, RZ, 0x18, R2 ;  /* 0x00000018ff037819 */ /* 0x000fc80000011602 */
[----:B------:R-:W-:-:S05]  /*7e90*/  LOP3.LUT R3, R0, R3, RZ, 0xfc, !PT ;  /* 0x0000000300037212 */ /* 0x000fca00078efcff */
[----:B------:R0:W-:Y:S01]  /*7ea0*/  STG.E.U8 [R16.64], R3 ;  /* 0x0000000310007986 */ /* 0x0001e2000c101124 */
[----:B------:R-:W-:Y:S05]  /*7eb0*/  BRA `(.L_x_13685) ;  /* 0x000006c000007947 */ /* 0x000fea0003800000 */
.L_x_13695:
[----:B------:R-:W0:Y:S02]  /*7ec0*/  I2F.U16 R0, R2 ;  /* 0x0000000200007306 */ /* 0x000e240000101000 */
[----:B0-----:R-:W-:-:S05]  /*7ed0*/  F2FP.BF16.PACK_AB R0, RZ, R0 ;  /* 0x00000000ff00723e */ /* 0x001fca00000010ff */
[----:B------:R0:W-:Y:S01]  /*7ee0*/  STG.E.U16 [R16.64], R0 ;  /* 0x0000000010007986 */ /* 0x0001e2000c101524 */
[----:B------:R-:W-:Y:S05]  /*7ef0*/  BRA `(.L_x_13685) ;  /* 0x0000068000007947 */ /* 0x000fea0003800000 */
.L_x_13692:
        /* <DEDUP_REMOVED lines=10> */
.L_x_13704:
        /* <DEDUP_REMOVED lines=17> */
.L_x_13707:
[----:B------:R-:W-:-:S04]  /*80b0*/  LOP3.LUT R2, R5, 0x80000000, RZ, 0xc0, !PT ;  /* 0x8000000005027812 */ /* 0x000fc800078ec0ff */
[----:B------:R-:W-:-:S04]  /*80c0*/  SHF.R.U32.HI R3, RZ, 0x18, R2 ;  /* 0x00000018ff037819 */ /* 0x000fc80000011602 */
[----:B------:R-:W-:-:S04]  /*80d0*/  LOP3.LUT R0, R0, R3, RZ, 0xfc, !PT ;  /* 0x0000000300007212 */ /* 0x000fc800078efcff */
[----:B------:R-:W-:Y:S02]  /*80e0*/  PRMT R8, R0, 0x7610, R8 ;  /* 0x0000761000087816 */ /* 0x000fe40000000008 */
.L_x_13706:
[----:B------:R-:W-:Y:S05]  /*80f0*/  BSYNC B0 ;  /* 0x0000000000007941 */ /* 0x000fea0003800000 */
.L_x_13705:
[----:B------:R0:W-:Y:S01]  /*8100*/  STG.E.U8 [R16.64], R8 ;  /* 0x0000000810007986 */ /* 0x0001e2000c101124 */
[----:B------:R-:W-:Y:S05]  /*8110*/  BRA `(.L_x_13685) ;  /* 0x0000046000007947 */ /* 0x000fea0003800000 */
.L_x_13703:
        /* <DEDUP_REMOVED lines=17> */
.L_x_13710:
[----:B------:R-:W-:-:S04]  /*8230*/  LOP3.LUT R2, R5, 0x80000000, RZ, 0xc0, !PT ;  /* 0x8000000005027812 */ /* 0x000fc800078ec0ff */
[----:B------:R-:W-:-:S04]  /*8240*/  SHF.R.U32.HI R3, RZ, 0x18, R2 ;  /* 0x00000018ff037819 */ /* 0x000fc80000011602 */
[----:B------:R-:W-:-:S04]  /*8250*/  LOP3.LUT R0, R0, R3, RZ, 0xfc, !PT ;  /* 0x0000000300007212 */ /* 0x000fc800078efcff */
[----:B------:R-:W-:Y:S02]  /*8260*/  PRMT R8, R0, 0x7610, R8 ;  /* 0x0000761000087816 */ /* 0x000fe40000000008 */
.L_x_13709:
[----:B------:R-:W-:Y:S05]  /*8270*/  BSYNC B0 ;  /* 0x0000000000007941 */ /* 0x000fea0003800000 */
.L_x_13708:
[----:B------:R0:W-:Y:S01]  /*8280*/  STG.E.U8 [R16.64], R8 ;  /* 0x0000000810007986 */ /* 0x0001e2000c101124 */
[----:B------:R-:W-:Y:S05]  /*8290*/  BRA `(.L_x_13685) ;  /* 0x000002e000007947 */ /* 0x000fea0003800000 */
.L_x_13702:
        /* <DEDUP_REMOVED lines=22> */
.L_x_13684:
        /* <DEDUP_REMOVED lines=20> */
.L_x_13712:
[----:B------:R-:W-:-:S05]  /*8540*/  IMAD.MOV.U32 R3, RZ, RZ, RZ ;  /* 0x000000ffff037224 */ /* 0x000fca00078e00ff */
[----:B------:R0:W-:Y:S01]  /*8550*/  STG.E.64 [R16.64], R2 ;  /* 0x0000000210007986 */ /* 0x0001e2000c101b24 */
[----:B------:R-:W-:Y:S05]  /*8560*/  BRA `(.L_x_13685) ;  /* 0x0000001000007947 */ /* 0x000fea0003800000 */
.L_x_13711:
[----:B------:R0:W-:Y:S02]  /*8570*/  STG.E [R16.64], R2 ;  /* 0x0000000210007986 */ /* 0x0001e4000c101924 */
.L_x_13685:
[----:B------:R-:W-:Y:S02]  /*8580*/  IADD3 R19, R19, 0x80, RZ ;  /* 0x0000008013137810 */ /* 0x000fe40007ffe0ff */
.L_x_13580:
[----:B------:R-:W-:Y:S05]  /*8590*/  BSYNC B6 ;  /* 0x0000000000067941 */ /* 0x000fea0003800000 */
.L_x_13579:
        /* <DEDUP_REMOVED lines=230> */
.L_x_13713:
        /* <DEDUP_REMOVED lines=18> */
.L_x_13717:
[----:B------:R0:W5:Y:S01]  /*9520*/  LDG.E.U8 R0, [R4.64] ;  /* 0x0000002404007981 */ /* 0x000162000c1e1100 */
[----:B------:R-:W-:Y:S05]  /*9530*/  BRA `(.L_x_13719) ;  /* 0x00000dc000007947 */ /* 0x000fea0003800000 */
.L_x_13716:
        /* <DEDUP_REMOVED lines=8> */
.L_x_13721:
[----:B------:R0:W5:Y:S01]  /*95c0*/  LDG.E.U8 R0, [R4.64] ;  /* 0x0000002404007981 */ /* 0x000162000c1e1100 */
[----:B------:R-:W-:Y:S05]  /*95d0*/  BRA `(.L_x_13719) ;  /* 0x00000d2000007947 */ /* 0x000fea0003800000 */
.L_x_13720:
[----:B------:R0:W5:Y:S01]  /*95e0*/  LDG.E.U16 R0, [R4.64] ;  /* 0x0000002404007981 */ /* 0x000162000c1e1500 */
[----:B------:R-:W-:Y:S05]  /*95f0*/  BRA `(.L_x_13719) ;  /* 0x00000d0000007947 */ /* 0x000fea0003800000 */
.L_x_13715:
        /* <DEDUP_REMOVED lines=10> */
.L_x_13723:
[----:B------:R-:W2:Y:S02]  /*96a0*/  LDG.E.U16 R2, [R4.64] ;  /* 0x0000002404027981 */ /* 0x000ea4000c1e1500 */
[----:B--2---:R-:W-:-:S06]  /*96b0*/  HADD2.F32 R2, -RZ, R2.H0_H0 ;  /* 0x20000002ff027230 */ /* 0x004fcc0000004100 */
[----:B------:R-:W0:Y:S02]  /*96c0*/  F2I.S64.TRUNC R2, R2 ;  /* 0x0000000200027311 */ /* 0x000e24000020d900 */
[----:B0-----:R-:W-:Y:S01]  /*96d0*/  PRMT R0, R2, 0x7610, R0 ;  /* 0x0000761002007816 */ /* 0x001fe20000000000 */
[----:B------:R-:W-:Y:S05]  /*96e0*/  BRA `(.L_x_13719) ;  /* 0x00000c1000007947 */ /* 0x000fea0003800000 */
.L_x_13722:
        /* <DEDUP_REMOVED lines=10> */
.L_x_13725:
[----:B------:R-:W2:Y:S02]  /*9790*/  LDG.E.U16 R4, [R4.64] ;  /* 0x0000002404047981 */ /* 0x000ea4000c1e1500 */
[----:B--2---:R-:W-:-:S06]  /*97a0*/  HADD2.F32 R2, -RZ, R4.H0_H0 ;  /* 0x20000004ff027230 */ /* 0x004fcc0000004100 */
[----:B------:R-:W0:Y:S02]  /*97b0*/  F2I.S64.TRUNC R2, R2 ;  /* 0x0000000200027311 */ /* 0x000e24000020d900 */
[----:B0-----:R-:W-:Y:S01]  /*97c0*/  PRMT R0, R2, 0x7610, R0 ;  /* 0x0000761002007816 */ /* 0x001fe20000000000 */
[----:B------:R-:W-:Y:S05]  /*97d0*/  BRA `(.L_x_13719) ;  /* 0x00000b2000007947 */ /* 0x000fea0003800000 */
.L_x_13724:
[----:B------:R-:W2:Y:S02]  /*97e0*/  LDG.E.64 R2, [R4.64] ;  /* 0x0000002404027981 */ /* 0x000ea4000c1e1b00 */
[----:B--2---:R-:W0:Y:S02]  /*97f0*/  F2I.S64.F64.TRUNC R2, R2 ;  /* 0x0000000200027311 */ /* 0x004e24000030d900 */
[----:B0-----:R-:W-:Y:S01]  /*9800*/  PRMT R0, R2, 0x7610, R0 ;  /* 0x0000761002007816 */ /* 0x001fe20000000000 */
[----:B------:R-:W-:Y:S05]  /*9810*/  BRA `(.L_x_13719) ;  /* 0x00000ae000007947 */ /* 0x000fea0003800000 */
.L_x_13714:
        /* <DEDUP_REMOVED lines=12> */
.L_x_13728:
[----:B------:R-:W2:Y:S02]  /*98e0*/  LDG.E.64 R4, [R4.64] ;  /* 0x0000002404047981 */ /* 0x000ea4000c1e1b00 */
[----:B--2---:R-:W0:Y:S02]  /*98f0*/  F2I.S64.F64.TRUNC R2, R4 ;  /* 0x0000000400027311 */ /* 0x004e24000030d900 */
[----:B0-----:R-:W-:Y:S01]  /*9900*/  PRMT R0, R2, 0x7610, R0 ;  /* 0x0000761002007816 */ /* 0x001fe20000000000 */
[----:B------:R-:W-:Y:S05]  /*9910*/  BRA `(.L_x_13719) ;  /* 0x000009e000007947 */ /* 0x000fea0003800000 */
.L_x_13727:
        /* <DEDUP_REMOVED lines=28> */
.L_x_13730:
        /* <DEDUP_REMOVED lines=15> */
.L_x_13729:
[----:B------:R-:W2:Y:S02]  /*9bd0*/  LDG.E.U16 R2, [R4.64] ;  /* 0x0000002404027981 */ /* 0x000ea4000c1e1500 */
[----:B--2---:R-:W-:-:S06]  /*9be0*/  PRMT R2, RZ, 0x5410, R2 ;  /* 0x00005410ff027816 */ /* 0x004fcc0000000002 */
[----:B------:R-:W0:Y:S02]  /*9bf0*/  F2I.S64.TRUNC R2, R2 ;  /* 0x0000000200027311 */ /* 0x000e24000020d900 */
[----:B0-----:R-:W-:Y:S01]  /*9c00*/  PRMT R0, R2, 0x7610, R0 ;  /* 0x0000761002007816 */ /* 0x001fe20000000000 */
[----:B------:R-:W-:Y:S05]  /*9c10*/  BRA `(.L_x_13719) ;  /* 0x000006e000007947 */ /* 0x000fea0003800000 */
.L_x_13726:
        /* <DEDUP_REMOVED lines=10> */
.L_x_13733:
        /* <DEDUP_REMOVED lines=21> */
.L_x_13737:
[----:B------:R-:W-:Y:S05]  /*9e10*/  BSYNC B1 ;  /* 0x0000000000017941 */ /* 0x000fea0003800000 */
.L_x_13736:
[----:B------:R-:W-:Y:S01]  /*9e20*/  IMAD.SHL.U32 R2, R2, 0x100000, RZ ;  /* 0x0010000002027824 */ /* 0x000fe200078e00ff */
[----:B------:R-:W-:-:S04]  /*9e30*/  LEA R3, R0, 0x3b800000, 0x17 ;  /* 0x3b80000000037811 */ /* 0x000fc800078eb8ff */
[----:B------:R-:W-:Y:S02]  /*9e40*/  LOP3.LUT R2, R3, R2, R4, 0xfe, !PT ;  /* 0x0000000203027212 */ /* 0x000fe400078efe04 */
.L_x_13735:
[----:B------:R-:W-:Y:S05]  /*9e50*/  BSYNC B0 ;  /* 0x0000000000007941 */ /* 0x000fea0003800000 */
.L_x_13734:
[----:B------:R-:W0:Y:S02]  /*9e60*/  F2I.S64.TRUNC R2, R2 ;  /* 0x0000000200027311 */ /* 0x000e24000020d900 */
[----:B0-----:R-:W-:Y:S01]  /*9e70*/  PRMT R0, R2, 0x7610, R0 ;  /* 0x0000761002007816 */ /* 0x001fe20000000000 */
[----:B------:R-:W-:Y:S05]  /*9e80*/  BRA `(.L_x_13719) ;  /* 0x0000047000007947 */ /* 0x000fea0003800000 */
.L_x_13732:
        /* <DEDUP_REMOVED lines=21> */
.L_x_13741:
[----:B------:R-:W-:Y:S05]  /*9fe0*/  BSYNC B1 ;  /* 0x0000000000017941 */ /* 0x000fea0003800000 */
.L_x_13740:
[----:B------:R-:W-:Y:S01]  /*9ff0*/  IMAD.SHL.U32 R2, R2, 0x200000, RZ ;  /* 0x0020000002027824 */ /* 0x000fe200078e00ff */
[----:B------:R-:W-:-:S04]  /*a000*/  LEA R3, R0, 0x37800000, 0x17 ;  /* 0x3780000000037811 */ /* 0x000fc800078eb8ff */
[----:B------:R-:W-:Y:S02]  /*a010*/  LOP3.LUT R2, R3, R2, R4, 0xfe, !PT ;  /* 0x0000000203027212 */ /* 0x000fe400078efe04 */
.L_x_13739:
[----:B------:R-:W-:Y:S05]  /*a020*/  BSYNC B0 ;  /* 0x0000000000007941 */ /* 0x000fea0003800000 */
.L_x_13738:
[----:B------:R-:W0:Y:S02]  /*a030*/  F2I.S64.TRUNC R2, R2 ;  /* 0x0000000200027311 */ /* 0x000e24000020d900 */
[----:B0-----:R-:W-:Y:S01]  /*a040*/  PRMT R0, R2, 0x7610, R0 ;  /* 0x0000761002007816 */ /* 0x001fe20000000000 */
[----:B------:R-:W-:Y:S05]  /*a050*/  BRA `(.L_x_13719) ;  /* 0x000002a000007947 */ /* 0x000fea0003800000 */
.L_x_13731:
        /* <DEDUP_REMOVED lines=14> */
.L_x_13745:
[----:B------:R-:W-:Y:S05]  /*a140*/  BSYNC B0 ;  /* 0x0000000000007941 */ /* 0x000fea0003800000 */
.L_x_13744:
[----:B------:R-:W0:Y:S02]  /*a150*/  F2I.S64.TRUNC R2, R2 ;  /* 0x0000000200027311 */ /* 0x000e24000020d900 */
[----:B0-----:R-:W-:Y:S01]  /*a160*/  PRMT R0, R2, 0x7610, R0 ;  /* 0x0000761002007816 */ /* 0x001fe20000000000 */
[----:B------:R-:W-:Y:S05]  /*a170*/  BRA `(.L_x_13719) ;  /* 0x0000018000007947 */ /* 0x000fea0003800000 */
.L_x_13718:
        /* <DEDUP_REMOVED lines=21> */
.L_x_13743:
[----:B------:R0:W5:Y:S01]  /*a2d0*/  LDG.E.U8 R0, [R4.64] ;  /* 0x0000002404007981 */ /* 0x000162000c1e1100 */
[----:B------:R-:W-:Y:S05]  /*a2e0*/  BRA `(.L_x_13719) ;  /* 0x0000001000007947 */ /* 0x000fea0003800000 */
.L_x_13742:
[----:B------:R0:W5:Y:S02]  /*a2f0*/  LDG.E.U8 R0, [R4.64] ;  /* 0x0000002404007981 */ /* 0x000164000c1e1100 */
.L_x_13719:
        /* <DEDUP_REMOVED lines=19> */
.L_x_13749:
[----:B------:R-:W-:Y:S01]  /*a430*/  STG.E.U8 [R16.64], R2 ;  /* 0x0000000210007986 */ /* 0x000fe2000c101124 */
[----:B------:R-:W-:Y:S05]  /*a440*/  EXIT ;  /* 0x000000000000794d */ /* 0x000fea0003800000 */
.L_x_13748:
        /* <DEDUP_REMOVED lines=9> */
.L_x_13752:
[----:B------:R-:W-:Y:S01]  /*a4e0*/  STG.E [R16.64], R2 ;  /* 0x0000000210007986 */ /* 0x000fe2000c101924 */
[----:B------:R-:W-:Y:S05]  /*a4f0*/  EXIT ;  /* 0x000000000000794d */ /* 0x000fea0003800000 */
.L_x_13751:
[----:B------:R-:W-:Y:S01]  /*a500*/  STG.E.U16 [R16.64], R2 ;  /* 0x0000000210007986 */ /* 0x000fe2000c101524 */
[----:B------:R-:W-:Y:S05]  /*a510*/  EXIT ;  /* 0x000000000000794d */ /* 0x000fea0003800000 */
.L_x_13747:
        /* <DEDUP_REMOVED lines=9> */
.L_x_13754:
[----:B------:R-:W0:Y:S02]  /*a5b0*/  I2F.U16 R0, R2 ;  /* 0x0000000200007306 */ /* 0x000e240000101000 */
[----:B0-----:R-:W-:-:S05]  /*a5c0*/  F2FP.PACK_AB R0, RZ, R0 ;  /* 0x00000000ff00723e */ /* 0x001fca00000000ff */
[----:B------:R-:W-:Y:S01]  /*a5d0*/  STG.E.U16 [R16.64], R0 ;  /* 0x0000000010007986 */ /* 0x000fe2000c101524 */
[----:B------:R-:W-:Y:S05]  /*a5e0*/  EXIT ;  /* 0x000000000000794d */ /* 0x000fea0003800000 */
.L_x_13753:
        /* <DEDUP_REMOVED lines=10> */
.L_x_13756:
[----:B------:R-:W0:Y:S02]  /*a690*/  I2F.U16 R2, R2 ;  /* 0x0000000200027306 */ /* 0x000e240000101000 */
[----:B0-----:R-:W-:-:S04]  /*a6a0*/  F2FP.PACK_AB R3, RZ, R2 ;  /* 0x00000002ff03723e */ /* 0x001fc800000000ff */
[----:B------:R-:W-:-:S05]  /*a6b0*/  PRMT R3, R3, 0x5410, RZ ;  /* 0x0000541003037816 */ /* 0x000fca00000000ff */
[----:B------:R-:W-:Y:S01]  /*a6c0*/  STG.E [R16.64], R3 ;  /* 0x0000000310007986 */ /* 0x000fe2000c101924 */
[----:B------:R-:W-:Y:S05]  /*a6d0*/  EXIT ;  /* 0x000000000000794d */ /* 0x000fea0003800000 */
.L_x_13755:
[----:B------:R-:W0:Y:S02]  /*a6e0*/  I2F.F64.U16 R2, R2 ;  /* 0x0000000200027312 */ /* 0x000e240000101800 */
[----:B0-----:R-:W-:Y:S01]  /*a6f0*/  STG.E.64 [R16.64], R2 ;  /* 0x0000000210007986 */ /* 0x001fe2000c101b24 */
[----:B------:R-:W-:Y:S05]  /*a700*/  EXIT ;  /* 0x000000000000794d */ /* 0x000fea0003800000 */
.L_x_13746:
        /* <DEDUP_REMOVED lines=13> */
.L_x_13759:
[----:B------:R-:W0:Y:S01]  /*a7e0*/  I2F.F64.U16 R4, R2 ;  /* 0x0000000200047312 */ /* 0x000e220000101800 */
[----:B------:R-:W-:-:S05]  /*a7f0*/  CS2R R6, SRZ ;  /* 0x0000000000067805 */ /* 0x000fca000001ff00 */
[----:B0-----:R-:W-:Y:S01]  /*a800*/  STG.E.128 [R16.64], R4 ;  /* 0x0000000410007986 */ /* 0x001fe2000c101d24 */
[----:B------:R-:W-:Y:S05]  /*a810*/  EXIT ;  /* 0x000000000000794d */ /* 0x000fea0003800000 */
.L_x_13758:
        /* <DEDUP_REMOVED lines=21> */
.L_x_13763:
[----:B------:R-:W-:Y:S05]  /*a970*/  BSYNC B0 ;  /* 0x0000000000007941 */ /* 0x000fea0003800000 */
.L_x_13762:
[----:B------:R-:W-:-:S05]  /*a980*/  LOP3.LUT R3, R0, R3, RZ, 0xfc, !PT ;  /* 0x0000000300037212 */ /* 0x000fca00078efcff */
[----:B------:R-:W-:Y:S01]  /*a990*/  STG.E.U8 [R16.64], R3 ;  /* 0x0000000310007986 */ /* 0x000fe2000c101124 */
[----:B------:R-:W-:Y:S05]  /*a9a0*/  EXIT ;  /* 0x000000000000794d */ /* 0x000fea0003800000 */
.L_x_13761:
        /* <DEDUP_REMOVED lines=13> */
.L_x_13765:
[----:B------:R-:W-:Y:S01]  /*aa80*/  IMAD.MOV.U32 R0, RZ, RZ, 0x7f ;  /* 0x0000007fff007424 */ /* 0x000fe200078e00ff */
[----:B------:R-:W-:-:S04]  /*aa90*/  ISETP.GT.U32.AND P0, PT, R3, 0x7f800000, PT ;  /* 0x7f8000000300780c */ /* 0x000fc80003f04070 */
[----:B------:R-:W-:-:S04]  /*aaa0*/  SEL R0, R0, 0x7c, P0 ;  /* 0x0000007c00007807 */ /* 0x000fc80000000000 */
.L_x_13766:
[----:B------:R-:W-:Y:S05]  /*aab0*/  BSYNC B0 ;  /* 0x0000000000007941 */ /* 0x000fea0003800000 */
.L_x_13764:
[----:B------:R-:W-:-:S04]  /*aac0*/  LOP3.LUT R2, R5, 0x80000000, RZ, 0xc0, !PT ;  /* 0x8000000005027812 */ /* 0x000fc800078ec0ff */
[----:B------:R-:W-:-:S04]  /*aad0*/  SHF.R.U32.HI R3, RZ, 0x18, R2 ;  /* 0x00000018ff037819 */ /* 0x000fc80000011602 */
[----:B------:R-:W-:-:S05]  /*aae0*/  LOP3.LUT R3, R0, R3, RZ, 0xfc, !PT ;  /* 0x0000000300037212 */ /* 0x000fca00078efcff */
[----:B------:R-:W-:Y:S01]  /*aaf0*/  STG.E.U8 [R16.64], R3 ;  /* 0x0000000310007986 */ /* 0x000fe2000c101124 */
[----:B------:R-:W-:Y:S05]  /*ab00*/  EXIT ;  /* 0x000000000000794d */ /* 0x000fea0003800000 */
.L_x_13760:
[----:B------:R-:W0:Y:S02]  /*ab10*/  I2F.U16 R0, R2 ;  /* 0x0000000200007306 */ /* 0x000e240000101000 */
[----:B0-----:R-:W-:-:S05]  /*ab20*/  F2FP.BF16.PACK_AB R0, RZ, R0 ;  /* 0x00000000ff00723e */ /* 0x001fca00000010ff */
[----:B------:R-:W-:Y:S01]  /*ab30*/  STG.E.U16 [R16.64], R0 ;  /* 0x0000000010007986 */ /* 0x000fe2000c101524 */
[----:B------:R-:W-:Y:S05]  /*ab40*/  EXIT ;  /* 0x000000000000794d */ /* 0x000fea0003800000 */
.L_x_13757:
        /* <DEDUP_REMOVED lines=10> */
.L_x_13769:
        /* <DEDUP_REMOVED lines=17> */
.L_x_13772:
[----:B------:R-:W-:-:S04]  /*ad00*/  LOP3.LUT R2, R5, 0x80000000, RZ, 0xc0, !PT ;  /* 0x8000000005027812 */ /* 0x000fc800078ec0ff */
[----:B------:R-:W-:-:S04]  /*ad10*/  SHF.R.U32.HI R3, RZ, 0x18, R2 ;  /* 0x00000018ff037819 */ /* 0x000fc80000011602 */
[----:B------:R-:W-:-:S04]  /*ad20*/  LOP3.LUT R0, R0, R3, RZ, 0xfc, !PT ;  /* 0x0000000300007212 */ /* 0x000fc800078efcff */
[----:B------:R-:W-:Y:S02]  /*ad30*/  PRMT R8, R0, 0x7610, R8 ;  /* 0x0000761000087816 */ /* 0x000fe40000000008 */
.L_x_13771:
[----:B------:R-:W-:Y:S05]  /*ad40*/  BSYNC B0 ;  /* 0x0000000000007941 */ /* 0x000fea0003800000 */
.L_x_13770:
[----:B------:R-:W-:Y:S01]  /*ad50*/  STG.E.U8 [R16.64], R8 ;  /* 0x0000000810007986 */ /* 0x000fe2000c101124 */
[----:B------:R-:W-:Y:S05]  /*ad60*/  EXIT ;  /* 0x000000000000794d */ /* 0x000fea0003800000 */
.L_x_13768:
        /* <DEDUP_REMOVED lines=17> */
.L_x_13775:
[----:B------:R-:W-:-:S04]  /*ae80*/  LOP3.LUT R2, R5, 0x80000000, RZ, 0xc0, !PT ;  /* 0x8000000005027812 */ /* 0x000fc800078ec0ff */
[----:B------:R-:W-:-:S04]  /*ae90*/  SHF.R.U32.HI R3, RZ, 0x18, R2 ;  /* 0x00000018ff037819 */ /* 0x000fc80000011602 */
[----:B------:R-:W-:-:S04]  /*aea0*/  LOP3.LUT R0, R0, R3, RZ, 0xfc, !PT ;  /* 0x0000000300007212 */ /* 0x000fc800078efcff */
[----:B------:R-:W-:Y:S02]  /*aeb0*/  PRMT R8, R0, 0x7610, R8 ;  /* 0x0000761000087816 */ /* 0x000fe40000000008 */
.L_x_13774:
[----:B------:R-:W-:Y:S05]  /*aec0*/  BSYNC B0 ;  /* 0x0000000000007941 */ /* 0x000fea0003800000 */
.L_x_13773:
[----:B------:R-:W-:Y:S01]  /*aed0*/  STG.E.U8 [R16.64], R8 ;  /* 0x0000000810007986 */ /* 0x000fe2000c101124 */
[----:B------:R-:W-:Y:S05]  /*aee0*/  EXIT ;  /* 0x000000000000794d */ /* 0x000fea0003800000 */
.L_x_13767:
        /* <DEDUP_REMOVED lines=22> */
.L_x_13750:
        /* <DEDUP_REMOVED lines=20> */
.L_x_13777:
[----:B------:R-:W-:-:S05]  /*b190*/  IMAD.MOV.U32 R3, RZ, RZ, RZ ;  /* 0x000000ffff037224 */ /* 0x000fca00078e00ff */
[----:B------:R-:W-:Y:S01]  /*b1a0*/  STG.E.64 [R16.64], R2 ;  /* 0x0000000210007986 */ /* 0x000fe2000c101b24 */
[----:B------:R-:W-:Y:S05]  /*b1b0*/  EXIT ;  /* 0x000000000000794d */ /* 0x000fea0003800000 */
.L_x_13776:
[----:B------:R-:W-:Y:S01]  /*b1c0*/  STG.E [R16.64], R2 ;  /* 0x0000000210007986 */ /* 0x000fe2000c101924 */
[----:B------:R-:W-:Y:S05]  /*b1d0*/  EXIT ;  /* 0x000000000000794d */ /* 0x000fea0003800000 */
.L_x_13778:
        /* <DEDUP_REMOVED lines=10> */
.L_x_34163:


//--------------------- .text._ZN2at6native27unrolled_elementwise_kernelIZZZNS0_21clamp_min_kernel_cudaERNS_18TensorIteratorBaseERKN3c106ScalarEENKUlvE_clEvENKUlvE_clEvEUlhE_St5arrayIPcLm2EELi4E23TrivialOffsetCalculatorILi1EjESF_NS0_6memory12LoadWithCastILi1EEENSG_13StoreWithCastILi1EEEEEviT_T0_T2_T3_T4_T5_ --------------------------
	.section	.text._ZN2at6native27unrolled_elementwise_kernelIZZZNS0_21clamp_min_kernel_cudaERNS_18TensorIteratorBaseERKN3c106ScalarEENKUlvE_clEvENKUlvE_clEvEUlhE_St5arrayIPcLm2EELi4E23TrivialOffsetCalculatorILi1EjESF_NS0_6memory12LoadWithCastILi1EEENSG_13StoreWithCastILi1EEEEEviT_T0_T2_T3_T4_T5_,"ax",@progbits
	.sectioninfo	@"SHI_REGISTERS=29"
	.align	128
        .global         _ZN2at6native27unrolled_elementwise_kernelIZZZNS0_21clamp_min_kernel_cudaERNS_18TensorIteratorBaseERKN3c106ScalarEENKUlvE_clEvENKUlvE_clEvEUlhE_St5arrayIPcLm2EELi4E23TrivialOffsetCalculatorILi1EjESF_NS0_6memory12LoadWithCastILi1EEENSG_13StoreWithCastILi1EEEEEviT_T0_T2_T3_T4_T5_
        .type           _ZN2at6native27unrolled_elementwise_kernelIZZZNS0_21clamp_min_kernel_cudaERNS_18TensorIteratorBaseERKN3c106ScalarEENKUlvE_clEvENKUlvE_clEvEUlhE_St5arrayIPcLm2EELi4E23TrivialOffsetCalculatorILi1EjESF_NS0_6memory12LoadWithCastILi1EEENSG_13StoreWithCastILi1EEEEEviT_T0_T2_T3_T4_T5_,@function
        .size           _ZN2at6native27unrolled_elementwise_kernelIZZZNS0_21clamp_min_kernel_cudaERNS_18TensorIteratorBaseERKN3c106ScalarEENKUlvE_clEvENKUlvE_clEvEUlhE_St5arrayIPcLm2EELi4E23TrivialOffsetCalculatorILi1EjESF_NS0_6memory12LoadWithCastILi1EEENSG_13StoreWithCastILi1EEEEEviT_T0_T2_T3_T4_T5_,(.L_x_34164 - _ZN2at6native27unrolled_elementwise_kernelIZZZNS0_21clamp_min_kernel_cudaERNS_18TensorIteratorBaseERKN3c106ScalarEENKUlvE_clEvENKUlvE_clEvEUlhE_St5arrayIPcLm2EELi4E23TrivialOffsetCalculatorILi1EjESF_NS0_6memory12LoadWithCastILi1EEENSG_13StoreWithCastILi1EEEEEviT_T0_T2_T3_T4_T5_)
        .other          _ZN2at6native27unrolled_elementwise_kernelIZZZNS0_21clamp_min_kernel_cudaERNS_18TensorIteratorBaseERKN3c106ScalarEENKUlvE_clEvENKUlvE_clEvEUlhE_St5arrayIPcLm2EELi4E23TrivialOffsetCalculatorILi1EjESF_NS0_6memory12LoadWithCastILi1EEENSG_13StoreWithCastILi1EEEEEviT_T0_T2_T3_T4_T5_,@"STO_CUDA_ENTRY STV_DEFAULT"
_ZN2at6native27unrolled_elementwise_kernelIZZZNS0_21clamp_min_kernel_cudaERNS_18TensorIteratorBaseERKN3c106ScalarEENKUlvE_clEvENKUlvE_clEvEUlhE_St5arrayIPcLm2EELi4E23TrivialOffsetCalculatorILi1EjESF_NS0_6memory12LoadWithCastILi1EEENSG_13StoreWithCastILi1EEEEEviT_T0_T2_T3_T4_T5_:
.text._ZN2at6native27unrolled_elementwise_kernelIZZZNS0_21clamp_min_kernel_cudaERNS_18TensorIteratorBaseERKN3c106ScalarEENKUlvE_clEvENKUlvE_clEvEUlhE_St5arrayIPcLm2EELi4E23TrivialOffsetCalculatorILi1EjESF_NS0_6memory12LoadWithCastILi1EEENSG_13StoreWithCastILi1EEEEEviT_T0_T2_T3_T4_T5_:
        /* <DEDUP_REMOVED lines=29> */
.L_x_13784:
[----:B------:R0:W5:Y:S01]  /*01d0*/  LDG.E.U8 R22, [R4.64] ;  /* 0x0000002404167981 */ /* 0x000162000c1e1100 */
[----:B------:R-:W-:Y:S05]  /*01e0*/  BRA `(.L_x_13786) ;  /* 0x00000dd000007947 */ /* 0x000fea0003800000 */
.L_x_13783:
        /* <DEDUP_REMOVED lines=8> */
.L_x_13788:
[----:B------:R0:W5:Y:S01]  /*0270*/  LDG.E.U8 R22, [R4.64] ;  /* 0x0000002404167981 */ /* 0x000162000c1e1100 */
[----:B------:R-:W-:Y:S05]  /*0280*/  BRA `(.L_x_13786) ;  /* 0x00000d3000007947 */ /* 0x000fea0003800000 */
.L_x_13787:
[----:B------:R0:W5:Y:S01]  /*0290*/  LDG.E.U16 R22, [R4.64] ;  /* 0x0000002404167981 */ /* 0x000162000c1e1500 */
[----:B------:R-:W-:Y:S05]  /*02a0*/  BRA `(.L_x_13786) ;  /* 0x00000d1000007947 */ /* 0x000fea0003800000 */
.L_x_13782:
        /* <DEDUP_REMOVED lines=10> */
.L_x_13790:
[----:B------:R-:W2:Y:S02]  /*0350*/  LDG.E.U16 R2, [R4.64] ;  /* 0x0000002404027981 */ /* 0x000ea4000c1e1500 */
[----:B--2---:R-:W-:-:S06]  /*0360*/  HADD2.F32 R2, -RZ, R2.H0_H0 ;  /* 0x20000002ff027230 */ /* 0x004fcc0000004100 */
[----:B------:R-:W0:Y:S02]  /*0370*/  F2I.S64.TRUNC R2, R2 ;  /* 0x0000000200027311 */ /* 0x000e24000020d900 */
[----:B0-----:R-:W-:Y:S01]  /*0380*/  PRMT R22, R2, 0x7610, R22 ;  /* 0x0000761002167816 */ /* 0x001fe20000000016 */
[----:B------:R-:W-:Y:S05]  /*0390*/  BRA `(.L_x_13786) ;  /* 0x00000c2000007947 */ /* 0x000fea0003800000 */
.L_x_13789:
        /* <DEDUP_REMOVED lines=10> */
.L_x_13792:
[----:B------:R-:W2:Y:S02]  /*0440*/  LDG.E.U16 R4, [R4.64] ;  /* 0x0000002404047981 */ /* 0x000ea4000c1e1500 */
[----:B--2---:R-:W-:-:S06]  /*0450*/  HADD2.F32 R2, -RZ, R4.H0_H0 ;  /* 0x20000004ff027230 */ /* 0x004fcc0000004100 */
[----:B------:R-:W0:Y:S02]  /*0460*/  F2I.S64.TRUNC R2, R2 ;  /* 0x0000000200027311 */ /* 0x000e24000020d900 */
[----:B0-----:R-:W-:Y:S01]  /*0470*/  PRMT R22, R2, 0x7610, R22 ;  /* 0x0000761002167816 */ /* 0x001fe20000000016 */
[----:B------:R-:W-:Y:S05]  /*0480*/  BRA `(.L_x_13786) ;  /* 0x00000b3000007947 */ /* 0x000fea0003800000 */
.L_x_13791:
[----:B------:R-:W2:Y:S02]  /*0490*/  LDG.E.64 R2, [R4.64] ;  /* 0x0000002404027981 */ /* 0x000ea4000c1e1b00 */
[----:B--2---:R-:W0:Y:S02]  /*04a0*/  F2I.S64.F64.TRUNC R2, R2 ;  /* 0x0000000200027311 */ /* 0x004e24000030d900 */
[----:B0-----:R-:W-:Y:S01]  /*04b0*/  PRMT R22, R2, 0x7610, R22 ;  /* 0x0000761002167816 */ /* 0x001fe20000000016 */
[----:B------:R-:W-:Y:S05]  /*04c0*/  BRA `(.L_x_13786) ;  /* 0x00000af000007947 */ /* 0x000fea0003800000 */
.L_x_13781:
        /* <DEDUP_REMOVED lines=12> */
.L_x_13795:
[----:B------:R-:W2:Y:S02]  /*0590*/  LDG.E.64 R4, [R4.64] ;  /* 0x0000002404047981 */ /* 0x000ea4000c1e1b00 */
[----:B--2---:R-:W0:Y:S02]  /*05a0*/  F2I.S64.F64.TRUNC R2, R4 ;  /* 0x0000000400027311 */ /* 0x004e24000030d900 */
[----:B0-----:R-:W-:Y:S01]  /*05b0*/  PRMT R22, R2, 0x7610, R22 ;  /* 0x0000761002167816 */ /* 0x001fe20000000016 */
[----:B------:R-:W-:Y:S05]  /*05c0*/  BRA `(.L_x_13786) ;  /* 0x000009f000007947 */ /* 0x000fea0003800000 */
.L_x_13794:
        /* <DEDUP_REMOVED lines=28> */
.L_x_13797:
        /* <DEDUP_REMOVED lines=16> */
.L_x_13796:
[----:B------:R-:W2:Y:S02]  /*0890*/  LDG.E.U16 R2, [R4.64] ;  /* 0x0000002404027981 */ /* 0x000ea4000c1e1500 */
[----:B--2---:R-:W-:-:S06]  /*08a0*/  PRMT R2, RZ, 0x5410, R2 ;  /* 0x00005410ff027816 */ /* 0x004fcc0000000002 */
[----:B------:R-:W0:Y:S02]  /*08b0*/  F2I.S64.TRUNC R2, R2 ;  /* 0x0000000200027311 */ /* 0x000e24000020d900 */
[----:B0-----:R-:W-:Y:S01]  /*08c0*/  PRMT R22, R2, 0x7610, R22 ;  /* 0x0000761002167816 */ /* 0x001fe20000000016 */
[----:B------:R-:W-:Y:S05]  /*08d0*/  BRA `(.L_x_13786) ;  /* 0x000006e000007947 */ /* 0x000fea0003800000 */
.L_x_13793:
        /* <DEDUP_REMOVED lines=10> */
.L_x_13800:
        /* <DEDUP_REMOVED lines=21> */
.L_x_13804:
[----:B------:R-:W-:Y:S05]  /*0ad0*/  BSYNC B1 ;  /* 0x0000000000017941 */ /* 0x000fea0003800000 */
.L_x_13803:
[----:B------:R-:W-:Y:S01]  /*0ae0*/  IMAD.SHL.U32 R2, R2, 0x100000, RZ ;  /* 0x0010000002027824 */ /* 0x000fe200078e00ff */
[----:B------:R-:W-:-:S04]  /*0af0*/  LEA R3, R0, 0x3b800000, 0x17 ;  /* 0x3b80000000037811 */ /* 0x000fc800078eb8ff */
[----:B------:R-:W-:Y:S02]  /*0b00*/  LOP3.LUT R2, R3, R2, R4, 0xfe, !PT ;  /* 0x0000000203027212 */ /* 0x000fe400078efe04 */
.L_x_13802:
[----:B------:R-:W-:Y:S05]  /*0b10*/  BSYNC B0 ;  /* 0x0000000000007941 */ /* 0x000fea0003800000 */
.L_x_13801:
[----:B------:R-:W0:Y:S02]  /*0b20*/  F2I.S64.TRUNC R2, R2 ;  /* 0x0000000200027311 */ /* 0x000e24000020d900 */
[----:B0-----:R-:W-:Y:S01]  /*0b30*/  PRMT R22, R2, 0x7610, R22 ;  /* 0x0000761002167816 */ /* 0x001fe20000000016 */
[----:B------:R-:W-:Y:S05]  /*0b40*/  BRA `(.L_x_13786) ;  /* 0x0000047000007947 */ /* 0x000fea0003800000 */
.L_x_13799:
        /* <DEDUP_REMOVED lines=21> */
.L_x_13808:
[----:B------:R-:W-:Y:S05]  /*0ca0*/  BSYNC B1 ;  /* 0x0000000000017941 */ /* 0x000fea0003800000 */
.L_x_13807:
[----:B------:R-:W-:Y:S01]  /*0cb0*/  IMAD.SHL.U32 R2, R2, 0x200000, RZ ;  /* 0x0020000002027824 */ /* 0x000fe200078e00ff */
[----:B------:R-:W-:-:S04]  /*0cc0*/  LEA R3, R0, 0x37800000, 0x17 ;  /* 0x3780000000037811 */ /* 0x000fc800078eb8ff */
[----:B------:R-:W-:Y:S02]  /*0cd0*/  LOP3.LUT R2, R3, R2, R4, 0xfe, !PT ;  /* 0x0000000203027212 */ /* 0x000fe400078efe04 */
.L_x_13806:
[----:B------:R-:W-:Y:S05]  /*0ce0*/  BSYNC B0 ;  /* 0x0000000000007941 */ /* 0x000fea0003800000 */
.L_x_13805:
[----:B------:R-:W0:Y:S02]  /*0cf0*/  F2I.S64.TRUNC R2, R2 ;  /* 0x0000000200027311 */ /* 0x000e24000020d900 */
[----:B0-----:R-:W-:Y:S01]  /*0d00*/  PRMT R22, R2, 0x7610, R22 ;  /* 0x0000761002167816 */ /* 0x001fe20000000016 */
[----:B------:R-:W-:Y:S05]  /*0d10*/  BRA `(.L_x_13786) ;  /* 0x000002a000007947 */ /* 0x000fea0003800000 */
.L_x_13798:
        /* <DEDUP_REMOVED lines=14> */
.L_x_13812:
[----:B------:R-:W-:Y:S05]  /*0e00*/  BSYNC B0 ;  /* 0x0000000000007941 */ /* 0x000fea0003800000 */
.L_x_13811:
[----:B------:R-:W0:Y:S02]  /*0e10*/  F2I.S64.TRUNC R2, R2 ;  /* 0x0000000200027311 */ /* 0x000e24000020d900 */
[----:B0-----:R-:W-:Y:S01]  /*0e20*/  PRMT R22, R2, 0x7610, R22 ;  /* 0x0000761002167816 */ /* 0x001fe20000000016 */
[----:B------:R-:W-:Y:S05]  /*0e30*/  BRA `(.L_x_13786) ;  /* 0x0000018000007947 */ /* 0x000fea0003800000 */
.L_x_13785:
        /* <DEDUP_REMOVED lines=21> */
.L_x_13810:
[----:B------:R0:W5:Y:S01]  /*0f90*/  LDG.E.U8 R22, [R4.64] ;  /* 0x0000002404167981 */ /* 0x000162000c1e1100 */
[----:B------:R-:W-:Y:S05]  /*0fa0*/  BRA `(.L_x_13786) ;  /* 0x0000001000007947 */ /* 0x000fea0003800000 */
.L_x_13809:
[----:B------:R0:W5:Y:S02]  /*0fb0*/  LDG.E.U8 R22, [R4.64] ;  /* 0x0000002404167981 */ /* 0x000164000c1e1100 */
.L_x_13786:
[----:B------:R-:W1:Y:S02]  /*0fc0*/  S2R R18, SR_TID.X ;  /* 0x0000000000127919 */ /* 0x000e640000002100 */
[----:B-1----:R-:W-:Y:S02]  /*0fd0*/  IADD3 R18, R18, 0x80, RZ ;  /* 0x0000008012127810 */ /* 0x002fe40007ffe0ff */
.L_x_13780:
[----:B-1----:R-:W-:Y:S05]  /*0fe0*/  BSYNC B6 ;  /* 0x0000000000067941 */ /* 0x002fea0003800000 */
.L_x_13779:
        /* <DEDUP_REMOVED lines=21> */
.L_x_13818:
[----:B------:R0:W5:Y:S01]  /*1140*/  LDG.E.U8 R19, [R4.64] ;  /* 0x0000002404137981 */ /* 0x000162000c1e1100 */
[----:B------:R-:W-:Y:S05]  /*1150*/  BRA `(.L_x_13820) ;  /* 0x00000dc000007947 */ /* 0x000fea0003800000 */
.L_x_13817:
        /* <DEDUP_REMOVED lines=8> */
.L_x_13822:
[----:B------:R0:W5:Y:S01]  /*11e0*/  LDG.E.U8 R19, [R4.64] ;  /* 0x0000002404137981 */ /* 0x000162000c1e1100 */
[----:B------:R-:W-:Y:S05]  /*11f0*/  BRA `(.L_x_13820) ;  /* 0x00000d2000007947 */ /* 0x000fea0003800000 */
.L_x_13821:
[----:B------:R0:W5:Y:S01]  /*1200*/  LDG.E.U16 R19, [R4.64] ;  /* 0x0000002404137981 */ /* 0x000162000c1e1500 */
[----:B------:R-:W-:Y:S05]  /*1210*/  BRA `(.L_x_13820) ;  /* 0x00000d0000007947 */ /* 0x000fea0003800000 */
.L_x_13816:
        /* <DEDUP_REMOVED lines=10> */
.L_x_13824:
[----:B------:R-:W2:Y:S02]  /*12c0*/  LDG.E.U16 R2, [R4.64] ;  /* 0x0000002404027981 */ /* 0x000ea4000c1e1500 */
[----:B--2---:R-:W-:-:S06]  /*12d0*/  HADD2.F32 R2, -RZ, R2.H0_H0 ;  /* 0x20000002ff027230 */ /* 0x004fcc0000004100 */
[----:B------:R-:W0:Y:S02]  /*12e0*/  F2I.S64.TRUNC R2, R2 ;  /* 0x0000000200027311 */ /* 0x000e24000020d900 */
[----:B0-----:R-:W-:Y:S01]  /*12f0*/  PRMT R19, R2, 0x7610, R19 ;  /* 0x0000761002137816 */ /* 0x001fe20000000013 */
[----:B------:R-:W-:Y:S05]  /*1300*/  BRA `(.L_x_13820) ;  /* 0x00000c1000007947 */ /* 0x000fea0003800000 */
.L_x_13823:
        /* <DEDUP_REMOVED lines=10> */
.L_x_13826:
[----:B------:R-:W2:Y:S02]  /*13b0*/  LDG.E.U16 R4, [R4.64] ;  /* 0x0000002404047981 */ /* 0x000ea4000c1e1500 */
[----:B--2---:R-:W-:-:S06]  /*13c0*/  HADD2.F32 R2, -RZ, R4.H0_H0 ;  /* 0x20000004ff027230 */ /* 0x004fcc0000004100 */
[----:B------:R-:W0:Y:S02]  /*13d0*/  F2I.S64.TRUNC R2, R2 ;  /* 0x0000000200027311 */ /* 0x000e24000020d900 */
[----:B0-----:R-:W-:Y:S01]  /*13e0*/  PRMT R19, R2, 0x7610, R19 ;  /* 0x0000761002137816 */ /* 0x001fe20000000013 */
[----:B------:R-:W-:Y:S05]  /*13f0*/  BRA `(.L_x_13820) ;  /* 0x00000b2000007947 */ /* 0x000fea0003800000 */
.L_x_13825:
[----:B------:R-:W2:Y:S02]  /*1400*/  LDG.E.64 R2, [R4.64] ;  /* 0x0000002404027981 */ /* 0x000ea4000c1e1b00 */
[----:B--2---:R-:W0:Y:S02]  /*1410*/  F2I.S64.F64.TRUNC R2, R2 ;  /* 0x0000000200027311 */ /* 0x004e24000030d900 */
[----:B0-----:R-:W-:Y:S01]  /*1420*/  PRMT R19, R2, 0x7610, R19 ;  /* 0x0000761002137816 */ /* 0x001fe20000000013 */
[----:B------:R-:W-:Y:S05]  /*1430*/  BRA `(.L_x_13820) ;  /* 0x00000ae000007947 */ /* 0x000fea0003800000 */
.L_x_13815:
        /* <DEDUP_REMOVED lines=12> */
.L_x_13829:
[----:B------:R-:W2:Y:S02]  /*1500*/  LDG.E.64 R4, [R4.64] ;  /* 0x0000002404047981 */ /* 0x000ea4000c1e1b00 */
[----:B--2---:R-:W0:Y:S02]  /*1510*/  F2I.S64.F64.TRUNC R2, R4 ;  /* 0x0000000400027311 */ /* 0x004e24000030d900 */
[----:B0-----:R-:W-:Y:S01]  /*1520*/  PRMT R19, R2, 0x7610, R19 ;  /* 0x0000761002137816 */ /* 0x001fe20000000013 */
[----:B------:R-:W-:Y:S05]  /*1530*/  BRA `(.L_x_13820) ;  /* 0x000009e000007947 */ /* 0x000fea0003800000 */
.L_x_13828:
        /* <DEDUP_REMOVED lines=28> */
.L_x_13831:
        /* <DEDUP_REMOVED lines=15> */
.L_x_13830:
[----:B------:R-:W2:Y:S02]  /*17f0*/  LDG.E.U16 R2, [R4.64] ;  /* 0x0000002404027981 */ /* 0x000ea4000c1e1500 */
[----:B--2---:R-:W-:-:S06]  /*1800*/  PRMT R2, RZ, 0x5410, R2 ;  /* 0x00005410ff027816 */ /* 0x004fcc0000000002 */
[----:B------:R-:W0:Y:S02]  /*1810*/  F2I.S64.TRUNC R2, R2 ;  /* 0x0000000200027311 */ /* 0x000e24000020d900 */
[----:B0-----:R-:W-:Y:S01]  /*1820*/  PRMT R19, R2, 0x7610, R19 ;  /* 0x0000761002137816 */ /* 0x001fe20000000013 */
[----:B------:R-:W-:Y:S05]  /*1830*/  BRA `(.L_x_13820) ;  /* 0x000006e000007947 */ /* 0x000fea0003800000 */
.L_x_13827:
        /* <DEDUP_REMOVED lines=10> */
.L_x_13834:
        /* <DEDUP_REMOVED lines=21> */
.L_x_13838:
[----:B------:R-:W-:Y:S05]  /*1a30*/  BSYNC B1 ;  /* 0x0000000000017941 */ /* 0x000fea0003800000 */
.L_x_13837:
[----:B------:R-:W-:Y:S01]  /*1a40*/  IMAD.SHL.U32 R2, R2, 0x100000, RZ ;  /* 0x0010000002027824 */ /* 0x000fe200078e00ff */
[----:B------:R-:W-:-:S04]  /*1a50*/  LEA R3, R0, 0x3b800000, 0x17 ;  /* 0x3b80000000037811 */ /* 0x000fc800078eb8ff */
[----:B------:R-:W-:Y:S02]  /*1a60*/  LOP3.LUT R2, R3, R2, R4, 0xfe, !PT ;  /* 0x0000000203027212 */ /* 0x000fe400078efe04 */
.L_x_13836:
[----:B------:R-:W-:Y:S05]  /*1a70*/  BSYNC B0 ;  /* 0x0000000000007941 */ /* 0x000fea0003800000 */
.L_x_13835:
[----:B------:R-:W0:Y:S02]  /*1a80*/  F2I.S64.TRUNC R2, R2 ;  /* 0x0000000200027311 */ /* 0x000e24000020d900 */
[----:B0-----:R-:W-:Y:S01]  /*1a90*/  PRMT R19, R2, 0x7610, R19 ;  /* 0x0000761002137816 */ /* 0x001fe20000000013 */
[----:B------:R-:W-:Y:S05]  /*1aa0*/  BRA `(.L_x_13820) ;  /* 0x0000047000007947 */ /* 0x000fea0003800000 */
.L_x_13833:
        /* <DEDUP_REMOVED lines=21> */
.L_x_13842:
[----:B------:R-:W-:Y:S05]  /*1c00*/  BSYNC B1 ;  /* 0x0000000000017941 */ /* 0x000fea0003800000 */
.L_x_13841:
[----:B------:R-:W-:Y:S01]  /*1c10*/  IMAD.SHL.U32 R2, R2, 0x200000, RZ ;  /* 0x0020000002027824 */ /* 0x000fe200078e00ff */
[----:B------:R-:W-:-:S04]  /*1c20*/  LEA R3, R0, 0x37800000, 0x17 ;  /* 0x3780000000037811 */ /* 0x000fc800078eb8ff */
[----:B------:R-:W-:Y:S02]  /*1c30*/  LOP3.LUT R2, R3, R2, R4, 0xfe, !PT ;  /* 0x0000000203027212 */ /* 0x000fe400078efe04 */
.L_x_13840:
[----:B------:R-:W-:Y:S05]  /*1c40*/  BSYNC B0 ;  /* 0x0000000000007941 */ /* 0x000fea0003800000 */
.L_x_13839:
[----:B------:R-:W0:Y:S02]  /*1c50*/  F2I.S64.TRUNC R2, R2 ;  /* 0x0000000200027311 */ /* 0x000e24000020d900 */
[----:B0-----:R-:W-:Y:S01]  /*1c60*/  PRMT R19, R2, 0x7610, R19 ;  /* 0x0000761002137816 */ /* 0x001fe20000000013 */
[----:B------:R-:W-:Y:S05]  /*1c70*/  BRA `(.L_x_13820) ;  /* 0x000002a000007947 */ /* 0x000fea0003800000 */
.L_x_13832:
        /* <DEDUP_REMOVED lines=14> */
.L_x_13846:
[----:B------:R-:W-:Y:S05]  /*1d60*/  BSYNC B0 ;  /* 0x0000000000007941 */ /* 0x000fea0003800000 */
.L_x_13845:
[----:B------:R-:W0:Y:S02]  /*1d70*/  F2I.S64.TRUNC R2, R2 ;  /* 0x0000000200027311 */ /* 0x000e24000020d900 */
[----:B0-----:R-:W-:Y:S01]  /*1d80*/  PRMT R19, R2, 0x7610, R19 ;  /* 0x0000761002137816 */ /* 0x001fe20000000013 */
[----:B------:R-:W-:Y:S05]  /*1d90*/  BRA `(.L_x_13820) ;  /* 0x0000018000007947 */ /* 0x000fea0003800000 */
.L_x_13819:
        /* <DEDUP_REMOVED lines=21> */
.L_x_13844:
[----:B------:R0:W5:Y:S01]  /*1ef0*/  LDG.E.U8 R19, [R4.64] ;  /* 0x0000002404137981 */ /* 0x000162000c1e1100 */
[----:B------:R-:W-:Y:S05]  /*1f00*/  BRA `(.L_x_13820) ;  /* 0x0000001000007947 */ /* 0x000fea0003800000 */
.L_x_13843:
[----:B------:R0:W5:Y:S02]  /*1f10*/  LDG.E.U8 R19, [R4.64] ;  /* 0x0000002404137981 */ /* 0x000164000c1e1100 */
.L_x_13820:
[----:B------:R-:W-:-:S03]  /*1f20*/  IADD3 R18, R18, 0x80, RZ ;  /* 0x0000008012127810 */ /* 0x000fc60007ffe0ff */
.L_x_13814:
[----:B------:R-:W-:Y:S05]  /*1f30*/  BSYNC B6 ;  /* 0x0000000000067941 */ /* 0x000fea0003800000 */
.L_x_13813:
        /* <DEDUP_REMOVED lines=23> */
.L_x_13852:
[----:B------:R0:W5:Y:S01]  /*20b0*/  LDG.E.U8 R26, [R4.64] ;  /* 0x00000024041a7981 */ /* 0x000162000c1e1100 */
[----:B------:R-:W-:Y:S05]  /*20c0*/  BRA `(.L_x_13854) ;  /* 0x00000dc000007947 */ /* 0x000fea0003800000 */
.L_x_13851:
        /* <DEDUP_REMOVED lines=8> */
.L_x_13856:
[----:B------:R0:W5:Y:S01]  /*2150*/  LDG.E.U8 R26, [R4.64] ;  /* 0x00000024041a7981 */ /* 0x000162000c1e1100 */
[----:B------:R-:W-:Y:S05]  /*2160*/  BRA `(.L_x_13854) ;  /* 0x00000d2000007947 */ /* 0x000fea0003800000 */
.L_x_13855:
[----:B------:R0:W5:Y:S01]  /*2170*/  LDG.E.U16 R26, [R4.64] ;  /* 0x00000024041a7981 */ /* 0x000162000c1e1500 */
[----:B------:R-:W-:Y:S05]  /*2180*/  BRA `(.L_x_13854) ;  /* 0x00000d0000007947 */ /* 0x000fea0003800000 */
.L_x_13850:
        /* <DEDUP_REMOVED lines=10> */
.L_x_13858:
[----:B------:R-:W2:Y:S02]  /*2230*/  LDG.E.U16 R2, [R4.64] ;  /* 0x0000002404027981 */ /* 0x000ea4000c1e1500 */
[----:B--2---:R-:W-:-:S06]  /*2240*/  HADD2.F32 R2, -RZ, R2.H0_H0 ;  /* 0x20000002ff027230 */ /* 0x004fcc0000004100 */
[----:B------:R-:W0:Y:S02]  /*2250*/  F2I.S64.TRUNC R2, R2 ;  /* 0x0000000200027311 */ /* 0x000e24000020d900 */
[----:B0-----:R-:W-:Y:S01]  /*2260*/  PRMT R26, R2, 0x7610, R26 ;  /* 0x00007610021a7816 */ /* 0x001fe2000000001a */
[----:B------:R-:W-:Y:S05]  /*2270*/  BRA `(.L_x_13854) ;  /* 0x00000c1000007947 */ /* 0x000fea0003800000 */
.L_x_13857:
        /* <DEDUP_REMOVED lines=10> */
.L_x_13860:
[----:B------:R-:W2:Y:S02]  /*2320*/  LDG.E.U16 R4, [R4.64] ;  /* 0x0000002404047981 */ /* 0x000ea4000c1e1500 */
[----:B--2---:R-:W-:-:S06]  /*2330*/  HADD2.F32 R2, -RZ, R4.H0_H0 ;  /* 0x20000004ff027230 */ /* 0x004fcc0000004100 */
[----:B------:R-:W0:Y:S02]  /*2340*/  F2I.S64.TRUNC R2, R2 ;  /* 0x0000000200027311 */ /* 0x000e24000020d900 */
[----:B0-----:R-:W-:Y:S01]  /*2350*/  PRMT R26, R2, 0x7610, R26 ;  /* 0x00007610021a7816 */ /* 0x001fe2000000001a */
[----:B------:R-:W-:Y:S05]  /*2360*/  BRA `(.L_x_13854) ;  /* 0x00000b2000007947 */ /* 0x000fea0003800000 */
.L_x_13859:
[----:B------:R-:W2:Y:S02]  /*2370*/  LDG.E.64 R2, [R4.64] ;  /* 0x0000002404027981 */ /* 0x000ea4000c1e1b00 */
[----:B--2---:R-:W0:Y:S02]  /*2380*/  F2I.S64.F64.TRUNC R2, R2 ;  /* 0x0000000200027311 */ /* 0x004e24000030d900 */
[----:B0-----:R-:W-:Y:S01]  /*2390*/  PRMT R26, R2, 0x7610, R26 ;  /* 0x00007610021a7816 */ /* 0x001fe2000000001a */
[----:B------:R-:W-:Y:S05]  /*23a0*/  BRA `(.L_x_13854) ;  /* 0x00000ae000007947 */ /* 0x000fea0003800000 */
.L_x_13849:
        /* <DEDUP_REMOVED lines=12> */
.L_x_13863:
[----:B------:R-:W2:Y:S02]  /*2470*/  LDG.E.64 R4, [R4.64] ;  /* 0x0000002404047981 */ /* 0x000ea4000c1e1b00 */
[----:B--2---:R-:W0:Y:S02]  /*2480*/  F2I.S64.F64.TRUNC R2, R4 ;  /* 0x0000000400027311 */ /* 0x004e24000030d900 */
[----:B0-----:R-:W-:Y:S01]  /*2490*/  PRMT R26, R2, 0x7610, R26 ;  /* 0x00007610021a7816 */ /* 0x001fe2000000001a */
[----:B------:R-:W-:Y:S05]  /*24a0*/  BRA `(.L_x_13854) ;  /* 0x000009e000007947 */ /* 0x000fea0003800000 */
.L_x_13862:
        /* <DEDUP_REMOVED lines=28> */
.L_x_13865:
        /* <DEDUP_REMOVED lines=15> */
.L_x_13864:
[----:B------:R-:W2:Y:S02]  /*2760*/  LDG.E.U16 R2, [R4.64] ;  /* 0x0000002404027981 */ /* 0x000ea4000c1e1500 */
[----:B--2---:R-:W-:-:S06]  /*2770*/  PRMT R2, RZ, 0x5410, R2 ;  /* 0x00005410ff027816 */ /* 0x004fcc0000000002 */
[----:B------:R-:W0:Y:S02]  /*2780*/  F2I.S64.TRUNC R2, R2 ;  /* 0x0000000200027311 */ /* 0x000e24000020d900 */
[----:B0-----:R-:W-:Y:S01]  /*2790*/  PRMT R26, R2, 0x7610, R26 ;  /* 0x00007610021a7816 */ /* 0x001fe2000000001a */
[----:B------:R-:W-:Y:S05]  /*27a0*/  BRA `(.L_x_13854) ;  /* 0x000006e000007947 */ /* 0x000fea0003800000 */
.L_x_13861:
        /* <DEDUP_REMOVED lines=10> */
.L_x_13868:
        /* <DEDUP_REMOVED lines=21> */
.L_x_13872:
[----:B------:R-:W-:Y:S05]  /*29a0*/  BSYNC B1 ;  /* 0x0000000000017941 */ /* 0x000fea0003800000 */
.L_x_13871:
[----:B------:R-:W-:Y:S01]  /*29b0*/  IMAD.SHL.U32 R2, R2, 0x100000, RZ ;  /* 0x0010000002027824 */ /* 0x000fe200078e00ff */
[----:B------:R-:W-:-:S04]  /*29c0*/  LEA R3, R0, 0x3b800000, 0x17 ;  /* 0x3b80000000037811 */ /* 0x000fc800078eb8ff */
[----:B------:R-:W-:Y:S02]  /*29d0*/  LOP3.LUT R2, R3, R2, R4, 0xfe, !PT ;  /* 0x0000000203027212 */ /* 0x000fe400078efe04 */
.L_x_13870:
[----:B------:R-:W-:Y:S05]  /*29e0*/  BSYNC B0 ;  /* 0x0000000000007941 */ /* 0x000fea0003800000 */
.L_x_13869:
[----:B------:R-:W0:Y:S02]  /*29f0*/  F2I.S64.TRUNC R2, R2 ;  /* 0x0000000200027311 */ /* 0x000e24000020d900 */
[----:B0-----:R-:W-:Y:S01]  /*2a00*/  PRMT R26, R2, 0x7610, R26 ;  /* 0x00007610021a7816 */ /* 0x001fe2000000001a */
[----:B------:R-:W-:Y:S05]  /*2a10*/  BRA `(.L_x_13854) ;  /* 0x0000047000007947 */ /* 0x000fea0003800000 */
.L_x_13867:
        /* <DEDUP_REMOVED lines=21> */
.L_x_13876:
[----:B------:R-:W-:Y:S05]  /*2b70*/  BSYNC B1 ;  /* 0x0000000000017941 */ /* 0x000fea0003800000 */
.L_x_13875:
[----:B------:R-:W-:Y:S01]  /*2b80*/  IMAD.SHL.U32 R2, R2, 0x200000, RZ ;  /* 0x0020000002027824 */ /* 0x000fe200078e00ff */
[----:B------:R-:W-:-:S04]  /*2b90*/  LEA R3, R0, 0x37800000, 0x17 ;  /* 0x3780000000037811 */ /* 0x000fc800078eb8ff */
[----:B------:R-:W-:Y:S02]  /*2ba0*/  LOP3.LUT R2, R3, R2, R4, 0xfe, !PT ;  /* 0x0000000203027212 */ /* 0x000fe400078efe04 */
.L_x_13874:
[----:B------:R-:W-:Y:S05]  /*2bb0*/  BSYNC B0 ;  /* 0x0000000000007941 */ /* 0x000fea0003800000 */
.L_x_13873:
[----:B------:R-:W0:Y:S02]  /*2bc0*/  F2I.S64.TRUNC R2, R2 ;  /* 0x0000000200027311 */ /* 0x000e24000020d900 */
[----:B0-----:R-:W-:Y:S01]  /*2bd0*/  PRMT R26, R2, 0x7610, R26 ;  /* 0x00007610021a7816 */ /* 0x001fe2000000001a */
[----:B------:R-:W-:Y:S05]  /*2be0*/  BRA `(.L_x_13854) ;  /* 0x000002a000007947 */ /* 0x000fea0003800000 */
.L_x_13866:
        /* <DEDUP_REMOVED lines=14> */
.L_x_13880:
[----:B------:R-:W-:Y:S05]  /*2cd0*/  BSYNC B0 ;  /* 0x0000000000007941 */ /* 0x000fea0003800000 */
.L_x_13879:
[----:B------:R-:W0:Y:S02]  /*2ce0*/  F2I.S64.TRUNC R2, R2 ;  /* 0x0000000200027311 */ /* 0x000e24000020d900 */
[----:B0-----:R-:W-:Y:S01]  /*2cf0*/  PRMT R26, R2, 0x7610, R26 ;  /* 0x00007610021a7816 */ /* 0x001fe2000000001a */
[----:B------:R-:W-:Y:S05]  /*2d00*/  BRA `(.L_x_13854) ;  /* 0x0000018000007947 */ /* 0x000fea0003800000 */
.L_x_13853:
        /* <DEDUP_REMOVED lines=21> */
.L_x_13878:
[----:B------:R0:W5:Y:S01]  /*2e60*/  LDG.E.U8 R26, [R4.64] ;  /* 0x00000024041a7981 */ /* 0x000162000c1e1100 */
[----:B------:R-:W-:Y:S05]  /*2e70*/  BRA `(.L_x_13854) ;  /* 0x0000001000007947 */ /* 0x000fea0003800000 */
.L_x_13877:
[----:B------:R0:W5:Y:S02]  /*2e80*/  LDG.E.U8 R26, [R4.64] ;  /* 0x00000024041a7981 */ /* 0x000164000c1e1100 */
.L_x_13854:
[----:B------:R-:W-:-:S03]  /*2e90*/  IADD3 R18, R18, 0x80, RZ ;  /* 0x0000008012127810 */ /* 0x000fc60007ffe0ff */
.L_x_13848:
[----:B------:R-:W-:Y:S05]  /*2ea0*/  BSYNC B6 ;  /* 0x0000000000067941 */ /* 0x000fea0003800000 */
.L_x_13847:
        /* <DEDUP_REMOVED lines=21> */
.L_x_13886:
[----:B------:R0:W5:Y:S01]  /*3000*/  LDG.E.U8 R25, [R4.64] ;  /* 0x0000002404197981 */ /* 0x000162000c1e1100 */
[----:B------:R-:W-:Y:S05]  /*3010*/  BRA `(.L_x_13882) ;  /* 0x00000db000007947 */ /* 0x000fea0003800000 */
.L_x_13885:
        /* <DEDUP_REMOVED lines=8> */
.L_x_13889:
[----:B------:R0:W5:Y:S01]  /*30a0*/  LDG.E.U8 R25, [R4.64] ;  /* 0x0000002404197981 */ /* 0x000162000c1e1100 */
[----:B------:R-:W-:Y:S05]  /*30b0*/  BRA `(.L_x_13882) ;  /* 0x00000d1000007947 */ /* 0x000fea0003800000 */
.L_x_13888:
[----:B------:R0:W5:Y:S01]  /*30c0*/  LDG.E.U16 R25, [R4.64] ;  /* 0x0000002404197981 */ /* 0x000162000c1e1500 */
[----:B------:R-:W-:Y:S05]  /*30d0*/  BRA `(.L_x_13882) ;  /* 0x00000cf000007947 */ /* 0x000fea0003800000 */
.L_x_13884:
        /* <DEDUP_REMOVED lines=10> */
.L_x_13891:
[----:B------:R-:W2:Y:S02]  /*3180*/  LDG.E.U16 R2, [R4.64] ;  /* 0x0000002404027981 */ /* 0x000ea4000c1e1500 */
[----:B--2---:R-:W-:-:S06]  /*3190*/  HADD2.F32 R2, -RZ, R2.H0_H0 ;  /* 0x20000002ff027230 */ /* 0x004fcc0000004100 */
[----:B------:R-:W0:Y:S02]  /*31a0*/  F2I.S64.TRUNC R2, R2 ;  /* 0x0000000200027311 */ /* 0x000e24000020d900 */
[----:B0-----:R-:W-:Y:S01]  /*31b0*/  PRMT R25, R2, 0x7610, R25 ;  /* 0x0000761002197816 */ /* 0x001fe20000000019 */
[----:B------:R-:W-:Y:S05]  /*31c0*/  BRA `(.L_x_13882) ;  /* 0x00000c0000007947 */ /* 0x000fea0003800000 */
.L_x_13890:
        /* <DEDUP_REMOVED lines=10> */
.L_x_13893:
[----:B------:R-:W2:Y:S02]  /*3270*/  LDG.E.U16 R4, [R4.64] ;  /* 0x0000002404047981 */ /* 0x000ea4000c1e1500 */
[----:B--2---:R-:W-:-:S06]  /*3280*/  HADD2.F32 R2, -RZ, R4.H0_H0 ;  /* 0x20000004ff027230 */ /* 0x004fcc0000004100 */
[----:B------:R-:W0:Y:S02]  /*3290*/  F2I.S64.TRUNC R2, R2 ;  /* 0x0000000200027311 */ /* 0x000e24000020d900 */
[----:B0-----:R-:W-:Y:S01]  /*32a0*/  PRMT R25, R2, 0x7610, R25 ;  /* 0x0000761002197816 */ /* 0x001fe20000000019 */
[----:B------:R-:W-:Y:S05]  /*32b0*/  BRA `(.L_x_13882) ;  /* 0x00000b1000007947 */ /* 0x000fea0003800000 */
.L_x_13892:
[----:B------:R-:W2:Y:S02]  /*32c0*/  LDG.E.64 R2, [R4.64] ;  /* 0x0000002404027981 */ /* 0x000ea4000c1e1b00 */
[----:B--2---:R-:W0:Y:S02]  /*32d0*/  F2I.S64.F64.TRUNC R2, R2 ;  /* 0x0000000200027311 */ /* 0x004e24000030d900 */
[----:B0-----:R-:W-:Y:S01]  /*32e0*/  PRMT R25, R2, 0x7610, R25 ;  /* 0x0000761002197816 */ /* 0x001fe20000000019 */
[----:B------:R-:W-:Y:S05]  /*32f0*/  BRA `(.L_x_13882) ;  /* 0x00000ad000007947 */ /* 0x000fea0003800000 */
.L_x_13883:
        /* <DEDUP_REMOVED lines=12> */
.L_x_13896:
[----:B------:R-:W2:Y:S02]  /*33c0*/  LDG.E.64 R4, [R4.64] ;  /* 0x0000002404047981 */ /* 0x000ea4000c1e1b00 */
[----:B--2---:R-:W0:Y:S02]  /*33d0*/  F2I.S64.F64.TRUNC R2, R4 ;  /* 0x0000000400027311 */ /* 0x004e24000030d900 */
[----:B0-----:R-:W-:Y:S01]  /*33e0*/  PRMT R25, R2, 0x7610, R25 ;  /* 0x0000761002197816 */ /* 0x001fe20000000019 */
[----:B------:R-:W-:Y:S05]  /*33f0*/  BRA `(.L_x_13882) ;  /* 0x000009d000007947 */ /* 0x000fea0003800000 */
.L_x_13895:
        /* <DEDUP_REMOVED lines=28> */
.L_x_13898:
        /* <DEDUP_REMOVED lines=15> */
.L_x_13897:
[----:B------:R-:W2:Y:S02]  /*36b0*/  LDG.E.U16 R2, [R4.64] ;  /* 0x0000002404027981 */ /* 0x000ea4000c1e1500 */
[----:B--2---:R-:W-:-:S06]  /*36c0*/  PRMT R2, RZ, 0x5410, R2 ;  /* 0x00005410ff027816 */ /* 0x004fcc0000000002 */
[----:B------:R-:W0:Y:S02]  /*36d0*/  F2I.S64.TRUNC R2, R2 ;  /* 0x0000000200027311 */ /* 0x000e24000020d900 */
[----:B0-----:R-:W-:Y:S01]  /*36e0*/  PRMT R25, R2, 0x7610, R25 ;  /* 0x0000761002197816 */ /* 0x001fe20000000019 */
[----:B------:R-:W-:Y:S05]  /*36f0*/  BRA `(.L_x_13882) ;  /* 0x000006d000007947 */ /* 0x000fea0003800000 */
.L_x_13894:
        /* <DEDUP_REMOVED lines=10> */
.L_x_13901:
        /* <DEDUP_REMOVED lines=21> */
.L_x_13905:
[----:B------:R-:W-:Y:S05]  /*38f0*/  BSYNC B1 ;  /* 0x0000000000017941 */ /* 0x000fea0003800000 */
.L_x_13904:
[----:B------:R-:W-:Y:S01]  /*3900*/  IMAD.SHL.U32 R2, R2, 0x100000, RZ ;  /* 0x0010000002027824 */ /* 0x000fe200078e00ff */
[----:B------:R-:W-:-:S04]  /*3910*/  LEA R3, R0, 0x3b800000, 0x17 ;  /* 0x3b80000000037811 */ /* 0x000fc800078eb8ff */
[----:B------:R-:W-:Y:S02]  /*3920*/  LOP3.LUT R2, R3, R2, R4, 0xfe, !PT ;  /* 0x0000000203027212 */ /* 0x000fe400078efe04 */
.L_x_13903:
[----:B------:R-:W-:Y:S05]  /*3930*/  BSYNC B0 ;  /* 0x0000000000007941 */ /* 0x000fea0003800000 */
.L_x_13902:
[----:B------:R-:W0:Y:S02]  /*3940*/  F2I.S64.TRUNC R2, R2 ;  /* 0x0000000200027311 */ /* 0x000e24000020d900 */
[----:B0-----:R-:W-:Y:S01]  /*3950*/  PRMT R25, R2, 0x7610, R25 ;  /* 0x0000761002197816 */ /* 0x001fe20000000019 */
[----:B------:R-:W-:Y:S05]  /*3960*/  BRA `(.L_x_13882) ;  /* 0x0000046000007947 */ /* 0x000fea0003800000 */
.L_x_13900:
        /* <DEDUP_REMOVED lines=21> */
.L_x_13909:
[----:B------:R-:W-:Y:S05]  /*3ac0*/  BSYNC B1 ;  /* 0x0000000000017941 */ /* 0x000fea0003800000 */
.L_x_13908:
[----:B------:R-:W-:Y:S01]  /*3ad0*/  IMAD.SHL.U32 R2, R2, 0x200000, RZ ;  /* 0x0020000002027824 */ /* 0x000fe200078e00ff */
[----:B------:R-:W-:-:S04]  /*3ae0*/  LEA R3, R0, 0x37800000, 0x17 ;  /* 0x3780000000037811 */ /* 0x000fc800078eb8ff */
[----:B------:R-:W-:Y:S02]  /*3af0*/  LOP3.LUT R2, R3, R2, R4, 0xfe, !PT ;  /* 0x0000000203027212 */ /* 0x000fe400078efe04 */
.L_x_13907:
[----:B------:R-:W-:Y:S05]  /*3b00*/  BSYNC B0 ;  /* 0x0000000000007941 */ /* 0x000fea0003800000 */
.L_x_13906:
[----:B------:R-:W0:Y:S02]  /*3b10*/  F2I.S64.TRUNC R2, R2 ;  /* 0x0000000200027311 */ /* 0x000e24000020d900 */
[----:B0-----:R-:W-:Y:S01]  /*3b20*/  PRMT R25, R2, 0x7610, R25 ;  /* 0x0000761002197816 */ /* 0x001fe20000000019 */
[----:B------:R-:W-:Y:S05]  /*3b30*/  BRA `(.L_x_13882) ;  /* 0x0000029000007947 */ /* 0x000fea0003800000 */
.L_x_13899:
        /* <DEDUP_REMOVED lines=14> */
.L_x_13913:
[----:B------:R-:W-:Y:S05]  /*3c20*/  BSYNC B0 ;  /* 0x0000000000007941 */ /* 0x000fea0003800000 */
.L_x_13912:
[----:B------:R-:W0:Y:S02]  /*3c30*/  F2I.S64.TRUNC R2, R2 ;  /* 0x0000000200027311 */ /* 0x000e24000020d900 */
[----:B0-----:R-:W-:Y:S01]  /*3c40*/  PRMT R25, R2, 0x7610, R25 ;  /* 0x0000761002197816 */ /* 0x001fe20000000019 */
[----:B------:R-:W-:Y:S05]  /*3c50*/  BRA `(.L_x_13882) ;  /* 0x0000017000007947 */ /* 0x000fea0003800000 */
.L_x_13887:
        /* <DEDUP_REMOVED lines=20> */
.L_x_13911:
[----:B------:R0:W5:Y:S01]  /*3da0*/  LDG.E.U8 R25, [R4.64] ;  /* 0x0000002404197981 */ /* 0x000162000c1e1100 */
[----:B------:R-:W-:Y:S05]  /*3db0*/  BRA `(.L_x_13882) ;  /* 0x0000001000007947 */ /* 0x000fea0003800000 */
.L_x_13910:
[----:B------:R0:W5:Y:S02]  /*3dc0*/  LDG.E.U8 R25, [R4.64] ;  /* 0x0000002404197981 */ /* 0x000164000c1e1100 */
.L_x_13882:
[----:B------:R-:W-:Y:S05]  /*3dd0*/  BSYNC B6 ;  /* 0x0000000000067941 */ /* 0x000fea0003800000 */
.L_x_13881:
[----:B------:R-:W2:Y:S01]  /*3de0*/  S2R R24, SR_TID.X ;  /* 0x0000000000187919 */ /* 0x000ea20000002100 */
[----:B------:R-:W3:Y:S01]  /*3df0*/  LDC.U8 R18, c[0x0][0x194] ;  /* 0x00006500ff127b82 */ /* 0x000ee20000000000 */
[----:B-----5:R-:W-:Y:S01]  /*3e00*/  LOP3.LUT R22, R22, 0xff, RZ, 0xc0, !PT ;  /* 0x000000ff16167812 */ /* 0x020fe200078ec0ff */
[----:B------:R-:W-:Y:S01]  /*3e10*/  BSSY B6, `(.L_x_13914) ;  /* 0x00000f9000067945 */ /* 0x000fe20003800000 */
[----:B------:R-:W-:Y:S02]  /*3e20*/  LOP3.LUT R0, R19, 0xff, RZ, 0xc0, !PT ;  /* 0x000000ff13007812 */ /* 0x000fe400078ec0ff */
[----:B------:R-:W-:Y:S02]  /*3e30*/  LOP3.LUT R26, R26, 0xff, RZ, 0xc0, !PT ;  /* 0x000000ff1a1a7812 */ /* 0x000fe400078ec0ff */
[----:B------:R-:W-:Y:S02]  /*3e40*/  LOP3.LUT R2, R25, 0xff, RZ, 0xc0, !PT ;  /* 0x000000ff19027812 */ /* 0x000fe400078ec0ff */
[----:B-1----:R-:W-:-:S02]  /*3e50*/  IMNMX.U32 R9, R22, R23, !PT ;  /* 0x0000001716097217 */ /* 0x002fc40007800000 */
[-C--:B------:R-:W-:Y:S02]  /*3e60*/  IMNMX.U32 R19, R0, R23.reuse, !PT ;  /* 0x0000001700137217 */ /* 0x080fe40007800000 */
[-C--:B------:R-:W-:Y:S02]  /*3e70*/  IMNMX.U32 R22, R26, R23.reuse, !PT ;  /* 0x000000171a167217 */ /* 0x080fe40007800000 */
[----:B------:R-:W-:Y:S02]  /*3e80*/  IMNMX.U32 R23, R2, R23, !PT ;  /* 0x0000001702177217 */ /* 0x000fe40007800000 */
        /* <DEDUP_REMOVED lines=21> */
.L_x_13919:
[----:B------:R1:W-:Y:S01]  /*3fe0*/  STG.E.U8 [R2.64], R9 ;  /* 0x0000000902007986 */ /* 0x0003e2000c101124 */
[----:B------:R-:W-:Y:S05]  /*3ff0*/  BRA `(.L_x_13915) ;  /* 0x00000da000007947 */ /* 0x000fea0003800000 */
.L_x_13918:
        /* <DEDUP_REMOVED lines=10> */
.L_x_13922:
[----:B------:R1:W-:Y:S01]  /*40a0*/  STG.E [R2.64], R9 ;  /* 0x0000000902007986 */ /* 0x0003e2000c101924 */
[----:B------:R-:W-:Y:S05]  /*40b0*/  BRA `(.L_x_13915) ;  /* 0x00000ce000007947 */ /* 0x000fea0003800000 */
.L_x_13921:
[----:B------:R1:W-:Y:S01]  /*40c0*/  STG.E.U16 [R2.64], R9 ;  /* 0x0000000902007986 */ /* 0x0003e2000c101524 */
[----:B------:R-:W-:Y:S05]  /*40d0*/  BRA `(.L_x_13915) ;  /* 0x00000cc000007947 */ /* 0x000fea0003800000 */
.L_x_13917:
        /* <DEDUP_REMOVED lines=9> */
.L_x_13924:
[----:B------:R-:W1:Y:S02]  /*4170*/  I2F.U16 R0, R9 ;  /* 0x0000000900007306 */ /* 0x000e640000101000 */
[----:B-1----:R-:W-:-:S05]  /*4180*/  F2FP.PACK_AB R0, RZ, R0 ;  /* 0x00000000ff00723e */ /* 0x002fca00000000ff */
[----:B------:R1:W-:Y:S01]  /*4190*/  STG.E.U16 [R2.64], R0 ;  /* 0x0000000002007986 */ /* 0x0003e2000c101524 */
[----:B------:R-:W-:Y:S05]  /*41a0*/  BRA `(.L_x_13915) ;  /* 0x00000bf000007947 */ /* 0x000fea0003800000 */
.L_x_13923:
        /* <DEDUP_REMOVED lines=10> */
.L_x_13926:
[----:B------:R-:W1:Y:S02]  /*4250*/  I2F.U16 R9, R9 ;  /* 0x0000000900097306 */ /* 0x000e640000101000 */
[----:B01----:R-:W-:-:S04]  /*4260*/  F2FP.PACK_AB R5, RZ, R9 ;  /* 0x00000009ff05723e */ /* 0x003fc800000000ff */
[----:B------:R-:W-:-:S05]  /*4270*/  PRMT R5, R5, 0x5410, RZ ;  /* 0x0000541005057816 */ /* 0x000fca00000000ff */
[----:B------:R0:W-:Y:S01]  /*4280*/  STG.E [R2.64], R5 ;  /* 0x0000000502007986 */ /* 0x0001e2000c101924 */
[----:B------:R-:W-:Y:S05]  /*4290*/  BRA `(.L_x_13915) ;  /* 0x00000b0000007947 */ /* 0x000fea0003800000 */
.L_x_13925:
[----:B0-----:R-:W0:Y:S02]  /*42a0*/  I2F.F64.U16 R4, R9 ;  /* 0x0000000900047312 */ /* 0x001e240000101800 */
[----:B0-----:R0:W-:Y:S01]  /*42b0*/  STG.E.64 [R2.64], R4 ;  /* 0x0000000402007986 */ /* 0x0011e2000c101b24 */
[----:B------:R-:W-:Y:S05]  /*42c0*/  BRA `(.L_x_13915) ;  /* 0x00000ad000007947 */ /* 0x000fea0003800000 */
.L_x_13916:
        /* <DEDUP_REMOVED lines=13> */
.L_x_13929:
[----:B0-----:R-:W0:Y:S01]  /*43a0*/  I2F.F64.U16 R4, R9 ;  /* 0x0000000900047312 */ /* 0x001e220000101800 */
[----:B------:R-:W-:-:S05]  /*43b0*/  CS2R R6, SRZ ;  /* 0x0000000000067805 */ /* 0x000fca000001ff00 */
[----:B0-----:R0:W-:Y:S01]  /*43c0*/  STG.E.128 [R2.64], R4 ;  /* 0x0000000402007986 */ /* 0x0011e2000c101d24 */
[----:B------:R-:W-:Y:S05]  /*43d0*/  BRA `(.L_x_13915) ;  /* 0x000009c000007947 */ /* 0x000fea0003800000 */
.L_x_13928:
        /* <DEDUP_REMOVED lines=21> */
.L_x_13933:
[----:B------:R-:W-:Y:S05]  /*4530*/  BSYNC B0 ;  /* 0x0000000000007941 */ /* 0x000fea0003800000 */
.L_x_13932:
[----:B------:R-:W-:-:S05]  /*4540*/  LOP3.LUT R5, R0, R5, RZ, 0xfc, !PT ;  /* 0x0000000500057212 */ /* 0x000fca00078efcff */
[----:B------:R0:W-:Y:S01]  /*4550*/  STG.E.U8 [R2.64], R5 ;  /* 0x0000000502007986 */ /* 0x0001e2000c101124 */
[----:B------:R-:W-:Y:S05]  /*4560*/  BRA `(.L_x_13915) ;  /* 0x0000083000007947 */ /* 0x000fea0003800000 */
.L_x_13931:
        /* <DEDUP_REMOVED lines=13> */
.L_x_13935:
[----:B------:R-:W-:Y:S01]  /*4640*/  IMAD.MOV.U32 R0, RZ, RZ, 0x7f ;  /* 0x0000007fff007424 */ /* 0x000fe200078e00ff */
[----:B------:R-:W-:-:S04]  /*4650*/  ISETP.GT.U32.AND P0, PT, R4, 0x7f800000, PT ;  /* 0x7f8000000400780c */ /* 0x000fc80003f04070 */
[----:B------:R-:W-:-:S04]  /*4660*/  SEL R0, R0, 0x7c, P0 ;  /* 0x0000007c00007807 */ /* 0x000fc80000000000 */
.L_x_13936:
[----:B------:R-:W-:Y:S05]  /*4670*/  BSYNC B0 ;  /* 0x0000000000007941 */ /* 0x000fea0003800000 */
.L_x_13934:
[----:B------:R-:W-:-:S04]  /*4680*/  LOP3.LUT R4, R9, 0x80000000, RZ, 0xc0, !PT ;  /* 0x8000000009047812 */ /* 0x000fc800078ec0ff */
[----:B------:R-:W-:-:S04]  /*4690*/  SHF.R.U32.HI R5, RZ, 0x18, R4 ;  /* 0x00000018ff057819 */ /* 0x000fc80000011604 */
[----:B------:R-:W-:-:S05]  /*46a0*/  LOP3.LUT R5, R0, R5, RZ, 0xfc, !PT ;  /* 0x0000000500057212 */ /* 0x000fca00078efcff */
[----:B------:R0:W-:Y:S01]  /*46b0*/  STG.E.U8 [R2.64], R5 ;  /* 0x0000000502007986 */ /* 0x0001e2000c101124 */
[----:B------:R-:W-:Y:S05]  /*46c0*/  BRA `(.L_x_13915) ;  /* 0x000006d000007947 */ /* 0x000fea0003800000 */
.L_x_13930:
[----:B------:R-:W1:Y:S02]  /*46d0*/  I2F.U16 R0, R9 ;  /* 0x0000000900007306 */ /* 0x000e640000101000 */
[----:B-1----:R-:W-:-:S05]  /*46e0*/  F2FP.BF16.PACK_AB R0, RZ, R0 ;  /* 0x00000000ff00723e */ /* 0x002fca00000010ff */
[----:B------:R1:W-:Y:S01]  /*46f0*/  STG.E.U16 [R2.64], R0 ;  /* 0x0000000002007986 */ /* 0x0003e2000c101524 */
[----:B------:R-:W-:Y:S05]  /*4700*/  BRA `(.L_x_13915) ;  /* 0x0000069000007947 */ /* 0x000fea0003800000 */
.L_x_13927:
        /* <DEDUP_REMOVED lines=10> */
.L_x_13939:
        /* <DEDUP_REMOVED lines=17> */
.L_x_13942:
[----:B------:R-:W-:-:S04]  /*48c0*/  LOP3.LUT R0, R9, 0x80000000, RZ, 0xc0, !PT ;  /* 0x8000000009007812 */ /* 0x000fc800078ec0ff */
[----:B------:R-:W-:-:S04]  /*48d0*/  SHF.R.U32.HI R5, RZ, 0x18, R0 ;  /* 0x00000018ff057819 */ /* 0x000fc80000011600 */
[----:B------:R-:W-:-:S04]  /*48e0*/  LOP3.LUT R4, R4, R5, RZ, 0xfc, !PT ;  /* 0x0000000504047212 */ /* 0x000fc800078efcff */
[----:B------:R-:W-:Y:S02]  /*48f0*/  PRMT R0, R4, 0x7610, R0 ;  /* 0x0000761004007816 */ /* 0x000fe40000000000 */
.L_x_13941:
[----:B------:R-:W-:Y:S05]  /*4900*/  BSYNC B0 ;  /* 0x0000000000007941 */ /* 0x000fea0003800000 */
.L_x_13940:
[----:B------:R0:W-:Y:S01]  /*4910*/  STG.E.U8 [R2.64], R0 ;  /* 0x0000000002007986 */ /* 0x0001e2000c101124 */
[----:B------:R-:W-:Y:S05]  /*4920*/  BRA `(.L_x_13915) ;  /* 0x0000047000007947 */ /* 0x000fea0003800000 */
.L_x_13938:
        /* <DEDUP_REMOVED lines=17> */
.L_x_13945:
[----:B------:R-:W-:-:S04]  /*4a40*/  LOP3.LUT R0, R9, 0x80000000, RZ, 0xc0, !PT ;  /* 0x8000000009007812 */ /* 0x000fc800078ec0ff */
[----:B------:R-:W-:-:S04]  /*4a50*/  SHF.R.U32.HI R5, RZ, 0x18, R0 ;  /* 0x00000018ff057819 */ /* 0x000fc80000011600 */
[----:B------:R-:W-:-:S04]  /*4a60*/  LOP3.LUT R4, R4, R5, RZ, 0xfc, !PT ;  /* 0x0000000504047212 */ /* 0x000fc800078efcff */
[----:B------:R-:W-:Y:S02]  /*4a70*/  PRMT R0, R4, 0x7610, R0 ;  /* 0x0000761004007816 */ /* 0x000fe40000000000 */
.L_x_13944:
[----:B------:R-:W-:Y:S05]  /*4a80*/  BSYNC B0 ;  /* 0x0000000000007941 */ /* 0x000fea0003800000 */
.L_x_13943:
[----:B------:R0:W-:Y:S01]  /*4a90*/  STG.E.U8 [R2.64], R0 ;  /* 0x0000000002007986 */ /* 0x0001e2000c101124 */
[----:B------:R-:W-:Y:S05]  /*4aa0*/  BRA `(.L_x_13915) ;  /* 0x000002f000007947 */ /* 0x000fea0003800000 */
.L_x_13937:
        /* <DEDUP_REMOVED lines=22> */
.L_x_13920:
        /* <DEDUP_REMOVED lines=20> */
.L_x_13947:
[----:B0-----:R-:W-:Y:S01]  /*4d50*/  LOP3.LUT R4, R9, 0xffff, RZ, 0xc0, !PT ;  /* 0x0000ffff09047812 */ /* 0x001fe200078ec0ff */
[----:B------:R-:W-:-:S05]  /*4d60*/  IMAD.MOV.U32 R5, RZ, RZ, RZ ;  /* 0x000000ffff057224 */ /* 0x000fca00078e00ff */
[----:B------:R0:W-:Y:S01]  /*4d70*/  STG.E.64 [R2.64], R4 ;  /* 0x0000000402007986 */ /* 0x0001e2000c101b24 */
[----:B------:R-:W-:Y:S05]  /*4d80*/  BRA `(.L_x_13915) ;  /* 0x0000001000007947 */ /* 0x000fea0003800000 */
.L_x_13946:
[----:B------:R1:W-:Y:S02]  /*4d90*/  STG.E [R2.64], R9 ;  /* 0x0000000902007986 */ /* 0x0003e4000c101924 */
.L_x_13915:
[----:B---3--:R-:W-:Y:S05]  /*4da0*/  BSYNC B6 ;  /* 0x0000000000067941 */ /* 0x008fea0003800000 */
.L_x_13914:
        /* <DEDUP_REMOVED lines=21> */
.L_x_13953:
[----:B------:R0:W-:Y:S01]  /*4f00*/  STG.E.U8 [R2.64], R19 ;  /* 0x0000001302007986 */ /* 0x0001e2000c101124 */
[----:B------:R-:W-:Y:S05]  /*4f10*/  BRA `(.L_x_13955) ;  /* 0x00000da000007947 */ /* 0x000fea0003800000 */
.L_x_13952:
        /* <DEDUP_REMOVED lines=10> */
.L_x_13957:
[----:B------:R0:W-:Y:S01]  /*4fc0*/  STG.E [R2.64], R19 ;  /* 0x0000001302007986 */ /* 0x0001e2000c101924 */
[----:B------:R-:W-:Y:S05]  /*4fd0*/  BRA `(.L_x_13955) ;  /* 0x00000ce000007947 */ /* 0x000fea0003800000 */
.L_x_13956:
[----:B------:R0:W-:Y:S01]  /*4fe0*/  STG.E.U16 [R2.64], R19 ;  /* 0x0000001302007986 */ /* 0x0001e2000c101524 */
[----:B------:R-:W-:Y:S05]  /*4ff0*/  BRA `(.L_x_13955) ;  /* 0x00000cc000007947 */ /* 0x000fea0003800000 */
.L_x_13951:
        /* <DEDUP_REMOVED lines=9> */
.L_x_13959:
[----:B------:R-:W0:Y:S02]  /*5090*/  I2F.U16 R0, R19 ;  /* 0x0000001300007306 */ /* 0x000e240000101000 */
[----:B0-----:R-:W-:-:S05]  /*50a0*/  F2FP.PACK_AB R0, RZ, R0 ;  /* 0x00000000ff00723e */ /* 0x001fca00000000ff */
[----:B------:R0:W-:Y:S01]  /*50b0*/  STG.E.U16 [R2.64], R0 ;  /* 0x0000000002007986 */ /* 0x0001e2000c101524 */
[----:B------:R-:W-:Y:S05]  /*50c0*/  BRA `(.L_x_13955) ;  /* 0x00000bf000007947 */ /* 0x000fea0003800000 */
.L_x_13958:
        /* <DEDUP_REMOVED lines=10> */
.L_x_13961:
[----:B------:R-:W0:Y:S02]  /*5170*/  I2F.U16 R19, R19 ;  /* 0x0000001300137306 */ /* 0x000e240000101000 */
[----:B0-----:R-:W-:-:S04]  /*5180*/  F2FP.PACK_AB R5, RZ, R19 ;  /* 0x00000013ff05723e */ /* 0x001fc800000000ff */
[----:B------:R-:W-:-:S05]  /*5190*/  PRMT R5, R5, 0x5410, RZ ;  /* 0x0000541005057816 */ /* 0x000fca00000000ff */
[----:B------:R0:W-:Y:S01]  /*51a0*/  STG.E [R2.64], R5 ;  /* 0x0000000502007986 */ /* 0x0001e2000c101924 */
[----:B------:R-:W-:Y:S05]  /*51b0*/  BRA `(.L_x_13955) ;  /* 0x00000b0000007947 */ /* 0x000fea0003800000 */
.L_x_13960:
[----:B------:R-:W0:Y:S02]  /*51c0*/  I2F.F64.U16 R4, R19 ;  /* 0x0000001300047312 */ /* 0x000e240000101800 */
[----:B0-----:R0:W-:Y:S01]  /*51d0*/  STG.E.64 [R2.64], R4 ;  /* 0x0000000402007986 */ /* 0x0011e2000c101b24 */
[----:B------:R-:W-:Y:S05]  /*51e0*/  BRA `(.L_x_13955) ;  /* 0x00000ad000007947 */ /* 0x000fea0003800000 */
.L_x_13950:
        /* <DEDUP_REMOVED lines=13> */
.L_x_13964:
[----:B------:R-:W0:Y:S01]  /*52c0*/  I2F.F64.U16 R4, R19 ;  /* 0x0000001300047312 */ /* 0x000e220000101800 */
[----:B------:R-:W-:-:S05]  /*52d0*/  CS2R R6, SRZ ;  /* 0x0000000000067805 */ /* 0x000fca000001ff00 */
[----:B0-----:R0:W-:Y:S01]  /*52e0*/  STG.E.128 [R2.64], R4 ;  /* 0x0000000402007986 */ /* 0x0011e2000c101d24 */
[----:B------:R-:W-:Y:S05]  /*52f0*/  BRA `(.L_x_13955) ;  /* 0x000009c000007947 */ /* 0x000fea0003800000 */
.L_x_13963:
        /* <DEDUP_REMOVED lines=21> */
.L_x_13968:
[----:B------:R-:W-:Y:S05]  /*5450*/  BSYNC B0 ;  /* 0x0000000000007941 */ /* 0x000fea0003800000 */
.L_x_13967:
[----:B------:R-:W-:-:S05]  /*5460*/  LOP3.LUT R5, R0, R5, RZ, 0xfc, !PT ;  /* 0x0000000500057212 */ /* 0x000fca00078efcff */
[----:B------:R0:W-:Y:S01]  /*5470*/  STG.E.U8 [R2.64], R5 ;  /* 0x0000000502007986 */ /* 0x0001e2000c101124 */
[----:B------:R-:W-:Y:S05]  /*5480*/  BRA `(.L_x_13955) ;  /* 0x0000083000007947 */ /* 0x000fea0003800000 */
.L_x_13966:
        /* <DEDUP_REMOVED lines=13> */
.L_x_13970:
[----:B------:R-:W-:Y:S01]  /*5560*/  IMAD.MOV.U32 R0, RZ, RZ, 0x7f ;  /* 0x0000007fff007424 */ /* 0x000fe200078e00ff */
[----:B------:R-:W-:-:S04]  /*5570*/  ISETP.GT.U32.AND P0, PT, R4, 0x7f800000, PT ;  /* 0x7f8000000400780c */ /* 0x000fc80003f04070 */
[----:B------:R-:W-:-:S04]  /*5580*/  SEL R0, R0, 0x7c, P0 ;  /* 0x0000007c00007807 */ /* 0x000fc80000000000 */
.L_x_13971:
[----:B------:R-:W-:Y:S05]  /*5590*/  BSYNC B0 ;  /* 0x0000000000007941 */ /* 0x000fea0003800000 */
.L_x_13969:
[----:B------:R-:W-:-:S04]  /*55a0*/  LOP3.LUT R4, R19, 0x80000000, RZ, 0xc0, !PT ;  /* 0x8000000013047812 */ /* 0x000fc800078ec0ff */
[----:B------:R-:W-:-:S04]  /*55b0*/  SHF.R.U32.HI R5, RZ, 0x18, R4 ;  /* 0x00000018ff057819 */ /* 0x000fc80000011604 */
[----:B------:R-:W-:-:S05]  /*55c0*/  LOP3.LUT R5, R0, R5, RZ, 0xfc, !PT ;  /* 0x0000000500057212 */ /* 0x000fca00078efcff */
[----:B------:R0:W-:Y:S01]  /*55d0*/  STG.E.U8 [R2.64], R5 ;  /* 0x0000000502007986 */ /* 0x0001e2000c101124 */
[----:B------:R-:W-:Y:S05]  /*55e0*/  BRA `(.L_x_13955) ;  /* 0x000006d000007947 */ /* 0x000fea0003800000 */
.L_x_13965:
[----:B------:R-:W0:Y:S02]  /*55f0*/  I2F.U16 R0, R19 ;  /* 0x0000001300007306 */ /* 0x000e240000101000 */
[----:B0-----:R-:W-:-:S05]  /*5600*/  F2FP.BF16.PACK_AB R0, RZ, R0 ;  /* 0x00000000ff00723e */ /* 0x001fca00000010ff */
[----:B------:R0:W-:Y:S01]  /*5610*/  STG.E.U16 [R2.64], R0 ;  /* 0x0000000002007986 */ /* 0x0001e2000c101524 */
[----:B------:R-:W-:Y:S05]  /*5620*/  BRA `(.L_x_13955) ;  /* 0x0000069000007947 */ /* 0x000fea0003800000 */
.L_x_13962:
        /* <DEDUP_REMOVED lines=10> */
.L_x_13974:
        /* <DEDUP_REMOVED lines=17> */
.L_x_13977:
[----:B------:R-:W-:-:S04]  /*57e0*/  LOP3.LUT R0, R19, 0x80000000, RZ, 0xc0, !PT ;  /* 0x8000000013007812 */ /* 0x000fc800078ec0ff */
[----:B------:R-:W-:-:S04]  /*57f0*/  SHF.R.U32.HI R5, RZ, 0x18, R0 ;  /* 0x00000018ff057819 */ /* 0x000fc80000011600 */
[----:B------:R-:W-:-:S04]  /*5800*/  LOP3.LUT R4, R4, R5, RZ, 0xfc, !PT ;  /* 0x0000000504047212 */ /* 0x000fc800078efcff */
[----:B------:R-:W-:Y:S02]  /*5810*/  PRMT R0, R4, 0x7610, R0 ;  /* 0x0000761004007816 */ /* 0x000fe40000000000 */
.L_x_13976:
[----:B------:R-:W-:Y:S05]  /*5820*/  BSYNC B0 ;  /* 0x0000000000007941 */ /* 0x000fea0003800000 */
.L_x_13975:
[----:B------:R0:W-:Y:S01]  /*5830*/  STG.E.U8 [R2.64], R0 ;  /* 0x0000000002007986 */ /* 0x0001e2000c101124 */
[----:B------:R-:W-:Y:S05]  /*5840*/  BRA `(.L_x_13955) ;  /* 0x0000047000007947 */ /* 0x000fea0003800000 */
.L_x_13973:
        /* <DEDUP_REMOVED lines=17> */
.L_x_13980:
[----:B------:R-:W-:-:S04]  /*5960*/  LOP3.LUT R0, R19, 0x80000000, RZ, 0xc0, !PT ;  /* 0x8000000013007812 */ /* 0x000fc800078ec0ff */
[----:B------:R-:W-:-:S04]  /*5970*/  SHF.R.U32.HI R5, RZ, 0x18, R0 ;  /* 0x00000018ff057819 */ /* 0x000fc80000011600 */
[----:B------:R-:W-:-:S04]  /*5980*/  LOP3.LUT R4, R4, R5, RZ, 0xfc, !PT ;  /* 0x0000000504047212 */ /* 0x000fc800078efcff */
[----:B------:R-:W-:Y:S02]  /*5990*/  PRMT R0, R4, 0x7610, R0 ;  /* 0x0000761004007816 */ /* 0x000fe40000000000 */
.L_x_13979:
[----:B------:R-:W-:Y:S05]  /*59a0*/  BSYNC B0 ;  /* 0x0000000000007941 */ /* 0x000fea0003800000 */
.L_x_13978:
[----:B------:R0:W-:Y:S01]  /*59b0*/  STG.E.U8 [R2.64], R0 ;  /* 0x0000000002007986 */ /* 0x0001e2000c101124 */
[----:B------:R-:W-:Y:S05]  /*59c0*/  BRA `(.L_x_13955) ;  /* 0x000002f000007947 */ /* 0x000fea0003800000 */
.L_x_13972:
        /* <DEDUP_REMOVED lines=22> */
.L_x_13954:
        /* <DEDUP_REMOVED lines=20> */
.L_x_13982:
[----:B------:R-:W-:Y:S01]  /*5c70*/  LOP3.LUT R4, R19, 0xffff, RZ, 0xc0, !PT ;  /* 0x0000ffff13047812 */ /* 0x000fe200078ec0ff */
[----:B------:R-:W-:-:S05]  /*5c80*/  IMAD.MOV.U32 R5, RZ, RZ, RZ ;  /* 0x000000ffff057224 */ /* 0x000fca00078e00ff */
[----:B------:R0:W-:Y:S01]  /*5c90*/  STG.E.64 [R2.64], R4 ;  /* 0x0000000402007986 */ /* 0x0001e2000c101b24 */
[----:B------:R-:W-:Y:S05]  /*5ca0*/  BRA `(.L_x_13955) ;  /* 0x0000001000007947 */ /* 0x000fea0003800000 */
.L_x_13981:
[----:B------:R0:W-:Y:S02]  /*5cb0*/  STG.E [R2.64], R19 ;  /* 0x0000001302007986 */ /* 0x0001e4000c101924 */
.L_x_13955:
        /* <DEDUP_REMOVED lines=21> */
.L_x_13986:
[----:B------:R0:W-:Y:S01]  /*5e10*/  STG.E.U8 [R2.64], R22 ;  /* 0x0000001602007986 */ /* 0x0001e2000c101124 */
[----:B------:R-:W-:Y:S05]  /*5e20*/  BRA `(.L_x_13988) ;  /* 0x00000da000007947 */ /* 0x000fea0003800000 */
.L_x_13985:
        /* <DEDUP_REMOVED lines=10> */
.L_x_13990:
[----:B------:R0:W-:Y:S01]  /*5ed0*/  STG.E [R2.64], R22 ;  /* 0x0000001602007986 */ /* 0x0001e2000c101924 */
[----:B------:R-:W-:Y:S05]  /*5ee0*/  BRA `(.L_x_13988) ;  /* 0x00000ce000007947 */ /* 0x000fea0003800000 */
.L_x_13989:
[----:B------:R0:W-:Y:S01]  /*5ef0*/  STG.E.U16 [R2.64], R22 ;  /* 0x0000001602007986 */ /* 0x0001e2000c101524 */
[----:B------:R-:W-:Y:S05]  /*5f00*/  BRA `(.L_x_13988) ;  /* 0x00000cc000007947 */ /* 0x000fea0003800000 */
.L_x_13984:
        /* <DEDUP_REMOVED lines=9> */
.L_x_13992:
[----:B------:R-:W0:Y:S02]  /*5fa0*/  I2F.U16 R0, R22 ;  /* 0x0000001600007306 */ /* 0x000e240000101000 */
[----:B0-----:R-:W-:-:S05]  /*5fb0*/  F2FP.PACK_AB R0, RZ, R0 ;  /* 0x00000000ff00723e */ /* 0x001fca00000000ff */
[----:B------:R0:W-:Y:S01]  /*5fc0*/  STG.E.U16 [R2.64], R0 ;  /* 0x0000000002007986 */ /* 0x0001e2000c101524 */
[----:B------:R-:W-:Y:S05]  /*5fd0*/  BRA `(.L_x_13988) ;  /* 0x00000bf000007947 */ /* 0x000fea0003800000 */
.L_x_13991:
        /* <DEDUP_REMOVED lines=10> */
.L_x_13994:
[----:B------:R-:W0:Y:S02]  /*6080*/  I2F.U16 R22, R22 ;  /* 0x0000001600167306 */ /* 0x000e240000101000 */
[----:B0-----:R-:W-:-:S04]  /*6090*/  F2FP.PACK_AB R5, RZ, R22 ;  /* 0x00000016ff05723e */ /* 0x001fc800000000ff */
[----:B------:R-:W-:-:S05]  /*60a0*/  PRMT R5, R5, 0x5410, RZ ;  /* 0x0000541005057816 */ /* 0x000fca00000000ff */
[----:B------:R0:W-:Y:S01]  /*60b0*/  STG.E [R2.64], R5 ;  /* 0x0000000502007986 */ /* 0x0001e2000c101924 */
[----:B------:R-:W-:Y:S05]  /*60c0*/  BRA `(.L_x_13988) ;  /* 0x00000b0000007947 */ /* 0x000fea0003800000 */
.L_x_13993:
[----:B------:R-:W0:Y:S02]  /*60d0*/  I2F.F64.U16 R4, R22 ;  /* 0x0000001600047312 */ /* 0x000e240000101800 */
[----:B0-----:R0:W-:Y:S01]  /*60e0*/  STG.E.64 [R2.64], R4 ;  /* 0x0000000402007986 */ /* 0x0011e2000c101b24 */
[----:B------:R-:W-:Y:S05]  /*60f0*/  BRA `(.L_x_13988) ;  /* 0x00000ad000007947 */ /* 0x000fea0003800000 */
.L_x_13983:
        /* <DEDUP_REMOVED lines=13> */
.L_x_13997:
[----:B------:R-:W0:Y:S01]  /*61d0*/  I2F.F64.U16 R4, R22 ;  /* 0x0000001600047312 */ /* 0x000e220000101800 */
[----:B------:R-:W-:-:S05]  /*61e0*/  CS2R R6, SRZ ;  /* 0x0000000000067805 */ /* 0x000fca000001ff00 */
[----:B0-----:R0:W-:Y:S01]  /*61f0*/  STG.E.128 [R2.64], R4 ;  /* 0x0000000402007986 */ /* 0x0011e2000c101d24 */
[----:B------:R-:W-:Y:S05]  /*6200*/  BRA `(.L_x_13988) ;  /* 0x000009c000007947 */ /* 0x000fea0003800000 */
.L_x_13996:
        /* <DEDUP_REMOVED lines=21> */
.L_x_14001:
[----:B------:R-:W-:Y:S05]  /*6360*/  BSYNC B0 ;  /* 0x0000000000007941 */ /* 0x000fea0003800000 */
.L_x_14000:
[----:B------:R-:W-:-:S05]  /*6370*/  LOP3.LUT R5, R0, R5, RZ, 0xfc, !PT ;  /* 0x0000000500057212 */ /* 0x000fca00078efcff */
[----:B------:R0:W-:Y:S01]  /*6380*/  STG.E.U8 [R2.64], R5 ;  /* 0x0000000502007986 */ /* 0x0001e2000c101124 */
[----:B------:R-:W-:Y:S05]  /*6390*/  BRA `(.L_x_13988) ;  /* 0x0000083000007947 */ /* 0x000fea0003800000 */
.L_x_13999:
        /* <DEDUP_REMOVED lines=13> */
.L_x_14003:
[----:B------:R-:W-:Y:S01]  /*6470*/  IMAD.MOV.U32 R0, RZ, RZ, 0x7f ;  /* 0x0000007fff007424 */ /* 0x000fe200078e00ff */
[----:B------:R-:W-:-:S04]  /*6480*/  ISETP.GT.U32.AND P0, PT, R4, 0x7f800000, PT ;  /* 0x7f8000000400780c */ /* 0x000fc80003f04070 */
[----:B------:R-:W-:-:S04]  /*6490*/  SEL R0, R0, 0x7c, P0 ;  /* 0x0000007c00007807 */ /* 0x000fc80000000000 */
.L_x_14004:
[----:B------:R-:W-:Y:S05]  /*64a0*/  BSYNC B0 ;  /* 0x0000000000007941 */ /* 0x000fea0003800000 */
.L_x_14002:
[----:B------:R-:W-:-:S04]  /*64b0*/  LOP3.LUT R4, R5, 0x80000000, RZ, 0xc0, !PT ;  /* 0x8000000005047812 */ /* 0x000fc800078ec0ff */
[----:B------:R-:W-:-:S04]  /*64c0*/  SHF.R.U32.HI R5, RZ, 0x18, R4 ;  /* 0x00000018ff057819 */ /* 0x000fc80000011604 */
[----:B------:R-:W-:-:S05]  /*64d0*/  LOP3.LUT R5, R0, R5, RZ, 0xfc, !PT ;  /* 0x0000000500057212 */ /* 0x000fca00078efcff */
[----:B------:R0:W-:Y:S01]  /*64e0*/  STG.E.U8 [R2.64], R5 ;  /* 0x0000000502007986 */ /* 0x0001e2000c101124 */
[----:B------:R-:W-:Y:S05]  /*64f0*/  BRA `(.L_x_13988) ;  /* 0x000006d000007947 */ /* 0x000fea0003800000 */
.L_x_13998:
[----:B------:R-:W0:Y:S02]  /*6500*/  I2F.U16 R0, R22 ;  /* 0x0000001600007306 */ /* 0x000e240000101000 */
[----:B0-----:R-:W-:-:S05]  /*6510*/  F2FP.BF16.PACK_AB R0, RZ, R0 ;  /* 0x00000000ff00723e */ /* 0x001fca00000010ff */
[----:B------:R0:W-:Y:S01]  /*6520*/  STG.E.U16 [R2.64], R0 ;  /* 0x0000000002007986 */ /* 0x0001e2000c101524 */
[----:B------:R-:W-:Y:S05]  /*6530*/  BRA `(.L_x_13988) ;  /* 0x0000069000007947 */ /* 0x000fea0003800000 */
.L_x_13995:
        /* <DEDUP_REMOVED lines=10> */
.L_x_14007:
        /* <DEDUP_REMOVED lines=17> */
.L_x_14010:
[----:B------:R-:W-:-:S04]  /*66f0*/  LOP3.LUT R0, R7, 0x80000000, RZ, 0xc0, !PT ;  /* 0x8000000007007812 */ /* 0x000fc800078ec0ff */
[----:B------:R-:W-:-:S04]  /*6700*/  SHF.R.U32.HI R5, RZ, 0x18, R0 ;  /* 0x00000018ff057819 */ /* 0x000fc80000011600 */
[----:B------:R-:W-:-:S04]  /*6710*/  LOP3.LUT R4, R4, R5, RZ, 0xfc, !PT ;  /* 0x0000000504047212 */ /* 0x000fc800078efcff */
[----:B------:R-:W-:Y:S02]  /*6720*/  PRMT R0, R4, 0x7610, R0 ;  /* 0x0000761004007816 */ /* 0x000fe40000000000 */
.L_x_14009:
[----:B------:R-:W-:Y:S05]  /*6730*/  BSYNC B0 ;  /* 0x0000000000007941 */ /* 0x000fea0003800000 */
.L_x_14008:
[----:B------:R0:W-:Y:S01]  /*6740*/  STG.E.U8 [R2.64], R0 ;  /* 0x0000000002007986 */ /* 0x0001e2000c101124 */
[----:B------:R-:W-:Y:S05]  /*6750*/  BRA `(.L_x_13988) ;  /* 0x0000047000007947 */ /* 0x000fea0003800000 */
.L_x_14006:
        /* <DEDUP_REMOVED lines=17> */
.L_x_14013:
[----:B------:R-:W-:-:S04]  /*6870*/  LOP3.LUT R0, R7, 0x80000000, RZ, 0xc0, !PT ;  /* 0x8000000007007812 */ /* 0x000fc800078ec0ff */
[----:B------:R-:W-:-:S04]  /*6880*/  SHF.R.U32.HI R5, RZ, 0x18, R0 ;  /* 0x00000018ff057819 */ /* 0x000fc80000011600 */
[----:B------:R-:W-:-:S04]  /*6890*/  LOP3.LUT R4, R4, R5, RZ, 0xfc, !PT ;  /* 0x0000000504047212 */ /* 0x000fc800078efcff */
[----:B------:R-:W-:Y:S02]  /*68a0*/  PRMT R0, R4, 0x7610, R0 ;  /* 0x0000761004007816 */ /* 0x000fe40000000000 */
.L_x_14012:
[----:B------:R-:W-:Y:S05]  /*68b0*/  BSYNC B0 ;  /* 0x0000000000007941 */ /* 0x000fea0003800000 */
.L_x_14011:
[----:B------:R0:W-:Y:S01]  /*68c0*/  STG.E.U8 [R2.64], R0 ;  /* 0x0000000002007986 */ /* 0x0001e2000c101124 */
[----:B------:R-:W-:Y:S05]  /*68d0*/  BRA `(.L_x_13988) ;  /* 0x000002f000007947 */ /* 0x000fea0003800000 */
.L_x_14005:
        /* <DEDUP_REMOVED lines=22> */
.L_x_13987:
        /* <DEDUP_REMOVED lines=20> */
.L_x_14015:
[----:B------:R-:W-:Y:S01]  /*6b80*/  LOP3.LUT R4, R22, 0xffff, RZ, 0xc0, !PT ;  /* 0x0000ffff16047812 */ /* 0x000fe200078ec0ff */
[----:B------:R-:W-:-:S05]  /*6b90*/  IMAD.MOV.U32 R5, RZ, RZ, RZ ;  /* 0x000000ffff057224 */ /* 0x000fca00078e00ff */
[----:B------:R0:W-:Y:S01]  /*6ba0*/  STG.E.64 [R2.64], R4 ;  /* 0x0000000402007986 */ /* 0x0001e2000c101b24 */
[----:B------:R-:W-:Y:S05]  /*6bb0*/  BRA `(.L_x_13988) ;  /* 0x0000001000007947 */ /* 0x000fea0003800000 */
.L_x_14014:
[----:B------:R0:W-:Y:S02]  /*6bc0*/  STG.E [R2.64], R22 ;  /* 0x0000001602007986 */ /* 0x0001e4000c101924 */
.L_x_13988:
[----:B------:R-:W-:Y:S02]  /*6bd0*/  IADD3 R24, R24, 0x80, RZ ;  /* 0x0000008018187810 */ /* 0x000fe40007ffe0ff */
.L_x_13949:
[----:B------:R-:W-:Y:S05]  /*6be0*/  BSYNC B6 ;  /* 0x0000000000067941 */ /* 0x000fea0003800000 */
.L_x_13948:
        /* <DEDUP_REMOVED lines=19> */
.L_x_14019:
[----:B------:R-:W-:Y:S01]  /*6d20*/  STG.E.U8 [R2.64], R23 ;  /* 0x0000001702007986 */ /* 0x000fe2000c101124 */
[----:B------:R-:W-:Y:S05]  /*6d30*/  EXIT ;  /* 0x000000000000794d */ /* 0x000fea0003800000 */
.L_x_14018:
        /* <DEDUP_REMOVED lines=10> */
.L_x_14022:
[----:B------:R-:W-:Y:S01]  /*6de0*/  STG.E [R2.64], R23 ;  /* 0x0000001702007986 */ /* 0x000fe2000c101924 */
[----:B------:R-:W-:Y:S05]  /*6df0*/  EXIT ;  /* 0x000000000000794d */ /* 0x000fea0003800000 */
.L_x_14021:
[----:B------:R-:W-:Y:S01]  /*6e00*/  STG.E.U16 [R2.64], R23 ;  /* 0x0000001702007986 */ /* 0x000fe2000c101524 */
[----:B------:R-:W-:Y:S05]  /*6e10*/  EXIT ;  /* 0x000000000000794d */ /* 0x000fea0003800000 */
.L_x_14017:
        /* <DEDUP_REMOVED lines=9> */
.L_x_14024:
[----:B------:R-:W0:Y:S02]  /*6eb0*/  I2F.U16 R0, R23 ;  /* 0x0000001700007306 */ /* 0x000e240000101000 */
[----:B0-----:R-:W-:-:S05]  /*6ec0*/  F2FP.PACK_AB R0, RZ, R0 ;  /* 0x00000000ff00723e */ /* 0x001fca00000000ff */
[----:B------:R-:W-:Y:S01]  /*6ed0*/  STG.E.U16 [R2.64], R0 ;  /* 0x0000000002007986 */ /* 0x000fe2000c101524 */
[----:B------:R-:W-:Y:S05]  /*6ee0*/  EXIT ;  /* 0x000000000000794d */ /* 0x000fea0003800000 */
.L_x_14023:
        /* <DEDUP_REMOVED lines=10> */
.L_x_14026:
[----:B------:R-:W0:Y:S02]  /*6f90*/  I2F.U16 R23, R23 ;  /* 0x0000001700177306 */ /* 0x000e240000101000 */
[----:B0-----:R-:W-:-:S04]  /*6fa0*/  F2FP.PACK_AB R5, RZ, R23 ;  /* 0x00000017ff05723e */ /* 0x001fc800000000ff */
[----:B------:R-:W-:-:S05]  /*6fb0*/  PRMT R5, R5, 0x5410, RZ ;  /* 0x0000541005057816 */ /* 0x000fca00000000ff */
[----:B------:R-:W-:Y:S01]  /*6fc0*/  STG.E [R2.64], R5 ;  /* 0x0000000502007986 */ /* 0x000fe2000c101924 */
[----:B------:R-:W-:Y:S05]  /*6fd0*/  EXIT ;  /* 0x000000000000794d */ /* 0x000fea0003800000 */
.L_x_14025:
[----:B------:R-:W0:Y:S02]  /*6fe0*/  I2F.F64.U16 R4, R23 ;  /* 0x0000001700047312 */ /* 0x000e240000101800 */
[----:B0-----:R-:W-:Y:S01]  /*6ff0*/  STG.E.64 [R2.64], R4 ;  /* 0x0000000402007986 */ /* 0x001fe2000c101b24 */
[----:B------:R-:W-:Y:S05]  /*7000*/  EXIT ;  /* 0x000000000000794d */ /* 0x000fea0003800000 */
.L_x_14016:
        /* <DEDUP_REMOVED lines=13> */
.L_x_14029:
[----:B------:R-:W0:Y:S01]  /*70e0*/  I2F.F64.U16 R4, R23 ;  /* 0x0000001700047312 */ /* 0x000e220000101800 */
[----:B------:R-:W-:-:S05]  /*70f0*/  CS2R R6, SRZ ;  /* 0x0000000000067805 */ /* 0x000fca000001ff00 */
[----:B0-----:R-:W-:Y:S01]  /*7100*/  STG.E.128 [R2.64], R4 ;  /* 0x0000000402007986 */ /* 0x001fe2000c101d24 */
[----:B------:R-:W-:Y:S05]  /*7110*/  EXIT ;  /* 0x000000000000794d */ /* 0x000fea0003800000 */
.L_x_14028:
        /* <DEDUP_REMOVED lines=21> */
.L_x_14033:
[----:B------:R-:W-:Y:S05]  /*7270*/  BSYNC B0 ;  /* 0x0000000000007941 */ /* 0x000fea0003800000 */
.L_x_14032:
[----:B------:R-:W-:-:S05]  /*7280*/  LOP3.LUT R5, R0, R5, RZ, 0xfc, !PT ;  /* 0x0000000500057212 */ /* 0x000fca00078efcff */
[----:B------:R-:W-:Y:S01]  /*7290*/  STG.E.U8 [R2.64], R5 ;  /* 0x0000000502007986 */ /* 0x000fe2000c101124 */
[----:B------:R-:W-:Y:S05]  /*72a0*/  EXIT ;  /* 0x000000000000794d */ /* 0x000fea0003800000 */
.L_x_14031:
        /* <DEDUP_REMOVED lines=13> */
.L_x_14035:
[----:B------:R-:W-:Y:S01]  /*7380*/  IMAD.MOV.U32 R0, RZ, RZ, 0x7f ;  /* 0x0000007fff007424 */ /* 0x000fe200078e00ff */
[----:B------:R-:W-:-:S04]  /*7390*/  ISETP.GT.U32.AND P0, PT, R4, 0x7f800000, PT ;  /* 0x7f8000000400780c */ /* 0x000fc80003f04070 */
[----:B------:R-:W-:-:S04]  /*73a0*/  SEL R0, R0, 0x7c, P0 ;  /* 0x0000007c00007807 */ /* 0x000fc80000000000 */
.L_x_14036:
[----:B------:R-:W-:Y:S05]  /*73b0*/  BSYNC B0 ;  /* 0x0000000000007941 */ /* 0x000fea0003800000 */
.L_x_14034:
[----:B------:R-:W-:-:S04]  /*73c0*/  LOP3.LUT R4, R23, 0x80000000, RZ, 0xc0, !PT ;  /* 0x8000000017047812 */ /* 0x000fc800078ec0ff */
[----:B------:R-:W-:-:S04]  /*73d0*/  SHF.R.U32.HI R5, RZ, 0x18, R4 ;  /* 0x00000018ff057819 */ /* 0x000fc80000011604 */
[----:B------:R-:W-:-:S05]  /*73e0*/  LOP3.LUT R5, R0, R5, RZ, 0xfc, !PT ;  /* 0x0000000500057212 */ /* 0x000fca00078efcff */
[----:B------:R-:W-:Y:S01]  /*73f0*/  STG.E.U8 [R2.64], R5 ;  /* 0x0000000502007986 */ /* 0x000fe2000c101124 */
[----:B------:R-:W-:Y:S05]  /*7400*/  EXIT ;  /* 0x000000000000794d */ /* 0x000fea0003800000 */
.L_x_14030:
[----:B------:R-:W0:Y:S02]  /*7410*/  I2F.U16 R0, R23 ;  /* 0x0000001700007306 */ /* 0x000e240000101000 */
[----:B0-----:R-:W-:-:S05]  /*7420*/  F2FP.BF16.PACK_AB R0, RZ, R0 ;  /* 0x00000000ff00723e */ /* 0x001fca00000010ff */
[----:B------:R-:W-:Y:S01]  /*7430*/  STG.E.U16 [R2.64], R0 ;  /* 0x0000000002007986 */ /* 0x000fe2000c101524 */
[----:B------:R-:W-:Y:S05]  /*7440*/  EXIT ;  /* 0x000000000000794d */ /* 0x000fea0003800000 */
.L_x_14027:
        /* <DEDUP_REMOVED lines=10> */
.L_x_14039:
        /* <DEDUP_REMOVED lines=17> */
.L_x_14042:
[----:B------:R-:W-:-:S04]  /*7600*/  LOP3.LUT R0, R23, 0x80000000, RZ, 0xc0, !PT ;  /* 0x8000000017007812 */ /* 0x000fc800078ec0ff */
[----:B------:R-:W-:-:S04]  /*7610*/  SHF.R.U32.HI R5, RZ, 0x18, R0 ;  /* 0x00000018ff057819 */ /* 0x000fc80000011600 */
[----:B------:R-:W-:-:S04]  /*7620*/  LOP3.LUT R4, R4, R5, RZ, 0xfc, !PT ;  /* 0x0000000504047212 */ /* 0x000fc800078efcff */
[----:B------:R-:W-:Y:S02]  /*7630*/  PRMT R0, R4, 0x7610, R0 ;  /* 0x0000761004007816 */ /* 0x000fe40000000000 */
.L_x_14041:
[----:B------:R-:W-:Y:S05]  /*7640*/  BSYNC B0 ;  /* 0x0000000000007941 */ /* 0x000fea0003800000 */
.L_x_14040:
[----:B------:R-:W-:Y:S01]  /*7650*/  STG.E.U8 [R2.64], R0 ;  /* 0x0000000002007986 */ /* 0x000fe2000c101124 */
[----:B------:R-:W-:Y:S05]  /*7660*/  EXIT ;  /* 0x000000000000794d */ /* 0x000fea0003800000 */
.L_x_14038:
        /* <DEDUP_REMOVED lines=17> */
.L_x_14045:
[----:B------:R-:W-:-:S04]  /*7780*/  LOP3.LUT R0, R23, 0x80000000, RZ, 0xc0, !PT ;  /* 0x8000000017007812 */ /* 0x000fc800078ec0ff */
[----:B------:R-:W-:-:S04]  /*7790*/  SHF.R.U32.HI R5, RZ, 0x18, R0 ;  /* 0x00000018ff057819 */ /* 0x000fc80000011600 */
[----:B------:R-:W-:-:S04]  /*77a0*/  LOP3.LUT R4, R4, R5, RZ, 0xfc, !PT ;  /* 0x0000000504047212 */ /* 0x000fc800078efcff */
[----:B------:R-:W-:Y:S02]  /*77b0*/  PRMT R0, R4, 0x7610, R0 ;  /* 0x0000761004007816 */ /* 0x000fe40000000000 */
.L_x_14044:
[----:B------:R-:W-:Y:S05]  /*77c0*/  BSYNC B0 ;  /* 0x0000000000007941 */ /* 0x000fea0003800000 */
.L_x_14043:
[----:B------:R-:W-:Y:S01]  /*77d0*/  STG.E.U8 [R2.64], R0 ;  /* 0x0000000002007986 */ /* 0x000fe2000c101124 */
[----:B------:R-:W-:Y:S05]  /*77e0*/  EXIT ;  /* 0x000000000000794d */ /* 0x000fea0003800000 */
.L_x_14037:
        /* <DEDUP_REMOVED lines=22> */
.L_x_14020:
        /* <DEDUP_REMOVED lines=20> */
.L_x_14047:
[----:B------:R-:W-:Y:S01]  /*7a90*/  LOP3.LUT R4, R23, 0xffff, RZ, 0xc0, !PT ;  /* 0x0000ffff17047812 */ /* 0x000fe200078ec0ff */
[----:B------:R-:W-:-:S05]  /*7aa0*/  IMAD.MOV.U32 R5, RZ, RZ, RZ ;  /* 0x000000ffff057224 */ /* 0x000fca00078e00ff */
[----:B------:R-:W-:Y:S01]  /*7ab0*/  STG.E.64 [R2.64], R4 ;  /* 0x0000000402007986 */ /* 0x000fe2000c101b24 */
[----:B------:R-:W-:Y:S05]  /*7ac0*/  EXIT ;  /* 0x000000000000794d */ /* 0x000fea0003800000 */
.L_x_14046:
[----:B------:R-:W-:Y:S01]  /*7ad0*/  STG.E [R2.64], R23 ;  /* 0x0000001702007986 */ /* 0x000fe2000c101924 */
[----:B------:R-:W-:Y:S05]  /*7ae0*/  EXIT ;  /* 0x000000000000794d */ /* 0x000fea0003800000 */
.L_x_14048:
        /* <DEDUP_REMOVED lines=9> */
.L_x_34164:


//--------------------- .text._ZN2at6native18elementwise_kernelILi128ELi4EZNS0_22gpu_kernel_impl_nocastIZZZNS0_21clamp_min_kernel_cudaERNS_18TensorIteratorBaseERKN3c106ScalarEENKUlvE_clEvENKUlvE_clEvEUlhE_EEvS4_RKT_EUliE_EEviT1_ --------------------------
	.section	.text._ZN2at6native18elementwise_kernelILi128ELi4EZNS0_22gpu_kernel_impl_nocastIZZZNS0_21clamp_min_kernel_cudaERNS_18TensorIteratorBaseERKN3c106ScalarEENKUlvE_clEvENKUlvE_clEvEUlhE_EEvS4_RKT_EUliE_EEviT1_,"ax",@progbits
	.sectioninfo	@"SHI_REGISTERS=12"
	.align	128
        .global         _ZN2at6native18elementwise_kernelILi128ELi4EZNS0_22gpu_kernel_impl_nocastIZZZNS0_21clamp_min_kernel_cudaERNS_18TensorIteratorBaseERKN3c106ScalarEENKUlvE_clEvENKUlvE_clEvEUlhE_EEvS4_RKT_EUliE_EEviT1_
        .type           _ZN2at6native18elementwise_kernelILi128ELi4EZNS0_22gpu_kernel_impl_nocastIZZZNS0_21clamp_min_kernel_cudaERNS_18TensorIteratorBaseERKN3c106ScalarEENKUlvE_clEvENKUlvE_clEvEUlhE_EEvS4_RKT_EUliE_EEviT1_,@function
        .size           _ZN2at6native18elementwise_kernelILi128ELi4EZNS0_22gpu_kernel_impl_nocastIZZZNS0_21clamp_min_kernel_cudaERNS_18TensorIteratorBaseERKN3c106ScalarEENKUlvE_clEvENKUlvE_clEvEUlhE_EEvS4_RKT_EUliE_EEviT1_,(.L_x_34165 - _ZN2at6native18elementwise_kernelILi128ELi4EZNS0_22gpu_kernel_impl_nocastIZZZNS0_21clamp_min_kernel_cudaERNS_18TensorIteratorBaseERKN3c106ScalarEENKUlvE_clEvENKUlvE_clEvEUlhE_EEvS4_RKT_EUliE_EEviT1_)
        .other          _ZN2at6native18elementwise_kernelILi128ELi4EZNS0_22gpu_kernel_impl_nocastIZZZNS0_21clamp_min_kernel_cudaERNS_18TensorIteratorBaseERKN3c106ScalarEENKUlvE_clEvENKUlvE_clEvEUlhE_EEvS4_RKT_EUliE_EEviT1_,@"STO_CUDA_ENTRY STV_DEFAULT"
_ZN2at6native18elementwise_kernelILi128ELi4EZNS0_22gpu_kernel_impl_nocastIZZZNS0_21clamp_min_kernel_cudaERNS_18TensorIteratorBaseERKN3c106ScalarEENKUlvE_clEvENKUlvE_clEvEUlhE_EEvS4_RKT_EUliE_EEviT1_:
.text._ZN2at6native18elementwise_kernelILi128ELi4EZNS0_22gpu_kernel_impl_nocastIZZZNS0_21clamp_min_kernel_cudaERNS_18TensorIteratorBaseERKN3c106ScalarEENKUlvE_clEvENKUlvE_clEvEUlhE_EEvS4_RKT_EUliE_EEviT1_:
        /* <DEDUP_REMOVED lines=236> */
.L_x_14051:
[----:B------:R-:W-:-:S04]  /*0ec0*/  IADD3 R4, P0, R3, c[0x0][0x368], RZ ;  /* 0x0000da0003047a10 */ /* 0x000fc80007f1e0ff */
[----:B------:R-:W-:-:S05]  /*0ed0*/  IADD3.X R5, RZ, c[0x0][0x36c], RZ, P0, !PT ;  /* 0x0000db00ff057a10 */ /* 0x000fca00007fe4ff */
[----:B------:R-:W2:Y:S01]  /*0ee0*/  LDG.E.U8 R4, [R4.64] ;  /* 0x0000000404047981 */ /* 0x000ea2000c1e1100 */
[----:B------:R-:W-:Y:S02]  /*0ef0*/  IADD3 R2, P0, R2, c[0x0][0x360], RZ ;  /* 0x0000d80002027a10 */ /* 0x000fe40007f1e0ff */
[----:B------:R-:W-:-:S03]  /*0f00*/  IADD3 R0, R0, 0x80, RZ ;  /* 0x0000008000007810 */ /* 0x000fc60007ffe0ff */
[----:B------:R-:W-:Y:S01]  /*0f10*/  IMAD.X R3, RZ, RZ, c[0x0][0x364], P0 ;  /* 0x0000d900ff037624 */ /* 0x000fe200000e06ff */
[----:B--2---:R-:W-:-:S05]  /*0f20*/  IMNMX.U32 R7, R4, UR6, !PT ;  /* 0x0000000604077c17 */ /* 0x004fca000f800000 */
[----:B------:R0:W-:Y:S02]  /*0f30*/  STG.E.U8 [R2.64], R7 ;  /* 0x0000000702007986 */ /* 0x0001e4000c101104 */
.L_x_14050:
[----:B------:R-:W-:Y:S05]  /*0f40*/  BSYNC B0 ;  /* 0x0000000000007941 */ /* 0x000fea0003800000 */
.L_x_14049:
        /* <DEDUP_REMOVED lines=230> */
.L_x_14054:
[----:B------:R-:W-:-:S04]  /*1db0*/  IADD3 R4, P0, R3, c[0x0][0x368], RZ ;  /* 0x0000da0003047a10 */ /* 0x000fc80007f1e0ff */
[----:B------:R-:W-:-:S05]  /*1dc0*/  IADD3.X R5, RZ, c[0x0][0x36c], RZ, P0, !PT ;  /* 0x0000db00ff057a10 */ /* 0x000fca00007fe4ff */
[----:B------:R-:W2:Y:S01]  /*1dd0*/  LDG.E.U8 R4, [R4.64] ;  /* 0x0000000404047981 */ /* 0x000ea2000c1e1100 */
[----:B------:R-:W-:Y:S02]  /*1de0*/  IADD3 R2, P0, R2, c[0x0][0x360], RZ ;  /* 0x0000d80002027a10 */ /* 0x000fe40007f1e0ff */
[----:B------:R-:W-:Y:S02]  /*1df0*/  IADD3 R0, R0, 0x80, RZ ;  /* 0x0000008000007810 */ /* 0x000fe40007ffe0ff */
[----:B------:R-:W-:Y:S02]  /*1e00*/  IADD3.X R3, RZ, c[0x0][0x364], RZ, P0, !PT ;  /* 0x0000d900ff037a10 */ /* 0x000fe400007fe4ff */
[----:B------:R-:W-:Y:S02]  /*1e10*/  ISETP.GE.AND P0, PT, R0, c[0x0][0x160], PT ;  /* 0x0000580000007a0c */ /* 0x000fe40003f06270 */
[----:B--2---:R-:W-:-:S05]  /*1e20*/  IMNMX.U32 R7, R4, UR6, !PT ;  /* 0x0000000604077c17 */ /* 0x004fca000f800000 */
        /* <DEDUP_REMOVED lines=229> */
.L_x_14055:
[----:B------:R-:W-:-:S04]  /*2c80*/  IADD3 R4, P0, R3, c[0x0][0x368], RZ ;  /* 0x0000da0003047a10 */ /* 0x000fc80007f1e0ff */
[----:B------:R-:W-:-:S05]  /*2c90*/  IADD3.X R5, RZ, c[0x0][0x36c], RZ, P0, !PT ;  /* 0x0000db00ff057a10 */ /* 0x000fca00007fe4ff */
[----:B------:R-:W2:Y:S01]  /*2ca0*/  LDG.E.U8 R4, [R4.64] ;  /* 0x0000000404047981 */ /* 0x000ea2000c1e1100 */
[----:B------:R-:W-:Y:S02]  /*2cb0*/  IADD3 R2, P0, R2, c[0x0][0x360], RZ ;  /* 0x0000d80002027a10 */ /* 0x000fe40007f1e0ff */
[----:B------:R-:W-:Y:S02]  /*2cc0*/  IADD3 R0, R0, 0x80, RZ ;  /* 0x0000008000007810 */ /* 0x000fe40007ffe0ff */
[----:B------:R-:W-:Y:S02]  /*2cd0*/  IADD3.X R3, RZ, c[0x0][0x364], RZ, P0, !PT ;  /* 0x0000d900ff037a10 */ /* 0x000fe400007fe4ff */
[----:B--2---:R-:W-:-:S05]  /*2ce0*/  IMNMX.U32 R7, R4, UR6, !PT ;  /* 0x0000000604077c17 */ /* 0x004fca000f800000 */
[----:B------:R0:W-:Y:S02]  /*2cf0*/  STG.E.U8 [R2.64], R7 ;  /* 0x0000000702007986 */ /* 0x0001e4000c101104 */
.L_x_14053:
[----:B------:R-:W-:Y:S05]  /*2d00*/  BSYNC B0 ;  /* 0x0000000000007941 */ /* 0x000fea0003800000 */
.L_x_14052:
        /* <DEDUP_REMOVED lines=229> */
.L_x_14056:
[----:B------:R-:W-:-:S04]  /*3b60*/  IADD3 R4, P0, R3, c[0x0][0x368], RZ ;  /* 0x0000da0003047a10 */ /* 0x000fc80007f1e0ff */
[----:B------:R-:W-:-:S05]  /*3b70*/  IADD3.X R5, RZ, c[0x0][0x36c], RZ, P0, !PT ;  /* 0x0000db00ff057a10 */ /* 0x000fca00007fe4ff */
[----:B------:R-:W2:Y:S01]  /*3b80*/  LDG.E.U8 R4, [R4.64] ;  /* 0x0000000404047981 */ /* 0x000ea2000c1e1100 */
[----:B------:R-:W-:-:S04]  /*3b90*/  IADD3 R2, P0, R2, c[0x0][0x360], RZ ;  /* 0x0000d80002027a10 */ /* 0x000fc80007f1e0ff */
[----:B------:R-:W-:Y:S02]  /*3ba0*/  IADD3.X R3, RZ, c[0x0][0x364], RZ, P0, !PT ;  /* 0x0000d900ff037a10 */ /* 0x000fe400007fe4ff */
[----:B--2---:R-:W-:-:S05]  /*3bb0*/  IMNMX.U32 R7, R4, UR6, !PT ;  /* 0x0000000604077c17 */ /* 0x004fca000f800000 */
[----:B------:R-:W-:Y:S01]  /*3bc0*/  STG.E.U8 [R2.64], R7 ;  /* 0x0000000702007986 */ /* 0x000fe2000c101104 */
[----:B------:R-:W-:Y:S05]  /*3bd0*/  EXIT ;  /* 0x000000000000794d */ /* 0x000fea0003800000 */
.L_x_14057:
        /* <DEDUP_REMOVED lines=10> */
.L_x_34165:


//--------------------- .text._ZN2at6native27unrolled_elementwise_kernelIZZZNS0_21clamp_min_kernel_cudaERNS_18TensorIteratorBaseERKN3c106ScalarEENKUlvE_clEvENKUlvE_clEvEUlhE_St5arrayIPcLm2EELi4E23TrivialOffsetCalculatorILi1EjESF_NS0_6memory15LoadWithoutCastENSG_16StoreWithoutCastEEEviT_T0_T2_T3_T4_T5_ --------------------------
	.section	.text._ZN2at6native27unrolled_elementwise_kernelIZZZNS0_21clamp_min_kernel_cudaERNS_18TensorIteratorBaseERKN3c106ScalarEENKUlvE_clEvENKUlvE_clEvEUlhE_St5arrayIPcLm2EELi4E23TrivialOffsetCalculatorILi1EjESF_NS0_6memory15LoadWithoutCastENSG_16StoreWithoutCastEEEviT_T0_T2_T3_T4_T5_,"ax",@progbits
	.sectioninfo	@"SHI_REGISTERS=18"
	.align	128
        .global         _ZN2at6native27unrolled_elementwise_kernelIZZZNS0_21clamp_min_kernel_cudaERNS_18TensorIteratorBaseERKN3c106ScalarEENKUlvE_clEvENKUlvE_clEvEUlhE_St5arrayIPcLm2EELi4E23TrivialOffsetCalculatorILi1EjESF_NS0_6memory15LoadWithoutCastENSG_16StoreWithoutCastEEEviT_T0_T2_T3_T4_T5_
        .type           _ZN2at6native27unrolled_elementwise_kernelIZZZNS0_21clamp_min_kernel_cudaERNS_18TensorIteratorBaseERKN3c106ScalarEENKUlvE_clEvENKUlvE_clEvEUlhE_St5arrayIPcLm2EELi4E23TrivialOffsetCalculatorILi1EjESF_NS0_6memory15LoadWithoutCastENSG_16StoreWithoutCastEEEviT_T0_T2_T3_T4_T5_,@function
        .size           _ZN2at6native27unrolled_elementwise_kernelIZZZNS0_21clamp_min_kernel_cudaERNS_18TensorIteratorBaseERKN3c106ScalarEENKUlvE_clEvENKUlvE_clEvEUlhE_St5arrayIPcLm2EELi4E23TrivialOffsetCalculatorILi1EjESF_NS0_6memory15LoadWithoutCastENSG_16StoreWithoutCastEEEviT_T0_T2_T3_T4_T5_,(.L_x_34166 - _ZN2at6native27unrolled_elementwise_kernelIZZZNS0_21clamp_min_kernel_cudaERNS_18TensorIteratorBaseERKN3c106ScalarEENKUlvE_clEvENKUlvE_clEvEUlhE_St5arrayIPcLm2EELi4E23TrivialOffsetCalculatorILi1EjESF_NS0_6memory15LoadWithoutCastENSG_16StoreWithoutCastEEEviT_T0_T2_T3_T4_T5_)
        .other          _ZN2at6native27unrolled_elementwise_kernelIZZZNS0_21clamp_min_kernel_cudaERNS_18TensorIteratorBaseERKN3c106ScalarEENKUlvE_clEvENKUlvE_clEvEUlhE_St5arrayIPcLm2EELi4E23TrivialOffsetCalculatorILi1EjESF_NS0_6memory15LoadWithoutCastENSG_16StoreWithoutCastEEEviT_T0_T2_T3_T4_T5_,@"STO_CUDA_ENTRY STV_DEFAULT"
_ZN2at6native27unrolled_elementwise_kernelIZZZNS0_21clamp_min_kernel_cudaERNS_18TensorIteratorBaseERKN3c106ScalarEENKUlvE_clEvENKUlvE_clEvEUlhE_St5arrayIPcLm2EELi4E23TrivialOffsetCalculatorILi1EjESF_NS0_6memory15LoadWithoutCastENSG_16StoreWithoutCastEEEviT_T0_T2_T3_T4_T5_:
.text._ZN2at6native27unrolled_elementwise_kernelIZZZNS0_21clamp_min_kernel_cudaERNS_18TensorIteratorBaseERKN3c106ScalarEENKUlvE_clEvENKUlvE_clEvEUlhE_St5arrayIPcLm2EELi4E23TrivialOffsetCalculatorILi1EjESF_NS0_6memory15LoadWithoutCastENSG_16StoreWithoutCastEEEviT_T0_T2_T3_T4_T5_:
        /* <DEDUP_REMOVED lines=41> */
[----:B--2---:R-:W-:-:S05]  /*0290*/  IMNMX.U32 R9, R12, UR6, !PT ;  /* 0x000000060c097c17 */ /* 0x004fca000f800000 */
[----:B------:R0:W-:Y:S01]  /*02a0*/  @!P0 STG.E.U8 [R4.64], R9 ;  /* 0x0000000904008986 */ /* 0x0001e2000c101104 */
[----:B---3--:R-:W-:Y:S02]  /*02b0*/  IMNMX.U32 R3, R3, UR6, !PT ;  /* 0x0000000603037c17 */ /* 0x008fe4000f800000 */
[----:B----4-:R-:W-:Y:S02]  /*02c0*/  IMNMX.U32 R11, R14, UR6, !PT ;  /* 0x000000060e0b7c17 */ /* 0x010fe4000f800000 */
[----:B-----5:R-:W-:Y:S01]  /*02d0*/  IMNMX.U32 R13, R13, UR6, !PT ;  /* 0x000000060d0d7c17 */ /* 0x020fe2000f800000 */
        /* <DEDUP_REMOVED lines=12> */
.L_x_14059:
[----:B0-----:R-:W-:Y:S05]  /*03a0*/  BSYNC B0 ;  /* 0x0000000000007941 */ /* 0x001fea0003800000 */
.L_x_14058:
[----:B------:R-:W-:-:S13]  /*03b0*/  ISETP.GE.AND P0, PT, R15, R2, PT ;  /* 0x000000020f00720c */ /* 0x000fda0003f06270 */
[----:B------:R-:W-:Y:S05]  /*03c0*/  @P0 EXIT ;  /* 0x000000000000094d */ /* 0x000fea0003800000 */
[----:B------:R-:W-:-:S05]  /*03d0*/  IMAD R0, R0, 0x200, R15 ;  /* 0x0000020000007824 */ /* 0x000fca00078e020f */
[----:B------:R-:W-:-:S05]  /*03e0*/  IADD3 R2, P0, R0, c[0x0][0x178], RZ ;  /* 0x00005e0000027a10 */ /* 0x000fca0007f1e0ff */
[----:B------:R-:W-:-:S05]  /*03f0*/  IMAD.X R3, RZ, RZ, c[0x0][0x17c], P0 ;  /* 0x00005f00ff037624 */ /* 0x000fca00000e06ff */
[----:B------:R-:W-:Y:S01]  /*0400*/  STG.E.U8 [R2.64], R13 ;  /* 0x0000000d02007986 */ /* 0x000fe2000c101104 */
[----:B------:R-:W-:Y:S05]  /*0410*/  EXIT ;  /* 0x000000000000794d */ /* 0x000fea0003800000 */
.L_x_14060:
        /* <DEDUP_REMOVED lines=14> */
.L_x_34166:


//--------------------- .text._ZN2at6native29vectorized_elementwise_kernelILi2EZZZNS0_21clamp_min_kernel_cudaERNS_18TensorIteratorBaseERKN3c106ScalarEENKUlvE_clEvENKUlvE_clEvEUlhE_St5arrayIPcLm2EEEEviT0_T1_ --------------------------
	.section	.text._ZN2at6native29vectorized_elementwise_kernelILi2EZZZNS0_21clamp_min_kernel_cudaERNS_18TensorIteratorBaseERKN3c106ScalarEENKUlvE_clEvENKUlvE_clEvEUlhE_St5arrayIPcLm2EEEEviT0_T1_,"ax",@progbits
	.sectioninfo	@"SHI_REGISTERS=28"
	.align	128
        .global         _ZN2at6native29vectorized_elementwise_kernelILi2EZZZNS0_21clamp_min_kernel_cudaERNS_18TensorIteratorBaseERKN3c106ScalarEENKUlvE_clEvENKUlvE_clEvEUlhE_St5arrayIPcLm2EEEEviT0_T1_
        .type           _ZN2at6native29vectorized_elementwise_kernelILi2EZZZNS0_21clamp_min_kernel_cudaERNS_18TensorIteratorBaseERKN3c106ScalarEENKUlvE_clEvENKUlvE_clEvEUlhE_St5arrayIPcLm2EEEEviT0_T1_,@function
        .size           _ZN2at6native29vectorized_elementwise_kernelILi2EZZZNS0_21clamp_min_kernel_cudaERNS_18TensorIteratorBaseERKN3c106ScalarEENKUlvE_clEvENKUlvE_clEvEUlhE_St5arrayIPcLm2EEEEviT0_T1_,(.L_x_34167 - _ZN2at6native29vectorized_elementwise_kernelILi2EZZZNS0_21clamp_min_kernel_cudaERNS_18TensorIteratorBaseERKN3c106ScalarEENKUlvE_clEvENKUlvE_clEvEUlhE_St5arrayIPcLm2EEEEviT0_T1_)
        .other          _ZN2at6native29vectorized_elementwise_kernelILi2EZZZNS0_21clamp_min_kernel_cudaERNS_18TensorIteratorBaseERKN3c106ScalarEENKUlvE_clEvENKUlvE_clEvEUlhE_St5arrayIPcLm2EEEEviT0_T1_,@"STO_CUDA_ENTRY STV_DEFAULT"
_ZN2at6native29vectorized_elementwise_kernelILi2EZZZNS0_21clamp_min_kernel_cudaERNS_18TensorIteratorBaseERKN3c106ScalarEENKUlvE_clEvENKUlvE_clEvEUlhE_St5arrayIPcLm2EEEEviT0_T1_:
.text._ZN2at6native29vectorized_elementwise_kernelILi2EZZZNS0_21clamp_min_kernel_cudaERNS_18TensorIteratorBaseERKN3c106ScalarEENKUlvE_clEvENKUlvE_clEvEUlhE_St5arrayIPcLm2EEEEviT0_T1_:
        /* <DEDUP_REMOVED lines=27> */
[----:B------:R-:W-:Y:S02]  /*01b0*/  IMNMX.U32 R0, R0, UR6, !PT ;  /* 0x0000000600007c17 */ /* 0x000fe4000f800000 */
[----:B------:R-:W-:Y:S02]  /*01c0*/  IMNMX.U32 R5, R6, UR6, !PT ;  /* 0x0000000606057c17 */ /* 0x000fe4000f800000 */
[----:B------:R-:W-:Y:S02]  /*01d0*/  IMNMX.U32 R7, R7, UR6, !PT ;  /* 0x0000000607077c17 */ /* 0x000fe4000f800000 */
[----:B------:R-:W-:-:S02]  /*01e0*/  IMNMX.U32 R8, R8, UR6, !PT ;  /* 0x0000000608087c17 */ /* 0x000fc4000f800000 */
[----:B------:R-:W-:Y:S02]  /*01f0*/  IMNMX.U32 R9, R9, UR6, !PT ;  /* 0x0000000609097c17 */ /* 0x000fe4000f800000 */
[----:B------:R-:W-:Y:S02]  /*0200*/  IMNMX.U32 R10, R10, UR6, !PT ;  /* 0x000000060a0a7c17 */ /* 0x000fe4000f800000 */
[----:B------:R-:W-:Y:S02]  /*0210*/  IMNMX.U32 R11, R11, UR6, !PT ;  /* 0x000000060b0b7c17 */ /* 0x000fe4000f800000 */
[----:B------:R-:W-:Y:S02]  /*0220*/  IMNMX.U32 R4, R4, UR6, !PT ;  /* 0x0000000604047c17 */ /* 0x000fe4000f800000 */
        /* <DEDUP_REMOVED lines=9> */
.L_x_14061:
        /* <DEDUP_REMOVED lines=63> */
[----:B--2---:R-:W-:Y:S02]  /*06b0*/  IMNMX.U32 R23, R3, UR6, !PT ;  /* 0x0000000603177c17 */ /* 0x004fe4000f800000 */
[----:B---3--:R-:W-:Y:S02]  /*06c0*/  IMNMX.U32 R11, R4, UR6, !PT ;  /* 0x00000006040b7c17 */ /* 0x008fe4000f800000 */
[----:B-----5:R-:W-:-:S05]  /*06d0*/  IMNMX.U32 R19, R16, UR6, !PT ;  /* 0x0000000610137c17 */ /* 0x020fca000f800000 */
[----:B------:R1:W-:Y:S01]  /*06e0*/  @!P0 STG.E.U8 [R14.64], R19 ;  /* 0x000000130e008986 */ /* 0x0003e2000c101104 */
[----:B------:R-:W-:Y:S02]  /*06f0*/  ISETP.GE.AND P0, PT, R5, R2, PT ;  /* 0x000000020500720c */ /* 0x000fe40003f06270 */
[----:B0-----:R-:W-:Y:S02]  /*0700*/  IMNMX.U32 R9, R12, UR6, !PT ;  /* 0x000000060c097c17 */ /* 0x001fe4000f800000 */
[----:B------:R-:W-:Y:S02]  /*0710*/  IMNMX.U32 R13, R13, UR6, !PT ;  /* 0x000000060d0d7c17 */ /* 0x000fe4000f800000 */
[----:B----4-:R-:W-:Y:S02]  /*0720*/  IMNMX.U32 R17, R17, UR6, !PT ;  /* 0x0000000611117c17 */ /* 0x010fe4000f800000 */
[----:B------:R-:W-:Y:S02]  /*0730*/  IMNMX.U32 R25, R22, UR6, !PT ;  /* 0x0000000616197c17 */ /* 0x000fe4000f800000 */
[----:B------:R-:W-:-:S03]  /*0740*/  IMNMX.U32 R3, R21, UR6, !PT ;  /* 0x0000000615037c17 */ /* 0x000fc6000f800000 */
        /* <DEDUP_REMOVED lines=13> */
.L_x_14064:
[----:B-1----:R-:W-:-:S13]  /*0820*/  ISETP.GE.AND P0, PT, R5, R2, PT ;  /* 0x000000020500720c */ /* 0x002fda0003f06270 */
[----:B------:R-:W-:Y:S05]  /*0830*/  @P0 BRA `(.L_x_14066) ;  /* 0x000000c000000947 */ /* 0x000fea0003800000 */
[----:B0-----:R-:W-:Y:S01]  /*0840*/  IMAD.IADD R6, R0, 0x1, R5 ;  /* 0x0000000100067824 */ /* 0x001fe200078e0205 */
[----:B------:R-:W-:-:S04]  /*0850*/  IADD3 R5, R5, 0x80, RZ ;  /* 0x0000008005057810 */ /* 0x000fc80007ffe0ff */
[----:B------:R-:W-:-:S05]  /*0860*/  IADD3 R6, P0, R6, c[0x0][0x178], RZ ;  /* 0x00005e0006067a10 */ /* 0x000fca0007f1e0ff */
[----:B------:R-:W-:-:S05]  /*0870*/  IMAD.X R7, RZ, RZ, c[0x0][0x17c], P0 ;  /* 0x00005f00ff077624 */ /* 0x000fca00000e06ff */
[----:B------:R0:W-:Y:S03]  /*0880*/  STG.E.U8 [R6.64], R9 ;  /* 0x0000000906007986 */ /* 0x0001e6000c101104 */
.L_x_14065:
[----:B------:R-:W-:-:S13]  /*0890*/  ISETP.GE.AND P0, PT, R5, R2, PT ;  /* 0x000000020500720c */ /* 0x000fda0003f06270 */
[----:B------:R-:W-:Y:S05]  /*08a0*/  @P0 BRA `(.L_x_14067) ;  /* 0x000000d000000947 */ /* 0x000fea0003800000 */
[----:B0-----:R-:W-:Y:S01]  /*08b0*/  IMAD.IADD R6, R0, 0x1, R5 ;  /* 0x0000000100067824 */ /* 0x001fe200078e0205 */
[----:B------:R-:W-:-:S04]  /*08c0*/  IADD3 R5, R5, 0x80, RZ ;  /* 0x0000008005057810 */ /* 0x000fc80007ffe0ff */
[----:B------:R-:W-:-:S05]  /*08d0*/  IADD3 R6, P0, R6, c[0x0][0x178], RZ ;  /* 0x00005e0006067a10 */ /* 0x000fca0007f1e0ff */
[----:B------:R-:W-:-:S05]  /*08e0*/  IMAD.X R7, RZ, RZ, c[0x0][0x17c], P0 ;  /* 0x00005f00ff077624 */ /* 0x000fca00000e06ff */
[----:B------:R0:W-:Y:S03]  /*08f0*/  STG.E.U8 [R6.64], R13 ;  /* 0x0000000d06007986 */ /* 0x0001e6000c101104 */
.L_x_14066:
        /* <DEDUP_REMOVED lines=8> */
.L_x_14067:
[----:B------:R-:W-:Y:S05]  /*0980*/  BSYNC B1 ;  /* 0x0000000000017941 */ /* 0x000fea0003800000 */
.L_x_14063:
[----:B------:R-:W-:-:S13]  /*0990*/  ISETP.GE.AND P0, PT, R5, R2, PT ;  /* 0x000000020500720c */ /* 0x000fda0003f06270 */
[----:B0-----:R-:W-:Y:S01]  /*09a0*/  @!P0 IMAD.IADD R6, R0, 0x1, R5 ;  /* 0x0000000100068824 */ /* 0x001fe200078e0205 */
[----:B------:R-:W-:-:S04]  /*09b0*/  @!P0 IADD3 R5, R5, 0x80, RZ ;  /* 0x0000008005058810 */ /* 0x000fc80007ffe0ff */
[----:B------:R-:W-:-:S05]  /*09c0*/  @!P0 IADD3 R6, P1, R6, c[0x0][0x178], RZ ;  /* 0x00005e0006068a10 */ /* 0x000fca0007f3e0ff */
[----:B------:R-:W-:-:S05]  /*09d0*/  @!P0 IMAD.X R7, RZ, RZ, c[0x0][0x17c], P1 ;  /* 0x00005f00ff078624 */ /* 0x000fca00008e06ff */
[----:B------:R0:W-:Y:S03]  /*09e0*/  @!P0 STG.E.U8 [R6.64], R25 ;  /* 0x0000001906008986 */ /* 0x0001e6000c101104 */
.L_x_14068:
[----:B------:R-:W-:Y:S05]  /*09f0*/  BSYNC B0 ;  /* 0x0000000000007941 */ /* 0x000fea0003800000 */
.L_x_14062:
        /* <DEDUP_REMOVED lines=8> */
.L_x_14069:
        /* <DEDUP_REMOVED lines=16> */
.L_x_34167:


//--------------------- .text._ZN2at6native29vectorized_elementwise_kernelILi4EZZZNS0_21clamp_min_kernel_cudaERNS_18TensorIteratorBaseERKN3c106ScalarEENKUlvE_clEvENKUlvE_clEvEUlhE_St5arrayIPcLm2EEEEviT0_T1_ --------------------------
	.section	.text._ZN2at6native29vectorized_elementwise_kernelILi4EZZZNS0_21clamp_min_kernel_cudaERNS_18TensorIteratorBaseERKN3c106ScalarEENKUlvE_clEvENKUlvE_clEvEUlhE_St5arrayIPcLm2EEEEviT0_T1_,"ax",@progbits
	.sectioninfo	@"SHI_REGISTERS=28"
	.align	128
        .global         _ZN2at6native29vectorized_elementwise_kernelILi4EZZZNS0_21clamp_min_kernel_cudaERNS_18TensorIteratorBaseERKN3c106ScalarEENKUlvE_clEvENKUlvE_clEvEUlhE_St5arrayIPcLm2EEEEviT0_T1_
        .type           _ZN2at6native29vectorized_elementwise_kernelILi4EZZZNS0_21clamp_min_kernel_cudaERNS_18TensorIteratorBaseERKN3c106ScalarEENKUlvE_clEvENKUlvE_clEvEUlhE_St5arrayIPcLm2EEEEviT0_T1_,@function
        .size           _ZN2at6native29vectorized_elementwise_kernelILi4EZZZNS0_21clamp_min_kernel_cudaERNS_18TensorIteratorBaseERKN3c106ScalarEENKUlvE_clEvENKUlvE_clEvEUlhE_St5arrayIPcLm2EEEEviT0_T1_,(.L_x_34168 - _ZN2at6native29vectorized_elementwise_kernelILi4EZZZNS0_21clamp_min_kernel_cudaERNS_18TensorIteratorBaseERKN3c106ScalarEENKUlvE_clEvENKUlvE_clEvEUlhE_St5arrayIPcLm2EEEEviT0_T1_)
        .other          _ZN2at6native29vectorized_elementwise_kernelILi4EZZZNS0_21clamp_min_kernel_cudaERNS_18TensorIteratorBaseERKN3c106ScalarEENKUlvE_clEvENKUlvE_clEvEUlhE_St5arrayIPcLm2EEEEviT0_T1_,@"STO_CUDA_ENTRY STV_DEFAULT"
_ZN2at6native29vectorized_elementwise_kernelILi4EZZZNS0_21clamp_min_kernel_cudaERNS_18TensorIteratorBaseERKN3c106ScalarEENKUlvE_clEvENKUlvE_clEvEUlhE_St5arrayIPcLm2EEEEviT0_T1_:
.text._ZN2at6native29vectorized_elementwise_kernelILi4EZZZNS0_21clamp_min_kernel_cudaERNS_18TensorIteratorBaseERKN3c106ScalarEENKUlvE_clEvENKUlvE_clEvEUlhE_St5arrayIPcLm2EEEEviT0_T1_:
        /* <DEDUP_REMOVED lines=16> */
[----:B------:R-:W-:Y:S02]  /*0100*/  IMNMX.U32 R2, R2, UR6, !PT ;  /* 0x0000000602027c17 */ /* 0x000fe4000f800000 */
[----:B------:R-:W-:-:S02]  /*0110*/  IMNMX.U32 R3, R3, UR6, !PT ;  /* 0x0000000603037c17 */ /* 0x000fc4000f800000 */
[C---:B---3--:R-:W-:Y:S02]  /*0120*/  PRMT R4, R11.reuse, 0x7770, RZ ;  /* 0x000077700b047816 */ /* 0x048fe400000000ff */
[----:B------:R-:W-:Y:S02]  /*0130*/  PRMT R8, R11, 0x7771, RZ ;  /* 0x000077710b087816 */ /* 0x000fe400000000ff */
[----:B------:R-:W-:Y:S02]  /*0140*/  PRMT R13, R3, 0x7604, R2 ;  /* 0x00007604030d7816 */ /* 0x000fe40000000002 */
[----:B------:R-:W-:Y:S02]  /*0150*/  IMNMX.U32 R9, R4, UR6, !PT ;  /* 0x0000000604097c17 */ /* 0x000fe4000f800000 */
[----:B------:R-:W-:Y:S02]  /*0160*/  IADD3 R2, P0, R0, c[0x0][0x178], RZ ;  /* 0x00005e0000027a10 */ /* 0x000fe40007f1e0ff */
[----:B------:R-:W-:-:S02]  /*0170*/  PRMT R0, R10, 0x7772, RZ ;  /* 0x000077720a007816 */ /* 0x000fc400000000ff */
[----:B------:R-:W-:Y:S01]  /*0180*/  PRMT R4, R11, 0x7772, RZ ;  /* 0x000077720b047816 */ /* 0x000fe200000000ff */
[----:B------:R-:W-:Y:S01]  /*0190*/  IMAD.X R3, RZ, RZ, c[0x0][0x17c], P0 ;  /* 0x00005f00ff037624 */ /* 0x000fe200000e06ff */
[----:B------:R-:W-:Y:S02]  /*01a0*/  IMNMX.U32 R8, R8, UR6, !PT ;  /* 0x0000000608087c17 */ /* 0x000fe4000f800000 */
[----:B------:R-:W-:Y:S01]  /*01b0*/  IMNMX.U32 R6, R0, UR6, !PT ;  /* 0x0000000600067c17 */ /* 0x000fe2000f800000 */
[----:B------:R-:W-:Y:S01]  /*01c0*/  IMAD.WIDE R2, R5, 0x4, R2 ;  /* 0x0000000405027825 */ /* 0x000fe200078e0202 */
[----:B------:R-:W-:Y:S02]  /*01d0*/  IMNMX.U32 R7, R4, UR6, !PT ;  /* 0x0000000604077c17 */ /* 0x000fe4000f800000 */
[----:B------:R-:W-:Y:S02]  /*01e0*/  PRMT R8, R8, 0x7604, R9 ;  /* 0x0000760408087816 */ /* 0x000fe40000000009 */
[----:B------:R-:W-:-:S02]  /*01f0*/  PRMT R0, R10, 0x7773, RZ ;  /* 0x000077730a007816 */ /* 0x000fc400000000ff */
[----:B------:R-:W-:Y:S02]  /*0200*/  PRMT R4, R11, 0x7773, RZ ;  /* 0x000077730b047816 */ /* 0x000fe400000000ff */
[----:B------:R-:W-:Y:S02]  /*0210*/  PRMT R13, R6, 0x7054, R13 ;  /* 0x00007054060d7816 */ /* 0x000fe4000000000d */
[----:B------:R-:W-:Y:S02]  /*0220*/  PRMT R7, R7, 0x7054, R8 ;  /* 0x0000705407077816 */ /* 0x000fe40000000008 */
[----:B------:R-:W-:Y:S02]  /*0230*/  IMNMX.U32 R0, R0, UR6, !PT ;  /* 0x0000000600007c17 */ /* 0x000fe4000f800000 */
[----:B------:R-:W-:Y:S02]  /*0240*/  IMNMX.U32 R4, R4, UR6, !PT ;  /* 0x0000000604047c17 */ /* 0x000fe4000f800000 */
[----:B------:R-:W-:-:S02]  /*0250*/  PRMT R13, R0, 0x654, R13 ;  /* 0x00000654000d7816 */ /* 0x000fc4000000000d */
[----:B------:R-:W-:-:S03]  /*0260*/  PRMT R7, R4, 0x654, R7 ;  /* 0x0000065404077816 */ /* 0x000fc60000000007 */
[----:B------:R-:W-:Y:S04]  /*0270*/  STG.E [R2.64], R13 ;  /* 0x0000000d02007986 */ /* 0x000fe8000c101904 */
[----:B------:R-:W-:Y:S01]  /*0280*/  STG.E [R2.64+0x200], R7 ;  /* 0x0002000702007986 */ /* 0x000fe2000c101904 */
[----:B------:R-:W-:Y:S05]  /*0290*/  EXIT ;  /* 0x000000000000794d */ /* 0x000fea0003800000 */
.L_x_14070:
        /* <DEDUP_REMOVED lines=86> */
.L_x_14073:
[----:B-1----:R-:W-:-:S13]  /*0800*/  ISETP.GE.AND P0, PT, R5, R2, PT ;  /* 0x000000020500720c */ /* 0x002fda0003f06270 */
[----:B------:R-:W-:Y:S05]  /*0810*/  @P0 BRA `(.L_x_14075) ;  /* 0x000000c000000947 */ /* 0x000fea0003800000 */
[----:B0-----:R-:W-:Y:S01]  /*0820*/  IMAD.IADD R6, R0, 0x1, R5 ;  /* 0x0000000100067824 */ /* 0x001fe200078e0205 */
[----:B------:R-:W-:-:S04]  /*0830*/  IADD3 R5, R5, 0x80, RZ ;  /* 0x0000008005057810 */ /* 0x000fc80007ffe0ff */
[----:B------:R-:W-:-:S05]  /*0840*/  IADD3 R6, P0, R6, c[0x0][0x178], RZ ;  /* 0x00005e0006067a10 */ /* 0x000fca0007f1e0ff */
[----:B------:R-:W-:-:S05]  /*0850*/  IMAD.X R7, RZ, RZ, c[0x0][0x17c], P0 ;  /* 0x00005f00ff077624 */ /* 0x000fca00000e06ff */
[----:B------:R0:W-:Y:S03]  /*0860*/  STG.E.U8 [R6.64], R9 ;  /* 0x0000000906007986 */ /* 0x0001e6000c101104 */
.L_x_14074:
[----:B------:R-:W-:-:S13]  /*0870*/  ISETP.GE.AND P0, PT, R5, R2, PT ;  /* 0x000000020500720c */ /* 0x000fda0003f06270 */
[----:B------:R-:W-:Y:S05]  /*0880*/  @P0 BRA `(.L_x_14076) ;  /* 0x000000d000000947 */ /* 0x000fea0003800000 */
[----:B0-----:R-:W-:Y:S01]  /*0890*/  IMAD.IADD R6, R0, 0x1, R5 ;  /* 0x0000000100067824 */ /* 0x001fe200078e0205 */
[----:B------:R-:W-:-:S04]  /*08a0*/  IADD3 R5, R5, 0x80, RZ ;  /* 0x0000008005057810 */ /* 0x000fc80007ffe0ff */
[----:B------:R-:W-:-:S05]  /*08b0*/  IADD3 R6, P0, R6, c[0x0][0x178], RZ ;  /* 0x00005e0006067a10 */ /* 0x000fca0007f1e0ff */
[----:B------:R-:W-:-:S05]  /*08c0*/  IMAD.X R7, RZ, RZ, c[0x0][0x17c], P0 ;  /* 0x00005f00ff077624 */ /* 0x000fca00000e06ff */
[----:B------:R0:W-:Y:S03]  /*08d0*/  STG.E.U8 [R6.64], R13 ;  /* 0x0000000d06007986 */ /* 0x0001e6000c101104 */
.L_x_14075:
        /* <DEDUP_REMOVED lines=8> */
.L_x_14076:
[----:B------:R-:W-:Y:S05]  /*0960*/  BSYNC B1 ;  /* 0x0000000000017941 */ /* 0x000fea0003800000 */
.L_x_14072:
[----:B------:R-:W-:-:S13]  /*0970*/  ISETP.GE.AND P0, PT, R5, R2, PT ;  /* 0x000000020500720c */ /* 0x000fda0003f06270 */
[----:B0-----:R-:W-:Y:S01]  /*0980*/  @!P0 IMAD.IADD R6, R0, 0x1, R5 ;  /* 0x0000000100068824 */ /* 0x001fe200078e0205 */
[----:B------:R-:W-:-:S04]  /*0990*/  @!P0 IADD3 R5, R5, 0x80, RZ ;  /* 0x0000008005058810 */ /* 0x000fc80007ffe0ff */
[----:B------:R-:W-:-:S05]  /*09a0*/  @!P0 IADD3 R6, P1, R6, c[0x0][0x178], RZ ;  /* 0x00005e0006068a10 */ /* 0x000fca0007f3e0ff */
[----:B------:R-:W-:-:S05]  /*09b0*/  @!P0 IMAD.X R7, RZ, RZ, c[0x0][0x17c], P1 ;  /* 0x00005f00ff078624 */ /* 0x000fca00008e06ff */
[----:B------:R0:W-:Y:S03]  /*09c0*/  @!P0 STG.E.U8 [R6.64], R25 ;  /* 0x0000001906008986 */ /* 0x0001e6000c101104 */
.L_x_14077:
[----:B------:R-:W-:Y:S05]  /*09d0*/  BSYNC B0 ;  /* 0x0000000000007941 */ /* 0x000fea0003800000 */
.L_x_14071:
        /* <DEDUP_REMOVED lines=8> */
.L_x_14078:
        /* <DEDUP_REMOVED lines=10> */
.L_x_34168:


//--------------------- .text._ZN2at6native29vectorized_elementwise_kernelILi8EZZZNS0_21clamp_min_kernel_cudaERNS_18TensorIteratorBaseERKN3c106ScalarEENKUlvE_clEvENKUlvE_clEvEUlhE_St5arrayIPcLm2EEEEviT0_T1_ --------------------------
	.section	.text._ZN2at6native29vectorized_elementwise_kernelILi8EZZZNS0_21clamp_min_kernel_cudaERNS_18TensorIteratorBaseERKN3c106ScalarEENKUlvE_clEvENKUlvE_clEvEUlhE_St5arrayIPcLm2EEEEviT0_T1_,"ax",@progbits
	.sectioninfo	@"SHI_REGISTERS=4"
	.align	128
        .global         _ZN2at6native29vectorized_elementwise_kernelILi8EZZZNS0_21clamp_min_kernel_cudaERNS_18TensorIteratorBaseERKN3c106ScalarEENKUlvE_clEvENKUlvE_clEvEUlhE_St5arrayIPcLm2EEEEviT0_T1_
        .type           _ZN2at6native29vectorized_elementwise_kernelILi8EZZZNS0_21clamp_min_kernel_cudaERNS_18TensorIteratorBaseERKN3c106ScalarEENKUlvE_clEvENKUlvE_clEvEUlhE_St5arrayIPcLm2EEEEviT0_T1_,@function
        .size           _ZN2at6native29vectorized_elementwise_kernelILi8EZZZNS0_21clamp_min_kernel_cudaERNS_18TensorIteratorBaseERKN3c106ScalarEENKUlvE_clEvENKUlvE_clEvEUlhE_St5arrayIPcLm2EEEEviT0_T1_,(.L_x_34169 - _ZN2at6native29vectorized_elementwise_kernelILi8EZZZNS0_21clamp_min_kernel_cudaERNS_18TensorIteratorBaseERKN3c106ScalarEENKUlvE_clEvENKUlvE_clEvEUlhE_St5arrayIPcLm2EEEEviT0_T1_)
        .other          _ZN2at6native29vectorized_elementwise_kernelILi8EZZZNS0_21clamp_min_kernel_cudaERNS_18TensorIteratorBaseERKN3c106ScalarEENKUlvE_clEvENKUlvE_clEvEUlhE_St5arrayIPcLm2EEEEviT0_T1_,@"STO_CUDA_ENTRY STV_DEFAULT"
_ZN2at6native29vectorized_elementwise_kernelILi8EZZZNS0_21clamp_min_kernel_cudaERNS_18TensorIteratorBaseERKN3c106ScalarEENKUlvE_clEvENKUlvE_clEvEUlhE_St5arrayIPcLm2EEEEviT0_T1_:
.text._ZN2at6native29vectorized_elementwise_kernelILi8EZZZNS0_21clamp_min_kernel_cudaERNS_18TensorIteratorBaseERKN3c106ScalarEENKUlvE_clEvENKUlvE_clEvEUlhE_St5arrayIPcLm2EEEEviT0_T1_:
[----:B------:R-:W-:Y:S02]  /*0000*/  MOV R1, c[0x0][0x28] ;  /* 0x00000a0000017a02 */ /* 0x000fe40000000f00 */
[----:B------:R-:W-:Y:S05]  /*0010*/  EXIT ;  /* 0x000000000000794d */ /* 0x000fea0003800000 */
.L_x_14079:
        /* <DEDUP_REMOVED lines=14> */
.L_x_34169:


//--------------------- .text._ZN2at6native18elementwise_kernelILi128ELi4EZNS0_15gpu_kernel_implIZZZNS0_17clamp_kernel_cudaERNS_18TensorIteratorBaseERKN3c106ScalarES8_ENKUlvE_clEvENKUlvE7_clEvEUlNS5_8BFloat16EE_EEvS4_RKT_EUliE_EEviT1_ --------------------------
	.section	.text._ZN2at6native18elementwise_kernelILi128ELi4EZNS0_15gpu_kernel_implIZZZNS0_17clamp_kernel_cudaERNS_18TensorIteratorBaseERKN3c106ScalarES8_ENKUlvE_clEvENKUlvE7_clEvEUlNS5_8BFloat16EE_EEvS4_RKT_EUliE_EEviT1_,"ax",@progbits
	.sectioninfo	@"SHI_REGISTERS=26"
	.align	128
        .global         _ZN2at6native18elementwise_kernelILi128ELi4EZNS0_15gpu_kernel_implIZZZNS0_17clamp_kernel_cudaERNS_18TensorIteratorBaseERKN3c106ScalarES8_ENKUlvE_clEvENKUlvE7_clEvEUlNS5_8BFloat16EE_EEvS4_RKT_EUliE_EEviT1_
        .type           _ZN2at6native18elementwise_kernelILi128ELi4EZNS0_15gpu_kernel_implIZZZNS0_17clamp_kernel_cudaERNS_18TensorIteratorBaseERKN3c106ScalarES8_ENKUlvE_clEvENKUlvE7_clEvEUlNS5_8BFloat16EE_EEvS4_RKT_EUliE_EEviT1_,@function
        .size           _ZN2at6native18elementwise_kernelILi128ELi4EZNS0_15gpu_kernel_implIZZZNS0_17clamp_kernel_cudaERNS_18TensorIteratorBaseERKN3c106ScalarES8_ENKUlvE_clEvENKUlvE7_clEvEUlNS5_8BFloat16EE_EEvS4_RKT_EUliE_EEviT1_,(.L_x_34170 - _ZN2at6native18elementwise_kernelILi128ELi4EZNS0_15gpu_kernel_implIZZZNS0_17clamp_kernel_cudaERNS_18TensorIteratorBaseERKN3c106ScalarES8_ENKUlvE_clEvENKUlvE7_clEvEUlNS5_8BFloat16EE_EEvS4_RKT_EUliE_EEviT1_)
        .other          _ZN2at6native18elementwise_kernelILi128ELi4EZNS0_15gpu_kernel_implIZZZNS0_17clamp_kernel_cudaERNS_18TensorIteratorBaseERKN3c106ScalarES8_ENKUlvE_clEvENKUlvE7_clEvEUlNS5_8BFloat16EE_EEvS4_RKT_EUliE_EEviT1_,@"STO_CUDA_ENTRY STV_DEFAULT"
_ZN2at6native18elementwise_kernelILi128ELi4EZNS0_15gpu_kernel_implIZZZNS0_17clamp_kernel_cudaERNS_18TensorIteratorBaseERKN3c106ScalarES8_ENKUlvE_clEvENKUlvE7_clEvEUlNS5_8BFloat16EE_EEvS4_RKT_EUliE_EEviT1_:
.text._ZN2at6native18elementwise_kernelILi128ELi4EZNS0_15gpu_kernel_implIZZZNS0_17clamp_kernel_cudaERNS_18TensorIteratorBaseERKN3c106ScalarES8_ENKUlvE_clEvENKUlvE7_clEvEUlNS5_8BFloat16EE_EEvS4_RKT_EUliE_EEviT1_:
        /* <DEDUP_REMOVED lines=237> */
.L_x_14082:
        /* <DEDUP_REMOVED lines=21> */
.L_x_14086:
[----:B------:R-:W2:Y:S02]  /*1020*/  LDG.E.U8 R2, [R2.64] ;  /* 0x0000002402027981 */ /* 0x000ea4000c1e1100 */
[----:B--2---:R-:W0:Y:S02]  /*1030*/  I2F.U16 R0, R2 ;  /* 0x0000000200007306 */ /* 0x004e240000101000 */
[----:B0-----:R-:W-:-:S04]  /*1040*/  F2FP.BF16.PACK_AB R0, RZ, R0 ;  /* 0x00000000ff00723e */ /* 0x001fc800000010ff */
[----:B------:R-:W-:Y:S01]  /*1050*/  PRMT R5, R0, 0x7610, R5 ;  /* 0x0000761000057816 */ /* 0x000fe20000000005 */
[----:B------:R-:W-:Y:S05]  /*1060*/  BRA `(.L_x_14088) ;  /* 0x00000ef000007947 */ /* 0x000fea0003800000 */
.L_x_14085:
        /* <DEDUP_REMOVED lines=11> */
.L_x_14090:
[----:B------:R-:W2:Y:S02]  /*1120*/  LDG.E R2, [R2.64] ;  /* 0x0000002402027981 */ /* 0x000ea4000c1e1900 */
[----:B--2---:R-:W0:Y:S02]  /*1130*/  I2F R0, R2 ;  /* 0x0000000200007306 */ /* 0x004e240000201400 */
[----:B0-----:R-:W-:-:S04]  /*1140*/  F2FP.BF16.PACK_AB R0, RZ, R0 ;  /* 0x00000000ff00723e */ /* 0x001fc800000010ff */
[----:B------:R-:W-:Y:S01]  /*1150*/  PRMT R5, R0, 0x7610, R5 ;  /* 0x0000761000057816 */ /* 0x000fe20000000005 */
[----:B------:R-:W-:Y:S05]  /*1160*/  BRA `(.L_x_14088) ;  /* 0x00000df000007947 */ /* 0x000fea0003800000 */
.L_x_14089:
[----:B------:R-:W2:Y:S02]  /*1170*/  LDG.E.U16 R2, [R2.64] ;  /* 0x0000002402027981 */ /* 0x000ea4000c1e1500 */
[----:B--2---:R-:W0:Y:S02]  /*1180*/  I2F.S16 R0, R2 ;  /* 0x0000000200007306 */ /* 0x004e240000101400 */
[----:B0-----:R-:W-:-:S04]  /*1190*/  F2FP.BF16.PACK_AB R0, RZ, R0 ;  /* 0x00000000ff00723e */ /* 0x001fc800000010ff */
[----:B------:R-:W-:Y:S01]  /*11a0*/  PRMT R5, R0, 0x7610, R5 ;  /* 0x0000761000057816 */ /* 0x000fe20000000005 */
[----:B------:R-:W-:Y:S05]  /*11b0*/  BRA `(.L_x_14088) ;  /* 0x00000da000007947 */ /* 0x000fea0003800000 */
.L_x_14084:
        /* <DEDUP_REMOVED lines=9> */
.L_x_14092:
[----:B------:R-:W2:Y:S02]  /*1250*/  LDG.E.U16 R0, [R2.64] ;  /* 0x0000002402007981 */ /* 0x000ea4000c1e1500 */
[----:B--2---:R-:W-:-:S05]  /*1260*/  HADD2.F32 R0, -RZ, R0.H0_H0 ;  /* 0x20000000ff007230 */ /* 0x004fca0000004100 */
[----:B------:R-:W-:-:S04]  /*1270*/  F2FP.BF16.PACK_AB R0, RZ, R0 ;  /* 0x00000000ff00723e */ /* 0x000fc800000010ff */
[----:B------:R-:W-:Y:S01]  /*1280*/  PRMT R5, R0, 0x7610, R5 ;  /* 0x0000761000057816 */ /* 0x000fe20000000005 */
[----:B------:R-:W-:Y:S05]  /*1290*/  BRA `(.L_x_14088) ;  /* 0x00000cc000007947 */ /* 0x000fea0003800000 */
.L_x_14091:
        /* <DEDUP_REMOVED lines=9> */
.L_x_14094:
[----:B------:R-:W2:Y:S02]  /*1330*/  LDG.E.U16 R2, [R2.64] ;  /* 0x0000002402027981 */ /* 0x000ea4000c1e1500 */
[----:B--2---:R-:W-:-:S05]  /*1340*/  HADD2.F32 R0, -RZ, R2.H0_H0 ;  /* 0x20000002ff007230 */ /* 0x004fca0000004100 */
[----:B------:R-:W-:-:S04]  /*1350*/  F2FP.BF16.PACK_AB R0, RZ, R0 ;  /* 0x00000000ff00723e */ /* 0x000fc800000010ff */
[----:B------:R-:W-:Y:S01]  /*1360*/  PRMT R5, R0, 0x7610, R5 ;  /* 0x0000761000057816 */ /* 0x000fe20000000005 */
[----:B------:R-:W-:Y:S05]  /*1370*/  BRA `(.L_x_14088) ;  /* 0x00000be000007947 */ /* 0x000fea0003800000 */
.L_x_14093:
[----:B------:R-:W2:Y:S02]  /*1380*/  LDG.E.64 R2, [R2.64] ;  /* 0x0000002402027981 */ /* 0x000ea4000c1e1b00 */
[----:B--2---:R-:W0:Y:S01]  /*1390*/  F2F.F32.F64 R0, R2 ;  /* 0x0000000200007310 */ /* 0x004e220000301000 */
[----:B------:R-:W0:-:S14]  /*13a0*/  DSETP.GEU.AND P0, PT, |R2|, c[0x2][0x0], PT ;  /* 0x008000000200762a */ /* 0x000e1c0003f0e200 */
[----:B0-----:R-:W-:-:S05]  /*13b0*/  @!P0 FMUL R0, R0, 1.175494350822287508e-38 ;  /* 0x0080000000008820 */ /* 0x001fca0000400000 */
[----:B------:R-:W-:-:S04]  /*13c0*/  F2FP.BF16.PACK_AB R0, RZ, R0 ;  /* 0x00000000ff00723e */ /* 0x000fc800000010ff */
[----:B------:R-:W-:Y:S01]  /*13d0*/  PRMT R5, R0, 0x7610, R5 ;  /* 0x0000761000057816 */ /* 0x000fe20000000005 */
[----:B------:R-:W-:Y:S05]  /*13e0*/  BRA `(.L_x_14088) ;  /* 0x00000b7000007947 */ /* 0x000fea0003800000 */
.L_x_14083:
        /* <DEDUP_REMOVED lines=14> */
.L_x_14097:
[----:B------:R-:W2:Y:S02]  /*14d0*/  LDG.E.64 R2, [R2.64] ;  /* 0x0000002402027981 */ /* 0x000ea4000c1e1b00 */
[----:B--2---:R-:W0:Y:S01]  /*14e0*/  F2F.F32.F64 R0, R2 ;  /* 0x0000000200007310 */ /* 0x004e220000301000 */
[----:B------:R-:W0:-:S14]  /*14f0*/  DSETP.GEU.AND P0, PT, |R2|, c[0x2][0x0], PT ;  /* 0x008000000200762a */ /* 0x000e1c0003f0e200 */
[----:B0-----:R-:W-:-:S05]  /*1500*/  @!P0 FMUL R0, R0, 1.175494350822287508e-38 ;  /* 0x0080000000008820 */ /* 0x001fca0000400000 */
[----:B------:R-:W-:-:S04]  /*1510*/  F2FP.BF16.PACK_AB R0, RZ, R0 ;  /* 0x00000000ff00723e */ /* 0x000fc800000010ff */
[----:B------:R-:W-:Y:S01]  /*1520*/  PRMT R5, R0, 0x7610, R5 ;  /* 0x0000761000057816 */ /* 0x000fe20000000005 */
[----:B------:R-:W-:Y:S05]  /*1530*/  BRA `(.L_x_14088) ;  /* 0x00000a2000007947 */ /* 0x000fea0003800000 */
.L_x_14096:
        /* <DEDUP_REMOVED lines=27> */
.L_x_14099:
        /* <DEDUP_REMOVED lines=15> */
.L_x_14098:
[----:B------:R0:W5:Y:S01]  /*17e0*/  LDG.E.U16 R5, [R2.64] ;  /* 0x0000002402057981 */ /* 0x000162000c1e1500 */
[----:B------:R-:W-:Y:S05]  /*17f0*/  BRA `(.L_x_14088) ;  /* 0x0000076000007947 */ /* 0x000fea0003800000 */
.L_x_14095:
        /* <DEDUP_REMOVED lines=12> */
.L_x_14102:
        /* <DEDUP_REMOVED lines=21> */
.L_x_14106:
[----:B------:R-:W-:Y:S05]  /*1a10*/  BSYNC B1 ;  /* 0x0000000000017941 */ /* 0x000fea0003800000 */
.L_x_14105:
[----:B------:R-:W-:Y:S01]  /*1a20*/  LEA R3, R0, 0x3b800000, 0x17 ;  /* 0x3b80000000037811 */ /* 0x000fe200078eb8ff */
[----:B------:R-:W-:-:S05]  /*1a30*/  IMAD.SHL.U32 R0, R2, 0x100000, RZ ;  /* 0x0010000002007824 */ /* 0x000fca00078e00ff */
[----:B------:R-:W-:Y:S02]  /*1a40*/  LOP3.LUT R0, R3, R0, R4, 0xfe, !PT ;  /* 0x0000000003007212 */ /* 0x000fe400078efe04 */
.L_x_14104:
[----:B------:R-:W-:Y:S05]  /*1a50*/  BSYNC B0 ;  /* 0x0000000000007941 */ /* 0x000fea0003800000 */
.L_x_14103:
[----:B------:R-:W-:-:S04]  /*1a60*/  F2FP.BF16.PACK_AB R0, RZ, R0 ;  /* 0x00000000ff00723e */ /* 0x000fc800000010ff */
[----:B------:R-:W-:Y:S01]  /*1a70*/  PRMT R5, R0, 0x7610, R5 ;  /* 0x0000761000057816 */ /* 0x000fe20000000005 */
[----:B------:R-:W-:Y:S05]  /*1a80*/  BRA `(.L_x_14088) ;  /* 0x000004d000007947 */ /* 0x000fea0003800000 */
.L_x_14101:
        /* <DEDUP_REMOVED lines=21> */
.L_x_14110:
[----:B------:R-:W-:Y:S05]  /*1be0*/  BSYNC B1 ;  /* 0x0000000000017941 */ /* 0x000fea0003800000 */
.L_x_14109:
[----:B------:R-:W-:Y:S01]  /*1bf0*/  LEA R3, R0, 0x37800000, 0x17 ;  /* 0x3780000000037811 */ /* 0x000fe200078eb8ff */
[----:B------:R-:W-:-:S05]  /*1c00*/  IMAD.SHL.U32 R0, R2, 0x200000, RZ ;  /* 0x0020000002007824 */ /* 0x000fca00078e00ff */
[----:B------:R-:W-:Y:S02]  /*1c10*/  LOP3.LUT R0, R3, R0, R4, 0xfe, !PT ;  /* 0x0000000003007212 */ /* 0x000fe400078efe04 */
.L_x_14108:
[----:B------:R-:W-:Y:S05]  /*1c20*/  BSYNC B0 ;  /* 0x0000000000007941 */ /* 0x000fea0003800000 */
.L_x_14107:
[----:B------:R-:W-:-:S04]  /*1c30*/  F2FP.BF16.PACK_AB R0, RZ, R0 ;  /* 0x00000000ff00723e */ /* 0x000fc800000010ff */
[----:B------:R-:W-:Y:S01]  /*1c40*/  PRMT R5, R0, 0x7610, R5 ;  /* 0x0000761000057816 */ /* 0x000fe20000000005 */
[----:B------:R-:W-:Y:S05]  /*1c50*/  BRA `(.L_x_14088) ;  /* 0x0000030000007947 */ /* 0x000fea0003800000 */
.L_x_14100:
        /* <DEDUP_REMOVED lines=14> */
.L_x_14114:
[----:B------:R-:W-:Y:S05]  /*1d40*/  BSYNC B0 ;  /* 0x0000000000007941 */ /* 0x000fea0003800000 */
.L_x_14113:
[----:B------:R-:W-:-:S04]  /*1d50*/  F2FP.BF16.PACK_AB R0, RZ, R0 ;  /* 0x00000000ff00723e */ /* 0x000fc800000010ff */
[----:B------:R-:W-:Y:S01]  /*1d60*/  PRMT R5, R0, 0x7610, R5 ;  /* 0x0000761000057816 */ /* 0x000fe20000000005 */
[----:B------:R-:W-:Y:S05]  /*1d70*/  BRA `(.L_x_14088) ;  /* 0x000001e000007947 */ /* 0x000fea0003800000 */
.L_x_14087:
        /* <DEDUP_REMOVED lines=21> */
.L_x_14112:
[----:B------:R-:W2:Y:S02]  /*1ed0*/  LDG.E.64 R2, [R2.64] ;  /* 0x0000002402027981 */ /* 0x000ea4000c1e1b00 */
[----:B--2---:R-:W0:Y:S02]  /*1ee0*/  I2F.U64 R0, R2 ;  /* 0x0000000200007312 */ /* 0x004e240000301000 */
[----:B0-----:R-:W-:-:S04]  /*1ef0*/  F2FP.BF16.PACK_AB R0, RZ, R0 ;  /* 0x00000000ff00723e */ /* 0x001fc800000010ff */
[----:B------:R-:W-:Y:S01]  /*1f00*/  PRMT R5, R0, 0x7610, R5 ;  /* 0x0000761000057816 */ /* 0x000fe20000000005 */
[----:B------:R-:W-:Y:S05]  /*1f10*/  BRA `(.L_x_14088) ;  /* 0x0000004000007947 */ /* 0x000fea0003800000 */
.L_x_14111:
[----:B------:R-:W2:Y:S02]  /*1f20*/  LDG.E R2, [R2.64] ;  /* 0x0000002402027981 */ /* 0x000ea4000c1e1900 */
[----:B--2---:R-:W0:Y:S02]  /*1f30*/  I2F.U32 R0, R2 ;  /* 0x0000000200007306 */ /* 0x004e240000201000 */
[----:B0-----:R-:W-:-:S04]  /*1f40*/  F2FP.BF16.PACK_AB R0, RZ, R0 ;  /* 0x00000000ff00723e */ /* 0x001fc800000010ff */
[----:B------:R-:W-:-:S04]  /*1f50*/  PRMT R5, R0, 0x7610, R5 ;  /* 0x0000761000057816 */ /* 0x000fc80000000005 */
.L_x_14088:
[----:B-----5:R-:W-:Y:S01]  /*1f60*/  PRMT R0, RZ, 0x5410, R5 ;  /* 0x00005410ff007816 */ /* 0x020fe20000000005 */
[----:B------:R-:W1:Y:S03]  /*1f70*/  LDC.U8 R6, c[0x0][0x380] ;  /* 0x0000e000ff067b82 */ /* 0x000e660000000000 */
[----:B------:R-:W-:-:S13]  /*1f80*/  FSETP.GTU.FTZ.AND P0, PT, |R0|, +INF , PT ;  /* 0x7f8000000000780b */ /* 0x000fda0003f1c200 */
[----:B0-----:R-:W0:Y:S08]  /*1f90*/  @!P0 LDC.U16 R3, c[0x0][0x370] ;  /* 0x0000dc00ff038b82 */ /* 0x001e300000000400 */
[----:B------:R-:W2:Y:S01]  /*1fa0*/  @!P0 LDC.U16 R4, c[0x0][0x372] ;  /* 0x0000dc80ff048b82 */ /* 0x000ea20000000400 */
[----:B-1----:R-:W-:-:S04]  /*1fb0*/  PRMT R2, R6, 0x9910, RZ ;  /* 0x0000991006027816 */ /* 0x002fc800000000ff */
[----:B------:R-:W-:Y:S02]  /*1fc0*/  ISETP.GT.AND P1, PT, R2, 0x9, PT ;  /* 0x000000090200780c */ /* 0x000fe40003f24270 */
[----:B0-----:R-:W-:-:S04]  /*1fd0*/  @!P0 PRMT R3, RZ, 0x5410, R3 ;  /* 0x00005410ff038816 */ /* 0x001fc80000000003 */
[----:B------:R-:W-:Y:S02]  /*1fe0*/  @!P0 FMNMX.FTZ R3, R0, R3, !PT ;  /* 0x0000000300038209 */ /* 0x000fe40007810000 */
[----:B--2---:R-:W-:-:S04]  /*1ff0*/  @!P0 PRMT R0, RZ, 0x5410, R4 ;  /* 0x00005410ff008816 */ /* 0x004fc80000000004 */
        /* <DEDUP_REMOVED lines=16> */
.L_x_14118:
[----:B------:R-:W-:-:S06]  /*2100*/  PRMT R3, RZ, 0x5410, R5 ;  /* 0x00005410ff037816 */ /* 0x000fcc0000000005 */
[----:B------:R-:W0:Y:S02]  /*2110*/  F2I.S64.TRUNC R2, R3 ;  /* 0x0000000300027311 */ /* 0x000e24000020d900 */
[----:B0-----:R0:W-:Y:S01]  /*2120*/  STG.E.U8 [R16.64], R2 ;  /* 0x0000000210007986 */ /* 0x0011e2000c101124 */
[----:B------:R-:W-:Y:S05]  /*2130*/  BRA `(.L_x_14120) ;  /* 0x00000e4000007947 */ /* 0x000fea0003800000 */
.L_x_14117:
        /* <DEDUP_REMOVED lines=10> */
.L_x_14122:
[----:B------:R-:W-:-:S06]  /*21e0*/  PRMT R5, RZ, 0x5410, R5 ;  /* 0x00005410ff057816 */ /* 0x000fcc0000000005 */
[----:B------:R-:W0:Y:S02]  /*21f0*/  F2I.FTZ.TRUNC.NTZ R5, R5 ;  /* 0x0000000500057305 */ /* 0x000e24000021f100 */
[----:B0-----:R0:W-:Y:S01]  /*2200*/  STG.E [R16.64], R5 ;  /* 0x0000000510007986 */ /* 0x0011e2000c101924 */
[----:B------:R-:W-:Y:S05]  /*2210*/  BRA `(.L_x_14120) ;  /* 0x00000d6000007947 */ /* 0x000fea0003800000 */
.L_x_14121:
[----:B------:R-:W-:-:S06]  /*2220*/  PRMT R5, RZ, 0x5410, R5 ;  /* 0x00005410ff057816 */ /* 0x000fcc0000000005 */
[----:B------:R-:W0:Y:S02]  /*2230*/  F2I.FTZ.TRUNC.NTZ R5, R5 ;  /* 0x0000000500057305 */ /* 0x000e24000021f100 */
[----:B0-----:R0:W-:Y:S01]  /*2240*/  STG.E.U16 [R16.64], R5 ;  /* 0x0000000510007986 */ /* 0x0011e2000c101524 */
[----:B------:R-:W-:Y:S05]  /*2250*/  BRA `(.L_x_14120) ;  /* 0x00000d2000007947 */ /* 0x000fea0003800000 */
.L_x_14116:
        /* <DEDUP_REMOVED lines=9> */
.L_x_14124:
[----:B------:R-:W-:-:S04]  /*22f0*/  PRMT R0, RZ, 0x5410, R5 ;  /* 0x00005410ff007816 */ /* 0x000fc80000000005 */
[----:B------:R-:W-:-:S05]  /*2300*/  F2FP.PACK_AB R0, RZ, R0 ;  /* 0x00000000ff00723e */ /* 0x000fca00000000ff */
[----:B------:R0:W-:Y:S01]  /*2310*/  STG.E.U16 [R16.64], R0 ;  /* 0x0000000010007986 */ /* 0x0001e2000c101524 */
[----:B------:R-:W-:Y:S05]  /*2320*/  BRA `(.L_x_14120) ;  /* 0x00000c5000007947 */ /* 0x000fea0003800000 */
.L_x_14123:
        /* <DEDUP_REMOVED lines=10> */
.L_x_14126:
[----:B------:R-:W-:-:S04]  /*23d0*/  PRMT R5, RZ, 0x5410, R5 ;  /* 0x00005410ff057816 */ /* 0x000fc80000000005 */
[----:B------:R-:W-:-:S04]  /*23e0*/  F2FP.PACK_AB R3, RZ, R5 ;  /* 0x00000005ff03723e */ /* 0x000fc800000000ff */
[----:B------:R-:W-:-:S05]  /*23f0*/  PRMT R3, R3, 0x5410, RZ ;  /* 0x0000541003037816 */ /* 0x000fca00000000ff */
[----:B------:R0:W-:Y:S01]  /*2400*/  STG.E [R16.64], R3 ;  /* 0x0000000310007986 */ /* 0x0001e2000c101924 */
[----:B------:R-:W-:Y:S05]  /*2410*/  BRA `(.L_x_14120) ;  /* 0x00000b6000007947 */ /* 0x000fea0003800000 */
.L_x_14125:
[----:B------:R-:W-:-:S05]  /*2420*/  PRMT R2, RZ, 0x5410, R5 ;  /* 0x00005410ff027816 */ /* 0x000fca0000000005 */
[----:B------:R-:W-:-:S06]  /*2430*/  FMUL.FTZ R2, R2, 1 ;  /* 0x3f80000002027820 */ /* 0x000fcc0000410000 */
[----:B------:R-:W0:Y:S02]  /*2440*/  F2F.F64.F32 R2, R2 ;  /* 0x0000000200027310 */ /* 0x000e240000201800 */
[----:B0-----:R0:W-:Y:S01]  /*2450*/  STG.E.64 [R16.64], R2 ;  /* 0x0000000210007986 */ /* 0x0011e2000c101b24 */
[----:B------:R-:W-:Y:S05]  /*2460*/  BRA `(.L_x_14120) ;  /* 0x00000b1000007947 */ /* 0x000fea0003800000 */
.L_x_14115:
        /* <DEDUP_REMOVED lines=13> */
.L_x_14129:
[----:B------:R-:W-:Y:S01]  /*2540*/  PRMT R5, RZ, 0x5410, R5 ;  /* 0x00005410ff057816 */ /* 0x000fe20000000005 */
[----:B------:R-:W-:-:S04]  /*2550*/  CS2R R6, SRZ ;  /* 0x0000000000067805 */ /* 0x000fc8000001ff00 */
[----:B------:R-:W-:-:S06]  /*2560*/  FMUL.FTZ R5, R5, 1 ;  /* 0x3f80000005057820 */ /* 0x000fcc0000410000 */
[----:B------:R-:W0:Y:S02]  /*2570*/  F2F.F64.F32 R4, R5 ;  /* 0x0000000500047310 */ /* 0x000e240000201800 */
[----:B0-----:R0:W-:Y:S01]  /*2580*/  STG.E.128 [R16.64], R4 ;  /* 0x0000000410007986 */ /* 0x0011e2000c101d24 */
[----:B------:R-:W-:Y:S05]  /*2590*/  BRA `(.L_x_14120) ;  /* 0x000009e000007947 */ /* 0x000fea0003800000 */
.L_x_14128:
        /* <DEDUP_REMOVED lines=21> */
.L_x_14133:
[----:B------:R-:W-:Y:S05]  /*26f0*/  BSYNC B0 ;  /* 0x0000000000007941 */ /* 0x000fea0003800000 */
.L_x_14132:
[----:B------:R-:W-:-:S05]  /*2700*/  LOP3.LUT R3, R0, R3, RZ, 0xfc, !PT ;  /* 0x0000000300037212 */ /* 0x000fca00078efcff */
[----:B------:R0:W-:Y:S01]  /*2710*/  STG.E.U8 [R16.64], R3 ;  /* 0x0000000310007986 */ /* 0x0001e2000c101124 */
[----:B------:R-:W-:Y:S05]  /*2720*/  BRA `(.L_x_14120) ;  /* 0x0000085000007947 */ /* 0x000fea0003800000 */
.L_x_14131:
        /* <DEDUP_REMOVED lines=13> */
.L_x_14135:
[----:B------:R-:W-:Y:S01]  /*2800*/  IMAD.MOV.U32 R0, RZ, RZ, 0x7f ;  /* 0x0000007fff007424 */ /* 0x000fe200078e00ff */
[----:B------:R-:W-:-:S04]  /*2810*/  ISETP.GT.U32.AND P0, PT, R2, 0x7f800000, PT ;  /* 0x7f8000000200780c */ /* 0x000fc80003f04070 */
[----:B------:R-:W-:-:S04]  /*2820*/  SEL R0, R0, 0x7c, P0 ;  /* 0x0000007c00007807 */ /* 0x000fc80000000000 */
.L_x_14136:
[----:B------:R-:W-:Y:S05]  /*2830*/  BSYNC B0 ;  /* 0x0000000000007941 */ /* 0x000fea0003800000 */
.L_x_14134:
[----:B------:R-:W-:-:S04]  /*2840*/  LOP3.LUT R2, R5, 0x80000000, RZ, 0xc0, !PT ;  /* 0x8000000005027812 */ /* 0x000fc800078ec0ff */
[----:B------:R-:W-:-:S04]  /*2850*/  SHF.R.U32.HI R3, RZ, 0x18, R2 ;  /* 0x00000018ff037819 */ /* 0x000fc80000011602 */
[----:B------:R-:W-:-:S05]  /*2860*/  LOP3.LUT R3, R0, R3, RZ, 0xfc, !PT ;  /* 0x0000000300037212 */ /* 0x000fca00078efcff */
[----:B------:R0:W-:Y:S01]  /*2870*/  STG.E.U8 [R16.64], R3 ;  /* 0x0000000310007986 */ /* 0x0001e2000c101124 */
[----:B------:R-:W-:Y:S05]  /*2880*/  BRA `(.L_x_14120) ;  /* 0x000006f000007947 */ /* 0x000fea0003800000 */
.L_x_14130:
[----:B------:R0:W-:Y:S01]  /*2890*/  STG.E.U16 [R16.64], R5 ;  /* 0x0000000510007986 */ /* 0x0001e2000c101524 */
[----:B------:R-:W-:Y:S05]  /*28a0*/  BRA `(.L_x_14120) ;  /* 0x000006d000007947 */ /* 0x000fea0003800000 */
.L_x_14127:
        /* <DEDUP_REMOVED lines=12> */
.L_x_14139:
        /* <DEDUP_REMOVED lines=17> */
.L_x_14142:
[----:B------:R-:W-:-:S04]  /*2a80*/  LOP3.LUT R2, R5, 0x80000000, RZ, 0xc0, !PT ;  /* 0x8000000005027812 */ /* 0x000fc800078ec0ff */
[----:B------:R-:W-:-:S04]  /*2a90*/  SHF.R.U32.HI R3, RZ, 0x18, R2 ;  /* 0x00000018ff037819 */ /* 0x000fc80000011602 */
[----:B------:R-:W-:-:S04]  /*2aa0*/  LOP3.LUT R0, R0, R3, RZ, 0xfc, !PT ;  /* 0x0000000300007212 */ /* 0x000fc800078efcff */
[----:B------:R-:W-:Y:S02]  /*2ab0*/  PRMT R8, R0, 0x7610, R8 ;  /* 0x0000761000087816 */ /* 0x000fe40000000008 */
.L_x_14141:
[----:B------:R-:W-:Y:S05]  /*2ac0*/  BSYNC B0 ;  /* 0x0000000000007941 */ /* 0x000fea0003800000 */
.L_x_14140:
[----:B------:R0:W-:Y:S01]  /*2ad0*/  STG.E.U8 [R16.64], R8 ;  /* 0x0000000810007986 */ /* 0x0001e2000c101124 */
[----:B------:R-:W-:Y:S05]  /*2ae0*/  BRA `(.L_x_14120) ;  /* 0x0000049000007947 */ /* 0x000fea0003800000 */
.L_x_14138:
        /* <DEDUP_REMOVED lines=17> */
.L_x_14145:
[----:B------:R-:W-:-:S04]  /*2c00*/  LOP3.LUT R2, R5, 0x80000000, RZ, 0xc0, !PT ;  /* 0x8000000005027812 */ /* 0x000fc800078ec0ff */
[----:B------:R-:W-:-:S04]  /*2c10*/  SHF.R.U32.HI R3, RZ, 0x18, R2 ;  /* 0x00000018ff037819 */ /* 0x000fc80000011602 */
[----:B------:R-:W-:-:S04]  /*2c20*/  LOP3.LUT R0, R0, R3, RZ, 0xfc, !PT ;  /* 0x0000000300007212 */ /* 0x000fc800078efcff */
[----:B------:R-:W-:Y:S02]  /*2c30*/  PRMT R8, R0, 0x7610, R8 ;  /* 0x0000761000087816 */ /* 0x000fe40000000008 */
.L_x_14144:
[----:B------:R-:W-:Y:S05]  /*2c40*/  BSYNC B0 ;  /* 0x0000000000007941 */ /* 0x000fea0003800000 */
.L_x_14143:
[----:B------:R0:W-:Y:S01]  /*2c50*/  STG.E.U8 [R16.64], R8 ;  /* 0x0000000810007986 */ /* 0x0001e2000c101124 */
[----:B------:R-:W-:Y:S05]  /*2c60*/  BRA `(.L_x_14120) ;  /* 0x0000031000007947 */ /* 0x000fea0003800000 */
.L_x_14137:
        /* <DEDUP_REMOVED lines=22> */
.L_x_14119:
        /* <DEDUP_REMOVED lines=20> */
.L_x_14147:
[----:B------:R-:W-:-:S06]  /*2f10*/  PRMT R2, RZ, 0x5410, R5 ;  /* 0x00005410ff027816 */ /* 0x000fcc0000000005 */
[----:B------:R-:W0:Y:S02]  /*2f20*/  F2I.U64.TRUNC R2, R2 ;  /* 0x0000000200027311 */ /* 0x000e24000020d800 */
[----:B0-----:R0:W-:Y:S01]  /*2f30*/  STG.E.64 [R16.64], R2 ;  /* 0x0000000210007986 */ /* 0x0011e2000c101b24 */
[----:B------:R-:W-:Y:S05]  /*2f40*/  BRA `(.L_x_14120) ;  /* 0x0000003000007947 */ /* 0x000fea0003800000 */
.L_x_14146:
[----:B------:R-:W-:-:S06]  /*2f50*/  PRMT R5, RZ, 0x5410, R5 ;  /* 0x00005410ff057816 */ /* 0x000fcc0000000005 */
[----:B------:R-:W0:Y:S02]  /*2f60*/  F2I.FTZ.U32.TRUNC.NTZ R5, R5 ;  /* 0x0000000500057305 */ /* 0x000e24000021f000 */
[----:B0-----:R0:W-:Y:S02]  /*2f70*/  STG.E [R16.64], R5 ;  /* 0x0000000510007986 */ /* 0x0011e4000c101924 */
.L_x_14120:
[----:B------:R-:W-:-:S05]  /*2f80*/  IMAD R18, R18, 0x200, R23 ;  /* 0x0000020012127824 */ /* 0x000fca00078e0217 */
[----:B------:R-:W-:Y:S02]  /*2f90*/  IADD3 R19, R18, 0x80, RZ ;  /* 0x0000008012137810 */ /* 0x000fe40007ffe0ff */
.L_x_14081:
[----:B------:R-:W-:Y:S05]  /*2fa0*/  BSYNC B6 ;  /* 0x0000000000067941 */ /* 0x000fea0003800000 */
.L_x_14080:
        /* <DEDUP_REMOVED lines=231> */
.L_x_14150:
        /* <DEDUP_REMOVED lines=21> */
.L_x_14154:
[----:B------:R-:W2:Y:S02]  /*3f70*/  LDG.E.U8 R2, [R2.64] ;  /* 0x0000002402027981 */ /* 0x000ea4000c1e1100 */
[----:B--2---:R-:W0:Y:S02]  /*3f80*/  I2F.U16 R0, R2 ;  /* 0x0000000200007306 */ /* 0x004e240000101000 */
[----:B0-----:R-:W-:-:S04]  /*3f90*/  F2FP.BF16.PACK_AB R0, RZ, R0 ;  /* 0x00000000ff00723e */ /* 0x001fc800000010ff */
[----:B------:R-:W-:Y:S01]  /*3fa0*/  PRMT R5, R0, 0x7610, R5 ;  /* 0x0000761000057816 */ /* 0x000fe20000000005 */
[----:B------:R-:W-:Y:S05]  /*3fb0*/  BRA `(.L_x_14156) ;  /* 0x00000ef000007947 */ /* 0x000fea0003800000 */
.L_x_14153:
        /* <DEDUP_REMOVED lines=11> */
.L_x_14158:
[----:B------:R-:W2:Y:S02]  /*4070*/  LDG.E R2, [R2.64] ;  /* 0x0000002402027981 */ /* 0x000ea4000c1e1900 */
[----:B--2---:R-:W0:Y:S02]  /*4080*/  I2F R0, R2 ;  /* 0x0000000200007306 */ /* 0x004e240000201400 */
[----:B0-----:R-:W-:-:S04]  /*4090*/  F2FP.BF16.PACK_AB R0, RZ, R0 ;  /* 0x00000000ff00723e */ /* 0x001fc800000010ff */
[----:B------:R-:W-:Y:S01]  /*40a0*/  PRMT R5, R0, 0x7610, R5 ;  /* 0x0000761000057816 */ /* 0x000fe20000000005 */
[----:B------:R-:W-:Y:S05]  /*40b0*/  BRA `(.L_x_14156) ;  /* 0x00000df000007947 */ /* 0x000fea0003800000 */
.L_x_14157:
[----:B------:R-:W2:Y:S02]  /*40c0*/  LDG.E.U16 R2, [R2.64] ;  /* 0x0000002402027981 */ /* 0x000ea4000c1e1500 */
[----:B--2---:R-:W0:Y:S02]  /*40d0*/  I2F.S16 R0, R2 ;  /* 0x0000000200007306 */ /* 0x004e240000101400 */
[----:B0-----:R-:W-:-:S04]  /*40e0*/  F2FP.BF16.PACK_AB R0, RZ, R0 ;  /* 0x00000000ff00723e */ /* 0x001fc800000010ff */
[----:B------:R-:W-:Y:S01]  /*40f0*/  PRMT R5, R0, 0x7610, R5 ;  /* 0x0000761000057816 */ /* 0x000fe20000000005 */
[----:B------:R-:W-:Y:S05]  /*4100*/  BRA `(.L_x_14156) ;  /* 0x00000da000007947 */ /* 0x000fea0003800000 */
.L_x_14152:
        /* <DEDUP_REMOVED lines=9> */
.L_x_14160:
[----:B------:R-:W2:Y:S02]  /*41a0*/  LDG.E.U16 R0, [R2.64] ;  /* 0x0000002402007981 */ /* 0x000ea4000c1e1500 */
[----:B--2---:R-:W-:-:S05]  /*41b0*/  HADD2.F32 R0, -RZ, R0.H0_H0 ;  /* 0x20000000ff007230 */ /* 0x004fca0000004100 */
[----:B------:R-:W-:-:S04]  /*41c0*/  F2FP.BF16.PACK_AB R0, RZ, R0 ;  /* 0x00000000ff00723e */ /* 0x000fc800000010ff */
[----:B------:R-:W-:Y:S01]  /*41d0*/  PRMT R5, R0, 0x7610, R5 ;  /* 0x0000761000057816 */ /* 0x000fe20000000005 */
[----:B------:R-:W-:Y:S05]  /*41e0*/  BRA `(.L_x_14156) ;  /* 0x00000cc000007947 */ /* 0x000fea0003800000 */
.L_x_14159:
        /* <DEDUP_REMOVED lines=9> */
.L_x_14162:
[----:B------:R-:W2:Y:S02]  /*4280*/  LDG.E.U16 R2, [R2.64] ;  /* 0x0000002402027981 */ /* 0x000ea4000c1e1500 */
[----:B--2---:R-:W-:-:S05]  /*4290*/  HADD2.F32 R0, -RZ, R2.H0_H0 ;  /* 0x20000002ff007230 */ /* 0x004fca0000004100 */
[----:B------:R-:W-:-:S04]  /*42a0*/  F2FP.BF16.PACK_AB R0, RZ, R0 ;  /* 0x00000000ff00723e */ /* 0x000fc800000010ff */
[----:B------:R-:W-:Y:S01]  /*42b0*/  PRMT R5, R0, 0x7610, R5 ;  /* 0x0000761000057816 */ /* 0x000fe20000000005 */
[----:B------:R-:W-:Y:S05]  /*42c0*/  BRA `(.L_x_14156) ;  /* 0x00000be000007947 */ /* 0x000fea0003800000 */
.L_x_14161:
[----:B------:R-:W2:Y:S02]  /*42d0*/  LDG.E.64 R2, [R2.64] ;  /* 0x0000002402027981 */ /* 0x000ea4000c1e1b00 */
[----:B--2---:R-:W0:Y:S01]  /*42e0*/  F2F.F32.F64 R0, R2 ;  /* 0x0000000200007310 */ /* 0x004e220000301000 */
[----:B------:R-:W0:-:S14]  /*42f0*/  DSETP.GEU.AND P0, PT, |R2|, c[0x2][0x0], PT ;  /* 0x008000000200762a */ /* 0x000e1c0003f0e200 */
[----:B0-----:R-:W-:-:S05]  /*4300*/  @!P0 FMUL R0, R0, 1.175494350822287508e-38 ;  /* 0x0080000000008820 */ /* 0x001fca0000400000 */
[----:B------:R-:W-:-:S04]  /*4310*/  F2FP.BF16.PACK_AB R0, RZ, R0 ;  /* 0x00000000ff00723e */ /* 0x000fc800000010ff */
[----:B------:R-:W-:Y:S01]  /*4320*/  PRMT R5, R0, 0x7610, R5 ;  /* 0x0000761000057816 */ /* 0x000fe20000000005 */
[----:B------:R-:W-:Y:S05]  /*4330*/  BRA `(.L_x_14156) ;  /* 0x00000b7000007947 */ /* 0x000fea0003800000 */
.L_x_14151:
        /* <DEDUP_REMOVED lines=14> */
.L_x_14165:
[----:B------:R-:W2:Y:S02]  /*4420*/  LDG.E.64 R2, [R2.64] ;  /* 0x0000002402027981 */ /* 0x000ea4000c1e1b00 */
[----:B--2---:R-:W0:Y:S01]  /*4430*/  F2F.F32.F64 R0, R2 ;  /* 0x0000000200007310 */ /* 0x004e220000301000 */
[----:B------:R-:W0:-:S14]  /*4440*/  DSETP.GEU.AND P0, PT, |R2|, c[0x2][0x0], PT ;  /* 0x008000000200762a */ /* 0x000e1c0003f0e200 */
[----:B0-----:R-:W-:-:S05]  /*4450*/  @!P0 FMUL R0, R0, 1.175494350822287508e-38 ;  /* 0x0080000000008820 */ /* 0x001fca0000400000 */
[----:B------:R-:W-:-:S04]  /*4460*/  F2FP.BF16.PACK_AB R0, RZ, R0 ;  /* 0x00000000ff00723e */ /* 0x000fc800000010ff */
[----:B------:R-:W-:Y:S01]  /*4470*/  PRMT R5, R0, 0x7610, R5 ;  /* 0x0000761000057816 */ /* 0x000fe20000000005 */
[----:B------:R-:W-:Y:S05]  /*4480*/  BRA `(.L_x_14156) ;  /* 0x00000a2000007947 */ /* 0x000fea0003800000 */
.L_x_14164:
        /* <DEDUP_REMOVED lines=27> */
.L_x_14167:
        /* <DEDUP_REMOVED lines=15> */
.L_x_14166:
[----:B------:R0:W5:Y:S01]  /*4730*/  LDG.E.U16 R5, [R2.64] ;  /* 0x0000002402057981 */ /* 0x000162000c1e1500 */
[----:B------:R-:W-:Y:S05]  /*4740*/  BRA `(.L_x_14156) ;  /* 0x0000076000007947 */ /* 0x000fea0003800000 */
.L_x_14163:
        /* <DEDUP_REMOVED lines=12> */
.L_x_14170:
        /* <DEDUP_REMOVED lines=21> */
.L_x_14174:
[----:B------:R-:W-:Y:S05]  /*4960*/  BSYNC B1 ;  /* 0x0000000000017941 */ /* 0x000fea0003800000 */
.L_x_14173:
[----:B------:R-:W-:Y:S01]  /*4970*/  LEA R3, R0, 0x3b800000, 0x17 ;  /* 0x3b80000000037811 */ /* 0x000fe200078eb8ff */
[----:B------:R-:W-:-:S05]  /*4980*/  IMAD.SHL.U32 R0, R2, 0x100000, RZ ;  /* 0x0010000002007824 */ /* 0x000fca00078e00ff */
[----:B------:R-:W-:Y:S02]  /*4990*/  LOP3.LUT R0, R3, R0, R4, 0xfe, !PT ;  /* 0x0000000003007212 */ /* 0x000fe400078efe04 */
.L_x_14172:
[----:B------:R-:W-:Y:S05]  /*49a0*/  BSYNC B0 ;  /* 0x0000000000007941 */ /* 0x000fea0003800000 */
.L_x_14171:
[----:B------:R-:W-:-:S04]  /*49b0*/  F2FP.BF16.PACK_AB R0, RZ, R0 ;  /* 0x00000000ff00723e */ /* 0x000fc800000010ff */
[----:B------:R-:W-:Y:S01]  /*49c0*/  PRMT R5, R0, 0x7610, R5 ;  /* 0x0000761000057816 */ /* 0x000fe20000000005 */
[----:B------:R-:W-:Y:S05]  /*49d0*/  BRA `(.L_x_14156) ;  /* 0x000004d000007947 */ /* 0x000fea0003800000 */
.L_x_14169:
        /* <DEDUP_REMOVED lines=21> */
.L_x_14178:
[----:B------:R-:W-:Y:S05]  /*4b30*/  BSYNC B1 ;  /* 0x0000000000017941 */ /* 0x000fea0003800000 */
.L_x_14177:
[----:B------:R-:W-:Y:S01]  /*4b40*/  LEA R3, R0, 0x37800000, 0x17 ;  /* 0x3780000000037811 */ /* 0x000fe200078eb8ff */
[----:B------:R-:W-:-:S05]  /*4b50*/  IMAD.SHL.U32 R0, R2, 0x200000, RZ ;  /* 0x0020000002007824 */ /* 0x000fca00078e00ff */
[----:B------:R-:W-:Y:S02]  /*4b60*/  LOP3.LUT R0, R3, R0, R4, 0xfe, !PT ;  /* 0x0000000003007212 */ /* 0x000fe400078efe04 */
.L_x_14176:
[----:B------:R-:W-:Y:S05]  /*4b70*/  BSYNC B0 ;  /* 0x0000000000007941 */ /* 0x000fea0003800000 */
.L_x_14175:
[----:B------:R-:W-:-:S04]  /*4b80*/  F2FP.BF16.PACK_AB R0, RZ, R0 ;  /* 0x00000000ff00723e */ /* 0x000fc800000010ff */
[----:B------:R-:W-:Y:S01]  /*4b90*/  PRMT R5, R0, 0x7610, R5 ;  /* 0x0000761000057816 */ /* 0x000fe20000000005 */
[----:B------:R-:W-:Y:S05]  /*4ba0*/  BRA `(.L_x_14156) ;  /* 0x0000030000007947 */ /* 0x000fea0003800000 */
.L_x_14168:
        /* <DEDUP_REMOVED lines=14> */
.L_x_14182:
[----:B------:R-:W-:Y:S05]  /*4c90*/  BSYNC B0 ;  /* 0x0000000000007941 */ /* 0x000fea0003800000 */
.L_x_14181:
[----:B------:R-:W-:-:S04]  /*4ca0*/  F2FP.BF16.PACK_AB R0, RZ, R0 ;  /* 0x00000000ff00723e */ /* 0x000fc800000010ff */
[----:B------:R-:W-:Y:S01]  /*4cb0*/  PRMT R5, R0, 0x7610, R5 ;  /* 0x0000761000057816 */ /* 0x000fe20000000005 */
[----:B------:R-:W-:Y:S05]  /*4cc0*/  BRA `(.L_x_14156) ;  /* 0x000001e000007947 */ /* 0x000fea0003800000 */
.L_x_14155:
        /* <DEDUP_REMOVED lines=21> */
.L_x_14180:
[----:B------:R-:W2:Y:S02]  /*4e20*/  LDG.E.64 R2, [R2.64] ;  /* 0x0000002402027981 */ /* 0x000ea4000c1e1b00 */
[----:B--2---:R-:W0:Y:S02]  /*4e30*/  I2F.U64 R0, R2 ;  /* 0x0000000200007312 */ /* 0x004e240000301000 */
[----:B0-----:R-:W-:-:S04]  /*4e40*/  F2FP.BF16.PACK_AB R0, RZ, R0 ;  /* 0x00000000ff00723e */ /* 0x001fc800000010ff */
[----:B------:R-:W-:Y:S01]  /*4e50*/  PRMT R5, R0, 0x7610, R5 ;  /* 0x0000761000057816 */ /* 0x000fe20000000005 */
[----:B------:R-:W-:Y:S05]  /*4e60*/  BRA `(.L_x_14156) ;  /* 0x0000004000007947 */ /* 0x000fea0003800000 */
.L_x_14179:
[----:B------:R-:W2:Y:S02]  /*4e70*/  LDG.E R2, [R2.64] ;  /* 0x0000002402027981 */ /* 0x000ea4000c1e1900 */
[----:B--2---:R-:W0:Y:S02]  /*4e80*/  I2F.U32 R0, R2 ;  /* 0x0000000200007306 */ /* 0x004e240000201000 */
[----:B0-----:R-:W-:-:S04]  /*4e90*/  F2FP.BF16.PACK_AB R0, RZ, R0 ;  /* 0x00000000ff00723e */ /* 0x001fc800000010ff */
[----:B------:R-:W-:-:S04]  /*4ea0*/  PRMT R5, R0, 0x7610, R5 ;  /* 0x0000761000057816 */ /* 0x000fc80000000005 */
.L_x_14156:
[----:B-----5:R-:W-:Y:S01]  /*4eb0*/  PRMT R0, RZ, 0x5410, R5 ;  /* 0x00005410ff007816 */ /* 0x020fe20000000005 */
[----:B------:R-:W1:Y:S03]  /*4ec0*/  LDC.U8 R7, c[0x0][0x380] ;  /* 0x0000e000ff077b82 */ /* 0x000e660000000000 */
[----:B------:R-:W-:-:S13]  /*4ed0*/  FSETP.GTU.FTZ.AND P0, PT, |R0|, +INF , PT ;  /* 0x7f8000000000780b */ /* 0x000fda0003f1c200 */
[----:B0-----:R-:W0:Y:S08]  /*4ee0*/  @!P0 LDC.U16 R2, c[0x0][0x370] ;  /* 0x0000dc00ff028b82 */ /* 0x001e300000000400 */
[----:B------:R-:W2:Y:S01]  /*4ef0*/  @!P0 LDC.U16 R4, c[0x0][0x372] ;  /* 0x0000dc80ff048b82 */ /* 0x000ea20000000400 */
[----:B-1----:R-:W-:Y:S02]  /*4f00*/  PRMT R6, R7, 0x9910, RZ ;  /* 0x0000991007067816 */ /* 0x002fe400000000ff */
[----:B0-----:R-:W-:-:S03]  /*4f10*/  @!P0 PRMT R3, RZ, 0x5410, R2 ;  /* 0x00005410ff038816 */ /* 0x001fc60000000002 */
[----:B------:R-:W-:Y:S01]  /*4f20*/  IMAD.MOV.U32 R2, RZ, RZ, R6 ;  /* 0x000000ffff027224 */ /* 0x000fe200078e0006 */
[----:B------:R-:W-:-:S04]  /*4f30*/  @!P0 FMNMX.FTZ R0, R3, R0, !PT ;  /* 0x0000000003008209 */ /* 0x000fc80007810000 */
[----:B------:R-:W-:Y:S02]  /*4f40*/  ISETP.GT.AND P1, PT, R2, 0x9, PT ;  /* 0x000000090200780c */ /* 0x000fe40003f24270 */
        /* <DEDUP_REMOVED lines=17> */
.L_x_14186:
[----:B------:R-:W-:-:S06]  /*5060*/  PRMT R3, RZ, 0x5410, R5 ;  /* 0x00005410ff037816 */ /* 0x000fcc0000000005 */
[----:B------:R-:W0:Y:S02]  /*5070*/  F2I.S64.TRUNC R2, R3 ;  /* 0x0000000300027311 */ /* 0x000e24000020d900 */
[----:B0-----:R0:W-:Y:S01]  /*5080*/  STG.E.U8 [R16.64], R2 ;  /* 0x0000000210007986 */ /* 0x0011e2000c101124 */
[----:B------:R-:W-:Y:S05]  /*5090*/  BRA `(.L_x_14188) ;  /* 0x00000e4000007947 */ /* 0x000fea0003800000 */
.L_x_14185:
        /* <DEDUP_REMOVED lines=10> */
.L_x_14190:
[----:B------:R-:W-:-:S06]  /*5140*/  PRMT R5, RZ, 0x5410, R5 ;  /* 0x00005410ff057816 */ /* 0x000fcc0000000005 */
[----:B------:R-:W0:Y:S02]  /*5150*/  F2I.FTZ.TRUNC.NTZ R5, R5 ;  /* 0x0000000500057305 */ /* 0x000e24000021f100 */
[----:B0-----:R0:W-:Y:S01]  /*5160*/  STG.E [R16.64], R5 ;  /* 0x0000000510007986 */ /* 0x0011e2000c101924 */
[----:B------:R-:W-:Y:S05]  /*5170*/  BRA `(.L_x_14188) ;  /* 0x00000d6000007947 */ /* 0x000fea0003800000 */
.L_x_14189:
[----:B------:R-:W-:-:S06]  /*5180*/  PRMT R5, RZ, 0x5410, R5 ;  /* 0x00005410ff057816 */ /* 0x000fcc0000000005 */
[----:B------:R-:W0:Y:S02]  /*5190*/  F2I.FTZ.TRUNC.NTZ R5, R5 ;  /* 0x0000000500057305 */ /* 0x000e24000021f100 */
[----:B0-----:R0:W-:Y:S01]  /*51a0*/  STG.E.U16 [R16.64], R5 ;  /* 0x0000000510007986 */ /* 0x0011e2000c101524 */
[----:B------:R-:W-:Y:S05]  /*51b0*/  BRA `(.L_x_14188) ;  /* 0x00000d2000007947 */ /* 0x000fea0003800000 */
.L_x_14184:
        /* <DEDUP_REMOVED lines=9> */
.L_x_14192:
[----:B------:R-:W-:-:S04]  /*5250*/  PRMT R0, RZ, 0x5410, R5 ;  /* 0x00005410ff007816 */ /* 0x000fc80000000005 */
[----:B------:R-:W-:-:S05]  /*5260*/  F2FP.PACK_AB R0, RZ, R0 ;  /* 0x00000000ff00723e */ /* 0x000fca00000000ff */
[----:B------:R0:W-:Y:S01]  /*5270*/  STG.E.U16 [R16.64], R0 ;  /* 0x0000000010007986 */ /* 0x0001e2000c101524 */
[----:B------:R-:W-:Y:S05]  /*5280*/  BRA `(.L_x_14188) ;  /* 0x00000c5000007947 */ /* 0x000fea0003800000 */
.L_x_14191:
        /* <DEDUP_REMOVED lines=10> */
.L_x_14194:
[----:B------:R-:W-:-:S04]  /*5330*/  PRMT R5, RZ, 0x5410, R5 ;  /* 0x00005410ff057816 */ /* 0x000fc80000000005 */
[----:B------:R-:W-:-:S04]  /*5340*/  F2FP.PACK_AB R3, RZ, R5 ;  /* 0x00000005ff03723e */ /* 0x000fc800000000ff */
[----:B------:R-:W-:-:S05]  /*5350*/  PRMT R3, R3, 0x5410, RZ ;  /* 0x0000541003037816 */ /* 0x000fca00000000ff */
[----:B------:R0:W-:Y:S01]  /*5360*/  STG.E [R16.64], R3 ;  /* 0x0000000310007986 */ /* 0x0001e2000c101924 */
[----:B------:R-:W-:Y:S05]  /*5370*/  BRA `(.L_x_14188) ;  /* 0x00000b6000007947 */ /* 0x000fea0003800000 */
.L_x_14193:
[----:B------:R-:W-:-:S05]  /*5380*/  PRMT R2, RZ, 0x5410, R5 ;  /* 0x00005410ff027816 */ /* 0x000fca0000000005 */
[----:B------:R-:W-:-:S06]  /*5390*/  FMUL.FTZ R2, R2, 1 ;  /* 0x3f80000002027820 */ /* 0x000fcc0000410000 */
[----:B------:R-:W0:Y:S02]  /*53a0*/  F2F.F64.F32 R2, R2 ;  /* 0x0000000200027310 */ /* 0x000e240000201800 */
[----:B0-----:R0:W-:Y:S01]  /*53b0*/  STG.E.64 [R16.64], R2 ;  /* 0x0000000210007986 */ /* 0x0011e2000c101b24 */
[----:B------:R-:W-:Y:S05]  /*53c0*/  BRA `(.L_x_14188) ;  /* 0x00000b1000007947 */ /* 0x000fea0003800000 */
.L_x_14183:
        /* <DEDUP_REMOVED lines=13> */
.L_x_14197:
[----:B------:R-:W-:Y:S01]  /*54a0*/  PRMT R5, RZ, 0x5410, R5 ;  /* 0x00005410ff057816 */ /* 0x000fe20000000005 */
[----:B------:R-:W-:-:S04]  /*54b0*/  CS2R R6, SRZ ;  /* 0x0000000000067805 */ /* 0x000fc8000001ff00 */
[----:B------:R-:W-:-:S06]  /*54c0*/  FMUL.FTZ R5, R5, 1 ;  /* 0x3f80000005057820 */ /* 0x000fcc0000410000 */
[----:B------:R-:W0:Y:S02]  /*54d0*/  F2F.F64.F32 R4, R5 ;  /* 0x0000000500047310 */ /* 0x000e240000201800 */
[----:B0-----:R0:W-:Y:S01]  /*54e0*/  STG.E.128 [R16.64], R4 ;  /* 0x0000000410007986 */ /* 0x0011e2000c101d24 */
[----:B------:R-:W-:Y:S05]  /*54f0*/  BRA `(.L_x_14188) ;  /* 0x000009e000007947 */ /* 0x000fea0003800000 */
.L_x_14196:
        /* <DEDUP_REMOVED lines=21> */
.L_x_14201:
[----:B------:R-:W-:Y:S05]  /*5650*/  BSYNC B0 ;  /* 0x0000000000007941 */ /* 0x000fea0003800000 */
.L_x_14200:
[----:B------:R-:W-:-:S05]  /*5660*/  LOP3.LUT R3, R0, R3, RZ, 0xfc, !PT ;  /* 0x0000000300037212 */ /* 0x000fca00078efcff */
[----:B------:R0:W-:Y:S01]  /*5670*/  STG.E.U8 [R16.64], R3 ;  /* 0x0000000310007986 */ /* 0x0001e2000c101124 */
[----:B------:R-:W-:Y:S05]  /*5680*/  BRA `(.L_x_14188) ;  /* 0x0000085000007947 */ /* 0x000fea0003800000 */
.L_x_14199:
        /* <DEDUP_REMOVED lines=13> */
.L_x_14203:
[----:B------:R-:W-:Y:S01]  /*5760*/  IMAD.MOV.U32 R0, RZ, RZ, 0x7f ;  /* 0x0000007fff007424 */ /* 0x000fe200078e00ff */
[----:B------:R-:W-:-:S04]  /*5770*/  ISETP.GT.U32.AND P0, PT, R2, 0x7f800000, PT ;  /* 0x7f8000000200780c */ /* 0x000fc80003f04070 */
[----:B------:R-:W-:-:S04]  /*5780*/  SEL R0, R0, 0x7c, P0 ;  /* 0x0000007c00007807 */ /* 0x000fc80000000000 */
.L_x_14204:
[----:B------:R-:W-:Y:S05]  /*5790*/  BSYNC B0 ;  /* 0x0000000000007941 */ /* 0x000fea0003800000 */
.L_x_14202:
[----:B------:R-:W-:-:S04]  /*57a0*/  LOP3.LUT R2, R5, 0x80000000, RZ, 0xc0, !PT ;  /* 0x8000000005027812 */ /* 0x000fc800078ec0ff */
[----:B------:R-:W-:-:S04]  /*57b0*/  SHF.R.U32.HI R3, RZ, 0x18, R2 ;  /* 0x00000018ff037819 */ /* 0x000fc80000011602 */
[----:B------:R-:W-:-:S05]  /*57c0*/  LOP3.LUT R3, R0, R3, RZ, 0xfc, !PT ;  /* 0x0000000300037212 */ /* 0x000fca00078efcff */
[----:B------:R0:W-:Y:S01]  /*57d0*/  STG.E.U8 [R16.64], R3 ;  /* 0x0000000310007986 */ /* 0x0001e2000c101124 */
[----:B------:R-:W-:Y:S05]  /*57e0*/  BRA `(.L_x_14188) ;  /* 0x000006f000007947 */ /* 0x000fea0003800000 */
.L_x_14198:
[----:B------:R0:W-:Y:S01]  /*57f0*/  STG.E.U16 [R16.64], R5 ;  /* 0x0000000510007986 */ /* 0x0001e2000c101524 */
[----:B------:R-:W-:Y:S05]  /*5800*/  BRA `(.L_x_14188) ;  /* 0x000006d000007947 */ /* 0x000fea0003800000 */
.L_x_14195:
        /* <DEDUP_REMOVED lines=12> */
.L_x_14207:
        /* <DEDUP_REMOVED lines=17> */
.L_x_14210:
[----:B------:R-:W-:-:S04]  /*59e0*/  LOP3.LUT R2, R5, 0x80000000, RZ, 0xc0, !PT ;  /* 0x8000000005027812 */ /* 0x000fc800078ec0ff */
[----:B------:R-:W-:-:S04]  /*59f0*/  SHF.R.U32.HI R3, RZ, 0x18, R2 ;  /* 0x00000018ff037819 */ /* 0x000fc80000011602 */
[----:B------:R-:W-:-:S04]  /*5a00*/  LOP3.LUT R0, R0, R3, RZ, 0xfc, !PT ;  /* 0x0000000300007212 */ /* 0x000fc800078efcff */
[----:B------:R-:W-:Y:S02]  /*5a10*/  PRMT R8, R0, 0x7610, R8 ;  /* 0x0000761000087816 */ /* 0x000fe40000000008 */
.L_x_14209:
[----:B------:R-:W-:Y:S05]  /*5a20*/  BSYNC B0 ;  /* 0x0000000000007941 */ /* 0x000fea0003800000 */
.L_x_14208:
[----:B------:R0:W-:Y:S01]  /*5a30*/  STG.E.U8 [R16.64], R8 ;  /* 0x0000000810007986 */ /* 0x0001e2000c101124 */
[----:B------:R-:W-:Y:S05]  /*5a40*/  BRA `(.L_x_14188) ;  /* 0x0000049000007947 */ /* 0x000fea0003800000 */
.L_x_14206:
        /* <DEDUP_REMOVED lines=17> */
.L_x_14213:
[----:B------:R-:W-:-:S04]  /*5b60*/  LOP3.LUT R2, R5, 0x80000000, RZ, 0xc0, !PT ;  /* 0x8000000005027812 */ /* 0x000fc800078ec0ff */
[----:B------:R-:W-:-:S04]  /*5b70*/  SHF.R.U32.HI R3, RZ, 0x18, R2 ;  /* 0x00000018ff037819 */ /* 0x000fc80000011602 */
[----:B------:R-:W-:-:S04]  /*5b80*/  LOP3.LUT R0, R0, R3, RZ, 0xfc, !PT ;  /* 0x0000000300007212 */ /* 0x000fc800078efcff */
[----:B------:R-:W-:Y:S02]  /*5b90*/  PRMT R8, R0, 0x7610, R8 ;  /* 0x0000761000087816 */ /* 0x000fe40000000008 */
.L_x_14212:
[----:B------:R-:W-:Y:S05]  /*5ba0*/  BSYNC B0 ;  /* 0x0000000000007941 */ /* 0x000fea0003800000 */
.L_x_14211:
[----:B------:R0:W-:Y:S01]  /*5bb0*/  STG.E.U8 [R16.64], R8 ;  /* 0x0000000810007986 */ /* 0x0001e2000c101124 */
[----:B------:R-:W-:Y:S05]  /*5bc0*/  BRA `(.L_x_14188) ;  /* 0x0000031000007947 */ /* 0x000fea0003800000 */
.L_x_14205:
        /* <DEDUP_REMOVED lines=22> */
.L_x_14187:
        /* <DEDUP_REMOVED lines=20> */
.L_x_14215:
[----:B------:R-:W-:-:S06]  /*5e70*/  PRMT R2, RZ, 0x5410, R5 ;  /* 0x00005410ff027816 */ /* 0x000fcc0000000005 */
[----:B------:R-:W0:Y:S02]  /*5e80*/  F2I.U64.TRUNC R2, R2 ;  /* 0x0000000200027311 */ /* 0x000e24000020d800 */
[----:B0-----:R0:W-:Y:S01]  /*5e90*/  STG.E.64 [R16.64], R2 ;  /* 0x0000000210007986 */ /* 0x0011e2000c101b24 */
[----:B------:R-:W-:Y:S05]  /*5ea0*/  BRA `(.L_x_14188) ;  /* 0x0000003000007947 */ /* 0x000fea0003800000 */
.L_x_14214:
[----:B------:R-:W-:-:S06]  /*5eb0*/  PRMT R5, RZ, 0x5410, R5 ;  /* 0x00005410ff057816 */ /* 0x000fcc0000000005 */
[----:B------:R-:W0:Y:S02]  /*5ec0*/  F2I.FTZ.U32.TRUNC.NTZ R5, R5 ;  /* 0x0000000500057305 */ /* 0x000e24000021f000 */
[----:B0-----:R0:W-:Y:S02]  /*5ed0*/  STG.E [R16.64], R5 ;  /* 0x0000000510007986 */ /* 0x0011e4000c101924 */
.L_x_14188:
        /* <DEDUP_REMOVED lines=231> */
.L_x_14216:
        /* <DEDUP_REMOVED lines=21> */
.L_x_14220:
[----:B------:R-:W2:Y:S02]  /*6ea0*/  LDG.E.U8 R2, [R2.64] ;  /* 0x0000002402027981 */ /* 0x000ea4000c1e1100 */
[----:B--2---:R-:W0:Y:S02]  /*6eb0*/  I2F.U16 R0, R2 ;  /* 0x0000000200007306 */ /* 0x004e240000101000 */
[----:B0-----:R-:W-:-:S04]  /*6ec0*/  F2FP.BF16.PACK_AB R0, RZ, R0 ;  /* 0x00000000ff00723e */ /* 0x001fc800000010ff */
[----:B------:R-:W-:Y:S01]  /*6ed0*/  PRMT R5, R0, 0x7610, R5 ;  /* 0x0000761000057816 */ /* 0x000fe20000000005 */
[----:B------:R-:W-:Y:S05]  /*6ee0*/  BRA `(.L_x_14222) ;  /* 0x00000ef000007947 */ /* 0x000fea0003800000 */
.L_x_14219:
        /* <DEDUP_REMOVED lines=11> */
.L_x_14224:
[----:B------:R-:W2:Y:S02]  /*6fa0*/  LDG.E R2, [R2.64] ;  /* 0x0000002402027981 */ /* 0x000ea4000c1e1900 */
[----:B--2---:R-:W0:Y:S02]  /*6fb0*/  I2F R0, R2 ;  /* 0x0000000200007306 */ /* 0x004e240000201400 */
[----:B0-----:R-:W-:-:S04]  /*6fc0*/  F2FP.BF16.PACK_AB R0, RZ, R0 ;  /* 0x00000000ff00723e */ /* 0x001fc800000010ff */
[----:B------:R-:W-:Y:S01]  /*6fd0*/  PRMT R5, R0, 0x7610, R5 ;  /* 0x0000761000057816 */ /* 0x000fe20000000005 */
[----:B------:R-:W-:Y:S05]  /*6fe0*/  BRA `(.L_x_14222) ;  /* 0x00000df000007947 */ /* 0x000fea0003800000 */
.L_x_14223:
[----:B------:R-:W2:Y:S02]  /*6ff0*/  LDG.E.U16 R2, [R2.64] ;  /* 0x0000002402027981 */ /* 0x000ea4000c1e1500 */
[----:B--2---:R-:W0:Y:S02]  /*7000*/  I2F.S16 R0, R2 ;  /* 0x0000000200007306 */ /* 0x004e240000101400 */
[----:B0-----:R-:W-:-:S04]  /*7010*/  F2FP.BF16.PACK_AB R0, RZ, R0 ;  /* 0x00000000ff00723e */ /* 0x001fc800000010ff */
[----:B------:R-:W-:Y:S01]  /*7020*/  PRMT R5, R0, 0x7610, R5 ;  /* 0x0000761000057816 */ /* 0x000fe20000000005 */
[----:B------:R-:W-:Y:S05]  /*7030*/  BRA `(.L_x_14222) ;  /* 0x00000da000007947 */ /* 0x000fea0003800000 */
.L_x_14218:
        /* <DEDUP_REMOVED lines=9> */
.L_x_14226:
[----:B------:R-:W2:Y:S02]  /*70d0*/  LDG.E.U16 R0, [R2.64] ;  /* 0x0000002402007981 */ /* 0x000ea4000c1e1500 */
[----:B--2---:R-:W-:-:S05]  /*70e0*/  HADD2.F32 R0, -RZ, R0.H0_H0 ;  /* 0x20000000ff007230 */ /* 0x004fca0000004100 */
[----:B------:R-:W-:-:S04]  /*70f0*/  F2FP.BF16.PACK_AB R0, RZ, R0 ;  /* 0x00000000ff00723e */ /* 0x000fc800000010ff */
[----:B------:R-:W-:Y:S01]  /*7100*/  PRMT R5, R0, 0x7610, R5 ;  /* 0x0000761000057816 */ /* 0x000fe20000000005 */
[----:B------:R-:W-:Y:S05]  /*7110*/  BRA `(.L_x_14222) ;  /* 0x00000cc000007947 */ /* 0x000fea0003800000 */
.L_x_14225:
        /* <DEDUP_REMOVED lines=9> */
.L_x_14228:
[----:B------:R-:W2:Y:S02]  /*71b0*/  LDG.E.U16 R2, [R2.64] ;  /* 0x0000002402027981 */ /* 0x000ea4000c1e1500 */
[----:B--2---:R-:W-:-:S05]  /*71c0*/  HADD2.F32 R0, -RZ, R2.H0_H0 ;  /* 0x20000002ff007230 */ /* 0x004fca0000004100 */
[----:B------:R-:W-:-:S04]  /*71d0*/  F2FP.BF16.PACK_AB R0, RZ, R0 ;  /* 0x00000000ff00723e */ /* 0x000fc800000010ff */
[----:B------:R-:W-:Y:S01]  /*71e0*/  PRMT R5, R0, 0x7610, R5 ;  /* 0x0000761000057816 */ /* 0x000fe20000000005 */
[----:B------:R-:W-:Y:S05]  /*71f0*/  BRA `(.L_x_14222) ;  /* 0x00000be000007947 */ /* 0x000fea0003800000 */
.L_x_14227:
[----:B------:R-:W2:Y:S02]  /*7200*/  LDG.E.64 R2, [R2.64] ;  /* 0x0000002402027981 */ /* 0x000ea4000c1e1b00 */
[----:B--2---:R-:W0:Y:S01]  /*7210*/  F2F.F32.F64 R0, R2 ;  /* 0x0000000200007310 */ /* 0x004e220000301000 */
[----:B------:R-:W0:-:S14]  /*7220*/  DSETP.GEU.AND P0, PT, |R2|, c[0x2][0x0], PT ;  /* 0x008000000200762a */ /* 0x000e1c0003f0e200 */
[----:B0-----:R-:W-:-:S05]  /*7230*/  @!P0 FMUL R0, R0, 1.175494350822287508e-38 ;  /* 0x0080000000008820 */ /* 0x001fca0000400000 */
[----:B------:R-:W-:-:S04]  /*7240*/  F2FP.BF16.PACK_AB R0, RZ, R0 ;  /* 0x00000000ff00723e */ /* 0x000fc800000010ff */
[----:B------:R-:W-:Y:S01]  /*7250*/  PRMT R5, R0, 0x7610, R5 ;  /* 0x0000761000057816 */ /* 0x000fe20000000005 */
[----:B------:R-:W-:Y:S05]  /*7260*/  BRA `(.L_x_14222) ;  /* 0x00000b7000007947 */ /* 0x000fea0003800000 */
.L_x_14217:
        /* <DEDUP_REMOVED lines=14> */
.L_x_14231:
[----:B------:R-:W2:Y:S02]  /*7350*/  LDG.E.64 R2, [R2.64] ;  /* 0x0000002402027981 */ /* 0x000ea4000c1e1b00 */
[----:B--2---:R-:W0:Y:S01]  /*7360*/  F2F.F32.F64 R0, R2 ;  /* 0x0000000200007310 */ /* 0x004e220000301000 */
[----:B------:R-:W0:-:S14]  /*7370*/  DSETP.GEU.AND P0, PT, |R2|, c[0x2][0x0], PT ;  /* 0x008000000200762a */ /* 0x000e1c0003f0e200 */
[----:B0-----:R-:W-:-:S05]  /*7380*/  @!P0 FMUL R0, R0, 1.175494350822287508e-38 ;  /* 0x0080000000008820 */ /* 0x001fca0000400000 */
[----:B------:R-:W-:-:S04]  /*7390*/  F2FP.BF16.PACK_AB R0, RZ, R0 ;  /* 0x00000000ff00723e */ /* 0x000fc800000010ff */
[----:B------:R-:W-:Y:S01]  /*73a0*/  PRMT R5, R0, 0x7610, R5 ;  /* 0x0000761000057816 */ /* 0x000fe20000000005 */
[----:B------:R-:W-:Y:S05]  /*73b0*/  BRA `(.L_x_14222) ;  /* 0x00000a2000007947 */ /* 0x000fea0003800000 */
.L_x_14230:
        /* <DEDUP_REMOVED lines=27> */
.L_x_14233:
        /* <DEDUP_REMOVED lines=15> */
.L_x_14232:
[----:B------:R0:W5:Y:S01]  /*7660*/  LDG.E.U16 R5, [R2.64] ;  /* 0x0000002402057981 */ /* 0x000162000c1e1500 */
[----:B------:R-:W-:Y:S05]  /*7670*/  BRA `(.L_x_14222) ;  /* 0x0000076000007947 */ /* 0x000fea0003800000 */
.L_x_14229:
        /* <DEDUP_REMOVED lines=12> */
.L_x_14236:
        /* <DEDUP_REMOVED lines=21> */
.L_x_14240:
[----:B------:R-:W-:Y:S05]  /*7890*/  BSYNC B1 ;  /* 0x0000000000017941 */ /* 0x000fea0003800000 */
.L_x_14239:
[----:B------:R-:W-:Y:S01]  /*78a0*/  LEA R3, R0, 0x3b800000, 0x17 ;  /* 0x3b80000000037811 */ /* 0x000fe200078eb8ff */
[----:B------:R-:W-:-:S05]  /*78b0*/  IMAD.SHL.U32 R0, R2, 0x100000, RZ ;  /* 0x0010000002007824 */ /* 0x000fca00078e00ff */
[----:B------:R-:W-:Y:S02]  /*78c0*/  LOP3.LUT R0, R3, R0, R4, 0xfe, !PT ;  /* 0x0000000003007212 */ /* 0x000fe400078efe04 */
.L_x_14238:
[----:B------:R-:W-:Y:S05]  /*78d0*/  BSYNC B0 ;  /* 0x0000000000007941 */ /* 0x000fea0003800000 */
.L_x_14237:
[----:B------:R-:W-:-:S04]  /*78e0*/  F2FP.BF16.PACK_AB R0, RZ, R0 ;  /* 0x00000000ff00723e */ /* 0x000fc800000010ff */
[----:B------:R-:W-:Y:S01]  /*78f0*/  PRMT R5, R0, 0x7610, R5 ;  /* 0x0000761000057816 */ /* 0x000fe20000000005 */
[----:B------:R-:W-:Y:S05]  /*7900*/  BRA `(.L_x_14222) ;  /* 0x000004d000007947 */ /* 0x000fea0003800000 */
.L_x_14235:
        /* <DEDUP_REMOVED lines=21> */
.L_x_14244:
[----:B------:R-:W-:Y:S05]  /*7a60*/  BSYNC B1 ;  /* 0x0000000000017941 */ /* 0x000fea0003800000 */
.L_x_14243:
[----:B------:R-:W-:Y:S01]  /*7a70*/  LEA R3, R0, 0x37800000, 0x17 ;  /* 0x3780000000037811 */ /* 0x000fe200078eb8ff */
[----:B------:R-:W-:-:S05]  /*7a80*/  IMAD.SHL.U32 R0, R2, 0x200000, RZ ;  /* 0x0020000002007824 */ /* 0x000fca00078e00ff */
[----:B------:R-:W-:Y:S02]  /*7a90*/  LOP3.LUT R0, R3, R0, R4, 0xfe, !PT ;  /* 0x0000000003007212 */ /* 0x000fe400078efe04 */
.L_x_14242:
[----:B------:R-:W-:Y:S05]  /*7aa0*/  BSYNC B0 ;  /* 0x0000000000007941 */ /* 0x000fea0003800000 */
.L_x_14241:
[----:B------:R-:W-:-:S04]  /*7ab0*/  F2FP.BF16.PACK_AB R0, RZ, R0 ;  /* 0x00000000ff00723e */ /* 0x000fc800000010ff */
[----:B------:R-:W-:Y:S01]  /*7ac0*/  PRMT R5, R0, 0x7610, R5 ;  /* 0x0000761000057816 */ /* 0x000fe20000000005 */
[----:B------:R-:W-:Y:S05]  /*7ad0*/  BRA `(.L_x_14222) ;  /* 0x0000030000007947 */ /* 0x000fea0003800000 */
.L_x_14234:
        /* <DEDUP_REMOVED lines=14> */
.L_x_14248:
[----:B------:R-:W-:Y:S05]  /*7bc0*/  BSYNC B0 ;  /* 0x0000000000007941 */ /* 0x000fea0003800000 */
.L_x_14247:
[----:B------:R-:W-:-:S04]  /*7bd0*/  F2FP.BF16.PACK_AB R0, RZ, R0 ;  /* 0x00000000ff00723e */ /* 0x000fc800000010ff */
[----:B------:R-:W-:Y:S01]  /*7be0*/  PRMT R5, R0, 0x7610, R5 ;  /* 0x0000761000057816 */ /* 0x000fe20000000005 */
[----:B------:R-:W-:Y:S05]  /*7bf0*/  BRA `(.L_x_14222) ;  /* 0x000001e000007947 */ /* 0x000fea0003800000 */
.L_x_14221:
        /* <DEDUP_REMOVED lines=21> */
.L_x_14246:
[----:B------:R-:W2:Y:S02]  /*7d50*/  LDG.E.64 R2, [R2.64] ;  /* 0x0000002402027981 */ /* 0x000ea4000c1e1b00 */
[----:B--2---:R-:W0:Y:S02]  /*7d60*/  I2F.U64 R0, R2 ;  /* 0x0000000200007312 */ /* 0x004e240000301000 */
[----:B0-----:R-:W-:-:S04]  /*7d70*/  F2FP.BF16.PACK_AB R0, RZ, R0 ;  /* 0x00000000ff00723e */ /* 0x001fc800000010ff */
[----:B------:R-:W-:Y:S01]  /*7d80*/  PRMT R5, R0, 0x7610, R5 ;  /* 0x0000761000057816 */ /* 0x000fe20000000005 */
[----:B------:R-:W-:Y:S05]  /*7d90*/  BRA `(.L_x_14222) ;  /* 0x0000004000007947 */ /* 0x000fea0003800000 */
.L_x_14245:
[----:B------:R-:W2:Y:S02]  /*7da0*/  LDG.E R2, [R2.64] ;  /* 0x0000002402027981 */ /* 0x000ea4000c1e1900 */
[----:B--2---:R-:W0:Y:S02]  /*7db0*/  I2F.U32 R0, R2 ;  /* 0x0000000200007306 */ /* 0x004e240000201000 */
[----:B0-----:R-:W-:-:S04]  /*7dc0*/  F2FP.BF16.PACK_AB R0, RZ, R0 ;  /* 0x00000000ff00723e */ /* 0x001fc800000010ff */
[----:B------:R-:W-:-:S04]  /*7dd0*/  PRMT R5, R0, 0x7610, R5 ;  /* 0x0000761000057816 */ /* 0x000fc80000000005 */
.L_x_14222:
        /* <DEDUP_REMOVED lines=27> */
.L_x_14252:
[----:B------:R-:W-:-:S06]  /*7f90*/  PRMT R3, RZ, 0x5410, R5 ;  /* 0x00005410ff037816 */ /* 0x000fcc0000000005 */
[----:B------:R-:W0:Y:S02]  /*7fa0*/  F2I.S64.TRUNC R2, R3 ;  /* 0x0000000300027311 */ /* 0x000e24000020d900 */
[----:B0-----:R0:W-:Y:S01]  /*7fb0*/  STG.E.U8 [R16.64], R2 ;  /* 0x0000000210007986 */ /* 0x0011e2000c101124 */
[----:B------:R-:W-:Y:S05]  /*7fc0*/  BRA `(.L_x_14254) ;  /* 0x00000e4000007947 */ /* 0x000fea0003800000 */
.L_x_14251:
        /* <DEDUP_REMOVED lines=10> */
.L_x_14256:
[----:B------:R-:W-:-:S06]  /*8070*/  PRMT R5, RZ, 0x5410, R5 ;  /* 0x00005410ff057816 */ /* 0x000fcc0000000005 */
[----:B------:R-:W0:Y:S02]  /*8080*/  F2I.FTZ.TRUNC.NTZ R5, R5 ;  /* 0x0000000500057305 */ /* 0x000e24000021f100 */
[----:B0-----:R0:W-:Y:S01]  /*8090*/  STG.E [R16.64], R5 ;  /* 0x0000000510007986 */ /* 0x0011e2000c101924 */
[----:B------:R-:W-:Y:S05]  /*80a0*/  BRA `(.L_x_14254) ;  /* 0x00000d6000007947 */ /* 0x000fea0003800000 */
.L_x_14255:
[----:B------:R-:W-:-:S06]  /*80b0*/  PRMT R5, RZ, 0x5410, R5 ;  /* 0x00005410ff057816 */ /* 0x000fcc0000000005 */
[----:B------:R-:W0:Y:S02]  /*80c0*/  F2I.FTZ.TRUNC.NTZ R5, R5 ;  /* 0x0000000500057305 */ /* 0x000e24000021f100 */
[----:B0-----:R0:W-:Y:S01]  /*80d0*/  STG.E.U16 [R16.64], R5 ;  /* 0x0000000510007986 */ /* 0x0011e2000c101524 */
[----:B------:R-:W-:Y:S05]  /*80e0*/  BRA `(.L_x_14254) ;  /* 0x00000d2000007947 */ /* 0x000fea0003800000 */
.L_x_14250:
        /* <DEDUP_REMOVED lines=9> */
.L_x_14258:
[----:B------:R-:W-:-:S04]  /*8180*/  PRMT R0, RZ, 0x5410, R5 ;  /* 0x00005410ff007816 */ /* 0x000fc80000000005 */
[----:B------:R-:W-:-:S05]  /*8190*/  F2FP.PACK_AB R0, RZ, R0 ;  /* 0x00000000ff00723e */ /* 0x000fca00000000ff */
[----:B------:R0:W-:Y:S01]  /*81a0*/  STG.E.U16 [R16.64], R0 ;  /* 0x0000000010007986 */ /* 0x0001e2000c101524 */
[----:B------:R-:W-:Y:S05]  /*81b0*/  BRA `(.L_x_14254) ;  /* 0x00000c5000007947 */ /* 0x000fea0003800000 */
.L_x_14257:
        /* <DEDUP_REMOVED lines=10> */
.L_x_14260:
[----:B------:R-:W-:-:S04]  /*8260*/  PRMT R5, RZ, 0x5410, R5 ;  /* 0x00005410ff057816 */ /* 0x000fc80000000005 */
[----:B------:R-:W-:-:S04]  /*8270*/  F2FP.PACK_AB R3, RZ, R5 ;  /* 0x00000005ff03723e */ /* 0x000fc800000000ff */
[----:B------:R-:W-:-:S05]  /*8280*/  PRMT R3, R3, 0x5410, RZ ;  /* 0x0000541003037816 */ /* 0x000fca00000000ff */
[----:B------:R0:W-:Y:S01]  /*8290*/  STG.E [R16.64], R3 ;  /* 0x0000000310007986 */ /* 0x0001e2000c101924 */
[----:B------:R-:W-:Y:S05]  /*82a0*/  BRA `(.L_x_14254) ;  /* 0x00000b6000007947 */ /* 0x000fea0003800000 */
.L_x_14259:
[----:B------:R-:W-:-:S05]  /*82b0*/  PRMT R2, RZ, 0x5410, R5 ;  /* 0x00005410ff027816 */ /* 0x000fca0000000005 */
[----:B------:R-:W-:-:S06]  /*82c0*/  FMUL.FTZ R2, R2, 1 ;  /* 0x3f80000002027820 */ /* 0x000fcc0000410000 */
[----:B------:R-:W0:Y:S02]  /*82d0*/  F2F.F64.F32 R2, R2 ;  /* 0x0000000200027310 */ /* 0x000e240000201800 */
[----:B0-----:R0:W-:Y:S01]  /*82e0*/  STG.E.64 [R16.64], R2 ;  /* 0x0000000210007986 */ /* 0x0011e2000c101b24 */
[----:B------:R-:W-:Y:S05]  /*82f0*/  BRA `(.L_x_14254) ;  /* 0x00000b1000007947 */ /* 0x000fea0003800000 */
.L_x_14249:
        /* <DEDUP_REMOVED lines=13> */
.L_x_14263:
[----:B------:R-:W-:Y:S01]  /*83d0*/  PRMT R5, RZ, 0x5410, R5 ;  /* 0x00005410ff057816 */ /* 0x000fe20000000005 */
[----:B------:R-:W-:-:S04]  /*83e0*/  CS2R R6, SRZ ;  /* 0x0000000000067805 */ /* 0x000fc8000001ff00 */
[----:B------:R-:W-:-:S06]  /*83f0*/  FMUL.FTZ R5, R5, 1 ;  /* 0x3f80000005057820 */ /* 0x000fcc0000410000 */
[----:B------:R-:W0:Y:S02]  /*8400*/  F2F.F64.F32 R4, R5 ;  /* 0x0000000500047310 */ /* 0x000e240000201800 */
[----:B0-----:R0:W-:Y:S01]  /*8410*/  STG.E.128 [R16.64], R4 ;  /* 0x0000000410007986 */ /* 0x0011e2000c101d24 */
[----:B------:R-:W-:Y:S05]  /*8420*/  BRA `(.L_x_14254) ;  /* 0x000009e000007947 */ /* 0x000fea0003800000 */
.L_x_14262:
        /* <DEDUP_REMOVED lines=21> */
.L_x_14267:
[----:B------:R-:W-:Y:S05]  /*8580*/  BSYNC B0 ;  /* 0x0000000000007941 */ /* 0x000fea0003800000 */
.L_x_14266:
[----:B------:R-:W-:-:S05]  /*8590*/  LOP3.LUT R3, R0, R3, RZ, 0xfc, !PT ;  /* 0x0000000300037212 */ /* 0x000fca00078efcff */
[----:B------:R0:W-:Y:S01]  /*85a0*/  STG.E.U8 [R16.64], R3 ;  /* 0x0000000310007986 */ /* 0x0001e2000c101124 */
[----:B------:R-:W-:Y:S05]  /*85b0*/  BRA `(.L_x_14254) ;  /* 0x0000085000007947 */ /* 0x000fea0003800000 */
.L_x_14265:
        /* <DEDUP_REMOVED lines=13> */
.L_x_14269:
[----:B------:R-:W-:Y:S01]  /*8690*/  IMAD.MOV.U32 R0, RZ, RZ, 0x7f ;  /* 0x0000007fff007424 */ /* 0x000fe200078e00ff */
[----:B------:R-:W-:-:S04]  /*86a0*/  ISETP.GT.U32.AND P0, PT, R2, 0x7f800000, PT ;  /* 0x7f8000000200780c */ /* 0x000fc80003f04070 */
[----:B------:R-:W-:-:S04]  /*86b0*/  SEL R0, R0, 0x7c, P0 ;  /* 0x0000007c00007807 */ /* 0x000fc80000000000 */
.L_x_14270:
[----:B------:R-:W-:Y:S05]  /*86c0*/  BSYNC B0 ;  /* 0x0000000000007941 */ /* 0x000fea0003800000 */
.L_x_14268:
[----:B------:R-:W-:-:S04]  /*86d0*/  LOP3.LUT R2, R5, 0x80000000, RZ, 0xc0, !PT ;  /* 0x8000000005027812 */ /* 0x000fc800078ec0ff */
[----:B------:R-:W-:-:S04]  /*86e0*/  SHF.R.U32.HI R3, RZ, 0x18, R2 ;  /* 0x00000018ff037819 */ /* 0x000fc80000011602 */
[----:B------:R-:W-:-:S05]  /*86f0*/  LOP3.LUT R3, R0, R3, RZ, 0xfc, !PT ;  /* 0x0000000300037212 */ /* 0x000fca00078efcff */
[----:B------:R0:W-:Y:S01]  /*8700*/  STG.E.U8 [R16.64], R3 ;  /* 0x0000000310007986 */ /* 0x0001e2000c101124 */
[----:B------:R-:W-:Y:S05]  /*8710*/  BRA `(.L_x_14254) ;  /* 0x000006f000007947 */ /* 0x000fea0003800000 */
.L_x_14264:
[----:B------:R0:W-:Y:S01]  /*8720*/  STG.E.U16 [R16.64], R5 ;  /* 0x0000000510007986 */ /* 0x0001e2000c101524 */
[----:B------:R-:W-:Y:S05]  /*8730*/  BRA `(.L_x_14254) ;  /* 0x000006d000007947 */ /* 0x000fea0003800000 */
.L_x_14261:
        /* <DEDUP_REMOVED lines=12> */
.L_x_14273:
        /* <DEDUP_REMOVED lines=17> */
.L_x_14276:
[----:B------:R-:W-:-:S04]  /*8910*/  LOP3.LUT R2, R5, 0x80000000, RZ, 0xc0, !PT ;  /* 0x8000000005027812 */ /* 0x000fc800078ec0ff */
[----:B------:R-:W-:-:S04]  /*8920*/  SHF.R.U32.HI R3, RZ, 0x18, R2 ;  /* 0x00000018ff037819 */ /* 0x000fc80000011602 */
[----:B------:R-:W-:-:S04]  /*8930*/  LOP3.LUT R0, R0, R3, RZ, 0xfc, !PT ;  /* 0x0000000300007212 */ /* 0x000fc800078efcff */
[----:B------:R-:W-:Y:S02]  /*8940*/  PRMT R8, R0, 0x7610, R8 ;  /* 0x0000761000087816 */ /* 0x000fe40000000008 */
.L_x_14275:
[----:B------:R-:W-:Y:S05]  /*8950*/  BSYNC B0 ;  /* 0x0000000000007941 */ /* 0x000fea0003800000 */
.L_x_14274:
[----:B------:R0:W-:Y:S01]  /*8960*/  STG.E.U8 [R16.64], R8 ;  /* 0x0000000810007986 */ /* 0x0001e2000c101124 */
[----:B------:R-:W-:Y:S05]  /*8970*/  BRA `(.L_x_14254) ;  /* 0x0000049000007947 */ /* 0x000fea0003800000 */
.L_x_14272:
        /* <DEDUP_REMOVED lines=17> */
.L_x_14279:
[----:B------:R-:W-:-:S04]  /*8a90*/  LOP3.LUT R2, R5, 0x80000000, RZ, 0xc0, !PT ;  /* 0x8000000005027812 */ /* 0x000fc800078ec0ff */
[----:B------:R-:W-:-:S04]  /*8aa0*/  SHF.R.U32.HI R3, RZ, 0x18, R2 ;  /* 0x00000018ff037819 */ /* 0x000fc80000011602 */
[----:B------:R-:W-:-:S04]  /*8ab0*/  LOP3.LUT R0, R0, R3, RZ, 0xfc, !PT ;  /* 0x0000000300007212 */ /* 0x000fc800078efcff */
[----:B------:R-:W-:Y:S02]  /*8ac0*/  PRMT R8, R0, 0x7610, R8 ;  /* 0x0000761000087816 */ /* 0x000fe40000000008 */
.L_x_14278:
[----:B------:R-:W-:Y:S05]  /*8ad0*/  BSYNC B0 ;  /* 0x0000000000007941 */ /* 0x000fea0003800000 */
.L_x_14277:
[----:B------:R0:W-:Y:S01]  /*8ae0*/  STG.E.U8 [R16.64], R8 ;  /* 0x0000000810007986 */ /* 0x0001e2000c101124 */
[----:B------:R-:W-:Y:S05]  /*8af0*/  BRA `(.L_x_14254) ;  /* 0x0000031000007947 */ /* 0x000fea0003800000 */
.L_x_14271:
        /* <DEDUP_REMOVED lines=22> */
.L_x_14253:
        /* <DEDUP_REMOVED lines=20> */
.L_x_14281:
[----:B------:R-:W-:-:S06]  /*8da0*/  PRMT R2, RZ, 0x5410, R5 ;  /* 0x00005410ff027816 */ /* 0x000fcc0000000005 */
[----:B------:R-:W0:Y:S02]  /*8db0*/  F2I.U64.TRUNC R2, R2 ;  /* 0x0000000200027311 */ /* 0x000e24000020d800 */
[----:B0-----:R0:W-:Y:S01]  /*8dc0*/  STG.E.64 [R16.64], R2 ;  /* 0x0000000210007986 */ /* 0x0011e2000c101b24 */
[----:B------:R-:W-:Y:S05]  /*8dd0*/  BRA `(.L_x_14254) ;  /* 0x0000003000007947 */ /* 0x000fea0003800000 */
.L_x_14280:
[----:B------:R-:W-:-:S06]  /*8de0*/  PRMT R5, RZ, 0x5410, R5 ;  /* 0x00005410ff057816 */ /* 0x000fcc0000000005 */
[----:B------:R-:W0:Y:S02]  /*8df0*/  F2I.FTZ.U32.TRUNC.NTZ R5, R5 ;  /* 0x0000000500057305 */ /* 0x000e24000021f000 */
[----:B0-----:R0:W-:Y:S02]  /*8e00*/  STG.E [R16.64], R5 ;  /* 0x0000000510007986 */ /* 0x0011e4000c101924 */
.L_x_14254:
[----:B------:R-:W-:Y:S02]  /*8e10*/  IADD3 R19, R19, 0x80, RZ ;  /* 0x0000008013137810 */ /* 0x000fe40007ffe0ff */
.L_x_14149:
[----:B------:R-:W-:Y:S05]  /*8e20*/  BSYNC B6 ;  /* 0x0000000000067941 */ /* 0x000fea0003800000 */
.L_x_14148:
        /* <DEDUP_REMOVED lines=230> */
.L_x_14282:
        /* <DEDUP_REMOVED lines=21> */
.L_x_14286:
[----:B------:R-:W2:Y:S02]  /*9de0*/  LDG.E.U8 R2, [R2.64] ;  /* 0x0000002402027981 */ /* 0x000ea4000c1e1100 */
[----:B--2---:R-:W0:Y:S02]  /*9df0*/  I2F.U16 R0, R2 ;  /* 0x0000000200007306 */ /* 0x004e240000101000 */
[----:B0-----:R-:W-:-:S04]  /*9e00*/  F2FP.BF16.PACK_AB R0, RZ, R0 ;  /* 0x00000000ff00723e */ /* 0x001fc800000010ff */
[----:B------:R-:W-:Y:S01]  /*9e10*/  PRMT R5, R0, 0x7610, R5 ;  /* 0x0000761000057816 */ /* 0x000fe20000000005 */
[----:B------:R-:W-:Y:S05]  /*9e20*/  BRA `(.L_x_14288) ;  /* 0x00000ef000007947 */ /* 0x000fea0003800000 */
.L_x_14285:
        /* <DEDUP_REMOVED lines=11> */
.L_x_14290:
[----:B------:R-:W2:Y:S02]  /*9ee0*/  LDG.E R2, [R2.64] ;  /* 0x0000002402027981 */ /* 0x000ea4000c1e1900 */
[----:B--2---:R-:W0:Y:S02]  /*9ef0*/  I2F R0, R2 ;  /* 0x0000000200007306 */ /* 0x004e240000201400 */
[----:B0-----:R-:W-:-:S04]  /*9f00*/  F2FP.BF16.PACK_AB R0, RZ, R0 ;  /* 0x00000000ff00723e */ /* 0x001fc800000010ff */
[----:B------:R-:W-:Y:S01]  /*9f10*/  PRMT R5, R0, 0x7610, R5 ;  /* 0x0000761000057816 */ /* 0x000fe20000000005 */
[----:B------:R-:W-:Y:S05]  /*9f20*/  BRA `(.L_x_14288) ;  /* 0x00000df000007947 */ /* 0x000fea0003800000 */
.L_x_14289:
[----:B------:R-:W2:Y:S02]  /*9f30*/  LDG.E.U16 R2, [R2.64] ;  /* 0x0000002402027981 */ /* 0x000ea4000c1e1500 */
[----:B--2---:R-:W0:Y:S02]  /*9f40*/  I2F.S16 R0, R2 ;  /* 0x0000000200007306 */ /* 0x004e240000101400 */
[----:B0-----:R-:W-:-:S04]  /*9f50*/  F2FP.BF16.PACK_AB R0, RZ, R0 ;  /* 0x00000000ff00723e */ /* 0x001fc800000010ff */
[----:B------:R-:W-:Y:S01]  /*9f60*/  PRMT R5, R0, 0x7610, R5 ;  /* 0x0000761000057816 */ /* 0x000fe20000000005 */
[----:B------:R-:W-:Y:S05]  /*9f70*/  BRA `(.L_x_14288) ;  /* 0x00000da000007947 */ /* 0x000fea0003800000 */
.L_x_14284:
        /* <DEDUP_REMOVED lines=9> */
.L_x_14292:
[----:B------:R-:W2:Y:S02]  /*a010*/  LDG.E.U16 R0, [R2.64] ;  /* 0x0000002402007981 */ /* 0x000ea4000c1e1500 */
[----:B--2---:R-:W-:-:S05]  /*a020*/  HADD2.F32 R0, -RZ, R0.H0_H0 ;  /* 0x20000000ff007230 */ /* 0x004fca0000004100 */
[----:B------:R-:W-:-:S04]  /*a030*/  F2FP.BF16.PACK_AB R0, RZ, R0 ;  /* 0x00000000ff00723e */ /* 0x000fc800000010ff */
[----:B------:R-:W-:Y:S01]  /*a040*/  PRMT R5, R0, 0x7610, R5 ;  /* 0x0000761000057816 */ /* 0x000fe20000000005 */
[----:B------:R-:W-:Y:S05]  /*a050*/  BRA `(.L_x_14288) ;  /* 0x00000cc000007947 */ /* 0x000fea0003800000 */
.L_x_14291:
        /* <DEDUP_REMOVED lines=9> */
.L_x_14294:
[----:B------:R-:W2:Y:S02]  /*a0f0*/  LDG.E.U16 R2, [R2.64] ;  /* 0x0000002402027981 */ /* 0x000ea4000c1e1500 */
[----:B--2---:R-:W-:-:S05]  /*a100*/  HADD2.F32 R0, -RZ, R2.H0_H0 ;  /* 0x20000002ff007230 */ /* 0x004fca0000004100 */
[----:B------:R-:W-:-:S04]  /*a110*/  F2FP.BF16.PACK_AB R0, RZ, R0 ;  /* 0x00000000ff00723e */ /* 0x000fc800000010ff */
[----:B------:R-:W-:Y:S01]  /*a120*/  PRMT R5, R0, 0x7610, R5 ;  /* 0x0000761000057816 */ /* 0x000fe20000000005 */
[----:B------:R-:W-:Y:S05]  /*a130*/  BRA `(.L_x_14288) ;  /* 0x00000be000007947 */ /* 0x000fea0003800000 */
.L_x_14293:
[----:B------:R-:W2:Y:S02]  /*a140*/  LDG.E.64 R2, [R2.64] ;  /* 0x0000002402027981 */ /* 0x000ea4000c1e1b00 */
[----:B--2---:R-:W0:Y:S01]  /*a150*/  F2F.F32.F64 R0, R2 ;  /* 0x0000000200007310 */ /* 0x004e220000301000 */
[----:B------:R-:W0:-:S14]  /*a160*/  DSETP.GEU.AND P0, PT, |R2|, c[0x2][0x0], PT ;  /* 0x008000000200762a */ /* 0x000e1c0003f0e200 */
[----:B0-----:R-:W-:-:S05]  /*a170*/  @!P0 FMUL R0, R0, 1.175494350822287508e-38 ;  /* 0x0080000000008820 */ /* 0x001fca0000400000 */
[----:B------:R-:W-:-:S04]  /*a180*/  F2FP.BF16.PACK_AB R0, RZ, R0 ;  /* 0x00000000ff00723e */ /* 0x000fc800000010ff */
[----:B------:R-:W-:Y:S01]  /*a190*/  PRMT R5, R0, 0x7610, R5 ;  /* 0x0000761000057816 */ /* 0x000fe20000000005 */
[----:B------:R-:W-:Y:S05]  /*a1a0*/  BRA `(.L_x_14288) ;  /* 0x00000b7000007947 */ /* 0x000fea0003800000 */
.L_x_14283:
        /* <DEDUP_REMOVED lines=14> */
.L_x_14297:
[----:B------:R-:W2:Y:S02]  /*a290*/  LDG.E.64 R2, [R2.64] ;  /* 0x0000002402027981 */ /* 0x000ea4000c1e1b00 */
[----:B--2---:R-:W0:Y:S01]  /*a2a0*/  F2F.F32.F64 R0, R2 ;  /* 0x0000000200007310 */ /* 0x004e220000301000 */
[----:B------:R-:W0:-:S14]  /*a2b0*/  DSETP.GEU.AND P0, PT, |R2|, c[0x2][0x0], PT ;  /* 0x008000000200762a */ /* 0x000e1c0003f0e200 */
[----:B0-----:R-:W-:-:S05]  /*a2c0*/  @!P0 FMUL R0, R0, 1.175494350822287508e-38 ;  /* 0x0080000000008820 */ /* 0x001fca0000400000 */
[----:B------:R-:W-:-:S04]  /*a2d0*/  F2FP.BF16.PACK_AB R0, RZ, R0 ;  /* 0x00000000ff00723e */ /* 0x000fc800000010ff */
[----:B------:R-:W-:Y:S01]  /*a2e0*/  PRMT R5, R0, 0x7610, R5 ;  /* 0x0000761000057816 */ /* 0x000fe20000000005 */
[----:B------:R-:W-:Y:S05]  /*a2f0*/  BRA `(.L_x_14288) ;  /* 0x00000a2000007947 */ /* 0x000fea0003800000 */
.L_x_14296:
        /* <DEDUP_REMOVED lines=27> */
.L_x_14299:
        /* <DEDUP_REMOVED lines=15> */
.L_x_14298:
[----:B------:R0:W5:Y:S01]  /*a5a0*/  LDG.E.U16 R5, [R2.64] ;  /* 0x0000002402057981 */ /* 0x000162000c1e1500 */
[----:B------:R-:W-:Y:S05]  /*a5b0*/  BRA `(.L_x_14288) ;  /* 0x0000076000007947 */ /* 0x000fea0003800000 */
.L_x_14295:
        /* <DEDUP_REMOVED lines=12> */
.L_x_14302:
        /* <DEDUP_REMOVED lines=21> */
.L_x_14306:
[----:B------:R-:W-:Y:S05]  /*a7d0*/  BSYNC B1 ;  /* 0x0000000000017941 */ /* 0x000fea0003800000 */
.L_x_14305:
[----:B------:R-:W-:Y:S01]  /*a7e0*/  LEA R3, R0, 0x3b800000, 0x17 ;  /* 0x3b80000000037811 */ /* 0x000fe200078eb8ff */
[----:B------:R-:W-:-:S05]  /*a7f0*/  IMAD.SHL.U32 R0, R2, 0x100000, RZ ;  /* 0x0010000002007824 */ /* 0x000fca00078e00ff */
[----:B------:R-:W-:Y:S02]  /*a800*/  LOP3.LUT R0, R3, R0, R4, 0xfe, !PT ;  /* 0x0000000003007212 */ /* 0x000fe400078efe04 */
.L_x_14304:
[----:B------:R-:W-:Y:S05]  /*a810*/  BSYNC B0 ;  /* 0x0000000000007941 */ /* 0x000fea0003800000 */
.L_x_14303:
[----:B------:R-:W-:-:S04]  /*a820*/  F2FP.BF16.PACK_AB R0, RZ, R0 ;  /* 0x00000000ff00723e */ /* 0x000fc800000010ff */
[----:B------:R-:W-:Y:S01]  /*a830*/  PRMT R5, R0, 0x7610, R5 ;  /* 0x0000761000057816 */ /* 0x000fe20000000005 */
[----:B------:R-:W-:Y:S05]  /*a840*/  BRA `(.L_x_14288) ;  /* 0x000004d000007947 */ /* 0x000fea0003800000 */
.L_x_14301:
        /* <DEDUP_REMOVED lines=21> */
.L_x_14310:
[----:B------:R-:W-:Y:S05]  /*a9a0*/  BSYNC B1 ;  /* 0x0000000000017941 */ /* 0x000fea0003800000 */
.L_x_14309:
[----:B------:R-:W-:Y:S01]  /*a9b0*/  LEA R3, R0, 0x37800000, 0x17 ;  /* 0x3780000000037811 */ /* 0x000fe200078eb8ff */
[----:B------:R-:W-:-:S05]  /*a9c0*/  IMAD.SHL.U32 R0, R2, 0x200000, RZ ;  /* 0x0020000002007824 */ /* 0x000fca00078e00ff */
[----:B------:R-:W-:Y:S02]  /*a9d0*/  LOP3.LUT R0, R3, R0, R4, 0xfe, !PT ;  /* 0x0000000003007212 */ /* 0x000fe400078efe04 */
.L_x_14308:
[----:B------:R-:W-:Y:S05]  /*a9e0*/  BSYNC B0 ;  /* 0x0000000000007941 */ /* 0x000fea0003800000 */
.L_x_14307:
[----:B------:R-:W-:-:S04]  /*a9f0*/  F2FP.BF16.PACK_AB R0, RZ, R0 ;  /* 0x00000000ff00723e */ /* 0x000fc800000010ff */
[----:B------:R-:W-:Y:S01]  /*aa00*/  PRMT R5, R0, 0x7610, R5 ;  /* 0x0000761000057816 */ /* 0x000fe20000000005 */
[----:B------:R-:W-:Y:S05]  /*aa10*/  BRA `(.L_x_14288) ;  /* 0x0000030000007947 */ /* 0x000fea0003800000 */
.L_x_14300:
        /* <DEDUP_REMOVED lines=14> */
.L_x_14314:
[----:B------:R-:W-:Y:S05]  /*ab00*/  BSYNC B0 ;  /* 0x0000000000007941 */ /* 0x000fea0003800000 */
.L_x_14313:
[----:B------:R-:W-:-:S04]  /*ab10*/  F2FP.BF16.PACK_AB R0, RZ, R0 ;  /* 0x00000000ff00723e */ /* 0x000fc800000010ff */
[----:B------:R-:W-:Y:S01]  /*ab20*/  PRMT R5, R0, 0x7610, R5 ;  /* 0x0000761000057816 */ /* 0x000fe20000000005 */
[----:B------:R-:W-:Y:S05]  /*ab30*/  BRA `(.L_x_14288) ;  /* 0x000001e000007947 */ /* 0x000fea0003800000 */
.L_x_14287:
        /* <DEDUP_REMOVED lines=21> */
.L_x_14312:
[----:B------:R-:W2:Y:S02]  /*ac90*/  LDG.E.64 R2, [R2.64] ;  /* 0x0000002402027981 */ /* 0x000ea4000c1e1b00 */
[----:B--2---:R-:W0:Y:S02]  /*aca0*/  I2F.U64 R0, R2 ;  /* 0x0000000200007312 */ /* 0x004e240000301000 */
[----:B0-----:R-:W-:-:S04]  /*acb0*/  F2FP.BF16.PACK_AB R0, RZ, R0 ;  /* 0x00000000ff00723e */ /* 0x001fc800000010ff */
[----:B------:R-:W-:Y:S01]  /*acc0*/  PRMT R5, R0, 0x7610, R5 ;  /* 0x0000761000057816 */ /* 0x000fe20000000005 */
[----:B------:R-:W-:Y:S05]  /*acd0*/  BRA `(.L_x_14288) ;  /* 0x0000004000007947 */ /* 0x000fea0003800000 */
.L_x_14311:
[----:B------:R-:W2:Y:S02]  /*ace0*/  LDG.E R2, [R2.64] ;  /* 0x0000002402027981 */ /* 0x000ea4000c1e1900 */
[----:B--2---:R-:W0:Y:S02]  /*acf0*/  I2F.U32 R0, R2 ;  /* 0x0000000200007306 */ /* 0x004e240000201000 */
[----:B0-----:R-:W-:-:S04]  /*ad00*/  F2FP.BF16.PACK_AB R0, RZ, R0 ;  /* 0x00000000ff00723e */ /* 0x001fc800000010ff */
[----:B------:R-:W-:-:S04]  /*ad10*/  PRMT R5, R0, 0x7610, R5 ;  /* 0x0000761000057816 */ /* 0x000fc80000000005 */
.L_x_14288:
        /* <DEDUP_REMOVED lines=27> */
.L_x_14318:
[----:B------:R-:W-:-:S06]  /*aed0*/  PRMT R3, RZ, 0x5410, R5 ;  /* 0x00005410ff037816 */ /* 0x000fcc0000000005 */
[----:B------:R-:W0:Y:S02]  /*aee0*/  F2I.S64.TRUNC R2, R3 ;  /* 0x0000000300027311 */ /* 0x000e24000020d900 */
[----:B0-----:R-:W-:Y:S01]  /*aef0*/  STG.E.U8 [R16.64], R2 ;  /* 0x0000000210007986 */ /* 0x001fe2000c101124 */
[----:B------:R-:W-:Y:S05]  /*af00*/  EXIT ;  /* 0x000000000000794d */ /* 0x000fea0003800000 */
.L_x_14317:
        /* <DEDUP_REMOVED lines=10> */
.L_x_14321:
[----:B------:R-:W-:-:S06]  /*afb0*/  PRMT R5, RZ, 0x5410, R5 ;  /* 0x00005410ff057816 */ /* 0x000fcc0000000005 */
[----:B------:R-:W0:Y:S02]  /*afc0*/  F2I.FTZ.TRUNC.NTZ R5, R5 ;  /* 0x0000000500057305 */ /* 0x000e24000021f100 */
[----:B0-----:R-:W-:Y:S01]  /*afd0*/  STG.E [R16.64], R5 ;  /* 0x0000000510007986 */ /* 0x001fe2000c101924 */
[----:B------:R-:W-:Y:S05]  /*afe0*/  EXIT ;  /* 0x000000000000794d */ /* 0x000fea0003800000 */
.L_x_14320:
[----:B------:R-:W-:-:S06]  /*aff0*/  PRMT R5, RZ, 0x5410, R5 ;  /* 0x00005410ff057816 */ /* 0x000fcc0000000005 */
[----:B------:R-:W0:Y:S02]  /*b000*/  F2I.FTZ.TRUNC.NTZ R5, R5 ;  /* 0x0000000500057305 */ /* 0x000e24000021f100 */
[----:B0-----:R-:W-:Y:S01]  /*b010*/  STG.E.U16 [R16.64], R5 ;  /* 0x0000000510007986 */ /* 0x001fe2000c101524 */
[----:B------:R-:W-:Y:S05]  /*b020*/  EXIT ;  /* 0x000000000000794d */ /* 0x000fea0003800000 */
.L_x_14316:
        /* <DEDUP_REMOVED lines=9> */
.L_x_14323:
[----:B------:R-:W-:-:S04]  /*b0c0*/  PRMT R0, RZ, 0x5410, R5 ;  /* 0x00005410ff007816 */ /* 0x000fc80000000005 */
[----:B------:R-:W-:-:S05]  /*b0d0*/  F2FP.PACK_AB R0, RZ, R0 ;  /* 0x00000000ff00723e */ /* 0x000fca00000000ff */
[----:B------:R-:W-:Y:S01]  /*b0e0*/  STG.E.U16 [R16.64], R0 ;  /* 0x0000000010007986 */ /* 0x000fe2000c101524 */
[----:B------:R-:W-:Y:S05]  /*b0f0*/  EXIT ;  /* 0x000000000000794d */ /* 0x000fea0003800000 */
.L_x_14322:
        /* <DEDUP_REMOVED lines=10> */
.L_x_14325:
[----:B------:R-:W-:-:S04]  /*b1a0*/  PRMT R5, RZ, 0x5410, R5 ;  /* 0x00005410ff057816 */ /* 0x000fc80000000005 */
[----:B------:R-:W-:-:S04]  /*b1b0*/  F2FP.PACK_AB R3, RZ, R5 ;  /* 0x00000005ff03723e */ /* 0x000fc800000000ff */
[----:B------:R-:W-:-:S05]  /*b1c0*/  PRMT R3, R3, 0x5410, RZ ;  /* 0x0000541003037816 */ /* 0x000fca00000000ff */
[----:B------:R-:W-:Y:S01]  /*b1d0*/  STG.E [R16.64], R3 ;  /* 0x0000000310007986 */ /* 0x000fe2000c101924 */
[----:B------:R-:W-:Y:S05]  /*b1e0*/  EXIT ;  /* 0x000000000000794d */ /* 0x000fea0003800000 */
.L_x_14324:
[----:B------:R-:W-:-:S05]  /*b1f0*/  PRMT R2, RZ, 0x5410, R5 ;  /* 0x00005410ff027816 */ /* 0x000fca0000000005 */
[----:B------:R-:W-:-:S06]  /*b200*/  FMUL.FTZ R2, R2, 1 ;  /* 0x3f80000002027820 */ /* 0x000fcc0000410000 */
[----:B------:R-:W0:Y:S02]  /*b210*/  F2F.F64.F32 R2, R2 ;  /* 0x0000000200027310 */ /* 0x000e240000201800 */
[----:B0-----:R-:W-:Y:S01]  /*b220*/  STG.E.64 [R16.64], R2 ;  /* 0x0000000210007986 */ /* 0x001fe2000c101b24 */
[----:B------:R-:W-:Y:S05]  /*b230*/  EXIT ;  /* 0x000000000000794d */ /* 0x000fea0003800000 */
.L_x_14315:
        /* <DEDUP_REMOVED lines=13> */
.L_x_14328:
[----:B------:R-:W-:Y:S01]  /*b310*/  PRMT R5, RZ, 0x5410, R5 ;  /* 0x00005410ff057816 */ /* 0x000fe20000000005 */
[----:B------:R-:W-:-:S04]  /*b320*/  CS2R R6, SRZ ;  /* 0x0000000000067805 */ /* 0x000fc8000001ff00 */
[----:B------:R-:W-:-:S06]  /*b330*/  FMUL.FTZ R5, R5, 1 ;  /* 0x3f80000005057820 */ /* 0x000fcc0000410000 */
[----:B------:R-:W0:Y:S02]  /*b340*/  F2F.F64.F32 R4, R5 ;  /* 0x0000000500047310 */ /* 0x000e240000201800 */
[----:B0-----:R-:W-:Y:S01]  /*b350*/  STG.E.128 [R16.64], R4 ;  /* 0x0000000410007986 */ /* 0x001fe2000c101d24 */
[----:B------:R-:W-:Y:S05]  /*b360*/  EXIT ;  /* 0x000000000000794d */ /* 0x000fea0003800000 */
.L_x_14327:
        /* <DEDUP_REMOVED lines=21> */
.L_x_14332:
[----:B------:R-:W-:Y:S05]  /*b4c0*/  BSYNC B0 ;  /* 0x0000000000007941 */ /* 0x000fea0003800000 */
.L_x_14331:
[----:B------:R-:W-:-:S05]  /*b4d0*/  LOP3.LUT R3, R0, R3, RZ, 0xfc, !PT ;  /* 0x0000000300037212 */ /* 0x000fca00078efcff */
[----:B------:R-:W-:Y:S01]  /*b4e0*/  STG.E.U8 [R16.64], R3 ;  /* 0x0000000310007986 */ /* 0x000fe2000c101124 */
[----:B------:R-:W-:Y:S05]  /*b4f0*/  EXIT ;  /* 0x000000000000794d */ /* 0x000fea0003800000 */
.L_x_14330:
        /* <DEDUP_REMOVED lines=13> */
.L_x_14334:
[----:B------:R-:W-:Y:S01]  /*b5d0*/  IMAD.MOV.U32 R0, RZ, RZ, 0x7f ;  /* 0x0000007fff007424 */ /* 0x000fe200078e00ff */
[----:B------:R-:W-:-:S04]  /*b5e0*/  ISETP.GT.U32.AND P0, PT, R2, 0x7f800000, PT ;  /* 0x7f8000000200780c */ /* 0x000fc80003f04070 */
[----:B------:R-:W-:-:S04]  /*b5f0*/  SEL R0, R0, 0x7c, P0 ;  /* 0x0000007c00007807 */ /* 0x000fc80000000000 */
.L_x_14335:
[----:B------:R-:W-:Y:S05]  /*b600*/  BSYNC B0 ;  /* 0x0000000000007941 */ /* 0x000fea0003800000 */
.L_x_14333:
[----:B------:R-:W-:-:S04]  /*b610*/  LOP3.LUT R2, R5, 0x80000000, RZ, 0xc0, !PT ;  /* 0x8000000005027812 */ /* 0x000fc800078ec0ff */
[----:B------:R-:W-:-:S04]  /*b620*/  SHF.R.U32.HI R3, RZ, 0x18, R2 ;  /* 0x00000018ff037819 */ /* 0x000fc80000011602 */
[----:B------:R-:W-:-:S05]  /*b630*/  LOP3.LUT R3, R0, R3, RZ, 0xfc, !PT ;  /* 0x0000000300037212 */ /* 0x000fca00078efcff */
[----:B------:R-:W-:Y:S01]  /*b640*/  STG.E.U8 [R16.64], R3 ;  /* 0x0000000310007986 */ /* 0x000fe2000c101124 */
[----:B------:R-:W-:Y:S05]  /*b650*/  EXIT ;  /* 0x000000000000794d */ /* 0x000fea0003800000 */
.L_x_14329:
[----:B------:R-:W-:Y:S01]  /*b660*/  STG.E.U16 [R16.64], R5 ;  /* 0x0000000510007986 */ /* 0x000fe2000c101524 */
[----:B------:R-:W-:Y:S05]  /*b670*/  EXIT ;  /* 0x000000000000794d */ /* 0x000fea0003800000 */
.L_x_14326:
        /* <DEDUP_REMOVED lines=12> */
.L_x_14338:
        /* <DEDUP_REMOVED lines=17> */
.L_x_14341:
[----:B------:R-:W-:-:S04]  /*b850*/  LOP3.LUT R2, R5, 0x80000000, RZ, 0xc0, !PT ;  /* 0x8000000005027812 */ /* 0x000fc800078ec0ff */
[----:B------:R-:W-:-:S04]  /*b860*/  SHF.R.U32.HI R3, RZ, 0x18, R2 ;  /* 0x00000018ff037819 */ /* 0x000fc80000011602 */
[----:B------:R-:W-:-:S04]  /*b870*/  LOP3.LUT R0, R0, R3, RZ, 0xfc, !PT ;  /* 0x0000000300007212 */ /* 0x000fc800078efcff */
[----:B------:R-:W-:Y:S02]  /*b880*/  PRMT R8, R0, 0x7610, R8 ;  /* 0x0000761000087816 */ /* 0x000fe40000000008 */
.L_x_14340:
[----:B------:R-:W-:Y:S05]  /*b890*/  BSYNC B0 ;  /* 0x0000000000007941 */ /* 0x000fea0003800000 */
.L_x_14339:
[----:B------:R-:W-:Y:S01]  /*b8a0*/  STG.E.U8 [R16.64], R8 ;  /* 0x0000000810007986 */ /* 0x000fe2000c101124 */
[----:B------:R-:W-:Y:S05]  /*b8b0*/  EXIT ;  /* 0x000000000000794d */ /* 0x000fea0003800000 */
.L_x_14337:
        /* <DEDUP_REMOVED lines=17> */
.L_x_14344:
[----:B------:R-:W-:-:S04]  /*b9d0*/  LOP3.LUT R2, R5, 0x80000000, RZ, 0xc0, !PT ;  /* 0x8000000005027812 */ /* 0x000fc800078ec0ff */
[----:B------:R-:W-:-:S04]  /*b9e0*/  SHF.R.U32.HI R3, RZ, 0x18, R2 ;  /* 0x00000018ff037819 */ /* 0x000fc80000011602 */
[----:B------:R-:W-:-:S04]  /*b9f0*/  LOP3.LUT R0, R0, R3, RZ, 0xfc, !PT ;  /* 0x0000000300007212 */ /* 0x000fc800078efcff */
[----:B------:R-:W-:Y:S02]  /*ba00*/  PRMT R8, R0, 0x7610, R8 ;  /* 0x0000761000087816 */ /* 0x000fe40000000008 */
.L_x_14343:
[----:B------:R-:W-:Y:S05]  /*ba10*/  BSYNC B0 ;  /* 0x0000000000007941 */ /* 0x000fea0003800000 */
.L_x_14342:
[----:B------:R-:W-:Y:S01]  /*ba20*/  STG.E.U8 [R16.64], R8 ;  /* 0x0000000810007986 */ /* 0x000fe2000c101124 */
[----:B------:R-:W-:Y:S05]  /*ba30*/  EXIT ;  /* 0x000000000000794d */ /* 0x000fea0003800000 */
.L_x_14336:
        /* <DEDUP_REMOVED lines=22> */
.L_x_14319:
        /* <DEDUP_REMOVED lines=20> */
.L_x_14346:
[----:B------:R-:W-:-:S06]  /*bce0*/  PRMT R2, RZ, 0x5410, R5 ;  /* 0x00005410ff027816 */ /* 0x000fcc0000000005 */
[----:B------:R-:W0:Y:S02]  /*bcf0*/  F2I.U64.TRUNC R2, R2 ;  /* 0x0000000200027311 */ /* 0x000e24000020d800 */
[----:B0-----:R-:W-:Y:S01]  /*bd00*/  STG.E.64 [R16.64], R2 ;  /* 0x0000000210007986 */ /* 0x001fe2000c101b24 */
[----:B------:R-:W-:Y:S05]  /*bd10*/  EXIT ;  /* 0x000000000000794d */ /* 0x000fea0003800000 */
.L_x_14345:
[----:B------:R-:W-:-:S06]  /*bd20*/  PRMT R5, RZ, 0x5410, R5 ;  /* 0x00005410ff057816 */ /* 0x000fcc0000000005 */
[----:B------:R-:W0:Y:S02]  /*bd30*/  F2I.FTZ.U32.TRUNC.NTZ R5, R5 ;  /* 0x0000000500057305 */ /* 0x000e24000021f000 */
[----:B0-----:R-:W-:Y:S01]  /*bd40*/  STG.E [R16.64], R5 ;  /* 0x0000000510007986 */ /* 0x001fe2000c101924 */
[----:B------:R-:W-:Y:S05]  /*bd50*/  EXIT ;  /* 0x000000000000794d */ /* 0x000fea0003800000 */
.L_x_14347:
        /* <DEDUP_REMOVED lines=10> */
.L_x_34170:


//--------------------- .text._ZN2at6native27unrolled_elementwise_kernelIZZZNS0_17clamp_kernel_cudaERNS_18TensorIteratorBaseERKN3c106ScalarES7_ENKUlvE_clEvENKUlvE7_clEvEUlNS4_8BFloat16EE_St5arrayIPcLm2EELi4E23TrivialOffsetCalculatorILi1EjESG_NS0_6memory12LoadWithCastILi1EEENSH_13StoreWithCastILi1EEEEEviT_T0_T2_T3_T4_T5_ --------------------------
	.section	.text._ZN2at6native27unrolled_elementwise_kernelIZZZNS0_17clamp_kernel_cudaERNS_18TensorIteratorBaseERKN3c106ScalarES7_ENKUlvE_clEvENKUlvE7_clEvEUlNS4_8BFloat16EE_St5arrayIPcLm2EELi4E23TrivialOffsetCalculatorILi1EjESG_NS0_6memory12LoadWithCastILi1EEENSH_13StoreWithCastILi1EEEEEviT_T0_T2_T3_T4_T5_,"ax",@progbits
	.sectioninfo	@"SHI_REGISTERS=28"
	.align	128
        .global         _ZN2at6native27unrolled_elementwise_kernelIZZZNS0_17clamp_kernel_cudaERNS_18TensorIteratorBaseERKN3c106ScalarES7_ENKUlvE_clEvENKUlvE7_clEvEUlNS4_8BFloat16EE_St5arrayIPcLm2EELi4E23TrivialOffsetCalculatorILi1EjESG_NS0_6memory12LoadWithCastILi1EEENSH_13StoreWithCastILi1EEEEEviT_T0_T2_T3_T4_T5_
        .type           _ZN2at6native27unrolled_elementwise_kernelIZZZNS0_17clamp_kernel_cudaERNS_18TensorIteratorBaseERKN3c106ScalarES7_ENKUlvE_clEvENKUlvE7_clEvEUlNS4_8BFloat16EE_St5arrayIPcLm2EELi4E23TrivialOffsetCalculatorILi1EjESG_NS0_6memory12LoadWithCastILi1EEENSH_13StoreWithCastILi1EEEEEviT_T0_T2_T3_T4_T5_,@function
        .size           _ZN2at6native27unrolled_elementwise_kernelIZZZNS0_17clamp_kernel_cudaERNS_18TensorIteratorBaseERKN3c106ScalarES7_ENKUlvE_clEvENKUlvE7_clEvEUlNS4_8BFloat16EE_St5arrayIPcLm2EELi4E23TrivialOffsetCalculatorILi1EjESG_NS0_6memory12LoadWithCastILi1EEENSH_13StoreWithCastILi1EEEEEviT_T0_T2_T3_T4_T5_,(.L_x_34171 - _ZN2at6native27unrolled_elementwise_kernelIZZZNS0_17clamp_kernel_cudaERNS_18TensorIteratorBaseERKN3c106ScalarES7_ENKUlvE_clEvENKUlvE7_clEvEUlNS4_8BFloat16EE_St5arrayIPcLm2EELi4E23TrivialOffsetCalculatorILi1EjESG_NS0_6memory12LoadWithCastILi1EEENSH_13StoreWithCastILi1EEEEEviT_T0_T2_T3_T4_T5_)
        .other          _ZN2at6native27unrolled_elementwise_kernelIZZZNS0_17clamp_kernel_cudaERNS_18TensorIteratorBaseERKN3c106ScalarES7_ENKUlvE_clEvENKUlvE7_clEvEUlNS4_8BFloat16EE_St5arrayIPcLm2EELi4E23TrivialOffsetCalculatorILi1EjESG_NS0_6memory12LoadWithCastILi1EEENSH_13StoreWithCastILi1EEEEEviT_T0_T2_T3_T4_T5_,@"STO_CUDA_ENTRY STV_DEFAULT"
_ZN2at6native27unrolled_elementwise_kernelIZZZNS0_17clamp_kernel_cudaERNS_18TensorIteratorBaseERKN3c106ScalarES7_ENKUlvE_clEvENKUlvE7_clEvEUlNS4_8BFloat16EE_St5arrayIPcLm2EELi4E23TrivialOffsetCalculatorILi1EjESG_NS0_6memory12LoadWithCastILi1EEENSH_13StoreWithCastILi1EEEEEviT_T0_T2_T3_T4_T5_:
.text._ZN2at6native27unrolled_elementwise_kernelIZZZNS0_17clamp_kernel_cudaERNS_18TensorIteratorBaseERKN3c106ScalarES7_ENKUlvE_clEvENKUlvE7_clEvEUlNS4_8BFloat16EE_St5arrayIPcLm2EELi4E23TrivialOffsetCalculatorILi1EjESG_NS0_6memory12LoadWithCastILi1EEENSH_13StoreWithCastILi1EEEEEviT_T0_T2_T3_T4_T5_:
        /* <DEDUP_REMOVED lines=32> */
.L_x_14353:
[----:B------:R-:W2:Y:S02]  /*0200*/  LDG.E.U8 R2, [R2.64] ;  /* 0x0000002402027981 */ /* 0x000ea4000c1e1100 */
[----:B--2---:R-:W0:Y:S02]  /*0210*/  I2F.U16 R0, R2 ;  /* 0x0000000200007306 */ /* 0x004e240000101000 */
[----:B0-----:R-:W-:-:S04]  /*0220*/  F2FP.BF16.PACK_AB R0, RZ, R0 ;  /* 0x00000000ff00723e */ /* 0x001fc800000010ff */
[----:B------:R-:W-:Y:S01]  /*0230*/  PRMT R25, R0, 0x7610, R25 ;  /* 0x0000761000197816 */ /* 0x000fe20000000019 */
[----:B------:R-:W-:Y:S05]  /*0240*/  BRA `(.L_x_14355) ;  /* 0x00000f1000007947 */ /* 0x000fea0003800000 */
.L_x_14352:
        /* <DEDUP_REMOVED lines=11> */
.L_x_14357:
[----:B------:R-:W2:Y:S02]  /*0300*/  LDG.E R2, [R2.64] ;  /* 0x0000002402027981 */ /* 0x000ea4000c1e1900 */
[----:B--2---:R-:W0:Y:S02]  /*0310*/  I2F R0, R2 ;  /* 0x0000000200007306 */ /* 0x004e240000201400 */
[----:B0-----:R-:W-:-:S04]  /*0320*/  F2FP.BF16.PACK_AB R0, RZ, R0 ;  /* 0x00000000ff00723e */ /* 0x001fc800000010ff */
[----:B------:R-:W-:Y:S01]  /*0330*/  PRMT R25, R0, 0x7610, R25 ;  /* 0x0000761000197816 */ /* 0x000fe20000000019 */
[----:B------:R-:W-:Y:S05]  /*0340*/  BRA `(.L_x_14355) ;  /* 0x00000e1000007947 */ /* 0x000fea0003800000 */
.L_x_14356:
[----:B------:R-:W2:Y:S02]  /*0350*/  LDG.E.U16 R2, [R2.64] ;  /* 0x0000002402027981 */ /* 0x000ea4000c1e1500 */
[----:B--2---:R-:W0:Y:S02]  /*0360*/  I2F.S16 R0, R2 ;  /* 0x0000000200007306 */ /* 0x004e240000101400 */
[----:B0-----:R-:W-:-:S04]  /*0370*/  F2FP.BF16.PACK_AB R0, RZ, R0 ;  /* 0x00000000ff00723e */ /* 0x001fc800000010ff */
[----:B------:R-:W-:Y:S01]  /*0380*/  PRMT R25, R0, 0x7610, R25 ;  /* 0x0000761000197816 */ /* 0x000fe20000000019 */
[----:B------:R-:W-:Y:S05]  /*0390*/  BRA `(.L_x_14355) ;  /* 0x00000dc000007947 */ /* 0x000fea0003800000 */
.L_x_14351:
        /* <DEDUP_REMOVED lines=9> */
.L_x_14359:
[----:B------:R-:W2:Y:S02]  /*0430*/  LDG.E.U16 R0, [R2.64] ;  /* 0x0000002402007981 */ /* 0x000ea4000c1e1500 */
[----:B--2---:R-:W-:-:S05]  /*0440*/  HADD2.F32 R0, -RZ, R0.H0_H0 ;  /* 0x20000000ff007230 */ /* 0x004fca0000004100 */
[----:B------:R-:W-:-:S04]  /*0450*/  F2FP.BF16.PACK_AB R0, RZ, R0 ;  /* 0x00000000ff00723e */ /* 0x000fc800000010ff */
[----:B------:R-:W-:Y:S01]  /*0460*/  PRMT R25, R0, 0x7610, R25 ;  /* 0x0000761000197816 */ /* 0x000fe20000000019 */
[----:B------:R-:W-:Y:S05]  /*0470*/  BRA `(.L_x_14355) ;  /* 0x00000ce000007947 */ /* 0x000fea0003800000 */
.L_x_14358:
        /* <DEDUP_REMOVED lines=9> */
.L_x_14361:
[----:B------:R-:W2:Y:S02]  /*0510*/  LDG.E.U16 R2, [R2.64] ;  /* 0x0000002402027981 */ /* 0x000ea4000c1e1500 */
[----:B--2---:R-:W-:-:S05]  /*0520*/  HADD2.F32 R0, -RZ, R2.H0_H0 ;  /* 0x20000002ff007230 */ /* 0x004fca0000004100 */
[----:B------:R-:W-:-:S04]  /*0530*/  F2FP.BF16.PACK_AB R0, RZ, R0 ;  /* 0x00000000ff00723e */ /* 0x000fc800000010ff */
[----:B------:R-:W-:Y:S01]  /*0540*/  PRMT R25, R0, 0x7610, R25 ;  /* 0x0000761000197816 */ /* 0x000fe20000000019 */
[----:B------:R-:W-:Y:S05]  /*0550*/  BRA `(.L_x_14355) ;  /* 0x00000c0000007947 */ /* 0x000fea0003800000 */
.L_x_14360:
[----:B------:R-:W2:Y:S02]  /*0560*/  LDG.E.64 R2, [R2.64] ;  /* 0x0000002402027981 */ /* 0x000ea4000c1e1b00 */
[----:B--2---:R-:W0:Y:S01]  /*0570*/  F2F.F32.F64 R0, R2 ;  /* 0x0000000200007310 */ /* 0x004e220000301000 */
[----:B------:R-:W0:-:S14]  /*0580*/  DSETP.GEU.AND P0, PT, |R2|, c[0x2][0x0], PT ;  /* 0x008000000200762a */ /* 0x000e1c0003f0e200 */
[----:B0-----:R-:W-:-:S05]  /*0590*/  @!P0 FMUL R0, R0, 1.175494350822287508e-38 ;  /* 0x0080000000008820 */ /* 0x001fca0000400000 */
[----:B------:R-:W-:-:S04]  /*05a0*/  F2FP.BF16.PACK_AB R0, RZ, R0 ;  /* 0x00000000ff00723e */ /* 0x000fc800000010ff */
[----:B------:R-:W-:Y:S01]  /*05b0*/  PRMT R25, R0, 0x7610, R25 ;  /* 0x0000761000197816 */ /* 0x000fe20000000019 */
[----:B------:R-:W-:Y:S05]  /*05c0*/  BRA `(.L_x_14355) ;  /* 0x00000b9000007947 */ /* 0x000fea0003800000 */
.L_x_14350:
        /* <DEDUP_REMOVED lines=14> */
.L_x_14364:
[----:B------:R-:W2:Y:S02]  /*06b0*/  LDG.E.64 R2, [R2.64] ;  /* 0x0000002402027981 */ /* 0x000ea4000c1e1b00 */
[----:B--2---:R-:W0:Y:S01]  /*06c0*/  F2F.F32.F64 R0, R2 ;  /* 0x0000000200007310 */ /* 0x004e220000301000 */
[----:B------:R-:W0:-:S14]  /*06d0*/  DSETP.GEU.AND P0, PT, |R2|, c[0x2][0x0], PT ;  /* 0x008000000200762a */ /* 0x000e1c0003f0e200 */
[----:B0-----:R-:W-:-:S05]  /*06e0*/  @!P0 FMUL R0, R0, 1.175494350822287508e-38 ;  /* 0x0080000000008820 */ /* 0x001fca0000400000 */
[----:B------:R-:W-:-:S04]  /*06f0*/  F2FP.BF16.PACK_AB R0, RZ, R0 ;  /* 0x00000000ff00723e */ /* 0x000fc800000010ff */
[----:B------:R-:W-:Y:S01]  /*0700*/  PRMT R25, R0, 0x7610, R25 ;  /* 0x0000761000197816 */ /* 0x000fe20000000019 */
[----:B------:R-:W-:Y:S05]  /*0710*/  BRA `(.L_x_14355) ;  /* 0x00000a4000007947 */ /* 0x000fea0003800000 */
.L_x_14363:
        /* <DEDUP_REMOVED lines=28> */
.L_x_14366:
        /* <DEDUP_REMOVED lines=16> */
.L_x_14365:
[----:B------:R0:W5:Y:S01]  /*09e0*/  LDG.E.U16 R25, [R2.64] ;  /* 0x0000002402197981 */ /* 0x000162000c1e1500 */
[----:B------:R-:W-:Y:S05]  /*09f0*/  BRA `(.L_x_14355) ;  /* 0x0000076000007947 */ /* 0x000fea0003800000 */
.L_x_14362:
        /* <DEDUP_REMOVED lines=12> */
.L_x_14369:
        /* <DEDUP_REMOVED lines=21> */
.L_x_14373:
[----:B------:R-:W-:Y:S05]  /*0c10*/  BSYNC B1 ;  /* 0x0000000000017941 */ /* 0x000fea0003800000 */
.L_x_14372:
[----:B------:R-:W-:Y:S01]  /*0c20*/  LEA R3, R0, 0x3b800000, 0x17 ;  /* 0x3b80000000037811 */ /* 0x000fe200078eb8ff */
[----:B------:R-:W-:-:S05]  /*0c30*/  IMAD.SHL.U32 R0, R2, 0x100000, RZ ;  /* 0x0010000002007824 */ /* 0x000fca00078e00ff */
[----:B------:R-:W-:Y:S02]  /*0c40*/  LOP3.LUT R0, R3, R0, R4, 0xfe, !PT ;  /* 0x0000000003007212 */ /* 0x000fe400078efe04 */
.L_x_14371:
[----:B------:R-:W-:Y:S05]  /*0c50*/  BSYNC B0 ;  /* 0x0000000000007941 */ /* 0x000fea0003800000 */
.L_x_14370:
[----:B------:R-:W-:-:S04]  /*0c60*/  F2FP.BF16.PACK_AB R0, RZ, R0 ;  /* 0x00000000ff00723e */ /* 0x000fc800000010ff */
[----:B------:R-:W-:Y:S01]  /*0c70*/  PRMT R25, R0, 0x7610, R25 ;  /* 0x0000761000197816 */ /* 0x000fe20000000019 */
[----:B------:R-:W-:Y:S05]  /*0c80*/  BRA `(.L_x_14355) ;  /* 0x000004d000007947 */ /* 0x000fea0003800000 */
.L_x_14368:
        /* <DEDUP_REMOVED lines=21> */
.L_x_14377:
[----:B------:R-:W-:Y:S05]  /*0de0*/  BSYNC B1 ;  /* 0x0000000000017941 */ /* 0x000fea0003800000 */
.L_x_14376:
[----:B------:R-:W-:Y:S01]  /*0df0*/  LEA R3, R0, 0x37800000, 0x17 ;  /* 0x3780000000037811 */ /* 0x000fe200078eb8ff */
[----:B------:R-:W-:-:S05]  /*0e00*/  IMAD.SHL.U32 R0, R2, 0x200000, RZ ;  /* 0x0020000002007824 */ /* 0x000fca00078e00ff */
[----:B------:R-:W-:Y:S02]  /*0e10*/  LOP3.LUT R0, R3, R0, R4, 0xfe, !PT ;  /* 0x0000000003007212 */ /* 0x000fe400078efe04 */
.L_x_14375:
[----:B------:R-:W-:Y:S05]  /*0e20*/  BSYNC B0 ;  /* 0x0000000000007941 */ /* 0x000fea0003800000 */
.L_x_14374:
[----:B------:R-:W-:-:S04]  /*0e30*/  F2FP.BF16.PACK_AB R0, RZ, R0 ;  /* 0x00000000ff00723e */ /* 0x000fc800000010ff */
[----:B------:R-:W-:Y:S01]  /*0e40*/  PRMT R25, R0, 0x7610, R25 ;  /* 0x0000761000197816 */ /* 0x000fe20000000019 */
[----:B------:R-:W-:Y:S05]  /*0e50*/  BRA `(.L_x_14355) ;  /* 0x0000030000007947 */ /* 0x000fea0003800000 */
.L_x_14367:
        /* <DEDUP_REMOVED lines=14> */
.L_x_14381:
[----:B------:R-:W-:Y:S05]  /*0f40*/  BSYNC B0 ;  /* 0x0000000000007941 */ /* 0x000fea0003800000 */
.L_x_14380:
[----:B------:R-:W-:-:S04]  /*0f50*/  F2FP.BF16.PACK_AB R0, RZ, R0 ;  /* 0x00000000ff00723e */ /* 0x000fc800000010ff */
[----:B------:R-:W-:Y:S01]  /*0f60*/  PRMT R25, R0, 0x7610, R25 ;  /* 0x0000761000197816 */ /* 0x000fe20000000019 */
[----:B------:R-:W-:Y:S05]  /*0f70*/  BRA `(.L_x_14355) ;  /* 0x000001e000007947 */ /* 0x000fea0003800000 */
.L_x_14354:
        /* <DEDUP_REMOVED lines=21> */
.L_x_14379:
[----:B------:R-:W2:Y:S02]  /*10d0*/  LDG.E.64 R2, [R2.64] ;  /* 0x0000002402027981 */ /* 0x000ea4000c1e1b00 */
[----:B--2---:R-:W0:Y:S02]  /*10e0*/  I2F.U64 R0, R2 ;  /* 0x0000000200007312 */ /* 0x004e240000301000 */
[----:B0-----:R-:W-:-:S04]  /*10f0*/  F2FP.BF16.PACK_AB R0, RZ, R0 ;  /* 0x00000000ff00723e */ /* 0x001fc800000010ff */
[----:B------:R-:W-:Y:S01]  /*1100*/  PRMT R25, R0, 0x7610, R25 ;  /* 0x0000761000197816 */ /* 0x000fe20000000019 */
[----:B------:R-:W-:Y:S05]  /*1110*/  BRA `(.L_x_14355) ;  /* 0x0000004000007947 */ /* 0x000fea0003800000 */
.L_x_14378:
[----:B------:R-:W2:Y:S02]  /*1120*/  LDG.E R2, [R2.64] ;  /* 0x0000002402027981 */ /* 0x000ea4000c1e1900 */
[----:B--2---:R-:W0:Y:S02]  /*1130*/  I2F.U32 R0, R2 ;  /* 0x0000000200007306 */ /* 0x004e240000201000 */
[----:B0-----:R-:W-:-:S04]  /*1140*/  F2FP.BF16.PACK_AB R0, RZ, R0 ;  /* 0x00000000ff00723e */ /* 0x001fc800000010ff */
[----:B------:R-:W-:Y:S02]  /*1150*/  PRMT R25, R0, 0x7610, R25 ;  /* 0x0000761000197816 */ /* 0x000fe40000000019 */
.L_x_14355:
[----:B------:R-:W1:Y:S02]  /*1160*/  S2R R23, SR_TID.X ;  /* 0x0000000000177919 */ /* 0x000e640000002100 */
[----:B-1----:R-:W-:-:S03]  /*1170*/  IADD3 R23, R23, 0x80, RZ ;  /* 0x0000008017177810 */ /* 0x002fc60007ffe0ff */
.L_x_14349:
[----:B-1----:R-:W-:Y:S05]  /*1180*/  BSYNC B6 ;  /* 0x0000000000067941 */ /* 0x002fea0003800000 */
.L_x_14348:
        /* <DEDUP_REMOVED lines=24> */
.L_x_14387:
[----:B------:R-:W2:Y:S02]  /*1310*/  LDG.E.U8 R2, [R2.64] ;  /* 0x0000002402027981 */ /* 0x000ea4000c1e1100 */
[----:B--2---:R-:W0:Y:S02]  /*1320*/  I2F.U16 R0, R2 ;  /* 0x0000000200007306 */ /* 0x004e240000101000 */
[----:B0-----:R-:W-:-:S04]  /*1330*/  F2FP.BF16.PACK_AB R0, RZ, R0 ;  /* 0x00000000ff00723e */ /* 0x001fc800000010ff */
[----:B------:R-:W-:Y:S01]  /*1340*/  PRMT R18, R0, 0x7610, R18 ;  /* 0x0000761000127816 */ /* 0x000fe20000000012 */
[----:B------:R-:W-:Y:S05]  /*1350*/  BRA `(.L_x_14389) ;  /* 0x00000f0000007947 */ /* 0x000fea0003800000 */
.L_x_14386:
        /* <DEDUP_REMOVED lines=11> */
.L_x_14391:
[----:B------:R-:W2:Y:S02]  /*1410*/  LDG.E R2, [R2.64] ;  /* 0x0000002402027981 */ /* 0x000ea4000c1e1900 */
[----:B--2---:R-:W0:Y:S02]  /*1420*/  I2F R0, R2 ;  /* 0x0000000200007306 */ /* 0x004e240000201400 */
[----:B0-----:R-:W-:-:S04]  /*1430*/  F2FP.BF16.PACK_AB R0, RZ, R0 ;  /* 0x00000000ff00723e */ /* 0x001fc800000010ff */
[----:B------:R-:W-:Y:S01]  /*1440*/  PRMT R18, R0, 0x7610, R18 ;  /* 0x0000761000127816 */ /* 0x000fe20000000012 */
[----:B------:R-:W-:Y:S05]  /*1450*/  BRA `(.L_x_14389) ;  /* 0x00000e0000007947 */ /* 0x000fea0003800000 */
.L_x_14390:
[----:B------:R-:W2:Y:S02]  /*1460*/  LDG.E.U16 R2, [R2.64] ;  /* 0x0000002402027981 */ /* 0x000ea4000c1e1500 */
[----:B--2---:R-:W0:Y:S02]  /*1470*/  I2F.S16 R0, R2 ;  /* 0x0000000200007306 */ /* 0x004e240000101400 */
[----:B0-----:R-:W-:-:S04]  /*1480*/  F2FP.BF16.PACK_AB R0, RZ, R0 ;  /* 0x00000000ff00723e */ /* 0x001fc800000010ff */
[----:B------:R-:W-:Y:S01]  /*1490*/  PRMT R18, R0, 0x7610, R18 ;  /* 0x0000761000127816 */ /* 0x000fe20000000012 */
[----:B------:R-:W-:Y:S05]  /*14a0*/  BRA `(.L_x_14389) ;  /* 0x00000db000007947 */ /* 0x000fea0003800000 */
.L_x_14385:
        /* <DEDUP_REMOVED lines=9> */
.L_x_14393:
[----:B------:R-:W2:Y:S02]  /*1540*/  LDG.E.U16 R0, [R2.64] ;  /* 0x0000002402007981 */ /* 0x000ea4000c1e1500 */
[----:B--2---:R-:W-:-:S05]  /*1550*/  HADD2.F32 R0, -RZ, R0.H0_H0 ;  /* 0x20000000ff007230 */ /* 0x004fca0000004100 */
[----:B------:R-:W-:-:S04]  /*1560*/  F2FP.BF16.PACK_AB R0, RZ, R0 ;  /* 0x00000000ff00723e */ /* 0x000fc800000010ff */
[----:B------:R-:W-:Y:S01]  /*1570*/  PRMT R18, R0, 0x7610, R18 ;  /* 0x0000761000127816 */ /* 0x000fe20000000012 */
[----:B------:R-:W-:Y:S05]  /*1580*/  BRA `(.L_x_14389) ;  /* 0x00000cd000007947 */ /* 0x000fea0003800000 */
.L_x_14392:
        /* <DEDUP_REMOVED lines=9> */
.L_x_14395:
[----:B------:R-:W2:Y:S02]  /*1620*/  LDG.E.U16 R2, [R2.64] ;  /* 0x0000002402027981 */ /* 0x000ea4000c1e1500 */
[----:B--2---:R-:W-:-:S05]  /*1630*/  HADD2.F32 R0, -RZ, R2.H0_H0 ;  /* 0x20000002ff007230 */ /* 0x004fca0000004100 */
[----:B------:R-:W-:-:S04]  /*1640*/  F2FP.BF16.PACK_AB R0, RZ, R0 ;  /* 0x00000000ff00723e */ /* 0x000fc800000010ff */
[----:B------:R-:W-:Y:S01]  /*1650*/  PRMT R18, R0, 0x7610, R18 ;  /* 0x0000761000127816 */ /* 0x000fe20000000012 */
[----:B------:R-:W-:Y:S05]  /*1660*/  BRA `(.L_x_14389) ;  /* 0x00000bf000007947 */ /* 0x000fea0003800000 */
.L_x_14394:
[----:B------:R-:W2:Y:S02]  /*1670*/  LDG.E.64 R2, [R2.64] ;  /* 0x0000002402027981 */ /* 0x000ea4000c1e1b00 */
[----:B--2---:R-:W0:Y:S01]  /*1680*/  F2F.F32.F64 R0, R2 ;  /* 0x0000000200007310 */ /* 0x004e220000301000 */
[----:B------:R-:W0:-:S14]  /*1690*/  DSETP.GEU.AND P0, PT, |R2|, c[0x2][0x0], PT ;  /* 0x008000000200762a */ /* 0x000e1c0003f0e200 */
[----:B0-----:R-:W-:-:S05]  /*16a0*/  @!P0 FMUL R0, R0, 1.175494350822287508e-38 ;  /* 0x0080000000008820 */ /* 0x001fca0000400000 */
[----:B------:R-:W-:-:S04]  /*16b0*/  F2FP.BF16.PACK_AB R0, RZ, R0 ;  /* 0x00000000ff00723e */ /* 0x000fc800000010ff */
[----:B------:R-:W-:Y:S01]  /*16c0*/  PRMT R18, R0, 0x7610, R18 ;  /* 0x0000761000127816 */ /* 0x000fe20000000012 */
[----:B------:R-:W-:Y:S05]  /*16d0*/  BRA `(.L_x_14389) ;  /* 0x00000b8000007947 */ /* 0x000fea0003800000 */
.L_x_14384:
        /* <DEDUP_REMOVED lines=14> */
.L_x_14398:
[----:B------:R-:W2:Y:S02]  /*17c0*/  LDG.E.64 R2, [R2.64] ;  /* 0x0000002402027981 */ /* 0x000ea4000c1e1b00 */
[----:B--2---:R-:W0:Y:S01]  /*17d0*/  F2F.F32.F64 R0, R2 ;  /* 0x0000000200007310 */ /* 0x004e220000301000 */
[----:B------:R-:W0:-:S14]  /*17e0*/  DSETP.GEU.AND P0, PT, |R2|, c[0x2][0x0], PT ;  /* 0x008000000200762a */ /* 0x000e1c0003f0e200 */
[----:B0-----:R-:W-:-:S05]  /*17f0*/  @!P0 FMUL R0, R0, 1.175494350822287508e-38 ;  /* 0x0080000000008820 */ /* 0x001fca0000400000 */
[----:B------:R-:W-:-:S04]  /*1800*/  F2FP.BF16.PACK_AB R0, RZ, R0 ;  /* 0x00000000ff00723e */ /* 0x000fc800000010ff */
[----:B------:R-:W-:Y:S01]  /*1810*/  PRMT R18, R0, 0x7610, R18 ;  /* 0x0000761000127816 */ /* 0x000fe20000000012 */
[----:B------:R-:W-:Y:S05]  /*1820*/  BRA `(.L_x_14389) ;  /* 0x00000a3000007947 */ /* 0x000fea0003800000 */
.L_x_14397:
        /* <DEDUP_REMOVED lines=28> */
.L_x_14400:
        /* <DEDUP_REMOVED lines=15> */
.L_x_14399:
[----:B------:R0:W5:Y:S01]  /*1ae0*/  LDG.E.U16 R18, [R2.64] ;  /* 0x0000002402127981 */ /* 0x000162000c1e1500 */
[----:B------:R-:W-:Y:S05]  /*1af0*/  BRA `(.L_x_14389) ;  /* 0x0000076000007947 */ /* 0x000fea0003800000 */
.L_x_14396:
        /* <DEDUP_REMOVED lines=12> */
.L_x_14403:
        /* <DEDUP_REMOVED lines=21> */
.L_x_14407:
[----:B------:R-:W-:Y:S05]  /*1d10*/  BSYNC B1 ;  /* 0x0000000000017941 */ /* 0x000fea0003800000 */
.L_x_14406:
[----:B------:R-:W-:Y:S01]  /*1d20*/  LEA R3, R0, 0x3b800000, 0x17 ;  /* 0x3b80000000037811 */ /* 0x000fe200078eb8ff */
[----:B------:R-:W-:-:S05]  /*1d30*/  IMAD.SHL.U32 R0, R2, 0x100000, RZ ;  /* 0x0010000002007824 */ /* 0x000fca00078e00ff */
[----:B------:R-:W-:Y:S02]  /*1d40*/  LOP3.LUT R0, R3, R0, R4, 0xfe, !PT ;  /* 0x0000000003007212 */ /* 0x000fe400078efe04 */
.L_x_14405:
[----:B------:R-:W-:Y:S05]  /*1d50*/  BSYNC B0 ;  /* 0x0000000000007941 */ /* 0x000fea0003800000 */
.L_x_14404:
[----:B------:R-:W-:-:S04]  /*1d60*/  F2FP.BF16.PACK_AB R0, RZ, R0 ;  /* 0x00000000ff00723e */ /* 0x000fc800000010ff */
[----:B------:R-:W-:Y:S01]  /*1d70*/  PRMT R18, R0, 0x7610, R18 ;  /* 0x0000761000127816 */ /* 0x000fe20000000012 */
[----:B------:R-:W-:Y:S05]  /*1d80*/  BRA `(.L_x_14389) ;  /* 0x000004d000007947 */ /* 0x000fea0003800000 */
.L_x_14402:
        /* <DEDUP_REMOVED lines=21> */
.L_x_14411:
[----:B------:R-:W-:Y:S05]  /*1ee0*/  BSYNC B1 ;  /* 0x0000000000017941 */ /* 0x000fea0003800000 */
.L_x_14410:
[----:B------:R-:W-:Y:S01]  /*1ef0*/  LEA R3, R0, 0x37800000, 0x17 ;  /* 0x3780000000037811 */ /* 0x000fe200078eb8ff */
[----:B------:R-:W-:-:S05]  /*1f00*/  IMAD.SHL.U32 R0, R2, 0x200000, RZ ;  /* 0x0020000002007824 */ /* 0x000fca00078e00ff */
[----:B------:R-:W-:Y:S02]  /*1f10*/  LOP3.LUT R0, R3, R0, R4, 0xfe, !PT ;  /* 0x0000000003007212 */ /* 0x000fe400078efe04 */
.L_x_14409:
[----:B------:R-:W-:Y:S05]  /*1f20*/  BSYNC B0 ;  /* 0x0000000000007941 */ /* 0x000fea0003800000 */
.L_x_14408:
[----:B------:R-:W-:-:S04]  /*1f30*/  F2FP.BF16.PACK_AB R0, RZ, R0 ;  /* 0x00000000ff00723e */ /* 0x000fc800000010ff */
[----:B------:R-:W-:Y:S01]  /*1f40*/  PRMT R18, R0, 0x7610, R18 ;  /* 0x0000761000127816 */ /* 0x000fe20000000012 */
[----:B------:R-:W-:Y:S05]  /*1f50*/  BRA `(.L_x_14389) ;  /* 0x0000030000007947 */ /* 0x000fea0003800000 */
.L_x_14401:
        /* <DEDUP_REMOVED lines=14> */
.L_x_14415:
[----:B------:R-:W-:Y:S05]  /*2040*/  BSYNC B0 ;  /* 0x0000000000007941 */ /* 0x000fea0003800000 */
.L_x_14414:
[----:B------:R-:W-:-:S04]  /*2050*/  F2FP.BF16.PACK_AB R0, RZ, R0 ;  /* 0x00000000ff00723e */ /* 0x000fc800000010ff */
[----:B------:R-:W-:Y:S01]  /*2060*/  PRMT R18, R0, 0x7610, R18 ;  /* 0x0000761000127816 */ /* 0x000fe20000000012 */
[----:B------:R-:W-:Y:S05]  /*2070*/  BRA `(.L_x_14389) ;  /* 0x000001e000007947 */ /* 0x000fea0003800000 */
.L_x_14388:
        /* <DEDUP_REMOVED lines=21> */
.L_x_14413:
[----:B------:R-:W2:Y:S02]  /*21d0*/  LDG.E.64 R2, [R2.64] ;  /* 0x0000002402027981 */ /* 0x000ea4000c1e1b00 */
[----:B--2---:R-:W0:Y:S02]  /*21e0*/  I2F.U64 R0, R2 ;  /* 0x0000000200007312 */ /* 0x004e240000301000 */
[----:B0-----:R-:W-:-:S04]  /*21f0*/  F2FP.BF16.PACK_AB R0, RZ, R0 ;  /* 0x00000000ff00723e */ /* 0x001fc800000010ff */
[----:B------:R-:W-:Y:S01]  /*2200*/  PRMT R18, R0, 0x7610, R18 ;  /* 0x0000761000127816 */ /* 0x000fe20000000012 */
[----:B------:R-:W-:Y:S05]  /*2210*/  BRA `(.L_x_14389) ;  /* 0x0000004000007947 */ /* 0x000fea0003800000 */
.L_x_14412:
[----:B------:R-:W2:Y:S02]  /*2220*/  LDG.E R2, [R2.64] ;  /* 0x0000002402027981 */ /* 0x000ea4000c1e1900 */
[----:B--2---:R-:W0:Y:S02]  /*2230*/  I2F.U32 R0, R2 ;  /* 0x0000000200007306 */ /* 0x004e240000201000 */
[----:B0-----:R-:W-:-:S04]  /*2240*/  F2FP.BF16.PACK_AB R0, RZ, R0 ;  /* 0x00000000ff00723e */ /* 0x001fc800000010ff */
[----:B------:R-:W-:Y:S02]  /*2250*/  PRMT R18, R0, 0x7610, R18 ;  /* 0x0000761000127816 */ /* 0x000fe40000000012 */
.L_x_14389:
[----:B------:R-:W-:-:S05]  /*2260*/  IADD3 R23, R23, 0x80, RZ ;  /* 0x0000008017177810 */ /* 0x000fca0007ffe0ff */
.L_x_14383:
[----:B------:R-:W-:Y:S05]  /*2270*/  BSYNC B6 ;  /* 0x0000000000067941 */ /* 0x000fea0003800000 */
.L_x_14382:
        /* <DEDUP_REMOVED lines=26> */
.L_x_14421:
[----:B------:R-:W2:Y:S02]  /*2420*/  LDG.E.U8 R2, [R2.64] ;  /* 0x0000002402027981 */ /* 0x000ea4000c1e1100 */
[----:B--2---:R-:W0:Y:S02]  /*2430*/  I2F.U16 R0, R2 ;  /* 0x0000000200007306 */ /* 0x004e240000101000 */
[----:B0-----:R-:W-:-:S04]  /*2440*/  F2FP.BF16.PACK_AB R0, RZ, R0 ;  /* 0x00000000ff00723e */ /* 0x001fc800000010ff */
[----:B------:R-:W-:Y:S01]  /*2450*/  PRMT R22, R0, 0x7610, R22 ;  /* 0x0000761000167816 */ /* 0x000fe20000000016 */
[----:B------:R-:W-:Y:S05]  /*2460*/  BRA `(.L_x_14423) ;  /* 0x00000f0000007947 */ /* 0x000fea0003800000 */
.L_x_14420:
        /* <DEDUP_REMOVED lines=11> */
.L_x_14425:
[----:B------:R-:W2:Y:S02]  /*2520*/  LDG.E R2, [R2.64] ;  /* 0x0000002402027981 */ /* 0x000ea4000c1e1900 */
[----:B--2---:R-:W0:Y:S02]  /*2530*/  I2F R0, R2 ;  /* 0x0000000200007306 */ /* 0x004e240000201400 */
[----:B0-----:R-:W-:-:S04]  /*2540*/  F2FP.BF16.PACK_AB R0, RZ, R0 ;  /* 0x00000000ff00723e */ /* 0x001fc800000010ff */
[----:B------:R-:W-:Y:S01]  /*2550*/  PRMT R22, R0, 0x7610, R22 ;  /* 0x0000761000167816 */ /* 0x000fe20000000016 */
[----:B------:R-:W-:Y:S05]  /*2560*/  BRA `(.L_x_14423) ;  /* 0x00000e0000007947 */ /* 0x000fea0003800000 */
.L_x_14424:
[----:B------:R-:W2:Y:S02]  /*2570*/  LDG.E.U16 R2, [R2.64] ;  /* 0x0000002402027981 */ /* 0x000ea4000c1e1500 */
[----:B--2---:R-:W0:Y:S02]  /*2580*/  I2F.S16 R0, R2 ;  /* 0x0000000200007306 */ /* 0x004e240000101400 */
[----:B0-----:R-:W-:-:S04]  /*2590*/  F2FP.BF16.PACK_AB R0, RZ, R0 ;  /* 0x00000000ff00723e */ /* 0x001fc800000010ff */
[----:B------:R-:W-:Y:S01]  /*25a0*/  PRMT R22, R0, 0x7610, R22 ;  /* 0x0000761000167816 */ /* 0x000fe20000000016 */
[----:B------:R-:W-:Y:S05]  /*25b0*/  BRA `(.L_x_14423) ;  /* 0x00000db000007947 */ /* 0x000fea0003800000 */
.L_x_14419:
        /* <DEDUP_REMOVED lines=9> */
.L_x_14427:
[----:B------:R-:W2:Y:S02]  /*2650*/  LDG.E.U16 R0, [R2.64] ;  /* 0x0000002402007981 */ /* 0x000ea4000c1e1500 */
[----:B--2---:R-:W-:-:S05]  /*2660*/  HADD2.F32 R0, -RZ, R0.H0_H0 ;  /* 0x20000000ff007230 */ /* 0x004fca0000004100 */
[----:B------:R-:W-:-:S04]  /*2670*/  F2FP.BF16.PACK_AB R0, RZ, R0 ;  /* 0x00000000ff00723e */ /* 0x000fc800000010ff */
[----:B------:R-:W-:Y:S01]  /*2680*/  PRMT R22, R0, 0x7610, R22 ;  /* 0x0000761000167816 */ /* 0x000fe20000000016 */
[----:B------:R-:W-:Y:S05]  /*2690*/  BRA `(.L_x_14423) ;  /* 0x00000cd000007947 */ /* 0x000fea0003800000 */
.L_x_14426:
        /* <DEDUP_REMOVED lines=9> */
.L_x_14429:
[----:B------:R-:W2:Y:S02]  /*2730*/  LDG.E.U16 R2, [R2.64] ;  /* 0x0000002402027981 */ /* 0x000ea4000c1e1500 */
[----:B--2---:R-:W-:-:S05]  /*2740*/  HADD2.F32 R0, -RZ, R2.H0_H0 ;  /* 0x20000002ff007230 */ /* 0x004fca0000004100 */
[----:B------:R-:W-:-:S04]  /*2750*/  F2FP.BF16.PACK_AB R0, RZ, R0 ;  /* 0x00000000ff00723e */ /* 0x000fc800000010ff */
[----:B------:R-:W-:Y:S01]  /*2760*/  PRMT R22, R0, 0x7610, R22 ;  /* 0x0000761000167816 */ /* 0x000fe20000000016 */
[----:B------:R-:W-:Y:S05]  /*2770*/  BRA `(.L_x_14423) ;  /* 0x00000bf000007947 */ /* 0x000fea0003800000 */
.L_x_14428:
[----:B------:R-:W2:Y:S02]  /*2780*/  LDG.E.64 R2, [R2.64] ;  /* 0x0000002402027981 */ /* 0x000ea4000c1e1b00 */
[----:B--2---:R-:W0:Y:S01]  /*2790*/  F2F.F32.F64 R0, R2 ;  /* 0x0000000200007310 */ /* 0x004e220000301000 */
[----:B------:R-:W0:-:S14]  /*27a0*/  DSETP.GEU.AND P0, PT, |R2|, c[0x2][0x0], PT ;  /* 0x008000000200762a */ /* 0x000e1c0003f0e200 */
[----:B0-----:R-:W-:-:S05]  /*27b0*/  @!P0 FMUL R0, R0, 1.175494350822287508e-38 ;  /* 0x0080000000008820 */ /* 0x001fca0000400000 */
[----:B------:R-:W-:-:S04]  /*27c0*/  F2FP.BF16.PACK_AB R0, RZ, R0 ;  /* 0x00000000ff00723e */ /* 0x000fc800000010ff */
[----:B------:R-:W-:Y:S01]  /*27d0*/  PRMT R22, R0, 0x7610, R22 ;  /* 0x0000761000167816 */ /* 0x000fe20000000016 */
[----:B------:R-:W-:Y:S05]  /*27e0*/  BRA `(.L_x_14423) ;  /* 0x00000b8000007947 */ /* 0x000fea0003800000 */
.L_x_14418:
        /* <DEDUP_REMOVED lines=14> */
.L_x_14432:
[----:B------:R-:W2:Y:S02]  /*28d0*/  LDG.E.64 R2, [R2.64] ;  /* 0x0000002402027981 */ /* 0x000ea4000c1e1b00 */
[----:B--2---:R-:W0:Y:S01]  /*28e0*/  F2F.F32.F64 R0, R2 ;  /* 0x0000000200007310 */ /* 0x004e220000301000 */
[----:B------:R-:W0:-:S14]  /*28f0*/  DSETP.GEU.AND P0, PT, |R2|, c[0x2][0x0], PT ;  /* 0x008000000200762a */ /* 0x000e1c0003f0e200 */
[----:B0-----:R-:W-:-:S05]  /*2900*/  @!P0 FMUL R0, R0, 1.175494350822287508e-38 ;  /* 0x0080000000008820 */ /* 0x001fca0000400000 */
[----:B------:R-:W-:-:S04]  /*2910*/  F2FP.BF16.PACK_AB R0, RZ, R0 ;  /* 0x00000000ff00723e */ /* 0x000fc800000010ff */
[----:B------:R-:W-:Y:S01]  /*2920*/  PRMT R22, R0, 0x7610, R22 ;  /* 0x0000761000167816 */ /* 0x000fe20000000016 */
[----:B------:R-:W-:Y:S05]  /*2930*/  BRA `(.L_x_14423) ;  /* 0x00000a3000007947 */ /* 0x000fea0003800000 */
.L_x_14431:
        /* <DEDUP_REMOVED lines=28> */
.L_x_14434:
        /* <DEDUP_REMOVED lines=15> */
.L_x_14433:
[----:B------:R0:W5:Y:S01]  /*2bf0*/  LDG.E.U16 R22, [R2.64] ;  /* 0x0000002402167981 */ /* 0x000162000c1e1500 */
[----:B------:R-:W-:Y:S05]  /*2c00*/  BRA `(.L_x_14423) ;  /* 0x0000076000007947 */ /* 0x000fea0003800000 */
.L_x_14430:
        /* <DEDUP_REMOVED lines=12> */
.L_x_14437:
        /* <DEDUP_REMOVED lines=21> */
.L_x_14441:
[----:B------:R-:W-:Y:S05]  /*2e20*/  BSYNC B1 ;  /* 0x0000000000017941 */ /* 0x000fea0003800000 */
.L_x_14440:
[----:B------:R-:W-:Y:S01]  /*2e30*/  LEA R3, R0, 0x3b800000, 0x17 ;  /* 0x3b80000000037811 */ /* 0x000fe200078eb8ff */
[----:B------:R-:W-:-:S05]  /*2e40*/  IMAD.SHL.U32 R0, R2, 0x100000, RZ ;  /* 0x0010000002007824 */ /* 0x000fca00078e00ff */
[----:B------:R-:W-:Y:S02]  /*2e50*/  LOP3.LUT R0, R3, R0, R4, 0xfe, !PT ;  /* 0x0000000003007212 */ /* 0x000fe400078efe04 */
.L_x_14439:
[----:B------:R-:W-:Y:S05]  /*2e60*/  BSYNC B0 ;  /* 0x0000000000007941 */ /* 0x000fea0003800000 */
.L_x_14438:
[----:B------:R-:W-:-:S04]  /*2e70*/  F2FP.BF16.PACK_AB R0, RZ, R0 ;  /* 0x00000000ff00723e */ /* 0x000fc800000010ff */
[----:B------:R-:W-:Y:S01]  /*2e80*/  PRMT R22, R0, 0x7610, R22 ;  /* 0x0000761000167816 */ /* 0x000fe20000000016 */
[----:B------:R-:W-:Y:S05]  /*2e90*/  BRA `(.L_x_14423) ;  /* 0x000004d000007947 */ /* 0x000fea0003800000 */
.L_x_14436:
        /* <DEDUP_REMOVED lines=21> */
.L_x_14445:
[----:B------:R-:W-:Y:S05]  /*2ff0*/  BSYNC B1 ;  /* 0x0000000000017941 */ /* 0x000fea0003800000 */
.L_x_14444:
[----:B------:R-:W-:Y:S01]  /*3000*/  LEA R3, R0, 0x37800000, 0x17 ;  /* 0x3780000000037811 */ /* 0x000fe200078eb8ff */
[----:B------:R-:W-:-:S05]  /*3010*/  IMAD.SHL.U32 R0, R2, 0x200000, RZ ;  /* 0x0020000002007824 */ /* 0x000fca00078e00ff */
[----:B------:R-:W-:Y:S02]  /*3020*/  LOP3.LUT R0, R3, R0, R4, 0xfe, !PT ;  /* 0x0000000003007212 */ /* 0x000fe400078efe04 */
.L_x_14443:
[----:B------:R-:W-:Y:S05]  /*3030*/  BSYNC B0 ;  /* 0x0000000000007941 */ /* 0x000fea0003800000 */
.L_x_14442:
[----:B------:R-:W-:-:S04]  /*3040*/  F2FP.BF16.PACK_AB R0, RZ, R0 ;  /* 0x00000000ff00723e */ /* 0x000fc800000010ff */
[----:B------:R-:W-:Y:S01]  /*3050*/  PRMT R22, R0, 0x7610, R22 ;  /* 0x0000761000167816 */ /* 0x000fe20000000016 */
[----:B------:R-:W-:Y:S05]  /*3060*/  BRA `(.L_x_14423) ;  /* 0x0000030000007947 */ /* 0x000fea0003800000 */
.L_x_14435:
        /* <DEDUP_REMOVED lines=14> */
.L_x_14449:
[----:B------:R-:W-:Y:S05]  /*3150*/  BSYNC B0 ;  /* 0x0000000000007941 */ /* 0x000fea0003800000 */
.L_x_14448:
[----:B------:R-:W-:-:S04]  /*3160*/  F2FP.BF16.PACK_AB R0, RZ, R0 ;  /* 0x00000000ff00723e */ /* 0x000fc800000010ff */
[----:B------:R-:W-:Y:S01]  /*3170*/  PRMT R22, R0, 0x7610, R22 ;  /* 0x0000761000167816 */ /* 0x000fe20000000016 */
[----:B------:R-:W-:Y:S05]  /*3180*/  BRA `(.L_x_14423) ;  /* 0x000001e000007947 */ /* 0x000fea0003800000 */
.L_x_14422:
        /* <DEDUP_REMOVED lines=21> */
.L_x_14447:
[----:B------:R-:W2:Y:S02]  /*32e0*/  LDG.E.64 R2, [R2.64] ;  /* 0x0000002402027981 */ /* 0x000ea4000c1e1b00 */
[----:B--2---:R-:W0:Y:S02]  /*32f0*/  I2F.U64 R0, R2 ;  /* 0x0000000200007312 */ /* 0x004e240000301000 */
[----:B0-----:R-:W-:-:S04]  /*3300*/  F2FP.BF16.PACK_AB R0, RZ, R0 ;  /* 0x00000000ff00723e */ /* 0x001fc800000010ff */
[----:B------:R-:W-:Y:S01]  /*3310*/  PRMT R22, R0, 0x7610, R22 ;  /* 0x0000761000167816 */ /* 0x000fe20000000016 */
[----:B------:R-:W-:Y:S05]  /*3320*/  BRA `(.L_x_14423) ;  /* 0x0000004000007947 */ /* 0x000fea0003800000 */
.L_x_14446:
[----:B------:R-:W2:Y:S02]  /*3330*/  LDG.E R2, [R2.64] ;  /* 0x0000002402027981 */ /* 0x000ea4000c1e1900 */
[----:B--2---:R-:W0:Y:S02]  /*3340*/  I2F.U32 R0, R2 ;  /* 0x0000000200007306 */ /* 0x004e240000201000 */
[----:B0-----:R-:W-:-:S04]  /*3350*/  F2FP.BF16.PACK_AB R0, RZ, R0 ;  /* 0x00000000ff00723e */ /* 0x001fc800000010ff */
[----:B------:R-:W-:Y:S02]  /*3360*/  PRMT R22, R0, 0x7610, R22 ;  /* 0x0000761000167816 */ /* 0x000fe40000000016 */
.L_x_14423:
[----:B------:R-:W-:-:S05]  /*3370*/  IADD3 R23, R23, 0x80, RZ ;  /* 0x0000008017177810 */ /* 0x000fca0007ffe0ff */
.L_x_14417:
[----:B------:R-:W-:Y:S05]  /*3380*/  BSYNC B6 ;  /* 0x0000000000067941 */ /* 0x000fea0003800000 */
.L_x_14416:
        /* <DEDUP_REMOVED lines=23> */
.L_x_14455:
[----:B------:R-:W2:Y:S02]  /*3500*/  LDG.E.U8 R2, [R2.64] ;  /* 0x0000002402027981 */ /* 0x000ea4000c1e1100 */
[----:B--2---:R-:W0:Y:S02]  /*3510*/  I2F.U16 R0, R2 ;  /* 0x0000000200007306 */ /* 0x004e240000101000 */
[----:B0-----:R-:W-:-:S04]  /*3520*/  F2FP.BF16.PACK_AB R0, RZ, R0 ;  /* 0x00000000ff00723e */ /* 0x001fc800000010ff */
[----:B------:R-:W-:Y:S01]  /*3530*/  PRMT R19, R0, 0x7610, R19 ;  /* 0x0000761000137816 */ /* 0x000fe20000000013 */
[----:B------:R-:W-:Y:S05]  /*3540*/  BRA `(.L_x_14451) ;  /* 0x00000f0000007947 */ /* 0x000fea0003800000 */
.L_x_14454:
        /* <DEDUP_REMOVED lines=11> */
.L_x_14458:
[----:B------:R-:W2:Y:S02]  /*3600*/  LDG.E R2, [R2.64] ;  /* 0x0000002402027981 */ /* 0x000ea4000c1e1900 */
[----:B--2---:R-:W0:Y:S02]  /*3610*/  I2F R0, R2 ;  /* 0x0000000200007306 */ /* 0x004e240000201400 */
[----:B0-----:R-:W-:-:S04]  /*3620*/  F2FP.BF16.PACK_AB R0, RZ, R0 ;  /* 0x00000000ff00723e */ /* 0x001fc800000010ff */
[----:B------:R-:W-:Y:S01]  /*3630*/  PRMT R19, R0, 0x7610, R19 ;  /* 0x0000761000137816 */ /* 0x000fe20000000013 */
[----:B------:R-:W-:Y:S05]  /*3640*/  BRA `(.L_x_14451) ;  /* 0x00000e0000007947 */ /* 0x000fea0003800000 */
.L_x_14457:
[----:B------:R-:W2:Y:S02]  /*3650*/  LDG.E.U16 R2, [R2.64] ;  /* 0x0000002402027981 */ /* 0x000ea4000c1e1500 */
[----:B--2---:R-:W0:Y:S02]  /*3660*/  I2F.S16 R0, R2 ;  /* 0x0000000200007306 */ /* 0x004e240000101400 */
[----:B0-----:R-:W-:-:S04]  /*3670*/  F2FP.BF16.PACK_AB R0, RZ, R0 ;  /* 0x00000000ff00723e */ /* 0x001fc800000010ff */
[----:B------:R-:W-:Y:S01]  /*3680*/  PRMT R19, R0, 0x7610, R19 ;  /* 0x0000761000137816 */ /* 0x000fe20000000013 */
[----:B------:R-:W-:Y:S05]  /*3690*/  BRA `(.L_x_14451) ;  /* 0x00000db000007947 */ /* 0x000fea0003800000 */
.L_x_14453:
        /* <DEDUP_REMOVED lines=9> */
.L_x_14460:
[----:B------:R-:W2:Y:S02]  /*3730*/  LDG.E.U16 R0, [R2.64] ;  /* 0x0000002402007981 */ /* 0x000ea4000c1e1500 */
[----:B--2---:R-:W-:-:S05]  /*3740*/  HADD2.F32 R0, -RZ, R0.H0_H0 ;  /* 0x20000000ff007230 */ /* 0x004fca0000004100 */
[----:B------:R-:W-:-:S04]  /*3750*/  F2FP.BF16.PACK_AB R0, RZ, R0 ;  /* 0x00000000ff00723e */ /* 0x000fc800000010ff */
[----:B------:R-:W-:Y:S01]  /*3760*/  PRMT R19, R0, 0x7610, R19 ;  /* 0x0000761000137816 */ /* 0x000fe20000000013 */
[----:B------:R-:W-:Y:S05]  /*3770*/  BRA `(.L_x_14451) ;  /* 0x00000cd000007947 */ /* 0x000fea0003800000 */
.L_x_14459:
        /* <DEDUP_REMOVED lines=9> */
.L_x_14462:
[----:B------:R-:W2:Y:S02]  /*3810*/  LDG.E.U16 R2, [R2.64] ;  /* 0x0000002402027981 */ /* 0x000ea4000c1e1500 */
[----:B--2---:R-:W-:-:S05]  /*3820*/  HADD2.F32 R0, -RZ, R2.H0_H0 ;  /* 0x20000002ff007230 */ /* 0x004fca0000004100 */
[----:B------:R-:W-:-:S04]  /*3830*/  F2FP.BF16.PACK_AB R0, RZ, R0 ;  /* 0x00000000ff00723e */ /* 0x000fc800000010ff */
[----:B------:R-:W-:Y:S01]  /*3840*/  PRMT R19, R0, 0x7610, R19 ;  /* 0x0000761000137816 */ /* 0x000fe20000000013 */
[----:B------:R-:W-:Y:S05]  /*3850*/  BRA `(.L_x_14451) ;  /* 0x00000bf000007947 */ /* 0x000fea0003800000 */
.L_x_14461:
[----:B------:R-:W2:Y:S02]  /*3860*/  LDG.E.64 R2, [R2.64] ;  /* 0x0000002402027981 */ /* 0x000ea4000c1e1b00 */
[----:B--2---:R-:W0:Y:S01]  /*3870*/  F2F.F32.F64 R0, R2 ;  /* 0x0000000200007310 */ /* 0x004e220000301000 */
[----:B------:R-:W0:-:S14]  /*3880*/  DSETP.GEU.AND P0, PT, |R2|, c[0x2][0x0], PT ;  /* 0x008000000200762a */ /* 0x000e1c0003f0e200 */
[----:B0-----:R-:W-:-:S05]  /*3890*/  @!P0 FMUL R0, R0, 1.175494350822287508e-38 ;  /* 0x0080000000008820 */ /* 0x001fca0000400000 */
[----:B------:R-:W-:-:S04]  /*38a0*/  F2FP.BF16.PACK_AB R0, RZ, R0 ;  /* 0x00000000ff00723e */ /* 0x000fc800000010ff */
[----:B------:R-:W-:Y:S01]  /*38b0*/  PRMT R19, R0, 0x7610, R19 ;  /* 0x0000761000137816 */ /* 0x000fe20000000013 */
[----:B------:R-:W-:Y:S05]  /*38c0*/  BRA `(.L_x_14451) ;  /* 0x00000b8000007947 */ /* 0x000fea0003800000 */
.L_x_14452:
        /* <DEDUP_REMOVED lines=14> */
.L_x_14465:
[----:B------:R-:W2:Y:S02]  /*39b0*/  LDG.E.64 R2, [R2.64] ;  /* 0x0000002402027981 */ /* 0x000ea4000c1e1b00 */
[----:B--2---:R-:W0:Y:S01]  /*39c0*/  F2F.F32.F64 R0, R2 ;  /* 0x0000000200007310 */ /* 0x004e220000301000 */
[----:B------:R-:W0:-:S14]  /*39d0*/  DSETP.GEU.AND P0, PT, |R2|, c[0x2][0x0], PT ;  /* 0x008000000200762a */ /* 0x000e1c0003f0e200 */
[----:B0-----:R-:W-:-:S05]  /*39e0*/  @!P0 FMUL R0, R0, 1.175494350822287508e-38 ;  /* 0x0080000000008820 */ /* 0x001fca0000400000 */
[----:B------:R-:W-:-:S04]  /*39f0*/  F2FP.BF16.PACK_AB R0, RZ, R0 ;  /* 0x00000000ff00723e */ /* 0x000fc800000010ff */
[----:B------:R-:W-:Y:S01]  /*3a00*/  PRMT R19, R0, 0x7610, R19 ;  /* 0x0000761000137816 */ /* 0x000fe20000000013 */
[----:B------:R-:W-:Y:S05]  /*3a10*/  BRA `(.L_x_14451) ;  /* 0x00000a3000007947 */ /* 0x000fea0003800000 */
.L_x_14464:
        /* <DEDUP_REMOVED lines=28> */
.L_x_14467:
        /* <DEDUP_REMOVED lines=15> */
.L_x_14466:
[----:B------:R0:W5:Y:S01]  /*3cd0*/  LDG.E.U16 R19, [R2.64] ;  /* 0x0000002402137981 */ /* 0x000162000c1e1500 */
[----:B------:R-:W-:Y:S05]  /*3ce0*/  BRA `(.L_x_14451) ;  /* 0x0000076000007947 */ /* 0x000fea0003800000 */
.L_x_14463:
        /* <DEDUP_REMOVED lines=12> */
.L_x_14470:
        /* <DEDUP_REMOVED lines=21> */
.L_x_14474:
[----:B------:R-:W-:Y:S05]  /*3f00*/  BSYNC B1 ;  /* 0x0000000000017941 */ /* 0x000fea0003800000 */
.L_x_14473:
[----:B------:R-:W-:Y:S01]  /*3f10*/  LEA R3, R0, 0x3b800000, 0x17 ;  /* 0x3b80000000037811 */ /* 0x000fe200078eb8ff */
[----:B------:R-:W-:-:S05]  /*3f20*/  IMAD.SHL.U32 R0, R2, 0x100000, RZ ;  /* 0x0010000002007824 */ /* 0x000fca00078e00ff */
[----:B------:R-:W-:Y:S02]  /*3f30*/  LOP3.LUT R0, R3, R0, R4, 0xfe, !PT ;  /* 0x0000000003007212 */ /* 0x000fe400078efe04 */
.L_x_14472:
[----:B------:R-:W-:Y:S05]  /*3f40*/  BSYNC B0 ;  /* 0x0000000000007941 */ /* 0x000fea0003800000 */
.L_x_14471:
[----:B------:R-:W-:-:S04]  /*3f50*/  F2FP.BF16.PACK_AB R0, RZ, R0 ;  /* 0x00000000ff00723e */ /* 0x000fc800000010ff */
[----:B------:R-:W-:Y:S01]  /*3f60*/  PRMT R19, R0, 0x7610, R19 ;  /* 0x0000761000137816 */ /* 0x000fe20000000013 */
[----:B------:R-:W-:Y:S05]  /*3f70*/  BRA `(.L_x_14451) ;  /* 0x000004d000007947 */ /* 0x000fea0003800000 */
.L_x_14469:
        /* <DEDUP_REMOVED lines=21> */
.L_x_14478:
[----:B------:R-:W-:Y:S05]  /*40d0*/  BSYNC B1 ;  /* 0x0000000000017941 */ /* 0x000fea0003800000 */
.L_x_14477:
[----:B------:R-:W-:Y:S01]  /*40e0*/  LEA R3, R0, 0x37800000, 0x17 ;  /* 0x3780000000037811 */ /* 0x000fe200078eb8ff */
[----:B------:R-:W-:-:S05]  /*40f0*/  IMAD.SHL.U32 R0, R2, 0x200000, RZ ;  /* 0x0020000002007824 */ /* 0x000fca00078e00ff */
[----:B------:R-:W-:Y:S02]  /*4100*/  LOP3.LUT R0, R3, R0, R4, 0xfe, !PT ;  /* 0x0000000003007212 */ /* 0x000fe400078efe04 */
.L_x_14476:
[----:B------:R-:W-:Y:S05]  /*4110*/  BSYNC B0 ;  /* 0x0000000000007941 */ /* 0x000fea0003800000 */
.L_x_14475:
[----:B------:R-:W-:-:S04]  /*4120*/  F2FP.BF16.PACK_AB R0, RZ, R0 ;  /* 0x00000000ff00723e */ /* 0x000fc800000010ff */
[----:B------:R-:W-:Y:S01]  /*4130*/  PRMT R19, R0, 0x7610, R19 ;  /* 0x0000761000137816 */ /* 0x000fe20000000013 */
[----:B------:R-:W-:Y:S05]  /*4140*/  BRA `(.L_x_14451) ;  /* 0x0000030000007947 */ /* 0x000fea0003800000 */
.L_x_14468:
        /* <DEDUP_REMOVED lines=14> */
.L_x_14482:
[----:B------:R-:W-:Y:S05]  /*4230*/  BSYNC B0 ;  /* 0x0000000000007941 */ /* 0x000fea0003800000 */
.L_x_14481:
[----:B------:R-:W-:-:S04]  /*4240*/  F2FP.BF16.PACK_AB R0, RZ, R0 ;  /* 0x00000000ff00723e */ /* 0x000fc800000010ff */
[----:B------:R-:W-:Y:S01]  /*4250*/  PRMT R19, R0, 0x7610, R19 ;  /* 0x0000761000137816 */ /* 0x000fe20000000013 */
[----:B------:R-:W-:Y:S05]  /*4260*/  BRA `(.L_x_14451) ;  /* 0x000001e000007947 */ /* 0x000fea0003800000 */
.L_x_14456:
        /* <DEDUP_REMOVED lines=21> */
.L_x_14480:
[----:B------:R-:W2:Y:S02]  /*43c0*/  LDG.E.64 R2, [R2.64] ;  /* 0x0000002402027981 */ /* 0x000ea4000c1e1b00 */
[----:B--2---:R-:W0:Y:S02]  /*43d0*/  I2F.U64 R0, R2 ;  /* 0x0000000200007312 */ /* 0x004e240000301000 */
[----:B0-----:R-:W-:-:S04]  /*43e0*/  F2FP.BF16.PACK_AB R0, RZ, R0 ;  /* 0x00000000ff00723e */ /* 0x001fc800000010ff */
[----:B------:R-:W-:Y:S01]  /*43f0*/  PRMT R19, R0, 0x7610, R19 ;  /* 0x0000761000137816 */ /* 0x000fe20000000013 */
[----:B------:R-:W-:Y:S05]  /*4400*/  BRA `(.L_x_14451) ;  /* 0x0000004000007947 */ /* 0x000fea0003800000 */
.L_x_14479:
[----:B------:R-:W2:Y:S02]  /*4410*/  LDG.E R2, [R2.64] ;  /* 0x0000002402027981 */ /* 0x000ea4000c1e1900 */
[----:B--2---:R-:W0:Y:S02]  /*4420*/  I2F.U32 R0, R2 ;  /* 0x0000000200007306 */ /* 0x004e240000201000 */
[----:B0-----:R-:W-:-:S04]  /*4430*/  F2FP.BF16.PACK_AB R0, RZ, R0 ;  /* 0x00000000ff00723e */ /* 0x001fc800000010ff */
[----:B------:R-:W-:Y:S02]  /*4440*/  PRMT R19, R0, 0x7610, R19 ;  /* 0x0000761000137816 */ /* 0x000fe40000000013 */
.L_x_14451:
[----:B------:R-:W-:Y:S05]  /*4450*/  BSYNC B6 ;  /* 0x0000000000067941 */ /* 0x000fea0003800000 */
.L_x_14450:
[----:B0-----:R-:W0:Y:S01]  /*4460*/  S2R R2, SR_TID.X ;  /* 0x0000000000027919 */ /* 0x001e220000002100 */
[----:B-----5:R-:W-:Y:S01]  /*4470*/  PRMT R9, RZ, 0x5410, R19 ;  /* 0x00005410ff097816 */ /* 0x020fe20000000013 */
[----:B------:R-:W1:Y:S01]  /*4480*/  LDC.U8 R23, c[0x0][0x194] ;  /* 0x00006500ff177b82 */ /* 0x000e620000000000 */
[----:B------:R-:W-:Y:S01]  /*4490*/  PRMT R8, RZ, 0x5410, R22 ;  /* 0x00005410ff087816 */ /* 0x000fe20000000016 */
[----:B------:R-:W-:Y:S01]  /*44a0*/  BSSY B6, `(.L_x_14483) ;  /* 0x0000142000067945 */ /* 0x000fe20003800000 */
[----:B------:R-:W-:Y:S02]  /*44b0*/  FSETP.GTU.FTZ.AND P1, PT, |R9|, +INF , PT ;  /* 0x7f8000000900780b */ /* 0x000fe40003f3c200 */
[----:B------:R-:W-:Y:S02]  /*44c0*/  PRMT R6, RZ, 0x5410, R25 ;  /* 0x00005410ff067816 */ /* 0x000fe40000000019 */
[----:B------:R-:W-:Y:S02]  /*44d0*/  FSETP.GTU.FTZ.AND P0, PT, |R8|, +INF , PT ;  /* 0x7f8000000800780b */ /* 0x000fe40003f1c200 */
[----:B------:R-:W-:-:S02]  /*44e0*/  FSETP.GTU.FTZ.AND P2, PT, |R6|, +INF , PT ;  /* 0x7f8000000600780b */ /* 0x000fc40003f5c200 */
[C---:B0-----:R-:W-:Y:S02]  /*44f0*/  IADD3 R4, R2.reuse, 0x180, RZ ;  /* 0x0000018002047810 */ /* 0x041fe40007ffe0ff */
[----:B------:R-:W-:Y:S02]  /*4500*/  IADD3 R0, R2, 0x100, RZ ;  /* 0x0000010002007810 */ /* 0x000fe40007ffe0ff */
[----:B------:R-:W-:Y:S02]  /*4510*/  ISETP.GE.OR P1, PT, R4, R17, P1 ;  /* 0x000000110400720c */ /* 0x000fe40000f26670 */
[----:B------:R-:W-:Y:S02]  /*4520*/  PRMT R4, RZ, 0x5410, R18 ;  /* 0x00005410ff047816 */ /* 0x000fe40000000012 */
[----:B------:R-:W-:Y:S02]  /*4530*/  IADD3 R24, R2, 0x80, RZ ;  /* 0x0000008002187810 */ /* 0x000fe40007ffe0ff */
[----:B------:R-:W-:-:S02]  /*4540*/  FSETP.GTU.FTZ.AND P3, PT, |R4|, +INF , PT ;  /* 0x7f8000000400780b */ /* 0x000fc40003f7c200 */
[-C--:B------:R-:W-:Y:S02]  /*4550*/  ISETP.GE.OR P0, PT, R0, R17.reuse, P0 ;  /* 0x000000110000720c */ /* 0x080fe40000706670 */
[-C--:B------:R-:W-:Y:S02]  /*4560*/  ISETP.GE.OR P3, PT, R24, R17.reuse, P3 ;  /* 0x000000111800720c */ /* 0x080fe40001f66670 */
[CC--:B------:R-:W-:Y:S01]  /*4570*/  ISETP.GE.OR P2, PT, R2.reuse, R17.reuse, P2 ;  /* 0x000000110200720c */ /* 0x0c0fe20001746670 */
[----:B------:R-:W0:Y:S01]  /*4580*/  @!P1 LDC.U16 R13, c[0x0][0x168] ;  /* 0x00005a00ff0d9b82 */ /* 0x000e220000000400 */
[----:B------:R-:W-:-:S07]  /*4590*/  ISETP.GE.AND P4, PT, R2, R17, PT ;  /* 0x000000110200720c */ /* 0x000fce0003f86270 */
[----:B------:R-:W2:Y:S08]  /*45a0*/  @!P0 LDC.U16 R10, c[0x0][0x168] ;  /* 0x00005a00ff0a8b82 */ /* 0x000eb00000000400 */
[----:B------:R-:W3:Y:S08]  /*45b0*/  @!P3 LDC.U16 R5, c[0x0][0x168] ;  /* 0x00005a00ff05bb82 */ /* 0x000ef00000000400 */
[----:B------:R-:W4:Y:S08]  /*45c0*/  @!P2 LDC.U16 R7, c[0x0][0x168] ;  /* 0x00005a00ff07ab82 */ /* 0x000f300000000400 */
[----:B------:R-:W1:Y:S01]  /*45d0*/  @!P0 LDC.U16 R12, c[0x0][0x16a] ;  /* 0x00005a80ff0c8b82 */ /* 0x000e620000000400 */
[----:B--2---:R-:W-:-:S02]  /*45e0*/  @!P0 PRMT R11, RZ, 0x5410, R10 ;  /* 0x00005410ff0b8816 */ /* 0x004fc4000000000a */
[----:B0-----:R-:W-:Y:S02]  /*45f0*/  @!P1 PRMT R10, RZ, 0x5410, R13 ;  /* 0x00005410ff0a9816 */ /* 0x001fe4000000000d */
[----:B------:R-:W-:Y:S02]  /*4600*/  @!P0 FMNMX.FTZ R8, R11, R8, !PT ;  /* 0x000000080b088209 */ /* 0x000fe40007810000 */
[----:B------:R-:W-:Y:S01]  /*4610*/  @!P1 FMNMX.FTZ R9, R10, R9, !PT ;  /* 0x000000090a099209 */ /* 0x000fe20007810000 */
[----:B------:R-:W0:Y:S01]  /*4620*/  @!P1 LDC.U16 R14, c[0x0][0x16a] ;  /* 0x00005a80ff0e9b82 */ /* 0x000e220000000400 */
[----:B---3--:R-:W-:-:S04]  /*4630*/  @!P3 PRMT R5, RZ, 0x5410, R5 ;  /* 0x00005410ff05b816 */ /* 0x008fc80000000005 */
[----:B------:R-:W-:-:S03]  /*4640*/  @!P3 FMNMX.FTZ R5, R5, R4, !PT ;  /* 0x000000040505b209 */ /* 0x000fc60007810000 */
[----:B------:R-:W2:Y:S01]  /*4650*/  @!P2 LDC.U16 R3, c[0x0][0x16a] ;  /* 0x00005a80ff03ab82 */ /* 0x000ea20000000400 */
[----:B----4-:R-:W-:-:S04]  /*4660*/  @!P2 PRMT R7, RZ, 0x5410, R7 ;  /* 0x00005410ff07a816 */ /* 0x010fc80000000007 */
[----:B------:R-:W-:-:S03]  /*4670*/  @!P2 FMNMX.FTZ R7, R6, R7, !PT ;  /* 0x000000070607a209 */ /* 0x000fc60007810000 */
[----:B------:R-:W3:Y:S01]  /*4680*/  @!P3 LDC.U16 R0, c[0x0][0x16a] ;  /* 0x00005a80ff00bb82 */ /* 0x000ee20000000400 */
[----:B-1----:R-:W-:-:S04]  /*4690*/  @!P0 PRMT R11, RZ, 0x5410, R12 ;  /* 0x00005410ff0b8816 */ /* 0x002fc8000000000c */
[----:B------:R-:W-:Y:S02]  /*46a0*/  @!P0 FMNMX.FTZ R8, R11, R8, PT ;  /* 0x000000080b088209 */ /* 0x000fe40003810000 */
[----:B0-----:R-:W-:Y:S02]  /*46b0*/  @!P1 PRMT R14, RZ, 0x5410, R14 ;  /* 0x00005410ff0e9816 */ /* 0x001fe4000000000e */
[----:B------:R-:W-:Y:S02]  /*46c0*/  @!P0 F2FP.BF16.PACK_AB R8, RZ, R8 ;  /* 0x00000008ff08823e */ /* 0x000fe400000010ff */
[----:B------:R-:W-:Y:S02]  /*46d0*/  @!P1 FMNMX.FTZ R9, R14, R9, PT ;  /* 0x000000090e099209 */ /* 0x000fe40003810000 */
[----:B------:R-:W-:Y:S02]  /*46e0*/  @!P0 PRMT R22, R8, 0x7610, R22 ;  /* 0x0000761008168816 */ /* 0x000fe40000000016 */
[----:B--2---:R-:W-:-:S02]  /*46f0*/  @!P2 PRMT R4, RZ, 0x5410, R3 ;  /* 0x00005410ff04a816 */ /* 0x004fc40000000003 */
[----:B------:R-:W-:Y:S02]  /*4700*/  @!P1 F2FP.BF16.PACK_AB R9, RZ, R9 ;  /* 0x00000009ff09923e */ /* 0x000fe400000010ff */
[----:B------:R-:W-:Y:S02]  /*4710*/  @!P2 FMNMX.FTZ R4, R7, R4, PT ;  /* 0x000000040704a209 */ /* 0x000fe40003810000 */
[----:B------:R-:W-:Y:S02]  /*4720*/  @!P1 PRMT R19, R9, 0x7610, R19 ;  /* 0x0000761009139816 */ /* 0x000fe40000000013 */
[----:B---3--:R-:W-:Y:S02]  /*4730*/  @!P3 PRMT R0, RZ, 0x5410, R0 ;  /* 0x00005410ff00b816 */ /* 0x008fe40000000000 */
[----:B------:R-:W-:Y:S02]  /*4740*/  @!P2 F2FP.BF16.PACK_AB R4, RZ, R4 ;  /* 0x00000004ff04a23e */ /* 0x000fe400000010ff */
[----:B------:R-:W-:-:S02]  /*4750*/  @!P3 FMNMX.FTZ R5, R0, R5, PT ;  /* 0x000000050005b209 */ /* 0x000fc40003810000 */
[----:B------:R-:W-:Y:S02]  /*4760*/  @!P2 PRMT R25, R4, 0x7610, R25 ;  /* 0x000076100419a816 */ /* 0x000fe40000000019 */
[----:B------:R-:W-:-:S04]  /*4770*/  @!P3 F2FP.BF16.PACK_AB R5, RZ, R5 ;  /* 0x00000005ff05b23e */ /* 0x000fc800000010ff */
[----:B------:R-:W-:Y:S01]  /*4780*/  @!P3 PRMT R18, R5, 0x7610, R18 ;  /* 0x000076100512b816 */ /* 0x000fe20000000012 */
        /* <DEDUP_REMOVED lines=21> */
.L_x_14488:
[----:B------:R-:W-:-:S06]  /*48e0*/  PRMT R3, RZ, 0x5410, R25 ;  /* 0x00005410ff037816 */ /* 0x000fcc0000000019 */
[----:B------:R-:W0:Y:S02]  /*48f0*/  F2I.S64.TRUNC R2, R3 ;  /* 0x0000000300027311 */ /* 0x000e24000020d900 */
[----:B0-----:R-:W-:Y:S02]  /*4900*/  IMAD.MOV.U32 R5, RZ, RZ, R2 ;  /* 0x000000ffff057224 */ /* 0x001fe400078e0002 */
[----:B------:R-:W-:-:S03]  /*4910*/  IMAD.MOV.U32 R2, RZ, RZ, R24 ;  /* 0x000000ffff027224 */ /* 0x000fc600078e0018 */
[----:B------:R0:W-:Y:S01]  /*4920*/  STG.E.U8 [R8.64], R5 ;  /* 0x0000000508007986 */ /* 0x0001e2000c101124 */
[----:B------:R-:W-:Y:S05]  /*4930*/  BRA `(.L_x_14484) ;  /* 0x00000f8000007947 */ /* 0x000fea0003800000 */
.L_x_14487:
        /* <DEDUP_REMOVED lines=11> */
.L_x_14491:
[----:B------:R-:W-:Y:S01]  /*49f0*/  PRMT R25, RZ, 0x5410, R25 ;  /* 0x00005410ff197816 */ /* 0x000fe20000000019 */
[----:B------:R-:W-:-:S05]  /*4a00*/  IMAD.MOV.U32 R2, RZ, RZ, R24 ;  /* 0x000000ffff027224 */ /* 0x000fca00078e0018 */
[----:B------:R-:W0:Y:S02]  /*4a10*/  F2I.FTZ.TRUNC.NTZ R25, R25 ;  /* 0x0000001900197305 */ /* 0x000e24000021f100 */
[----:B0-----:R0:W-:Y:S01]  /*4a20*/  STG.E [R8.64], R25 ;  /* 0x0000001908007986 */ /* 0x0011e2000c101924 */
[----:B------:R-:W-:Y:S05]  /*4a30*/  BRA `(.L_x_14484) ;  /* 0x00000e8000007947 */ /* 0x000fea0003800000 */
.L_x_14490:
[----:B------:R-:W-:Y:S01]  /*4a40*/  PRMT R25, RZ, 0x5410, R25 ;  /* 0x00005410ff197816 */ /* 0x000fe20000000019 */
[----:B------:R-:W-:-:S05]  /*4a50*/  IMAD.MOV.U32 R2, RZ, RZ, R24 ;  /* 0x000000ffff027224 */ /* 0x000fca00078e0018 */
[----:B------:R-:W0:Y:S02]  /*4a60*/  F2I.FTZ.TRUNC.NTZ R25, R25 ;  /* 0x0000001900197305 */ /* 0x000e24000021f100 */
[----:B0-----:R0:W-:Y:S01]  /*4a70*/  STG.E.U16 [R8.64], R25 ;  /* 0x0000001908007986 */ /* 0x0011e2000c101524 */
[----:B------:R-:W-:Y:S05]  /*4a80*/  BRA `(.L_x_14484) ;  /* 0x00000e3000007947 */ /* 0x000fea0003800000 */
.L_x_14486:
        /* <DEDUP_REMOVED lines=10> */
.L_x_14493:
[----:B------:R-:W-:Y:S01]  /*4b30*/  PRMT R0, RZ, 0x5410, R25 ;  /* 0x00005410ff007816 */ /* 0x000fe20000000019 */
[----:B------:R-:W-:-:S03]  /*4b40*/  IMAD.MOV.U32 R2, RZ, RZ, R24 ;  /* 0x000000ffff027224 */ /* 0x000fc600078e0018 */
[----:B------:R-:W-:-:S05]  /*4b50*/  F2FP.PACK_AB R0, RZ, R0 ;  /* 0x00000000ff00723e */ /* 0x000fca00000000ff */
[----:B------:R0:W-:Y:S01]  /*4b60*/  STG.E.U16 [R8.64], R0 ;  /* 0x0000000008007986 */ /* 0x0001e2000c101524 */
[----:B------:R-:W-:Y:S05]  /*4b70*/  BRA `(.L_x_14484) ;  /* 0x00000d4000007947 */ /* 0x000fea0003800000 */
.L_x_14492:
        /* <DEDUP_REMOVED lines=11> */
.L_x_14495:
[----:B------:R-:W-:Y:S01]  /*4c30*/  PRMT R25, RZ, 0x5410, R25 ;  /* 0x00005410ff197816 */ /* 0x000fe20000000019 */
[----:B------:R-:W-:-:S03]  /*4c40*/  IMAD.MOV.U32 R2, RZ, RZ, R24 ;  /* 0x000000ffff027224 */ /* 0x000fc600078e0018 */
[----:B------:R-:W-:-:S04]  /*4c50*/  F2FP.PACK_AB R3, RZ, R25 ;  /* 0x00000019ff03723e */ /* 0x000fc800000000ff */
[----:B------:R-:W-:-:S05]  /*4c60*/  PRMT R3, R3, 0x5410, RZ ;  /* 0x0000541003037816 */ /* 0x000fca00000000ff */
[----:B------:R0:W-:Y:S01]  /*4c70*/  STG.E [R8.64], R3 ;  /* 0x0000000308007986 */ /* 0x0001e2000c101924 */
[----:B------:R-:W-:Y:S05]  /*4c80*/  BRA `(.L_x_14484) ;  /* 0x00000c3000007947 */ /* 0x000fea0003800000 */
.L_x_14494:
[----:B------:R-:W-:Y:S01]  /*4c90*/  PRMT R4, RZ, 0x5410, R25 ;  /* 0x00005410ff047816 */ /* 0x000fe20000000019 */
[----:B------:R-:W-:-:S04]  /*4ca0*/  IMAD.MOV.U32 R2, RZ, RZ, R24 ;  /* 0x000000ffff027224 */ /* 0x000fc800078e0018 */
[----:B------:R-:W-:-:S06]  /*4cb0*/  FMUL.FTZ R4, R4, 1 ;  /* 0x3f80000004047820 */ /* 0x000fcc0000410000 */
[----:B------:R-:W0:Y:S02]  /*4cc0*/  F2F.F64.F32 R4, R4 ;  /* 0x0000000400047310 */ /* 0x000e240000201800 */
[----:B0-----:R0:W-:Y:S01]  /*4cd0*/  STG.E.64 [R8.64], R4 ;  /* 0x0000000408007986 */ /* 0x0011e2000c101b24 */
[----:B------:R-:W-:Y:S05]  /*4ce0*/  BRA `(.L_x_14484) ;  /* 0x00000bd000007947 */ /* 0x000fea0003800000 */
.L_x_14485:
        /* <DEDUP_REMOVED lines=14> */
.L_x_14498:
[----:B------:R-:W-:Y:S01]  /*4dd0*/  PRMT R25, RZ, 0x5410, R25 ;  /* 0x00005410ff197816 */ /* 0x000fe20000000019 */
[----:B------:R-:W-:Y:S01]  /*4de0*/  CS2R R6, SRZ ;  /* 0x0000000000067805 */ /* 0x000fe2000001ff00 */
[----:B------:R-:W-:-:S03]  /*4df0*/  IMAD.MOV.U32 R2, RZ, RZ, R24 ;  /* 0x000000ffff027224 */ /* 0x000fc600078e0018 */
[----:B------:R-:W-:-:S06]  /*4e00*/  FMUL.FTZ R4, R25, 1 ;  /* 0x3f80000019047820 */ /* 0x000fcc0000410000 */
[----:B------:R-:W0:Y:S02]  /*4e10*/  F2F.F64.F32 R4, R4 ;  /* 0x0000000400047310 */ /* 0x000e240000201800 */
[----:B0-----:R0:W-:Y:S01]  /*4e20*/  STG.E.128 [R8.64], R4 ;  /* 0x0000000408007986 */ /* 0x0011e2000c101d24 */
[----:B------:R-:W-:Y:S05]  /*4e30*/  BRA `(.L_x_14484) ;  /* 0x00000a8000007947 */ /* 0x000fea0003800000 */
.L_x_14497:
        /* <DEDUP_REMOVED lines=21> */
.L_x_14502:
[----:B------:R-:W-:Y:S05]  /*4f90*/  BSYNC B0 ;  /* 0x0000000000007941 */ /* 0x000fea0003800000 */
.L_x_14501:
[----:B------:R-:W-:Y:S01]  /*4fa0*/  LOP3.LUT R3, R0, R3, RZ, 0xfc, !PT ;  /* 0x0000000300037212 */ /* 0x000fe200078efcff */
[----:B------:R-:W-:-:S04]  /*4fb0*/  IMAD.MOV.U32 R2, RZ, RZ, R24 ;  /* 0x000000ffff027224 */ /* 0x000fc800078e0018 */
[----:B------:R0:W-:Y:S01]  /*4fc0*/  STG.E.U8 [R8.64], R3 ;  /* 0x0000000308007986 */ /* 0x0001e2000c101124 */
[----:B------:R-:W-:Y:S05]  /*4fd0*/  BRA `(.L_x_14484) ;  /* 0x000008e000007947 */ /* 0x000fea0003800000 */
.L_x_14500:
        /* <DEDUP_REMOVED lines=13> */
.L_x_14504:
[----:B------:R-:W-:Y:S01]  /*50b0*/  IMAD.MOV.U32 R0, RZ, RZ, 0x7f ;  /* 0x0000007fff007424 */ /* 0x000fe200078e00ff */
[----:B------:R-:W-:-:S04]  /*50c0*/  ISETP.GT.U32.AND P0, PT, R2, 0x7f800000, PT ;  /* 0x7f8000000200780c */ /* 0x000fc80003f04070 */
[----:B------:R-:W-:-:S04]  /*50d0*/  SEL R0, R0, 0x7c, P0 ;  /* 0x0000007c00007807 */ /* 0x000fc80000000000 */
.L_x_14505:
[----:B------:R-:W-:Y:S05]  /*50e0*/  BSYNC B0 ;  /* 0x0000000000007941 */ /* 0x000fea0003800000 */
.L_x_14503:
[----:B------:R-:W-:-:S04]  /*50f0*/  LOP3.LUT R2, R25, 0x80000000, RZ, 0xc0, !PT ;  /* 0x8000000019027812 */ /* 0x000fc800078ec0ff */
[----:B------:R-:W-:Y:S01]  /*5100*/  SHF.R.U32.HI R3, RZ, 0x18, R2 ;  /* 0x00000018ff037819 */ /* 0x000fe20000011602 */
[----:B------:R-:W-:-:S03]  /*5110*/  IMAD.MOV.U32 R2, RZ, RZ, R24 ;  /* 0x000000ffff027224 */ /* 0x000fc600078e0018 */
[----:B------:R-:W-:-:S05]  /*5120*/  LOP3.LUT R3, R0, R3, RZ, 0xfc, !PT ;  /* 0x0000000300037212 */ /* 0x000fca00078efcff */
[----:B------:R0:W-:Y:S01]  /*5130*/  STG.E.U8 [R8.64], R3 ;  /* 0x0000000308007986 */ /* 0x0001e2000c101124 */
[----:B------:R-:W-:Y:S05]  /*5140*/  BRA `(.L_x_14484) ;  /* 0x0000077000007947 */ /* 0x000fea0003800000 */
.L_x_14499:
[----:B------:R0:W-:Y:S01]  /*5150*/  STG.E.U16 [R8.64], R25 ;  /* 0x0000001908007986 */ /* 0x0001e2000c101524 */
[----:B------:R-:W-:Y:S01]  /*5160*/  IMAD.MOV.U32 R2, RZ, RZ, R24 ;  /* 0x000000ffff027224 */ /* 0x000fe200078e0018 */
[----:B------:R-:W-:Y:S05]  /*5170*/  BRA `(.L_x_14484) ;  /* 0x0000074000007947 */ /* 0x000fea0003800000 */
.L_x_14496:
        /* <DEDUP_REMOVED lines=13> */
.L_x_14508:
        /* <DEDUP_REMOVED lines=17> */
.L_x_14511:
[----:B------:R-:W-:-:S04]  /*5360*/  LOP3.LUT R2, R25, 0x80000000, RZ, 0xc0, !PT ;  /* 0x8000000019027812 */ /* 0x000fc800078ec0ff */
[----:B------:R-:W-:-:S04]  /*5370*/  SHF.R.U32.HI R3, RZ, 0x18, R2 ;  /* 0x00000018ff037819 */ /* 0x000fc80000011602 */
[----:B------:R-:W-:-:S04]  /*5380*/  LOP3.LUT R0, R0, R3, RZ, 0xfc, !PT ;  /* 0x0000000300007212 */ /* 0x000fc800078efcff */
[----:B------:R-:W-:Y:S02]  /*5390*/  PRMT R4, R0, 0x7610, R4 ;  /* 0x0000761000047816 */ /* 0x000fe40000000004 */
.L_x_14510:
[----:B------:R-:W-:Y:S05]  /*53a0*/  BSYNC B0 ;  /* 0x0000000000007941 */ /* 0x000fea0003800000 */
.L_x_14509:
[----:B------:R0:W-:Y:S01]  /*53b0*/  STG.E.U8 [R8.64], R4 ;  /* 0x0000000408007986 */ /* 0x0001e2000c101124 */
[----:B------:R-:W-:Y:S01]  /*53c0*/  IMAD.MOV.U32 R2, RZ, RZ, R24 ;  /* 0x000000ffff027224 */ /* 0x000fe200078e0018 */
[----:B------:R-:W-:Y:S05]  /*53d0*/  BRA `(.L_x_14484) ;  /* 0x000004e000007947 */ /* 0x000fea0003800000 */
.L_x_14507:
        /* <DEDUP_REMOVED lines=17> */
.L_x_14514:
[----:B------:R-:W-:-:S04]  /*54f0*/  LOP3.LUT R2, R25, 0x80000000, RZ, 0xc0, !PT ;  /* 0x8000000019027812 */ /* 0x000fc800078ec0ff */
[----:B------:R-:W-:-:S04]  /*5500*/  SHF.R.U32.HI R3, RZ, 0x18, R2 ;  /* 0x00000018ff037819 */ /* 0x000fc80000011602 */
[----:B------:R-:W-:-:S04]  /*5510*/  LOP3.LUT R0, R0, R3, RZ, 0xfc, !PT ;  /* 0x0000000300007212 */ /* 0x000fc800078efcff */
[----:B------:R-:W-:Y:S02]  /*5520*/  PRMT R4, R0, 0x7610, R4 ;  /* 0x0000761000047816 */ /* 0x000fe40000000004 */
.L_x_14513:
[----:B------:R-:W-:Y:S05]  /*5530*/  BSYNC B0 ;  /* 0x0000000000007941 */ /* 0x000fea0003800000 */
.L_x_14512:
[----:B------:R0:W-:Y:S01]  /*5540*/  STG.E.U8 [R8.64], R4 ;  /* 0x0000000408007986 */ /* 0x0001e2000c101124 */
[----:B------:R-:W-:Y:S01]  /*5550*/  IMAD.MOV.U32 R2, RZ, RZ, R24 ;  /* 0x000000ffff027224 */ /* 0x000fe200078e0018 */
[----:B------:R-:W-:Y:S05]  /*5560*/  BRA `(.L_x_14484) ;  /* 0x0000035000007947 */ /* 0x000fea0003800000 */
.L_x_14506:
        /* <DEDUP_REMOVED lines=23> */
.L_x_14489:
        /* <DEDUP_REMOVED lines=21> */
.L_x_14516:
[----:B------:R-:W-:Y:S01]  /*5830*/  PRMT R4, RZ, 0x5410, R25 ;  /* 0x00005410ff047816 */ /* 0x000fe20000000019 */
[----:B------:R-:W-:-:S05]  /*5840*/  IMAD.MOV.U32 R2, RZ, RZ, R24 ;  /* 0x000000ffff027224 */ /* 0x000fca00078e0018 */
[----:B------:R-:W0:Y:S02]  /*5850*/  F2I.U64.TRUNC R4, R4 ;  /* 0x0000000400047311 */ /* 0x000e24000020d800 */
[----:B0-----:R0:W-:Y:S01]  /*5860*/  STG.E.64 [R8.64], R4 ;  /* 0x0000000408007986 */ /* 0x0011e2000c101b24 */
[----:B------:R-:W-:Y:S05]  /*5870*/  BRA `(.L_x_14484) ;  /* 0x0000004000007947 */ /* 0x000fea0003800000 */
.L_x_14515:
[----:B------:R-:W-:Y:S01]  /*5880*/  PRMT R25, RZ, 0x5410, R25 ;  /* 0x00005410ff197816 */ /* 0x000fe20000000019 */
[----:B------:R-:W-:-:S05]  /*5890*/  IMAD.MOV.U32 R2, RZ, RZ, R24 ;  /* 0x000000ffff027224 */ /* 0x000fca00078e0018 */
[----:B------:R-:W0:Y:S02]  /*58a0*/  F2I.FTZ.U32.TRUNC.NTZ R25, R25 ;  /* 0x0000001900197305 */ /* 0x000e24000021f000 */
[----:B0-----:R0:W-:Y:S02]  /*58b0*/  STG.E [R8.64], R25 ;  /* 0x0000001908007986 */ /* 0x0011e4000c101924 */
.L_x_14484:
[----:B------:R-:W-:Y:S05]  /*58c0*/  BSYNC B6 ;  /* 0x0000000000067941 */ /* 0x000fea0003800000 */
.L_x_14483:
        /* <DEDUP_REMOVED lines=23> */
.L_x_14522:
[----:B------:R-:W-:-:S06]  /*5a40*/  PRMT R5, RZ, 0x5410, R18 ;  /* 0x00005410ff057816 */ /* 0x000fcc0000000012 */
[----:B------:R-:W0:Y:S02]  /*5a50*/  F2I.S64.TRUNC R4, R5 ;  /* 0x0000000500047311 */ /* 0x000e24000020d900 */
[----:B0-----:R0:W-:Y:S01]  /*5a60*/  STG.E.U8 [R8.64], R4 ;  /* 0x0000000408007986 */ /* 0x0011e2000c101124 */
[----:B------:R-:W-:Y:S05]  /*5a70*/  BRA `(.L_x_14524) ;  /* 0x00000e4000007947 */ /* 0x000fea0003800000 */
.L_x_14521:
        /* <DEDUP_REMOVED lines=10> */
.L_x_14526:
[----:B------:R-:W-:-:S04]  /*5b20*/  PRMT R18, RZ, 0x5410, R18 ;  /* 0x00005410ff127816 */ /* 0x000fc80000000012 */
[----:B------:R-:W0:Y:S02]  /*5b30*/  F2I.FTZ.TRUNC.NTZ R3, R18 ;  /* 0x0000001200037305 */ /* 0x000e24000021f100 */
[----:B0-----:R0:W-:Y:S01]  /*5b40*/  STG.E [R8.64], R3 ;  /* 0x0000000308007986 */ /* 0x0011e2000c101924 */
[----:B------:R-:W-:Y:S05]  /*5b50*/  BRA `(.L_x_14524) ;  /* 0x00000d6000007947 */ /* 0x000fea0003800000 */
.L_x_14525:
[----:B------:R-:W-:-:S04]  /*5b60*/  PRMT R18, RZ, 0x5410, R18 ;  /* 0x00005410ff127816 */ /* 0x000fc80000000012 */
[----:B------:R-:W0:Y:S02]  /*5b70*/  F2I.FTZ.TRUNC.NTZ R3, R18 ;  /* 0x0000001200037305 */ /* 0x000e24000021f100 */
[----:B0-----:R0:W-:Y:S01]  /*5b80*/  STG.E.U16 [R8.64], R3 ;  /* 0x0000000308007986 */ /* 0x0011e2000c101524 */
[----:B------:R-:W-:Y:S05]  /*5b90*/  BRA `(.L_x_14524) ;  /* 0x00000d2000007947 */ /* 0x000fea0003800000 */
.L_x_14520:
        /* <DEDUP_REMOVED lines=9> */
.L_x_14528:
[----:B------:R-:W-:-:S04]  /*5c30*/  PRMT R0, RZ, 0x5410, R18 ;  /* 0x00005410ff007816 */ /* 0x000fc80000000012 */
[----:B------:R-:W-:-:S05]  /*5c40*/  F2FP.PACK_AB R0, RZ, R0 ;  /* 0x00000000ff00723e */ /* 0x000fca00000000ff */
[----:B------:R0:W-:Y:S01]  /*5c50*/  STG.E.U16 [R8.64], R0 ;  /* 0x0000000008007986 */ /* 0x0001e2000c101524 */
[----:B------:R-:W-:Y:S05]  /*5c60*/  BRA `(.L_x_14524) ;  /* 0x00000c5000007947 */ /* 0x000fea0003800000 */
.L_x_14527:
        /* <DEDUP_REMOVED lines=10> */
.L_x_14530:
[----:B------:R-:W-:-:S04]  /*5d10*/  PRMT R18, RZ, 0x5410, R18 ;  /* 0x00005410ff127816 */ /* 0x000fc80000000012 */
[----:B------:R-:W-:-:S04]  /*5d20*/  F2FP.PACK_AB R3, RZ, R18 ;  /* 0x00000012ff03723e */ /* 0x000fc800000000ff */
[----:B------:R-:W-:-:S05]  /*5d30*/  PRMT R3, R3, 0x5410, RZ ;  /* 0x0000541003037816 */ /* 0x000fca00000000ff */
[----:B------:R0:W-:Y:S01]  /*5d40*/  STG.E [R8.64], R3 ;  /* 0x0000000308007986 */ /* 0x0001e2000c101924 */
[----:B------:R-:W-:Y:S05]  /*5d50*/  BRA `(.L_x_14524) ;  /* 0x00000b6000007947 */ /* 0x000fea0003800000 */
.L_x_14529:
[----:B------:R-:W-:-:S05]  /*5d60*/  PRMT R4, RZ, 0x5410, R18 ;  /* 0x00005410ff047816 */ /* 0x000fca0000000012 */
[----:B------:R-:W-:-:S06]  /*5d70*/  FMUL.FTZ R4, R4, 1 ;  /* 0x3f80000004047820 */ /* 0x000fcc0000410000 */
[----:B------:R-:W0:Y:S02]  /*5d80*/  F2F.F64.F32 R4, R4 ;  /* 0x0000000400047310 */ /* 0x000e240000201800 */
[----:B0-----:R0:W-:Y:S01]  /*5d90*/  STG.E.64 [R8.64], R4 ;  /* 0x0000000408007986 */ /* 0x0011e2000c101b24 */
[----:B------:R-:W-:Y:S05]  /*5da0*/  BRA `(.L_x_14524) ;  /* 0x00000b1000007947 */ /* 0x000fea0003800000 */
.L_x_14519:
        /* <DEDUP_REMOVED lines=13> */
.L_x_14533:
[----:B------:R-:W-:Y:S01]  /*5e80*/  PRMT R18, RZ, 0x5410, R18 ;  /* 0x00005410ff127816 */ /* 0x000fe20000000012 */
[----:B------:R-:W-:-:S04]  /*5e90*/  CS2R R6, SRZ ;  /* 0x0000000000067805 */ /* 0x000fc8000001ff00 */
[----:B------:R-:W-:-:S06]  /*5ea0*/  FMUL.FTZ R4, R18, 1 ;  /* 0x3f80000012047820 */ /* 0x000fcc0000410000 */
[----:B------:R-:W0:Y:S02]  /*5eb0*/  F2F.F64.F32 R4, R4 ;  /* 0x0000000400047310 */ /* 0x000e240000201800 */
[----:B0-----:R0:W-:Y:S01]  /*5ec0*/  STG.E.128 [R8.64], R4 ;  /* 0x0000000408007986 */ /* 0x0011e2000c101d24 */
[----:B------:R-:W-:Y:S05]  /*5ed0*/  BRA `(.L_x_14524) ;  /* 0x000009e000007947 */ /* 0x000fea0003800000 */
.L_x_14532:
        /* <DEDUP_REMOVED lines=21> */
.L_x_14537:
[----:B------:R-:W-:Y:S05]  /*6030*/  BSYNC B0 ;  /* 0x0000000000007941 */ /* 0x000fea0003800000 */
.L_x_14536:
[----:B------:R-:W-:-:S05]  /*6040*/  LOP3.LUT R5, R0, R5, RZ, 0xfc, !PT ;  /* 0x0000000500057212 */ /* 0x000fca00078efcff */
[----:B------:R0:W-:Y:S01]  /*6050*/  STG.E.U8 [R8.64], R5 ;  /* 0x0000000508007986 */ /* 0x0001e2000c101124 */
[----:B------:R-:W-:Y:S05]  /*6060*/  BRA `(.L_x_14524) ;  /* 0x0000085000007947 */ /* 0x000fea0003800000 */
.L_x_14535:
        /* <DEDUP_REMOVED lines=13> */
.L_x_14539:
[----:B------:R-:W-:Y:S01]  /*6140*/  IMAD.MOV.U32 R0, RZ, RZ, 0x7f ;  /* 0x0000007fff007424 */ /* 0x000fe200078e00ff */
[----:B------:R-:W-:-:S04]  /*6150*/  ISETP.GT.U32.AND P0, PT, R3, 0x7f800000, PT ;  /* 0x7f8000000300780c */ /* 0x000fc80003f04070 */
[----:B------:R-:W-:-:S04]  /*6160*/  SEL R0, R0, 0x7c, P0 ;  /* 0x0000007c00007807 */ /* 0x000fc80000000000 */
.L_x_14540:
[----:B------:R-:W-:Y:S05]  /*6170*/  BSYNC B0 ;  /* 0x0000000000007941 */ /* 0x000fea0003800000 */
.L_x_14538:
[----:B------:R-:W-:-:S04]  /*6180*/  LOP3.LUT R3, R5, 0x80000000, RZ, 0xc0, !PT ;  /* 0x8000000005037812 */ /* 0x000fc800078ec0ff */
[----:B------:R-:W-:-:S04]  /*6190*/  SHF.R.U32.HI R3, RZ, 0x18, R3 ;  /* 0x00000018ff037819 */ /* 0x000fc80000011603 */
[----:B------:R-:W-:-:S05]  /*61a0*/  LOP3.LUT R3, R0, R3, RZ, 0xfc, !PT ;  /* 0x0000000300037212 */ /* 0x000fca00078efcff */
[----:B------:R0:W-:Y:S01]  /*61b0*/  STG.E.U8 [R8.64], R3 ;  /* 0x0000000308007986 */ /* 0x0001e2000c101124 */
[----:B------:R-:W-:Y:S05]  /*61c0*/  BRA `(.L_x_14524) ;  /* 0x000006f000007947 */ /* 0x000fea0003800000 */
.L_x_14534:
[----:B------:R0:W-:Y:S01]  /*61d0*/  STG.E.U16 [R8.64], R18 ;  /* 0x0000001208007986 */ /* 0x0001e2000c101524 */
[----:B------:R-:W-:Y:S05]  /*61e0*/  BRA `(.L_x_14524) ;  /* 0x000006d000007947 */ /* 0x000fea0003800000 */
.L_x_14531:
        /* <DEDUP_REMOVED lines=12> */
.L_x_14543:
        /* <DEDUP_REMOVED lines=17> */
.L_x_14546:
[----:B------:R-:W-:-:S04]  /*63c0*/  LOP3.LUT R3, R5, 0x80000000, RZ, 0xc0, !PT ;  /* 0x8000000005037812 */ /* 0x000fc800078ec0ff */
[----:B------:R-:W-:-:S04]  /*63d0*/  SHF.R.U32.HI R3, RZ, 0x18, R3 ;  /* 0x00000018ff037819 */ /* 0x000fc80000011603 */
[----:B------:R-:W-:-:S04]  /*63e0*/  LOP3.LUT R0, R0, R3, RZ, 0xfc, !PT ;  /* 0x0000000300007212 */ /* 0x000fc800078efcff */
[----:B------:R-:W-:Y:S02]  /*63f0*/  PRMT R4, R0, 0x7610, R4 ;  /* 0x0000761000047816 */ /* 0x000fe40000000004 */
.L_x_14545:
[----:B------:R-:W-:Y:S05]  /*6400*/  BSYNC B0 ;  /* 0x0000000000007941 */ /* 0x000fea0003800000 */
.L_x_14544:
[----:B------:R0:W-:Y:S01]  /*6410*/  STG.E.U8 [R8.64], R4 ;  /* 0x0000000408007986 */ /* 0x0001e2000c101124 */
[----:B------:R-:W-:Y:S05]  /*6420*/  BRA `(.L_x_14524) ;  /* 0x0000049000007947 */ /* 0x000fea0003800000 */
.L_x_14542:
        /* <DEDUP_REMOVED lines=17> */
.L_x_14549:
[----:B------:R-:W-:-:S04]  /*6540*/  LOP3.LUT R3, R5, 0x80000000, RZ, 0xc0, !PT ;  /* 0x8000000005037812 */ /* 0x000fc800078ec0ff */
[----:B------:R-:W-:-:S04]  /*6550*/  SHF.R.U32.HI R3, RZ, 0x18, R3 ;  /* 0x00000018ff037819 */ /* 0x000fc80000011603 */
[----:B------:R-:W-:-:S04]  /*6560*/  LOP3.LUT R0, R0, R3, RZ, 0xfc, !PT ;  /* 0x0000000300007212 */ /* 0x000fc800078efcff */
[----:B------:R-:W-:Y:S02]  /*6570*/  PRMT R4, R0, 0x7610, R4 ;  /* 0x0000761000047816 */ /* 0x000fe40000000004 */
.L_x_14548:
[----:B------:R-:W-:Y:S05]  /*6580*/  BSYNC B0 ;  /* 0x0000000000007941 */ /* 0x000fea0003800000 */
.L_x_14547:
[----:B------:R0:W-:Y:S01]  /*6590*/  STG.E.U8 [R8.64], R4 ;  /* 0x0000000408007986 */ /* 0x0001e2000c101124 */
[----:B------:R-:W-:Y:S05]  /*65a0*/  BRA `(.L_x_14524) ;  /* 0x0000031000007947 */ /* 0x000fea0003800000 */
.L_x_14541:
        /* <DEDUP_REMOVED lines=22> */
.L_x_14523:
        /* <DEDUP_REMOVED lines=20> */
.L_x_14551:
[----:B------:R-:W-:-:S06]  /*6850*/  PRMT R4, RZ, 0x5410, R18 ;  /* 0x00005410ff047816 */ /* 0x000fcc0000000012 */
[----:B------:R-:W0:Y:S02]  /*6860*/  F2I.U64.TRUNC R4, R4 ;  /* 0x0000000400047311 */ /* 0x000e24000020d800 */
[----:B0-----:R0:W-:Y:S01]  /*6870*/  STG.E.64 [R8.64], R4 ;  /* 0x0000000408007986 */ /* 0x0011e2000c101b24 */
[----:B------:R-:W-:Y:S05]  /*6880*/  BRA `(.L_x_14524) ;  /* 0x0000003000007947 */ /* 0x000fea0003800000 */
.L_x_14550:
[----:B------:R-:W-:-:S04]  /*6890*/  PRMT R18, RZ, 0x5410, R18 ;  /* 0x00005410ff127816 */ /* 0x000fc80000000012 */
[----:B------:R-:W0:Y:S02]  /*68a0*/  F2I.FTZ.U32.TRUNC.NTZ R3, R18 ;  /* 0x0000001200037305 */ /* 0x000e24000021f000 */
[----:B0-----:R0:W-:Y:S02]  /*68b0*/  STG.E [R8.64], R3 ;  /* 0x0000000308007986 */ /* 0x0011e4000c101924 */
.L_x_14524:
        /* <DEDUP_REMOVED lines=23> */
.L_x_14555:
[----:B------:R-:W-:-:S06]  /*6a30*/  PRMT R5, RZ, 0x5410, R22 ;  /* 0x00005410ff057816 */ /* 0x000fcc0000000016 */
[----:B------:R-:W0:Y:S02]  /*6a40*/  F2I.S64.TRUNC R4, R5 ;  /* 0x0000000500047311 */ /* 0x000e24000020d900 */
[----:B0-----:R0:W-:Y:S01]  /*6a50*/  STG.E.U8 [R8.64], R4 ;  /* 0x0000000408007986 */ /* 0x0011e2000c101124 */
[----:B------:R-:W-:Y:S05]  /*6a60*/  BRA `(.L_x_14557) ;  /* 0x00000e4000007947 */ /* 0x000fea0003800000 */
.L_x_14554:
        /* <DEDUP_REMOVED lines=10> */
.L_x_14559:
[----:B------:R-:W-:-:S04]  /*6b10*/  PRMT R22, RZ, 0x5410, R22 ;  /* 0x00005410ff167816 */ /* 0x000fc80000000016 */
[----:B------:R-:W0:Y:S02]  /*6b20*/  F2I.FTZ.TRUNC.NTZ R3, R22 ;  /* 0x0000001600037305 */ /* 0x000e24000021f100 */
[----:B0-----:R0:W-:Y:S01]  /*6b30*/  STG.E [R8.64], R3 ;  /* 0x0000000308007986 */ /* 0x0011e2000c101924 */
[----:B------:R-:W-:Y:S05]  /*6b40*/  BRA `(.L_x_14557) ;  /* 0x00000d6000007947 */ /* 0x000fea0003800000 */
.L_x_14558:
[----:B------:R-:W-:-:S04]  /*6b50*/  PRMT R22, RZ, 0x5410, R22 ;  /* 0x00005410ff167816 */ /* 0x000fc80000000016 */
[----:B------:R-:W0:Y:S02]  /*6b60*/  F2I.FTZ.TRUNC.NTZ R3, R22 ;  /* 0x0000001600037305 */ /* 0x000e24000021f100 */
[----:B0-----:R0:W-:Y:S01]  /*6b70*/  STG.E.U16 [R8.64], R3 ;  /* 0x0000000308007986 */ /* 0x0011e2000c101524 */
[----:B------:R-:W-:Y:S05]  /*6b80*/  BRA `(.L_x_14557) ;  /* 0x00000d2000007947 */ /* 0x000fea0003800000 */
.L_x_14553:
        /* <DEDUP_REMOVED lines=9> */
.L_x_14561:
[----:B------:R-:W-:-:S04]  /*6c20*/  PRMT R0, RZ, 0x5410, R22 ;  /* 0x00005410ff007816 */ /* 0x000fc80000000016 */
[----:B------:R-:W-:-:S05]  /*6c30*/  F2FP.PACK_AB R0, RZ, R0 ;  /* 0x00000000ff00723e */ /* 0x000fca00000000ff */
[----:B------:R0:W-:Y:S01]  /*6c40*/  STG.E.U16 [R8.64], R0 ;  /* 0x0000000008007986 */ /* 0x0001e2000c101524 */
[----:B------:R-:W-:Y:S05]  /*6c50*/  BRA `(.L_x_14557) ;  /* 0x00000c5000007947 */ /* 0x000fea0003800000 */
.L_x_14560:
        /* <DEDUP_REMOVED lines=10> */
.L_x_14563:
[----:B------:R-:W-:-:S04]  /*6d00*/  PRMT R22, RZ, 0x5410, R22 ;  /* 0x00005410ff167816 */ /* 0x000fc80000000016 */
[----:B------:R-:W-:-:S04]  /*6d10*/  F2FP.PACK_AB R3, RZ, R22 ;  /* 0x00000016ff03723e */ /* 0x000fc800000000ff */
[----:B------:R-:W-:-:S05]  /*6d20*/  PRMT R3, R3, 0x5410, RZ ;  /* 0x0000541003037816 */ /* 0x000fca00000000ff */
[----:B------:R0:W-:Y:S01]  /*6d30*/  STG.E [R8.64], R3 ;  /* 0x0000000308007986 */ /* 0x0001e2000c101924 */
[----:B------:R-:W-:Y:S05]  /*6d40*/  BRA `(.L_x_14557) ;  /* 0x00000b6000007947 */ /* 0x000fea0003800000 */
.L_x_14562:
[----:B------:R-:W-:-:S05]  /*6d50*/  PRMT R4, RZ, 0x5410, R22 ;  /* 0x00005410ff047816 */ /* 0x000fca0000000016 */
[----:B------:R-:W-:-:S06]  /*6d60*/  FMUL.FTZ R4, R4, 1 ;  /* 0x3f80000004047820 */ /* 0x000fcc0000410000 */
[----:B------:R-:W0:Y:S02]  /*6d70*/  F2F.F64.F32 R4, R4 ;  /* 0x0000000400047310 */ /* 0x000e240000201800 */
[----:B0-----:R0:W-:Y:S01]  /*6d80*/  STG.E.64 [R8.64], R4 ;  /* 0x0000000408007986 */ /* 0x0011e2000c101b24 */
[----:B------:R-:W-:Y:S05]  /*6d90*/  BRA `(.L_x_14557) ;  /* 0x00000b1000007947 */ /* 0x000fea0003800000 */
.L_x_14552:
        /* <DEDUP_REMOVED lines=13> */
.L_x_14566:
[----:B------:R-:W-:Y:S01]  /*6e70*/  PRMT R22, RZ, 0x5410, R22 ;  /* 0x00005410ff167816 */ /* 0x000fe20000000016 */
[----:B------:R-:W-:-:S04]  /*6e80*/  CS2R R6, SRZ ;  /* 0x0000000000067805 */ /* 0x000fc8000001ff00 */
[----:B------:R-:W-:-:S06]  /*6e90*/  FMUL.FTZ R4, R22, 1 ;  /* 0x3f80000016047820 */ /* 0x000fcc0000410000 */
[----:B------:R-:W0:Y:S02]  /*6ea0*/  F2F.F64.F32 R4, R4 ;  /* 0x0000000400047310 */ /* 0x000e240000201800 */
[----:B0-----:R0:W-:Y:S01]  /*6eb0*/  STG.E.128 [R8.64], R4 ;  /* 0x0000000408007986 */ /* 0x0011e2000c101d24 */
[----:B------:R-:W-:Y:S05]  /*6ec0*/  BRA `(.L_x_14557) ;  /* 0x000009e000007947 */ /* 0x000fea0003800000 */
.L_x_14565:
        /* <DEDUP_REMOVED lines=21> */
.L_x_14570:
[----:B------:R-:W-:Y:S05]  /*7020*/  BSYNC B0 ;  /* 0x0000000000007941 */ /* 0x000fea0003800000 */
.L_x_14569:
[----:B------:R-:W-:-:S05]  /*7030*/  LOP3.LUT R5, R0, R5, RZ, 0xfc, !PT ;  /* 0x0000000500057212 */ /* 0x000fca00078efcff */
[----:B------:R0:W-:Y:S01]  /*7040*/  STG.E.U8 [R8.64], R5 ;  /* 0x0000000508007986 */ /* 0x0001e2000c101124 */
[----:B------:R-:W-:Y:S05]  /*7050*/  BRA `(.L_x_14557) ;  /* 0x0000085000007947 */ /* 0x000fea0003800000 */
.L_x_14568:
        /* <DEDUP_REMOVED lines=13> */
.L_x_14572:
[----:B------:R-:W-:Y:S01]  /*7130*/  IMAD.MOV.U32 R0, RZ, RZ, 0x7f ;  /* 0x0000007fff007424 */ /* 0x000fe200078e00ff */
[----:B------:R-:W-:-:S04]  /*7140*/  ISETP.GT.U32.AND P0, PT, R3, 0x7f800000, PT ;  /* 0x7f8000000300780c */ /* 0x000fc80003f04070 */
[----:B------:R-:W-:-:S04]  /*7150*/  SEL R0, R0, 0x7c, P0 ;  /* 0x0000007c00007807 */ /* 0x000fc80000000000 */
.L_x_14573:
[----:B------:R-:W-:Y:S05]  /*7160*/  BSYNC B0 ;  /* 0x0000000000007941 */ /* 0x000fea0003800000 */
.L_x_14571:
[----:B------:R-:W-:-:S04]  /*7170*/  LOP3.LUT R3, R5, 0x80000000, RZ, 0xc0, !PT ;  /* 0x8000000005037812 */ /* 0x000fc800078ec0ff */
[----:B------:R-:W-:-:S04]  /*7180*/  SHF.R.U32.HI R3, RZ, 0x18, R3 ;  /* 0x00000018ff037819 */ /* 0x000fc80000011603 */
[----:B------:R-:W-:-:S05]  /*7190*/  LOP3.LUT R3, R0, R3, RZ, 0xfc, !PT ;  /* 0x0000000300037212 */ /* 0x000fca00078efcff */
[----:B------:R0:W-:Y:S01]  /*71a0*/  STG.E.U8 [R8.64], R3 ;  /* 0x0000000308007986 */ /* 0x0001e2000c101124 */
[----:B------:R-:W-:Y:S05]  /*71b0*/  BRA `(.L_x_14557) ;  /* 0x000006f000007947 */ /* 0x000fea0003800000 */
.L_x_14567:
[----:B------:R0:W-:Y:S01]  /*71c0*/  STG.E.U16 [R8.64], R22 ;  /* 0x0000001608007986 */ /* 0x0001e2000c101524 */
[----:B------:R-:W-:Y:S05]  /*71d0*/  BRA `(.L_x_14557) ;  /* 0x000006d000007947 */ /* 0x000fea0003800000 */
.L_x_14564:
        /* <DEDUP_REMOVED lines=12> */
.L_x_14576:
        /* <DEDUP_REMOVED lines=17> */
.L_x_14579:
[----:B------:R-:W-:-:S04]  /*73b0*/  LOP3.LUT R3, R5, 0x80000000, RZ, 0xc0, !PT ;  /* 0x8000000005037812 */ /* 0x000fc800078ec0ff */
[----:B------:R-:W-:-:S04]  /*73c0*/  SHF.R.U32.HI R3, RZ, 0x18, R3 ;  /* 0x00000018ff037819 */ /* 0x000fc80000011603 */
[----:B------:R-:W-:-:S04]  /*73d0*/  LOP3.LUT R0, R0, R3, RZ, 0xfc, !PT ;  /* 0x0000000300007212 */ /* 0x000fc800078efcff */
[----:B------:R-:W-:Y:S02]  /*73e0*/  PRMT R4, R0, 0x7610, R4 ;  /* 0x0000761000047816 */ /* 0x000fe40000000004 */
.L_x_14578:
[----:B------:R-:W-:Y:S05]  /*73f0*/  BSYNC B0 ;  /* 0x0000000000007941 */ /* 0x000fea0003800000 */
.L_x_14577:
[----:B------:R0:W-:Y:S01]  /*7400*/  STG.E.U8 [R8.64], R4 ;  /* 0x0000000408007986 */ /* 0x0001e2000c101124 */
[----:B------:R-:W-:Y:S05]  /*7410*/  BRA `(.L_x_14557) ;  /* 0x0000049000007947 */ /* 0x000fea0003800000 */
.L_x_14575:
        /* <DEDUP_REMOVED lines=17> */
.L_x_14582:
[----:B------:R-:W-:-:S04]  /*7530*/  LOP3.LUT R3, R5, 0x80000000, RZ, 0xc0, !PT ;  /* 0x8000000005037812 */ /* 0x000fc800078ec0ff */
[----:B------:R-:W-:-:S04]  /*7540*/  SHF.R.U32.HI R3, RZ, 0x18, R3 ;  /* 0x00000018ff037819 */ /* 0x000fc80000011603 */
[----:B------:R-:W-:-:S04]  /*7550*/  LOP3.LUT R0, R0, R3, RZ, 0xfc, !PT ;  /* 0x0000000300007212 */ /* 0x000fc800078efcff */
[----:B------:R-:W-:Y:S02]  /*7560*/  PRMT R4, R0, 0x7610, R4 ;  /* 0x0000761000047816 */ /* 0x000fe40000000004 */
.L_x_14581:
[----:B------:R-:W-:Y:S05]  /*7570*/  BSYNC B0 ;  /* 0x0000000000007941 */ /* 0x000fea0003800000 */
.L_x_14580:
[----:B------:R0:W-:Y:S01]  /*7580*/  STG.E.U8 [R8.64], R4 ;  /* 0x0000000408007986 */ /* 0x0001e2000c101124 */
[----:B------:R-:W-:Y:S05]  /*7590*/  BRA `(.L_x_14557) ;  /* 0x0000031000007947 */ /* 0x000fea0003800000 */
.L_x_14574:
        /* <DEDUP_REMOVED lines=22> */
.L_x_14556:
        /* <DEDUP_REMOVED lines=20> */
.L_x_14584:
[----:B------:R-:W-:-:S06]  /*7840*/  PRMT R4, RZ, 0x5410, R22 ;  /* 0x00005410ff047816 */ /* 0x000fcc0000000016 */
[----:B------:R-:W0:Y:S02]  /*7850*/  F2I.U64.TRUNC R4, R4 ;  /* 0x0000000400047311 */ /* 0x000e24000020d800 */
[----:B0-----:R0:W-:Y:S01]  /*7860*/  STG.E.64 [R8.64], R4 ;  /* 0x0000000408007986 */ /* 0x0011e2000c101b24 */
[----:B------:R-:W-:Y:S05]  /*7870*/  BRA `(.L_x_14557) ;  /* 0x0000003000007947 */ /* 0x000fea0003800000 */
.L_x_14583:
[----:B------:R-:W-:-:S04]  /*7880*/  PRMT R22, RZ, 0x5410, R22 ;  /* 0x00005410ff167816 */ /* 0x000fc80000000016 */
[----:B------:R-:W0:Y:S02]  /*7890*/  F2I.FTZ.U32.TRUNC.NTZ R3, R22 ;  /* 0x0000001600037305 */ /* 0x000e24000021f000 */
[----:B0-----:R0:W-:Y:S02]  /*78a0*/  STG.E [R8.64], R3 ;  /* 0x0000000308007986 */ /* 0x0011e4000c101924 */
.L_x_14557:
[----:B------:R-:W-:Y:S02]  /*78b0*/  IADD3 R2, R2, 0x80, RZ ;  /* 0x0000008002027810 */ /* 0x000fe40007ffe0ff */
.L_x_14518:
[----:B------:R-:W-:Y:S05]  /*78c0*/  BSYNC B6 ;  /* 0x0000000000067941 */ /* 0x000fea0003800000 */
.L_x_14517:
        /* <DEDUP_REMOVED lines=21> */
.L_x_14588:
[----:B------:R-:W-:-:S06]  /*7a20*/  PRMT R5, RZ, 0x5410, R19 ;  /* 0x00005410ff057816 */ /* 0x000fcc0000000013 */
[----:B------:R-:W0:Y:S02]  /*7a30*/  F2I.S64.TRUNC R4, R5 ;  /* 0x0000000500047311 */ /* 0x000e24000020d900 */
[----:B0-----:R-:W-:Y:S01]  /*7a40*/  STG.E.U8 [R2.64], R4 ;  /* 0x0000000402007986 */ /* 0x001fe2000c101124 */
[----:B------:R-:W-:Y:S05]  /*7a50*/  EXIT ;  /* 0x000000000000794d */ /* 0x000fea0003800000 */
.L_x_14587:
        /* <DEDUP_REMOVED lines=10> */
.L_x_14591:
[----:B------:R-:W-:-:S06]  /*7b00*/  PRMT R19, RZ, 0x5410, R19 ;  /* 0x00005410ff137816 */ /* 0x000fcc0000000013 */
[----:B------:R-:W0:Y:S02]  /*7b10*/  F2I.FTZ.TRUNC.NTZ R19, R19 ;  /* 0x0000001300137305 */ /* 0x000e24000021f100 */
[----:B0-----:R-:W-:Y:S01]  /*7b20*/  STG.E [R2.64], R19 ;  /* 0x0000001302007986 */ /* 0x001fe2000c101924 */
[----:B------:R-:W-:Y:S05]  /*7b30*/  EXIT ;  /* 0x000000000000794d */ /* 0x000fea0003800000 */
.L_x_14590:
[----:B------:R-:W-:-:S06]  /*7b40*/  PRMT R19, RZ, 0x5410, R19 ;  /* 0x00005410ff137816 */ /* 0x000fcc0000000013 */
[----:B------:R-:W0:Y:S02]  /*7b50*/  F2I.FTZ.TRUNC.NTZ R19, R19 ;  /* 0x0000001300137305 */ /* 0x000e24000021f100 */
[----:B0-----:R-:W-:Y:S01]  /*7b60*/  STG.E.U16 [R2.64], R19 ;  /* 0x0000001302007986 */ /* 0x001fe2000c101524 */
[----:B------:R-:W-:Y:S05]  /*7b70*/  EXIT ;  /* 0x000000000000794d */ /* 0x000fea0003800000 */
.L_x_14586:
        /* <DEDUP_REMOVED lines=9> */
.L_x_14593:
[----:B------:R-:W-:-:S04]  /*7c10*/  PRMT R0, RZ, 0x5410, R19 ;  /* 0x00005410ff007816 */ /* 0x000fc80000000013 */
[----:B------:R-:W-:-:S05]  /*7c20*/  F2FP.PACK_AB R0, RZ, R0 ;  /* 0x00000000ff00723e */ /* 0x000fca00000000ff */
[----:B------:R-:W-:Y:S01]  /*7c30*/  STG.E.U16 [R2.64], R0 ;  /* 0x0000000002007986 */ /* 0x000fe2000c101524 */
[----:B------:R-:W-:Y:S05]  /*7c40*/  EXIT ;  /* 0x000000000000794d */ /* 0x000fea0003800000 */
.L_x_14592:
        /* <DEDUP_REMOVED lines=10> */
.L_x_14595:
[----:B------:R-:W-:-:S04]  /*7cf0*/  PRMT R19, RZ, 0x5410, R19 ;  /* 0x00005410ff137816 */ /* 0x000fc80000000013 */
[----:B------:R-:W-:-:S04]  /*7d00*/  F2FP.PACK_AB R5, RZ, R19 ;  /* 0x00000013ff05723e */ /* 0x000fc800000000ff */
[----:B------:R-:W-:-:S05]  /*7d10*/  PRMT R5, R5, 0x5410, RZ ;  /* 0x0000541005057816 */ /* 0x000fca00000000ff */
[----:B------:R-:W-:Y:S01]  /*7d20*/  STG.E [R2.64], R5 ;  /* 0x0000000502007986 */ /* 0x000fe2000c101924 */
[----:B------:R-:W-:Y:S05]  /*7d30*/  EXIT ;  /* 0x000000000000794d */ /* 0x000fea0003800000 */
.L_x_14594:
[----:B------:R-:W-:-:S05]  /*7d40*/  PRMT R4, RZ, 0x5410, R19 ;  /* 0x00005410ff047816 */ /* 0x000fca0000000013 */
[----:B------:R-:W-:-:S06]  /*7d50*/  FMUL.FTZ R4, R4, 1 ;  /* 0x3f80000004047820 */ /* 0x000fcc0000410000 */
[----:B------:R-:W0:Y:S02]  /*7d60*/  F2F.F64.F32 R4, R4 ;  /* 0x0000000400047310 */ /* 0x000e240000201800 */
[----:B0-----:R-:W-:Y:S01]  /*7d70*/  STG.E.64 [R2.64], R4 ;  /* 0x0000000402007986 */ /* 0x001fe2000c101b24 */
[----:B------:R-:W-:Y:S05]  /*7d80*/  EXIT ;  /* 0x000000000000794d */ /* 0x000fea0003800000 */
.L_x_14585:
        /* <DEDUP_REMOVED lines=13> */
.L_x_14598:
[----:B------:R-:W-:Y:S01]  /*7e60*/  PRMT R19, RZ, 0x5410, R19 ;  /* 0x00005410ff137816 */ /* 0x000fe20000000013 */
[----:B------:R-:W-:-:S04]  /*7e70*/  CS2R R6, SRZ ;  /* 0x0000000000067805 */ /* 0x000fc8000001ff00 */
[----:B------:R-:W-:-:S06]  /*7e80*/  FMUL.FTZ R4, R19, 1 ;  /* 0x3f80000013047820 */ /* 0x000fcc0000410000 */
[----:B------:R-:W0:Y:S02]  /*7e90*/  F2F.F64.F32 R4, R4 ;  /* 0x0000000400047310 */ /* 0x000e240000201800 */
[----:B0-----:R-:W-:Y:S01]  /*7ea0*/  STG.E.128 [R2.64], R4 ;  /* 0x0000000402007986 */ /* 0x001fe2000c101d24 */
[----:B------:R-:W-:Y:S05]  /*7eb0*/  EXIT ;  /* 0x000000000000794d */ /* 0x000fea0003800000 */
.L_x_14597:
        /* <DEDUP_REMOVED lines=21> */
.L_x_14602:
[----:B------:R-:W-:Y:S05]  /*8010*/  BSYNC B0 ;  /* 0x0000000000007941 */ /* 0x000fea0003800000 */
.L_x_14601:
[----:B------:R-:W-:-:S05]  /*8020*/  LOP3.LUT R5, R0, R5, RZ, 0xfc, !PT ;  /* 0x0000000500057212 */ /* 0x000fca00078efcff */
[----:B------:R-:W-:Y:S01]  /*8030*/  STG.E.U8 [R2.64], R5 ;  /* 0x0000000502007986 */ /* 0x000fe2000c101124 */
[----:B------:R-:W-:Y:S05]  /*8040*/  EXIT ;  /* 0x000000000000794d */ /* 0x000fea0003800000 */
.L_x_14600:
        /* <DEDUP_REMOVED lines=13> */
.L_x_14604:
[----:B------:R-:W-:Y:S01]  /*8120*/  IMAD.MOV.U32 R0, RZ, RZ, 0x7f ;  /* 0x0000007fff007424 */ /* 0x000fe200078e00ff */
[----:B------:R-:W-:-:S04]  /*8130*/  ISETP.GT.U32.AND P0, PT, R4, 0x7f800000, PT ;  /* 0x7f8000000400780c */ /* 0x000fc80003f04070 */
[----:B------:R-:W-:-:S04]  /*8140*/  SEL R0, R0, 0x7c, P0 ;  /* 0x0000007c00007807 */ /* 0x000fc80000000000 */
.L_x_14605:
[----:B------:R-:W-:Y:S05]  /*8150*/  BSYNC B0 ;  /* 0x0000000000007941 */ /* 0x000fea0003800000 */
.L_x_14603:
[----:B------:R-:W-:-:S04]  /*8160*/  LOP3.LUT R4, R19, 0x80000000, RZ, 0xc0, !PT ;  /* 0x8000000013047812 */ /* 0x000fc800078ec0ff */
[----:B------:R-:W-:-:S04]  /*8170*/  SHF.R.U32.HI R5, RZ, 0x18, R4 ;  /* 0x00000018ff057819 */ /* 0x000fc80000011604 */
[----:B------:R-:W-:-:S05]  /*8180*/  LOP3.LUT R5, R0, R5, RZ, 0xfc, !PT ;  /* 0x0000000500057212 */ /* 0x000fca00078efcff */
[----:B------:R-:W-:Y:S01]  /*8190*/  STG.E.U8 [R2.64], R5 ;  /* 0x0000000502007986 */ /* 0x000fe2000c101124 */
[----:B------:R-:W-:Y:S05]  /*81a0*/  EXIT ;  /* 0x000000000000794d */ /* 0x000fea0003800000 */
.L_x_14599:
[----:B------:R-:W-:Y:S01]  /*81b0*/  STG.E.U16 [R2.64], R19 ;  /* 0x0000001302007986 */ /* 0x000fe2000c101524 */
[----:B------:R-:W-:Y:S05]  /*81c0*/  EXIT ;  /* 0x000000000000794d */ /* 0x000fea0003800000 */
.L_x_14596:
        /* <DEDUP_REMOVED lines=12> */
.L_x_14608:
        /* <DEDUP_REMOVED lines=17> */
.L_x_14611:
[----:B------:R-:W-:-:S04]  /*83a0*/  LOP3.LUT R0, R19, 0x80000000, RZ, 0xc0, !PT ;  /* 0x8000000013007812 */ /* 0x000fc800078ec0ff */
[----:B------:R-:W-:-:S04]  /*83b0*/  SHF.R.U32.HI R5, RZ, 0x18, R0 ;  /* 0x00000018ff057819 */ /* 0x000fc80000011600 */
[----:B------:R-:W-:-:S04]  /*83c0*/  LOP3.LUT R4, R4, R5, RZ, 0xfc, !PT ;  /* 0x0000000504047212 */ /* 0x000fc800078efcff */
[----:B------:R-:W-:Y:S02]  /*83d0*/  PRMT R0, R4, 0x7610, R0 ;  /* 0x0000761004007816 */ /* 0x000fe40000000000 */
.L_x_14610:
[----:B------:R-:W-:Y:S05]  /*83e0*/  BSYNC B0 ;  /* 0x0000000000007941 */ /* 0x000fea0003800000 */
.L_x_14609:
[----:B------:R-:W-:Y:S01]  /*83f0*/  STG.E.U8 [R2.64], R0 ;  /* 0x0000000002007986 */ /* 0x000fe2000c101124 */
[----:B------:R-:W-:Y:S05]  /*8400*/  EXIT ;  /* 0x000000000000794d */ /* 0x000fea0003800000 */
.L_x_14607:
        /* <DEDUP_REMOVED lines=17> */
.L_x_14614:
[----:B------:R-:W-:-:S04]  /*8520*/  LOP3.LUT R0, R19, 0x80000000, RZ, 0xc0, !PT ;  /* 0x8000000013007812 */ /* 0x000fc800078ec0ff */
[----:B------:R-:W-:-:S04]  /*8530*/  SHF.R.U32.HI R5, RZ, 0x18, R0 ;  /* 0x00000018ff057819 */ /* 0x000fc80000011600 */
[----:B------:R-:W-:-:S04]  /*8540*/  LOP3.LUT R4, R4, R5, RZ, 0xfc, !PT ;  /* 0x0000000504047212 */ /* 0x000fc800078efcff */
[----:B------:R-:W-:Y:S02]  /*8550*/  PRMT R0, R4, 0x7610, R0 ;  /* 0x0000761004007816 */ /* 0x000fe40000000000 */
.L_x_14613:
[----:B------:R-:W-:Y:S05]  /*8560*/  BSYNC B0 ;  /* 0x0000000000007941 */ /* 0x000fea0003800000 */
.L_x_14612:
[----:B------:R-:W-:Y:S01]  /*8570*/  STG.E.U8 [R2.64], R0 ;  /* 0x0000000002007986 */ /* 0x000fe2000c101124 */
[----:B------:R-:W-:Y:S05]  /*8580*/  EXIT ;  /* 0x000000000000794d */ /* 0x000fea0003800000 */
.L_x_14606:
        /* <DEDUP_REMOVED lines=22> */
.L_x_14589:
        /* <DEDUP_REMOVED lines=20> */
.L_x_14616:
[----:B------:R-:W-:-:S06]  /*8830*/  PRMT R4, RZ, 0x5410, R19 ;  /* 0x00005410ff047816 */ /* 0x000fcc0000000013 */
[----:B------:R-:W0:Y:S02]  /*8840*/  F2I.U64.TRUNC R4, R4 ;  /* 0x0000000400047311 */ /* 0x000e24000020d800 */
[----:B0-----:R-:W-:Y:S01]  /*8850*/  STG.E.64 [R2.64], R4 ;  /* 0x0000000402007986 */ /* 0x001fe2000c101b24 */
[----:B------:R-:W-:Y:S05]  /*8860*/  EXIT ;  /* 0x000000000000794d */ /* 0x000fea0003800000 */
.L_x_14615:
[----:B------:R-:W-:-:S06]  /*8870*/  PRMT R19, RZ, 0x5410, R19 ;  /* 0x00005410ff137816 */ /* 0x000fcc0000000013 */
[----:B------:R-:W0:Y:S02]  /*8880*/  F2I.FTZ.U32.TRUNC.NTZ R19, R19 ;  /* 0x0000001300137305 */ /* 0x000e24000021f000 */
[----:B0-----:R-:W-:Y:S01]  /*8890*/  STG.E [R2.64], R19 ;  /* 0x0000001302007986 */ /* 0x001fe2000c101924 */
[----:B------:R-:W-:Y:S05]  /*88a0*/  EXIT ;  /* 0x000000000000794d */ /* 0x000fea0003800000 */
.L_x_14617:
        /* <DEDUP_REMOVED lines=13> */
.L_x_34171:


//--------------------- .text._ZN2at6native18elementwise_kernelILi128ELi4EZNS0_22gpu_kernel_impl_nocastIZZZNS0_17clamp_kernel_cudaERNS_18TensorIteratorBaseERKN3c106ScalarES8_ENKUlvE_clEvENKUlvE7_clEvEUlNS5_8BFloat16EE_EEvS4_RKT_EUliE_EEviT1_ --------------------------
	.section	.text._ZN2at6native18elementwise_kernelILi128ELi4EZNS0_22gpu_kernel_impl_nocastIZZZNS0_17clamp_kernel_cudaERNS_18TensorIteratorBaseERKN3c106ScalarES8_ENKUlvE_clEvENKUlvE7_clEvEUlNS5_8BFloat16EE_EEvS4_RKT_EUliE_EEviT1_,"ax",@progbits
	.sectioninfo	@"SHI_REGISTERS=12"
	.align	128
        .global         _ZN2at6native18elementwise_kernelILi128ELi4EZNS0_22gpu_kernel_impl_nocastIZZZNS0_17clamp_kernel_cudaERNS_18TensorIteratorBaseERKN3c106ScalarES8_ENKUlvE_clEvENKUlvE7_clEvEUlNS5_8BFloat16EE_EEvS4_RKT_EUliE_EEviT1_
        .type           _ZN2at6native18elementwise_kernelILi128ELi4EZNS0_22gpu_kernel_impl_nocastIZZZNS0_17clamp_kernel_cudaERNS_18TensorIteratorBaseERKN3c106ScalarES8_ENKUlvE_clEvENKUlvE7_clEvEUlNS5_8BFloat16EE_EEvS4_RKT_EUliE_EEviT1_,@function
        .size           _ZN2at6native18elementwise_kernelILi128ELi4EZNS0_22gpu_kernel_impl_nocastIZZZNS0_17clamp_kernel_cudaERNS_18TensorIteratorBaseERKN3c106ScalarES8_ENKUlvE_clEvENKUlvE7_clEvEUlNS5_8BFloat16EE_EEvS4_RKT_EUliE_EEviT1_,(.L_x_34172 - _ZN2at6native18elementwise_kernelILi128ELi4EZNS0_22gpu_kernel_impl_nocastIZZZNS0_17clamp_kernel_cudaERNS_18TensorIteratorBaseERKN3c106ScalarES8_ENKUlvE_clEvENKUlvE7_clEvEUlNS5_8BFloat16EE_EEvS4_RKT_EUliE_EEviT1_)
        .other          _ZN2at6native18elementwise_kernelILi128ELi4EZNS0_22gpu_kernel_impl_nocastIZZZNS0_17clamp_kernel_cudaERNS_18TensorIteratorBaseERKN3c106ScalarES8_ENKUlvE_clEvENKUlvE7_clEvEUlNS5_8BFloat16EE_EEvS4_RKT_EUliE_EEviT1_,@"STO_CUDA_ENTRY STV_DEFAULT"
_ZN2at6native18elementwise_kernelILi128ELi4EZNS0_22gpu_kernel_impl_nocastIZZZNS0_17clamp_kernel_cudaERNS_18TensorIteratorBaseERKN3c106ScalarES8_ENKUlvE_clEvENKUlvE7_clEvEUlNS5_8BFloat16EE_EEvS4_RKT_EUliE_EEviT1_:
.text._ZN2at6native18elementwise_kernelILi128ELi4EZNS0_22gpu_kernel_impl_nocastIZZZNS0_17clamp_kernel_cudaERNS_18TensorIteratorBaseERKN3c106ScalarES8_ENKUlvE_clEvENKUlvE7_clEvEUlNS5_8BFloat16EE_EEvS4_RKT_EUliE_EEviT1_:
        /* <DEDUP_REMOVED lines=235> */
.L_x_14620:
[----:B------:R-:W-:-:S04]  /*0eb0*/  IADD3 R4, P0, R3, c[0x0][0x368], RZ ;  /* 0x0000da0003047a10 */ /* 0x000fc80007f1e0ff */
[----:B------:R-:W-:-:S06]  /*0ec0*/  IADD3.X R5, RZ, c[0x0][0x36c], RZ, P0, !PT ;  /* 0x0000db00ff057a10 */ /* 0x000fcc00007fe4ff */
[----:B------:R-:W2:Y:S01]  /*0ed0*/  LDG.E.U16 R5, [R4.64] ;  /* 0x0000000404057981 */ /* 0x000ea2000c1e1500 */
[----:B------:R-:W-:Y:S02]  /*0ee0*/  IADD3 R2, P1, R2, c[0x0][0x360], RZ ;  /* 0x0000d80002027a10 */ /* 0x000fe40007f3e0ff */
[----:B------:R-:W-:Y:S02]  /*0ef0*/  IADD3 R0, R0, 0x80, RZ ;  /* 0x0000008000007810 */ /* 0x000fe40007ffe0ff */
[----:B--2---:R-:W-:-:S04]  /*0f00*/  PRMT R3, RZ, 0x5410, R5 ;  /* 0x00005410ff037816 */ /* 0x004fc80000000005 */
[----:B------:R-:W-:-:S13]  /*0f10*/  FSETP.GTU.FTZ.AND P0, PT, |R3|, +INF , PT ;  /* 0x7f8000000300780b */ /* 0x000fda0003f1c200 */
[----:B------:R-:W0:Y:S01]  /*0f20*/  @!P0 LDC.U16 R6, c[0x0][0x370] ;  /* 0x0000dc00ff068b82 */ /* 0x000e220000000400 */
[----:B------:R-:W-:-:S07]  /*0f30*/  @!P0 PRMT R3, RZ, 0x5410, R5 ;  /* 0x00005410ff038816 */ /* 0x000fce0000000005 */
[----:B------:R-:W1:Y:S01]  /*0f40*/  @!P0 LDC.U16 R7, c[0x0][0x372] ;  /* 0x0000dc80ff078b82 */ /* 0x000e620000000400 */
[----:B0-----:R-:W-:-:S04]  /*0f50*/  @!P0 PRMT R4, RZ, 0x5410, R6 ;  /* 0x00005410ff048816 */ /* 0x001fc80000000006 */
[----:B------:R-:W-:Y:S02]  /*0f60*/  @!P0 FMNMX.FTZ R3, R3, R4, !PT ;  /* 0x0000000403038209 */ /* 0x000fe40007810000 */
[----:B-1----:R-:W-:-:S04]  /*0f70*/  @!P0 PRMT R4, RZ, 0x5410, R7 ;  /* 0x00005410ff048816 */ /* 0x002fc80000000007 */
[----:B------:R-:W-:-:S04]  /*0f80*/  @!P0 FMNMX.FTZ R3, R3, R4, PT ;  /* 0x0000000403038209 */ /* 0x000fc80003810000 */
[----:B------:R-:W-:Y:S02]  /*0f90*/  @!P0 F2FP.BF16.PACK_AB R4, RZ, R3 ;  /* 0x00000003ff04823e */ /* 0x000fe400000010ff */
[----:B------:R-:W-:Y:S02]  /*0fa0*/  IADD3.X R3, RZ, c[0x0][0x364], RZ, P1, !PT ;  /* 0x0000d900ff037a10 */ /* 0x000fe40000ffe4ff */
[----:B------:R-:W-:-:S05]  /*0fb0*/  @!P0 PRMT R5, R4, 0x7610, R5 ;  /* 0x0000761004058816 */ /* 0x000fca0000000005 */
[----:B------:R0:W-:Y:S02]  /*0fc0*/  STG.E.U16 [R2.64], R5 ;  /* 0x0000000502007986 */ /* 0x0001e4000c101504 */
.L_x_14619:
[----:B------:R-:W-:Y:S05]  /*0fd0*/  BSYNC B0 ;  /* 0x0000000000007941 */ /* 0x000fea0003800000 */
.L_x_14618:
        /* <DEDUP_REMOVED lines=230> */
.L_x_14623:
        /* <DEDUP_REMOVED lines=247> */
.L_x_14624:
[----:B------:R-:W-:-:S05]  /*2db0*/  IADD3 R4, P0, R3, c[0x0][0x368], RZ ;  /* 0x0000da0003047a10 */ /* 0x000fca0007f1e0ff */
[----:B------:R-:W-:-:S06]  /*2dc0*/  IMAD.X R5, RZ, RZ, c[0x0][0x36c], P0 ;  /* 0x0000db00ff057624 */ /* 0x000fcc00000e06ff */
        /* <DEDUP_REMOVED lines=16> */
.L_x_14622:
[----:B------:R-:W-:Y:S05]  /*2ed0*/  BSYNC B0 ;  /* 0x0000000000007941 */ /* 0x000fea0003800000 */
.L_x_14621:
[----:B------:R-:W-:-:S13]  /*2ee0*/  ISETP.GE.AND P0, PT, R0, c[0x0][0x160], PT ;  /* 0x0000580000007a0c */ /* 0x000fda0003f06270 */
[----:B------:R-:W-:Y:S05]  /*2ef0*/  @P0 EXIT ;  /* 0x000000000000094d */ /* 0x000fea0003800000 */
        /* <DEDUP_REMOVED lines=227> */
.L_x_14625:
[----:B------:R-:W-:-:S04]  /*3d30*/  IADD3 R4, P0, R3, c[0x0][0x368], RZ ;  /* 0x0000da0003047a10 */ /* 0x000fc80007f1e0ff */
[----:B------:R-:W-:-:S06]  /*3d40*/  IADD3.X R5, RZ, c[0x0][0x36c], RZ, P0, !PT ;  /* 0x0000db00ff057a10 */ /* 0x000fcc00007fe4ff */
[----:B------:R-:W2:Y:S01]  /*3d50*/  LDG.E.U16 R5, [R4.64] ;  /* 0x0000000404057981 */ /* 0x000ea2000c1e1500 */
[----:B------:R-:W-:Y:S02]  /*3d60*/  IADD3 R2, P1, R2, c[0x0][0x360], RZ ;  /* 0x0000d80002027a10 */ /* 0x000fe40007f3e0ff */
        /* <DEDUP_REMOVED lines=8> */
[----:B------:R-:W-:Y:S02]  /*3df0*/  @!P0 FMNMX.FTZ R0, R3, R0, PT ;  /* 0x0000000003008209 */ /* 0x000fe40003810000 */
[----:B------:R-:W-:Y:S02]  /*3e00*/  IADD3.X R3, RZ, c[0x0][0x364], RZ, P1, !PT ;  /* 0x0000d900ff037a10 */ /* 0x000fe40000ffe4ff */
[----:B------:R-:W-:-:S04]  /*3e10*/  @!P0 F2FP.BF16.PACK_AB R0, RZ, R0 ;  /* 0x00000000ff00823e */ /* 0x000fc800000010ff */
[----:B------:R-:W-:-:S05]  /*3e20*/  @!P0 PRMT R5, R0, 0x7610, R5 ;  /* 0x0000761000058816 */ /* 0x000fca0000000005 */
[----:B------:R-:W-:Y:S01]  /*3e30*/  STG.E.U16 [R2.64], R5 ;  /* 0x0000000502007986 */ /* 0x000fe2000c101504 */
[----:B------:R-:W-:Y:S05]  /*3e40*/  EXIT ;  /* 0x000000000000794d */ /* 0x000fea0003800000 */
.L_x_14626:
        /* <DEDUP_REMOVED lines=11> */
.L_x_34172:


//--------------------- .text._ZN2at6native27unrolled_elementwise_kernelIZZZNS0_17clamp_kernel_cudaERNS_18TensorIteratorBaseERKN3c106ScalarES7_ENKUlvE_clEvENKUlvE7_clEvEUlNS4_8BFloat16EE_St5arrayIPcLm2EELi4E23TrivialOffsetCalculatorILi1EjESG_NS0_6memory15LoadWithoutCastENSH_16StoreWithoutCastEEEviT_T0_T2_T3_T4_T5_ --------------------------
	.section	.text._ZN2at6native27unrolled_elementwise_kernelIZZZNS0_17clamp_kernel_cudaERNS_18TensorIteratorBaseERKN3c106ScalarES7_ENKUlvE_clEvENKUlvE7_clEvEUlNS4_8BFloat16EE_St5arrayIPcLm2EELi4E23TrivialOffsetCalculatorILi1EjESG_NS0_6memory15LoadWithoutCastENSH_16StoreWithoutCastEEEviT_T0_T2_T3_T4_T5_,"ax",@progbits
	.sectioninfo	@"SHI_REGISTERS=22"
	.align	128
        .global         _ZN2at6native27unrolled_elementwise_kernelIZZZNS0_17clamp_kernel_cudaERNS_18TensorIteratorBaseERKN3c106ScalarES7_ENKUlvE_clEvENKUlvE7_clEvEUlNS4_8BFloat16EE_St5arrayIPcLm2EELi4E23TrivialOffsetCalculatorILi1EjESG_NS0_6memory15LoadWithoutCastENSH_16StoreWithoutCastEEEviT_T0_T2_T3_T4_T5_
        .type           _ZN2at6native27unrolled_elementwise_kernelIZZZNS0_17clamp_kernel_cudaERNS_18TensorIteratorBaseERKN3c106ScalarES7_ENKUlvE_clEvENKUlvE7_clEvEUlNS4_8BFloat16EE_St5arrayIPcLm2EELi4E23TrivialOffsetCalculatorILi1EjESG_NS0_6memory15LoadWithoutCastENSH_16StoreWithoutCastEEEviT_T0_T2_T3_T4_T5_,@function
        .size           _ZN2at6native27unrolled_elementwise_kernelIZZZNS0_17clamp_kernel_cudaERNS_18TensorIteratorBaseERKN3c106ScalarES7_ENKUlvE_clEvENKUlvE7_clEvEUlNS4_8BFloat16EE_St5arrayIPcLm2EELi4E23TrivialOffsetCalculatorILi1EjESG_NS0_6memory15LoadWithoutCastENSH_16StoreWithoutCastEEEviT_T0_T2_T3_T4_T5_,(.L_x_34173 - _ZN2at6native27unrolled_elementwise_kernelIZZZNS0_17clamp_kernel_cudaERNS_18TensorIteratorBaseERKN3c106ScalarES7_ENKUlvE_clEvENKUlvE7_clEvEUlNS4_8BFloat16EE_St5arrayIPcLm2EELi4E23TrivialOffsetCalculatorILi1EjESG_NS0_6memory15LoadWithoutCastENSH_16StoreWithoutCastEEEviT_T0_T2_T3_T4_T5_)
        .other          _ZN2at6native27unrolled_elementwise_kernelIZZZNS0_17clamp_kernel_cudaERNS_18TensorIteratorBaseERKN3c106ScalarES7_ENKUlvE_clEvENKUlvE7_clEvEUlNS4_8BFloat16EE_St5arrayIPcLm2EELi4E23TrivialOffsetCalculatorILi1EjESG_NS0_6memory15LoadWithoutCastENSH_16StoreWithoutCastEEEviT_T0_T2_T3_T4_T5_,@"STO_CUDA_ENTRY STV_DEFAULT"
_ZN2at6native27unrolled_elementwise_kernelIZZZNS0_17clamp_kernel_cudaERNS_18TensorIteratorBaseERKN3c106ScalarES7_ENKUlvE_clEvENKUlvE7_clEvEUlNS4_8BFloat16EE_St5arrayIPcLm2EELi4E23TrivialOffsetCalculatorILi1EjESG_NS0_6memory15LoadWithoutCastENSH_16StoreWithoutCastEEEviT_T0_T2_T3_T4_T5_:
.text._ZN2at6native27unrolled_elementwise_kernelIZZZNS0_17clamp_kernel_cudaERNS_18TensorIteratorBaseERKN3c106ScalarES7_ENKUlvE_clEvENKUlvE7_clEvEUlNS4_8BFloat16EE_St5arrayIPcLm2EELi4E23TrivialOffsetCalculatorILi1EjESG_NS0_6memory15LoadWithoutCastENSH_16StoreWithoutCastEEEviT_T0_T2_T3_T4_T5_:
[----:B------:R-:W-:Y:S02]  /*0000*/  IMAD.MOV.U32 R1, RZ, RZ, c[0x0][0x28] ;  /* 0x00000a00ff017624 */ /* 0x000fe400078e00ff */
[----:B------:R-:W0:Y:S01]  /*0010*/  S2R R0, SR_CTAID.X ;  /* 0x0000000000007919 */ /* 0x000e220000002500 */
[----:B------:R-:W-:Y:S01]  /*0020*/  IMAD.MOV.U32 R3, RZ, RZ, -0x200 ;  /* 0xfffffe00ff037424 */ /* 0x000fe200078e00ff */
[----:B------:R-:W-:Y:S02]  /*0030*/  ULDC.64 UR4, c[0x0][0x118] ;  /* 0x0000460000047ab9 */ /* 0x000fe40000000a00 */
[----:B------:R-:W1:Y:S01]  /*0040*/  S2R R7, SR_TID.X ;  /* 0x0000000000077919 */ /* 0x000e620000002100 */
[----:B0-----:R-:W-:Y:S01]  /*0050*/  IMAD R2, R0, R3, c[0x0][0x160] ;  /* 0x0000580000027624 */ /* 0x001fe200078e0203 */
[----:B------:R-:W-:Y:S01]  /*0060*/  PRMT R3, RZ, 0x7610, R3 ;  /* 0x00007610ff037816 */ /* 0x000fe20000000003 */
[----:B-1----:R-:W-:-:S03]  /*0070*/  IMAD.MOV.U32 R5, RZ, RZ, R7 ;  /* 0x000000ffff057224 */ /* 0x002fc600078e0007 */
[----:B------:R-:W-:-:S13]  /*0080*/  ISETP.GE.AND P4, PT, R7, R2, PT ;  /* 0x000000020700720c */ /* 0x000fda0003f86270 */
[----:B------:R-:W-:Y:S01]  /*0090*/  @!P4 IMAD R10, R0, 0x200, R5 ;  /* 0x00000200000ac824 */ /* 0x000fe200078e0205 */
[----:B------:R-:W-:Y:S01]  /*00a0*/  @!P4 IADD3 R5, R5, 0x80, RZ ;  /* 0x000000800505c810 */ /* 0x000fe20007ffe0ff */
[----:B------:R-:W-:-:S03]  /*00b0*/  @!P4 IMAD.MOV.U32 R11, RZ, RZ, 0x2 ;  /* 0x00000002ff0bc424 */ /* 0x000fc600078e00ff */
[----:B------:R-:W-:-:S13]  /*00c0*/  ISETP.GE.AND P0, PT, R5, R2, PT ;  /* 0x000000020500720c */ /* 0x000fda0003f06270 */
[----:B------:R-:W-:Y:S01]  /*00d0*/  @!P0 IMAD R8, R0, 0x200, R5 ;  /* 0x0000020000088824 */ /* 0x000fe200078e0205 */
[----:B------:R-:W-:Y:S01]  /*00e0*/  @!P0 IADD3 R5, R5, 0x80, RZ ;  /* 0x0000008005058810 */ /* 0x000fe20007ffe0ff */
[----:B------:R-:W-:-:S03]  /*00f0*/  @!P0 IMAD.MOV.U32 R9, RZ, RZ, 0x2 ;  /* 0x00000002ff098424 */ /* 0x000fc600078e00ff */
[----:B------:R-:W-:Y:S01]  /*0100*/  ISETP.GE.AND P1, PT, R5, R2, PT ;  /* 0x000000020500720c */ /* 0x000fe20003f26270 */
[----:B------:R-:W-:Y:S01]  /*0110*/  @!P0 IMAD.WIDE.U32 R8, R8, R9, c[0x0][0x180] ;  /* 0x0000600008088625 */ /* 0x000fe200078e0009 */
[----:B------:R-:W-:-:S03]  /*0120*/  PRMT R6, RZ, 0x7610, R6 ;  /* 0x00007610ff067816 */ /* 0x000fc60000000006 */
[----:B------:R-:W-:Y:S01]  /*0130*/  @!P4 IMAD.WIDE.U32 R10, R10, R11, c[0x0][0x180] ;  /* 0x000060000a0ac625 */ /* 0x000fe200078e000b */
[----:B------:R0:W2:Y:S01]  /*0140*/  @!P0 LDG.E.U16 R3, [R8.64] ;  /* 0x0000000408038981 */ /* 0x0000a2000c1e1500 */
[----:B------:R-:W-:-:S03]  /*0150*/  PRMT R4, RZ, 0x7610, R4 ;  /* 0x00007610ff047816 */ /* 0x000fc60000000004 */
[----:B------:R1:W3:Y:S03]  /*0160*/  @!P4 LDG.E.U16 R6, [R10.64] ;  /* 0x000000040a06c981 */ /* 0x0002e6000c1e1500 */
[----:B------:R-:W-:Y:S01]  /*0170*/  @!P1 IMAD R14, R0, 0x200, R5 ;  /* 0x00000200000e9824 */ /* 0x000fe200078e0205 */
[----:B------:R-:W-:Y:S01]  /*0180*/  @!P1 IADD3 R5, R5, 0x80, RZ ;  /* 0x0000008005059810 */ /* 0x000fe20007ffe0ff */
[----:B------:R-:W-:-:S03]  /*0190*/  @!P1 IMAD.MOV.U32 R15, RZ, RZ, 0x2 ;  /* 0x00000002ff0f9424 */ /* 0x000fc600078e00ff */
[----:B------:R-:W-:Y:S01]  /*01a0*/  ISETP.GE.AND P0, PT, R5, R2, PT ;  /* 0x000000020500720c */ /* 0x000fe20003f06270 */
[----:B------:R-:W-:-:S05]  /*01b0*/  @!P1 IMAD.WIDE.U32 R14, R14, R15, c[0x0][0x180] ;  /* 0x000060000e0e9625 */ /* 0x000fca00078e000f */
[----:B------:R-:W4:Y:S07]  /*01c0*/  @!P1 LDG.E.U16 R4, [R14.64] ;  /* 0x000000040e049981 */ /* 0x000f2e000c1e1500 */
[--C-:B------:R-:W-:Y:S02]  /*01d0*/  @!P0 IMAD R12, R0, 0x200, R5.reuse ;  /* 0x00000200000c8824 */ /* 0x100fe400078e0205 */
[----:B------:R-:W-:Y:S01]  /*01e0*/  @!P0 IMAD.MOV.U32 R13, RZ, RZ, 0x2 ;  /* 0x00000002ff0d8424 */ /* 0x000fe200078e00ff */
[----:B------:R-:W-:-:S03]  /*01f0*/  PRMT R5, RZ, 0x7610, R5 ;  /* 0x00007610ff057816 */ /* 0x000fc60000000005 */
[----:B------:R-:W-:-:S05]  /*0200*/  @!P0 IMAD.WIDE.U32 R12, R12, R13, c[0x0][0x180] ;  /* 0x000060000c0c8625 */ /* 0x000fca00078e000d */
[----:B------:R2:W5:Y:S01]  /*0210*/  @!P0 LDG.E.U16 R5, [R12.64] ;  /* 0x000000040c058981 */ /* 0x000562000c1e1500 */
[----:B0-----:R-:W-:-:S05]  /*0220*/  IMAD.MOV.U32 R9, RZ, RZ, R7 ;  /* 0x000000ffff097224 */ /* 0x001fca00078e0007 */
[C---:B------:R-:W-:Y:S02]  /*0230*/  IADD3 R17, R9.reuse, 0x80, RZ ;  /* 0x0000008009117810 */ /* 0x040fe40007ffe0ff */
[----:B-1----:R-:W-:Y:S01]  /*0240*/  IADD3 R11, R9, 0x100, RZ ;  /* 0x00000100090b7810 */ /* 0x002fe20007ffe0ff */
[----:B------:R-:W-:Y:S01]  /*0250*/  BSSY B0, `(.L_x_14627) ;  /* 0x000003b000007945 */ /* 0x000fe20003800000 */
[----:B--2---:R-:W-:-:S04]  /*0260*/  PRMT R13, RZ, 0x5410, R3 ;  /* 0x00005410ff0d7816 */ /* 0x004fc80000000003 */
[----:B------:R-:W-:Y:S02]  /*0270*/  FSETP.GTU.FTZ.AND P0, PT, |R13|, +INF , PT ;  /* 0x7f8000000d00780b */ /* 0x000fe40003f1c200 */
[----:B---3--:R-:W-:Y:S02]  /*0280*/  PRMT R12, RZ, 0x5410, R6 ;  /* 0x00005410ff0c7816 */ /* 0x008fe40000000006 */
[----:B------:R-:W-:Y:S02]  /*0290*/  ISETP.GE.OR P0, PT, R17, R2, P0 ;  /* 0x000000021100720c */ /* 0x000fe40000706670 */
[----:B------:R-:W-:-:S04]  /*02a0*/  FSETP.GTU.FTZ.AND P1, PT, |R12|, +INF , PT ;  /* 0x7f8000000c00780b */ /* 0x000fc80003f3c200 */
[----:B------:R-:W-:Y:S02]  /*02b0*/  ISETP.GE.OR P1, PT, R7, R2, P1 ;  /* 0x000000020700720c */ /* 0x000fe40000f26670 */
[----:B----4-:R-:W-:-:S04]  /*02c0*/  PRMT R15, RZ, 0x5410, R4 ;  /* 0x00005410ff0f7816 */ /* 0x010fc80000000004 */
[----:B------:R-:W-:Y:S01]  /*02d0*/  FSETP.GTU.FTZ.AND P2, PT, |R15|, +INF , PT ;  /* 0x7f8000000f00780b */ /* 0x000fe20003f5c200 */
[----:B------:R-:W0:Y:S03]  /*02e0*/  @!P0 LDC.U16 R10, c[0x0][0x168] ;  /* 0x00005a00ff0a8b82 */ /* 0x000e260000000400 */
[----:B------:R-:W-:-:S05]  /*02f0*/  ISETP.GE.OR P2, PT, R11, R2, P2 ;  /* 0x000000020b00720c */ /* 0x000fca0001746670 */
[----:B------:R-:W1:Y:S01]  /*0300*/  @!P1 LDC.U16 R16, c[0x0][0x168] ;  /* 0x00005a00ff109b82 */ /* 0x000e620000000400 */
[----:B------:R-:W-:Y:S02]  /*0310*/  IADD3 R11, R9, 0x180, RZ ;  /* 0x00000180090b7810 */ /* 0x000fe40007ffe0ff */
[----:B-----5:R-:W-:-:S05]  /*0320*/  PRMT R8, RZ, 0x5410, R5 ;  /* 0x00005410ff087816 */ /* 0x020fca0000000005 */
[----:B------:R-:W2:Y:S01]  /*0330*/  @!P2 LDC.U16 R19, c[0x0][0x168] ;  /* 0x00005a00ff13ab82 */ /* 0x000ea20000000400 */
[----:B------:R-:W-:-:S04]  /*0340*/  FSETP.GTU.FTZ.AND P3, PT, |R8|, +INF , PT ;  /* 0x7f8000000800780b */ /* 0x000fc80003f7c200 */
[----:B------:R-:W-:-:S03]  /*0350*/  ISETP.GE.OR P3, PT, R11, R2, P3 ;  /* 0x000000020b00720c */ /* 0x000fc60001f66670 */
[----:B------:R-:W3:Y:S01]  /*0360*/  @!P1 LDC.U16 R17, c[0x0][0x16a] ;  /* 0x00005a80ff119b82 */ /* 0x000ee20000000400 */
[----:B0-----:R-:W-:-:S07]  /*0370*/  @!P0 PRMT R14, RZ, 0x5410, R10 ;  /* 0x00005410ff0e8816 */ /* 0x001fce000000000a */
[----:B------:R-:W0:Y:S08]  /*0380*/  @!P0 LDC.U16 R18, c[0x0][0x16a] ;  /* 0x00005a80ff128b82 */ /* 0x000e300000000400 */
[----:B------:R-:W4:Y:S01]  /*0390*/  @!P2 LDC.U16 R11, c[0x0][0x16a] ;  /* 0x00005a80ff0bab82 */ /* 0x000f220000000400 */
[----:B------:R-:W-:Y:S02]  /*03a0*/  @!P0 FMNMX.FTZ R14, R14, R13, !PT ;  /* 0x0000000d0e0e8209 */ /* 0x000fe40007810000 */
[----:B-1----:R-:W-:-:S04]  /*03b0*/  @!P1 PRMT R13, RZ, 0x5410, R16 ;  /* 0x00005410ff0d9816 */ /* 0x002fc80000000010 */
[----:B------:R-:W-:Y:S02]  /*03c0*/  @!P1 FMNMX.FTZ R13, R12, R13, !PT ;  /* 0x0000000d0c0d9209 */ /* 0x000fe40007810000 */
[----:B--2---:R-:W-:-:S04]  /*03d0*/  @!P2 PRMT R12, RZ, 0x5410, R19 ;  /* 0x00005410ff0ca816 */ /* 0x004fc80000000013 */
[----:B------:R-:W-:Y:S02]  /*03e0*/  @!P2 FMNMX.FTZ R15, R12, R15, !PT ;  /* 0x0000000f0c0fa209 */ /* 0x000fe40007810000 */
[----:B---3--:R-:W-:Y:S02]  /*03f0*/  @!P1 PRMT R12, RZ, 0x5410, R17 ;  /* 0x00005410ff0c9816 */ /* 0x008fe40000000011 */
[----:B0-----:R-:W-:Y:S02]  /*0400*/  @!P0 PRMT R17, RZ, 0x5410, R18 ;  /* 0x00005410ff118816 */ /* 0x001fe40000000012 */
[----:B------:R-:W-:Y:S02]  /*0410*/  @!P1 FMNMX.FTZ R13, R13, R12, PT ;  /* 0x0000000c0d0d9209 */ /* 0x000fe40003810000 */
[----:B----4-:R-:W-:Y:S02]  /*0420*/  @!P2 PRMT R16, RZ, 0x5410, R11 ;  /* 0x00005410ff10a816 */ /* 0x010fe4000000000b */
[----:B------:R-:W-:-:S02]  /*0430*/  @!P0 FMNMX.FTZ R14, R17, R14, PT ;  /* 0x0000000e110e8209 */ /* 0x000fc40003810000 */
[----:B------:R-:W-:Y:S01]  /*0440*/  @!P2 FMNMX.FTZ R15, R16, R15, PT ;  /* 0x0000000f100fa209 */ /* 0x000fe20003810000 */
[----:B------:R-:W-:Y:S01]  /*0450*/  @!P4 IMAD.MOV.U32 R16, RZ, RZ, 0x2 ;  /* 0x00000002ff10c424 */ /* 0x000fe200078e00ff */
[----:B------:R-:W-:Y:S01]  /*0460*/  @!P4 IADD3 R9, R7, 0x80, RZ ;  /* 0x000000800709c810 */ /* 0x000fe20007ffe0ff */
[----:B------:R-:W-:Y:S01]  /*0470*/  @!P4 IMAD R7, R0, 0x200, R7 ;  /* 0x000002000007c824 */ /* 0x000fe200078e0207 */
[----:B------:R-:W-:Y:S01]  /*0480*/  @!P1 F2FP.BF16.PACK_AB R13, RZ, R13 ;  /* 0x0000000dff0d923e */ /* 0x000fe200000010ff */
[----:B------:R-:W0:Y:S01]  /*0490*/  @!P3 LDC.U16 R10, c[0x0][0x168] ;  /* 0x00005a00ff0abb82 */ /* 0x000e220000000400 */
[----:B------:R-:W-:Y:S02]  /*04a0*/  @!P0 F2FP.BF16.PACK_AB R11, RZ, R14 ;  /* 0x0000000eff0b823e */ /* 0x000fe400000010ff */
[----:B------:R-:W-:Y:S01]  /*04b0*/  @!P2 F2FP.BF16.PACK_AB R17, RZ, R15 ;  /* 0x0000000fff11a23e */ /* 0x000fe200000010ff */
[----:B------:R-:W-:Y:S01]  /*04c0*/  @!P4 IMAD.WIDE.U32 R14, R7, R16, c[0x0][0x178] ;  /* 0x00005e00070ec625 */ /* 0x000fe200078e0010 */
[----:B------:R-:W-:-:S03]  /*04d0*/  @!P1 PRMT R6, R13, 0x7610, R6 ;  /* 0x000076100d069816 */ /* 0x000fc60000000006 */
[----:B------:R-:W1:Y:S02]  /*04e0*/  @!P3 LDC.U16 R12, c[0x0][0x16a] ;  /* 0x00005a80ff0cbb82 */ /* 0x000e640000000400 */
[----:B------:R2:W-:Y:S01]  /*04f0*/  @!P4 STG.E.U16 [R14.64], R6 ;  /* 0x000000060e00c986 */ /* 0x0005e2000c101504 */
[----:B------:R-:W-:Y:S02]  /*0500*/  ISETP.GE.AND P5, PT, R9, R2, PT ;  /* 0x000000020900720c */ /* 0x000fe40003fa6270 */
[----:B------:R-:W-:Y:S02]  /*0510*/  @!P0 PRMT R3, R11, 0x7610, R3 ;  /* 0x000076100b038816 */ /* 0x000fe40000000003 */
[----:B------:R-:W-:Y:S02]  /*0520*/  @!P2 PRMT R4, R17, 0x7610, R4 ;  /* 0x000076101104a816 */ /* 0x000fe40000000004 */
[----:B0-----:R-:W-:-:S04]  /*0530*/  @!P3 PRMT R7, RZ, 0x5410, R10 ;  /* 0x00005410ff07b816 */ /* 0x001fc8000000000a */
[----:B------:R-:W-:-:S03]  /*0540*/  @!P3 FMNMX.FTZ R8, R7, R8, !PT ;  /* 0x000000080708b209 */ /* 0x000fc60007810000 */
[----:B------:R-:W-:Y:S05]  /*0550*/  @P5 BRA `(.L_x_14628) ;  /* 0x000000a000005947 */ /* 0x000fea0003800000 */
[----:B--2---:R-:W-:Y:S01]  /*0560*/  IMAD R6, R0, 0x200, R9 ;  /* 0x0000020000067824 */ /* 0x004fe200078e0209 */
        /* <DEDUP_REMOVED lines=9> */
.L_x_14628:
[----:B--2---:R-:W-:Y:S05]  /*0600*/  BSYNC B0 ;  /* 0x0000000000007941 */ /* 0x004fea0003800000 */
.L_x_14627:
[----:B------:R-:W-:Y:S02]  /*0610*/  ISETP.GE.AND P0, PT, R9, R2, PT ;  /* 0x000000020900720c */ /* 0x000fe40003f06270 */
[----:B01----:R-:W-:-:S04]  /*0620*/  @!P3 PRMT R3, RZ, 0x5410, R12 ;  /* 0x00005410ff03b816 */ /* 0x003fc8000000000c */
        /* <DEDUP_REMOVED lines=9> */
.L_x_14629:
        /* <DEDUP_REMOVED lines=12> */
.L_x_34173:


//--------------------- .text._ZN2at6native29vectorized_elementwise_kernelILi2EZZZNS0_17clamp_kernel_cudaERNS_18TensorIteratorBaseERKN3c106ScalarES7_ENKUlvE_clEvENKUlvE7_clEvEUlNS4_8BFloat16EE_St5arrayIPcLm2EEEEviT0_T1_ --------------------------
	.section	.text._ZN2at6native29vectorized_elementwise_kernelILi2EZZZNS0_17clamp_kernel_cudaERNS_18TensorIteratorBaseERKN3c106ScalarES7_ENKUlvE_clEvENKUlvE7_clEvEUlNS4_8BFloat16EE_St5arrayIPcLm2EEEEviT0_T1_,"ax",@progbits
	.sectioninfo	@"SHI_REGISTERS=30"
	.align	128
        .global         _ZN2at6native29vectorized_elementwise_kernelILi2EZZZNS0_17clamp_kernel_cudaERNS_18TensorIteratorBaseERKN3c106ScalarES7_ENKUlvE_clEvENKUlvE7_clEvEUlNS4_8BFloat16EE_St5arrayIPcLm2EEEEviT0_T1_
        .type           _ZN2at6native29vectorized_elementwise_kernelILi2EZZZNS0_17clamp_kernel_cudaERNS_18TensorIteratorBaseERKN3c106ScalarES7_ENKUlvE_clEvENKUlvE7_clEvEUlNS4_8BFloat16EE_St5arrayIPcLm2EEEEviT0_T1_,@function
        .size           _ZN2at6native29vectorized_elementwise_kernelILi2EZZZNS0_17clamp_kernel_cudaERNS_18TensorIteratorBaseERKN3c106ScalarES7_ENKUlvE_clEvENKUlvE7_clEvEUlNS4_8BFloat16EE_St5arrayIPcLm2EEEEviT0_T1_,(.L_x_34174 - _ZN2at6native29vectorized_elementwise_kernelILi2EZZZNS0_17clamp_kernel_cudaERNS_18TensorIteratorBaseERKN3c106ScalarES7_ENKUlvE_clEvENKUlvE7_clEvEUlNS4_8BFloat16EE_St5arrayIPcLm2EEEEviT0_T1_)
        .other          _ZN2at6native29vectorized_elementwise_kernelILi2EZZZNS0_17clamp_kernel_cudaERNS_18TensorIteratorBaseERKN3c106ScalarES7_ENKUlvE_clEvENKUlvE7_clEvEUlNS4_8BFloat16EE_St5arrayIPcLm2EEEEviT0_T1_,@"STO_CUDA_ENTRY STV_DEFAULT"
_ZN2at6native29vectorized_elementwise_kernelILi2EZZZNS0_17clamp_kernel_cudaERNS_18TensorIteratorBaseERKN3c106ScalarES7_ENKUlvE_clEvENKUlvE7_clEvEUlNS4_8BFloat16EE_St5arrayIPcLm2EEEEviT0_T1_:
.text._ZN2at6native29vectorized_elementwise_kernelILi2EZZZNS0_17clamp_kernel_cudaERNS_18TensorIteratorBaseERKN3c106ScalarES7_ENKUlvE_clEvENKUlvE7_clEvEUlNS4_8BFloat16EE_St5arrayIPcLm2EEEEviT0_T1_:
        /* <DEDUP_REMOVED lines=12> */
[----:B------:R2:W3:Y:S04]  /*00c0*/  LDG.E R8, [R4.64+0x200] ;  /* 0x0002000404087981 */ /* 0x0004e8000c1e1900 */
[----:B------:R2:W4:Y:S04]  /*00d0*/  LDG.E R10, [R4.64+0x400] ;  /* 0x00040004040a7981 */ /* 0x000528000c1e1900 */
[----:B------:R2:W5:Y:S01]  /*00e0*/  LDG.E R0, [R4.64+0x600] ;  /* 0x0006000404007981 */ /* 0x000562000c1e1900 */
[----:B------:R-:W-:-:S06]  /*00f0*/  IMAD.WIDE.U32 R2, R2, R3, c[0x0][0x178] ;  /* 0x00005e0002027625 */ /* 0x000fcc00078e0003 */
[----:B------:R-:W-:Y:S01]  /*0100*/  IMAD.WIDE R2, R27, 0x4, R2 ;  /* 0x000000041b027825 */ /* 0x000fe200078e0202 */
[----:B--2---:R-:W-:Y:S02]  /*0110*/  PRMT R4, RZ, 0x5410, R22 ;  /* 0x00005410ff047816 */ /* 0x004fe40000000016 */
[----:B------:R-:W-:Y:S02]  /*0120*/  PRMT R12, R22, 0x7632, R12 ;  /* 0x00007632160c7816 */ /* 0x000fe4000000000c */
[----:B------:R-:W-:Y:S02]  /*0130*/  FSETP.GTU.FTZ.AND P5, PT, |R4|, +INF , PT ;  /* 0x7f8000000400780b */ /* 0x000fe40003fbc200 */
[----:B------:R-:W-:-:S04]  /*0140*/  PRMT R6, RZ, 0x5410, R12 ;  /* 0x00005410ff067816 */ /* 0x000fc8000000000c */
[----:B------:R-:W-:Y:S02]  /*0150*/  FSETP.GTU.FTZ.AND P0, PT, |R6|, +INF , PT ;  /* 0x7f8000000600780b */ /* 0x000fe40003f1c200 */
[----:B-----5:R-:W-:-:S05]  /*0160*/  PRMT R13, RZ, 0x5410, R0 ;  /* 0x00005410ff0d7816 */ /* 0x020fca0000000000 */
[----:B------:R-:W0:Y:S01]  /*0170*/  @!P5 LDC.U16 R7, c[0x0][0x168] ;  /* 0x00005a00ff07db82 */ /* 0x000e220000000400 */
[----:B------:R-:W-:-:S07]  /*0180*/  @!P5 PRMT R4, RZ, 0x5410, R22 ;  /* 0x00005410ff04d816 */ /* 0x000fce0000000016 */
[----:B------:R-:W1:Y:S08]  /*0190*/  @!P0 LDC.U16 R11, c[0x0][0x168] ;  /* 0x00005a00ff0b8b82 */ /* 0x000e700000000400 */
[----:B------:R-:W2:Y:S01]  /*01a0*/  @!P5 LDC.U16 R9, c[0x0][0x16a] ;  /* 0x00005a80ff09db82 */ /* 0x000ea20000000400 */
[----:B0-----:R-:W-:-:S07]  /*01b0*/  @!P5 PRMT R5, RZ, 0x5410, R7 ;  /* 0x00005410ff05d816 */ /* 0x001fce0000000007 */
[----:B------:R-:W0:Y:S01]  /*01c0*/  @!P0 LDC.U16 R15, c[0x0][0x16a] ;  /* 0x00005a80ff0f8b82 */ /* 0x000e220000000400 */
[C---:B---3--:R-:W-:Y:S02]  /*01d0*/  PRMT R7, R8.reuse, 0x7610, R7 ;  /* 0x0000761008077816 */ /* 0x048fe40000000007 */
[----:B------:R-:W-:Y:S02]  /*01e0*/  PRMT R8, R8, 0x7632, R8 ;  /* 0x0000763208087816 */ /* 0x000fe40000000008 */
[----:B------:R-:W-:Y:S02]  /*01f0*/  PRMT R21, RZ, 0x5410, R7 ;  /* 0x00005410ff157816 */ /* 0x000fe40000000007 */
[----:B------:R-:W-:Y:S02]  /*0200*/  @!P5 FMNMX.FTZ R5, R4, R5, !PT ;  /* 0x000000050405d209 */ /* 0x000fe40007810000 */
[----:B-1----:R-:W-:Y:S02]  /*0210*/  @!P0 PRMT R11, RZ, 0x5410, R11 ;  /* 0x00005410ff0b8816 */ /* 0x002fe4000000000b */
[----:B------:R-:W-:-:S02]  /*0220*/  PRMT R20, RZ, 0x5410, R8 ;  /* 0x00005410ff147816 */ /* 0x000fc40000000008 */
[----:B------:R-:W-:Y:S02]  /*0230*/  FSETP.GTU.FTZ.AND P4, PT, |R21|, +INF , PT ;  /* 0x7f8000001500780b */ /* 0x000fe40003f9c200 */
[----:B--2---:R-:W-:Y:S02]  /*0240*/  @!P5 PRMT R4, RZ, 0x5410, R9 ;  /* 0x00005410ff04d816 */ /* 0x004fe40000000009 */
[----:B------:R-:W-:Y:S02]  /*0250*/  @!P0 FMNMX.FTZ R23, R11, R6, !PT ;  /* 0x000000060b178209 */ /* 0x000fe40007810000 */
[----:B------:R-:W-:Y:S02]  /*0260*/  @!P5 FMNMX.FTZ R9, R5, R4, PT ;  /* 0x000000040509d209 */ /* 0x000fe40003810000 */
[----:B------:R-:W-:Y:S02]  /*0270*/  FSETP.GTU.FTZ.AND P3, PT, |R20|, +INF , PT ;  /* 0x7f8000001400780b */ /* 0x000fe40003f7c200 */
[----:B----4-:R-:W-:-:S02]  /*0280*/  PRMT R6, R10, 0x7632, R6 ;  /* 0x000076320a067816 */ /* 0x010fc40000000006 */
[----:B------:R-:W-:Y:S01]  /*0290*/  PRMT R5, R10, 0x7610, R5 ;  /* 0x000076100a057816 */ /* 0x000fe20000000005 */
[----:B------:R-:W1:Y:S01]  /*02a0*/  @!P4 LDC.U16 R18, c[0x0][0x16a] ;  /* 0x00005a80ff12cb82 */ /* 0x000e620000000400 */
[----:B------:R-:W-:Y:S02]  /*02b0*/  PRMT R16, RZ, 0x5410, R6 ;  /* 0x00005410ff107816 */ /* 0x000fe40000000006 */
[----:B------:R-:W-:Y:S02]  /*02c0*/  PRMT R17, RZ, 0x5410, R5 ;  /* 0x00005410ff117816 */ /* 0x000fe40000000005 */
[----:B------:R-:W-:Y:S02]  /*02d0*/  FSETP.GTU.FTZ.AND P1, PT, |R16|, +INF , PT ;  /* 0x7f8000001000780b */ /* 0x000fe40003f3c200 */
[----:B------:R-:W-:Y:S01]  /*02e0*/  FSETP.GTU.FTZ.AND P2, PT, |R17|, +INF , PT ;  /* 0x7f8000001100780b */ /* 0x000fe20003f5c200 */
[----:B------:R-:W2:Y:S01]  /*02f0*/  @!P4 LDC.U16 R10, c[0x0][0x168] ;  /* 0x00005a00ff0acb82 */ /* 0x000ea20000000400 */
[----:B------:R-:W-:-:S02]  /*0300*/  PRMT R4, R0, 0x7632, R4 ;  /* 0x0000763200047816 */ /* 0x000fc40000000004 */
[----:B------:R-:W-:Y:S02]  /*0310*/  @!P5 F2FP.BF16.PACK_AB R22, RZ, R9 ;  /* 0x00000009ff16d23e */ /* 0x000fe400000010ff */
[----:B------:R-:W-:Y:S02]  /*0320*/  PRMT R14, RZ, 0x5410, R4 ;  /* 0x00005410ff0e7816 */ /* 0x000fe40000000004 */
[----:B------:R-:W-:Y:S01]  /*0330*/  FSETP.GTU.FTZ.AND P5, PT, |R13|, +INF , PT ;  /* 0x7f8000000d00780b */ /* 0x000fe20003fbc200 */
[----:B------:R-:W3:Y:S01]  /*0340*/  @!P3 LDC.U16 R19, c[0x0][0x168] ;  /* 0x00005a00ff13bb82 */ /* 0x000ee20000000400 */
[----:B------:R-:W-:Y:S02]  /*0350*/  FSETP.GTU.FTZ.AND P6, PT, |R14|, +INF , PT ;  /* 0x7f8000000e00780b */ /* 0x000fe40003fdc200 */
[----:B0-----:R-:W-:-:S04]  /*0360*/  @!P0 PRMT R24, RZ, 0x5410, R15 ;  /* 0x00005410ff188816 */ /* 0x001fc8000000000f */
[----:B------:R-:W-:Y:S01]  /*0370*/  @!P0 FMNMX.FTZ R25, R24, R23, PT ;  /* 0x0000001718198209 */ /* 0x000fe20003810000 */
[----:B------:R-:W0:Y:S03]  /*0380*/  @!P3 LDC.U16 R9, c[0x0][0x16a] ;  /* 0x00005a80ff09bb82 */ /* 0x000e260000000400 */
[----:B------:R-:W-:-:S04]  /*0390*/  @!P0 F2FP.BF16.PACK_AB R12, RZ, R25 ;  /* 0x00000019ff0c823e */ /* 0x000fc800000010ff */
[----:B------:R-:W-:Y:S01]  /*03a0*/  PRMT R22, R22, 0x5410, R12 ;  /* 0x0000541016167816 */ /* 0x000fe2000000000c */
[----:B------:R-:W4:Y:S01]  /*03b0*/  @!P1 LDC.U16 R15, c[0x0][0x168] ;  /* 0x00005a00ff0f9b82 */ /* 0x000f220000000400 */
[----:B--2---:R-:W-:-:S03]  /*03c0*/  @!P4 PRMT R10, RZ, 0x5410, R10 ;  /* 0x00005410ff0ac816 */ /* 0x004fc6000000000a */
[----:B------:R-:W-:Y:S01]  /*03d0*/  STG.E [R2.64], R22 ;  /* 0x0000001602007986 */ /* 0x000fe2000c101904 */
[----:B------:R-:W-:Y:S02]  /*03e0*/  @!P4 FMNMX.FTZ R10, R10, R21, !PT ;  /* 0x000000150a0ac209 */ /* 0x000fe40007810000 */
[----:B-1----:R-:W-:Y:S01]  /*03f0*/  @!P4 PRMT R21, RZ, 0x5410, R18 ;  /* 0x00005410ff15c816 */ /* 0x002fe20000000012 */
[----:B------:R-:W1:Y:S01]  /*0400*/  @!P2 LDC.U16 R11, c[0x0][0x168] ;  /* 0x00005a00ff0bab82 */ /* 0x000e620000000400 */
[----:B---3--:R-:W-:Y:S02]  /*0410*/  @!P3 PRMT R19, RZ, 0x5410, R19 ;  /* 0x00005410ff13b816 */ /* 0x008fe40000000013 */
[----:B------:R-:W-:Y:S02]  /*0420*/  @!P4 FMNMX.FTZ R10, R21, R10, PT ;  /* 0x0000000a150ac209 */ /* 0x000fe40003810000 */
[----:B------:R-:W-:Y:S02]  /*0430*/  @!P3 FMNMX.FTZ R19, R19, R20, !PT ;  /* 0x000000141313b209 */ /* 0x000fe40007810000 */
[----:B------:R-:W-:Y:S01]  /*0440*/  @!P4 F2FP.BF16.PACK_AB R7, RZ, R10 ;  /* 0x0000000aff07c23e */ /* 0x000fe200000010ff */
[----:B------:R-:W2:Y:S01]  /*0450*/  @!P2 LDC.U16 R23, c[0x0][0x16a] ;  /* 0x00005a80ff17ab82 */ /* 0x000ea20000000400 */
[----:B0-----:R-:W-:-:S04]  /*0460*/  @!P3 PRMT R18, RZ, 0x5410, R9 ;  /* 0x00005410ff12b816 */ /* 0x001fc80000000009 */
[----:B------:R-:W-:-:S03]  /*0470*/  @!P3 FMNMX.FTZ R9, R18, R19, PT ;  /* 0x000000131209b209 */ /* 0x000fc60003810000 */
[----:B------:R-:W0:Y:S01]  /*0480*/  @!P6 LDC.U16 R25, c[0x0][0x168] ;  /* 0x00005a00ff19eb82 */ /* 0x000e220000000400 */
[----:B----4-:R-:W-:Y:S02]  /*0490*/  @!P1 PRMT R15, RZ, 0x5410, R15 ;  /* 0x00005410ff0f9816 */ /* 0x010fe4000000000f */
[----:B------:R-:W-:Y:S02]  /*04a0*/  @!P3 F2FP.BF16.PACK_AB R8, RZ, R9 ;  /* 0x00000009ff08b23e */ /* 0x000fe400000010ff */
[----:B------:R-:W-:Y:S02]  /*04b0*/  @!P1 FMNMX.FTZ R15, R15, R16, !PT ;  /* 0x000000100f0f9209 */ /* 0x000fe40007810000 */
[----:B------:R-:W-:Y:S01]  /*04c0*/  PRMT R7, R7, 0x5410, R8 ;  /* 0x0000541007077816 */ /* 0x000fe20000000008 */
[----:B------:R-:W3:Y:S01]  /*04d0*/  @!P5 LDC.U16 R27, c[0x0][0x168] ;  /* 0x00005a00ff1bdb82 */ /* 0x000ee20000000400 */
[----:B-1----:R-:W-:-:S03]  /*04e0*/  @!P2 PRMT R18, RZ, 0x5410, R11 ;  /* 0x00005410ff12a816 */ /* 0x002fc6000000000b */
[----:B------:R-:W-:Y:S01]  /*04f0*/  STG.E [R2.64+0x200], R7 ;  /* 0x0002000702007986 */ /* 0x000fe2000c101904 */
[----:B------:R-:W-:-:S03]  /*0500*/  @!P2 FMNMX.FTZ R11, R18, R17, !PT ;  /* 0x00000011120ba209 */ /* 0x000fc60007810000 */
[----:B------:R-:W1:Y:S01]  /*0510*/  @!P1 LDC.U16 R24, c[0x0][0x16a] ;  /* 0x00005a80ff189b82 */ /* 0x000e620000000400 */
[----:B--2---:R-:W-:-:S04]  /*0520*/  @!P2 PRMT R16, RZ, 0x5410, R23 ;  /* 0x00005410ff10a816 */ /* 0x004fc80000000017 */
[----:B------:R-:W-:-:S03]  /*0530*/  @!P2 FMNMX.FTZ R11, R16, R11, PT ;  /* 0x0000000b100ba209 */ /* 0x000fc60003810000 */
[----:B------:R-:W2:Y:S01]  /*0540*/  @!P6 LDC.U16 R26, c[0x0][0x16a] ;  /* 0x00005a80ff1aeb82 */ /* 0x000ea20000000400 */
[----:B0-----:R-:W-:Y:S02]  /*0550*/  @!P6 PRMT R25, RZ, 0x5410, R25 ;  /* 0x00005410ff19e816 */ /* 0x001fe40000000019 */
[----:B------:R-:W-:Y:S02]  /*0560*/  @!P2 F2FP.BF16.PACK_AB R5, RZ, R11 ;  /* 0x0000000bff05a23e */ /* 0x000fe400000010ff */
[----:B------:R-:W-:-:S03]  /*0570*/  @!P6 FMNMX.FTZ R14, R25, R14, !PT ;  /* 0x0000000e190ee209 */ /* 0x000fc60007810000 */
[----:B------:R-:W0:Y:S01]  /*0580*/  @!P5 LDC.U16 R12, c[0x0][0x16a] ;  /* 0x00005a80ff0cdb82 */ /* 0x000e220000000400 */
[----:B---3--:R-:W-:-:S04]  /*0590*/  @!P5 PRMT R16, RZ, 0x5410, R27 ;  /* 0x00005410ff10d816 */ /* 0x008fc8000000001b */
[----:B------:R-:W-:Y:S02]  /*05a0*/  @!P5 FMNMX.FTZ R13, R16, R13, !PT ;  /* 0x0000000d100dd209 */ /* 0x000fe40007810000 */
[----:B-1----:R-:W-:-:S04]  /*05b0*/  @!P1 PRMT R24, RZ, 0x5410, R24 ;  /* 0x00005410ff189816 */ /* 0x002fc80000000018 */
[----:B------:R-:W-:Y:S02]  /*05c0*/  @!P1 FMNMX.FTZ R15, R24, R15, PT ;  /* 0x0000000f180f9209 */ /* 0x000fe40003810000 */
[----:B--2---:R-:W-:Y:S02]  /*05d0*/  @!P6 PRMT R17, RZ, 0x5410, R26 ;  /* 0x00005410ff11e816 */ /* 0x004fe4000000001a */
[----:B------:R-:W-:Y:S02]  /*05e0*/  @!P1 F2FP.BF16.PACK_AB R6, RZ, R15 ;  /* 0x0000000fff06923e */ /* 0x000fe400000010ff */
[----:B------:R-:W-:Y:S02]  /*05f0*/  @!P6 FMNMX.FTZ R14, R17, R14, PT ;  /* 0x0000000e110ee209 */ /* 0x000fe40003810000 */
[----:B------:R-:W-:Y:S02]  /*0600*/  PRMT R5, R5, 0x5410, R6 ;  /* 0x0000541005057816 */ /* 0x000fe40000000006 */
[----:B0-----:R-:W-:-:S02]  /*0610*/  @!P5 PRMT R12, RZ, 0x5410, R12 ;  /* 0x00005410ff0cd816 */ /* 0x001fc4000000000c */
[----:B------:R-:W-:Y:S01]  /*0620*/  @!P6 F2FP.BF16.PACK_AB R4, RZ, R14 ;  /* 0x0000000eff04e23e */ /* 0x000fe200000010ff */
[----:B------:R-:W-:Y:S01]  /*0630*/  STG.E [R2.64+0x400], R5 ;  /* 0x0004000502007986 */ /* 0x000fe2000c101904 */
[----:B------:R-:W-:-:S04]  /*0640*/  @!P5 FMNMX.FTZ R13, R12, R13, PT ;  /* 0x0000000d0c0dd209 */ /* 0x000fc80003810000 */
[----:B------:R-:W-:-:S04]  /*0650*/  @!P5 F2FP.BF16.PACK_AB R0, RZ, R13 ;  /* 0x0000000dff00d23e */ /* 0x000fc800000010ff */
[----:B------:R-:W-:-:S05]  /*0660*/  PRMT R0, R0, 0x5410, R4 ;  /* 0x0000541000007816 */ /* 0x000fca0000000004 */
[----:B------:R-:W-:Y:S01]  /*0670*/  STG.E [R2.64+0x600], R0 ;  /* 0x0006000002007986 */ /* 0x000fe2000c101904 */
[----:B------:R-:W-:Y:S05]  /*0680*/  EXIT ;  /* 0x000000000000794d */ /* 0x000fea0003800000 */
.L_x_14630:
[----:B------:R-:W0:Y:S01]  /*0690*/  S2R R5, SR_TID.X ;  /* 0x0000000000057919 */ /* 0x000e220000002100 */
[----:B------:R-:W-:Y:S02]  /*06a0*/  PRMT R3, RZ, 0x7610, R3 ;  /* 0x00007610ff037816 */ /* 0x000fe40000000003 */
[----:B0-----:R-:W-:Y:S01]  /*06b0*/  ISETP.GE.AND P5, PT, R5, R6, PT ;  /* 0x000000060500720c */ /* 0x001fe20003fa6270 */
[----:B------:R-:W-:-:S12]  /*06c0*/  IMAD.MOV.U32 R11, RZ, RZ, R5 ;  /* 0x000000ffff0b7224 */ /* 0x000fd800078e0005 */
        /* <DEDUP_REMOVED lines=22> */
.L_x_14632:
[----:B0-----:R-:W-:Y:S05]  /*0830*/  BSYNC B0 ;  /* 0x0000000000007941 */ /* 0x001fea0003800000 */
.L_x_14631:
        /* <DEDUP_REMOVED lines=15> */
.L_x_14634:
[----:B------:R-:W-:Y:S05]  /*0930*/  BSYNC B0 ;  /* 0x0000000000007941 */ /* 0x000fea0003800000 */
.L_x_14633:
[----:B------:R-:W-:Y:S01]  /*0940*/  ISETP.GE.AND P1, PT, R11, R6, PT ;  /* 0x000000060b00720c */ /* 0x000fe20003f26270 */
[----:B0-----:R-:W-:Y:S01]  /*0950*/  @!P5 IMAD.IADD R12, R2, 0x1, R5 ;  /* 0x00000001020cd824 */ /* 0x001fe200078e0205 */
[----:B------:R-:W-:Y:S01]  /*0960*/  PRMT R15, RZ, 0x7610, R15 ;  /* 0x00007610ff0f7816 */ /* 0x000fe2000000000f */
[----:B------:R-:W-:-:S04]  /*0970*/  @!P5 IMAD.MOV.U32 R13, RZ, RZ, 0x2 ;  /* 0x00000002ff0dd424 */ /* 0x000fc800078e00ff */
[----:B------:R-:W-:-:S05]  /*0980*/  @!P5 IMAD.WIDE.U32 R12, R12, R13, c[0x0][0x180] ;  /* 0x000060000c0cd625 */ /* 0x000fca00078e000d */
[----:B------:R0:W2:Y:S01]  /*0990*/  @!P5 LDG.E.U16 R15, [R12.64] ;  /* 0x000000040c0fd981 */ /* 0x0000a2000c1e1500 */
[----:B------:R-:W-:Y:S01]  /*09a0*/  @!P1 IMAD.IADD R16, R2, 0x1, R11 ;  /* 0x0000000102109824 */ /* 0x000fe200078e020b */
[----:B------:R-:W-:Y:S01]  /*09b0*/  @!P1 IADD3 R11, R11, 0x80, RZ ;  /* 0x000000800b0b9810 */ /* 0x000fe20007ffe0ff */
[----:B------:R-:W-:Y:S01]  /*09c0*/  @!P1 IMAD.MOV.U32 R17, RZ, RZ, 0x2 ;  /* 0x00000002ff119424 */ /* 0x000fe200078e00ff */
[----:B------:R-:W-:Y:S02]  /*09d0*/  PRMT R10, RZ, 0x7610, R10 ;  /* 0x00007610ff0a7816 */ /* 0x000fe4000000000a */
[----:B------:R-:W-:Y:S01]  /*09e0*/  ISETP.GE.AND P0, PT, R11, R6, PT ;  /* 0x000000060b00720c */ /* 0x000fe20003f06270 */
[----:B------:R-:W-:-:S05]  /*09f0*/  @!P1 IMAD.WIDE.U32 R16, R16, R17, c[0x0][0x180] ;  /* 0x0000600010109625 */ /* 0x000fca00078e0011 */
[----:B------:R1:W3:Y:S07]  /*0a00*/  @!P1 LDG.E.U16 R10, [R16.64] ;  /* 0x00000004100a9981 */ /* 0x0002ee000c1e1500 */
[--C-:B------:R-:W-:Y:S01]  /*0a10*/  @!P0 IMAD.IADD R18, R2, 0x1, R11.reuse ;  /* 0x0000000102128824 */ /* 0x100fe200078e020b */
[----:B------:R-:W-:Y:S01]  /*0a20*/  PRMT R11, RZ, 0x7610, R11 ;  /* 0x00007610ff0b7816 */ /* 0x000fe2000000000b */
[----:B------:R-:W-:-:S04]  /*0a30*/  @!P0 IMAD.MOV.U32 R19, RZ, RZ, 0x2 ;  /* 0x00000002ff138424 */ /* 0x000fc800078e00ff */
[----:B------:R-:W-:-:S05]  /*0a40*/  @!P0 IMAD.WIDE.U32 R18, R18, R19, c[0x0][0x180] ;  /* 0x0000600012128625 */ /* 0x000fca00078e0013 */
[----:B------:R4:W3:Y:S01]  /*0a50*/  @!P0 LDG.E.U16 R11, [R18.64] ;  /* 0x00000004120b8981 */ /* 0x0008e2000c1e1500 */
[----:B0-----:R-:W-:Y:S01]  /*0a60*/  IMAD.MOV.U32 R13, RZ, RZ, R5 ;  /* 0x000000ffff0d7224 */ /* 0x001fe200078e0005 */
[----:B-----5:R-:W-:-:S04]  /*0a70*/  PRMT R14, RZ, 0x5410, R3 ;  /* 0x00005410ff0e7816 */ /* 0x020fc80000000003 */
[----:B------:R-:W-:Y:S02]  /*0a80*/  IADD3 R21, R13, 0x80, RZ ;  /* 0x000000800d157810 */ /* 0x000fe40007ffe0ff */
[----:B------:R-:W-:-:S04]  /*0a90*/  FSETP.GTU.FTZ.AND P3, PT, |R14|, +INF , PT ;  /* 0x7f8000000e00780b */ /* 0x000fc80003f7c200 */
[----:B------:R-:W-:Y:S02]  /*0aa0*/  ISETP.GE.OR P3, PT, R21, R6, P3 ;  /* 0x000000061500720c */ /* 0x000fe40001f66670 */
[----:B------:R-:W-:Y:S02]  /*0ab0*/  PRMT R12, RZ, 0x5410, R0 ;  /* 0x00005410ff0c7816 */ /* 0x000fe40000000000 */
[----:B------:R-:W-:Y:S02]  /*0ac0*/  IADD3 R21, R13, 0x100, RZ ;  /* 0x000001000d157810 */ /* 0x000fe40007ffe0ff */
[----:B------:R-:W-:-:S04]  /*0ad0*/  FSETP.GTU.FTZ.AND P4, PT, |R12|, +INF , PT ;  /* 0x7f8000000c00780b */ /* 0x000fc80003f9c200 */
[----:B------:R-:W-:-:S03]  /*0ae0*/  ISETP.GE.OR P4, PT, R21, R6, P4 ;  /* 0x000000061500720c */ /* 0x000fc60002786670 */
[----:B------:R-:W0:Y:S08]  /*0af0*/  @!P3 LDC.U16 R20, c[0x0][0x168] ;  /* 0x00005a00ff14bb82 */ /* 0x000e300000000400 */
[----:B----4-:R-:W4:Y:S01]  /*0b00*/  @!P3 LDC.U16 R18, c[0x0][0x16a] ;  /* 0x00005a80ff12bb82 */ /* 0x010f220000000400 */
[----:B-1----:R-:W-:-:S07]  /*0b10*/  PRMT R16, RZ, 0x5410, R7 ;  /* 0x00005410ff107816 */ /* 0x002fce0000000007 */
[----:B------:R-:W1:Y:S01]  /*0b20*/  @!P4 LDC.U16 R21, c[0x0][0x168] ;  /* 0x00005a00ff15cb82 */ /* 0x000e620000000400 */
[----:B------:R-:W-:Y:S02]  /*0b30*/  IADD3 R17, R13, 0x180, RZ ;  /* 0x000001800d117810 */ /* 0x000fe40007ffe0ff */
[----:B------:R-:W-:-:S05]  /*0b40*/  FSETP.GTU.FTZ.AND P0, PT, |R16|, +INF , PT ;  /* 0x7f8000001000780b */ /* 0x000fca0003f1c200 */
[----:B------:R-:W1:Y:S01]  /*0b50*/  @!P4 LDC.U16 R4, c[0x0][0x16a] ;  /* 0x00005a80ff04cb82 */ /* 0x000e620000000400 */
[----:B0-----:R-:W-:Y:S02]  /*0b60*/  @!P3 PRMT R19, RZ, 0x5410, R20 ;  /* 0x00005410ff13b816 */ /* 0x001fe40000000014 */
[----:B------:R-:W-:Y:S02]  /*0b70*/  ISETP.GE.OR P0, PT, R17, R6, P0 ;  /* 0x000000061100720c */ /* 0x000fe40000706670 */
[----:B------:R-:W-:Y:S02]  /*0b80*/  @!P3 FMNMX.FTZ R14, R14, R19, !PT ;  /* 0x000000130e0eb209 */ /* 0x000fe40007810000 */
[----:B----4-:R-:W-:Y:S02]  /*0b90*/  @!P3 PRMT R17, RZ, 0x5410, R18 ;  /* 0x00005410ff11b816 */ /* 0x010fe40000000012 */
[----:B------:R-:W-:Y:S02]  /*0ba0*/  PRMT R19, RZ, 0x5410, R9 ;  /* 0x00005410ff137816 */ /* 0x000fe40000000009 */
[----:B------:R-:W-:-:S02]  /*0bb0*/  @!P3 FMNMX.FTZ R14, R14, R17, PT ;  /* 0x000000110e0eb209 */ /* 0x000fc40003810000 */
[----:B------:R-:W-:Y:S02]  /*0bc0*/  IADD3 R17, R13, 0x200, RZ ;  /* 0x000002000d117810 */ /* 0x000fe40007ffe0ff */
[----:B------:R-:W-:Y:S02]  /*0bd0*/  FSETP.GTU.FTZ.AND P1, PT, |R19|, +INF , PT ;  /* 0x7f8000001300780b */ /* 0x000fe40003f3c200 */
[----:B-1----:R-:W-:Y:S02]  /*0be0*/  @!P4 PRMT R21, RZ, 0x5410, R21 ;  /* 0x00005410ff15c816 */ /* 0x002fe40000000015 */
[----:B------:R-:W-:Y:S02]  /*0bf0*/  ISETP.GE.OR P1, PT, R17, R6, P1 ;  /* 0x000000061100720c */ /* 0x000fe40000f26670 */
[----:B------:R-:W0:Y:S01]  /*0c00*/  @!P0 LDC.U16 R17, c[0x0][0x168] ;  /* 0x00005a00ff118b82 */ /* 0x000e220000000400 */
[----:B------:R-:W-:Y:S02]  /*0c10*/  @!P4 FMNMX.FTZ R12, R12, R21, !PT ;  /* 0x000000150c0cc209 */ /* 0x000fe40007810000 */
[----:B------:R-:W-:-:S02]  /*0c20*/  @!P4 PRMT R21, RZ, 0x5410, R4 ;  /* 0x00005410ff15c816 */ /* 0x000fc40000000004 */
[----:B------:R-:W-:Y:S02]  /*0c30*/  @!P3 F2FP.BF16.PACK_AB R14, RZ, R14 ;  /* 0x0000000eff0eb23e */ /* 0x000fe400000010ff */
[----:B------:R-:W-:Y:S01]  /*0c40*/  PRMT R4, RZ, 0x5410, R8 ;  /* 0x00005410ff047816 */ /* 0x000fe20000000008 */
[----:B------:R-:W1:Y:S01]  /*0c50*/  @!P0 LDC.U16 R23, c[0x0][0x16a] ;  /* 0x00005a80ff178b82 */ /* 0x000e620000000400 */
[----:B------:R-:W-:Y:S02]  /*0c60*/  @!P4 FMNMX.FTZ R12, R12, R21, PT ;  /* 0x000000150c0cc209 */ /* 0x000fe40003810000 */
[----:B------:R-:W-:Y:S02]  /*0c70*/  @!P3 PRMT R3, R14, 0x7610, R3 ;  /* 0x000076100e03b816 */ /* 0x000fe40000000003 */
[----:B------:R-:W-:Y:S02]  /*0c80*/  IADD3 R21, R13, 0x280, RZ ;  /* 0x000002800d157810 */ /* 0x000fe40007ffe0ff */
[----:B------:R-:W-:Y:S01]  /*0c90*/  FSETP.GTU.FTZ.AND P3, PT, |R4|, +INF , PT ;  /* 0x7f8000000400780b */ /* 0x000fe20003f7c200 */
[----:B------:R-:W4:Y:S01]  /*0ca0*/  @!P1 LDC.U16 R18, c[0x0][0x168] ;  /* 0x00005a00ff129b82 */ /* 0x000f220000000400 */
[----:B------:R-:W-:-:S02]  /*0cb0*/  @!P4 F2FP.BF16.PACK_AB R12, RZ, R12 ;  /* 0x0000000cff0cc23e */ /* 0x000fc400000010ff */
[----:B------:R-:W-:Y:S02]  /*0cc0*/  ISETP.GE.OR P3, PT, R21, R6, P3 ;  /* 0x000000061500720c */ /* 0x000fe40001f66670 */
[----:B------:R-:W-:Y:S02]  /*0cd0*/  @!P4 PRMT R0, R12, 0x7610, R0 ;  /* 0x000076100c00c816 */ /* 0x000fe40000000000 */
[C---:B------:R-:W-:Y:S02]  /*0ce0*/  IADD3 R25, R13.reuse, 0x300, RZ ;  /* 0x000003000d197810 */ /* 0x040fe40007ffe0ff */
[----:B0-----:R-:W-:Y:S02]  /*0cf0*/  @!P0 PRMT R17, RZ, 0x5410, R17 ;  /* 0x00005410ff118816 */ /* 0x001fe40000000011 */
[----:B------:R-:W-:Y:S02]  /*0d00*/  IADD3 R27, R13, 0x380, RZ ;  /* 0x000003800d1b7810 */ /* 0x000fe40007ffe0ff */
[----:B------:R-:W-:-:S03]  /*0d10*/  @!P0 FMNMX.FTZ R24, R16, R17, !PT ;  /* 0x0000001110188209 */ /* 0x000fc60007810000 */
[----:B------:R-:W0:Y:S01]  /*0d20*/  @!P3 LDC.U16 R17, c[0x0][0x168] ;  /* 0x00005a00ff11bb82 */ /* 0x000e220000000400 */
[----:B-1----:R-:W-:-:S04]  /*0d30*/  @!P0 PRMT R23, RZ, 0x5410, R23 ;  /* 0x00005410ff178816 */ /* 0x002fc80000000017 */
[----:B------:R-:W-:Y:S02]  /*0d40*/  @!P0 FMNMX.FTZ R24, R24, R23, PT ;  /* 0x0000001718188209 */ /* 0x000fe40003810000 */
[----:B----4-:R-:W-:Y:S01]  /*0d50*/  @!P1 PRMT R18, RZ, 0x5410, R18 ;  /* 0x00005410ff129816 */ /* 0x010fe20000000012 */
[----:B------:R-:W1:Y:S03]  /*0d60*/  @!P1 LDC.U16 R16, c[0x0][0x16a] ;  /* 0x00005a80ff109b82 */ /* 0x000e660000000400 */
[----:B------:R-:W-:-:S05]  /*0d70*/  @!P1 FMNMX.FTZ R19, R19, R18, !PT ;  /* 0x0000001213139209 */ /* 0x000fca0007810000 */
[----:B------:R-:W4:Y:S01]  /*0d80*/  @!P3 LDC.U16 R18, c[0x0][0x16a] ;  /* 0x00005a80ff12bb82 */ /* 0x000f220000000400 */
[----:B------:R-:W-:Y:S01]  /*0d90*/  @!P5 IADD3 R13, R5, 0x80, RZ ;  /* 0x00000080050dd810 */ /* 0x000fe20007ffe0ff */
[----:B------:R-:W-:Y:S01]  /*0da0*/  @!P5 IMAD.MOV.U32 R26, RZ, RZ, 0x2 ;  /* 0x00000002ff1ad424 */ /* 0x000fe200078e00ff */
[----:B0-----:R-:W-:-:S04]  /*0db0*/  @!P3 PRMT R17, RZ, 0x5410, R17 ;  /* 0x00005410ff11b816 */ /* 0x001fc80000000011 */
[----:B------:R-:W-:Y:S02]  /*0dc0*/  @!P3 FMNMX.FTZ R17, R4, R17, !PT ;  /* 0x000000110411b209 */ /* 0x000fe40007810000 */
[----:B------:R-:W-:-:S04]  /*0dd0*/  @!P0 F2FP.BF16.PACK_AB R24, RZ, R24 ;  /* 0x00000018ff18823e */ /* 0x000fc800000010ff */
[----:B------:R-:W-:Y:S02]  /*0de0*/  @!P0 PRMT R7, R24, 0x7610, R7 ;  /* 0x0000761018078816 */ /* 0x000fe40000000007 */
[----:B------:R-:W-:Y:S02]  /*0df0*/  ISETP.GE.AND P0, PT, R13, R6, PT ;  /* 0x000000060d00720c */ /* 0x000fe40003f06270 */
[----:B-1----:R-:W-:Y:S02]  /*0e00*/  @!P1 PRMT R16, RZ, 0x5410, R16 ;  /* 0x00005410ff109816 */ /* 0x002fe40000000010 */
[----:B----4-:R-:W-:Y:S02]  /*0e10*/  @!P3 PRMT R18, RZ, 0x5410, R18 ;  /* 0x00005410ff12b816 */ /* 0x010fe40000000012 */
[----:B------:R-:W-:Y:S02]  /*0e20*/  @!P1 FMNMX.FTZ R19, R19, R16, PT ;  /* 0x0000001013139209 */ /* 0x000fe40003810000 */
[----:B------:R-:W-:Y:S01]  /*0e30*/  @!P3 FMNMX.FTZ R17, R17, R18, PT ;  /* 0x000000121111b209 */ /* 0x000fe20003810000 */
[----:B------:R-:W-:Y:S01]  /*0e40*/  BSSY B0, `(.L_x_14635) ;  /* 0x0000054000007945 */ /* 0x000fe20003800000 */
[----:B------:R-:W-:Y:S01]  /*0e50*/  @!P1 F2FP.BF16.PACK_AB R19, RZ, R19 ;  /* 0x00000013ff13923e */ /* 0x000fe200000010ff */
[----:B------:R-:W-:Y:S01]  /*0e60*/  BSSY B1, `(.L_x_14636) ;  /* 0x000004b000017945 */ /* 0x000fe20003800000 */
[----:B------:R-:W-:-:S02]  /*0e70*/  @!P3 F2FP.BF16.PACK_AB R17, RZ, R17 ;  /* 0x00000011ff11b23e */ /* 0x000fc400000010ff */
[----:B------:R-:W-:Y:S02]  /*0e80*/  @!P1 PRMT R9, R19, 0x7610, R9 ;  /* 0x0000761013099816 */ /* 0x000fe40000000009 */
[----:B------:R-:W-:Y:S02]  /*0e90*/  @!P3 PRMT R8, R17, 0x7610, R8 ;  /* 0x000076101108b816 */ /* 0x000fe40000000008 */
[----:B--2---:R-:W-:-:S04]  /*0ea0*/  PRMT R20, RZ, 0x5410, R15 ;  /* 0x00005410ff147816 */ /* 0x004fc8000000000f */
[----:B------:R-:W-:-:S04]  /*0eb0*/  FSETP.GTU.FTZ.AND P2, PT, |R20|, +INF , PT ;  /* 0x7f8000001400780b */ /* 0x000fc80003f5c200 */
[----:B------:R-:W-:Y:S02]  /*0ec0*/  ISETP.GE.OR P2, PT, R5, R6, P2 ;  /* 0x000000060500720c */ /* 0x000fe40001746670 */
[----:B---3--:R-:W-:-:S11]  /*0ed0*/  PRMT R12, RZ, 0x5410, R10 ;  /* 0x00005410ff0c7816 */ /* 0x008fd6000000000a */
[----:B------:R-:W0:Y:S08]  /*0ee0*/  @!P2 LDC.U16 R22, c[0x0][0x168] ;  /* 0x00005a00ff16ab82 */ /* 0x000e300000000400 */
[----:B------:R-:W1:Y:S01]  /*0ef0*/  @!P2 LDC.U16 R21, c[0x0][0x16a] ;  /* 0x00005a80ff15ab82 */ /* 0x000e620000000400 */
[----:B------:R-:W-:Y:S02]  /*0f00*/  PRMT R14, RZ, 0x5410, R11 ;  /* 0x00005410ff0e7816 */ /* 0x000fe4000000000b */
[----:B------:R-:W-:-:S02]  /*0f10*/  FSETP.GTU.FTZ.AND P4, PT, |R12|, +INF , PT ;  /* 0x7f8000000c00780b */ /* 0x000fc40003f9c200 */
[----:B------:R-:W-:Y:S02]  /*0f20*/  FSETP.GTU.FTZ.AND P6, PT, |R14|, +INF , PT ;  /* 0x7f8000000e00780b */ /* 0x000fe40003fdc200 */
[-C--:B------:R-:W-:Y:S02]  /*0f30*/  ISETP.GE.OR P4, PT, R25, R6.reuse, P4 ;  /* 0x000000061900720c */ /* 0x080fe40002786670 */
[----:B------:R-:W-:Y:S02]  /*0f40*/  ISETP.GE.OR P6, PT, R27, R6, P6 ;  /* 0x000000061b00720c */ /* 0x000fe400037c6670 */
[----:B0-----:R-:W-:-:S04]  /*0f50*/  @!P2 PRMT R23, RZ, 0x5410, R22 ;  /* 0x00005410ff17a816 */ /* 0x001fc80000000016 */
[----:B------:R-:W-:-:S05]  /*0f60*/  @!P2 FMNMX.FTZ R22, R20, R23, !PT ;  /* 0x000000171416a209 */ /* 0x000fca0007810000 */
[----:B------:R-:W0:Y:S01]  /*0f70*/  @!P4 LDC.U16 R20, c[0x0][0x168] ;  /* 0x00005a00ff14cb82 */ /* 0x000e220000000400 */
[----:B-1----:R-:W-:-:S07]  /*0f80*/  @!P2 PRMT R21, RZ, 0x5410, R21 ;  /* 0x00005410ff15a816 */ /* 0x002fce0000000015 */
[----:B------:R-:W1:Y:S01]  /*0f90*/  @!P6 LDC.U16 R23, c[0x0][0x168] ;  /* 0x00005a00ff17eb82 */ /* 0x000e620000000400 */
[----:B------:R-:W-:-:S07]  /*0fa0*/  @!P2 FMNMX.FTZ R25, R22, R21, PT ;  /* 0x000000151619a209 */ /* 0x000fce0003810000 */
[----:B------:R-:W2:Y:S08]  /*0fb0*/  @!P4 LDC.U16 R22, c[0x0][0x16a] ;  /* 0x00005a80ff16cb82 */ /* 0x000eb00000000400 */
[----:B------:R-:W3:Y:S01]  /*0fc0*/  @!P6 LDC.U16 R21, c[0x0][0x16a] ;  /* 0x00005a80ff15eb82 */ /* 0x000ee20000000400 */
[----:B------:R-:W-:Y:S01]  /*0fd0*/  @!P2 F2FP.BF16.PACK_AB R25, RZ, R25 ;  /* 0x00000019ff19a23e */ /* 0x000fe200000010ff */
[----:B------:R-:W-:-:S03]  /*0fe0*/  @!P5 IMAD.IADD R5, R2, 0x1, R5 ;  /* 0x000000010205d824 */ /* 0x000fc600078e0205 */
[----:B------:R-:W-:Y:S01]  /*0ff0*/  @!P2 PRMT R15, R25, 0x7610, R15 ;  /* 0x00007610190fa816 */ /* 0x000fe2000000000f */
[----:B------:R-:W-:Y:S01]  /*1000*/  @!P5 IMAD.WIDE.U32 R4, R5, R26, c[0x0][0x178] ;  /* 0x00005e000504d625 */ /* 0x000fe200078e001a */
[----:B-1----:R-:W-:-:S04]  /*1010*/  @!P6 PRMT R23, RZ, 0x5410, R23 ;  /* 0x00005410ff17e816 */ /* 0x002fc80000000017 */
[----:B------:R0:W-:Y:S01]  /*1020*/  @!P5 STG.E.U16 [R4.64], R15 ;  /* 0x0000000f0400d986 */ /* 0x0001e2000c101504 */
[----:B------:R-:W-:Y:S02]  /*1030*/  @!P6 FMNMX.FTZ R14, R14, R23, !PT ;  /* 0x000000170e0ee209 */ /* 0x000fe40007810000 */
[----:B0-----:R-:W-:Y:S02]  /*1040*/  @!P4 PRMT R5, RZ, 0x5410, R20 ;  /* 0x00005410ff05c816 */ /* 0x001fe40000000014 */
[----:B---3--:R-:W-:Y:S02]  /*1050*/  @!P6 PRMT R21, RZ, 0x5410, R21 ;  /* 0x00005410ff15e816 */ /* 0x008fe40000000015 */
[----:B------:R-:W-:Y:S02]  /*1060*/  @!P4 FMNMX.FTZ R12, R12, R5, !PT ;  /* 0x000000050c0cc209 */ /* 0x000fe40007810000 */
[----:B--2---:R-:W-:Y:S02]  /*1070*/  @!P4 PRMT R5, RZ, 0x5410, R22 ;  /* 0x00005410ff05c816 */ /* 0x004fe40000000016 */
[----:B------:R-:W-:-:S02]  /*1080*/  @!P6 FMNMX.FTZ R14, R14, R21, PT ;  /* 0x000000150e0ee209 */ /* 0x000fc40003810000 */
[----:B------:R-:W-:Y:S02]  /*1090*/  @!P4 FMNMX.FTZ R12, R12, R5, PT ;  /* 0x000000050c0cc209 */ /* 0x000fe40003810000 */
[----:B------:R-:W-:Y:S02]  /*10a0*/  @!P6 F2FP.BF16.PACK_AB R14, RZ, R14 ;  /* 0x0000000eff0ee23e */ /* 0x000fe400000010ff */
[----:B------:R-:W-:Y:S02]  /*10b0*/  @!P4 F2FP.BF16.PACK_AB R12, RZ, R12 ;  /* 0x0000000cff0cc23e */ /* 0x000fe400000010ff */
        /* <DEDUP_REMOVED lines=15> */
.L_x_14637:
[----:B------:R-:W-:-:S13]  /*11b0*/  ISETP.GE.AND P0, PT, R13, R6, PT ;  /* 0x000000060d00720c */ /* 0x000fda0003f06270 */
[----:B------:R-:W-:Y:S05]  /*11c0*/  @P0 BRA `(.L_x_14639) ;  /* 0x000000c000000947 */ /* 0x000fea0003800000 */
[----:B0-----:R-:W-:Y:S01]  /*11d0*/  IMAD.IADD R4, R2, 0x1, R13 ;  /* 0x0000000102047824 */ /* 0x001fe200078e020d */
[----:B------:R-:W-:Y:S01]  /*11e0*/  IADD3 R13, R13, 0x80, RZ ;  /* 0x000000800d0d7810 */ /* 0x000fe20007ffe0ff */
[----:B------:R-:W-:-:S04]  /*11f0*/  IMAD.MOV.U32 R5, RZ, RZ, 0x2 ;  /* 0x00000002ff057424 */ /* 0x000fc800078e00ff */
[----:B------:R-:W-:-:S05]  /*1200*/  IMAD.WIDE.U32 R4, R4, R5, c[0x0][0x178] ;  /* 0x00005e0004047625 */ /* 0x000fca00078e0005 */
[----:B------:R0:W-:Y:S02]  /*1210*/  STG.E.U16 [R4.64], R7 ;  /* 0x0000000704007986 */ /* 0x0001e4000c101504 */
.L_x_14638:
[----:B------:R-:W-:-:S13]  /*1220*/  ISETP.GE.AND P0, PT, R13, R6, PT ;  /* 0x000000060d00720c */ /* 0x000fda0003f06270 */
[----:B------:R-:W-:Y:S05]  /*1230*/  @P0 BRA `(.L_x_14640) ;  /* 0x000000d000000947 */ /* 0x000fea0003800000 */
[----:B0-----:R-:W-:Y:S01]  /*1240*/  IMAD.IADD R4, R2, 0x1, R13 ;  /* 0x0000000102047824 */ /* 0x001fe200078e020d */
[----:B------:R-:W-:Y:S01]  /*1250*/  IADD3 R13, R13, 0x80, RZ ;  /* 0x000000800d0d7810 */ /* 0x000fe20007ffe0ff */
[----:B------:R-:W-:-:S04]  /*1260*/  IMAD.MOV.U32 R5, RZ, RZ, 0x2 ;  /* 0x00000002ff057424 */ /* 0x000fc800078e00ff */
[----:B------:R-:W-:-:S05]  /*1270*/  IMAD.WIDE.U32 R4, R4, R5, c[0x0][0x178] ;  /* 0x00005e0004047625 */ /* 0x000fca00078e0005 */
[----:B------:R0:W-:Y:S02]  /*1280*/  STG.E.U16 [R4.64], R9 ;  /* 0x0000000904007986 */ /* 0x0001e4000c101504 */
.L_x_14639:
        /* <DEDUP_REMOVED lines=8> */
.L_x_14640:
[----:B------:R-:W-:Y:S05]  /*1310*/  BSYNC B1 ;  /* 0x0000000000017941 */ /* 0x000fea0003800000 */
.L_x_14636:
[----:B------:R-:W-:-:S13]  /*1320*/  ISETP.GE.AND P0, PT, R13, R6, PT ;  /* 0x000000060d00720c */ /* 0x000fda0003f06270 */
[----:B0-----:R-:W-:Y:S01]  /*1330*/  @!P0 IMAD.IADD R4, R2, 0x1, R13 ;  /* 0x0000000102048824 */ /* 0x001fe200078e020d */
[----:B------:R-:W-:Y:S01]  /*1340*/  @!P0 IADD3 R13, R13, 0x80, RZ ;  /* 0x000000800d0d8810 */ /* 0x000fe20007ffe0ff */
[----:B------:R-:W-:-:S04]  /*1350*/  @!P0 IMAD.MOV.U32 R5, RZ, RZ, 0x2 ;  /* 0x00000002ff058424 */ /* 0x000fc800078e00ff */
[----:B------:R-:W-:-:S05]  /*1360*/  @!P0 IMAD.WIDE.U32 R4, R4, R5, c[0x0][0x178] ;  /* 0x00005e0004048625 */ /* 0x000fca00078e0005 */
[----:B------:R0:W-:Y:S02]  /*1370*/  @!P0 STG.E.U16 [R4.64], R10 ;  /* 0x0000000a04008986 */ /* 0x0001e4000c101504 */
.L_x_14641:
[----:B------:R-:W-:Y:S05]  /*1380*/  BSYNC B0 ;  /* 0x0000000000007941 */ /* 0x000fea0003800000 */
.L_x_14635:
[----:B------:R-:W-:Y:S01]  /*1390*/  WARPSYNC 0xffffffff ;  /* 0xffffffff00007948 */ /* 0x000fe20003800000 */
[----:B------:R-:W-:-:S13]  /*13a0*/  ISETP.GE.AND P0, PT, R13, R6, PT ;  /* 0x000000060d00720c */ /* 0x000fda0003f06270 */
[----:B------:R-:W-:Y:S05]  /*13b0*/  @P0 EXIT ;  /* 0x000000000000094d */ /* 0x000fea0003800000 */
[----:B------:R-:W-:Y:S02]  /*13c0*/  IMAD.IADD R2, R2, 0x1, R13 ;  /* 0x0000000102027824 */ /* 0x000fe400078e020d */
[----:B------:R-:W-:-:S04]  /*13d0*/  IMAD.MOV.U32 R3, RZ, RZ, 0x2 ;  /* 0x00000002ff037424 */ /* 0x000fc800078e00ff */
[----:B------:R-:W-:-:S05]  /*13e0*/  IMAD.WIDE.U32 R2, R2, R3, c[0x0][0x178] ;  /* 0x00005e0002027625 */ /* 0x000fca00078e0003 */
[----:B------:R-:W-:Y:S01]  /*13f0*/  STG.E.U16 [R2.64], R11 ;  /* 0x0000000b02007986 */ /* 0x000fe2000c101504 */
[----:B------:R-:W-:Y:S05]  /*1400*/  EXIT ;  /* 0x000000000000794d */ /* 0x000fea0003800000 */
.L_x_14642:
        /* <DEDUP_REMOVED lines=15> */
.L_x_34174:


//--------------------- .text._ZN2at6native29vectorized_elementwise_kernelILi4EZZZNS0_17clamp_kernel_cudaERNS_18TensorIteratorBaseERKN3c106ScalarES7_ENKUlvE_clEvENKUlvE7_clEvEUlNS4_8BFloat16EE_St5arrayIPcLm2EEEEviT0_T1_ --------------------------
	.section	.text._ZN2at6native29vectorized_elementwise_kernelILi4EZZZNS0_17clamp_kernel_cudaERNS_18TensorIteratorBaseERKN3c106ScalarES7_ENKUlvE_clEvENKUlvE7_clEvEUlNS4_8BFloat16EE_St5arrayIPcLm2EEEEviT0_T1_,"ax",@progbits
	.sectioninfo	@"SHI_REGISTERS=32"
	.align	128
        .global         _ZN2at6native29vectorized_elementwise_kernelILi4EZZZNS0_17clamp_kernel_cudaERNS_18TensorIteratorBaseERKN3c106ScalarES7_ENKUlvE_clEvENKUlvE7_clEvEUlNS4_8BFloat16EE_St5arrayIPcLm2EEEEviT0_T1_
        .type           _ZN2at6native29vectorized_elementwise_kernelILi4EZZZNS0_17clamp_kernel_cudaERNS_18TensorIteratorBaseERKN3c106ScalarES7_ENKUlvE_clEvENKUlvE7_clEvEUlNS4_8BFloat16EE_St5arrayIPcLm2EEEEviT0_T1_,@function
        .size           _ZN2at6native29vectorized_elementwise_kernelILi4EZZZNS0_17clamp_kernel_cudaERNS_18TensorIteratorBaseERKN3c106ScalarES7_ENKUlvE_clEvENKUlvE7_clEvEUlNS4_8BFloat16EE_St5arrayIPcLm2EEEEviT0_T1_,(.L_x_34175 - _ZN2at6native29vectorized_elementwise_kernelILi4EZZZNS0_17clamp_kernel_cudaERNS_18TensorIteratorBaseERKN3c106ScalarES7_ENKUlvE_clEvENKUlvE7_clEvEUlNS4_8BFloat16EE_St5arrayIPcLm2EEEEviT0_T1_)
        .other          _ZN2at6native29vectorized_elementwise_kernelILi4EZZZNS0_17clamp_kernel_cudaERNS_18TensorIteratorBaseERKN3c106ScalarES7_ENKUlvE_clEvENKUlvE7_clEvEUlNS4_8BFloat16EE_St5arrayIPcLm2EEEEviT0_T1_,@"STO_CUDA_ENTRY STV_DEFAULT"
_ZN2at6native29vectorized_elementwise_kernelILi4EZZZNS0_17clamp_kernel_cudaERNS_18TensorIteratorBaseERKN3c106ScalarES7_ENKUlvE_clEvENKUlvE7_clEvEUlNS4_8BFloat16EE_St5arrayIPcLm2EEEEviT0_T1_:
.text._ZN2at6native29vectorized_elementwise_kernelILi4EZZZNS0_17clamp_kernel_cudaERNS_18TensorIteratorBaseERKN3c106ScalarES7_ENKUlvE_clEvENKUlvE7_clEvEUlNS4_8BFloat16EE_St5arrayIPcLm2EEEEviT0_T1_:
        /* <DEDUP_REMOVED lines=16> */
[----:B------:R-:W-:-:S02]  /*0100*/  PRMT R22, RZ, 0x5410, R8 ;  /* 0x00005410ff167816 */ /* 0x000fc40000000008 */
[----:B------:R-:W-:Y:S02]  /*0110*/  PRMT R4, R3, 0x7632, R4 ;  /* 0x0000763203047816 */ /* 0x000fe40000000004 */
[----:B------:R-:W-:Y:S02]  /*0120*/  FSETP.GTU.FTZ.AND P4, PT, |R22|, +INF , PT ;  /* 0x7f8000001600780b */ /* 0x000fe40003f9c200 */
[----:B------:R-:W-:Y:S02]  /*0130*/  PRMT R27, RZ, 0x5410, R4 ;  /* 0x00005410ff1b7816 */ /* 0x000fe40000000004 */
[----:B------:R-:W-:Y:S02]  /*0140*/  PRMT R14, R2, 0x7610, R14 ;  /* 0x00007610020e7816 */ /* 0x000fe4000000000e */
[----:B------:R-:W-:Y:S01]  /*0150*/  FSETP.GTU.FTZ.AND P3, PT, |R27|, +INF , PT ;  /* 0x7f8000001b00780b */ /* 0x000fe20003f7c200 */
[----:B------:R-:W0:Y:S01]  /*0160*/  @!P5 LDC.U16 R15, c[0x0][0x168] ;  /* 0x00005a00ff0fdb82 */ /* 0x000e220000000400 */
[----:B---3--:R-:W-:-:S02]  /*0170*/  PRMT R6, R13, 0x7610, R6 ;  /* 0x000076100d067816 */ /* 0x008fc40000000006 */
[----:B------:R-:W-:Y:S02]  /*0180*/  PRMT R5, R13, 0x7632, R5 ;  /* 0x000076320d057816 */ /* 0x000fe40000000005 */
[----:B------:R-:W-:Y:S02]  /*0190*/  @!P5 PRMT R10, RZ, 0x5410, R14 ;  /* 0x00005410ff0ad816 */ /* 0x000fe4000000000e */
[C---:B------:R-:W-:Y:S01]  /*01a0*/  PRMT R7, R12.reuse, 0x7610, R7 ;  /* 0x000076100c077816 */ /* 0x040fe20000000007 */
[----:B------:R-:W1:Y:S01]  /*01b0*/  @!P5 LDC.U16 R16, c[0x0][0x16a] ;  /* 0x00005a80ff10db82 */ /* 0x000e620000000400 */
[----:B------:R-:W-:Y:S02]  /*01c0*/  PRMT R3, R12, 0x7632, R3 ;  /* 0x000076320c037816 */ /* 0x000fe40000000003 */
[----:B------:R-:W-:Y:S02]  /*01d0*/  PRMT R2, R2, 0x7632, R2 ;  /* 0x0000763202027816 */ /* 0x000fe40000000002 */
[----:B------:R-:W-:-:S03]  /*01e0*/  PRMT R12, RZ, 0x5410, R6 ;  /* 0x00005410ff0c7816 */ /* 0x000fc60000000006 */
[----:B------:R-:W2:Y:S01]  /*01f0*/  @!P4 LDC.U16 R23, c[0x0][0x168] ;  /* 0x00005a00ff17cb82 */ /* 0x000ea20000000400 */
[----:B------:R-:W-:Y:S02]  /*0200*/  FSETP.GTU.FTZ.AND P0, PT, |R12|, +INF , PT ;  /* 0x7f8000000c00780b */ /* 0x000fe40003f1c200 */
[----:B0-----:R-:W-:-:S05]  /*0210*/  @!P5 PRMT R13, RZ, 0x5410, R15 ;  /* 0x00005410ff0dd816 */ /* 0x001fca000000000f */
[----:B------:R-:W0:Y:S01]  /*0220*/  @!P4 LDC.U16 R24, c[0x0][0x16a] ;  /* 0x00005a80ff18cb82 */ /* 0x000e220000000400 */
[----:B------:R-:W-:Y:S02]  /*0230*/  @!P5 FMNMX.FTZ R10, R10, R13, !PT ;  /* 0x0000000d0a0ad209 */ /* 0x000fe40007810000 */
[----:B------:R-:W-:Y:S02]  /*0240*/  PRMT R13, RZ, 0x5410, R7 ;  /* 0x00005410ff0d7816 */ /* 0x000fe40000000007 */
[----:B-1----:R-:W-:-:S03]  /*0250*/  @!P5 PRMT R15, RZ, 0x5410, R16 ;  /* 0x00005410ff0fd816 */ /* 0x002fc60000000010 */
[----:B------:R-:W1:Y:S01]  /*0260*/  @!P3 LDC.U16 R28, c[0x0][0x168] ;  /* 0x00005a00ff1cbb82 */ /* 0x000e620000000400 */
[----:B------:R-:W-:Y:S02]  /*0270*/  FSETP.GTU.FTZ.AND P2, PT, |R13|, +INF , PT ;  /* 0x7f8000000d00780b */ /* 0x000fe40003f5c200 */
[----:B------:R-:W-:Y:S02]  /*0280*/  @!P5 FMNMX.FTZ R15, R10, R15, PT ;  /* 0x0000000f0a0fd209 */ /* 0x000fe40003810000 */
[----:B------:R-:W-:Y:S02]  /*0290*/  PRMT R10, RZ, 0x5410, R3 ;  /* 0x00005410ff0a7816 */ /* 0x000fe40000000003 */
[----:B------:R-:W-:Y:S01]  /*02a0*/  @!P5 F2FP.BF16.PACK_AB R14, RZ, R15 ;  /* 0x0000000fff0ed23e */ /* 0x000fe200000010ff */
[----:B------:R-:W3:Y:S01]  /*02b0*/  @!P3 LDC.U16 R18, c[0x0][0x16a] ;  /* 0x00005a80ff12bb82 */ /* 0x000ee20000000400 */
[----:B------:R-:W-:Y:S02]  /*02c0*/  PRMT R15, RZ, 0x5410, R2 ;  /* 0x00005410ff0f7816 */ /* 0x000fe40000000002 */
[----:B------:R-:W-:-:S02]  /*02d0*/  PRMT R16, RZ, 0x5410, R5 ;  /* 0x00005410ff107816 */ /* 0x000fc40000000005 */
[----:B------:R-:W-:Y:S02]  /*02e0*/  FSETP.GTU.FTZ.AND P1, PT, |R10|, +INF , PT ;  /* 0x7f8000000a00780b */ /* 0x000fe40003f3c200 */
[----:B------:R-:W-:Y:S01]  /*02f0*/  FSETP.GTU.FTZ.AND P5, PT, |R15|, +INF , PT ;  /* 0x7f8000000f00780b */ /* 0x000fe20003fbc200 */
[----:B------:R-:W4:Y:S01]  /*0300*/  @!P2 LDC.U16 R17, c[0x0][0x168] ;  /* 0x00005a00ff11ab82 */ /* 0x000f220000000400 */
[----:B------:R-:W-:Y:S02]  /*0310*/  FSETP.GTU.FTZ.AND P6, PT, |R16|, +INF , PT ;  /* 0x7f8000001000780b */ /* 0x000fe40003fdc200 */
[----:B--2---:R-:W-:Y:S02]  /*0320*/  @!P4 PRMT R23, RZ, 0x5410, R23 ;  /* 0x00005410ff17c816 */ /* 0x004fe40000000017 */
[----:B0-----:R-:W-:Y:S02]  /*0330*/  @!P4 PRMT R24, RZ, 0x5410, R24 ;  /* 0x00005410ff18c816 */ /* 0x001fe40000000018 */
[----:B------:R-:W-:Y:S01]  /*0340*/  @!P4 FMNMX.FTZ R25, R23, R22, !PT ;  /* 0x000000161719c209 */ /* 0x000fe20007810000 */
[----:B------:R-:W0:Y:S01]  /*0350*/  @!P0 LDC.U16 R21, c[0x0][0x168] ;  /* 0x00005a00ff158b82 */ /* 0x000e220000000400 */
[----:B-1----:R-:W-:-:S02]  /*0360*/  @!P3 PRMT R28, RZ, 0x5410, R28 ;  /* 0x00005410ff1cb816 */ /* 0x002fc4000000001c */
[----:B------:R-:W-:Y:S02]  /*0370*/  @!P4 FMNMX.FTZ R24, R24, R25, PT ;  /* 0x000000191818c209 */ /* 0x000fe40003810000 */
[----:B------:R-:W-:Y:S02]  /*0380*/  @!P3 FMNMX.FTZ R29, R28, R27, !PT ;  /* 0x0000001b1c1db209 */ /* 0x000fe40007810000 */
[----:B------:R-:W-:Y:S01]  /*0390*/  @!P4 F2FP.BF16.PACK_AB R8, RZ, R24 ;  /* 0x00000018ff08c23e */ /* 0x000fe200000010ff */
[----:B------:R-:W1:Y:S01]  /*03a0*/  @!P1 LDC.U16 R20, c[0x0][0x168] ;  /* 0x00005a00ff149b82 */ /* 0x000e620000000400 */
[----:B---3--:R-:W-:-:S04]  /*03b0*/  @!P3 PRMT R18, RZ, 0x5410, R18 ;  /* 0x00005410ff12b816 */ /* 0x008fc80000000012 */
[----:B------:R-:W-:-:S03]  /*03c0*/  @!P3 FMNMX.FTZ R29, R18, R29, PT ;  /* 0x0000001d121db209 */ /* 0x000fc60003810000 */
[----:B------:R-:W2:Y:S01]  /*03d0*/  @!P6 LDC.U16 R25, c[0x0][0x168] ;  /* 0x00005a00ff19eb82 */ /* 0x000ea20000000400 */
[----:B----4-:R-:W-:Y:S02]  /*03e0*/  @!P2 PRMT R17, RZ, 0x5410, R17 ;  /* 0x00005410ff11a816 */ /* 0x010fe40000000011 */
[----:B------:R-:W-:Y:S02]  /*03f0*/  @!P3 F2FP.BF16.PACK_AB R4, RZ, R29 ;  /* 0x0000001dff04b23e */ /* 0x000fe400000010ff */
[----:B------:R-:W-:-:S03]  /*0400*/  @!P2 FMNMX.FTZ R13, R17, R13, !PT ;  /* 0x0000000d110da209 */ /* 0x000fc60007810000 */
[----:B------:R-:W3:Y:S01]  /*0410*/  @!P5 LDC.U16 R26, c[0x0][0x168] ;  /* 0x00005a00ff1adb82 */ /* 0x000ee20000000400 */
[----:B0-----:R-:W-:-:S04]  /*0420*/  @!P0 PRMT R21, RZ, 0x5410, R21 ;  /* 0x00005410ff158816 */ /* 0x001fc80000000015 */
[----:B------:R-:W-:-:S03]  /*0430*/  @!P0 FMNMX.FTZ R12, R21, R12, !PT ;  /* 0x0000000c150c8209 */ /* 0x000fc60007810000 */
[----:B------:R-:W0:Y:S01]  /*0440*/  @!P2 LDC.U16 R19, c[0x0][0x16a] ;  /* 0x00005a80ff13ab82 */ /* 0x000e220000000400 */
[----:B-1----:R-:W-:-:S04]  /*0450*/  @!P1 PRMT R17, RZ, 0x5410, R20 ;  /* 0x00005410ff119816 */ /* 0x002fc80000000014 */
[----:B------:R-:W-:-:S03]  /*0460*/  @!P1 FMNMX.FTZ R10, R17, R10, !PT ;  /* 0x0000000a110a9209 */ /* 0x000fc60007810000 */
[----:B------:R-:W1:Y:S01]  /*0470*/  @!P1 LDC.U16 R22, c[0x0][0x16a] ;  /* 0x00005a80ff169b82 */ /* 0x000e620000000400 */
[----:B--2---:R-:W-:-:S04]  /*0480*/  @!P6 PRMT R25, RZ, 0x5410, R25 ;  /* 0x00005410ff19e816 */ /* 0x004fc80000000019 */
[----:B------:R-:W-:-:S03]  /*0490*/  @!P6 FMNMX.FTZ R16, R25, R16, !PT ;  /* 0x000000101910e209 */ /* 0x000fc60007810000 */
[----:B------:R-:W2:Y:S01]  /*04a0*/  @!P0 LDC.U16 R23, c[0x0][0x16a] ;  /* 0x00005a80ff178b82 */ /* 0x000ea20000000400 */
[----:B---3--:R-:W-:-:S04]  /*04b0*/  @!P5 PRMT R26, RZ, 0x5410, R26 ;  /* 0x00005410ff1ad816 */ /* 0x008fc8000000001a */
[----:B------:R-:W-:-:S03]  /*04c0*/  @!P5 FMNMX.FTZ R15, R26, R15, !PT ;  /* 0x0000000f1a0fd209 */ /* 0x000fc60007810000 */
[----:B------:R-:W3:Y:S01]  /*04d0*/  @!P6 LDC.U16 R27, c[0x0][0x16a] ;  /* 0x00005a80ff1beb82 */ /* 0x000ee20000000400 */
[----:B0-----:R-:W-:-:S04]  /*04e0*/  @!P2 PRMT R18, RZ, 0x5410, R19 ;  /* 0x00005410ff12a816 */ /* 0x001fc80000000013 */
[----:B------:R-:W-:-:S03]  /*04f0*/  @!P2 FMNMX.FTZ R13, R18, R13, PT ;  /* 0x0000000d120da209 */ /* 0x000fc60003810000 */
[----:B------:R-:W0:Y:S01]  /*0500*/  @!P5 LDC.U16 R28, c[0x0][0x16a] ;  /* 0x00005a80ff1cdb82 */ /* 0x000e220000000400 */
[----:B-1----:R-:W-:Y:S02]  /*0510*/  @!P1 PRMT R17, RZ, 0x5410, R22 ;  /* 0x00005410ff119816 */ /* 0x002fe40000000016 */
[----:B------:R-:W-:Y:S02]  /*0520*/  @!P2 F2FP.BF16.PACK_AB R7, RZ, R13 ;  /* 0x0000000dff07a23e */ /* 0x000fe400000010ff */
[----:B------:R-:W-:Y:S02]  /*0530*/  @!P1 FMNMX.FTZ R10, R17, R10, PT ;  /* 0x0000000a110a9209 */ /* 0x000fe40003810000 */
[----:B--2---:R-:W-:Y:S02]  /*0540*/  @!P0 PRMT R23, RZ, 0x5410, R23 ;  /* 0x00005410ff178816 */ /* 0x004fe40000000017 */
[----:B------:R-:W-:Y:S02]  /*0550*/  @!P1 F2FP.BF16.PACK_AB R3, RZ, R10 ;  /* 0x0000000aff03923e */ /* 0x000fe400000010ff */
[----:B------:R-:W-:-:S02]  /*0560*/  @!P0 FMNMX.FTZ R12, R23, R12, PT ;  /* 0x0000000c170c8209 */ /* 0x000fc40003810000 */
[----:B---3--:R-:W-:Y:S02]  /*0570*/  @!P6 PRMT R27, RZ, 0x5410, R27 ;  /* 0x00005410ff1be816 */ /* 0x008fe4000000001b */
[----:B------:R-:W-:Y:S02]  /*0580*/  @!P0 F2FP.BF16.PACK_AB R6, RZ, R12 ;  /* 0x0000000cff06823e */ /* 0x000fe400000010ff */
[----:B------:R-:W-:Y:S01]  /*0590*/  @!P6 FMNMX.FTZ R18, R27, R16, PT ;  /* 0x000000101b12e209 */ /* 0x000fe20003810000 */
[----:B------:R-:W-:Y:S01]  /*05a0*/  IMAD.WIDE.U32 R16, R0, R11, c[0x0][0x178] ;  /* 0x00005e0000107625 */ /* 0x000fe200078e000b */
[----:B0-----:R-:W-:Y:S02]  /*05b0*/  @!P5 PRMT R28, RZ, 0x5410, R28 ;  /* 0x00005410ff1cd816 */ /* 0x001fe4000000001c */
[----:B------:R-:W-:-:S03]  /*05c0*/  @!P6 F2FP.BF16.PACK_AB R5, RZ, R18 ;  /* 0x00000012ff05e23e */ /* 0x000fc600000010ff */
[----:B------:R-:W-:Y:S01]  /*05d0*/  IMAD.WIDE R16, R9, 0x8, R16 ;  /* 0x0000000809107825 */ /* 0x000fe200078e0210 */
[----:B------:R-:W-:Y:S02]  /*05e0*/  @!P5 FMNMX.FTZ R15, R28, R15, PT ;  /* 0x0000000f1c0fd209 */ /* 0x000fe40003810000 */
[----:B------:R-:W-:Y:S02]  /*05f0*/  PRMT R5, R6, 0x5410, R5 ;  /* 0x0000541006057816 */ /* 0x000fe40000000005 */
[----:B------:R-:W-:Y:S02]  /*0600*/  @!P5 F2FP.BF16.PACK_AB R2, RZ, R15 ;  /* 0x0000000fff02d23e */ /* 0x000fe400000010ff */
[----:B------:R-:W-:Y:S02]  /*0610*/  PRMT R15, R8, 0x5410, R4 ;  /* 0x00005410080f7816 */ /* 0x000fe40000000004 */
[----:B------:R-:W-:Y:S02]  /*0620*/  PRMT R4, R7, 0x5410, R3 ;  /* 0x0000541007047816 */ /* 0x000fe40000000003 */
[----:B------:R-:W-:-:S03]  /*0630*/  PRMT R14, R14, 0x5410, R2 ;  /* 0x000054100e0e7816 */ /* 0x000fc60000000002 */
[----:B------:R-:W-:Y:S04]  /*0640*/  STG.E.64 [R16.64+0x400], R4 ;  /* 0x0004000410007986 */ /* 0x000fe8000c101b04 */
[----:B------:R-:W-:Y:S01]  /*0650*/  STG.E.64 [R16.64], R14 ;  /* 0x0000000e10007986 */ /* 0x000fe2000c101b04 */
[----:B------:R-:W-:Y:S05]  /*0660*/  EXIT ;  /* 0x000000000000794d */ /* 0x000fea0003800000 */
.L_x_14643:
        /* <DEDUP_REMOVED lines=26> */
.L_x_14645:
[----:B0-----:R-:W-:Y:S05]  /*0810*/  BSYNC B0 ;  /* 0x0000000000007941 */ /* 0x001fea0003800000 */
.L_x_14644:
        /* <DEDUP_REMOVED lines=15> */
.L_x_14647:
[----:B------:R-:W-:Y:S05]  /*0910*/  BSYNC B0 ;  /* 0x0000000000007941 */ /* 0x000fea0003800000 */
.L_x_14646:
        /* <DEDUP_REMOVED lines=135> */
.L_x_14650:
[----:B------:R-:W-:-:S13]  /*1190*/  ISETP.GE.AND P0, PT, R13, R6, PT ;  /* 0x000000060d00720c */ /* 0x000fda0003f06270 */
[----:B------:R-:W-:Y:S05]  /*11a0*/  @P0 BRA `(.L_x_14652) ;  /* 0x000000c000000947 */ /* 0x000fea0003800000 */
[----:B0-----:R-:W-:Y:S01]  /*11b0*/  IMAD.IADD R2, R0, 0x1, R13 ;  /* 0x0000000100027824 */ /* 0x001fe200078e020d */
[----:B------:R-:W-:Y:S01]  /*11c0*/  IADD3 R13, R13, 0x80, RZ ;  /* 0x000000800d0d7810 */ /* 0x000fe20007ffe0ff */
[----:B------:R-:W-:-:S04]  /*11d0*/  IMAD.MOV.U32 R3, RZ, RZ, 0x2 ;  /* 0x00000002ff037424 */ /* 0x000fc800078e00ff */
[----:B------:R-:W-:-:S05]  /*11e0*/  IMAD.WIDE.U32 R2, R2, R3, c[0x0][0x178] ;  /* 0x00005e0002027625 */ /* 0x000fca00078e0003 */
[----:B------:R0:W-:Y:S02]  /*11f0*/  STG.E.U16 [R2.64], R7 ;  /* 0x0000000702007986 */ /* 0x0001e4000c101504 */
.L_x_14651:
[----:B------:R-:W-:-:S13]  /*1200*/  ISETP.GE.AND P0, PT, R13, R6, PT ;  /* 0x000000060d00720c */ /* 0x000fda0003f06270 */
[----:B------:R-:W-:Y:S05]  /*1210*/  @P0 BRA `(.L_x_14653) ;  /* 0x000000d000000947 */ /* 0x000fea0003800000 */
[----:B0-----:R-:W-:Y:S01]  /*1220*/  IMAD.IADD R2, R0, 0x1, R13 ;  /* 0x0000000100027824 */ /* 0x001fe200078e020d */
[----:B------:R-:W-:Y:S01]  /*1230*/  IADD3 R13, R13, 0x80, RZ ;  /* 0x000000800d0d7810 */ /* 0x000fe20007ffe0ff */
[----:B------:R-:W-:-:S04]  /*1240*/  IMAD.MOV.U32 R3, RZ, RZ, 0x2 ;  /* 0x00000002ff037424 */ /* 0x000fc800078e00ff */
[----:B------:R-:W-:-:S05]  /*1250*/  IMAD.WIDE.U32 R2, R2, R3, c[0x0][0x178] ;  /* 0x00005e0002027625 */ /* 0x000fca00078e0003 */
[----:B------:R0:W-:Y:S02]  /*1260*/  STG.E.U16 [R2.64], R9 ;  /* 0x0000000902007986 */ /* 0x0001e4000c101504 */
.L_x_14652:
        /* <DEDUP_REMOVED lines=8> */
.L_x_14653:
[----:B------:R-:W-:Y:S05]  /*12f0*/  BSYNC B1 ;  /* 0x0000000000017941 */ /* 0x000fea0003800000 */
.L_x_14649:
[----:B------:R-:W-:-:S13]  /*1300*/  ISETP.GE.AND P0, PT, R13, R6, PT ;  /* 0x000000060d00720c */ /* 0x000fda0003f06270 */
[----:B0-----:R-:W-:Y:S01]  /*1310*/  @!P0 IMAD.IADD R2, R0, 0x1, R13 ;  /* 0x0000000100028824 */ /* 0x001fe200078e020d */
[----:B------:R-:W-:Y:S01]  /*1320*/  @!P0 IADD3 R13, R13, 0x80, RZ ;  /* 0x000000800d0d8810 */ /* 0x000fe20007ffe0ff */
[----:B------:R-:W-:-:S04]  /*1330*/  @!P0 IMAD.MOV.U32 R3, RZ, RZ, 0x2 ;  /* 0x00000002ff038424 */ /* 0x000fc800078e00ff */
[----:B------:R-:W-:-:S05]  /*1340*/  @!P0 IMAD.WIDE.U32 R2, R2, R3, c[0x0][0x178] ;  /* 0x00005e0002028625 */ /* 0x000fca00078e0003 */
[----:B------:R0:W-:Y:S02]  /*1350*/  @!P0 STG.E.U16 [R2.64], R10 ;  /* 0x0000000a02008986 */ /* 0x0001e4000c101504 */
.L_x_14654:
[----:B------:R-:W-:Y:S05]  /*1360*/  BSYNC B0 ;  /* 0x0000000000007941 */ /* 0x000fea0003800000 */
.L_x_14648:
        /* <DEDUP_REMOVED lines=8> */
.L_x_14655:
        /* <DEDUP_REMOVED lines=9> */
.L_x_34175:


//--------------------- .text._ZN2at6native29vectorized_elementwise_kernelILi8EZZZNS0_17clamp_kernel_cudaERNS_18TensorIteratorBaseERKN3c106ScalarES7_ENKUlvE_clEvENKUlvE7_clEvEUlNS4_8BFloat16EE_St5arrayIPcLm2EEEEviT0_T1_ --------------------------
	.section	.text._ZN2at6native29vectorized_elementwise_kernelILi8EZZZNS0_17clamp_kernel_cudaERNS_18TensorIteratorBaseERKN3c106ScalarES7_ENKUlvE_clEvENKUlvE7_clEvEUlNS4_8BFloat16EE_St5arrayIPcLm2EEEEviT0_T1_,"ax",@progbits
	.sectioninfo	@"SHI_REGISTERS=4"
	.align	128
        .global         _ZN2at6native29vectorized_elementwise_kernelILi8EZZZNS0_17clamp_kernel_cudaERNS_18TensorIteratorBaseERKN3c106ScalarES7_ENKUlvE_clEvENKUlvE7_clEvEUlNS4_8BFloat16EE_St5arrayIPcLm2EEEEviT0_T1_
        .type           _ZN2at6native29vectorized_elementwise_kernelILi8EZZZNS0_17clamp_kernel_cudaERNS_18TensorIteratorBaseERKN3c106ScalarES7_ENKUlvE_clEvENKUlvE7_clEvEUlNS4_8BFloat16EE_St5arrayIPcLm2EEEEviT0_T1_,@function
        .size           _ZN2at6native29vectorized_elementwise_kernelILi8EZZZNS0_17clamp_kernel_cudaERNS_18TensorIteratorBaseERKN3c106ScalarES7_ENKUlvE_clEvENKUlvE7_clEvEUlNS4_8BFloat16EE_St5arrayIPcLm2EEEEviT0_T1_,(.L_x_34176 - _ZN2at6native29vectorized_elementwise_kernelILi8EZZZNS0_17clamp_kernel_cudaERNS_18TensorIteratorBaseERKN3c106ScalarES7_ENKUlvE_clEvENKUlvE7_clEvEUlNS4_8BFloat16EE_St5arrayIPcLm2EEEEviT0_T1_)
        .other          _ZN2at6native29vectorized_elementwise_kernelILi8EZZZNS0_17clamp_kernel_cudaERNS_18TensorIteratorBaseERKN3c106ScalarES7_ENKUlvE_clEvENKUlvE7_clEvEUlNS4_8BFloat16EE_St5arrayIPcLm2EEEEviT0_T1_,@"STO_CUDA_ENTRY STV_DEFAULT"
_ZN2at6native29vectorized_elementwise_kernelILi8EZZZNS0_17clamp_kernel_cudaERNS_18TensorIteratorBaseERKN3c106ScalarES7_ENKUlvE_clEvENKUlvE7_clEvEUlNS4_8BFloat16EE_St5arrayIPcLm2EEEEviT0_T1_:
.text._ZN2at6native29vectorized_elementwise_kernelILi8EZZZNS0_17clamp_kernel_cudaERNS_18TensorIteratorBaseERKN3c106ScalarES7_ENKUlvE_clEvENKUlvE7_clEvEUlNS4_8BFloat16EE_St5arrayIPcLm2EEEEviT0_T1_:
[----:B------:R-:W-:Y:S02]  /*0000*/  MOV R1, c[0x0][0x28] ;  /* 0x00000a0000017a02 */ /* 0x000fe40000000f00 */
[----:B------:R-:W-:Y:S05]  /*0010*/  EXIT ;  /* 0x000000000000794d */ /* 0x000fea0003800000 */
.L_x_14656:
        /* <DEDUP_REMOVED lines=14> */
.L_x_34176:


//--------------------- .text._ZN2at6native18elementwise_kernelILi128ELi4EZNS0_15gpu_kernel_implIZZZNS0_17clamp_kernel_cudaERNS_18TensorIteratorBaseERKN3c106ScalarES8_ENKUlvE_clEvENKUlvE6_clEvEUlNS5_4HalfEE_EEvS4_RKT_EUliE_EEviT1_ --------------------------
	.section	.text._ZN2at6native18elementwise_kernelILi128ELi4EZNS0_15gpu_kernel_implIZZZNS0_17clamp_kernel_cudaERNS_18TensorIteratorBaseERKN3c106ScalarES8_ENKUlvE_clEvENKUlvE6_clEvEUlNS5_4HalfEE_EEvS4_RKT_EUliE_EEviT1_,"ax",@progbits
	.sectioninfo	@"SHI_REGISTERS=26"
	.align	128
        .global         _ZN2at6native18elementwise_kernelILi128ELi4EZNS0_15gpu_kernel_implIZZZNS0_17clamp_kernel_cudaERNS_18TensorIteratorBaseERKN3c106ScalarES8_ENKUlvE_clEvENKUlvE6_clEvEUlNS5_4HalfEE_EEvS4_RKT_EUliE_EEviT1_
        .type           _ZN2at6native18elementwise_kernelILi128ELi4EZNS0_15gpu_kernel_implIZZZNS0_17clamp_kernel_cudaERNS_18TensorIteratorBaseERKN3c106ScalarES8_ENKUlvE_clEvENKUlvE6_clEvEUlNS5_4HalfEE_EEvS4_RKT_EUliE_EEviT1_,@function
        .size           _ZN2at6native18elementwise_kernelILi128ELi4EZNS0_15gpu_kernel_implIZZZNS0_17clamp_kernel_cudaERNS_18TensorIteratorBaseERKN3c106ScalarES8_ENKUlvE_clEvENKUlvE6_clEvEUlNS5_4HalfEE_EEvS4_RKT_EUliE_EEviT1_,(.L_x_34177 - _ZN2at6native18elementwise_kernelILi128ELi4EZNS0_15gpu_kernel_implIZZZNS0_17clamp_kernel_cudaERNS_18TensorIteratorBaseERKN3c106ScalarES8_ENKUlvE_clEvENKUlvE6_clEvEUlNS5_4HalfEE_EEvS4_RKT_EUliE_EEviT1_)
        .other          _ZN2at6native18elementwise_kernelILi128ELi4EZNS0_15gpu_kernel_implIZZZNS0_17clamp_kernel_cudaERNS_18TensorIteratorBaseERKN3c106ScalarES8_ENKUlvE_clEvENKUlvE6_clEvEUlNS5_4HalfEE_EEvS4_RKT_EUliE_EEviT1_,@"STO_CUDA_ENTRY STV_DEFAULT"
_ZN2at6native18elementwise_kernelILi128ELi4EZNS0_15gpu_kernel_implIZZZNS0_17clamp_kernel_cudaERNS_18TensorIteratorBaseERKN3c106ScalarES8_ENKUlvE_clEvENKUlvE6_clEvEUlNS5_4HalfEE_EEvS4_RKT_EUliE_EEviT1_:
.text._ZN2at6native18elementwise_kernelILi128ELi4EZNS0_15gpu_kernel_implIZZZNS0_17clamp_kernel_cudaERNS_18TensorIteratorBaseERKN3c106ScalarES8_ENKUlvE_clEvENKUlvE6_clEvEUlNS5_4HalfEE_EEvS4_RKT_EUliE_EEviT1_:
        /* <DEDUP_REMOVED lines=237> */
.L_x_14659:
        /* <DEDUP_REMOVED lines=21> */
.L_x_14663:
[----:B------:R-:W2:Y:S02]  /*1020*/  LDG.E.U8 R2, [R2.64] ;  /* 0x0000002402027981 */ /* 0x000ea4000c1e1100 */
[----:B--2---:R-:W0:Y:S02]  /*1030*/  I2F.U16 R0, R2 ;  /* 0x0000000200007306 */ /* 0x004e240000101000 */
[----:B0-----:R-:W-:-:S04]  /*1040*/  F2FP.PACK_AB R0, RZ, R0 ;  /* 0x00000000ff00723e */ /* 0x001fc800000000ff */
[----:B------:R-:W-:Y:S01]  /*1050*/  PRMT R5, R0, 0x7610, R5 ;  /* 0x0000761000057816 */ /* 0x000fe20000000005 */
[----:B------:R-:W-:Y:S05]  /*1060*/  BRA `(.L_x_14665) ;  /* 0x00000ec000007947 */ /* 0x000fea0003800000 */
.L_x_14662:
        /* <DEDUP_REMOVED lines=11> */
.L_x_14667:
[----:B------:R-:W2:Y:S02]  /*1120*/  LDG.E R2, [R2.64] ;  /* 0x0000002402027981 */ /* 0x000ea4000c1e1900 */
[----:B--2---:R-:W0:Y:S02]  /*1130*/  I2F R0, R2 ;  /* 0x0000000200007306 */ /* 0x004e240000201400 */
[----:B0-----:R-:W-:-:S04]  /*1140*/  F2FP.PACK_AB R0, RZ, R0 ;  /* 0x00000000ff00723e */ /* 0x001fc800000000ff */
[----:B------:R-:W-:Y:S01]  /*1150*/  PRMT R5, R0, 0x7610, R5 ;  /* 0x0000761000057816 */ /* 0x000fe20000000005 */
[----:B------:R-:W-:Y:S05]  /*1160*/  BRA `(.L_x_14665) ;  /* 0x00000dc000007947 */ /* 0x000fea0003800000 */
.L_x_14666:
[----:B------:R-:W2:Y:S02]  /*1170*/  LDG.E.U16 R2, [R2.64] ;  /* 0x0000002402027981 */ /* 0x000ea4000c1e1500 */
[----:B--2---:R-:W0:Y:S02]  /*1180*/  I2F.S16 R0, R2 ;  /* 0x0000000200007306 */ /* 0x004e240000101400 */
[----:B0-----:R-:W-:-:S04]  /*1190*/  F2FP.PACK_AB R0, RZ, R0 ;  /* 0x00000000ff00723e */ /* 0x001fc800000000ff */
[----:B------:R-:W-:Y:S01]  /*11a0*/  PRMT R5, R0, 0x7610, R5 ;  /* 0x0000761000057816 */ /* 0x000fe20000000005 */
[----:B------:R-:W-:Y:S05]  /*11b0*/  BRA `(.L_x_14665) ;  /* 0x00000d7000007947 */ /* 0x000fea0003800000 */
.L_x_14661:
        /* <DEDUP_REMOVED lines=9> */
.L_x_14669:
[----:B------:R0:W5:Y:S01]  /*1250*/  LDG.E.U16 R5, [R2.64] ;  /* 0x0000002402057981 */ /* 0x000162000c1e1500 */
[----:B------:R-:W-:Y:S05]  /*1260*/  BRA `(.L_x_14665) ;  /* 0x00000cc000007947 */ /* 0x000fea0003800000 */
.L_x_14668:
        /* <DEDUP_REMOVED lines=9> */
.L_x_14671:
[----:B------:R0:W5:Y:S01]  /*1300*/  LDG.E.U16 R5, [R2.64] ;  /* 0x0000002402057981 */ /* 0x000162000c1e1500 */
[----:B------:R-:W-:Y:S05]  /*1310*/  BRA `(.L_x_14665) ;  /* 0x00000c1000007947 */ /* 0x000fea0003800000 */
.L_x_14670:
[----:B------:R-:W2:Y:S02]  /*1320*/  LDG.E.64 R2, [R2.64] ;  /* 0x0000002402027981 */ /* 0x000ea4000c1e1b00 */
[----:B--2---:R-:W0:Y:S01]  /*1330*/  F2F.F32.F64 R0, R2 ;  /* 0x0000000200007310 */ /* 0x004e220000301000 */
[----:B------:R-:W0:-:S14]  /*1340*/  DSETP.GEU.AND P0, PT, |R2|, c[0x2][0x0], PT ;  /* 0x008000000200762a */ /* 0x000e1c0003f0e200 */
[----:B0-----:R-:W-:-:S05]  /*1350*/  @!P0 FMUL R0, R0, 1.175494350822287508e-38 ;  /* 0x0080000000008820 */ /* 0x001fca0000400000 */
[----:B------:R-:W-:-:S04]  /*1360*/  F2FP.PACK_AB R0, RZ, R0 ;  /* 0x00000000ff00723e */ /* 0x000fc800000000ff */
[----:B------:R-:W-:Y:S01]  /*1370*/  PRMT R5, R0, 0x7610, R5 ;  /* 0x0000761000057816 */ /* 0x000fe20000000005 */
[----:B------:R-:W-:Y:S05]  /*1380*/  BRA `(.L_x_14665) ;  /* 0x00000ba000007947 */ /* 0x000fea0003800000 */
.L_x_14660:
        /* <DEDUP_REMOVED lines=14> */
.L_x_14674:
[----:B------:R-:W2:Y:S02]  /*1470*/  LDG.E.64 R2, [R2.64] ;  /* 0x0000002402027981 */ /* 0x000ea4000c1e1b00 */
[----:B--2---:R-:W0:Y:S01]  /*1480*/  F2F.F32.F64 R0, R2 ;  /* 0x0000000200007310 */ /* 0x004e220000301000 */
[----:B------:R-:W0:-:S14]  /*1490*/  DSETP.GEU.AND P0, PT, |R2|, c[0x2][0x0], PT ;  /* 0x008000000200762a */ /* 0x000e1c0003f0e200 */
[----:B0-----:R-:W-:-:S05]  /*14a0*/  @!P0 FMUL R0, R0, 1.175494350822287508e-38 ;  /* 0x0080000000008820 */ /* 0x001fca0000400000 */
[----:B------:R-:W-:-:S04]  /*14b0*/  F2FP.PACK_AB R0, RZ, R0 ;  /* 0x00000000ff00723e */ /* 0x000fc800000000ff */
[----:B------:R-:W-:Y:S01]  /*14c0*/  PRMT R5, R0, 0x7610, R5 ;  /* 0x0000761000057816 */ /* 0x000fe20000000005 */
[----:B------:R-:W-:Y:S05]  /*14d0*/  BRA `(.L_x_14665) ;  /* 0x00000a5000007947 */ /* 0x000fea0003800000 */
.L_x_14673:
        /* <DEDUP_REMOVED lines=27> */
.L_x_14676:
        /* <DEDUP_REMOVED lines=15> */
.L_x_14675:
[----:B------:R-:W2:Y:S02]  /*1780*/  LDG.E.U16 R0, [R2.64] ;  /* 0x0000002402007981 */ /* 0x000ea4000c1e1500 */
[----:B--2---:R-:W-:-:S04]  /*1790*/  PRMT R0, RZ, 0x5410, R0 ;  /* 0x00005410ff007816 */ /* 0x004fc80000000000 */
[----:B------:R-:W-:-:S04]  /*17a0*/  F2FP.PACK_AB R0, RZ, R0 ;  /* 0x00000000ff00723e */ /* 0x000fc800000000ff */
[----:B------:R-:W-:Y:S01]  /*17b0*/  PRMT R5, R0, 0x7610, R5 ;  /* 0x0000761000057816 */ /* 0x000fe20000000005 */
[----:B------:R-:W-:Y:S05]  /*17c0*/  BRA `(.L_x_14665) ;  /* 0x0000076000007947 */ /* 0x000fea0003800000 */
.L_x_14672:
        /* <DEDUP_REMOVED lines=12> */
.L_x_14679:
        /* <DEDUP_REMOVED lines=21> */
.L_x_14683:
[----:B------:R-:W-:Y:S05]  /*19e0*/  BSYNC B1 ;  /* 0x0000000000017941 */ /* 0x000fea0003800000 */
.L_x_14682:
[----:B------:R-:W-:Y:S01]  /*19f0*/  LEA R3, R0, 0x3b800000, 0x17 ;  /* 0x3b80000000037811 */ /* 0x000fe200078eb8ff */
[----:B------:R-:W-:-:S05]  /*1a00*/  IMAD.SHL.U32 R0, R2, 0x100000, RZ ;  /* 0x0010000002007824 */ /* 0x000fca00078e00ff */
[----:B------:R-:W-:Y:S02]  /*1a10*/  LOP3.LUT R0, R3, R0, R4, 0xfe, !PT ;  /* 0x0000000003007212 */ /* 0x000fe400078efe04 */
.L_x_14681:
[----:B------:R-:W-:Y:S05]  /*1a20*/  BSYNC B0 ;  /* 0x0000000000007941 */ /* 0x000fea0003800000 */
.L_x_14680:
[----:B------:R-:W-:-:S04]  /*1a30*/  F2FP.PACK_AB R0, RZ, R0 ;  /* 0x00000000ff00723e */ /* 0x000fc800000000ff */
[----:B------:R-:W-:Y:S01]  /*1a40*/  PRMT R5, R0, 0x7610, R5 ;  /* 0x0000761000057816 */ /* 0x000fe20000000005 */
[----:B------:R-:W-:Y:S05]  /*1a50*/  BRA `(.L_x_14665) ;  /* 0x000004d000007947 */ /* 0x000fea0003800000 */
.L_x_14678:
        /* <DEDUP_REMOVED lines=21> */
.L_x_14687:
[----:B------:R-:W-:Y:S05]  /*1bb0*/  BSYNC B1 ;  /* 0x0000000000017941 */ /* 0x000fea0003800000 */
.L_x_14686:
[----:B------:R-:W-:Y:S01]  /*1bc0*/  LEA R3, R0, 0x37800000, 0x17 ;  /* 0x3780000000037811 */ /* 0x000fe200078eb8ff */
[----:B------:R-:W-:-:S05]  /*1bd0*/  IMAD.SHL.U32 R0, R2, 0x200000, RZ ;  /* 0x0020000002007824 */ /* 0x000fca00078e00ff */
[----:B------:R-:W-:Y:S02]  /*1be0*/  LOP3.LUT R0, R3, R0, R4, 0xfe, !PT ;  /* 0x0000000003007212 */ /* 0x000fe400078efe04 */
.L_x_14685:
[----:B------:R-:W-:Y:S05]  /*1bf0*/  BSYNC B0 ;  /* 0x0000000000007941 */ /* 0x000fea0003800000 */
.L_x_14684:
[----:B------:R-:W-:-:S04]  /*1c00*/  F2FP.PACK_AB R0, RZ, R0 ;  /* 0x00000000ff00723e */ /* 0x000fc800000000ff */
[----:B------:R-:W-:Y:S01]  /*1c10*/  PRMT R5, R0, 0x7610, R5 ;  /* 0x0000761000057816 */ /* 0x000fe20000000005 */
[----:B------:R-:W-:Y:S05]  /*1c20*/  BRA `(.L_x_14665) ;  /* 0x0000030000007947 */ /* 0x000fea0003800000 */
.L_x_14677:
        /* <DEDUP_REMOVED lines=14> */
.L_x_14691:
[----:B------:R-:W-:Y:S05]  /*1d10*/  BSYNC B0 ;  /* 0x0000000000007941 */ /* 0x000fea0003800000 */
.L_x_14690:
[----:B------:R-:W-:-:S04]  /*1d20*/  F2FP.PACK_AB R0, RZ, R0 ;  /* 0x00000000ff00723e */ /* 0x000fc800000000ff */
[----:B------:R-:W-:Y:S01]  /*1d30*/  PRMT R5, R0, 0x7610, R5 ;  /* 0x0000761000057816 */ /* 0x000fe20000000005 */
[----:B------:R-:W-:Y:S05]  /*1d40*/  BRA `(.L_x_14665) ;  /* 0x000001e000007947 */ /* 0x000fea0003800000 */
.L_x_14664:
        /* <DEDUP_REMOVED lines=21> */
.L_x_14689:
[----:B------:R-:W2:Y:S02]  /*1ea0*/  LDG.E.64 R2, [R2.64] ;  /* 0x0000002402027981 */ /* 0x000ea4000c1e1b00 */
[----:B--2---:R-:W0:Y:S02]  /*1eb0*/  I2F.U64 R0, R2 ;  /* 0x0000000200007312 */ /* 0x004e240000301000 */
[----:B0-----:R-:W-:-:S04]  /*1ec0*/  F2FP.PACK_AB R0, RZ, R0 ;  /* 0x00000000ff00723e */ /* 0x001fc800000000ff */
[----:B------:R-:W-:Y:S01]  /*1ed0*/  PRMT R5, R0, 0x7610, R5 ;  /* 0x0000761000057816 */ /* 0x000fe20000000005 */
[----:B------:R-:W-:Y:S05]  /*1ee0*/  BRA `(.L_x_14665) ;  /* 0x0000004000007947 */ /* 0x000fea0003800000 */
.L_x_14688:
[----:B------:R-:W2:Y:S02]  /*1ef0*/  LDG.E R2, [R2.64] ;  /* 0x0000002402027981 */ /* 0x000ea4000c1e1900 */
[----:B--2---:R-:W0:Y:S02]  /*1f00*/  I2F.U32 R0, R2 ;  /* 0x0000000200007306 */ /* 0x004e240000201000 */
[----:B0-----:R-:W-:-:S04]  /*1f10*/  F2FP.PACK_AB R0, RZ, R0 ;  /* 0x00000000ff00723e */ /* 0x001fc800000000ff */
[----:B------:R-:W-:-:S05]  /*1f20*/  PRMT R5, R0, 0x7610, R5 ;  /* 0x0000761000057816 */ /* 0x000fca0000000005 */
.L_x_14665:
[----:B-----5:R-:W-:Y:S01]  /*1f30*/  HADD2.F32 R0, -RZ, R5.H0_H0 ;  /* 0x20000005ff007230 */ /* 0x020fe20000004100 */
[----:B------:R-:W1:Y:S04]  /*1f40*/  LDC.U8 R6, c[0x0][0x380] ;  /* 0x0000e000ff067b82 */ /* 0x000e680000000000 */
[----:B------:R-:W-:-:S13]  /*1f50*/  FSETP.GTU.FTZ.AND P0, PT, |R0|, +INF , PT ;  /* 0x7f8000000000780b */ /* 0x000fda0003f1c200 */
[----:B0-----:R-:W0:Y:S01]  /*1f60*/  @!P0 LDC.U16 R2, c[0x0][0x372] ;  /* 0x0000dc80ff028b82 */ /* 0x001e220000000400 */
[----:B------:R-:W-:-:S05]  /*1f70*/  @!P0 HADD2.F32 R3, -RZ, c[0x0] [0x370].H0_H0 ;  /* 0x2000dc00ff038630 */ /* 0x000fca0000004100 */
[----:B------:R-:W-:Y:S02]  /*1f80*/  @!P0 FMNMX.FTZ R3, R0, R3, !PT ;  /* 0x0000000300038209 */ /* 0x000fe40007810000 */
[----:B-1----:R-:W-:-:S05]  /*1f90*/  PRMT R4, R6, 0x9910, RZ ;  /* 0x0000991006047816 */ /* 0x002fca00000000ff */
[----:B------:R-:W-:-:S05]  /*1fa0*/  IMAD.MOV.U32 R0, RZ, RZ, R4 ;  /* 0x000000ffff007224 */ /* 0x000fca00078e0004 */
[----:B------:R-:W-:Y:S01]  /*1fb0*/  ISETP.GT.AND P1, PT, R0, 0x9, PT ;  /* 0x000000090000780c */ /* 0x000fe20003f24270 */
[----:B0-----:R-:W-:-:S05]  /*1fc0*/  @!P0 HADD2.F32 R2, -RZ, R2.H0_H0 ;  /* 0x20000002ff028230 */ /* 0x001fca0000004100 */
[----:B------:R-:W-:-:S04]  /*1fd0*/  @!P0 FMNMX.FTZ R2, R3, R2, PT ;  /* 0x0000000203028209 */ /* 0x000fc80003810000 */
[----:B------:R-:W-:-:S04]  /*1fe0*/  @!P0 F2FP.PACK_AB R2, RZ, R2 ;  /* 0x00000002ff02823e */ /* 0x000fc800000000ff */
        /* <DEDUP_REMOVED lines=14> */
.L_x_14695:
[----:B------:R-:W-:-:S06]  /*20d0*/  HADD2.F32 R3, -RZ, R5.H0_H0 ;  /* 0x20000005ff037230 */ /* 0x000fcc0000004100 */
[----:B------:R-:W0:Y:S02]  /*20e0*/  F2I.S64.TRUNC R2, R3 ;  /* 0x0000000300027311 */ /* 0x000e24000020d900 */
[----:B0-----:R0:W-:Y:S01]  /*20f0*/  STG.E.U8 [R16.64], R2 ;  /* 0x0000000210007986 */ /* 0x0011e2000c101124 */
[----:B------:R-:W-:Y:S05]  /*2100*/  BRA `(.L_x_14697) ;  /* 0x00000e4000007947 */ /* 0x000fea0003800000 */
.L_x_14694:
        /* <DEDUP_REMOVED lines=10> */
.L_x_14699:
[----:B------:R-:W-:-:S06]  /*21b0*/  HADD2.F32 R5, -RZ, R5.H0_H0 ;  /* 0x20000005ff057230 */ /* 0x000fcc0000004100 */
[----:B------:R-:W0:Y:S02]  /*21c0*/  F2I.FTZ.TRUNC.NTZ R5, R5 ;  /* 0x0000000500057305 */ /* 0x000e24000021f100 */
[----:B0-----:R0:W-:Y:S01]  /*21d0*/  STG.E [R16.64], R5 ;  /* 0x0000000510007986 */ /* 0x0011e2000c101924 */
[----:B------:R-:W-:Y:S05]  /*21e0*/  BRA `(.L_x_14697) ;  /* 0x00000d6000007947 */ /* 0x000fea0003800000 */
.L_x_14698:
[----:B------:R-:W-:-:S06]  /*21f0*/  HADD2.F32 R5, -RZ, R5.H0_H0 ;  /* 0x20000005ff057230 */ /* 0x000fcc0000004100 */
[----:B------:R-:W0:Y:S02]  /*2200*/  F2I.FTZ.TRUNC.NTZ R5, R5 ;  /* 0x0000000500057305 */ /* 0x000e24000021f100 */
[----:B0-----:R0:W-:Y:S01]  /*2210*/  STG.E.U16 [R16.64], R5 ;  /* 0x0000000510007986 */ /* 0x0011e2000c101524 */
[----:B------:R-:W-:Y:S05]  /*2220*/  BRA `(.L_x_14697) ;  /* 0x00000d2000007947 */ /* 0x000fea0003800000 */
.L_x_14693:
        /* <DEDUP_REMOVED lines=9> */
.L_x_14701:
[----:B------:R0:W-:Y:S01]  /*22c0*/  STG.E.U16 [R16.64], R5 ;  /* 0x0000000510007986 */ /* 0x0001e2000c101524 */
[----:B------:R-:W-:Y:S05]  /*22d0*/  BRA `(.L_x_14697) ;  /* 0x00000c7000007947 */ /* 0x000fea0003800000 */
.L_x_14700:
        /* <DEDUP_REMOVED lines=10> */
.L_x_14703:
[----:B------:R-:W-:-:S05]  /*2380*/  HADD2.F32 R0, -RZ, R5.H0_H0 ;  /* 0x20000005ff007230 */ /* 0x000fca0000004100 */
[----:B------:R-:W-:-:S04]  /*2390*/  F2FP.PACK_AB R0, RZ, R0 ;  /* 0x00000000ff00723e */ /* 0x000fc800000000ff */
[----:B------:R-:W-:-:S05]  /*23a0*/  PRMT R0, R0, 0x5410, RZ ;  /* 0x0000541000007816 */ /* 0x000fca00000000ff */
[----:B------:R0:W-:Y:S01]  /*23b0*/  STG.E [R16.64], R0 ;  /* 0x0000000010007986 */ /* 0x0001e2000c101924 */
[----:B------:R-:W-:Y:S05]  /*23c0*/  BRA `(.L_x_14697) ;  /* 0x00000b8000007947 */ /* 0x000fea0003800000 */
.L_x_14702:
[----:B------:R-:W-:-:S05]  /*23d0*/  HADD2.F32 R2, -RZ, R5.H0_H0 ;  /* 0x20000005ff027230 */ /* 0x000fca0000004100 */
[----:B------:R-:W-:-:S06]  /*23e0*/  FMUL.FTZ R2, R2, 1 ;  /* 0x3f80000002027820 */ /* 0x000fcc0000410000 */
[----:B------:R-:W0:Y:S02]  /*23f0*/  F2F.F64.F32 R2, R2 ;  /* 0x0000000200027310 */ /* 0x000e240000201800 */
[----:B0-----:R0:W-:Y:S01]  /*2400*/  STG.E.64 [R16.64], R2 ;  /* 0x0000000210007986 */ /* 0x0011e2000c101b24 */
[----:B------:R-:W-:Y:S05]  /*2410*/  BRA `(.L_x_14697) ;  /* 0x00000b3000007947 */ /* 0x000fea0003800000 */
.L_x_14692:
        /* <DEDUP_REMOVED lines=13> */
.L_x_14706:
[----:B------:R-:W-:Y:S01]  /*24f0*/  HADD2.F32 R5, -RZ, R5.H0_H0 ;  /* 0x20000005ff057230 */ /* 0x000fe20000004100 */
[----:B------:R-:W-:-:S04]  /*2500*/  CS2R R6, SRZ ;  /* 0x0000000000067805 */ /* 0x000fc8000001ff00 */
[----:B------:R-:W-:-:S06]  /*2510*/  FMUL.FTZ R5, R5, 1 ;  /* 0x3f80000005057820 */ /* 0x000fcc0000410000 */
[----:B------:R-:W0:Y:S02]  /*2520*/  F2F.F64.F32 R4, R5 ;  /* 0x0000000500047310 */ /* 0x000e240000201800 */
[----:B0-----:R0:W-:Y:S01]  /*2530*/  STG.E.128 [R16.64], R4 ;  /* 0x0000000410007986 */ /* 0x0011e2000c101d24 */
[----:B------:R-:W-:Y:S05]  /*2540*/  BRA `(.L_x_14697) ;  /* 0x00000a0000007947 */ /* 0x000fea0003800000 */
.L_x_14705:
        /* <DEDUP_REMOVED lines=21> */
.L_x_14710:
[----:B------:R-:W-:Y:S05]  /*26a0*/  BSYNC B0 ;  /* 0x0000000000007941 */ /* 0x000fea0003800000 */
.L_x_14709:
[----:B------:R-:W-:-:S05]  /*26b0*/  LOP3.LUT R3, R0, R3, RZ, 0xfc, !PT ;  /* 0x0000000300037212 */ /* 0x000fca00078efcff */
[----:B------:R0:W-:Y:S01]  /*26c0*/  STG.E.U8 [R16.64], R3 ;  /* 0x0000000310007986 */ /* 0x0001e2000c101124 */
[----:B------:R-:W-:Y:S05]  /*26d0*/  BRA `(.L_x_14697) ;  /* 0x0000087000007947 */ /* 0x000fea0003800000 */
.L_x_14708:
        /* <DEDUP_REMOVED lines=13> */
.L_x_14712:
[----:B------:R-:W-:Y:S01]  /*27b0*/  IMAD.MOV.U32 R0, RZ, RZ, 0x7f ;  /* 0x0000007fff007424 */ /* 0x000fe200078e00ff */
[----:B------:R-:W-:-:S04]  /*27c0*/  ISETP.GT.U32.AND P0, PT, R2, 0x7f800000, PT ;  /* 0x7f8000000200780c */ /* 0x000fc80003f04070 */
[----:B------:R-:W-:-:S04]  /*27d0*/  SEL R0, R0, 0x7c, P0 ;  /* 0x0000007c00007807 */ /* 0x000fc80000000000 */
.L_x_14713:
[----:B------:R-:W-:Y:S05]  /*27e0*/  BSYNC B0 ;  /* 0x0000000000007941 */ /* 0x000fea0003800000 */
.L_x_14711:
[----:B------:R-:W-:-:S04]  /*27f0*/  LOP3.LUT R2, R5, 0x80000000, RZ, 0xc0, !PT ;  /* 0x8000000005027812 */ /* 0x000fc800078ec0ff */
[----:B------:R-:W-:-:S04]  /*2800*/  SHF.R.U32.HI R3, RZ, 0x18, R2 ;  /* 0x00000018ff037819 */ /* 0x000fc80000011602 */
[----:B------:R-:W-:-:S05]  /*2810*/  LOP3.LUT R3, R0, R3, RZ, 0xfc, !PT ;  /* 0x0000000300037212 */ /* 0x000fca00078efcff */
[----:B------:R0:W-:Y:S01]  /*2820*/  STG.E.U8 [R16.64], R3 ;  /* 0x0000000310007986 */ /* 0x0001e2000c101124 */
[----:B------:R-:W-:Y:S05]  /*2830*/  BRA `(.L_x_14697) ;  /* 0x0000071000007947 */ /* 0x000fea0003800000 */
.L_x_14707:
[----:B------:R-:W-:-:S05]  /*2840*/  HADD2.F32 R0, -RZ, R5.H0_H0 ;  /* 0x20000005ff007230 */ /* 0x000fca0000004100 */
[----:B------:R-:W-:-:S05]  /*2850*/  F2FP.BF16.PACK_AB R0, RZ, R0 ;  /* 0x00000000ff00723e */ /* 0x000fca00000010ff */
[----:B------:R0:W-:Y:S01]  /*2860*/  STG.E.U16 [R16.64], R0 ;  /* 0x0000000010007986 */ /* 0x0001e2000c101524 */
[----:B------:R-:W-:Y:S05]  /*2870*/  BRA `(.L_x_14697) ;  /* 0x000006d000007947 */ /* 0x000fea0003800000 */
.L_x_14704:
        /* <DEDUP_REMOVED lines=12> */
.L_x_14716:
        /* <DEDUP_REMOVED lines=17> */
.L_x_14719:
[----:B------:R-:W-:-:S04]  /*2a50*/  LOP3.LUT R2, R5, 0x80000000, RZ, 0xc0, !PT ;  /* 0x8000000005027812 */ /* 0x000fc800078ec0ff */
[----:B------:R-:W-:-:S04]  /*2a60*/  SHF.R.U32.HI R3, RZ, 0x18, R2 ;  /* 0x00000018ff037819 */ /* 0x000fc80000011602 */
[----:B------:R-:W-:-:S04]  /*2a70*/  LOP3.LUT R0, R0, R3, RZ, 0xfc, !PT ;  /* 0x0000000300007212 */ /* 0x000fc800078efcff */
[----:B------:R-:W-:Y:S02]  /*2a80*/  PRMT R8, R0, 0x7610, R8 ;  /* 0x0000761000087816 */ /* 0x000fe40000000008 */
.L_x_14718:
[----:B------:R-:W-:Y:S05]  /*2a90*/  BSYNC B0 ;  /* 0x0000000000007941 */ /* 0x000fea0003800000 */
.L_x_14717:
[----:B------:R0:W-:Y:S01]  /*2aa0*/  STG.E.U8 [R16.64], R8 ;  /* 0x0000000810007986 */ /* 0x0001e2000c101124 */
[----:B------:R-:W-:Y:S05]  /*2ab0*/  BRA `(.L_x_14697) ;  /* 0x0000049000007947 */ /* 0x000fea0003800000 */
.L_x_14715:
        /* <DEDUP_REMOVED lines=17> */
.L_x_14722:
[----:B------:R-:W-:-:S04]  /*2bd0*/  LOP3.LUT R2, R5, 0x80000000, RZ, 0xc0, !PT ;  /* 0x8000000005027812 */ /* 0x000fc800078ec0ff */
[----:B------:R-:W-:-:S04]  /*2be0*/  SHF.R.U32.HI R3, RZ, 0x18, R2 ;  /* 0x00000018ff037819 */ /* 0x000fc80000011602 */
[----:B------:R-:W-:-:S04]  /*2bf0*/  LOP3.LUT R0, R0, R3, RZ, 0xfc, !PT ;  /* 0x0000000300007212 */ /* 0x000fc800078efcff */
[----:B------:R-:W-:Y:S02]  /*2c00*/  PRMT R8, R0, 0x7610, R8 ;  /* 0x0000761000087816 */ /* 0x000fe40000000008 */
.L_x_14721:
[----:B------:R-:W-:Y:S05]  /*2c10*/  BSYNC B0 ;  /* 0x0000000000007941 */ /* 0x000fea0003800000 */
.L_x_14720:
[----:B------:R0:W-:Y:S01]  /*2c20*/  STG.E.U8 [R16.64], R8 ;  /* 0x0000000810007986 */ /* 0x0001e2000c101124 */
[----:B------:R-:W-:Y:S05]  /*2c30*/  BRA `(.L_x_14697) ;  /* 0x0000031000007947 */ /* 0x000fea0003800000 */
.L_x_14714:
        /* <DEDUP_REMOVED lines=22> */
.L_x_14696:
        /* <DEDUP_REMOVED lines=20> */
.L_x_14724:
[----:B------:R-:W-:-:S06]  /*2ee0*/  HADD2.F32 R2, -RZ, R5.H0_H0 ;  /* 0x20000005ff027230 */ /* 0x000fcc0000004100 */
[----:B------:R-:W0:Y:S02]  /*2ef0*/  F2I.U64.TRUNC R2, R2 ;  /* 0x0000000200027311 */ /* 0x000e24000020d800 */
[----:B0-----:R0:W-:Y:S01]  /*2f00*/  STG.E.64 [R16.64], R2 ;  /* 0x0000000210007986 */ /* 0x0011e2000c101b24 */
[----:B------:R-:W-:Y:S05]  /*2f10*/  BRA `(.L_x_14697) ;  /* 0x0000003000007947 */ /* 0x000fea0003800000 */
.L_x_14723:
[----:B------:R-:W-:-:S06]  /*2f20*/  HADD2.F32 R5, -RZ, R5.H0_H0 ;  /* 0x20000005ff057230 */ /* 0x000fcc0000004100 */
[----:B------:R-:W0:Y:S02]  /*2f30*/  F2I.FTZ.U32.TRUNC.NTZ R5, R5 ;  /* 0x0000000500057305 */ /* 0x000e24000021f000 */
[----:B0-----:R0:W-:Y:S02]  /*2f40*/  STG.E [R16.64], R5 ;  /* 0x0000000510007986 */ /* 0x0011e4000c101924 */
.L_x_14697:
[----:B------:R-:W-:-:S05]  /*2f50*/  IMAD R18, R18, 0x200, R23 ;  /* 0x0000020012127824 */ /* 0x000fca00078e0217 */
[----:B------:R-:W-:Y:S02]  /*2f60*/  IADD3 R19, R18, 0x80, RZ ;  /* 0x0000008012137810 */ /* 0x000fe40007ffe0ff */
.L_x_14658:
[----:B------:R-:W-:Y:S05]  /*2f70*/  BSYNC B6 ;  /* 0x0000000000067941 */ /* 0x000fea0003800000 */
.L_x_14657:
        /* <DEDUP_REMOVED lines=231> */
.L_x_14727:
        /* <DEDUP_REMOVED lines=21> */
.L_x_14731:
[----:B------:R-:W2:Y:S02]  /*3f40*/  LDG.E.U8 R2, [R2.64] ;  /* 0x0000002402027981 */ /* 0x000ea4000c1e1100 */
[----:B--2---:R-:W0:Y:S02]  /*3f50*/  I2F.U16 R0, R2 ;  /* 0x0000000200007306 */ /* 0x004e240000101000 */
[----:B0-----:R-:W-:-:S04]  /*3f60*/  F2FP.PACK_AB R0, RZ, R0 ;  /* 0x00000000ff00723e */ /* 0x001fc800000000ff */
[----:B------:R-:W-:Y:S01]  /*3f70*/  PRMT R5, R0, 0x7610, R5 ;  /* 0x0000761000057816 */ /* 0x000fe20000000005 */
[----:B------:R-:W-:Y:S05]  /*3f80*/  BRA `(.L_x_14733) ;  /* 0x00000ec000007947 */ /* 0x000fea0003800000 */
.L_x_14730:
        /* <DEDUP_REMOVED lines=11> */
.L_x_14735:
[----:B------:R-:W2:Y:S02]  /*4040*/  LDG.E R2, [R2.64] ;  /* 0x0000002402027981 */ /* 0x000ea4000c1e1900 */
[----:B--2---:R-:W0:Y:S02]  /*4050*/  I2F R0, R2 ;  /* 0x0000000200007306 */ /* 0x004e240000201400 */
[----:B0-----:R-:W-:-:S04]  /*4060*/  F2FP.PACK_AB R0, RZ, R0 ;  /* 0x00000000ff00723e */ /* 0x001fc800000000ff */
[----:B------:R-:W-:Y:S01]  /*4070*/  PRMT R5, R0, 0x7610, R5 ;  /* 0x0000761000057816 */ /* 0x000fe20000000005 */
[----:B------:R-:W-:Y:S05]  /*4080*/  BRA `(.L_x_14733) ;  /* 0x00000dc000007947 */ /* 0x000fea0003800000 */
.L_x_14734:
[----:B------:R-:W2:Y:S02]  /*4090*/  LDG.E.U16 R2, [R2.64] ;  /* 0x0000002402027981 */ /* 0x000ea4000c1e1500 */
[----:B--2---:R-:W0:Y:S02]  /*40a0*/  I2F.S16 R0, R2 ;  /* 0x0000000200007306 */ /* 0x004e240000101400 */
[----:B0-----:R-:W-:-:S04]  /*40b0*/  F2FP.PACK_AB R0, RZ, R0 ;  /* 0x00000000ff00723e */ /* 0x001fc800000000ff */
[----:B------:R-:W-:Y:S01]  /*40c0*/  PRMT R5, R0, 0x7610, R5 ;  /* 0x0000761000057816 */ /* 0x000fe20000000005 */
[----:B------:R-:W-:Y:S05]  /*40d0*/  BRA `(.L_x_14733) ;  /* 0x00000d7000007947 */ /* 0x000fea0003800000 */
.L_x_14729:
        /* <DEDUP_REMOVED lines=9> */
.L_x_14737:
[----:B------:R0:W5:Y:S01]  /*4170*/  LDG.E.U16 R5, [R2.64] ;  /* 0x0000002402057981 */ /* 0x000162000c1e1500 */
[----:B------:R-:W-:Y:S05]  /*4180*/  BRA `(.L_x_14733) ;  /* 0x00000cc000007947 */ /* 0x000fea0003800000 */
.L_x_14736:
        /* <DEDUP_REMOVED lines=9> */
.L_x_14739:
[----:B------:R0:W5:Y:S01]  /*4220*/  LDG.E.U16 R5, [R2.64] ;  /* 0x0000002402057981 */ /* 0x000162000c1e1500 */
[----:B------:R-:W-:Y:S05]  /*4230*/  BRA `(.L_x_14733) ;  /* 0x00000c1000007947 */ /* 0x000fea0003800000 */
.L_x_14738:
[----:B------:R-:W2:Y:S02]  /*4240*/  LDG.E.64 R2, [R2.64] ;  /* 0x0000002402027981 */ /* 0x000ea4000c1e1b00 */
[----:B--2---:R-:W0:Y:S01]  /*4250*/  F2F.F32.F64 R0, R2 ;  /* 0x0000000200007310 */ /* 0x004e220000301000 */
[----:B------:R-:W0:-:S14]  /*4260*/  DSETP.GEU.AND P0, PT, |R2|, c[0x2][0x0], PT ;  /* 0x008000000200762a */ /* 0x000e1c0003f0e200 */
[----:B0-----:R-:W-:-:S05]  /*4270*/  @!P0 FMUL R0, R0, 1.175494350822287508e-38 ;  /* 0x0080000000008820 */ /* 0x001fca0000400000 */
[----:B------:R-:W-:-:S04]  /*4280*/  F2FP.PACK_AB R0, RZ, R0 ;  /* 0x00000000ff00723e */ /* 0x000fc800000000ff */
[----:B------:R-:W-:Y:S01]  /*4290*/  PRMT R5, R0, 0x7610, R5 ;  /* 0x0000761000057816 */ /* 0x000fe20000000005 */
[----:B------:R-:W-:Y:S05]  /*42a0*/  BRA `(.L_x_14733) ;  /* 0x00000ba000007947 */ /* 0x000fea0003800000 */
.L_x_14728:
        /* <DEDUP_REMOVED lines=14> */
.L_x_14742:
[----:B------:R-:W2:Y:S02]  /*4390*/  LDG.E.64 R2, [R2.64] ;  /* 0x0000002402027981 */ /* 0x000ea4000c1e1b00 */
[----:B--2---:R-:W0:Y:S01]  /*43a0*/  F2F.F32.F64 R0, R2 ;  /* 0x0000000200007310 */ /* 0x004e220000301000 */
[----:B------:R-:W0:-:S14]  /*43b0*/  DSETP.GEU.AND P0, PT, |R2|, c[0x2][0x0], PT ;  /* 0x008000000200762a */ /* 0x000e1c0003f0e200 */
[----:B0-----:R-:W-:-:S05]  /*43c0*/  @!P0 FMUL R0, R0, 1.175494350822287508e-38 ;  /* 0x0080000000008820 */ /* 0x001fca0000400000 */
[----:B------:R-:W-:-:S04]  /*43d0*/  F2FP.PACK_AB R0, RZ, R0 ;  /* 0x00000000ff00723e */ /* 0x000fc800000000ff */
[----:B------:R-:W-:Y:S01]  /*43e0*/  PRMT R5, R0, 0x7610, R5 ;  /* 0x0000761000057816 */ /* 0x000fe20000000005 */
[----:B------:R-:W-:Y:S05]  /*43f0*/  BRA `(.L_x_14733) ;  /* 0x00000a5000007947 */ /* 0x000fea0003800000 */
.L_x_14741:
        /* <DEDUP_REMOVED lines=27> */
.L_x_14744:
        /* <DEDUP_REMOVED lines=15> */
.L_x_14743:
[----:B------:R-:W2:Y:S02]  /*46a0*/  LDG.E.U16 R0, [R2.64] ;  /* 0x0000002402007981 */ /* 0x000ea4000c1e1500 */
[----:B--2---:R-:W-:-:S04]  /*46b0*/  PRMT R0, RZ, 0x5410, R0 ;  /* 0x00005410ff007816 */ /* 0x004fc80000000000 */
[----:B------:R-:W-:-:S04]  /*46c0*/  F2FP.PACK_AB R0, RZ, R0 ;  /* 0x00000000ff00723e */ /* 0x000fc800000000ff */
[----:B------:R-:W-:Y:S01]  /*46d0*/  PRMT R5, R0, 0x7610, R5 ;  /* 0x0000761000057816 */ /* 0x000fe20000000005 */
[----:B------:R-:W-:Y:S05]  /*46e0*/  BRA `(.L_x_14733) ;  /* 0x0000076000007947 */ /* 0x000fea0003800000 */
.L_x_14740:
        /* <DEDUP_REMOVED lines=12> */
.L_x_14747:
        /* <DEDUP_REMOVED lines=21> */
.L_x_14751:
[----:B------:R-:W-:Y:S05]  /*4900*/  BSYNC B1 ;  /* 0x0000000000017941 */ /* 0x000fea0003800000 */
.L_x_14750:
[----:B------:R-:W-:Y:S01]  /*4910*/  LEA R3, R0, 0x3b800000, 0x17 ;  /* 0x3b80000000037811 */ /* 0x000fe200078eb8ff */
[----:B------:R-:W-:-:S05]  /*4920*/  IMAD.SHL.U32 R0, R2, 0x100000, RZ ;  /* 0x0010000002007824 */ /* 0x000fca00078e00ff */
[----:B------:R-:W-:Y:S02]  /*4930*/  LOP3.LUT R0, R3, R0, R4, 0xfe, !PT ;  /* 0x0000000003007212 */ /* 0x000fe400078efe04 */
.L_x_14749:
[----:B------:R-:W-:Y:S05]  /*4940*/  BSYNC B0 ;  /* 0x0000000000007941 */ /* 0x000fea0003800000 */
.L_x_14748:
[----:B------:R-:W-:-:S04]  /*4950*/  F2FP.PACK_AB R0, RZ, R0 ;  /* 0x00000000ff00723e */ /* 0x000fc800000000ff */
[----:B------:R-:W-:Y:S01]  /*4960*/  PRMT R5, R0, 0x7610, R5 ;  /* 0x0000761000057816 */ /* 0x000fe20000000005 */
[----:B------:R-:W-:Y:S05]  /*4970*/  BRA `(.L_x_14733) ;  /* 0x000004d000007947 */ /* 0x000fea0003800000 */
.L_x_14746:
        /* <DEDUP_REMOVED lines=21> */
.L_x_14755:
[----:B------:R-:W-:Y:S05]  /*4ad0*/  BSYNC B1 ;  /* 0x0000000000017941 */ /* 0x000fea0003800000 */
.L_x_14754:
[----:B------:R-:W-:Y:S01]  /*4ae0*/  LEA R3, R0, 0x37800000, 0x17 ;  /* 0x3780000000037811 */ /* 0x000fe200078eb8ff */
[----:B------:R-:W-:-:S05]  /*4af0*/  IMAD.SHL.U32 R0, R2, 0x200000, RZ ;  /* 0x0020000002007824 */ /* 0x000fca00078e00ff */
[----:B------:R-:W-:Y:S02]  /*4b00*/  LOP3.LUT R0, R3, R0, R4, 0xfe, !PT ;  /* 0x0000000003007212 */ /* 0x000fe400078efe04 */
.L_x_14753:
[----:B------:R-:W-:Y:S05]  /*4b10*/  BSYNC B0 ;  /* 0x0000000000007941 */ /* 0x000fea0003800000 */
.L_x_14752:
[----:B------:R-:W-:-:S04]  /*4b20*/  F2FP.PACK_AB R0, RZ, R0 ;  /* 0x00000000ff00723e */ /* 0x000fc800000000ff */
[----:B------:R-:W-:Y:S01]  /*4b30*/  PRMT R5, R0, 0x7610, R5 ;  /* 0x0000761000057816 */ /* 0x000fe20000000005 */
[----:B------:R-:W-:Y:S05]  /*4b40*/  BRA `(.L_x_14733) ;  /* 0x0000030000007947 */ /* 0x000fea0003800000 */
.L_x_14745:
        /* <DEDUP_REMOVED lines=14> */
.L_x_14759:
[----:B------:R-:W-:Y:S05]  /*4c30*/  BSYNC B0 ;  /* 0x0000000000007941 */ /* 0x000fea0003800000 */
.L_x_14758:
[----:B------:R-:W-:-:S04]  /*4c40*/  F2FP.PACK_AB R0, RZ, R0 ;  /* 0x00000000ff00723e */ /* 0x000fc800000000ff */
[----:B------:R-:W-:Y:S01]  /*4c50*/  PRMT R5, R0, 0x7610, R5 ;  /* 0x0000761000057816 */ /* 0x000fe20000000005 */
[----:B------:R-:W-:Y:S05]  /*4c60*/  BRA `(.L_x_14733) ;  /* 0x000001e000007947 */ /* 0x000fea0003800000 */
.L_x_14732:
        /* <DEDUP_REMOVED lines=21> */
.L_x_14757:
[----:B------:R-:W2:Y:S02]  /*4dc0*/  LDG.E.64 R2, [R2.64] ;  /* 0x0000002402027981 */ /* 0x000ea4000c1e1b00 */
[----:B--2---:R-:W0:Y:S02]  /*4dd0*/  I2F.U64 R0, R2 ;  /* 0x0000000200007312 */ /* 0x004e240000301000 */
[----:B0-----:R-:W-:-:S04]  /*4de0*/  F2FP.PACK_AB R0, RZ, R0 ;  /* 0x00000000ff00723e */ /* 0x001fc800000000ff */
[----:B------:R-:W-:Y:S01]  /*4df0*/  PRMT R5, R0, 0x7610, R5 ;  /* 0x0000761000057816 */ /* 0x000fe20000000005 */
[----:B------:R-:W-:Y:S05]  /*4e00*/  BRA `(.L_x_14733) ;  /* 0x0000004000007947 */ /* 0x000fea0003800000 */
.L_x_14756:
[----:B------:R-:W2:Y:S02]  /*4e10*/  LDG.E R2, [R2.64] ;  /* 0x0000002402027981 */ /* 0x000ea4000c1e1900 */
[----:B--2---:R-:W0:Y:S02]  /*4e20*/  I2F.U32 R0, R2 ;  /* 0x0000000200007306 */ /* 0x004e240000201000 */
[----:B0-----:R-:W-:-:S04]  /*4e30*/  F2FP.PACK_AB R0, RZ, R0 ;  /* 0x00000000ff00723e */ /* 0x001fc800000000ff */
[----:B------:R-:W-:-:S05]  /*4e40*/  PRMT R5, R0, 0x7610, R5 ;  /* 0x0000761000057816 */ /* 0x000fca0000000005 */
.L_x_14733:
[----:B-----5:R-:W-:Y:S01]  /*4e50*/  HADD2.F32 R0, -RZ, R5.H0_H0 ;  /* 0x20000005ff007230 */ /* 0x020fe20000004100 */
[----:B------:R-:W1:Y:S04]  /*4e60*/  LDC.U8 R6, c[0x0][0x380] ;  /* 0x0000e000ff067b82 */ /* 0x000e680000000000 */
[----:B------:R-:W-:-:S13]  /*4e70*/  FSETP.GTU.FTZ.AND P0, PT, |R0|, +INF , PT ;  /* 0x7f8000000000780b */ /* 0x000fda0003f1c200 */
[----:B0-----:R-:W0:Y:S01]  /*4e80*/  @!P0 LDC.U16 R2, c[0x0][0x372] ;  /* 0x0000dc80ff028b82 */ /* 0x001e220000000400 */
[----:B------:R-:W-:-:S05]  /*4e90*/  @!P0 HADD2.F32 R3, -RZ, c[0x0] [0x370].H0_H0 ;  /* 0x2000dc00ff038630 */ /* 0x000fca0000004100 */
[----:B------:R-:W-:Y:S02]  /*4ea0*/  @!P0 FMNMX.FTZ R0, R3, R0, !PT ;  /* 0x0000000003008209 */ /* 0x000fe40007810000 */
[----:B-1----:R-:W-:Y:S01]  /*4eb0*/  PRMT R4, R6, 0x9910, RZ ;  /* 0x0000991006047816 */ /* 0x002fe200000000ff */
[----:B0-----:R-:W-:-:S04]  /*4ec0*/  @!P0 HADD2.F32 R7, -RZ, R2.H0_H0 ;  /* 0x20000002ff078230 */ /* 0x001fc80000004100 */
[----:B------:R-:W-:Y:S01]  /*4ed0*/  IMAD.MOV.U32 R2, RZ, RZ, R4 ;  /* 0x000000ffff027224 */ /* 0x000fe200078e0004 */
[----:B------:R-:W-:-:S04]  /*4ee0*/  @!P0 FMNMX.FTZ R0, R7, R0, PT ;  /* 0x0000000007008209 */ /* 0x000fc80003810000 */
        /* <DEDUP_REMOVED lines=16> */
.L_x_14763:
[----:B------:R-:W-:-:S06]  /*4ff0*/  HADD2.F32 R3, -RZ, R5.H0_H0 ;  /* 0x20000005ff037230 */ /* 0x000fcc0000004100 */
[----:B------:R-:W0:Y:S02]  /*5000*/  F2I.S64.TRUNC R2, R3 ;  /* 0x0000000300027311 */ /* 0x000e24000020d900 */
[----:B0-----:R0:W-:Y:S01]  /*5010*/  STG.E.U8 [R16.64], R2 ;  /* 0x0000000210007986 */ /* 0x0011e2000c101124 */
[----:B------:R-:W-:Y:S05]  /*5020*/  BRA `(.L_x_14765) ;  /* 0x00000e4000007947 */ /* 0x000fea0003800000 */
.L_x_14762:
        /* <DEDUP_REMOVED lines=10> */
.L_x_14767:
[----:B------:R-:W-:-:S06]  /*50d0*/  HADD2.F32 R5, -RZ, R5.H0_H0 ;  /* 0x20000005ff057230 */ /* 0x000fcc0000004100 */
[----:B------:R-:W0:Y:S02]  /*50e0*/  F2I.FTZ.TRUNC.NTZ R5, R5 ;  /* 0x0000000500057305 */ /* 0x000e24000021f100 */
[----:B0-----:R0:W-:Y:S01]  /*50f0*/  STG.E [R16.64], R5 ;  /* 0x0000000510007986 */ /* 0x0011e2000c101924 */
[----:B------:R-:W-:Y:S05]  /*5100*/  BRA `(.L_x_14765) ;  /* 0x00000d6000007947 */ /* 0x000fea0003800000 */
.L_x_14766:
[----:B------:R-:W-:-:S06]  /*5110*/  HADD2.F32 R5, -RZ, R5.H0_H0 ;  /* 0x20000005ff057230 */ /* 0x000fcc0000004100 */
[----:B------:R-:W0:Y:S02]  /*5120*/  F2I.FTZ.TRUNC.NTZ R5, R5 ;  /* 0x0000000500057305 */ /* 0x000e24000021f100 */
[----:B0-----:R0:W-:Y:S01]  /*5130*/  STG.E.U16 [R16.64], R5 ;  /* 0x0000000510007986 */ /* 0x0011e2000c101524 */
[----:B------:R-:W-:Y:S05]  /*5140*/  BRA `(.L_x_14765) ;  /* 0x00000d2000007947 */ /* 0x000fea0003800000 */
.L_x_14761:
        /* <DEDUP_REMOVED lines=9> */
.L_x_14769:
[----:B------:R0:W-:Y:S01]  /*51e0*/  STG.E.U16 [R16.64], R5 ;  /* 0x0000000510007986 */ /* 0x0001e2000c101524 */
[----:B------:R-:W-:Y:S05]  /*51f0*/  BRA `(.L_x_14765) ;  /* 0x00000c7000007947 */ /* 0x000fea0003800000 */
.L_x_14768:
        /* <DEDUP_REMOVED lines=10> */
.L_x_14771:
[----:B------:R-:W-:-:S05]  /*52a0*/  HADD2.F32 R0, -RZ, R5.H0_H0 ;  /* 0x20000005ff007230 */ /* 0x000fca0000004100 */
[----:B------:R-:W-:-:S04]  /*52b0*/  F2FP.PACK_AB R0, RZ, R0 ;  /* 0x00000000ff00723e */ /* 0x000fc800000000ff */
[----:B------:R-:W-:-:S05]  /*52c0*/  PRMT R0, R0, 0x5410, RZ ;  /* 0x0000541000007816 */ /* 0x000fca00000000ff */
[----:B------:R0:W-:Y:S01]  /*52d0*/  STG.E [R16.64], R0 ;  /* 0x0000000010007986 */ /* 0x0001e2000c101924 */
[----:B------:R-:W-:Y:S05]  /*52e0*/  BRA `(.L_x_14765) ;  /* 0x00000b8000007947 */ /* 0x000fea0003800000 */
.L_x_14770:
[----:B------:R-:W-:-:S05]  /*52f0*/  HADD2.F32 R2, -RZ, R5.H0_H0 ;  /* 0x20000005ff027230 */ /* 0x000fca0000004100 */
[----:B------:R-:W-:-:S06]  /*5300*/  FMUL.FTZ R2, R2, 1 ;  /* 0x3f80000002027820 */ /* 0x000fcc0000410000 */
[----:B------:R-:W0:Y:S02]  /*5310*/  F2F.F64.F32 R2, R2 ;  /* 0x0000000200027310 */ /* 0x000e240000201800 */
[----:B0-----:R0:W-:Y:S01]  /*5320*/  STG.E.64 [R16.64], R2 ;  /* 0x0000000210007986 */ /* 0x0011e2000c101b24 */
[----:B------:R-:W-:Y:S05]  /*5330*/  BRA `(.L_x_14765) ;  /* 0x00000b3000007947 */ /* 0x000fea0003800000 */
.L_x_14760:
        /* <DEDUP_REMOVED lines=13> */
.L_x_14774:
[----:B------:R-:W-:Y:S01]  /*5410*/  HADD2.F32 R5, -RZ, R5.H0_H0 ;  /* 0x20000005ff057230 */ /* 0x000fe20000004100 */
[----:B------:R-:W-:-:S04]  /*5420*/  CS2R R6, SRZ ;  /* 0x0000000000067805 */ /* 0x000fc8000001ff00 */
[----:B------:R-:W-:-:S06]  /*5430*/  FMUL.FTZ R5, R5, 1 ;  /* 0x3f80000005057820 */ /* 0x000fcc0000410000 */
[----:B------:R-:W0:Y:S02]  /*5440*/  F2F.F64.F32 R4, R5 ;  /* 0x0000000500047310 */ /* 0x000e240000201800 */
[----:B0-----:R0:W-:Y:S01]  /*5450*/  STG.E.128 [R16.64], R4 ;  /* 0x0000000410007986 */ /* 0x0011e2000c101d24 */
[----:B------:R-:W-:Y:S05]  /*5460*/  BRA `(.L_x_14765) ;  /* 0x00000a0000007947 */ /* 0x000fea0003800000 */
.L_x_14773:
        /* <DEDUP_REMOVED lines=21> */
.L_x_14778:
[----:B------:R-:W-:Y:S05]  /*55c0*/  BSYNC B0 ;  /* 0x0000000000007941 */ /* 0x000fea0003800000 */
.L_x_14777:
[----:B------:R-:W-:-:S05]  /*55d0*/  LOP3.LUT R3, R0, R3, RZ, 0xfc, !PT ;  /* 0x0000000300037212 */ /* 0x000fca00078efcff */
[----:B------:R0:W-:Y:S01]  /*55e0*/  STG.E.U8 [R16.64], R3 ;  /* 0x0000000310007986 */ /* 0x0001e2000c101124 */
[----:B------:R-:W-:Y:S05]  /*55f0*/  BRA `(.L_x_14765) ;  /* 0x0000087000007947 */ /* 0x000fea0003800000 */
.L_x_14776:
        /* <DEDUP_REMOVED lines=13> */
.L_x_14780:
[----:B------:R-:W-:Y:S01]  /*56d0*/  IMAD.MOV.U32 R0, RZ, RZ, 0x7f ;  /* 0x0000007fff007424 */ /* 0x000fe200078e00ff */
[----:B------:R-:W-:-:S04]  /*56e0*/  ISETP.GT.U32.AND P0, PT, R2, 0x7f800000, PT ;  /* 0x7f8000000200780c */ /* 0x000fc80003f04070 */
[----:B------:R-:W-:-:S04]  /*56f0*/  SEL R0, R0, 0x7c, P0 ;  /* 0x0000007c00007807 */ /* 0x000fc80000000000 */
.L_x_14781:
[----:B------:R-:W-:Y:S05]  /*5700*/  BSYNC B0 ;  /* 0x0000000000007941 */ /* 0x000fea0003800000 */
.L_x_14779:
[----:B------:R-:W-:-:S04]  /*5710*/  LOP3.LUT R2, R5, 0x80000000, RZ, 0xc0, !PT ;  /* 0x8000000005027812 */ /* 0x000fc800078ec0ff */
[----:B------:R-:W-:-:S04]  /*5720*/  SHF.R.U32.HI R3, RZ, 0x18, R2 ;  /* 0x00000018ff037819 */ /* 0x000fc80000011602 */
[----:B------:R-:W-:-:S05]  /*5730*/  LOP3.LUT R3, R0, R3, RZ, 0xfc, !PT ;  /* 0x0000000300037212 */ /* 0x000fca00078efcff */
[----:B------:R0:W-:Y:S01]  /*5740*/  STG.E.U8 [R16.64], R3 ;  /* 0x0000000310007986 */ /* 0x0001e2000c101124 */
[----:B------:R-:W-:Y:S05]  /*5750*/  BRA `(.L_x_14765) ;  /* 0x0000071000007947 */ /* 0x000fea0003800000 */
.L_x_14775:
[----:B------:R-:W-:-:S05]  /*5760*/  HADD2.F32 R0, -RZ, R5.H0_H0 ;  /* 0x20000005ff007230 */ /* 0x000fca0000004100 */
[----:B------:R-:W-:-:S05]  /*5770*/  F2FP.BF16.PACK_AB R0, RZ, R0 ;  /* 0x00000000ff00723e */ /* 0x000fca00000010ff */
[----:B------:R0:W-:Y:S01]  /*5780*/  STG.E.U16 [R16.64], R0 ;  /* 0x0000000010007986 */ /* 0x0001e2000c101524 */
[----:B------:R-:W-:Y:S05]  /*5790*/  BRA `(.L_x_14765) ;  /* 0x000006d000007947 */ /* 0x000fea0003800000 */
.L_x_14772:
        /* <DEDUP_REMOVED lines=12> */
.L_x_14784:
        /* <DEDUP_REMOVED lines=17> */
.L_x_14787:
[----:B------:R-:W-:-:S04]  /*5970*/  LOP3.LUT R2, R5, 0x80000000, RZ, 0xc0, !PT ;  /* 0x8000000005027812 */ /* 0x000fc800078ec0ff */
[----:B------:R-:W-:-:S04]  /*5980*/  SHF.R.U32.HI R3, RZ, 0x18, R2 ;  /* 0x00000018ff037819 */ /* 0x000fc80000011602 */
[----:B------:R-:W-:-:S04]  /*5990*/  LOP3.LUT R0, R0, R3, RZ, 0xfc, !PT ;  /* 0x0000000300007212 */ /* 0x000fc800078efcff */
[----:B------:R-:W-:Y:S02]  /*59a0*/  PRMT R8, R0, 0x7610, R8 ;  /* 0x0000761000087816 */ /* 0x000fe40000000008 */
.L_x_14786:
[----:B------:R-:W-:Y:S05]  /*59b0*/  BSYNC B0 ;  /* 0x0000000000007941 */ /* 0x000fea0003800000 */
.L_x_14785:
[----:B------:R0:W-:Y:S01]  /*59c0*/  STG.E.U8 [R16.64], R8 ;  /* 0x0000000810007986 */ /* 0x0001e2000c101124 */
[----:B------:R-:W-:Y:S05]  /*59d0*/  BRA `(.L_x_14765) ;  /* 0x0000049000007947 */ /* 0x000fea0003800000 */
.L_x_14783:
        /* <DEDUP_REMOVED lines=17> */
.L_x_14790:
[----:B------:R-:W-:-:S04]  /*5af0*/  LOP3.LUT R2, R5, 0x80000000, RZ, 0xc0, !PT ;  /* 0x8000000005027812 */ /* 0x000fc800078ec0ff */
[----:B------:R-:W-:-:S04]  /*5b00*/  SHF.R.U32.HI R3, RZ, 0x18, R2 ;  /* 0x00000018ff037819 */ /* 0x000fc80000011602 */
[----:B------:R-:W-:-:S04]  /*5b10*/  LOP3.LUT R0, R0, R3, RZ, 0xfc, !PT ;  /* 0x0000000300007212 */ /* 0x000fc800078efcff */
[----:B------:R-:W-:Y:S02]  /*5b20*/  PRMT R8, R0, 0x7610, R8 ;  /* 0x0000761000087816 */ /* 0x000fe40000000008 */
.L_x_14789:
[----:B------:R-:W-:Y:S05]  /*5b30*/  BSYNC B0 ;  /* 0x0000000000007941 */ /* 0x000fea0003800000 */
.L_x_14788:
[----:B------:R0:W-:Y:S01]  /*5b40*/  STG.E.U8 [R16.64], R8 ;  /* 0x0000000810007986 */ /* 0x0001e2000c101124 */
[----:B------:R-:W-:Y:S05]  /*5b50*/  BRA `(.L_x_14765) ;  /* 0x0000031000007947 */ /* 0x000fea0003800000 */
.L_x_14782:
        /* <DEDUP_REMOVED lines=22> */
.L_x_14764:
        /* <DEDUP_REMOVED lines=20> */
.L_x_14792:
[----:B------:R-:W-:-:S06]  /*5e00*/  HADD2.F32 R2, -RZ, R5.H0_H0 ;  /* 0x20000005ff027230 */ /* 0x000fcc0000004100 */
[----:B------:R-:W0:Y:S02]  /*5e10*/  F2I.U64.TRUNC R2, R2 ;  /* 0x0000000200027311 */ /* 0x000e24000020d800 */
[----:B0-----:R0:W-:Y:S01]  /*5e20*/  STG.E.64 [R16.64], R2 ;  /* 0x0000000210007986 */ /* 0x0011e2000c101b24 */
[----:B------:R-:W-:Y:S05]  /*5e30*/  BRA `(.L_x_14765) ;  /* 0x0000003000007947 */ /* 0x000fea0003800000 */
.L_x_14791:
[----:B------:R-:W-:-:S06]  /*5e40*/  HADD2.F32 R5, -RZ, R5.H0_H0 ;  /* 0x20000005ff057230 */ /* 0x000fcc0000004100 */
[----:B------:R-:W0:Y:S02]  /*5e50*/  F2I.FTZ.U32.TRUNC.NTZ R5, R5 ;  /* 0x0000000500057305 */ /* 0x000e24000021f000 */
[----:B0-----:R0:W-:Y:S02]  /*5e60*/  STG.E [R16.64], R5 ;  /* 0x0000000510007986 */ /* 0x0011e4000c101924 */
.L_x_14765:
        /* <DEDUP_REMOVED lines=231> */
.L_x_14793:
        /* <DEDUP_REMOVED lines=21> */
.L_x_14797:
[----:B------:R-:W2:Y:S02]  /*6e30*/  LDG.E.U8 R2, [R2.64] ;  /* 0x0000002402027981 */ /* 0x000ea4000c1e1100 */
[----:B--2---:R-:W0:Y:S02]  /*6e40*/  I2F.U16 R0, R2 ;  /* 0x0000000200007306 */ /* 0x004e240000101000 */
[----:B0-----:R-:W-:-:S04]  /*6e50*/  F2FP.PACK_AB R0, RZ, R0 ;  /* 0x00000000ff00723e */ /* 0x001fc800000000ff */
[----:B------:R-:W-:Y:S01]  /*6e60*/  PRMT R5, R0, 0x7610, R5 ;  /* 0x0000761000057816 */ /* 0x000fe20000000005 */
[----:B------:R-:W-:Y:S05]  /*6e70*/  BRA `(.L_x_14799) ;  /* 0x00000ec000007947 */ /* 0x000fea0003800000 */
.L_x_14796:
        /* <DEDUP_REMOVED lines=11> */
.L_x_14801:
[----:B------:R-:W2:Y:S02]  /*6f30*/  LDG.E R2, [R2.64] ;  /* 0x0000002402027981 */ /* 0x000ea4000c1e1900 */
[----:B--2---:R-:W0:Y:S02]  /*6f40*/  I2F R0, R2 ;  /* 0x0000000200007306 */ /* 0x004e240000201400 */
[----:B0-----:R-:W-:-:S04]  /*6f50*/  F2FP.PACK_AB R0, RZ, R0 ;  /* 0x00000000ff00723e */ /* 0x001fc800000000ff */
[----:B------:R-:W-:Y:S01]  /*6f60*/  PRMT R5, R0, 0x7610, R5 ;  /* 0x0000761000057816 */ /* 0x000fe20000000005 */
[----:B------:R-:W-:Y:S05]  /*6f70*/  BRA `(.L_x_14799) ;  /* 0x00000dc000007947 */ /* 0x000fea0003800000 */
.L_x_14800:
[----:B------:R-:W2:Y:S02]  /*6f80*/  LDG.E.U16 R2, [R2.64] ;  /* 0x0000002402027981 */ /* 0x000ea4000c1e1500 */
[----:B--2---:R-:W0:Y:S02]  /*6f90*/  I2F.S16 R0, R2 ;  /* 0x0000000200007306 */ /* 0x004e240000101400 */
[----:B0-----:R-:W-:-:S04]  /*6fa0*/  F2FP.PACK_AB R0, RZ, R0 ;  /* 0x00000000ff00723e */ /* 0x001fc800000000ff */
[----:B------:R-:W-:Y:S01]  /*6fb0*/  PRMT R5, R0, 0x7610, R5 ;  /* 0x0000761000057816 */ /* 0x000fe20000000005 */
[----:B------:R-:W-:Y:S05]  /*6fc0*/  BRA `(.L_x_14799) ;  /* 0x00000d7000007947 */ /* 0x000fea0003800000 */
.L_x_14795:
        /* <DEDUP_REMOVED lines=9> */
.L_x_14803:
[----:B------:R0:W5:Y:S01]  /*7060*/  LDG.E.U16 R5, [R2.64] ;  /* 0x0000002402057981 */ /* 0x000162000c1e1500 */
[----:B------:R-:W-:Y:S05]  /*7070*/  BRA `(.L_x_14799) ;  /* 0x00000cc000007947 */ /* 0x000fea0003800000 */
.L_x_14802:
        /* <DEDUP_REMOVED lines=9> */
.L_x_14805:
[----:B------:R0:W5:Y:S01]  /*7110*/  LDG.E.U16 R5, [R2.64] ;  /* 0x0000002402057981 */ /* 0x000162000c1e1500 */
[----:B------:R-:W-:Y:S05]  /*7120*/  BRA `(.L_x_14799) ;  /* 0x00000c1000007947 */ /* 0x000fea0003800000 */
.L_x_14804:
[----:B------:R-:W2:Y:S02]  /*7130*/  LDG.E.64 R2, [R2.64] ;  /* 0x0000002402027981 */ /* 0x000ea4000c1e1b00 */
[----:B--2---:R-:W0:Y:S01]  /*7140*/  F2F.F32.F64 R0, R2 ;  /* 0x0000000200007310 */ /* 0x004e220000301000 */
[----:B------:R-:W0:-:S14]  /*7150*/  DSETP.GEU.AND P0, PT, |R2|, c[0x2][0x0], PT ;  /* 0x008000000200762a */ /* 0x000e1c0003f0e200 */
[----:B0-----:R-:W-:-:S05]  /*7160*/  @!P0 FMUL R0, R0, 1.175494350822287508e-38 ;  /* 0x0080000000008820 */ /* 0x001fca0000400000 */
[----:B------:R-:W-:-:S04]  /*7170*/  F2FP.PACK_AB R0, RZ, R0 ;  /* 0x00000000ff00723e */ /* 0x000fc800000000ff */
[----:B------:R-:W-:Y:S01]  /*7180*/  PRMT R5, R0, 0x7610, R5 ;  /* 0x0000761000057816 */ /* 0x000fe20000000005 */
[----:B------:R-:W-:Y:S05]  /*7190*/  BRA `(.L_x_14799) ;  /* 0x00000ba000007947 */ /* 0x000fea0003800000 */
.L_x_14794:
        /* <DEDUP_REMOVED lines=14> */
.L_x_14808:
[----:B------:R-:W2:Y:S02]  /*7280*/  LDG.E.64 R2, [R2.64] ;  /* 0x0000002402027981 */ /* 0x000ea4000c1e1b00 */
[----:B--2---:R-:W0:Y:S01]  /*7290*/  F2F.F32.F64 R0, R2 ;  /* 0x0000000200007310 */ /* 0x004e220000301000 */
[----:B------:R-:W0:-:S14]  /*72a0*/  DSETP.GEU.AND P0, PT, |R2|, c[0x2][0x0], PT ;  /* 0x008000000200762a */ /* 0x000e1c0003f0e200 */
[----:B0-----:R-:W-:-:S05]  /*72b0*/  @!P0 FMUL R0, R0, 1.175494350822287508e-38 ;  /* 0x0080000000008820 */ /* 0x001fca0000400000 */
[----:B------:R-:W-:-:S04]  /*72c0*/  F2FP.PACK_AB R0, RZ, R0 ;  /* 0x00000000ff00723e */ /* 0x000fc800000000ff */
[----:B------:R-:W-:Y:S01]  /*72d0*/  PRMT R5, R0, 0x7610, R5 ;  /* 0x0000761000057816 */ /* 0x000fe20000000005 */
[----:B------:R-:W-:Y:S05]  /*72e0*/  BRA `(.L_x_14799) ;  /* 0x00000a5000007947 */ /* 0x000fea0003800000 */
.L_x_14807:
        /* <DEDUP_REMOVED lines=27> */
.L_x_14810:
        /* <DEDUP_REMOVED lines=15> */
.L_x_14809:
[----:B------:R-:W2:Y:S02]  /*7590*/  LDG.E.U16 R0, [R2.64] ;  /* 0x0000002402007981 */ /* 0x000ea4000c1e1500 */
[----:B--2---:R-:W-:-:S04]  /*75a0*/  PRMT R0, RZ, 0x5410, R0 ;  /* 0x00005410ff007816 */ /* 0x004fc80000000000 */
[----:B------:R-:W-:-:S04]  /*75b0*/  F2FP.PACK_AB R0, RZ, R0 ;  /* 0x00000000ff00723e */ /* 0x000fc800000000ff */
[----:B------:R-:W-:Y:S01]  /*75c0*/  PRMT R5, R0, 0x7610, R5 ;  /* 0x0000761000057816 */ /* 0x000fe20000000005 */
[----:B------:R-:W-:Y:S05]  /*75d0*/  BRA `(.L_x_14799) ;  /* 0x0000076000007947 */ /* 0x000fea0003800000 */
.L_x_14806:
        /* <DEDUP_REMOVED lines=12> */
.L_x_14813:
        /* <DEDUP_REMOVED lines=21> */
.L_x_14817:
[----:B------:R-:W-:Y:S05]  /*77f0*/  BSYNC B1 ;  /* 0x0000000000017941 */ /* 0x000fea0003800000 */
.L_x_14816:
[----:B------:R-:W-:Y:S01]  /*7800*/  LEA R3, R0, 0x3b800000, 0x17 ;  /* 0x3b80000000037811 */ /* 0x000fe200078eb8ff */
[----:B------:R-:W-:-:S05]  /*7810*/  IMAD.SHL.U32 R0, R2, 0x100000, RZ ;  /* 0x0010000002007824 */ /* 0x000fca00078e00ff */
[----:B------:R-:W-:Y:S02]  /*7820*/  LOP3.LUT R0, R3, R0, R4, 0xfe, !PT ;  /* 0x0000000003007212 */ /* 0x000fe400078efe04 */
.L_x_14815:
[----:B------:R-:W-:Y:S05]  /*7830*/  BSYNC B0 ;  /* 0x0000000000007941 */ /* 0x000fea0003800000 */
.L_x_14814:
[----:B------:R-:W-:-:S04]  /*7840*/  F2FP.PACK_AB R0, RZ, R0 ;  /* 0x00000000ff00723e */ /* 0x000fc800000000ff */
[----:B------:R-:W-:Y:S01]  /*7850*/  PRMT R5, R0, 0x7610, R5 ;  /* 0x0000761000057816 */ /* 0x000fe20000000005 */
[----:B------:R-:W-:Y:S05]  /*7860*/  BRA `(.L_x_14799) ;  /* 0x000004d000007947 */ /* 0x000fea0003800000 */
.L_x_14812:
        /* <DEDUP_REMOVED lines=21> */
.L_x_14821:
[----:B------:R-:W-:Y:S05]  /*79c0*/  BSYNC B1 ;  /* 0x0000000000017941 */ /* 0x000fea0003800000 */
.L_x_14820:
[----:B------:R-:W-:Y:S01]  /*79d0*/  LEA R3, R0, 0x37800000, 0x17 ;  /* 0x3780000000037811 */ /* 0x000fe200078eb8ff */
[----:B------:R-:W-:-:S05]  /*79e0*/  IMAD.SHL.U32 R0, R2, 0x200000, RZ ;  /* 0x0020000002007824 */ /* 0x000fca00078e00ff */
[----:B------:R-:W-:Y:S02]  /*79f0*/  LOP3.LUT R0, R3, R0, R4, 0xfe, !PT ;  /* 0x0000000003007212 */ /* 0x000fe400078efe04 */
.L_x_14819:
[----:B------:R-:W-:Y:S05]  /*7a00*/  BSYNC B0 ;  /* 0x0000000000007941 */ /* 0x000fea0003800000 */
.L_x_14818:
[----:B------:R-:W-:-:S04]  /*7a10*/  F2FP.PACK_AB R0, RZ, R0 ;  /* 0x00000000ff00723e */ /* 0x000fc800000000ff */
[----:B------:R-:W-:Y:S01]  /*7a20*/  PRMT R5, R0, 0x7610, R5 ;  /* 0x0000761000057816 */ /* 0x000fe20000000005 */
[----:B------:R-:W-:Y:S05]  /*7a30*/  BRA `(.L_x_14799) ;  /* 0x0000030000007947 */ /* 0x000fea0003800000 */
.L_x_14811:
        /* <DEDUP_REMOVED lines=14> */
.L_x_14825:
[----:B------:R-:W-:Y:S05]  /*7b20*/  BSYNC B0 ;  /* 0x0000000000007941 */ /* 0x000fea0003800000 */
.L_x_14824:
[----:B------:R-:W-:-:S04]  /*7b30*/  F2FP.PACK_AB R0, RZ, R0 ;  /* 0x00000000ff00723e */ /* 0x000fc800000000ff */
[----:B------:R-:W-:Y:S01]  /*7b40*/  PRMT R5, R0, 0x7610, R5 ;  /* 0x0000761000057816 */ /* 0x000fe20000000005 */
[----:B------:R-:W-:Y:S05]  /*7b50*/  BRA `(.L_x_14799) ;  /* 0x000001e000007947 */ /* 0x000fea0003800000 */
.L_x_14798:
        /* <DEDUP_REMOVED lines=21> */
.L_x_14823:
[----:B------:R-:W2:Y:S02]  /*7cb0*/  LDG.E.64 R2, [R2.64] ;  /* 0x0000002402027981 */ /* 0x000ea4000c1e1b00 */
[----:B--2---:R-:W0:Y:S02]  /*7cc0*/  I2F.U64 R0, R2 ;  /* 0x0000000200007312 */ /* 0x004e240000301000 */
[----:B0-----:R-:W-:-:S04]  /*7cd0*/  F2FP.PACK_AB R0, RZ, R0 ;  /* 0x00000000ff00723e */ /* 0x001fc800000000ff */
[----:B------:R-:W-:Y:S01]  /*7ce0*/  PRMT R5, R0, 0x7610, R5 ;  /* 0x0000761000057816 */ /* 0x000fe20000000005 */
[----:B------:R-:W-:Y:S05]  /*7cf0*/  BRA `(.L_x_14799) ;  /* 0x0000004000007947 */ /* 0x000fea0003800000 */
.L_x_14822:
[----:B------:R-:W2:Y:S02]  /*7d00*/  LDG.E R2, [R2.64] ;  /* 0x0000002402027981 */ /* 0x000ea4000c1e1900 */
[----:B--2---:R-:W0:Y:S02]  /*7d10*/  I2F.U32 R0, R2 ;  /* 0x0000000200007306 */ /* 0x004e240000201000 */
[----:B0-----:R-:W-:-:S04]  /*7d20*/  F2FP.PACK_AB R0, RZ, R0 ;  /* 0x00000000ff00723e */ /* 0x001fc800000000ff */
[----:B------:R-:W-:-:S05]  /*7d30*/  PRMT R5, R0, 0x7610, R5 ;  /* 0x0000761000057816 */ /* 0x000fca0000000005 */
.L_x_14799:
        /* <DEDUP_REMOVED lines=26> */
.L_x_14829:
[----:B------:R-:W-:-:S06]  /*7ee0*/  HADD2.F32 R3, -RZ, R5.H0_H0 ;  /* 0x20000005ff037230 */ /* 0x000fcc0000004100 */
[----:B------:R-:W0:Y:S02]  /*7ef0*/  F2I.S64.TRUNC R2, R3 ;  /* 0x0000000300027311 */ /* 0x000e24000020d900 */
[----:B0-----:R0:W-:Y:S01]  /*7f00*/  STG.E.U8 [R16.64], R2 ;  /* 0x0000000210007986 */ /* 0x0011e2000c101124 */
[----:B------:R-:W-:Y:S05]  /*7f10*/  BRA `(.L_x_14831) ;  /* 0x00000e4000007947 */ /* 0x000fea0003800000 */
.L_x_14828:
        /* <DEDUP_REMOVED lines=10> */
.L_x_14833:
[----:B------:R-:W-:-:S06]  /*7fc0*/  HADD2.F32 R5, -RZ, R5.H0_H0 ;  /* 0x20000005ff057230 */ /* 0x000fcc0000004100 */
[----:B------:R-:W0:Y:S02]  /*7fd0*/  F2I.FTZ.TRUNC.NTZ R5, R5 ;  /* 0x0000000500057305 */ /* 0x000e24000021f100 */
[----:B0-----:R0:W-:Y:S01]  /*7fe0*/  STG.E [R16.64], R5 ;  /* 0x0000000510007986 */ /* 0x0011e2000c101924 */
[----:B------:R-:W-:Y:S05]  /*7ff0*/  BRA `(.L_x_14831) ;  /* 0x00000d6000007947 */ /* 0x000fea0003800000 */
.L_x_14832:
[----:B------:R-:W-:-:S06]  /*8000*/  HADD2.F32 R5, -RZ, R5.H0_H0 ;  /* 0x20000005ff057230 */ /* 0x000fcc0000004100 */
[----:B------:R-:W0:Y:S02]  /*8010*/  F2I.FTZ.TRUNC.NTZ R5, R5 ;  /* 0x0000000500057305 */ /* 0x000e24000021f100 */
[----:B0-----:R0:W-:Y:S01]  /*8020*/  STG.E.U16 [R16.64], R5 ;  /* 0x0000000510007986 */ /* 0x0011e2000c101524 */
[----:B------:R-:W-:Y:S05]  /*8030*/  BRA `(.L_x_14831) ;  /* 0x00000d2000007947 */ /* 0x000fea0003800000 */
.L_x_14827:
        /* <DEDUP_REMOVED lines=9> */
.L_x_14835:
[----:B------:R0:W-:Y:S01]  /*80d0*/  STG.E.U16 [R16.64], R5 ;  /* 0x0000000510007986 */ /* 0x0001e2000c101524 */
[----:B------:R-:W-:Y:S05]  /*80e0*/  BRA `(.L_x_14831) ;  /* 0x00000c7000007947 */ /* 0x000fea0003800000 */
.L_x_14834:
        /* <DEDUP_REMOVED lines=10> */
.L_x_14837:
[----:B------:R-:W-:-:S05]  /*8190*/  HADD2.F32 R0, -RZ, R5.H0_H0 ;  /* 0x20000005ff007230 */ /* 0x000fca0000004100 */
[----:B------:R-:W-:-:S04]  /*81a0*/  F2FP.PACK_AB R0, RZ, R0 ;  /* 0x00000000ff00723e */ /* 0x000fc800000000ff */
[----:B------:R-:W-:-:S05]  /*81b0*/  PRMT R0, R0, 0x5410, RZ ;  /* 0x0000541000007816 */ /* 0x000fca00000000ff */
[----:B------:R0:W-:Y:S01]  /*81c0*/  STG.E [R16.64], R0 ;  /* 0x0000000010007986 */ /* 0x0001e2000c101924 */
[----:B------:R-:W-:Y:S05]  /*81d0*/  BRA `(.L_x_14831) ;  /* 0x00000b8000007947 */ /* 0x000fea0003800000 */
.L_x_14836:
[----:B------:R-:W-:-:S05]  /*81e0*/  HADD2.F32 R2, -RZ, R5.H0_H0 ;  /* 0x20000005ff027230 */ /* 0x000fca0000004100 */
[----:B------:R-:W-:-:S06]  /*81f0*/  FMUL.FTZ R2, R2, 1 ;  /* 0x3f80000002027820 */ /* 0x000fcc0000410000 */
[----:B------:R-:W0:Y:S02]  /*8200*/  F2F.F64.F32 R2, R2 ;  /* 0x0000000200027310 */ /* 0x000e240000201800 */
[----:B0-----:R0:W-:Y:S01]  /*8210*/  STG.E.64 [R16.64], R2 ;  /* 0x0000000210007986 */ /* 0x0011e2000c101b24 */
[----:B------:R-:W-:Y:S05]  /*8220*/  BRA `(.L_x_14831) ;  /* 0x00000b3000007947 */ /* 0x000fea0003800000 */
.L_x_14826:
        /* <DEDUP_REMOVED lines=13> */
.L_x_14840:
[----:B------:R-:W-:Y:S01]  /*8300*/  HADD2.F32 R5, -RZ, R5.H0_H0 ;  /* 0x20000005ff057230 */ /* 0x000fe20000004100 */
[----:B------:R-:W-:-:S04]  /*8310*/  CS2R R6, SRZ ;  /* 0x0000000000067805 */ /* 0x000fc8000001ff00 */
[----:B------:R-:W-:-:S06]  /*8320*/  FMUL.FTZ R5, R5, 1 ;  /* 0x3f80000005057820 */ /* 0x000fcc0000410000 */
[----:B------:R-:W0:Y:S02]  /*8330*/  F2F.F64.F32 R4, R5 ;  /* 0x0000000500047310 */ /* 0x000e240000201800 */
[----:B0-----:R0:W-:Y:S01]  /*8340*/  STG.E.128 [R16.64], R4 ;  /* 0x0000000410007986 */ /* 0x0011e2000c101d24 */
[----:B------:R-:W-:Y:S05]  /*8350*/  BRA `(.L_x_14831) ;  /* 0x00000a0000007947 */ /* 0x000fea0003800000 */
.L_x_14839:
        /* <DEDUP_REMOVED lines=21> */
.L_x_14844:
[----:B------:R-:W-:Y:S05]  /*84b0*/  BSYNC B0 ;  /* 0x0000000000007941 */ /* 0x000fea0003800000 */
.L_x_14843:
[----:B------:R-:W-:-:S05]  /*84c0*/  LOP3.LUT R3, R0, R3, RZ, 0xfc, !PT ;  /* 0x0000000300037212 */ /* 0x000fca00078efcff */
[----:B------:R0:W-:Y:S01]  /*84d0*/  STG.E.U8 [R16.64], R3 ;  /* 0x0000000310007986 */ /* 0x0001e2000c101124 */
[----:B------:R-:W-:Y:S05]  /*84e0*/  BRA `(.L_x_14831) ;  /* 0x0000087000007947 */ /* 0x000fea0003800000 */
.L_x_14842:
        /* <DEDUP_REMOVED lines=13> */
.L_x_14846:
[----:B------:R-:W-:Y:S01]  /*85c0*/  IMAD.MOV.U32 R0, RZ, RZ, 0x7f ;  /* 0x0000007fff007424 */ /* 0x000fe200078e00ff */
[----:B------:R-:W-:-:S04]  /*85d0*/  ISETP.GT.U32.AND P0, PT, R2, 0x7f800000, PT ;  /* 0x7f8000000200780c */ /* 0x000fc80003f04070 */
[----:B------:R-:W-:-:S04]  /*85e0*/  SEL R0, R0, 0x7c, P0 ;  /* 0x0000007c00007807 */ /* 0x000fc80000000000 */
.L_x_14847:
[----:B------:R-:W-:Y:S05]  /*85f0*/  BSYNC B0 ;  /* 0x0000000000007941 */ /* 0x000fea0003800000 */
.L_x_14845:
[----:B------:R-:W-:-:S04]  /*8600*/  LOP3.LUT R2, R5, 0x80000000, RZ, 0xc0, !PT ;  /* 0x8000000005027812 */ /* 0x000fc800078ec0ff */
[----:B------:R-:W-:-:S04]  /*8610*/  SHF.R.U32.HI R3, RZ, 0x18, R2 ;  /* 0x00000018ff037819 */ /* 0x000fc80000011602 */
[----:B------:R-:W-:-:S05]  /*8620*/  LOP3.LUT R3, R0, R3, RZ, 0xfc, !PT ;  /* 0x0000000300037212 */ /* 0x000fca00078efcff */
[----:B------:R0:W-:Y:S01]  /*8630*/  STG.E.U8 [R16.64], R3 ;  /* 0x0000000310007986 */ /* 0x0001e2000c101124 */
[----:B------:R-:W-:Y:S05]  /*8640*/  BRA `(.L_x_14831) ;  /* 0x0000071000007947 */ /* 0x000fea0003800000 */
.L_x_14841:
[----:B------:R-:W-:-:S05]  /*8650*/  HADD2.F32 R0, -RZ, R5.H0_H0 ;  /* 0x20000005ff007230 */ /* 0x000fca0000004100 */
[----:B------:R-:W-:-:S05]  /*8660*/  F2FP.BF16.PACK_AB R0, RZ, R0 ;  /* 0x00000000ff00723e */ /* 0x000fca00000010ff */
[----:B------:R0:W-:Y:S01]  /*8670*/  STG.E.U16 [R16.64], R0 ;  /* 0x0000000010007986 */ /* 0x0001e2000c101524 */
[----:B------:R-:W-:Y:S05]  /*8680*/  BRA `(.L_x_14831) ;  /* 0x000006d000007947 */ /* 0x000fea0003800000 */
.L_x_14838:
        /* <DEDUP_REMOVED lines=12> */
.L_x_14850:
        /* <DEDUP_REMOVED lines=17> */
.L_x_14853:
[----:B------:R-:W-:-:S04]  /*8860*/  LOP3.LUT R2, R5, 0x80000000, RZ, 0xc0, !PT ;  /* 0x8000000005027812 */ /* 0x000fc800078ec0ff */
[----:B------:R-:W-:-:S04]  /*8870*/  SHF.R.U32.HI R3, RZ, 0x18, R2 ;  /* 0x00000018ff037819 */ /* 0x000fc80000011602 */
[----:B------:R-:W-:-:S04]  /*8880*/  LOP3.LUT R0, R0, R3, RZ, 0xfc, !PT ;  /* 0x0000000300007212 */ /* 0x000fc800078efcff */
[----:B------:R-:W-:Y:S02]  /*8890*/  PRMT R8, R0, 0x7610, R8 ;  /* 0x0000761000087816 */ /* 0x000fe40000000008 */
.L_x_14852:
[----:B------:R-:W-:Y:S05]  /*88a0*/  BSYNC B0 ;  /* 0x0000000000007941 */ /* 0x000fea0003800000 */
.L_x_14851:
[----:B------:R0:W-:Y:S01]  /*88b0*/  STG.E.U8 [R16.64], R8 ;  /* 0x0000000810007986 */ /* 0x0001e2000c101124 */
[----:B------:R-:W-:Y:S05]  /*88c0*/  BRA `(.L_x_14831) ;  /* 0x0000049000007947 */ /* 0x000fea0003800000 */
.L_x_14849:
        /* <DEDUP_REMOVED lines=17> */
.L_x_14856:
[----:B------:R-:W-:-:S04]  /*89e0*/  LOP3.LUT R2, R5, 0x80000000, RZ, 0xc0, !PT ;  /* 0x8000000005027812 */ /* 0x000fc800078ec0ff */
[----:B------:R-:W-:-:S04]  /*89f0*/  SHF.R.U32.HI R3, RZ, 0x18, R2 ;  /* 0x00000018ff037819 */ /* 0x000fc80000011602 */
[----:B------:R-:W-:-:S04]  /*8a00*/  LOP3.LUT R0, R0, R3, RZ, 0xfc, !PT ;  /* 0x0000000300007212 */ /* 0x000fc800078efcff */
[----:B------:R-:W-:Y:S02]  /*8a10*/  PRMT R8, R0, 0x7610, R8 ;  /* 0x0000761000087816 */ /* 0x000fe40000000008 */
.L_x_14855:
[----:B------:R-:W-:Y:S05]  /*8a20*/  BSYNC B0 ;  /* 0x0000000000007941 */ /* 0x000fea0003800000 */
.L_x_14854:
[----:B------:R0:W-:Y:S01]  /*8a30*/  STG.E.U8 [R16.64], R8 ;  /* 0x0000000810007986 */ /* 0x0001e2000c101124 */
[----:B------:R-:W-:Y:S05]  /*8a40*/  BRA `(.L_x_14831) ;  /* 0x0000031000007947 */ /* 0x000fea0003800000 */
.L_x_14848:
        /* <DEDUP_REMOVED lines=22> */
.L_x_14830:
        /* <DEDUP_REMOVED lines=20> */
.L_x_14858:
[----:B------:R-:W-:-:S06]  /*8cf0*/  HADD2.F32 R2, -RZ, R5.H0_H0 ;  /* 0x20000005ff027230 */ /* 0x000fcc0000004100 */
[----:B------:R-:W0:Y:S02]  /*8d00*/  F2I.U64.TRUNC R2, R2 ;  /* 0x0000000200027311 */ /* 0x000e24000020d800 */
[----:B0-----:R0:W-:Y:S01]  /*8d10*/  STG.E.64 [R16.64], R2 ;  /* 0x0000000210007986 */ /* 0x0011e2000c101b24 */
[----:B------:R-:W-:Y:S05]  /*8d20*/  BRA `(.L_x_14831) ;  /* 0x0000003000007947 */ /* 0x000fea0003800000 */
.L_x_14857:
[----:B------:R-:W-:-:S06]  /*8d30*/  HADD2.F32 R5, -RZ, R5.H0_H0 ;  /* 0x20000005ff057230 */ /* 0x000fcc0000004100 */
[----:B------:R-:W0:Y:S02]  /*8d40*/  F2I.FTZ.U32.TRUNC.NTZ R5, R5 ;  /* 0x0000000500057305 */ /* 0x000e24000021f000 */
[----:B0-----:R0:W-:Y:S02]  /*8d50*/  STG.E [R16.64], R5 ;  /* 0x0000000510007986 */ /* 0x0011e4000c101924 */
.L_x_14831:
[----:B------:R-:W-:Y:S02]  /*8d60*/  IADD3 R19, R19, 0x80, RZ ;  /* 0x0000008013137810 */ /* 0x000fe40007ffe0ff */
.L_x_14726:
[----:B------:R-:W-:Y:S05]  /*8d70*/  BSYNC B6 ;  /* 0x0000000000067941 */ /* 0x000fea0003800000 */
.L_x_14725:
        /* <DEDUP_REMOVED lines=230> */
.L_x_14859:
        /* <DEDUP_REMOVED lines=21> */
.L_x_14863:
[----:B------:R-:W2:Y:S02]  /*9d30*/  LDG.E.U8 R2, [R2.64] ;  /* 0x0000002402027981 */ /* 0x000ea4000c1e1100 */
[----:B--2---:R-:W0:Y:S02]  /*9d40*/  I2F.U16 R0, R2 ;  /* 0x0000000200007306 */ /* 0x004e240000101000 */
[----:B0-----:R-:W-:-:S04]  /*9d50*/  F2FP.PACK_AB R0, RZ, R0 ;  /* 0x00000000ff00723e */ /* 0x001fc800000000ff */
[----:B------:R-:W-:Y:S01]  /*9d60*/  PRMT R5, R0, 0x7610, R5 ;  /* 0x0000761000057816 */ /* 0x000fe20000000005 */
[----:B------:R-:W-:Y:S05]  /*9d70*/  BRA `(.L_x_14865) ;  /* 0x00000ec000007947 */ /* 0x000fea0003800000 */
.L_x_14862:
        /* <DEDUP_REMOVED lines=11> */
.L_x_14867:
[----:B------:R-:W2:Y:S02]  /*9e30*/  LDG.E R2, [R2.64] ;  /* 0x0000002402027981 */ /* 0x000ea4000c1e1900 */
[----:B--2---:R-:W0:Y:S02]  /*9e40*/  I2F R0, R2 ;  /* 0x0000000200007306 */ /* 0x004e240000201400 */
[----:B0-----:R-:W-:-:S04]  /*9e50*/  F2FP.PACK_AB R0, RZ, R0 ;  /* 0x00000000ff00723e */ /* 0x001fc800000000ff */
[----:B------:R-:W-:Y:S01]  /*9e60*/  PRMT R5, R0, 0x7610, R5 ;  /* 0x0000761000057816 */ /* 0x000fe20000000005 */
[----:B------:R-:W-:Y:S05]  /*9e70*/  BRA `(.L_x_14865) ;  /* 0x00000dc000007947 */ /* 0x000fea0003800000 */
.L_x_14866:
[----:B------:R-:W2:Y:S02]  /*9e80*/  LDG.E.U16 R2, [R2.64] ;  /* 0x0000002402027981 */ /* 0x000ea4000c1e1500 */
[----:B--2---:R-:W0:Y:S02]  /*9e90*/  I2F.S16 R0, R2 ;  /* 0x0000000200007306 */ /* 0x004e240000101400 */
[----:B0-----:R-:W-:-:S04]  /*9ea0*/  F2FP.PACK_AB R0, RZ, R0 ;  /* 0x00000000ff00723e */ /* 0x001fc800000000ff */
[----:B------:R-:W-:Y:S01]  /*9eb0*/  PRMT R5, R0, 0x7610, R5 ;  /* 0x0000761000057816 */ /* 0x000fe20000000005 */
[----:B------:R-:W-:Y:S05]  /*9ec0*/  BRA `(.L_x_14865) ;  /* 0x00000d7000007947 */ /* 0x000fea0003800000 */
.L_x_14861:
        /* <DEDUP_REMOVED lines=9> */
.L_x_14869:
[----:B------:R0:W5:Y:S01]  /*9f60*/  LDG.E.U16 R5, [R2.64] ;  /* 0x0000002402057981 */ /* 0x000162000c1e1500 */
[----:B------:R-:W-:Y:S05]  /*9f70*/  BRA `(.L_x_14865) ;  /* 0x00000cc000007947 */ /* 0x000fea0003800000 */
.L_x_14868:
        /* <DEDUP_REMOVED lines=9> */
.L_x_14871:
[----:B------:R0:W5:Y:S01]  /*a010*/  LDG.E.U16 R5, [R2.64] ;  /* 0x0000002402057981 */ /* 0x000162000c1e1500 */
[----:B------:R-:W-:Y:S05]  /*a020*/  BRA `(.L_x_14865) ;  /* 0x00000c1000007947 */ /* 0x000fea0003800000 */
.L_x_14870:
[----:B------:R-:W2:Y:S02]  /*a030*/  LDG.E.64 R2, [R2.64] ;  /* 0x0000002402027981 */ /* 0x000ea4000c1e1b00 */
[----:B--2---:R-:W0:Y:S01]  /*a040*/  F2F.F32.F64 R0, R2 ;  /* 0x0000000200007310 */ /* 0x004e220000301000 */
[----:B------:R-:W0:-:S14]  /*a050*/  DSETP.GEU.AND P0, PT, |R2|, c[0x2][0x0], PT ;  /* 0x008000000200762a */ /* 0x000e1c0003f0e200 */
[----:B0-----:R-:W-:-:S05]  /*a060*/  @!P0 FMUL R0, R0, 1.175494350822287508e-38 ;  /* 0x0080000000008820 */ /* 0x001fca0000400000 */
[----:B------:R-:W-:-:S04]  /*a070*/  F2FP.PACK_AB R0, RZ, R0 ;  /* 0x00000000ff00723e */ /* 0x000fc800000000ff */
[----:B------:R-:W-:Y:S01]  /*a080*/  PRMT R5, R0, 0x7610, R5 ;  /* 0x0000761000057816 */ /* 0x000fe20000000005 */
[----:B------:R-:W-:Y:S05]  /*a090*/  BRA `(.L_x_14865) ;  /* 0x00000ba000007947 */ /* 0x000fea0003800000 */
.L_x_14860:
        /* <DEDUP_REMOVED lines=14> */
.L_x_14874:
[----:B------:R-:W2:Y:S02]  /*a180*/  LDG.E.64 R2, [R2.64] ;  /* 0x0000002402027981 */ /* 0x000ea4000c1e1b00 */
[----:B--2---:R-:W0:Y:S01]  /*a190*/  F2F.F32.F64 R0, R2 ;  /* 0x0000000200007310 */ /* 0x004e220000301000 */
[----:B------:R-:W0:-:S14]  /*a1a0*/  DSETP.GEU.AND P0, PT, |R2|, c[0x2][0x0], PT ;  /* 0x008000000200762a */ /* 0x000e1c0003f0e200 */
[----:B0-----:R-:W-:-:S05]  /*a1b0*/  @!P0 FMUL R0, R0, 1.175494350822287508e-38 ;  /* 0x0080000000008820 */ /* 0x001fca0000400000 */
[----:B------:R-:W-:-:S04]  /*a1c0*/  F2FP.PACK_AB R0, RZ, R0 ;  /* 0x00000000ff00723e */ /* 0x000fc800000000ff */
[----:B------:R-:W-:Y:S01]  /*a1d0*/  PRMT R5, R0, 0x7610, R5 ;  /* 0x0000761000057816 */ /* 0x000fe20000000005 */
[----:B------:R-:W-:Y:S05]  /*a1e0*/  BRA `(.L_x_14865) ;  /* 0x00000a5000007947 */ /* 0x000fea0003800000 */
.L_x_14873:
        /* <DEDUP_REMOVED lines=27> */
.L_x_14876:
        /* <DEDUP_REMOVED lines=15> */
.L_x_14875:
[----:B------:R-:W2:Y:S02]  /*a490*/  LDG.E.U16 R0, [R2.64] ;  /* 0x0000002402007981 */ /* 0x000ea4000c1e1500 */
[----:B--2---:R-:W-:-:S04]  /*a4a0*/  PRMT R0, RZ, 0x5410, R0 ;  /* 0x00005410ff007816 */ /* 0x004fc80000000000 */
[----:B------:R-:W-:-:S04]  /*a4b0*/  F2FP.PACK_AB R0, RZ, R0 ;  /* 0x00000000ff00723e */ /* 0x000fc800000000ff */
[----:B------:R-:W-:Y:S01]  /*a4c0*/  PRMT R5, R0, 0x7610, R5 ;  /* 0x0000761000057816 */ /* 0x000fe20000000005 */
[----:B------:R-:W-:Y:S05]  /*a4d0*/  BRA `(.L_x_14865) ;  /* 0x0000076000007947 */ /* 0x000fea0003800000 */
.L_x_14872:
        /* <DEDUP_REMOVED lines=12> */
.L_x_14879:
        /* <DEDUP_REMOVED lines=21> */
.L_x_14883:
[----:B------:R-:W-:Y:S05]  /*a6f0*/  BSYNC B1 ;  /* 0x0000000000017941 */ /* 0x000fea0003800000 */
.L_x_14882:
[----:B------:R-:W-:Y:S01]  /*a700*/  LEA R3, R0, 0x3b800000, 0x17 ;  /* 0x3b80000000037811 */ /* 0x000fe200078eb8ff */
[----:B------:R-:W-:-:S05]  /*a710*/  IMAD.SHL.U32 R0, R2, 0x100000, RZ ;  /* 0x0010000002007824 */ /* 0x000fca00078e00ff */
[----:B------:R-:W-:Y:S02]  /*a720*/  LOP3.LUT R0, R3, R0, R4, 0xfe, !PT ;  /* 0x0000000003007212 */ /* 0x000fe400078efe04 */
.L_x_14881:
[----:B------:R-:W-:Y:S05]  /*a730*/  BSYNC B0 ;  /* 0x0000000000007941 */ /* 0x000fea0003800000 */
.L_x_14880:
[----:B------:R-:W-:-:S04]  /*a740*/  F2FP.PACK_AB R0, RZ, R0 ;  /* 0x00000000ff00723e */ /* 0x000fc800000000ff */
[----:B------:R-:W-:Y:S01]  /*a750*/  PRMT R5, R0, 0x7610, R5 ;  /* 0x0000761000057816 */ /* 0x000fe20000000005 */
[----:B------:R-:W-:Y:S05]  /*a760*/  BRA `(.L_x_14865) ;  /* 0x000004d000007947 */ /* 0x000fea0003800000 */
.L_x_14878:
        /* <DEDUP_REMOVED lines=21> */
.L_x_14887:
[----:B------:R-:W-:Y:S05]  /*a8c0*/  BSYNC B1 ;  /* 0x0000000000017941 */ /* 0x000fea0003800000 */
.L_x_14886:
[----:B------:R-:W-:Y:S01]  /*a8d0*/  LEA R3, R0, 0x37800000, 0x17 ;  /* 0x3780000000037811 */ /* 0x000fe200078eb8ff */
[----:B------:R-:W-:-:S05]  /*a8e0*/  IMAD.SHL.U32 R0, R2, 0x200000, RZ ;  /* 0x0020000002007824 */ /* 0x000fca00078e00ff */
[----:B------:R-:W-:Y:S02]  /*a8f0*/  LOP3.LUT R0, R3, R0, R4, 0xfe, !PT ;  /* 0x0000000003007212 */ /* 0x000fe400078efe04 */
.L_x_14885:
[----:B------:R-:W-:Y:S05]  /*a900*/  BSYNC B0 ;  /* 0x0000000000007941 */ /* 0x000fea0003800000 */
.L_x_14884:
[----:B------:R-:W-:-:S04]  /*a910*/  F2FP.PACK_AB R0, RZ, R0 ;  /* 0x00000000ff00723e */ /* 0x000fc800000000ff */
[----:B------:R-:W-:Y:S01]  /*a920*/  PRMT R5, R0, 0x7610, R5 ;  /* 0x0000761000057816 */ /* 0x000fe20000000005 */
[----:B------:R-:W-:Y:S05]  /*a930*/  BRA `(.L_x_14865) ;  /* 0x0000030000007947 */ /* 0x000fea0003800000 */
.L_x_14877:
        /* <DEDUP_REMOVED lines=14> */
.L_x_14891:
[----:B------:R-:W-:Y:S05]  /*aa20*/  BSYNC B0 ;  /* 0x0000000000007941 */ /* 0x000fea0003800000 */
.L_x_14890:
[----:B------:R-:W-:-:S04]  /*aa30*/  F2FP.PACK_AB R0, RZ, R0 ;  /* 0x00000000ff00723e */ /* 0x000fc800000000ff */
[----:B------:R-:W-:Y:S01]  /*aa40*/  PRMT R5, R0, 0x7610, R5 ;  /* 0x0000761000057816 */ /* 0x000fe20000000005 */
[----:B------:R-:W-:Y:S05]  /*aa50*/  BRA `(.L_x_14865) ;  /* 0x000001e000007947 */ /* 0x000fea0003800000 */
.L_x_14864:
        /* <DEDUP_REMOVED lines=21> */
.L_x_14889:
[----:B------:R-:W2:Y:S02]  /*abb0*/  LDG.E.64 R2, [R2.64] ;  /* 0x0000002402027981 */ /* 0x000ea4000c1e1b00 */
[----:B--2---:R-:W0:Y:S02]  /*abc0*/  I2F.U64 R0, R2 ;  /* 0x0000000200007312 */ /* 0x004e240000301000 */
[----:B0-----:R-:W-:-:S04]  /*abd0*/  F2FP.PACK_AB R0, RZ, R0 ;  /* 0x00000000ff00723e */ /* 0x001fc800000000ff */
[----:B------:R-:W-:Y:S01]  /*abe0*/  PRMT R5, R0, 0x7610, R5 ;  /* 0x0000761000057816 */ /* 0x000fe20000000005 */
[----:B------:R-:W-:Y:S05]  /*abf0*/  BRA `(.L_x_14865) ;  /* 0x0000004000007947 */ /* 0x000fea0003800000 */
.L_x_14888:
[----:B------:R-:W2:Y:S02]  /*ac00*/  LDG.E R2, [R2.64] ;  /* 0x0000002402027981 */ /* 0x000ea4000c1e1900 */
[----:B--2---:R-:W0:Y:S02]  /*ac10*/  I2F.U32 R0, R2 ;  /* 0x0000000200007306 */ /* 0x004e240000201000 */
[----:B0-----:R-:W-:-:S04]  /*ac20*/  F2FP.PACK_AB R0, RZ, R0 ;  /* 0x00000000ff00723e */ /* 0x001fc800000000ff */
[----:B------:R-:W-:-:S05]  /*ac30*/  PRMT R5, R0, 0x7610, R5 ;  /* 0x0000761000057816 */ /* 0x000fca0000000005 */
.L_x_14865:
        /* <DEDUP_REMOVED lines=26> */
.L_x_14895:
[----:B------:R-:W-:-:S06]  /*ade0*/  HADD2.F32 R3, -RZ, R5.H0_H0 ;  /* 0x20000005ff037230 */ /* 0x000fcc0000004100 */
[----:B------:R-:W0:Y:S02]  /*adf0*/  F2I.S64.TRUNC R2, R3 ;  /* 0x0000000300027311 */ /* 0x000e24000020d900 */
[----:B0-----:R-:W-:Y:S01]  /*ae00*/  STG.E.U8 [R16.64], R2 ;  /* 0x0000000210007986 */ /* 0x001fe2000c101124 */
[----:B------:R-:W-:Y:S05]  /*ae10*/  EXIT ;  /* 0x000000000000794d */ /* 0x000fea0003800000 */
.L_x_14894:
        /* <DEDUP_REMOVED lines=10> */
.L_x_14898:
[----:B------:R-:W-:-:S06]  /*aec0*/  HADD2.F32 R5, -RZ, R5.H0_H0 ;  /* 0x20000005ff057230 */ /* 0x000fcc0000004100 */
[----:B------:R-:W0:Y:S02]  /*aed0*/  F2I.FTZ.TRUNC.NTZ R5, R5 ;  /* 0x0000000500057305 */ /* 0x000e24000021f100 */
[----:B0-----:R-:W-:Y:S01]  /*aee0*/  STG.E [R16.64], R5 ;  /* 0x0000000510007986 */ /* 0x001fe2000c101924 */
[----:B------:R-:W-:Y:S05]  /*aef0*/  EXIT ;  /* 0x000000000000794d */ /* 0x000fea0003800000 */
.L_x_14897:
[----:B------:R-:W-:-:S06]  /*af00*/  HADD2.F32 R5, -RZ, R5.H0_H0 ;  /* 0x20000005ff057230 */ /* 0x000fcc0000004100 */
[----:B------:R-:W0:Y:S02]  /*af10*/  F2I.FTZ.TRUNC.NTZ R5, R5 ;  /* 0x0000000500057305 */ /* 0x000e24000021f100 */
[----:B0-----:R-:W-:Y:S01]  /*af20*/  STG.E.U16 [R16.64], R5 ;  /* 0x0000000510007986 */ /* 0x001fe2000c101524 */
[----:B------:R-:W-:Y:S05]  /*af30*/  EXIT ;  /* 0x000000000000794d */ /* 0x000fea0003800000 */
.L_x_14893:
        /* <DEDUP_REMOVED lines=9> */
.L_x_14900:
[----:B------:R-:W-:Y:S01]  /*afd0*/  STG.E.U16 [R16.64], R5 ;  /* 0x0000000510007986 */ /* 0x000fe2000c101524 */
[----:B------:R-:W-:Y:S05]  /*afe0*/  EXIT ;  /* 0x000000000000794d */ /* 0x000fea0003800000 */
.L_x_14899:
        /* <DEDUP_REMOVED lines=10> */
.L_x_14902:
[----:B------:R-:W-:-:S05]  /*b090*/  HADD2.F32 R0, -RZ, R5.H0_H0 ;  /* 0x20000005ff007230 */ /* 0x000fca0000004100 */
[----:B------:R-:W-:-:S04]  /*b0a0*/  F2FP.PACK_AB R0, RZ, R0 ;  /* 0x00000000ff00723e */ /* 0x000fc800000000ff */
[----:B------:R-:W-:-:S05]  /*b0b0*/  PRMT R0, R0, 0x5410, RZ ;  /* 0x0000541000007816 */ /* 0x000fca00000000ff */
[----:B------:R-:W-:Y:S01]  /*b0c0*/  STG.E [R16.64], R0 ;  /* 0x0000000010007986 */ /* 0x000fe2000c101924 */
[----:B------:R-:W-:Y:S05]  /*b0d0*/  EXIT ;  /* 0x000000000000794d */ /* 0x000fea0003800000 */
.L_x_14901:
[----:B------:R-:W-:-:S05]  /*b0e0*/  HADD2.F32 R2, -RZ, R5.H0_H0 ;  /* 0x20000005ff027230 */ /* 0x000fca0000004100 */
[----:B------:R-:W-:-:S06]  /*b0f0*/  FMUL.FTZ R2, R2, 1 ;  /* 0x3f80000002027820 */ /* 0x000fcc0000410000 */
[----:B------:R-:W0:Y:S02]  /*b100*/  F2F.F64.F32 R2, R2 ;  /* 0x0000000200027310 */ /* 0x000e240000201800 */
[----:B0-----:R-:W-:Y:S01]  /*b110*/  STG.E.64 [R16.64], R2 ;  /* 0x0000000210007986 */ /* 0x001fe2000c101b24 */
[----:B------:R-:W-:Y:S05]  /*b120*/  EXIT ;  /* 0x000000000000794d */ /* 0x000fea0003800000 */
.L_x_14892:
        /* <DEDUP_REMOVED lines=13> */
.L_x_14905:
[----:B------:R-:W-:Y:S01]  /*b200*/  HADD2.F32 R5, -RZ, R5.H0_H0 ;  /* 0x20000005ff057230 */ /* 0x000fe20000004100 */
[----:B------:R-:W-:-:S04]  /*b210*/  CS2R R6, SRZ ;  /* 0x0000000000067805 */ /* 0x000fc8000001ff00 */
[----:B------:R-:W-:-:S06]  /*b220*/  FMUL.FTZ R5, R5, 1 ;  /* 0x3f80000005057820 */ /* 0x000fcc0000410000 */
[----:B------:R-:W0:Y:S02]  /*b230*/  F2F.F64.F32 R4, R5 ;  /* 0x0000000500047310 */ /* 0x000e240000201800 */
[----:B0-----:R-:W-:Y:S01]  /*b240*/  STG.E.128 [R16.64], R4 ;  /* 0x0000000410007986 */ /* 0x001fe2000c101d24 */
[----:B------:R-:W-:Y:S05]  /*b250*/  EXIT ;  /* 0x000000000000794d */ /* 0x000fea0003800000 */
.L_x_14904:
        /* <DEDUP_REMOVED lines=21> */
.L_x_14909:
[----:B------:R-:W-:Y:S05]  /*b3b0*/  BSYNC B0 ;  /* 0x0000000000007941 */ /* 0x000fea0003800000 */
.L_x_14908:
[----:B------:R-:W-:-:S05]  /*b3c0*/  LOP3.LUT R3, R0, R3, RZ, 0xfc, !PT ;  /* 0x0000000300037212 */ /* 0x000fca00078efcff */
[----:B------:R-:W-:Y:S01]  /*b3d0*/  STG.E.U8 [R16.64], R3 ;  /* 0x0000000310007986 */ /* 0x000fe2000c101124 */
[----:B------:R-:W-:Y:S05]  /*b3e0*/  EXIT ;  /* 0x000000000000794d */ /* 0x000fea0003800000 */
.L_x_14907:
        /* <DEDUP_REMOVED lines=13> */
.L_x_14911:
[----:B------:R-:W-:Y:S01]  /*b4c0*/  IMAD.MOV.U32 R0, RZ, RZ, 0x7f ;  /* 0x0000007fff007424 */ /* 0x000fe200078e00ff */
[----:B------:R-:W-:-:S04]  /*b4d0*/  ISETP.GT.U32.AND P0, PT, R2, 0x7f800000, PT ;  /* 0x7f8000000200780c */ /* 0x000fc80003f04070 */
[----:B------:R-:W-:-:S04]  /*b4e0*/  SEL R0, R0, 0x7c, P0 ;  /* 0x0000007c00007807 */ /* 0x000fc80000000000 */
.L_x_14912:
[----:B------:R-:W-:Y:S05]  /*b4f0*/  BSYNC B0 ;  /* 0x0000000000007941 */ /* 0x000fea0003800000 */
.L_x_14910:
[----:B------:R-:W-:-:S04]  /*b500*/  LOP3.LUT R2, R5, 0x80000000, RZ, 0xc0, !PT ;  /* 0x8000000005027812 */ /* 0x000fc800078ec0ff */
[----:B------:R-:W-:-:S04]  /*b510*/  SHF.R.U32.HI R3, RZ, 0x18, R2 ;  /* 0x00000018ff037819 */ /* 0x000fc80000011602 */
[----:B------:R-:W-:-:S05]  /*b520*/  LOP3.LUT R3, R0, R3, RZ, 0xfc, !PT ;  /* 0x0000000300037212 */ /* 0x000fca00078efcff */
[----:B------:R-:W-:Y:S01]  /*b530*/  STG.E.U8 [R16.64], R3 ;  /* 0x0000000310007986 */ /* 0x000fe2000c101124 */
[----:B------:R-:W-:Y:S05]  /*b540*/  EXIT ;  /* 0x000000000000794d */ /* 0x000fea0003800000 */
.L_x_14906:
[----:B------:R-:W-:-:S05]  /*b550*/  HADD2.F32 R0, -RZ, R5.H0_H0 ;  /* 0x20000005ff007230 */ /* 0x000fca0000004100 */
[----:B------:R-:W-:-:S05]  /*b560*/  F2FP.BF16.PACK_AB R0, RZ, R0 ;  /* 0x00000000ff00723e */ /* 0x000fca00000010ff */
[----:B------:R-:W-:Y:S01]  /*b570*/  STG.E.U16 [R16.64], R0 ;  /* 0x0000000010007986 */ /* 0x000fe2000c101524 */
[----:B------:R-:W-:Y:S05]  /*b580*/  EXIT ;  /* 0x000000000000794d */ /* 0x000fea0003800000 */
.L_x_14903:
        /* <DEDUP_REMOVED lines=12> */
.L_x_14915:
        /* <DEDUP_REMOVED lines=17> */
.L_x_14918:
[----:B------:R-:W-:-:S04]  /*b760*/  LOP3.LUT R2, R5, 0x80000000, RZ, 0xc0, !PT ;  /* 0x8000000005027812 */ /* 0x000fc800078ec0ff */
[----:B------:R-:W-:-:S04]  /*b770*/  SHF.R.U32.HI R3, RZ, 0x18, R2 ;  /* 0x00000018ff037819 */ /* 0x000fc80000011602 */
[----:B------:R-:W-:-:S04]  /*b780*/  LOP3.LUT R0, R0, R3, RZ, 0xfc, !PT ;  /* 0x0000000300007212 */ /* 0x000fc800078efcff */
[----:B------:R-:W-:Y:S02]  /*b790*/  PRMT R8, R0, 0x7610, R8 ;  /* 0x0000761000087816 */ /* 0x000fe40000000008 */
.L_x_14917:
[----:B------:R-:W-:Y:S05]  /*b7a0*/  BSYNC B0 ;  /* 0x0000000000007941 */ /* 0x000fea0003800000 */
.L_x_14916:
[----:B------:R-:W-:Y:S01]  /*b7b0*/  STG.E.U8 [R16.64], R8 ;  /* 0x0000000810007986 */ /* 0x000fe2000c101124 */
[----:B------:R-:W-:Y:S05]  /*b7c0*/  EXIT ;  /* 0x000000000000794d */ /* 0x000fea0003800000 */
.L_x_14914:
        /* <DEDUP_REMOVED lines=17> */
.L_x_14921:
[----:B------:R-:W-:-:S04]  /*b8e0*/  LOP3.LUT R2, R5, 0x80000000, RZ, 0xc0, !PT ;  /* 0x8000000005027812 */ /* 0x000fc800078ec0ff */
[----:B------:R-:W-:-:S04]  /*b8f0*/  SHF.R.U32.HI R3, RZ, 0x18, R2 ;  /* 0x00000018ff037819 */ /* 0x000fc80000011602 */
[----:B------:R-:W-:-:S04]  /*b900*/  LOP3.LUT R0, R0, R3, RZ, 0xfc, !PT ;  /* 0x0000000300007212 */ /* 0x000fc800078efcff */
[----:B------:R-:W-:Y:S02]  /*b910*/  PRMT R8, R0, 0x7610, R8 ;  /* 0x0000761000087816 */ /* 0x000fe40000000008 */
.L_x_14920:
[----:B------:R-:W-:Y:S05]  /*b920*/  BSYNC B0 ;  /* 0x0000000000007941 */ /* 0x000fea0003800000 */
.L_x_14919:
[----:B------:R-:W-:Y:S01]  /*b930*/  STG.E.U8 [R16.64], R8 ;  /* 0x0000000810007986 */ /* 0x000fe2000c101124 */
[----:B------:R-:W-:Y:S05]  /*b940*/  EXIT ;  /* 0x000000000000794d */ /* 0x000fea0003800000 */
.L_x_14913:
        /* <DEDUP_REMOVED lines=22> */
.L_x_14896:
        /* <DEDUP_REMOVED lines=20> */
.L_x_14923:
[----:B------:R-:W-:-:S06]  /*bbf0*/  HADD2.F32 R2, -RZ, R5.H0_H0 ;  /* 0x20000005ff027230 */ /* 0x000fcc0000004100 */
[----:B------:R-:W0:Y:S02]  /*bc00*/  F2I.U64.TRUNC R2, R2 ;  /* 0x0000000200027311 */ /* 0x000e24000020d800 */
[----:B0-----:R-:W-:Y:S01]  /*bc10*/  STG.E.64 [R16.64], R2 ;  /* 0x0000000210007986 */ /* 0x001fe2000c101b24 */
[----:B------:R-:W-:Y:S05]  /*bc20*/  EXIT ;  /* 0x000000000000794d */ /* 0x000fea0003800000 */
.L_x_14922:
[----:B------:R-:W-:-:S06]  /*bc30*/  HADD2.F32 R5, -RZ, R5.H0_H0 ;  /* 0x20000005ff057230 */ /* 0x000fcc0000004100 */
[----:B------:R-:W0:Y:S02]  /*bc40*/  F2I.FTZ.U32.TRUNC.NTZ R5, R5 ;  /* 0x0000000500057305 */ /* 0x000e24000021f000 */
[----:B0-----:R-:W-:Y:S01]  /*bc50*/  STG.E [R16.64], R5 ;  /* 0x0000000510007986 */ /* 0x001fe2000c101924 */
[----:B------:R-:W-:Y:S05]  /*bc60*/  EXIT ;  /* 0x000000000000794d */ /* 0x000fea0003800000 */
.L_x_14924:
        /* <DEDUP_REMOVED lines=9> */
.L_x_34177:


//--------------------- .text._ZN2at6native27unrolled_elementwise_kernelIZZZNS0_17clamp_kernel_cudaERNS_18TensorIteratorBaseERKN3c106ScalarES7_ENKUlvE_clEvENKUlvE6_clEvEUlNS4_4HalfEE_St5arrayIPcLm2EELi4E23TrivialOffsetCalculatorILi1EjESG_NS0_6memory12LoadWithCastILi1EEENSH_13StoreWithCastILi1EEEEEviT_T0_T2_T3_T4_T5_ --------------------------
	.section	.text._ZN2at6native27unrolled_elementwise_kernelIZZZNS0_17clamp_kernel_cudaERNS_18TensorIteratorBaseERKN3c106ScalarES7_ENKUlvE_clEvENKUlvE6_clEvEUlNS4_4HalfEE_St5arrayIPcLm2EELi4E23TrivialOffsetCalculatorILi1EjESG_NS0_6memory12LoadWithCastILi1EEENSH_13StoreWithCastILi1EEEEEviT_T0_T2_T3_T4_T5_,"ax",@progbits
	.sectioninfo	@"SHI_REGISTERS=28"
	.align	128
        .global         _ZN2at6native27unrolled_elementwise_kernelIZZZNS0_17clamp_kernel_cudaERNS_18TensorIteratorBaseERKN3c106ScalarES7_ENKUlvE_clEvENKUlvE6_clEvEUlNS4_4HalfEE_St5arrayIPcLm2EELi4E23TrivialOffsetCalculatorILi1EjESG_NS0_6memory12LoadWithCastILi1EEENSH_13StoreWithCastILi1EEEEEviT_T0_T2_T3_T4_T5_
        .type           _ZN2at6native27unrolled_elementwise_kernelIZZZNS0_17clamp_kernel_cudaERNS_18TensorIteratorBaseERKN3c106ScalarES7_ENKUlvE_clEvENKUlvE6_clEvEUlNS4_4HalfEE_St5arrayIPcLm2EELi4E23TrivialOffsetCalculatorILi1EjESG_NS0_6memory12LoadWithCastILi1EEENSH_13StoreWithCastILi1EEEEEviT_T0_T2_T3_T4_T5_,@function
        .size           _ZN2at6native27unrolled_elementwise_kernelIZZZNS0_17clamp_kernel_cudaERNS_18TensorIteratorBaseERKN3c106ScalarES7_ENKUlvE_clEvENKUlvE6_clEvEUlNS4_4HalfEE_St5arrayIPcLm2EELi4E23TrivialOffsetCalculatorILi1EjESG_NS0_6memory12LoadWithCastILi1EEENSH_13StoreWithCastILi1EEEEEviT_T0_T2_T3_T4_T5_,(.L_x_34178 - _ZN2at6native27unrolled_elementwise_kernelIZZZNS0_17clamp_kernel_cudaERNS_18TensorIteratorBaseERKN3c106ScalarES7_ENKUlvE_clEvENKUlvE6_clEvEUlNS4_4HalfEE_St5arrayIPcLm2EELi4E23TrivialOffsetCalculatorILi1EjESG_NS0_6memory12LoadWithCastILi1EEENSH_13StoreWithCastILi1EEEEEviT_T0_T2_T3_T4_T5_)
        .other          _ZN2at6native27unrolled_elementwise_kernelIZZZNS0_17clamp_kernel_cudaERNS_18TensorIteratorBaseERKN3c106ScalarES7_ENKUlvE_clEvENKUlvE6_clEvEUlNS4_4HalfEE_St5arrayIPcLm2EELi4E23TrivialOffsetCalculatorILi1EjESG_NS0_6memory12LoadWithCastILi1EEENSH_13StoreWithCastILi1EEEEEviT_T0_T2_T3_T4_T5_,@"STO_CUDA_ENTRY STV_DEFAULT"
_ZN2at6native27unrolled_elementwise_kernelIZZZNS0_17clamp_kernel_cudaERNS_18TensorIteratorBaseERKN3c106ScalarES7_ENKUlvE_clEvENKUlvE6_clEvEUlNS4_4HalfEE_St5arrayIPcLm2EELi4E23TrivialOffsetCalculatorILi1EjESG_NS0_6memory12LoadWithCastILi1EEENSH_13StoreWithCastILi1EEEEEviT_T0_T2_T3_T4_T5_:
.text._ZN2at6native27unrolled_elementwise_kernelIZZZNS0_17clamp_kernel_cudaERNS_18TensorIteratorBaseERKN3c106ScalarES7_ENKUlvE_clEvENKUlvE6_clEvEUlNS4_4HalfEE_St5arrayIPcLm2EELi4E23TrivialOffsetCalculatorILi1EjESG_NS0_6memory12LoadWithCastILi1EEENSH_13StoreWithCastILi1EEEEEviT_T0_T2_T3_T4_T5_:
        /* <DEDUP_REMOVED lines=32> */
.L_x_14930:
[----:B------:R-:W2:Y:S02]  /*0200*/  LDG.E.U8 R2, [R2.64] ;  /* 0x0000002402027981 */ /* 0x000ea4000c1e1100 */
[----:B--2---:R-:W0:Y:S02]  /*0210*/  I2F.U16 R0, R2 ;  /* 0x0000000200007306 */ /* 0x004e240000101000 */
[----:B0-----:R-:W-:-:S04]  /*0220*/  F2FP.PACK_AB R0, RZ, R0 ;  /* 0x00000000ff00723e */ /* 0x001fc800000000ff */
[----:B------:R-:W-:Y:S01]  /*0230*/  PRMT R25, R0, 0x7610, R25 ;  /* 0x0000761000197816 */ /* 0x000fe20000000019 */
[----:B------:R-:W-:Y:S05]  /*0240*/  BRA `(.L_x_14932) ;  /* 0x00000ee000007947 */ /* 0x000fea0003800000 */
.L_x_14929:
        /* <DEDUP_REMOVED lines=11> */
.L_x_14934:
[----:B------:R-:W2:Y:S02]  /*0300*/  LDG.E R2, [R2.64] ;  /* 0x0000002402027981 */ /* 0x000ea4000c1e1900 */
[----:B--2---:R-:W0:Y:S02]  /*0310*/  I2F R0, R2 ;  /* 0x0000000200007306 */ /* 0x004e240000201400 */
[----:B0-----:R-:W-:-:S04]  /*0320*/  F2FP.PACK_AB R0, RZ, R0 ;  /* 0x00000000ff00723e */ /* 0x001fc800000000ff */
[----:B------:R-:W-:Y:S01]  /*0330*/  PRMT R25, R0, 0x7610, R25 ;  /* 0x0000761000197816 */ /* 0x000fe20000000019 */
[----:B------:R-:W-:Y:S05]  /*0340*/  BRA `(.L_x_14932) ;  /* 0x00000de000007947 */ /* 0x000fea0003800000 */
.L_x_14933:
[----:B------:R-:W2:Y:S02]  /*0350*/  LDG.E.U16 R2, [R2.64] ;  /* 0x0000002402027981 */ /* 0x000ea4000c1e1500 */
[----:B--2---:R-:W0:Y:S02]  /*0360*/  I2F.S16 R0, R2 ;  /* 0x0000000200007306 */ /* 0x004e240000101400 */
[----:B0-----:R-:W-:-:S04]  /*0370*/  F2FP.PACK_AB R0, RZ, R0 ;  /* 0x00000000ff00723e */ /* 0x001fc800000000ff */
[----:B------:R-:W-:Y:S01]  /*0380*/  PRMT R25, R0, 0x7610, R25 ;  /* 0x0000761000197816 */ /* 0x000fe20000000019 */
[----:B------:R-:W-:Y:S05]  /*0390*/  BRA `(.L_x_14932) ;  /* 0x00000d9000007947 */ /* 0x000fea0003800000 */
.L_x_14928:
        /* <DEDUP_REMOVED lines=9> */
.L_x_14936:
[----:B------:R0:W5:Y:S01]  /*0430*/  LDG.E.U16 R25, [R2.64] ;  /* 0x0000002402197981 */ /* 0x000162000c1e1500 */
[----:B------:R-:W-:Y:S05]  /*0440*/  BRA `(.L_x_14932) ;  /* 0x00000ce000007947 */ /* 0x000fea0003800000 */
.L_x_14935:
        /* <DEDUP_REMOVED lines=9> */
.L_x_14938:
[----:B------:R0:W5:Y:S01]  /*04e0*/  LDG.E.U16 R25, [R2.64] ;  /* 0x0000002402197981 */ /* 0x000162000c1e1500 */
[----:B------:R-:W-:Y:S05]  /*04f0*/  BRA `(.L_x_14932) ;  /* 0x00000c3000007947 */ /* 0x000fea0003800000 */
.L_x_14937:
[----:B------:R-:W2:Y:S02]  /*0500*/  LDG.E.64 R2, [R2.64] ;  /* 0x0000002402027981 */ /* 0x000ea4000c1e1b00 */
[----:B--2---:R-:W0:Y:S01]  /*0510*/  F2F.F32.F64 R0, R2 ;  /* 0x0000000200007310 */ /* 0x004e220000301000 */
[----:B------:R-:W0:-:S14]  /*0520*/  DSETP.GEU.AND P0, PT, |R2|, c[0x2][0x0], PT ;  /* 0x008000000200762a */ /* 0x000e1c0003f0e200 */
[----:B0-----:R-:W-:-:S05]  /*0530*/  @!P0 FMUL R0, R0, 1.175494350822287508e-38 ;  /* 0x0080000000008820 */ /* 0x001fca0000400000 */
[----:B------:R-:W-:-:S04]  /*0540*/  F2FP.PACK_AB R0, RZ, R0 ;  /* 0x00000000ff00723e */ /* 0x000fc800000000ff */
[----:B------:R-:W-:Y:S01]  /*0550*/  PRMT R25, R0, 0x7610, R25 ;  /* 0x0000761000197816 */ /* 0x000fe20000000019 */
[----:B------:R-:W-:Y:S05]  /*0560*/  BRA `(.L_x_14932) ;  /* 0x00000bc000007947 */ /* 0x000fea0003800000 */
.L_x_14927:
        /* <DEDUP_REMOVED lines=14> */
.L_x_14941:
[----:B------:R-:W2:Y:S02]  /*0650*/  LDG.E.64 R2, [R2.64] ;  /* 0x0000002402027981 */ /* 0x000ea4000c1e1b00 */
[----:B--2---:R-:W0:Y:S01]  /*0660*/  F2F.F32.F64 R0, R2 ;  /* 0x0000000200007310 */ /* 0x004e220000301000 */
[----:B------:R-:W0:-:S14]  /*0670*/  DSETP.GEU.AND P0, PT, |R2|, c[0x2][0x0], PT ;  /* 0x008000000200762a */ /* 0x000e1c0003f0e200 */
[----:B0-----:R-:W-:-:S05]  /*0680*/  @!P0 FMUL R0, R0, 1.175494350822287508e-38 ;  /* 0x0080000000008820 */ /* 0x001fca0000400000 */
[----:B------:R-:W-:-:S04]  /*0690*/  F2FP.PACK_AB R0, RZ, R0 ;  /* 0x00000000ff00723e */ /* 0x000fc800000000ff */
[----:B------:R-:W-:Y:S01]  /*06a0*/  PRMT R25, R0, 0x7610, R25 ;  /* 0x0000761000197816 */ /* 0x000fe20000000019 */
[----:B------:R-:W-:Y:S05]  /*06b0*/  BRA `(.L_x_14932) ;  /* 0x00000a7000007947 */ /* 0x000fea0003800000 */
.L_x_14940:
        /* <DEDUP_REMOVED lines=28> */
.L_x_14943:
        /* <DEDUP_REMOVED lines=16> */
.L_x_14942:
[----:B------:R-:W2:Y:S02]  /*0980*/  LDG.E.U16 R0, [R2.64] ;  /* 0x0000002402007981 */ /* 0x000ea4000c1e1500 */
[----:B--2---:R-:W-:-:S04]  /*0990*/  PRMT R0, RZ, 0x5410, R0 ;  /* 0x00005410ff007816 */ /* 0x004fc80000000000 */
[----:B------:R-:W-:-:S04]  /*09a0*/  F2FP.PACK_AB R0, RZ, R0 ;  /* 0x00000000ff00723e */ /* 0x000fc800000000ff */
[----:B------:R-:W-:Y:S01]  /*09b0*/  PRMT R25, R0, 0x7610, R25 ;  /* 0x0000761000197816 */ /* 0x000fe20000000019 */
[----:B------:R-:W-:Y:S05]  /*09c0*/  BRA `(.L_x_14932) ;  /* 0x0000076000007947 */ /* 0x000fea0003800000 */
.L_x_14939:
        /* <DEDUP_REMOVED lines=12> */
.L_x_14946:
        /* <DEDUP_REMOVED lines=21> */
.L_x_14950:
[----:B------:R-:W-:Y:S05]  /*0be0*/  BSYNC B1 ;  /* 0x0000000000017941 */ /* 0x000fea0003800000 */
.L_x_14949:
[----:B------:R-:W-:Y:S01]  /*0bf0*/  LEA R3, R0, 0x3b800000, 0x17 ;  /* 0x3b80000000037811 */ /* 0x000fe200078eb8ff */
[----:B------:R-:W-:-:S05]  /*0c00*/  IMAD.SHL.U32 R0, R2, 0x100000, RZ ;  /* 0x0010000002007824 */ /* 0x000fca00078e00ff */
[----:B------:R-:W-:Y:S02]  /*0c10*/  LOP3.LUT R0, R3, R0, R4, 0xfe, !PT ;  /* 0x0000000003007212 */ /* 0x000fe400078efe04 */
.L_x_14948:
[----:B------:R-:W-:Y:S05]  /*0c20*/  BSYNC B0 ;  /* 0x0000000000007941 */ /* 0x000fea0003800000 */
.L_x_14947:
[----:B------:R-:W-:-:S04]  /*0c30*/  F2FP.PACK_AB R0, RZ, R0 ;  /* 0x00000000ff00723e */ /* 0x000fc800000000ff */
[----:B------:R-:W-:Y:S01]  /*0c40*/  PRMT R25, R0, 0x7610, R25 ;  /* 0x0000761000197816 */ /* 0x000fe20000000019 */
[----:B------:R-:W-:Y:S05]  /*0c50*/  BRA `(.L_x_14932) ;  /* 0x000004d000007947 */ /* 0x000fea0003800000 */
.L_x_14945:
        /* <DEDUP_REMOVED lines=21> */
.L_x_14954:
[----:B------:R-:W-:Y:S05]  /*0db0*/  BSYNC B1 ;  /* 0x0000000000017941 */ /* 0x000fea0003800000 */
.L_x_14953:
[----:B------:R-:W-:Y:S01]  /*0dc0*/  LEA R3, R0, 0x37800000, 0x17 ;  /* 0x3780000000037811 */ /* 0x000fe200078eb8ff */
[----:B------:R-:W-:-:S05]  /*0dd0*/  IMAD.SHL.U32 R0, R2, 0x200000, RZ ;  /* 0x0020000002007824 */ /* 0x000fca00078e00ff */
[----:B------:R-:W-:Y:S02]  /*0de0*/  LOP3.LUT R0, R3, R0, R4, 0xfe, !PT ;  /* 0x0000000003007212 */ /* 0x000fe400078efe04 */
.L_x_14952:
[----:B------:R-:W-:Y:S05]  /*0df0*/  BSYNC B0 ;  /* 0x0000000000007941 */ /* 0x000fea0003800000 */
.L_x_14951:
[----:B------:R-:W-:-:S04]  /*0e00*/  F2FP.PACK_AB R0, RZ, R0 ;  /* 0x00000000ff00723e */ /* 0x000fc800000000ff */
[----:B------:R-:W-:Y:S01]  /*0e10*/  PRMT R25, R0, 0x7610, R25 ;  /* 0x0000761000197816 */ /* 0x000fe20000000019 */
[----:B------:R-:W-:Y:S05]  /*0e20*/  BRA `(.L_x_14932) ;  /* 0x0000030000007947 */ /* 0x000fea0003800000 */
.L_x_14944:
        /* <DEDUP_REMOVED lines=14> */
.L_x_14958:
[----:B------:R-:W-:Y:S05]  /*0f10*/  BSYNC B0 ;  /* 0x0000000000007941 */ /* 0x000fea0003800000 */
.L_x_14957:
[----:B------:R-:W-:-:S04]  /*0f20*/  F2FP.PACK_AB R0, RZ, R0 ;  /* 0x00000000ff00723e */ /* 0x000fc800000000ff */
[----:B------:R-:W-:Y:S01]  /*0f30*/  PRMT R25, R0, 0x7610, R25 ;  /* 0x0000761000197816 */ /* 0x000fe20000000019 */
[----:B------:R-:W-:Y:S05]  /*0f40*/  BRA `(.L_x_14932) ;  /* 0x000001e000007947 */ /* 0x000fea0003800000 */
.L_x_14931:
        /* <DEDUP_REMOVED lines=21> */
.L_x_14956:
[----:B------:R-:W2:Y:S02]  /*10a0*/  LDG.E.64 R2, [R2.64] ;  /* 0x0000002402027981 */ /* 0x000ea4000c1e1b00 */
[----:B--2---:R-:W0:Y:S02]  /*10b0*/  I2F.U64 R0, R2 ;  /* 0x0000000200007312 */ /* 0x004e240000301000 */
[----:B0-----:R-:W-:-:S04]  /*10c0*/  F2FP.PACK_AB R0, RZ, R0 ;  /* 0x00000000ff00723e */ /* 0x001fc800000000ff */
[----:B------:R-:W-:Y:S01]  /*10d0*/  PRMT R25, R0, 0x7610, R25 ;  /* 0x0000761000197816 */ /* 0x000fe20000000019 */
[----:B------:R-:W-:Y:S05]  /*10e0*/  BRA `(.L_x_14932) ;  /* 0x0000004000007947 */ /* 0x000fea0003800000 */
.L_x_14955:
[----:B------:R-:W2:Y:S02]  /*10f0*/  LDG.E R2, [R2.64] ;  /* 0x0000002402027981 */ /* 0x000ea4000c1e1900 */
[----:B--2---:R-:W0:Y:S02]  /*1100*/  I2F.U32 R0, R2 ;  /* 0x0000000200007306 */ /* 0x004e240000201000 */
[----:B0-----:R-:W-:-:S04]  /*1110*/  F2FP.PACK_AB R0, RZ, R0 ;  /* 0x00000000ff00723e */ /* 0x001fc800000000ff */
[----:B------:R-:W-:Y:S02]  /*1120*/  PRMT R25, R0, 0x7610, R25 ;  /* 0x0000761000197816 */ /* 0x000fe40000000019 */
.L_x_14932:
[----:B------:R-:W1:Y:S02]  /*1130*/  S2R R23, SR_TID.X ;  /* 0x0000000000177919 */ /* 0x000e640000002100 */
[----:B-1----:R-:W-:-:S03]  /*1140*/  IADD3 R23, R23, 0x80, RZ ;  /* 0x0000008017177810 */ /* 0x002fc60007ffe0ff */
.L_x_14926:
[----:B-1----:R-:W-:Y:S05]  /*1150*/  BSYNC B6 ;  /* 0x0000000000067941 */ /* 0x002fea0003800000 */
.L_x_14925:
        /* <DEDUP_REMOVED lines=24> */
.L_x_14964:
[----:B------:R-:W2:Y:S02]  /*12e0*/  LDG.E.U8 R2, [R2.64] ;  /* 0x0000002402027981 */ /* 0x000ea4000c1e1100 */
[----:B--2---:R-:W0:Y:S02]  /*12f0*/  I2F.U16 R0, R2 ;  /* 0x0000000200007306 */ /* 0x004e240000101000 */
[----:B0-----:R-:W-:-:S04]  /*1300*/  F2FP.PACK_AB R0, RZ, R0 ;  /* 0x00000000ff00723e */ /* 0x001fc800000000ff */
[----:B------:R-:W-:Y:S01]  /*1310*/  PRMT R18, R0, 0x7610, R18 ;  /* 0x0000761000127816 */ /* 0x000fe20000000012 */
[----:B------:R-:W-:Y:S05]  /*1320*/  BRA `(.L_x_14966) ;  /* 0x00000ed000007947 */ /* 0x000fea0003800000 */
.L_x_14963:
        /* <DEDUP_REMOVED lines=11> */
.L_x_14968:
[----:B------:R-:W2:Y:S02]  /*13e0*/  LDG.E R2, [R2.64] ;  /* 0x0000002402027981 */ /* 0x000ea4000c1e1900 */
[----:B--2---:R-:W0:Y:S02]  /*13f0*/  I2F R0, R2 ;  /* 0x0000000200007306 */ /* 0x004e240000201400 */
[----:B0-----:R-:W-:-:S04]  /*1400*/  F2FP.PACK_AB R0, RZ, R0 ;  /* 0x00000000ff00723e */ /* 0x001fc800000000ff */
[----:B------:R-:W-:Y:S01]  /*1410*/  PRMT R18, R0, 0x7610, R18 ;  /* 0x0000761000127816 */ /* 0x000fe20000000012 */
[----:B------:R-:W-:Y:S05]  /*1420*/  BRA `(.L_x_14966) ;  /* 0x00000dd000007947 */ /* 0x000fea0003800000 */
.L_x_14967:
[----:B------:R-:W2:Y:S02]  /*1430*/  LDG.E.U16 R2, [R2.64] ;  /* 0x0000002402027981 */ /* 0x000ea4000c1e1500 */
[----:B--2---:R-:W0:Y:S02]  /*1440*/  I2F.S16 R0, R2 ;  /* 0x0000000200007306 */ /* 0x004e240000101400 */
[----:B0-----:R-:W-:-:S04]  /*1450*/  F2FP.PACK_AB R0, RZ, R0 ;  /* 0x00000000ff00723e */ /* 0x001fc800000000ff */
[----:B------:R-:W-:Y:S01]  /*1460*/  PRMT R18, R0, 0x7610, R18 ;  /* 0x0000761000127816 */ /* 0x000fe20000000012 */
[----:B------:R-:W-:Y:S05]  /*1470*/  BRA `(.L_x_14966) ;  /* 0x00000d8000007947 */ /* 0x000fea0003800000 */
.L_x_14962:
        /* <DEDUP_REMOVED lines=9> */
.L_x_14970:
[----:B------:R0:W5:Y:S01]  /*1510*/  LDG.E.U16 R18, [R2.64] ;  /* 0x0000002402127981 */ /* 0x000162000c1e1500 */
[----:B------:R-:W-:Y:S05]  /*1520*/  BRA `(.L_x_14966) ;  /* 0x00000cd000007947 */ /* 0x000fea0003800000 */
.L_x_14969:
        /* <DEDUP_REMOVED lines=9> */
.L_x_14972:
[----:B------:R0:W5:Y:S01]  /*15c0*/  LDG.E.U16 R18, [R2.64] ;  /* 0x0000002402127981 */ /* 0x000162000c1e1500 */
[----:B------:R-:W-:Y:S05]  /*15d0*/  BRA `(.L_x_14966) ;  /* 0x00000c2000007947 */ /* 0x000fea0003800000 */
.L_x_14971:
[----:B------:R-:W2:Y:S02]  /*15e0*/  LDG.E.64 R2, [R2.64] ;  /* 0x0000002402027981 */ /* 0x000ea4000c1e1b00 */
[----:B--2---:R-:W0:Y:S01]  /*15f0*/  F2F.F32.F64 R0, R2 ;  /* 0x0000000200007310 */ /* 0x004e220000301000 */
[----:B------:R-:W0:-:S14]  /*1600*/  DSETP.GEU.AND P0, PT, |R2|, c[0x2][0x0], PT ;  /* 0x008000000200762a */ /* 0x000e1c0003f0e200 */
[----:B0-----:R-:W-:-:S05]  /*1610*/  @!P0 FMUL R0, R0, 1.175494350822287508e-38 ;  /* 0x0080000000008820 */ /* 0x001fca0000400000 */
[----:B------:R-:W-:-:S04]  /*1620*/  F2FP.PACK_AB R0, RZ, R0 ;  /* 0x00000000ff00723e */ /* 0x000fc800000000ff */
[----:B------:R-:W-:Y:S01]  /*1630*/  PRMT R18, R0, 0x7610, R18 ;  /* 0x0000761000127816 */ /* 0x000fe20000000012 */
[----:B------:R-:W-:Y:S05]  /*1640*/  BRA `(.L_x_14966) ;  /* 0x00000bb000007947 */ /* 0x000fea0003800000 */
.L_x_14961:
        /* <DEDUP_REMOVED lines=14> */
.L_x_14975:
[----:B------:R-:W2:Y:S02]  /*1730*/  LDG.E.64 R2, [R2.64] ;  /* 0x0000002402027981 */ /* 0x000ea4000c1e1b00 */
[----:B--2---:R-:W0:Y:S01]  /*1740*/  F2F.F32.F64 R0, R2 ;  /* 0x0000000200007310 */ /* 0x004e220000301000 */
[----:B------:R-:W0:-:S14]  /*1750*/  DSETP.GEU.AND P0, PT, |R2|, c[0x2][0x0], PT ;  /* 0x008000000200762a */ /* 0x000e1c0003f0e200 */
[----:B0-----:R-:W-:-:S05]  /*1760*/  @!P0 FMUL R0, R0, 1.175494350822287508e-38 ;  /* 0x0080000000008820 */ /* 0x001fca0000400000 */
[----:B------:R-:W-:-:S04]  /*1770*/  F2FP.PACK_AB R0, RZ, R0 ;  /* 0x00000000ff00723e */ /* 0x000fc800000000ff */
[----:B------:R-:W-:Y:S01]  /*1780*/  PRMT R18, R0, 0x7610, R18 ;  /* 0x0000761000127816 */ /* 0x000fe20000000012 */
[----:B------:R-:W-:Y:S05]  /*1790*/  BRA `(.L_x_14966) ;  /* 0x00000a6000007947 */ /* 0x000fea0003800000 */
.L_x_14974:
        /* <DEDUP_REMOVED lines=28> */
.L_x_14977:
        /* <DEDUP_REMOVED lines=15> */
.L_x_14976:
[----:B------:R-:W2:Y:S02]  /*1a50*/  LDG.E.U16 R0, [R2.64] ;  /* 0x0000002402007981 */ /* 0x000ea4000c1e1500 */
[----:B--2---:R-:W-:-:S04]  /*1a60*/  PRMT R0, RZ, 0x5410, R0 ;  /* 0x00005410ff007816 */ /* 0x004fc80000000000 */
[----:B------:R-:W-:-:S04]  /*1a70*/  F2FP.PACK_AB R0, RZ, R0 ;  /* 0x00000000ff00723e */ /* 0x000fc800000000ff */
[----:B------:R-:W-:Y:S01]  /*1a80*/  PRMT R18, R0, 0x7610, R18 ;  /* 0x0000761000127816 */ /* 0x000fe20000000012 */
[----:B------:R-:W-:Y:S05]  /*1a90*/  BRA `(.L_x_14966) ;  /* 0x0000076000007947 */ /* 0x000fea0003800000 */
.L_x_14973:
        /* <DEDUP_REMOVED lines=12> */
.L_x_14980:
        /* <DEDUP_REMOVED lines=21> */
.L_x_14984:
[----:B------:R-:W-:Y:S05]  /*1cb0*/  BSYNC B1 ;  /* 0x0000000000017941 */ /* 0x000fea0003800000 */
.L_x_14983:
[----:B------:R-:W-:Y:S01]  /*1cc0*/  LEA R3, R0, 0x3b800000, 0x17 ;  /* 0x3b80000000037811 */ /* 0x000fe200078eb8ff */
[----:B------:R-:W-:-:S05]  /*1cd0*/  IMAD.SHL.U32 R0, R2, 0x100000, RZ ;  /* 0x0010000002007824 */ /* 0x000fca00078e00ff */
[----:B------:R-:W-:Y:S02]  /*1ce0*/  LOP3.LUT R0, R3, R0, R4, 0xfe, !PT ;  /* 0x0000000003007212 */ /* 0x000fe400078efe04 */
.L_x_14982:
[----:B------:R-:W-:Y:S05]  /*1cf0*/  BSYNC B0 ;  /* 0x0000000000007941 */ /* 0x000fea0003800000 */
.L_x_14981:
[----:B------:R-:W-:-:S04]  /*1d00*/  F2FP.PACK_AB R0, RZ, R0 ;  /* 0x00000000ff00723e */ /* 0x000fc800000000ff */
[----:B------:R-:W-:Y:S01]  /*1d10*/  PRMT R18, R0, 0x7610, R18 ;  /* 0x0000761000127816 */ /* 0x000fe20000000012 */
[----:B------:R-:W-:Y:S05]  /*1d20*/  BRA `(.L_x_14966) ;  /* 0x000004d000007947 */ /* 0x000fea0003800000 */
.L_x_14979:
        /* <DEDUP_REMOVED lines=21> */
.L_x_14988:
[----:B------:R-:W-:Y:S05]  /*1e80*/  BSYNC B1 ;  /* 0x0000000000017941 */ /* 0x000fea0003800000 */
.L_x_14987:
[----:B------:R-:W-:Y:S01]  /*1e90*/  LEA R3, R0, 0x37800000, 0x17 ;  /* 0x3780000000037811 */ /* 0x000fe200078eb8ff */
[----:B------:R-:W-:-:S05]  /*1ea0*/  IMAD.SHL.U32 R0, R2, 0x200000, RZ ;  /* 0x0020000002007824 */ /* 0x000fca00078e00ff */
[----:B------:R-:W-:Y:S02]  /*1eb0*/  LOP3.LUT R0, R3, R0, R4, 0xfe, !PT ;  /* 0x0000000003007212 */ /* 0x000fe400078efe04 */
.L_x_14986:
[----:B------:R-:W-:Y:S05]  /*1ec0*/  BSYNC B0 ;  /* 0x0000000000007941 */ /* 0x000fea0003800000 */
.L_x_14985:
[----:B------:R-:W-:-:S04]  /*1ed0*/  F2FP.PACK_AB R0, RZ, R0 ;  /* 0x00000000ff00723e */ /* 0x000fc800000000ff */
[----:B------:R-:W-:Y:S01]  /*1ee0*/  PRMT R18, R0, 0x7610, R18 ;  /* 0x0000761000127816 */ /* 0x000fe20000000012 */
[----:B------:R-:W-:Y:S05]  /*1ef0*/  BRA `(.L_x_14966) ;  /* 0x0000030000007947 */ /* 0x000fea0003800000 */
.L_x_14978:
        /* <DEDUP_REMOVED lines=14> */
.L_x_14992:
[----:B------:R-:W-:Y:S05]  /*1fe0*/  BSYNC B0 ;  /* 0x0000000000007941 */ /* 0x000fea0003800000 */
.L_x_14991:
[----:B------:R-:W-:-:S04]  /*1ff0*/  F2FP.PACK_AB R0, RZ, R0 ;  /* 0x00000000ff00723e */ /* 0x000fc800000000ff */
[----:B------:R-:W-:Y:S01]  /*2000*/  PRMT R18, R0, 0x7610, R18 ;  /* 0x0000761000127816 */ /* 0x000fe20000000012 */
[----:B------:R-:W-:Y:S05]  /*2010*/  BRA `(.L_x_14966) ;  /* 0x000001e000007947 */ /* 0x000fea0003800000 */
.L_x_14965:
        /* <DEDUP_REMOVED lines=21> */
.L_x_14990:
[----:B------:R-:W2:Y:S02]  /*2170*/  LDG.E.64 R2, [R2.64] ;  /* 0x0000002402027981 */ /* 0x000ea4000c1e1b00 */
[----:B--2---:R-:W0:Y:S02]  /*2180*/  I2F.U64 R0, R2 ;  /* 0x0000000200007312 */ /* 0x004e240000301000 */
[----:B0-----:R-:W-:-:S04]  /*2190*/  F2FP.PACK_AB R0, RZ, R0 ;  /* 0x00000000ff00723e */ /* 0x001fc800000000ff */
[----:B------:R-:W-:Y:S01]  /*21a0*/  PRMT R18, R0, 0x7610, R18 ;  /* 0x0000761000127816 */ /* 0x000fe20000000012 */
[----:B------:R-:W-:Y:S05]  /*21b0*/  BRA `(.L_x_14966) ;  /* 0x0000004000007947 */ /* 0x000fea0003800000 */
.L_x_14989:
[----:B------:R-:W2:Y:S02]  /*21c0*/  LDG.E R2, [R2.64] ;  /* 0x0000002402027981 */ /* 0x000ea4000c1e1900 */
[----:B--2---:R-:W0:Y:S02]  /*21d0*/  I2F.U32 R0, R2 ;  /* 0x0000000200007306 */ /* 0x004e240000201000 */
[----:B0-----:R-:W-:-:S04]  /*21e0*/  F2FP.PACK_AB R0, RZ, R0 ;  /* 0x00000000ff00723e */ /* 0x001fc800000000ff */
[----:B------:R-:W-:Y:S02]  /*21f0*/  PRMT R18, R0, 0x7610, R18 ;  /* 0x0000761000127816 */ /* 0x000fe40000000012 */
.L_x_14966:
[----:B------:R-:W-:-:S05]  /*2200*/  IADD3 R23, R23, 0x80, RZ ;  /* 0x0000008017177810 */ /* 0x000fca0007ffe0ff */
.L_x_14960:
[----:B------:R-:W-:Y:S05]  /*2210*/  BSYNC B6 ;  /* 0x0000000000067941 */ /* 0x000fea0003800000 */
.L_x_14959:
        /* <DEDUP_REMOVED lines=26> */
.L_x_14998:
[----:B------:R-:W2:Y:S02]  /*23c0*/  LDG.E.U8 R2, [R2.64] ;  /* 0x0000002402027981 */ /* 0x000ea4000c1e1100 */
[----:B--2---:R-:W0:Y:S02]  /*23d0*/  I2F.U16 R0, R2 ;  /* 0x0000000200007306 */ /* 0x004e240000101000 */
[----:B0-----:R-:W-:-:S04]  /*23e0*/  F2FP.PACK_AB R0, RZ, R0 ;  /* 0x00000000ff00723e */ /* 0x001fc800000000ff */
[----:B------:R-:W-:Y:S01]  /*23f0*/  PRMT R22, R0, 0x7610, R22 ;  /* 0x0000761000167816 */ /* 0x000fe20000000016 */
[----:B------:R-:W-:Y:S05]  /*2400*/  BRA `(.L_x_15000) ;  /* 0x00000ed000007947 */ /* 0x000fea0003800000 */
.L_x_14997:
        /* <DEDUP_REMOVED lines=11> */
.L_x_15002:
[----:B------:R-:W2:Y:S02]  /*24c0*/  LDG.E R2, [R2.64] ;  /* 0x0000002402027981 */ /* 0x000ea4000c1e1900 */
[----:B--2---:R-:W0:Y:S02]  /*24d0*/  I2F R0, R2 ;  /* 0x0000000200007306 */ /* 0x004e240000201400 */
[----:B0-----:R-:W-:-:S04]  /*24e0*/  F2FP.PACK_AB R0, RZ, R0 ;  /* 0x00000000ff00723e */ /* 0x001fc800000000ff */
[----:B------:R-:W-:Y:S01]  /*24f0*/  PRMT R22, R0, 0x7610, R22 ;  /* 0x0000761000167816 */ /* 0x000fe20000000016 */
[----:B------:R-:W-:Y:S05]  /*2500*/  BRA `(.L_x_15000) ;  /* 0x00000dd000007947 */ /* 0x000fea0003800000 */
.L_x_15001:
[----:B------:R-:W2:Y:S02]  /*2510*/  LDG.E.U16 R2, [R2.64] ;  /* 0x0000002402027981 */ /* 0x000ea4000c1e1500 */
[----:B--2---:R-:W0:Y:S02]  /*2520*/  I2F.S16 R0, R2 ;  /* 0x0000000200007306 */ /* 0x004e240000101400 */
[----:B0-----:R-:W-:-:S04]  /*2530*/  F2FP.PACK_AB R0, RZ, R0 ;  /* 0x00000000ff00723e */ /* 0x001fc800000000ff */
[----:B------:R-:W-:Y:S01]  /*2540*/  PRMT R22, R0, 0x7610, R22 ;  /* 0x0000761000167816 */ /* 0x000fe20000000016 */
[----:B------:R-:W-:Y:S05]  /*2550*/  BRA `(.L_x_15000) ;  /* 0x00000d8000007947 */ /* 0x000fea0003800000 */
.L_x_14996:
        /* <DEDUP_REMOVED lines=9> */
.L_x_15004:
[----:B------:R0:W5:Y:S01]  /*25f0*/  LDG.E.U16 R22, [R2.64] ;  /* 0x0000002402167981 */ /* 0x000162000c1e1500 */
[----:B------:R-:W-:Y:S05]  /*2600*/  BRA `(.L_x_15000) ;  /* 0x00000cd000007947 */ /* 0x000fea0003800000 */
.L_x_15003:
        /* <DEDUP_REMOVED lines=9> */
.L_x_15006:
[----:B------:R0:W5:Y:S01]  /*26a0*/  LDG.E.U16 R22, [R2.64] ;  /* 0x0000002402167981 */ /* 0x000162000c1e1500 */
[----:B------:R-:W-:Y:S05]  /*26b0*/  BRA `(.L_x_15000) ;  /* 0x00000c2000007947 */ /* 0x000fea0003800000 */
.L_x_15005:
[----:B------:R-:W2:Y:S02]  /*26c0*/  LDG.E.64 R2, [R2.64] ;  /* 0x0000002402027981 */ /* 0x000ea4000c1e1b00 */
[----:B--2---:R-:W0:Y:S01]  /*26d0*/  F2F.F32.F64 R0, R2 ;  /* 0x0000000200007310 */ /* 0x004e220000301000 */
[----:B------:R-:W0:-:S14]  /*26e0*/  DSETP.GEU.AND P0, PT, |R2|, c[0x2][0x0], PT ;  /* 0x008000000200762a */ /* 0x000e1c0003f0e200 */
[----:B0-----:R-:W-:-:S05]  /*26f0*/  @!P0 FMUL R0, R0, 1.175494350822287508e-38 ;  /* 0x0080000000008820 */ /* 0x001fca0000400000 */
[----:B------:R-:W-:-:S04]  /*2700*/  F2FP.PACK_AB R0, RZ, R0 ;  /* 0x00000000ff00723e */ /* 0x000fc800000000ff */
[----:B------:R-:W-:Y:S01]  /*2710*/  PRMT R22, R0, 0x7610, R22 ;  /* 0x0000761000167816 */ /* 0x000fe20000000016 */
[----:B------:R-:W-:Y:S05]  /*2720*/  BRA `(.L_x_15000) ;  /* 0x00000bb000007947 */ /* 0x000fea0003800000 */
.L_x_14995:
        /* <DEDUP_REMOVED lines=14> */
.L_x_15009:
[----:B------:R-:W2:Y:S02]  /*2810*/  LDG.E.64 R2, [R2.64] ;  /* 0x0000002402027981 */ /* 0x000ea4000c1e1b00 */
[----:B--2---:R-:W0:Y:S01]  /*2820*/  F2F.F32.F64 R0, R2 ;  /* 0x0000000200007310 */ /* 0x004e220000301000 */
[----:B------:R-:W0:-:S14]  /*2830*/  DSETP.GEU.AND P0, PT, |R2|, c[0x2][0x0], PT ;  /* 0x008000000200762a */ /* 0x000e1c0003f0e200 */
[----:B0-----:R-:W-:-:S05]  /*2840*/  @!P0 FMUL R0, R0, 1.175494350822287508e-38 ;  /* 0x0080000000008820 */ /* 0x001fca0000400000 */
[----:B------:R-:W-:-:S04]  /*2850*/  F2FP.PACK_AB R0, RZ, R0 ;  /* 0x00000000ff00723e */ /* 0x000fc800000000ff */
[----:B------:R-:W-:Y:S01]  /*2860*/  PRMT R22, R0, 0x7610, R22 ;  /* 0x0000761000167816 */ /* 0x000fe20000000016 */
[----:B------:R-:W-:Y:S05]  /*2870*/  BRA `(.L_x_15000) ;  /* 0x00000a6000007947 */ /* 0x000fea0003800000 */
.L_x_15008:
        /* <DEDUP_REMOVED lines=28> */
.L_x_15011:
        /* <DEDUP_REMOVED lines=15> */
.L_x_15010:
[----:B------:R-:W2:Y:S02]  /*2b30*/  LDG.E.U16 R0, [R2.64] ;  /* 0x0000002402007981 */ /* 0x000ea4000c1e1500 */
[----:B--2---:R-:W-:-:S04]  /*2b40*/  PRMT R0, RZ, 0x5410, R0 ;  /* 0x00005410ff007816 */ /* 0x004fc80000000000 */
[----:B------:R-:W-:-:S04]  /*2b50*/  F2FP.PACK_AB R0, RZ, R0 ;  /* 0x00000000ff00723e */ /* 0x000fc800000000ff */
[----:B------:R-:W-:Y:S01]  /*2b60*/  PRMT R22, R0, 0x7610, R22 ;  /* 0x0000761000167816 */ /* 0x000fe20000000016 */
[----:B------:R-:W-:Y:S05]  /*2b70*/  BRA `(.L_x_15000) ;  /* 0x0000076000007947 */ /* 0x000fea0003800000 */
.L_x_15007:
        /* <DEDUP_REMOVED lines=12> */
.L_x_15014:
        /* <DEDUP_REMOVED lines=21> */
.L_x_15018:
[----:B------:R-:W-:Y:S05]  /*2d90*/  BSYNC B1 ;  /* 0x0000000000017941 */ /* 0x000fea0003800000 */
.L_x_15017:
[----:B------:R-:W-:Y:S01]  /*2da0*/  LEA R3, R0, 0x3b800000, 0x17 ;  /* 0x3b80000000037811 */ /* 0x000fe200078eb8ff */
[----:B------:R-:W-:-:S05]  /*2db0*/  IMAD.SHL.U32 R0, R2, 0x100000, RZ ;  /* 0x0010000002007824 */ /* 0x000fca00078e00ff */
[----:B------:R-:W-:Y:S02]  /*2dc0*/  LOP3.LUT R0, R3, R0, R4, 0xfe, !PT ;  /* 0x0000000003007212 */ /* 0x000fe400078efe04 */
.L_x_15016:
[----:B------:R-:W-:Y:S05]  /*2dd0*/  BSYNC B0 ;  /* 0x0000000000007941 */ /* 0x000fea0003800000 */
.L_x_15015:
[----:B------:R-:W-:-:S04]  /*2de0*/  F2FP.PACK_AB R0, RZ, R0 ;  /* 0x00000000ff00723e */ /* 0x000fc800000000ff */
[----:B------:R-:W-:Y:S01]  /*2df0*/  PRMT R22, R0, 0x7610, R22 ;  /* 0x0000761000167816 */ /* 0x000fe20000000016 */
[----:B------:R-:W-:Y:S05]  /*2e00*/  BRA `(.L_x_15000) ;  /* 0x000004d000007947 */ /* 0x000fea0003800000 */
.L_x_15013:
        /* <DEDUP_REMOVED lines=21> */
.L_x_15022:
[----:B------:R-:W-:Y:S05]  /*2f60*/  BSYNC B1 ;  /* 0x0000000000017941 */ /* 0x000fea0003800000 */
.L_x_15021:
[----:B------:R-:W-:Y:S01]  /*2f70*/  LEA R3, R0, 0x37800000, 0x17 ;  /* 0x3780000000037811 */ /* 0x000fe200078eb8ff */
[----:B------:R-:W-:-:S05]  /*2f80*/  IMAD.SHL.U32 R0, R2, 0x200000, RZ ;  /* 0x0020000002007824 */ /* 0x000fca00078e00ff */
[----:B------:R-:W-:Y:S02]  /*2f90*/  LOP3.LUT R0, R3, R0, R4, 0xfe, !PT ;  /* 0x0000000003007212 */ /* 0x000fe400078efe04 */
.L_x_15020:
[----:B------:R-:W-:Y:S05]  /*2fa0*/  BSYNC B0 ;  /* 0x0000000000007941 */ /* 0x000fea0003800000 */
.L_x_15019:
[----:B------:R-:W-:-:S04]  /*2fb0*/  F2FP.PACK_AB R0, RZ, R0 ;  /* 0x00000000ff00723e */ /* 0x000fc800000000ff */
[----:B------:R-:W-:Y:S01]  /*2fc0*/  PRMT R22, R0, 0x7610, R22 ;  /* 0x0000761000167816 */ /* 0x000fe20000000016 */
[----:B------:R-:W-:Y:S05]  /*2fd0*/  BRA `(.L_x_15000) ;  /* 0x0000030000007947 */ /* 0x000fea0003800000 */
.L_x_15012:
        /* <DEDUP_REMOVED lines=14> */
.L_x_15026:
[----:B------:R-:W-:Y:S05]  /*30c0*/  BSYNC B0 ;  /* 0x0000000000007941 */ /* 0x000fea0003800000 */
.L_x_15025:
[----:B------:R-:W-:-:S04]  /*30d0*/  F2FP.PACK_AB R0, RZ, R0 ;  /* 0x00000000ff00723e */ /* 0x000fc800000000ff */
[----:B------:R-:W-:Y:S01]  /*30e0*/  PRMT R22, R0, 0x7610, R22 ;  /* 0x0000761000167816 */ /* 0x000fe20000000016 */
[----:B------:R-:W-:Y:S05]  /*30f0*/  BRA `(.L_x_15000) ;  /* 0x000001e000007947 */ /* 0x000fea0003800000 */
.L_x_14999:
        /* <DEDUP_REMOVED lines=21> */
.L_x_15024:
[----:B------:R-:W2:Y:S02]  /*3250*/  LDG.E.64 R2, [R2.64] ;  /* 0x0000002402027981 */ /* 0x000ea4000c1e1b00 */
[----:B--2---:R-:W0:Y:S02]  /*3260*/  I2F.U64 R0, R2 ;  /* 0x0000000200007312 */ /* 0x004e240000301000 */
[----:B0-----:R-:W-:-:S04]  /*3270*/  F2FP.PACK_AB R0, RZ, R0 ;  /* 0x00000000ff00723e */ /* 0x001fc800000000ff */
[----:B------:R-:W-:Y:S01]  /*3280*/  PRMT R22, R0, 0x7610, R22 ;  /* 0x0000761000167816 */ /* 0x000fe20000000016 */
[----:B------:R-:W-:Y:S05]  /*3290*/  BRA `(.L_x_15000) ;  /* 0x0000004000007947 */ /* 0x000fea0003800000 */
.L_x_15023:
[----:B------:R-:W2:Y:S02]  /*32a0*/  LDG.E R2, [R2.64] ;  /* 0x0000002402027981 */ /* 0x000ea4000c1e1900 */
[----:B--2---:R-:W0:Y:S02]  /*32b0*/  I2F.U32 R0, R2 ;  /* 0x0000000200007306 */ /* 0x004e240000201000 */
[----:B0-----:R-:W-:-:S04]  /*32c0*/  F2FP.PACK_AB R0, RZ, R0 ;  /* 0x00000000ff00723e */ /* 0x001fc800000000ff */
[----:B------:R-:W-:Y:S02]  /*32d0*/  PRMT R22, R0, 0x7610, R22 ;  /* 0x0000761000167816 */ /* 0x000fe40000000016 */
.L_x_15000:
[----:B------:R-:W-:-:S05]  /*32e0*/  IADD3 R23, R23, 0x80, RZ ;  /* 0x0000008017177810 */ /* 0x000fca0007ffe0ff */
.L_x_14994:
[----:B------:R-:W-:Y:S05]  /*32f0*/  BSYNC B6 ;  /* 0x0000000000067941 */ /* 0x000fea0003800000 */
.L_x_14993:
        /* <DEDUP_REMOVED lines=23> */
.L_x_15032:
[----:B------:R-:W2:Y:S02]  /*3470*/  LDG.E.U8 R2, [R2.64] ;  /* 0x0000002402027981 */ /* 0x000ea4000c1e1100 */
[----:B--2---:R-:W0:Y:S02]  /*3480*/  I2F.U16 R0, R2 ;  /* 0x0000000200007306 */ /* 0x004e240000101000 */
[----:B0-----:R-:W-:-:S04]  /*3490*/  F2FP.PACK_AB R0, RZ, R0 ;  /* 0x00000000ff00723e */ /* 0x001fc800000000ff */
[----:B------:R-:W-:Y:S01]  /*34a0*/  PRMT R19, R0, 0x7610, R19 ;  /* 0x0000761000137816 */ /* 0x000fe20000000013 */
[----:B------:R-:W-:Y:S05]  /*34b0*/  BRA `(.L_x_15028) ;  /* 0x00000ed000007947 */ /* 0x000fea0003800000 */
.L_x_15031:
        /* <DEDUP_REMOVED lines=11> */
.L_x_15035:
[----:B------:R-:W2:Y:S02]  /*3570*/  LDG.E R2, [R2.64] ;  /* 0x0000002402027981 */ /* 0x000ea4000c1e1900 */
[----:B--2---:R-:W0:Y:S02]  /*3580*/  I2F R0, R2 ;  /* 0x0000000200007306 */ /* 0x004e240000201400 */
[----:B0-----:R-:W-:-:S04]  /*3590*/  F2FP.PACK_AB R0, RZ, R0 ;  /* 0x00000000ff00723e */ /* 0x001fc800000000ff */
[----:B------:R-:W-:Y:S01]  /*35a0*/  PRMT R19, R0, 0x7610, R19 ;  /* 0x0000761000137816 */ /* 0x000fe20000000013 */
[----:B------:R-:W-:Y:S05]  /*35b0*/  BRA `(.L_x_15028) ;  /* 0x00000dd000007947 */ /* 0x000fea0003800000 */
.L_x_15034:
[----:B------:R-:W2:Y:S02]  /*35c0*/  LDG.E.U16 R2, [R2.64] ;  /* 0x0000002402027981 */ /* 0x000ea4000c1e1500 */
[----:B--2---:R-:W0:Y:S02]  /*35d0*/  I2F.S16 R0, R2 ;  /* 0x0000000200007306 */ /* 0x004e240000101400 */
[----:B0-----:R-:W-:-:S04]  /*35e0*/  F2FP.PACK_AB R0, RZ, R0 ;  /* 0x00000000ff00723e */ /* 0x001fc800000000ff */
[----:B------:R-:W-:Y:S01]  /*35f0*/  PRMT R19, R0, 0x7610, R19 ;  /* 0x0000761000137816 */ /* 0x000fe20000000013 */
[----:B------:R-:W-:Y:S05]  /*3600*/  BRA `(.L_x_15028) ;  /* 0x00000d8000007947 */ /* 0x000fea0003800000 */
.L_x_15030:
        /* <DEDUP_REMOVED lines=9> */
.L_x_15037:
[----:B------:R0:W5:Y:S01]  /*36a0*/  LDG.E.U16 R19, [R2.64] ;  /* 0x0000002402137981 */ /* 0x000162000c1e1500 */
[----:B------:R-:W-:Y:S05]  /*36b0*/  BRA `(.L_x_15028) ;  /* 0x00000cd000007947 */ /* 0x000fea0003800000 */
.L_x_15036:
        /* <DEDUP_REMOVED lines=9> */
.L_x_15039:
[----:B------:R0:W5:Y:S01]  /*3750*/  LDG.E.U16 R19, [R2.64] ;  /* 0x0000002402137981 */ /* 0x000162000c1e1500 */
[----:B------:R-:W-:Y:S05]  /*3760*/  BRA `(.L_x_15028) ;  /* 0x00000c2000007947 */ /* 0x000fea0003800000 */
.L_x_15038:
[----:B------:R-:W2:Y:S02]  /*3770*/  LDG.E.64 R2, [R2.64] ;  /* 0x0000002402027981 */ /* 0x000ea4000c1e1b00 */
[----:B--2---:R-:W0:Y:S01]  /*3780*/  F2F.F32.F64 R0, R2 ;  /* 0x0000000200007310 */ /* 0x004e220000301000 */
[----:B------:R-:W0:-:S14]  /*3790*/  DSETP.GEU.AND P0, PT, |R2|, c[0x2][0x0], PT ;  /* 0x008000000200762a */ /* 0x000e1c0003f0e200 */
[----:B0-----:R-:W-:-:S05]  /*37a0*/  @!P0 FMUL R0, R0, 1.175494350822287508e-38 ;  /* 0x0080000000008820 */ /* 0x001fca0000400000 */
[----:B------:R-:W-:-:S04]  /*37b0*/  F2FP.PACK_AB R0, RZ, R0 ;  /* 0x00000000ff00723e */ /* 0x000fc800000000ff */
[----:B------:R-:W-:Y:S01]  /*37c0*/  PRMT R19, R0, 0x7610, R19 ;  /* 0x0000761000137816 */ /* 0x000fe20000000013 */
[----:B------:R-:W-:Y:S05]  /*37d0*/  BRA `(.L_x_15028) ;  /* 0x00000bb000007947 */ /* 0x000fea0003800000 */
.L_x_15029:
        /* <DEDUP_REMOVED lines=14> */
.L_x_15042:
[----:B------:R-:W2:Y:S02]  /*38c0*/  LDG.E.64 R2, [R2.64] ;  /* 0x0000002402027981 */ /* 0x000ea4000c1e1b00 */
[----:B--2---:R-:W0:Y:S01]  /*38d0*/  F2F.F32.F64 R0, R2 ;  /* 0x0000000200007310 */ /* 0x004e220000301000 */
[----:B------:R-:W0:-:S14]  /*38e0*/  DSETP.GEU.AND P0, PT, |R2|, c[0x2][0x0], PT ;  /* 0x008000000200762a */ /* 0x000e1c0003f0e200 */
[----:B0-----:R-:W-:-:S05]  /*38f0*/  @!P0 FMUL R0, R0, 1.175494350822287508e-38 ;  /* 0x0080000000008820 */ /* 0x001fca0000400000 */
[----:B------:R-:W-:-:S04]  /*3900*/  F2FP.PACK_AB R0, RZ, R0 ;  /* 0x00000000ff00723e */ /* 0x000fc800000000ff */
[----:B------:R-:W-:Y:S01]  /*3910*/  PRMT R19, R0, 0x7610, R19 ;  /* 0x0000761000137816 */ /* 0x000fe20000000013 */
[----:B------:R-:W-:Y:S05]  /*3920*/  BRA `(.L_x_15028) ;  /* 0x00000a6000007947 */ /* 0x000fea0003800000 */
.L_x_15041:
        /* <DEDUP_REMOVED lines=28> */
.L_x_15044:
        /* <DEDUP_REMOVED lines=15> */
.L_x_15043:
[----:B------:R-:W2:Y:S02]  /*3be0*/  LDG.E.U16 R0, [R2.64] ;  /* 0x0000002402007981 */ /* 0x000ea4000c1e1500 */
[----:B--2---:R-:W-:-:S04]  /*3bf0*/  PRMT R0, RZ, 0x5410, R0 ;  /* 0x00005410ff007816 */ /* 0x004fc80000000000 */
[----:B------:R-:W-:-:S04]  /*3c00*/  F2FP.PACK_AB R0, RZ, R0 ;  /* 0x00000000ff00723e */ /* 0x000fc800000000ff */
[----:B------:R-:W-:Y:S01]  /*3c10*/  PRMT R19, R0, 0x7610, R19 ;  /* 0x0000761000137816 */ /* 0x000fe20000000013 */
[----:B------:R-:W-:Y:S05]  /*3c20*/  BRA `(.L_x_15028) ;  /* 0x0000076000007947 */ /* 0x000fea0003800000 */
.L_x_15040:
        /* <DEDUP_REMOVED lines=12> */
.L_x_15047:
        /* <DEDUP_REMOVED lines=21> */
.L_x_15051:
[----:B------:R-:W-:Y:S05]  /*3e40*/  BSYNC B1 ;  /* 0x0000000000017941 */ /* 0x000fea0003800000 */
.L_x_15050:
[----:B------:R-:W-:Y:S01]  /*3e50*/  LEA R3, R0, 0x3b800000, 0x17 ;  /* 0x3b80000000037811 */ /* 0x000fe200078eb8ff */
[----:B------:R-:W-:-:S05]  /*3e60*/  IMAD.SHL.U32 R0, R2, 0x100000, RZ ;  /* 0x0010000002007824 */ /* 0x000fca00078e00ff */
[----:B------:R-:W-:Y:S02]  /*3e70*/  LOP3.LUT R0, R3, R0, R4, 0xfe, !PT ;  /* 0x0000000003007212 */ /* 0x000fe400078efe04 */
.L_x_15049:
[----:B------:R-:W-:Y:S05]  /*3e80*/  BSYNC B0 ;  /* 0x0000000000007941 */ /* 0x000fea0003800000 */
.L_x_15048:
[----:B------:R-:W-:-:S04]  /*3e90*/  F2FP.PACK_AB R0, RZ, R0 ;  /* 0x00000000ff00723e */ /* 0x000fc800000000ff */
[----:B------:R-:W-:Y:S01]  /*3ea0*/  PRMT R19, R0, 0x7610, R19 ;  /* 0x0000761000137816 */ /* 0x000fe20000000013 */
[----:B------:R-:W-:Y:S05]  /*3eb0*/  BRA `(.L_x_15028) ;  /* 0x000004d000007947 */ /* 0x000fea0003800000 */
.L_x_15046:
        /* <DEDUP_REMOVED lines=21> */
.L_x_15055:
[----:B------:R-:W-:Y:S05]  /*4010*/  BSYNC B1 ;  /* 0x0000000000017941 */ /* 0x000fea0003800000 */
.L_x_15054:
[----:B------:R-:W-:Y:S01]  /*4020*/  LEA R3, R0, 0x37800000, 0x17 ;  /* 0x3780000000037811 */ /* 0x000fe200078eb8ff */
[----:B------:R-:W-:-:S05]  /*4030*/  IMAD.SHL.U32 R0, R2, 0x200000, RZ ;  /* 0x0020000002007824 */ /* 0x000fca00078e00ff */
[----:B------:R-:W-:Y:S02]  /*4040*/  LOP3.LUT R0, R3, R0, R4, 0xfe, !PT ;  /* 0x0000000003007212 */ /* 0x000fe400078efe04 */
.L_x_15053:
[----:B------:R-:W-:Y:S05]  /*4050*/  BSYNC B0 ;  /* 0x0000000000007941 */ /* 0x000fea0003800000 */
.L_x_15052:
[----:B------:R-:W-:-:S04]  /*4060*/  F2FP.PACK_AB R0, RZ, R0 ;  /* 0x00000000ff00723e */ /* 0x000fc800000000ff */
[----:B------:R-:W-:Y:S01]  /*4070*/  PRMT R19, R0, 0x7610, R19 ;  /* 0x0000761000137816 */ /* 0x000fe20000000013 */
[----:B------:R-:W-:Y:S05]  /*4080*/  BRA `(.L_x_15028) ;  /* 0x0000030000007947 */ /* 0x000fea0003800000 */
.L_x_15045:
        /* <DEDUP_REMOVED lines=14> */
.L_x_15059:
[----:B------:R-:W-:Y:S05]  /*4170*/  BSYNC B0 ;  /* 0x0000000000007941 */ /* 0x000fea0003800000 */
.L_x_15058:
[----:B------:R-:W-:-:S04]  /*4180*/  F2FP.PACK_AB R0, RZ, R0 ;  /* 0x00000000ff00723e */ /* 0x000fc800000000ff */
[----:B------:R-:W-:Y:S01]  /*4190*/  PRMT R19, R0, 0x7610, R19 ;  /* 0x0000761000137816 */ /* 0x000fe20000000013 */
[----:B------:R-:W-:Y:S05]  /*41a0*/  BRA `(.L_x_15028) ;  /* 0x000001e000007947 */ /* 0x000fea0003800000 */
.L_x_15033:
        /* <DEDUP_REMOVED lines=21> */
.L_x_15057:
[----:B------:R-:W2:Y:S02]  /*4300*/  LDG.E.64 R2, [R2.64] ;  /* 0x0000002402027981 */ /* 0x000ea4000c1e1b00 */
[----:B--2---:R-:W0:Y:S02]  /*4310*/  I2F.U64 R0, R2 ;  /* 0x0000000200007312 */ /* 0x004e240000301000 */
[----:B0-----:R-:W-:-:S04]  /*4320*/  F2FP.PACK_AB R0, RZ, R0 ;  /* 0x00000000ff00723e */ /* 0x001fc800000000ff */
[----:B------:R-:W-:Y:S01]  /*4330*/  PRMT R19, R0, 0x7610, R19 ;  /* 0x0000761000137816 */ /* 0x000fe20000000013 */
[----:B------:R-:W-:Y:S05]  /*4340*/  BRA `(.L_x_15028) ;  /* 0x0000004000007947 */ /* 0x000fea0003800000 */
.L_x_15056:
[----:B------:R-:W2:Y:S02]  /*4350*/  LDG.E R2, [R2.64] ;  /* 0x0000002402027981 */ /* 0x000ea4000c1e1900 */
[----:B--2---:R-:W0:Y:S02]  /*4360*/  I2F.U32 R0, R2 ;  /* 0x0000000200007306 */ /* 0x004e240000201000 */
[----:B0-----:R-:W-:-:S04]  /*4370*/  F2FP.PACK_AB R0, RZ, R0 ;  /* 0x00000000ff00723e */ /* 0x001fc800000000ff */
[----:B------:R-:W-:Y:S02]  /*4380*/  PRMT R19, R0, 0x7610, R19 ;  /* 0x0000761000137816 */ /* 0x000fe40000000013 */
.L_x_15028:
[----:B------:R-:W-:Y:S05]  /*4390*/  BSYNC B6 ;  /* 0x0000000000067941 */ /* 0x000fea0003800000 */
.L_x_15027:
        /* <DEDUP_REMOVED lines=13> */
[----:B------:R-:W-:Y:S02]  /*4470*/  IADD3 R24, R2, 0x80, RZ ;  /* 0x0000008002187810 */ /* 0x000fe40007ffe0ff */
[-C--:B------:R-:W-:Y:S02]  /*4480*/  ISETP.GE.OR P2, PT, R4, R17.reuse, P2 ;  /* 0x000000110400720c */ /* 0x080fe40001746670 */
[----:B------:R-:W-:-:S02]  /*4490*/  ISETP.GE.OR P3, PT, R6, R17, P3 ;  /* 0x000000110600720c */ /* 0x000fc40001f66670 */
[-C--:B------:R-:W-:Y:S02]  /*44a0*/  ISETP.GE.OR P1, PT, R2, R17.reuse, P1 ;  /* 0x000000110200720c */ /* 0x080fe40000f26670 */
[-C--:B------:R-:W-:Y:S02]  /*44b0*/  ISETP.GE.OR P0, PT, R24, R17.reuse, P0 ;  /* 0x000000111800720c */ /* 0x080fe40000706670 */
[----:B------:R-:W-:-:S05]  /*44c0*/  ISETP.GE.AND P4, PT, R2, R17, PT ;  /* 0x000000110200720c */ /* 0x000fca0003f86270 */
[----:B------:R-:W0:Y:S01]  /*44d0*/  @!P2 LDC.U16 R11, c[0x0][0x16a] ;  /* 0x00005a80ff0bab82 */ /* 0x000e220000000400 */
[----:B------:R-:W-:Y:S02]  /*44e0*/  @!P2 HADD2.F32 R10, -RZ, c[0x0] [0x168].H0_H0 ;  /* 0x20005a00ff0aa630 */ /* 0x000fe40000004100 */
[----:B------:R-:W-:Y:S02]  /*44f0*/  @!P3 HADD2.F32 R12, -RZ, c[0x0] [0x168].H0_H0 ;  /* 0x20005a00ff0cb630 */ /* 0x000fe40000004100 */
[----:B------:R-:W-:Y:S01]  /*4500*/  @!P1 HADD2.F32 R4, -RZ, c[0x0] [0x168].H0_H0 ;  /* 0x20005a00ff049630 */ /* 0x000fe20000004100 */
[----:B------:R-:W-:Y:S01]  /*4510*/  @!P2 FMNMX.FTZ R5, R10, R5, !PT ;  /* 0x000000050a05a209 */ /* 0x000fe20007810000 */
[----:B------:R-:W-:Y:S01]  /*4520*/  @!P0 HADD2.F32 R9, -RZ, c[0x0] [0x168].H0_H0 ;  /* 0x20005a00ff098630 */ /* 0x000fe20000004100 */
[----:B------:R-:W2:Y:S01]  /*4530*/  @!P3 LDC.U16 R13, c[0x0][0x16a] ;  /* 0x00005a80ff0dbb82 */ /* 0x000ea20000000400 */
[----:B------:R-:W-:Y:S02]  /*4540*/  @!P3 FMNMX.FTZ R7, R12, R7, !PT ;  /* 0x000000070c07b209 */ /* 0x000fe40007810000 */
[----:B------:R-:W-:-:S02]  /*4550*/  @!P1 FMNMX.FTZ R3, R3, R4, !PT ;  /* 0x0000000403039209 */ /* 0x000fc40007810000 */
[----:B------:R-:W-:-:S03]  /*4560*/  @!P0 FMNMX.FTZ R0, R9, R0, !PT ;  /* 0x0000000009008209 */ /* 0x000fc60007810000 */
[----:B------:R-:W3:Y:S08]  /*4570*/  @!P1 LDC.U16 R6, c[0x0][0x16a] ;  /* 0x00005a80ff069b82 */ /* 0x000ef00000000400 */
[----:B------:R-:W4:Y:S01]  /*4580*/  @!P0 LDC.U16 R8, c[0x0][0x16a] ;  /* 0x00005a80ff088b82 */ /* 0x000f220000000400 */
[----:B0-----:R-:W-:-:S05]  /*4590*/  @!P2 HADD2.F32 R10, -RZ, R11.H0_H0 ;  /* 0x2000000bff0aa230 */ /* 0x001fca0000004100 */
[----:B------:R-:W-:Y:S01]  /*45a0*/  @!P2 FMNMX.FTZ R5, R10, R5, PT ;  /* 0x000000050a05a209 */ /* 0x000fe20003810000 */
[----:B--2---:R-:W-:-:S03]  /*45b0*/  @!P3 HADD2.F32 R12, -RZ, R13.H0_H0 ;  /* 0x2000000dff0cb230 */ /* 0x004fc60000004100 */
[----:B------:R-:W-:Y:S02]  /*45c0*/  @!P2 F2FP.PACK_AB R5, RZ, R5 ;  /* 0x00000005ff05a23e */ /* 0x000fe400000000ff */
[----:B------:R-:W-:Y:S02]  /*45d0*/  @!P3 FMNMX.FTZ R7, R12, R7, PT ;  /* 0x000000070c07b209 */ /* 0x000fe40003810000 */
[----:B------:R-:W-:Y:S01]  /*45e0*/  @!P2 PRMT R22, R5, 0x7610, R22 ;  /* 0x000076100516a816 */ /* 0x000fe20000000016 */
[----:B---3--:R-:W-:Y:S01]  /*45f0*/  @!P1 HADD2.F32 R4, -RZ, R6.H0_H0 ;  /* 0x20000006ff049230 */ /* 0x008fe20000004100 */
[----:B------:R-:W-:-:S04]  /*4600*/  @!P3 F2FP.PACK_AB R7, RZ, R7 ;  /* 0x00000007ff07b23e */ /* 0x000fc800000000ff */
[----:B------:R-:W-:Y:S02]  /*4610*/  @!P1 FMNMX.FTZ R3, R3, R4, PT ;  /* 0x0000000403039209 */ /* 0x000fe40003810000 */
[----:B------:R-:W-:Y:S01]  /*4620*/  @!P3 PRMT R19, R7, 0x7610, R19 ;  /* 0x000076100713b816 */ /* 0x000fe20000000013 */
[----:B----4-:R-:W-:Y:S01]  /*4630*/  @!P0 HADD2.F32 R11, -RZ, R8.H0_H0 ;  /* 0x20000008ff0b8230 */ /* 0x010fe20000004100 */
[----:B------:R-:W-:-:S04]  /*4640*/  @!P1 F2FP.PACK_AB R3, RZ, R3 ;  /* 0x00000003ff03923e */ /* 0x000fc800000000ff */
[----:B------:R-:W-:Y:S02]  /*4650*/  @!P0 FMNMX.FTZ R0, R11, R0, PT ;  /* 0x000000000b008209 */ /* 0x000fe40003810000 */
[----:B------:R-:W-:Y:S02]  /*4660*/  @!P1 PRMT R25, R3, 0x7610, R25 ;  /* 0x0000761003199816 */ /* 0x000fe40000000019 */
[----:B------:R-:W-:-:S04]  /*4670*/  @!P0 F2FP.PACK_AB R0, RZ, R0 ;  /* 0x00000000ff00823e */ /* 0x000fc800000000ff */
        /* <DEDUP_REMOVED lines=22> */
.L_x_15065:
[----:B------:R-:W-:-:S06]  /*47e0*/  HADD2.F32 R3, -RZ, R25.H0_H0 ;  /* 0x20000019ff037230 */ /* 0x000fcc0000004100 */
[----:B------:R-:W0:Y:S02]  /*47f0*/  F2I.S64.TRUNC R2, R3 ;  /* 0x0000000300027311 */ /* 0x000e24000020d900 */
[----:B0-----:R-:W-:Y:S02]  /*4800*/  IMAD.MOV.U32 R5, RZ, RZ, R2 ;  /* 0x000000ffff057224 */ /* 0x001fe400078e0002 */
[----:B------:R-:W-:-:S03]  /*4810*/  IMAD.MOV.U32 R2, RZ, RZ, R24 ;  /* 0x000000ffff027224 */ /* 0x000fc600078e0018 */
[----:B------:R0:W-:Y:S01]  /*4820*/  STG.E.U8 [R8.64], R5 ;  /* 0x0000000508007986 */ /* 0x0001e2000c101124 */
[----:B------:R-:W-:Y:S05]  /*4830*/  BRA `(.L_x_15061) ;  /* 0x00000f8000007947 */ /* 0x000fea0003800000 */
.L_x_15064:
        /* <DEDUP_REMOVED lines=11> */
.L_x_15068:
[----:B------:R-:W-:Y:S01]  /*48f0*/  HADD2.F32 R25, -RZ, R25.H0_H0 ;  /* 0x20000019ff197230 */ /* 0x000fe20000004100 */
[----:B------:R-:W-:-:S05]  /*4900*/  IMAD.MOV.U32 R2, RZ, RZ, R24 ;  /* 0x000000ffff027224 */ /* 0x000fca00078e0018 */
[----:B------:R-:W0:Y:S02]  /*4910*/  F2I.FTZ.TRUNC.NTZ R25, R25 ;  /* 0x0000001900197305 */ /* 0x000e24000021f100 */
[----:B0-----:R0:W-:Y:S01]  /*4920*/  STG.E [R8.64], R25 ;  /* 0x0000001908007986 */ /* 0x0011e2000c101924 */
[----:B------:R-:W-:Y:S05]  /*4930*/  BRA `(.L_x_15061) ;  /* 0x00000e8000007947 */ /* 0x000fea0003800000 */
.L_x_15067:
[----:B------:R-:W-:Y:S01]  /*4940*/  HADD2.F32 R25, -RZ, R25.H0_H0 ;  /* 0x20000019ff197230 */ /* 0x000fe20000004100 */
[----:B------:R-:W-:-:S05]  /*4950*/  IMAD.MOV.U32 R2, RZ, RZ, R24 ;  /* 0x000000ffff027224 */ /* 0x000fca00078e0018 */
[----:B------:R-:W0:Y:S02]  /*4960*/  F2I.FTZ.TRUNC.NTZ R25, R25 ;  /* 0x0000001900197305 */ /* 0x000e24000021f100 */
[----:B0-----:R0:W-:Y:S01]  /*4970*/  STG.E.U16 [R8.64], R25 ;  /* 0x0000001908007986 */ /* 0x0011e2000c101524 */
[----:B------:R-:W-:Y:S05]  /*4980*/  BRA `(.L_x_15061) ;  /* 0x00000e3000007947 */ /* 0x000fea0003800000 */
.L_x_15063:
        /* <DEDUP_REMOVED lines=10> */
.L_x_15070:
[----:B------:R0:W-:Y:S01]  /*4a30*/  STG.E.U16 [R8.64], R25 ;  /* 0x0000001908007986 */ /* 0x0001e2000c101524 */
[----:B------:R-:W-:Y:S01]  /*4a40*/  IMAD.MOV.U32 R2, RZ, RZ, R24 ;  /* 0x000000ffff027224 */ /* 0x000fe200078e0018 */
[----:B------:R-:W-:Y:S05]  /*4a50*/  BRA `(.L_x_15061) ;  /* 0x00000d6000007947 */ /* 0x000fea0003800000 */
.L_x_15069:
        /* <DEDUP_REMOVED lines=11> */
.L_x_15072:
[----:B------:R-:W-:Y:S01]  /*4b10*/  HADD2.F32 R0, -RZ, R25.H0_H0 ;  /* 0x20000019ff007230 */ /* 0x000fe20000004100 */
[----:B------:R-:W-:-:S04]  /*4b20*/  IMAD.MOV.U32 R2, RZ, RZ, R24 ;  /* 0x000000ffff027224 */ /* 0x000fc800078e0018 */
[----:B------:R-:W-:-:S04]  /*4b30*/  F2FP.PACK_AB R0, RZ, R0 ;  /* 0x00000000ff00723e */ /* 0x000fc800000000ff */
[----:B------:R-:W-:-:S05]  /*4b40*/  PRMT R0, R0, 0x5410, RZ ;  /* 0x0000541000007816 */ /* 0x000fca00000000ff */
[----:B------:R0:W-:Y:S01]  /*4b50*/  STG.E [R8.64], R0 ;  /* 0x0000000008007986 */ /* 0x0001e2000c101924 */
[----:B------:R-:W-:Y:S05]  /*4b60*/  BRA `(.L_x_15061) ;  /* 0x00000c5000007947 */ /* 0x000fea0003800000 */
.L_x_15071:
[----:B------:R-:W-:Y:S01]  /*4b70*/  HADD2.F32 R4, -RZ, R25.H0_H0 ;  /* 0x20000019ff047230 */ /* 0x000fe20000004100 */
[----:B------:R-:W-:-:S04]  /*4b80*/  IMAD.MOV.U32 R2, RZ, RZ, R24 ;  /* 0x000000ffff027224 */ /* 0x000fc800078e0018 */
[----:B------:R-:W-:-:S06]  /*4b90*/  FMUL.FTZ R4, R4, 1 ;  /* 0x3f80000004047820 */ /* 0x000fcc0000410000 */
[----:B------:R-:W0:Y:S02]  /*4ba0*/  F2F.F64.F32 R4, R4 ;  /* 0x0000000400047310 */ /* 0x000e240000201800 */
[----:B0-----:R0:W-:Y:S01]  /*4bb0*/  STG.E.64 [R8.64], R4 ;  /* 0x0000000408007986 */ /* 0x0011e2000c101b24 */
[----:B------:R-:W-:Y:S05]  /*4bc0*/  BRA `(.L_x_15061) ;  /* 0x00000bf000007947 */ /* 0x000fea0003800000 */
.L_x_15062:
        /* <DEDUP_REMOVED lines=14> */
.L_x_15075:
[----:B------:R-:W-:Y:S01]  /*4cb0*/  HADD2.F32 R25, -RZ, R25.H0_H0 ;  /* 0x20000019ff197230 */ /* 0x000fe20000004100 */
[----:B------:R-:W-:Y:S01]  /*4cc0*/  CS2R R6, SRZ ;  /* 0x0000000000067805 */ /* 0x000fe2000001ff00 */
[----:B------:R-:W-:-:S03]  /*4cd0*/  IMAD.MOV.U32 R2, RZ, RZ, R24 ;  /* 0x000000ffff027224 */ /* 0x000fc600078e0018 */
[----:B------:R-:W-:-:S06]  /*4ce0*/  FMUL.FTZ R4, R25, 1 ;  /* 0x3f80000019047820 */ /* 0x000fcc0000410000 */
[----:B------:R-:W0:Y:S02]  /*4cf0*/  F2F.F64.F32 R4, R4 ;  /* 0x0000000400047310 */ /* 0x000e240000201800 */
[----:B0-----:R0:W-:Y:S01]  /*4d00*/  STG.E.128 [R8.64], R4 ;  /* 0x0000000408007986 */ /* 0x0011e2000c101d24 */
[----:B------:R-:W-:Y:S05]  /*4d10*/  BRA `(.L_x_15061) ;  /* 0x00000aa000007947 */ /* 0x000fea0003800000 */
.L_x_15074:
        /* <DEDUP_REMOVED lines=21> */
.L_x_15079:
[----:B------:R-:W-:Y:S05]  /*4e70*/  BSYNC B0 ;  /* 0x0000000000007941 */ /* 0x000fea0003800000 */
.L_x_15078:
[----:B------:R-:W-:Y:S01]  /*4e80*/  LOP3.LUT R3, R0, R3, RZ, 0xfc, !PT ;  /* 0x0000000300037212 */ /* 0x000fe200078efcff */
[----:B------:R-:W-:-:S04]  /*4e90*/  IMAD.MOV.U32 R2, RZ, RZ, R24 ;  /* 0x000000ffff027224 */ /* 0x000fc800078e0018 */
[----:B------:R0:W-:Y:S01]  /*4ea0*/  STG.E.U8 [R8.64], R3 ;  /* 0x0000000308007986 */ /* 0x0001e2000c101124 */
[----:B------:R-:W-:Y:S05]  /*4eb0*/  BRA `(.L_x_15061) ;  /* 0x0000090000007947 */ /* 0x000fea0003800000 */
.L_x_15077:
        /* <DEDUP_REMOVED lines=13> */
.L_x_15081:
[----:B------:R-:W-:Y:S01]  /*4f90*/  IMAD.MOV.U32 R0, RZ, RZ, 0x7f ;  /* 0x0000007fff007424 */ /* 0x000fe200078e00ff */
[----:B------:R-:W-:-:S04]  /*4fa0*/  ISETP.GT.U32.AND P0, PT, R2, 0x7f800000, PT ;  /* 0x7f8000000200780c */ /* 0x000fc80003f04070 */
[----:B------:R-:W-:-:S04]  /*4fb0*/  SEL R0, R0, 0x7c, P0 ;  /* 0x0000007c00007807 */ /* 0x000fc80000000000 */
.L_x_15082:
[----:B------:R-:W-:Y:S05]  /*4fc0*/  BSYNC B0 ;  /* 0x0000000000007941 */ /* 0x000fea0003800000 */
.L_x_15080:
[----:B------:R-:W-:-:S04]  /*4fd0*/  LOP3.LUT R2, R25, 0x80000000, RZ, 0xc0, !PT ;  /* 0x8000000019027812 */ /* 0x000fc800078ec0ff */
[----:B------:R-:W-:Y:S01]  /*4fe0*/  SHF.R.U32.HI R3, RZ, 0x18, R2 ;  /* 0x00000018ff037819 */ /* 0x000fe20000011602 */
[----:B------:R-:W-:-:S03]  /*4ff0*/  IMAD.MOV.U32 R2, RZ, RZ, R24 ;  /* 0x000000ffff027224 */ /* 0x000fc600078e0018 */
[----:B------:R-:W-:-:S05]  /*5000*/  LOP3.LUT R3, R0, R3, RZ, 0xfc, !PT ;  /* 0x0000000300037212 */ /* 0x000fca00078efcff */
[----:B------:R0:W-:Y:S01]  /*5010*/  STG.E.U8 [R8.64], R3 ;  /* 0x0000000308007986 */ /* 0x0001e2000c101124 */
[----:B------:R-:W-:Y:S05]  /*5020*/  BRA `(.L_x_15061) ;  /* 0x0000079000007947 */ /* 0x000fea0003800000 */
.L_x_15076:
[----:B------:R-:W-:Y:S01]  /*5030*/  HADD2.F32 R0, -RZ, R25.H0_H0 ;  /* 0x20000019ff007230 */ /* 0x000fe20000004100 */
[----:B------:R-:W-:-:S04]  /*5040*/  IMAD.MOV.U32 R2, RZ, RZ, R24 ;  /* 0x000000ffff027224 */ /* 0x000fc800078e0018 */
[----:B------:R-:W-:-:S05]  /*5050*/  F2FP.BF16.PACK_AB R0, RZ, R0 ;  /* 0x00000000ff00723e */ /* 0x000fca00000010ff */
[----:B------:R0:W-:Y:S01]  /*5060*/  STG.E.U16 [R8.64], R0 ;  /* 0x0000000008007986 */ /* 0x0001e2000c101524 */
[----:B------:R-:W-:Y:S05]  /*5070*/  BRA `(.L_x_15061) ;  /* 0x0000074000007947 */ /* 0x000fea0003800000 */
.L_x_15073:
        /* <DEDUP_REMOVED lines=13> */
.L_x_15085:
        /* <DEDUP_REMOVED lines=17> */
.L_x_15088:
[----:B------:R-:W-:-:S04]  /*5260*/  LOP3.LUT R2, R25, 0x80000000, RZ, 0xc0, !PT ;  /* 0x8000000019027812 */ /* 0x000fc800078ec0ff */
[----:B------:R-:W-:-:S04]  /*5270*/  SHF.R.U32.HI R3, RZ, 0x18, R2 ;  /* 0x00000018ff037819 */ /* 0x000fc80000011602 */
[----:B------:R-:W-:-:S04]  /*5280*/  LOP3.LUT R0, R0, R3, RZ, 0xfc, !PT ;  /* 0x0000000300007212 */ /* 0x000fc800078efcff */
[----:B------:R-:W-:Y:S02]  /*5290*/  PRMT R4, R0, 0x7610, R4 ;  /* 0x0000761000047816 */ /* 0x000fe40000000004 */
.L_x_15087:
[----:B------:R-:W-:Y:S05]  /*52a0*/  BSYNC B0 ;  /* 0x0000000000007941 */ /* 0x000fea0003800000 */
.L_x_15086:
[----:B------:R0:W-:Y:S01]  /*52b0*/  STG.E.U8 [R8.64], R4 ;  /* 0x0000000408007986 */ /* 0x0001e2000c101124 */
[----:B------:R-:W-:Y:S01]  /*52c0*/  IMAD.MOV.U32 R2, RZ, RZ, R24 ;  /* 0x000000ffff027224 */ /* 0x000fe200078e0018 */
[----:B------:R-:W-:Y:S05]  /*52d0*/  BRA `(.L_x_15061) ;  /* 0x000004e000007947 */ /* 0x000fea0003800000 */
.L_x_15084:
        /* <DEDUP_REMOVED lines=17> */
.L_x_15091:
[----:B------:R-:W-:-:S04]  /*53f0*/  LOP3.LUT R2, R25, 0x80000000, RZ, 0xc0, !PT ;  /* 0x8000000019027812 */ /* 0x000fc800078ec0ff */
[----:B------:R-:W-:-:S04]  /*5400*/  SHF.R.U32.HI R3, RZ, 0x18, R2 ;  /* 0x00000018ff037819 */ /* 0x000fc80000011602 */
[----:B------:R-:W-:-:S04]  /*5410*/  LOP3.LUT R0, R0, R3, RZ, 0xfc, !PT ;  /* 0x0000000300007212 */ /* 0x000fc800078efcff */
[----:B------:R-:W-:Y:S02]  /*5420*/  PRMT R4, R0, 0x7610, R4 ;  /* 0x0000761000047816 */ /* 0x000fe40000000004 */
.L_x_15090:
[----:B------:R-:W-:Y:S05]  /*5430*/  BSYNC B0 ;  /* 0x0000000000007941 */ /* 0x000fea0003800000 */
.L_x_15089:
[----:B------:R0:W-:Y:S01]  /*5440*/  STG.E.U8 [R8.64], R4 ;  /* 0x0000000408007986 */ /* 0x0001e2000c101124 */
[----:B------:R-:W-:Y:S01]  /*5450*/  IMAD.MOV.U32 R2, RZ, RZ, R24 ;  /* 0x000000ffff027224 */ /* 0x000fe200078e0018 */
[----:B------:R-:W-:Y:S05]  /*5460*/  BRA `(.L_x_15061) ;  /* 0x0000035000007947 */ /* 0x000fea0003800000 */
.L_x_15083:
        /* <DEDUP_REMOVED lines=23> */
.L_x_15066:
        /* <DEDUP_REMOVED lines=21> */
.L_x_15093:
[----:B------:R-:W-:Y:S01]  /*5730*/  HADD2.F32 R4, -RZ, R25.H0_H0 ;  /* 0x20000019ff047230 */ /* 0x000fe20000004100 */
[----:B------:R-:W-:-:S05]  /*5740*/  IMAD.MOV.U32 R2, RZ, RZ, R24 ;  /* 0x000000ffff027224 */ /* 0x000fca00078e0018 */
[----:B------:R-:W0:Y:S02]  /*5750*/  F2I.U64.TRUNC R4, R4 ;  /* 0x0000000400047311 */ /* 0x000e24000020d800 */
[----:B0-----:R0:W-:Y:S01]  /*5760*/  STG.E.64 [R8.64], R4 ;  /* 0x0000000408007986 */ /* 0x0011e2000c101b24 */
[----:B------:R-:W-:Y:S05]  /*5770*/  BRA `(.L_x_15061) ;  /* 0x0000004000007947 */ /* 0x000fea0003800000 */
.L_x_15092:
[----:B------:R-:W-:Y:S01]  /*5780*/  HADD2.F32 R25, -RZ, R25.H0_H0 ;  /* 0x20000019ff197230 */ /* 0x000fe20000004100 */
[----:B------:R-:W-:-:S05]  /*5790*/  IMAD.MOV.U32 R2, RZ, RZ, R24 ;  /* 0x000000ffff027224 */ /* 0x000fca00078e0018 */
[----:B------:R-:W0:Y:S02]  /*57a0*/  F2I.FTZ.U32.TRUNC.NTZ R25, R25 ;  /* 0x0000001900197305 */ /* 0x000e24000021f000 */
[----:B0-----:R0:W-:Y:S02]  /*57b0*/  STG.E [R8.64], R25 ;  /* 0x0000001908007986 */ /* 0x0011e4000c101924 */
.L_x_15061:
[----:B-1----:R-:W-:Y:S05]  /*57c0*/  BSYNC B6 ;  /* 0x0000000000067941 */ /* 0x002fea0003800000 */
.L_x_15060:
        /* <DEDUP_REMOVED lines=23> */
.L_x_15099:
[----:B------:R-:W-:-:S06]  /*5940*/  HADD2.F32 R5, -RZ, R18.H0_H0 ;  /* 0x20000012ff057230 */ /* 0x000fcc0000004100 */
[----:B------:R-:W0:Y:S02]  /*5950*/  F2I.S64.TRUNC R4, R5 ;  /* 0x0000000500047311 */ /* 0x000e24000020d900 */
[----:B0-----:R0:W-:Y:S01]  /*5960*/  STG.E.U8 [R8.64], R4 ;  /* 0x0000000408007986 */ /* 0x0011e2000c101124 */
[----:B------:R-:W-:Y:S05]  /*5970*/  BRA `(.L_x_15101) ;  /* 0x00000e4000007947 */ /* 0x000fea0003800000 */
.L_x_15098:
        /* <DEDUP_REMOVED lines=10> */
.L_x_15103:
[----:B------:R-:W-:-:S04]  /*5a20*/  HADD2.F32 R18, -RZ, R18.H0_H0 ;  /* 0x20000012ff127230 */ /* 0x000fc80000004100 */
[----:B------:R-:W0:Y:S02]  /*5a30*/  F2I.FTZ.TRUNC.NTZ R3, R18 ;  /* 0x0000001200037305 */ /* 0x000e24000021f100 */
[----:B0-----:R0:W-:Y:S01]  /*5a40*/  STG.E [R8.64], R3 ;  /* 0x0000000308007986 */ /* 0x0011e2000c101924 */
[----:B------:R-:W-:Y:S05]  /*5a50*/  BRA `(.L_x_15101) ;  /* 0x00000d6000007947 */ /* 0x000fea0003800000 */
.L_x_15102:
[----:B------:R-:W-:-:S04]  /*5a60*/  HADD2.F32 R18, -RZ, R18.H0_H0 ;  /* 0x20000012ff127230 */ /* 0x000fc80000004100 */
[----:B------:R-:W0:Y:S02]  /*5a70*/  F2I.FTZ.TRUNC.NTZ R3, R18 ;  /* 0x0000001200037305 */ /* 0x000e24000021f100 */
[----:B0-----:R0:W-:Y:S01]  /*5a80*/  STG.E.U16 [R8.64], R3 ;  /* 0x0000000308007986 */ /* 0x0011e2000c101524 */
[----:B------:R-:W-:Y:S05]  /*5a90*/  BRA `(.L_x_15101) ;  /* 0x00000d2000007947 */ /* 0x000fea0003800000 */
.L_x_15097:
        /* <DEDUP_REMOVED lines=9> */
.L_x_15105:
[----:B------:R0:W-:Y:S01]  /*5b30*/  STG.E.U16 [R8.64], R18 ;  /* 0x0000001208007986 */ /* 0x0001e2000c101524 */
[----:B------:R-:W-:Y:S05]  /*5b40*/  BRA `(.L_x_15101) ;  /* 0x00000c7000007947 */ /* 0x000fea0003800000 */
.L_x_15104:
        /* <DEDUP_REMOVED lines=10> */
.L_x_15107:
[----:B------:R-:W-:-:S05]  /*5bf0*/  HADD2.F32 R0, -RZ, R18.H0_H0 ;  /* 0x20000012ff007230 */ /* 0x000fca0000004100 */
[----:B------:R-:W-:-:S04]  /*5c00*/  F2FP.PACK_AB R0, RZ, R0 ;  /* 0x00000000ff00723e */ /* 0x000fc800000000ff */
[----:B------:R-:W-:-:S05]  /*5c10*/  PRMT R0, R0, 0x5410, RZ ;  /* 0x0000541000007816 */ /* 0x000fca00000000ff */
[----:B------:R0:W-:Y:S01]  /*5c20*/  STG.E [R8.64], R0 ;  /* 0x0000000008007986 */ /* 0x0001e2000c101924 */
[----:B------:R-:W-:Y:S05]  /*5c30*/  BRA `(.L_x_15101) ;  /* 0x00000b8000007947 */ /* 0x000fea0003800000 */
.L_x_15106:
[----:B------:R-:W-:-:S05]  /*5c40*/  HADD2.F32 R4, -RZ, R18.H0_H0 ;  /* 0x20000012ff047230 */ /* 0x000fca0000004100 */
[----:B------:R-:W-:-:S06]  /*5c50*/  FMUL.FTZ R4, R4, 1 ;  /* 0x3f80000004047820 */ /* 0x000fcc0000410000 */
[----:B------:R-:W0:Y:S02]  /*5c60*/  F2F.F64.F32 R4, R4 ;  /* 0x0000000400047310 */ /* 0x000e240000201800 */
[----:B0-----:R0:W-:Y:S01]  /*5c70*/  STG.E.64 [R8.64], R4 ;  /* 0x0000000408007986 */ /* 0x0011e2000c101b24 */
[----:B------:R-:W-:Y:S05]  /*5c80*/  BRA `(.L_x_15101) ;  /* 0x00000b3000007947 */ /* 0x000fea0003800000 */
.L_x_15096:
        /* <DEDUP_REMOVED lines=13> */
.L_x_15110:
[----:B------:R-:W-:Y:S01]  /*5d60*/  HADD2.F32 R18, -RZ, R18.H0_H0 ;  /* 0x20000012ff127230 */ /* 0x000fe20000004100 */
[----:B------:R-:W-:-:S04]  /*5d70*/  CS2R R6, SRZ ;  /* 0x0000000000067805 */ /* 0x000fc8000001ff00 */
[----:B------:R-:W-:-:S06]  /*5d80*/  FMUL.FTZ R4, R18, 1 ;  /* 0x3f80000012047820 */ /* 0x000fcc0000410000 */
[----:B------:R-:W0:Y:S02]  /*5d90*/  F2F.F64.F32 R4, R4 ;  /* 0x0000000400047310 */ /* 0x000e240000201800 */
[----:B0-----:R0:W-:Y:S01]  /*5da0*/  STG.E.128 [R8.64], R4 ;  /* 0x0000000408007986 */ /* 0x0011e2000c101d24 */
[----:B------:R-:W-:Y:S05]  /*5db0*/  BRA `(.L_x_15101) ;  /* 0x00000a0000007947 */ /* 0x000fea0003800000 */
.L_x_15109:
        /* <DEDUP_REMOVED lines=21> */
.L_x_15114:
[----:B------:R-:W-:Y:S05]  /*5f10*/  BSYNC B0 ;  /* 0x0000000000007941 */ /* 0x000fea0003800000 */
.L_x_15113:
[----:B------:R-:W-:-:S05]  /*5f20*/  LOP3.LUT R5, R0, R5, RZ, 0xfc, !PT ;  /* 0x0000000500057212 */ /* 0x000fca00078efcff */
[----:B------:R0:W-:Y:S01]  /*5f30*/  STG.E.U8 [R8.64], R5 ;  /* 0x0000000508007986 */ /* 0x0001e2000c101124 */
[----:B------:R-:W-:Y:S05]  /*5f40*/  BRA `(.L_x_15101) ;  /* 0x0000087000007947 */ /* 0x000fea0003800000 */
.L_x_15112:
        /* <DEDUP_REMOVED lines=13> */
.L_x_15116:
[----:B------:R-:W-:Y:S01]  /*6020*/  IMAD.MOV.U32 R0, RZ, RZ, 0x7f ;  /* 0x0000007fff007424 */ /* 0x000fe200078e00ff */
[----:B------:R-:W-:-:S04]  /*6030*/  ISETP.GT.U32.AND P0, PT, R3, 0x7f800000, PT ;  /* 0x7f8000000300780c */ /* 0x000fc80003f04070 */
[----:B------:R-:W-:-:S04]  /*6040*/  SEL R0, R0, 0x7c, P0 ;  /* 0x0000007c00007807 */ /* 0x000fc80000000000 */
.L_x_15117:
[----:B------:R-:W-:Y:S05]  /*6050*/  BSYNC B0 ;  /* 0x0000000000007941 */ /* 0x000fea0003800000 */
.L_x_15115:
[----:B------:R-:W-:-:S04]  /*6060*/  LOP3.LUT R3, R5, 0x80000000, RZ, 0xc0, !PT ;  /* 0x8000000005037812 */ /* 0x000fc800078ec0ff */
[----:B------:R-:W-:-:S04]  /*6070*/  SHF.R.U32.HI R3, RZ, 0x18, R3 ;  /* 0x00000018ff037819 */ /* 0x000fc80000011603 */
[----:B------:R-:W-:-:S05]  /*6080*/  LOP3.LUT R3, R0, R3, RZ, 0xfc, !PT ;  /* 0x0000000300037212 */ /* 0x000fca00078efcff */
[----:B------:R0:W-:Y:S01]  /*6090*/  STG.E.U8 [R8.64], R3 ;  /* 0x0000000308007986 */ /* 0x0001e2000c101124 */
[----:B------:R-:W-:Y:S05]  /*60a0*/  BRA `(.L_x_15101) ;  /* 0x0000071000007947 */ /* 0x000fea0003800000 */
.L_x_15111:
[----:B------:R-:W-:-:S05]  /*60b0*/  HADD2.F32 R0, -RZ, R18.H0_H0 ;  /* 0x20000012ff007230 */ /* 0x000fca0000004100 */
[----:B------:R-:W-:-:S05]  /*60c0*/  F2FP.BF16.PACK_AB R0, RZ, R0 ;  /* 0x00000000ff00723e */ /* 0x000fca00000010ff */
[----:B------:R0:W-:Y:S01]  /*60d0*/  STG.E.U16 [R8.64], R0 ;  /* 0x0000000008007986 */ /* 0x0001e2000c101524 */
[----:B------:R-:W-:Y:S05]  /*60e0*/  BRA `(.L_x_15101) ;  /* 0x000006d000007947 */ /* 0x000fea0003800000 */
.L_x_15108:
        /* <DEDUP_REMOVED lines=12> */
.L_x_15120:
        /* <DEDUP_REMOVED lines=17> */
.L_x_15123:
[----:B------:R-:W-:-:S04]  /*62c0*/  LOP3.LUT R3, R5, 0x80000000, RZ, 0xc0, !PT ;  /* 0x8000000005037812 */ /* 0x000fc800078ec0ff */
[----:B------:R-:W-:-:S04]  /*62d0*/  SHF.R.U32.HI R3, RZ, 0x18, R3 ;  /* 0x00000018ff037819 */ /* 0x000fc80000011603 */
[----:B------:R-:W-:-:S04]  /*62e0*/  LOP3.LUT R0, R0, R3, RZ, 0xfc, !PT ;  /* 0x0000000300007212 */ /* 0x000fc800078efcff */
[----:B------:R-:W-:Y:S02]  /*62f0*/  PRMT R4, R0, 0x7610, R4 ;  /* 0x0000761000047816 */ /* 0x000fe40000000004 */
.L_x_15122:
[----:B------:R-:W-:Y:S05]  /*6300*/  BSYNC B0 ;  /* 0x0000000000007941 */ /* 0x000fea0003800000 */
.L_x_15121:
[----:B------:R0:W-:Y:S01]  /*6310*/  STG.E.U8 [R8.64], R4 ;  /* 0x0000000408007986 */ /* 0x0001e2000c101124 */
[----:B------:R-:W-:Y:S05]  /*6320*/  BRA `(.L_x_15101) ;  /* 0x0000049000007947 */ /* 0x000fea0003800000 */
.L_x_15119:
        /* <DEDUP_REMOVED lines=17> */
.L_x_15126:
[----:B------:R-:W-:-:S04]  /*6440*/  LOP3.LUT R3, R5, 0x80000000, RZ, 0xc0, !PT ;  /* 0x8000000005037812 */ /* 0x000fc800078ec0ff */
[----:B------:R-:W-:-:S04]  /*6450*/  SHF.R.U32.HI R3, RZ, 0x18, R3 ;  /* 0x00000018ff037819 */ /* 0x000fc80000011603 */
[----:B------:R-:W-:-:S04]  /*6460*/  LOP3.LUT R0, R0, R3, RZ, 0xfc, !PT ;  /* 0x0000000300007212 */ /* 0x000fc800078efcff */
[----:B------:R-:W-:Y:S02]  /*6470*/  PRMT R4, R0, 0x7610, R4 ;  /* 0x0000761000047816 */ /* 0x000fe40000000004 */
.L_x_15125:
[----:B------:R-:W-:Y:S05]  /*6480*/  BSYNC B0 ;  /* 0x0000000000007941 */ /* 0x000fea0003800000 */
.L_x_15124:
[----:B------:R0:W-:Y:S01]  /*6490*/  STG.E.U8 [R8.64], R4 ;  /* 0x0000000408007986 */ /* 0x0001e2000c101124 */
[----:B------:R-:W-:Y:S05]  /*64a0*/  BRA `(.L_x_15101) ;  /* 0x0000031000007947 */ /* 0x000fea0003800000 */
.L_x_15118:
        /* <DEDUP_REMOVED lines=22> */
.L_x_15100:
        /* <DEDUP_REMOVED lines=20> */
.L_x_15128:
[----:B------:R-:W-:-:S06]  /*6750*/  HADD2.F32 R4, -RZ, R18.H0_H0 ;  /* 0x20000012ff047230 */ /* 0x000fcc0000004100 */
[----:B------:R-:W0:Y:S02]  /*6760*/  F2I.U64.TRUNC R4, R4 ;  /* 0x0000000400047311 */ /* 0x000e24000020d800 */
[----:B0-----:R0:W-:Y:S01]  /*6770*/  STG.E.64 [R8.64], R4 ;  /* 0x0000000408007986 */ /* 0x0011e2000c101b24 */
[----:B------:R-:W-:Y:S05]  /*6780*/  BRA `(.L_x_15101) ;  /* 0x0000003000007947 */ /* 0x000fea0003800000 */
.L_x_15127:
[----:B------:R-:W-:-:S04]  /*6790*/  HADD2.F32 R18, -RZ, R18.H0_H0 ;  /* 0x20000012ff127230 */ /* 0x000fc80000004100 */
[----:B------:R-:W0:Y:S02]  /*67a0*/  F2I.FTZ.U32.TRUNC.NTZ R3, R18 ;  /* 0x0000001200037305 */ /* 0x000e24000021f000 */
[----:B0-----:R0:W-:Y:S02]  /*67b0*/  STG.E [R8.64], R3 ;  /* 0x0000000308007986 */ /* 0x0011e4000c101924 */
.L_x_15101:
        /* <DEDUP_REMOVED lines=23> */
.L_x_15132:
[----:B------:R-:W-:-:S06]  /*6930*/  HADD2.F32 R5, -RZ, R22.H0_H0 ;  /* 0x20000016ff057230 */ /* 0x000fcc0000004100 */
[----:B------:R-:W0:Y:S02]  /*6940*/  F2I.S64.TRUNC R4, R5 ;  /* 0x0000000500047311 */ /* 0x000e24000020d900 */
[----:B0-----:R0:W-:Y:S01]  /*6950*/  STG.E.U8 [R8.64], R4 ;  /* 0x0000000408007986 */ /* 0x0011e2000c101124 */
[----:B------:R-:W-:Y:S05]  /*6960*/  BRA `(.L_x_15134) ;  /* 0x00000e4000007947 */ /* 0x000fea0003800000 */
.L_x_15131:
        /* <DEDUP_REMOVED lines=10> */
.L_x_15136:
[----:B------:R-:W-:-:S04]  /*6a10*/  HADD2.F32 R22, -RZ, R22.H0_H0 ;  /* 0x20000016ff167230 */ /* 0x000fc80000004100 */
[----:B------:R-:W0:Y:S02]  /*6a20*/  F2I.FTZ.TRUNC.NTZ R3, R22 ;  /* 0x0000001600037305 */ /* 0x000e24000021f100 */
[----:B0-----:R0:W-:Y:S01]  /*6a30*/  STG.E [R8.64], R3 ;  /* 0x0000000308007986 */ /* 0x0011e2000c101924 */
[----:B------:R-:W-:Y:S05]  /*6a40*/  BRA `(.L_x_15134) ;  /* 0x00000d6000007947 */ /* 0x000fea0003800000 */
.L_x_15135:
[----:B------:R-:W-:-:S04]  /*6a50*/  HADD2.F32 R22, -RZ, R22.H0_H0 ;  /* 0x20000016ff167230 */ /* 0x000fc80000004100 */
[----:B------:R-:W0:Y:S02]  /*6a60*/  F2I.FTZ.TRUNC.NTZ R3, R22 ;  /* 0x0000001600037305 */ /* 0x000e24000021f100 */
[----:B0-----:R0:W-:Y:S01]  /*6a70*/  STG.E.U16 [R8.64], R3 ;  /* 0x0000000308007986 */ /* 0x0011e2000c101524 */
[----:B------:R-:W-:Y:S05]  /*6a80*/  BRA `(.L_x_15134) ;  /* 0x00000d2000007947 */ /* 0x000fea0003800000 */
.L_x_15130:
        /* <DEDUP_REMOVED lines=9> */
.L_x_15138:
[----:B------:R0:W-:Y:S01]  /*6b20*/  STG.E.U16 [R8.64], R22 ;  /* 0x0000001608007986 */ /* 0x0001e2000c101524 */
[----:B------:R-:W-:Y:S05]  /*6b30*/  BRA `(.L_x_15134) ;  /* 0x00000c7000007947 */ /* 0x000fea0003800000 */
.L_x_15137:
        /* <DEDUP_REMOVED lines=10> */
.L_x_15140:
[----:B------:R-:W-:-:S05]  /*6be0*/  HADD2.F32 R0, -RZ, R22.H0_H0 ;  /* 0x20000016ff007230 */ /* 0x000fca0000004100 */
[----:B------:R-:W-:-:S04]  /*6bf0*/  F2FP.PACK_AB R0, RZ, R0 ;  /* 0x00000000ff00723e */ /* 0x000fc800000000ff */
[----:B------:R-:W-:-:S05]  /*6c00*/  PRMT R0, R0, 0x5410, RZ ;  /* 0x0000541000007816 */ /* 0x000fca00000000ff */
[----:B------:R0:W-:Y:S01]  /*6c10*/  STG.E [R8.64], R0 ;  /* 0x0000000008007986 */ /* 0x0001e2000c101924 */
[----:B------:R-:W-:Y:S05]  /*6c20*/  BRA `(.L_x_15134) ;  /* 0x00000b8000007947 */ /* 0x000fea0003800000 */
.L_x_15139:
[----:B------:R-:W-:-:S05]  /*6c30*/  HADD2.F32 R4, -RZ, R22.H0_H0 ;  /* 0x20000016ff047230 */ /* 0x000fca0000004100 */
[----:B------:R-:W-:-:S06]  /*6c40*/  FMUL.FTZ R4, R4, 1 ;  /* 0x3f80000004047820 */ /* 0x000fcc0000410000 */
[----:B------:R-:W0:Y:S02]  /*6c50*/  F2F.F64.F32 R4, R4 ;  /* 0x0000000400047310 */ /* 0x000e240000201800 */
[----:B0-----:R0:W-:Y:S01]  /*6c60*/  STG.E.64 [R8.64], R4 ;  /* 0x0000000408007986 */ /* 0x0011e2000c101b24 */
[----:B------:R-:W-:Y:S05]  /*6c70*/  BRA `(.L_x_15134) ;  /* 0x00000b3000007947 */ /* 0x000fea0003800000 */
.L_x_15129:
        /* <DEDUP_REMOVED lines=13> */
.L_x_15143:
[----:B------:R-:W-:Y:S01]  /*6d50*/  HADD2.F32 R22, -RZ, R22.H0_H0 ;  /* 0x20000016ff167230 */ /* 0x000fe20000004100 */
[----:B------:R-:W-:-:S04]  /*6d60*/  CS2R R6, SRZ ;  /* 0x0000000000067805 */ /* 0x000fc8000001ff00 */
[----:B------:R-:W-:-:S06]  /*6d70*/  FMUL.FTZ R4, R22, 1 ;  /* 0x3f80000016047820 */ /* 0x000fcc0000410000 */
[----:B------:R-:W0:Y:S02]  /*6d80*/  F2F.F64.F32 R4, R4 ;  /* 0x0000000400047310 */ /* 0x000e240000201800 */
[----:B0-----:R0:W-:Y:S01]  /*6d90*/  STG.E.128 [R8.64], R4 ;  /* 0x0000000408007986 */ /* 0x0011e2000c101d24 */
[----:B------:R-:W-:Y:S05]  /*6da0*/  BRA `(.L_x_15134) ;  /* 0x00000a0000007947 */ /* 0x000fea0003800000 */
.L_x_15142:
        /* <DEDUP_REMOVED lines=21> */
.L_x_15147:
[----:B------:R-:W-:Y:S05]  /*6f00*/  BSYNC B0 ;  /* 0x0000000000007941 */ /* 0x000fea0003800000 */
.L_x_15146:
[----:B------:R-:W-:-:S05]  /*6f10*/  LOP3.LUT R5, R0, R5, RZ, 0xfc, !PT ;  /* 0x0000000500057212 */ /* 0x000fca00078efcff */
[----:B------:R0:W-:Y:S01]  /*6f20*/  STG.E.U8 [R8.64], R5 ;  /* 0x0000000508007986 */ /* 0x0001e2000c101124 */
[----:B------:R-:W-:Y:S05]  /*6f30*/  BRA `(.L_x_15134) ;  /* 0x0000087000007947 */ /* 0x000fea0003800000 */
.L_x_15145:
        /* <DEDUP_REMOVED lines=13> */
.L_x_15149:
[----:B------:R-:W-:Y:S01]  /*7010*/  IMAD.MOV.U32 R0, RZ, RZ, 0x7f ;  /* 0x0000007fff007424 */ /* 0x000fe200078e00ff */
[----:B------:R-:W-:-:S04]  /*7020*/  ISETP.GT.U32.AND P0, PT, R3, 0x7f800000, PT ;  /* 0x7f8000000300780c */ /* 0x000fc80003f04070 */
[----:B------:R-:W-:-:S04]  /*7030*/  SEL R0, R0, 0x7c, P0 ;  /* 0x0000007c00007807 */ /* 0x000fc80000000000 */
.L_x_15150:
[----:B------:R-:W-:Y:S05]  /*7040*/  BSYNC B0 ;  /* 0x0000000000007941 */ /* 0x000fea0003800000 */
.L_x_15148:
[----:B------:R-:W-:-:S04]  /*7050*/  LOP3.LUT R3, R5, 0x80000000, RZ, 0xc0, !PT ;  /* 0x8000000005037812 */ /* 0x000fc800078ec0ff */
[----:B------:R-:W-:-:S04]  /*7060*/  SHF.R.U32.HI R3, RZ, 0x18, R3 ;  /* 0x00000018ff037819 */ /* 0x000fc80000011603 */
[----:B------:R-:W-:-:S05]  /*7070*/  LOP3.LUT R3, R0, R3, RZ, 0xfc, !PT ;  /* 0x0000000300037212 */ /* 0x000fca00078efcff */
[----:B------:R0:W-:Y:S01]  /*7080*/  STG.E.U8 [R8.64], R3 ;  /* 0x0000000308007986 */ /* 0x0001e2000c101124 */
[----:B------:R-:W-:Y:S05]  /*7090*/  BRA `(.L_x_15134) ;  /* 0x0000071000007947 */ /* 0x000fea0003800000 */
.L_x_15144:
[----:B------:R-:W-:-:S05]  /*70a0*/  HADD2.F32 R0, -RZ, R22.H0_H0 ;  /* 0x20000016ff007230 */ /* 0x000fca0000004100 */
[----:B------:R-:W-:-:S05]  /*70b0*/  F2FP.BF16.PACK_AB R0, RZ, R0 ;  /* 0x00000000ff00723e */ /* 0x000fca00000010ff */
[----:B------:R0:W-:Y:S01]  /*70c0*/  STG.E.U16 [R8.64], R0 ;  /* 0x0000000008007986 */ /* 0x0001e2000c101524 */
[----:B------:R-:W-:Y:S05]  /*70d0*/  BRA `(.L_x_15134) ;  /* 0x000006d000007947 */ /* 0x000fea0003800000 */
.L_x_15141:
        /* <DEDUP_REMOVED lines=12> */
.L_x_15153:
        /* <DEDUP_REMOVED lines=17> */
.L_x_15156:
[----:B------:R-:W-:-:S04]  /*72b0*/  LOP3.LUT R3, R5, 0x80000000, RZ, 0xc0, !PT ;  /* 0x8000000005037812 */ /* 0x000fc800078ec0ff */
[----:B------:R-:W-:-:S04]  /*72c0*/  SHF.R.U32.HI R3, RZ, 0x18, R3 ;  /* 0x00000018ff037819 */ /* 0x000fc80000011603 */
[----:B------:R-:W-:-:S04]  /*72d0*/  LOP3.LUT R0, R0, R3, RZ, 0xfc, !PT ;  /* 0x0000000300007212 */ /* 0x000fc800078efcff */
[----:B------:R-:W-:Y:S02]  /*72e0*/  PRMT R4, R0, 0x7610, R4 ;  /* 0x0000761000047816 */ /* 0x000fe40000000004 */
.L_x_15155:
[----:B------:R-:W-:Y:S05]  /*72f0*/  BSYNC B0 ;  /* 0x0000000000007941 */ /* 0x000fea0003800000 */
.L_x_15154:
[----:B------:R0:W-:Y:S01]  /*7300*/  STG.E.U8 [R8.64], R4 ;  /* 0x0000000408007986 */ /* 0x0001e2000c101124 */
[----:B------:R-:W-:Y:S05]  /*7310*/  BRA `(.L_x_15134) ;  /* 0x0000049000007947 */ /* 0x000fea0003800000 */
.L_x_15152:
        /* <DEDUP_REMOVED lines=17> */
.L_x_15159:
[----:B------:R-:W-:-:S04]  /*7430*/  LOP3.LUT R3, R5, 0x80000000, RZ, 0xc0, !PT ;  /* 0x8000000005037812 */ /* 0x000fc800078ec0ff */
[----:B------:R-:W-:-:S04]  /*7440*/  SHF.R.U32.HI R3, RZ, 0x18, R3 ;  /* 0x00000018ff037819 */ /* 0x000fc80000011603 */
[----:B------:R-:W-:-:S04]  /*7450*/  LOP3.LUT R0, R0, R3, RZ, 0xfc, !PT ;  /* 0x0000000300007212 */ /* 0x000fc800078efcff */
[----:B------:R-:W-:Y:S02]  /*7460*/  PRMT R4, R0, 0x7610, R4 ;  /* 0x0000761000047816 */ /* 0x000fe40000000004 */
.L_x_15158:
[----:B------:R-:W-:Y:S05]  /*7470*/  BSYNC B0 ;  /* 0x0000000000007941 */ /* 0x000fea0003800000 */
.L_x_15157:
[----:B------:R0:W-:Y:S01]  /*7480*/  STG.E.U8 [R8.64], R4 ;  /* 0x0000000408007986 */ /* 0x0001e2000c101124 */
[----:B------:R-:W-:Y:S05]  /*7490*/  BRA `(.L_x_15134) ;  /* 0x0000031000007947 */ /* 0x000fea0003800000 */
.L_x_15151:
        /* <DEDUP_REMOVED lines=22> */
.L_x_15133:
        /* <DEDUP_REMOVED lines=20> */
.L_x_15161:
[----:B------:R-:W-:-:S06]  /*7740*/  HADD2.F32 R4, -RZ, R22.H0_H0 ;  /* 0x20000016ff047230 */ /* 0x000fcc0000004100 */
[----:B------:R-:W0:Y:S02]  /*7750*/  F2I.U64.TRUNC R4, R4 ;  /* 0x0000000400047311 */ /* 0x000e24000020d800 */
[----:B0-----:R0:W-:Y:S01]  /*7760*/  STG.E.64 [R8.64], R4 ;  /* 0x0000000408007986 */ /* 0x0011e2000c101b24 */
[----:B------:R-:W-:Y:S05]  /*7770*/  BRA `(.L_x_15134) ;  /* 0x0000003000007947 */ /* 0x000fea0003800000 */
.L_x_15160:
[----:B------:R-:W-:-:S04]  /*7780*/  HADD2.F32 R22, -RZ, R22.H0_H0 ;  /* 0x20000016ff167230 */ /* 0x000fc80000004100 */
[----:B------:R-:W0:Y:S02]  /*7790*/  F2I.FTZ.U32.TRUNC.NTZ R3, R22 ;  /* 0x0000001600037305 */ /* 0x000e24000021f000 */
[----:B0-----:R0:W-:Y:S02]  /*77a0*/  STG.E [R8.64], R3 ;  /* 0x0000000308007986 */ /* 0x0011e4000c101924 */
.L_x_15134:
[----:B------:R-:W-:Y:S02]  /*77b0*/  IADD3 R2, R2, 0x80, RZ ;  /* 0x0000008002027810 */ /* 0x000fe40007ffe0ff */
.L_x_15095:
[----:B------:R-:W-:Y:S05]  /*77c0*/  BSYNC B6 ;  /* 0x0000000000067941 */ /* 0x000fea0003800000 */
.L_x_15094:
        /* <DEDUP_REMOVED lines=21> */
.L_x_15165:
[----:B------:R-:W-:-:S06]  /*7920*/  HADD2.F32 R5, -RZ, R19.H0_H0 ;  /* 0x20000013ff057230 */ /* 0x000fcc0000004100 */
[----:B------:R-:W0:Y:S02]  /*7930*/  F2I.S64.TRUNC R4, R5 ;  /* 0x0000000500047311 */ /* 0x000e24000020d900 */
[----:B0-----:R-:W-:Y:S01]  /*7940*/  STG.E.U8 [R2.64], R4 ;  /* 0x0000000402007986 */ /* 0x001fe2000c101124 */
[----:B------:R-:W-:Y:S05]  /*7950*/  EXIT ;  /* 0x000000000000794d */ /* 0x000fea0003800000 */
.L_x_15164:
        /* <DEDUP_REMOVED lines=10> */
.L_x_15168:
[----:B------:R-:W-:-:S06]  /*7a00*/  HADD2.F32 R19, -RZ, R19.H0_H0 ;  /* 0x20000013ff137230 */ /* 0x000fcc0000004100 */
[----:B------:R-:W0:Y:S02]  /*7a10*/  F2I.FTZ.TRUNC.NTZ R19, R19 ;  /* 0x0000001300137305 */ /* 0x000e24000021f100 */
[----:B0-----:R-:W-:Y:S01]  /*7a20*/  STG.E [R2.64], R19 ;  /* 0x0000001302007986 */ /* 0x001fe2000c101924 */
[----:B------:R-:W-:Y:S05]  /*7a30*/  EXIT ;  /* 0x000000000000794d */ /* 0x000fea0003800000 */
.L_x_15167:
[----:B------:R-:W-:-:S06]  /*7a40*/  HADD2.F32 R19, -RZ, R19.H0_H0 ;  /* 0x20000013ff137230 */ /* 0x000fcc0000004100 */
[----:B------:R-:W0:Y:S02]  /*7a50*/  F2I.FTZ.TRUNC.NTZ R19, R19 ;  /* 0x0000001300137305 */ /* 0x000e24000021f100 */
[----:B0-----:R-:W-:Y:S01]  /*7a60*/  STG.E.U16 [R2.64], R19 ;  /* 0x0000001302007986 */ /* 0x001fe2000c101524 */
[----:B------:R-:W-:Y:S05]  /*7a70*/  EXIT ;  /* 0x000000000000794d */ /* 0x000fea0003800000 */
.L_x_15163:
        /* <DEDUP_REMOVED lines=9> */
.L_x_15170:
[----:B------:R-:W-:Y:S01]  /*7b10*/  STG.E.U16 [R2.64], R19 ;  /* 0x0000001302007986 */ /* 0x000fe2000c101524 */
[----:B------:R-:W-:Y:S05]  /*7b20*/  EXIT ;  /* 0x000000000000794d */ /* 0x000fea0003800000 */
.L_x_15169:
        /* <DEDUP_REMOVED lines=10> */
.L_x_15172:
[----:B------:R-:W-:-:S05]  /*7bd0*/  HADD2.F32 R0, -RZ, R19.H0_H0 ;  /* 0x20000013ff007230 */ /* 0x000fca0000004100 */
[----:B------:R-:W-:-:S04]  /*7be0*/  F2FP.PACK_AB R0, RZ, R0 ;  /* 0x00000000ff00723e */ /* 0x000fc800000000ff */
[----:B------:R-:W-:-:S05]  /*7bf0*/  PRMT R0, R0, 0x5410, RZ ;  /* 0x0000541000007816 */ /* 0x000fca00000000ff */
[----:B------:R-:W-:Y:S01]  /*7c00*/  STG.E [R2.64], R0 ;  /* 0x0000000002007986 */ /* 0x000fe2000c101924 */
[----:B------:R-:W-:Y:S05]  /*7c10*/  EXIT ;  /* 0x000000000000794d */ /* 0x000fea0003800000 */
.L_x_15171:
[----:B------:R-:W-:-:S05]  /*7c20*/  HADD2.F32 R4, -RZ, R19.H0_H0 ;  /* 0x20000013ff047230 */ /* 0x000fca0000004100 */
[----:B------:R-:W-:-:S06]  /*7c30*/  FMUL.FTZ R4, R4, 1 ;  /* 0x3f80000004047820 */ /* 0x000fcc0000410000 */
[----:B------:R-:W0:Y:S02]  /*7c40*/  F2F.F64.F32 R4, R4 ;  /* 0x0000000400047310 */ /* 0x000e240000201800 */
[----:B0-----:R-:W-:Y:S01]  /*7c50*/  STG.E.64 [R2.64], R4 ;  /* 0x0000000402007986 */ /* 0x001fe2000c101b24 */
[----:B------:R-:W-:Y:S05]  /*7c60*/  EXIT ;  /* 0x000000000000794d */ /* 0x000fea0003800000 */
.L_x_15162:
        /* <DEDUP_REMOVED lines=13> */
.L_x_15175:
[----:B------:R-:W-:Y:S01]  /*7d40*/  HADD2.F32 R19, -RZ, R19.H0_H0 ;  /* 0x20000013ff137230 */ /* 0x000fe20000004100 */
[----:B------:R-:W-:-:S04]  /*7d50*/  CS2R R6, SRZ ;  /* 0x0000000000067805 */ /* 0x000fc8000001ff00 */
[----:B------:R-:W-:-:S06]  /*7d60*/  FMUL.FTZ R4, R19, 1 ;  /* 0x3f80000013047820 */ /* 0x000fcc0000410000 */
[----:B------:R-:W0:Y:S02]  /*7d70*/  F2F.F64.F32 R4, R4 ;  /* 0x0000000400047310 */ /* 0x000e240000201800 */
[----:B0-----:R-:W-:Y:S01]  /*7d80*/  STG.E.128 [R2.64], R4 ;  /* 0x0000000402007986 */ /* 0x001fe2000c101d24 */
[----:B------:R-:W-:Y:S05]  /*7d90*/  EXIT ;  /* 0x000000000000794d */ /* 0x000fea0003800000 */
.L_x_15174:
        /* <DEDUP_REMOVED lines=21> */
.L_x_15179:
[----:B------:R-:W-:Y:S05]  /*7ef0*/  BSYNC B0 ;  /* 0x0000000000007941 */ /* 0x000fea0003800000 */
.L_x_15178:
[----:B------:R-:W-:-:S05]  /*7f00*/  LOP3.LUT R5, R0, R5, RZ, 0xfc, !PT ;  /* 0x0000000500057212 */ /* 0x000fca00078efcff */
[----:B------:R-:W-:Y:S01]  /*7f10*/  STG.E.U8 [R2.64], R5 ;  /* 0x0000000502007986 */ /* 0x000fe2000c101124 */
[----:B------:R-:W-:Y:S05]  /*7f20*/  EXIT ;  /* 0x000000000000794d */ /* 0x000fea0003800000 */
.L_x_15177:
        /* <DEDUP_REMOVED lines=13> */
.L_x_15181:
[----:B------:R-:W-:Y:S01]  /*8000*/  IMAD.MOV.U32 R0, RZ, RZ, 0x7f ;  /* 0x0000007fff007424 */ /* 0x000fe200078e00ff */
[----:B------:R-:W-:-:S04]  /*8010*/  ISETP.GT.U32.AND P0, PT, R4, 0x7f800000, PT ;  /* 0x7f8000000400780c */ /* 0x000fc80003f04070 */
[----:B------:R-:W-:-:S04]  /*8020*/  SEL R0, R0, 0x7c, P0 ;  /* 0x0000007c00007807 */ /* 0x000fc80000000000 */
.L_x_15182:
[----:B------:R-:W-:Y:S05]  /*8030*/  BSYNC B0 ;  /* 0x0000000000007941 */ /* 0x000fea0003800000 */
.L_x_15180:
[----:B------:R-:W-:-:S04]  /*8040*/  LOP3.LUT R4, R19, 0x80000000, RZ, 0xc0, !PT ;  /* 0x8000000013047812 */ /* 0x000fc800078ec0ff */
[----:B------:R-:W-:-:S04]  /*8050*/  SHF.R.U32.HI R5, RZ, 0x18, R4 ;  /* 0x00000018ff057819 */ /* 0x000fc80000011604 */
[----:B------:R-:W-:-:S05]  /*8060*/  LOP3.LUT R5, R0, R5, RZ, 0xfc, !PT ;  /* 0x0000000500057212 */ /* 0x000fca00078efcff */
[----:B------:R-:W-:Y:S01]  /*8070*/  STG.E.U8 [R2.64], R5 ;  /* 0x0000000502007986 */ /* 0x000fe2000c101124 */
[----:B------:R-:W-:Y:S05]  /*8080*/  EXIT ;  /* 0x000000000000794d */ /* 0x000fea0003800000 */
.L_x_15176:
[----:B------:R-:W-:-:S05]  /*8090*/  HADD2.F32 R0, -RZ, R19.H0_H0 ;  /* 0x20000013ff007230 */ /* 0x000fca0000004100 */
[----:B------:R-:W-:-:S05]  /*80a0*/  F2FP.BF16.PACK_AB R0, RZ, R0 ;  /* 0x00000000ff00723e */ /* 0x000fca00000010ff */
[----:B------:R-:W-:Y:S01]  /*80b0*/  STG.E.U16 [R2.64], R0 ;  /* 0x0000000002007986 */ /* 0x000fe2000c101524 */
[----:B------:R-:W-:Y:S05]  /*80c0*/  EXIT ;  /* 0x000000000000794d */ /* 0x000fea0003800000 */
.L_x_15173:
        /* <DEDUP_REMOVED lines=12> */
.L_x_15185:
        /* <DEDUP_REMOVED lines=17> */
.L_x_15188:
[----:B------:R-:W-:-:S04]  /*82a0*/  LOP3.LUT R0, R19, 0x80000000, RZ, 0xc0, !PT ;  /* 0x8000000013007812 */ /* 0x000fc800078ec0ff */
[----:B------:R-:W-:-:S04]  /*82b0*/  SHF.R.U32.HI R5, RZ, 0x18, R0 ;  /* 0x00000018ff057819 */ /* 0x000fc80000011600 */
[----:B------:R-:W-:-:S04]  /*82c0*/  LOP3.LUT R4, R4, R5, RZ, 0xfc, !PT ;  /* 0x0000000504047212 */ /* 0x000fc800078efcff */
[----:B------:R-:W-:Y:S02]  /*82d0*/  PRMT R0, R4, 0x7610, R0 ;  /* 0x0000761004007816 */ /* 0x000fe40000000000 */
.L_x_15187:
[----:B------:R-:W-:Y:S05]  /*82e0*/  BSYNC B0 ;  /* 0x0000000000007941 */ /* 0x000fea0003800000 */
.L_x_15186:
[----:B------:R-:W-:Y:S01]  /*82f0*/  STG.E.U8 [R2.64], R0 ;  /* 0x0000000002007986 */ /* 0x000fe2000c101124 */
[----:B------:R-:W-:Y:S05]  /*8300*/  EXIT ;  /* 0x000000000000794d */ /* 0x000fea0003800000 */
.L_x_15184:
        /* <DEDUP_REMOVED lines=17> */
.L_x_15191:
[----:B------:R-:W-:-:S04]  /*8420*/  LOP3.LUT R0, R19, 0x80000000, RZ, 0xc0, !PT ;  /* 0x8000000013007812 */ /* 0x000fc800078ec0ff */
[----:B------:R-:W-:-:S04]  /*8430*/  SHF.R.U32.HI R5, RZ, 0x18, R0 ;  /* 0x00000018ff057819 */ /* 0x000fc80000011600 */
[----:B------:R-:W-:-:S04]  /*8440*/  LOP3.LUT R4, R4, R5, RZ, 0xfc, !PT ;  /* 0x0000000504047212 */ /* 0x000fc800078efcff */
[----:B------:R-:W-:Y:S02]  /*8450*/  PRMT R0, R4, 0x7610, R0 ;  /* 0x0000761004007816 */ /* 0x000fe40000000000 */
.L_x_15190:
[----:B------:R-:W-:Y:S05]  /*8460*/  BSYNC B0 ;  /* 0x0000000000007941 */ /* 0x000fea0003800000 */
.L_x_15189:
[----:B------:R-:W-:Y:S01]  /*8470*/  STG.E.U8 [R2.64], R0 ;  /* 0x0000000002007986 */ /* 0x000fe2000c101124 */
[----:B------:R-:W-:Y:S05]  /*8480*/  EXIT ;  /* 0x000000000000794d */ /* 0x000fea0003800000 */
.L_x_15183:
        /* <DEDUP_REMOVED lines=22> */
.L_x_15166:
        /* <DEDUP_REMOVED lines=20> */
.L_x_15193:
[----:B------:R-:W-:-:S06]  /*8730*/  HADD2.F32 R4, -RZ, R19.H0_H0 ;  /* 0x20000013ff047230 */ /* 0x000fcc0000004100 */
[----:B------:R-:W0:Y:S02]  /*8740*/  F2I.U64.TRUNC R4, R4 ;  /* 0x0000000400047311 */ /* 0x000e24000020d800 */
[----:B0-----:R-:W-:Y:S01]  /*8750*/  STG.E.64 [R2.64], R4 ;  /* 0x0000000402007986 */ /* 0x001fe2000c101b24 */
[----:B------:R-:W-:Y:S05]  /*8760*/  EXIT ;  /* 0x000000000000794d */ /* 0x000fea0003800000 */
.L_x_15192:
[----:B------:R-:W-:-:S06]  /*8770*/  HADD2.F32 R19, -RZ, R19.H0_H0 ;  /* 0x20000013ff137230 */ /* 0x000fcc0000004100 */
[----:B------:R-:W0:Y:S02]  /*8780*/  F2I.FTZ.U32.TRUNC.NTZ R19, R19 ;  /* 0x0000001300137305 */ /* 0x000e24000021f000 */
[----:B0-----:R-:W-:Y:S01]  /*8790*/  STG.E [R2.64], R19 ;  /* 0x0000001302007986 */ /* 0x001fe2000c101924 */
[----:B------:R-:W-:Y:S05]  /*87a0*/  EXIT ;  /* 0x000000000000794d */ /* 0x000fea0003800000 */
.L_x_15194:
        /* <DEDUP_REMOVED lines=13> */
.L_x_34178:


//--------------------- .text._ZN2at6native18elementwise_kernelILi128ELi4EZNS0_22gpu_kernel_impl_nocastIZZZNS0_17clamp_kernel_cudaERNS_18TensorIteratorBaseERKN3c106ScalarES8_ENKUlvE_clEvENKUlvE6_clEvEUlNS5_4HalfEE_EEvS4_RKT_EUliE_EEviT1_ --------------------------
	.section	.text._ZN2at6native18elementwise_kernelILi128ELi4EZNS0_22gpu_kernel_impl_nocastIZZZNS0_17clamp_kernel_cudaERNS_18TensorIteratorBaseERKN3c106ScalarES8_ENKUlvE_clEvENKUlvE6_clEvEUlNS5_4HalfEE_EEvS4_RKT_EUliE_EEviT1_,"ax",@progbits
	.sectioninfo	@"SHI_REGISTERS=12"
	.align	128
        .global         _ZN2at6native18elementwise_kernelILi128ELi4EZNS0_22gpu_kernel_impl_nocastIZZZNS0_17clamp_kernel_cudaERNS_18TensorIteratorBaseERKN3c106ScalarES8_ENKUlvE_clEvENKUlvE6_clEvEUlNS5_4HalfEE_EEvS4_RKT_EUliE_EEviT1_
        .type           _ZN2at6native18elementwise_kernelILi128ELi4EZNS0_22gpu_kernel_impl_nocastIZZZNS0_17clamp_kernel_cudaERNS_18TensorIteratorBaseERKN3c106ScalarES8_ENKUlvE_clEvENKUlvE6_clEvEUlNS5_4HalfEE_EEvS4_RKT_EUliE_EEviT1_,@function
        .size           _ZN2at6native18elementwise_kernelILi128ELi4EZNS0_22gpu_kernel_impl_nocastIZZZNS0_17clamp_kernel_cudaERNS_18TensorIteratorBaseERKN3c106ScalarES8_ENKUlvE_clEvENKUlvE6_clEvEUlNS5_4HalfEE_EEvS4_RKT_EUliE_EEviT1_,(.L_x_34179 - _ZN2at6native18elementwise_kernelILi128ELi4EZNS0_22gpu_kernel_impl_nocastIZZZNS0_17clamp_kernel_cudaERNS_18TensorIteratorBaseERKN3c106ScalarES8_ENKUlvE_clEvENKUlvE6_clEvEUlNS5_4HalfEE_EEvS4_RKT_EUliE_EEviT1_)
        .other          _ZN2at6native18elementwise_kernelILi128ELi4EZNS0_22gpu_kernel_impl_nocastIZZZNS0_17clamp_kernel_cudaERNS_18TensorIteratorBaseERKN3c106ScalarES8_ENKUlvE_clEvENKUlvE6_clEvEUlNS5_4HalfEE_EEvS4_RKT_EUliE_EEviT1_,@"STO_CUDA_ENTRY STV_DEFAULT"
_ZN2at6native18elementwise_kernelILi128ELi4EZNS0_22gpu_kernel_impl_nocastIZZZNS0_17clamp_kernel_cudaERNS_18TensorIteratorBaseERKN3c106ScalarES8_ENKUlvE_clEvENKUlvE6_clEvEUlNS5_4HalfEE_EEvS4_RKT_EUliE_EEviT1_:
.text._ZN2at6native18elementwise_kernelILi128ELi4EZNS0_22gpu_kernel_impl_nocastIZZZNS0_17clamp_kernel_cudaERNS_18TensorIteratorBaseERKN3c106ScalarES8_ENKUlvE_clEvENKUlvE6_clEvEUlNS5_4HalfEE_EEvS4_RKT_EUliE_EEviT1_:
        /* <DEDUP_REMOVED lines=235> */
.L_x_15197:
[----:B------:R-:W-:-:S04]  /*0eb0*/  IADD3 R4, P0, R3, c[0x0][0x368], RZ ;  /* 0x0000da0003047a10 */ /* 0x000fc80007f1e0ff */
[----:B------:R-:W-:-:S06]  /*0ec0*/  IADD3.X R5, RZ, c[0x0][0x36c], RZ, P0, !PT ;  /* 0x0000db00ff057a10 */ /* 0x000fcc00007fe4ff */
[----:B------:R-:W2:Y:S01]  /*0ed0*/  LDG.E.U16 R5, [R4.64] ;  /* 0x0000000404057981 */ /* 0x000ea2000c1e1500 */
[----:B------:R-:W-:Y:S02]  /*0ee0*/  IADD3 R2, P1, R2, c[0x0][0x360], RZ ;  /* 0x0000d80002027a10 */ /* 0x000fe40007f3e0ff */
[----:B------:R-:W-:Y:S01]  /*0ef0*/  IADD3 R0, R0, 0x80, RZ ;  /* 0x0000008000007810 */ /* 0x000fe20007ffe0ff */
[----:B--2---:R-:W-:-:S05]  /*0f00*/  HADD2.F32 R3, -RZ, R5.H0_H0 ;  /* 0x20000005ff037230 */ /* 0x004fca0000004100 */
[----:B------:R-:W-:-:S13]  /*0f10*/  FSETP.GTU.FTZ.AND P0, PT, |R3|, +INF , PT ;  /* 0x7f8000000300780b */ /* 0x000fda0003f1c200 */
[----:B------:R-:W0:Y:S01]  /*0f20*/  @!P0 LDC.U16 R8, c[0x0][0x372] ;  /* 0x0000dc80ff088b82 */ /* 0x000e220000000400 */
[----:B------:R-:W-:Y:S02]  /*0f30*/  @!P0 HADD2.F32 R3, -RZ, R5.H0_H0 ;  /* 0x20000005ff038230 */ /* 0x000fe40000004100 */
[----:B------:R-:W-:-:S05]  /*0f40*/  @!P0 HADD2.F32 R6, -RZ, c[0x0] [0x370].H0_H0 ;  /* 0x2000dc00ff068630 */ /* 0x000fca0000004100 */
[----:B------:R-:W-:Y:S01]  /*0f50*/  @!P0 FMNMX.FTZ R3, R3, R6, !PT ;  /* 0x0000000603038209 */ /* 0x000fe20007810000 */
[----:B0-----:R-:W-:-:S05]  /*0f60*/  @!P0 HADD2.F32 R8, -RZ, R8.H0_H0 ;  /* 0x20000008ff088230 */ /* 0x001fca0000004100 */
[----:B------:R-:W-:-:S04]  /*0f70*/  @!P0 FMNMX.FTZ R3, R3, R8, PT ;  /* 0x0000000803038209 */ /* 0x000fc80003810000 */
[----:B------:R-:W-:Y:S01]  /*0f80*/  @!P0 F2FP.PACK_AB R6, RZ, R3 ;  /* 0x00000003ff06823e */ /* 0x000fe200000000ff */
[----:B------:R-:W-:-:S03]  /*0f90*/  IMAD.X R3, RZ, RZ, c[0x0][0x364], P1 ;  /* 0x0000d900ff037624 */ /* 0x000fc600008e06ff */
[----:B------:R-:W-:-:S05]  /*0fa0*/  @!P0 PRMT R5, R6, 0x7610, R5 ;  /* 0x0000761006058816 */ /* 0x000fca0000000005 */
[----:B------:R0:W-:Y:S02]  /*0fb0*/  STG.E.U16 [R2.64], R5 ;  /* 0x0000000502007986 */ /* 0x0001e4000c101504 */
.L_x_15196:
[----:B------:R-:W-:Y:S05]  /*0fc0*/  BSYNC B0 ;  /* 0x0000000000007941 */ /* 0x000fea0003800000 */
.L_x_15195:
        /* <DEDUP_REMOVED lines=230> */
.L_x_15200:
        /* <DEDUP_REMOVED lines=246> */
.L_x_15201:
        /* <DEDUP_REMOVED lines=15> */
[----:B------:R-:W-:-:S05]  /*2e80*/  @!P0 PRMT R5, R6, 0x7610, R5 ;  /* 0x0000761006058816 */ /* 0x000fca0000000005 */
[----:B------:R0:W-:Y:S02]  /*2e90*/  STG.E.U16 [R2.64], R5 ;  /* 0x0000000502007986 */ /* 0x0001e4000c101504 */
.L_x_15199:
[----:B------:R-:W-:Y:S05]  /*2ea0*/  BSYNC B0 ;  /* 0x0000000000007941 */ /* 0x000fea0003800000 */
.L_x_15198:
        /* <DEDUP_REMOVED lines=229> */
.L_x_15202:
[----:B------:R-:W-:-:S04]  /*3d00*/  IADD3 R4, P0, R3, c[0x0][0x368], RZ ;  /* 0x0000da0003047a10 */ /* 0x000fc80007f1e0ff */
[----:B------:R-:W-:-:S06]  /*3d10*/  IADD3.X R5, RZ, c[0x0][0x36c], RZ, P0, !PT ;  /* 0x0000db00ff057a10 */ /* 0x000fcc00007fe4ff */
[----:B------:R-:W2:Y:S01]  /*3d20*/  LDG.E.U16 R5, [R4.64] ;  /* 0x0000000404057981 */ /* 0x000ea2000c1e1500 */
[----:B------:R-:W-:Y:S01]  /*3d30*/  IADD3 R2, P1, R2, c[0x0][0x360], RZ ;  /* 0x0000d80002027a10 */ /* 0x000fe20007f3e0ff */
[----:B--2---:R-:W-:-:S05]  /*3d40*/  HADD2.F32 R0, -RZ, R5.H0_H0 ;  /* 0x20000005ff007230 */ /* 0x004fca0000004100 */
[----:B------:R-:W-:-:S13]  /*3d50*/  FSETP.GTU.FTZ.AND P0, PT, |R0|, +INF , PT ;  /* 0x7f8000000000780b */ /* 0x000fda0003f1c200 */
[----:B------:R-:W0:Y:S01]  /*3d60*/  @!P0 LDC.U16 R6, c[0x0][0x372] ;  /* 0x0000dc80ff068b82 */ /* 0x000e220000000400 */
[----:B------:R-:W-:Y:S02]  /*3d70*/  @!P0 HADD2.F32 R0, -RZ, R5.H0_H0 ;  /* 0x20000005ff008230 */ /* 0x000fe40000004100 */
[----:B------:R-:W-:-:S05]  /*3d80*/  @!P0 HADD2.F32 R3, -RZ, c[0x0] [0x370].H0_H0 ;  /* 0x2000dc00ff038630 */ /* 0x000fca0000004100 */
[----:B------:R-:W-:Y:S02]  /*3d90*/  @!P0 FMNMX.FTZ R0, R3, R0, !PT ;  /* 0x0000000003008209 */ /* 0x000fe40007810000 */
[----:B------:R-:W-:Y:S01]  /*3da0*/  IADD3.X R3, RZ, c[0x0][0x364], RZ, P1, !PT ;  /* 0x0000d900ff037a10 */ /* 0x000fe20000ffe4ff */
[----:B0-----:R-:W-:-:S05]  /*3db0*/  @!P0 HADD2.F32 R7, -RZ, R6.H0_H0 ;  /* 0x20000006ff078230 */ /* 0x001fca0000004100 */
[----:B------:R-:W-:-:S04]  /*3dc0*/  @!P0 FMNMX.FTZ R0, R7, R0, PT ;  /* 0x0000000007008209 */ /* 0x000fc80003810000 */
[----:B------:R-:W-:-:S04]  /*3dd0*/  @!P0 F2FP.PACK_AB R0, RZ, R0 ;  /* 0x00000000ff00823e */ /* 0x000fc800000000ff */
[----:B------:R-:W-:-:S05]  /*3de0*/  @!P0 PRMT R5, R0, 0x7610, R5 ;  /* 0x0000761000058816 */ /* 0x000fca0000000005 */
[----:B------:R-:W-:Y:S01]  /*3df0*/  STG.E.U16 [R2.64], R5 ;  /* 0x0000000502007986 */ /* 0x000fe2000c101504 */
[----:B------:R-:W-:Y:S05]  /*3e00*/  EXIT ;  /* 0x000000000000794d */ /* 0x000fea0003800000 */
.L_x_15203:
        /* <DEDUP_REMOVED lines=15> */
.L_x_34179:


//--------------------- .text._ZN2at6native27unrolled_elementwise_kernelIZZZNS0_17clamp_kernel_cudaERNS_18TensorIteratorBaseERKN3c106ScalarES7_ENKUlvE_clEvENKUlvE6_clEvEUlNS4_4HalfEE_St5arrayIPcLm2EELi4E23TrivialOffsetCalculatorILi1EjESG_NS0_6memory15LoadWithoutCastENSH_16StoreWithoutCastEEEviT_T0_T2_T3_T4_T5_ --------------------------
	.section	.text._ZN2at6native27unrolled_elementwise_kernelIZZZNS0_17clamp_kernel_cudaERNS_18TensorIteratorBaseERKN3c106ScalarES7_ENKUlvE_clEvENKUlvE6_clEvEUlNS4_4HalfEE_St5arrayIPcLm2EELi4E23TrivialOffsetCalculatorILi1EjESG_NS0_6memory15LoadWithoutCastENSH_16StoreWithoutCastEEEviT_T0_T2_T3_T4_T5_,"ax",@progbits
	.sectioninfo	@"SHI_REGISTERS=22"
	.align	128
        .global         _ZN2at6native27unrolled_elementwise_kernelIZZZNS0_17clamp_kernel_cudaERNS_18TensorIteratorBaseERKN3c106ScalarES7_ENKUlvE_clEvENKUlvE6_clEvEUlNS4_4HalfEE_St5arrayIPcLm2EELi4E23TrivialOffsetCalculatorILi1EjESG_NS0_6memory15LoadWithoutCastENSH_16StoreWithoutCastEEEviT_T0_T2_T3_T4_T5_
        .type           _ZN2at6native27unrolled_elementwise_kernelIZZZNS0_17clamp_kernel_cudaERNS_18TensorIteratorBaseERKN3c106ScalarES7_ENKUlvE_clEvENKUlvE6_clEvEUlNS4_4HalfEE_St5arrayIPcLm2EELi4E23TrivialOffsetCalculatorILi1EjESG_NS0_6memory15LoadWithoutCastENSH_16StoreWithoutCastEEEviT_T0_T2_T3_T4_T5_,@function
        .size           _ZN2at6native27unrolled_elementwise_kernelIZZZNS0_17clamp_kernel_cudaERNS_18TensorIteratorBaseERKN3c106ScalarES7_ENKUlvE_clEvENKUlvE6_clEvEUlNS4_4HalfEE_St5arrayIPcLm2EELi4E23TrivialOffsetCalculatorILi1EjESG_NS0_6memory15LoadWithoutCastENSH_16StoreWithoutCastEEEviT_T0_T2_T3_T4_T5_,(.L_x_34180 - _ZN2at6native27unrolled_elementwise_kernelIZZZNS0_17clamp_kernel_cudaERNS_18TensorIteratorBaseERKN3c106ScalarES7_ENKUlvE_clEvENKUlvE6_clEvEUlNS4_4HalfEE_St5arrayIPcLm2EELi4E23TrivialOffsetCalculatorILi1EjESG_NS0_6memory15LoadWithoutCastENSH_16StoreWithoutCastEEEviT_T0_T2_T3_T4_T5_)
        .other          _ZN2at6native27unrolled_elementwise_kernelIZZZNS0_17clamp_kernel_cudaERNS_18TensorIteratorBaseERKN3c106ScalarES7_ENKUlvE_clEvENKUlvE6_clEvEUlNS4_4HalfEE_St5arrayIPcLm2EELi4E23TrivialOffsetCalculatorILi1EjESG_NS0_6memory15LoadWithoutCastENSH_16StoreWithoutCastEEEviT_T0_T2_T3_T4_T5_,@"STO_CUDA_ENTRY STV_DEFAULT"
_ZN2at6native27unrolled_elementwise_kernelIZZZNS0_17clamp_kernel_cudaERNS_18TensorIteratorBaseERKN3c106ScalarES7_ENKUlvE_clEvENKUlvE6_clEvEUlNS4_4HalfEE_St5arrayIPcLm2EELi4E23TrivialOffsetCalculatorILi1EjESG_NS0_6memory15LoadWithoutCastENSH_16StoreWithoutCastEEEviT_T0_T2_T3_T4_T5_:
.text._ZN2at6native27unrolled_elementwise_kernelIZZZNS0_17clamp_kernel_cudaERNS_18TensorIteratorBaseERKN3c106ScalarES7_ENKUlvE_clEvENKUlvE6_clEvEUlNS4_4HalfEE_St5arrayIPcLm2EELi4E23TrivialOffsetCalculatorILi1EjESG_NS0_6memory15LoadWithoutCastENSH_16StoreWithoutCastEEEviT_T0_T2_T3_T4_T5_:
        /* <DEDUP_REMOVED lines=14> */
[----:B------:R-:W-:-:S04]  /*00e0*/  PRMT R3, RZ, 0x7610, R3 ;  /* 0x00007610ff037816 */ /* 0x000fc80000000003 */
[----:B------:R0:W2:Y:S07]  /*00f0*/  @!P4 LDG.E.U16 R5, [R8.64] ;  /* 0x000000040805c981 */ /* 0x0000ae000c1e1500 */
[----:B------:R-:W-:Y:S01]  /*0100*/  @!P0 IMAD R12, R0, 0x200, R11 ;  /* 0x00000200000c8824 */ /* 0x000fe200078e020b */
[----:B------:R-:W-:-:S04]  /*0110*/  @!P0 IADD3 R11, R11, 0x80, RZ ;  /* 0x000000800b0b8810 */ /* 0x000fc80007ffe0ff */
[----:B------:R-:W-:Y:S01]  /*0120*/  ISETP.GE.AND P2, PT, R11, R2, PT ;  /* 0x000000020b00720c */ /* 0x000fe20003f46270 */
[----:B------:R-:W-:-:S04]  /*0130*/  @!P0 IMAD.MOV.U32 R13, RZ, RZ, 0x2 ;  /* 0x00000002ff0d8424 */ /* 0x000fc800078e00ff */
[----:B------:R-:W-:-:S05]  /*0140*/  @!P0 IMAD.WIDE.U32 R12, R12, R13, c[0x0][0x180] ;  /* 0x000060000c0c8625 */ /* 0x000fca00078e000d */
[----:B------:R1:W3:Y:S03]  /*0150*/  @!P0 LDG.E.U16 R3, [R12.64] ;  /* 0x000000040c038981 */ /* 0x0002e6000c1e1500 */
[----:B------:R-:W-:Y:S01]  /*0160*/  @!P2 IMAD R14, R0, 0x200, R11 ;  /* 0x00000200000ea824 */ /* 0x000fe200078e020b */
[----:B------:R-:W-:-:S04]  /*0170*/  @!P2 IADD3 R11, R11, 0x80, RZ ;  /* 0x000000800b0ba810 */ /* 0x000fc80007ffe0ff */
[----:B------:R-:W-:Y:S01]  /*0180*/  ISETP.GE.AND P1, PT, R11, R2, PT ;  /* 0x000000020b00720c */ /* 0x000fe20003f26270 */
[----:B------:R-:W-:Y:S01]  /*0190*/  @!P2 IMAD.MOV.U32 R15, RZ, RZ, 0x2 ;  /* 0x00000002ff0fa424 */ /* 0x000fe200078e00ff */
[----:B------:R-:W-:-:S03]  /*01a0*/  PRMT R4, RZ, 0x7610, R4 ;  /* 0x00007610ff047816 */ /* 0x000fc60000000004 */
[----:B------:R-:W-:Y:S01]  /*01b0*/  @!P2 IMAD.WIDE.U32 R14, R14, R15, c[0x0][0x180] ;  /* 0x000060000e0ea625 */ /* 0x000fe200078e000f */
[----:B------:R-:W-:-:S04]  /*01c0*/  PRMT R6, RZ, 0x7610, R6 ;  /* 0x00007610ff067816 */ /* 0x000fc80000000006 */
[----:B------:R4:W5:Y:S03]  /*01d0*/  @!P2 LDG.E.U16 R4, [R14.64] ;  /* 0x000000040e04a981 */ /* 0x000966000c1e1500 */
[----:B------:R-:W-:Y:S02]  /*01e0*/  @!P1 IMAD R10, R0, 0x200, R11 ;  /* 0x00000200000a9824 */ /* 0x000fe400078e020b */
[----:B------:R-:W-:-:S04]  /*01f0*/  @!P1 IMAD.MOV.U32 R11, RZ, RZ, 0x2 ;  /* 0x00000002ff0b9424 */ /* 0x000fc800078e00ff */
[----:B------:R-:W-:-:S05]  /*0200*/  @!P1 IMAD.WIDE.U32 R10, R10, R11, c[0x0][0x180] ;  /* 0x000060000a0a9625 */ /* 0x000fca00078e000b */
[----:B------:R4:W5:Y:S01]  /*0210*/  @!P1 LDG.E.U16 R6, [R10.64] ;  /* 0x000000040a069981 */ /* 0x000962000c1e1500 */
[----:B0-----:R-:W-:-:S05]  /*0220*/  IMAD.MOV.U32 R9, RZ, RZ, R7 ;  /* 0x000000ffff097224 */ /* 0x001fca00078e0007 */
[C---:B-1----:R-:W-:Y:S02]  /*0230*/  IADD3 R13, R9.reuse, 0x80, RZ ;  /* 0x00000080090d7810 */ /* 0x042fe40007ffe0ff */
[C---:B----4-:R-:W-:Y:S02]  /*0240*/  IADD3 R15, R9.reuse, 0x100, RZ ;  /* 0x00000100090f7810 */ /* 0x050fe40007ffe0ff */
[----:B------:R-:W-:Y:S02]  /*0250*/  IADD3 R11, R9, 0x180, RZ ;  /* 0x00000180090b7810 */ /* 0x000fe40007ffe0ff */
[----:B------:R-:W-:Y:S01]  /*0260*/  @!P4 IADD3 R9, R7, 0x80, RZ ;  /* 0x000000800709c810 */ /* 0x000fe20007ffe0ff */
[----:B------:R-:W-:Y:S01]  /*0270*/  BSSY B0, `(.L_x_15204) ;  /* 0x0000036000007945 */ /* 0x000fe20003800000 */
[----:B--2---:R-:W-:-:S05]  /*0280*/  HADD2.F32 R16, -RZ, R5.H0_H0 ;  /* 0x20000005ff107230 */ /* 0x004fca0000004100 */
[----:B------:R-:W-:-:S04]  /*0290*/  FSETP.GTU.FTZ.AND P0, PT, |R16|, +INF , PT ;  /* 0x7f8000001000780b */ /* 0x000fc80003f1c200 */
[----:B------:R-:W-:Y:S01]  /*02a0*/  ISETP.GE.OR P0, PT, R7, R2, P0 ;  /* 0x000000020700720c */ /* 0x000fe20000706670 */
[----:B---3--:R-:W-:-:S05]  /*02b0*/  HADD2.F32 R17, -RZ, R3.H0_H0 ;  /* 0x20000003ff117230 */ /* 0x008fca0000004100 */
[----:B------:R-:W-:-:S04]  /*02c0*/  FSETP.GTU.FTZ.AND P1, PT, |R17|, +INF , PT ;  /* 0x7f8000001100780b */ /* 0x000fc80003f3c200 */
[----:B------:R-:W-:-:S03]  /*02d0*/  ISETP.GE.OR P1, PT, R13, R2, P1 ;  /* 0x000000020d00720c */ /* 0x000fc60000f26670 */
[----:B------:R-:W0:Y:S01]  /*02e0*/  @!P0 LDC.U16 R12, c[0x0][0x16a] ;  /* 0x00005a80ff0c8b82 */ /* 0x000e220000000400 */
[----:B-----5:R-:W-:-:S09]  /*02f0*/  HADD2.F32 R18, -RZ, R4.H0_H0 ;  /* 0x20000004ff127230 */ /* 0x020fd20000004100 */
[----:B------:R-:W1:Y:S01]  /*0300*/  @!P1 LDC.U16 R13, c[0x0][0x16a] ;  /* 0x00005a80ff0d9b82 */ /* 0x000e620000000400 */
[----:B------:R-:W-:-:S04]  /*0310*/  FSETP.GTU.FTZ.AND P2, PT, |R18|, +INF , PT ;  /* 0x7f8000001200780b */ /* 0x000fc80003f5c200 */
[----:B------:R-:W-:Y:S01]  /*0320*/  ISETP.GE.OR P2, PT, R15, R2, P2 ;  /* 0x000000020f00720c */ /* 0x000fe20001746670 */
[----:B------:R-:W-:-:S05]  /*0330*/  HADD2.F32 R8, -RZ, R6.H0_H0 ;  /* 0x20000006ff087230 */ /* 0x000fca0000004100 */
[----:B------:R-:W-:-:S04]  /*0340*/  FSETP.GTU.FTZ.AND P3, PT, |R8|, +INF , PT ;  /* 0x7f8000000800780b */ /* 0x000fc80003f7c200 */
[----:B------:R-:W-:Y:S01]  /*0350*/  ISETP.GE.OR P3, PT, R11, R2, P3 ;  /* 0x000000020b00720c */ /* 0x000fe20001f66670 */
[----:B------:R-:W-:Y:S02]  /*0360*/  @!P0 HADD2.F32 R11, -RZ, c[0x0] [0x168].H0_H0 ;  /* 0x20005a00ff0b8630 */ /* 0x000fe40000004100 */
[----:B0-----:R-:W-:Y:S02]  /*0370*/  @!P0 HADD2.F32 R12, -RZ, R12.H0_H0 ;  /* 0x2000000cff0c8230 */ /* 0x001fe40000004100 */
[----:B------:R-:W-:Y:S01]  /*0380*/  @!P1 HADD2.F32 R14, -RZ, c[0x0] [0x168].H0_H0 ;  /* 0x20005a00ff0e9630 */ /* 0x000fe20000004100 */
[----:B------:R-:W-:Y:S01]  /*0390*/  @!P0 FMNMX.FTZ R11, R16, R11, !PT ;  /* 0x0000000b100b8209 */ /* 0x000fe20007810000 */
[----:B------:R-:W0:Y:S03]  /*03a0*/  @!P2 LDC.U16 R19, c[0x0][0x16a] ;  /* 0x00005a80ff13ab82 */ /* 0x000e260000000400 */
[----:B------:R-:W-:Y:S01]  /*03b0*/  @!P0 FMNMX.FTZ R11, R11, R12, PT ;  /* 0x0000000c0b0b8209 */ /* 0x000fe20003810000 */
[----:B-1----:R-:W-:Y:S01]  /*03c0*/  @!P1 HADD2.F32 R12, -RZ, R13.H0_H0 ;  /* 0x2000000dff0c9230 */ /* 0x002fe20000004100 */
[----:B------:R-:W-:Y:S01]  /*03d0*/  @!P1 FMNMX.FTZ R17, R14, R17, !PT ;  /* 0x000000110e119209 */ /* 0x000fe20007810000 */
[----:B------:R-:W-:Y:S01]  /*03e0*/  @!P4 IMAD.MOV.U32 R13, RZ, RZ, 0x2 ;  /* 0x00000002ff0dc424 */ /* 0x000fe200078e00ff */
[----:B------:R-:W-:-:S02]  /*03f0*/  @!P0 F2FP.PACK_AB R11, RZ, R11 ;  /* 0x0000000bff0b823e */ /* 0x000fc400000000ff */
[----:B------:R-:W-:Y:S01]  /*0400*/  @!P1 FMNMX.FTZ R17, R12, R17, PT ;  /* 0x000000110c119209 */ /* 0x000fe20003810000 */
[----:B------:R-:W-:Y:S01]  /*0410*/  @!P4 IMAD R12, R0, 0x200, R7 ;  /* 0x00000200000cc824 */ /* 0x000fe200078e0207 */
[----:B------:R-:W-:Y:S01]  /*0420*/  @!P0 PRMT R5, R11, 0x7610, R5 ;  /* 0x000076100b058816 */ /* 0x000fe20000000005 */
[----:B------:R-:W1:Y:S02]  /*0430*/  @!P3 LDC.U16 R10, c[0x0][0x16a] ;  /* 0x00005a80ff0abb82 */ /* 0x000e640000000400 */
[----:B------:R-:W-:Y:S01]  /*0440*/  @!P4 IMAD.WIDE.U32 R12, R12, R13, c[0x0][0x178] ;  /* 0x00005e000c0cc625 */ /* 0x000fe200078e000d */
[----:B------:R-:W-:-:S04]  /*0450*/  @!P2 HADD2.F32 R15, -RZ, c[0x0] [0x168].H0_H0 ;  /* 0x20005a00ff0fa630 */ /* 0x000fc80000004100 */
[----:B------:R2:W-:Y:S01]  /*0460*/  @!P4 STG.E.U16 [R12.64], R5 ;  /* 0x000000050c00c986 */ /* 0x0005e2000c101504 */
[----:B------:R-:W-:Y:S02]  /*0470*/  ISETP.GE.AND P0, PT, R9, R2, PT ;  /* 0x000000020900720c */ /* 0x000fe40003f06270 */
[----:B------:R-:W-:Y:S01]  /*0480*/  @!P2 FMNMX.FTZ R18, R15, R18, !PT ;  /* 0x000000120f12a209 */ /* 0x000fe20007810000 */
[----:B0-----:R-:W-:Y:S02]  /*0490*/  @!P2 HADD2.F32 R19, -RZ, R19.H0_H0 ;  /* 0x20000013ff13a230 */ /* 0x001fe40000004100 */
[----:B------:R-:W-:-:S03]  /*04a0*/  @!P3 HADD2.F32 R7, -RZ, c[0x0] [0x168].H0_H0 ;  /* 0x20005a00ff07b630 */ /* 0x000fc60000004100 */
[----:B------:R-:W-:Y:S02]  /*04b0*/  @!P2 FMNMX.FTZ R18, R19, R18, PT ;  /* 0x000000121312a209 */ /* 0x000fe40003810000 */
[----:B------:R-:W-:Y:S02]  /*04c0*/  @!P1 F2FP.PACK_AB R17, RZ, R17 ;  /* 0x00000011ff11923e */ /* 0x000fe400000000ff */
[----:B------:R-:W-:Y:S02]  /*04d0*/  @!P2 F2FP.PACK_AB R18, RZ, R18 ;  /* 0x00000012ff12a23e */ /* 0x000fe400000000ff */
[----:B------:R-:W-:Y:S01]  /*04e0*/  @!P3 FMNMX.FTZ R8, R7, R8, !PT ;  /* 0x000000080708b209 */ /* 0x000fe20007810000 */
[----:B-1----:R-:W-:Y:S01]  /*04f0*/  @!P3 HADD2.F32 R7, -RZ, R10.H0_H0 ;  /* 0x2000000aff07b230 */ /* 0x002fe20000004100 */
[----:B------:R-:W-:Y:S02]  /*0500*/  @!P1 PRMT R3, R17, 0x7610, R3 ;  /* 0x0000761011039816 */ /* 0x000fe40000000003 */
[----:B------:R-:W-:Y:S01]  /*0510*/  @!P2 PRMT R4, R18, 0x7610, R4 ;  /* 0x000076101204a816 */ /* 0x000fe20000000004 */
        /* <DEDUP_REMOVED lines=11> */
.L_x_15205:
[----:B--2---:R-:W-:Y:S05]  /*05d0*/  BSYNC B0 ;  /* 0x0000000000007941 */ /* 0x004fea0003800000 */
.L_x_15204:
[----:B------:R-:W-:Y:S02]  /*05e0*/  ISETP.GE.AND P0, PT, R9, R2, PT ;  /* 0x000000020900720c */ /* 0x000fe40003f06270 */
[----:B------:R-:W-:-:S04]  /*05f0*/  @!P3 FMNMX.FTZ R8, R7, R8, PT ;  /* 0x000000080708b209 */ /* 0x000fc80003810000 */
[----:B------:R-:W-:-:S07]  /*0600*/  @!P3 F2FP.PACK_AB R8, RZ, R8 ;  /* 0x00000008ff08b23e */ /* 0x000fce00000000ff */
[----:B------:R-:W-:Y:S05]  /*0610*/  @P0 EXIT ;  /* 0x000000000000094d */ /* 0x000fea0003800000 */
[----:B------:R-:W-:Y:S01]  /*0620*/  IMAD R2, R0, 0x200, R9 ;  /* 0x0000020000027824 */ /* 0x000fe200078e0209 */
[----:B------:R-:W-:Y:S01]  /*0630*/  @!P3 PRMT R6, R8, 0x7610, R6 ;  /* 0x000076100806b816 */ /* 0x000fe20000000006 */
[----:B0-----:R-:W-:-:S04]  /*0640*/  IMAD.MOV.U32 R3, RZ, RZ, 0x2 ;  /* 0x00000002ff037424 */ /* 0x001fc800078e00ff */
[----:B------:R-:W-:-:S05]  /*0650*/  IMAD.WIDE.U32 R2, R2, R3, c[0x0][0x178] ;  /* 0x00005e0002027625 */ /* 0x000fca00078e0003 */
[----:B------:R-:W-:Y:S01]  /*0660*/  STG.E.U16 [R2.64], R6 ;  /* 0x0000000602007986 */ /* 0x000fe2000c101504 */
[----:B------:R-:W-:Y:S05]  /*0670*/  EXIT ;  /* 0x000000000000794d */ /* 0x000fea0003800000 */
.L_x_15206:
        /* <DEDUP_REMOVED lines=16> */
.L_x_34180:


//--------------------- .text._ZN2at6native29vectorized_elementwise_kernelILi2EZZZNS0_17clamp_kernel_cudaERNS_18TensorIteratorBaseERKN3c106ScalarES7_ENKUlvE_clEvENKUlvE6_clEvEUlNS4_4HalfEE_St5arrayIPcLm2EEEEviT0_T1_ --------------------------
	.section	.text._ZN2at6native29vectorized_elementwise_kernelILi2EZZZNS0_17clamp_kernel_cudaERNS_18TensorIteratorBaseERKN3c106ScalarES7_ENKUlvE_clEvENKUlvE6_clEvEUlNS4_4HalfEE_St5arrayIPcLm2EEEEviT0_T1_,"ax",@progbits
	.sectioninfo	@"SHI_REGISTERS=30"
	.align	128
        .global         _ZN2at6native29vectorized_elementwise_kernelILi2EZZZNS0_17clamp_kernel_cudaERNS_18TensorIteratorBaseERKN3c106ScalarES7_ENKUlvE_clEvENKUlvE6_clEvEUlNS4_4HalfEE_St5arrayIPcLm2EEEEviT0_T1_
        .type           _ZN2at6native29vectorized_elementwise_kernelILi2EZZZNS0_17clamp_kernel_cudaERNS_18TensorIteratorBaseERKN3c106ScalarES7_ENKUlvE_clEvENKUlvE6_clEvEUlNS4_4HalfEE_St5arrayIPcLm2EEEEviT0_T1_,@function
        .size           _ZN2at6native29vectorized_elementwise_kernelILi2EZZZNS0_17clamp_kernel_cudaERNS_18TensorIteratorBaseERKN3c106ScalarES7_ENKUlvE_clEvENKUlvE6_clEvEUlNS4_4HalfEE_St5arrayIPcLm2EEEEviT0_T1_,(.L_x_34181 - _ZN2at6native29vectorized_elementwise_kernelILi2EZZZNS0_17clamp_kernel_cudaERNS_18TensorIteratorBaseERKN3c106ScalarES7_ENKUlvE_clEvENKUlvE6_clEvEUlNS4_4HalfEE_St5arrayIPcLm2EEEEviT0_T1_)
        .other          _ZN2at6native29vectorized_elementwise_kernelILi2EZZZNS0_17clamp_kernel_cudaERNS_18TensorIteratorBaseERKN3c106ScalarES7_ENKUlvE_clEvENKUlvE6_clEvEUlNS4_4HalfEE_St5arrayIPcLm2EEEEviT0_T1_,@"STO_CUDA_ENTRY STV_DEFAULT"
_ZN2at6native29vectorized_elementwise_kernelILi2EZZZNS0_17clamp_kernel_cudaERNS_18TensorIteratorBaseERKN3c106ScalarES7_ENKUlvE_clEvENKUlvE6_clEvEUlNS4_4HalfEE_St5arrayIPcLm2EEEEviT0_T1_:
.text._ZN2at6native29vectorized_elementwise_kernelILi2EZZZNS0_17clamp_kernel_cudaERNS_18TensorIteratorBaseERKN3c106ScalarES7_ENKUlvE_clEvENKUlvE6_clEvEUlNS4_4HalfEE_St5arrayIPcLm2EEEEviT0_T1_:
        /* <DEDUP_REMOVED lines=11> */
[----:B------:R0:W2:Y:S04]  /*00b0*/  LDG.E R10, [R2.64] ;  /* 0x00000004020a7981 */ /* 0x0000a8000c1e1900 */
[----:B------:R0:W3:Y:S04]  /*00c0*/  LDG.E R9, [R2.64+0x200] ;  /* 0x0002000402097981 */ /* 0x0000e8000c1e1900 */
[----:B------:R0:W4:Y:S04]  /*00d0*/  LDG.E R7, [R2.64+0x400] ;  /* 0x0004000402077981 */ /* 0x000128000c1e1900 */
[----:B------:R0:W5:Y:S02]  /*00e0*/  LDG.E R12, [R2.64+0x600] ;  /* 0x00060004020c7981 */ /* 0x000164000c1e1900 */
[----:B0-----:R-:W-:-:S06]  /*00f0*/  IMAD.WIDE.U32 R2, R0, R13, c[0x0][0x178] ;  /* 0x00005e0000027625 */ /* 0x001fcc00078e000d */
[----:B------:R-:W-:Y:S01]  /*0100*/  IMAD.WIDE R2, R19, 0x4, R2 ;  /* 0x0000000413027825 */ /* 0x000fe200078e0202 */
[----:B--2---:R-:W-:Y:S01]  /*0110*/  HADD2.F32 R4, -RZ, R10.H0_H0 ;  /* 0x2000000aff047230 */ /* 0x004fe20000004100 */
[C---:B------:R-:W-:Y:S02]  /*0120*/  PRMT R11, R10.reuse, 0x7610, R11 ;  /* 0x000076100a0b7816 */ /* 0x040fe4000000000b */
[----:B------:R-:W-:Y:S02]  /*0130*/  PRMT R10, R10, 0x7632, R10 ;  /* 0x000076320a0a7816 */ /* 0x000fe4000000000a */
[----:B------:R-:W-:Y:S02]  /*0140*/  FSETP.GTU.FTZ.AND P1, PT, |R4|, +INF , PT ;  /* 0x7f8000000400780b */ /* 0x000fe40003f3c200 */
[C---:B---3--:R-:W-:Y:S01]  /*0150*/  PRMT R8, R9.reuse, 0x7610, R8 ;  /* 0x0000761009087816 */ /* 0x048fe20000000008 */
[----:B------:R-:W-:Y:S01]  /*0160*/  HADD2.F32 R18, -RZ, R10.H0_H0 ;  /* 0x2000000aff127230 */ /* 0x000fe20000004100 */
[----:B------:R-:W-:-:S03]  /*0170*/  PRMT R9, R9, 0x7632, R9 ;  /* 0x0000763209097816 */ /* 0x000fc60000000009 */
[----:B------:R-:W-:Y:S01]  /*0180*/  HADD2.F32 R17, -RZ, R8.H0_H0 ;  /* 0x20000008ff117230 */ /* 0x000fe20000004100 */
[----:B------:R-:W-:Y:S01]  /*0190*/  FSETP.GTU.FTZ.AND P0, PT, |R18|, +INF , PT ;  /* 0x7f8000001200780b */ /* 0x000fe20003f1c200 */
[----:B------:R-:W-:-:S04]  /*01a0*/  HADD2.F32 R16, -RZ, R9.H0_H0 ;  /* 0x20000009ff107230 */ /* 0x000fc80000004100 */
[----:B------:R-:W0:Y:S01]  /*01b0*/  @!P1 LDC.U16 R6, c[0x0][0x16a] ;  /* 0x00005a80ff069b82 */ /* 0x000e220000000400 */
[----:B------:R-:W-:Y:S01]  /*01c0*/  @!P1 HADD2.F32 R4, -RZ, R11.H0_H0 ;  /* 0x2000000bff049230 */ /* 0x000fe20000004100 */
[----:B------:R-:W-:Y:S01]  /*01d0*/  FSETP.GTU.FTZ.AND P2, PT, |R16|, +INF , PT ;  /* 0x7f8000001000780b */ /* 0x000fe20003f5c200 */
[----:B------:R-:W-:-:S05]  /*01e0*/  @!P1 HADD2.F32 R5, -RZ, c[0x0] [0x168].H0_H0 ;  /* 0x20005a00ff059630 */ /* 0x000fca0000004100 */
[----:B------:R-:W-:Y:S01]  /*01f0*/  @!P1 FMNMX.FTZ R4, R4, R5, !PT ;  /* 0x0000000504049209 */ /* 0x000fe20007810000 */
[----:B------:R-:W1:Y:S01]  /*0200*/  @!P0 LDC.U16 R24, c[0x0][0x16a] ;  /* 0x00005a80ff188b82 */ /* 0x000e620000000400 */
[----:B------:R-:W-:-:S05]  /*0210*/  @!P0 HADD2.F32 R27, -RZ, c[0x0] [0x168].H0_H0 ;  /* 0x20005a00ff1b8630 */ /* 0x000fca0000004100 */
[----:B------:R-:W-:Y:S01]  /*0220*/  @!P0 FMNMX.FTZ R27, R27, R18, !PT ;  /* 0x000000121b1b8209 */ /* 0x000fe20007810000 */
[----:B------:R-:W-:Y:S01]  /*0230*/  @!P2 HADD2.F32 R25, -RZ, c[0x0] [0x168].H0_H0 ;  /* 0x20005a00ff19a630 */ /* 0x000fe20000004100 */
[----:B------:R-:W2:Y:S04]  /*0240*/  @!P2 LDC.U16 R19, c[0x0][0x16a] ;  /* 0x00005a80ff13ab82 */ /* 0x000ea80000000400 */
[----:B------:R-:W-:Y:S01]  /*0250*/  @!P2 FMNMX.FTZ R25, R25, R16, !PT ;  /* 0x000000101919a209 */ /* 0x000fe20007810000 */
[----:B0-----:R-:W-:Y:S01]  /*0260*/  @!P1 HADD2.F32 R5, -RZ, R6.H0_H0 ;  /* 0x20000006ff059230 */ /* 0x001fe20000004100 */
[C---:B----4-:R-:W-:Y:S02]  /*0270*/  PRMT R6, R7.reuse, 0x7610, R6 ;  /* 0x0000761007067816 */ /* 0x050fe40000000006 */
[----:B------:R-:W-:-:S02]  /*0280*/  PRMT R7, R7, 0x7632, R7 ;  /* 0x0000763207077816 */ /* 0x000fc40000000007 */
[----:B------:R-:W-:Y:S01]  /*0290*/  @!P1 FMNMX.FTZ R4, R4, R5, PT ;  /* 0x0000000504049209 */ /* 0x000fe20003810000 */
[----:B------:R-:W-:Y:S01]  /*02a0*/  HADD2.F32 R13, -RZ, R6.H0_H0 ;  /* 0x20000006ff0d7230 */ /* 0x000fe20000004100 */
[C---:B-----5:R-:W-:Y:S01]  /*02b0*/  PRMT R5, R12.reuse, 0x7632, R5 ;  /* 0x000076320c057816 */ /* 0x060fe20000000005 */
[----:B------:R-:W-:Y:S01]  /*02c0*/  HADD2.F32 R15, -RZ, R7.H0_H0 ;  /* 0x20000007ff0f7230 */ /* 0x000fe20000004100 */
[----:B------:R-:W-:Y:S01]  /*02d0*/  @!P1 F2FP.PACK_AB R11, RZ, R4 ;  /* 0x00000004ff0b923e */ /* 0x000fe200000000ff */
[----:B-1----:R-:W-:Y:S01]  /*02e0*/  @!P0 HADD2.F32 R24, -RZ, R24.H0_H0 ;  /* 0x20000018ff188230 */ /* 0x002fe20000004100 */
[----:B------:R-:W-:Y:S01]  /*02f0*/  PRMT R4, R12, 0x7610, R4 ;  /* 0x000076100c047816 */ /* 0x000fe20000000004 */
[----:B------:R-:W-:Y:S01]  /*0300*/  HADD2.F32 R14, -RZ, R5.H0_H0 ;  /* 0x20000005ff0e7230 */ /* 0x000fe20000004100 */
[----:B------:R-:W-:Y:S02]  /*0310*/  FSETP.GTU.FTZ.AND P1, PT, |R17|, +INF , PT ;  /* 0x7f8000001100780b */ /* 0x000fe40003f3c200 */
[----:B------:R-:W-:Y:S01]  /*0320*/  FSETP.GTU.FTZ.AND P3, PT, |R13|, +INF , PT ;  /* 0x7f8000000d00780b */ /* 0x000fe20003f7c200 */
[----:B------:R-:W-:Y:S01]  /*0330*/  HADD2.F32 R0, -RZ, R4.H0_H0 ;  /* 0x20000004ff007230 */ /* 0x000fe20000004100 */
[----:B------:R-:W-:-:S02]  /*0340*/  FSETP.GTU.FTZ.AND P4, PT, |R15|, +INF , PT ;  /* 0x7f8000000f00780b */ /* 0x000fc40003f9c200 */
[----:B------:R-:W-:Y:S02]  /*0350*/  FSETP.GTU.FTZ.AND P6, PT, |R14|, +INF , PT ;  /* 0x7f8000000e00780b */ /* 0x000fe40003fdc200 */
[----:B------:R-:W-:Y:S02]  /*0360*/  FSETP.GTU.FTZ.AND P5, PT, |R0|, +INF , PT ;  /* 0x7f8000000000780b */ /* 0x000fe40003fbc200 */
[----:B------:R-:W-:-:S03]  /*0370*/  @!P0 FMNMX.FTZ R24, R24, R27, PT ;  /* 0x0000001b18188209 */ /* 0x000fc60003810000 */
[----:B------:R-:W0:Y:S01]  /*0380*/  @!P1 LDC.U16 R12, c[0x0][0x16a] ;  /* 0x00005a80ff0c9b82 */ /* 0x000e220000000400 */
[----:B------:R-:W-:Y:S01]  /*0390*/  @!P1 HADD2.F32 R26, -RZ, c[0x0] [0x168].H0_H0 ;  /* 0x20005a00ff1a9630 */ /* 0x000fe20000004100 */
[----:B------:R-:W-:Y:S01]  /*03a0*/  @!P0 F2FP.PACK_AB R10, RZ, R24 ;  /* 0x00000018ff0a823e */ /* 0x000fe200000000ff */
[----:B------:R-:W-:Y:S02]  /*03b0*/  @!P3 HADD2.F32 R18, -RZ, c[0x0] [0x168].H0_H0 ;  /* 0x20005a00ff12b630 */ /* 0x000fe40000004100 */
[----:B------:R-:W-:Y:S01]  /*03c0*/  @!P4 HADD2.F32 R16, -RZ, c[0x0] [0x168].H0_H0 ;  /* 0x20005a00ff10c630 */ /* 0x000fe20000004100 */
[----:B------:R-:W-:Y:S01]  /*03d0*/  @!P1 FMNMX.FTZ R17, R26, R17, !PT ;  /* 0x000000111a119209 */ /* 0x000fe20007810000 */
[----:B------:R-:W-:Y:S01]  /*03e0*/  @!P6 HADD2.F32 R27, -RZ, c[0x0] [0x168].H0_H0 ;  /* 0x20005a00ff1be630 */ /* 0x000fe20000004100 */
[----:B------:R-:W1:Y:S01]  /*03f0*/  @!P3 LDC.U16 R20, c[0x0][0x16a] ;  /* 0x00005a80ff14bb82 */ /* 0x000e620000000400 */
[----:B------:R-:W-:Y:S01]  /*0400*/  @!P3 FMNMX.FTZ R18, R18, R13, !PT ;  /* 0x0000000d1212b209 */ /* 0x000fe20007810000 */
[----:B------:R-:W-:Y:S01]  /*0410*/  @!P5 HADD2.F32 R13, -RZ, c[0x0] [0x168].H0_H0 ;  /* 0x20005a00ff0dd630 */ /* 0x000fe20000004100 */
[----:B------:R-:W-:Y:S01]  /*0420*/  PRMT R11, R11, 0x5410, R10 ;  /* 0x000054100b0b7816 */ /* 0x000fe2000000000a */
[----:B--2---:R-:W-:Y:S01]  /*0430*/  @!P2 HADD2.F32 R10, -RZ, R19.H0_H0 ;  /* 0x20000013ff0aa230 */ /* 0x004fe20000004100 */
[----:B------:R-:W-:-:S02]  /*0440*/  @!P4 FMNMX.FTZ R15, R16, R15, !PT ;  /* 0x0000000f100fc209 */ /* 0x000fc40007810000 */
[----:B------:R-:W-:Y:S01]  /*0450*/  @!P5 FMNMX.FTZ R0, R13, R0, !PT ;  /* 0x000000000d00d209 */ /* 0x000fe20007810000 */
[----:B------:R-:W2:Y:S01]  /*0460*/  @!P4 LDC.U16 R21, c[0x0][0x16a] ;  /* 0x00005a80ff15cb82 */ /* 0x000ea20000000400 */
[----:B------:R-:W-:Y:S01]  /*0470*/  @!P6 FMNMX.FTZ R14, R27, R14, !PT ;  /* 0x0000000e1b0ee209 */ /* 0x000fe20007810000 */
[----:B------:R-:W-:Y:S01]  /*0480*/  STG.E [R2.64], R11 ;  /* 0x0000000b02007986 */ /* 0x000fe2000c101904 */
[----:B------:R-:W-:-:S04]  /*0490*/  @!P2 FMNMX.FTZ R25, R10, R25, PT ;  /* 0x000000190a19a209 */ /* 0x000fc80003810000 */
[----:B------:R-:W-:Y:S01]  /*04a0*/  @!P2 F2FP.PACK_AB R9, RZ, R25 ;  /* 0x00000019ff09a23e */ /* 0x000fe200000000ff */
[----:B------:R-:W3:Y:S01]  /*04b0*/  @!P6 LDC.U16 R22, c[0x0][0x16a] ;  /* 0x00005a80ff16eb82 */ /* 0x000ee20000000400 */
[----:B0-----:R-:W-:-:S05]  /*04c0*/  @!P1 HADD2.F32 R12, -RZ, R12.H0_H0 ;  /* 0x2000000cff0c9230 */ /* 0x001fca0000004100 */
[----:B------:R-:W-:Y:S02]  /*04d0*/  @!P1 FMNMX.FTZ R17, R12, R17, PT ;  /* 0x000000110c119209 */ /* 0x000fe40003810000 */
[----:B------:R-:W0:Y:S01]  /*04e0*/  @!P5 LDC.U16 R23, c[0x0][0x16a] ;  /* 0x00005a80ff17db82 */ /* 0x000e220000000400 */
[----:B-1----:R-:W-:Y:S01]  /*04f0*/  @!P3 HADD2.F32 R13, -RZ, R20.H0_H0 ;  /* 0x20000014ff0db230 */ /* 0x002fe20000004100 */
[----:B------:R-:W-:-:S04]  /*0500*/  @!P1 F2FP.PACK_AB R8, RZ, R17 ;  /* 0x00000011ff08923e */ /* 0x000fc800000000ff */
[----:B------:R-:W-:Y:S01]  /*0510*/  @!P3 FMNMX.FTZ R18, R13, R18, PT ;  /* 0x000000120d12b209 */ /* 0x000fe20003810000 */
[----:B--2---:R-:W-:Y:S01]  /*0520*/  @!P4 HADD2.F32 R12, -RZ, R21.H0_H0 ;  /* 0x20000015ff0cc230 */ /* 0x004fe20000004100 */
[----:B------:R-:W-:Y:S02]  /*0530*/  PRMT R8, R8, 0x5410, R9 ;  /* 0x0000541008087816 */ /* 0x000fe40000000009 */
[----:B------:R-:W-:Y:S02]  /*0540*/  @!P3 F2FP.PACK_AB R6, RZ, R18 ;  /* 0x00000012ff06b23e */ /* 0x000fe400000000ff */
[----:B------:R-:W-:Y:S01]  /*0550*/  @!P4 FMNMX.FTZ R15, R12, R15, PT ;  /* 0x0000000f0c0fc209 */ /* 0x000fe20003810000 */
[----:B------:R-:W-:Y:S01]  /*0560*/  STG.E [R2.64+0x200], R8 ;  /* 0x0002000802007986 */ /* 0x000fe2000c101904 */
[----:B---3--:R-:W-:Y:S02]  /*0570*/  @!P6 HADD2.F32 R19, -RZ, R22.H0_H0 ;  /* 0x20000016ff13e230 */ /* 0x008fe40000004100 */
[----:B------:R-:W-:-:S03]  /*0580*/  @!P4 F2FP.PACK_AB R7, RZ, R15 ;  /* 0x0000000fff07c23e */ /* 0x000fc600000000ff */
[----:B------:R-:W-:Y:S02]  /*0590*/  @!P6 FMNMX.FTZ R14, R19, R14, PT ;  /* 0x0000000e130ee209 */ /* 0x000fe40003810000 */
[----:B------:R-:W-:Y:S01]  /*05a0*/  PRMT R6, R6, 0x5410, R7 ;  /* 0x0000541006067816 */ /* 0x000fe20000000007 */
[----:B0-----:R-:W-:Y:S01]  /*05b0*/  @!P5 HADD2.F32 R23, -RZ, R23.H0_H0 ;  /* 0x20000017ff17d230 */ /* 0x001fe20000004100 */
[----:B------:R-:W-:-:S03]  /*05c0*/  @!P6 F2FP.PACK_AB R5, RZ, R14 ;  /* 0x0000000eff05e23e */ /* 0x000fc600000000ff */
[----:B------:R-:W-:Y:S01]  /*05d0*/  STG.E [R2.64+0x400], R6 ;  /* 0x0004000602007986 */ /* 0x000fe2000c101904 */
[----:B------:R-:W-:-:S04]  /*05e0*/  @!P5 FMNMX.FTZ R0, R23, R0, PT ;  /* 0x000000001700d209 */ /* 0x000fc80003810000 */
[----:B------:R-:W-:-:S04]  /*05f0*/  @!P5 F2FP.PACK_AB R4, RZ, R0 ;  /* 0x00000000ff04d23e */ /* 0x000fc800000000ff */
[----:B------:R-:W-:-:S05]  /*0600*/  PRMT R4, R4, 0x5410, R5 ;  /* 0x0000541004047816 */ /* 0x000fca0000000005 */
[----:B------:R-:W-:Y:S01]  /*0610*/  STG.E [R2.64+0x600], R4 ;  /* 0x0006000402007986 */ /* 0x000fe2000c101904 */
[----:B------:R-:W-:Y:S05]  /*0620*/  EXIT ;  /* 0x000000000000794d */ /* 0x000fea0003800000 */
.L_x_15207:
        /* <DEDUP_REMOVED lines=26> */
.L_x_15209:
[----:B0-----:R-:W-:Y:S05]  /*07d0*/  BSYNC B0 ;  /* 0x0000000000007941 */ /* 0x001fea0003800000 */
.L_x_15208:
[----:B------:R-:W-:Y:S01]  /*07e0*/  ISETP.GE.AND P0, PT, R11, R6, PT ;  /* 0x000000060b00720c */ /* 0x000fe20003f06270 */
[----:B------:R-:W-:Y:S01]  /*07f0*/  BSSY B0, `(.L_x_15210) ;  /* 0x0000011000007945 */ /* 0x000fe20003800000 */
[----:B------:R-:W-:Y:S01]  /*0800*/  PRMT R5, RZ, 0x7610, R5 ;  /* 0x00007610ff057816 */ /* 0x000fe20000000005 */
[----:B------:R-:W-:Y:S01]  /*0810*/  @!P6 IMAD.IADD R16, R0, 0x1, R3 ;  /* 0x000000010010e824 */ /* 0x000fe200078e0203 */
[----:B------:R-:W-:Y:S01]  /*0820*/  PRMT R9, RZ, 0x7610, R9 ;  /* 0x00007610ff097816 */ /* 0x000fe20000000009 */
[----:B------:R-:W-:Y:S01]  /*0830*/  @!P6 IMAD.MOV.U32 R17, RZ, RZ, 0x2 ;  /* 0x00000002ff11e424 */ /* 0x000fe200078e00ff */
[----:B------:R-:W-:-:S07]  /*0840*/  PRMT R10, RZ, 0x7610, R10 ;  /* 0x00007610ff0a7816 */ /* 0x000fce000000000a */
        /* <DEDUP_REMOVED lines=11> */
.L_x_15211:
[----:B------:R-:W-:Y:S05]  /*0900*/  BSYNC B0 ;  /* 0x0000000000007941 */ /* 0x000fea0003800000 */
.L_x_15210:
[----:B------:R-:W-:Y:S01]  /*0910*/  ISETP.GE.AND P1, PT, R11, R6, PT ;  /* 0x000000060b00720c */ /* 0x000fe20003f26270 */
[----:B------:R-:W-:-:S05]  /*0920*/  @!P6 IMAD.WIDE.U32 R16, R16, R17, c[0x0][0x180] ;  /* 0x000060001010e625 */ /* 0x000fca00078e0011 */
[----:B------:R1:W2:Y:S01]  /*0930*/  @!P6 LDG.E.U16 R5, [R16.64] ;  /* 0x000000041005e981 */ /* 0x0002a2000c1e1500 */
[----:B0-----:R-:W-:-:S06]  /*0940*/  PRMT R12, RZ, 0x7610, R12 ;  /* 0x00007610ff0c7816 */ /* 0x001fcc000000000c */
[----:B------:R-:W-:Y:S01]  /*0950*/  @!P1 IMAD.IADD R14, R0, 0x1, R11 ;  /* 0x00000001000e9824 */ /* 0x000fe200078e020b */
[----:B------:R-:W-:Y:S01]  /*0960*/  @!P1 IADD3 R11, R11, 0x80, RZ ;  /* 0x000000800b0b9810 */ /* 0x000fe20007ffe0ff */
[----:B------:R-:W-:-:S03]  /*0970*/  @!P1 IMAD.MOV.U32 R15, RZ, RZ, 0x2 ;  /* 0x00000002ff0f9424 */ /* 0x000fc600078e00ff */
[----:B------:R-:W-:Y:S01]  /*0980*/  ISETP.GE.AND P0, PT, R11, R6, PT ;  /* 0x000000060b00720c */ /* 0x000fe20003f06270 */
[----:B------:R-:W-:-:S12]  /*0990*/  @!P1 IMAD.WIDE.U32 R14, R14, R15, c[0x0][0x180] ;  /* 0x000060000e0e9625 */ /* 0x000fd800078e000f */
[--C-:B------:R-:W-:Y:S01]  /*09a0*/  @!P0 IMAD.IADD R18, R0, 0x1, R11.reuse ;  /* 0x0000000100128824 */ /* 0x100fe200078e020b */
[----:B------:R-:W-:Y:S01]  /*09b0*/  PRMT R11, RZ, 0x7610, R11 ;  /* 0x00007610ff0b7816 */ /* 0x000fe2000000000b */
[----:B------:R-:W-:-:S04]  /*09c0*/  @!P0 IMAD.MOV.U32 R19, RZ, RZ, 0x2 ;  /* 0x00000002ff138424 */ /* 0x000fc800078e00ff */
[----:B------:R-:W-:Y:S01]  /*09d0*/  @!P0 IMAD.WIDE.U32 R18, R18, R19, c[0x0][0x180] ;  /* 0x0000600012128625 */ /* 0x000fe200078e0013 */
[----:B------:R0:W3:Y:S04]  /*09e0*/  @!P1 LDG.E.U16 R11, [R14.64] ;  /* 0x000000040e0b9981 */ /* 0x0000e8000c1e1500 */
[----:B------:R4:W3:Y:S01]  /*09f0*/  @!P0 LDG.E.U16 R12, [R18.64] ;  /* 0x00000004120c8981 */ /* 0x0008e2000c1e1500 */
[----:B------:R-:W-:Y:S01]  /*0a00*/  IMAD.MOV.U32 R13, RZ, RZ, R3 ;  /* 0x000000ffff0d7224 */ /* 0x000fe200078e0003 */
[----:B-----5:R-:W-:Y:S01]  /*0a10*/  HADD2.F32 R20, -RZ, R8.H0_H0 ;  /* 0x20000008ff147230 */ /* 0x020fe20000004100 */
[----:B------:R-:W-:Y:S01]  /*0a20*/  @!P6 IMAD.MOV.U32 R24, RZ, RZ, 0x2 ;  /* 0x00000002ff18e424 */ /* 0x000fe200078e00ff */
[----:B-1----:R-:W-:Y:S01]  /*0a30*/  HADD2.F32 R16, -RZ, R7.H0_H0 ;  /* 0x20000007ff107230 */ /* 0x002fe20000004100 */
[----:B------:R-:W-:Y:S01]  /*0a40*/  BSSY B0, `(.L_x_15212) ;  /* 0x0000086000007945 */ /* 0x000fe20003800000 */
[C---:B------:R-:W-:Y:S01]  /*0a50*/  IADD3 R21, R13.reuse, 0x100, RZ ;  /* 0x000001000d157810 */ /* 0x040fe20007ffe0ff */
[----:B------:R-:W-:Y:S01]  /*0a60*/  HADD2.F32 R2, -RZ, R4.H0_H0 ;  /* 0x20000004ff027230 */ /* 0x000fe20000004100 */
[----:B------:R-:W-:Y:S01]  /*0a70*/  FSETP.GTU.FTZ.AND P4, PT, |R20|, +INF , PT ;  /* 0x7f8000001400780b */ /* 0x000fe20003f9c200 */
[----:B------:R-:W-:Y:S01]  /*0a80*/  BSSY B1, `(.L_x_15213) ;  /* 0x000007b000017945 */ /* 0x000fe20003800000 */
[----:B------:R-:W-:-:S02]  /*0a90*/  IADD3 R17, R13, 0x80, RZ ;  /* 0x000000800d117810 */ /* 0x000fc40007ffe0ff */
[----:B------:R-:W-:Y:S02]  /*0aa0*/  FSETP.GTU.FTZ.AND P3, PT, |R16|, +INF , PT ;  /* 0x7f8000001000780b */ /* 0x000fe40003f7c200 */
[-C--:B------:R-:W-:Y:S02]  /*0ab0*/  ISETP.GE.OR P4, PT, R21, R6.reuse, P4 ;  /* 0x000000061500720c */ /* 0x080fe40002786670 */
[----:B------:R-:W-:Y:S02]  /*0ac0*/  ISETP.GE.OR P3, PT, R17, R6, P3 ;  /* 0x000000061100720c */ /* 0x000fe40001f66670 */
[----:B------:R-:W-:Y:S02]  /*0ad0*/  FSETP.GTU.FTZ.AND P1, PT, |R2|, +INF , PT ;  /* 0x7f8000000200780b */ /* 0x000fe40003f3c200 */
[----:B------:R-:W-:-:S07]  /*0ae0*/  IADD3 R23, R13, 0x380, RZ ;  /* 0x000003800d177810 */ /* 0x000fce0007ffe0ff */
[----:B------:R-:W1:Y:S01]  /*0af0*/  @!P4 LDC.U16 R21, c[0x0][0x16a] ;  /* 0x00005a80ff15cb82 */ /* 0x000e620000000400 */
[----:B----4-:R-:W-:Y:S02]  /*0b00*/  @!P4 HADD2.F32 R19, -RZ, c[0x0] [0x168].H0_H0 ;  /* 0x20005a00ff13c630 */ /* 0x010fe40000004100 */
[----:B0-----:R-:W-:-:S03]  /*0b10*/  @!P3 HADD2.F32 R15, -RZ, c[0x0] [0x168].H0_H0 ;  /* 0x20005a00ff0fb630 */ /* 0x001fc60000004100 */
[----:B------:R-:W-:Y:S02]  /*0b20*/  @!P4 FMNMX.FTZ R20, R20, R19, !PT ;  /* 0x000000131414c209 */ /* 0x000fe40007810000 */
[----:B------:R-:W0:Y:S01]  /*0b30*/  @!P3 LDC.U16 R14, c[0x0][0x16a] ;  /* 0x00005a80ff0ebb82 */ /* 0x000e220000000400 */
[----:B------:R-:W-:Y:S02]  /*0b40*/  @!P3 FMNMX.FTZ R16, R16, R15, !PT ;  /* 0x0000000f1010b209 */ /* 0x000fe40007810000 */
[C---:B------:R-:W-:Y:S02]  /*0b50*/  IADD3 R15, R13.reuse, 0x180, RZ ;  /* 0x000001800d0f7810 */ /* 0x040fe40007ffe0ff */
[----:B------:R-:W-:Y:S02]  /*0b60*/  IADD3 R19, R13, 0x280, RZ ;  /* 0x000002800d137810 */ /* 0x000fe40007ffe0ff */
[----:B------:R-:W-:Y:S02]  /*0b70*/  ISETP.GE.OR P1, PT, R15, R6, P1 ;  /* 0x000000060f00720c */ /* 0x000fe40000f26670 */
[----:B------:R-:W-:Y:S01]  /*0b80*/  IADD3 R15, R13, 0x200, RZ ;  /* 0x000002000d0f7810 */ /* 0x000fe20007ffe0ff */
[----:B-1----:R-:W-:-:S05]  /*0b90*/  @!P4 HADD2.F32 R21, -RZ, R21.H0_H0 ;  /* 0x20000015ff15c230 */ /* 0x002fca0000004100 */
[----:B------:R-:W-:Y:S02]  /*0ba0*/  @!P4 FMNMX.FTZ R20, R20, R21, PT ;  /* 0x000000151414c209 */ /* 0x000fe40003810000 */
[----:B------:R-:W-:Y:S01]  /*0bb0*/  IADD3 R21, R13, 0x300, RZ ;  /* 0x000003000d157810 */ /* 0x000fe20007ffe0ff */
[----:B0-----:R-:W-:Y:S01]  /*0bc0*/  @!P3 HADD2.F32 R17, -RZ, R14.H0_H0 ;  /* 0x2000000eff11b230 */ /* 0x001fe20000004100 */
[----:B------:R-:W-:Y:S01]  /*0bd0*/  @!P4 F2FP.PACK_AB R20, RZ, R20 ;  /* 0x00000014ff14c23e */ /* 0x000fe200000000ff */
[----:B------:R-:W-:Y:S01]  /*0be0*/  HADD2.F32 R14, -RZ, R10.H0_H0 ;  /* 0x2000000aff0e7230 */ /* 0x000fe20000004100 */
[----:B------:R-:W-:Y:S02]  /*0bf0*/  @!P6 IADD3 R13, R3, 0x80, RZ ;  /* 0x00000080030de810 */ /* 0x000fe40007ffe0ff */
[----:B------:R-:W-:Y:S01]  /*0c00*/  @!P3 FMNMX.FTZ R16, R16, R17, PT ;  /* 0x000000111010b209 */ /* 0x000fe20003810000 */
[----:B------:R-:W-:Y:S01]  /*0c10*/  HADD2.F32 R17, -RZ, R9.H0_H0 ;  /* 0x20000009ff117230 */ /* 0x000fe20000004100 */
[----:B------:R-:W-:-:S02]  /*0c20*/  FSETP.GTU.FTZ.AND P2, PT, |R14|, +INF , PT ;  /* 0x7f8000000e00780b */ /* 0x000fc40003f5c200 */
[----:B------:R-:W-:Y:S02]  /*0c30*/  @!P3 F2FP.PACK_AB R16, RZ, R16 ;  /* 0x00000010ff10b23e */ /* 0x000fe400000000ff */
[----:B------:R-:W-:Y:S02]  /*0c40*/  @!P4 PRMT R8, R20, 0x7610, R8 ;  /* 0x000076101408c816 */ /* 0x000fe40000000008 */
[----:B------:R-:W0:Y:S01]  /*0c50*/  @!P1 LDC.U16 R20, c[0x0][0x16a] ;  /* 0x00005a80ff149b82 */ /* 0x000e220000000400 */
[----:B------:R-:W-:Y:S02]  /*0c60*/  @!P3 PRMT R7, R16, 0x7610, R7 ;  /* 0x000076101007b816 */ /* 0x000fe40000000007 */
[----:B------:R-:W-:Y:S02]  /*0c70*/  ISETP.GE.OR P2, PT, R15, R6, P2 ;  /* 0x000000060f00720c */ /* 0x000fe40001746670 */
[----:B------:R-:W-:-:S04]  /*0c80*/  FSETP.GTU.FTZ.AND P4, PT, |R17|, +INF , PT ;  /* 0x7f8000001100780b */ /* 0x000fc80003f9c200 */
[----:B------:R-:W-:Y:S01]  /*0c90*/  ISETP.GE.OR P4, PT, R19, R6, P4 ;  /* 0x000000061300720c */ /* 0x000fe20002786670 */
[----:B0-----:R-:W-:Y:S02]  /*0ca0*/  @!P1 HADD2.F32 R25, -RZ, R20.H0_H0 ;  /* 0x20000014ff199230 */ /* 0x001fe40000004100 */
[----:B--2---:R-:W-:-:S05]  /*0cb0*/  HADD2.F32 R18, -RZ, R5.H0_H0 ;  /* 0x20000005ff127230 */ /* 0x004fca0000004100 */
[----:B------:R-:W-:-:S04]  /*0cc0*/  FSETP.GTU.FTZ.AND P0, PT, |R18|, +INF , PT ;  /* 0x7f8000001200780b */ /* 0x000fc80003f1c200 */
[----:B------:R-:W-:Y:S01]  /*0cd0*/  ISETP.GE.OR P0, PT, R3, R6, P0 ;  /* 0x000000060300720c */ /* 0x000fe20000706670 */
[----:B------:R-:W-:-:S12]  /*0ce0*/  @!P6 IMAD.IADD R3, R0, 0x1, R3 ;  /* 0x000000010003e824 */ /* 0x000fd800078e0203 */
[----:B------:R-:W0:Y:S01]  /*0cf0*/  @!P0 LDC.U16 R22, c[0x0][0x16a] ;  /* 0x00005a80ff168b82 */ /* 0x000e220000000400 */
[----:B------:R-:W-:-:S05]  /*0d00*/  @!P0 HADD2.F32 R19, -RZ, c[0x0] [0x168].H0_H0 ;  /* 0x20005a00ff138630 */ /* 0x000fca0000004100 */
[----:B------:R-:W-:Y:S02]  /*0d10*/  @!P0 FMNMX.FTZ R18, R18, R19, !PT ;  /* 0x0000001312128209 */ /* 0x000fe40007810000 */
[----:B------:R-:W1:Y:S01]  /*0d20*/  @!P4 LDC.U16 R19, c[0x0][0x16a] ;  /* 0x00005a80ff13cb82 */ /* 0x000e620000000400 */
[----:B---3--:R-:W-:Y:S02]  /*0d30*/  HADD2.F32 R16, -RZ, R11.H0_H0 ;  /* 0x2000000bff107230 */ /* 0x008fe40000004100 */
[----:B------:R-:W-:-:S03]  /*0d40*/  HADD2.F32 R15, -RZ, R12.H0_H0 ;  /* 0x2000000cff0f7230 */ /* 0x000fc60000004100 */
[----:B------:R-:W-:Y:S02]  /*0d50*/  FSETP.GTU.FTZ.AND P5, PT, |R16|, +INF , PT ;  /* 0x7f8000001000780b */ /* 0x000fe40003fbc200 */
[----:B------:R-:W-:Y:S02]  /*0d60*/  FSETP.GTU.FTZ.AND P3, PT, |R15|, +INF , PT ;  /* 0x7f8000000f00780b */ /* 0x000fe40003f7c200 */
[-C--:B------:R-:W-:Y:S02]  /*0d70*/  ISETP.GE.OR P5, PT, R21, R6.reuse, P5 ;  /* 0x000000061500720c */ /* 0x080fe40002fa6670 */
[----:B------:R-:W-:Y:S01]  /*0d80*/  ISETP.GE.OR P3, PT, R23, R6, P3 ;  /* 0x000000061700720c */ /* 0x000fe20001f66670 */
[----:B0-----:R-:W-:Y:S02]  /*0d90*/  @!P0 HADD2.F32 R21, -RZ, R22.H0_H0 ;  /* 0x20000016ff158230 */ /* 0x001fe40000004100 */
[----:B------:R-:W-:-:S03]  /*0da0*/  @!P1 HADD2.F32 R23, -RZ, c[0x0] [0x168].H0_H0 ;  /* 0x20005a00ff179630 */ /* 0x000fc60000004100 */
[----:B------:R-:W-:Y:S02]  /*0db0*/  @!P0 FMNMX.FTZ R22, R18, R21, PT ;  /* 0x0000001512168209 */ /* 0x000fe40003810000 */
[----:B------:R-:W0:Y:S01]  /*0dc0*/  @!P2 LDC.U16 R18, c[0x0][0x16a] ;  /* 0x00005a80ff12ab82 */ /* 0x000e220000000400 */
[----:B------:R-:W-:Y:S01]  /*0dd0*/  @!P1 FMNMX.FTZ R2, R2, R23, !PT ;  /* 0x0000001702029209 */ /* 0x000fe20007810000 */
[----:B------:R-:W-:Y:S01]  /*0de0*/  @!P2 HADD2.F32 R23, -RZ, c[0x0] [0x168].H0_H0 ;  /* 0x20005a00ff17a630 */ /* 0x000fe20000004100 */
[----:B------:R-:W-:Y:S02]  /*0df0*/  @!P0 F2FP.PACK_AB R22, RZ, R22 ;  /* 0x00000016ff16823e */ /* 0x000fe400000000ff */
[----:B------:R-:W-:Y:S01]  /*0e00*/  @!P1 FMNMX.FTZ R2, R2, R25, PT ;  /* 0x0000001902029209 */ /* 0x000fe20003810000 */
[----:B------:R-:W-:Y:S01]  /*0e10*/  @!P5 HADD2.F32 R25, -RZ, c[0x0] [0x168].H0_H0 ;  /* 0x20005a00ff19d630 */ /* 0x000fe20000004100 */
[----:B------:R-:W-:Y:S01]  /*0e20*/  @!P0 PRMT R5, R22, 0x7610, R5 ;  /* 0x0000761016058816 */ /* 0x000fe20000000005 */
[----:B------:R-:W2:Y:S01]  /*0e30*/  @!P5 LDC.U16 R20, c[0x0][0x16a] ;  /* 0x00005a80ff14db82 */ /* 0x000ea20000000400 */
[----:B------:R-:W-:Y:S01]  /*0e40*/  @!P1 F2FP.PACK_AB R26, RZ, R2 ;  /* 0x00000002ff1a923e */ /* 0x000fe200000000ff */
[----:B------:R-:W-:Y:S01]  /*0e50*/  @!P6 IMAD.WIDE.U32 R2, R3, R24, c[0x0][0x178] ;  /* 0x00005e000302e625 */ /* 0x000fe200078e0018 */
[----:B------:R-:W-:Y:S01]  /*0e60*/  @!P4 HADD2.F32 R22, -RZ, c[0x0] [0x168].H0_H0 ;  /* 0x20005a00ff16c630 */ /* 0x000fe20000004100 */
[----:B------:R-:W-:-:S02]  /*0e70*/  @!P2 FMNMX.FTZ R14, R14, R23, !PT ;  /* 0x000000170e0ea209 */ /* 0x000fc40007810000 */
[----:B------:R-:W-:Y:S01]  /*0e80*/  ISETP.GE.AND P0, PT, R13, R6, PT ;  /* 0x000000060d00720c */ /* 0x000fe20003f06270 */
[----:B------:R3:W-:Y:S01]  /*0e90*/  @!P6 STG.E.U16 [R2.64], R5 ;  /* 0x000000050200e986 */ /* 0x0007e2000c101504 */
[----:B------:R-:W4:Y:S01]  /*0ea0*/  @!P3 LDC.U16 R21, c[0x0][0x16a] ;  /* 0x00005a80ff15bb82 */ /* 0x000f220000000400 */
[----:B------:R-:W-:Y:S01]  /*0eb0*/  @!P4 FMNMX.FTZ R17, R17, R22, !PT ;  /* 0x000000161111c209 */ /* 0x000fe20007810000 */
[----:B------:R-:W-:Y:S01]  /*0ec0*/  @!P3 HADD2.F32 R22, -RZ, c[0x0] [0x168].H0_H0 ;  /* 0x20005a00ff16b630 */ /* 0x000fe20000004100 */
[----:B------:R-:W-:Y:S02]  /*0ed0*/  @!P5 FMNMX.FTZ R16, R16, R25, !PT ;  /* 0x000000191010d209 */ /* 0x000fe40007810000 */
[----:B------:R-:W-:Y:S02]  /*0ee0*/  @!P1 PRMT R4, R26, 0x7610, R4 ;  /* 0x000076101a049816 */ /* 0x000fe40000000004 */
[----:B------:R-:W-:Y:S01]  /*0ef0*/  @!P3 FMNMX.FTZ R15, R15, R22, !PT ;  /* 0x000000160f0fb209 */ /* 0x000fe20007810000 */
[----:B0-----:R-:W-:-:S02]  /*0f00*/  @!P2 HADD2.F32 R23, -RZ, R18.H0_H0 ;  /* 0x20000012ff17a230 */ /* 0x001fc40000004100 */
[----:B-1----:R-:W-:-:S03]  /*0f10*/  @!P4 HADD2.F32 R18, -RZ, R19.H0_H0 ;  /* 0x20000013ff12c230 */ /* 0x002fc60000004100 */
[----:B------:R-:W-:Y:S02]  /*0f20*/  @!P2 FMNMX.FTZ R14, R14, R23, PT ;  /* 0x000000170e0ea209 */ /* 0x000fe40003810000 */
[----:B------:R-:W-:Y:S01]  /*0f30*/  @!P4 FMNMX.FTZ R17, R17, R18, PT ;  /* 0x000000121111c209 */ /* 0x000fe20003810000 */
[----:B--2---:R-:W-:Y:S01]  /*0f40*/  @!P5 HADD2.F32 R19, -RZ, R20.H0_H0 ;  /* 0x20000014ff13d230 */ /* 0x004fe20000004100 */
[----:B------:R-:W-:Y:S02]  /*0f50*/  @!P2 F2FP.PACK_AB R14, RZ, R14 ;  /* 0x0000000eff0ea23e */ /* 0x000fe400000000ff */
[----:B------:R-:W-:Y:S02]  /*0f60*/  @!P4 F2FP.PACK_AB R17, RZ, R17 ;  /* 0x00000011ff11c23e */ /* 0x000fe400000000ff */
[----:B------:R-:W-:Y:S02]  /*0f70*/  @!P5 FMNMX.FTZ R16, R16, R19, PT ;  /* 0x000000131010d209 */ /* 0x000fe40003810000 */
[----:B------:R-:W-:Y:S01]  /*0f80*/  @!P2 PRMT R10, R14, 0x7610, R10 ;  /* 0x000076100e0aa816 */ /* 0x000fe2000000000a */
[----:B----4-:R-:W-:Y:S01]  /*0f90*/  @!P3 HADD2.F32 R20, -RZ, R21.H0_H0 ;  /* 0x20000015ff14b230 */ /* 0x010fe20000004100 */
[----:B------:R-:W-:-:S02]  /*0fa0*/  @!P5 F2FP.PACK_AB R16, RZ, R16 ;  /* 0x00000010ff10d23e */ /* 0x000fc400000000ff */
[----:B------:R-:W-:Y:S02]  /*0fb0*/  @!P4 PRMT R9, R17, 0x7610, R9 ;  /* 0x000076101109c816 */ /* 0x000fe40000000009 */
[----:B------:R-:W-:Y:S02]  /*0fc0*/  @!P3 FMNMX.FTZ R15, R15, R20, PT ;  /* 0x000000140f0fb209 */ /* 0x000fe40003810000 */
[----:B------:R-:W-:Y:S02]  /*0fd0*/  @!P5 PRMT R11, R16, 0x7610, R11 ;  /* 0x00007610100bd816 */ /* 0x000fe4000000000b */
[----:B------:R-:W-:-:S04]  /*0fe0*/  @!P3 F2FP.PACK_AB R15, RZ, R15 ;  /* 0x0000000fff0fb23e */ /* 0x000fc800000000ff */
[----:B------:R-:W-:Y:S01]  /*0ff0*/  @!P3 PRMT R12, R15, 0x7610, R12 ;  /* 0x000076100f0cb816 */ /* 0x000fe2000000000c */
[----:B------:R-:W-:Y:S05]  /*1000*/  @P0 BRA `(.L_x_15214) ;  /* 0x000000c000000947 */ /* 0x000fea0003800000 */
[----:B---3--:R-:W-:Y:S01]  /*1010*/  IMAD.IADD R2, R0, 0x1, R13 ;  /* 0x0000000100027824 */ /* 0x008fe200078e020d */
        /* <DEDUP_REMOVED lines=11> */
.L_x_15214:
[----:B---3--:R-:W-:-:S13]  /*10d0*/  ISETP.GE.AND P0, PT, R13, R6, PT ;  /* 0x000000060d00720c */ /* 0x008fda0003f06270 */
[----:B------:R-:W-:Y:S05]  /*10e0*/  @P0 BRA `(.L_x_15216) ;  /* 0x000000c000000947 */ /* 0x000fea0003800000 */
[----:B0-----:R-:W-:Y:S01]  /*10f0*/  IMAD.IADD R2, R0, 0x1, R13 ;  /* 0x0000000100027824 */ /* 0x001fe200078e020d */
[----:B------:R-:W-:Y:S01]  /*1100*/  IADD3 R13, R13, 0x80, RZ ;  /* 0x000000800d0d7810 */ /* 0x000fe20007ffe0ff */
[----:B------:R-:W-:-:S04]  /*1110*/  IMAD.MOV.U32 R3, RZ, RZ, 0x2 ;  /* 0x00000002ff037424 */ /* 0x000fc800078e00ff */
[----:B------:R-:W-:-:S05]  /*1120*/  IMAD.WIDE.U32 R2, R2, R3, c[0x0][0x178] ;  /* 0x00005e0002027625 */ /* 0x000fca00078e0003 */
[----:B------:R0:W-:Y:S02]  /*1130*/  STG.E.U16 [R2.64], R4 ;  /* 0x0000000402007986 */ /* 0x0001e4000c101504 */
.L_x_15215:
[----:B------:R-:W-:-:S13]  /*1140*/  ISETP.GE.AND P0, PT, R13, R6, PT ;  /* 0x000000060d00720c */ /* 0x000fda0003f06270 */
[----:B------:R-:W-:Y:S05]  /*1150*/  @P0 BRA `(.L_x_15217) ;  /* 0x000000d000000947 */ /* 0x000fea0003800000 */
[----:B0-----:R-:W-:Y:S01]  /*1160*/  IMAD.IADD R2, R0, 0x1, R13 ;  /* 0x0000000100027824 */ /* 0x001fe200078e020d */
[----:B------:R-:W-:Y:S01]  /*1170*/  IADD3 R13, R13, 0x80, RZ ;  /* 0x000000800d0d7810 */ /* 0x000fe20007ffe0ff */
[----:B------:R-:W-:-:S04]  /*1180*/  IMAD.MOV.U32 R3, RZ, RZ, 0x2 ;  /* 0x00000002ff037424 */ /* 0x000fc800078e00ff */
[----:B------:R-:W-:-:S05]  /*1190*/  IMAD.WIDE.U32 R2, R2, R3, c[0x0][0x178] ;  /* 0x00005e0002027625 */ /* 0x000fca00078e0003 */
[----:B------:R0:W-:Y:S02]  /*11a0*/  STG.E.U16 [R2.64], R10 ;  /* 0x0000000a02007986 */ /* 0x0001e4000c101504 */
.L_x_15216:
        /* <DEDUP_REMOVED lines=8> */
.L_x_15217:
[----:B------:R-:W-:Y:S05]  /*1230*/  BSYNC B1 ;  /* 0x0000000000017941 */ /* 0x000fea0003800000 */
.L_x_15213:
[----:B------:R-:W-:-:S13]  /*1240*/  ISETP.GE.AND P0, PT, R13, R6, PT ;  /* 0x000000060d00720c */ /* 0x000fda0003f06270 */
[----:B0-----:R-:W-:Y:S01]  /*1250*/  @!P0 IMAD.IADD R2, R0, 0x1, R13 ;  /* 0x0000000100028824 */ /* 0x001fe200078e020d */
[----:B------:R-:W-:Y:S01]  /*1260*/  @!P0 IADD3 R13, R13, 0x80, RZ ;  /* 0x000000800d0d8810 */ /* 0x000fe20007ffe0ff */
[----:B------:R-:W-:-:S04]  /*1270*/  @!P0 IMAD.MOV.U32 R3, RZ, RZ, 0x2 ;  /* 0x00000002ff038424 */ /* 0x000fc800078e00ff */
[----:B------:R-:W-:-:S05]  /*1280*/  @!P0 IMAD.WIDE.U32 R2, R2, R3, c[0x0][0x178] ;  /* 0x00005e0002028625 */ /* 0x000fca00078e0003 */
[----:B------:R0:W-:Y:S02]  /*1290*/  @!P0 STG.E.U16 [R2.64], R11 ;  /* 0x0000000b02008986 */ /* 0x0001e4000c101504 */
.L_x_15218:
[----:B------:R-:W-:Y:S05]  /*12a0*/  BSYNC B0 ;  /* 0x0000000000007941 */ /* 0x000fea0003800000 */
.L_x_15212:
        /* <DEDUP_REMOVED lines=8> */
.L_x_15219:
        /* <DEDUP_REMOVED lines=13> */
.L_x_34181:


//--------------------- .text._ZN2at6native29vectorized_elementwise_kernelILi4EZZZNS0_17clamp_kernel_cudaERNS_18TensorIteratorBaseERKN3c106ScalarES7_ENKUlvE_clEvENKUlvE6_clEvEUlNS4_4HalfEE_St5arrayIPcLm2EEEEviT0_T1_ --------------------------
	.section	.text._ZN2at6native29vectorized_elementwise_kernelILi4EZZZNS0_17clamp_kernel_cudaERNS_18TensorIteratorBaseERKN3c106ScalarES7_ENKUlvE_clEvENKUlvE6_clEvEUlNS4_4HalfEE_St5arrayIPcLm2EEEEviT0_T1_,"ax",@progbits
	.sectioninfo	@"SHI_REGISTERS=32"
	.align	128
        .global         _ZN2at6native29vectorized_elementwise_kernelILi4EZZZNS0_17clamp_kernel_cudaERNS_18TensorIteratorBaseERKN3c106ScalarES7_ENKUlvE_clEvENKUlvE6_clEvEUlNS4_4HalfEE_St5arrayIPcLm2EEEEviT0_T1_
        .type           _ZN2at6native29vectorized_elementwise_kernelILi4EZZZNS0_17clamp_kernel_cudaERNS_18TensorIteratorBaseERKN3c106ScalarES7_ENKUlvE_clEvENKUlvE6_clEvEUlNS4_4HalfEE_St5arrayIPcLm2EEEEviT0_T1_,@function
        .size           _ZN2at6native29vectorized_elementwise_kernelILi4EZZZNS0_17clamp_kernel_cudaERNS_18TensorIteratorBaseERKN3c106ScalarES7_ENKUlvE_clEvENKUlvE6_clEvEUlNS4_4HalfEE_St5arrayIPcLm2EEEEviT0_T1_,(.L_x_34182 - _ZN2at6native29vectorized_elementwise_kernelILi4EZZZNS0_17clamp_kernel_cudaERNS_18TensorIteratorBaseERKN3c106ScalarES7_ENKUlvE_clEvENKUlvE6_clEvEUlNS4_4HalfEE_St5arrayIPcLm2EEEEviT0_T1_)
        .other          _ZN2at6native29vectorized_elementwise_kernelILi4EZZZNS0_17clamp_kernel_cudaERNS_18TensorIteratorBaseERKN3c106ScalarES7_ENKUlvE_clEvENKUlvE6_clEvEUlNS4_4HalfEE_St5arrayIPcLm2EEEEviT0_T1_,@"STO_CUDA_ENTRY STV_DEFAULT"
_ZN2at6native29vectorized_elementwise_kernelILi4EZZZNS0_17clamp_kernel_cudaERNS_18TensorIteratorBaseERKN3c106ScalarES7_ENKUlvE_clEvENKUlvE6_clEvEUlNS4_4HalfEE_St5arrayIPcLm2EEEEviT0_T1_:
.text._ZN2at6native29vectorized_elementwise_kernelILi4EZZZNS0_17clamp_kernel_cudaERNS_18TensorIteratorBaseERKN3c106ScalarES7_ENKUlvE_clEvENKUlvE6_clEvEUlNS4_4HalfEE_St5arrayIPcLm2EEEEviT0_T1_:
        /* <DEDUP_REMOVED lines=12> */
[----:B------:R0:W3:Y:S01]  /*00c0*/  LDG.E.64 R12, [R4.64+0x400] ;  /* 0x00040004040c7981 */ /* 0x0000e2000c1e1b00 */
[----:B--2---:R-:W-:Y:S01]  /*00d0*/  HADD2.F32 R2, -RZ, R6.H0_H0 ;  /* 0x20000006ff027230 */ /* 0x004fe20000004100 */
[C---:B------:R-:W-:Y:S02]  /*00e0*/  PRMT R9, R7.reuse, 0x7610, R9 ;  /* 0x0000761007097816 */ /* 0x040fe40000000009 */
[----:B0-----:R-:W-:Y:S02]  /*00f0*/  PRMT R4, R7, 0x7632, R4 ;  /* 0x0000763207047816 */ /* 0x001fe40000000004 */
[----:B------:R-:W-:Y:S01]  /*0100*/  FSETP.GTU.FTZ.AND P0, PT, |R2|, +INF , PT ;  /* 0x7f8000000200780b */ /* 0x000fe20003f1c200 */
[----:B------:R-:W-:Y:S01]  /*0110*/  HADD2.F32 R21, -RZ, R9.H0_H0 ;  /* 0x20000009ff157230 */ /* 0x000fe20000004100 */
[C---:B---3--:R-:W-:Y:S01]  /*0120*/  PRMT R7, R13.reuse, 0x7610, R7 ;  /* 0x000076100d077816 */ /* 0x048fe20000000007 */
[----:B------:R-:W-:Y:S01]  /*0130*/  HADD2.F32 R22, -RZ, R4.H0_H0 ;  /* 0x20000004ff167230 */ /* 0x000fe20000004100 */
[----:B------:R-:W-:-:S02]  /*0140*/  PRMT R5, R13, 0x7632, R5 ;  /* 0x000076320d057816 */ /* 0x000fc40000000005 */
[----:B------:R-:W-:Y:S01]  /*0150*/  FSETP.GTU.FTZ.AND P1, PT, |R21|, +INF , PT ;  /* 0x7f8000001500780b */ /* 0x000fe20003f3c200 */
[----:B------:R-:W-:Y:S01]  /*0160*/  HADD2.F32 R13, -RZ, R7.H0_H0 ;  /* 0x20000007ff0d7230 */ /* 0x000fe20000004100 */
[----:B------:R-:W-:-:S04]  /*0170*/  FSETP.GTU.FTZ.AND P2, PT, |R22|, +INF , PT ;  /* 0x7f8000001600780b */ /* 0x000fc80003f5c200 */
[----:B------:R-:W-:Y:S01]  /*0180*/  FSETP.GTU.FTZ.AND P5, PT, |R13|, +INF , PT ;  /* 0x7f8000000d00780b */ /* 0x000fe20003fbc200 */
[----:B------:R-:W0:Y:S01]  /*0190*/  @!P0 LDC.U16 R8, c[0x0][0x16a] ;  /* 0x00005a80ff088b82 */ /* 0x000e220000000400 */
[----:B------:R-:W-:Y:S02]  /*01a0*/  @!P0 HADD2.F32 R2, -RZ, R6.H0_H0 ;  /* 0x20000006ff028230 */ /* 0x000fe40000004100 */
[----:B------:R-:W-:-:S03]  /*01b0*/  @!P0 HADD2.F32 R3, -RZ, c[0x0] [0x168].H0_H0 ;  /* 0x20005a00ff038630 */ /* 0x000fc60000004100 */
[----:B------:R-:W-:Y:S02]  /*01c0*/  @!P1 HADD2.F32 R29, -RZ, c[0x0] [0x168].H0_H0 ;  /* 0x20005a00ff1d9630 */ /* 0x000fe40000004100 */
[----:B------:R-:W-:Y:S01]  /*01d0*/  @!P0 FMNMX.FTZ R3, R2, R3, !PT ;  /* 0x0000000302038209 */ /* 0x000fe20007810000 */
[----:B------:R-:W1:Y:S01]  /*01e0*/  @!P1 LDC.U16 R24, c[0x0][0x16a] ;  /* 0x00005a80ff189b82 */ /* 0x000e620000000400 */
[----:B------:R-:W-:Y:S01]  /*01f0*/  PRMT R2, R6, 0x7632, R2 ;  /* 0x0000763206027816 */ /* 0x000fe20000000002 */
[----:B------:R-:W-:Y:S01]  /*0200*/  @!P2 HADD2.F32 R27, -RZ, c[0x0] [0x168].H0_H0 ;  /* 0x20005a00ff1ba630 */ /* 0x000fe20000004100 */
[----:B------:R-:W-:-:S03]  /*0210*/  @!P1 FMNMX.FTZ R21, R29, R21, !PT ;  /* 0x000000151d159209 */ /* 0x000fc60007810000 */
[----:B------:R-:W-:Y:S01]  /*0220*/  HADD2.F32 R23, -RZ, R2.H0_H0 ;  /* 0x20000002ff177230 */ /* 0x000fe20000004100 */
[----:B------:R-:W-:Y:S01]  /*0230*/  @!P2 FMNMX.FTZ R22, R27, R22, !PT ;  /* 0x000000161b16a209 */ /* 0x000fe20007810000 */
[----:B------:R-:W2:Y:S01]  /*0240*/  @!P2 LDC.U16 R15, c[0x0][0x16a] ;  /* 0x00005a80ff0fab82 */ /* 0x000ea20000000400 */
[----:B0-----:R-:W-:-:S07]  /*0250*/  @!P0 HADD2.F32 R8, -RZ, R8.H0_H0 ;  /* 0x20000008ff088230 */ /* 0x001fce0000004100 */
[----:B------:R-:W0:Y:S01]  /*0260*/  @!P5 LDC.U16 R18, c[0x0][0x16a] ;  /* 0x00005a80ff12db82 */ /* 0x000e220000000400 */
[----:B------:R-:W-:Y:S02]  /*0270*/  @!P0 FMNMX.FTZ R14, R3, R8, PT ;  /* 0x00000008030e8209 */ /* 0x000fe40003810000 */
[C---:B------:R-:W-:Y:S02]  /*0280*/  PRMT R8, R12.reuse, 0x7610, R8 ;  /* 0x000076100c087816 */ /* 0x040fe40000000008 */
[----:B------:R-:W-:Y:S01]  /*0290*/  PRMT R3, R12, 0x7632, R3 ;  /* 0x000076320c037816 */ /* 0x000fe20000000003 */
[----:B-1----:R-:W-:Y:S01]  /*02a0*/  @!P1 HADD2.F32 R24, -RZ, R24.H0_H0 ;  /* 0x20000018ff189230 */ /* 0x002fe20000004100 */
[----:B------:R-:W-:Y:S01]  /*02b0*/  @!P0 F2FP.PACK_AB R6, RZ, R14 ;  /* 0x0000000eff06823e */ /* 0x000fe200000000ff */
[----:B------:R-:W-:Y:S01]  /*02c0*/  HADD2.F32 R25, -RZ, R8.H0_H0 ;  /* 0x20000008ff197230 */ /* 0x000fe20000004100 */
[----:B------:R-:W-:Y:S01]  /*02d0*/  FSETP.GTU.FTZ.AND P0, PT, |R23|, +INF , PT ;  /* 0x7f8000001700780b */ /* 0x000fe20003f1c200 */
[----:B------:R-:W-:Y:S01]  /*02e0*/  HADD2.F32 R12, -RZ, R3.H0_H0 ;  /* 0x20000003ff0c7230 */ /* 0x000fe20000004100 */
[----:B------:R-:W-:Y:S01]  /*02f0*/  @!P1 FMNMX.FTZ R21, R24, R21, PT ;  /* 0x0000001518159209 */ /* 0x000fe20003810000 */
[----:B------:R-:W-:Y:S01]  /*0300*/  HADD2.F32 R14, -RZ, R5.H0_H0 ;  /* 0x20000005ff0e7230 */ /* 0x000fe20000004100 */
[----:B------:R-:W-:Y:S01]  /*0310*/  FSETP.GTU.FTZ.AND P3, PT, |R25|, +INF , PT ;  /* 0x7f8000001900780b */ /* 0x000fe20003f7c200 */
[----:B--2---:R-:W-:Y:S01]  /*0320*/  @!P2 HADD2.F32 R15, -RZ, R15.H0_H0 ;  /* 0x2000000fff0fa230 */ /* 0x004fe20000004100 */
[----:B------:R-:W-:-:S02]  /*0330*/  FSETP.GTU.FTZ.AND P4, PT, |R12|, +INF , PT ;  /* 0x7f8000000c00780b */ /* 0x000fc40003f9c200 */
[----:B------:R-:W-:Y:S02]  /*0340*/  FSETP.GTU.FTZ.AND P6, PT, |R14|, +INF , PT ;  /* 0x7f8000000e00780b */ /* 0x000fe40003fdc200 */
[----:B------:R-:W-:Y:S02]  /*0350*/  @!P2 FMNMX.FTZ R15, R15, R22, PT ;  /* 0x000000160f0fa209 */ /* 0x000fe40003810000 */
[----:B------:R-:W-:Y:S01]  /*0360*/  @!P1 F2FP.PACK_AB R9, RZ, R21 ;  /* 0x00000015ff09923e */ /* 0x000fe200000000ff */
[----:B------:R-:W1:Y:S01]  /*0370*/  @!P0 LDC.U16 R20, c[0x0][0x16a] ;  /* 0x00005a80ff148b82 */ /* 0x000e620000000400 */
[----:B------:R-:W-:Y:S01]  /*0380*/  @!P0 HADD2.F32 R28, -RZ, c[0x0] [0x168].H0_H0 ;  /* 0x20005a00ff1c8630 */ /* 0x000fe20000004100 */
[----:B------:R-:W-:Y:S02]  /*0390*/  @!P2 F2FP.PACK_AB R4, RZ, R15 ;  /* 0x0000000fff04a23e */ /* 0x000fe400000000ff */
[----:B------:R-:W-:Y:S02]  /*03a0*/  @!P3 HADD2.F32 R26, -RZ, c[0x0] [0x168].H0_H0 ;  /* 0x20005a00ff1ab630 */ /* 0x000fe40000004100 */
[----:B------:R-:W-:Y:S01]  /*03b0*/  @!P4 HADD2.F32 R29, -RZ, c[0x0] [0x168].H0_H0 ;  /* 0x20005a00ff1dc630 */ /* 0x000fe20000004100 */
[----:B------:R-:W-:Y:S01]  /*03c0*/  @!P0 FMNMX.FTZ R23, R28, R23, !PT ;  /* 0x000000171c178209 */ /* 0x000fe20007810000 */
[----:B------:R-:W2:Y:S01]  /*03d0*/  @!P3 LDC.U16 R16, c[0x0][0x16a] ;  /* 0x00005a80ff10bb82 */ /* 0x000ea20000000400 */
[----:B------:R-:W-:Y:S01]  /*03e0*/  @!P3 FMNMX.FTZ R25, R26, R25, !PT ;  /* 0x000000191a19b209 */ /* 0x000fe20007810000 */
[----:B------:R-:W-:Y:S01]  /*03f0*/  @!P5 HADD2.F32 R26, -RZ, c[0x0] [0x168].H0_H0 ;  /* 0x20005a00ff1ad630 */ /* 0x000fe20000004100 */
[----:B------:R-:W-:Y:S01]  /*0400*/  @!P4 FMNMX.FTZ R29, R29, R12, !PT ;  /* 0x0000000c1d1dc209 */ /* 0x000fe20007810000 */
[----:B------:R-:W-:Y:S01]  /*0410*/  @!P6 HADD2.F32 R27, -RZ, c[0x0] [0x168].H0_H0 ;  /* 0x20005a00ff1be630 */ /* 0x000fe20000004100 */
[----:B------:R-:W-:-:S02]  /*0420*/  PRMT R9, R9, 0x5410, R4 ;  /* 0x0000541009097816 */ /* 0x000fc40000000004 */
[----:B------:R-:W-:Y:S01]  /*0430*/  @!P5 FMNMX.FTZ R26, R26, R13, !PT ;  /* 0x0000000d1a1ad209 */ /* 0x000fe20007810000 */
[----:B------:R-:W3:Y:S01]  /*0440*/  @!P4 LDC.U16 R17, c[0x0][0x16a] ;  /* 0x00005a80ff11cb82 */ /* 0x000ee20000000400 */
[----:B------:R-:W-:Y:S01]  /*0450*/  @!P6 FMNMX.FTZ R27, R27, R14, !PT ;  /* 0x0000000e1b1be209 */ /* 0x000fe20007810000 */
[----:B0-----:R-:W-:-:S05]  /*0460*/  @!P5 HADD2.F32 R13, -RZ, R18.H0_H0 ;  /* 0x20000012ff0dd230 */ /* 0x001fca0000004100 */
[----:B------:R-:W-:Y:S01]  /*0470*/  @!P5 FMNMX.FTZ R26, R13, R26, PT ;  /* 0x0000001a0d1ad209 */ /* 0x000fe20003810000 */
[----:B------:R-:W0:Y:S01]  /*0480*/  @!P6 LDC.U16 R19, c[0x0][0x16a] ;  /* 0x00005a80ff13eb82 */ /* 0x000e220000000400 */
[----:B-1----:R-:W-:Y:S02]  /*0490*/  @!P0 HADD2.F32 R20, -RZ, R20.H0_H0 ;  /* 0x20000014ff148230 */ /* 0x002fe40000004100 */
[----:B------:R-:W-:-:S03]  /*04a0*/  @!P5 F2FP.PACK_AB R7, RZ, R26 ;  /* 0x0000001aff07d23e */ /* 0x000fc600000000ff */
[----:B------:R-:W-:Y:S01]  /*04b0*/  @!P0 FMNMX.FTZ R23, R20, R23, PT ;  /* 0x0000001714178209 */ /* 0x000fe20003810000 */
[----:B--2---:R-:W-:-:S03]  /*04c0*/  @!P3 HADD2.F32 R16, -RZ, R16.H0_H0 ;  /* 0x20000010ff10b230 */ /* 0x004fc60000004100 */
[----:B------:R-:W-:Y:S02]  /*04d0*/  @!P0 F2FP.PACK_AB R2, RZ, R23 ;  /* 0x00000017ff02823e */ /* 0x000fe400000000ff */
[----:B------:R-:W-:Y:S01]  /*04e0*/  @!P3 FMNMX.FTZ R25, R16, R25, PT ;  /* 0x000000191019b209 */ /* 0x000fe20003810000 */
[----:B---3--:R-:W-:-:S03]  /*04f0*/  @!P4 HADD2.F32 R12, -RZ, R17.H0_H0 ;  /* 0x20000011ff0cc230 */ /* 0x008fc60000004100 */
[----:B------:R-:W-:Y:S02]  /*0500*/  @!P3 F2FP.PACK_AB R8, RZ, R25 ;  /* 0x00000019ff08b23e */ /* 0x000fe400000000ff */
[----:B------:R-:W-:Y:S01]  /*0510*/  @!P4 FMNMX.FTZ R29, R12, R29, PT ;  /* 0x0000001d0c1dc209 */ /* 0x000fe20003810000 */
[----:B------:R-:W-:Y:S01]  /*0520*/  IMAD.WIDE.U32 R12, R0, R11, c[0x0][0x178] ;  /* 0x00005e00000c7625 */ /* 0x000fe200078e000b */
[----:B0-----:R-:W-:Y:S02]  /*0530*/  @!P6 HADD2.F32 R14, -RZ, R19.H0_H0 ;  /* 0x20000013ff0ee230 */ /* 0x001fe40000004100 */
[----:B------:R-:W-:-:S03]  /*0540*/  @!P4 F2FP.PACK_AB R3, RZ, R29 ;  /* 0x0000001dff03c23e */ /* 0x000fc600000000ff */
[----:B------:R-:W-:Y:S01]  /*0550*/  IMAD.WIDE R12, R10, 0x8, R12 ;  /* 0x000000080a0c7825 */ /* 0x000fe200078e020c */
[----:B------:R-:W-:Y:S02]  /*0560*/  @!P6 FMNMX.FTZ R27, R14, R27, PT ;  /* 0x0000001b0e1be209 */ /* 0x000fe40003810000 */
[----:B------:R-:W-:Y:S02]  /*0570*/  PRMT R4, R8, 0x5410, R3 ;  /* 0x0000541008047816 */ /* 0x000fe40000000003 */
[----:B------:R-:W-:Y:S02]  /*0580*/  @!P6 F2FP.PACK_AB R5, RZ, R27 ;  /* 0x0000001bff05e23e */ /* 0x000fe400000000ff */
[----:B------:R-:W-:Y:S02]  /*0590*/  PRMT R8, R6, 0x5410, R2 ;  /* 0x0000541006087816 */ /* 0x000fe40000000002 */
[----:B------:R-:W-:-:S03]  /*05a0*/  PRMT R5, R7, 0x5410, R5 ;  /* 0x0000541007057816 */ /* 0x000fc60000000005 */
[----:B------:R-:W-:Y:S04]  /*05b0*/  STG.E.64 [R12.64], R8 ;  /* 0x000000080c007986 */ /* 0x000fe8000c101b04 */
[----:B------:R-:W-:Y:S01]  /*05c0*/  STG.E.64 [R12.64+0x400], R4 ;  /* 0x000400040c007986 */ /* 0x000fe2000c101b04 */
[----:B------:R-:W-:Y:S05]  /*05d0*/  EXIT ;  /* 0x000000000000794d */ /* 0x000fea0003800000 */
.L_x_15220:
        /* <DEDUP_REMOVED lines=26> */
.L_x_15222:
[----:B0-----:R-:W-:Y:S05]  /*0780*/  BSYNC B0 ;  /* 0x0000000000007941 */ /* 0x001fea0003800000 */
.L_x_15221:
        /* <DEDUP_REMOVED lines=18> */
.L_x_15224:
[----:B------:R-:W-:Y:S05]  /*08b0*/  BSYNC B0 ;  /* 0x0000000000007941 */ /* 0x000fea0003800000 */
.L_x_15223:
        /* <DEDUP_REMOVED lines=124> */
.L_x_15227:
[----:B---3--:R-:W-:-:S13]  /*1080*/  ISETP.GE.AND P0, PT, R13, R6, PT ;  /* 0x000000060d00720c */ /* 0x008fda0003f06270 */
[----:B------:R-:W-:Y:S05]  /*1090*/  @P0 BRA `(.L_x_15229) ;  /* 0x000000c000000947 */ /* 0x000fea0003800000 */
[----:B0-----:R-:W-:Y:S01]  /*10a0*/  IMAD.IADD R2, R0, 0x1, R13 ;  /* 0x0000000100027824 */ /* 0x001fe200078e020d */
[----:B------:R-:W-:Y:S01]  /*10b0*/  IADD3 R13, R13, 0x80, RZ ;  /* 0x000000800d0d7810 */ /* 0x000fe20007ffe0ff */
[----:B------:R-:W-:-:S04]  /*10c0*/  IMAD.MOV.U32 R3, RZ, RZ, 0x2 ;  /* 0x00000002ff037424 */ /* 0x000fc800078e00ff */
[----:B------:R-:W-:-:S05]  /*10d0*/  IMAD.WIDE.U32 R2, R2, R3, c[0x0][0x178] ;  /* 0x00005e0002027625 */ /* 0x000fca00078e0003 */
[----:B------:R0:W-:Y:S02]  /*10e0*/  STG.E.U16 [R2.64], R4 ;  /* 0x0000000402007986 */ /* 0x0001e4000c101504 */
.L_x_15228:
[----:B------:R-:W-:-:S13]  /*10f0*/  ISETP.GE.AND P0, PT, R13, R6, PT ;  /* 0x000000060d00720c */ /* 0x000fda0003f06270 */
[----:B------:R-:W-:Y:S05]  /*1100*/  @P0 BRA `(.L_x_15230) ;  /* 0x000000d000000947 */ /* 0x000fea0003800000 */
[----:B0-----:R-:W-:Y:S01]  /*1110*/  IMAD.IADD R2, R0, 0x1, R13 ;  /* 0x0000000100027824 */ /* 0x001fe200078e020d */
[----:B------:R-:W-:Y:S01]  /*1120*/  IADD3 R13, R13, 0x80, RZ ;  /* 0x000000800d0d7810 */ /* 0x000fe20007ffe0ff */
[----:B------:R-:W-:-:S04]  /*1130*/  IMAD.MOV.U32 R3, RZ, RZ, 0x2 ;  /* 0x00000002ff037424 */ /* 0x000fc800078e00ff */
[----:B------:R-:W-:-:S05]  /*1140*/  IMAD.WIDE.U32 R2, R2, R3, c[0x0][0x178] ;  /* 0x00005e0002027625 */ /* 0x000fca00078e0003 */
[----:B------:R0:W-:Y:S02]  /*1150*/  STG.E.U16 [R2.64], R10 ;  /* 0x0000000a02007986 */ /* 0x0001e4000c101504 */
.L_x_15229:
        /* <DEDUP_REMOVED lines=8> */
.L_x_15230:
[----:B------:R-:W-:Y:S05]  /*11e0*/  BSYNC B1 ;  /* 0x0000000000017941 */ /* 0x000fea0003800000 */
.L_x_15226:
[----:B------:R-:W-:-:S13]  /*11f0*/  ISETP.GE.AND P0, PT, R13, R6, PT ;  /* 0x000000060d00720c */ /* 0x000fda0003f06270 */
[----:B0-----:R-:W-:Y:S01]  /*1200*/  @!P0 IMAD.IADD R2, R0, 0x1, R13 ;  /* 0x0000000100028824 */ /* 0x001fe200078e020d */
[----:B------:R-:W-:Y:S01]  /*1210*/  @!P0 IADD3 R13, R13, 0x80, RZ ;  /* 0x000000800d0d8810 */ /* 0x000fe20007ffe0ff */
[----:B------:R-:W-:-:S04]  /*1220*/  @!P0 IMAD.MOV.U32 R3, RZ, RZ, 0x2 ;  /* 0x00000002ff038424 */ /* 0x000fc800078e00ff */
[----:B------:R-:W-:-:S05]  /*1230*/  @!P0 IMAD.WIDE.U32 R2, R2, R3, c[0x0][0x178] ;  /* 0x00005e0002028625 */ /* 0x000fca00078e0003 */
[----:B------:R0:W-:Y:S02]  /*1240*/  @!P0 STG.E.U16 [R2.64], R11 ;  /* 0x0000000b02008986 */ /* 0x0001e4000c101504 */
.L_x_15231:
[----:B------:R-:W-:Y:S05]  /*1250*/  BSYNC B0 ;  /* 0x0000000000007941 */ /* 0x000fea0003800000 */
.L_x_15225:
        /* <DEDUP_REMOVED lines=8> */
.L_x_15232:
        /* <DEDUP_REMOVED lines=10> */
.L_x_34182:


//--------------------- .text._ZN2at6native29vectorized_elementwise_kernelILi8EZZZNS0_17clamp_kernel_cudaERNS_18TensorIteratorBaseERKN3c106ScalarES7_ENKUlvE_clEvENKUlvE6_clEvEUlNS4_4HalfEE_St5arrayIPcLm2EEEEviT0_T1_ --------------------------
	.section	.text._ZN2at6native29vectorized_elementwise_kernelILi8EZZZNS0_17clamp_kernel_cudaERNS_18TensorIteratorBaseERKN3c106ScalarES7_ENKUlvE_clEvENKUlvE6_clEvEUlNS4_4HalfEE_St5arrayIPcLm2EEEEviT0_T1_,"ax",@progbits
	.sectioninfo	@"SHI_REGISTERS=4"
	.align	128
        .global         _ZN2at6native29vectorized_elementwise_kernelILi8EZZZNS0_17clamp_kernel_cudaERNS_18TensorIteratorBaseERKN3c106ScalarES7_ENKUlvE_clEvENKUlvE6_clEvEUlNS4_4HalfEE_St5arrayIPcLm2EEEEviT0_T1_
        .type           _ZN2at6native29vectorized_elementwise_kernelILi8EZZZNS0_17clamp_kernel_cudaERNS_18TensorIteratorBaseERKN3c106ScalarES7_ENKUlvE_clEvENKUlvE6_clEvEUlNS4_4HalfEE_St5arrayIPcLm2EEEEviT0_T1_,@function
        .size           _ZN2at6native29vectorized_elementwise_kernelILi8EZZZNS0_17clamp_kernel_cudaERNS_18TensorIteratorBaseERKN3c106ScalarES7_ENKUlvE_clEvENKUlvE6_clEvEUlNS4_4HalfEE_St5arrayIPcLm2EEEEviT0_T1_,(.L_x_34183 - _ZN2at6native29vectorized_elementwise_kernelILi8EZZZNS0_17clamp_kernel_cudaERNS_18TensorIteratorBaseERKN3c106ScalarES7_ENKUlvE_clEvENKUlvE6_clEvEUlNS4_4HalfEE_St5arrayIPcLm2EEEEviT0_T1_)
        .other          _ZN2at6native29vectorized_elementwise_kernelILi8EZZZNS0_17clamp_kernel_cudaERNS_18TensorIteratorBaseERKN3c106ScalarES7_ENKUlvE_clEvENKUlvE6_clEvEUlNS4_4HalfEE_St5arrayIPcLm2EEEEviT0_T1_,@"STO_CUDA_ENTRY STV_DEFAULT"
_ZN2at6native29vectorized_elementwise_kernelILi8EZZZNS0_17clamp_kernel_cudaERNS_18TensorIteratorBaseERKN3c106ScalarES7_ENKUlvE_clEvENKUlvE6_clEvEUlNS4_4HalfEE_St5arrayIPcLm2EEEEviT0_T1_:
.text._ZN2at6native29vectorized_elementwise_kernelILi8EZZZNS0_17clamp_kernel_cudaERNS_18TensorIteratorBaseERKN3c106ScalarES7_ENKUlvE_clEvENKUlvE6_clEvEUlNS4_4HalfEE_St5arrayIPcLm2EEEEviT0_T1_:
[----:B------:R-:W-:Y:S02]  /*0000*/  MOV R1, c[0x0][0x28] ;  /* 0x00000a0000017a02 */ /* 0x000fe40000000f00 */
[----:B------:R-:W-:Y:S05]  /*0010*/  EXIT ;  /* 0x000000000000794d */ /* 0x000fea0003800000 */
.L_x_15233:
        /* <DEDUP_REMOVED lines=14> */
.L_x_34183:


//--------------------- .text._ZN2at6native18elementwise_kernelILi128ELi4EZNS0_15gpu_kernel_implIZZZNS0_17clamp_kernel_cudaERNS_18TensorIteratorBaseERKN3c106ScalarES8_ENKUlvE_clEvENKUlvE5_clEvEUlfE_EEvS4_RKT_EUliE_EEviT1_ --------------------------
	.section	.text._ZN2at6native18elementwise_kernelILi128ELi4EZNS0_15gpu_kernel_implIZZZNS0_17clamp_kernel_cudaERNS_18TensorIteratorBaseERKN3c106ScalarES8_ENKUlvE_clEvENKUlvE5_clEvEUlfE_EEvS4_RKT_EUliE_EEviT1_,"ax",@progbits
	.sectioninfo	@"SHI_REGISTERS=26"
	.align	128
        .global         _ZN2at6native18elementwise_kernelILi128ELi4EZNS0_15gpu_kernel_implIZZZNS0_17clamp_kernel_cudaERNS_18TensorIteratorBaseERKN3c106ScalarES8_ENKUlvE_clEvENKUlvE5_clEvEUlfE_EEvS4_RKT_EUliE_EEviT1_
        .type           _ZN2at6native18elementwise_kernelILi128ELi4EZNS0_15gpu_kernel_implIZZZNS0_17clamp_kernel_cudaERNS_18TensorIteratorBaseERKN3c106ScalarES8_ENKUlvE_clEvENKUlvE5_clEvEUlfE_EEvS4_RKT_EUliE_EEviT1_,@function
        .size           _ZN2at6native18elementwise_kernelILi128ELi4EZNS0_15gpu_kernel_implIZZZNS0_17clamp_kernel_cudaERNS_18TensorIteratorBaseERKN3c106ScalarES8_ENKUlvE_clEvENKUlvE5_clEvEUlfE_EEvS4_RKT_EUliE_EEviT1_,(.L_x_34184 - _ZN2at6native18elementwise_kernelILi128ELi4EZNS0_15gpu_kernel_implIZZZNS0_17clamp_kernel_cudaERNS_18TensorIteratorBaseERKN3c106ScalarES8_ENKUlvE_clEvENKUlvE5_clEvEUlfE_EEvS4_RKT_EUliE_EEviT1_)
        .other          _ZN2at6native18elementwise_kernelILi128ELi4EZNS0_15gpu_kernel_implIZZZNS0_17clamp_kernel_cudaERNS_18TensorIteratorBaseERKN3c106ScalarES8_ENKUlvE_clEvENKUlvE5_clEvEUlfE_EEvS4_RKT_EUliE_EEviT1_,@"STO_CUDA_ENTRY STV_DEFAULT"
_ZN2at6native18elementwise_kernelILi128ELi4EZNS0_15gpu_kernel_implIZZZNS0_17clamp_kernel_cudaERNS_18TensorIteratorBaseERKN3c106ScalarES8_ENKUlvE_clEvENKUlvE5_clEvEUlfE_EEvS4_RKT_EUliE_EEviT1_:
.text._ZN2at6native18elementwise_kernelILi128ELi4EZNS0_15gpu_kernel_implIZZZNS0_17clamp_kernel_cudaERNS_18TensorIteratorBaseERKN3c106ScalarES8_ENKUlvE_clEvENKUlvE5_clEvEUlfE_EEvS4_RKT_EUliE_EEviT1_:
        /* <DEDUP_REMOVED lines=236> */
.L_x_15236:
        /* <DEDUP_REMOVED lines=20> */
.L_x_15241:
[----:B------:R-:W2:Y:S02]  /*1000*/  LDG.E.U8 R2, [R4.64] ;  /* 0x0000002404027981 */ /* 0x000ea4000c1e1100 */
[----:B--2---:R-:W0:Y:S01]  /*1010*/  I2F.U16 R2, R2 ;  /* 0x0000000200027306 */ /* 0x004e220000101000 */
[----:B------:R-:W-:Y:S05]  /*1020*/  BRA `(.L_x_15243) ;  /* 0x00000ca000007947 */ /* 0x000fea0003800000 */
.L_x_15240:
        /* <DEDUP_REMOVED lines=9> */
.L_x_15245:
[----:B------:R-:W2:Y:S02]  /*10c0*/  LDG.E R2, [R4.64] ;  /* 0x0000002404027981 */ /* 0x000ea4000c1e1900 */
[----:B--2---:R-:W0:Y:S01]  /*10d0*/  I2F R2, R2 ;  /* 0x0000000200027306 */ /* 0x004e220000201400 */
[----:B------:R-:W-:Y:S05]  /*10e0*/  BRA `(.L_x_15243) ;  /* 0x00000be000007947 */ /* 0x000fea0003800000 */
.L_x_15244:
[----:B------:R-:W2:Y:S02]  /*10f0*/  LDG.E.U16 R2, [R4.64] ;  /* 0x0000002404027981 */ /* 0x000ea4000c1e1500 */
[----:B--2---:R-:W0:Y:S01]  /*1100*/  I2F.S16 R2, R2 ;  /* 0x0000000200027306 */ /* 0x004e220000101400 */
[----:B------:R-:W-:Y:S05]  /*1110*/  BRA `(.L_x_15243) ;  /* 0x00000bb000007947 */ /* 0x000fea0003800000 */
.L_x_15239:
        /* <DEDUP_REMOVED lines=8> */
.L_x_15247:
[----:B------:R-:W2:Y:S02]  /*11a0*/  LDG.E.U16 R2, [R4.64] ;  /* 0x0000002404027981 */ /* 0x000ea4000c1e1500 */
[----:B--2---:R-:W-:Y:S01]  /*11b0*/  HADD2.F32 R2, -RZ, R2.H0_H0 ;  /* 0x20000002ff027230 */ /* 0x004fe20000004100 */
[----:B------:R-:W-:Y:S05]  /*11c0*/  BRA `(.L_x_15243) ;  /* 0x00000b0000007947 */ /* 0x000fea0003800000 */
.L_x_15246:
        /* <DEDUP_REMOVED lines=8> */
.L_x_15249:
[----:B------:R-:W2:Y:S02]  /*1250*/  LDG.E.U16 R2, [R4.64] ;  /* 0x0000002404027981 */ /* 0x000ea4000c1e1500 */
[----:B--2---:R-:W-:Y:S01]  /*1260*/  HADD2.F32 R2, -RZ, R2.H0_H0 ;  /* 0x20000002ff027230 */ /* 0x004fe20000004100 */
[----:B------:R-:W-:Y:S05]  /*1270*/  BRA `(.L_x_15243) ;  /* 0x00000a5000007947 */ /* 0x000fea0003800000 */
.L_x_15248:
[----:B------:R-:W2:Y:S02]  /*1280*/  LDG.E.64 R4, [R4.64] ;  /* 0x0000002404047981 */ /* 0x000ea4000c1e1b00 */
[----:B--2---:R-:W0:Y:S01]  /*1290*/  F2F.F32.F64 R2, R4 ;  /* 0x0000000400027310 */ /* 0x004e220000301000 */
[----:B------:R-:W0:-:S14]  /*12a0*/  DSETP.GEU.AND P0, PT, |R4|, c[0x2][0x0], PT ;  /* 0x008000000400762a */ /* 0x000e1c0003f0e200 */
[----:B0-----:R-:W-:Y:S01]  /*12b0*/  @!P0 FMUL R2, R2, 1.175494350822287508e-38 ;  /* 0x0080000002028820 */ /* 0x001fe20000400000 */
[----:B------:R-:W-:Y:S05]  /*12c0*/  BRA `(.L_x_15243) ;  /* 0x00000a0000007947 */ /* 0x000fea0003800000 */
.L_x_15238:
        /* <DEDUP_REMOVED lines=12> */
.L_x_15252:
[----:B------:R-:W2:Y:S02]  /*1390*/  LDG.E.64 R4, [R4.64] ;  /* 0x0000002404047981 */ /* 0x000ea4000c1e1b00 */
[----:B--2---:R-:W0:Y:S01]  /*13a0*/  F2F.F32.F64 R2, R4 ;  /* 0x0000000400027310 */ /* 0x004e220000301000 */
[----:B------:R-:W0:-:S14]  /*13b0*/  DSETP.GEU.AND P0, PT, |R4|, c[0x2][0x0], PT ;  /* 0x008000000400762a */ /* 0x000e1c0003f0e200 */
[----:B0-----:R-:W-:Y:S01]  /*13c0*/  @!P0 FMUL R2, R2, 1.175494350822287508e-38 ;  /* 0x0080000002028820 */ /* 0x001fe20000400000 */
[----:B------:R-:W-:Y:S05]  /*13d0*/  BRA `(.L_x_15243) ;  /* 0x000008f000007947 */ /* 0x000fea0003800000 */
.L_x_15251:
        /* <DEDUP_REMOVED lines=26> */
.L_x_15254:
        /* <DEDUP_REMOVED lines=13> */
.L_x_15253:
[----:B------:R-:W2:Y:S02]  /*1650*/  LDG.E.U16 R2, [R4.64] ;  /* 0x0000002404027981 */ /* 0x000ea4000c1e1500 */
[----:B--2---:R-:W-:Y:S01]  /*1660*/  PRMT R2, RZ, 0x5410, R2 ;  /* 0x00005410ff027816 */ /* 0x004fe20000000002 */
[----:B------:R-:W-:Y:S05]  /*1670*/  BRA `(.L_x_15243) ;  /* 0x0000065000007947 */ /* 0x000fea0003800000 */
.L_x_15250:
        /* <DEDUP_REMOVED lines=11> */
.L_x_15257:
        /* <DEDUP_REMOVED lines=20> */
.L_x_15259:
[----:B------:R-:W-:Y:S05]  /*1870*/  BSYNC B0 ;  /* 0x0000000000007941 */ /* 0x000fea0003800000 */
.L_x_15258:
[----:B------:R-:W-:Y:S01]  /*1880*/  IMAD.SHL.U32 R2, R2, 0x100000, RZ ;  /* 0x0010000002027824 */ /* 0x000fe200078e00ff */
[----:B------:R-:W-:-:S04]  /*1890*/  LEA R3, R0, 0x3b800000, 0x17 ;  /* 0x3b80000000037811 */ /* 0x000fc800078eb8ff */
[----:B------:R-:W-:Y:S01]  /*18a0*/  LOP3.LUT R2, R3, R2, R4, 0xfe, !PT ;  /* 0x0000000203027212 */ /* 0x000fe200078efe04 */
[----:B------:R-:W-:Y:S05]  /*18b0*/  BRA `(.L_x_15243) ;  /* 0x0000041000007947 */ /* 0x000fea0003800000 */
.L_x_15256:
        /* <DEDUP_REMOVED lines=20> */
.L_x_15261:
[----:B------:R-:W-:Y:S05]  /*1a00*/  BSYNC B0 ;  /* 0x0000000000007941 */ /* 0x000fea0003800000 */
.L_x_15260:
[----:B------:R-:W-:Y:S01]  /*1a10*/  IMAD.SHL.U32 R2, R2, 0x200000, RZ ;  /* 0x0020000002027824 */ /* 0x000fe200078e00ff */
[----:B------:R-:W-:-:S04]  /*1a20*/  LEA R3, R0, 0x37800000, 0x17 ;  /* 0x3780000000037811 */ /* 0x000fc800078eb8ff */
[----:B------:R-:W-:Y:S01]  /*1a30*/  LOP3.LUT R2, R3, R2, R4, 0xfe, !PT ;  /* 0x0000000203027212 */ /* 0x000fe200078efe04 */
[----:B------:R-:W-:Y:S05]  /*1a40*/  BRA `(.L_x_15243) ;  /* 0x0000028000007947 */ /* 0x000fea0003800000 */
.L_x_15255:
        /* <DEDUP_REMOVED lines=14> */
.L_x_15242:
        /* <DEDUP_REMOVED lines=21> */
.L_x_15263:
[----:B------:R-:W2:Y:S02]  /*1c80*/  LDG.E.64 R2, [R4.64] ;  /* 0x0000002404027981 */ /* 0x000ea4000c1e1b00 */
[----:B--2---:R0:W1:Y:S01]  /*1c90*/  I2F.U64 R2, R2 ;  /* 0x0000000200027312 */ /* 0x0040620000301000 */
[----:B------:R-:W-:Y:S05]  /*1ca0*/  BRA `(.L_x_15243) ;  /* 0x0000002000007947 */ /* 0x000fea0003800000 */
.L_x_15262:
[----:B------:R-:W2:Y:S02]  /*1cb0*/  LDG.E R2, [R4.64] ;  /* 0x0000002404027981 */ /* 0x000ea4000c1e1900 */
[----:B--2---:R-:W0:Y:S02]  /*1cc0*/  I2F.U32 R2, R2 ;  /* 0x0000000200027306 */ /* 0x004e240000201000 */
.L_x_15243:
[----:B------:R-:W-:Y:S05]  /*1cd0*/  BSYNC B6 ;  /* 0x0000000000067941 */ /* 0x000fea0003800000 */
.L_x_15237:
[----:B0-----:R-:W0:Y:S01]  /*1ce0*/  LDC.U8 R4, c[0x0][0x380] ;  /* 0x0000e000ff047b82 */ /* 0x001e220000000000 */
[----:B-1---5:R-:W-:-:S13]  /*1cf0*/  FSETP.GTU.FTZ.AND P0, PT, |R2|, +INF , PT ;  /* 0x7f8000000200780b */ /* 0x022fda0003f1c200 */
[----:B------:R-:W-:-:S04]  /*1d00*/  @!P0 FMNMX.FTZ R3, R2, c[0x0][0x370], !PT ;  /* 0x0000dc0002038a09 */ /* 0x000fc80007810000 */
        /* <DEDUP_REMOVED lines=15> */
.L_x_15267:
[----:B------:R-:W0:Y:S02]  /*1e00*/  F2I.S64.TRUNC R2, R2 ;  /* 0x0000000200027311 */ /* 0x000e24000020d900 */
[----:B0-----:R-:W-:-:S05]  /*1e10*/  IMAD.MOV.U32 R5, RZ, RZ, R2 ;  /* 0x000000ffff057224 */ /* 0x001fca00078e0002 */
[----:B------:R0:W-:Y:S01]  /*1e20*/  STG.E.U8 [R16.64], R5 ;  /* 0x0000000510007986 */ /* 0x0001e2000c101124 */
[----:B------:R-:W-:Y:S05]  /*1e30*/  BRA `(.L_x_15269) ;  /* 0x00000d3000007947 */ /* 0x000fea0003800000 */
.L_x_15266:
        /* <DEDUP_REMOVED lines=9> */
.L_x_15271:
[----:B------:R-:W0:Y:S02]  /*1ed0*/  F2I.FTZ.TRUNC.NTZ R3, R2 ;  /* 0x0000000200037305 */ /* 0x000e24000021f100 */
[----:B0-----:R0:W-:Y:S01]  /*1ee0*/  STG.E [R16.64], R3 ;  /* 0x0000000310007986 */ /* 0x0011e2000c101924 */
[----:B------:R-:W-:Y:S05]  /*1ef0*/  BRA `(.L_x_15269) ;  /* 0x00000c7000007947 */ /* 0x000fea0003800000 */
.L_x_15270:
[----:B------:R-:W0:Y:S02]  /*1f00*/  F2I.FTZ.TRUNC.NTZ R3, R2 ;  /* 0x0000000200037305 */ /* 0x000e24000021f100 */
[----:B0-----:R0:W-:Y:S01]  /*1f10*/  STG.E.U16 [R16.64], R3 ;  /* 0x0000000310007986 */ /* 0x0011e2000c101524 */
[----:B------:R-:W-:Y:S05]  /*1f20*/  BRA `(.L_x_15269) ;  /* 0x00000c4000007947 */ /* 0x000fea0003800000 */
.L_x_15265:
        /* <DEDUP_REMOVED lines=8> */
.L_x_15273:
[----:B------:R-:W-:-:S05]  /*1fb0*/  F2FP.PACK_AB R2, RZ, R2 ;  /* 0x00000002ff02723e */ /* 0x000fca00000000ff */
[----:B------:R0:W-:Y:S01]  /*1fc0*/  STG.E.U16 [R16.64], R2 ;  /* 0x0000000210007986 */ /* 0x0001e2000c101524 */
[----:B------:R-:W-:Y:S05]  /*1fd0*/  BRA `(.L_x_15269) ;  /* 0x00000b9000007947 */ /* 0x000fea0003800000 */
.L_x_15272:
        /* <DEDUP_REMOVED lines=9> */
.L_x_15275:
[----:B------:R-:W-:-:S04]  /*2070*/  F2FP.PACK_AB R3, RZ, R2 ;  /* 0x00000002ff03723e */ /* 0x000fc800000000ff */
[----:B------:R-:W-:-:S05]  /*2080*/  PRMT R3, R3, 0x5410, RZ ;  /* 0x0000541003037816 */ /* 0x000fca00000000ff */
[----:B------:R0:W-:Y:S01]  /*2090*/  STG.E [R16.64], R3 ;  /* 0x0000000310007986 */ /* 0x0001e2000c101924 */
[----:B------:R-:W-:Y:S05]  /*20a0*/  BRA `(.L_x_15269) ;  /* 0x00000ac000007947 */ /* 0x000fea0003800000 */
.L_x_15274:
[----:B------:R-:W-:-:S06]  /*20b0*/  FMUL.FTZ R2, R2, 1 ;  /* 0x3f80000002027820 */ /* 0x000fcc0000410000 */
[----:B------:R-:W0:Y:S02]  /*20c0*/  F2F.F64.F32 R2, R2 ;  /* 0x0000000200027310 */ /* 0x000e240000201800 */
[----:B0-----:R0:W-:Y:S01]  /*20d0*/  STG.E.64 [R16.64], R2 ;  /* 0x0000000210007986 */ /* 0x0011e2000c101b24 */
[----:B------:R-:W-:Y:S05]  /*20e0*/  BRA `(.L_x_15269) ;  /* 0x00000a8000007947 */ /* 0x000fea0003800000 */
.L_x_15264:
        /* <DEDUP_REMOVED lines=12> */
.L_x_15278:
[----:B------:R-:W-:Y:S01]  /*21b0*/  FMUL.FTZ R4, R2, 1 ;  /* 0x3f80000002047820 */ /* 0x000fe20000410000 */
[----:B------:R-:W-:-:S05]  /*21c0*/  CS2R R6, SRZ ;  /* 0x0000000000067805 */ /* 0x000fca000001ff00 */
[----:B------:R-:W0:Y:S02]  /*21d0*/  F2F.F64.F32 R4, R4 ;  /* 0x0000000400047310 */ /* 0x000e240000201800 */
[----:B0-----:R0:W-:Y:S01]  /*21e0*/  STG.E.128 [R16.64], R4 ;  /* 0x0000000410007986 */ /* 0x0011e2000c101d24 */
[----:B------:R-:W-:Y:S05]  /*21f0*/  BRA `(.L_x_15269) ;  /* 0x0000097000007947 */ /* 0x000fea0003800000 */
.L_x_15277:
        /* <DEDUP_REMOVED lines=20> */
.L_x_15282:
[----:B------:R-:W-:Y:S05]  /*2340*/  BSYNC B0 ;  /* 0x0000000000007941 */ /* 0x000fea0003800000 */
.L_x_15281:
[----:B------:R-:W-:-:S05]  /*2350*/  LOP3.LUT R5, R0, R5, RZ, 0xfc, !PT ;  /* 0x0000000500057212 */ /* 0x000fca00078efcff */
[----:B------:R0:W-:Y:S01]  /*2360*/  STG.E.U8 [R16.64], R5 ;  /* 0x0000000510007986 */ /* 0x0001e2000c101124 */
[----:B------:R-:W-:Y:S05]  /*2370*/  BRA `(.L_x_15269) ;  /* 0x000007f000007947 */ /* 0x000fea0003800000 */
.L_x_15280:
        /* <DEDUP_REMOVED lines=12> */
.L_x_15284:
[----:B------:R-:W-:Y:S01]  /*2440*/  IMAD.MOV.U32 R0, RZ, RZ, 0x7f ;  /* 0x0000007fff007424 */ /* 0x000fe200078e00ff */
[----:B------:R-:W-:-:S04]  /*2450*/  ISETP.GT.U32.AND P0, PT, R4, 0x7f800000, PT ;  /* 0x7f8000000400780c */ /* 0x000fc80003f04070 */
[----:B------:R-:W-:-:S04]  /*2460*/  SEL R0, R0, 0x7c, P0 ;  /* 0x0000007c00007807 */ /* 0x000fc80000000000 */
.L_x_15285:
[----:B------:R-:W-:Y:S05]  /*2470*/  BSYNC B0 ;  /* 0x0000000000007941 */ /* 0x000fea0003800000 */
.L_x_15283:
[----:B------:R-:W-:-:S04]  /*2480*/  LOP3.LUT R2, R2, 0x80000000, RZ, 0xc0, !PT ;  /* 0x8000000002027812 */ /* 0x000fc800078ec0ff */
[----:B------:R-:W-:-:S04]  /*2490*/  SHF.R.U32.HI R3, RZ, 0x18, R2 ;  /* 0x00000018ff037819 */ /* 0x000fc80000011602 */
[----:B------:R-:W-:-:S05]  /*24a0*/  LOP3.LUT R3, R0, R3, RZ, 0xfc, !PT ;  /* 0x0000000300037212 */ /* 0x000fca00078efcff */
[----:B------:R0:W-:Y:S01]  /*24b0*/  STG.E.U8 [R16.64], R3 ;  /* 0x0000000310007986 */ /* 0x0001e2000c101124 */
[----:B------:R-:W-:Y:S05]  /*24c0*/  BRA `(.L_x_15269) ;  /* 0x000006a000007947 */ /* 0x000fea0003800000 */
.L_x_15279:
[----:B------:R-:W-:-:S05]  /*24d0*/  F2FP.BF16.PACK_AB R2, RZ, R2 ;  /* 0x00000002ff02723e */ /* 0x000fca00000010ff */
[----:B------:R0:W-:Y:S01]  /*24e0*/  STG.E.U16 [R16.64], R2 ;  /* 0x0000000210007986 */ /* 0x0001e2000c101524 */
[----:B------:R-:W-:Y:S05]  /*24f0*/  BRA `(.L_x_15269) ;  /* 0x0000067000007947 */ /* 0x000fea0003800000 */
.L_x_15276:
        /* <DEDUP_REMOVED lines=11> */
.L_x_15288:
        /* <DEDUP_REMOVED lines=16> */
.L_x_15291:
[----:B------:R-:W-:-:S04]  /*26b0*/  LOP3.LUT R2, R2, 0x80000000, RZ, 0xc0, !PT ;  /* 0x8000000002027812 */ /* 0x000fc800078ec0ff */
[----:B------:R-:W-:-:S04]  /*26c0*/  SHF.R.U32.HI R3, RZ, 0x18, R2 ;  /* 0x00000018ff037819 */ /* 0x000fc80000011602 */
[----:B------:R-:W-:-:S04]  /*26d0*/  LOP3.LUT R0, R0, R3, RZ, 0xfc, !PT ;  /* 0x0000000300007212 */ /* 0x000fc800078efcff */
[----:B------:R-:W-:Y:S02]  /*26e0*/  PRMT R8, R0, 0x7610, R8 ;  /* 0x0000761000087816 */ /* 0x000fe40000000008 */
.L_x_15290:
[----:B------:R-:W-:Y:S05]  /*26f0*/  BSYNC B0 ;  /* 0x0000000000007941 */ /* 0x000fea0003800000 */
.L_x_15289:
[----:B------:R0:W-:Y:S01]  /*2700*/  STG.E.U8 [R16.64], R8 ;  /* 0x0000000810007986 */ /* 0x0001e2000c101124 */
[----:B------:R-:W-:Y:S05]  /*2710*/  BRA `(.L_x_15269) ;  /* 0x0000045000007947 */ /* 0x000fea0003800000 */
.L_x_15287:
        /* <DEDUP_REMOVED lines=16> */
.L_x_15294:
[----:B------:R-:W-:-:S04]  /*2820*/  LOP3.LUT R2, R2, 0x80000000, RZ, 0xc0, !PT ;  /* 0x8000000002027812 */ /* 0x000fc800078ec0ff */
[----:B------:R-:W-:-:S04]  /*2830*/  SHF.R.U32.HI R3, RZ, 0x18, R2 ;  /* 0x00000018ff037819 */ /* 0x000fc80000011602 */
[----:B------:R-:W-:-:S04]  /*2840*/  LOP3.LUT R0, R0, R3, RZ, 0xfc, !PT ;  /* 0x0000000300007212 */ /* 0x000fc800078efcff */
[----:B------:R-:W-:Y:S02]  /*2850*/  PRMT R8, R0, 0x7610, R8 ;  /* 0x0000761000087816 */ /* 0x000fe40000000008 */
.L_x_15293:
[----:B------:R-:W-:Y:S05]  /*2860*/  BSYNC B0 ;  /* 0x0000000000007941 */ /* 0x000fea0003800000 */
.L_x_15292:
[----:B------:R0:W-:Y:S01]  /*2870*/  STG.E.U8 [R16.64], R8 ;  /* 0x0000000810007986 */ /* 0x0001e2000c101124 */
[----:B------:R-:W-:Y:S05]  /*2880*/  BRA `(.L_x_15269) ;  /* 0x000002e000007947 */ /* 0x000fea0003800000 */
.L_x_15286:
        /* <DEDUP_REMOVED lines=21> */
.L_x_15268:
        /* <DEDUP_REMOVED lines=20> */
.L_x_15296:
[----:B------:R-:W0:Y:S02]  /*2b20*/  F2I.U64.TRUNC R2, R2 ;  /* 0x0000000200027311 */ /* 0x000e24000020d800 */
[----:B0-----:R0:W-:Y:S01]  /*2b30*/  STG.E.64 [R16.64], R2 ;  /* 0x0000000210007986 */ /* 0x0011e2000c101b24 */
[----:B------:R-:W-:Y:S05]  /*2b40*/  BRA `(.L_x_15269) ;  /* 0x0000002000007947 */ /* 0x000fea0003800000 */
.L_x_15295:
[----:B------:R-:W0:Y:S02]  /*2b50*/  F2I.FTZ.U32.TRUNC.NTZ R3, R2 ;  /* 0x0000000200037305 */ /* 0x000e24000021f000 */
[----:B0-----:R0:W-:Y:S02]  /*2b60*/  STG.E [R16.64], R3 ;  /* 0x0000000310007986 */ /* 0x0011e4000c101924 */
.L_x_15269:
[----:B------:R-:W-:-:S05]  /*2b70*/  IMAD R18, R18, 0x200, R23 ;  /* 0x0000020012127824 */ /* 0x000fca00078e0217 */
[----:B------:R-:W-:Y:S02]  /*2b80*/  IADD3 R19, R18, 0x80, RZ ;  /* 0x0000008012137810 */ /* 0x000fe40007ffe0ff */
.L_x_15235:
[----:B------:R-:W-:Y:S05]  /*2b90*/  BSYNC B7 ;  /* 0x0000000000077941 */ /* 0x000fea0003800000 */
.L_x_15234:
        /* <DEDUP_REMOVED lines=231> */
.L_x_15299:
        /* <DEDUP_REMOVED lines=20> */
.L_x_15304:
[----:B------:R-:W2:Y:S02]  /*3b50*/  LDG.E.U8 R2, [R4.64] ;  /* 0x0000002404027981 */ /* 0x000ea4000c1e1100 */
[----:B--2---:R-:W0:Y:S01]  /*3b60*/  I2F.U16 R2, R2 ;  /* 0x0000000200027306 */ /* 0x004e220000101000 */
[----:B------:R-:W-:Y:S05]  /*3b70*/  BRA `(.L_x_15306) ;  /* 0x00000ca000007947 */ /* 0x000fea0003800000 */
.L_x_15303:
        /* <DEDUP_REMOVED lines=9> */
.L_x_15308:
[----:B------:R-:W2:Y:S02]  /*3c10*/  LDG.E R2, [R4.64] ;  /* 0x0000002404027981 */ /* 0x000ea4000c1e1900 */
[----:B--2---:R-:W0:Y:S01]  /*3c20*/  I2F R2, R2 ;  /* 0x0000000200027306 */ /* 0x004e220000201400 */
[----:B------:R-:W-:Y:S05]  /*3c30*/  BRA `(.L_x_15306) ;  /* 0x00000be000007947 */ /* 0x000fea0003800000 */
.L_x_15307:
[----:B------:R-:W2:Y:S02]  /*3c40*/  LDG.E.U16 R2, [R4.64] ;  /* 0x0000002404027981 */ /* 0x000ea4000c1e1500 */
[----:B--2---:R-:W0:Y:S01]  /*3c50*/  I2F.S16 R2, R2 ;  /* 0x0000000200027306 */ /* 0x004e220000101400 */
[----:B------:R-:W-:Y:S05]  /*3c60*/  BRA `(.L_x_15306) ;  /* 0x00000bb000007947 */ /* 0x000fea0003800000 */
.L_x_15302:
        /* <DEDUP_REMOVED lines=8> */
.L_x_15310:
[----:B------:R-:W2:Y:S02]  /*3cf0*/  LDG.E.U16 R2, [R4.64] ;  /* 0x0000002404027981 */ /* 0x000ea4000c1e1500 */
[----:B--2---:R-:W-:Y:S01]  /*3d00*/  HADD2.F32 R2, -RZ, R2.H0_H0 ;  /* 0x20000002ff027230 */ /* 0x004fe20000004100 */
[----:B------:R-:W-:Y:S05]  /*3d10*/  BRA `(.L_x_15306) ;  /* 0x00000b0000007947 */ /* 0x000fea0003800000 */
.L_x_15309:
        /* <DEDUP_REMOVED lines=8> */
.L_x_15312:
[----:B------:R-:W2:Y:S02]  /*3da0*/  LDG.E.U16 R2, [R4.64] ;  /* 0x0000002404027981 */ /* 0x000ea4000c1e1500 */
[----:B--2---:R-:W-:Y:S01]  /*3db0*/  HADD2.F32 R2, -RZ, R2.H0_H0 ;  /* 0x20000002ff027230 */ /* 0x004fe20000004100 */
[----:B------:R-:W-:Y:S05]  /*3dc0*/  BRA `(.L_x_15306) ;  /* 0x00000a5000007947 */ /* 0x000fea0003800000 */
.L_x_15311:
[----:B------:R-:W2:Y:S02]  /*3dd0*/  LDG.E.64 R4, [R4.64] ;  /* 0x0000002404047981 */ /* 0x000ea4000c1e1b00 */
[----:B--2---:R-:W0:Y:S01]  /*3de0*/  F2F.F32.F64 R2, R4 ;  /* 0x0000000400027310 */ /* 0x004e220000301000 */
[----:B------:R-:W0:-:S14]  /*3df0*/  DSETP.GEU.AND P0, PT, |R4|, c[0x2][0x0], PT ;  /* 0x008000000400762a */ /* 0x000e1c0003f0e200 */
[----:B0-----:R-:W-:Y:S01]  /*3e00*/  @!P0 FMUL R2, R2, 1.175494350822287508e-38 ;  /* 0x0080000002028820 */ /* 0x001fe20000400000 */
[----:B------:R-:W-:Y:S05]  /*3e10*/  BRA `(.L_x_15306) ;  /* 0x00000a0000007947 */ /* 0x000fea0003800000 */
.L_x_15301:
        /* <DEDUP_REMOVED lines=12> */
.L_x_15315:
[----:B------:R-:W2:Y:S02]  /*3ee0*/  LDG.E.64 R4, [R4.64] ;  /* 0x0000002404047981 */ /* 0x000ea4000c1e1b00 */
[----:B--2---:R-:W0:Y:S01]  /*3ef0*/  F2F.F32.F64 R2, R4 ;  /* 0x0000000400027310 */ /* 0x004e220000301000 */
[----:B------:R-:W0:-:S14]  /*3f00*/  DSETP.GEU.AND P0, PT, |R4|, c[0x2][0x0], PT ;  /* 0x008000000400762a */ /* 0x000e1c0003f0e200 */
[----:B0-----:R-:W-:Y:S01]  /*3f10*/  @!P0 FMUL R2, R2, 1.175494350822287508e-38 ;  /* 0x0080000002028820 */ /* 0x001fe20000400000 */
[----:B------:R-:W-:Y:S05]  /*3f20*/  BRA `(.L_x_15306) ;  /* 0x000008f000007947 */ /* 0x000fea0003800000 */
.L_x_15314:
        /* <DEDUP_REMOVED lines=26> */
.L_x_15317:
        /* <DEDUP_REMOVED lines=13> */
.L_x_15316:
[----:B------:R-:W2:Y:S02]  /*41a0*/  LDG.E.U16 R2, [R4.64] ;  /* 0x0000002404027981 */ /* 0x000ea4000c1e1500 */
[----:B--2---:R-:W-:Y:S01]  /*41b0*/  PRMT R2, RZ, 0x5410, R2 ;  /* 0x00005410ff027816 */ /* 0x004fe20000000002 */
[----:B------:R-:W-:Y:S05]  /*41c0*/  BRA `(.L_x_15306) ;  /* 0x0000065000007947 */ /* 0x000fea0003800000 */
.L_x_15313:
        /* <DEDUP_REMOVED lines=11> */
.L_x_15320:
        /* <DEDUP_REMOVED lines=20> */
.L_x_15322:
[----:B------:R-:W-:Y:S05]  /*43c0*/  BSYNC B0 ;  /* 0x0000000000007941 */ /* 0x000fea0003800000 */
.L_x_15321:
[----:B------:R-:W-:Y:S01]  /*43d0*/  IMAD.SHL.U32 R2, R2, 0x100000, RZ ;  /* 0x0010000002027824 */ /* 0x000fe200078e00ff */
[----:B------:R-:W-:-:S04]  /*43e0*/  LEA R3, R0, 0x3b800000, 0x17 ;  /* 0x3b80000000037811 */ /* 0x000fc800078eb8ff */
[----:B------:R-:W-:Y:S01]  /*43f0*/  LOP3.LUT R2, R3, R2, R4, 0xfe, !PT ;  /* 0x0000000203027212 */ /* 0x000fe200078efe04 */
[----:B------:R-:W-:Y:S05]  /*4400*/  BRA `(.L_x_15306) ;  /* 0x0000041000007947 */ /* 0x000fea0003800000 */
.L_x_15319:
        /* <DEDUP_REMOVED lines=20> */
.L_x_15324:
[----:B------:R-:W-:Y:S05]  /*4550*/  BSYNC B0 ;  /* 0x0000000000007941 */ /* 0x000fea0003800000 */
.L_x_15323:
[----:B------:R-:W-:Y:S01]  /*4560*/  IMAD.SHL.U32 R2, R2, 0x200000, RZ ;  /* 0x0020000002027824 */ /* 0x000fe200078e00ff */
[----:B------:R-:W-:-:S04]  /*4570*/  LEA R3, R0, 0x37800000, 0x17 ;  /* 0x3780000000037811 */ /* 0x000fc800078eb8ff */
[----:B------:R-:W-:Y:S01]  /*4580*/  LOP3.LUT R2, R3, R2, R4, 0xfe, !PT ;  /* 0x0000000203027212 */ /* 0x000fe200078efe04 */
[----:B------:R-:W-:Y:S05]  /*4590*/  BRA `(.L_x_15306) ;  /* 0x0000028000007947 */ /* 0x000fea0003800000 */
.L_x_15318:
        /* <DEDUP_REMOVED lines=14> */
.L_x_15305:
        /* <DEDUP_REMOVED lines=21> */
.L_x_15326:
[----:B------:R-:W2:Y:S02]  /*47d0*/  LDG.E.64 R2, [R4.64] ;  /* 0x0000002404027981 */ /* 0x000ea4000c1e1b00 */
[----:B--2---:R0:W1:Y:S01]  /*47e0*/  I2F.U64 R2, R2 ;  /* 0x0000000200027312 */ /* 0x0040620000301000 */
[----:B------:R-:W-:Y:S05]  /*47f0*/  BRA `(.L_x_15306) ;  /* 0x0000002000007947 */ /* 0x000fea0003800000 */
.L_x_15325:
[----:B------:R-:W2:Y:S02]  /*4800*/  LDG.E R2, [R4.64] ;  /* 0x0000002404027981 */ /* 0x000ea4000c1e1900 */
[----:B--2---:R-:W0:Y:S02]  /*4810*/  I2F.U32 R2, R2 ;  /* 0x0000000200027306 */ /* 0x004e240000201000 */
.L_x_15306:
[----:B------:R-:W-:Y:S05]  /*4820*/  BSYNC B6 ;  /* 0x0000000000067941 */ /* 0x000fea0003800000 */
.L_x_15300:
        /* <DEDUP_REMOVED lines=18> */
.L_x_15330:
[----:B------:R-:W0:Y:S02]  /*4950*/  F2I.S64.TRUNC R2, R2 ;  /* 0x0000000200027311 */ /* 0x000e24000020d900 */
[----:B0-----:R-:W-:-:S05]  /*4960*/  IMAD.MOV.U32 R5, RZ, RZ, R2 ;  /* 0x000000ffff057224 */ /* 0x001fca00078e0002 */
[----:B------:R0:W-:Y:S01]  /*4970*/  STG.E.U8 [R16.64], R5 ;  /* 0x0000000510007986 */ /* 0x0001e2000c101124 */
[----:B------:R-:W-:Y:S05]  /*4980*/  BRA `(.L_x_15332) ;  /* 0x00000d3000007947 */ /* 0x000fea0003800000 */
.L_x_15329:
        /* <DEDUP_REMOVED lines=9> */
.L_x_15334:
[----:B------:R-:W0:Y:S02]  /*4a20*/  F2I.FTZ.TRUNC.NTZ R3, R2 ;  /* 0x0000000200037305 */ /* 0x000e24000021f100 */
[----:B0-----:R0:W-:Y:S01]  /*4a30*/  STG.E [R16.64], R3 ;  /* 0x0000000310007986 */ /* 0x0011e2000c101924 */
[----:B------:R-:W-:Y:S05]  /*4a40*/  BRA `(.L_x_15332) ;  /* 0x00000c7000007947 */ /* 0x000fea0003800000 */
.L_x_15333:
[----:B------:R-:W0:Y:S02]  /*4a50*/  F2I.FTZ.TRUNC.NTZ R3, R2 ;  /* 0x0000000200037305 */ /* 0x000e24000021f100 */
[----:B0-----:R0:W-:Y:S01]  /*4a60*/  STG.E.U16 [R16.64], R3 ;  /* 0x0000000310007986 */ /* 0x0011e2000c101524 */
[----:B------:R-:W-:Y:S05]  /*4a70*/  BRA `(.L_x_15332) ;  /* 0x00000c4000007947 */ /* 0x000fea0003800000 */
.L_x_15328:
        /* <DEDUP_REMOVED lines=8> */
.L_x_15336:
[----:B------:R-:W-:-:S05]  /*4b00*/  F2FP.PACK_AB R2, RZ, R2 ;  /* 0x00000002ff02723e */ /* 0x000fca00000000ff */
[----:B------:R0:W-:Y:S01]  /*4b10*/  STG.E.U16 [R16.64], R2 ;  /* 0x0000000210007986 */ /* 0x0001e2000c101524 */
[----:B------:R-:W-:Y:S05]  /*4b20*/  BRA `(.L_x_15332) ;  /* 0x00000b9000007947 */ /* 0x000fea0003800000 */
.L_x_15335:
        /* <DEDUP_REMOVED lines=9> */
.L_x_15338:
[----:B------:R-:W-:-:S04]  /*4bc0*/  F2FP.PACK_AB R3, RZ, R2 ;  /* 0x00000002ff03723e */ /* 0x000fc800000000ff */
[----:B------:R-:W-:-:S05]  /*4bd0*/  PRMT R3, R3, 0x5410, RZ ;  /* 0x0000541003037816 */ /* 0x000fca00000000ff */
[----:B------:R0:W-:Y:S01]  /*4be0*/  STG.E [R16.64], R3 ;  /* 0x0000000310007986 */ /* 0x0001e2000c101924 */
[----:B------:R-:W-:Y:S05]  /*4bf0*/  BRA `(.L_x_15332) ;  /* 0x00000ac000007947 */ /* 0x000fea0003800000 */
.L_x_15337:
[----:B------:R-:W-:-:S06]  /*4c00*/  FMUL.FTZ R2, R2, 1 ;  /* 0x3f80000002027820 */ /* 0x000fcc0000410000 */
[----:B------:R-:W0:Y:S02]  /*4c10*/  F2F.F64.F32 R2, R2 ;  /* 0x0000000200027310 */ /* 0x000e240000201800 */
[----:B0-----:R0:W-:Y:S01]  /*4c20*/  STG.E.64 [R16.64], R2 ;  /* 0x0000000210007986 */ /* 0x0011e2000c101b24 */
[----:B------:R-:W-:Y:S05]  /*4c30*/  BRA `(.L_x_15332) ;  /* 0x00000a8000007947 */ /* 0x000fea0003800000 */
.L_x_15327:
        /* <DEDUP_REMOVED lines=12> */
.L_x_15341:
[----:B------:R-:W-:Y:S01]  /*4d00*/  FMUL.FTZ R4, R2, 1 ;  /* 0x3f80000002047820 */ /* 0x000fe20000410000 */
[----:B------:R-:W-:-:S05]  /*4d10*/  CS2R R6, SRZ ;  /* 0x0000000000067805 */ /* 0x000fca000001ff00 */
[----:B------:R-:W0:Y:S02]  /*4d20*/  F2F.F64.F32 R4, R4 ;  /* 0x0000000400047310 */ /* 0x000e240000201800 */
[----:B0-----:R0:W-:Y:S01]  /*4d30*/  STG.E.128 [R16.64], R4 ;  /* 0x0000000410007986 */ /* 0x0011e2000c101d24 */
[----:B------:R-:W-:Y:S05]  /*4d40*/  BRA `(.L_x_15332) ;  /* 0x0000097000007947 */ /* 0x000fea0003800000 */
.L_x_15340:
        /* <DEDUP_REMOVED lines=20> */
.L_x_15345:
[----:B------:R-:W-:Y:S05]  /*4e90*/  BSYNC B0 ;  /* 0x0000000000007941 */ /* 0x000fea0003800000 */
.L_x_15344:
[----:B------:R-:W-:-:S05]  /*4ea0*/  LOP3.LUT R5, R0, R5, RZ, 0xfc, !PT ;  /* 0x0000000500057212 */ /* 0x000fca00078efcff */
[----:B------:R0:W-:Y:S01]  /*4eb0*/  STG.E.U8 [R16.64], R5 ;  /* 0x0000000510007986 */ /* 0x0001e2000c101124 */
[----:B------:R-:W-:Y:S05]  /*4ec0*/  BRA `(.L_x_15332) ;  /* 0x000007f000007947 */ /* 0x000fea0003800000 */
.L_x_15343:
        /* <DEDUP_REMOVED lines=12> */
.L_x_15347:
[----:B------:R-:W-:Y:S01]  /*4f90*/  IMAD.MOV.U32 R0, RZ, RZ, 0x7f ;  /* 0x0000007fff007424 */ /* 0x000fe200078e00ff */
[----:B------:R-:W-:-:S04]  /*4fa0*/  ISETP.GT.U32.AND P0, PT, R4, 0x7f800000, PT ;  /* 0x7f8000000400780c */ /* 0x000fc80003f04070 */
[----:B------:R-:W-:-:S04]  /*4fb0*/  SEL R0, R0, 0x7c, P0 ;  /* 0x0000007c00007807 */ /* 0x000fc80000000000 */
.L_x_15348:
[----:B------:R-:W-:Y:S05]  /*4fc0*/  BSYNC B0 ;  /* 0x0000000000007941 */ /* 0x000fea0003800000 */
.L_x_15346:
[----:B------:R-:W-:-:S04]  /*4fd0*/  LOP3.LUT R2, R2, 0x80000000, RZ, 0xc0, !PT ;  /* 0x8000000002027812 */ /* 0x000fc800078ec0ff */
[----:B------:R-:W-:-:S04]  /*4fe0*/  SHF.R.U32.HI R3, RZ, 0x18, R2 ;  /* 0x00000018ff037819 */ /* 0x000fc80000011602 */
[----:B------:R-:W-:-:S05]  /*4ff0*/  LOP3.LUT R3, R0, R3, RZ, 0xfc, !PT ;  /* 0x0000000300037212 */ /* 0x000fca00078efcff */
[----:B------:R0:W-:Y:S01]  /*5000*/  STG.E.U8 [R16.64], R3 ;  /* 0x0000000310007986 */ /* 0x0001e2000c101124 */
[----:B------:R-:W-:Y:S05]  /*5010*/  BRA `(.L_x_15332) ;  /* 0x000006a000007947 */ /* 0x000fea0003800000 */
.L_x_15342:
[----:B------:R-:W-:-:S05]  /*5020*/  F2FP.BF16.PACK_AB R2, RZ, R2 ;  /* 0x00000002ff02723e */ /* 0x000fca00000010ff */
[----:B------:R0:W-:Y:S01]  /*5030*/  STG.E.U16 [R16.64], R2 ;  /* 0x0000000210007986 */ /* 0x0001e2000c101524 */
[----:B------:R-:W-:Y:S05]  /*5040*/  BRA `(.L_x_15332) ;  /* 0x0000067000007947 */ /* 0x000fea0003800000 */
.L_x_15339:
        /* <DEDUP_REMOVED lines=11> */
.L_x_15351:
        /* <DEDUP_REMOVED lines=16> */
.L_x_15354:
[----:B------:R-:W-:-:S04]  /*5200*/  LOP3.LUT R2, R2, 0x80000000, RZ, 0xc0, !PT ;  /* 0x8000000002027812 */ /* 0x000fc800078ec0ff */
[----:B------:R-:W-:-:S04]  /*5210*/  SHF.R.U32.HI R3, RZ, 0x18, R2 ;  /* 0x00000018ff037819 */ /* 0x000fc80000011602 */
[----:B------:R-:W-:-:S04]  /*5220*/  LOP3.LUT R0, R0, R3, RZ, 0xfc, !PT ;  /* 0x0000000300007212 */ /* 0x000fc800078efcff */
[----:B------:R-:W-:Y:S02]  /*5230*/  PRMT R8, R0, 0x7610, R8 ;  /* 0x0000761000087816 */ /* 0x000fe40000000008 */
.L_x_15353:
[----:B------:R-:W-:Y:S05]  /*5240*/  BSYNC B0 ;  /* 0x0000000000007941 */ /* 0x000fea0003800000 */
.L_x_15352:
[----:B------:R0:W-:Y:S01]  /*5250*/  STG.E.U8 [R16.64], R8 ;  /* 0x0000000810007986 */ /* 0x0001e2000c101124 */
[----:B------:R-:W-:Y:S05]  /*5260*/  BRA `(.L_x_15332) ;  /* 0x0000045000007947 */ /* 0x000fea0003800000 */
.L_x_15350:
        /* <DEDUP_REMOVED lines=16> */
.L_x_15357:
[----:B------:R-:W-:-:S04]  /*5370*/  LOP3.LUT R2, R2, 0x80000000, RZ, 0xc0, !PT ;  /* 0x8000000002027812 */ /* 0x000fc800078ec0ff */
[----:B------:R-:W-:-:S04]  /*5380*/  SHF.R.U32.HI R3, RZ, 0x18, R2 ;  /* 0x00000018ff037819 */ /* 0x000fc80000011602 */
[----:B------:R-:W-:-:S04]  /*5390*/  LOP3.LUT R0, R0, R3, RZ, 0xfc, !PT ;  /* 0x0000000300007212 */ /* 0x000fc800078efcff */
[----:B------:R-:W-:Y:S02]  /*53a0*/  PRMT R8, R0, 0x7610, R8 ;  /* 0x0000761000087816 */ /* 0x000fe40000000008 */
.L_x_15356:
[----:B------:R-:W-:Y:S05]  /*53b0*/  BSYNC B0 ;  /* 0x0000000000007941 */ /* 0x000fea0003800000 */
.L_x_15355:
[----:B------:R0:W-:Y:S01]  /*53c0*/  STG.E.U8 [R16.64], R8 ;  /* 0x0000000810007986 */ /* 0x0001e2000c101124 */
[----:B------:R-:W-:Y:S05]  /*53d0*/  BRA `(.L_x_15332) ;  /* 0x000002e000007947 */ /* 0x000fea0003800000 */
.L_x_15349:
        /* <DEDUP_REMOVED lines=21> */
.L_x_15331:
        /* <DEDUP_REMOVED lines=20> */
.L_x_15359:
[----:B------:R-:W0:Y:S02]  /*5670*/  F2I.U64.TRUNC R2, R2 ;  /* 0x0000000200027311 */ /* 0x000e24000020d800 */
[----:B0-----:R0:W-:Y:S01]  /*5680*/  STG.E.64 [R16.64], R2 ;  /* 0x0000000210007986 */ /* 0x0011e2000c101b24 */
[----:B------:R-:W-:Y:S05]  /*5690*/  BRA `(.L_x_15332) ;  /* 0x0000002000007947 */ /* 0x000fea0003800000 */
.L_x_15358:
[----:B------:R-:W0:Y:S02]  /*56a0*/  F2I.FTZ.U32.TRUNC.NTZ R3, R2 ;  /* 0x0000000200037305 */ /* 0x000e24000021f000 */
[----:B0-----:R0:W-:Y:S02]  /*56b0*/  STG.E [R16.64], R3 ;  /* 0x0000000310007986 */ /* 0x0011e4000c101924 */
.L_x_15332:
        /* <DEDUP_REMOVED lines=231> */
.L_x_15360:
        /* <DEDUP_REMOVED lines=20> */
.L_x_15365:
[----:B------:R-:W2:Y:S02]  /*6670*/  LDG.E.U8 R2, [R4.64] ;  /* 0x0000002404027981 */ /* 0x000ea4000c1e1100 */
[----:B--2---:R-:W0:Y:S01]  /*6680*/  I2F.U16 R2, R2 ;  /* 0x0000000200027306 */ /* 0x004e220000101000 */
[----:B------:R-:W-:Y:S05]  /*6690*/  BRA `(.L_x_15367) ;  /* 0x00000ca000007947 */ /* 0x000fea0003800000 */
.L_x_15364:
        /* <DEDUP_REMOVED lines=9> */
.L_x_15369:
[----:B------:R-:W2:Y:S02]  /*6730*/  LDG.E R2, [R4.64] ;  /* 0x0000002404027981 */ /* 0x000ea4000c1e1900 */
[----:B--2---:R-:W0:Y:S01]  /*6740*/  I2F R2, R2 ;  /* 0x0000000200027306 */ /* 0x004e220000201400 */
[----:B------:R-:W-:Y:S05]  /*6750*/  BRA `(.L_x_15367) ;  /* 0x00000be000007947 */ /* 0x000fea0003800000 */
.L_x_15368:
[----:B------:R-:W2:Y:S02]  /*6760*/  LDG.E.U16 R2, [R4.64] ;  /* 0x0000002404027981 */ /* 0x000ea4000c1e1500 */
[----:B--2---:R-:W0:Y:S01]  /*6770*/  I2F.S16 R2, R2 ;  /* 0x0000000200027306 */ /* 0x004e220000101400 */
[----:B------:R-:W-:Y:S05]  /*6780*/  BRA `(.L_x_15367) ;  /* 0x00000bb000007947 */ /* 0x000fea0003800000 */
.L_x_15363:
        /* <DEDUP_REMOVED lines=8> */
.L_x_15371:
[----:B------:R-:W2:Y:S02]  /*6810*/  LDG.E.U16 R2, [R4.64] ;  /* 0x0000002404027981 */ /* 0x000ea4000c1e1500 */
[----:B--2---:R-:W-:Y:S01]  /*6820*/  HADD2.F32 R2, -RZ, R2.H0_H0 ;  /* 0x20000002ff027230 */ /* 0x004fe20000004100 */
[----:B------:R-:W-:Y:S05]  /*6830*/  BRA `(.L_x_15367) ;  /* 0x00000b0000007947 */ /* 0x000fea0003800000 */
.L_x_15370:
        /* <DEDUP_REMOVED lines=8> */
.L_x_15373:
[----:B------:R-:W2:Y:S02]  /*68c0*/  LDG.E.U16 R2, [R4.64] ;  /* 0x0000002404027981 */ /* 0x000ea4000c1e1500 */
[----:B--2---:R-:W-:Y:S01]  /*68d0*/  HADD2.F32 R2, -RZ, R2.H0_H0 ;  /* 0x20000002ff027230 */ /* 0x004fe20000004100 */
[----:B------:R-:W-:Y:S05]  /*68e0*/  BRA `(.L_x_15367) ;  /* 0x00000a5000007947 */ /* 0x000fea0003800000 */
.L_x_15372:
[----:B------:R-:W2:Y:S02]  /*68f0*/  LDG.E.64 R4, [R4.64] ;  /* 0x0000002404047981 */ /* 0x000ea4000c1e1b00 */
[----:B--2---:R-:W0:Y:S01]  /*6900*/  F2F.F32.F64 R2, R4 ;  /* 0x0000000400027310 */ /* 0x004e220000301000 */
[----:B------:R-:W0:-:S14]  /*6910*/  DSETP.GEU.AND P0, PT, |R4|, c[0x2][0x0], PT ;  /* 0x008000000400762a */ /* 0x000e1c0003f0e200 */
[----:B0-----:R-:W-:Y:S01]  /*6920*/  @!P0 FMUL R2, R2, 1.175494350822287508e-38 ;  /* 0x0080000002028820 */ /* 0x001fe20000400000 */
[----:B------:R-:W-:Y:S05]  /*6930*/  BRA `(.L_x_15367) ;  /* 0x00000a0000007947 */ /* 0x000fea0003800000 */
.L_x_15362:
        /* <DEDUP_REMOVED lines=12> */
.L_x_15376:
[----:B------:R-:W2:Y:S02]  /*6a00*/  LDG.E.64 R4, [R4.64] ;  /* 0x0000002404047981 */ /* 0x000ea4000c1e1b00 */
[----:B--2---:R-:W0:Y:S01]  /*6a10*/  F2F.F32.F64 R2, R4 ;  /* 0x0000000400027310 */ /* 0x004e220000301000 */
[----:B------:R-:W0:-:S14]  /*6a20*/  DSETP.GEU.AND P0, PT, |R4|, c[0x2][0x0], PT ;  /* 0x008000000400762a */ /* 0x000e1c0003f0e200 */
[----:B0-----:R-:W-:Y:S01]  /*6a30*/  @!P0 FMUL R2, R2, 1.175494350822287508e-38 ;  /* 0x0080000002028820 */ /* 0x001fe20000400000 */
[----:B------:R-:W-:Y:S05]  /*6a40*/  BRA `(.L_x_15367) ;  /* 0x000008f000007947 */ /* 0x000fea0003800000 */
.L_x_15375:
        /* <DEDUP_REMOVED lines=26> */
.L_x_15378:
        /* <DEDUP_REMOVED lines=13> */
.L_x_15377:
[----:B------:R-:W2:Y:S02]  /*6cc0*/  LDG.E.U16 R2, [R4.64] ;  /* 0x0000002404027981 */ /* 0x000ea4000c1e1500 */
[----:B--2---:R-:W-:Y:S01]  /*6cd0*/  PRMT R2, RZ, 0x5410, R2 ;  /* 0x00005410ff027816 */ /* 0x004fe20000000002 */
[----:B------:R-:W-:Y:S05]  /*6ce0*/  BRA `(.L_x_15367) ;  /* 0x0000065000007947 */ /* 0x000fea0003800000 */
.L_x_15374:
        /* <DEDUP_REMOVED lines=11> */
.L_x_15381:
        /* <DEDUP_REMOVED lines=20> */
.L_x_15383:
[----:B------:R-:W-:Y:S05]  /*6ee0*/  BSYNC B0 ;  /* 0x0000000000007941 */ /* 0x000fea0003800000 */
.L_x_15382:
[----:B------:R-:W-:Y:S01]  /*6ef0*/  IMAD.SHL.U32 R2, R2, 0x100000, RZ ;  /* 0x0010000002027824 */ /* 0x000fe200078e00ff */
[----:B------:R-:W-:-:S04]  /*6f00*/  LEA R3, R0, 0x3b800000, 0x17 ;  /* 0x3b80000000037811 */ /* 0x000fc800078eb8ff */
[----:B------:R-:W-:Y:S01]  /*6f10*/  LOP3.LUT R2, R3, R2, R4, 0xfe, !PT ;  /* 0x0000000203027212 */ /* 0x000fe200078efe04 */
[----:B------:R-:W-:Y:S05]  /*6f20*/  BRA `(.L_x_15367) ;  /* 0x0000041000007947 */ /* 0x000fea0003800000 */
.L_x_15380:
        /* <DEDUP_REMOVED lines=20> */
.L_x_15385:
[----:B------:R-:W-:Y:S05]  /*7070*/  BSYNC B0 ;  /* 0x0000000000007941 */ /* 0x000fea0003800000 */
.L_x_15384:
[----:B------:R-:W-:Y:S01]  /*7080*/  IMAD.SHL.U32 R2, R2, 0x200000, RZ ;  /* 0x0020000002027824 */ /* 0x000fe200078e00ff */
[----:B------:R-:W-:-:S04]  /*7090*/  LEA R3, R0, 0x37800000, 0x17 ;  /* 0x3780000000037811 */ /* 0x000fc800078eb8ff */
[----:B------:R-:W-:Y:S01]  /*70a0*/  LOP3.LUT R2, R3, R2, R4, 0xfe, !PT ;  /* 0x0000000203027212 */ /* 0x000fe200078efe04 */
[----:B------:R-:W-:Y:S05]  /*70b0*/  BRA `(.L_x_15367) ;  /* 0x0000028000007947 */ /* 0x000fea0003800000 */
.L_x_15379:
        /* <DEDUP_REMOVED lines=14> */
.L_x_15366:
        /* <DEDUP_REMOVED lines=21> */
.L_x_15387:
[----:B------:R-:W2:Y:S02]  /*72f0*/  LDG.E.64 R2, [R4.64] ;  /* 0x0000002404027981 */ /* 0x000ea4000c1e1b00 */
[----:B--2---:R0:W1:Y:S01]  /*7300*/  I2F.U64 R2, R2 ;  /* 0x0000000200027312 */ /* 0x0040620000301000 */
[----:B------:R-:W-:Y:S05]  /*7310*/  BRA `(.L_x_15367) ;  /* 0x0000002000007947 */ /* 0x000fea0003800000 */
.L_x_15386:
[----:B------:R-:W2:Y:S02]  /*7320*/  LDG.E R2, [R4.64] ;  /* 0x0000002404027981 */ /* 0x000ea4000c1e1900 */
[----:B--2---:R-:W0:Y:S02]  /*7330*/  I2F.U32 R2, R2 ;  /* 0x0000000200027306 */ /* 0x004e240000201000 */
.L_x_15367:
[----:B------:R-:W-:Y:S05]  /*7340*/  BSYNC B6 ;  /* 0x0000000000067941 */ /* 0x000fea0003800000 */
.L_x_15361:
        /* <DEDUP_REMOVED lines=18> */
.L_x_15391:
[----:B------:R-:W0:Y:S02]  /*7470*/  F2I.S64.TRUNC R2, R2 ;  /* 0x0000000200027311 */ /* 0x000e24000020d900 */
[----:B0-----:R-:W-:-:S05]  /*7480*/  IMAD.MOV.U32 R5, RZ, RZ, R2 ;  /* 0x000000ffff057224 */ /* 0x001fca00078e0002 */
[----:B------:R0:W-:Y:S01]  /*7490*/  STG.E.U8 [R16.64], R5 ;  /* 0x0000000510007986 */ /* 0x0001e2000c101124 */
[----:B------:R-:W-:Y:S05]  /*74a0*/  BRA `(.L_x_15393) ;  /* 0x00000d3000007947 */ /* 0x000fea0003800000 */
.L_x_15390:
        /* <DEDUP_REMOVED lines=9> */
.L_x_15395:
[----:B------:R-:W0:Y:S02]  /*7540*/  F2I.FTZ.TRUNC.NTZ R3, R2 ;  /* 0x0000000200037305 */ /* 0x000e24000021f100 */
[----:B0-----:R0:W-:Y:S01]  /*7550*/  STG.E [R16.64], R3 ;  /* 0x0000000310007986 */ /* 0x0011e2000c101924 */
[----:B------:R-:W-:Y:S05]  /*7560*/  BRA `(.L_x_15393) ;  /* 0x00000c7000007947 */ /* 0x000fea0003800000 */
.L_x_15394:
[----:B------:R-:W0:Y:S02]  /*7570*/  F2I.FTZ.TRUNC.NTZ R3, R2 ;  /* 0x0000000200037305 */ /* 0x000e24000021f100 */
[----:B0-----:R0:W-:Y:S01]  /*7580*/  STG.E.U16 [R16.64], R3 ;  /* 0x0000000310007986 */ /* 0x0011e2000c101524 */
[----:B------:R-:W-:Y:S05]  /*7590*/  BRA `(.L_x_15393) ;  /* 0x00000c4000007947 */ /* 0x000fea0003800000 */
.L_x_15389:
        /* <DEDUP_REMOVED lines=8> */
.L_x_15397:
[----:B------:R-:W-:-:S05]  /*7620*/  F2FP.PACK_AB R2, RZ, R2 ;  /* 0x00000002ff02723e */ /* 0x000fca00000000ff */
[----:B------:R0:W-:Y:S01]  /*7630*/  STG.E.U16 [R16.64], R2 ;  /* 0x0000000210007986 */ /* 0x0001e2000c101524 */
[----:B------:R-:W-:Y:S05]  /*7640*/  BRA `(.L_x_15393) ;  /* 0x00000b9000007947 */ /* 0x000fea0003800000 */
.L_x_15396:
        /* <DEDUP_REMOVED lines=9> */
.L_x_15399:
[----:B------:R-:W-:-:S04]  /*76e0*/  F2FP.PACK_AB R3, RZ, R2 ;  /* 0x00000002ff03723e */ /* 0x000fc800000000ff */
[----:B------:R-:W-:-:S05]  /*76f0*/  PRMT R3, R3, 0x5410, RZ ;  /* 0x0000541003037816 */ /* 0x000fca00000000ff */
[----:B------:R0:W-:Y:S01]  /*7700*/  STG.E [R16.64], R3 ;  /* 0x0000000310007986 */ /* 0x0001e2000c101924 */
[----:B------:R-:W-:Y:S05]  /*7710*/  BRA `(.L_x_15393) ;  /* 0x00000ac000007947 */ /* 0x000fea0003800000 */
.L_x_15398:
[----:B------:R-:W-:-:S06]  /*7720*/  FMUL.FTZ R2, R2, 1 ;  /* 0x3f80000002027820 */ /* 0x000fcc0000410000 */
[----:B------:R-:W0:Y:S02]  /*7730*/  F2F.F64.F32 R2, R2 ;  /* 0x0000000200027310 */ /* 0x000e240000201800 */
[----:B0-----:R0:W-:Y:S01]  /*7740*/  STG.E.64 [R16.64], R2 ;  /* 0x0000000210007986 */ /* 0x0011e2000c101b24 */
[----:B------:R-:W-:Y:S05]  /*7750*/  BRA `(.L_x_15393) ;  /* 0x00000a8000007947 */ /* 0x000fea0003800000 */
.L_x_15388:
        /* <DEDUP_REMOVED lines=12> */
.L_x_15402:
[----:B------:R-:W-:Y:S01]  /*7820*/  FMUL.FTZ R4, R2, 1 ;  /* 0x3f80000002047820 */ /* 0x000fe20000410000 */
[----:B------:R-:W-:-:S05]  /*7830*/  CS2R R6, SRZ ;  /* 0x0000000000067805 */ /* 0x000fca000001ff00 */
[----:B------:R-:W0:Y:S02]  /*7840*/  F2F.F64.F32 R4, R4 ;  /* 0x0000000400047310 */ /* 0x000e240000201800 */
[----:B0-----:R0:W-:Y:S01]  /*7850*/  STG.E.128 [R16.64], R4 ;  /* 0x0000000410007986 */ /* 0x0011e2000c101d24 */
[----:B------:R-:W-:Y:S05]  /*7860*/  BRA `(.L_x_15393) ;  /* 0x0000097000007947 */ /* 0x000fea0003800000 */
.L_x_15401:
        /* <DEDUP_REMOVED lines=20> */
.L_x_15406:
[----:B------:R-:W-:Y:S05]  /*79b0*/  BSYNC B0 ;  /* 0x0000000000007941 */ /* 0x000fea0003800000 */
.L_x_15405:
[----:B------:R-:W-:-:S05]  /*79c0*/  LOP3.LUT R5, R0, R5, RZ, 0xfc, !PT ;  /* 0x0000000500057212 */ /* 0x000fca00078efcff */
[----:B------:R0:W-:Y:S01]  /*79d0*/  STG.E.U8 [R16.64], R5 ;  /* 0x0000000510007986 */ /* 0x0001e2000c101124 */
[----:B------:R-:W-:Y:S05]  /*79e0*/  BRA `(.L_x_15393) ;  /* 0x000007f000007947 */ /* 0x000fea0003800000 */
.L_x_15404:
        /* <DEDUP_REMOVED lines=12> */
.L_x_15408:
[----:B------:R-:W-:Y:S01]  /*7ab0*/  IMAD.MOV.U32 R0, RZ, RZ, 0x7f ;  /* 0x0000007fff007424 */ /* 0x000fe200078e00ff */
[----:B------:R-:W-:-:S04]  /*7ac0*/  ISETP.GT.U32.AND P0, PT, R4, 0x7f800000, PT ;  /* 0x7f8000000400780c */ /* 0x000fc80003f04070 */
[----:B------:R-:W-:-:S04]  /*7ad0*/  SEL R0, R0, 0x7c, P0 ;  /* 0x0000007c00007807 */ /* 0x000fc80000000000 */
.L_x_15409:
[----:B------:R-:W-:Y:S05]  /*7ae0*/  BSYNC B0 ;  /* 0x0000000000007941 */ /* 0x000fea0003800000 */
.L_x_15407:
[----:B------:R-:W-:-:S04]  /*7af0*/  LOP3.LUT R2, R2, 0x80000000, RZ, 0xc0, !PT ;  /* 0x8000000002027812 */ /* 0x000fc800078ec0ff */
[----:B------:R-:W-:-:S04]  /*7b00*/  SHF.R.U32.HI R3, RZ, 0x18, R2 ;  /* 0x00000018ff037819 */ /* 0x000fc80000011602 */
[----:B------:R-:W-:-:S05]  /*7b10*/  LOP3.LUT R3, R0, R3, RZ, 0xfc, !PT ;  /* 0x0000000300037212 */ /* 0x000fca00078efcff */
[----:B------:R0:W-:Y:S01]  /*7b20*/  STG.E.U8 [R16.64], R3 ;  /* 0x0000000310007986 */ /* 0x0001e2000c101124 */
[----:B------:R-:W-:Y:S05]  /*7b30*/  BRA `(.L_x_15393) ;  /* 0x000006a000007947 */ /* 0x000fea0003800000 */
.L_x_15403:
[----:B------:R-:W-:-:S05]  /*7b40*/  F2FP.BF16.PACK_AB R2, RZ, R2 ;  /* 0x00000002ff02723e */ /* 0x000fca00000010ff */
[----:B------:R0:W-:Y:S01]  /*7b50*/  STG.E.U16 [R16.64], R2 ;  /* 0x0000000210007986 */ /* 0x0001e2000c101524 */
[----:B------:R-:W-:Y:S05]  /*7b60*/  BRA `(.L_x_15393) ;  /* 0x0000067000007947 */ /* 0x000fea0003800000 */
.L_x_15400:
        /* <DEDUP_REMOVED lines=11> */
.L_x_15412:
        /* <DEDUP_REMOVED lines=16> */
.L_x_15415:
[----:B------:R-:W-:-:S04]  /*7d20*/  LOP3.LUT R2, R2, 0x80000000, RZ, 0xc0, !PT ;  /* 0x8000000002027812 */ /* 0x000fc800078ec0ff */
[----:B------:R-:W-:-:S04]  /*7d30*/  SHF.R.U32.HI R3, RZ, 0x18, R2 ;  /* 0x00000018ff037819 */ /* 0x000fc80000011602 */
[----:B------:R-:W-:-:S04]  /*7d40*/  LOP3.LUT R0, R0, R3, RZ, 0xfc, !PT ;  /* 0x0000000300007212 */ /* 0x000fc800078efcff */
[----:B------:R-:W-:Y:S02]  /*7d50*/  PRMT R8, R0, 0x7610, R8 ;  /* 0x0000761000087816 */ /* 0x000fe40000000008 */
.L_x_15414:
[----:B------:R-:W-:Y:S05]  /*7d60*/  BSYNC B0 ;  /* 0x0000000000007941 */ /* 0x000fea0003800000 */
.L_x_15413:
[----:B------:R0:W-:Y:S01]  /*7d70*/  STG.E.U8 [R16.64], R8 ;  /* 0x0000000810007986 */ /* 0x0001e2000c101124 */
[----:B------:R-:W-:Y:S05]  /*7d80*/  BRA `(.L_x_15393) ;  /* 0x0000045000007947 */ /* 0x000fea0003800000 */
.L_x_15411:
        /* <DEDUP_REMOVED lines=16> */
.L_x_15418:
[----:B------:R-:W-:-:S04]  /*7e90*/  LOP3.LUT R2, R2, 0x80000000, RZ, 0xc0, !PT ;  /* 0x8000000002027812 */ /* 0x000fc800078ec0ff */
[----:B------:R-:W-:-:S04]  /*7ea0*/  SHF.R.U32.HI R3, RZ, 0x18, R2 ;  /* 0x00000018ff037819 */ /* 0x000fc80000011602 */
[----:B------:R-:W-:-:S04]  /*7eb0*/  LOP3.LUT R0, R0, R3, RZ, 0xfc, !PT ;  /* 0x0000000300007212 */ /* 0x000fc800078efcff */
[----:B------:R-:W-:Y:S02]  /*7ec0*/  PRMT R8, R0, 0x7610, R8 ;  /* 0x0000761000087816 */ /* 0x000fe40000000008 */
.L_x_15417:
[----:B------:R-:W-:Y:S05]  /*7ed0*/  BSYNC B0 ;  /* 0x0000000000007941 */ /* 0x000fea0003800000 */
.L_x_15416:
[----:B------:R0:W-:Y:S01]  /*7ee0*/  STG.E.U8 [R16.64], R8 ;  /* 0x0000000810007986 */ /* 0x0001e2000c101124 */
[----:B------:R-:W-:Y:S05]  /*7ef0*/  BRA `(.L_x_15393) ;  /* 0x000002e000007947 */ /* 0x000fea0003800000 */
.L_x_15410:
        /* <DEDUP_REMOVED lines=21> */
.L_x_15392:
        /* <DEDUP_REMOVED lines=20> */
.L_x_15420:
[----:B------:R-:W0:Y:S02]  /*8190*/  F2I.U64.TRUNC R2, R2 ;  /* 0x0000000200027311 */ /* 0x000e24000020d800 */
[----:B0-----:R0:W-:Y:S01]  /*81a0*/  STG.E.64 [R16.64], R2 ;  /* 0x0000000210007986 */ /* 0x0011e2000c101b24 */
[----:B------:R-:W-:Y:S05]  /*81b0*/  BRA `(.L_x_15393) ;  /* 0x0000002000007947 */ /* 0x000fea0003800000 */
.L_x_15419:
[----:B------:R-:W0:Y:S02]  /*81c0*/  F2I.FTZ.U32.TRUNC.NTZ R3, R2 ;  /* 0x0000000200037305 */ /* 0x000e24000021f000 */
[----:B0-----:R0:W-:Y:S02]  /*81d0*/  STG.E [R16.64], R3 ;  /* 0x0000000310007986 */ /* 0x0011e4000c101924 */
.L_x_15393:
[----:B------:R-:W-:Y:S02]  /*81e0*/  IADD3 R19, R19, 0x80, RZ ;  /* 0x0000008013137810 */ /* 0x000fe40007ffe0ff */
.L_x_15298:
[----:B------:R-:W-:Y:S05]  /*81f0*/  BSYNC B7 ;  /* 0x0000000000077941 */ /* 0x000fea0003800000 */
.L_x_15297:
        /* <DEDUP_REMOVED lines=230> */
.L_x_15421:
        /* <DEDUP_REMOVED lines=20> */
.L_x_15426:
[----:B------:R-:W2:Y:S02]  /*91a0*/  LDG.E.U8 R2, [R4.64] ;  /* 0x0000002404027981 */ /* 0x000ea4000c1e1100 */
[----:B--2---:R-:W0:Y:S01]  /*91b0*/  I2F.U16 R2, R2 ;  /* 0x0000000200027306 */ /* 0x004e220000101000 */
[----:B------:R-:W-:Y:S05]  /*91c0*/  BRA `(.L_x_15428) ;  /* 0x00000ca000007947 */ /* 0x000fea0003800000 */
.L_x_15425:
        /* <DEDUP_REMOVED lines=9> */
.L_x_15430:
[----:B------:R-:W2:Y:S02]  /*9260*/  LDG.E R2, [R4.64] ;  /* 0x0000002404027981 */ /* 0x000ea4000c1e1900 */
[----:B--2---:R-:W0:Y:S01]  /*9270*/  I2F R2, R2 ;  /* 0x0000000200027306 */ /* 0x004e220000201400 */
[----:B------:R-:W-:Y:S05]  /*9280*/  BRA `(.L_x_15428) ;  /* 0x00000be000007947 */ /* 0x000fea0003800000 */
.L_x_15429:
[----:B------:R-:W2:Y:S02]  /*9290*/  LDG.E.U16 R2, [R4.64] ;  /* 0x0000002404027981 */ /* 0x000ea4000c1e1500 */
[----:B--2---:R-:W0:Y:S01]  /*92a0*/  I2F.S16 R2, R2 ;  /* 0x0000000200027306 */ /* 0x004e220000101400 */
[----:B------:R-:W-:Y:S05]  /*92b0*/  BRA `(.L_x_15428) ;  /* 0x00000bb000007947 */ /* 0x000fea0003800000 */
.L_x_15424:
        /* <DEDUP_REMOVED lines=8> */
.L_x_15432:
[----:B------:R-:W2:Y:S02]  /*9340*/  LDG.E.U16 R2, [R4.64] ;  /* 0x0000002404027981 */ /* 0x000ea4000c1e1500 */
[----:B--2---:R-:W-:Y:S01]  /*9350*/  HADD2.F32 R2, -RZ, R2.H0_H0 ;  /* 0x20000002ff027230 */ /* 0x004fe20000004100 */
[----:B------:R-:W-:Y:S05]  /*9360*/  BRA `(.L_x_15428) ;  /* 0x00000b0000007947 */ /* 0x000fea0003800000 */
.L_x_15431:
        /* <DEDUP_REMOVED lines=8> */
.L_x_15434:
[----:B------:R-:W2:Y:S02]  /*93f0*/  LDG.E.U16 R2, [R4.64] ;  /* 0x0000002404027981 */ /* 0x000ea4000c1e1500 */
[----:B--2---:R-:W-:Y:S01]  /*9400*/  HADD2.F32 R2, -RZ, R2.H0_H0 ;  /* 0x20000002ff027230 */ /* 0x004fe20000004100 */
[----:B------:R-:W-:Y:S05]  /*9410*/  BRA `(.L_x_15428) ;  /* 0x00000a5000007947 */ /* 0x000fea0003800000 */
.L_x_15433:
[----:B------:R-:W2:Y:S02]  /*9420*/  LDG.E.64 R4, [R4.64] ;  /* 0x0000002404047981 */ /* 0x000ea4000c1e1b00 */
[----:B--2---:R-:W0:Y:S01]  /*9430*/  F2F.F32.F64 R2, R4 ;  /* 0x0000000400027310 */ /* 0x004e220000301000 */
[----:B------:R-:W0:-:S14]  /*9440*/  DSETP.GEU.AND P0, PT, |R4|, c[0x2][0x0], PT ;  /* 0x008000000400762a */ /* 0x000e1c0003f0e200 */
[----:B0-----:R-:W-:Y:S01]  /*9450*/  @!P0 FMUL R2, R2, 1.175494350822287508e-38 ;  /* 0x0080000002028820 */ /* 0x001fe20000400000 */
[----:B------:R-:W-:Y:S05]  /*9460*/  BRA `(.L_x_15428) ;  /* 0x00000a0000007947 */ /* 0x000fea0003800000 */
.L_x_15423:
        /* <DEDUP_REMOVED lines=12> */
.L_x_15437:
[----:B------:R-:W2:Y:S02]  /*9530*/  LDG.E.64 R4, [R4.64] ;  /* 0x0000002404047981 */ /* 0x000ea4000c1e1b00 */
[----:B--2---:R-:W0:Y:S01]  /*9540*/  F2F.F32.F64 R2, R4 ;  /* 0x0000000400027310 */ /* 0x004e220000301000 */
[----:B------:R-:W0:-:S14]  /*9550*/  DSETP.GEU.AND P0, PT, |R4|, c[0x2][0x0], PT ;  /* 0x008000000400762a */ /* 0x000e1c0003f0e200 */
[----:B0-----:R-:W-:Y:S01]  /*9560*/  @!P0 FMUL R2, R2, 1.175494350822287508e-38 ;  /* 0x0080000002028820 */ /* 0x001fe20000400000 */
[----:B------:R-:W-:Y:S05]  /*9570*/  BRA `(.L_x_15428) ;  /* 0x000008f000007947 */ /* 0x000fea0003800000 */
.L_x_15436:
        /* <DEDUP_REMOVED lines=26> */
.L_x_15439:
        /* <DEDUP_REMOVED lines=13> */
.L_x_15438:
[----:B------:R-:W2:Y:S02]  /*97f0*/  LDG.E.U16 R2, [R4.64] ;  /* 0x0000002404027981 */ /* 0x000ea4000c1e1500 */
[----:B--2---:R-:W-:Y:S01]  /*9800*/  PRMT R2, RZ, 0x5410, R2 ;  /* 0x00005410ff027816 */ /* 0x004fe20000000002 */
[----:B------:R-:W-:Y:S05]  /*9810*/  BRA `(.L_x_15428) ;  /* 0x0000065000007947 */ /* 0x000fea0003800000 */
.L_x_15435:
        /* <DEDUP_REMOVED lines=11> */
.L_x_15442:
        /* <DEDUP_REMOVED lines=20> */
.L_x_15444:
[----:B------:R-:W-:Y:S05]  /*9a10*/  BSYNC B0 ;  /* 0x0000000000007941 */ /* 0x000fea0003800000 */
.L_x_15443:
[----:B------:R-:W-:Y:S01]  /*9a20*/  IMAD.SHL.U32 R2, R2, 0x100000, RZ ;  /* 0x0010000002027824 */ /* 0x000fe200078e00ff */
[----:B------:R-:W-:-:S04]  /*9a30*/  LEA R3, R0, 0x3b800000, 0x17 ;  /* 0x3b80000000037811 */ /* 0x000fc800078eb8ff */
[----:B------:R-:W-:Y:S01]  /*9a40*/  LOP3.LUT R2, R3, R2, R4, 0xfe, !PT ;  /* 0x0000000203027212 */ /* 0x000fe200078efe04 */
[----:B------:R-:W-:Y:S05]  /*9a50*/  BRA `(.L_x_15428) ;  /* 0x0000041000007947 */ /* 0x000fea0003800000 */
.L_x_15441:
        /* <DEDUP_REMOVED lines=20> */
.L_x_15446:
[----:B------:R-:W-:Y:S05]  /*9ba0*/  BSYNC B0 ;  /* 0x0000000000007941 */ /* 0x000fea0003800000 */
.L_x_15445:
[----:B------:R-:W-:Y:S01]  /*9bb0*/  IMAD.SHL.U32 R2, R2, 0x200000, RZ ;  /* 0x0020000002027824 */ /* 0x000fe200078e00ff */
[----:B------:R-:W-:-:S04]  /*9bc0*/  LEA R3, R0, 0x37800000, 0x17 ;  /* 0x3780000000037811 */ /* 0x000fc800078eb8ff */
[----:B------:R-:W-:Y:S01]  /*9bd0*/  LOP3.LUT R2, R3, R2, R4, 0xfe, !PT ;  /* 0x0000000203027212 */ /* 0x000fe200078efe04 */
[----:B------:R-:W-:Y:S05]  /*9be0*/  BRA `(.L_x_15428) ;  /* 0x0000028000007947 */ /* 0x000fea0003800000 */
.L_x_15440:
        /* <DEDUP_REMOVED lines=14> */
.L_x_15427:
        /* <DEDUP_REMOVED lines=21> */
.L_x_15448:
[----:B------:R-:W2:Y:S02]  /*9e20*/  LDG.E.64 R2, [R4.64] ;  /* 0x0000002404027981 */ /* 0x000ea4000c1e1b00 */
[----:B--2---:R0:W1:Y:S01]  /*9e30*/  I2F.U64 R2, R2 ;  /* 0x0000000200027312 */ /* 0x0040620000301000 */
[----:B------:R-:W-:Y:S05]  /*9e40*/  BRA `(.L_x_15428) ;  /* 0x0000002000007947 */ /* 0x000fea0003800000 */
.L_x_15447:
[----:B------:R-:W2:Y:S02]  /*9e50*/  LDG.E R2, [R4.64] ;  /* 0x0000002404027981 */ /* 0x000ea4000c1e1900 */
[----:B--2---:R-:W0:Y:S02]  /*9e60*/  I2F.U32 R2, R2 ;  /* 0x0000000200027306 */ /* 0x004e240000201000 */
.L_x_15428:
[----:B------:R-:W-:Y:S05]  /*9e70*/  BSYNC B6 ;  /* 0x0000000000067941 */ /* 0x000fea0003800000 */
.L_x_15422:
        /* <DEDUP_REMOVED lines=18> */
.L_x_15452:
[----:B------:R-:W0:Y:S02]  /*9fa0*/  F2I.S64.TRUNC R2, R2 ;  /* 0x0000000200027311 */ /* 0x000e24000020d900 */
[----:B0-----:R-:W-:-:S05]  /*9fb0*/  IMAD.MOV.U32 R5, RZ, RZ, R2 ;  /* 0x000000ffff057224 */ /* 0x001fca00078e0002 */
[----:B------:R-:W-:Y:S01]  /*9fc0*/  STG.E.U8 [R16.64], R5 ;  /* 0x0000000510007986 */ /* 0x000fe2000c101124 */
[----:B------:R-:W-:Y:S05]  /*9fd0*/  EXIT ;  /* 0x000000000000794d */ /* 0x000fea0003800000 */
.L_x_15451:
        /* <DEDUP_REMOVED lines=9> */
.L_x_15455:
[----:B------:R-:W0:Y:S02]  /*a070*/  F2I.FTZ.TRUNC.NTZ R3, R2 ;  /* 0x0000000200037305 */ /* 0x000e24000021f100 */
[----:B0-----:R-:W-:Y:S01]  /*a080*/  STG.E [R16.64], R3 ;  /* 0x0000000310007986 */ /* 0x001fe2000c101924 */
[----:B------:R-:W-:Y:S05]  /*a090*/  EXIT ;  /* 0x000000000000794d */ /* 0x000fea0003800000 */
.L_x_15454:
[----:B------:R-:W0:Y:S02]  /*a0a0*/  F2I.FTZ.TRUNC.NTZ R3, R2 ;  /* 0x0000000200037305 */ /* 0x000e24000021f100 */
[----:B0-----:R-:W-:Y:S01]  /*a0b0*/  STG.E.U16 [R16.64], R3 ;  /* 0x0000000310007986 */ /* 0x001fe2000c101524 */
[----:B------:R-:W-:Y:S05]  /*a0c0*/  EXIT ;  /* 0x000000000000794d */ /* 0x000fea0003800000 */
.L_x_15450:
        /* <DEDUP_REMOVED lines=8> */
.L_x_15457:
[----:B------:R-:W-:-:S05]  /*a150*/  F2FP.PACK_AB R2, RZ, R2 ;  /* 0x00000002ff02723e */ /* 0x000fca00000000ff */
[----:B------:R-:W-:Y:S01]  /*a160*/  STG.E.U16 [R16.64], R2 ;  /* 0x0000000210007986 */ /* 0x000fe2000c101524 */
[----:B------:R-:W-:Y:S05]  /*a170*/  EXIT ;  /* 0x000000000000794d */ /* 0x000fea0003800000 */
.L_x_15456:
        /* <DEDUP_REMOVED lines=9> */
.L_x_15459:
[----:B------:R-:W-:-:S04]  /*a210*/  F2FP.PACK_AB R3, RZ, R2 ;  /* 0x00000002ff03723e */ /* 0x000fc800000000ff */
[----:B------:R-:W-:-:S05]  /*a220*/  PRMT R3, R3, 0x5410, RZ ;  /* 0x0000541003037816 */ /* 0x000fca00000000ff */
[----:B------:R-:W-:Y:S01]  /*a230*/  STG.E [R16.64], R3 ;  /* 0x0000000310007986 */ /* 0x000fe2000c101924 */
[----:B------:R-:W-:Y:S05]  /*a240*/  EXIT ;  /* 0x000000000000794d */ /* 0x000fea0003800000 */
.L_x_15458:
[----:B------:R-:W-:-:S06]  /*a250*/  FMUL.FTZ R2, R2, 1 ;  /* 0x3f80000002027820 */ /* 0x000fcc0000410000 */
[----:B------:R-:W0:Y:S02]  /*a260*/  F2F.F64.F32 R2, R2 ;  /* 0x0000000200027310 */ /* 0x000e240000201800 */
[----:B0-----:R-:W-:Y:S01]  /*a270*/  STG.E.64 [R16.64], R2 ;  /* 0x0000000210007986 */ /* 0x001fe2000c101b24 */
[----:B------:R-:W-:Y:S05]  /*a280*/  EXIT ;  /* 0x000000000000794d */ /* 0x000fea0003800000 */
.L_x_15449:
        /* <DEDUP_REMOVED lines=12> */
.L_x_15462:
[----:B------:R-:W-:Y:S01]  /*a350*/  FMUL.FTZ R4, R2, 1 ;  /* 0x3f80000002047820 */ /* 0x000fe20000410000 */
[----:B------:R-:W-:-:S05]  /*a360*/  CS2R R6, SRZ ;  /* 0x0000000000067805 */ /* 0x000fca000001ff00 */
[----:B------:R-:W0:Y:S02]  /*a370*/  F2F.F64.F32 R4, R4 ;  /* 0x0000000400047310 */ /* 0x000e240000201800 */
[----:B0-----:R-:W-:Y:S01]  /*a380*/  STG.E.128 [R16.64], R4 ;  /* 0x0000000410007986 */ /* 0x001fe2000c101d24 */
[----:B------:R-:W-:Y:S05]  /*a390*/  EXIT ;  /* 0x000000000000794d */ /* 0x000fea0003800000 */
.L_x_15461:
        /* <DEDUP_REMOVED lines=20> */
.L_x_15466:
[----:B------:R-:W-:Y:S05]  /*a4e0*/  BSYNC B0 ;  /* 0x0000000000007941 */ /* 0x000fea0003800000 */
.L_x_15465:
[----:B------:R-:W-:-:S05]  /*a4f0*/  LOP3.LUT R5, R0, R5, RZ, 0xfc, !PT ;  /* 0x0000000500057212 */ /* 0x000fca00078efcff */
[----:B------:R-:W-:Y:S01]  /*a500*/  STG.E.U8 [R16.64], R5 ;  /* 0x0000000510007986 */ /* 0x000fe2000c101124 */
[----:B------:R-:W-:Y:S05]  /*a510*/  EXIT ;  /* 0x000000000000794d */ /* 0x000fea0003800000 */
.L_x_15464:
        /* <DEDUP_REMOVED lines=12> */
.L_x_15468:
[----:B------:R-:W-:Y:S01]  /*a5e0*/  IMAD.MOV.U32 R0, RZ, RZ, 0x7f ;  /* 0x0000007fff007424 */ /* 0x000fe200078e00ff */
[----:B------:R-:W-:-:S04]  /*a5f0*/  ISETP.GT.U32.AND P0, PT, R4, 0x7f800000, PT ;  /* 0x7f8000000400780c */ /* 0x000fc80003f04070 */
[----:B------:R-:W-:-:S04]  /*a600*/  SEL R0, R0, 0x7c, P0 ;  /* 0x0000007c00007807 */ /* 0x000fc80000000000 */
.L_x_15469:
[----:B------:R-:W-:Y:S05]  /*a610*/  BSYNC B0 ;  /* 0x0000000000007941 */ /* 0x000fea0003800000 */
.L_x_15467:
[----:B------:R-:W-:-:S04]  /*a620*/  LOP3.LUT R2, R2, 0x80000000, RZ, 0xc0, !PT ;  /* 0x8000000002027812 */ /* 0x000fc800078ec0ff */
[----:B------:R-:W-:-:S04]  /*a630*/  SHF.R.U32.HI R3, RZ, 0x18, R2 ;  /* 0x00000018ff037819 */ /* 0x000fc80000011602 */
[----:B------:R-:W-:-:S05]  /*a640*/  LOP3.LUT R3, R0, R3, RZ, 0xfc, !PT ;  /* 0x0000000300037212 */ /* 0x000fca00078efcff */
[----:B------:R-:W-:Y:S01]  /*a650*/  STG.E.U8 [R16.64], R3 ;  /* 0x0000000310007986 */ /* 0x000fe2000c101124 */
[----:B------:R-:W-:Y:S05]  /*a660*/  EXIT ;  /* 0x000000000000794d */ /* 0x000fea0003800000 */
.L_x_15463:
[----:B------:R-:W-:-:S05]  /*a670*/  F2FP.BF16.PACK_AB R2, RZ, R2 ;  /* 0x00000002ff02723e */ /* 0x000fca00000010ff */
[----:B------:R-:W-:Y:S01]  /*a680*/  STG.E.U16 [R16.64], R2 ;  /* 0x0000000210007986 */ /* 0x000fe2000c101524 */
[----:B------:R-:W-:Y:S05]  /*a690*/  EXIT ;  /* 0x000000000000794d */ /* 0x000fea0003800000 */
.L_x_15460:
        /* <DEDUP_REMOVED lines=11> */
.L_x_15472:
        /* <DEDUP_REMOVED lines=16> */
.L_x_15475:
[----:B------:R-:W-:-:S04]  /*a850*/  LOP3.LUT R2, R2, 0x80000000, RZ, 0xc0, !PT ;  /* 0x8000000002027812 */ /* 0x000fc800078ec0ff */
[----:B------:R-:W-:-:S04]  /*a860*/  SHF.R.U32.HI R3, RZ, 0x18, R2 ;  /* 0x00000018ff037819 */ /* 0x000fc80000011602 */
[----:B------:R-:W-:-:S04]  /*a870*/  LOP3.LUT R0, R0, R3, RZ, 0xfc, !PT ;  /* 0x0000000300007212 */ /* 0x000fc800078efcff */
[----:B------:R-:W-:Y:S02]  /*a880*/  PRMT R8, R0, 0x7610, R8 ;  /* 0x0000761000087816 */ /* 0x000fe40000000008 */
.L_x_15474:
[----:B------:R-:W-:Y:S05]  /*a890*/  BSYNC B0 ;  /* 0x0000000000007941 */ /* 0x000fea0003800000 */
.L_x_15473:
[----:B------:R-:W-:Y:S01]  /*a8a0*/  STG.E.U8 [R16.64], R8 ;  /* 0x0000000810007986 */ /* 0x000fe2000c101124 */
[----:B------:R-:W-:Y:S05]  /*a8b0*/  EXIT ;  /* 0x000000000000794d */ /* 0x000fea0003800000 */
.L_x_15471:
        /* <DEDUP_REMOVED lines=16> */
.L_x_15478:
[----:B------:R-:W-:-:S04]  /*a9c0*/  LOP3.LUT R2, R2, 0x80000000, RZ, 0xc0, !PT ;  /* 0x8000000002027812 */ /* 0x000fc800078ec0ff */
[----:B------:R-:W-:-:S04]  /*a9d0*/  SHF.R.U32.HI R3, RZ, 0x18, R2 ;  /* 0x00000018ff037819 */ /* 0x000fc80000011602 */
[----:B------:R-:W-:-:S04]  /*a9e0*/  LOP3.LUT R0, R0, R3, RZ, 0xfc, !PT ;  /* 0x0000000300007212 */ /* 0x000fc800078efcff */
[----:B------:R-:W-:Y:S02]  /*a9f0*/  PRMT R8, R0, 0x7610, R8 ;  /* 0x0000761000087816 */ /* 0x000fe40000000008 */
.L_x_15477:
[----:B------:R-:W-:Y:S05]  /*aa00*/  BSYNC B0 ;  /* 0x0000000000007941 */ /* 0x000fea0003800000 */
.L_x_15476:
[----:B------:R-:W-:Y:S01]  /*aa10*/  STG.E.U8 [R16.64], R8 ;  /* 0x0000000810007986 */ /* 0x000fe2000c101124 */
[----:B------:R-:W-:Y:S05]  /*aa20*/  EXIT ;  /* 0x000000000000794d */ /* 0x000fea0003800000 */
.L_x_15470:
        /* <DEDUP_REMOVED lines=21> */
.L_x_15453:
        /* <DEDUP_REMOVED lines=20> */
.L_x_15480:
[----:B------:R-:W0:Y:S02]  /*acc0*/  F2I.U64.TRUNC R2, R2 ;  /* 0x0000000200027311 */ /* 0x000e24000020d800 */
[----:B0-----:R-:W-:Y:S01]  /*acd0*/  STG.E.64 [R16.64], R2 ;  /* 0x0000000210007986 */ /* 0x001fe2000c101b24 */
[----:B------:R-:W-:Y:S05]  /*ace0*/  EXIT ;  /* 0x000000000000794d */ /* 0x000fea0003800000 */
.L_x_15479:
[----:B------:R-:W0:Y:S02]  /*acf0*/  F2I.FTZ.U32.TRUNC.NTZ R3, R2 ;  /* 0x0000000200037305 */ /* 0x000e24000021f000 */
[----:B0-----:R-:W-:Y:S01]  /*ad00*/  STG.E [R16.64], R3 ;  /* 0x0000000310007986 */ /* 0x001fe2000c101924 */
[----:B------:R-:W-:Y:S05]  /*ad10*/  EXIT ;  /* 0x000000000000794d */ /* 0x000fea0003800000 */
.L_x_15481:
        /* <DEDUP_REMOVED lines=14> */
.L_x_34184:


//--------------------- .text._ZN2at6native27unrolled_elementwise_kernelIZZZNS0_17clamp_kernel_cudaERNS_18TensorIteratorBaseERKN3c106ScalarES7_ENKUlvE_clEvENKUlvE5_clEvEUlfE_St5arrayIPcLm2EELi4E23TrivialOffsetCalculatorILi1EjESF_NS0_6memory12LoadWithCastILi1EEENSG_13StoreWithCastILi1EEEEEviT_T0_T2_T3_T4_T5_ --------------------------
	.section	.text._ZN2at6native27unrolled_elementwise_kernelIZZZNS0_17clamp_kernel_cudaERNS_18TensorIteratorBaseERKN3c106ScalarES7_ENKUlvE_clEvENKUlvE5_clEvEUlfE_St5arrayIPcLm2EELi4E23TrivialOffsetCalculatorILi1EjESF_NS0_6memory12LoadWithCastILi1EEENSG_13StoreWithCastILi1EEEEEviT_T0_T2_T3_T4_T5_,"ax",@progbits
	.sectioninfo	@"SHI_REGISTERS=30"
	.align	128
        .global         _ZN2at6native27unrolled_elementwise_kernelIZZZNS0_17clamp_kernel_cudaERNS_18TensorIteratorBaseERKN3c106ScalarES7_ENKUlvE_clEvENKUlvE5_clEvEUlfE_St5arrayIPcLm2EELi4E23TrivialOffsetCalculatorILi1EjESF_NS0_6memory12LoadWithCastILi1EEENSG_13StoreWithCastILi1EEEEEviT_T0_T2_T3_T4_T5_
        .type           _ZN2at6native27unrolled_elementwise_kernelIZZZNS0_17clamp_kernel_cudaERNS_18TensorIteratorBaseERKN3c106ScalarES7_ENKUlvE_clEvENKUlvE5_clEvEUlfE_St5arrayIPcLm2EELi4E23TrivialOffsetCalculatorILi1EjESF_NS0_6memory12LoadWithCastILi1EEENSG_13StoreWithCastILi1EEEEEviT_T0_T2_T3_T4_T5_,@function
        .size           _ZN2at6native27unrolled_elementwise_kernelIZZZNS0_17clamp_kernel_cudaERNS_18TensorIteratorBaseERKN3c106ScalarES7_ENKUlvE_clEvENKUlvE5_clEvEUlfE_St5arrayIPcLm2EELi4E23TrivialOffsetCalculatorILi1EjESF_NS0_6memory12LoadWithCastILi1EEENSG_13StoreWithCastILi1EEEEEviT_T0_T2_T3_T4_T5_,(.L_x_34185 - _ZN2at6native27unrolled_elementwise_kernelIZZZNS0_17clamp_kernel_cudaERNS_18TensorIteratorBaseERKN3c106ScalarES7_ENKUlvE_clEvENKUlvE5_clEvEUlfE_St5arrayIPcLm2EELi4E23TrivialOffsetCalculatorILi1EjESF_NS0_6memory12LoadWithCastILi1EEENSG_13StoreWithCastILi1EEEEEviT_T0_T2_T3_T4_T5_)
        .other          _ZN2at6native27unrolled_elementwise_kernelIZZZNS0_17clamp_kernel_cudaERNS_18TensorIteratorBaseERKN3c106ScalarES7_ENKUlvE_clEvENKUlvE5_clEvEUlfE_St5arrayIPcLm2EELi4E23TrivialOffsetCalculatorILi1EjESF_NS0_6memory12LoadWithCastILi1EEENSG_13StoreWithCastILi1EEEEEviT_T0_T2_T3_T4_T5_,@"STO_CUDA_ENTRY STV_DEFAULT"
_ZN2at6native27unrolled_elementwise_kernelIZZZNS0_17clamp_kernel_cudaERNS_18TensorIteratorBaseERKN3c106ScalarES7_ENKUlvE_clEvENKUlvE5_clEvEUlfE_St5arrayIPcLm2EELi4E23TrivialOffsetCalculatorILi1EjESF_NS0_6memory12LoadWithCastILi1EEENSG_13StoreWithCastILi1EEEEEviT_T0_T2_T3_T4_T5_:
.text._ZN2at6native27unrolled_elementwise_kernelIZZZNS0_17clamp_kernel_cudaERNS_18TensorIteratorBaseERKN3c106ScalarES7_ENKUlvE_clEvENKUlvE5_clEvEUlfE_St5arrayIPcLm2EELi4E23TrivialOffsetCalculatorILi1EjESF_NS0_6memory12LoadWithCastILi1EEENSG_13StoreWithCastILi1EEEEEviT_T0_T2_T3_T4_T5_:
        /* <DEDUP_REMOVED lines=31> */
.L_x_15488:
[----:B------:R-:W2:Y:S02]  /*01f0*/  LDG.E.U8 R4, [R4.64] ;  /* 0x0000002404047981 */ /* 0x000ea4000c1e1100 */
[----:B--2---:R0:W1:Y:S01]  /*0200*/  I2F.U16 R18, R4 ;  /* 0x0000000400127306 */ /* 0x0040620000101000 */
[----:B------:R-:W-:Y:S05]  /*0210*/  BRA `(.L_x_15490) ;  /* 0x00000cb000007947 */ /* 0x000fea0003800000 */
.L_x_15487:
        /* <DEDUP_REMOVED lines=9> */
.L_x_15492:
[----:B------:R-:W2:Y:S02]  /*02b0*/  LDG.E R4, [R4.64] ;  /* 0x0000002404047981 */ /* 0x000ea4000c1e1900 */
[----:B--2---:R0:W1:Y:S01]  /*02c0*/  I2F R18, R4 ;  /* 0x0000000400127306 */ /* 0x0040620000201400 */
[----:B------:R-:W-:Y:S05]  /*02d0*/  BRA `(.L_x_15490) ;  /* 0x00000bf000007947 */ /* 0x000fea0003800000 */
.L_x_15491:
[----:B------:R-:W2:Y:S02]  /*02e0*/  LDG.E.U16 R4, [R4.64] ;  /* 0x0000002404047981 */ /* 0x000ea4000c1e1500 */
[----:B--2---:R0:W1:Y:S01]  /*02f0*/  I2F.S16 R18, R4 ;  /* 0x0000000400127306 */ /* 0x0040620000101400 */
[----:B------:R-:W-:Y:S05]  /*0300*/  BRA `(.L_x_15490) ;  /* 0x00000bc000007947 */ /* 0x000fea0003800000 */
.L_x_15486:
        /* <DEDUP_REMOVED lines=8> */
.L_x_15494:
[----:B------:R-:W2:Y:S02]  /*0390*/  LDG.E.U16 R4, [R4.64] ;  /* 0x0000002404047981 */ /* 0x000ea4000c1e1500 */
[----:B--2---:R-:W-:Y:S01]  /*03a0*/  HADD2.F32 R18, -RZ, R4.H0_H0 ;  /* 0x20000004ff127230 */ /* 0x004fe20000004100 */
[----:B------:R-:W-:Y:S05]  /*03b0*/  BRA `(.L_x_15490) ;  /* 0x00000b1000007947 */ /* 0x000fea0003800000 */
.L_x_15493:
        /* <DEDUP_REMOVED lines=8> */
.L_x_15496:
[----:B------:R-:W2:Y:S02]  /*0440*/  LDG.E.U16 R4, [R4.64] ;  /* 0x0000002404047981 */ /* 0x000ea4000c1e1500 */
[----:B--2---:R-:W-:Y:S01]  /*0450*/  HADD2.F32 R18, -RZ, R4.H0_H0 ;  /* 0x20000004ff127230 */ /* 0x004fe20000004100 */
[----:B------:R-:W-:Y:S05]  /*0460*/  BRA `(.L_x_15490) ;  /* 0x00000a6000007947 */ /* 0x000fea0003800000 */
.L_x_15495:
[----:B------:R-:W2:Y:S02]  /*0470*/  LDG.E.64 R4, [R4.64] ;  /* 0x0000002404047981 */ /* 0x000ea4000c1e1b00 */
[----:B--2---:R-:W0:Y:S01]  /*0480*/  F2F.F32.F64 R18, R4 ;  /* 0x0000000400127310 */ /* 0x004e220000301000 */
[----:B------:R-:W0:-:S14]  /*0490*/  DSETP.GEU.AND P0, PT, |R4|, c[0x2][0x0], PT ;  /* 0x008000000400762a */ /* 0x000e1c0003f0e200 */
[----:B0-----:R-:W-:Y:S01]  /*04a0*/  @!P0 FMUL R18, R18, 1.175494350822287508e-38 ;  /* 0x0080000012128820 */ /* 0x001fe20000400000 */
[----:B------:R-:W-:Y:S05]  /*04b0*/  BRA `(.L_x_15490) ;  /* 0x00000a1000007947 */ /* 0x000fea0003800000 */
.L_x_15485:
        /* <DEDUP_REMOVED lines=12> */
.L_x_15499:
[----:B------:R-:W2:Y:S02]  /*0580*/  LDG.E.64 R4, [R4.64] ;  /* 0x0000002404047981 */ /* 0x000ea4000c1e1b00 */
[----:B--2---:R-:W0:Y:S01]  /*0590*/  F2F.F32.F64 R18, R4 ;  /* 0x0000000400127310 */ /* 0x004e220000301000 */
[----:B------:R-:W0:-:S14]  /*05a0*/  DSETP.GEU.AND P0, PT, |R4|, c[0x2][0x0], PT ;  /* 0x008000000400762a */ /* 0x000e1c0003f0e200 */
[----:B0-----:R-:W-:Y:S01]  /*05b0*/  @!P0 FMUL R18, R18, 1.175494350822287508e-38 ;  /* 0x0080000012128820 */ /* 0x001fe20000400000 */
[----:B------:R-:W-:Y:S05]  /*05c0*/  BRA `(.L_x_15490) ;  /* 0x0000090000007947 */ /* 0x000fea0003800000 */
.L_x_15498:
        /* <DEDUP_REMOVED lines=26> */
.L_x_15501:
        /* <DEDUP_REMOVED lines=14> */
.L_x_15500:
[----:B------:R-:W2:Y:S02]  /*0850*/  LDG.E.U16 R4, [R4.64] ;  /* 0x0000002404047981 */ /* 0x000ea4000c1e1500 */
[----:B--2---:R-:W-:Y:S01]  /*0860*/  PRMT R18, RZ, 0x5410, R4 ;  /* 0x00005410ff127816 */ /* 0x004fe20000000004 */
[----:B------:R-:W-:Y:S05]  /*0870*/  BRA `(.L_x_15490) ;  /* 0x0000065000007947 */ /* 0x000fea0003800000 */
.L_x_15497:
        /* <DEDUP_REMOVED lines=11> */
.L_x_15504:
        /* <DEDUP_REMOVED lines=20> */
.L_x_15506:
[----:B------:R-:W-:Y:S05]  /*0a70*/  BSYNC B0 ;  /* 0x0000000000007941 */ /* 0x000fea0003800000 */
.L_x_15505:
[----:B------:R-:W-:Y:S01]  /*0a80*/  IMAD.SHL.U32 R3, R3, 0x100000, RZ ;  /* 0x0010000003037824 */ /* 0x000fe200078e00ff */
[----:B------:R-:W-:-:S04]  /*0a90*/  LEA R5, R0, 0x3b800000, 0x17 ;  /* 0x3b80000000057811 */ /* 0x000fc800078eb8ff */
[----:B------:R-:W-:Y:S01]  /*0aa0*/  LOP3.LUT R18, R5, R3, R18, 0xfe, !PT ;  /* 0x0000000305127212 */ /* 0x000fe200078efe12 */
[----:B------:R-:W-:Y:S05]  /*0ab0*/  BRA `(.L_x_15490) ;  /* 0x0000041000007947 */ /* 0x000fea0003800000 */
.L_x_15503:
        /* <DEDUP_REMOVED lines=20> */
.L_x_15508:
[----:B------:R-:W-:Y:S05]  /*0c00*/  BSYNC B0 ;  /* 0x0000000000007941 */ /* 0x000fea0003800000 */
.L_x_15507:
[----:B------:R-:W-:Y:S01]  /*0c10*/  IMAD.SHL.U32 R3, R3, 0x200000, RZ ;  /* 0x0020000003037824 */ /* 0x000fe200078e00ff */
[----:B------:R-:W-:-:S04]  /*0c20*/  LEA R5, R0, 0x37800000, 0x17 ;  /* 0x3780000000057811 */ /* 0x000fc800078eb8ff */
[----:B------:R-:W-:Y:S01]  /*0c30*/  LOP3.LUT R18, R5, R3, R18, 0xfe, !PT ;  /* 0x0000000305127212 */ /* 0x000fe200078efe12 */
[----:B------:R-:W-:Y:S05]  /*0c40*/  BRA `(.L_x_15490) ;  /* 0x0000028000007947 */ /* 0x000fea0003800000 */
.L_x_15502:
        /* <DEDUP_REMOVED lines=14> */
.L_x_15489:
        /* <DEDUP_REMOVED lines=21> */
.L_x_15510:
[----:B------:R-:W2:Y:S02]  /*0e80*/  LDG.E.64 R4, [R4.64] ;  /* 0x0000002404047981 */ /* 0x000ea4000c1e1b00 */
[----:B--2---:R0:W1:Y:S01]  /*0e90*/  I2F.U64 R18, R4 ;  /* 0x0000000400127312 */ /* 0x0040620000301000 */
[----:B------:R-:W-:Y:S05]  /*0ea0*/  BRA `(.L_x_15490) ;  /* 0x0000002000007947 */ /* 0x000fea0003800000 */
.L_x_15509:
[----:B------:R-:W2:Y:S02]  /*0eb0*/  LDG.E R4, [R4.64] ;  /* 0x0000002404047981 */ /* 0x000ea4000c1e1900 */
[----:B--2---:R0:W1:Y:S02]  /*0ec0*/  I2F.U32 R18, R4 ;  /* 0x0000000400127306 */ /* 0x0040640000201000 */
.L_x_15490:
[----:B------:R-:W-:Y:S05]  /*0ed0*/  BSYNC B6 ;  /* 0x0000000000067941 */ /* 0x000fea0003800000 */
.L_x_15484:
[----:B------:R-:W2:Y:S02]  /*0ee0*/  S2R R17, SR_TID.X ;  /* 0x0000000000117919 */ /* 0x000ea40000002100 */
[----:B--2---:R-:W-:Y:S02]  /*0ef0*/  IADD3 R17, R17, 0x80, RZ ;  /* 0x0000008011117810 */ /* 0x004fe40007ffe0ff */
.L_x_15483:
[----:B-1----:R-:W-:Y:S05]  /*0f00*/  BSYNC B7 ;  /* 0x0000000000077941 */ /* 0x002fea0003800000 */
.L_x_15482:
        /* <DEDUP_REMOVED lines=23> */
.L_x_15517:
[----:B------:R-:W2:Y:S02]  /*1080*/  LDG.E.U8 R4, [R4.64] ;  /* 0x0000002404047981 */ /* 0x000ea4000c1e1100 */
[----:B--2---:R0:W1:Y:S01]  /*1090*/  I2F.U16 R22, R4 ;  /* 0x0000000400167306 */ /* 0x0040620000101000 */
[----:B------:R-:W-:Y:S05]  /*10a0*/  BRA `(.L_x_15519) ;  /* 0x00000ca000007947 */ /* 0x000fea0003800000 */
.L_x_15516:
        /* <DEDUP_REMOVED lines=9> */
.L_x_15521:
[----:B------:R-:W2:Y:S02]  /*1140*/  LDG.E R4, [R4.64] ;  /* 0x0000002404047981 */ /* 0x000ea4000c1e1900 */
[----:B--2---:R0:W1:Y:S01]  /*1150*/  I2F R22, R4 ;  /* 0x0000000400167306 */ /* 0x0040620000201400 */
[----:B------:R-:W-:Y:S05]  /*1160*/  BRA `(.L_x_15519) ;  /* 0x00000be000007947 */ /* 0x000fea0003800000 */
.L_x_15520:
[----:B------:R-:W2:Y:S02]  /*1170*/  LDG.E.U16 R4, [R4.64] ;  /* 0x0000002404047981 */ /* 0x000ea4000c1e1500 */
[----:B--2---:R0:W1:Y:S01]  /*1180*/  I2F.S16 R22, R4 ;  /* 0x0000000400167306 */ /* 0x0040620000101400 */
[----:B------:R-:W-:Y:S05]  /*1190*/  BRA `(.L_x_15519) ;  /* 0x00000bb000007947 */ /* 0x000fea0003800000 */
.L_x_15515:
        /* <DEDUP_REMOVED lines=8> */
.L_x_15523:
[----:B------:R-:W2:Y:S02]  /*1220*/  LDG.E.U16 R4, [R4.64] ;  /* 0x0000002404047981 */ /* 0x000ea4000c1e1500 */
[----:B--2---:R-:W-:Y:S01]  /*1230*/  HADD2.F32 R22, -RZ, R4.H0_H0 ;  /* 0x20000004ff167230 */ /* 0x004fe20000004100 */
[----:B------:R-:W-:Y:S05]  /*1240*/  BRA `(.L_x_15519) ;  /* 0x00000b0000007947 */ /* 0x000fea0003800000 */
.L_x_15522:
        /* <DEDUP_REMOVED lines=8> */
.L_x_15525:
[----:B------:R-:W2:Y:S02]  /*12d0*/  LDG.E.U16 R4, [R4.64] ;  /* 0x0000002404047981 */ /* 0x000ea4000c1e1500 */
[----:B--2---:R-:W-:Y:S01]  /*12e0*/  HADD2.F32 R22, -RZ, R4.H0_H0 ;  /* 0x20000004ff167230 */ /* 0x004fe20000004100 */
[----:B------:R-:W-:Y:S05]  /*12f0*/  BRA `(.L_x_15519) ;  /* 0x00000a5000007947 */ /* 0x000fea0003800000 */
.L_x_15524:
[----:B------:R-:W2:Y:S02]  /*1300*/  LDG.E.64 R4, [R4.64] ;  /* 0x0000002404047981 */ /* 0x000ea4000c1e1b00 */
[----:B--2---:R-:W0:Y:S01]  /*1310*/  F2F.F32.F64 R22, R4 ;  /* 0x0000000400167310 */ /* 0x004e220000301000 */
[----:B------:R-:W0:-:S14]  /*1320*/  DSETP.GEU.AND P0, PT, |R4|, c[0x2][0x0], PT ;  /* 0x008000000400762a */ /* 0x000e1c0003f0e200 */
[----:B0-----:R-:W-:Y:S01]  /*1330*/  @!P0 FMUL R22, R22, 1.175494350822287508e-38 ;  /* 0x0080000016168820 */ /* 0x001fe20000400000 */
[----:B------:R-:W-:Y:S05]  /*1340*/  BRA `(.L_x_15519) ;  /* 0x00000a0000007947 */ /* 0x000fea0003800000 */
.L_x_15514:
        /* <DEDUP_REMOVED lines=12> */
.L_x_15528:
[----:B------:R-:W2:Y:S02]  /*1410*/  LDG.E.64 R4, [R4.64] ;  /* 0x0000002404047981 */ /* 0x000ea4000c1e1b00 */
[----:B--2---:R-:W0:Y:S01]  /*1420*/  F2F.F32.F64 R22, R4 ;  /* 0x0000000400167310 */ /* 0x004e220000301000 */
[----:B------:R-:W0:-:S14]  /*1430*/  DSETP.GEU.AND P0, PT, |R4|, c[0x2][0x0], PT ;  /* 0x008000000400762a */ /* 0x000e1c0003f0e200 */
[----:B0-----:R-:W-:Y:S01]  /*1440*/  @!P0 FMUL R22, R22, 1.175494350822287508e-38 ;  /* 0x0080000016168820 */ /* 0x001fe20000400000 */
[----:B------:R-:W-:Y:S05]  /*1450*/  BRA `(.L_x_15519) ;  /* 0x000008f000007947 */ /* 0x000fea0003800000 */
.L_x_15527:
        /* <DEDUP_REMOVED lines=26> */
.L_x_15530:
        /* <DEDUP_REMOVED lines=13> */
.L_x_15529:
[----:B------:R-:W2:Y:S02]  /*16d0*/  LDG.E.U16 R4, [R4.64] ;  /* 0x0000002404047981 */ /* 0x000ea4000c1e1500 */
[----:B--2---:R-:W-:Y:S01]  /*16e0*/  PRMT R22, RZ, 0x5410, R4 ;  /* 0x00005410ff167816 */ /* 0x004fe20000000004 */
[----:B------:R-:W-:Y:S05]  /*16f0*/  BRA `(.L_x_15519) ;  /* 0x0000065000007947 */ /* 0x000fea0003800000 */
.L_x_15526:
        /* <DEDUP_REMOVED lines=11> */
.L_x_15533:
        /* <DEDUP_REMOVED lines=20> */
.L_x_15535:
[----:B------:R-:W-:Y:S05]  /*18f0*/  BSYNC B0 ;  /* 0x0000000000007941 */ /* 0x000fea0003800000 */
.L_x_15534:
[----:B------:R-:W-:Y:S01]  /*1900*/  IMAD.SHL.U32 R3, R3, 0x100000, RZ ;  /* 0x0010000003037824 */ /* 0x000fe200078e00ff */
[----:B------:R-:W-:-:S04]  /*1910*/  LEA R5, R0, 0x3b800000, 0x17 ;  /* 0x3b80000000057811 */ /* 0x000fc800078eb8ff */
[----:B------:R-:W-:Y:S01]  /*1920*/  LOP3.LUT R22, R5, R3, R22, 0xfe, !PT ;  /* 0x0000000305167212 */ /* 0x000fe200078efe16 */
[----:B------:R-:W-:Y:S05]  /*1930*/  BRA `(.L_x_15519) ;  /* 0x0000041000007947 */ /* 0x000fea0003800000 */
.L_x_15532:
        /* <DEDUP_REMOVED lines=20> */
.L_x_15537:
[----:B------:R-:W-:Y:S05]  /*1a80*/  BSYNC B0 ;  /* 0x0000000000007941 */ /* 0x000fea0003800000 */
.L_x_15536:
[----:B------:R-:W-:Y:S01]  /*1a90*/  IMAD.SHL.U32 R3, R3, 0x200000, RZ ;  /* 0x0020000003037824 */ /* 0x000fe200078e00ff */
[----:B------:R-:W-:-:S04]  /*1aa0*/  LEA R5, R0, 0x37800000, 0x17 ;  /* 0x3780000000057811 */ /* 0x000fc800078eb8ff */
[----:B------:R-:W-:Y:S01]  /*1ab0*/  LOP3.LUT R22, R5, R3, R22, 0xfe, !PT ;  /* 0x0000000305167212 */ /* 0x000fe200078efe16 */
[----:B------:R-:W-:Y:S05]  /*1ac0*/  BRA `(.L_x_15519) ;  /* 0x0000028000007947 */ /* 0x000fea0003800000 */
.L_x_15531:
        /* <DEDUP_REMOVED lines=14> */
.L_x_15518:
        /* <DEDUP_REMOVED lines=21> */
.L_x_15539:
[----:B------:R-:W2:Y:S02]  /*1d00*/  LDG.E.64 R22, [R4.64] ;  /* 0x0000002404167981 */ /* 0x000ea4000c1e1b00 */
[----:B--2---:R0:W1:Y:S01]  /*1d10*/  I2F.U64 R22, R22 ;  /* 0x0000001600167312 */ /* 0x0040620000301000 */
[----:B------:R-:W-:Y:S05]  /*1d20*/  BRA `(.L_x_15519) ;  /* 0x0000002000007947 */ /* 0x000fea0003800000 */
.L_x_15538:
[----:B------:R-:W2:Y:S02]  /*1d30*/  LDG.E R4, [R4.64] ;  /* 0x0000002404047981 */ /* 0x000ea4000c1e1900 */
[----:B--2---:R0:W1:Y:S02]  /*1d40*/  I2F.U32 R22, R4 ;  /* 0x0000000400167306 */ /* 0x0040640000201000 */
.L_x_15519:
[----:B------:R-:W-:Y:S05]  /*1d50*/  BSYNC B6 ;  /* 0x0000000000067941 */ /* 0x000fea0003800000 */
.L_x_15513:
[----:B------:R-:W-:Y:S02]  /*1d60*/  IADD3 R17, R17, 0x80, RZ ;  /* 0x0000008011117810 */ /* 0x000fe40007ffe0ff */
.L_x_15512:
[----:B------:R-:W-:Y:S05]  /*1d70*/  BSYNC B7 ;  /* 0x0000000000077941 */ /* 0x000fea0003800000 */
.L_x_15511:
        /* <DEDUP_REMOVED lines=25> */
.L_x_15546:
[----:B------:R-:W2:Y:S02]  /*1f10*/  LDG.E.U8 R4, [R4.64] ;  /* 0x0000002404047981 */ /* 0x000ea4000c1e1100 */
[----:B--2---:R0:W2:Y:S01]  /*1f20*/  I2F.U16 R24, R4 ;  /* 0x0000000400187306 */ /* 0x0040a20000101000 */
[----:B------:R-:W-:Y:S05]  /*1f30*/  BRA `(.L_x_15548) ;  /* 0x00000ca000007947 */ /* 0x000fea0003800000 */
.L_x_15545:
        /* <DEDUP_REMOVED lines=9> */
.L_x_15550:
[----:B------:R-:W2:Y:S02]  /*1fd0*/  LDG.E R4, [R4.64] ;  /* 0x0000002404047981 */ /* 0x000ea4000c1e1900 */
[----:B--2---:R0:W2:Y:S01]  /*1fe0*/  I2F R24, R4 ;  /* 0x0000000400187306 */ /* 0x0040a20000201400 */
[----:B------:R-:W-:Y:S05]  /*1ff0*/  BRA `(.L_x_15548) ;  /* 0x00000be000007947 */ /* 0x000fea0003800000 */
.L_x_15549:
[----:B------:R-:W2:Y:S02]  /*2000*/  LDG.E.U16 R4, [R4.64] ;  /* 0x0000002404047981 */ /* 0x000ea4000c1e1500 */
[----:B--2---:R0:W2:Y:S01]  /*2010*/  I2F.S16 R24, R4 ;  /* 0x0000000400187306 */ /* 0x0040a20000101400 */
[----:B------:R-:W-:Y:S05]  /*2020*/  BRA `(.L_x_15548) ;  /* 0x00000bb000007947 */ /* 0x000fea0003800000 */
.L_x_15544:
        /* <DEDUP_REMOVED lines=8> */
.L_x_15552:
[----:B------:R-:W2:Y:S02]  /*20b0*/  LDG.E.U16 R4, [R4.64] ;  /* 0x0000002404047981 */ /* 0x000ea4000c1e1500 */
[----:B--2---:R-:W-:Y:S01]  /*20c0*/  HADD2.F32 R24, -RZ, R4.H0_H0 ;  /* 0x20000004ff187230 */ /* 0x004fe20000004100 */
[----:B------:R-:W-:Y:S05]  /*20d0*/  BRA `(.L_x_15548) ;  /* 0x00000b0000007947 */ /* 0x000fea0003800000 */
.L_x_15551:
        /* <DEDUP_REMOVED lines=8> */
.L_x_15554:
[----:B------:R-:W2:Y:S02]  /*2160*/  LDG.E.U16 R4, [R4.64] ;  /* 0x0000002404047981 */ /* 0x000ea4000c1e1500 */
[----:B--2---:R-:W-:Y:S01]  /*2170*/  HADD2.F32 R24, -RZ, R4.H0_H0 ;  /* 0x20000004ff187230 */ /* 0x004fe20000004100 */
[----:B------:R-:W-:Y:S05]  /*2180*/  BRA `(.L_x_15548) ;  /* 0x00000a5000007947 */ /* 0x000fea0003800000 */
.L_x_15553:
[----:B------:R-:W2:Y:S02]  /*2190*/  LDG.E.64 R4, [R4.64] ;  /* 0x0000002404047981 */ /* 0x000ea4000c1e1b00 */
[----:B--2---:R-:W0:Y:S01]  /*21a0*/  F2F.F32.F64 R24, R4 ;  /* 0x0000000400187310 */ /* 0x004e220000301000 */
[----:B------:R-:W0:-:S14]  /*21b0*/  DSETP.GEU.AND P0, PT, |R4|, c[0x2][0x0], PT ;  /* 0x008000000400762a */ /* 0x000e1c0003f0e200 */
[----:B0-----:R-:W-:Y:S01]  /*21c0*/  @!P0 FMUL R24, R24, 1.175494350822287508e-38 ;  /* 0x0080000018188820 */ /* 0x001fe20000400000 */
[----:B------:R-:W-:Y:S05]  /*21d0*/  BRA `(.L_x_15548) ;  /* 0x00000a0000007947 */ /* 0x000fea0003800000 */
.L_x_15543:
        /* <DEDUP_REMOVED lines=12> */
.L_x_15557:
[----:B------:R-:W2:Y:S02]  /*22a0*/  LDG.E.64 R4, [R4.64] ;  /* 0x0000002404047981 */ /* 0x000ea4000c1e1b00 */
[----:B--2---:R-:W0:Y:S01]  /*22b0*/  F2F.F32.F64 R24, R4 ;  /* 0x0000000400187310 */ /* 0x004e220000301000 */
[----:B------:R-:W0:-:S14]  /*22c0*/  DSETP.GEU.AND P0, PT, |R4|, c[0x2][0x0], PT ;  /* 0x008000000400762a */ /* 0x000e1c0003f0e200 */
[----:B0-----:R-:W-:Y:S01]  /*22d0*/  @!P0 FMUL R24, R24, 1.175494350822287508e-38 ;  /* 0x0080000018188820 */ /* 0x001fe20000400000 */
[----:B------:R-:W-:Y:S05]  /*22e0*/  BRA `(.L_x_15548) ;  /* 0x000008f000007947 */ /* 0x000fea0003800000 */
.L_x_15556:
        /* <DEDUP_REMOVED lines=26> */
.L_x_15559:
        /* <DEDUP_REMOVED lines=13> */
.L_x_15558:
[----:B------:R-:W2:Y:S02]  /*2560*/  LDG.E.U16 R4, [R4.64] ;  /* 0x0000002404047981 */ /* 0x000ea4000c1e1500 */
[----:B--2---:R-:W-:Y:S01]  /*2570*/  PRMT R24, RZ, 0x5410, R4 ;  /* 0x00005410ff187816 */ /* 0x004fe20000000004 */
[----:B------:R-:W-:Y:S05]  /*2580*/  BRA `(.L_x_15548) ;  /* 0x0000065000007947 */ /* 0x000fea0003800000 */
.L_x_15555:
        /* <DEDUP_REMOVED lines=11> */
.L_x_15562:
        /* <DEDUP_REMOVED lines=20> */
.L_x_15564:
[----:B------:R-:W-:Y:S05]  /*2780*/  BSYNC B0 ;  /* 0x0000000000007941 */ /* 0x000fea0003800000 */
.L_x_15563:
[----:B------:R-:W-:Y:S01]  /*2790*/  IMAD.SHL.U32 R3, R3, 0x100000, RZ ;  /* 0x0010000003037824 */ /* 0x000fe200078e00ff */
[----:B------:R-:W-:-:S04]  /*27a0*/  LEA R5, R0, 0x3b800000, 0x17 ;  /* 0x3b80000000057811 */ /* 0x000fc800078eb8ff */
[----:B------:R-:W-:Y:S01]  /*27b0*/  LOP3.LUT R24, R5, R3, R24, 0xfe, !PT ;  /* 0x0000000305187212 */ /* 0x000fe200078efe18 */
[----:B------:R-:W-:Y:S05]  /*27c0*/  BRA `(.L_x_15548) ;  /* 0x0000041000007947 */ /* 0x000fea0003800000 */
.L_x_15561:
        /* <DEDUP_REMOVED lines=20> */
.L_x_15566:
[----:B------:R-:W-:Y:S05]  /*2910*/  BSYNC B0 ;  /* 0x0000000000007941 */ /* 0x000fea0003800000 */
.L_x_15565:
[----:B------:R-:W-:Y:S01]  /*2920*/  IMAD.SHL.U32 R3, R3, 0x200000, RZ ;  /* 0x0020000003037824 */ /* 0x000fe200078e00ff */
[----:B------:R-:W-:-:S04]  /*2930*/  LEA R5, R0, 0x37800000, 0x17 ;  /* 0x3780000000057811 */ /* 0x000fc800078eb8ff */
[----:B------:R-:W-:Y:S01]  /*2940*/  LOP3.LUT R24, R5, R3, R24, 0xfe, !PT ;  /* 0x0000000305187212 */ /* 0x000fe200078efe18 */
[----:B------:R-:W-:Y:S05]  /*2950*/  BRA `(.L_x_15548) ;  /* 0x0000028000007947 */ /* 0x000fea0003800000 */
.L_x_15560:
        /* <DEDUP_REMOVED lines=14> */
.L_x_15547:
        /* <DEDUP_REMOVED lines=21> */
.L_x_15568:
[----:B------:R-:W2:Y:S02]  /*2b90*/  LDG.E.64 R24, [R4.64] ;  /* 0x0000002404187981 */ /* 0x000ea4000c1e1b00 */
[----:B--2---:R0:W2:Y:S01]  /*2ba0*/  I2F.U64 R24, R24 ;  /* 0x0000001800187312 */ /* 0x0040a20000301000 */
[----:B------:R-:W-:Y:S05]  /*2bb0*/  BRA `(.L_x_15548) ;  /* 0x0000002000007947 */ /* 0x000fea0003800000 */
.L_x_15567:
[----:B------:R-:W2:Y:S02]  /*2bc0*/  LDG.E R4, [R4.64] ;  /* 0x0000002404047981 */ /* 0x000ea4000c1e1900 */
[----:B--2---:R0:W2:Y:S02]  /*2bd0*/  I2F.U32 R24, R4 ;  /* 0x0000000400187306 */ /* 0x0040a40000201000 */
.L_x_15548:
[----:B------:R-:W-:Y:S05]  /*2be0*/  BSYNC B6 ;  /* 0x0000000000067941 */ /* 0x000fea0003800000 */
.L_x_15542:
[----:B------:R-:W-:Y:S02]  /*2bf0*/  IADD3 R17, R17, 0x80, RZ ;  /* 0x0000008011117810 */ /* 0x000fe40007ffe0ff */
.L_x_15541:
[----:B------:R-:W-:Y:S05]  /*2c00*/  BSYNC B7 ;  /* 0x0000000000077941 */ /* 0x000fea0003800000 */
.L_x_15540:
        /* <DEDUP_REMOVED lines=21> */
.L_x_15574:
[----:B------:R-:W3:Y:S02]  /*2d60*/  LDG.E.U8 R4, [R4.64] ;  /* 0x0000002404047981 */ /* 0x000ee4000c1e1100 */
[----:B---3--:R0:W3:Y:S01]  /*2d70*/  I2F.U16 R16, R4 ;  /* 0x0000000400107306 */ /* 0x0080e20000101000 */
[----:B------:R-:W-:Y:S05]  /*2d80*/  BRA `(.L_x_15570) ;  /* 0x00000c7000007947 */ /* 0x000fea0003800000 */
.L_x_15573:
        /* <DEDUP_REMOVED lines=9> */
.L_x_15577:
[----:B------:R-:W3:Y:S02]  /*2e20*/  LDG.E R4, [R4.64] ;  /* 0x0000002404047981 */ /* 0x000ee4000c1e1900 */
[----:B---3--:R0:W3:Y:S01]  /*2e30*/  I2F R16, R4 ;  /* 0x0000000400107306 */ /* 0x0080e20000201400 */
[----:B------:R-:W-:Y:S05]  /*2e40*/  BRA `(.L_x_15570) ;  /* 0x00000bb000007947 */ /* 0x000fea0003800000 */
.L_x_15576:
[----:B------:R-:W3:Y:S02]  /*2e50*/  LDG.E.U16 R4, [R4.64] ;  /* 0x0000002404047981 */ /* 0x000ee4000c1e1500 */
[----:B---3--:R0:W3:Y:S01]  /*2e60*/  I2F.S16 R16, R4 ;  /* 0x0000000400107306 */ /* 0x0080e20000101400 */
[----:B------:R-:W-:Y:S05]  /*2e70*/  BRA `(.L_x_15570) ;  /* 0x00000b8000007947 */ /* 0x000fea0003800000 */
.L_x_15572:
        /* <DEDUP_REMOVED lines=8> */
.L_x_15579:
[----:B------:R-:W3:Y:S02]  /*2f00*/  LDG.E.U16 R4, [R4.64] ;  /* 0x0000002404047981 */ /* 0x000ee4000c1e1500 */
[----:B---3--:R-:W-:Y:S01]  /*2f10*/  HADD2.F32 R16, -RZ, R4.H0_H0 ;  /* 0x20000004ff107230 */ /* 0x008fe20000004100 */
[----:B------:R-:W-:Y:S05]  /*2f20*/  BRA `(.L_x_15570) ;  /* 0x00000ad000007947 */ /* 0x000fea0003800000 */
.L_x_15578:
        /* <DEDUP_REMOVED lines=8> */
.L_x_15581:
[----:B------:R-:W3:Y:S02]  /*2fb0*/  LDG.E.U16 R4, [R4.64] ;  /* 0x0000002404047981 */ /* 0x000ee4000c1e1500 */
[----:B---3--:R-:W-:Y:S01]  /*2fc0*/  HADD2.F32 R16, -RZ, R4.H0_H0 ;  /* 0x20000004ff107230 */ /* 0x008fe20000004100 */
[----:B------:R-:W-:Y:S05]  /*2fd0*/  BRA `(.L_x_15570) ;  /* 0x00000a2000007947 */ /* 0x000fea0003800000 */
.L_x_15580:
[----:B------:R-:W3:Y:S02]  /*2fe0*/  LDG.E.64 R4, [R4.64] ;  /* 0x0000002404047981 */ /* 0x000ee4000c1e1b00 */
[----:B---3--:R-:W0:Y:S01]  /*2ff0*/  F2F.F32.F64 R16, R4 ;  /* 0x0000000400107310 */ /* 0x008e220000301000 */
[----:B------:R-:W0:-:S14]  /*3000*/  DSETP.GEU.AND P0, PT, |R4|, c[0x2][0x0], PT ;  /* 0x008000000400762a */ /* 0x000e1c0003f0e200 */
[----:B0-----:R-:W-:Y:S01]  /*3010*/  @!P0 FMUL R16, R16, 1.175494350822287508e-38 ;  /* 0x0080000010108820 */ /* 0x001fe20000400000 */
[----:B------:R-:W-:Y:S05]  /*3020*/  BRA `(.L_x_15570) ;  /* 0x000009d000007947 */ /* 0x000fea0003800000 */
.L_x_15571:
        /* <DEDUP_REMOVED lines=12> */
.L_x_15584:
[----:B------:R-:W3:Y:S02]  /*30f0*/  LDG.E.64 R4, [R4.64] ;  /* 0x0000002404047981 */ /* 0x000ee4000c1e1b00 */
[----:B---3--:R-:W0:Y:S01]  /*3100*/  F2F.F32.F64 R16, R4 ;  /* 0x0000000400107310 */ /* 0x008e220000301000 */
[----:B------:R-:W0:-:S14]  /*3110*/  DSETP.GEU.AND P0, PT, |R4|, c[0x2][0x0], PT ;  /* 0x008000000400762a */ /* 0x000e1c0003f0e200 */
[----:B0-----:R-:W-:Y:S01]  /*3120*/  @!P0 FMUL R16, R16, 1.175494350822287508e-38 ;  /* 0x0080000010108820 */ /* 0x001fe20000400000 */
[----:B------:R-:W-:Y:S05]  /*3130*/  BRA `(.L_x_15570) ;  /* 0x000008c000007947 */ /* 0x000fea0003800000 */
.L_x_15583:
        /* <DEDUP_REMOVED lines=26> */
.L_x_15586:
        /* <DEDUP_REMOVED lines=13> */
.L_x_15585:
[----:B------:R-:W3:Y:S02]  /*33b0*/  LDG.E.U16 R4, [R4.64] ;  /* 0x0000002404047981 */ /* 0x000ee4000c1e1500 */
[----:B---3--:R-:W-:Y:S01]  /*33c0*/  PRMT R16, RZ, 0x5410, R4 ;  /* 0x00005410ff107816 */ /* 0x008fe20000000004 */
[----:B------:R-:W-:Y:S05]  /*33d0*/  BRA `(.L_x_15570) ;  /* 0x0000062000007947 */ /* 0x000fea0003800000 */
.L_x_15582:
        /* <DEDUP_REMOVED lines=11> */
.L_x_15589:
        /* <DEDUP_REMOVED lines=19> */
.L_x_15591:
[----:B------:R-:W-:Y:S05]  /*35c0*/  BSYNC B0 ;  /* 0x0000000000007941 */ /* 0x000fea0003800000 */
.L_x_15590:
[----:B------:R-:W-:Y:S01]  /*35d0*/  IMAD.SHL.U32 R3, R3, 0x100000, RZ ;  /* 0x0010000003037824 */ /* 0x000fe200078e00ff */
[----:B------:R-:W-:-:S04]  /*35e0*/  LEA R5, R0, 0x3b800000, 0x17 ;  /* 0x3b80000000057811 */ /* 0x000fc800078eb8ff */
[----:B------:R-:W-:Y:S01]  /*35f0*/  LOP3.LUT R16, R5, R3, R16, 0xfe, !PT ;  /* 0x0000000305107212 */ /* 0x000fe200078efe10 */
[----:B------:R-:W-:Y:S05]  /*3600*/  BRA `(.L_x_15570) ;  /* 0x000003f000007947 */ /* 0x000fea0003800000 */
.L_x_15588:
        /* <DEDUP_REMOVED lines=19> */
.L_x_15593:
[----:B------:R-:W-:Y:S05]  /*3740*/  BSYNC B0 ;  /* 0x0000000000007941 */ /* 0x000fea0003800000 */
.L_x_15592:
[----:B------:R-:W-:Y:S01]  /*3750*/  IMAD.SHL.U32 R3, R3, 0x200000, RZ ;  /* 0x0020000003037824 */ /* 0x000fe200078e00ff */
[----:B------:R-:W-:-:S04]  /*3760*/  LEA R5, R0, 0x37800000, 0x17 ;  /* 0x3780000000057811 */ /* 0x000fc800078eb8ff */
[----:B------:R-:W-:Y:S01]  /*3770*/  LOP3.LUT R16, R5, R3, R16, 0xfe, !PT ;  /* 0x0000000305107212 */ /* 0x000fe200078efe10 */
[----:B------:R-:W-:Y:S05]  /*3780*/  BRA `(.L_x_15570) ;  /* 0x0000027000007947 */ /* 0x000fea0003800000 */
.L_x_15587:
        /* <DEDUP_REMOVED lines=14> */
.L_x_15575:
        /* <DEDUP_REMOVED lines=20> */
.L_x_15595:
[----:B------:R-:W3:Y:S02]  /*39b0*/  LDG.E.64 R16, [R4.64] ;  /* 0x0000002404107981 */ /* 0x000ee4000c1e1b00 */
[----:B---3--:R0:W3:Y:S01]  /*39c0*/  I2F.U64 R16, R16 ;  /* 0x0000001000107312 */ /* 0x0080e20000301000 */
[----:B------:R-:W-:Y:S05]  /*39d0*/  BRA `(.L_x_15570) ;  /* 0x0000002000007947 */ /* 0x000fea0003800000 */
.L_x_15594:
[----:B------:R-:W3:Y:S02]  /*39e0*/  LDG.E R4, [R4.64] ;  /* 0x0000002404047981 */ /* 0x000ee4000c1e1900 */
[----:B---3--:R0:W3:Y:S02]  /*39f0*/  I2F.U32 R16, R4 ;  /* 0x0000000400107306 */ /* 0x0080e40000201000 */
.L_x_15570:
[----:B------:R-:W-:Y:S05]  /*3a00*/  BSYNC B6 ;  /* 0x0000000000067941 */ /* 0x000fea0003800000 */
.L_x_15569:
[----:B------:R-:W4:Y:S01]  /*3a10*/  S2R R27, SR_TID.X ;  /* 0x00000000001b7919 */ /* 0x000f220000002100 */
[----:B--2--5:R-:W-:Y:S01]  /*3a20*/  FSETP.GTU.FTZ.AND P0, PT, |R24|, +INF , PT ;  /* 0x7f8000001800780b */ /* 0x024fe20003f1c200 */
[----:B0-----:R-:W0:Y:S01]  /*3a30*/  LDC.U8 R17, c[0x0][0x194] ;  /* 0x00006500ff117b82 */ /* 0x001e220000000000 */
[----:B---3--:R-:W-:Y:S01]  /*3a40*/  FSETP.GTU.FTZ.AND P2, PT, |R16|, +INF , PT ;  /* 0x7f8000001000780b */ /* 0x008fe20003f5c200 */
[----:B------:R-:W-:Y:S01]  /*3a50*/  BSSY B6, `(.L_x_15596) ;  /* 0x0000114000067945 */ /* 0x000fe20003800000 */
[----:B------:R-:W-:-:S02]  /*3a60*/  FSETP.GTU.FTZ.AND P3, PT, |R18|, +INF , PT ;  /* 0x7f8000001200780b */ /* 0x000fc40003f7c200 */
[----:B-1----:R-:W-:Y:S02]  /*3a70*/  FSETP.GTU.FTZ.AND P1, PT, |R22|, +INF , PT ;  /* 0x7f8000001600780b */ /* 0x002fe40003f3c200 */
[C---:B----4-:R-:W-:Y:S02]  /*3a80*/  IADD3 R3, R27.reuse, 0x100, RZ ;  /* 0x000001001b037810 */ /* 0x050fe40007ffe0ff */
[----:B------:R-:W-:Y:S02]  /*3a90*/  IADD3 R23, R27, 0x80, RZ ;  /* 0x000000801b177810 */ /* 0x000fe40007ffe0ff */
[-C--:B------:R-:W-:Y:S02]  /*3aa0*/  ISETP.GE.OR P0, PT, R3, R26.reuse, P0 ;  /* 0x0000001a0300720c */ /* 0x080fe40000706670 */
[C---:B------:R-:W-:Y:S02]  /*3ab0*/  IADD3 R3, R27.reuse, 0x180, RZ ;  /* 0x000001801b037810 */ /* 0x040fe40007ffe0ff */
[----:B------:R-:W-:-:S02]  /*3ac0*/  ISETP.GE.OR P3, PT, R27, R26, P3 ;  /* 0x0000001a1b00720c */ /* 0x000fc40001f66670 */
[-C--:B------:R-:W-:Y:S02]  /*3ad0*/  ISETP.GE.OR P2, PT, R3, R26.reuse, P2 ;  /* 0x0000001a0300720c */ /* 0x080fe40001746670 */
[-C--:B------:R-:W-:Y:S02]  /*3ae0*/  ISETP.GE.OR P1, PT, R23, R26.reuse, P1 ;  /* 0x0000001a1700720c */ /* 0x080fe40000f26670 */
[----:B------:R-:W-:-:S03]  /*3af0*/  ISETP.GE.AND P4, PT, R27, R26, PT ;  /* 0x0000001a1b00720c */ /* 0x000fc60003f86270 */
[----:B------:R-:W-:-:S04]  /*3b00*/  @!P0 FMNMX.FTZ R4, R24, c[0x0][0x168], !PT ;  /* 0x00005a0018048a09 */ /* 0x000fc80007810000 */
[----:B------:R-:W-:Y:S02]  /*3b10*/  @!P3 FMNMX.FTZ R0, R18, c[0x0][0x168], !PT ;  /* 0x00005a001200ba09 */ /* 0x000fe40007810000 */
[----:B------:R-:W-:Y:S02]  /*3b20*/  @!P2 FMNMX.FTZ R5, R16, c[0x0][0x168], !PT ;  /* 0x00005a001005aa09 */ /* 0x000fe40007810000 */
[----:B------:R-:W-:Y:S02]  /*3b30*/  @!P1 FMNMX.FTZ R3, R22, c[0x0][0x168], !PT ;  /* 0x00005a0016039a09 */ /* 0x000fe40007810000 */
[----:B------:R-:W-:Y:S02]  /*3b40*/  @!P3 FMNMX.FTZ R18, R0, c[0x0][0x16c], PT ;  /* 0x00005b000012ba09 */ /* 0x000fe40003810000 */
[----:B------:R-:W-:Y:S02]  /*3b50*/  @!P0 FMNMX.FTZ R24, R4, c[0x0][0x16c], PT ;  /* 0x00005b0004188a09 */ /* 0x000fe40003810000 */
[----:B------:R-:W-:-:S02]  /*3b60*/  @!P2 FMNMX.FTZ R16, R5, c[0x0][0x16c], PT ;  /* 0x00005b000510aa09 */ /* 0x000fc40003810000 */
        /* <DEDUP_REMOVED lines=22> */
.L_x_15601:
[----:B------:R-:W0:Y:S01]  /*3cd0*/  F2I.S64.TRUNC R18, R18 ;  /* 0x0000001200127311 */ /* 0x000e22000020d900 */
[----:B------:R-:W-:Y:S02]  /*3ce0*/  IMAD.MOV.U32 R27, RZ, RZ, R23 ;  /* 0x000000ffff1b7224 */ /* 0x000fe400078e0017 */
[----:B0-----:R-:W-:-:S05]  /*3cf0*/  IMAD.MOV.U32 R3, RZ, RZ, R18 ;  /* 0x000000ffff037224 */ /* 0x001fca00078e0012 */
[----:B------:R0:W-:Y:S01]  /*3d00*/  STG.E.U8 [R8.64], R3 ;  /* 0x0000000308007986 */ /* 0x0001e2000c101124 */
[----:B------:R-:W-:Y:S05]  /*3d10*/  BRA `(.L_x_15597) ;  /* 0x00000e7000007947 */ /* 0x000fea0003800000 */
.L_x_15600:
        /* <DEDUP_REMOVED lines=10> */
.L_x_15604:
[----:B------:R-:W0:Y:S01]  /*3dc0*/  F2I.FTZ.TRUNC.NTZ R3, R18 ;  /* 0x0000001200037305 */ /* 0x000e22000021f100 */
[----:B------:R-:W-:Y:S01]  /*3dd0*/  IMAD.MOV.U32 R27, RZ, RZ, R23 ;  /* 0x000000ffff1b7224 */ /* 0x000fe200078e0017 */
[----:B0-----:R0:W-:Y:S01]  /*3de0*/  STG.E [R8.64], R3 ;  /* 0x0000000308007986 */ /* 0x0011e2000c101924 */
[----:B------:R-:W-:Y:S05]  /*3df0*/  BRA `(.L_x_15597) ;  /* 0x00000d9000007947 */ /* 0x000fea0003800000 */
.L_x_15603:
[----:B------:R-:W0:Y:S01]  /*3e00*/  F2I.FTZ.TRUNC.NTZ R3, R18 ;  /* 0x0000001200037305 */ /* 0x000e22000021f100 */
[----:B------:R-:W-:Y:S01]  /*3e10*/  IMAD.MOV.U32 R27, RZ, RZ, R23 ;  /* 0x000000ffff1b7224 */ /* 0x000fe200078e0017 */
[----:B0-----:R0:W-:Y:S01]  /*3e20*/  STG.E.U16 [R8.64], R3 ;  /* 0x0000000308007986 */ /* 0x0011e2000c101524 */
[----:B------:R-:W-:Y:S05]  /*3e30*/  BRA `(.L_x_15597) ;  /* 0x00000d5000007947 */ /* 0x000fea0003800000 */
.L_x_15599:
        /* <DEDUP_REMOVED lines=9> */
.L_x_15606:
[----:B------:R-:W-:Y:S01]  /*3ed0*/  F2FP.PACK_AB R18, RZ, R18 ;  /* 0x00000012ff12723e */ /* 0x000fe200000000ff */
[----:B------:R-:W-:-:S04]  /*3ee0*/  IMAD.MOV.U32 R27, RZ, RZ, R23 ;  /* 0x000000ffff1b7224 */ /* 0x000fc800078e0017 */
[----:B------:R0:W-:Y:S01]  /*3ef0*/  STG.E.U16 [R8.64], R18 ;  /* 0x0000001208007986 */ /* 0x0001e2000c101524 */
[----:B------:R-:W-:Y:S05]  /*3f00*/  BRA `(.L_x_15597) ;  /* 0x00000c8000007947 */ /* 0x000fea0003800000 */
.L_x_15605:
        /* <DEDUP_REMOVED lines=10> */
.L_x_15608:
[----:B------:R-:W-:Y:S01]  /*3fb0*/  F2FP.PACK_AB R3, RZ, R18 ;  /* 0x00000012ff03723e */ /* 0x000fe200000000ff */
[----:B------:R-:W-:-:S03]  /*3fc0*/  IMAD.MOV.U32 R27, RZ, RZ, R23 ;  /* 0x000000ffff1b7224 */ /* 0x000fc600078e0017 */
[----:B------:R-:W-:-:S05]  /*3fd0*/  PRMT R3, R3, 0x5410, RZ ;  /* 0x0000541003037816 */ /* 0x000fca00000000ff */
[----:B------:R0:W-:Y:S01]  /*3fe0*/  STG.E [R8.64], R3 ;  /* 0x0000000308007986 */ /* 0x0001e2000c101924 */
[----:B------:R-:W-:Y:S05]  /*3ff0*/  BRA `(.L_x_15597) ;  /* 0x00000b9000007947 */ /* 0x000fea0003800000 */
.L_x_15607:
[----:B------:R-:W-:Y:S02]  /*4000*/  FMUL.FTZ R4, R18, 1 ;  /* 0x3f80000012047820 */ /* 0x000fe40000410000 */
[----:B------:R-:W-:-:S04]  /*4010*/  IMAD.MOV.U32 R27, RZ, RZ, R23 ;  /* 0x000000ffff1b7224 */ /* 0x000fc800078e0017 */
[----:B------:R-:W0:Y:S02]  /*4020*/  F2F.F64.F32 R4, R4 ;  /* 0x0000000400047310 */ /* 0x000e240000201800 */
[----:B0-----:R0:W-:Y:S01]  /*4030*/  STG.E.64 [R8.64], R4 ;  /* 0x0000000408007986 */ /* 0x0011e2000c101b24 */
[----:B------:R-:W-:Y:S05]  /*4040*/  BRA `(.L_x_15597) ;  /* 0x00000b4000007947 */ /* 0x000fea0003800000 */
.L_x_15598:
        /* <DEDUP_REMOVED lines=13> */
.L_x_15611:
[----:B------:R-:W-:Y:S01]  /*4120*/  FMUL.FTZ R4, R18, 1 ;  /* 0x3f80000012047820 */ /* 0x000fe20000410000 */
[----:B------:R-:W-:Y:S01]  /*4130*/  CS2R R6, SRZ ;  /* 0x0000000000067805 */ /* 0x000fe2000001ff00 */
[----:B------:R-:W-:-:S04]  /*4140*/  IMAD.MOV.U32 R27, RZ, RZ, R23 ;  /* 0x000000ffff1b7224 */ /* 0x000fc800078e0017 */
[----:B------:R-:W0:Y:S02]  /*4150*/  F2F.F64.F32 R4, R4 ;  /* 0x0000000400047310 */ /* 0x000e240000201800 */
[----:B0-----:R0:W-:Y:S01]  /*4160*/  STG.E.128 [R8.64], R4 ;  /* 0x0000000408007986 */ /* 0x0011e2000c101d24 */
[----:B------:R-:W-:Y:S05]  /*4170*/  BRA `(.L_x_15597) ;  /* 0x00000a1000007947 */ /* 0x000fea0003800000 */
.L_x_15610:
        /* <DEDUP_REMOVED lines=20> */
.L_x_15615:
[----:B------:R-:W-:Y:S05]  /*42c0*/  BSYNC B0 ;  /* 0x0000000000007941 */ /* 0x000fea0003800000 */
.L_x_15614:
[----:B------:R-:W-:Y:S01]  /*42d0*/  LOP3.LUT R5, R0, R5, RZ, 0xfc, !PT ;  /* 0x0000000500057212 */ /* 0x000fe200078efcff */
[----:B------:R-:W-:-:S04]  /*42e0*/  IMAD.MOV.U32 R27, RZ, RZ, R23 ;  /* 0x000000ffff1b7224 */ /* 0x000fc800078e0017 */
[----:B------:R0:W-:Y:S01]  /*42f0*/  STG.E.U8 [R8.64], R5 ;  /* 0x0000000508007986 */ /* 0x0001e2000c101124 */
[----:B------:R-:W-:Y:S05]  /*4300*/  BRA `(.L_x_15597) ;  /* 0x0000088000007947 */ /* 0x000fea0003800000 */
.L_x_15613:
        /* <DEDUP_REMOVED lines=12> */
.L_x_15617:
[----:B------:R-:W-:Y:S01]  /*43d0*/  IMAD.MOV.U32 R0, RZ, RZ, 0x7f ;  /* 0x0000007fff007424 */ /* 0x000fe200078e00ff */
[----:B------:R-:W-:-:S04]  /*43e0*/  ISETP.GT.U32.AND P0, PT, R4, 0x7f800000, PT ;  /* 0x7f8000000400780c */ /* 0x000fc80003f04070 */
[----:B------:R-:W-:-:S04]  /*43f0*/  SEL R0, R0, 0x7c, P0 ;  /* 0x0000007c00007807 */ /* 0x000fc80000000000 */
.L_x_15618:
[----:B------:R-:W-:Y:S05]  /*4400*/  BSYNC B0 ;  /* 0x0000000000007941 */ /* 0x000fea0003800000 */
.L_x_15616:
[----:B------:R-:W-:Y:S01]  /*4410*/  LOP3.LUT R18, R18, 0x80000000, RZ, 0xc0, !PT ;  /* 0x8000000012127812 */ /* 0x000fe200078ec0ff */
[----:B------:R-:W-:-:S03]  /*4420*/  IMAD.MOV.U32 R27, RZ, RZ, R23 ;  /* 0x000000ffff1b7224 */ /* 0x000fc600078e0017 */
[----:B------:R-:W-:-:S04]  /*4430*/  SHF.R.U32.HI R3, RZ, 0x18, R18 ;  /* 0x00000018ff037819 */ /* 0x000fc80000011612 */
[----:B------:R-:W-:-:S05]  /*4440*/  LOP3.LUT R3, R0, R3, RZ, 0xfc, !PT ;  /* 0x0000000300037212 */ /* 0x000fca00078efcff */
[----:B------:R0:W-:Y:S01]  /*4450*/  STG.E.U8 [R8.64], R3 ;  /* 0x0000000308007986 */ /* 0x0001e2000c101124 */
[----:B------:R-:W-:Y:S05]  /*4460*/  BRA `(.L_x_15597) ;  /* 0x0000072000007947 */ /* 0x000fea0003800000 */
.L_x_15612:
[----:B------:R-:W-:Y:S01]  /*4470*/  F2FP.BF16.PACK_AB R18, RZ, R18 ;  /* 0x00000012ff12723e */ /* 0x000fe200000010ff */
[----:B------:R-:W-:-:S04]  /*4480*/  IMAD.MOV.U32 R27, RZ, RZ, R23 ;  /* 0x000000ffff1b7224 */ /* 0x000fc800078e0017 */
[----:B------:R0:W-:Y:S01]  /*4490*/  STG.E.U16 [R8.64], R18 ;  /* 0x0000001208007986 */ /* 0x0001e2000c101524 */
[----:B------:R-:W-:Y:S05]  /*44a0*/  BRA `(.L_x_15597) ;  /* 0x000006e000007947 */ /* 0x000fea0003800000 */
.L_x_15609:
        /* <DEDUP_REMOVED lines=12> */
.L_x_15621:
        /* <DEDUP_REMOVED lines=16> */
.L_x_15624:
[----:B------:R-:W-:-:S04]  /*4670*/  LOP3.LUT R18, R18, 0x80000000, RZ, 0xc0, !PT ;  /* 0x8000000012127812 */ /* 0x000fc800078ec0ff */
[----:B------:R-:W-:-:S04]  /*4680*/  SHF.R.U32.HI R3, RZ, 0x18, R18 ;  /* 0x00000018ff037819 */ /* 0x000fc80000011612 */
[----:B------:R-:W-:-:S04]  /*4690*/  LOP3.LUT R0, R0, R3, RZ, 0xfc, !PT ;  /* 0x0000000300007212 */ /* 0x000fc800078efcff */
[----:B------:R-:W-:Y:S02]  /*46a0*/  PRMT R4, R0, 0x7610, R4 ;  /* 0x0000761000047816 */ /* 0x000fe40000000004 */
.L_x_15623:
[----:B------:R-:W-:Y:S05]  /*46b0*/  BSYNC B0 ;  /* 0x0000000000007941 */ /* 0x000fea0003800000 */
.L_x_15622:
[----:B------:R0:W-:Y:S01]  /*46c0*/  STG.E.U8 [R8.64], R4 ;  /* 0x0000000408007986 */ /* 0x0001e2000c101124 */
[----:B------:R-:W-:Y:S01]  /*46d0*/  IMAD.MOV.U32 R27, RZ, RZ, R23 ;  /* 0x000000ffff1b7224 */ /* 0x000fe200078e0017 */
[----:B------:R-:W-:Y:S05]  /*46e0*/  BRA `(.L_x_15597) ;  /* 0x000004a000007947 */ /* 0x000fea0003800000 */
.L_x_15620:
        /* <DEDUP_REMOVED lines=16> */
.L_x_15627:
[----:B------:R-:W-:-:S04]  /*47f0*/  LOP3.LUT R18, R18, 0x80000000, RZ, 0xc0, !PT ;  /* 0x8000000012127812 */ /* 0x000fc800078ec0ff */
[----:B------:R-:W-:-:S04]  /*4800*/  SHF.R.U32.HI R3, RZ, 0x18, R18 ;  /* 0x00000018ff037819 */ /* 0x000fc80000011612 */
[----:B------:R-:W-:-:S04]  /*4810*/  LOP3.LUT R0, R0, R3, RZ, 0xfc, !PT ;  /* 0x0000000300007212 */ /* 0x000fc800078efcff */
[----:B------:R-:W-:Y:S02]  /*4820*/  PRMT R4, R0, 0x7610, R4 ;  /* 0x0000761000047816 */ /* 0x000fe40000000004 */
.L_x_15626:
[----:B------:R-:W-:Y:S05]  /*4830*/  BSYNC B0 ;  /* 0x0000000000007941 */ /* 0x000fea0003800000 */
.L_x_15625:
[----:B------:R0:W-:Y:S01]  /*4840*/  STG.E.U8 [R8.64], R4 ;  /* 0x0000000408007986 */ /* 0x0001e2000c101124 */
[----:B------:R-:W-:Y:S01]  /*4850*/  IMAD.MOV.U32 R27, RZ, RZ, R23 ;  /* 0x000000ffff1b7224 */ /* 0x000fe200078e0017 */
[----:B------:R-:W-:Y:S05]  /*4860*/  BRA `(.L_x_15597) ;  /* 0x0000032000007947 */ /* 0x000fea0003800000 */
.L_x_15619:
        /* <DEDUP_REMOVED lines=22> */
.L_x_15602:
        /* <DEDUP_REMOVED lines=21> */
.L_x_15629:
[----:B------:R-:W0:Y:S01]  /*4b20*/  F2I.U64.TRUNC R18, R18 ;  /* 0x0000001200127311 */ /* 0x000e22000020d800 */
[----:B------:R-:W-:Y:S01]  /*4b30*/  IMAD.MOV.U32 R27, RZ, RZ, R23 ;  /* 0x000000ffff1b7224 */ /* 0x000fe200078e0017 */
[----:B0-----:R0:W-:Y:S01]  /*4b40*/  STG.E.64 [R8.64], R18 ;  /* 0x0000001208007986 */ /* 0x0011e2000c101b24 */
[----:B------:R-:W-:Y:S05]  /*4b50*/  BRA `(.L_x_15597) ;  /* 0x0000003000007947 */ /* 0x000fea0003800000 */
.L_x_15628:
[----:B------:R-:W0:Y:S01]  /*4b60*/  F2I.FTZ.U32.TRUNC.NTZ R3, R18 ;  /* 0x0000001200037305 */ /* 0x000e22000021f000 */
[----:B------:R-:W-:Y:S01]  /*4b70*/  IMAD.MOV.U32 R27, RZ, RZ, R23 ;  /* 0x000000ffff1b7224 */ /* 0x000fe200078e0017 */
[----:B0-----:R0:W-:Y:S06]  /*4b80*/  STG.E [R8.64], R3 ;  /* 0x0000000308007986 */ /* 0x0011ec000c101924 */
.L_x_15597:
[----:B0-----:R-:W-:Y:S05]  /*4b90*/  BSYNC B6 ;  /* 0x0000000000067941 */ /* 0x001fea0003800000 */
.L_x_15596:
        /* <DEDUP_REMOVED lines=22> */
.L_x_15635:
[----:B------:R-:W0:Y:S02]  /*4d00*/  F2I.S64.TRUNC R22, R22 ;  /* 0x0000001600167311 */ /* 0x000e24000020d900 */
[----:B0-----:R-:W-:-:S05]  /*4d10*/  IMAD.MOV.U32 R3, RZ, RZ, R22 ;  /* 0x000000ffff037224 */ /* 0x001fca00078e0016 */
[----:B------:R0:W-:Y:S01]  /*4d20*/  STG.E.U8 [R8.64], R3 ;  /* 0x0000000308007986 */ /* 0x0001e2000c101124 */
[----:B------:R-:W-:Y:S05]  /*4d30*/  BRA `(.L_x_15637) ;  /* 0x00000d3000007947 */ /* 0x000fea0003800000 */
.L_x_15634:
        /* <DEDUP_REMOVED lines=9> */
.L_x_15639:
[----:B------:R-:W0:Y:S02]  /*4dd0*/  F2I.FTZ.TRUNC.NTZ R3, R22 ;  /* 0x0000001600037305 */ /* 0x000e24000021f100 */
[----:B0-----:R0:W-:Y:S01]  /*4de0*/  STG.E [R8.64], R3 ;  /* 0x0000000308007986 */ /* 0x0011e2000c101924 */
[----:B------:R-:W-:Y:S05]  /*4df0*/  BRA `(.L_x_15637) ;  /* 0x00000c7000007947 */ /* 0x000fea0003800000 */
.L_x_15638:
[----:B------:R-:W0:Y:S02]  /*4e00*/  F2I.FTZ.TRUNC.NTZ R3, R22 ;  /* 0x0000001600037305 */ /* 0x000e24000021f100 */
[----:B0-----:R0:W-:Y:S01]  /*4e10*/  STG.E.U16 [R8.64], R3 ;  /* 0x0000000308007986 */ /* 0x0011e2000c101524 */
[----:B------:R-:W-:Y:S05]  /*4e20*/  BRA `(.L_x_15637) ;  /* 0x00000c4000007947 */ /* 0x000fea0003800000 */
.L_x_15633:
        /* <DEDUP_REMOVED lines=8> */
.L_x_15641:
[----:B------:R-:W-:-:S05]  /*4eb0*/  F2FP.PACK_AB R22, RZ, R22 ;  /* 0x00000016ff16723e */ /* 0x000fca00000000ff */
[----:B------:R0:W-:Y:S01]  /*4ec0*/  STG.E.U16 [R8.64], R22 ;  /* 0x0000001608007986 */ /* 0x0001e2000c101524 */
[----:B------:R-:W-:Y:S05]  /*4ed0*/  BRA `(.L_x_15637) ;  /* 0x00000b9000007947 */ /* 0x000fea0003800000 */
.L_x_15640:
        /* <DEDUP_REMOVED lines=9> */
.L_x_15643:
[----:B------:R-:W-:-:S04]  /*4f70*/  F2FP.PACK_AB R3, RZ, R22 ;  /* 0x00000016ff03723e */ /* 0x000fc800000000ff */
[----:B------:R-:W-:-:S05]  /*4f80*/  PRMT R3, R3, 0x5410, RZ ;  /* 0x0000541003037816 */ /* 0x000fca00000000ff */
[----:B------:R0:W-:Y:S01]  /*4f90*/  STG.E [R8.64], R3 ;  /* 0x0000000308007986 */ /* 0x0001e2000c101924 */
[----:B------:R-:W-:Y:S05]  /*4fa0*/  BRA `(.L_x_15637) ;  /* 0x00000ac000007947 */ /* 0x000fea0003800000 */
.L_x_15642:
[----:B------:R-:W-:-:S06]  /*4fb0*/  FMUL.FTZ R4, R22, 1 ;  /* 0x3f80000016047820 */ /* 0x000fcc0000410000 */
[----:B------:R-:W0:Y:S02]  /*4fc0*/  F2F.F64.F32 R4, R4 ;  /* 0x0000000400047310 */ /* 0x000e240000201800 */
[----:B0-----:R0:W-:Y:S01]  /*4fd0*/  STG.E.64 [R8.64], R4 ;  /* 0x0000000408007986 */ /* 0x0011e2000c101b24 */
[----:B------:R-:W-:Y:S05]  /*4fe0*/  BRA `(.L_x_15637) ;  /* 0x00000a8000007947 */ /* 0x000fea0003800000 */
.L_x_15632:
        /* <DEDUP_REMOVED lines=12> */
.L_x_15646:
[----:B------:R-:W-:Y:S01]  /*50b0*/  FMUL.FTZ R4, R22, 1 ;  /* 0x3f80000016047820 */ /* 0x000fe20000410000 */
[----:B------:R-:W-:-:S05]  /*50c0*/  CS2R R6, SRZ ;  /* 0x0000000000067805 */ /* 0x000fca000001ff00 */
[----:B------:R-:W0:Y:S02]  /*50d0*/  F2F.F64.F32 R4, R4 ;  /* 0x0000000400047310 */ /* 0x000e240000201800 */
[----:B0-----:R0:W-:Y:S01]  /*50e0*/  STG.E.128 [R8.64], R4 ;  /* 0x0000000408007986 */ /* 0x0011e2000c101d24 */
[----:B------:R-:W-:Y:S05]  /*50f0*/  BRA `(.L_x_15637) ;  /* 0x0000097000007947 */ /* 0x000fea0003800000 */
.L_x_15645:
        /* <DEDUP_REMOVED lines=20> */
.L_x_15650:
[----:B------:R-:W-:Y:S05]  /*5240*/  BSYNC B0 ;  /* 0x0000000000007941 */ /* 0x000fea0003800000 */
.L_x_15649:
[----:B------:R-:W-:-:S05]  /*5250*/  LOP3.LUT R5, R0, R5, RZ, 0xfc, !PT ;  /* 0x0000000500057212 */ /* 0x000fca00078efcff */
[----:B------:R0:W-:Y:S01]  /*5260*/  STG.E.U8 [R8.64], R5 ;  /* 0x0000000508007986 */ /* 0x0001e2000c101124 */
[----:B------:R-:W-:Y:S05]  /*5270*/  BRA `(.L_x_15637) ;  /* 0x000007f000007947 */ /* 0x000fea0003800000 */
.L_x_15648:
        /* <DEDUP_REMOVED lines=12> */
.L_x_15652:
[----:B------:R-:W-:Y:S01]  /*5340*/  IMAD.MOV.U32 R0, RZ, RZ, 0x7f ;  /* 0x0000007fff007424 */ /* 0x000fe200078e00ff */
[----:B------:R-:W-:-:S04]  /*5350*/  ISETP.GT.U32.AND P0, PT, R4, 0x7f800000, PT ;  /* 0x7f8000000400780c */ /* 0x000fc80003f04070 */
[----:B------:R-:W-:-:S04]  /*5360*/  SEL R0, R0, 0x7c, P0 ;  /* 0x0000007c00007807 */ /* 0x000fc80000000000 */
.L_x_15653:
[----:B------:R-:W-:Y:S05]  /*5370*/  BSYNC B0 ;  /* 0x0000000000007941 */ /* 0x000fea0003800000 */
.L_x_15651:
[----:B------:R-:W-:-:S04]  /*5380*/  LOP3.LUT R22, R22, 0x80000000, RZ, 0xc0, !PT ;  /* 0x8000000016167812 */ /* 0x000fc800078ec0ff */
[----:B------:R-:W-:-:S04]  /*5390*/  SHF.R.U32.HI R3, RZ, 0x18, R22 ;  /* 0x00000018ff037819 */ /* 0x000fc80000011616 */
[----:B------:R-:W-:-:S05]  /*53a0*/  LOP3.LUT R3, R0, R3, RZ, 0xfc, !PT ;  /* 0x0000000300037212 */ /* 0x000fca00078efcff */
[----:B------:R0:W-:Y:S01]  /*53b0*/  STG.E.U8 [R8.64], R3 ;  /* 0x0000000308007986 */ /* 0x0001e2000c101124 */
[----:B------:R-:W-:Y:S05]  /*53c0*/  BRA `(.L_x_15637) ;  /* 0x000006a000007947 */ /* 0x000fea0003800000 */
.L_x_15647:
[----:B------:R-:W-:-:S05]  /*53d0*/  F2FP.BF16.PACK_AB R22, RZ, R22 ;  /* 0x00000016ff16723e */ /* 0x000fca00000010ff */
[----:B------:R0:W-:Y:S01]  /*53e0*/  STG.E.U16 [R8.64], R22 ;  /* 0x0000001608007986 */ /* 0x0001e2000c101524 */
[----:B------:R-:W-:Y:S05]  /*53f0*/  BRA `(.L_x_15637) ;  /* 0x0000067000007947 */ /* 0x000fea0003800000 */
.L_x_15644:
        /* <DEDUP_REMOVED lines=11> */
.L_x_15656:
        /* <DEDUP_REMOVED lines=16> */
.L_x_15659:
[----:B------:R-:W-:-:S04]  /*55b0*/  LOP3.LUT R22, R22, 0x80000000, RZ, 0xc0, !PT ;  /* 0x8000000016167812 */ /* 0x000fc800078ec0ff */
[----:B------:R-:W-:-:S04]  /*55c0*/  SHF.R.U32.HI R3, RZ, 0x18, R22 ;  /* 0x00000018ff037819 */ /* 0x000fc80000011616 */
[----:B------:R-:W-:-:S04]  /*55d0*/  LOP3.LUT R0, R0, R3, RZ, 0xfc, !PT ;  /* 0x0000000300007212 */ /* 0x000fc800078efcff */
[----:B------:R-:W-:Y:S02]  /*55e0*/  PRMT R4, R0, 0x7610, R4 ;  /* 0x0000761000047816 */ /* 0x000fe40000000004 */
.L_x_15658:
[----:B------:R-:W-:Y:S05]  /*55f0*/  BSYNC B0 ;  /* 0x0000000000007941 */ /* 0x000fea0003800000 */
.L_x_15657:
[----:B------:R0:W-:Y:S01]  /*5600*/  STG.E.U8 [R8.64], R4 ;  /* 0x0000000408007986 */ /* 0x0001e2000c101124 */
[----:B------:R-:W-:Y:S05]  /*5610*/  BRA `(.L_x_15637) ;  /* 0x0000045000007947 */ /* 0x000fea0003800000 */
.L_x_15655:
        /* <DEDUP_REMOVED lines=16> */
.L_x_15662:
[----:B------:R-:W-:-:S04]  /*5720*/  LOP3.LUT R22, R22, 0x80000000, RZ, 0xc0, !PT ;  /* 0x8000000016167812 */ /* 0x000fc800078ec0ff */
[----:B------:R-:W-:-:S04]  /*5730*/  SHF.R.U32.HI R3, RZ, 0x18, R22 ;  /* 0x00000018ff037819 */ /* 0x000fc80000011616 */
[----:B------:R-:W-:-:S04]  /*5740*/  LOP3.LUT R0, R0, R3, RZ, 0xfc, !PT ;  /* 0x0000000300007212 */ /* 0x000fc800078efcff */
[----:B------:R-:W-:Y:S02]  /*5750*/  PRMT R4, R0, 0x7610, R4 ;  /* 0x0000761000047816 */ /* 0x000fe40000000004 */
.L_x_15661:
[----:B------:R-:W-:Y:S05]  /*5760*/  BSYNC B0 ;  /* 0x0000000000007941 */ /* 0x000fea0003800000 */
.L_x_15660:
[----:B------:R0:W-:Y:S01]  /*5770*/  STG.E.U8 [R8.64], R4 ;  /* 0x0000000408007986 */ /* 0x0001e2000c101124 */
[----:B------:R-:W-:Y:S05]  /*5780*/  BRA `(.L_x_15637) ;  /* 0x000002e000007947 */ /* 0x000fea0003800000 */
.L_x_15654:
        /* <DEDUP_REMOVED lines=21> */
.L_x_15636:
        /* <DEDUP_REMOVED lines=20> */
.L_x_15664:
[----:B------:R-:W0:Y:S02]  /*5a20*/  F2I.U64.TRUNC R22, R22 ;  /* 0x0000001600167311 */ /* 0x000e24000020d800 */
[----:B0-----:R0:W-:Y:S01]  /*5a30*/  STG.E.64 [R8.64], R22 ;  /* 0x0000001608007986 */ /* 0x0011e2000c101b24 */
[----:B------:R-:W-:Y:S05]  /*5a40*/  BRA `(.L_x_15637) ;  /* 0x0000002000007947 */ /* 0x000fea0003800000 */
.L_x_15663:
[----:B------:R-:W0:Y:S02]  /*5a50*/  F2I.FTZ.U32.TRUNC.NTZ R3, R22 ;  /* 0x0000001600037305 */ /* 0x000e24000021f000 */
[----:B0-----:R0:W-:Y:S02]  /*5a60*/  STG.E [R8.64], R3 ;  /* 0x0000000308007986 */ /* 0x0011e4000c101924 */
.L_x_15637:
        /* <DEDUP_REMOVED lines=22> */
.L_x_15668:
[----:B------:R-:W0:Y:S02]  /*5bd0*/  F2I.S64.TRUNC R24, R24 ;  /* 0x0000001800187311 */ /* 0x000e24000020d900 */
[----:B0-----:R-:W-:-:S05]  /*5be0*/  IMAD.MOV.U32 R3, RZ, RZ, R24 ;  /* 0x000000ffff037224 */ /* 0x001fca00078e0018 */
[----:B------:R0:W-:Y:S01]  /*5bf0*/  STG.E.U8 [R8.64], R3 ;  /* 0x0000000308007986 */ /* 0x0001e2000c101124 */
[----:B------:R-:W-:Y:S05]  /*5c00*/  BRA `(.L_x_15670) ;  /* 0x00000d3000007947 */ /* 0x000fea0003800000 */
.L_x_15667:
        /* <DEDUP_REMOVED lines=9> */
.L_x_15672:
[----:B------:R-:W0:Y:S02]  /*5ca0*/  F2I.FTZ.TRUNC.NTZ R3, R24 ;  /* 0x0000001800037305 */ /* 0x000e24000021f100 */
[----:B0-----:R0:W-:Y:S01]  /*5cb0*/  STG.E [R8.64], R3 ;  /* 0x0000000308007986 */ /* 0x0011e2000c101924 */
[----:B------:R-:W-:Y:S05]  /*5cc0*/  BRA `(.L_x_15670) ;  /* 0x00000c7000007947 */ /* 0x000fea0003800000 */
.L_x_15671:
[----:B------:R-:W0:Y:S02]  /*5cd0*/  F2I.FTZ.TRUNC.NTZ R3, R24 ;  /* 0x0000001800037305 */ /* 0x000e24000021f100 */
[----:B0-----:R0:W-:Y:S01]  /*5ce0*/  STG.E.U16 [R8.64], R3 ;  /* 0x0000000308007986 */ /* 0x0011e2000c101524 */
[----:B------:R-:W-:Y:S05]  /*5cf0*/  BRA `(.L_x_15670) ;  /* 0x00000c4000007947 */ /* 0x000fea0003800000 */
.L_x_15666:
        /* <DEDUP_REMOVED lines=8> */
.L_x_15674:
[----:B------:R-:W-:-:S05]  /*5d80*/  F2FP.PACK_AB R24, RZ, R24 ;  /* 0x00000018ff18723e */ /* 0x000fca00000000ff */
[----:B------:R0:W-:Y:S01]  /*5d90*/  STG.E.U16 [R8.64], R24 ;  /* 0x0000001808007986 */ /* 0x0001e2000c101524 */
[----:B------:R-:W-:Y:S05]  /*5da0*/  BRA `(.L_x_15670) ;  /* 0x00000b9000007947 */ /* 0x000fea0003800000 */
.L_x_15673:
        /* <DEDUP_REMOVED lines=9> */
.L_x_15676:
[----:B------:R-:W-:-:S04]  /*5e40*/  F2FP.PACK_AB R3, RZ, R24 ;  /* 0x00000018ff03723e */ /* 0x000fc800000000ff */
[----:B------:R-:W-:-:S05]  /*5e50*/  PRMT R3, R3, 0x5410, RZ ;  /* 0x0000541003037816 */ /* 0x000fca00000000ff */
[----:B------:R0:W-:Y:S01]  /*5e60*/  STG.E [R8.64], R3 ;  /* 0x0000000308007986 */ /* 0x0001e2000c101924 */
[----:B------:R-:W-:Y:S05]  /*5e70*/  BRA `(.L_x_15670) ;  /* 0x00000ac000007947 */ /* 0x000fea0003800000 */
.L_x_15675:
[----:B------:R-:W-:-:S06]  /*5e80*/  FMUL.FTZ R4, R24, 1 ;  /* 0x3f80000018047820 */ /* 0x000fcc0000410000 */
[----:B------:R-:W0:Y:S02]  /*5e90*/  F2F.F64.F32 R4, R4 ;  /* 0x0000000400047310 */ /* 0x000e240000201800 */
[----:B0-----:R0:W-:Y:S01]  /*5ea0*/  STG.E.64 [R8.64], R4 ;  /* 0x0000000408007986 */ /* 0x0011e2000c101b24 */
[----:B------:R-:W-:Y:S05]  /*5eb0*/  BRA `(.L_x_15670) ;  /* 0x00000a8000007947 */ /* 0x000fea0003800000 */
.L_x_15665:
        /* <DEDUP_REMOVED lines=12> */
.L_x_15679:
[----:B------:R-:W-:Y:S01]  /*5f80*/  FMUL.FTZ R4, R24, 1 ;  /* 0x3f80000018047820 */ /* 0x000fe20000410000 */
[----:B------:R-:W-:-:S05]  /*5f90*/  CS2R R6, SRZ ;  /* 0x0000000000067805 */ /* 0x000fca000001ff00 */
[----:B------:R-:W0:Y:S02]  /*5fa0*/  F2F.F64.F32 R4, R4 ;  /* 0x0000000400047310 */ /* 0x000e240000201800 */
[----:B0-----:R0:W-:Y:S01]  /*5fb0*/  STG.E.128 [R8.64], R4 ;  /* 0x0000000408007986 */ /* 0x0011e2000c101d24 */
[----:B------:R-:W-:Y:S05]  /*5fc0*/  BRA `(.L_x_15670) ;  /* 0x0000097000007947 */ /* 0x000fea0003800000 */
.L_x_15678:
        /* <DEDUP_REMOVED lines=20> */
.L_x_15683:
[----:B------:R-:W-:Y:S05]  /*6110*/  BSYNC B0 ;  /* 0x0000000000007941 */ /* 0x000fea0003800000 */
.L_x_15682:
[----:B------:R-:W-:-:S05]  /*6120*/  LOP3.LUT R5, R0, R5, RZ, 0xfc, !PT ;  /* 0x0000000500057212 */ /* 0x000fca00078efcff */
[----:B------:R0:W-:Y:S01]  /*6130*/  STG.E.U8 [R8.64], R5 ;  /* 0x0000000508007986 */ /* 0x0001e2000c101124 */
[----:B------:R-:W-:Y:S05]  /*6140*/  BRA `(.L_x_15670) ;  /* 0x000007f000007947 */ /* 0x000fea0003800000 */
.L_x_15681:
        /* <DEDUP_REMOVED lines=12> */
.L_x_15685:
[----:B------:R-:W-:Y:S01]  /*6210*/  IMAD.MOV.U32 R0, RZ, RZ, 0x7f ;  /* 0x0000007fff007424 */ /* 0x000fe200078e00ff */
[----:B------:R-:W-:-:S04]  /*6220*/  ISETP.GT.U32.AND P0, PT, R4, 0x7f800000, PT ;  /* 0x7f8000000400780c */ /* 0x000fc80003f04070 */
[----:B------:R-:W-:-:S04]  /*6230*/  SEL R0, R0, 0x7c, P0 ;  /* 0x0000007c00007807 */ /* 0x000fc80000000000 */
.L_x_15686:
[----:B------:R-:W-:Y:S05]  /*6240*/  BSYNC B0 ;  /* 0x0000000000007941 */ /* 0x000fea0003800000 */
.L_x_15684:
[----:B------:R-:W-:-:S04]  /*6250*/  LOP3.LUT R24, R24, 0x80000000, RZ, 0xc0, !PT ;  /* 0x8000000018187812 */ /* 0x000fc800078ec0ff */
[----:B------:R-:W-:-:S04]  /*6260*/  SHF.R.U32.HI R3, RZ, 0x18, R24 ;  /* 0x00000018ff037819 */ /* 0x000fc80000011618 */
[----:B------:R-:W-:-:S05]  /*6270*/  LOP3.LUT R3, R0, R3, RZ, 0xfc, !PT ;  /* 0x0000000300037212 */ /* 0x000fca00078efcff */
[----:B------:R0:W-:Y:S01]  /*6280*/  STG.E.U8 [R8.64], R3 ;  /* 0x0000000308007986 */ /* 0x0001e2000c101124 */
[----:B------:R-:W-:Y:S05]  /*6290*/  BRA `(.L_x_15670) ;  /* 0x000006a000007947 */ /* 0x000fea0003800000 */
.L_x_15680:
[----:B------:R-:W-:-:S05]  /*62a0*/  F2FP.BF16.PACK_AB R24, RZ, R24 ;  /* 0x00000018ff18723e */ /* 0x000fca00000010ff */
[----:B------:R0:W-:Y:S01]  /*62b0*/  STG.E.U16 [R8.64], R24 ;  /* 0x0000001808007986 */ /* 0x0001e2000c101524 */
[----:B------:R-:W-:Y:S05]  /*62c0*/  BRA `(.L_x_15670) ;  /* 0x0000067000007947 */ /* 0x000fea0003800000 */
.L_x_15677:
        /* <DEDUP_REMOVED lines=11> */
.L_x_15689:
        /* <DEDUP_REMOVED lines=16> */
.L_x_15692:
[----:B------:R-:W-:-:S04]  /*6480*/  LOP3.LUT R24, R24, 0x80000000, RZ, 0xc0, !PT ;  /* 0x8000000018187812 */ /* 0x000fc800078ec0ff */
[----:B------:R-:W-:-:S04]  /*6490*/  SHF.R.U32.HI R3, RZ, 0x18, R24 ;  /* 0x00000018ff037819 */ /* 0x000fc80000011618 */
[----:B------:R-:W-:-:S04]  /*64a0*/  LOP3.LUT R0, R0, R3, RZ, 0xfc, !PT ;  /* 0x0000000300007212 */ /* 0x000fc800078efcff */
[----:B------:R-:W-:Y:S02]  /*64b0*/  PRMT R4, R0, 0x7610, R4 ;  /* 0x0000761000047816 */ /* 0x000fe40000000004 */
.L_x_15691:
[----:B------:R-:W-:Y:S05]  /*64c0*/  BSYNC B0 ;  /* 0x0000000000007941 */ /* 0x000fea0003800000 */
.L_x_15690:
[----:B------:R0:W-:Y:S01]  /*64d0*/  STG.E.U8 [R8.64], R4 ;  /* 0x0000000408007986 */ /* 0x0001e2000c101124 */
[----:B------:R-:W-:Y:S05]  /*64e0*/  BRA `(.L_x_15670) ;  /* 0x0000045000007947 */ /* 0x000fea0003800000 */
.L_x_15688:
        /* <DEDUP_REMOVED lines=16> */
.L_x_15695:
[----:B------:R-:W-:-:S04]  /*65f0*/  LOP3.LUT R24, R24, 0x80000000, RZ, 0xc0, !PT ;  /* 0x8000000018187812 */ /* 0x000fc800078ec0ff */
[----:B------:R-:W-:-:S04]  /*6600*/  SHF.R.U32.HI R3, RZ, 0x18, R24 ;  /* 0x00000018ff037819 */ /* 0x000fc80000011618 */
[----:B------:R-:W-:-:S04]  /*6610*/  LOP3.LUT R0, R0, R3, RZ, 0xfc, !PT ;  /* 0x0000000300007212 */ /* 0x000fc800078efcff */
[----:B------:R-:W-:Y:S02]  /*6620*/  PRMT R4, R0, 0x7610, R4 ;  /* 0x0000761000047816 */ /* 0x000fe40000000004 */
.L_x_15694:
[----:B------:R-:W-:Y:S05]  /*6630*/  BSYNC B0 ;  /* 0x0000000000007941 */ /* 0x000fea0003800000 */
.L_x_15693:
[----:B------:R0:W-:Y:S01]  /*6640*/  STG.E.U8 [R8.64], R4 ;  /* 0x0000000408007986 */ /* 0x0001e2000c101124 */
[----:B------:R-:W-:Y:S05]  /*6650*/  BRA `(.L_x_15670) ;  /* 0x000002e000007947 */ /* 0x000fea0003800000 */
.L_x_15687:
        /* <DEDUP_REMOVED lines=21> */
.L_x_15669:
        /* <DEDUP_REMOVED lines=20> */
.L_x_15697:
[----:B------:R-:W0:Y:S02]  /*68f0*/  F2I.U64.TRUNC R24, R24 ;  /* 0x0000001800187311 */ /* 0x000e24000020d800 */
[----:B0-----:R0:W-:Y:S01]  /*6900*/  STG.E.64 [R8.64], R24 ;  /* 0x0000001808007986 */ /* 0x0011e2000c101b24 */
[----:B------:R-:W-:Y:S05]  /*6910*/  BRA `(.L_x_15670) ;  /* 0x0000002000007947 */ /* 0x000fea0003800000 */
.L_x_15696:
[----:B------:R-:W0:Y:S02]  /*6920*/  F2I.FTZ.U32.TRUNC.NTZ R3, R24 ;  /* 0x0000001800037305 */ /* 0x000e24000021f000 */
[----:B0-----:R0:W-:Y:S02]  /*6930*/  STG.E [R8.64], R3 ;  /* 0x0000000308007986 */ /* 0x0011e4000c101924 */
.L_x_15670:
[----:B------:R-:W-:Y:S02]  /*6940*/  IADD3 R27, R27, 0x80, RZ ;  /* 0x000000801b1b7810 */ /* 0x000fe40007ffe0ff */
.L_x_15631:
[----:B------:R-:W-:Y:S05]  /*6950*/  BSYNC B6 ;  /* 0x0000000000067941 */ /* 0x000fea0003800000 */
.L_x_15630:
        /* <DEDUP_REMOVED lines=20> */
.L_x_15701:
[----:B------:R-:W0:Y:S02]  /*6aa0*/  F2I.S64.TRUNC R16, R16 ;  /* 0x0000001000107311 */ /* 0x000e24000020d900 */
[----:B0-----:R-:W-:-:S05]  /*6ab0*/  IMAD.MOV.U32 R5, RZ, RZ, R16 ;  /* 0x000000ffff057224 */ /* 0x001fca00078e0010 */
[----:B------:R-:W-:Y:S01]  /*6ac0*/  STG.E.U8 [R2.64], R5 ;  /* 0x0000000502007986 */ /* 0x000fe2000c101124 */
[----:B------:R-:W-:Y:S05]  /*6ad0*/  EXIT ;  /* 0x000000000000794d */ /* 0x000fea0003800000 */
.L_x_15700:
        /* <DEDUP_REMOVED lines=9> */
.L_x_15704:
[----:B------:R-:W0:Y:S02]  /*6b70*/  F2I.FTZ.TRUNC.NTZ R5, R16 ;  /* 0x0000001000057305 */ /* 0x000e24000021f100 */
[----:B0-----:R-:W-:Y:S01]  /*6b80*/  STG.E [R2.64], R5 ;  /* 0x0000000502007986 */ /* 0x001fe2000c101924 */
[----:B------:R-:W-:Y:S05]  /*6b90*/  EXIT ;  /* 0x000000000000794d */ /* 0x000fea0003800000 */
.L_x_15703:
[----:B------:R-:W0:Y:S02]  /*6ba0*/  F2I.FTZ.TRUNC.NTZ R5, R16 ;  /* 0x0000001000057305 */ /* 0x000e24000021f100 */
[----:B0-----:R-:W-:Y:S01]  /*6bb0*/  STG.E.U16 [R2.64], R5 ;  /* 0x0000000502007986 */ /* 0x001fe2000c101524 */
[----:B------:R-:W-:Y:S05]  /*6bc0*/  EXIT ;  /* 0x000000000000794d */ /* 0x000fea0003800000 */
.L_x_15699:
        /* <DEDUP_REMOVED lines=8> */
.L_x_15706:
[----:B------:R-:W-:-:S05]  /*6c50*/  F2FP.PACK_AB R16, RZ, R16 ;  /* 0x00000010ff10723e */ /* 0x000fca00000000ff */
[----:B------:R-:W-:Y:S01]  /*6c60*/  STG.E.U16 [R2.64], R16 ;  /* 0x0000001002007986 */ /* 0x000fe2000c101524 */
[----:B------:R-:W-:Y:S05]  /*6c70*/  EXIT ;  /* 0x000000000000794d */ /* 0x000fea0003800000 */
.L_x_15705:
        /* <DEDUP_REMOVED lines=9> */
.L_x_15708:
[----:B------:R-:W-:-:S04]  /*6d10*/  F2FP.PACK_AB R5, RZ, R16 ;  /* 0x00000010ff05723e */ /* 0x000fc800000000ff */
[----:B------:R-:W-:-:S05]  /*6d20*/  PRMT R5, R5, 0x5410, RZ ;  /* 0x0000541005057816 */ /* 0x000fca00000000ff */
[----:B------:R-:W-:Y:S01]  /*6d30*/  STG.E [R2.64], R5 ;  /* 0x0000000502007986 */ /* 0x000fe2000c101924 */
[----:B------:R-:W-:Y:S05]  /*6d40*/  EXIT ;  /* 0x000000000000794d */ /* 0x000fea0003800000 */
.L_x_15707:
[----:B------:R-:W-:-:S06]  /*6d50*/  FMUL.FTZ R4, R16, 1 ;  /* 0x3f80000010047820 */ /* 0x000fcc0000410000 */
[----:B------:R-:W0:Y:S02]  /*6d60*/  F2F.F64.F32 R4, R4 ;  /* 0x0000000400047310 */ /* 0x000e240000201800 */
[----:B0-----:R-:W-:Y:S01]  /*6d70*/  STG.E.64 [R2.64], R4 ;  /* 0x0000000402007986 */ /* 0x001fe2000c101b24 */
[----:B------:R-:W-:Y:S05]  /*6d80*/  EXIT ;  /* 0x000000000000794d */ /* 0x000fea0003800000 */
.L_x_15698:
        /* <DEDUP_REMOVED lines=12> */
.L_x_15711:
[----:B------:R-:W-:Y:S01]  /*6e50*/  FMUL.FTZ R4, R16, 1 ;  /* 0x3f80000010047820 */ /* 0x000fe20000410000 */
[----:B------:R-:W-:-:S05]  /*6e60*/  CS2R R6, SRZ ;  /* 0x0000000000067805 */ /* 0x000fca000001ff00 */
[----:B------:R-:W0:Y:S02]  /*6e70*/  F2F.F64.F32 R4, R4 ;  /* 0x0000000400047310 */ /* 0x000e240000201800 */
[----:B0-----:R-:W-:Y:S01]  /*6e80*/  STG.E.128 [R2.64], R4 ;  /* 0x0000000402007986 */ /* 0x001fe2000c101d24 */
[----:B------:R-:W-:Y:S05]  /*6e90*/  EXIT ;  /* 0x000000000000794d */ /* 0x000fea0003800000 */
.L_x_15710:
        /* <DEDUP_REMOVED lines=20> */
.L_x_15715:
[----:B------:R-:W-:Y:S05]  /*6fe0*/  BSYNC B0 ;  /* 0x0000000000007941 */ /* 0x000fea0003800000 */
.L_x_15714:
[----:B------:R-:W-:-:S05]  /*6ff0*/  LOP3.LUT R7, R0, R7, RZ, 0xfc, !PT ;  /* 0x0000000700077212 */ /* 0x000fca00078efcff */
[----:B------:R-:W-:Y:S01]  /*7000*/  STG.E.U8 [R2.64], R7 ;  /* 0x0000000702007986 */ /* 0x000fe2000c101124 */
[----:B------:R-:W-:Y:S05]  /*7010*/  EXIT ;  /* 0x000000000000794d */ /* 0x000fea0003800000 */
.L_x_15713:
        /* <DEDUP_REMOVED lines=12> */
.L_x_15717:
[----:B------:R-:W-:Y:S01]  /*70e0*/  IMAD.MOV.U32 R0, RZ, RZ, 0x7f ;  /* 0x0000007fff007424 */ /* 0x000fe200078e00ff */
[----:B------:R-:W-:-:S04]  /*70f0*/  ISETP.GT.U32.AND P0, PT, R4, 0x7f800000, PT ;  /* 0x7f8000000400780c */ /* 0x000fc80003f04070 */
[----:B------:R-:W-:-:S04]  /*7100*/  SEL R0, R0, 0x7c, P0 ;  /* 0x0000007c00007807 */ /* 0x000fc80000000000 */
.L_x_15718:
[----:B------:R-:W-:Y:S05]  /*7110*/  BSYNC B0 ;  /* 0x0000000000007941 */ /* 0x000fea0003800000 */
.L_x_15716:
[----:B------:R-:W-:-:S04]  /*7120*/  LOP3.LUT R16, R16, 0x80000000, RZ, 0xc0, !PT ;  /* 0x8000000010107812 */ /* 0x000fc800078ec0ff */
[----:B------:R-:W-:-:S04]  /*7130*/  SHF.R.U32.HI R5, RZ, 0x18, R16 ;  /* 0x00000018ff057819 */ /* 0x000fc80000011610 */
[----:B------:R-:W-:-:S05]  /*7140*/  LOP3.LUT R5, R0, R5, RZ, 0xfc, !PT ;  /* 0x0000000500057212 */ /* 0x000fca00078efcff */
[----:B------:R-:W-:Y:S01]  /*7150*/  STG.E.U8 [R2.64], R5 ;  /* 0x0000000502007986 */ /* 0x000fe2000c101124 */
[----:B------:R-:W-:Y:S05]  /*7160*/  EXIT ;  /* 0x000000000000794d */ /* 0x000fea0003800000 */
.L_x_15712:
[----:B------:R-:W-:-:S05]  /*7170*/  F2FP.BF16.PACK_AB R16, RZ, R16 ;  /* 0x00000010ff10723e */ /* 0x000fca00000010ff */
[----:B------:R-:W-:Y:S01]  /*7180*/  STG.E.U16 [R2.64], R16 ;  /* 0x0000001002007986 */ /* 0x000fe2000c101524 */
[----:B------:R-:W-:Y:S05]  /*7190*/  EXIT ;  /* 0x000000000000794d */ /* 0x000fea0003800000 */
.L_x_15709:
        /* <DEDUP_REMOVED lines=11> */
.L_x_15721:
        /* <DEDUP_REMOVED lines=16> */
.L_x_15724:
[----:B------:R-:W-:-:S04]  /*7350*/  LOP3.LUT R16, R16, 0x80000000, RZ, 0xc0, !PT ;  /* 0x8000000010107812 */ /* 0x000fc800078ec0ff */
[----:B------:R-:W-:-:S04]  /*7360*/  SHF.R.U32.HI R5, RZ, 0x18, R16 ;  /* 0x00000018ff057819 */ /* 0x000fc80000011610 */
[----:B------:R-:W-:-:S04]  /*7370*/  LOP3.LUT R4, R4, R5, RZ, 0xfc, !PT ;  /* 0x0000000504047212 */ /* 0x000fc800078efcff */
[----:B------:R-:W-:Y:S02]  /*7380*/  PRMT R0, R4, 0x7610, R0 ;  /* 0x0000761004007816 */ /* 0x000fe40000000000 */
.L_x_15723:
[----:B------:R-:W-:Y:S05]  /*7390*/  BSYNC B0 ;  /* 0x0000000000007941 */ /* 0x000fea0003800000 */
.L_x_15722:
[----:B------:R-:W-:Y:S01]  /*73a0*/  STG.E.U8 [R2.64], R0 ;  /* 0x0000000002007986 */ /* 0x000fe2000c101124 */
[----:B------:R-:W-:Y:S05]  /*73b0*/  EXIT ;  /* 0x000000000000794d */ /* 0x000fea0003800000 */
.L_x_15720:
        /* <DEDUP_REMOVED lines=16> */
.L_x_15727:
[----:B------:R-:W-:-:S04]  /*74c0*/  LOP3.LUT R16, R16, 0x80000000, RZ, 0xc0, !PT ;  /* 0x8000000010107812 */ /* 0x000fc800078ec0ff */
[----:B------:R-:W-:-:S04]  /*74d0*/  SHF.R.U32.HI R5, RZ, 0x18, R16 ;  /* 0x00000018ff057819 */ /* 0x000fc80000011610 */
[----:B------:R-:W-:-:S04]  /*74e0*/  LOP3.LUT R4, R4, R5, RZ, 0xfc, !PT ;  /* 0x0000000504047212 */ /* 0x000fc800078efcff */
[----:B------:R-:W-:Y:S02]  /*74f0*/  PRMT R0, R4, 0x7610, R0 ;  /* 0x0000761004007816 */ /* 0x000fe40000000000 */
.L_x_15726:
[----:B------:R-:W-:Y:S05]  /*7500*/  BSYNC B0 ;  /* 0x0000000000007941 */ /* 0x000fea0003800000 */
.L_x_15725:
[----:B------:R-:W-:Y:S01]  /*7510*/  STG.E.U8 [R2.64], R0 ;  /* 0x0000000002007986 */ /* 0x000fe2000c101124 */
[----:B------:R-:W-:Y:S05]  /*7520*/  EXIT ;  /* 0x000000000000794d */ /* 0x000fea0003800000 */
.L_x_15719:
        /* <DEDUP_REMOVED lines=21> */
.L_x_15702:
        /* <DEDUP_REMOVED lines=20> */
.L_x_15729:
[----:B------:R-:W0:Y:S02]  /*77c0*/  F2I.U64.TRUNC R16, R16 ;  /* 0x0000001000107311 */ /* 0x000e24000020d800 */
[----:B0-----:R-:W-:Y:S01]  /*77d0*/  STG.E.64 [R2.64], R16 ;  /* 0x0000001002007986 */ /* 0x001fe2000c101b24 */
[----:B------:R-:W-:Y:S05]  /*77e0*/  EXIT ;  /* 0x000000000000794d */ /* 0x000fea0003800000 */
.L_x_15728:
[----:B------:R-:W0:Y:S02]  /*77f0*/  F2I.FTZ.U32.TRUNC.NTZ R5, R16 ;  /* 0x0000001000057305 */ /* 0x000e24000021f000 */
[----:B0-----:R-:W-:Y:S01]  /*7800*/  STG.E [R2.64], R5 ;  /* 0x0000000502007986 */ /* 0x001fe2000c101924 */
[----:B------:R-:W-:Y:S05]  /*7810*/  EXIT ;  /* 0x000000000000794d */ /* 0x000fea0003800000 */
.L_x_15730:
        /* <DEDUP_REMOVED lines=14> */
.L_x_34185:


//--------------------- .text._ZN2at6native18elementwise_kernelILi128ELi2EZNS0_22gpu_kernel_impl_nocastIZZZNS0_17clamp_kernel_cudaERNS_18TensorIteratorBaseERKN3c106ScalarES8_ENKUlvE_clEvENKUlvE5_clEvEUlfE_EEvS4_RKT_EUliE_EEviT1_ --------------------------
	.section	.text._ZN2at6native18elementwise_kernelILi128ELi2EZNS0_22gpu_kernel_impl_nocastIZZZNS0_17clamp_kernel_cudaERNS_18TensorIteratorBaseERKN3c106ScalarES8_ENKUlvE_clEvENKUlvE5_clEvEUlfE_EEvS4_RKT_EUliE_EEviT1_,"ax",@progbits
	.sectioninfo	@"SHI_REGISTERS=12"
	.align	128
        .global         _ZN2at6native18elementwise_kernelILi128ELi2EZNS0_22gpu_kernel_impl_nocastIZZZNS0_17clamp_kernel_cudaERNS_18TensorIteratorBaseERKN3c106ScalarES8_ENKUlvE_clEvENKUlvE5_clEvEUlfE_EEvS4_RKT_EUliE_EEviT1_
        .type           _ZN2at6native18elementwise_kernelILi128ELi2EZNS0_22gpu_kernel_impl_nocastIZZZNS0_17clamp_kernel_cudaERNS_18TensorIteratorBaseERKN3c106ScalarES8_ENKUlvE_clEvENKUlvE5_clEvEUlfE_EEvS4_RKT_EUliE_EEviT1_,@function
        .size           _ZN2at6native18elementwise_kernelILi128ELi2EZNS0_22gpu_kernel_impl_nocastIZZZNS0_17clamp_kernel_cudaERNS_18TensorIteratorBaseERKN3c106ScalarES8_ENKUlvE_clEvENKUlvE5_clEvEUlfE_EEvS4_RKT_EUliE_EEviT1_,(.L_x_34186 - _ZN2at6native18elementwise_kernelILi128ELi2EZNS0_22gpu_kernel_impl_nocastIZZZNS0_17clamp_kernel_cudaERNS_18TensorIteratorBaseERKN3c106ScalarES8_ENKUlvE_clEvENKUlvE5_clEvEUlfE_EEvS4_RKT_EUliE_EEviT1_)
        .other          _ZN2at6native18elementwise_kernelILi128ELi2EZNS0_22gpu_kernel_impl_nocastIZZZNS0_17clamp_kernel_cudaERNS_18TensorIteratorBaseERKN3c106ScalarES8_ENKUlvE_clEvENKUlvE5_clEvEUlfE_EEvS4_RKT_EUliE_EEviT1_,@"STO_CUDA_ENTRY STV_DEFAULT"
_ZN2at6native18elementwise_kernelILi128ELi2EZNS0_22gpu_kernel_impl_nocastIZZZNS0_17clamp_kernel_cudaERNS_18TensorIteratorBaseERKN3c106ScalarES8_ENKUlvE_clEvENKUlvE5_clEvEUlfE_EEvS4_RKT_EUliE_EEviT1_:
.text._ZN2at6native18elementwise_kernelILi128ELi2EZNS0_22gpu_kernel_impl_nocastIZZZNS0_17clamp_kernel_cudaERNS_18TensorIteratorBaseERKN3c106ScalarES8_ENKUlvE_clEvENKUlvE5_clEvEUlfE_EEvS4_RKT_EUliE_EEviT1_:
        /* <DEDUP_REMOVED lines=235> */
.L_x_15733:
[----:B------:R-:W-:-:S04]  /*0eb0*/  IADD3 R4, P0, R2, c[0x0][0x368], RZ ;  /* 0x0000da0002047a10 */ /* 0x000fc80007f1e0ff */
[----:B------:R-:W-:-:S05]  /*0ec0*/  IADD3.X R5, RZ, c[0x0][0x36c], RZ, P0, !PT ;  /* 0x0000db00ff057a10 */ /* 0x000fca00007fe4ff */
[----:B------:R-:W2:Y:S01]  /*0ed0*/  LDG.E R9, [R4.64] ;  /* 0x0000000404097981 */ /* 0x000ea2000c1e1900 */
[----:B------:R-:W-:Y:S02]  /*0ee0*/  IADD3 R6, P1, R0, c[0x0][0x360], RZ ;  /* 0x0000d80000067a10 */ /* 0x000fe40007f3e0ff */
[----:B------:R-:W-:Y:S02]  /*0ef0*/  IADD3 R3, R3, 0x80, RZ ;  /* 0x0000008003037810 */ /* 0x000fe40007ffe0ff */
[----:B------:R-:W-:Y:S02]  /*0f00*/  IADD3.X R7, RZ, c[0x0][0x364], RZ, P1, !PT ;  /* 0x0000d900ff077a10 */ /* 0x000fe40000ffe4ff */
[----:B--2---:R-:W-:-:S13]  /*0f10*/  FSETP.GTU.FTZ.AND P0, PT, |R9|, +INF , PT ;  /* 0x7f8000000900780b */ /* 0x004fda0003f1c200 */
[----:B------:R-:W-:-:S04]  /*0f20*/  @!P0 FMNMX.FTZ R0, R9, c[0x0][0x370], !PT ;  /* 0x0000dc0009008a09 */ /* 0x000fc80007810000 */
[----:B------:R-:W-:-:S05]  /*0f30*/  @!P0 FMNMX.FTZ R9, R0, c[0x0][0x374], PT ;  /* 0x0000dd0000098a09 */ /* 0x000fca0003810000 */
[----:B------:R0:W-:Y:S02]  /*0f40*/  STG.E [R6.64], R9 ;  /* 0x0000000906007986 */ /* 0x0001e4000c101904 */
.L_x_15732:
[----:B------:R-:W-:Y:S05]  /*0f50*/  BSYNC B0 ;  /* 0x0000000000007941 */ /* 0x000fea0003800000 */
.L_x_15731:
[----:B------:R-:W-:-:S13]  /*0f60*/  ISETP.GE.AND P0, PT, R3, c[0x0][0x160], PT ;  /* 0x0000580003007a0c */ /* 0x000fda0003f06270 */
[----:B------:R-:W-:Y:S05]  /*0f70*/  @P0 EXIT ;  /* 0x000000000000094d */ /* 0x000fea0003800000 */
[----:B------:R-:W-:Y:S01]  /*0f80*/  ISETP.NE.AND P0, PT, RZ, c[0x0][0x168], PT ;  /* 0x00005a00ff007a0c */ /* 0x000fe20003f05270 */
[----:B------:R-:W-:Y:S01]  /*0f90*/  HFMA2.MMA R2, -RZ, RZ, 0, 0 ;  /* 0x00000000ff027435 */ /* 0x000fe200000001ff */
[----:B------:R-:W-:-:S11]  /*0fa0*/  IMAD.MOV.U32 R0, RZ, RZ, RZ ;  /* 0x000000ffff007224 */ /* 0x000fd600078e00ff */
        /* <DEDUP_REMOVED lines=224> */
.L_x_15734:
[----:B------:R-:W-:-:S04]  /*1db0*/  IADD3 R2, P0, R2, c[0x0][0x368], RZ ;  /* 0x0000da0002027a10 */ /* 0x000fc80007f1e0ff */
[----:B------:R-:W-:-:S05]  /*1dc0*/  IADD3.X R3, RZ, c[0x0][0x36c], RZ, P0, !PT ;  /* 0x0000db00ff037a10 */ /* 0x000fca00007fe4ff */
[----:B0-----:R-:W2:Y:S01]  /*1dd0*/  LDG.E R7, [R2.64] ;  /* 0x0000000402077981 */ /* 0x001ea2000c1e1900 */
[----:B------:R-:W-:-:S04]  /*1de0*/  IADD3 R4, P1, R0, c[0x0][0x360], RZ ;  /* 0x0000d80000047a10 */ /* 0x000fc80007f3e0ff */
[----:B------:R-:W-:Y:S02]  /*1df0*/  IADD3.X R5, RZ, c[0x0][0x364], RZ, P1, !PT ;  /* 0x0000d900ff057a10 */ /* 0x000fe40000ffe4ff */
[----:B--2---:R-:W-:-:S13]  /*1e00*/  FSETP.GTU.FTZ.AND P0, PT, |R7|, +INF , PT ;  /* 0x7f8000000700780b */ /* 0x004fda0003f1c200 */
[----:B------:R-:W-:-:S04]  /*1e10*/  @!P0 FMNMX.FTZ R0, R7, c[0x0][0x370], !PT ;  /* 0x0000dc0007008a09 */ /* 0x000fc80007810000 */
[----:B------:R-:W-:-:S05]  /*1e20*/  @!P0 FMNMX.FTZ R7, R0, c[0x0][0x374], PT ;  /* 0x0000dd0000078a09 */ /* 0x000fca0003810000 */
[----:B------:R-:W-:Y:S01]  /*1e30*/  STG.E [R4.64], R7 ;  /* 0x0000000704007986 */ /* 0x000fe2000c101904 */
[----:B------:R-:W-:Y:S05]  /*1e40*/  EXIT ;  /* 0x000000000000794d */ /* 0x000fea0003800000 */
.L_x_15735:
        /* <DEDUP_REMOVED lines=11> */
.L_x_34186:


//--------------------- .text._ZN2at6native27unrolled_elementwise_kernelIZZZNS0_17clamp_kernel_cudaERNS_18TensorIteratorBaseERKN3c106ScalarES7_ENKUlvE_clEvENKUlvE5_clEvEUlfE_St5arrayIPcLm2EELi4E23TrivialOffsetCalculatorILi1EjESF_NS0_6memory15LoadWithoutCastENSG_16StoreWithoutCastEEEviT_T0_T2_T3_T4_T5_ --------------------------
	.section	.text._ZN2at6native27unrolled_elementwise_kernelIZZZNS0_17clamp_kernel_cudaERNS_18TensorIteratorBaseERKN3c106ScalarES7_ENKUlvE_clEvENKUlvE5_clEvEUlfE_St5arrayIPcLm2EELi4E23TrivialOffsetCalculatorILi1EjESF_NS0_6memory15LoadWithoutCastENSG_16StoreWithoutCastEEEviT_T0_T2_T3_T4_T5_,"ax",@progbits
	.sectioninfo	@"SHI_REGISTERS=20"
	.align	128
        .global         _ZN2at6native27unrolled_elementwise_kernelIZZZNS0_17clamp_kernel_cudaERNS_18TensorIteratorBaseERKN3c106ScalarES7_ENKUlvE_clEvENKUlvE5_clEvEUlfE_St5arrayIPcLm2EELi4E23TrivialOffsetCalculatorILi1EjESF_NS0_6memory15LoadWithoutCastENSG_16StoreWithoutCastEEEviT_T0_T2_T3_T4_T5_
        .type           _ZN2at6native27unrolled_elementwise_kernelIZZZNS0_17clamp_kernel_cudaERNS_18TensorIteratorBaseERKN3c106ScalarES7_ENKUlvE_clEvENKUlvE5_clEvEUlfE_St5arrayIPcLm2EELi4E23TrivialOffsetCalculatorILi1EjESF_NS0_6memory15LoadWithoutCastENSG_16StoreWithoutCastEEEviT_T0_T2_T3_T4_T5_,@function
        .size           _ZN2at6native27unrolled_elementwise_kernelIZZZNS0_17clamp_kernel_cudaERNS_18TensorIteratorBaseERKN3c106ScalarES7_ENKUlvE_clEvENKUlvE5_clEvEUlfE_St5arrayIPcLm2EELi4E23TrivialOffsetCalculatorILi1EjESF_NS0_6memory15LoadWithoutCastENSG_16StoreWithoutCastEEEviT_T0_T2_T3_T4_T5_,(.L_x_34187 - _ZN2at6native27unrolled_elementwise_kernelIZZZNS0_17clamp_kernel_cudaERNS_18TensorIteratorBaseERKN3c106ScalarES7_ENKUlvE_clEvENKUlvE5_clEvEUlfE_St5arrayIPcLm2EELi4E23TrivialOffsetCalculatorILi1EjESF_NS0_6memory15LoadWithoutCastENSG_16StoreWithoutCastEEEviT_T0_T2_T3_T4_T5_)
        .other          _ZN2at6native27unrolled_elementwise_kernelIZZZNS0_17clamp_kernel_cudaERNS_18TensorIteratorBaseERKN3c106ScalarES7_ENKUlvE_clEvENKUlvE5_clEvEUlfE_St5arrayIPcLm2EELi4E23TrivialOffsetCalculatorILi1EjESF_NS0_6memory15LoadWithoutCastENSG_16StoreWithoutCastEEEviT_T0_T2_T3_T4_T5_,@"STO_CUDA_ENTRY STV_DEFAULT"
_ZN2at6native27unrolled_elementwise_kernelIZZZNS0_17clamp_kernel_cudaERNS_18TensorIteratorBaseERKN3c106ScalarES7_ENKUlvE_clEvENKUlvE5_clEvEUlfE_St5arrayIPcLm2EELi4E23TrivialOffsetCalculatorILi1EjESF_NS0_6memory15LoadWithoutCastENSG_16StoreWithoutCastEEEviT_T0_T2_T3_T4_T5_:
.text._ZN2at6native27unrolled_elementwise_kernelIZZZNS0_17clamp_kernel_cudaERNS_18TensorIteratorBaseERKN3c106ScalarES7_ENKUlvE_clEvENKUlvE5_clEvEUlfE_St5arrayIPcLm2EELi4E23TrivialOffsetCalculatorILi1EjESF_NS0_6memory15LoadWithoutCastENSG_16StoreWithoutCastEEEviT_T0_T2_T3_T4_T5_:
        /* <DEDUP_REMOVED lines=22> */
[----:B------:R-:W-:-:S04]  /*0160*/  @!P2 IMAD.MOV.U32 R13, RZ, RZ, 0x4 ;  /* 0x00000004ff0da424 */ /* 0x000fc800078e00ff */
[----:B------:R-:W-:-:S04]  /*0170*/  @!P2 IMAD.WIDE.U32 R12, R12, R13, c[0x0][0x180] ;  /* 0x000060000c0ca625 */ /* 0x000fc800078e000d */
[----:B------:R-:W-:Y:S01]  /*0180*/  IMAD.MOV.U32 R3, RZ, RZ, RZ ;  /* 0x000000ffff037224 */ /* 0x000fe200078e00ff */
[----:B------:R-:W3:Y:S03]  /*0190*/  @!P2 LDG.E R5, [R12.64] ;  /* 0x000000040c05a981 */ /* 0x000ee6000c1e1900 */
[----:B------:R-:W-:Y:S02]  /*01a0*/  @!P1 IMAD R7, R2, 0x200, R7 ;  /* 0x0000020002079824 */ /* 0x000fe400078e0207 */
[----:B------:R-:W-:Y:S02]  /*01b0*/  @!P1 IMAD.MOV.U32 R14, RZ, RZ, 0x4 ;  /* 0x00000004ff0e9424 */ /* 0x000fe400078e00ff */
[----:B------:R-:W-:-:S04]  /*01c0*/  @!P0 IMAD.WIDE.U32 R10, R10, R11, c[0x0][0x180] ;  /* 0x000060000a0a8625 */ /* 0x000fc800078e000b */
[----:B------:R-:W-:Y:S01]  /*01d0*/  IMAD.MOV.U32 R6, RZ, RZ, RZ ;  /* 0x000000ffff067224 */ /* 0x000fe200078e00ff */
[----:B------:R1:W4:Y:S01]  /*01e0*/  @!P0 LDG.E R3, [R10.64] ;  /* 0x000000040a038981 */ /* 0x000322000c1e1900 */
[----:B0-----:R-:W-:-:S05]  /*01f0*/  @!P1 IMAD.WIDE.U32 R8, R7, R14, c[0x0][0x180] ;  /* 0x0000600007089625 */ /* 0x001fca00078e000e */
[----:B------:R0:W5:Y:S01]  /*0200*/  @!P1 LDG.E R6, [R8.64] ;  /* 0x0000000408069981 */ /* 0x000162000c1e1900 */
[----:B------:R-:W-:-:S05]  /*0210*/  IMAD.MOV.U32 R7, RZ, RZ, R17 ;  /* 0x000000ffff077224 */ /* 0x000fca00078e0011 */
[----:B-1----:R-:W-:Y:S01]  /*0220*/  IADD3 R11, R7, 0x100, RZ ;  /* 0x00000100070b7810 */ /* 0x002fe20007ffe0ff */
[----:B0-----:R-:W-:Y:S02]  /*0230*/  @!P3 IMAD R8, R2, 0x200, R17 ;  /* 0x000002000208b824 */ /* 0x001fe400078e0211 */
[----:B------:R-:W-:-:S04]  /*0240*/  @!P3 IMAD.MOV.U32 R9, RZ, RZ, 0x4 ;  /* 0x00000004ff09b424 */ /* 0x000fc800078e00ff */
[----:B------:R-:W-:Y:S01]  /*0250*/  @!P3 IMAD.WIDE.U32 R8, R8, R9, c[0x0][0x178] ;  /* 0x00005e000808b625 */ /* 0x000fe200078e0009 */
[----:B------:R-:W-:Y:S01]  /*0260*/  IADD3 R15, R7, 0x80, RZ ;  /* 0x00000080070f7810 */ /* 0x000fe20007ffe0ff */
[----:B------:R-:W-:Y:S01]  /*0270*/  BSSY B0, `(.L_x_15736) ;  /* 0x000001e000007945 */ /* 0x000fe20003800000 */
[----:B--2---:R-:W-:-:S04]  /*0280*/  FSETP.GTU.FTZ.AND P0, PT, |R4|, +INF , PT ;  /* 0x7f8000000400780b */ /* 0x004fc80003f1c200 */
[----:B------:R-:W-:-:S13]  /*0290*/  ISETP.GE.OR P0, PT, R17, R0, P0 ;  /* 0x000000001100720c */ /* 0x000fda0000706670 */
[----:B------:R-:W-:-:S04]  /*02a0*/  @!P0 FMNMX.FTZ R10, R4, c[0x0][0x168], !PT ;  /* 0x00005a00040a8a09 */ /* 0x000fc80007810000 */
[----:B------:R-:W-:-:S05]  /*02b0*/  @!P0 FMNMX.FTZ R4, R10, c[0x0][0x16c], PT ;  /* 0x00005b000a048a09 */ /* 0x000fca0003810000 */
[----:B------:R0:W-:Y:S01]  /*02c0*/  @!P3 STG.E [R8.64], R4 ;  /* 0x000000040800b986 */ /* 0x0001e2000c101904 */
[----:B---3--:R-:W-:-:S04]  /*02d0*/  FSETP.GTU.FTZ.AND P2, PT, |R5|, +INF , PT ;  /* 0x7f8000000500780b */ /* 0x008fc80003f5c200 */
[-C--:B------:R-:W-:Y:S02]  /*02e0*/  ISETP.GE.OR P2, PT, R11, R0.reuse, P2 ;  /* 0x000000000b00720c */ /* 0x080fe40001746670 */
[----:B------:R-:W-:Y:S02]  /*02f0*/  IADD3 R11, R7, 0x180, RZ ;  /* 0x00000180070b7810 */ /* 0x000fe40007ffe0ff */
[----:B------:R-:W-:Y:S02]  /*0300*/  @!P3 IADD3 R7, R17, 0x80, RZ ;  /* 0x000000801107b810 */ /* 0x000fe40007ffe0ff */
[----:B----4-:R-:W-:Y:S02]  /*0310*/  FSETP.GTU.FTZ.AND P1, PT, |R3|, +INF , PT ;  /* 0x7f8000000300780b */ /* 0x010fe40003f3c200 */
[----:B-----5:R-:W-:Y:S02]  /*0320*/  FSETP.GTU.FTZ.AND P4, PT, |R6|, +INF , PT ;  /* 0x7f8000000600780b */ /* 0x020fe40003f9c200 */
[----:B------:R-:W-:-:S02]  /*0330*/  ISETP.GE.OR P1, PT, R15, R0, P1 ;  /* 0x000000000f00720c */ /* 0x000fc40000f26670 */
[-C--:B------:R-:W-:Y:S02]  /*0340*/  ISETP.GE.OR P0, PT, R11, R0.reuse, P4 ;  /* 0x000000000b00720c */ /* 0x080fe40002706670 */
[----:B------:R-:W-:Y:S02]  /*0350*/  ISETP.GE.AND P4, PT, R7, R0, PT ;  /* 0x000000000700720c */ /* 0x000fe40003f86270 */
[----:B------:R-:W-:-:S07]  /*0360*/  @!P2 FMNMX.FTZ R11, R5, c[0x0][0x168], !PT ;  /* 0x00005a00050baa09 */ /* 0x000fce0007810000 */
[----:B------:R-:W-:Y:S02]  /*0370*/  @!P1 FMNMX.FTZ R10, R3, c[0x0][0x168], !PT ;  /* 0x00005a00030a9a09 */ /* 0x000fe40007810000 */
[----:B------:R-:W-:Y:S02]  /*0380*/  @!P2 FMNMX.FTZ R5, R11, c[0x0][0x16c], PT ;  /* 0x00005b000b05aa09 */ /* 0x000fe40003810000 */
[----:B------:R-:W-:Y:S01]  /*0390*/  @!P1 FMNMX.FTZ R3, R10, c[0x0][0x16c], PT ;  /* 0x00005b000a039a09 */ /* 0x000fe20003810000 */
[----:B------:R-:W-:Y:S05]  /*03a0*/  @P4 BRA `(.L_x_15737) ;  /* 0x000000a000004947 */ /* 0x000fea0003800000 */
[----:B0-----:R-:W-:Y:S01]  /*03b0*/  IMAD R8, R2, 0x200, R7 ;  /* 0x0000020002087824 */ /* 0x001fe200078e0207 */
[----:B------:R-:W-:Y:S01]  /*03c0*/  IADD3 R7, R7, 0x80, RZ ;  /* 0x0000008007077810 */ /* 0x000fe20007ffe0ff */
[----:B------:R-:W-:-:S03]  /*03d0*/  IMAD.MOV.U32 R11, RZ, RZ, 0x4 ;  /* 0x00000004ff0b7424 */ /* 0x000fc600078e00ff */
[----:B------:R-:W-:Y:S01]  /*03e0*/  ISETP.GE.AND P1, PT, R7, R0, PT ;  /* 0x000000000700720c */ /* 0x000fe20003f26270 */
[----:B------:R-:W-:-:S05]  /*03f0*/  IMAD.WIDE.U32 R8, R8, R11, c[0x0][0x178] ;  /* 0x00005e0008087625 */ /* 0x000fca00078e000b */
[----:B------:R0:W-:Y:S07]  /*0400*/  STG.E [R8.64], R3 ;  /* 0x0000000308007986 */ /* 0x0001ee000c101904 */
[----:B------:R-:W-:Y:S01]  /*0410*/  @!P1 IMAD R10, R2, 0x200, R7 ;  /* 0x00000200020a9824 */ /* 0x000fe200078e0207 */
[----:B------:R-:W-:-:S03]  /*0420*/  @!P1 IADD3 R7, R7, 0x80, RZ ;  /* 0x0000008007079810 */ /* 0x000fc60007ffe0ff */
[----:B------:R-:W-:-:S05]  /*0430*/  @!P1 IMAD.WIDE.U32 R10, R10, R11, c[0x0][0x178] ;  /* 0x00005e000a0a9625 */ /* 0x000fca00078e000b */
[----:B------:R0:W-:Y:S02]  /*0440*/  @!P1 STG.E [R10.64], R5 ;  /* 0x000000050a009986 */ /* 0x0001e4000c101904 */
.L_x_15737:
[----:B0-----:R-:W-:Y:S05]  /*0450*/  BSYNC B0 ;  /* 0x0000000000007941 */ /* 0x001fea0003800000 */
.L_x_15736:
[----:B------:R-:W-:Y:S02]  /*0460*/  ISETP.GE.AND P1, PT, R7, R0, PT ;  /* 0x000000000700720c */ /* 0x000fe40003f26270 */
[----:B------:R-:W-:-:S11]  /*0470*/  @!P0 FMNMX.FTZ R0, R6, c[0x0][0x168], !PT ;  /* 0x00005a0006008a09 */ /* 0x000fd60007810000 */
[----:B------:R-:W-:Y:S05]  /*0480*/  @P1 EXIT ;  /* 0x000000000000194d */ /* 0x000fea0003800000 */
[----:B------:R-:W-:Y:S01]  /*0490*/  IMAD R2, R2, 0x200, R7 ;  /* 0x0000020002027824 */ /* 0x000fe200078e0207 */
[----:B------:R-:W-:Y:S01]  /*04a0*/  @!P0 FMNMX.FTZ R6, R0, c[0x0][0x16c], PT ;  /* 0x00005b0000068a09 */ /* 0x000fe20003810000 */
[----:B------:R-:W-:-:S04]  /*04b0*/  IMAD.MOV.U32 R3, RZ, RZ, 0x4 ;  /* 0x00000004ff037424 */ /* 0x000fc800078e00ff */
[----:B------:R-:W-:-:S05]  /*04c0*/  IMAD.WIDE.U32 R2, R2, R3, c[0x0][0x178] ;  /* 0x00005e0002027625 */ /* 0x000fca00078e0003 */
[----:B------:R-:W-:Y:S01]  /*04d0*/  STG.E [R2.64], R6 ;  /* 0x0000000602007986 */ /* 0x000fe2000c101904 */
[----:B------:R-:W-:Y:S05]  /*04e0*/  EXIT ;  /* 0x000000000000794d */ /* 0x000fea0003800000 */
.L_x_15738:
        /* <DEDUP_REMOVED lines=9> */
.L_x_34187:


//--------------------- .text._ZN2at6native29vectorized_elementwise_kernelILi2EZZZNS0_17clamp_kernel_cudaERNS_18TensorIteratorBaseERKN3c106ScalarES7_ENKUlvE_clEvENKUlvE5_clEvEUlfE_St5arrayIPcLm2EEEEviT0_T1_ --------------------------
	.section	.text._ZN2at6native29vectorized_elementwise_kernelILi2EZZZNS0_17clamp_kernel_cudaERNS_18TensorIteratorBaseERKN3c106ScalarES7_ENKUlvE_clEvENKUlvE5_clEvEUlfE_St5arrayIPcLm2EEEEviT0_T1_,"ax",@progbits
	.sectioninfo	@"SHI_REGISTERS=24"
	.align	128
        .global         _ZN2at6native29vectorized_elementwise_kernelILi2EZZZNS0_17clamp_kernel_cudaERNS_18TensorIteratorBaseERKN3c106ScalarES7_ENKUlvE_clEvENKUlvE5_clEvEUlfE_St5arrayIPcLm2EEEEviT0_T1_
        .type           _ZN2at6native29vectorized_elementwise_kernelILi2EZZZNS0_17clamp_kernel_cudaERNS_18TensorIteratorBaseERKN3c106ScalarES7_ENKUlvE_clEvENKUlvE5_clEvEUlfE_St5arrayIPcLm2EEEEviT0_T1_,@function
        .size           _ZN2at6native29vectorized_elementwise_kernelILi2EZZZNS0_17clamp_kernel_cudaERNS_18TensorIteratorBaseERKN3c106ScalarES7_ENKUlvE_clEvENKUlvE5_clEvEUlfE_St5arrayIPcLm2EEEEviT0_T1_,(.L_x_34188 - _ZN2at6native29vectorized_elementwise_kernelILi2EZZZNS0_17clamp_kernel_cudaERNS_18TensorIteratorBaseERKN3c106ScalarES7_ENKUlvE_clEvENKUlvE5_clEvEUlfE_St5arrayIPcLm2EEEEviT0_T1_)
        .other          _ZN2at6native29vectorized_elementwise_kernelILi2EZZZNS0_17clamp_kernel_cudaERNS_18TensorIteratorBaseERKN3c106ScalarES7_ENKUlvE_clEvENKUlvE5_clEvEUlfE_St5arrayIPcLm2EEEEviT0_T1_,@"STO_CUDA_ENTRY STV_DEFAULT"
_ZN2at6native29vectorized_elementwise_kernelILi2EZZZNS0_17clamp_kernel_cudaERNS_18TensorIteratorBaseERKN3c106ScalarES7_ENKUlvE_clEvENKUlvE5_clEvEUlfE_St5arrayIPcLm2EEEEviT0_T1_:
.text._ZN2at6native29vectorized_elementwise_kernelILi2EZZZNS0_17clamp_kernel_cudaERNS_18TensorIteratorBaseERKN3c106ScalarES7_ENKUlvE_clEvENKUlvE5_clEvEUlfE_St5arrayIPcLm2EEEEviT0_T1_:
        /* <DEDUP_REMOVED lines=15> */
[----:B--2---:R-:W-:-:S02]  /*00f0*/  FSETP.GTU.FTZ.AND P3, PT, |R6|, +INF , PT ;  /* 0x7f8000000600780b */ /* 0x004fc40003f7c200 */
[----:B------:R-:W-:Y:S02]  /*0100*/  FSETP.GTU.FTZ.AND P2, PT, |R7|, +INF , PT ;  /* 0x7f8000000700780b */ /* 0x000fe40003f5c200 */
[----:B---3--:R-:W-:Y:S02]  /*0110*/  FSETP.GTU.FTZ.AND P1, PT, |R4|, +INF , PT ;  /* 0x7f8000000400780b */ /* 0x008fe40003f3c200 */
[----:B------:R-:W-:Y:S02]  /*0120*/  FSETP.GTU.FTZ.AND P0, PT, |R5|, +INF , PT ;  /* 0x7f8000000500780b */ /* 0x000fe40003f1c200 */
[----:B----4-:R-:W-:Y:S02]  /*0130*/  FSETP.GTU.FTZ.AND P4, PT, |R3|, +INF , PT ;  /* 0x7f8000000300780b */ /* 0x010fe40003f9c200 */
[----:B-----5:R-:W-:-:S03]  /*0140*/  FSETP.GTU.FTZ.AND P5, PT, |R8|, +INF , PT ;  /* 0x7f8000000800780b */ /* 0x020fc60003fbc200 */
[----:B------:R-:W-:Y:S02]  /*0150*/  @!P3 FMNMX.FTZ R12, R6, c[0x0][0x168], !PT ;  /* 0x00005a00060cba09 */ /* 0x000fe40007810000 */
[----:B------:R-:W-:Y:S02]  /*0160*/  FSETP.GTU.FTZ.AND P6, PT, |R9|, +INF , PT ;  /* 0x7f8000000900780b */ /* 0x000fe40003fdc200 */
[----:B------:R-:W-:Y:S01]  /*0170*/  @!P3 FMNMX.FTZ R6, R12, c[0x0][0x16c], PT ;  /* 0x00005b000c06ba09 */ /* 0x000fe20003810000 */
[----:B------:R-:W-:Y:S01]  /*0180*/  IMAD.WIDE.U32 R12, R0, R13, c[0x0][0x178] ;  /* 0x00005e00000c7625 */ /* 0x000fe200078e000d */
[----:B------:R-:W-:Y:S02]  /*0190*/  FSETP.GTU.FTZ.AND P3, PT, |R2|, +INF , PT ;  /* 0x7f8000000200780b */ /* 0x000fe40003f7c200 */
[----:B------:R-:W-:Y:S02]  /*01a0*/  @!P2 FMNMX.FTZ R0, R7, c[0x0][0x168], !PT ;  /* 0x00005a000700aa09 */ /* 0x000fe40007810000 */
[----:B------:R-:W-:Y:S01]  /*01b0*/  @!P1 FMNMX.FTZ R10, R4, c[0x0][0x168], !PT ;  /* 0x00005a00040a9a09 */ /* 0x000fe20007810000 */
[----:B------:R-:W-:Y:S01]  /*01c0*/  IMAD.WIDE R12, R15, 0x8, R12 ;  /* 0x000000080f0c7825 */ /* 0x000fe200078e020c */
[----:B------:R-:W-:-:S02]  /*01d0*/  @!P0 FMNMX.FTZ R11, R5, c[0x0][0x168], !PT ;  /* 0x00005a00050b8a09 */ /* 0x000fc40007810000 */
[----:B------:R-:W-:Y:S02]  /*01e0*/  @!P2 FMNMX.FTZ R7, R0, c[0x0][0x16c], PT ;  /* 0x00005b000007aa09 */ /* 0x000fe40003810000 */
[----:B------:R-:W-:Y:S02]  /*01f0*/  @!P1 FMNMX.FTZ R4, R10, c[0x0][0x16c], PT ;  /* 0x00005b000a049a09 */ /* 0x000fe40003810000 */
[----:B------:R-:W-:Y:S01]  /*0200*/  @!P0 FMNMX.FTZ R5, R11, c[0x0][0x16c], PT ;  /* 0x00005b000b058a09 */ /* 0x000fe20003810000 */
[----:B------:R-:W-:Y:S01]  /*0210*/  STG.E.64 [R12.64], R6 ;  /* 0x000000060c007986 */ /* 0x000fe2000c101b04 */
[----:B------:R-:W-:Y:S02]  /*0220*/  @!P3 FMNMX.FTZ R0, R2, c[0x0][0x168], !PT ;  /* 0x00005a000200ba09 */ /* 0x000fe40007810000 */
[----:B------:R-:W-:Y:S01]  /*0230*/  @!P4 FMNMX.FTZ R10, R3, c[0x0][0x168], !PT ;  /* 0x00005a00030aca09 */ /* 0x000fe20007810000 */
[----:B------:R-:W-:Y:S01]  /*0240*/  STG.E.64 [R12.64+0x400], R4 ;  /* 0x000400040c007986 */ /* 0x000fe2000c101b04 */
[----:B------:R-:W-:-:S02]  /*0250*/  @!P5 FMNMX.FTZ R11, R8, c[0x0][0x168], !PT ;  /* 0x00005a00080bda09 */ /* 0x000fc40007810000 */
[----:B------:R-:W-:Y:S02]  /*0260*/  @!P6 FMNMX.FTZ R14, R9, c[0x0][0x168], !PT ;  /* 0x00005a00090eea09 */ /* 0x000fe40007810000 */
[----:B------:R-:W-:Y:S02]  /*0270*/  @!P3 FMNMX.FTZ R2, R0, c[0x0][0x16c], PT ;  /* 0x00005b000002ba09 */ /* 0x000fe40003810000 */
[----:B------:R-:W-:Y:S02]  /*0280*/  @!P4 FMNMX.FTZ R3, R10, c[0x0][0x16c], PT ;  /* 0x00005b000a03ca09 */ /* 0x000fe40003810000 */
[----:B------:R-:W-:Y:S02]  /*0290*/  @!P5 FMNMX.FTZ R8, R11, c[0x0][0x16c], PT ;  /* 0x00005b000b08da09 */ /* 0x000fe40003810000 */
[----:B------:R-:W-:Y:S01]  /*02a0*/  @!P6 FMNMX.FTZ R9, R14, c[0x0][0x16c], PT ;  /* 0x00005b000e09ea09 */ /* 0x000fe20003810000 */
[----:B------:R-:W-:Y:S04]  /*02b0*/  STG.E.64 [R12.64+0x800], R2 ;  /* 0x000800020c007986 */ /* 0x000fe8000c101b04 */
[----:B------:R-:W-:Y:S01]  /*02c0*/  STG.E.64 [R12.64+0xc00], R8 ;  /* 0x000c00080c007986 */ /* 0x000fe2000c101b04 */
[----:B------:R-:W-:Y:S05]  /*02d0*/  EXIT ;  /* 0x000000000000794d */ /* 0x000fea0003800000 */
.L_x_15739:
[----:B------:R-:W0:Y:S01]  /*02e0*/  S2R R5, SR_TID.X ;  /* 0x0000000000057919 */ /* 0x000e220000002100 */
[----:B------:R-:W-:Y:S01]  /*02f0*/  BSSY B0, `(.L_x_15740) ;  /* 0x0000015000007945 */ /* 0x000fe20003800000 */
[----:B------:R-:W-:-:S02]  /*0300*/  IMAD.MOV.U32 R3, RZ, RZ, RZ ;  /* 0x000000ffff037224 */ /* 0x000fc400078e00ff */
[----:B------:R-:W-:Y:S01]  /*0310*/  IMAD.MOV.U32 R4, RZ, RZ, RZ ;  /* 0x000000ffff047224 */ /* 0x000fe200078e00ff */
[----:B0-----:R-:W-:Y:S01]  /*0320*/  ISETP.GE.AND P6, PT, R5, R2, PT ;  /* 0x000000020500720c */ /* 0x001fe20003fc6270 */
[----:B------:R-:W-:-:S12]  /*0330*/  IMAD.MOV.U32 R9, RZ, RZ, R5 ;  /* 0x000000ffff097224 */ /* 0x000fd800078e0005 */
        /* <DEDUP_REMOVED lines=16> */
.L_x_15741:
[----:B------:R-:W-:Y:S05]  /*0440*/  BSYNC B0 ;  /* 0x0000000000007941 */ /* 0x000fea0003800000 */
.L_x_15740:
[----:B------:R-:W-:Y:S01]  /*0450*/  ISETP.GE.AND P1, PT, R9, R2, PT ;  /* 0x000000020900720c */ /* 0x000fe20003f26270 */
[----:B------:R-:W-:Y:S01]  /*0460*/  BSSY B0, `(.L_x_15742) ;  /* 0x000000d000007945 */ /* 0x000fe20003800000 */
[----:B0-----:R-:W-:-:S11]  /*0470*/  CS2R R6, SRZ ;  /* 0x0000000000067805 */ /* 0x001fd6000001ff00 */
        /* <DEDUP_REMOVED lines=11> */
.L_x_15743:
[----:B------:R-:W-:Y:S05]  /*0530*/  BSYNC B0 ;  /* 0x0000000000007941 */ /* 0x000fea0003800000 */
.L_x_15742:
[----:B------:R-:W-:Y:S01]  /*0540*/  ISETP.GE.AND P2, PT, R9, R2, PT ;  /* 0x000000020900720c */ /* 0x000fe20003f46270 */
[----:B0-----:R-:W-:Y:S01]  /*0550*/  @!P6 IMAD.IADD R12, R0, 0x1, R5 ;  /* 0x00000001000ce824 */ /* 0x001fe200078e0205 */
[----:B------:R-:W-:Y:S01]  /*0560*/  CS2R R14, SRZ ;  /* 0x00000000000e7805 */ /* 0x000fe2000001ff00 */
[----:B------:R-:W-:-:S04]  /*0570*/  @!P6 IMAD.MOV.U32 R13, RZ, RZ, 0x4 ;  /* 0x00000004ff0de424 */ /* 0x000fc800078e00ff */
[----:B------:R-:W-:-:S05]  /*0580*/  @!P6 IMAD.WIDE.U32 R12, R12, R13, c[0x0][0x180] ;  /* 0x000060000c0ce625 */ /* 0x000fca00078e000d */
[----:B------:R0:W2:Y:S01]  /*0590*/  @!P6 LDG.E R15, [R12.64] ;  /* 0x000000040c0fe981 */ /* 0x0000a2000c1e1900 */
[----:B------:R-:W-:Y:S01]  /*05a0*/  @!P2 IMAD.IADD R8, R0, 0x1, R9 ;  /* 0x000000010008a824 */ /* 0x000fe200078e0209 */
[----:B------:R-:W-:Y:S01]  /*05b0*/  @!P2 IADD3 R9, R9, 0x80, RZ ;  /* 0x000000800909a810 */ /* 0x000fe20007ffe0ff */
[----:B------:R-:W-:Y:S02]  /*05c0*/  @!P2 IMAD.MOV.U32 R17, RZ, RZ, 0x4 ;  /* 0x00000004ff11a424 */ /* 0x000fe400078e00ff */
[----:B------:R-:W-:Y:S01]  /*05d0*/  @!P0 IMAD.MOV.U32 R11, RZ, RZ, 0x4 ;  /* 0x00000004ff0b8424 */ /* 0x000fe200078e00ff */
[----:B------:R-:W-:-:S03]  /*05e0*/  ISETP.GE.AND P1, PT, R9, R2, PT ;  /* 0x000000020900720c */ /* 0x000fc60003f26270 */
[----:B------:R-:W-:-:S04]  /*05f0*/  @!P0 IMAD.WIDE.U32 R10, R10, R11, c[0x0][0x180] ;  /* 0x000060000a0a8625 */ /* 0x000fc800078e000b */
[----:B0-----:R-:W-:Y:S01]  /*0600*/  @!P2 IMAD.WIDE.U32 R12, R8, R17, c[0x0][0x180] ;  /* 0x00006000080ca625 */ /* 0x001fe200078e0011 */
[----:B------:R0:W3:Y:S05]  /*0610*/  @!P0 LDG.E R14, [R10.64] ;  /* 0x000000040a0e8981 */ /* 0x0000ea000c1e1900 */
[----:B------:R-:W-:Y:S02]  /*0620*/  @!P1 IMAD.IADD R16, R0, 0x1, R9 ;  /* 0x0000000100109824 */ /* 0x000fe400078e0209 */
[----:B------:R-:W-:Y:S01]  /*0630*/  @!P1 IMAD.MOV.U32 R19, RZ, RZ, 0x4 ;  /* 0x00000004ff139424 */ /* 0x000fe200078e00ff */
[----:B------:R-:W-:-:S03]  /*0640*/  CS2R R8, SRZ ;  /* 0x0000000000087805 */ /* 0x000fc6000001ff00 */
[----:B------:R-:W-:-:S03]  /*0650*/  @!P1 IMAD.WIDE.U32 R16, R16, R19, c[0x0][0x180] ;  /* 0x0000600010109625 */ /* 0x000fc600078e0013 */
[----:B------:R1:W4:Y:S04]  /*0660*/  @!P2 LDG.E R9, [R12.64] ;  /* 0x000000040c09a981 */ /* 0x000328000c1e1900 */
[----:B------:R0:W4:Y:S01]  /*0670*/  @!P1 LDG.E R8, [R16.64] ;  /* 0x0000000410089981 */ /* 0x000122000c1e1900 */
[----:B------:R-:W-:Y:S02]  /*0680*/  IADD3 R19, R5, 0x100, RZ ;  /* 0x0000010005137810 */ /* 0x000fe40007ffe0ff */
[----:B-----5:R-:W-:Y:S02]  /*0690*/  FSETP.GTU.FTZ.AND P3, PT, |R4|, +INF , PT ;  /* 0x7f8000000400780b */ /* 0x020fe40003f7c200 */
[----:B------:R-:W-:Y:S02]  /*06a0*/  FSETP.GTU.FTZ.AND P0, PT, |R3|, +INF , PT ;  /* 0x7f8000000300780b */ /* 0x000fe40003f1c200 */
[----:B------:R-:W-:-:S02]  /*06b0*/  ISETP.GE.OR P3, PT, R19, R2, P3 ;  /* 0x000000021300720c */ /* 0x000fc40001f66670 */
[----:B------:R-:W-:-:S04]  /*06c0*/  IADD3 R19, R5, 0x180, RZ ;  /* 0x0000018005137810 */ /* 0x000fc80007ffe0ff */
[----:B------:R-:W-:Y:S02]  /*06d0*/  ISETP.GE.OR P0, PT, R19, R2, P0 ;  /* 0x000000021300720c */ /* 0x000fe40000706670 */
[----:B------:R-:W-:Y:S02]  /*06e0*/  IADD3 R21, R5, 0x200, RZ ;  /* 0x0000020005157810 */ /* 0x000fe40007ffe0ff */
[----:B------:R-:W-:-:S03]  /*06f0*/  FSETP.GTU.FTZ.AND P1, PT, |R7|, +INF , PT ;  /* 0x7f8000000700780b */ /* 0x000fc60003f3c200 */
[----:B-1----:R-:W-:Y:S02]  /*0700*/  @!P3 FMNMX.FTZ R13, R4, c[0x0][0x168], !PT ;  /* 0x00005a00040dba09 */ /* 0x002fe40007810000 */
[----:B------:R-:W-:Y:S02]  /*0710*/  ISETP.GE.OR P1, PT, R21, R2, P1 ;  /* 0x000000021500720c */ /* 0x000fe40000f26670 */
[----:B------:R-:W-:Y:S01]  /*0720*/  @!P3 FMNMX.FTZ R4, R13, c[0x0][0x16c], PT ;  /* 0x00005b000d04ba09 */ /* 0x000fe20003810000 */
[----:B0-----:R-:W-:Y:S01]  /*0730*/  @!P6 IMAD.IADD R10, R0, 0x1, R5 ;  /* 0x00000001000ae824 */ /* 0x001fe200078e0205 */
[C---:B------:R-:W-:Y:S02]  /*0740*/  IADD3 R11, R5.reuse, 0x280, RZ ;  /* 0x00000280050b7810 */ /* 0x040fe40007ffe0ff */
[----:B------:R-:W-:Y:S02]  /*0750*/  FSETP.GTU.FTZ.AND P2, PT, |R6|, +INF , PT ;  /* 0x7f8000000600780b */ /* 0x000fe40003f5c200 */
[----:B------:R-:W-:-:S02]  /*0760*/  IADD3 R13, R5, 0x80, RZ ;  /* 0x00000080050d7810 */ /* 0x000fc40007ffe0ff */
[C---:B------:R-:W-:Y:S02]  /*0770*/  IADD3 R17, R5.reuse, 0x300, RZ ;  /* 0x0000030005117810 */ /* 0x040fe40007ffe0ff */
[----:B------:R-:W-:Y:S02]  /*0780*/  IADD3 R19, R5, 0x380, RZ ;  /* 0x0000038005137810 */ /* 0x000fe40007ffe0ff */
[----:B------:R-:W-:Y:S01]  /*0790*/  ISETP.GE.OR P2, PT, R11, R2, P2 ;  /* 0x000000020b00720c */ /* 0x000fe20001746670 */
[----:B------:R-:W-:-:S04]  /*07a0*/  @!P6 IMAD.MOV.U32 R11, RZ, RZ, 0x4 ;  /* 0x00000004ff0be424 */ /* 0x000fc800078e00ff */
[----:B------:R-:W-:Y:S01]  /*07b0*/  @!P6 IMAD.WIDE.U32 R10, R10, R11, c[0x0][0x178] ;  /* 0x00005e000a0ae625 */ /* 0x000fe200078e000b */
[----:B------:R-:W-:Y:S01]  /*07c0*/  BSSY B0, `(.L_x_15744) ;  /* 0x0000045000007945 */ /* 0x000fe20003800000 */
[----:B------:R-:W-:Y:S01]  /*07d0*/  BSSY B1, `(.L_x_15745) ;  /* 0x000003d000017945 */ /* 0x000fe20003800000 */
[----:B--2---:R-:W-:-:S04]  /*07e0*/  FSETP.GTU.FTZ.AND P4, PT, |R15|, +INF , PT ;  /* 0x7f8000000f00780b */ /* 0x004fc80003f9c200 */
[C---:B------:R-:W-:Y:S02]  /*07f0*/  ISETP.GE.OR P4, PT, R5.reuse, R2, P4 ;  /* 0x000000020500720c */ /* 0x040fe40002786670 */
[----:B------:R-:W-:-:S11]  /*0800*/  @!P6 IADD3 R5, R5, 0x80, RZ ;  /* 0x000000800505e810 */ /* 0x000fd60007ffe0ff */
[----:B------:R-:W-:-:S04]  /*0810*/  @!P4 FMNMX.FTZ R12, R15, c[0x0][0x168], !PT ;  /* 0x00005a000f0cca09 */ /* 0x000fc80007810000 */
[----:B------:R-:W-:Y:S02]  /*0820*/  @!P4 FMNMX.FTZ R15, R12, c[0x0][0x16c], PT ;  /* 0x00005b000c0fca09 */ /* 0x000fe40003810000 */
[----:B---3--:R-:W-:Y:S02]  /*0830*/  FSETP.GTU.FTZ.AND P4, PT, |R14|, +INF , PT ;  /* 0x7f8000000e00780b */ /* 0x008fe40003f9c200 */
[----:B------:R-:W-:Y:S02]  /*0840*/  @!P0 FMNMX.FTZ R12, R3, c[0x0][0x168], !PT ;  /* 0x00005a00030c8a09 */ /* 0x000fe40007810000 */
[----:B----4-:R-:W-:Y:S02]  /*0850*/  FSETP.GTU.FTZ.AND P5, PT, |R9|, +INF , PT ;  /* 0x7f8000000900780b */ /* 0x010fe40003fbc200 */
[----:B------:R-:W-:Y:S02]  /*0860*/  FSETP.GTU.FTZ.AND P3, PT, |R8|, +INF , PT ;  /* 0x7f8000000800780b */ /* 0x000fe40003f7c200 */
[----:B------:R-:W-:-:S02]  /*0870*/  ISETP.GE.OR P4, PT, R13, R2, P4 ;  /* 0x000000020d00720c */ /* 0x000fc40002786670 */
[-C--:B------:R-:W-:Y:S02]  /*0880*/  ISETP.GE.OR P5, PT, R17, R2.reuse, P5 ;  /* 0x000000021100720c */ /* 0x080fe40002fa6670 */
[-C--:B------:R-:W-:Y:S02]  /*0890*/  ISETP.GE.OR P3, PT, R19, R2.reuse, P3 ;  /* 0x000000021300720c */ /* 0x080fe40001f66670 */
[----:B------:R-:W-:Y:S02]  /*08a0*/  @!P0 FMNMX.FTZ R3, R12, c[0x0][0x16c], PT ;  /* 0x00005b000c038a09 */ /* 0x000fe40003810000 */
[----:B------:R-:W-:Y:S02]  /*08b0*/  ISETP.GE.AND P0, PT, R5, R2, PT ;  /* 0x000000020500720c */ /* 0x000fe40003f06270 */
[----:B------:R-:W-:Y:S01]  /*08c0*/  @!P1 FMNMX.FTZ R13, R7, c[0x0][0x168], !PT ;  /* 0x00005a00070d9a09 */ /* 0x000fe20007810000 */
[----:B------:R0:W-:Y:S02]  /*08d0*/  @!P6 STG.E [R10.64], R15 ;  /* 0x0000000f0a00e986 */ /* 0x0001e4000c101904 */
[----:B------:R-:W-:-:S02]  /*08e0*/  @!P4 FMNMX.FTZ R12, R14, c[0x0][0x168], !PT ;  /* 0x00005a000e0cca09 */ /* 0x000fc40007810000 */
[----:B------:R-:W-:Y:S02]  /*08f0*/  @!P1 FMNMX.FTZ R7, R13, c[0x0][0x16c], PT ;  /* 0x00005b000d079a09 */ /* 0x000fe40003810000 */
[----:B------:R-:W-:Y:S02]  /*0900*/  @!P2 FMNMX.FTZ R13, R6, c[0x0][0x168], !PT ;  /* 0x00005a00060daa09 */ /* 0x000fe40007810000 */
[----:B------:R-:W-:Y:S02]  /*0910*/  @!P5 FMNMX.FTZ R16, R9, c[0x0][0x168], !PT ;  /* 0x00005a000910da09 */ /* 0x000fe40007810000 */
[----:B0-----:R-:W-:Y:S02]  /*0920*/  @!P3 FMNMX.FTZ R10, R8, c[0x0][0x168], !PT ;  /* 0x00005a00080aba09 */ /* 0x001fe40007810000 */
[----:B------:R-:W-:Y:S02]  /*0930*/  @!P2 FMNMX.FTZ R6, R13, c[0x0][0x16c], PT ;  /* 0x00005b000d06aa09 */ /* 0x000fe40003810000 */
[----:B------:R-:W-:-:S02]  /*0940*/  @!P4 FMNMX.FTZ R14, R12, c[0x0][0x16c], PT ;  /* 0x00005b000c0eca09 */ /* 0x000fc40003810000 */
[----:B------:R-:W-:Y:S02]  /*0950*/  @!P5 FMNMX.FTZ R9, R16, c[0x0][0x16c], PT ;  /* 0x00005b001009da09 */ /* 0x000fe40003810000 */
[----:B------:R-:W-:Y:S01]  /*0960*/  @!P3 FMNMX.FTZ R8, R10, c[0x0][0x16c], PT ;  /* 0x00005b000a08ba09 */ /* 0x000fe20003810000 */
        /* <DEDUP_REMOVED lines=13> */
.L_x_15746:
[----:B------:R-:W-:-:S13]  /*0a40*/  ISETP.GE.AND P0, PT, R5, R2, PT ;  /* 0x000000020500720c */ /* 0x000fda0003f06270 */
[----:B------:R-:W-:Y:S05]  /*0a50*/  @P0 BRA `(.L_x_15748) ;  /* 0x000000c000000947 */ /* 0x000fea0003800000 */
[----:B0-----:R-:W-:Y:S01]  /*0a60*/  IMAD.IADD R10, R0, 0x1, R5 ;  /* 0x00000001000a7824 */ /* 0x001fe200078e0205 */
[----:B------:R-:W-:Y:S01]  /*0a70*/  IADD3 R5, R5, 0x80, RZ ;  /* 0x0000008005057810 */ /* 0x000fe20007ffe0ff */
[----:B------:R-:W-:-:S04]  /*0a80*/  IMAD.MOV.U32 R11, RZ, RZ, 0x4 ;  /* 0x00000004ff0b7424 */ /* 0x000fc800078e00ff */
[----:B------:R-:W-:-:S05]  /*0a90*/  IMAD.WIDE.U32 R10, R10, R11, c[0x0][0x178] ;  /* 0x00005e000a0a7625 */ /* 0x000fca00078e000b */
[----:B------:R0:W-:Y:S02]  /*0aa0*/  STG.E [R10.64], R3 ;  /* 0x000000030a007986 */ /* 0x0001e4000c101904 */
.L_x_15747:
[----:B------:R-:W-:-:S13]  /*0ab0*/  ISETP.GE.AND P0, PT, R5, R2, PT ;  /* 0x000000020500720c */ /* 0x000fda0003f06270 */
[----:B------:R-:W-:Y:S05]  /*0ac0*/  @P0 BRA `(.L_x_15749) ;  /* 0x000000d000000947 */ /* 0x000fea0003800000 */
[----:B0-----:R-:W-:Y:S01]  /*0ad0*/  IMAD.IADD R10, R0, 0x1, R5 ;  /* 0x00000001000a7824 */ /* 0x001fe200078e0205 */
[----:B------:R-:W-:Y:S01]  /*0ae0*/  IADD3 R5, R5, 0x80, RZ ;  /* 0x0000008005057810 */ /* 0x000fe20007ffe0ff */
[----:B------:R-:W-:-:S04]  /*0af0*/  IMAD.MOV.U32 R11, RZ, RZ, 0x4 ;  /* 0x00000004ff0b7424 */ /* 0x000fc800078e00ff */
[----:B------:R-:W-:-:S05]  /*0b00*/  IMAD.WIDE.U32 R10, R10, R11, c[0x0][0x178] ;  /* 0x00005e000a0a7625 */ /* 0x000fca00078e000b */
[----:B------:R0:W-:Y:S02]  /*0b10*/  STG.E [R10.64], R7 ;  /* 0x000000070a007986 */ /* 0x0001e4000c101904 */
.L_x_15748:
        /* <DEDUP_REMOVED lines=8> */
.L_x_15749:
[----:B------:R-:W-:Y:S05]  /*0ba0*/  BSYNC B1 ;  /* 0x0000000000017941 */ /* 0x000fea0003800000 */
.L_x_15745:
[----:B------:R-:W-:-:S13]  /*0bb0*/  ISETP.GE.AND P0, PT, R5, R2, PT ;  /* 0x000000020500720c */ /* 0x000fda0003f06270 */
[----:B0-----:R-:W-:Y:S01]  /*0bc0*/  @!P0 IMAD.IADD R6, R0, 0x1, R5 ;  /* 0x0000000100068824 */ /* 0x001fe200078e0205 */
[----:B------:R-:W-:Y:S01]  /*0bd0*/  @!P0 IADD3 R5, R5, 0x80, RZ ;  /* 0x0000008005058810 */ /* 0x000fe20007ffe0ff */
[----:B------:R-:W-:-:S04]  /*0be0*/  @!P0 IMAD.MOV.U32 R7, RZ, RZ, 0x4 ;  /* 0x00000004ff078424 */ /* 0x000fc800078e00ff */
[----:B------:R-:W-:-:S05]  /*0bf0*/  @!P0 IMAD.WIDE.U32 R6, R6, R7, c[0x0][0x178] ;  /* 0x00005e0006068625 */ /* 0x000fca00078e0007 */
[----:B------:R0:W-:Y:S02]  /*0c00*/  @!P0 STG.E [R6.64], R9 ;  /* 0x0000000906008986 */ /* 0x0001e4000c101904 */
.L_x_15750:
[----:B------:R-:W-:Y:S05]  /*0c10*/  BSYNC B0 ;  /* 0x0000000000007941 */ /* 0x000fea0003800000 */
.L_x_15744:
        /* <DEDUP_REMOVED lines=8> */
.L_x_15751:
        /* <DEDUP_REMOVED lines=14> */
.L_x_34188:


//--------------------- .text._ZN2at6native29vectorized_elementwise_kernelILi4EZZZNS0_17clamp_kernel_cudaERNS_18TensorIteratorBaseERKN3c106ScalarES7_ENKUlvE_clEvENKUlvE5_clEvEUlfE_St5arrayIPcLm2EEEEviT0_T1_ --------------------------
	.section	.text._ZN2at6native29vectorized_elementwise_kernelILi4EZZZNS0_17clamp_kernel_cudaERNS_18TensorIteratorBaseERKN3c106ScalarES7_ENKUlvE_clEvENKUlvE5_clEvEUlfE_St5arrayIPcLm2EEEEviT0_T1_,"ax",@progbits
	.sectioninfo	@"SHI_REGISTERS=24"
	.align	128
        .global         _ZN2at6native29vectorized_elementwise_kernelILi4EZZZNS0_17clamp_kernel_cudaERNS_18TensorIteratorBaseERKN3c106ScalarES7_ENKUlvE_clEvENKUlvE5_clEvEUlfE_St5arrayIPcLm2EEEEviT0_T1_
        .type           _ZN2at6native29vectorized_elementwise_kernelILi4EZZZNS0_17clamp_kernel_cudaERNS_18TensorIteratorBaseERKN3c106ScalarES7_ENKUlvE_clEvENKUlvE5_clEvEUlfE_St5arrayIPcLm2EEEEviT0_T1_,@function
        .size           _ZN2at6native29vectorized_elementwise_kernelILi4EZZZNS0_17clamp_kernel_cudaERNS_18TensorIteratorBaseERKN3c106ScalarES7_ENKUlvE_clEvENKUlvE5_clEvEUlfE_St5arrayIPcLm2EEEEviT0_T1_,(.L_x_34189 - _ZN2at6native29vectorized_elementwise_kernelILi4EZZZNS0_17clamp_kernel_cudaERNS_18TensorIteratorBaseERKN3c106ScalarES7_ENKUlvE_clEvENKUlvE5_clEvEUlfE_St5arrayIPcLm2EEEEviT0_T1_)
        .other          _ZN2at6native29vectorized_elementwise_kernelILi4EZZZNS0_17clamp_kernel_cudaERNS_18TensorIteratorBaseERKN3c106ScalarES7_ENKUlvE_clEvENKUlvE5_clEvEUlfE_St5arrayIPcLm2EEEEviT0_T1_,@"STO_CUDA_ENTRY STV_DEFAULT"
_ZN2at6native29vectorized_elementwise_kernelILi4EZZZNS0_17clamp_kernel_cudaERNS_18TensorIteratorBaseERKN3c106ScalarES7_ENKUlvE_clEvENKUlvE5_clEvEUlfE_St5arrayIPcLm2EEEEviT0_T1_:
.text._ZN2at6native29vectorized_elementwise_kernelILi4EZZZNS0_17clamp_kernel_cudaERNS_18TensorIteratorBaseERKN3c106ScalarES7_ENKUlvE_clEvENKUlvE5_clEvEUlfE_St5arrayIPcLm2EEEEviT0_T1_:
        /* <DEDUP_REMOVED lines=13> */
[----:B--2---:R-:W-:Y:S02]  /*00d0*/  FSETP.GTU.FTZ.AND P3, PT, |R4|, +INF , PT ;  /* 0x7f8000000400780b */ /* 0x004fe40003f7c200 */
[----:B------:R-:W-:Y:S02]  /*00e0*/  FSETP.GTU.FTZ.AND P2, PT, |R5|, +INF , PT ;  /* 0x7f8000000500780b */ /* 0x000fe40003f5c200 */
[----:B------:R-:W-:Y:S02]  /*00f0*/  FSETP.GTU.FTZ.AND P1, PT, |R6|, +INF , PT ;  /* 0x7f8000000600780b */ /* 0x000fe40003f3c200 */
[----:B------:R-:W-:-:S02]  /*0100*/  FSETP.GTU.FTZ.AND P0, PT, |R7|, +INF , PT ;  /* 0x7f8000000700780b */ /* 0x000fc40003f1c200 */
[----:B---3--:R-:W-:Y:S02]  /*0110*/  FSETP.GTU.FTZ.AND P4, PT, |R9|, +INF , PT ;  /* 0x7f8000000900780b */ /* 0x008fe40003f9c200 */
[----:B------:R-:W-:Y:S02]  /*0120*/  FSETP.GTU.FTZ.AND P5, PT, |R10|, +INF , PT ;  /* 0x7f8000000a00780b */ /* 0x000fe40003fbc200 */
[----:B------:R-:W-:Y:S02]  /*0130*/  FSETP.GTU.FTZ.AND P6, PT, |R11|, +INF , PT ;  /* 0x7f8000000b00780b */ /* 0x000fe40003fdc200 */
[----:B------:R-:W-:-:S03]  /*0140*/  @!P3 FMNMX.FTZ R12, R4, c[0x0][0x168], !PT ;  /* 0x00005a00040cba09 */ /* 0x000fc60007810000 */
[----:B------:R-:W-:Y:S02]  /*0150*/  @!P1 FMNMX.FTZ R2, R6, c[0x0][0x168], !PT ;  /* 0x00005a0006029a09 */ /* 0x000fe40007810000 */
[----:B------:R-:W-:Y:S01]  /*0160*/  @!P3 FMNMX.FTZ R4, R12, c[0x0][0x16c], PT ;  /* 0x00005b000c04ba09 */ /* 0x000fe20003810000 */
[----:B------:R-:W-:Y:S01]  /*0170*/  IMAD.WIDE.U32 R12, R0, R13, c[0x0][0x178] ;  /* 0x00005e00000c7625 */ /* 0x000fe200078e000d */
[----:B------:R-:W-:Y:S02]  /*0180*/  FSETP.GTU.FTZ.AND P3, PT, |R8|, +INF , PT ;  /* 0x7f8000000800780b */ /* 0x000fe40003f7c200 */
[----:B------:R-:W-:Y:S02]  /*0190*/  @!P2 FMNMX.FTZ R0, R5, c[0x0][0x168], !PT ;  /* 0x00005a000500aa09 */ /* 0x000fe40007810000 */
[----:B------:R-:W-:Y:S01]  /*01a0*/  @!P0 FMNMX.FTZ R3, R7, c[0x0][0x168], !PT ;  /* 0x00005a0007038a09 */ /* 0x000fe20007810000 */
[----:B------:R-:W-:Y:S01]  /*01b0*/  IMAD.WIDE R12, R15, 0x10, R12 ;  /* 0x000000100f0c7825 */ /* 0x000fe200078e020c */
[----:B------:R-:W-:-:S02]  /*01c0*/  @!P2 FMNMX.FTZ R5, R0, c[0x0][0x16c], PT ;  /* 0x00005b000005aa09 */ /* 0x000fc40003810000 */
[----:B------:R-:W-:Y:S02]  /*01d0*/  @!P1 FMNMX.FTZ R6, R2, c[0x0][0x16c], PT ;  /* 0x00005b0002069a09 */ /* 0x000fe40003810000 */
[----:B------:R-:W-:Y:S02]  /*01e0*/  @!P0 FMNMX.FTZ R7, R3, c[0x0][0x16c], PT ;  /* 0x00005b0003078a09 */ /* 0x000fe40003810000 */
[----:B------:R-:W-:Y:S02]  /*01f0*/  @!P4 FMNMX.FTZ R2, R9, c[0x0][0x168], !PT ;  /* 0x00005a000902ca09 */ /* 0x000fe40007810000 */
[----:B------:R-:W-:Y:S01]  /*0200*/  @!P3 FMNMX.FTZ R0, R8, c[0x0][0x168], !PT ;  /* 0x00005a000800ba09 */ /* 0x000fe20007810000 */
[----:B------:R-:W-:Y:S01]  /*0210*/  STG.E.128 [R12.64], R4 ;  /* 0x000000040c007986 */ /* 0x000fe2000c101d04 */
[----:B------:R-:W-:Y:S02]  /*0220*/  @!P5 FMNMX.FTZ R3, R10, c[0x0][0x168], !PT ;  /* 0x00005a000a03da09 */ /* 0x000fe40007810000 */
[----:B------:R-:W-:-:S02]  /*0230*/  @!P6 FMNMX.FTZ R14, R11, c[0x0][0x168], !PT ;  /* 0x00005a000b0eea09 */ /* 0x000fc40007810000 */
[----:B------:R-:W-:Y:S02]  /*0240*/  @!P3 FMNMX.FTZ R8, R0, c[0x0][0x16c], PT ;  /* 0x00005b000008ba09 */ /* 0x000fe40003810000 */
[----:B------:R-:W-:Y:S02]  /*0250*/  @!P4 FMNMX.FTZ R9, R2, c[0x0][0x16c], PT ;  /* 0x00005b000209ca09 */ /* 0x000fe40003810000 */
[----:B------:R-:W-:Y:S02]  /*0260*/  @!P5 FMNMX.FTZ R10, R3, c[0x0][0x16c], PT ;  /* 0x00005b00030ada09 */ /* 0x000fe40003810000 */
[----:B------:R-:W-:-:S05]  /*0270*/  @!P6 FMNMX.FTZ R11, R14, c[0x0][0x16c], PT ;  /* 0x00005b000e0bea09 */ /* 0x000fca0003810000 */
[----:B------:R-:W-:Y:S01]  /*0280*/  STG.E.128 [R12.64+0x800], R8 ;  /* 0x000800080c007986 */ /* 0x000fe2000c101d04 */
[----:B------:R-:W-:Y:S05]  /*0290*/  EXIT ;  /* 0x000000000000794d */ /* 0x000fea0003800000 */
.L_x_15752:
[----:B------:R-:W0:Y:S01]  /*02a0*/  S2R R5, SR_TID.X ;  /* 0x0000000000057919 */ /* 0x000e220000002100 */
[----:B------:R-:W-:Y:S01]  /*02b0*/  BSSY B0, `(.L_x_15753) ;  /* 0x0000015000007945 */ /* 0x000fe20003800000 */
[----:B------:R-:W-:Y:S02]  /*02c0*/  IMAD.MOV.U32 R3, RZ, RZ, RZ ;  /* 0x000000ffff037224 */ /* 0x000fe400078e00ff */
        /* <DEDUP_REMOVED lines=19> */
.L_x_15754:
[----:B------:R-:W-:Y:S05]  /*0400*/  BSYNC B0 ;  /* 0x0000000000007941 */ /* 0x000fea0003800000 */
.L_x_15753:
        /* <DEDUP_REMOVED lines=14> */
.L_x_15756:
[----:B------:R-:W-:Y:S05]  /*04f0*/  BSYNC B0 ;  /* 0x0000000000007941 */ /* 0x000fea0003800000 */
.L_x_15755:
        /* <DEDUP_REMOVED lines=80> */
.L_x_15759:
[----:B------:R-:W-:-:S13]  /*0a00*/  ISETP.GE.AND P0, PT, R5, R2, PT ;  /* 0x000000020500720c */ /* 0x000fda0003f06270 */
[----:B------:R-:W-:Y:S05]  /*0a10*/  @P0 BRA `(.L_x_15761) ;  /* 0x000000c000000947 */ /* 0x000fea0003800000 */
[----:B0-----:R-:W-:Y:S01]  /*0a20*/  IMAD.IADD R10, R0, 0x1, R5 ;  /* 0x00000001000a7824 */ /* 0x001fe200078e0205 */
[----:B------:R-:W-:Y:S01]  /*0a30*/  IADD3 R5, R5, 0x80, RZ ;  /* 0x0000008005057810 */ /* 0x000fe20007ffe0ff */
[----:B------:R-:W-:-:S04]  /*0a40*/  IMAD.MOV.U32 R11, RZ, RZ, 0x4 ;  /* 0x00000004ff0b7424 */ /* 0x000fc800078e00ff */
[----:B------:R-:W-:-:S05]  /*0a50*/  IMAD.WIDE.U32 R10, R10, R11, c[0x0][0x178] ;  /* 0x00005e000a0a7625 */ /* 0x000fca00078e000b */
[----:B------:R0:W-:Y:S02]  /*0a60*/  STG.E [R10.64], R3 ;  /* 0x000000030a007986 */ /* 0x0001e4000c101904 */
.L_x_15760:
[----:B------:R-:W-:-:S13]  /*0a70*/  ISETP.GE.AND P0, PT, R5, R2, PT ;  /* 0x000000020500720c */ /* 0x000fda0003f06270 */
[----:B------:R-:W-:Y:S05]  /*0a80*/  @P0 BRA `(.L_x_15762) ;  /* 0x000000d000000947 */ /* 0x000fea0003800000 */
[----:B0-----:R-:W-:Y:S01]  /*0a90*/  IMAD.IADD R10, R0, 0x1, R5 ;  /* 0x00000001000a7824 */ /* 0x001fe200078e0205 */
[----:B------:R-:W-:Y:S01]  /*0aa0*/  IADD3 R5, R5, 0x80, RZ ;  /* 0x0000008005057810 */ /* 0x000fe20007ffe0ff */
[----:B------:R-:W-:-:S04]  /*0ab0*/  IMAD.MOV.U32 R11, RZ, RZ, 0x4 ;  /* 0x00000004ff0b7424 */ /* 0x000fc800078e00ff */
[----:B------:R-:W-:-:S05]  /*0ac0*/  IMAD.WIDE.U32 R10, R10, R11, c[0x0][0x178] ;  /* 0x00005e000a0a7625 */ /* 0x000fca00078e000b */
[----:B------:R0:W-:Y:S02]  /*0ad0*/  STG.E [R10.64], R7 ;  /* 0x000000070a007986 */ /* 0x0001e4000c101904 */
.L_x_15761:
        /* <DEDUP_REMOVED lines=8> */
.L_x_15762:
[----:B------:R-:W-:Y:S05]  /*0b60*/  BSYNC B1 ;  /* 0x0000000000017941 */ /* 0x000fea0003800000 */
.L_x_15758:
[----:B------:R-:W-:-:S13]  /*0b70*/  ISETP.GE.AND P0, PT, R5, R2, PT ;  /* 0x000000020500720c */ /* 0x000fda0003f06270 */
[----:B0-----:R-:W-:Y:S01]  /*0b80*/  @!P0 IMAD.IADD R6, R0, 0x1, R5 ;  /* 0x0000000100068824 */ /* 0x001fe200078e0205 */
[----:B------:R-:W-:Y:S01]  /*0b90*/  @!P0 IADD3 R5, R5, 0x80, RZ ;  /* 0x0000008005058810 */ /* 0x000fe20007ffe0ff */
[----:B------:R-:W-:-:S04]  /*0ba0*/  @!P0 IMAD.MOV.U32 R7, RZ, RZ, 0x4 ;  /* 0x00000004ff078424 */ /* 0x000fc800078e00ff */
[----:B------:R-:W-:-:S05]  /*0bb0*/  @!P0 IMAD.WIDE.U32 R6, R6, R7, c[0x0][0x178] ;  /* 0x00005e0006068625 */ /* 0x000fca00078e0007 */
[----:B------:R0:W-:Y:S02]  /*0bc0*/  @!P0 STG.E [R6.64], R9 ;  /* 0x0000000906008986 */ /* 0x0001e4000c101904 */
.L_x_15763:
[----:B------:R-:W-:Y:S05]  /*0bd0*/  BSYNC B0 ;  /* 0x0000000000007941 */ /* 0x000fea0003800000 */
.L_x_15757:
        /* <DEDUP_REMOVED lines=8> */
.L_x_15764:
        /* <DEDUP_REMOVED lines=10> */
.L_x_34189:


//--------------------- .text._ZN2at6native29vectorized_elementwise_kernelILi8EZZZNS0_17clamp_kernel_cudaERNS_18TensorIteratorBaseERKN3c106ScalarES7_ENKUlvE_clEvENKUlvE5_clEvEUlfE_St5arrayIPcLm2EEEEviT0_T1_ --------------------------
	.section	.text._ZN2at6native29vectorized_elementwise_kernelILi8EZZZNS0_17clamp_kernel_cudaERNS_18TensorIteratorBaseERKN3c106ScalarES7_ENKUlvE_clEvENKUlvE5_clEvEUlfE_St5arrayIPcLm2EEEEviT0_T1_,"ax",@progbits
	.sectioninfo	@"SHI_REGISTERS=4"
	.align	128
        .global         _ZN2at6native29vectorized_elementwise_kernelILi8EZZZNS0_17clamp_kernel_cudaERNS_18TensorIteratorBaseERKN3c106ScalarES7_ENKUlvE_clEvENKUlvE5_clEvEUlfE_St5arrayIPcLm2EEEEviT0_T1_
        .type           _ZN2at6native29vectorized_elementwise_kernelILi8EZZZNS0_17clamp_kernel_cudaERNS_18TensorIteratorBaseERKN3c106ScalarES7_ENKUlvE_clEvENKUlvE5_clEvEUlfE_St5arrayIPcLm2EEEEviT0_T1_,@function
        .size           _ZN2at6native29vectorized_elementwise_kernelILi8EZZZNS0_17clamp_kernel_cudaERNS_18TensorIteratorBaseERKN3c106ScalarES7_ENKUlvE_clEvENKUlvE5_clEvEUlfE_St5arrayIPcLm2EEEEviT0_T1_,(.L_x_34190 - _ZN2at6native29vectorized_elementwise_kernelILi8EZZZNS0_17clamp_kernel_cudaERNS_18TensorIteratorBaseERKN3c106ScalarES7_ENKUlvE_clEvENKUlvE5_clEvEUlfE_St5arrayIPcLm2EEEEviT0_T1_)
        .other          _ZN2at6native29vectorized_elementwise_kernelILi8EZZZNS0_17clamp_kernel_cudaERNS_18TensorIteratorBaseERKN3c106ScalarES7_ENKUlvE_clEvENKUlvE5_clEvEUlfE_St5arrayIPcLm2EEEEviT0_T1_,@"STO_CUDA_ENTRY STV_DEFAULT"
_ZN2at6native29vectorized_elementwise_kernelILi8EZZZNS0_17clamp_kernel_cudaERNS_18TensorIteratorBaseERKN3c106ScalarES7_ENKUlvE_clEvENKUlvE5_clEvEUlfE_St5arrayIPcLm2EEEEviT0_T1_:
.text._ZN2at6native29vectorized_elementwise_kernelILi8EZZZNS0_17clamp_kernel_cudaERNS_18TensorIteratorBaseERKN3c106ScalarES7_ENKUlvE_clEvENKUlvE5_clEvEUlfE_St5arrayIPcLm2EEEEviT0_T1_:
[----:B------:R-:W-:Y:S02]  /*0000*/  MOV R1, c[0x0][0x28] ;  /* 0x00000a0000017a02 */ /* 0x000fe40000000f00 */
[----:B------:R-:W-:Y:S05]  /*0010*/  EXIT ;  /* 0x000000000000794d */ /* 0x000fea0003800000 */
.L_x_15765:
        /* <DEDUP_REMOVED lines=14> */
.L_x_34190:


//--------------------- .text._ZN2at6native18elementwise_kernelILi128ELi4EZNS0_15gpu_kernel_implIZZZNS0_17clamp_kernel_cudaERNS_18TensorIteratorBaseERKN3c106ScalarES8_ENKUlvE_clEvENKUlvE4_clEvEUldE_EEvS4_RKT_EUliE_EEviT1_ --------------------------
	.section	.text._ZN2at6native18elementwise_kernelILi128ELi4EZNS0_15gpu_kernel_implIZZZNS0_17clamp_kernel_cudaERNS_18TensorIteratorBaseERKN3c106ScalarES8_ENKUlvE_clEvENKUlvE4_clEvEUldE_EEvS4_RKT_EUliE_EEviT1_,"ax",@progbits
	.sectioninfo	@"SHI_REGISTERS=26"
	.align	128
        .global         _ZN2at6native18elementwise_kernelILi128ELi4EZNS0_15gpu_kernel_implIZZZNS0_17clamp_kernel_cudaERNS_18TensorIteratorBaseERKN3c106ScalarES8_ENKUlvE_clEvENKUlvE4_clEvEUldE_EEvS4_RKT_EUliE_EEviT1_
        .type           _ZN2at6native18elementwise_kernelILi128ELi4EZNS0_15gpu_kernel_implIZZZNS0_17clamp_kernel_cudaERNS_18TensorIteratorBaseERKN3c106ScalarES8_ENKUlvE_clEvENKUlvE4_clEvEUldE_EEvS4_RKT_EUliE_EEviT1_,@function
        .size           _ZN2at6native18elementwise_kernelILi128ELi4EZNS0_15gpu_kernel_implIZZZNS0_17clamp_kernel_cudaERNS_18TensorIteratorBaseERKN3c106ScalarES8_ENKUlvE_clEvENKUlvE4_clEvEUldE_EEvS4_RKT_EUliE_EEviT1_,(.L_x_34191 - _ZN2at6native18elementwise_kernelILi128ELi4EZNS0_15gpu_kernel_implIZZZNS0_17clamp_kernel_cudaERNS_18TensorIteratorBaseERKN3c106ScalarES8_ENKUlvE_clEvENKUlvE4_clEvEUldE_EEvS4_RKT_EUliE_EEviT1_)
        .other          _ZN2at6native18elementwise_kernelILi128ELi4EZNS0_15gpu_kernel_implIZZZNS0_17clamp_kernel_cudaERNS_18TensorIteratorBaseERKN3c106ScalarES8_ENKUlvE_clEvENKUlvE4_clEvEUldE_EEvS4_RKT_EUliE_EEviT1_,@"STO_CUDA_ENTRY STV_DEFAULT"
_ZN2at6native18elementwise_kernelILi128ELi4EZNS0_15gpu_kernel_implIZZZNS0_17clamp_kernel_cudaERNS_18TensorIteratorBaseERKN3c106ScalarES8_ENKUlvE_clEvENKUlvE4_clEvEUldE_EEvS4_RKT_EUliE_EEviT1_:
.text._ZN2at6native18elementwise_kernelILi128ELi4EZNS0_15gpu_kernel_implIZZZNS0_17clamp_kernel_cudaERNS_18TensorIteratorBaseERKN3c106ScalarES8_ENKUlvE_clEvENKUlvE4_clEvEUldE_EEvS4_RKT_EUliE_EEviT1_:
        /* <DEDUP_REMOVED lines=237> */
.L_x_15768:
        /* <DEDUP_REMOVED lines=19> */
.L_x_15772:
[----:B------:R-:W2:Y:S02]  /*1000*/  LDG.E.U8 R2, [R2.64] ;  /* 0x0000002402027981 */ /* 0x000ea4000c1e1100 */
[----:B--2---:R0:W1:Y:S01]  /*1010*/  I2F.F64.U16 R4, R2 ;  /* 0x0000000200047312 */ /* 0x0040620000101800 */
[----:B------:R-:W-:Y:S05]  /*1020*/  BRA `(.L_x_15774) ;  /* 0x00000df000007947 */ /* 0x000fea0003800000 */
.L_x_15771:
        /* <DEDUP_REMOVED lines=9> */
.L_x_15776:
[----:B------:R-:W2:Y:S02]  /*10c0*/  LDG.E R2, [R2.64] ;  /* 0x0000002402027981 */ /* 0x000ea4000c1e1900 */
[----:B--2---:R0:W1:Y:S01]  /*10d0*/  I2F.F64 R4, R2 ;  /* 0x0000000200047312 */ /* 0x0040620000201c00 */
[----:B------:R-:W-:Y:S05]  /*10e0*/  BRA `(.L_x_15774) ;  /* 0x00000d3000007947 */ /* 0x000fea0003800000 */
.L_x_15775:
[----:B------:R-:W2:Y:S02]  /*10f0*/  LDG.E.U16 R2, [R2.64] ;  /* 0x0000002402027981 */ /* 0x000ea4000c1e1500 */
[----:B--2---:R0:W1:Y:S01]  /*1100*/  I2F.F64.S16 R4, R2 ;  /* 0x0000000200047312 */ /* 0x0040620000101c00 */
[----:B------:R-:W-:Y:S05]  /*1110*/  BRA `(.L_x_15774) ;  /* 0x00000d0000007947 */ /* 0x000fea0003800000 */
.L_x_15770:
        /* <DEDUP_REMOVED lines=10> */
.L_x_15778:
[----:B------:R-:W2:Y:S02]  /*11c0*/  LDG.E.U16 R0, [R2.64] ;  /* 0x0000002402007981 */ /* 0x000ea4000c1e1500 */
[----:B--2---:R-:W-:-:S05]  /*11d0*/  HADD2.F32 R0, -RZ, R0.H0_H0 ;  /* 0x20000000ff007230 */ /* 0x004fca0000004100 */
[----:B------:R-:W-:-:S04]  /*11e0*/  FMUL.FTZ R0, R0, 1 ;  /* 0x3f80000000007820 */ /* 0x000fc80000410000 */
[----:B------:R0:W1:Y:S01]  /*11f0*/  F2F.F64.F32 R4, R0 ;  /* 0x0000000000047310 */ /* 0x0000620000201800 */
[----:B------:R-:W-:Y:S05]  /*1200*/  BRA `(.L_x_15774) ;  /* 0x00000c1000007947 */ /* 0x000fea0003800000 */
.L_x_15777:
        /* <DEDUP_REMOVED lines=10> */
.L_x_15780:
[----:B------:R-:W2:Y:S02]  /*12b0*/  LDG.E.U16 R2, [R2.64] ;  /* 0x0000002402027981 */ /* 0x000ea4000c1e1500 */
[----:B--2---:R-:W-:-:S05]  /*12c0*/  HADD2.F32 R0, -RZ, R2.H0_H0 ;  /* 0x20000002ff007230 */ /* 0x004fca0000004100 */
[----:B------:R-:W-:-:S04]  /*12d0*/  FMUL.FTZ R0, R0, 1 ;  /* 0x3f80000000007820 */ /* 0x000fc80000410000 */
[----:B------:R0:W1:Y:S01]  /*12e0*/  F2F.F64.F32 R4, R0 ;  /* 0x0000000000047310 */ /* 0x0000620000201800 */
[----:B------:R-:W-:Y:S05]  /*12f0*/  BRA `(.L_x_15774) ;  /* 0x00000b2000007947 */ /* 0x000fea0003800000 */
.L_x_15779:
[----:B------:R0:W5:Y:S01]  /*1300*/  LDG.E.64 R4, [R2.64] ;  /* 0x0000002402047981 */ /* 0x000162000c1e1b00 */
[----:B------:R-:W-:Y:S05]  /*1310*/  BRA `(.L_x_15774) ;  /* 0x00000b0000007947 */ /* 0x000fea0003800000 */
.L_x_15769:
        /* <DEDUP_REMOVED lines=13> */
.L_x_15783:
[----:B------:R0:W5:Y:S01]  /*13f0*/  LDG.E.64 R4, [R2.64] ;  /* 0x0000002402047981 */ /* 0x000162000c1e1b00 */
[----:B------:R-:W-:Y:S05]  /*1400*/  BRA `(.L_x_15774) ;  /* 0x00000a1000007947 */ /* 0x000fea0003800000 */
.L_x_15782:
        /* <DEDUP_REMOVED lines=28> */
.L_x_15785:
        /* <DEDUP_REMOVED lines=15> */
.L_x_15784:
[----:B------:R-:W2:Y:S02]  /*16c0*/  LDG.E.U16 R0, [R2.64] ;  /* 0x0000002402007981 */ /* 0x000ea4000c1e1500 */
[----:B--2---:R-:W-:-:S05]  /*16d0*/  PRMT R0, RZ, 0x5410, R0 ;  /* 0x00005410ff007816 */ /* 0x004fca0000000000 */
[----:B------:R-:W-:-:S04]  /*16e0*/  FMUL.FTZ R0, R0, 1 ;  /* 0x3f80000000007820 */ /* 0x000fc80000410000 */
[----:B------:R0:W1:Y:S01]  /*16f0*/  F2F.F64.F32 R4, R0 ;  /* 0x0000000000047310 */ /* 0x0000620000201800 */
[----:B------:R-:W-:Y:S05]  /*1700*/  BRA `(.L_x_15774) ;  /* 0x0000071000007947 */ /* 0x000fea0003800000 */
.L_x_15781:
        /* <DEDUP_REMOVED lines=11> */
.L_x_15788:
        /* <DEDUP_REMOVED lines=21> */
.L_x_15792:
[----:B------:R-:W-:Y:S05]  /*1910*/  BSYNC B1 ;  /* 0x0000000000017941 */ /* 0x000fea0003800000 */
.L_x_15791:
[----:B------:R-:W-:Y:S01]  /*1920*/  LEA R3, R0, 0x3b800000, 0x17 ;  /* 0x3b80000000037811 */ /* 0x000fe200078eb8ff */
[----:B------:R-:W-:-:S05]  /*1930*/  IMAD.SHL.U32 R0, R2, 0x100000, RZ ;  /* 0x0010000002007824 */ /* 0x000fca00078e00ff */
[----:B------:R-:W-:Y:S02]  /*1940*/  LOP3.LUT R0, R3, R0, R4, 0xfe, !PT ;  /* 0x0000000003007212 */ /* 0x000fe400078efe04 */
.L_x_15790:
[----:B------:R-:W-:Y:S05]  /*1950*/  BSYNC B0 ;  /* 0x0000000000007941 */ /* 0x000fea0003800000 */
.L_x_15789:
[----:B------:R-:W-:-:S04]  /*1960*/  FMUL.FTZ R0, R0, 1 ;  /* 0x3f80000000007820 */ /* 0x000fc80000410000 */
[----:B------:R0:W1:Y:S01]  /*1970*/  F2F.F64.F32 R4, R0 ;  /* 0x0000000000047310 */ /* 0x0000620000201800 */
[----:B------:R-:W-:Y:S05]  /*1980*/  BRA `(.L_x_15774) ;  /* 0x0000049000007947 */ /* 0x000fea0003800000 */
.L_x_15787:
        /* <DEDUP_REMOVED lines=21> */
.L_x_15796:
[----:B------:R-:W-:Y:S05]  /*1ae0*/  BSYNC B1 ;  /* 0x0000000000017941 */ /* 0x000fea0003800000 */
.L_x_15795:
[----:B------:R-:W-:Y:S01]  /*1af0*/  LEA R3, R0, 0x37800000, 0x17 ;  /* 0x3780000000037811 */ /* 0x000fe200078eb8ff */
[----:B------:R-:W-:-:S05]  /*1b00*/  IMAD.SHL.U32 R0, R2, 0x200000, RZ ;  /* 0x0020000002007824 */ /* 0x000fca00078e00ff */
[----:B------:R-:W-:Y:S02]  /*1b10*/  LOP3.LUT R0, R3, R0, R4, 0xfe, !PT ;  /* 0x0000000003007212 */ /* 0x000fe400078efe04 */
.L_x_15794:
[----:B------:R-:W-:Y:S05]  /*1b20*/  BSYNC B0 ;  /* 0x0000000000007941 */ /* 0x000fea0003800000 */
.L_x_15793:
[----:B------:R-:W-:-:S04]  /*1b30*/  FMUL.FTZ R0, R0, 1 ;  /* 0x3f80000000007820 */ /* 0x000fc80000410000 */
[----:B------:R0:W1:Y:S01]  /*1b40*/  F2F.F64.F32 R4, R0 ;  /* 0x0000000000047310 */ /* 0x0000620000201800 */
[----:B------:R-:W-:Y:S05]  /*1b50*/  BRA `(.L_x_15774) ;  /* 0x000002c000007947 */ /* 0x000fea0003800000 */
.L_x_15786:
        /* <DEDUP_REMOVED lines=14> */
.L_x_15800:
[----:B------:R-:W-:Y:S05]  /*1c40*/  BSYNC B0 ;  /* 0x0000000000007941 */ /* 0x000fea0003800000 */
.L_x_15799:
[----:B------:R-:W-:-:S04]  /*1c50*/  FMUL.FTZ R0, R0, 1 ;  /* 0x3f80000000007820 */ /* 0x000fc80000410000 */
[----:B------:R0:W1:Y:S01]  /*1c60*/  F2F.F64.F32 R4, R0 ;  /* 0x0000000000047310 */ /* 0x0000620000201800 */
[----:B------:R-:W-:Y:S05]  /*1c70*/  BRA `(.L_x_15774) ;  /* 0x000001a000007947 */ /* 0x000fea0003800000 */
.L_x_15773:
        /* <DEDUP_REMOVED lines=21> */
.L_x_15798:
[----:B------:R-:W2:Y:S02]  /*1dd0*/  LDG.E.64 R4, [R2.64] ;  /* 0x0000002402047981 */ /* 0x000ea4000c1e1b00 */
[----:B--2---:R-:W0:Y:S01]  /*1de0*/  I2F.F64.U64 R4, R4 ;  /* 0x0000000400047312 */ /* 0x004e220000301800 */
[----:B------:R-:W-:Y:S05]  /*1df0*/  BRA `(.L_x_15774) ;  /* 0x0000002000007947 */ /* 0x000fea0003800000 */
.L_x_15797:
[----:B------:R-:W2:Y:S02]  /*1e00*/  LDG.E R2, [R2.64] ;  /* 0x0000002402027981 */ /* 0x000ea4000c1e1900 */
[----:B--2---:R0:W1:Y:S02]  /*1e10*/  I2F.F64.U32 R4, R2 ;  /* 0x0000000200047312 */ /* 0x0040640000201800 */
.L_x_15774:
[----:B01---5:R-:W0:Y:S01]  /*1e20*/  DSETP.GTU.AND P0, PT, |R4|, +INF , PT ;  /* 0x7ff000000400742a */ /* 0x023e220003f0c200 */
[----:B------:R-:W1:Y:S01]  /*1e30*/  LDC.U8 R8, c[0x0][0x388] ;  /* 0x0000e200ff087b82 */ /* 0x000e620000000000 */
[----:B------:R-:W-:Y:S02]  /*1e40*/  IMAD.MOV.U32 R6, RZ, RZ, c[0x0][0x374] ;  /* 0x0000dd00ff067624 */ /* 0x000fe400078e00ff */
[----:B------:R-:W-:-:S10]  /*1e50*/  IMAD.MOV.U32 R7, RZ, RZ, c[0x0][0x37c] ;  /* 0x0000df00ff077624 */ /* 0x000fd400078e00ff */
[----:B0-----:R-:W0:Y:S01]  /*1e60*/  @!P0 DSETP.MAX.AND P1, P2, R4, c[0x0][0x370], PT ;  /* 0x0000dc000400862a */ /* 0x001e220003a2f000 */
[----:B------:R-:W-:Y:S01]  /*1e70*/  @!P0 IMAD.MOV.U32 R0, RZ, RZ, R5 ;  /* 0x000000ffff008224 */ /* 0x000fe200078e0005 */
[----:B------:R-:W-:Y:S02]  /*1e80*/  @!P0 LOP3.LUT R6, R6, 0x80000, RZ, 0xfc, !PT ;  /* 0x0008000006068812 */ /* 0x000fe400078efcff */
[----:B------:R-:W-:Y:S02]  /*1e90*/  @!P0 LOP3.LUT R7, R7, 0x80000, RZ, 0xfc, !PT ;  /* 0x0008000007078812 */ /* 0x000fe400078efcff */
[----:B0-----:R-:W-:Y:S01]  /*1ea0*/  @!P0 FSEL R3, R0, c[0x0][0x374], P1 ;  /* 0x0000dd0000038a08 */ /* 0x001fe20000800000 */
[----:B------:R-:W-:-:S03]  /*1eb0*/  @!P0 IMAD.MOV.U32 R0, RZ, RZ, R4 ;  /* 0x000000ffff008224 */ /* 0x000fc600078e0004 */
[----:B------:R-:W-:Y:S02]  /*1ec0*/  @!P0 SEL R3, R6, R3, P2 ;  /* 0x0000000306038207 */ /* 0x000fe40001000000 */
[----:B------:R-:W-:Y:S02]  /*1ed0*/  @!P0 SEL R2, R0, c[0x0][0x370], P1 ;  /* 0x0000dc0000028a07 */ /* 0x000fe40000800000 */
[----:B-1----:R-:W-:Y:S01]  /*1ee0*/  PRMT R0, R8, 0x9910, RZ ;  /* 0x0000991008007816 */ /* 0x002fe200000000ff */
[----:B------:R-:W-:-:S03]  /*1ef0*/  @!P0 IMAD.MOV.U32 R6, RZ, RZ, R3 ;  /* 0x000000ffff068224 */ /* 0x000fc600078e0003 */
[----:B------:R-:W0:Y:S01]  /*1f00*/  @!P0 DSETP.MIN.AND P2, P3, R2, c[0x0][0x378], PT ;  /* 0x0000de000200862a */ /* 0x000e220003b40000 */
[----:B------:R-:W-:-:S05]  /*1f10*/  ISETP.GT.AND P1, PT, R0, 0x9, PT ;  /* 0x000000090000780c */ /* 0x000fca0003f24270 */
[----:B0-----:R-:W-:Y:S02]  /*1f20*/  @!P0 FSEL R6, R6, c[0x0][0x37c], P2 ;  /* 0x0000df0006068a08 */ /* 0x001fe40001000000 */
[----:B------:R-:W-:Y:S02]  /*1f30*/  @!P0 SEL R2, R2, c[0x0][0x378], P2 ;  /* 0x0000de0002028a07 */ /* 0x000fe40001000000 */
[----:B------:R-:W-:-:S03]  /*1f40*/  @!P0 SEL R7, R7, R6, P3 ;  /* 0x0000000607078207 */ /* 0x000fc60001800000 */
[----:B------:R-:W-:Y:S02]  /*1f50*/  @!P0 IMAD.MOV.U32 R4, RZ, RZ, R2 ;  /* 0x000000ffff048224 */ /* 0x000fe400078e0002 */
[----:B------:R-:W-:Y:S01]  /*1f60*/  @!P0 IMAD.MOV.U32 R5, RZ, RZ, R7 ;  /* 0x000000ffff058224 */ /* 0x000fe200078e0007 */
        /* <DEDUP_REMOVED lines=12> */
.L_x_15804:
[----:B------:R-:W0:Y:S02]  /*2030*/  F2I.S64.F64.TRUNC R4, R4 ;  /* 0x0000000400047311 */ /* 0x000e24000030d900 */
[----:B0-----:R-:W-:-:S05]  /*2040*/  IMAD.MOV.U32 R3, RZ, RZ, R4 ;  /* 0x000000ffff037224 */ /* 0x001fca00078e0004 */
[----:B------:R0:W-:Y:S01]  /*2050*/  STG.E.U8 [R16.64], R3 ;  /* 0x0000000310007986 */ /* 0x0001e2000c101124 */
[----:B------:R-:W-:Y:S05]  /*2060*/  BRA `(.L_x_15806) ;  /* 0x00000ed000007947 */ /* 0x000fea0003800000 */
.L_x_15803:
        /* <DEDUP_REMOVED lines=9> */
.L_x_15808:
[----:B------:R-:W0:Y:S02]  /*2100*/  F2I.F64.TRUNC R5, R4 ;  /* 0x0000000400057311 */ /* 0x000e24000030d100 */
[----:B0-----:R0:W-:Y:S01]  /*2110*/  STG.E [R16.64], R5 ;  /* 0x0000000510007986 */ /* 0x0011e2000c101924 */
[----:B------:R-:W-:Y:S05]  /*2120*/  BRA `(.L_x_15806) ;  /* 0x00000e1000007947 */ /* 0x000fea0003800000 */
.L_x_15807:
[----:B------:R-:W0:Y:S02]  /*2130*/  F2I.F64.TRUNC R5, R4 ;  /* 0x0000000400057311 */ /* 0x000e24000030d100 */
[----:B0-----:R0:W-:Y:S01]  /*2140*/  STG.E.U16 [R16.64], R5 ;  /* 0x0000000510007986 */ /* 0x0011e2000c101524 */
[----:B------:R-:W-:Y:S05]  /*2150*/  BRA `(.L_x_15806) ;  /* 0x00000de000007947 */ /* 0x000fea0003800000 */
.L_x_15802:
        /* <DEDUP_REMOVED lines=11> */
.L_x_15810:
[----:B------:R-:W0:Y:S01]  /*2210*/  F2F.F32.F64 R0, R4 ;  /* 0x0000000400007310 */ /* 0x000e220000301000 */
[----:B------:R-:W0:-:S14]  /*2220*/  DSETP.GEU.AND P0, PT, |R4|, c[0x2][0x0], PT ;  /* 0x008000000400762a */ /* 0x000e1c0003f0e200 */
[----:B0-----:R-:W-:-:S05]  /*2230*/  @!P0 FMUL R0, R0, 1.175494350822287508e-38 ;  /* 0x0080000000008820 */ /* 0x001fca0000400000 */
[----:B------:R-:W-:-:S05]  /*2240*/  F2FP.PACK_AB R0, RZ, R0 ;  /* 0x00000000ff00723e */ /* 0x000fca00000000ff */
[----:B------:R0:W-:Y:S01]  /*2250*/  STG.E.U16 [R16.64], R0 ;  /* 0x0000000010007986 */ /* 0x0001e2000c101524 */
[----:B------:R-:W-:Y:S05]  /*2260*/  BRA `(.L_x_15806) ;  /* 0x00000cd000007947 */ /* 0x000fea0003800000 */
.L_x_15809:
        /* <DEDUP_REMOVED lines=12> */
.L_x_15812:
[----:B------:R-:W0:Y:S01]  /*2330*/  F2F.F32.F64 R0, R4 ;  /* 0x0000000400007310 */ /* 0x000e220000301000 */
[----:B------:R-:W0:-:S14]  /*2340*/  DSETP.GEU.AND P0, PT, |R4|, c[0x2][0x0], PT ;  /* 0x008000000400762a */ /* 0x000e1c0003f0e200 */
[----:B0-----:R-:W-:-:S05]  /*2350*/  @!P0 FMUL R0, R0, 1.175494350822287508e-38 ;  /* 0x0080000000008820 */ /* 0x001fca0000400000 */
[----:B------:R-:W-:-:S04]  /*2360*/  F2FP.PACK_AB R3, RZ, R0 ;  /* 0x00000000ff03723e */ /* 0x000fc800000000ff */
[----:B------:R-:W-:-:S05]  /*2370*/  PRMT R3, R3, 0x5410, RZ ;  /* 0x0000541003037816 */ /* 0x000fca00000000ff */
[----:B------:R0:W-:Y:S01]  /*2380*/  STG.E [R16.64], R3 ;  /* 0x0000000310007986 */ /* 0x0001e2000c101924 */
[----:B------:R-:W-:Y:S05]  /*2390*/  BRA `(.L_x_15806) ;  /* 0x00000ba000007947 */ /* 0x000fea0003800000 */
.L_x_15811:
[----:B------:R0:W-:Y:S01]  /*23a0*/  STG.E.64 [R16.64], R4 ;  /* 0x0000000410007986 */ /* 0x0001e2000c101b24 */
[----:B------:R-:W-:Y:S05]  /*23b0*/  BRA `(.L_x_15806) ;  /* 0x00000b8000007947 */ /* 0x000fea0003800000 */
.L_x_15801:
        /* <DEDUP_REMOVED lines=12> */
.L_x_15815:
[----:B------:R-:W-:-:S05]  /*2480*/  CS2R R6, SRZ ;  /* 0x0000000000067805 */ /* 0x000fca000001ff00 */
[----:B------:R0:W-:Y:S01]  /*2490*/  STG.E.128 [R16.64], R4 ;  /* 0x0000000410007986 */ /* 0x0001e2000c101d24 */
[----:B------:R-:W-:Y:S05]  /*24a0*/  BRA `(.L_x_15806) ;  /* 0x00000a9000007947 */ /* 0x000fea0003800000 */
.L_x_15814:
        /* <DEDUP_REMOVED lines=23> */
.L_x_15819:
[----:B------:R-:W-:Y:S05]  /*2620*/  BSYNC B0 ;  /* 0x0000000000007941 */ /* 0x000fea0003800000 */
.L_x_15818:
[----:B------:R-:W-:-:S05]  /*2630*/  LOP3.LUT R3, R0, R3, RZ, 0xfc, !PT ;  /* 0x0000000300037212 */ /* 0x000fca00078efcff */
[----:B------:R0:W-:Y:S01]  /*2640*/  STG.E.U8 [R16.64], R3 ;  /* 0x0000000310007986 */ /* 0x0001e2000c101124 */
[----:B------:R-:W-:Y:S05]  /*2650*/  BRA `(.L_x_15806) ;  /* 0x000008e000007947 */ /* 0x000fea0003800000 */
.L_x_15817:
        /* <DEDUP_REMOVED lines=15> */
.L_x_15821:
[----:B------:R-:W-:Y:S01]  /*2750*/  IMAD.MOV.U32 R0, RZ, RZ, 0x7f ;  /* 0x0000007fff007424 */ /* 0x000fe200078e00ff */
[----:B------:R-:W-:-:S04]  /*2760*/  ISETP.GT.U32.AND P0, PT, R2, 0x7f800000, PT ;  /* 0x7f8000000200780c */ /* 0x000fc80003f04070 */
[----:B------:R-:W-:-:S04]  /*2770*/  SEL R0, R0, 0x7c, P0 ;  /* 0x0000007c00007807 */ /* 0x000fc80000000000 */
.L_x_15822:
[----:B------:R-:W-:Y:S05]  /*2780*/  BSYNC B0 ;  /* 0x0000000000007941 */ /* 0x000fea0003800000 */
.L_x_15820:
[----:B------:R-:W-:-:S04]  /*2790*/  LOP3.LUT R2, R3, 0x80000000, RZ, 0xc0, !PT ;  /* 0x8000000003027812 */ /* 0x000fc800078ec0ff */
[----:B------:R-:W-:-:S04]  /*27a0*/  SHF.R.U32.HI R3, RZ, 0x18, R2 ;  /* 0x00000018ff037819 */ /* 0x000fc80000011602 */
[----:B------:R-:W-:-:S05]  /*27b0*/  LOP3.LUT R3, R0, R3, RZ, 0xfc, !PT ;  /* 0x0000000300037212 */ /* 0x000fca00078efcff */
[----:B------:R0:W-:Y:S01]  /*27c0*/  STG.E.U8 [R16.64], R3 ;  /* 0x0000000310007986 */ /* 0x0001e2000c101124 */
[----:B------:R-:W-:Y:S05]  /*27d0*/  BRA `(.L_x_15806) ;  /* 0x0000076000007947 */ /* 0x000fea0003800000 */
.L_x_15816:
[----:B------:R-:W0:Y:S01]  /*27e0*/  F2F.F32.F64 R0, R4 ;  /* 0x0000000400007310 */ /* 0x000e220000301000 */
[----:B------:R-:W0:-:S14]  /*27f0*/  DSETP.GEU.AND P0, PT, |R4|, c[0x2][0x0], PT ;  /* 0x008000000400762a */ /* 0x000e1c0003f0e200 */
[----:B0-----:R-:W-:-:S05]  /*2800*/  @!P0 FMUL R0, R0, 1.175494350822287508e-38 ;  /* 0x0080000000008820 */ /* 0x001fca0000400000 */
[----:B------:R-:W-:-:S05]  /*2810*/  F2FP.BF16.PACK_AB R0, RZ, R0 ;  /* 0x00000000ff00723e */ /* 0x000fca00000010ff */
[----:B------:R0:W-:Y:S01]  /*2820*/  STG.E.U16 [R16.64], R0 ;  /* 0x0000000010007986 */ /* 0x0001e2000c101524 */
[----:B------:R-:W-:Y:S05]  /*2830*/  BRA `(.L_x_15806) ;  /* 0x0000070000007947 */ /* 0x000fea0003800000 */
.L_x_15813:
        /* <DEDUP_REMOVED lines=11> */
.L_x_15825:
        /* <DEDUP_REMOVED lines=19> */
.L_x_15828:
[----:B------:R-:W-:-:S04]  /*2a20*/  LOP3.LUT R2, R3, 0x80000000, RZ, 0xc0, !PT ;  /* 0x8000000003027812 */ /* 0x000fc800078ec0ff */
[----:B------:R-:W-:-:S04]  /*2a30*/  SHF.R.U32.HI R3, RZ, 0x18, R2 ;  /* 0x00000018ff037819 */ /* 0x000fc80000011602 */
[----:B------:R-:W-:-:S04]  /*2a40*/  LOP3.LUT R0, R0, R3, RZ, 0xfc, !PT ;  /* 0x0000000300007212 */ /* 0x000fc800078efcff */
[----:B------:R-:W-:Y:S02]  /*2a50*/  PRMT R8, R0, 0x7610, R8 ;  /* 0x0000761000087816 */ /* 0x000fe40000000008 */
.L_x_15827:
[----:B------:R-:W-:Y:S05]  /*2a60*/  BSYNC B0 ;  /* 0x0000000000007941 */ /* 0x000fea0003800000 */
.L_x_15826:
[----:B------:R0:W-:Y:S01]  /*2a70*/  STG.E.U8 [R16.64], R8 ;  /* 0x0000000810007986 */ /* 0x0001e2000c101124 */
[----:B------:R-:W-:Y:S05]  /*2a80*/  BRA `(.L_x_15806) ;  /* 0x000004b000007947 */ /* 0x000fea0003800000 */
.L_x_15824:
        /* <DEDUP_REMOVED lines=19> */
.L_x_15831:
[----:B------:R-:W-:-:S04]  /*2bc0*/  LOP3.LUT R2, R3, 0x80000000, RZ, 0xc0, !PT ;  /* 0x8000000003027812 */ /* 0x000fc800078ec0ff */
[----:B------:R-:W-:-:S04]  /*2bd0*/  SHF.R.U32.HI R3, RZ, 0x18, R2 ;  /* 0x00000018ff037819 */ /* 0x000fc80000011602 */
[----:B------:R-:W-:-:S04]  /*2be0*/  LOP3.LUT R0, R0, R3, RZ, 0xfc, !PT ;  /* 0x0000000300007212 */ /* 0x000fc800078efcff */
[----:B------:R-:W-:Y:S02]  /*2bf0*/  PRMT R8, R0, 0x7610, R8 ;  /* 0x0000761000087816 */ /* 0x000fe40000000008 */
.L_x_15830:
[----:B------:R-:W-:Y:S05]  /*2c00*/  BSYNC B0 ;  /* 0x0000000000007941 */ /* 0x000fea0003800000 */
.L_x_15829:
[----:B------:R0:W-:Y:S01]  /*2c10*/  STG.E.U8 [R16.64], R8 ;  /* 0x0000000810007986 */ /* 0x0001e2000c101124 */
[----:B------:R-:W-:Y:S05]  /*2c20*/  BRA `(.L_x_15806) ;  /* 0x0000031000007947 */ /* 0x000fea0003800000 */
.L_x_15823:
        /* <DEDUP_REMOVED lines=24> */
.L_x_15805:
        /* <DEDUP_REMOVED lines=20> */
.L_x_15833:
[----:B------:R-:W0:Y:S02]  /*2ef0*/  F2I.U64.F64.TRUNC R4, R4 ;  /* 0x0000000400047311 */ /* 0x000e24000030d800 */
[----:B0-----:R0:W-:Y:S01]  /*2f00*/  STG.E.64 [R16.64], R4 ;  /* 0x0000000410007986 */ /* 0x0011e2000c101b24 */
[----:B------:R-:W-:Y:S05]  /*2f10*/  BRA `(.L_x_15806) ;  /* 0x0000002000007947 */ /* 0x000fea0003800000 */
.L_x_15832:
[----:B------:R-:W0:Y:S02]  /*2f20*/  F2I.U32.F64.TRUNC R5, R4 ;  /* 0x0000000400057311 */ /* 0x000e24000030d000 */
[----:B0-----:R0:W-:Y:S02]  /*2f30*/  STG.E [R16.64], R5 ;  /* 0x0000000510007986 */ /* 0x0011e4000c101924 */
.L_x_15806:
[----:B------:R-:W-:-:S05]  /*2f40*/  IMAD R18, R18, 0x200, R23 ;  /* 0x0000020012127824 */ /* 0x000fca00078e0217 */
[----:B------:R-:W-:Y:S02]  /*2f50*/  IADD3 R19, R18, 0x80, RZ ;  /* 0x0000008012137810 */ /* 0x000fe40007ffe0ff */
.L_x_15767:
[----:B------:R-:W-:Y:S05]  /*2f60*/  BSYNC B6 ;  /* 0x0000000000067941 */ /* 0x000fea0003800000 */
.L_x_15766:
        /* <DEDUP_REMOVED lines=231> */
.L_x_15836:
        /* <DEDUP_REMOVED lines=19> */
.L_x_15840:
[----:B------:R-:W2:Y:S02]  /*3f10*/  LDG.E.U8 R2, [R2.64] ;  /* 0x0000002402027981 */ /* 0x000ea4000c1e1100 */
[----:B--2---:R0:W1:Y:S01]  /*3f20*/  I2F.F64.U16 R4, R2 ;  /* 0x0000000200047312 */ /* 0x0040620000101800 */
[----:B------:R-:W-:Y:S05]  /*3f30*/  BRA `(.L_x_15842) ;  /* 0x00000df000007947 */ /* 0x000fea0003800000 */
.L_x_15839:
        /* <DEDUP_REMOVED lines=9> */
.L_x_15844:
[----:B------:R-:W2:Y:S02]  /*3fd0*/  LDG.E R2, [R2.64] ;  /* 0x0000002402027981 */ /* 0x000ea4000c1e1900 */
[----:B--2---:R0:W1:Y:S01]  /*3fe0*/  I2F.F64 R4, R2 ;  /* 0x0000000200047312 */ /* 0x0040620000201c00 */
[----:B------:R-:W-:Y:S05]  /*3ff0*/  BRA `(.L_x_15842) ;  /* 0x00000d3000007947 */ /* 0x000fea0003800000 */
.L_x_15843:
[----:B------:R-:W2:Y:S02]  /*4000*/  LDG.E.U16 R2, [R2.64] ;  /* 0x0000002402027981 */ /* 0x000ea4000c1e1500 */
[----:B--2---:R0:W1:Y:S01]  /*4010*/  I2F.F64.S16 R4, R2 ;  /* 0x0000000200047312 */ /* 0x0040620000101c00 */
[----:B------:R-:W-:Y:S05]  /*4020*/  BRA `(.L_x_15842) ;  /* 0x00000d0000007947 */ /* 0x000fea0003800000 */
.L_x_15838:
        /* <DEDUP_REMOVED lines=10> */
.L_x_15846:
[----:B------:R-:W2:Y:S02]  /*40d0*/  LDG.E.U16 R0, [R2.64] ;  /* 0x0000002402007981 */ /* 0x000ea4000c1e1500 */
[----:B--2---:R-:W-:-:S05]  /*40e0*/  HADD2.F32 R0, -RZ, R0.H0_H0 ;  /* 0x20000000ff007230 */ /* 0x004fca0000004100 */
[----:B------:R-:W-:-:S04]  /*40f0*/  FMUL.FTZ R0, R0, 1 ;  /* 0x3f80000000007820 */ /* 0x000fc80000410000 */
[----:B------:R0:W1:Y:S01]  /*4100*/  F2F.F64.F32 R4, R0 ;  /* 0x0000000000047310 */ /* 0x0000620000201800 */
[----:B------:R-:W-:Y:S05]  /*4110*/  BRA `(.L_x_15842) ;  /* 0x00000c1000007947 */ /* 0x000fea0003800000 */
.L_x_15845:
        /* <DEDUP_REMOVED lines=10> */
.L_x_15848:
[----:B------:R-:W2:Y:S02]  /*41c0*/  LDG.E.U16 R2, [R2.64] ;  /* 0x0000002402027981 */ /* 0x000ea4000c1e1500 */
[----:B--2---:R-:W-:-:S05]  /*41d0*/  HADD2.F32 R0, -RZ, R2.H0_H0 ;  /* 0x20000002ff007230 */ /* 0x004fca0000004100 */
[----:B------:R-:W-:-:S04]  /*41e0*/  FMUL.FTZ R0, R0, 1 ;  /* 0x3f80000000007820 */ /* 0x000fc80000410000 */
[----:B------:R0:W1:Y:S01]  /*41f0*/  F2F.F64.F32 R4, R0 ;  /* 0x0000000000047310 */ /* 0x0000620000201800 */
[----:B------:R-:W-:Y:S05]  /*4200*/  BRA `(.L_x_15842) ;  /* 0x00000b2000007947 */ /* 0x000fea0003800000 */
.L_x_15847:
[----:B------:R0:W5:Y:S01]  /*4210*/  LDG.E.64 R4, [R2.64] ;  /* 0x0000002402047981 */ /* 0x000162000c1e1b00 */
[----:B------:R-:W-:Y:S05]  /*4220*/  BRA `(.L_x_15842) ;  /* 0x00000b0000007947 */ /* 0x000fea0003800000 */
.L_x_15837:
        /* <DEDUP_REMOVED lines=13> */
.L_x_15851:
[----:B------:R0:W5:Y:S01]  /*4300*/  LDG.E.64 R4, [R2.64] ;  /* 0x0000002402047981 */ /* 0x000162000c1e1b00 */
[----:B------:R-:W-:Y:S05]  /*4310*/  BRA `(.L_x_15842) ;  /* 0x00000a1000007947 */ /* 0x000fea0003800000 */
.L_x_15850:
        /* <DEDUP_REMOVED lines=28> */
.L_x_15853:
        /* <DEDUP_REMOVED lines=15> */
.L_x_15852:
[----:B------:R-:W2:Y:S02]  /*45d0*/  LDG.E.U16 R0, [R2.64] ;  /* 0x0000002402007981 */ /* 0x000ea4000c1e1500 */
[----:B--2---:R-:W-:-:S05]  /*45e0*/  PRMT R0, RZ, 0x5410, R0 ;  /* 0x00005410ff007816 */ /* 0x004fca0000000000 */
[----:B------:R-:W-:-:S04]  /*45f0*/  FMUL.FTZ R0, R0, 1 ;  /* 0x3f80000000007820 */ /* 0x000fc80000410000 */
[----:B------:R0:W1:Y:S01]  /*4600*/  F2F.F64.F32 R4, R0 ;  /* 0x0000000000047310 */ /* 0x0000620000201800 */
[----:B------:R-:W-:Y:S05]  /*4610*/  BRA `(.L_x_15842) ;  /* 0x0000071000007947 */ /* 0x000fea0003800000 */
.L_x_15849:
        /* <DEDUP_REMOVED lines=11> */
.L_x_15856:
        /* <DEDUP_REMOVED lines=21> */
.L_x_15860:
[----:B------:R-:W-:Y:S05]  /*4820*/  BSYNC B1 ;  /* 0x0000000000017941 */ /* 0x000fea0003800000 */
.L_x_15859:
[----:B------:R-:W-:Y:S01]  /*4830*/  LEA R3, R0, 0x3b800000, 0x17 ;  /* 0x3b80000000037811 */ /* 0x000fe200078eb8ff */
[----:B------:R-:W-:-:S05]  /*4840*/  IMAD.SHL.U32 R0, R2, 0x100000, RZ ;  /* 0x0010000002007824 */ /* 0x000fca00078e00ff */
[----:B------:R-:W-:Y:S02]  /*4850*/  LOP3.LUT R0, R3, R0, R4, 0xfe, !PT ;  /* 0x0000000003007212 */ /* 0x000fe400078efe04 */
.L_x_15858:
[----:B------:R-:W-:Y:S05]  /*4860*/  BSYNC B0 ;  /* 0x0000000000007941 */ /* 0x000fea0003800000 */
.L_x_15857:
[----:B------:R-:W-:-:S04]  /*4870*/  FMUL.FTZ R0, R0, 1 ;  /* 0x3f80000000007820 */ /* 0x000fc80000410000 */
[----:B------:R0:W1:Y:S01]  /*4880*/  F2F.F64.F32 R4, R0 ;  /* 0x0000000000047310 */ /* 0x0000620000201800 */
[----:B------:R-:W-:Y:S05]  /*4890*/  BRA `(.L_x_15842) ;  /* 0x0000049000007947 */ /* 0x000fea0003800000 */
.L_x_15855:
        /* <DEDUP_REMOVED lines=21> */
.L_x_15864:
[----:B------:R-:W-:Y:S05]  /*49f0*/  BSYNC B1 ;  /* 0x0000000000017941 */ /* 0x000fea0003800000 */
.L_x_15863:
[----:B------:R-:W-:Y:S01]  /*4a00*/  LEA R3, R0, 0x37800000, 0x17 ;  /* 0x3780000000037811 */ /* 0x000fe200078eb8ff */
[----:B------:R-:W-:-:S05]  /*4a10*/  IMAD.SHL.U32 R0, R2, 0x200000, RZ ;  /* 0x0020000002007824 */ /* 0x000fca00078e00ff */
[----:B------:R-:W-:Y:S02]  /*4a20*/  LOP3.LUT R0, R3, R0, R4, 0xfe, !PT ;  /* 0x0000000003007212 */ /* 0x000fe400078efe04 */
.L_x_15862:
[----:B------:R-:W-:Y:S05]  /*4a30*/  BSYNC B0 ;  /* 0x0000000000007941 */ /* 0x000fea0003800000 */
.L_x_15861:
[----:B------:R-:W-:-:S04]  /*4a40*/  FMUL.FTZ R0, R0, 1 ;  /* 0x3f80000000007820 */ /* 0x000fc80000410000 */
[----:B------:R0:W1:Y:S01]  /*4a50*/  F2F.F64.F32 R4, R0 ;  /* 0x0000000000047310 */ /* 0x0000620000201800 */
[----:B------:R-:W-:Y:S05]  /*4a60*/  BRA `(.L_x_15842) ;  /* 0x000002c000007947 */ /* 0x000fea0003800000 */
.L_x_15854:
        /* <DEDUP_REMOVED lines=14> */
.L_x_15868:
[----:B------:R-:W-:Y:S05]  /*4b50*/  BSYNC B0 ;  /* 0x0000000000007941 */ /* 0x000fea0003800000 */
.L_x_15867:
[----:B------:R-:W-:-:S04]  /*4b60*/  FMUL.FTZ R0, R0, 1 ;  /* 0x3f80000000007820 */ /* 0x000fc80000410000 */
[----:B------:R0:W1:Y:S01]  /*4b70*/  F2F.F64.F32 R4, R0 ;  /* 0x0000000000047310 */ /* 0x0000620000201800 */
[----:B------:R-:W-:Y:S05]  /*4b80*/  BRA `(.L_x_15842) ;  /* 0x000001a000007947 */ /* 0x000fea0003800000 */
.L_x_15841:
        /* <DEDUP_REMOVED lines=21> */
.L_x_15866:
[----:B------:R-:W2:Y:S02]  /*4ce0*/  LDG.E.64 R4, [R2.64] ;  /* 0x0000002402047981 */ /* 0x000ea4000c1e1b00 */
[----:B--2---:R-:W0:Y:S01]  /*4cf0*/  I2F.F64.U64 R4, R4 ;  /* 0x0000000400047312 */ /* 0x004e220000301800 */
[----:B------:R-:W-:Y:S05]  /*4d00*/  BRA `(.L_x_15842) ;  /* 0x0000002000007947 */ /* 0x000fea0003800000 */
.L_x_15865:
[----:B------:R-:W2:Y:S02]  /*4d10*/  LDG.E R2, [R2.64] ;  /* 0x0000002402027981 */ /* 0x000ea4000c1e1900 */
[----:B--2---:R0:W1:Y:S02]  /*4d20*/  I2F.F64.U32 R4, R2 ;  /* 0x0000000200047312 */ /* 0x0040640000201800 */
.L_x_15842:
        /* <DEDUP_REMOVED lines=33> */
.L_x_15872:
[----:B------:R-:W0:Y:S02]  /*4f40*/  F2I.S64.F64.TRUNC R4, R4 ;  /* 0x0000000400047311 */ /* 0x000e24000030d900 */
[----:B0-----:R-:W-:-:S05]  /*4f50*/  IMAD.MOV.U32 R3, RZ, RZ, R4 ;  /* 0x000000ffff037224 */ /* 0x001fca00078e0004 */
[----:B------:R0:W-:Y:S01]  /*4f60*/  STG.E.U8 [R16.64], R3 ;  /* 0x0000000310007986 */ /* 0x0001e2000c101124 */
[----:B------:R-:W-:Y:S05]  /*4f70*/  BRA `(.L_x_15874) ;  /* 0x00000ed000007947 */ /* 0x000fea0003800000 */
.L_x_15871:
        /* <DEDUP_REMOVED lines=9> */
.L_x_15876:
[----:B------:R-:W0:Y:S02]  /*5010*/  F2I.F64.TRUNC R5, R4 ;  /* 0x0000000400057311 */ /* 0x000e24000030d100 */
[----:B0-----:R0:W-:Y:S01]  /*5020*/  STG.E [R16.64], R5 ;  /* 0x0000000510007986 */ /* 0x0011e2000c101924 */
[----:B------:R-:W-:Y:S05]  /*5030*/  BRA `(.L_x_15874) ;  /* 0x00000e1000007947 */ /* 0x000fea0003800000 */
.L_x_15875:
[----:B------:R-:W0:Y:S02]  /*5040*/  F2I.F64.TRUNC R5, R4 ;  /* 0x0000000400057311 */ /* 0x000e24000030d100 */
[----:B0-----:R0:W-:Y:S01]  /*5050*/  STG.E.U16 [R16.64], R5 ;  /* 0x0000000510007986 */ /* 0x0011e2000c101524 */
[----:B------:R-:W-:Y:S05]  /*5060*/  BRA `(.L_x_15874) ;  /* 0x00000de000007947 */ /* 0x000fea0003800000 */
.L_x_15870:
        /* <DEDUP_REMOVED lines=11> */
.L_x_15878:
[----:B------:R-:W0:Y:S01]  /*5120*/  F2F.F32.F64 R0, R4 ;  /* 0x0000000400007310 */ /* 0x000e220000301000 */
[----:B------:R-:W0:-:S14]  /*5130*/  DSETP.GEU.AND P0, PT, |R4|, c[0x2][0x0], PT ;  /* 0x008000000400762a */ /* 0x000e1c0003f0e200 */
[----:B0-----:R-:W-:-:S05]  /*5140*/  @!P0 FMUL R0, R0, 1.175494350822287508e-38 ;  /* 0x0080000000008820 */ /* 0x001fca0000400000 */
[----:B------:R-:W-:-:S05]  /*5150*/  F2FP.PACK_AB R0, RZ, R0 ;  /* 0x00000000ff00723e */ /* 0x000fca00000000ff */
[----:B------:R0:W-:Y:S01]  /*5160*/  STG.E.U16 [R16.64], R0 ;  /* 0x0000000010007986 */ /* 0x0001e2000c101524 */
[----:B------:R-:W-:Y:S05]  /*5170*/  BRA `(.L_x_15874) ;  /* 0x00000cd000007947 */ /* 0x000fea0003800000 */
.L_x_15877:
        /* <DEDUP_REMOVED lines=12> */
.L_x_15880:
[----:B------:R-:W0:Y:S01]  /*5240*/  F2F.F32.F64 R0, R4 ;  /* 0x0000000400007310 */ /* 0x000e220000301000 */
[----:B------:R-:W0:-:S14]  /*5250*/  DSETP.GEU.AND P0, PT, |R4|, c[0x2][0x0], PT ;  /* 0x008000000400762a */ /* 0x000e1c0003f0e200 */
[----:B0-----:R-:W-:-:S05]  /*5260*/  @!P0 FMUL R0, R0, 1.175494350822287508e-38 ;  /* 0x0080000000008820 */ /* 0x001fca0000400000 */
[----:B------:R-:W-:-:S04]  /*5270*/  F2FP.PACK_AB R3, RZ, R0 ;  /* 0x00000000ff03723e */ /* 0x000fc800000000ff */
[----:B------:R-:W-:-:S05]  /*5280*/  PRMT R3, R3, 0x5410, RZ ;  /* 0x0000541003037816 */ /* 0x000fca00000000ff */
[----:B------:R0:W-:Y:S01]  /*5290*/  STG.E [R16.64], R3 ;  /* 0x0000000310007986 */ /* 0x0001e2000c101924 */
[----:B------:R-:W-:Y:S05]  /*52a0*/  BRA `(.L_x_15874) ;  /* 0x00000ba000007947 */ /* 0x000fea0003800000 */
.L_x_15879:
[----:B------:R0:W-:Y:S01]  /*52b0*/  STG.E.64 [R16.64], R4 ;  /* 0x0000000410007986 */ /* 0x0001e2000c101b24 */
[----:B------:R-:W-:Y:S05]  /*52c0*/  BRA `(.L_x_15874) ;  /* 0x00000b8000007947 */ /* 0x000fea0003800000 */
.L_x_15869:
        /* <DEDUP_REMOVED lines=12> */
.L_x_15883:
[----:B------:R-:W-:-:S05]  /*5390*/  CS2R R6, SRZ ;  /* 0x0000000000067805 */ /* 0x000fca000001ff00 */
[----:B------:R0:W-:Y:S01]  /*53a0*/  STG.E.128 [R16.64], R4 ;  /* 0x0000000410007986 */ /* 0x0001e2000c101d24 */
[----:B------:R-:W-:Y:S05]  /*53b0*/  BRA `(.L_x_15874) ;  /* 0x00000a9000007947 */ /* 0x000fea0003800000 */
.L_x_15882:
        /* <DEDUP_REMOVED lines=23> */
.L_x_15887:
[----:B------:R-:W-:Y:S05]  /*5530*/  BSYNC B0 ;  /* 0x0000000000007941 */ /* 0x000fea0003800000 */
.L_x_15886:
[----:B------:R-:W-:-:S05]  /*5540*/  LOP3.LUT R3, R0, R3, RZ, 0xfc, !PT ;  /* 0x0000000300037212 */ /* 0x000fca00078efcff */
[----:B------:R0:W-:Y:S01]  /*5550*/  STG.E.U8 [R16.64], R3 ;  /* 0x0000000310007986 */ /* 0x0001e2000c101124 */
[----:B------:R-:W-:Y:S05]  /*5560*/  BRA `(.L_x_15874) ;  /* 0x000008e000007947 */ /* 0x000fea0003800000 */
.L_x_15885:
        /* <DEDUP_REMOVED lines=15> */
.L_x_15889:
[----:B------:R-:W-:Y:S01]  /*5660*/  IMAD.MOV.U32 R0, RZ, RZ, 0x7f ;  /* 0x0000007fff007424 */ /* 0x000fe200078e00ff */
[----:B------:R-:W-:-:S04]  /*5670*/  ISETP.GT.U32.AND P0, PT, R2, 0x7f800000, PT ;  /* 0x7f8000000200780c */ /* 0x000fc80003f04070 */
[----:B------:R-:W-:-:S04]  /*5680*/  SEL R0, R0, 0x7c, P0 ;  /* 0x0000007c00007807 */ /* 0x000fc80000000000 */
.L_x_15890:
[----:B------:R-:W-:Y:S05]  /*5690*/  BSYNC B0 ;  /* 0x0000000000007941 */ /* 0x000fea0003800000 */
.L_x_15888:
[----:B------:R-:W-:-:S04]  /*56a0*/  LOP3.LUT R2, R3, 0x80000000, RZ, 0xc0, !PT ;  /* 0x8000000003027812 */ /* 0x000fc800078ec0ff */
[----:B------:R-:W-:-:S04]  /*56b0*/  SHF.R.U32.HI R3, RZ, 0x18, R2 ;  /* 0x00000018ff037819 */ /* 0x000fc80000011602 */
[----:B------:R-:W-:-:S05]  /*56c0*/  LOP3.LUT R3, R0, R3, RZ, 0xfc, !PT ;  /* 0x0000000300037212 */ /* 0x000fca00078efcff */
[----:B------:R0:W-:Y:S01]  /*56d0*/  STG.E.U8 [R16.64], R3 ;  /* 0x0000000310007986 */ /* 0x0001e2000c101124 */
[----:B------:R-:W-:Y:S05]  /*56e0*/  BRA `(.L_x_15874) ;  /* 0x0000076000007947 */ /* 0x000fea0003800000 */
.L_x_15884:
[----:B------:R-:W0:Y:S01]  /*56f0*/  F2F.F32.F64 R0, R4 ;  /* 0x0000000400007310 */ /* 0x000e220000301000 */
[----:B------:R-:W0:-:S14]  /*5700*/  DSETP.GEU.AND P0, PT, |R4|, c[0x2][0x0], PT ;  /* 0x008000000400762a */ /* 0x000e1c0003f0e200 */
[----:B0-----:R-:W-:-:S05]  /*5710*/  @!P0 FMUL R0, R0, 1.175494350822287508e-38 ;  /* 0x0080000000008820 */ /* 0x001fca0000400000 */
[----:B------:R-:W-:-:S05]  /*5720*/  F2FP.BF16.PACK_AB R0, RZ, R0 ;  /* 0x00000000ff00723e */ /* 0x000fca00000010ff */
[----:B------:R0:W-:Y:S01]  /*5730*/  STG.E.U16 [R16.64], R0 ;  /* 0x0000000010007986 */ /* 0x0001e2000c101524 */
[----:B------:R-:W-:Y:S05]  /*5740*/  BRA `(.L_x_15874) ;  /* 0x0000070000007947 */ /* 0x000fea0003800000 */
.L_x_15881:
        /* <DEDUP_REMOVED lines=11> */
.L_x_15893:
        /* <DEDUP_REMOVED lines=19> */
.L_x_15896:
[----:B------:R-:W-:-:S04]  /*5930*/  LOP3.LUT R2, R3, 0x80000000, RZ, 0xc0, !PT ;  /* 0x8000000003027812 */ /* 0x000fc800078ec0ff */
[----:B------:R-:W-:-:S04]  /*5940*/  SHF.R.U32.HI R3, RZ, 0x18, R2 ;  /* 0x00000018ff037819 */ /* 0x000fc80000011602 */
[----:B------:R-:W-:-:S04]  /*5950*/  LOP3.LUT R0, R0, R3, RZ, 0xfc, !PT ;  /* 0x0000000300007212 */ /* 0x000fc800078efcff */
[----:B------:R-:W-:Y:S02]  /*5960*/  PRMT R8, R0, 0x7610, R8 ;  /* 0x0000761000087816 */ /* 0x000fe40000000008 */
.L_x_15895:
[----:B------:R-:W-:Y:S05]  /*5970*/  BSYNC B0 ;  /* 0x0000000000007941 */ /* 0x000fea0003800000 */
.L_x_15894:
[----:B------:R0:W-:Y:S01]  /*5980*/  STG.E.U8 [R16.64], R8 ;  /* 0x0000000810007986 */ /* 0x0001e2000c101124 */
[----:B------:R-:W-:Y:S05]  /*5990*/  BRA `(.L_x_15874) ;  /* 0x000004b000007947 */ /* 0x000fea0003800000 */
.L_x_15892:
        /* <DEDUP_REMOVED lines=19> */
.L_x_15899:
[----:B------:R-:W-:-:S04]  /*5ad0*/  LOP3.LUT R2, R3, 0x80000000, RZ, 0xc0, !PT ;  /* 0x8000000003027812 */ /* 0x000fc800078ec0ff */
[----:B------:R-:W-:-:S04]  /*5ae0*/  SHF.R.U32.HI R3, RZ, 0x18, R2 ;  /* 0x00000018ff037819 */ /* 0x000fc80000011602 */
[----:B------:R-:W-:-:S04]  /*5af0*/  LOP3.LUT R0, R0, R3, RZ, 0xfc, !PT ;  /* 0x0000000300007212 */ /* 0x000fc800078efcff */
[----:B------:R-:W-:Y:S02]  /*5b00*/  PRMT R8, R0, 0x7610, R8 ;  /* 0x0000761000087816 */ /* 0x000fe40000000008 */
.L_x_15898:
[----:B------:R-:W-:Y:S05]  /*5b10*/  BSYNC B0 ;  /* 0x0000000000007941 */ /* 0x000fea0003800000 */
.L_x_15897:
[----:B------:R0:W-:Y:S01]  /*5b20*/  STG.E.U8 [R16.64], R8 ;  /* 0x0000000810007986 */ /* 0x0001e2000c101124 */
[----:B------:R-:W-:Y:S05]  /*5b30*/  BRA `(.L_x_15874) ;  /* 0x0000031000007947 */ /* 0x000fea0003800000 */
.L_x_15891:
        /* <DEDUP_REMOVED lines=24> */
.L_x_15873:
        /* <DEDUP_REMOVED lines=20> */
.L_x_15901:
[----:B------:R-:W0:Y:S02]  /*5e00*/  F2I.U64.F64.TRUNC R4, R4 ;  /* 0x0000000400047311 */ /* 0x000e24000030d800 */
[----:B0-----:R0:W-:Y:S01]  /*5e10*/  STG.E.64 [R16.64], R4 ;  /* 0x0000000410007986 */ /* 0x0011e2000c101b24 */
[----:B------:R-:W-:Y:S05]  /*5e20*/  BRA `(.L_x_15874) ;  /* 0x0000002000007947 */ /* 0x000fea0003800000 */
.L_x_15900:
[----:B------:R-:W0:Y:S02]  /*5e30*/  F2I.U32.F64.TRUNC R5, R4 ;  /* 0x0000000400057311 */ /* 0x000e24000030d000 */
[----:B0-----:R0:W-:Y:S02]  /*5e40*/  STG.E [R16.64], R5 ;  /* 0x0000000510007986 */ /* 0x0011e4000c101924 */
.L_x_15874:
        /* <DEDUP_REMOVED lines=231> */
.L_x_15902:
        /* <DEDUP_REMOVED lines=19> */
.L_x_15906:
[----:B------:R-:W2:Y:S02]  /*6df0*/  LDG.E.U8 R2, [R2.64] ;  /* 0x0000002402027981 */ /* 0x000ea4000c1e1100 */
[----:B--2---:R0:W1:Y:S01]  /*6e00*/  I2F.F64.U16 R4, R2 ;  /* 0x0000000200047312 */ /* 0x0040620000101800 */
[----:B------:R-:W-:Y:S05]  /*6e10*/  BRA `(.L_x_15908) ;  /* 0x00000df000007947 */ /* 0x000fea0003800000 */
.L_x_15905:
        /* <DEDUP_REMOVED lines=9> */
.L_x_15910:
[----:B------:R-:W2:Y:S02]  /*6eb0*/  LDG.E R2, [R2.64] ;  /* 0x0000002402027981 */ /* 0x000ea4000c1e1900 */
[----:B--2---:R0:W1:Y:S01]  /*6ec0*/  I2F.F64 R4, R2 ;  /* 0x0000000200047312 */ /* 0x0040620000201c00 */
[----:B------:R-:W-:Y:S05]  /*6ed0*/  BRA `(.L_x_15908) ;  /* 0x00000d3000007947 */ /* 0x000fea0003800000 */
.L_x_15909:
[----:B------:R-:W2:Y:S02]  /*6ee0*/  LDG.E.U16 R2, [R2.64] ;  /* 0x0000002402027981 */ /* 0x000ea4000c1e1500 */
[----:B--2---:R0:W1:Y:S01]  /*6ef0*/  I2F.F64.S16 R4, R2 ;  /* 0x0000000200047312 */ /* 0x0040620000101c00 */
[----:B------:R-:W-:Y:S05]  /*6f00*/  BRA `(.L_x_15908) ;  /* 0x00000d0000007947 */ /* 0x000fea0003800000 */
.L_x_15904:
        /* <DEDUP_REMOVED lines=10> */
.L_x_15912:
[----:B------:R-:W2:Y:S02]  /*6fb0*/  LDG.E.U16 R0, [R2.64] ;  /* 0x0000002402007981 */ /* 0x000ea4000c1e1500 */
[----:B--2---:R-:W-:-:S05]  /*6fc0*/  HADD2.F32 R0, -RZ, R0.H0_H0 ;  /* 0x20000000ff007230 */ /* 0x004fca0000004100 */
[----:B------:R-:W-:-:S04]  /*6fd0*/  FMUL.FTZ R0, R0, 1 ;  /* 0x3f80000000007820 */ /* 0x000fc80000410000 */
[----:B------:R0:W1:Y:S01]  /*6fe0*/  F2F.F64.F32 R4, R0 ;  /* 0x0000000000047310 */ /* 0x0000620000201800 */
[----:B------:R-:W-:Y:S05]  /*6ff0*/  BRA `(.L_x_15908) ;  /* 0x00000c1000007947 */ /* 0x000fea0003800000 */
.L_x_15911:
        /* <DEDUP_REMOVED lines=10> */
.L_x_15914:
[----:B------:R-:W2:Y:S02]  /*70a0*/  LDG.E.U16 R2, [R2.64] ;  /* 0x0000002402027981 */ /* 0x000ea4000c1e1500 */
[----:B--2---:R-:W-:-:S05]  /*70b0*/  HADD2.F32 R0, -RZ, R2.H0_H0 ;  /* 0x20000002ff007230 */ /* 0x004fca0000004100 */
[----:B------:R-:W-:-:S04]  /*70c0*/  FMUL.FTZ R0, R0, 1 ;  /* 0x3f80000000007820 */ /* 0x000fc80000410000 */
[----:B------:R0:W1:Y:S01]  /*70d0*/  F2F.F64.F32 R4, R0 ;  /* 0x0000000000047310 */ /* 0x0000620000201800 */
[----:B------:R-:W-:Y:S05]  /*70e0*/  BRA `(.L_x_15908) ;  /* 0x00000b2000007947 */ /* 0x000fea0003800000 */
.L_x_15913:
[----:B------:R0:W5:Y:S01]  /*70f0*/  LDG.E.64 R4, [R2.64] ;  /* 0x0000002402047981 */ /* 0x000162000c1e1b00 */
[----:B------:R-:W-:Y:S05]  /*7100*/  BRA `(.L_x_15908) ;  /* 0x00000b0000007947 */ /* 0x000fea0003800000 */
.L_x_15903:
        /* <DEDUP_REMOVED lines=13> */
.L_x_15917:
[----:B------:R0:W5:Y:S01]  /*71e0*/  LDG.E.64 R4, [R2.64] ;  /* 0x0000002402047981 */ /* 0x000162000c1e1b00 */
[----:B------:R-:W-:Y:S05]  /*71f0*/  BRA `(.L_x_15908) ;  /* 0x00000a1000007947 */ /* 0x000fea0003800000 */
.L_x_15916:
        /* <DEDUP_REMOVED lines=28> */
.L_x_15919:
        /* <DEDUP_REMOVED lines=15> */
.L_x_15918:
[----:B------:R-:W2:Y:S02]  /*74b0*/  LDG.E.U16 R0, [R2.64] ;  /* 0x0000002402007981 */ /* 0x000ea4000c1e1500 */
[----:B--2---:R-:W-:-:S05]  /*74c0*/  PRMT R0, RZ, 0x5410, R0 ;  /* 0x00005410ff007816 */ /* 0x004fca0000000000 */
[----:B------:R-:W-:-:S04]  /*74d0*/  FMUL.FTZ R0, R0, 1 ;  /* 0x3f80000000007820 */ /* 0x000fc80000410000 */
[----:B------:R0:W1:Y:S01]  /*74e0*/  F2F.F64.F32 R4, R0 ;  /* 0x0000000000047310 */ /* 0x0000620000201800 */
[----:B------:R-:W-:Y:S05]  /*74f0*/  BRA `(.L_x_15908) ;  /* 0x0000071000007947 */ /* 0x000fea0003800000 */
.L_x_15915:
        /* <DEDUP_REMOVED lines=11> */
.L_x_15922:
        /* <DEDUP_REMOVED lines=21> */
.L_x_15926:
[----:B------:R-:W-:Y:S05]  /*7700*/  BSYNC B1 ;  /* 0x0000000000017941 */ /* 0x000fea0003800000 */
.L_x_15925:
[----:B------:R-:W-:Y:S01]  /*7710*/  LEA R3, R0, 0x3b800000, 0x17 ;  /* 0x3b80000000037811 */ /* 0x000fe200078eb8ff */
[----:B------:R-:W-:-:S05]  /*7720*/  IMAD.SHL.U32 R0, R2, 0x100000, RZ ;  /* 0x0010000002007824 */ /* 0x000fca00078e00ff */
[----:B------:R-:W-:Y:S02]  /*7730*/  LOP3.LUT R0, R3, R0, R4, 0xfe, !PT ;  /* 0x0000000003007212 */ /* 0x000fe400078efe04 */
.L_x_15924:
[----:B------:R-:W-:Y:S05]  /*7740*/  BSYNC B0 ;  /* 0x0000000000007941 */ /* 0x000fea0003800000 */
.L_x_15923:
[----:B------:R-:W-:-:S04]  /*7750*/  FMUL.FTZ R0, R0, 1 ;  /* 0x3f80000000007820 */ /* 0x000fc80000410000 */
[----:B------:R0:W1:Y:S01]  /*7760*/  F2F.F64.F32 R4, R0 ;  /* 0x0000000000047310 */ /* 0x0000620000201800 */
[----:B------:R-:W-:Y:S05]  /*7770*/  BRA `(.L_x_15908) ;  /* 0x0000049000007947 */ /* 0x000fea0003800000 */
.L_x_15921:
        /* <DEDUP_REMOVED lines=21> */
.L_x_15930:
[----:B------:R-:W-:Y:S05]  /*78d0*/  BSYNC B1 ;  /* 0x0000000000017941 */ /* 0x000fea0003800000 */
.L_x_15929:
[----:B------:R-:W-:Y:S01]  /*78e0*/  LEA R3, R0, 0x37800000, 0x17 ;  /* 0x3780000000037811 */ /* 0x000fe200078eb8ff */
[----:B------:R-:W-:-:S05]  /*78f0*/  IMAD.SHL.U32 R0, R2, 0x200000, RZ ;  /* 0x0020000002007824 */ /* 0x000fca00078e00ff */
[----:B------:R-:W-:Y:S02]  /*7900*/  LOP3.LUT R0, R3, R0, R4, 0xfe, !PT ;  /* 0x0000000003007212 */ /* 0x000fe400078efe04 */
.L_x_15928:
[----:B------:R-:W-:Y:S05]  /*7910*/  BSYNC B0 ;  /* 0x0000000000007941 */ /* 0x000fea0003800000 */
.L_x_15927:
[----:B------:R-:W-:-:S04]  /*7920*/  FMUL.FTZ R0, R0, 1 ;  /* 0x3f80000000007820 */ /* 0x000fc80000410000 */
[----:B------:R0:W1:Y:S01]  /*7930*/  F2F.F64.F32 R4, R0 ;  /* 0x0000000000047310 */ /* 0x0000620000201800 */
[----:B------:R-:W-:Y:S05]  /*7940*/  BRA `(.L_x_15908) ;  /* 0x000002c000007947 */ /* 0x000fea0003800000 */
.L_x_15920:
        /* <DEDUP_REMOVED lines=14> */
.L_x_15934:
[----:B------:R-:W-:Y:S05]  /*7a30*/  BSYNC B0 ;  /* 0x0000000000007941 */ /* 0x000fea0003800000 */
.L_x_15933:
[----:B------:R-:W-:-:S04]  /*7a40*/  FMUL.FTZ R0, R0, 1 ;  /* 0x3f80000000007820 */ /* 0x000fc80000410000 */
[----:B------:R0:W1:Y:S01]  /*7a50*/  F2F.F64.F32 R4, R0 ;  /* 0x0000000000047310 */ /* 0x0000620000201800 */
[----:B------:R-:W-:Y:S05]  /*7a60*/  BRA `(.L_x_15908) ;  /* 0x000001a000007947 */ /* 0x000fea0003800000 */
.L_x_15907:
        /* <DEDUP_REMOVED lines=21> */
.L_x_15932:
[----:B------:R-:W2:Y:S02]  /*7bc0*/  LDG.E.64 R4, [R2.64] ;  /* 0x0000002402047981 */ /* 0x000ea4000c1e1b00 */
[----:B--2---:R-:W0:Y:S01]  /*7bd0*/  I2F.F64.U64 R4, R4 ;  /* 0x0000000400047312 */ /* 0x004e220000301800 */
[----:B------:R-:W-:Y:S05]  /*7be0*/  BRA `(.L_x_15908) ;  /* 0x0000002000007947 */ /* 0x000fea0003800000 */
.L_x_15931:
[----:B------:R-:W2:Y:S02]  /*7bf0*/  LDG.E R2, [R2.64] ;  /* 0x0000002402027981 */ /* 0x000ea4000c1e1900 */
[----:B--2---:R0:W1:Y:S02]  /*7c00*/  I2F.F64.U32 R4, R2 ;  /* 0x0000000200047312 */ /* 0x0040640000201800 */
.L_x_15908:
        /* <DEDUP_REMOVED lines=33> */
.L_x_15938:
[----:B------:R-:W0:Y:S02]  /*7e20*/  F2I.S64.F64.TRUNC R4, R4 ;  /* 0x0000000400047311 */ /* 0x000e24000030d900 */
[----:B0-----:R-:W-:-:S05]  /*7e30*/  IMAD.MOV.U32 R3, RZ, RZ, R4 ;  /* 0x000000ffff037224 */ /* 0x001fca00078e0004 */
[----:B------:R0:W-:Y:S01]  /*7e40*/  STG.E.U8 [R16.64], R3 ;  /* 0x0000000310007986 */ /* 0x0001e2000c101124 */
[----:B------:R-:W-:Y:S05]  /*7e50*/  BRA `(.L_x_15940) ;  /* 0x00000ed000007947 */ /* 0x000fea0003800000 */
.L_x_15937:
        /* <DEDUP_REMOVED lines=9> */
.L_x_15942:
[----:B------:R-:W0:Y:S02]  /*7ef0*/  F2I.F64.TRUNC R5, R4 ;  /* 0x0000000400057311 */ /* 0x000e24000030d100 */
[----:B0-----:R0:W-:Y:S01]  /*7f00*/  STG.E [R16.64], R5 ;  /* 0x0000000510007986 */ /* 0x0011e2000c101924 */
[----:B------:R-:W-:Y:S05]  /*7f10*/  BRA `(.L_x_15940) ;  /* 0x00000e1000007947 */ /* 0x000fea0003800000 */
.L_x_15941:
[----:B------:R-:W0:Y:S02]  /*7f20*/  F2I.F64.TRUNC R5, R4 ;  /* 0x0000000400057311 */ /* 0x000e24000030d100 */
[----:B0-----:R0:W-:Y:S01]  /*7f30*/  STG.E.U16 [R16.64], R5 ;  /* 0x0000000510007986 */ /* 0x0011e2000c101524 */
[----:B------:R-:W-:Y:S05]  /*7f40*/  BRA `(.L_x_15940) ;  /* 0x00000de000007947 */ /* 0x000fea0003800000 */
.L_x_15936:
        /* <DEDUP_REMOVED lines=11> */
.L_x_15944:
[----:B------:R-:W0:Y:S01]  /*8000*/  F2F.F32.F64 R0, R4 ;  /* 0x0000000400007310 */ /* 0x000e220000301000 */
[----:B------:R-:W0:-:S14]  /*8010*/  DSETP.GEU.AND P0, PT, |R4|, c[0x2][0x0], PT ;  /* 0x008000000400762a */ /* 0x000e1c0003f0e200 */
[----:B0-----:R-:W-:-:S05]  /*8020*/  @!P0 FMUL R0, R0, 1.175494350822287508e-38 ;  /* 0x0080000000008820 */ /* 0x001fca0000400000 */
[----:B------:R-:W-:-:S05]  /*8030*/  F2FP.PACK_AB R0, RZ, R0 ;  /* 0x00000000ff00723e */ /* 0x000fca00000000ff */
[----:B------:R0:W-:Y:S01]  /*8040*/  STG.E.U16 [R16.64], R0 ;  /* 0x0000000010007986 */ /* 0x0001e2000c101524 */
[----:B------:R-:W-:Y:S05]  /*8050*/  BRA `(.L_x_15940) ;  /* 0x00000cd000007947 */ /* 0x000fea0003800000 */
.L_x_15943:
        /* <DEDUP_REMOVED lines=12> */
.L_x_15946:
[----:B------:R-:W0:Y:S01]  /*8120*/  F2F.F32.F64 R0, R4 ;  /* 0x0000000400007310 */ /* 0x000e220000301000 */
[----:B------:R-:W0:-:S14]  /*8130*/  DSETP.GEU.AND P0, PT, |R4|, c[0x2][0x0], PT ;  /* 0x008000000400762a */ /* 0x000e1c0003f0e200 */
[----:B0-----:R-:W-:-:S05]  /*8140*/  @!P0 FMUL R0, R0, 1.175494350822287508e-38 ;  /* 0x0080000000008820 */ /* 0x001fca0000400000 */
[----:B------:R-:W-:-:S04]  /*8150*/  F2FP.PACK_AB R3, RZ, R0 ;  /* 0x00000000ff03723e */ /* 0x000fc800000000ff */
[----:B------:R-:W-:-:S05]  /*8160*/  PRMT R3, R3, 0x5410, RZ ;  /* 0x0000541003037816 */ /* 0x000fca00000000ff */
[----:B------:R0:W-:Y:S01]  /*8170*/  STG.E [R16.64], R3 ;  /* 0x0000000310007986 */ /* 0x0001e2000c101924 */
[----:B------:R-:W-:Y:S05]  /*8180*/  BRA `(.L_x_15940) ;  /* 0x00000ba000007947 */ /* 0x000fea0003800000 */
.L_x_15945:
[----:B------:R0:W-:Y:S01]  /*8190*/  STG.E.64 [R16.64], R4 ;  /* 0x0000000410007986 */ /* 0x0001e2000c101b24 */
[----:B------:R-:W-:Y:S05]  /*81a0*/  BRA `(.L_x_15940) ;  /* 0x00000b8000007947 */ /* 0x000fea0003800000 */
.L_x_15935:
        /* <DEDUP_REMOVED lines=12> */
.L_x_15949:
[----:B------:R-:W-:-:S05]  /*8270*/  CS2R R6, SRZ ;  /* 0x0000000000067805 */ /* 0x000fca000001ff00 */
[----:B------:R0:W-:Y:S01]  /*8280*/  STG.E.128 [R16.64], R4 ;  /* 0x0000000410007986 */ /* 0x0001e2000c101d24 */
[----:B------:R-:W-:Y:S05]  /*8290*/  BRA `(.L_x_15940) ;  /* 0x00000a9000007947 */ /* 0x000fea0003800000 */
.L_x_15948:
        /* <DEDUP_REMOVED lines=23> */
.L_x_15953:
[----:B------:R-:W-:Y:S05]  /*8410*/  BSYNC B0 ;  /* 0x0000000000007941 */ /* 0x000fea0003800000 */
.L_x_15952:
[----:B------:R-:W-:-:S05]  /*8420*/  LOP3.LUT R3, R0, R3, RZ, 0xfc, !PT ;  /* 0x0000000300037212 */ /* 0x000fca00078efcff */
[----:B------:R0:W-:Y:S01]  /*8430*/  STG.E.U8 [R16.64], R3 ;  /* 0x0000000310007986 */ /* 0x0001e2000c101124 */
[----:B------:R-:W-:Y:S05]  /*8440*/  BRA `(.L_x_15940) ;  /* 0x000008e000007947 */ /* 0x000fea0003800000 */
.L_x_15951:
        /* <DEDUP_REMOVED lines=15> */
.L_x_15955:
[----:B------:R-:W-:Y:S01]  /*8540*/  IMAD.MOV.U32 R0, RZ, RZ, 0x7f ;  /* 0x0000007fff007424 */ /* 0x000fe200078e00ff */
[----:B------:R-:W-:-:S04]  /*8550*/  ISETP.GT.U32.AND P0, PT, R2, 0x7f800000, PT ;  /* 0x7f8000000200780c */ /* 0x000fc80003f04070 */
[----:B------:R-:W-:-:S04]  /*8560*/  SEL R0, R0, 0x7c, P0 ;  /* 0x0000007c00007807 */ /* 0x000fc80000000000 */
.L_x_15956:
[----:B------:R-:W-:Y:S05]  /*8570*/  BSYNC B0 ;  /* 0x0000000000007941 */ /* 0x000fea0003800000 */
.L_x_15954:
[----:B------:R-:W-:-:S04]  /*8580*/  LOP3.LUT R2, R3, 0x80000000, RZ, 0xc0, !PT ;  /* 0x8000000003027812 */ /* 0x000fc800078ec0ff */
[----:B------:R-:W-:-:S04]  /*8590*/  SHF.R.U32.HI R3, RZ, 0x18, R2 ;  /* 0x00000018ff037819 */ /* 0x000fc80000011602 */
[----:B------:R-:W-:-:S05]  /*85a0*/  LOP3.LUT R3, R0, R3, RZ, 0xfc, !PT ;  /* 0x0000000300037212 */ /* 0x000fca00078efcff */
[----:B------:R0:W-:Y:S01]  /*85b0*/  STG.E.U8 [R16.64], R3 ;  /* 0x0000000310007986 */ /* 0x0001e2000c101124 */
[----:B------:R-:W-:Y:S05]  /*85c0*/  BRA `(.L_x_15940) ;  /* 0x0000076000007947 */ /* 0x000fea0003800000 */
.L_x_15950:
[----:B------:R-:W0:Y:S01]  /*85d0*/  F2F.F32.F64 R0, R4 ;  /* 0x0000000400007310 */ /* 0x000e220000301000 */
[----:B------:R-:W0:-:S14]  /*85e0*/  DSETP.GEU.AND P0, PT, |R4|, c[0x2][0x0], PT ;  /* 0x008000000400762a */ /* 0x000e1c0003f0e200 */
[----:B0-----:R-:W-:-:S05]  /*85f0*/  @!P0 FMUL R0, R0, 1.175494350822287508e-38 ;  /* 0x0080000000008820 */ /* 0x001fca0000400000 */
[----:B------:R-:W-:-:S05]  /*8600*/  F2FP.BF16.PACK_AB R0, RZ, R0 ;  /* 0x00000000ff00723e */ /* 0x000fca00000010ff */
[----:B------:R0:W-:Y:S01]  /*8610*/  STG.E.U16 [R16.64], R0 ;  /* 0x0000000010007986 */ /* 0x0001e2000c101524 */
[----:B------:R-:W-:Y:S05]  /*8620*/  BRA `(.L_x_15940) ;  /* 0x0000070000007947 */ /* 0x000fea0003800000 */
.L_x_15947:
        /* <DEDUP_REMOVED lines=11> */
.L_x_15959:
        /* <DEDUP_REMOVED lines=19> */
.L_x_15962:
[----:B------:R-:W-:-:S04]  /*8810*/  LOP3.LUT R2, R3, 0x80000000, RZ, 0xc0, !PT ;  /* 0x8000000003027812 */ /* 0x000fc800078ec0ff */
[----:B------:R-:W-:-:S04]  /*8820*/  SHF.R.U32.HI R3, RZ, 0x18, R2 ;  /* 0x00000018ff037819 */ /* 0x000fc80000011602 */
[----:B------:R-:W-:-:S04]  /*8830*/  LOP3.LUT R0, R0, R3, RZ, 0xfc, !PT ;  /* 0x0000000300007212 */ /* 0x000fc800078efcff */
[----:B------:R-:W-:Y:S02]  /*8840*/  PRMT R8, R0, 0x7610, R8 ;  /* 0x0000761000087816 */ /* 0x000fe40000000008 */
.L_x_15961:
[----:B------:R-:W-:Y:S05]  /*8850*/  BSYNC B0 ;  /* 0x0000000000007941 */ /* 0x000fea0003800000 */
.L_x_15960:
[----:B------:R0:W-:Y:S01]  /*8860*/  STG.E.U8 [R16.64], R8 ;  /* 0x0000000810007986 */ /* 0x0001e2000c101124 */
[----:B------:R-:W-:Y:S05]  /*8870*/  BRA `(.L_x_15940) ;  /* 0x000004b000007947 */ /* 0x000fea0003800000 */
.L_x_15958:
        /* <DEDUP_REMOVED lines=19> */
.L_x_15965:
[----:B------:R-:W-:-:S04]  /*89b0*/  LOP3.LUT R2, R3, 0x80000000, RZ, 0xc0, !PT ;  /* 0x8000000003027812 */ /* 0x000fc800078ec0ff */
[----:B------:R-:W-:-:S04]  /*89c0*/  SHF.R.U32.HI R3, RZ, 0x18, R2 ;  /* 0x00000018ff037819 */ /* 0x000fc80000011602 */
[----:B------:R-:W-:-:S04]  /*89d0*/  LOP3.LUT R0, R0, R3, RZ, 0xfc, !PT ;  /* 0x0000000300007212 */ /* 0x000fc800078efcff */
[----:B------:R-:W-:Y:S02]  /*89e0*/  PRMT R8, R0, 0x7610, R8 ;  /* 0x0000761000087816 */ /* 0x000fe40000000008 */
.L_x_15964:
[----:B------:R-:W-:Y:S05]  /*89f0*/  BSYNC B0 ;  /* 0x0000000000007941 */ /* 0x000fea0003800000 */
.L_x_15963:
[----:B------:R0:W-:Y:S01]  /*8a00*/  STG.E.U8 [R16.64], R8 ;  /* 0x0000000810007986 */ /* 0x0001e2000c101124 */
[----:B------:R-:W-:Y:S05]  /*8a10*/  BRA `(.L_x_15940) ;  /* 0x0000031000007947 */ /* 0x000fea0003800000 */
.L_x_15957:
        /* <DEDUP_REMOVED lines=24> */
.L_x_15939:
        /* <DEDUP_REMOVED lines=20> */
.L_x_15967:
[----:B------:R-:W0:Y:S02]  /*8ce0*/  F2I.U64.F64.TRUNC R4, R4 ;  /* 0x0000000400047311 */ /* 0x000e24000030d800 */
[----:B0-----:R0:W-:Y:S01]  /*8cf0*/  STG.E.64 [R16.64], R4 ;  /* 0x0000000410007986 */ /* 0x0011e2000c101b24 */
[----:B------:R-:W-:Y:S05]  /*8d00*/  BRA `(.L_x_15940) ;  /* 0x0000002000007947 */ /* 0x000fea0003800000 */
.L_x_15966:
[----:B------:R-:W0:Y:S02]  /*8d10*/  F2I.U32.F64.TRUNC R5, R4 ;  /* 0x0000000400057311 */ /* 0x000e24000030d000 */
[----:B0-----:R0:W-:Y:S02]  /*8d20*/  STG.E [R16.64], R5 ;  /* 0x0000000510007986 */ /* 0x0011e4000c101924 */
.L_x_15940:
[----:B------:R-:W-:Y:S02]  /*8d30*/  IADD3 R19, R19, 0x80, RZ ;  /* 0x0000008013137810 */ /* 0x000fe40007ffe0ff */
.L_x_15835:
[----:B------:R-:W-:Y:S05]  /*8d40*/  BSYNC B6 ;  /* 0x0000000000067941 */ /* 0x000fea0003800000 */
.L_x_15834:
        /* <DEDUP_REMOVED lines=230> */
.L_x_15968:
        /* <DEDUP_REMOVED lines=19> */
.L_x_15972:
[----:B------:R-:W2:Y:S02]  /*9ce0*/  LDG.E.U8 R2, [R2.64] ;  /* 0x0000002402027981 */ /* 0x000ea4000c1e1100 */
[----:B--2---:R0:W1:Y:S01]  /*9cf0*/  I2F.F64.U16 R4, R2 ;  /* 0x0000000200047312 */ /* 0x0040620000101800 */
[----:B------:R-:W-:Y:S05]  /*9d00*/  BRA `(.L_x_15974) ;  /* 0x00000df000007947 */ /* 0x000fea0003800000 */
.L_x_15971:
        /* <DEDUP_REMOVED lines=9> */
.L_x_15976:
[----:B------:R-:W2:Y:S02]  /*9da0*/  LDG.E R2, [R2.64] ;  /* 0x0000002402027981 */ /* 0x000ea4000c1e1900 */
[----:B--2---:R0:W1:Y:S01]  /*9db0*/  I2F.F64 R4, R2 ;  /* 0x0000000200047312 */ /* 0x0040620000201c00 */
[----:B------:R-:W-:Y:S05]  /*9dc0*/  BRA `(.L_x_15974) ;  /* 0x00000d3000007947 */ /* 0x000fea0003800000 */
.L_x_15975:
[----:B------:R-:W2:Y:S02]  /*9dd0*/  LDG.E.U16 R2, [R2.64] ;  /* 0x0000002402027981 */ /* 0x000ea4000c1e1500 */
[----:B--2---:R0:W1:Y:S01]  /*9de0*/  I2F.F64.S16 R4, R2 ;  /* 0x0000000200047312 */ /* 0x0040620000101c00 */
[----:B------:R-:W-:Y:S05]  /*9df0*/  BRA `(.L_x_15974) ;  /* 0x00000d0000007947 */ /* 0x000fea0003800000 */
.L_x_15970:
        /* <DEDUP_REMOVED lines=10> */
.L_x_15978:
[----:B------:R-:W2:Y:S02]  /*9ea0*/  LDG.E.U16 R0, [R2.64] ;  /* 0x0000002402007981 */ /* 0x000ea4000c1e1500 */
[----:B--2---:R-:W-:-:S05]  /*9eb0*/  HADD2.F32 R0, -RZ, R0.H0_H0 ;  /* 0x20000000ff007230 */ /* 0x004fca0000004100 */
[----:B------:R-:W-:-:S04]  /*9ec0*/  FMUL.FTZ R0, R0, 1 ;  /* 0x3f80000000007820 */ /* 0x000fc80000410000 */
[----:B------:R0:W1:Y:S01]  /*9ed0*/  F2F.F64.F32 R4, R0 ;  /* 0x0000000000047310 */ /* 0x0000620000201800 */
[----:B------:R-:W-:Y:S05]  /*9ee0*/  BRA `(.L_x_15974) ;  /* 0x00000c1000007947 */ /* 0x000fea0003800000 */
.L_x_15977:
        /* <DEDUP_REMOVED lines=10> */
.L_x_15980:
[----:B------:R-:W2:Y:S02]  /*9f90*/  LDG.E.U16 R2, [R2.64] ;  /* 0x0000002402027981 */ /* 0x000ea4000c1e1500 */
[----:B--2---:R-:W-:-:S05]  /*9fa0*/  HADD2.F32 R0, -RZ, R2.H0_H0 ;  /* 0x20000002ff007230 */ /* 0x004fca0000004100 */
[----:B------:R-:W-:-:S04]  /*9fb0*/  FMUL.FTZ R0, R0, 1 ;  /* 0x3f80000000007820 */ /* 0x000fc80000410000 */
[----:B------:R0:W1:Y:S01]  /*9fc0*/  F2F.F64.F32 R4, R0 ;  /* 0x0000000000047310 */ /* 0x0000620000201800 */
[----:B------:R-:W-:Y:S05]  /*9fd0*/  BRA `(.L_x_15974) ;  /* 0x00000b2000007947 */ /* 0x000fea0003800000 */
.L_x_15979:
[----:B------:R0:W5:Y:S01]  /*9fe0*/  LDG.E.64 R4, [R2.64] ;  /* 0x0000002402047981 */ /* 0x000162000c1e1b00 */
[----:B------:R-:W-:Y:S05]  /*9ff0*/  BRA `(.L_x_15974) ;  /* 0x00000b0000007947 */ /* 0x000fea0003800000 */
.L_x_15969:
        /* <DEDUP_REMOVED lines=13> */
.L_x_15983:
[----:B------:R0:W5:Y:S01]  /*a0d0*/  LDG.E.64 R4, [R2.64] ;  /* 0x0000002402047981 */ /* 0x000162000c1e1b00 */
[----:B------:R-:W-:Y:S05]  /*a0e0*/  BRA `(.L_x_15974) ;  /* 0x00000a1000007947 */ /* 0x000fea0003800000 */
.L_x_15982:
        /* <DEDUP_REMOVED lines=28> */
.L_x_15985:
        /* <DEDUP_REMOVED lines=15> */
.L_x_15984:
[----:B------:R-:W2:Y:S02]  /*a3a0*/  LDG.E.U16 R0, [R2.64] ;  /* 0x0000002402007981 */ /* 0x000ea4000c1e1500 */
[----:B--2---:R-:W-:-:S05]  /*a3b0*/  PRMT R0, RZ, 0x5410, R0 ;  /* 0x00005410ff007816 */ /* 0x004fca0000000000 */
[----:B------:R-:W-:-:S04]  /*a3c0*/  FMUL.FTZ R0, R0, 1 ;  /* 0x3f80000000007820 */ /* 0x000fc80000410000 */
[----:B------:R0:W1:Y:S01]  /*a3d0*/  F2F.F64.F32 R4, R0 ;  /* 0x0000000000047310 */ /* 0x0000620000201800 */
[----:B------:R-:W-:Y:S05]  /*a3e0*/  BRA `(.L_x_15974) ;  /* 0x0000071000007947 */ /* 0x000fea0003800000 */
.L_x_15981:
        /* <DEDUP_REMOVED lines=11> */
.L_x_15988:
        /* <DEDUP_REMOVED lines=21> */
.L_x_15992:
[----:B------:R-:W-:Y:S05]  /*a5f0*/  BSYNC B1 ;  /* 0x0000000000017941 */ /* 0x000fea0003800000 */
.L_x_15991:
[----:B------:R-:W-:Y:S01]  /*a600*/  LEA R3, R0, 0x3b800000, 0x17 ;  /* 0x3b80000000037811 */ /* 0x000fe200078eb8ff */
[----:B------:R-:W-:-:S05]  /*a610*/  IMAD.SHL.U32 R0, R2, 0x100000, RZ ;  /* 0x0010000002007824 */ /* 0x000fca00078e00ff */
[----:B------:R-:W-:Y:S02]  /*a620*/  LOP3.LUT R0, R3, R0, R4, 0xfe, !PT ;  /* 0x0000000003007212 */ /* 0x000fe400078efe04 */
.L_x_15990:
[----:B------:R-:W-:Y:S05]  /*a630*/  BSYNC B0 ;  /* 0x0000000000007941 */ /* 0x000fea0003800000 */
.L_x_15989:
[----:B------:R-:W-:-:S04]  /*a640*/  FMUL.FTZ R0, R0, 1 ;  /* 0x3f80000000007820 */ /* 0x000fc80000410000 */
[----:B------:R0:W1:Y:S01]  /*a650*/  F2F.F64.F32 R4, R0 ;  /* 0x0000000000047310 */ /* 0x0000620000201800 */
[----:B------:R-:W-:Y:S05]  /*a660*/  BRA `(.L_x_15974) ;  /* 0x0000049000007947 */ /* 0x000fea0003800000 */
.L_x_15987:
        /* <DEDUP_REMOVED lines=21> */
.L_x_15996:
[----:B------:R-:W-:Y:S05]  /*a7c0*/  BSYNC B1 ;  /* 0x0000000000017941 */ /* 0x000fea0003800000 */
.L_x_15995:
[----:B------:R-:W-:Y:S01]  /*a7d0*/  LEA R3, R0, 0x37800000, 0x17 ;  /* 0x3780000000037811 */ /* 0x000fe200078eb8ff */
[----:B------:R-:W-:-:S05]  /*a7e0*/  IMAD.SHL.U32 R0, R2, 0x200000, RZ ;  /* 0x0020000002007824 */ /* 0x000fca00078e00ff */
[----:B------:R-:W-:Y:S02]  /*a7f0*/  LOP3.LUT R0, R3, R0, R4, 0xfe, !PT ;  /* 0x0000000003007212 */ /* 0x000fe400078efe04 */
.L_x_15994:
[----:B------:R-:W-:Y:S05]  /*a800*/  BSYNC B0 ;  /* 0x0000000000007941 */ /* 0x000fea0003800000 */
.L_x_15993:
[----:B------:R-:W-:-:S04]  /*a810*/  FMUL.FTZ R0, R0, 1 ;  /* 0x3f80000000007820 */ /* 0x000fc80000410000 */
[----:B------:R0:W1:Y:S01]  /*a820*/  F2F.F64.F32 R4, R0 ;  /* 0x0000000000047310 */ /* 0x0000620000201800 */
[----:B------:R-:W-:Y:S05]  /*a830*/  BRA `(.L_x_15974) ;  /* 0x000002c000007947 */ /* 0x000fea0003800000 */
.L_x_15986:
        /* <DEDUP_REMOVED lines=14> */
.L_x_16000:
[----:B------:R-:W-:Y:S05]  /*a920*/  BSYNC B0 ;  /* 0x0000000000007941 */ /* 0x000fea0003800000 */
.L_x_15999:
[----:B------:R-:W-:-:S04]  /*a930*/  FMUL.FTZ R0, R0, 1 ;  /* 0x3f80000000007820 */ /* 0x000fc80000410000 */
[----:B------:R0:W1:Y:S01]  /*a940*/  F2F.F64.F32 R4, R0 ;  /* 0x0000000000047310 */ /* 0x0000620000201800 */
[----:B------:R-:W-:Y:S05]  /*a950*/  BRA `(.L_x_15974) ;  /* 0x000001a000007947 */ /* 0x000fea0003800000 */
.L_x_15973:
        /* <DEDUP_REMOVED lines=21> */
.L_x_15998:
[----:B------:R-:W2:Y:S02]  /*aab0*/  LDG.E.64 R4, [R2.64] ;  /* 0x0000002402047981 */ /* 0x000ea4000c1e1b00 */
[----:B--2---:R-:W0:Y:S01]  /*aac0*/  I2F.F64.U64 R4, R4 ;  /* 0x0000000400047312 */ /* 0x004e220000301800 */
[----:B------:R-:W-:Y:S05]  /*aad0*/  BRA `(.L_x_15974) ;  /* 0x0000002000007947 */ /* 0x000fea0003800000 */
.L_x_15997:
[----:B------:R-:W2:Y:S02]  /*aae0*/  LDG.E R2, [R2.64] ;  /* 0x0000002402027981 */ /* 0x000ea4000c1e1900 */
[----:B--2---:R0:W1:Y:S02]  /*aaf0*/  I2F.F64.U32 R4, R2 ;  /* 0x0000000200047312 */ /* 0x0040640000201800 */
.L_x_15974:
        /* <DEDUP_REMOVED lines=33> */
.L_x_16004:
[----:B------:R-:W0:Y:S02]  /*ad10*/  F2I.S64.F64.TRUNC R4, R4 ;  /* 0x0000000400047311 */ /* 0x000e24000030d900 */
[----:B0-----:R-:W-:-:S05]  /*ad20*/  IMAD.MOV.U32 R3, RZ, RZ, R4 ;  /* 0x000000ffff037224 */ /* 0x001fca00078e0004 */
[----:B------:R-:W-:Y:S01]  /*ad30*/  STG.E.U8 [R16.64], R3 ;  /* 0x0000000310007986 */ /* 0x000fe2000c101124 */
[----:B------:R-:W-:Y:S05]  /*ad40*/  EXIT ;  /* 0x000000000000794d */ /* 0x000fea0003800000 */
.L_x_16003:
        /* <DEDUP_REMOVED lines=9> */
.L_x_16007:
[----:B------:R-:W0:Y:S02]  /*ade0*/  F2I.F64.TRUNC R5, R4 ;  /* 0x0000000400057311 */ /* 0x000e24000030d100 */
[----:B0-----:R-:W-:Y:S01]  /*adf0*/  STG.E [R16.64], R5 ;  /* 0x0000000510007986 */ /* 0x001fe2000c101924 */
[----:B------:R-:W-:Y:S05]  /*ae00*/  EXIT ;  /* 0x000000000000794d */ /* 0x000fea0003800000 */
.L_x_16006:
[----:B------:R-:W0:Y:S02]  /*ae10*/  F2I.F64.TRUNC R5, R4 ;  /* 0x0000000400057311 */ /* 0x000e24000030d100 */
[----:B0-----:R-:W-:Y:S01]  /*ae20*/  STG.E.U16 [R16.64], R5 ;  /* 0x0000000510007986 */ /* 0x001fe2000c101524 */
[----:B------:R-:W-:Y:S05]  /*ae30*/  EXIT ;  /* 0x000000000000794d */ /* 0x000fea0003800000 */
.L_x_16002:
        /* <DEDUP_REMOVED lines=11> */
.L_x_16009:
[----:B------:R-:W0:Y:S01]  /*aef0*/  F2F.F32.F64 R0, R4 ;  /* 0x0000000400007310 */ /* 0x000e220000301000 */
[----:B------:R-:W0:-:S14]  /*af00*/  DSETP.GEU.AND P0, PT, |R4|, c[0x2][0x0], PT ;  /* 0x008000000400762a */ /* 0x000e1c0003f0e200 */
[----:B0-----:R-:W-:-:S05]  /*af10*/  @!P0 FMUL R0, R0, 1.175494350822287508e-38 ;  /* 0x0080000000008820 */ /* 0x001fca0000400000 */
[----:B------:R-:W-:-:S05]  /*af20*/  F2FP.PACK_AB R0, RZ, R0 ;  /* 0x00000000ff00723e */ /* 0x000fca00000000ff */
[----:B------:R-:W-:Y:S01]  /*af30*/  STG.E.U16 [R16.64], R0 ;  /* 0x0000000010007986 */ /* 0x000fe2000c101524 */
[----:B------:R-:W-:Y:S05]  /*af40*/  EXIT ;  /* 0x000000000000794d */ /* 0x000fea0003800000 */
.L_x_16008:
        /* <DEDUP_REMOVED lines=12> */
.L_x_16011:
[----:B------:R-:W0:Y:S01]  /*b010*/  F2F.F32.F64 R0, R4 ;  /* 0x0000000400007310 */ /* 0x000e220000301000 */
[----:B------:R-:W0:-:S14]  /*b020*/  DSETP.GEU.AND P0, PT, |R4|, c[0x2][0x0], PT ;  /* 0x008000000400762a */ /* 0x000e1c0003f0e200 */
[----:B0-----:R-:W-:-:S05]  /*b030*/  @!P0 FMUL R0, R0, 1.175494350822287508e-38 ;  /* 0x0080000000008820 */ /* 0x001fca0000400000 */
[----:B------:R-:W-:-:S04]  /*b040*/  F2FP.PACK_AB R3, RZ, R0 ;  /* 0x00000000ff03723e */ /* 0x000fc800000000ff */
[----:B------:R-:W-:-:S05]  /*b050*/  PRMT R3, R3, 0x5410, RZ ;  /* 0x0000541003037816 */ /* 0x000fca00000000ff */
[----:B------:R-:W-:Y:S01]  /*b060*/  STG.E [R16.64], R3 ;  /* 0x0000000310007986 */ /* 0x000fe2000c101924 */
[----:B------:R-:W-:Y:S05]  /*b070*/  EXIT ;  /* 0x000000000000794d */ /* 0x000fea0003800000 */
.L_x_16010:
[----:B------:R-:W-:Y:S01]  /*b080*/  STG.E.64 [R16.64], R4 ;  /* 0x0000000410007986 */ /* 0x000fe2000c101b24 */
[----:B------:R-:W-:Y:S05]  /*b090*/  EXIT ;  /* 0x000000000000794d */ /* 0x000fea0003800000 */
.L_x_16001:
        /* <DEDUP_REMOVED lines=12> */
.L_x_16014:
[----:B------:R-:W-:-:S05]  /*b160*/  CS2R R6, SRZ ;  /* 0x0000000000067805 */ /* 0x000fca000001ff00 */
[----:B------:R-:W-:Y:S01]  /*b170*/  STG.E.128 [R16.64], R4 ;  /* 0x0000000410007986 */ /* 0x000fe2000c101d24 */
[----:B------:R-:W-:Y:S05]  /*b180*/  EXIT ;  /* 0x000000000000794d */ /* 0x000fea0003800000 */
.L_x_16013:
        /* <DEDUP_REMOVED lines=23> */
.L_x_16018:
[----:B------:R-:W-:Y:S05]  /*b300*/  BSYNC B0 ;  /* 0x0000000000007941 */ /* 0x000fea0003800000 */
.L_x_16017:
[----:B------:R-:W-:-:S05]  /*b310*/  LOP3.LUT R3, R0, R3, RZ, 0xfc, !PT ;  /* 0x0000000300037212 */ /* 0x000fca00078efcff */
[----:B------:R-:W-:Y:S01]  /*b320*/  STG.E.U8 [R16.64], R3 ;  /* 0x0000000310007986 */ /* 0x000fe2000c101124 */
[----:B------:R-:W-:Y:S05]  /*b330*/  EXIT ;  /* 0x000000000000794d */ /* 0x000fea0003800000 */
.L_x_16016:
        /* <DEDUP_REMOVED lines=15> */
.L_x_16020:
[----:B------:R-:W-:Y:S01]  /*b430*/  IMAD.MOV.U32 R0, RZ, RZ, 0x7f ;  /* 0x0000007fff007424 */ /* 0x000fe200078e00ff */
[----:B------:R-:W-:-:S04]  /*b440*/  ISETP.GT.U32.AND P0, PT, R2, 0x7f800000, PT ;  /* 0x7f8000000200780c */ /* 0x000fc80003f04070 */
[----:B------:R-:W-:-:S04]  /*b450*/  SEL R0, R0, 0x7c, P0 ;  /* 0x0000007c00007807 */ /* 0x000fc80000000000 */
.L_x_16021:
[----:B------:R-:W-:Y:S05]  /*b460*/  BSYNC B0 ;  /* 0x0000000000007941 */ /* 0x000fea0003800000 */
.L_x_16019:
[----:B------:R-:W-:-:S04]  /*b470*/  LOP3.LUT R2, R3, 0x80000000, RZ, 0xc0, !PT ;  /* 0x8000000003027812 */ /* 0x000fc800078ec0ff */
[----:B------:R-:W-:-:S04]  /*b480*/  SHF.R.U32.HI R3, RZ, 0x18, R2 ;  /* 0x00000018ff037819 */ /* 0x000fc80000011602 */
[----:B------:R-:W-:-:S05]  /*b490*/  LOP3.LUT R3, R0, R3, RZ, 0xfc, !PT ;  /* 0x0000000300037212 */ /* 0x000fca00078efcff */
[----:B------:R-:W-:Y:S01]  /*b4a0*/  STG.E.U8 [R16.64], R3 ;  /* 0x0000000310007986 */ /* 0x000fe2000c101124 */
[----:B------:R-:W-:Y:S05]  /*b4b0*/  EXIT ;  /* 0x000000000000794d */ /* 0x000fea0003800000 */
.L_x_16015:
[----:B------:R-:W0:Y:S01]  /*b4c0*/  F2F.F32.F64 R0, R4 ;  /* 0x0000000400007310 */ /* 0x000e220000301000 */
[----:B------:R-:W0:-:S14]  /*b4d0*/  DSETP.GEU.AND P0, PT, |R4|, c[0x2][0x0], PT ;  /* 0x008000000400762a */ /* 0x000e1c0003f0e200 */
[----:B0-----:R-:W-:-:S05]  /*b4e0*/  @!P0 FMUL R0, R0, 1.175494350822287508e-38 ;  /* 0x0080000000008820 */ /* 0x001fca0000400000 */
[----:B------:R-:W-:-:S05]  /*b4f0*/  F2FP.BF16.PACK_AB R0, RZ, R0 ;  /* 0x00000000ff00723e */ /* 0x000fca00000010ff */
[----:B------:R-:W-:Y:S01]  /*b500*/  STG.E.U16 [R16.64], R0 ;  /* 0x0000000010007986 */ /* 0x000fe2000c101524 */
[----:B------:R-:W-:Y:S05]  /*b510*/  EXIT ;  /* 0x000000000000794d */ /* 0x000fea0003800000 */
.L_x_16012:
        /* <DEDUP_REMOVED lines=11> */
.L_x_16024:
        /* <DEDUP_REMOVED lines=19> */
.L_x_16027:
[----:B------:R-:W-:-:S04]  /*b700*/  LOP3.LUT R2, R3, 0x80000000, RZ, 0xc0, !PT ;  /* 0x8000000003027812 */ /* 0x000fc800078ec0ff */
[----:B------:R-:W-:-:S04]  /*b710*/  SHF.R.U32.HI R3, RZ, 0x18, R2 ;  /* 0x00000018ff037819 */ /* 0x000fc80000011602 */
[----:B------:R-:W-:-:S04]  /*b720*/  LOP3.LUT R0, R0, R3, RZ, 0xfc, !PT ;  /* 0x0000000300007212 */ /* 0x000fc800078efcff */
[----:B------:R-:W-:Y:S02]  /*b730*/  PRMT R8, R0, 0x7610, R8 ;  /* 0x0000761000087816 */ /* 0x000fe40000000008 */
.L_x_16026:
[----:B------:R-:W-:Y:S05]  /*b740*/  BSYNC B0 ;  /* 0x0000000000007941 */ /* 0x000fea0003800000 */
.L_x_16025:
[----:B------:R-:W-:Y:S01]  /*b750*/  STG.E.U8 [R16.64], R8 ;  /* 0x0000000810007986 */ /* 0x000fe2000c101124 */
[----:B------:R-:W-:Y:S05]  /*b760*/  EXIT ;  /* 0x000000000000794d */ /* 0x000fea0003800000 */
.L_x_16023:
        /* <DEDUP_REMOVED lines=19> */
.L_x_16030:
[----:B------:R-:W-:-:S04]  /*b8a0*/  LOP3.LUT R2, R3, 0x80000000, RZ, 0xc0, !PT ;  /* 0x8000000003027812 */ /* 0x000fc800078ec0ff */
[----:B------:R-:W-:-:S04]  /*b8b0*/  SHF.R.U32.HI R3, RZ, 0x18, R2 ;  /* 0x00000018ff037819 */ /* 0x000fc80000011602 */
[----:B------:R-:W-:-:S04]  /*b8c0*/  LOP3.LUT R0, R0, R3, RZ, 0xfc, !PT ;  /* 0x0000000300007212 */ /* 0x000fc800078efcff */
[----:B------:R-:W-:Y:S02]  /*b8d0*/  PRMT R8, R0, 0x7610, R8 ;  /* 0x0000761000087816 */ /* 0x000fe40000000008 */
.L_x_16029:
[----:B------:R-:W-:Y:S05]  /*b8e0*/  BSYNC B0 ;  /* 0x0000000000007941 */ /* 0x000fea0003800000 */
.L_x_16028:
[----:B------:R-:W-:Y:S01]  /*b8f0*/  STG.E.U8 [R16.64], R8 ;  /* 0x0000000810007986 */ /* 0x000fe2000c101124 */
[----:B------:R-:W-:Y:S05]  /*b900*/  EXIT ;  /* 0x000000000000794d */ /* 0x000fea0003800000 */
.L_x_16022:
        /* <DEDUP_REMOVED lines=24> */
.L_x_16005:
        /* <DEDUP_REMOVED lines=20> */
.L_x_16032:
[----:B------:R-:W0:Y:S02]  /*bbd0*/  F2I.U64.F64.TRUNC R4, R4 ;  /* 0x0000000400047311 */ /* 0x000e24000030d800 */
[----:B0-----:R-:W-:Y:S01]  /*bbe0*/  STG.E.64 [R16.64], R4 ;  /* 0x0000000410007986 */ /* 0x001fe2000c101b24 */
[----:B------:R-:W-:Y:S05]  /*bbf0*/  EXIT ;  /* 0x000000000000794d */ /* 0x000fea0003800000 */
.L_x_16031:
[----:B------:R-:W0:Y:S02]  /*bc00*/  F2I.U32.F64.TRUNC R5, R4 ;  /* 0x0000000400057311 */ /* 0x000e24000030d000 */
[----:B0-----:R-:W-:Y:S01]  /*bc10*/  STG.E [R16.64], R5 ;  /* 0x0000000510007986 */ /* 0x001fe2000c101924 */
[----:B------:R-:W-:Y:S05]  /*bc20*/  EXIT ;  /* 0x000000000000794d */ /* 0x000fea0003800000 */
.L_x_16033:
        /* <DEDUP_REMOVED lines=13> */
.L_x_34191:


//--------------------- .text._ZN2at6native27unrolled_elementwise_kernelIZZZNS0_17clamp_kernel_cudaERNS_18TensorIteratorBaseERKN3c106ScalarES7_ENKUlvE_clEvENKUlvE4_clEvEUldE_St5arrayIPcLm2EELi4E23TrivialOffsetCalculatorILi1EjESF_NS0_6memory12LoadWithCastILi1EEENSG_13StoreWithCastILi1EEEEEviT_T0_T2_T3_T4_T5_ --------------------------
	.section	.text._ZN2at6native27unrolled_elementwise_kernelIZZZNS0_17clamp_kernel_cudaERNS_18TensorIteratorBaseERKN3c106ScalarES7_ENKUlvE_clEvENKUlvE4_clEvEUldE_St5arrayIPcLm2EELi4E23TrivialOffsetCalculatorILi1EjESF_NS0_6memory12LoadWithCastILi1EEENSG_13StoreWithCastILi1EEEEEviT_T0_T2_T3_T4_T5_,"ax",@progbits
	.sectioninfo	@"SHI_REGISTERS=38"
	.align	128
        .global         _ZN2at6native27unrolled_elementwise_kernelIZZZNS0_17clamp_kernel_cudaERNS_18TensorIteratorBaseERKN3c106ScalarES7_ENKUlvE_clEvENKUlvE4_clEvEUldE_St5arrayIPcLm2EELi4E23TrivialOffsetCalculatorILi1EjESF_NS0_6memory12LoadWithCastILi1EEENSG_13StoreWithCastILi1EEEEEviT_T0_T2_T3_T4_T5_
        .type           _ZN2at6native27unrolled_elementwise_kernelIZZZNS0_17clamp_kernel_cudaERNS_18TensorIteratorBaseERKN3c106ScalarES7_ENKUlvE_clEvENKUlvE4_clEvEUldE_St5arrayIPcLm2EELi4E23TrivialOffsetCalculatorILi1EjESF_NS0_6memory12LoadWithCastILi1EEENSG_13StoreWithCastILi1EEEEEviT_T0_T2_T3_T4_T5_,@function
        .size           _ZN2at6native27unrolled_elementwise_kernelIZZZNS0_17clamp_kernel_cudaERNS_18TensorIteratorBaseERKN3c106ScalarES7_ENKUlvE_clEvENKUlvE4_clEvEUldE_St5arrayIPcLm2EELi4E23TrivialOffsetCalculatorILi1EjESF_NS0_6memory12LoadWithCastILi1EEENSG_13StoreWithCastILi1EEEEEviT_T0_T2_T3_T4_T5_,(.L_x_34192 - _ZN2at6native27unrolled_elementwise_kernelIZZZNS0_17clamp_kernel_cudaERNS_18TensorIteratorBaseERKN3c106ScalarES7_ENKUlvE_clEvENKUlvE4_clEvEUldE_St5arrayIPcLm2EELi4E23TrivialOffsetCalculatorILi1EjESF_NS0_6memory12LoadWithCastILi1EEENSG_13StoreWithCastILi1EEEEEviT_T0_T2_T3_T4_T5_)
        .other          _ZN2at6native27unrolled_elementwise_kernelIZZZNS0_17clamp_kernel_cudaERNS_18TensorIteratorBaseERKN3c106ScalarES7_ENKUlvE_clEvENKUlvE4_clEvEUldE_St5arrayIPcLm2EELi4E23TrivialOffsetCalculatorILi1EjESF_NS0_6memory12LoadWithCastILi1EEENSG_13StoreWithCastILi1EEEEEviT_T0_T2_T3_T4_T5_,@"STO_CUDA_ENTRY STV_DEFAULT"
_ZN2at6native27unrolled_elementwise_kernelIZZZNS0_17clamp_kernel_cudaERNS_18TensorIteratorBaseERKN3c106ScalarES7_ENKUlvE_clEvENKUlvE4_clEvEUldE_St5arrayIPcLm2EELi4E23TrivialOffsetCalculatorILi1EjESF_NS0_6memory12LoadWithCastILi1EEENSG_13StoreWithCastILi1EEEEEviT_T0_T2_T3_T4_T5_:
.text._ZN2at6native27unrolled_elementwise_kernelIZZZNS0_17clamp_kernel_cudaERNS_18TensorIteratorBaseERKN3c106ScalarES7_ENKUlvE_clEvENKUlvE4_clEvEUldE_St5arrayIPcLm2EELi4E23TrivialOffsetCalculatorILi1EjESF_NS0_6memory12LoadWithCastILi1EEENSG_13StoreWithCastILi1EEEEEviT_T0_T2_T3_T4_T5_:
        /* <DEDUP_REMOVED lines=30> */
.L_x_16039:
[----:B------:R-:W2:Y:S02]  /*01e0*/  LDG.E.U8 R4, [R4.64] ;  /* 0x0000002404047981 */ /* 0x000ea4000c1e1100 */
[----:B--2---:R0:W1:Y:S01]  /*01f0*/  I2F.F64.U16 R28, R4 ;  /* 0x00000004001c7312 */ /* 0x0040620000101800 */
[----:B------:R-:W-:Y:S05]  /*0200*/  BRA `(.L_x_16041) ;  /* 0x00000e0000007947 */ /* 0x000fea0003800000 */
.L_x_16038:
        /* <DEDUP_REMOVED lines=9> */
.L_x_16043:
[----:B------:R-:W2:Y:S02]  /*02a0*/  LDG.E R4, [R4.64] ;  /* 0x0000002404047981 */ /* 0x000ea4000c1e1900 */
[----:B--2---:R0:W1:Y:S01]  /*02b0*/  I2F.F64 R28, R4 ;  /* 0x00000004001c7312 */ /* 0x0040620000201c00 */
[----:B------:R-:W-:Y:S05]  /*02c0*/  BRA `(.L_x_16041) ;  /* 0x00000d4000007947 */ /* 0x000fea0003800000 */
.L_x_16042:
[----:B------:R-:W2:Y:S02]  /*02d0*/  LDG.E.U16 R4, [R4.64] ;  /* 0x0000002404047981 */ /* 0x000ea4000c1e1500 */
[----:B--2---:R0:W1:Y:S01]  /*02e0*/  I2F.F64.S16 R28, R4 ;  /* 0x00000004001c7312 */ /* 0x0040620000101c00 */
[----:B------:R-:W-:Y:S05]  /*02f0*/  BRA `(.L_x_16041) ;  /* 0x00000d1000007947 */ /* 0x000fea0003800000 */
.L_x_16037:
        /* <DEDUP_REMOVED lines=10> */
.L_x_16045:
[----:B------:R-:W2:Y:S02]  /*03a0*/  LDG.E.U16 R0, [R4.64] ;  /* 0x0000002404007981 */ /* 0x000ea4000c1e1500 */
[----:B--2---:R-:W-:-:S05]  /*03b0*/  HADD2.F32 R0, -RZ, R0.H0_H0 ;  /* 0x20000000ff007230 */ /* 0x004fca0000004100 */
[----:B------:R-:W-:-:S04]  /*03c0*/  FMUL.FTZ R0, R0, 1 ;  /* 0x3f80000000007820 */ /* 0x000fc80000410000 */
[----:B------:R0:W1:Y:S01]  /*03d0*/  F2F.F64.F32 R28, R0 ;  /* 0x00000000001c7310 */ /* 0x0000620000201800 */
[----:B------:R-:W-:Y:S05]  /*03e0*/  BRA `(.L_x_16041) ;  /* 0x00000c2000007947 */ /* 0x000fea0003800000 */
.L_x_16044:
        /* <DEDUP_REMOVED lines=10> */
.L_x_16047:
[----:B------:R-:W2:Y:S02]  /*0490*/  LDG.E.U16 R4, [R4.64] ;  /* 0x0000002404047981 */ /* 0x000ea4000c1e1500 */
[----:B--2---:R-:W-:-:S05]  /*04a0*/  HADD2.F32 R0, -RZ, R4.H0_H0 ;  /* 0x20000004ff007230 */ /* 0x004fca0000004100 */
[----:B------:R-:W-:-:S04]  /*04b0*/  FMUL.FTZ R0, R0, 1 ;  /* 0x3f80000000007820 */ /* 0x000fc80000410000 */
[----:B------:R0:W1:Y:S01]  /*04c0*/  F2F.F64.F32 R28, R0 ;  /* 0x00000000001c7310 */ /* 0x0000620000201800 */
[----:B------:R-:W-:Y:S05]  /*04d0*/  BRA `(.L_x_16041) ;  /* 0x00000b3000007947 */ /* 0x000fea0003800000 */
.L_x_16046:
[----:B------:R0:W5:Y:S01]  /*04e0*/  LDG.E.64 R28, [R4.64] ;  /* 0x00000024041c7981 */ /* 0x000162000c1e1b00 */
[----:B------:R-:W-:Y:S05]  /*04f0*/  BRA `(.L_x_16041) ;  /* 0x00000b1000007947 */ /* 0x000fea0003800000 */
.L_x_16036:
        /* <DEDUP_REMOVED lines=13> */
.L_x_16050:
[----:B------:R0:W5:Y:S01]  /*05d0*/  LDG.E.64 R28, [R4.64] ;  /* 0x00000024041c7981 */ /* 0x000162000c1e1b00 */
[----:B------:R-:W-:Y:S05]  /*05e0*/  BRA `(.L_x_16041) ;  /* 0x00000a2000007947 */ /* 0x000fea0003800000 */
.L_x_16049:
        /* <DEDUP_REMOVED lines=28> */
.L_x_16052:
        /* <DEDUP_REMOVED lines=16> */
.L_x_16051:
[----:B------:R-:W2:Y:S02]  /*08b0*/  LDG.E.U16 R0, [R4.64] ;  /* 0x0000002404007981 */ /* 0x000ea4000c1e1500 */
[----:B--2---:R-:W-:-:S05]  /*08c0*/  PRMT R0, RZ, 0x5410, R0 ;  /* 0x00005410ff007816 */ /* 0x004fca0000000000 */
[----:B------:R-:W-:-:S04]  /*08d0*/  FMUL.FTZ R0, R0, 1 ;  /* 0x3f80000000007820 */ /* 0x000fc80000410000 */
[----:B------:R0:W1:Y:S01]  /*08e0*/  F2F.F64.F32 R28, R0 ;  /* 0x00000000001c7310 */ /* 0x0000620000201800 */
[----:B------:R-:W-:Y:S05]  /*08f0*/  BRA `(.L_x_16041) ;  /* 0x0000071000007947 */ /* 0x000fea0003800000 */
.L_x_16048:
        /* <DEDUP_REMOVED lines=11> */
.L_x_16055:
        /* <DEDUP_REMOVED lines=21> */
.L_x_16059:
[----:B------:R-:W-:Y:S05]  /*0b00*/  BSYNC B1 ;  /* 0x0000000000017941 */ /* 0x000fea0003800000 */
.L_x_16058:
[----:B------:R-:W-:Y:S01]  /*0b10*/  LEA R5, R0, 0x3b800000, 0x17 ;  /* 0x3b80000000057811 */ /* 0x000fe200078eb8ff */
[----:B------:R-:W-:-:S05]  /*0b20*/  IMAD.SHL.U32 R0, R3, 0x100000, RZ ;  /* 0x0010000003007824 */ /* 0x000fca00078e00ff */
[----:B------:R-:W-:Y:S02]  /*0b30*/  LOP3.LUT R0, R5, R0, R6, 0xfe, !PT ;  /* 0x0000000005007212 */ /* 0x000fe400078efe06 */
.L_x_16057:
[----:B------:R-:W-:Y:S05]  /*0b40*/  BSYNC B0 ;  /* 0x0000000000007941 */ /* 0x000fea0003800000 */
.L_x_16056:
[----:B------:R-:W-:-:S04]  /*0b50*/  FMUL.FTZ R0, R0, 1 ;  /* 0x3f80000000007820 */ /* 0x000fc80000410000 */
[----:B------:R0:W1:Y:S01]  /*0b60*/  F2F.F64.F32 R28, R0 ;  /* 0x00000000001c7310 */ /* 0x0000620000201800 */
[----:B------:R-:W-:Y:S05]  /*0b70*/  BRA `(.L_x_16041) ;  /* 0x0000049000007947 */ /* 0x000fea0003800000 */
.L_x_16054:
        /* <DEDUP_REMOVED lines=21> */
.L_x_16063:
[----:B------:R-:W-:Y:S05]  /*0cd0*/  BSYNC B1 ;  /* 0x0000000000017941 */ /* 0x000fea0003800000 */
.L_x_16062:
[----:B------:R-:W-:Y:S01]  /*0ce0*/  LEA R5, R0, 0x37800000, 0x17 ;  /* 0x3780000000057811 */ /* 0x000fe200078eb8ff */
[----:B------:R-:W-:-:S05]  /*0cf0*/  IMAD.SHL.U32 R0, R3, 0x200000, RZ ;  /* 0x0020000003007824 */ /* 0x000fca00078e00ff */
[----:B------:R-:W-:Y:S02]  /*0d00*/  LOP3.LUT R0, R5, R0, R6, 0xfe, !PT ;  /* 0x0000000005007212 */ /* 0x000fe400078efe06 */
.L_x_16061:
[----:B------:R-:W-:Y:S05]  /*0d10*/  BSYNC B0 ;  /* 0x0000000000007941 */ /* 0x000fea0003800000 */
.L_x_16060:
[----:B------:R-:W-:-:S04]  /*0d20*/  FMUL.FTZ R0, R0, 1 ;  /* 0x3f80000000007820 */ /* 0x000fc80000410000 */
[----:B------:R0:W1:Y:S01]  /*0d30*/  F2F.F64.F32 R28, R0 ;  /* 0x00000000001c7310 */ /* 0x0000620000201800 */
[----:B------:R-:W-:Y:S05]  /*0d40*/  BRA `(.L_x_16041) ;  /* 0x000002c000007947 */ /* 0x000fea0003800000 */
.L_x_16053:
        /* <DEDUP_REMOVED lines=14> */
.L_x_16067:
[----:B------:R-:W-:Y:S05]  /*0e30*/  BSYNC B0 ;  /* 0x0000000000007941 */ /* 0x000fea0003800000 */
.L_x_16066:
[----:B------:R-:W-:-:S04]  /*0e40*/  FMUL.FTZ R0, R0, 1 ;  /* 0x3f80000000007820 */ /* 0x000fc80000410000 */
[----:B------:R0:W1:Y:S01]  /*0e50*/  F2F.F64.F32 R28, R0 ;  /* 0x00000000001c7310 */ /* 0x0000620000201800 */
[----:B------:R-:W-:Y:S05]  /*0e60*/  BRA `(.L_x_16041) ;  /* 0x000001a000007947 */ /* 0x000fea0003800000 */
.L_x_16040:
        /* <DEDUP_REMOVED lines=21> */
.L_x_16065:
[----:B------:R-:W2:Y:S02]  /*0fc0*/  LDG.E.64 R28, [R4.64] ;  /* 0x00000024041c7981 */ /* 0x000ea4000c1e1b00 */
[----:B--2---:R-:W0:Y:S01]  /*0fd0*/  I2F.F64.U64 R28, R28 ;  /* 0x0000001c001c7312 */ /* 0x004e220000301800 */
[----:B------:R-:W-:Y:S05]  /*0fe0*/  BRA `(.L_x_16041) ;  /* 0x0000002000007947 */ /* 0x000fea0003800000 */
.L_x_16064:
[----:B------:R-:W2:Y:S02]  /*0ff0*/  LDG.E R4, [R4.64] ;  /* 0x0000002404047981 */ /* 0x000ea4000c1e1900 */
[----:B--2---:R0:W1:Y:S02]  /*1000*/  I2F.F64.U32 R28, R4 ;  /* 0x00000004001c7312 */ /* 0x0040640000201800 */
.L_x_16041:
[----:B------:R-:W2:Y:S02]  /*1010*/  S2R R18, SR_TID.X ;  /* 0x0000000000127919 */ /* 0x000ea40000002100 */
[----:B--2---:R-:W-:Y:S02]  /*1020*/  IADD3 R18, R18, 0x80, RZ ;  /* 0x0000008012127810 */ /* 0x004fe40007ffe0ff */
.L_x_16035:
[----:B-1----:R-:W-:Y:S05]  /*1030*/  BSYNC B6 ;  /* 0x0000000000067941 */ /* 0x002fea0003800000 */
.L_x_16034:
        /* <DEDUP_REMOVED lines=22> */
.L_x_16073:
[----:B------:R-:W2:Y:S02]  /*11a0*/  LDG.E.U8 R4, [R4.64] ;  /* 0x0000002404047981 */ /* 0x000ea4000c1e1100 */
[----:B--2---:R0:W1:Y:S01]  /*11b0*/  I2F.F64.U16 R32, R4 ;  /* 0x0000000400207312 */ /* 0x0040620000101800 */
[----:B------:R-:W-:Y:S05]  /*11c0*/  BRA `(.L_x_16075) ;  /* 0x00000df000007947 */ /* 0x000fea0003800000 */
.L_x_16072:
        /* <DEDUP_REMOVED lines=9> */
.L_x_16077:
[----:B------:R-:W2:Y:S02]  /*1260*/  LDG.E R4, [R4.64] ;  /* 0x0000002404047981 */ /* 0x000ea4000c1e1900 */
[----:B--2---:R0:W1:Y:S01]  /*1270*/  I2F.F64 R32, R4 ;  /* 0x0000000400207312 */ /* 0x0040620000201c00 */
[----:B------:R-:W-:Y:S05]  /*1280*/  BRA `(.L_x_16075) ;  /* 0x00000d3000007947 */ /* 0x000fea0003800000 */
.L_x_16076:
[----:B------:R-:W2:Y:S02]  /*1290*/  LDG.E.U16 R4, [R4.64] ;  /* 0x0000002404047981 */ /* 0x000ea4000c1e1500 */
[----:B--2---:R0:W1:Y:S01]  /*12a0*/  I2F.F64.S16 R32, R4 ;  /* 0x0000000400207312 */ /* 0x0040620000101c00 */
[----:B------:R-:W-:Y:S05]  /*12b0*/  BRA `(.L_x_16075) ;  /* 0x00000d0000007947 */ /* 0x000fea0003800000 */
.L_x_16071:
        /* <DEDUP_REMOVED lines=10> */
.L_x_16079:
[----:B------:R-:W2:Y:S02]  /*1360*/  LDG.E.U16 R0, [R4.64] ;  /* 0x0000002404007981 */ /* 0x000ea4000c1e1500 */
[----:B--2---:R-:W-:-:S05]  /*1370*/  HADD2.F32 R0, -RZ, R0.H0_H0 ;  /* 0x20000000ff007230 */ /* 0x004fca0000004100 */
[----:B------:R-:W-:-:S04]  /*1380*/  FMUL.FTZ R0, R0, 1 ;  /* 0x3f80000000007820 */ /* 0x000fc80000410000 */
[----:B------:R0:W1:Y:S01]  /*1390*/  F2F.F64.F32 R32, R0 ;  /* 0x0000000000207310 */ /* 0x0000620000201800 */
[----:B------:R-:W-:Y:S05]  /*13a0*/  BRA `(.L_x_16075) ;  /* 0x00000c1000007947 */ /* 0x000fea0003800000 */
.L_x_16078:
        /* <DEDUP_REMOVED lines=10> */
.L_x_16081:
[----:B------:R-:W2:Y:S02]  /*1450*/  LDG.E.U16 R4, [R4.64] ;  /* 0x0000002404047981 */ /* 0x000ea4000c1e1500 */
[----:B--2---:R-:W-:-:S05]  /*1460*/  HADD2.F32 R0, -RZ, R4.H0_H0 ;  /* 0x20000004ff007230 */ /* 0x004fca0000004100 */
[----:B------:R-:W-:-:S04]  /*1470*/  FMUL.FTZ R0, R0, 1 ;  /* 0x3f80000000007820 */ /* 0x000fc80000410000 */
[----:B------:R0:W1:Y:S01]  /*1480*/  F2F.F64.F32 R32, R0 ;  /* 0x0000000000207310 */ /* 0x0000620000201800 */
[----:B------:R-:W-:Y:S05]  /*1490*/  BRA `(.L_x_16075) ;  /* 0x00000b2000007947 */ /* 0x000fea0003800000 */
.L_x_16080:
[----:B------:R0:W5:Y:S01]  /*14a0*/  LDG.E.64 R32, [R4.64] ;  /* 0x0000002404207981 */ /* 0x000162000c1e1b00 */
[----:B------:R-:W-:Y:S05]  /*14b0*/  BRA `(.L_x_16075) ;  /* 0x00000b0000007947 */ /* 0x000fea0003800000 */
.L_x_16070:
        /* <DEDUP_REMOVED lines=13> */
.L_x_16084:
[----:B------:R0:W5:Y:S01]  /*1590*/  LDG.E.64 R32, [R4.64] ;  /* 0x0000002404207981 */ /* 0x000162000c1e1b00 */
[----:B------:R-:W-:Y:S05]  /*15a0*/  BRA `(.L_x_16075) ;  /* 0x00000a1000007947 */ /* 0x000fea0003800000 */
.L_x_16083:
        /* <DEDUP_REMOVED lines=28> */
.L_x_16086:
        /* <DEDUP_REMOVED lines=15> */
.L_x_16085:
[----:B------:R-:W2:Y:S02]  /*1860*/  LDG.E.U16 R0, [R4.64] ;  /* 0x0000002404007981 */ /* 0x000ea4000c1e1500 */
[----:B--2---:R-:W-:-:S05]  /*1870*/  PRMT R0, RZ, 0x5410, R0 ;  /* 0x00005410ff007816 */ /* 0x004fca0000000000 */
[----:B------:R-:W-:-:S04]  /*1880*/  FMUL.FTZ R0, R0, 1 ;  /* 0x3f80000000007820 */ /* 0x000fc80000410000 */
[----:B------:R0:W1:Y:S01]  /*1890*/  F2F.F64.F32 R32, R0 ;  /* 0x0000000000207310 */ /* 0x0000620000201800 */
[----:B------:R-:W-:Y:S05]  /*18a0*/  BRA `(.L_x_16075) ;  /* 0x0000071000007947 */ /* 0x000fea0003800000 */
.L_x_16082:
        /* <DEDUP_REMOVED lines=11> */
.L_x_16089:
        /* <DEDUP_REMOVED lines=21> */
.L_x_16093:
[----:B------:R-:W-:Y:S05]  /*1ab0*/  BSYNC B1 ;  /* 0x0000000000017941 */ /* 0x000fea0003800000 */
.L_x_16092:
[----:B------:R-:W-:Y:S01]  /*1ac0*/  LEA R5, R0, 0x3b800000, 0x17 ;  /* 0x3b80000000057811 */ /* 0x000fe200078eb8ff */
[----:B------:R-:W-:-:S05]  /*1ad0*/  IMAD.SHL.U32 R0, R3, 0x100000, RZ ;  /* 0x0010000003007824 */ /* 0x000fca00078e00ff */
[----:B------:R-:W-:Y:S02]  /*1ae0*/  LOP3.LUT R0, R5, R0, R6, 0xfe, !PT ;  /* 0x0000000005007212 */ /* 0x000fe400078efe06 */
.L_x_16091:
[----:B------:R-:W-:Y:S05]  /*1af0*/  BSYNC B0 ;  /* 0x0000000000007941 */ /* 0x000fea0003800000 */
.L_x_16090:
[----:B------:R-:W-:-:S04]  /*1b00*/  FMUL.FTZ R0, R0, 1 ;  /* 0x3f80000000007820 */ /* 0x000fc80000410000 */
[----:B------:R0:W1:Y:S01]  /*1b10*/  F2F.F64.F32 R32, R0 ;  /* 0x0000000000207310 */ /* 0x0000620000201800 */
[----:B------:R-:W-:Y:S05]  /*1b20*/  BRA `(.L_x_16075) ;  /* 0x0000049000007947 */ /* 0x000fea0003800000 */
.L_x_16088:
        /* <DEDUP_REMOVED lines=21> */
.L_x_16097:
[----:B------:R-:W-:Y:S05]  /*1c80*/  BSYNC B1 ;  /* 0x0000000000017941 */ /* 0x000fea0003800000 */
.L_x_16096:
[----:B------:R-:W-:Y:S01]  /*1c90*/  LEA R5, R0, 0x37800000, 0x17 ;  /* 0x3780000000057811 */ /* 0x000fe200078eb8ff */
[----:B------:R-:W-:-:S05]  /*1ca0*/  IMAD.SHL.U32 R0, R3, 0x200000, RZ ;  /* 0x0020000003007824 */ /* 0x000fca00078e00ff */
[----:B------:R-:W-:Y:S02]  /*1cb0*/  LOP3.LUT R0, R5, R0, R6, 0xfe, !PT ;  /* 0x0000000005007212 */ /* 0x000fe400078efe06 */
.L_x_16095:
[----:B------:R-:W-:Y:S05]  /*1cc0*/  BSYNC B0 ;  /* 0x0000000000007941 */ /* 0x000fea0003800000 */
.L_x_16094:
[----:B------:R-:W-:-:S04]  /*1cd0*/  FMUL.FTZ R0, R0, 1 ;  /* 0x3f80000000007820 */ /* 0x000fc80000410000 */
[----:B------:R0:W1:Y:S01]  /*1ce0*/  F2F.F64.F32 R32, R0 ;  /* 0x0000000000207310 */ /* 0x0000620000201800 */
[----:B------:R-:W-:Y:S05]  /*1cf0*/  BRA `(.L_x_16075) ;  /* 0x000002c000007947 */ /* 0x000fea0003800000 */
.L_x_16087:
        /* <DEDUP_REMOVED lines=14> */
.L_x_16101:
[----:B------:R-:W-:Y:S05]  /*1de0*/  BSYNC B0 ;  /* 0x0000000000007941 */ /* 0x000fea0003800000 */
.L_x_16100:
[----:B------:R-:W-:-:S04]  /*1df0*/  FMUL.FTZ R0, R0, 1 ;  /* 0x3f80000000007820 */ /* 0x000fc80000410000 */
[----:B------:R0:W1:Y:S01]  /*1e00*/  F2F.F64.F32 R32, R0 ;  /* 0x0000000000207310 */ /* 0x0000620000201800 */
[----:B------:R-:W-:Y:S05]  /*1e10*/  BRA `(.L_x_16075) ;  /* 0x000001a000007947 */ /* 0x000fea0003800000 */
.L_x_16074:
        /* <DEDUP_REMOVED lines=21> */
.L_x_16099:
[----:B------:R-:W2:Y:S02]  /*1f70*/  LDG.E.64 R32, [R4.64] ;  /* 0x0000002404207981 */ /* 0x000ea4000c1e1b00 */
[----:B--2---:R-:W0:Y:S01]  /*1f80*/  I2F.F64.U64 R32, R32 ;  /* 0x0000002000207312 */ /* 0x004e220000301800 */
[----:B------:R-:W-:Y:S05]  /*1f90*/  BRA `(.L_x_16075) ;  /* 0x0000002000007947 */ /* 0x000fea0003800000 */
.L_x_16098:
[----:B------:R-:W2:Y:S02]  /*1fa0*/  LDG.E R4, [R4.64] ;  /* 0x0000002404047981 */ /* 0x000ea4000c1e1900 */
[----:B--2---:R0:W1:Y:S02]  /*1fb0*/  I2F.F64.U32 R32, R4 ;  /* 0x0000000400207312 */ /* 0x0040640000201800 */
.L_x_16075:
[----:B------:R-:W-:-:S03]  /*1fc0*/  IADD3 R18, R18, 0x80, RZ ;  /* 0x0000008012127810 */ /* 0x000fc60007ffe0ff */
.L_x_16069:
[----:B------:R-:W-:Y:S05]  /*1fd0*/  BSYNC B6 ;  /* 0x0000000000067941 */ /* 0x000fea0003800000 */
.L_x_16068:
        /* <DEDUP_REMOVED lines=24> */
.L_x_16107:
[----:B------:R-:W2:Y:S02]  /*2160*/  LDG.E.U8 R4, [R4.64] ;  /* 0x0000002404047981 */ /* 0x000ea4000c1e1100 */
[----:B--2---:R0:W2:Y:S01]  /*2170*/  I2F.F64.U16 R16, R4 ;  /* 0x0000000400107312 */ /* 0x0040a20000101800 */
[----:B------:R-:W-:Y:S05]  /*2180*/  BRA `(.L_x_16109) ;  /* 0x00000df000007947 */ /* 0x000fea0003800000 */
.L_x_16106:
        /* <DEDUP_REMOVED lines=9> */
.L_x_16111:
[----:B------:R-:W2:Y:S02]  /*2220*/  LDG.E R4, [R4.64] ;  /* 0x0000002404047981 */ /* 0x000ea4000c1e1900 */
[----:B--2---:R0:W2:Y:S01]  /*2230*/  I2F.F64 R16, R4 ;  /* 0x0000000400107312 */ /* 0x0040a20000201c00 */
[----:B------:R-:W-:Y:S05]  /*2240*/  BRA `(.L_x_16109) ;  /* 0x00000d3000007947 */ /* 0x000fea0003800000 */
.L_x_16110:
[----:B------:R-:W2:Y:S02]  /*2250*/  LDG.E.U16 R4, [R4.64] ;  /* 0x0000002404047981 */ /* 0x000ea4000c1e1500 */
[----:B--2---:R0:W2:Y:S01]  /*2260*/  I2F.F64.S16 R16, R4 ;  /* 0x0000000400107312 */ /* 0x0040a20000101c00 */
[----:B------:R-:W-:Y:S05]  /*2270*/  BRA `(.L_x_16109) ;  /* 0x00000d0000007947 */ /* 0x000fea0003800000 */
.L_x_16105:
        /* <DEDUP_REMOVED lines=10> */
.L_x_16113:
[----:B------:R-:W2:Y:S02]  /*2320*/  LDG.E.U16 R0, [R4.64] ;  /* 0x0000002404007981 */ /* 0x000ea4000c1e1500 */
[----:B--2---:R-:W-:-:S05]  /*2330*/  HADD2.F32 R0, -RZ, R0.H0_H0 ;  /* 0x20000000ff007230 */ /* 0x004fca0000004100 */
[----:B------:R-:W-:-:S04]  /*2340*/  FMUL.FTZ R0, R0, 1 ;  /* 0x3f80000000007820 */ /* 0x000fc80000410000 */
[----:B------:R0:W2:Y:S01]  /*2350*/  F2F.F64.F32 R16, R0 ;  /* 0x0000000000107310 */ /* 0x0000a20000201800 */
[----:B------:R-:W-:Y:S05]  /*2360*/  BRA `(.L_x_16109) ;  /* 0x00000c1000007947 */ /* 0x000fea0003800000 */
.L_x_16112:
        /* <DEDUP_REMOVED lines=10> */
.L_x_16115:
[----:B------:R-:W2:Y:S02]  /*2410*/  LDG.E.U16 R4, [R4.64] ;  /* 0x0000002404047981 */ /* 0x000ea4000c1e1500 */
[----:B--2---:R-:W-:-:S05]  /*2420*/  HADD2.F32 R0, -RZ, R4.H0_H0 ;  /* 0x20000004ff007230 */ /* 0x004fca0000004100 */
[----:B------:R-:W-:-:S04]  /*2430*/  FMUL.FTZ R0, R0, 1 ;  /* 0x3f80000000007820 */ /* 0x000fc80000410000 */
[----:B------:R0:W2:Y:S01]  /*2440*/  F2F.F64.F32 R16, R0 ;  /* 0x0000000000107310 */ /* 0x0000a20000201800 */
[----:B------:R-:W-:Y:S05]  /*2450*/  BRA `(.L_x_16109) ;  /* 0x00000b2000007947 */ /* 0x000fea0003800000 */
.L_x_16114:
[----:B------:R0:W5:Y:S01]  /*2460*/  LDG.E.64 R16, [R4.64] ;  /* 0x0000002404107981 */ /* 0x000162000c1e1b00 */
[----:B------:R-:W-:Y:S05]  /*2470*/  BRA `(.L_x_16109) ;  /* 0x00000b0000007947 */ /* 0x000fea0003800000 */
.L_x_16104:
        /* <DEDUP_REMOVED lines=13> */
.L_x_16118:
[----:B------:R0:W5:Y:S01]  /*2550*/  LDG.E.64 R16, [R4.64] ;  /* 0x0000002404107981 */ /* 0x000162000c1e1b00 */
[----:B------:R-:W-:Y:S05]  /*2560*/  BRA `(.L_x_16109) ;  /* 0x00000a1000007947 */ /* 0x000fea0003800000 */
.L_x_16117:
        /* <DEDUP_REMOVED lines=28> */
.L_x_16120:
        /* <DEDUP_REMOVED lines=15> */
.L_x_16119:
[----:B------:R-:W2:Y:S02]  /*2820*/  LDG.E.U16 R0, [R4.64] ;  /* 0x0000002404007981 */ /* 0x000ea4000c1e1500 */
[----:B--2---:R-:W-:-:S05]  /*2830*/  PRMT R0, RZ, 0x5410, R0 ;  /* 0x00005410ff007816 */ /* 0x004fca0000000000 */
[----:B------:R-:W-:-:S04]  /*2840*/  FMUL.FTZ R0, R0, 1 ;  /* 0x3f80000000007820 */ /* 0x000fc80000410000 */
[----:B------:R0:W2:Y:S01]  /*2850*/  F2F.F64.F32 R16, R0 ;  /* 0x0000000000107310 */ /* 0x0000a20000201800 */
[----:B------:R-:W-:Y:S05]  /*2860*/  BRA `(.L_x_16109) ;  /* 0x0000071000007947 */ /* 0x000fea0003800000 */
.L_x_16116:
        /* <DEDUP_REMOVED lines=11> */
.L_x_16123:
        /* <DEDUP_REMOVED lines=21> */
.L_x_16127:
[----:B------:R-:W-:Y:S05]  /*2a70*/  BSYNC B1 ;  /* 0x0000000000017941 */ /* 0x000fea0003800000 */
.L_x_16126:
[----:B------:R-:W-:Y:S01]  /*2a80*/  LEA R5, R0, 0x3b800000, 0x17 ;  /* 0x3b80000000057811 */ /* 0x000fe200078eb8ff */
[----:B------:R-:W-:-:S05]  /*2a90*/  IMAD.SHL.U32 R0, R3, 0x100000, RZ ;  /* 0x0010000003007824 */ /* 0x000fca00078e00ff */
[----:B------:R-:W-:Y:S02]  /*2aa0*/  LOP3.LUT R0, R5, R0, R6, 0xfe, !PT ;  /* 0x0000000005007212 */ /* 0x000fe400078efe06 */
.L_x_16125:
[----:B------:R-:W-:Y:S05]  /*2ab0*/  BSYNC B0 ;  /* 0x0000000000007941 */ /* 0x000fea0003800000 */
.L_x_16124:
[----:B------:R-:W-:-:S04]  /*2ac0*/  FMUL.FTZ R0, R0, 1 ;  /* 0x3f80000000007820 */ /* 0x000fc80000410000 */
[----:B------:R0:W2:Y:S01]  /*2ad0*/  F2F.F64.F32 R16, R0 ;  /* 0x0000000000107310 */ /* 0x0000a20000201800 */
[----:B------:R-:W-:Y:S05]  /*2ae0*/  BRA `(.L_x_16109) ;  /* 0x0000049000007947 */ /* 0x000fea0003800000 */
.L_x_16122:
        /* <DEDUP_REMOVED lines=21> */
.L_x_16131:
[----:B------:R-:W-:Y:S05]  /*2c40*/  BSYNC B1 ;  /* 0x0000000000017941 */ /* 0x000fea0003800000 */
.L_x_16130:
[----:B------:R-:W-:Y:S01]  /*2c50*/  LEA R5, R0, 0x37800000, 0x17 ;  /* 0x3780000000057811 */ /* 0x000fe200078eb8ff */
[----:B------:R-:W-:-:S05]  /*2c60*/  IMAD.SHL.U32 R0, R3, 0x200000, RZ ;  /* 0x0020000003007824 */ /* 0x000fca00078e00ff */
[----:B------:R-:W-:Y:S02]  /*2c70*/  LOP3.LUT R0, R5, R0, R6, 0xfe, !PT ;  /* 0x0000000005007212 */ /* 0x000fe400078efe06 */
.L_x_16129:
[----:B------:R-:W-:Y:S05]  /*2c80*/  BSYNC B0 ;  /* 0x0000000000007941 */ /* 0x000fea0003800000 */
.L_x_16128:
[----:B------:R-:W-:-:S04]  /*2c90*/  FMUL.FTZ R0, R0, 1 ;  /* 0x3f80000000007820 */ /* 0x000fc80000410000 */
[----:B------:R0:W2:Y:S01]  /*2ca0*/  F2F.F64.F32 R16, R0 ;  /* 0x0000000000107310 */ /* 0x0000a20000201800 */
[----:B------:R-:W-:Y:S05]  /*2cb0*/  BRA `(.L_x_16109) ;  /* 0x000002c000007947 */ /* 0x000fea0003800000 */
.L_x_16121:
        /* <DEDUP_REMOVED lines=14> */
.L_x_16135:
[----:B------:R-:W-:Y:S05]  /*2da0*/  BSYNC B0 ;  /* 0x0000000000007941 */ /* 0x000fea0003800000 */
.L_x_16134:
[----:B------:R-:W-:-:S04]  /*2db0*/  FMUL.FTZ R0, R0, 1 ;  /* 0x3f80000000007820 */ /* 0x000fc80000410000 */
[----:B------:R0:W2:Y:S01]  /*2dc0*/  F2F.F64.F32 R16, R0 ;  /* 0x0000000000107310 */ /* 0x0000a20000201800 */
[----:B------:R-:W-:Y:S05]  /*2dd0*/  BRA `(.L_x_16109) ;  /* 0x000001a000007947 */ /* 0x000fea0003800000 */
.L_x_16108:
        /* <DEDUP_REMOVED lines=21> */
.L_x_16133:
[----:B------:R-:W2:Y:S02]  /*2f30*/  LDG.E.64 R16, [R4.64] ;  /* 0x0000002404107981 */ /* 0x000ea4000c1e1b00 */
[----:B--2---:R-:W0:Y:S01]  /*2f40*/  I2F.F64.U64 R16, R16 ;  /* 0x0000001000107312 */ /* 0x004e220000301800 */
[----:B------:R-:W-:Y:S05]  /*2f50*/  BRA `(.L_x_16109) ;  /* 0x0000002000007947 */ /* 0x000fea0003800000 */
.L_x_16132:
[----:B------:R-:W2:Y:S02]  /*2f60*/  LDG.E R4, [R4.64] ;  /* 0x0000002404047981 */ /* 0x000ea4000c1e1900 */
[----:B--2---:R0:W2:Y:S02]  /*2f70*/  I2F.F64.U32 R16, R4 ;  /* 0x0000000400107312 */ /* 0x0040a40000201800 */
.L_x_16109:
[----:B------:R-:W-:-:S03]  /*2f80*/  IADD3 R18, R18, 0x80, RZ ;  /* 0x0000008012127810 */ /* 0x000fc60007ffe0ff */
.L_x_16103:
[----:B------:R-:W-:Y:S05]  /*2f90*/  BSYNC B6 ;  /* 0x0000000000067941 */ /* 0x000fea0003800000 */
.L_x_16102:
        /* <DEDUP_REMOVED lines=21> */
.L_x_16141:
[----:B------:R-:W3:Y:S02]  /*30f0*/  LDG.E.U8 R4, [R4.64] ;  /* 0x0000002404047981 */ /* 0x000ee4000c1e1100 */
[----:B---3--:R0:W3:Y:S01]  /*3100*/  I2F.F64.U16 R24, R4 ;  /* 0x0000000400187312 */ /* 0x0080e20000101800 */
[----:B------:R-:W-:Y:S05]  /*3110*/  BRA `(.L_x_16137) ;  /* 0x00000de000007947 */ /* 0x000fea0003800000 */
.L_x_16140:
        /* <DEDUP_REMOVED lines=9> */
.L_x_16144:
[----:B------:R-:W3:Y:S02]  /*31b0*/  LDG.E R4, [R4.64] ;  /* 0x0000002404047981 */ /* 0x000ee4000c1e1900 */
[----:B---3--:R0:W3:Y:S01]  /*31c0*/  I2F.F64 R24, R4 ;  /* 0x0000000400187312 */ /* 0x0080e20000201c00 */
[----:B------:R-:W-:Y:S05]  /*31d0*/  BRA `(.L_x_16137) ;  /* 0x00000d2000007947 */ /* 0x000fea0003800000 */
.L_x_16143:
[----:B------:R-:W3:Y:S02]  /*31e0*/  LDG.E.U16 R4, [R4.64] ;  /* 0x0000002404047981 */ /* 0x000ee4000c1e1500 */
[----:B---3--:R0:W3:Y:S01]  /*31f0*/  I2F.F64.S16 R24, R4 ;  /* 0x0000000400187312 */ /* 0x0080e20000101c00 */
[----:B------:R-:W-:Y:S05]  /*3200*/  BRA `(.L_x_16137) ;  /* 0x00000cf000007947 */ /* 0x000fea0003800000 */
.L_x_16139:
        /* <DEDUP_REMOVED lines=10> */
.L_x_16146:
[----:B------:R-:W3:Y:S02]  /*32b0*/  LDG.E.U16 R0, [R4.64] ;  /* 0x0000002404007981 */ /* 0x000ee4000c1e1500 */
[----:B---3--:R-:W-:-:S05]  /*32c0*/  HADD2.F32 R0, -RZ, R0.H0_H0 ;  /* 0x20000000ff007230 */ /* 0x008fca0000004100 */
[----:B------:R-:W-:-:S04]  /*32d0*/  FMUL.FTZ R0, R0, 1 ;  /* 0x3f80000000007820 */ /* 0x000fc80000410000 */
[----:B------:R0:W3:Y:S01]  /*32e0*/  F2F.F64.F32 R24, R0 ;  /* 0x0000000000187310 */ /* 0x0000e20000201800 */
[----:B------:R-:W-:Y:S05]  /*32f0*/  BRA `(.L_x_16137) ;  /* 0x00000c0000007947 */ /* 0x000fea0003800000 */
.L_x_16145:
        /* <DEDUP_REMOVED lines=10> */
.L_x_16148:
[----:B------:R-:W3:Y:S02]  /*33a0*/  LDG.E.U16 R4, [R4.64] ;  /* 0x0000002404047981 */ /* 0x000ee4000c1e1500 */
[----:B---3--:R-:W-:-:S05]  /*33b0*/  HADD2.F32 R0, -RZ, R4.H0_H0 ;  /* 0x20000004ff007230 */ /* 0x008fca0000004100 */
[----:B------:R-:W-:-:S04]  /*33c0*/  FMUL.FTZ R0, R0, 1 ;  /* 0x3f80000000007820 */ /* 0x000fc80000410000 */
[----:B------:R0:W3:Y:S01]  /*33d0*/  F2F.F64.F32 R24, R0 ;  /* 0x0000000000187310 */ /* 0x0000e20000201800 */
[----:B------:R-:W-:Y:S05]  /*33e0*/  BRA `(.L_x_16137) ;  /* 0x00000b1000007947 */ /* 0x000fea0003800000 */
.L_x_16147:
[----:B------:R0:W5:Y:S01]  /*33f0*/  LDG.E.64 R24, [R4.64] ;  /* 0x0000002404187981 */ /* 0x000162000c1e1b00 */
[----:B------:R-:W-:Y:S05]  /*3400*/  BRA `(.L_x_16137) ;  /* 0x00000af000007947 */ /* 0x000fea0003800000 */
.L_x_16138:
        /* <DEDUP_REMOVED lines=13> */
.L_x_16151:
[----:B------:R0:W5:Y:S01]  /*34e0*/  LDG.E.64 R24, [R4.64] ;  /* 0x0000002404187981 */ /* 0x000162000c1e1b00 */
[----:B------:R-:W-:Y:S05]  /*34f0*/  BRA `(.L_x_16137) ;  /* 0x00000a0000007947 */ /* 0x000fea0003800000 */
.L_x_16150:
        /* <DEDUP_REMOVED lines=28> */
.L_x_16153:
        /* <DEDUP_REMOVED lines=15> */
.L_x_16152:
[----:B------:R-:W3:Y:S02]  /*37b0*/  LDG.E.U16 R0, [R4.64] ;  /* 0x0000002404007981 */ /* 0x000ee4000c1e1500 */
[----:B---3--:R-:W-:-:S05]  /*37c0*/  PRMT R0, RZ, 0x5410, R0 ;  /* 0x00005410ff007816 */ /* 0x008fca0000000000 */
[----:B------:R-:W-:-:S04]  /*37d0*/  FMUL.FTZ R0, R0, 1 ;  /* 0x3f80000000007820 */ /* 0x000fc80000410000 */
[----:B------:R0:W3:Y:S01]  /*37e0*/  F2F.F64.F32 R24, R0 ;  /* 0x0000000000187310 */ /* 0x0000e20000201800 */
[----:B------:R-:W-:Y:S05]  /*37f0*/  BRA `(.L_x_16137) ;  /* 0x0000070000007947 */ /* 0x000fea0003800000 */
.L_x_16149:
        /* <DEDUP_REMOVED lines=11> */
.L_x_16156:
        /* <DEDUP_REMOVED lines=21> */
.L_x_16160:
[----:B------:R-:W-:Y:S05]  /*3a00*/  BSYNC B1 ;  /* 0x0000000000017941 */ /* 0x000fea0003800000 */
.L_x_16159:
[----:B------:R-:W-:Y:S01]  /*3a10*/  LEA R3, R0, 0x3b800000, 0x17 ;  /* 0x3b80000000037811 */ /* 0x000fe200078eb8ff */
[----:B------:R-:W-:-:S05]  /*3a20*/  IMAD.SHL.U32 R0, R2, 0x100000, RZ ;  /* 0x0010000002007824 */ /* 0x000fca00078e00ff */
[----:B------:R-:W-:Y:S02]  /*3a30*/  LOP3.LUT R0, R3, R0, R4, 0xfe, !PT ;  /* 0x0000000003007212 */ /* 0x000fe400078efe04 */
.L_x_16158:
[----:B------:R-:W-:Y:S05]  /*3a40*/  BSYNC B0 ;  /* 0x0000000000007941 */ /* 0x000fea0003800000 */
.L_x_16157:
[----:B------:R-:W-:-:S04]  /*3a50*/  FMUL.FTZ R0, R0, 1 ;  /* 0x3f80000000007820 */ /* 0x000fc80000410000 */
[----:B------:R0:W3:Y:S01]  /*3a60*/  F2F.F64.F32 R24, R0 ;  /* 0x0000000000187310 */ /* 0x0000e20000201800 */
[----:B------:R-:W-:Y:S05]  /*3a70*/  BRA `(.L_x_16137) ;  /* 0x0000048000007947 */ /* 0x000fea0003800000 */
.L_x_16155:
        /* <DEDUP_REMOVED lines=21> */
.L_x_16164:
[----:B------:R-:W-:Y:S05]  /*3bd0*/  BSYNC B1 ;  /* 0x0000000000017941 */ /* 0x000fea0003800000 */
.L_x_16163:
[----:B------:R-:W-:Y:S01]  /*3be0*/  LEA R3, R0, 0x37800000, 0x17 ;  /* 0x3780000000037811 */ /* 0x000fe200078eb8ff */
[----:B------:R-:W-:-:S05]  /*3bf0*/  IMAD.SHL.U32 R0, R2, 0x200000, RZ ;  /* 0x0020000002007824 */ /* 0x000fca00078e00ff */
[----:B------:R-:W-:Y:S02]  /*3c00*/  LOP3.LUT R0, R3, R0, R4, 0xfe, !PT ;  /* 0x0000000003007212 */ /* 0x000fe400078efe04 */
.L_x_16162:
[----:B------:R-:W-:Y:S05]  /*3c10*/  BSYNC B0 ;  /* 0x0000000000007941 */ /* 0x000fea0003800000 */
.L_x_16161:
[----:B------:R-:W-:-:S04]  /*3c20*/  FMUL.FTZ R0, R0, 1 ;  /* 0x3f80000000007820 */ /* 0x000fc80000410000 */
[----:B------:R0:W3:Y:S01]  /*3c30*/  F2F.F64.F32 R24, R0 ;  /* 0x0000000000187310 */ /* 0x0000e20000201800 */
[----:B------:R-:W-:Y:S05]  /*3c40*/  BRA `(.L_x_16137) ;  /* 0x000002b000007947 */ /* 0x000fea0003800000 */
.L_x_16154:
        /* <DEDUP_REMOVED lines=14> */
.L_x_16168:
[----:B------:R-:W-:Y:S05]  /*3d30*/  BSYNC B0 ;  /* 0x0000000000007941 */ /* 0x000fea0003800000 */
.L_x_16167:
[----:B------:R-:W-:-:S04]  /*3d40*/  FMUL.FTZ R0, R0, 1 ;  /* 0x3f80000000007820 */ /* 0x000fc80000410000 */
[----:B------:R0:W3:Y:S01]  /*3d50*/  F2F.F64.F32 R24, R0 ;  /* 0x0000000000187310 */ /* 0x0000e20000201800 */
[----:B------:R-:W-:Y:S05]  /*3d60*/  BRA `(.L_x_16137) ;  /* 0x0000019000007947 */ /* 0x000fea0003800000 */
.L_x_16142:
        /* <DEDUP_REMOVED lines=20> */
.L_x_16166:
[----:B------:R-:W3:Y:S02]  /*3eb0*/  LDG.E.64 R24, [R4.64] ;  /* 0x0000002404187981 */ /* 0x000ee4000c1e1b00 */
[----:B---3--:R-:W0:Y:S01]  /*3ec0*/  I2F.F64.U64 R24, R24 ;  /* 0x0000001800187312 */ /* 0x008e220000301800 */
[----:B------:R-:W-:Y:S05]  /*3ed0*/  BRA `(.L_x_16137) ;  /* 0x0000002000007947 */ /* 0x000fea0003800000 */
.L_x_16165:
[----:B------:R-:W3:Y:S02]  /*3ee0*/  LDG.E R4, [R4.64] ;  /* 0x0000002404047981 */ /* 0x000ee4000c1e1900 */
[----:B---3--:R0:W3:Y:S02]  /*3ef0*/  I2F.F64.U32 R24, R4 ;  /* 0x0000000400187312 */ /* 0x0080e40000201800 */
.L_x_16137:
[----:B------:R-:W-:Y:S05]  /*3f00*/  BSYNC B6 ;  /* 0x0000000000067941 */ /* 0x000fea0003800000 */
.L_x_16136:
[----:B------:R-:W4:Y:S01]  /*3f10*/  S2R R26, SR_TID.X ;  /* 0x00000000001a7919 */ /* 0x000f220000002100 */
[----:B0-----:R-:W-:Y:S01]  /*3f20*/  IMAD.MOV.U32 R3, RZ, RZ, c[0x0][0x16c] ;  /* 0x00005b00ff037624 */ /* 0x001fe200078e00ff */
[----:B------:R-:W-:Y:S01]  /*3f30*/  BSSY B6, `(.L_x_16169) ;  /* 0x0000171000067945 */ /* 0x000fe20003800000 */
[----:B------:R-:W-:Y:S02]  /*3f40*/  IMAD.MOV.U32 R9, RZ, RZ, c[0x0][0x16c] ;  /* 0x00005b00ff097624 */ /* 0x000fe400078e00ff */
[----:B------:R-:W-:-:S02]  /*3f50*/  IMAD.MOV.U32 R5, RZ, RZ, c[0x0][0x174] ;  /* 0x00005d00ff057624 */ /* 0x000fc400078e00ff */
[----:B------:R-:W-:Y:S01]  /*3f60*/  IMAD.MOV.U32 R18, RZ, RZ, c[0x0][0x174] ;  /* 0x00005d00ff127624 */ /* 0x000fe200078e00ff */
[C---:B----4-:R-:W-:Y:S02]  /*3f70*/  ISETP.GE.AND P0, PT, R26.reuse, R23, PT ;  /* 0x000000171a00720c */ /* 0x050fe40003f06270 */
[----:B------:R-:W-:-:S11]  /*3f80*/  IADD3 R0, R26, 0x100, RZ ;  /* 0x000001001a007810 */ /* 0x000fd60007ffe0ff */
[----:B-----5:R-:W0:-:S04]  /*3f90*/  DSETP.GTU.OR P1, PT, |R28|, +INF , P0 ;  /* 0x7ff000001c00742a */ /* 0x020e08000072c600 */
[----:B--2---:R-:W2:Y:S02]  /*3fa0*/  DSETP.GTU.AND P0, PT, |R16|, +INF , PT ;  /* 0x7ff000001000742a */ /* 0x004ea40003f0c200 */
[----:B0-----:R-:W-:-:S04]  /*3fb0*/  P2R R14, PR, RZ, 0x2 ;  /* 0x00000002ff0e7803 */ /* 0x001fc80000000000 */
[----:B--2---:R-:W-:-:S04]  /*3fc0*/  ISETP.GE.OR P0, PT, R0, R23, P0 ;  /* 0x000000170000720c */ /* 0x004fc80000706670 */
[----:B------:R-:W0:Y:S01]  /*3fd0*/  @!P1 DSETP.MAX.AND P2, P3, R28, c[0x0][0x168], PT ;  /* 0x00005a001c00962a */ /* 0x000e220003b4f000 */
[----:B------:R-:W-:Y:S01]  /*3fe0*/  @!P1 IMAD.MOV.U32 R0, RZ, RZ, R29 ;  /* 0x000000ffff009224 */ /* 0x000fe200078e001d */
[----:B------:R-:W-:Y:S02]  /*3ff0*/  @!P1 LOP3.LUT R3, R3, 0x80000, RZ, 0xfc, !PT ;  /* 0x0008000003039812 */ /* 0x000fe400078efcff */
[----:B------:R-:W-:Y:S02]  /*4000*/  @!P1 LOP3.LUT R5, R5, 0x80000, RZ, 0xfc, !PT ;  /* 0x0008000005059812 */ /* 0x000fe400078efcff */
[----:B0-----:R-:W-:Y:S01]  /*4010*/  @!P1 FSEL R2, R0, c[0x0][0x16c], P2 ;  /* 0x00005b0000029a08 */ /* 0x001fe20001000000 */
[----:B------:R-:W-:Y:S02]  /*4020*/  @!P1 IMAD.MOV.U32 R0, RZ, RZ, R28 ;  /* 0x000000ffff009224 */ /* 0x000fe400078e001c */
[----:B------:R-:W-:Y:S02]  /*4030*/  @!P0 LOP3.LUT R9, R9, 0x80000, RZ, 0xfc, !PT ;  /* 0x0008000009098812 */ /* 0x000fe400078efcff */
[----:B------:R-:W-:Y:S01]  /*4040*/  @!P1 SEL R7, R3, R2, P3 ;  /* 0x0000000203079207 */ /* 0x000fe20001800000 */
[----:B------:R-:W-:Y:S01]  /*4050*/  @!P0 IMAD.MOV.U32 R3, RZ, RZ, R17 ;  /* 0x000000ffff038224 */ /* 0x000fe200078e0011 */
[----:B------:R-:W-:Y:S01]  /*4060*/  @!P1 SEL R6, R0, c[0x0][0x168], P2 ;  /* 0x00005a0000069a07 */ /* 0x000fe20001000000 */
[----:B------:R-:W0:Y:S01]  /*4070*/  @!P0 DSETP.MAX.AND P2, P4, R16, c[0x0][0x168], PT ;  /* 0x00005a001000862a */ /* 0x000e220003c4f000 */
[----:B------:R-:W-:-:S04]  /*4080*/  @!P0 IMAD.MOV.U32 R0, RZ, RZ, R16 ;  /* 0x000000ffff008224 */ /* 0x000fc800078e0010 */
[----:B------:R-:W2:Y:S01]  /*4090*/  @!P1 DSETP.MIN.AND P5, P3, R6, c[0x0][0x170], PT ;  /* 0x00005c000600962a */ /* 0x000ea20003ba0000 */
[----:B0-----:R-:W-:Y:S01]  /*40a0*/  @!P0 FSEL R4, R3, c[0x0][0x16c], P2 ;  /* 0x00005b0003048a08 */ /* 0x001fe20001000000 */
[----:B------:R-:W-:Y:S01]  /*40b0*/  @!P1 IMAD.MOV.U32 R3, RZ, RZ, R7 ;  /* 0x000000ffff039224 */ /* 0x000fe200078e0007 */
[----:B------:R-:W-:Y:S01]  /*40c0*/  @!P0 SEL R2, R0, c[0x0][0x168], P2 ;  /* 0x00005a0000028a07 */ /* 0x000fe20001000000 */
[----:B---3--:R-:W0:Y:S01]  /*40d0*/  DSETP.GTU.AND P2, PT, |R24|, +INF , PT ;  /* 0x7ff000001800742a */ /* 0x008e220003f4c200 */
[----:B------:R-:W-:Y:S02]  /*40e0*/  IADD3 R0, R26, 0x180, RZ ;  /* 0x000001801a007810 */ /* 0x000fe40007ffe0ff */
[----:B--2---:R-:W-:Y:S02]  /*40f0*/  @!P1 FSEL R10, R3, c[0x0][0x174], P5 ;  /* 0x00005d00030a9a08 */ /* 0x004fe40002800000 */
[----:B------:R-:W-:Y:S02]  /*4100*/  @!P0 SEL R3, R9, R4, P4 ;  /* 0x0000000409038207 */ /* 0x000fe40002000000 */
[----:B0-----:R-:W-:-:S02]  /*4110*/  ISETP.GE.OR P2, PT, R0, R23, P2 ;  /* 0x000000170000720c */ /* 0x001fc40001746670 */
[----:B------:R-:W-:Y:S01]  /*4120*/  @!P1 SEL R10, R5, R10, P3 ;  /* 0x0000000a050a9207 */ /* 0x000fe20001800000 */
[----:B------:R-:W-:Y:S01]  /*4130*/  IMAD.MOV.U32 R5, RZ, RZ, c[0x0][0x174] ;  /* 0x00005d00ff057624 */ /* 0x000fe200078e00ff */
[----:B------:R-:W0:Y:S01]  /*4140*/  @!P0 DSETP.MIN.AND P3, P4, R2, c[0x0][0x170], PT ;  /* 0x00005c000200862a */ /* 0x000e220003c60000 */
[----:B------:R-:W-:Y:S01]  /*4150*/  @!P0 IMAD.MOV.U32 R0, RZ, RZ, R3 ;  /* 0x000000ffff008224 */ /* 0x000fe200078e0003 */
[----:B------:R-:W-:Y:S02]  /*4160*/  P2R R8, PR, RZ, 0x20 ;  /* 0x00000020ff087803 */ /* 0x000fe40000000000 */
[----:B------:R-:W-:Y:S02]  /*4170*/  @!P0 LOP3.LUT R5, R5, 0x80000, RZ, 0xfc, !PT ;  /* 0x0008000005058812 */ /* 0x000fe400078efcff */
[----:B0-----:R-:W-:-:S03]  /*4180*/  @!P0 FSEL R0, R0, c[0x0][0x174], P3 ;  /* 0x00005d0000008a08 */ /* 0x001fc60001800000 */
[----:B------:R-:W-:Y:S01]  /*4190*/  @!P2 IMAD.MOV.U32 R4, RZ, RZ, R24 ;  /* 0x000000ffff04a224 */ /* 0x000fe200078e0018 */
[----:B------:R-:W-:Y:S01]  /*41a0*/  @!P0 SEL R0, R5, R0, P4 ;  /* 0x0000000005008207 */ /* 0x000fe20002000000 */
[----:B------:R-:W0:Y:S01]  /*41b0*/  @!P2 DSETP.MAX.AND P4, P5, R24, c[0x0][0x168], PT ;  /* 0x00005a001800a62a */ /* 0x000e220003d8f000 */
[----:B------:R-:W-:Y:S01]  /*41c0*/  @!P2 IMAD.MOV.U32 R5, RZ, RZ, R25 ;  /* 0x000000ffff05a224 */ /* 0x000fe200078e0019 */
[----:B------:R-:W-:Y:S02]  /*41d0*/  @!P2 LOP3.LUT R18, R18, 0x80000, RZ, 0xfc, !PT ;  /* 0x000800001212a812 */ /* 0x000fe400078efcff */
[----:B------:R-:W-:Y:S01]  /*41e0*/  P2R R12, PR, RZ, 0x8 ;  /* 0x00000008ff0c7803 */ /* 0x000fe20000000000 */
[----:B------:R-:W-:Y:S01]  /*41f0*/  @!P0 IMAD.MOV.U32 R17, RZ, RZ, R0 ;  /* 0x000000ffff118224 */ /* 0x000fe200078e0000 */
[----:B------:R-:W-:Y:S02]  /*4200*/  ISETP.NE.AND P3, PT, R8, RZ, PT ;  /* 0x000000ff0800720c */ /* 0x000fe40003f65270 */
[----:B0-----:R-:W-:-:S02]  /*4210*/  @!P2 SEL R8, R4, c[0x0][0x168], P4 ;  /* 0x00005a000408aa07 */ /* 0x001fc40002000000 */
[----:B------:R-:W-:Y:S01]  /*4220*/  @!P2 FSEL R4, R5, c[0x0][0x16c], P4 ;  /* 0x00005b000504aa08 */ /* 0x000fe20002000000 */
[----:B------:R-:W-:-:S05]  /*4230*/  IMAD.MOV.U32 R5, RZ, RZ, c[0x0][0x16c] ;  /* 0x00005b00ff057624 */ /* 0x000fca00078e00ff */
[----:B------:R-:W-:-:S04]  /*4240*/  @!P2 LOP3.LUT R5, R5, 0x80000, RZ, 0xfc, !PT ;  /* 0x000800000505a812 */ /* 0x000fc800078efcff */
[----:B------:R-:W-:-:S05]  /*4250*/  @!P2 SEL R9, R5, R4, P5 ;  /* 0x000000040509a207 */ /* 0x000fca0002800000 */
[----:B------:R-:W-:Y:S01]  /*4260*/  @!P2 IMAD.MOV.U32 R4, RZ, RZ, R9 ;  /* 0x000000ffff04a224 */ /* 0x000fe200078e0009 */
[----:B------:R0:W2:Y:S02]  /*4270*/  @!P2 DSETP.MIN.AND P4, P5, R8, c[0x0][0x170], PT ;  /* 0x00005c000800a62a */ /* 0x0000a40003d80000 */
[----:B0-----:R-:W-:-:S04]  /*4280*/  IMAD.MOV.U32 R9, RZ, RZ, c[0x0][0x174] ;  /* 0x00005d00ff097624 */ /* 0x001fc800078e00ff */
[----:B--2---:R-:W-:Y:S02]  /*4290*/  @!P2 FSEL R11, R4, c[0x0][0x174], P4 ;  /* 0x00005d00040baa08 */ /* 0x004fe40002000000 */
[----:B------:R-:W-:Y:S02]  /*42a0*/  @!P2 SEL R8, R8, c[0x0][0x170], P4 ;  /* 0x00005c000808aa07 */ /* 0x000fe40002000000 */
[----:B------:R-:W-:Y:S01]  /*42b0*/  @!P2 SEL R11, R18, R11, P5 ;  /* 0x0000000b120ba207 */ /* 0x000fe20002800000 */
[----:B-1----:R-:W0:Y:S01]  /*42c0*/  DSETP.GTU.AND P5, PT, |R32|, +INF , PT ;  /* 0x7ff000002000742a */ /* 0x002e220003fac200 */
[----:B------:R-:W-:Y:S01]  /*42d0*/  IADD3 R18, R26, 0x80, RZ ;  /* 0x000000801a127810 */ /* 0x000fe20007ffe0ff */
[----:B------:R-:W-:Y:S02]  /*42e0*/  @!P2 IMAD.MOV.U32 R24, RZ, RZ, R8 ;  /* 0x000000ffff18a224 */ /* 0x000fe400078e0008 */
[----:B------:R-:W-:Y:S02]  /*42f0*/  @!P2 IMAD.MOV.U32 R25, RZ, RZ, R11 ;  /* 0x000000ffff19a224 */ /* 0x000fe400078e000b */
[----:B0-----:R-:W-:-:S13]  /*4300*/  ISETP.GE.OR P5, PT, R18, R23, P5 ;  /* 0x000000171200720c */ /* 0x001fda0002fa6670 */
[----:B------:R-:W0:Y:S01]  /*4310*/  @!P5 DSETP.MAX.AND P6, P1, R32, c[0x0][0x168], PT ;  /* 0x00005a002000d62a */ /* 0x000e2200039cf000 */
[----:B------:R-:W-:Y:S01]  /*4320*/  @!P5 IMAD.MOV.U32 R4, RZ, RZ, R32 ;  /* 0x000000ffff04d224 */ /* 0x000fe200078e0020 */
[----:B------:R-:W-:Y:S01]  /*4330*/  @!P5 LOP3.LUT R9, R9, 0x80000, RZ, 0xfc, !PT ;  /* 0x000800000909d812 */ /* 0x000fe200078efcff */
[----:B------:R-:W-:-:S03]  /*4340*/  @!P5 IMAD.MOV.U32 R5, RZ, RZ, R33 ;  /* 0x000000ffff05d224 */ /* 0x000fc600078e0021 */
[----:B0-----:R-:W-:Y:S02]  /*4350*/  @!P5 SEL R4, R4, c[0x0][0x168], P6 ;  /* 0x00005a000404da07 */ /* 0x001fe40003000000 */
[----:B------:R-:W-:-:S06]  /*4360*/  @!P5 FSEL R5, R5, c[0x0][0x16c], P6 ;  /* 0x00005b000505da08 */ /* 0x000fcc0003000000 */
[----:B------:R-:W-:Y:S02]  /*4370*/  P2R R13, PR, RZ, 0x2 ;  /* 0x00000002ff0d7803 */ /* 0x000fe40000000000 */
[----:B------:R-:W-:Y:S02]  /*4380*/  ISETP.NE.AND P1, PT, R14, RZ, PT ;  /* 0x000000ff0e00720c */ /* 0x000fe40003f25270 */
[----:B------:R-:W-:-:S11]  /*4390*/  ISETP.NE.AND P6, PT, R13, RZ, PT ;  /* 0x000000ff0d00720c */ /* 0x000fd60003fc5270 */
[----:B------:R-:W-:Y:S01]  /*43a0*/  @!P1 SEL R7, R6, c[0x0][0x170], P3 ;  /* 0x00005c0006079a07 */ /* 0x000fe20001800000 */
[----:B------:R-:W-:Y:S01]  /*43b0*/  @!P1 IMAD.MOV.U32 R29, RZ, RZ, R10 ;  /* 0x000000ffff1d9224 */ /* 0x000fe200078e000a */
[----:B------:R-:W-:-:S03]  /*43c0*/  ISETP.NE.AND P3, PT, R12, RZ, PT ;  /* 0x000000ff0c00720c */ /* 0x000fc60003f65270 */
[----:B------:R-:W-:Y:S01]  /*43d0*/  @!P1 IMAD.MOV.U32 R28, RZ, RZ, R7 ;  /* 0x000000ffff1c9224 */ /* 0x000fe200078e0007 */
[----:B------:R-:W-:Y:S01]  /*43e0*/  @!P0 SEL R3, R2, c[0x0][0x170], P3 ;  /* 0x00005c0002038a07 */ /* 0x000fe20001800000 */
[----:B------:R-:W-:-:S04]  /*43f0*/  IMAD.MOV.U32 R2, RZ, RZ, c[0x0][0x16c] ;  /* 0x00005b00ff027624 */ /* 0x000fc800078e00ff */
[----:B------:R-:W-:Y:S01]  /*4400*/  @!P0 IMAD.MOV.U32 R16, RZ, RZ, R3 ;  /* 0x000000ffff108224 */ /* 0x000fe200078e0003 */
[----:B------:R-:W-:-:S04]  /*4410*/  @!P5 LOP3.LUT R2, R2, 0x80000, RZ, 0xfc, !PT ;  /* 0x000800000202d812 */ /* 0x000fc800078efcff */
[----:B------:R-:W-:Y:S02]  /*4420*/  @!P5 SEL R5, R2, R5, P6 ;  /* 0x000000050205d207 */ /* 0x000fe40003000000 */
[----:B------:R-:W0:Y:S01]  /*4430*/  LDC.U8 R2, c[0x0][0x19c] ;  /* 0x00006700ff027b82 */ /* 0x000e220000000000 */
[----:B------:R-:W-:Y:S02]  /*4440*/  ISETP.GE.AND P6, PT, R26, R23, PT ;  /* 0x000000171a00720c */ /* 0x000fe40003fc6270 */
[----:B------:R-:W-:Y:S01]  /*4450*/  @!P5 IMAD.MOV.U32 R6, RZ, RZ, R5 ;  /* 0x000000ffff06d224 */ /* 0x000fe200078e0005 */
[----:B------:R-:W1:-:S06]  /*4460*/  @!P5 DSETP.MIN.AND P3, P4, R4, c[0x0][0x170], PT ;  /* 0x00005c000400d62a */ /* 0x000e4c0003c60000 */
[----:B-1----:R-:W-:Y:S02]  /*4470*/  @!P5 FSEL R6, R6, c[0x0][0x174], P3 ;  /* 0x00005d000606da08 */ /* 0x002fe40001800000 */
[----:B------:R-:W-:Y:S02]  /*4480*/  @!P5 SEL R4, R4, c[0x0][0x170], P3 ;  /* 0x00005c000404da07 */ /* 0x000fe40001800000 */
[----:B------:R-:W-:-:S03]  /*4490*/  @!P5 SEL R9, R9, R6, P4 ;  /* 0x000000060909d207 */ /* 0x000fc60002000000 */
[----:B------:R-:W-:Y:S02]  /*44a0*/  @!P5 IMAD.MOV.U32 R32, RZ, RZ, R4 ;  /* 0x000000ffff20d224 */ /* 0x000fe400078e0004 */
[----:B------:R-:W-:Y:S01]  /*44b0*/  @!P5 IMAD.MOV.U32 R33, RZ, RZ, R9 ;  /* 0x000000ffff21d224 */ /* 0x000fe200078e0009 */
        /* <DEDUP_REMOVED lines=20> */
.L_x_16174:
[----:B------:R-:W0:Y:S01]  /*4600*/  F2I.S64.F64.TRUNC R28, R28 ;  /* 0x0000001c001c7311 */ /* 0x000e22000030d900 */
[----:B------:R-:W-:Y:S02]  /*4610*/  IMAD.MOV.U32 R26, RZ, RZ, R18 ;  /* 0x000000ffff1a7224 */ /* 0x000fe400078e0012 */
[----:B0-----:R-:W-:-:S05]  /*4620*/  IMAD.MOV.U32 R3, RZ, RZ, R28 ;  /* 0x000000ffff037224 */ /* 0x001fca00078e001c */
[----:B------:R0:W-:Y:S01]  /*4630*/  STG.E.U8 [R4.64], R3 ;  /* 0x0000000304007986 */ /* 0x0001e2000c101124 */
[----:B------:R-:W-:Y:S05]  /*4640*/  BRA `(.L_x_16170) ;  /* 0x00000ff000007947 */ /* 0x000fea0003800000 */
.L_x_16173:
        /* <DEDUP_REMOVED lines=10> */
.L_x_16177:
[----:B------:R-:W0:Y:S01]  /*46f0*/  F2I.F64.TRUNC R29, R28 ;  /* 0x0000001c001d7311 */ /* 0x000e22000030d100 */
[----:B------:R-:W-:Y:S01]  /*4700*/  IMAD.MOV.U32 R26, RZ, RZ, R18 ;  /* 0x000000ffff1a7224 */ /* 0x000fe200078e0012 */
[----:B0-----:R0:W-:Y:S01]  /*4710*/  STG.E [R4.64], R29 ;  /* 0x0000001d04007986 */ /* 0x0011e2000c101924 */
[----:B------:R-:W-:Y:S05]  /*4720*/  BRA `(.L_x_16170) ;  /* 0x00000f1000007947 */ /* 0x000fea0003800000 */
.L_x_16176:
[----:B------:R-:W0:Y:S01]  /*4730*/  F2I.F64.TRUNC R29, R28 ;  /* 0x0000001c001d7311 */ /* 0x000e22000030d100 */
[----:B------:R-:W-:Y:S01]  /*4740*/  IMAD.MOV.U32 R26, RZ, RZ, R18 ;  /* 0x000000ffff1a7224 */ /* 0x000fe200078e0012 */
[----:B0-----:R0:W-:Y:S01]  /*4750*/  STG.E.U16 [R4.64], R29 ;  /* 0x0000001d04007986 */ /* 0x0011e2000c101524 */
[----:B------:R-:W-:Y:S05]  /*4760*/  BRA `(.L_x_16170) ;  /* 0x00000ed000007947 */ /* 0x000fea0003800000 */
.L_x_16172:
        /* <DEDUP_REMOVED lines=12> */
.L_x_16179:
[----:B------:R-:W0:Y:S01]  /*4830*/  F2F.F32.F64 R0, R28 ;  /* 0x0000001c00007310 */ /* 0x000e220000301000 */
[----:B------:R-:W0:Y:S01]  /*4840*/  DSETP.GEU.AND P0, PT, |R28|, c[0x2][0x0], PT ;  /* 0x008000001c00762a */ /* 0x000e220003f0e200 */
[----:B------:R-:W-:-:S13]  /*4850*/  IMAD.MOV.U32 R26, RZ, RZ, R18 ;  /* 0x000000ffff1a7224 */ /* 0x000fda00078e0012 */
[----:B0-----:R-:W-:-:S05]  /*4860*/  @!P0 FMUL R0, R0, 1.175494350822287508e-38 ;  /* 0x0080000000008820 */ /* 0x001fca0000400000 */
[----:B------:R-:W-:-:S05]  /*4870*/  F2FP.PACK_AB R0, RZ, R0 ;  /* 0x00000000ff00723e */ /* 0x000fca00000000ff */
[----:B------:R0:W-:Y:S01]  /*4880*/  STG.E.U16 [R4.64], R0 ;  /* 0x0000000004007986 */ /* 0x0001e2000c101524 */
[----:B------:R-:W-:Y:S05]  /*4890*/  BRA `(.L_x_16170) ;  /* 0x00000da000007947 */ /* 0x000fea0003800000 */
.L_x_16178:
        /* <DEDUP_REMOVED lines=13> */
.L_x_16181:
        /* <DEDUP_REMOVED lines=8> */
.L_x_16180:
[----:B------:R0:W-:Y:S01]  /*49f0*/  STG.E.64 [R4.64], R28 ;  /* 0x0000001c04007986 */ /* 0x0001e2000c101b24 */
[----:B------:R-:W-:Y:S01]  /*4a00*/  IMAD.MOV.U32 R26, RZ, RZ, R18 ;  /* 0x000000ffff1a7224 */ /* 0x000fe200078e0012 */
[----:B------:R-:W-:Y:S05]  /*4a10*/  BRA `(.L_x_16170) ;  /* 0x00000c2000007947 */ /* 0x000fea0003800000 */
.L_x_16171:
        /* <DEDUP_REMOVED lines=13> */
.L_x_16184:
[----:B------:R-:W-:Y:S01]  /*4af0*/  CS2R R30, SRZ ;  /* 0x00000000001e7805 */ /* 0x000fe2000001ff00 */
[----:B------:R-:W-:-:S04]  /*4b00*/  IMAD.MOV.U32 R26, RZ, RZ, R18 ;  /* 0x000000ffff1a7224 */ /* 0x000fc800078e0012 */
[----:B------:R0:W-:Y:S01]  /*4b10*/  STG.E.128 [R4.64], R28 ;  /* 0x0000001c04007986 */ /* 0x0001e2000c101d24 */
[----:B------:R-:W-:Y:S05]  /*4b20*/  BRA `(.L_x_16170) ;  /* 0x00000b1000007947 */ /* 0x000fea0003800000 */
.L_x_16183:
        /* <DEDUP_REMOVED lines=23> */
.L_x_16188:
[----:B------:R-:W-:Y:S05]  /*4ca0*/  BSYNC B0 ;  /* 0x0000000000007941 */ /* 0x000fea0003800000 */
.L_x_16187:
[----:B------:R-:W-:Y:S01]  /*4cb0*/  LOP3.LUT R7, R0, R7, RZ, 0xfc, !PT ;  /* 0x0000000700077212 */ /* 0x000fe200078efcff */
[----:B------:R-:W-:-:S04]  /*4cc0*/  IMAD.MOV.U32 R26, RZ, RZ, R18 ;  /* 0x000000ffff1a7224 */ /* 0x000fc800078e0012 */
[----:B------:R0:W-:Y:S01]  /*4cd0*/  STG.E.U8 [R4.64], R7 ;  /* 0x0000000704007986 */ /* 0x0001e2000c101124 */
[----:B------:R-:W-:Y:S05]  /*4ce0*/  BRA `(.L_x_16170) ;  /* 0x0000095000007947 */ /* 0x000fea0003800000 */
.L_x_16186:
        /* <DEDUP_REMOVED lines=15> */
.L_x_16190:
[----:B------:R-:W-:Y:S01]  /*4de0*/  IMAD.MOV.U32 R0, RZ, RZ, 0x7f ;  /* 0x0000007fff007424 */ /* 0x000fe200078e00ff */
[----:B------:R-:W-:-:S04]  /*4df0*/  ISETP.GT.U32.AND P0, PT, R3, 0x7f800000, PT ;  /* 0x7f8000000300780c */ /* 0x000fc80003f04070 */
[----:B------:R-:W-:-:S04]  /*4e00*/  SEL R0, R0, 0x7c, P0 ;  /* 0x0000007c00007807 */ /* 0x000fc80000000000 */
.L_x_16191:
[----:B------:R-:W-:Y:S05]  /*4e10*/  BSYNC B0 ;  /* 0x0000000000007941 */ /* 0x000fea0003800000 */
.L_x_16189:
[----:B------:R-:W-:Y:S01]  /*4e20*/  LOP3.LUT R3, R7, 0x80000000, RZ, 0xc0, !PT ;  /* 0x8000000007037812 */ /* 0x000fe200078ec0ff */
[----:B------:R-:W-:-:S03]  /*4e30*/  IMAD.MOV.U32 R26, RZ, RZ, R18 ;  /* 0x000000ffff1a7224 */ /* 0x000fc600078e0012 */
[----:B------:R-:W-:-:S04]  /*4e40*/  SHF.R.U32.HI R3, RZ, 0x18, R3 ;  /* 0x00000018ff037819 */ /* 0x000fc80000011603 */
[----:B------:R-:W-:-:S05]  /*4e50*/  LOP3.LUT R3, R0, R3, RZ, 0xfc, !PT ;  /* 0x0000000300037212 */ /* 0x000fca00078efcff */
[----:B------:R0:W-:Y:S01]  /*4e60*/  STG.E.U8 [R4.64], R3 ;  /* 0x0000000304007986 */ /* 0x0001e2000c101124 */
[----:B------:R-:W-:Y:S05]  /*4e70*/  BRA `(.L_x_16170) ;  /* 0x000007c000007947 */ /* 0x000fea0003800000 */
.L_x_16185:
[----:B------:R-:W0:Y:S01]  /*4e80*/  F2F.F32.F64 R0, R28 ;  /* 0x0000001c00007310 */ /* 0x000e220000301000 */
[----:B------:R-:W0:Y:S01]  /*4e90*/  DSETP.GEU.AND P0, PT, |R28|, c[0x2][0x0], PT ;  /* 0x008000001c00762a */ /* 0x000e220003f0e200 */
[----:B------:R-:W-:-:S13]  /*4ea0*/  IMAD.MOV.U32 R26, RZ, RZ, R18 ;  /* 0x000000ffff1a7224 */ /* 0x000fda00078e0012 */
[----:B0-----:R-:W-:-:S05]  /*4eb0*/  @!P0 FMUL R0, R0, 1.175494350822287508e-38 ;  /* 0x0080000000008820 */ /* 0x001fca0000400000 */
[----:B------:R-:W-:-:S05]  /*4ec0*/  F2FP.BF16.PACK_AB R0, RZ, R0 ;  /* 0x00000000ff00723e */ /* 0x000fca00000010ff */
[----:B------:R0:W-:Y:S01]  /*4ed0*/  STG.E.U16 [R4.64], R0 ;  /* 0x0000000004007986 */ /* 0x0001e2000c101524 */
[----:B------:R-:W-:Y:S05]  /*4ee0*/  BRA `(.L_x_16170) ;  /* 0x0000075000007947 */ /* 0x000fea0003800000 */
.L_x_16182:
        /* <DEDUP_REMOVED lines=12> */
.L_x_16194:
        /* <DEDUP_REMOVED lines=19> */
.L_x_16197:
[----:B------:R-:W-:-:S04]  /*50e0*/  LOP3.LUT R0, R7, 0x80000000, RZ, 0xc0, !PT ;  /* 0x8000000007007812 */ /* 0x000fc800078ec0ff */
[----:B------:R-:W-:-:S04]  /*50f0*/  SHF.R.U32.HI R0, RZ, 0x18, R0 ;  /* 0x00000018ff007819 */ /* 0x000fc80000011600 */
[----:B------:R-:W-:Y:S02]  /*5100*/  LOP3.LUT R0, R3, R0, RZ, 0xfc, !PT ;  /* 0x0000000003007212 */ /* 0x000fe400078efcff */
.L_x_16196:
[----:B------:R-:W-:Y:S05]  /*5110*/  BSYNC B0 ;  /* 0x0000000000007941 */ /* 0x000fea0003800000 */
.L_x_16195:
[----:B------:R0:W-:Y:S01]  /*5120*/  STG.E.U8 [R4.64], R0 ;  /* 0x0000000004007986 */ /* 0x0001e2000c101124 */
[----:B------:R-:W-:Y:S01]  /*5130*/  IMAD.MOV.U32 R26, RZ, RZ, R18 ;  /* 0x000000ffff1a7224 */ /* 0x000fe200078e0012 */
[----:B------:R-:W-:Y:S05]  /*5140*/  BRA `(.L_x_16170) ;  /* 0x000004f000007947 */ /* 0x000fea0003800000 */
.L_x_16193:
        /* <DEDUP_REMOVED lines=19> */
.L_x_16200:
[----:B------:R-:W-:-:S04]  /*5280*/  LOP3.LUT R0, R7, 0x80000000, RZ, 0xc0, !PT ;  /* 0x8000000007007812 */ /* 0x000fc800078ec0ff */
[----:B------:R-:W-:-:S04]  /*5290*/  SHF.R.U32.HI R0, RZ, 0x18, R0 ;  /* 0x00000018ff007819 */ /* 0x000fc80000011600 */
[----:B------:R-:W-:Y:S02]  /*52a0*/  LOP3.LUT R0, R3, R0, RZ, 0xfc, !PT ;  /* 0x0000000003007212 */ /* 0x000fe400078efcff */
.L_x_16199:
[----:B------:R-:W-:Y:S05]  /*52b0*/  BSYNC B0 ;  /* 0x0000000000007941 */ /* 0x000fea0003800000 */
.L_x_16198:
[----:B------:R0:W-:Y:S01]  /*52c0*/  STG.E.U8 [R4.64], R0 ;  /* 0x0000000004007986 */ /* 0x0001e2000c101124 */
[----:B------:R-:W-:Y:S01]  /*52d0*/  IMAD.MOV.U32 R26, RZ, RZ, R18 ;  /* 0x000000ffff1a7224 */ /* 0x000fe200078e0012 */
[----:B------:R-:W-:Y:S05]  /*52e0*/  BRA `(.L_x_16170) ;  /* 0x0000035000007947 */ /* 0x000fea0003800000 */
.L_x_16192:
        /* <DEDUP_REMOVED lines=25> */
.L_x_16175:
        /* <DEDUP_REMOVED lines=21> */
.L_x_16202:
[----:B------:R-:W0:Y:S01]  /*55d0*/  F2I.U64.F64.TRUNC R28, R28 ;  /* 0x0000001c001c7311 */ /* 0x000e22000030d800 */
[----:B------:R-:W-:Y:S01]  /*55e0*/  IMAD.MOV.U32 R26, RZ, RZ, R18 ;  /* 0x000000ffff1a7224 */ /* 0x000fe200078e0012 */
[----:B0-----:R0:W-:Y:S01]  /*55f0*/  STG.E.64 [R4.64], R28 ;  /* 0x0000001c04007986 */ /* 0x0011e2000c101b24 */
[----:B------:R-:W-:Y:S05]  /*5600*/  BRA `(.L_x_16170) ;  /* 0x0000003000007947 */ /* 0x000fea0003800000 */
.L_x_16201:
[----:B------:R-:W0:Y:S01]  /*5610*/  F2I.U32.F64.TRUNC R29, R28 ;  /* 0x0000001c001d7311 */ /* 0x000e22000030d000 */
[----:B------:R-:W-:Y:S01]  /*5620*/  IMAD.MOV.U32 R26, RZ, RZ, R18 ;  /* 0x000000ffff1a7224 */ /* 0x000fe200078e0012 */
[----:B0-----:R0:W-:Y:S06]  /*5630*/  STG.E [R4.64], R29 ;  /* 0x0000001d04007986 */ /* 0x0011ec000c101924 */
.L_x_16170:
[----:B------:R-:W-:Y:S05]  /*5640*/  BSYNC B6 ;  /* 0x0000000000067941 */ /* 0x000fea0003800000 */
.L_x_16169:
        /* <DEDUP_REMOVED lines=22> */
.L_x_16208:
[----:B------:R-:W0:Y:S02]  /*57b0*/  F2I.S64.F64.TRUNC R32, R32 ;  /* 0x0000002000207311 */ /* 0x000e24000030d900 */
[----:B0-----:R-:W-:-:S05]  /*57c0*/  IMAD.MOV.U32 R3, RZ, RZ, R32 ;  /* 0x000000ffff037224 */ /* 0x001fca00078e0020 */
[----:B------:R0:W-:Y:S01]  /*57d0*/  STG.E.U8 [R4.64], R3 ;  /* 0x0000000304007986 */ /* 0x0001e2000c101124 */
[----:B------:R-:W-:Y:S05]  /*57e0*/  BRA `(.L_x_16210) ;  /* 0x00000eb000007947 */ /* 0x000fea0003800000 */
.L_x_16207:
        /* <DEDUP_REMOVED lines=9> */
.L_x_16212:
[----:B------:R-:W0:Y:S02]  /*5880*/  F2I.F64.TRUNC R33, R32 ;  /* 0x0000002000217311 */ /* 0x000e24000030d100 */
[----:B0-----:R0:W-:Y:S01]  /*5890*/  STG.E [R4.64], R33 ;  /* 0x0000002104007986 */ /* 0x0011e2000c101924 */
[----:B------:R-:W-:Y:S05]  /*58a0*/  BRA `(.L_x_16210) ;  /* 0x00000df000007947 */ /* 0x000fea0003800000 */
.L_x_16211:
[----:B------:R-:W0:Y:S02]  /*58b0*/  F2I.F64.TRUNC R33, R32 ;  /* 0x0000002000217311 */ /* 0x000e24000030d100 */
[----:B0-----:R0:W-:Y:S01]  /*58c0*/  STG.E.U16 [R4.64], R33 ;  /* 0x0000002104007986 */ /* 0x0011e2000c101524 */
[----:B------:R-:W-:Y:S05]  /*58d0*/  BRA `(.L_x_16210) ;  /* 0x00000dc000007947 */ /* 0x000fea0003800000 */
.L_x_16206:
        /* <DEDUP_REMOVED lines=11> */
.L_x_16214:
[----:B------:R-:W0:Y:S01]  /*5990*/  F2F.F32.F64 R0, R32 ;  /* 0x0000002000007310 */ /* 0x000e220000301000 */
[----:B------:R-:W0:-:S14]  /*59a0*/  DSETP.GEU.AND P0, PT, |R32|, c[0x2][0x0], PT ;  /* 0x008000002000762a */ /* 0x000e1c0003f0e200 */
[----:B0-----:R-:W-:-:S05]  /*59b0*/  @!P0 FMUL R0, R0, 1.175494350822287508e-38 ;  /* 0x0080000000008820 */ /* 0x001fca0000400000 */
[----:B------:R-:W-:-:S05]  /*59c0*/  F2FP.PACK_AB R0, RZ, R0 ;  /* 0x00000000ff00723e */ /* 0x000fca00000000ff */
[----:B------:R0:W-:Y:S01]  /*59d0*/  STG.E.U16 [R4.64], R0 ;  /* 0x0000000004007986 */ /* 0x0001e2000c101524 */
[----:B------:R-:W-:Y:S05]  /*59e0*/  BRA `(.L_x_16210) ;  /* 0x00000cb000007947 */ /* 0x000fea0003800000 */
.L_x_16213:
        /* <DEDUP_REMOVED lines=12> */
.L_x_16216:
[----:B------:R-:W0:Y:S01]  /*5ab0*/  F2F.F32.F64 R0, R32 ;  /* 0x0000002000007310 */ /* 0x000e220000301000 */
[----:B------:R-:W0:-:S14]  /*5ac0*/  DSETP.GEU.AND P0, PT, |R32|, c[0x2][0x0], PT ;  /* 0x008000002000762a */ /* 0x000e1c0003f0e200 */
[----:B0-----:R-:W-:-:S05]  /*5ad0*/  @!P0 FMUL R0, R0, 1.175494350822287508e-38 ;  /* 0x0080000000008820 */ /* 0x001fca0000400000 */
[----:B------:R-:W-:-:S04]  /*5ae0*/  F2FP.PACK_AB R3, RZ, R0 ;  /* 0x00000000ff03723e */ /* 0x000fc800000000ff */
[----:B------:R-:W-:-:S05]  /*5af0*/  PRMT R3, R3, 0x5410, RZ ;  /* 0x0000541003037816 */ /* 0x000fca00000000ff */
[----:B------:R0:W-:Y:S01]  /*5b00*/  STG.E [R4.64], R3 ;  /* 0x0000000304007986 */ /* 0x0001e2000c101924 */
[----:B------:R-:W-:Y:S05]  /*5b10*/  BRA `(.L_x_16210) ;  /* 0x00000b8000007947 */ /* 0x000fea0003800000 */
.L_x_16215:
[----:B------:R0:W-:Y:S01]  /*5b20*/  STG.E.64 [R4.64], R32 ;  /* 0x0000002004007986 */ /* 0x0001e2000c101b24 */
[----:B------:R-:W-:Y:S05]  /*5b30*/  BRA `(.L_x_16210) ;  /* 0x00000b6000007947 */ /* 0x000fea0003800000 */
.L_x_16205:
        /* <DEDUP_REMOVED lines=12> */
.L_x_16219:
[----:B------:R-:W-:-:S05]  /*5c00*/  CS2R R34, SRZ ;  /* 0x0000000000227805 */ /* 0x000fca000001ff00 */
[----:B------:R0:W-:Y:S01]  /*5c10*/  STG.E.128 [R4.64], R32 ;  /* 0x0000002004007986 */ /* 0x0001e2000c101d24 */
[----:B------:R-:W-:Y:S05]  /*5c20*/  BRA `(.L_x_16210) ;  /* 0x00000a7000007947 */ /* 0x000fea0003800000 */
.L_x_16218:
        /* <DEDUP_REMOVED lines=23> */
.L_x_16223:
[----:B------:R-:W-:Y:S05]  /*5da0*/  BSYNC B0 ;  /* 0x0000000000007941 */ /* 0x000fea0003800000 */
.L_x_16222:
[----:B------:R-:W-:-:S05]  /*5db0*/  LOP3.LUT R7, R0, R7, RZ, 0xfc, !PT ;  /* 0x0000000700077212 */ /* 0x000fca00078efcff */
[----:B------:R0:W-:Y:S01]  /*5dc0*/  STG.E.U8 [R4.64], R7 ;  /* 0x0000000704007986 */ /* 0x0001e2000c101124 */
[----:B------:R-:W-:Y:S05]  /*5dd0*/  BRA `(.L_x_16210) ;  /* 0x000008c000007947 */ /* 0x000fea0003800000 */
.L_x_16221:
        /* <DEDUP_REMOVED lines=15> */
.L_x_16225:
[----:B------:R-:W-:Y:S01]  /*5ed0*/  IMAD.MOV.U32 R0, RZ, RZ, 0x7f ;  /* 0x0000007fff007424 */ /* 0x000fe200078e00ff */
[----:B------:R-:W-:-:S04]  /*5ee0*/  ISETP.GT.U32.AND P0, PT, R3, 0x7f800000, PT ;  /* 0x7f8000000300780c */ /* 0x000fc80003f04070 */
[----:B------:R-:W-:-:S04]  /*5ef0*/  SEL R0, R0, 0x7c, P0 ;  /* 0x0000007c00007807 */ /* 0x000fc80000000000 */
.L_x_16226:
[----:B------:R-:W-:Y:S05]  /*5f00*/  BSYNC B0 ;  /* 0x0000000000007941 */ /* 0x000fea0003800000 */
.L_x_16224:
[----:B------:R-:W-:-:S04]  /*5f10*/  LOP3.LUT R3, R7, 0x80000000, RZ, 0xc0, !PT ;  /* 0x8000000007037812 */ /* 0x000fc800078ec0ff */
[----:B------:R-:W-:-:S04]  /*5f20*/  SHF.R.U32.HI R3, RZ, 0x18, R3 ;  /* 0x00000018ff037819 */ /* 0x000fc80000011603 */
[----:B------:R-:W-:-:S05]  /*5f30*/  LOP3.LUT R3, R0, R3, RZ, 0xfc, !PT ;  /* 0x0000000300037212 */ /* 0x000fca00078efcff */
[----:B------:R0:W-:Y:S01]  /*5f40*/  STG.E.U8 [R4.64], R3 ;  /* 0x0000000304007986 */ /* 0x0001e2000c101124 */
[----:B------:R-:W-:Y:S05]  /*5f50*/  BRA `(.L_x_16210) ;  /* 0x0000074000007947 */ /* 0x000fea0003800000 */
.L_x_16220:
[----:B------:R-:W0:Y:S01]  /*5f60*/  F2F.F32.F64 R0, R32 ;  /* 0x0000002000007310 */ /* 0x000e220000301000 */
[----:B------:R-:W0:-:S14]  /*5f70*/  DSETP.GEU.AND P0, PT, |R32|, c[0x2][0x0], PT ;  /* 0x008000002000762a */ /* 0x000e1c0003f0e200 */
[----:B0-----:R-:W-:-:S05]  /*5f80*/  @!P0 FMUL R0, R0, 1.175494350822287508e-38 ;  /* 0x0080000000008820 */ /* 0x001fca0000400000 */
[----:B------:R-:W-:-:S05]  /*5f90*/  F2FP.BF16.PACK_AB R0, RZ, R0 ;  /* 0x00000000ff00723e */ /* 0x000fca00000010ff */
[----:B------:R0:W-:Y:S01]  /*5fa0*/  STG.E.U16 [R4.64], R0 ;  /* 0x0000000004007986 */ /* 0x0001e2000c101524 */
[----:B------:R-:W-:Y:S05]  /*5fb0*/  BRA `(.L_x_16210) ;  /* 0x000006e000007947 */ /* 0x000fea0003800000 */
.L_x_16217:
        /* <DEDUP_REMOVED lines=11> */
.L_x_16229:
        /* <DEDUP_REMOVED lines=19> */
.L_x_16232:
[----:B------:R-:W-:-:S04]  /*61a0*/  LOP3.LUT R0, R7, 0x80000000, RZ, 0xc0, !PT ;  /* 0x8000000007007812 */ /* 0x000fc800078ec0ff */
[----:B------:R-:W-:-:S04]  /*61b0*/  SHF.R.U32.HI R0, RZ, 0x18, R0 ;  /* 0x00000018ff007819 */ /* 0x000fc80000011600 */
[----:B------:R-:W-:Y:S02]  /*61c0*/  LOP3.LUT R0, R3, R0, RZ, 0xfc, !PT ;  /* 0x0000000003007212 */ /* 0x000fe400078efcff */
.L_x_16231:
[----:B------:R-:W-:Y:S05]  /*61d0*/  BSYNC B0 ;  /* 0x0000000000007941 */ /* 0x000fea0003800000 */
.L_x_16230:
[----:B------:R0:W-:Y:S01]  /*61e0*/  STG.E.U8 [R4.64], R0 ;  /* 0x0000000004007986 */ /* 0x0001e2000c101124 */
[----:B------:R-:W-:Y:S05]  /*61f0*/  BRA `(.L_x_16210) ;  /* 0x000004a000007947 */ /* 0x000fea0003800000 */
.L_x_16228:
        /* <DEDUP_REMOVED lines=19> */
.L_x_16235:
[----:B------:R-:W-:-:S04]  /*6330*/  LOP3.LUT R0, R7, 0x80000000, RZ, 0xc0, !PT ;  /* 0x8000000007007812 */ /* 0x000fc800078ec0ff */
[----:B------:R-:W-:-:S04]  /*6340*/  SHF.R.U32.HI R0, RZ, 0x18, R0 ;  /* 0x00000018ff007819 */ /* 0x000fc80000011600 */
[----:B------:R-:W-:Y:S02]  /*6350*/  LOP3.LUT R0, R3, R0, RZ, 0xfc, !PT ;  /* 0x0000000003007212 */ /* 0x000fe400078efcff */
.L_x_16234:
[----:B------:R-:W-:Y:S05]  /*6360*/  BSYNC B0 ;  /* 0x0000000000007941 */ /* 0x000fea0003800000 */
.L_x_16233:
[----:B------:R0:W-:Y:S01]  /*6370*/  STG.E.U8 [R4.64], R0 ;  /* 0x0000000004007986 */ /* 0x0001e2000c101124 */
[----:B------:R-:W-:Y:S05]  /*6380*/  BRA `(.L_x_16210) ;  /* 0x0000031000007947 */ /* 0x000fea0003800000 */
.L_x_16227:
        /* <DEDUP_REMOVED lines=24> */
.L_x_16209:
        /* <DEDUP_REMOVED lines=20> */
.L_x_16237:
[----:B------:R-:W0:Y:S02]  /*6650*/  F2I.U64.F64.TRUNC R32, R32 ;  /* 0x0000002000207311 */ /* 0x000e24000030d800 */
[----:B0-----:R0:W-:Y:S01]  /*6660*/  STG.E.64 [R4.64], R32 ;  /* 0x0000002004007986 */ /* 0x0011e2000c101b24 */
[----:B------:R-:W-:Y:S05]  /*6670*/  BRA `(.L_x_16210) ;  /* 0x0000002000007947 */ /* 0x000fea0003800000 */
.L_x_16236:
[----:B------:R-:W0:Y:S02]  /*6680*/  F2I.U32.F64.TRUNC R33, R32 ;  /* 0x0000002000217311 */ /* 0x000e24000030d000 */
[----:B0-----:R0:W-:Y:S02]  /*6690*/  STG.E [R4.64], R33 ;  /* 0x0000002104007986 */ /* 0x0011e4000c101924 */
.L_x_16210:
        /* <DEDUP_REMOVED lines=22> */
.L_x_16241:
[----:B------:R-:W0:Y:S02]  /*6800*/  F2I.S64.F64.TRUNC R16, R16 ;  /* 0x0000001000107311 */ /* 0x000e24000030d900 */
[----:B0-----:R-:W-:-:S05]  /*6810*/  IMAD.MOV.U32 R3, RZ, RZ, R16 ;  /* 0x000000ffff037224 */ /* 0x001fca00078e0010 */
[----:B------:R0:W-:Y:S01]  /*6820*/  STG.E.U8 [R4.64], R3 ;  /* 0x0000000304007986 */ /* 0x0001e2000c101124 */
[----:B------:R-:W-:Y:S05]  /*6830*/  BRA `(.L_x_16243) ;  /* 0x00000eb000007947 */ /* 0x000fea0003800000 */
.L_x_16240:
        /* <DEDUP_REMOVED lines=9> */
.L_x_16245:
[----:B------:R-:W0:Y:S02]  /*68d0*/  F2I.F64.TRUNC R17, R16 ;  /* 0x0000001000117311 */ /* 0x000e24000030d100 */
[----:B0-----:R0:W-:Y:S01]  /*68e0*/  STG.E [R4.64], R17 ;  /* 0x0000001104007986 */ /* 0x0011e2000c101924 */
[----:B------:R-:W-:Y:S05]  /*68f0*/  BRA `(.L_x_16243) ;  /* 0x00000df000007947 */ /* 0x000fea0003800000 */
.L_x_16244:
[----:B------:R-:W0:Y:S02]  /*6900*/  F2I.F64.TRUNC R17, R16 ;  /* 0x0000001000117311 */ /* 0x000e24000030d100 */
[----:B0-----:R0:W-:Y:S01]  /*6910*/  STG.E.U16 [R4.64], R17 ;  /* 0x0000001104007986 */ /* 0x0011e2000c101524 */
[----:B------:R-:W-:Y:S05]  /*6920*/  BRA `(.L_x_16243) ;  /* 0x00000dc000007947 */ /* 0x000fea0003800000 */
.L_x_16239:
        /* <DEDUP_REMOVED lines=11> */
.L_x_16247:
[----:B------:R-:W0:Y:S01]  /*69e0*/  F2F.F32.F64 R0, R16 ;  /* 0x0000001000007310 */ /* 0x000e220000301000 */
[----:B------:R-:W0:-:S14]  /*69f0*/  DSETP.GEU.AND P0, PT, |R16|, c[0x2][0x0], PT ;  /* 0x008000001000762a */ /* 0x000e1c0003f0e200 */
[----:B0-----:R-:W-:-:S05]  /*6a00*/  @!P0 FMUL R0, R0, 1.175494350822287508e-38 ;  /* 0x0080000000008820 */ /* 0x001fca0000400000 */
[----:B------:R-:W-:-:S05]  /*6a10*/  F2FP.PACK_AB R0, RZ, R0 ;  /* 0x00000000ff00723e */ /* 0x000fca00000000ff */
[----:B------:R0:W-:Y:S01]  /*6a20*/  STG.E.U16 [R4.64], R0 ;  /* 0x0000000004007986 */ /* 0x0001e2000c101524 */
[----:B------:R-:W-:Y:S05]  /*6a30*/  BRA `(.L_x_16243) ;  /* 0x00000cb000007947 */ /* 0x000fea0003800000 */
.L_x_16246:
        /* <DEDUP_REMOVED lines=12> */
.L_x_16249:
[----:B------:R-:W0:Y:S01]  /*6b00*/  F2F.F32.F64 R0, R16 ;  /* 0x0000001000007310 */ /* 0x000e220000301000 */
[----:B------:R-:W0:-:S14]  /*6b10*/  DSETP.GEU.AND P0, PT, |R16|, c[0x2][0x0], PT ;  /* 0x008000001000762a */ /* 0x000e1c0003f0e200 */
[----:B0-----:R-:W-:-:S05]  /*6b20*/  @!P0 FMUL R0, R0, 1.175494350822287508e-38 ;  /* 0x0080000000008820 */ /* 0x001fca0000400000 */
[----:B------:R-:W-:-:S04]  /*6b30*/  F2FP.PACK_AB R3, RZ, R0 ;  /* 0x00000000ff03723e */ /* 0x000fc800000000ff */
[----:B------:R-:W-:-:S05]  /*6b40*/  PRMT R3, R3, 0x5410, RZ ;  /* 0x0000541003037816 */ /* 0x000fca00000000ff */
[----:B------:R0:W-:Y:S01]  /*6b50*/  STG.E [R4.64], R3 ;  /* 0x0000000304007986 */ /* 0x0001e2000c101924 */
[----:B------:R-:W-:Y:S05]  /*6b60*/  BRA `(.L_x_16243) ;  /* 0x00000b8000007947 */ /* 0x000fea0003800000 */
.L_x_16248:
[----:B------:R0:W-:Y:S01]  /*6b70*/  STG.E.64 [R4.64], R16 ;  /* 0x0000001004007986 */ /* 0x0001e2000c101b24 */
[----:B------:R-:W-:Y:S05]  /*6b80*/  BRA `(.L_x_16243) ;  /* 0x00000b6000007947 */ /* 0x000fea0003800000 */
.L_x_16238:
        /* <DEDUP_REMOVED lines=12> */
.L_x_16252:
[----:B------:R-:W-:-:S05]  /*6c50*/  CS2R R18, SRZ ;  /* 0x0000000000127805 */ /* 0x000fca000001ff00 */
[----:B------:R0:W-:Y:S01]  /*6c60*/  STG.E.128 [R4.64], R16 ;  /* 0x0000001004007986 */ /* 0x0001e2000c101d24 */
[----:B------:R-:W-:Y:S05]  /*6c70*/  BRA `(.L_x_16243) ;  /* 0x00000a7000007947 */ /* 0x000fea0003800000 */
.L_x_16251:
        /* <DEDUP_REMOVED lines=23> */
.L_x_16256:
[----:B------:R-:W-:Y:S05]  /*6df0*/  BSYNC B0 ;  /* 0x0000000000007941 */ /* 0x000fea0003800000 */
.L_x_16255:
[----:B------:R-:W-:-:S05]  /*6e00*/  LOP3.LUT R7, R0, R7, RZ, 0xfc, !PT ;  /* 0x0000000700077212 */ /* 0x000fca00078efcff */
[----:B------:R0:W-:Y:S01]  /*6e10*/  STG.E.U8 [R4.64], R7 ;  /* 0x0000000704007986 */ /* 0x0001e2000c101124 */
[----:B------:R-:W-:Y:S05]  /*6e20*/  BRA `(.L_x_16243) ;  /* 0x000008c000007947 */ /* 0x000fea0003800000 */
.L_x_16254:
        /* <DEDUP_REMOVED lines=15> */
.L_x_16258:
[----:B------:R-:W-:Y:S01]  /*6f20*/  IMAD.MOV.U32 R0, RZ, RZ, 0x7f ;  /* 0x0000007fff007424 */ /* 0x000fe200078e00ff */
[----:B------:R-:W-:-:S04]  /*6f30*/  ISETP.GT.U32.AND P0, PT, R3, 0x7f800000, PT ;  /* 0x7f8000000300780c */ /* 0x000fc80003f04070 */
[----:B------:R-:W-:-:S04]  /*6f40*/  SEL R0, R0, 0x7c, P0 ;  /* 0x0000007c00007807 */ /* 0x000fc80000000000 */
.L_x_16259:
[----:B------:R-:W-:Y:S05]  /*6f50*/  BSYNC B0 ;  /* 0x0000000000007941 */ /* 0x000fea0003800000 */
.L_x_16257:
[----:B------:R-:W-:-:S04]  /*6f60*/  LOP3.LUT R3, R7, 0x80000000, RZ, 0xc0, !PT ;  /* 0x8000000007037812 */ /* 0x000fc800078ec0ff */
[----:B------:R-:W-:-:S04]  /*6f70*/  SHF.R.U32.HI R3, RZ, 0x18, R3 ;  /* 0x00000018ff037819 */ /* 0x000fc80000011603 */
[----:B------:R-:W-:-:S05]  /*6f80*/  LOP3.LUT R3, R0, R3, RZ, 0xfc, !PT ;  /* 0x0000000300037212 */ /* 0x000fca00078efcff */
[----:B------:R0:W-:Y:S01]  /*6f90*/  STG.E.U8 [R4.64], R3 ;  /* 0x0000000304007986 */ /* 0x0001e2000c101124 */
[----:B------:R-:W-:Y:S05]  /*6fa0*/  BRA `(.L_x_16243) ;  /* 0x0000074000007947 */ /* 0x000fea0003800000 */
.L_x_16253:
[----:B------:R-:W0:Y:S01]  /*6fb0*/  F2F.F32.F64 R0, R16 ;  /* 0x0000001000007310 */ /* 0x000e220000301000 */
[----:B------:R-:W0:-:S14]  /*6fc0*/  DSETP.GEU.AND P0, PT, |R16|, c[0x2][0x0], PT ;  /* 0x008000001000762a */ /* 0x000e1c0003f0e200 */
[----:B0-----:R-:W-:-:S05]  /*6fd0*/  @!P0 FMUL R0, R0, 1.175494350822287508e-38 ;  /* 0x0080000000008820 */ /* 0x001fca0000400000 */
[----:B------:R-:W-:-:S05]  /*6fe0*/  F2FP.BF16.PACK_AB R0, RZ, R0 ;  /* 0x00000000ff00723e */ /* 0x000fca00000010ff */
[----:B------:R0:W-:Y:S01]  /*6ff0*/  STG.E.U16 [R4.64], R0 ;  /* 0x0000000004007986 */ /* 0x0001e2000c101524 */
[----:B------:R-:W-:Y:S05]  /*7000*/  BRA `(.L_x_16243) ;  /* 0x000006e000007947 */ /* 0x000fea0003800000 */
.L_x_16250:
        /* <DEDUP_REMOVED lines=11> */
.L_x_16262:
        /* <DEDUP_REMOVED lines=19> */
.L_x_16265:
[----:B------:R-:W-:-:S04]  /*71f0*/  LOP3.LUT R0, R7, 0x80000000, RZ, 0xc0, !PT ;  /* 0x8000000007007812 */ /* 0x000fc800078ec0ff */
[----:B------:R-:W-:-:S04]  /*7200*/  SHF.R.U32.HI R0, RZ, 0x18, R0 ;  /* 0x00000018ff007819 */ /* 0x000fc80000011600 */
[----:B------:R-:W-:Y:S02]  /*7210*/  LOP3.LUT R0, R3, R0, RZ, 0xfc, !PT ;  /* 0x0000000003007212 */ /* 0x000fe400078efcff */
.L_x_16264:
[----:B------:R-:W-:Y:S05]  /*7220*/  BSYNC B0 ;  /* 0x0000000000007941 */ /* 0x000fea0003800000 */
.L_x_16263:
[----:B------:R0:W-:Y:S01]  /*7230*/  STG.E.U8 [R4.64], R0 ;  /* 0x0000000004007986 */ /* 0x0001e2000c101124 */
[----:B------:R-:W-:Y:S05]  /*7240*/  BRA `(.L_x_16243) ;  /* 0x000004a000007947 */ /* 0x000fea0003800000 */
.L_x_16261:
        /* <DEDUP_REMOVED lines=19> */
.L_x_16268:
[----:B------:R-:W-:-:S04]  /*7380*/  LOP3.LUT R0, R7, 0x80000000, RZ, 0xc0, !PT ;  /* 0x8000000007007812 */ /* 0x000fc800078ec0ff */
[----:B------:R-:W-:-:S04]  /*7390*/  SHF.R.U32.HI R0, RZ, 0x18, R0 ;  /* 0x00000018ff007819 */ /* 0x000fc80000011600 */
[----:B------:R-:W-:Y:S02]  /*73a0*/  LOP3.LUT R0, R3, R0, RZ, 0xfc, !PT ;  /* 0x0000000003007212 */ /* 0x000fe400078efcff */
.L_x_16267:
[----:B------:R-:W-:Y:S05]  /*73b0*/  BSYNC B0 ;  /* 0x0000000000007941 */ /* 0x000fea0003800000 */
.L_x_16266:
[----:B------:R0:W-:Y:S01]  /*73c0*/  STG.E.U8 [R4.64], R0 ;  /* 0x0000000004007986 */ /* 0x0001e2000c101124 */
[----:B------:R-:W-:Y:S05]  /*73d0*/  BRA `(.L_x_16243) ;  /* 0x0000031000007947 */ /* 0x000fea0003800000 */
.L_x_16260:
        /* <DEDUP_REMOVED lines=24> */
.L_x_16242:
        /* <DEDUP_REMOVED lines=20> */
.L_x_16270:
[----:B------:R-:W0:Y:S02]  /*76a0*/  F2I.U64.F64.TRUNC R16, R16 ;  /* 0x0000001000107311 */ /* 0x000e24000030d800 */
[----:B0-----:R0:W-:Y:S01]  /*76b0*/  STG.E.64 [R4.64], R16 ;  /* 0x0000001004007986 */ /* 0x0011e2000c101b24 */
[----:B------:R-:W-:Y:S05]  /*76c0*/  BRA `(.L_x_16243) ;  /* 0x0000002000007947 */ /* 0x000fea0003800000 */
.L_x_16269:
[----:B------:R-:W0:Y:S02]  /*76d0*/  F2I.U32.F64.TRUNC R17, R16 ;  /* 0x0000001000117311 */ /* 0x000e24000030d000 */
[----:B0-----:R0:W-:Y:S02]  /*76e0*/  STG.E [R4.64], R17 ;  /* 0x0000001104007986 */ /* 0x0011e4000c101924 */
.L_x_16243:
[----:B------:R-:W-:Y:S02]  /*76f0*/  IADD3 R26, R26, 0x80, RZ ;  /* 0x000000801a1a7810 */ /* 0x000fe40007ffe0ff */
.L_x_16204:
[----:B------:R-:W-:Y:S05]  /*7700*/  BSYNC B6 ;  /* 0x0000000000067941 */ /* 0x000fea0003800000 */
.L_x_16203:
        /* <DEDUP_REMOVED lines=20> */
.L_x_16274:
[----:B------:R-:W0:Y:S02]  /*7850*/  F2I.S64.F64.TRUNC R24, R24 ;  /* 0x0000001800187311 */ /* 0x000e24000030d900 */
[----:B0-----:R-:W-:-:S05]  /*7860*/  IMAD.MOV.U32 R3, RZ, RZ, R24 ;  /* 0x000000ffff037224 */ /* 0x001fca00078e0018 */
[----:B------:R-:W-:Y:S01]  /*7870*/  STG.E.U8 [R4.64], R3 ;  /* 0x0000000304007986 */ /* 0x000fe2000c101124 */
[----:B------:R-:W-:Y:S05]  /*7880*/  EXIT ;  /* 0x000000000000794d */ /* 0x000fea0003800000 */
.L_x_16273:
        /* <DEDUP_REMOVED lines=9> */
.L_x_16277:
[----:B------:R-:W0:Y:S02]  /*7920*/  F2I.F64.TRUNC R25, R24 ;  /* 0x0000001800197311 */ /* 0x000e24000030d100 */
[----:B0-----:R-:W-:Y:S01]  /*7930*/  STG.E [R4.64], R25 ;  /* 0x0000001904007986 */ /* 0x001fe2000c101924 */
[----:B------:R-:W-:Y:S05]  /*7940*/  EXIT ;  /* 0x000000000000794d */ /* 0x000fea0003800000 */
.L_x_16276:
[----:B------:R-:W0:Y:S02]  /*7950*/  F2I.F64.TRUNC R25, R24 ;  /* 0x0000001800197311 */ /* 0x000e24000030d100 */
[----:B0-----:R-:W-:Y:S01]  /*7960*/  STG.E.U16 [R4.64], R25 ;  /* 0x0000001904007986 */ /* 0x001fe2000c101524 */
[----:B------:R-:W-:Y:S05]  /*7970*/  EXIT ;  /* 0x000000000000794d */ /* 0x000fea0003800000 */
.L_x_16272:
        /* <DEDUP_REMOVED lines=11> */
.L_x_16279:
[----:B------:R-:W0:Y:S01]  /*7a30*/  F2F.F32.F64 R0, R24 ;  /* 0x0000001800007310 */ /* 0x000e220000301000 */
[----:B------:R-:W0:-:S14]  /*7a40*/  DSETP.GEU.AND P0, PT, |R24|, c[0x2][0x0], PT ;  /* 0x008000001800762a */ /* 0x000e1c0003f0e200 */
[----:B0-----:R-:W-:-:S05]  /*7a50*/  @!P0 FMUL R0, R0, 1.175494350822287508e-38 ;  /* 0x0080000000008820 */ /* 0x001fca0000400000 */
[----:B------:R-:W-:-:S05]  /*7a60*/  F2FP.PACK_AB R0, RZ, R0 ;  /* 0x00000000ff00723e */ /* 0x000fca00000000ff */
[----:B------:R-:W-:Y:S01]  /*7a70*/  STG.E.U16 [R4.64], R0 ;  /* 0x0000000004007986 */ /* 0x000fe2000c101524 */
[----:B------:R-:W-:Y:S05]  /*7a80*/  EXIT ;  /* 0x000000000000794d */ /* 0x000fea0003800000 */
.L_x_16278:
        /* <DEDUP_REMOVED lines=12> */
.L_x_16281:
[----:B------:R-:W0:Y:S01]  /*7b50*/  F2F.F32.F64 R0, R24 ;  /* 0x0000001800007310 */ /* 0x000e220000301000 */
[----:B------:R-:W0:-:S14]  /*7b60*/  DSETP.GEU.AND P0, PT, |R24|, c[0x2][0x0], PT ;  /* 0x008000001800762a */ /* 0x000e1c0003f0e200 */
[----:B0-----:R-:W-:-:S05]  /*7b70*/  @!P0 FMUL R0, R0, 1.175494350822287508e-38 ;  /* 0x0080000000008820 */ /* 0x001fca0000400000 */
[----:B------:R-:W-:-:S04]  /*7b80*/  F2FP.PACK_AB R3, RZ, R0 ;  /* 0x00000000ff03723e */ /* 0x000fc800000000ff */
[----:B------:R-:W-:-:S05]  /*7b90*/  PRMT R3, R3, 0x5410, RZ ;  /* 0x0000541003037816 */ /* 0x000fca00000000ff */
[----:B------:R-:W-:Y:S01]  /*7ba0*/  STG.E [R4.64], R3 ;  /* 0x0000000304007986 */ /* 0x000fe2000c101924 */
[----:B------:R-:W-:Y:S05]  /*7bb0*/  EXIT ;  /* 0x000000000000794d */ /* 0x000fea0003800000 */
.L_x_16280:
[----:B------:R-:W-:Y:S01]  /*7bc0*/  STG.E.64 [R4.64], R24 ;  /* 0x0000001804007986 */ /* 0x000fe2000c101b24 */
[----:B------:R-:W-:Y:S05]  /*7bd0*/  EXIT ;  /* 0x000000000000794d */ /* 0x000fea0003800000 */
.L_x_16271:
        /* <DEDUP_REMOVED lines=12> */
.L_x_16284:
[----:B------:R-:W-:-:S05]  /*7ca0*/  CS2R R26, SRZ ;  /* 0x00000000001a7805 */ /* 0x000fca000001ff00 */
[----:B------:R-:W-:Y:S01]  /*7cb0*/  STG.E.128 [R4.64], R24 ;  /* 0x0000001804007986 */ /* 0x000fe2000c101d24 */
[----:B------:R-:W-:Y:S05]  /*7cc0*/  EXIT ;  /* 0x000000000000794d */ /* 0x000fea0003800000 */
.L_x_16283:
        /* <DEDUP_REMOVED lines=23> */
.L_x_16288:
[----:B------:R-:W-:Y:S05]  /*7e40*/  BSYNC B0 ;  /* 0x0000000000007941 */ /* 0x000fea0003800000 */
.L_x_16287:
[----:B------:R-:W-:-:S05]  /*7e50*/  LOP3.LUT R3, R0, R3, RZ, 0xfc, !PT ;  /* 0x0000000300037212 */ /* 0x000fca00078efcff */
[----:B------:R-:W-:Y:S01]  /*7e60*/  STG.E.U8 [R4.64], R3 ;  /* 0x0000000304007986 */ /* 0x000fe2000c101124 */
[----:B------:R-:W-:Y:S05]  /*7e70*/  EXIT ;  /* 0x000000000000794d */ /* 0x000fea0003800000 */
.L_x_16286:
        /* <DEDUP_REMOVED lines=15> */
.L_x_16290:
[----:B------:R-:W-:Y:S01]  /*7f70*/  IMAD.MOV.U32 R0, RZ, RZ, 0x7f ;  /* 0x0000007fff007424 */ /* 0x000fe200078e00ff */
[----:B------:R-:W-:-:S04]  /*7f80*/  ISETP.GT.U32.AND P0, PT, R2, 0x7f800000, PT ;  /* 0x7f8000000200780c */ /* 0x000fc80003f04070 */
[----:B------:R-:W-:-:S04]  /*7f90*/  SEL R0, R0, 0x7c, P0 ;  /* 0x0000007c00007807 */ /* 0x000fc80000000000 */
.L_x_16291:
[----:B------:R-:W-:Y:S05]  /*7fa0*/  BSYNC B0 ;  /* 0x0000000000007941 */ /* 0x000fea0003800000 */
.L_x_16289:
[----:B------:R-:W-:-:S04]  /*7fb0*/  LOP3.LUT R2, R3, 0x80000000, RZ, 0xc0, !PT ;  /* 0x8000000003027812 */ /* 0x000fc800078ec0ff */
[----:B------:R-:W-:-:S04]  /*7fc0*/  SHF.R.U32.HI R3, RZ, 0x18, R2 ;  /* 0x00000018ff037819 */ /* 0x000fc80000011602 */
[----:B------:R-:W-:-:S05]  /*7fd0*/  LOP3.LUT R3, R0, R3, RZ, 0xfc, !PT ;  /* 0x0000000300037212 */ /* 0x000fca00078efcff */
[----:B------:R-:W-:Y:S01]  /*7fe0*/  STG.E.U8 [R4.64], R3 ;  /* 0x0000000304007986 */ /* 0x000fe2000c101124 */
[----:B------:R-:W-:Y:S05]  /*7ff0*/  EXIT ;  /* 0x000000000000794d */ /* 0x000fea0003800000 */
.L_x_16285:
[----:B------:R-:W0:Y:S01]  /*8000*/  F2F.F32.F64 R0, R24 ;  /* 0x0000001800007310 */ /* 0x000e220000301000 */
[----:B------:R-:W0:-:S14]  /*8010*/  DSETP.GEU.AND P0, PT, |R24|, c[0x2][0x0], PT ;  /* 0x008000001800762a */ /* 0x000e1c0003f0e200 */
[----:B0-----:R-:W-:-:S05]  /*8020*/  @!P0 FMUL R0, R0, 1.175494350822287508e-38 ;  /* 0x0080000000008820 */ /* 0x001fca0000400000 */
[----:B------:R-:W-:-:S05]  /*8030*/  F2FP.BF16.PACK_AB R0, RZ, R0 ;  /* 0x00000000ff00723e */ /* 0x000fca00000010ff */
[----:B------:R-:W-:Y:S01]  /*8040*/  STG.E.U16 [R4.64], R0 ;  /* 0x0000000004007986 */ /* 0x000fe2000c101524 */
[----:B------:R-:W-:Y:S05]  /*8050*/  EXIT ;  /* 0x000000000000794d */ /* 0x000fea0003800000 */
.L_x_16282:
        /* <DEDUP_REMOVED lines=11> */
.L_x_16294:
        /* <DEDUP_REMOVED lines=19> */
.L_x_16297:
[----:B------:R-:W-:-:S04]  /*8240*/  LOP3.LUT R2, R7, 0x80000000, RZ, 0xc0, !PT ;  /* 0x8000000007027812 */ /* 0x000fc800078ec0ff */
[----:B------:R-:W-:-:S04]  /*8250*/  SHF.R.U32.HI R3, RZ, 0x18, R2 ;  /* 0x00000018ff037819 */ /* 0x000fc80000011602 */
[----:B------:R-:W-:-:S04]  /*8260*/  LOP3.LUT R0, R0, R3, RZ, 0xfc, !PT ;  /* 0x0000000300007212 */ /* 0x000fc800078efcff */
[----:B------:R-:W-:Y:S02]  /*8270*/  PRMT R2, R0, 0x7610, R2 ;  /* 0x0000761000027816 */ /* 0x000fe40000000002 */
.L_x_16296:
[----:B------:R-:W-:Y:S05]  /*8280*/  BSYNC B0 ;  /* 0x0000000000007941 */ /* 0x000fea0003800000 */
.L_x_16295:
[----:B------:R-:W-:Y:S01]  /*8290*/  STG.E.U8 [R4.64], R2 ;  /* 0x0000000204007986 */ /* 0x000fe2000c101124 */
[----:B------:R-:W-:Y:S05]  /*82a0*/  EXIT ;  /* 0x000000000000794d */ /* 0x000fea0003800000 */
.L_x_16293:
        /* <DEDUP_REMOVED lines=19> */
.L_x_16300:
[----:B------:R-:W-:-:S04]  /*83e0*/  LOP3.LUT R2, R7, 0x80000000, RZ, 0xc0, !PT ;  /* 0x8000000007027812 */ /* 0x000fc800078ec0ff */
[----:B------:R-:W-:-:S04]  /*83f0*/  SHF.R.U32.HI R3, RZ, 0x18, R2 ;  /* 0x00000018ff037819 */ /* 0x000fc80000011602 */
[----:B------:R-:W-:-:S04]  /*8400*/  LOP3.LUT R0, R0, R3, RZ, 0xfc, !PT ;  /* 0x0000000300007212 */ /* 0x000fc800078efcff */
[----:B------:R-:W-:Y:S02]  /*8410*/  PRMT R2, R0, 0x7610, R2 ;  /* 0x0000761000027816 */ /* 0x000fe40000000002 */
.L_x_16299:
[----:B------:R-:W-:Y:S05]  /*8420*/  BSYNC B0 ;  /* 0x0000000000007941 */ /* 0x000fea0003800000 */
.L_x_16298:
[----:B------:R-:W-:Y:S01]  /*8430*/  STG.E.U8 [R4.64], R2 ;  /* 0x0000000204007986 */ /* 0x000fe2000c101124 */
[----:B------:R-:W-:Y:S05]  /*8440*/  EXIT ;  /* 0x000000000000794d */ /* 0x000fea0003800000 */
.L_x_16292:
        /* <DEDUP_REMOVED lines=24> */
.L_x_16275:
        /* <DEDUP_REMOVED lines=20> */
.L_x_16302:
[----:B------:R-:W0:Y:S02]  /*8710*/  F2I.U64.F64.TRUNC R24, R24 ;  /* 0x0000001800187311 */ /* 0x000e24000030d800 */
[----:B0-----:R-:W-:Y:S01]  /*8720*/  STG.E.64 [R4.64], R24 ;  /* 0x0000001804007986 */ /* 0x001fe2000c101b24 */
[----:B------:R-:W-:Y:S05]  /*8730*/  EXIT ;  /* 0x000000000000794d */ /* 0x000fea0003800000 */
.L_x_16301:
[----:B------:R-:W0:Y:S02]  /*8740*/  F2I.U32.F64.TRUNC R25, R24 ;  /* 0x0000001800197311 */ /* 0x000e24000030d000 */
[----:B0-----:R-:W-:Y:S01]  /*8750*/  STG.E [R4.64], R25 ;  /* 0x0000001904007986 */ /* 0x001fe2000c101924 */
[----:B------:R-:W-:Y:S05]  /*8760*/  EXIT ;  /* 0x000000000000794d */ /* 0x000fea0003800000 */
.L_x_16303:
        /* <DEDUP_REMOVED lines=9> */
.L_x_34192:


//--------------------- .text._ZN2at6native18elementwise_kernelILi128ELi2EZNS0_22gpu_kernel_impl_nocastIZZZNS0_17clamp_kernel_cudaERNS_18TensorIteratorBaseERKN3c106ScalarES8_ENKUlvE_clEvENKUlvE4_clEvEUldE_EEvS4_RKT_EUliE_EEviT1_ --------------------------
	.section	.text._ZN2at6native18elementwise_kernelILi128ELi2EZNS0_22gpu_kernel_impl_nocastIZZZNS0_17clamp_kernel_cudaERNS_18TensorIteratorBaseERKN3c106ScalarES8_ENKUlvE_clEvENKUlvE4_clEvEUldE_EEvS4_RKT_EUliE_EEviT1_,"ax",@progbits
	.sectioninfo	@"SHI_REGISTERS=12"
	.align	128
        .global         _ZN2at6native18elementwise_kernelILi128ELi2EZNS0_22gpu_kernel_impl_nocastIZZZNS0_17clamp_kernel_cudaERNS_18TensorIteratorBaseERKN3c106ScalarES8_ENKUlvE_clEvENKUlvE4_clEvEUldE_EEvS4_RKT_EUliE_EEviT1_
        .type           _ZN2at6native18elementwise_kernelILi128ELi2EZNS0_22gpu_kernel_impl_nocastIZZZNS0_17clamp_kernel_cudaERNS_18TensorIteratorBaseERKN3c106ScalarES8_ENKUlvE_clEvENKUlvE4_clEvEUldE_EEvS4_RKT_EUliE_EEviT1_,@function
        .size           _ZN2at6native18elementwise_kernelILi128ELi2EZNS0_22gpu_kernel_impl_nocastIZZZNS0_17clamp_kernel_cudaERNS_18TensorIteratorBaseERKN3c106ScalarES8_ENKUlvE_clEvENKUlvE4_clEvEUldE_EEvS4_RKT_EUliE_EEviT1_,(.L_x_34193 - _ZN2at6native18elementwise_kernelILi128ELi2EZNS0_22gpu_kernel_impl_nocastIZZZNS0_17clamp_kernel_cudaERNS_18TensorIteratorBaseERKN3c106ScalarES8_ENKUlvE_clEvENKUlvE4_clEvEUldE_EEvS4_RKT_EUliE_EEviT1_)
        .other          _ZN2at6native18elementwise_kernelILi128ELi2EZNS0_22gpu_kernel_impl_nocastIZZZNS0_17clamp_kernel_cudaERNS_18TensorIteratorBaseERKN3c106ScalarES8_ENKUlvE_clEvENKUlvE4_clEvEUldE_EEvS4_RKT_EUliE_EEviT1_,@"STO_CUDA_ENTRY STV_DEFAULT"
_ZN2at6native18elementwise_kernelILi128ELi2EZNS0_22gpu_kernel_impl_nocastIZZZNS0_17clamp_kernel_cudaERNS_18TensorIteratorBaseERKN3c106ScalarES8_ENKUlvE_clEvENKUlvE4_clEvEUldE_EEvS4_RKT_EUliE_EEviT1_:
.text._ZN2at6native18elementwise_kernelILi128ELi2EZNS0_22gpu_kernel_impl_nocastIZZZNS0_17clamp_kernel_cudaERNS_18TensorIteratorBaseERKN3c106ScalarES8_ENKUlvE_clEvENKUlvE4_clEvEUldE_EEvS4_RKT_EUliE_EEviT1_:
        /* <DEDUP_REMOVED lines=236> */
.L_x_16306:
[----:B------:R-:W-:-:S04]  /*0ec0*/  IADD3 R4, P0, R3, c[0x0][0x368], RZ ;  /* 0x0000da0003047a10 */ /* 0x000fc80007f1e0ff */
[----:B------:R-:W-:-:S06]  /*0ed0*/  IADD3.X R5, RZ, c[0x0][0x36c], RZ, P0, !PT ;  /* 0x0000db00ff057a10 */ /* 0x000fcc00007fe4ff */
[----:B------:R-:W2:Y:S01]  /*0ee0*/  LDG.E.64 R4, [R4.64] ;  /* 0x0000000404047981 */ /* 0x000ea2000c1e1b00 */
[----:B------:R-:W-:Y:S01]  /*0ef0*/  MOV R8, c[0x0][0x374] ;  /* 0x0000dd0000087a02 */ /* 0x000fe20000000f00 */
[----:B------:R-:W-:Y:S01]  /*0f00*/  IMAD.MOV.U32 R9, RZ, RZ, c[0x0][0x37c] ;  /* 0x0000df00ff097624 */ /* 0x000fe200078e00ff */
[----:B--2---:R-:W0:-:S14]  /*0f10*/  DSETP.GTU.AND P0, PT, |R4|, +INF , PT ;  /* 0x7ff000000400742a */ /* 0x004e1c0003f0c200 */
[----:B0-----:R-:W0:Y:S01]  /*0f20*/  @!P0 DSETP.MAX.AND P1, P2, R4, c[0x0][0x370], PT ;  /* 0x0000dc000400862a */ /* 0x001e220003a2f000 */
[----:B------:R-:W-:Y:S02]  /*0f30*/  @!P0 MOV R3, R5 ;  /* 0x0000000500038202 */ /* 0x000fe40000000f00 */
[----:B------:R-:W-:Y:S02]  /*0f40*/  @!P0 LOP3.LUT R8, R8, 0x80000, RZ, 0xfc, !PT ;  /* 0x0008000008088812 */ /* 0x000fe400078efcff */
[----:B------:R-:W-:Y:S02]  /*0f50*/  @!P0 LOP3.LUT R9, R9, 0x80000, RZ, 0xfc, !PT ;  /* 0x0008000009098812 */ /* 0x000fe400078efcff */
[----:B0-----:R-:W-:Y:S02]  /*0f60*/  @!P0 FSEL R7, R3, c[0x0][0x374], P1 ;  /* 0x0000dd0003078a08 */ /* 0x001fe40000800000 */
[----:B------:R-:W-:Y:S02]  /*0f70*/  @!P0 MOV R3, R4 ;  /* 0x0000000400038202 */ /* 0x000fe40000000f00 */
[----:B------:R-:W-:-:S02]  /*0f80*/  @!P0 SEL R7, R8, R7, P2 ;  /* 0x0000000708078207 */ /* 0x000fc40001000000 */
[----:B------:R-:W-:Y:S02]  /*0f90*/  @!P0 SEL R6, R3, c[0x0][0x370], P1 ;  /* 0x0000dc0003068a07 */ /* 0x000fe40000800000 */
[----:B------:R-:W-:Y:S02]  /*0fa0*/  @!P0 MOV R3, R7 ;  /* 0x0000000700038202 */ /* 0x000fe40000000f00 */
[----:B------:R-:W-:Y:S02]  /*0fb0*/  IADD3 R2, P1, R2, c[0x0][0x360], RZ ;  /* 0x0000d80002027a10 */ /* 0x000fe40007f3e0ff */
[----:B------:R0:W1:Y:S02]  /*0fc0*/  @!P0 DSETP.MIN.AND P2, P3, R6, c[0x0][0x378], PT ;  /* 0x0000de000600862a */ /* 0x0000640003b40000 */
[----:B0-----:R-:W-:-:S04]  /*0fd0*/  IADD3 R7, R0, 0x80, RZ ;  /* 0x0000008000077810 */ /* 0x001fc80007ffe0ff */
[----:B-1----:R-:W-:Y:S02]  /*0fe0*/  @!P0 FSEL R8, R3, c[0x0][0x37c], P2 ;  /* 0x0000df0003088a08 */ /* 0x002fe40001000000 */
[----:B------:R-:W-:Y:S02]  /*0ff0*/  IADD3.X R3, RZ, c[0x0][0x364], RZ, P1, !PT ;  /* 0x0000d900ff037a10 */ /* 0x000fe40000ffe4ff */
[----:B------:R-:W-:Y:S02]  /*1000*/  @!P0 SEL R4, R6, c[0x0][0x378], P2 ;  /* 0x0000de0006048a07 */ /* 0x000fe40001000000 */
[----:B------:R-:W-:-:S05]  /*1010*/  @!P0 SEL R5, R9, R8, P3 ;  /* 0x0000000809058207 */ /* 0x000fca0001800000 */
[----:B------:R0:W-:Y:S02]  /*1020*/  STG.E.64 [R2.64], R4 ;  /* 0x0000000402007986 */ /* 0x0001e4000c101b04 */
.L_x_16305:
[----:B------:R-:W-:Y:S05]  /*1030*/  BSYNC B0 ;  /* 0x0000000000007941 */ /* 0x000fea0003800000 */
.L_x_16304:
[----:B------:R-:W-:-:S13]  /*1040*/  ISETP.GE.AND P0, PT, R7, c[0x0][0x160], PT ;  /* 0x0000580007007a0c */ /* 0x000fda0003f06270 */
[----:B------:R-:W-:Y:S05]  /*1050*/  @P0 EXIT ;  /* 0x000000000000094d */ /* 0x000fea0003800000 */
[----:B------:R-:W-:Y:S01]  /*1060*/  ISETP.NE.AND P0, PT, RZ, c[0x0][0x168], PT ;  /* 0x00005a00ff007a0c */ /* 0x000fe20003f05270 */
[----:B------:R-:W-:Y:S01]  /*1070*/  HFMA2.MMA R0, -RZ, RZ, 0, 0 ;  /* 0x00000000ff007435 */ /* 0x000fe200000001ff */
[----:B0-----:R-:W-:-:S11]  /*1080*/  MOV R2, RZ ;  /* 0x000000ff00027202 */ /* 0x001fd60000000f00 */
        /* <DEDUP_REMOVED lines=225> */
.L_x_16307:
[----:B------:R-:W-:-:S04]  /*1ea0*/  IADD3 R2, P0, R2, c[0x0][0x368], RZ ;  /* 0x0000da0002027a10 */ /* 0x000fc80007f1e0ff */
[----:B------:R-:W-:-:S06]  /*1eb0*/  IADD3.X R3, RZ, c[0x0][0x36c], RZ, P0, !PT ;  /* 0x0000db00ff037a10 */ /* 0x000fcc00007fe4ff */
[----:B------:R-:W2:Y:S01]  /*1ec0*/  LDG.E.64 R2, [R2.64] ;  /* 0x0000000402027981 */ /* 0x000ea2000c1e1b00 */
[----:B------:R-:W-:Y:S01]  /*1ed0*/  IMAD.MOV.U32 R6, RZ, RZ, c[0x0][0x374] ;  /* 0x0000dd00ff067624 */ /* 0x000fe200078e00ff */
[----:B------:R-:W-:Y:S01]  /*1ee0*/  MOV R9, c[0x0][0x37c] ;  /* 0x0000df0000097a02 */ /* 0x000fe20000000f00 */
        /* <DEDUP_REMOVED lines=9> */
[----:B------:R-:W-:Y:S02]  /*1f80*/  IADD3 R6, P1, R0, c[0x0][0x360], RZ ;  /* 0x0000d80000067a10 */ /* 0x000fe40007f3e0ff */
[----:B------:R-:W-:Y:S02]  /*1f90*/  @!P0 MOV R0, R5 ;  /* 0x0000000500008202 */ /* 0x000fe40000000f00 */
[----:B------:R-:W0:Y:S01]  /*1fa0*/  @!P0 DSETP.MIN.AND P2, P3, R4, c[0x0][0x378], PT ;  /* 0x0000de000400862a */ /* 0x000e220003b40000 */
[----:B------:R-:W-:-:S05]  /*1fb0*/  IADD3.X R7, RZ, c[0x0][0x364], RZ, P1, !PT ;  /* 0x0000d900ff077a10 */ /* 0x000fca0000ffe4ff */
[----:B0-----:R-:W-:Y:S02]  /*1fc0*/  @!P0 FSEL R0, R0, c[0x0][0x37c], P2 ;  /* 0x0000df0000008a08 */ /* 0x001fe40001000000 */
[----:B------:R-:W-:Y:S02]  /*1fd0*/  @!P0 SEL R2, R4, c[0x0][0x378], P2 ;  /* 0x0000de0004028a07 */ /* 0x000fe40001000000 */
[----:B------:R-:W-:-:S05]  /*1fe0*/  @!P0 SEL R3, R9, R0, P3 ;  /* 0x0000000009038207 */ /* 0x000fca0001800000 */
[----:B------:R-:W-:Y:S01]  /*1ff0*/  STG.E.64 [R6.64], R2 ;  /* 0x0000000206007986 */ /* 0x000fe2000c101b04 */
[----:B------:R-:W-:Y:S05]  /*2000*/  EXIT ;  /* 0x000000000000794d */ /* 0x000fea0003800000 */
.L_x_16308:
        /* <DEDUP_REMOVED lines=15> */
.L_x_34193:


//--------------------- .text._ZN2at6native27unrolled_elementwise_kernelIZZZNS0_17clamp_kernel_cudaERNS_18TensorIteratorBaseERKN3c106ScalarES7_ENKUlvE_clEvENKUlvE4_clEvEUldE_St5arrayIPcLm2EELi4E23TrivialOffsetCalculatorILi1EjESF_NS0_6memory15LoadWithoutCastENSG_16StoreWithoutCastEEEviT_T0_T2_T3_T4_T5_ --------------------------
	.section	.text._ZN2at6native27unrolled_elementwise_kernelIZZZNS0_17clamp_kernel_cudaERNS_18TensorIteratorBaseERKN3c106ScalarES7_ENKUlvE_clEvENKUlvE4_clEvEUldE_St5arrayIPcLm2EELi4E23TrivialOffsetCalculatorILi1EjESF_NS0_6memory15LoadWithoutCastENSG_16StoreWithoutCastEEEviT_T0_T2_T3_T4_T5_,"ax",@progbits
	.sectioninfo	@"SHI_REGISTERS=24"
	.align	128
        .global         _ZN2at6native27unrolled_elementwise_kernelIZZZNS0_17clamp_kernel_cudaERNS_18TensorIteratorBaseERKN3c106ScalarES7_ENKUlvE_clEvENKUlvE4_clEvEUldE_St5arrayIPcLm2EELi4E23TrivialOffsetCalculatorILi1EjESF_NS0_6memory15LoadWithoutCastENSG_16StoreWithoutCastEEEviT_T0_T2_T3_T4_T5_
        .type           _ZN2at6native27unrolled_elementwise_kernelIZZZNS0_17clamp_kernel_cudaERNS_18TensorIteratorBaseERKN3c106ScalarES7_ENKUlvE_clEvENKUlvE4_clEvEUldE_St5arrayIPcLm2EELi4E23TrivialOffsetCalculatorILi1EjESF_NS0_6memory15LoadWithoutCastENSG_16StoreWithoutCastEEEviT_T0_T2_T3_T4_T5_,@function
        .size           _ZN2at6native27unrolled_elementwise_kernelIZZZNS0_17clamp_kernel_cudaERNS_18TensorIteratorBaseERKN3c106ScalarES7_ENKUlvE_clEvENKUlvE4_clEvEUldE_St5arrayIPcLm2EELi4E23TrivialOffsetCalculatorILi1EjESF_NS0_6memory15LoadWithoutCastENSG_16StoreWithoutCastEEEviT_T0_T2_T3_T4_T5_,(.L_x_34194 - _ZN2at6native27unrolled_elementwise_kernelIZZZNS0_17clamp_kernel_cudaERNS_18TensorIteratorBaseERKN3c106ScalarES7_ENKUlvE_clEvENKUlvE4_clEvEUldE_St5arrayIPcLm2EELi4E23TrivialOffsetCalculatorILi1EjESF_NS0_6memory15LoadWithoutCastENSG_16StoreWithoutCastEEEviT_T0_T2_T3_T4_T5_)
        .other          _ZN2at6native27unrolled_elementwise_kernelIZZZNS0_17clamp_kernel_cudaERNS_18TensorIteratorBaseERKN3c106ScalarES7_ENKUlvE_clEvENKUlvE4_clEvEUldE_St5arrayIPcLm2EELi4E23TrivialOffsetCalculatorILi1EjESF_NS0_6memory15LoadWithoutCastENSG_16StoreWithoutCastEEEviT_T0_T2_T3_T4_T5_,@"STO_CUDA_ENTRY STV_DEFAULT"
_ZN2at6native27unrolled_elementwise_kernelIZZZNS0_17clamp_kernel_cudaERNS_18TensorIteratorBaseERKN3c106ScalarES7_ENKUlvE_clEvENKUlvE4_clEvEUldE_St5arrayIPcLm2EELi4E23TrivialOffsetCalculatorILi1EjESF_NS0_6memory15LoadWithoutCastENSG_16StoreWithoutCastEEEviT_T0_T2_T3_T4_T5_:
.text._ZN2at6native27unrolled_elementwise_kernelIZZZNS0_17clamp_kernel_cudaERNS_18TensorIteratorBaseERKN3c106ScalarES7_ENKUlvE_clEvENKUlvE4_clEvEUldE_St5arrayIPcLm2EELi4E23TrivialOffsetCalculatorILi1EjESF_NS0_6memory15LoadWithoutCastENSG_16StoreWithoutCastEEEviT_T0_T2_T3_T4_T5_:
[----:B------:R-:W-:Y:S02]  /*0000*/  IMAD.MOV.U32 R1, RZ, RZ, c[0x0][0x28] ;  /* 0x00000a00ff017624 */ /* 0x000fe400078e00ff */
[----:B------:R-:W0:Y:S01]  /*0010*/  S2R R0, SR_CTAID.X ;  /* 0x0000000000007919 */ /* 0x000e220000002500 */
[----:B------:R-:W-:Y:S01]  /*0020*/  IMAD.MOV.U32 R3, RZ, RZ, -0x200 ;  /* 0xfffffe00ff037424 */ /* 0x000fe200078e00ff */
[----:B------:R-:W-:Y:S02]  /*0030*/  ULDC.64 UR4, c[0x0][0x118] ;  /* 0x0000460000047ab9 */ /* 0x000fe40000000a00 */
[----:B------:R-:W1:Y:S01]  /*0040*/  S2R R11, SR_TID.X ;  /* 0x00000000000b7919 */ /* 0x000e620000002100 */
[----:B0-----:R-:W-:Y:S02]  /*0050*/  IMAD R10, R0, R3, c[0x0][0x160] ;  /* 0x00005800000a7624 */ /* 0x001fe400078e0203 */
[----:B------:R-:W-:Y:S01]  /*0060*/  CS2R R2, SRZ ;  /* 0x0000000000027805 */ /* 0x000fe2000001ff00 */
[----:B-1----:R-:W-:Y:S02]  /*0070*/  IMAD.MOV.U32 R17, RZ, RZ, R11 ;  /* 0x000000ffff117224 */ /* 0x002fe400078e000b */
[----:B------:R-:W-:-:S13]  /*0080*/  ISETP.GE.AND P3, PT, R11, R10, PT ;  /* 0x0000000a0b00720c */ /* 0x000fda0003f66270 */
[----:B------:R-:W-:Y:S01]  /*0090*/  @!P3 IMAD R4, R0, 0x200, R17 ;  /* 0x000002000004b824 */ /* 0x000fe200078e0211 */
[----:B------:R-:W-:Y:S01]  /*00a0*/  @!P3 IADD3 R17, R17, 0x80, RZ ;  /* 0x000000801111b810 */ /* 0x000fe20007ffe0ff */
[----:B------:R-:W-:-:S04]  /*00b0*/  @!P3 IMAD.MOV.U32 R5, RZ, RZ, 0x8 ;  /* 0x00000008ff05b424 */ /* 0x000fc800078e00ff */
[----:B------:R-:W-:-:S05]  /*00c0*/  @!P3 IMAD.WIDE.U32 R4, R4, R5, c[0x0][0x188] ;  /* 0x000062000404b625 */ /* 0x000fca00078e0005 */
[----:B------:R0:W2:Y:S01]  /*00d0*/  @!P3 LDG.E.64 R2, [R4.64] ;  /* 0x000000040402b981 */ /* 0x0000a2000c1e1b00 */
[----:B------:R-:W-:Y:S01]  /*00e0*/  ISETP.GE.AND P0, PT, R17, R10, PT ;  /* 0x0000000a1100720c */ /* 0x000fe20003f06270 */
[----:B------:R-:W-:-:S12]  /*00f0*/  CS2R R8, SRZ ;  /* 0x0000000000087805 */ /* 0x000fd8000001ff00 */
[----:B------:R-:W-:Y:S01]  /*0100*/  @!P0 IMAD R12, R0, 0x200, R17 ;  /* 0x00000200000c8824 */ /* 0x000fe200078e0211 */
[----:B------:R-:W-:Y:S01]  /*0110*/  @!P0 IADD3 R17, R17, 0x80, RZ ;  /* 0x0000008011118810 */ /* 0x000fe20007ffe0ff */
[----:B------:R-:W-:-:S03]  /*0120*/  @!P0 IMAD.MOV.U32 R13, RZ, RZ, 0x8 ;  /* 0x00000008ff0d8424 */ /* 0x000fc600078e00ff */
[----:B------:R-:W-:Y:S01]  /*0130*/  ISETP.GE.AND P1, PT, R17, R10, PT ;  /* 0x0000000a1100720c */ /* 0x000fe20003f26270 */
[----:B------:R-:W-:-:S05]  /*0140*/  @!P0 IMAD.WIDE.U32 R12, R12, R13, c[0x0][0x188] ;  /* 0x000062000c0c8625 */ /* 0x000fca00078e000d */
[----:B------:R1:W3:Y:S01]  /*0150*/  @!P0 LDG.E.64 R8, [R12.64] ;  /* 0x000000040c088981 */ /* 0x0002e2000c1e1b00 */
[----:B------:R-:W-:-:S06]  /*0160*/  CS2R R6, SRZ ;  /* 0x0000000000067805 */ /* 0x000fcc000001ff00 */
[----:B------:R-:W-:Y:S02]  /*0170*/  @!P1 IMAD R14, R0, 0x200, R17 ;  /* 0x00000200000e9824 */ /* 0x000fe400078e0211 */
[----:B------:R-:W-:-:S04]  /*0180*/  @!P1 IMAD.MOV.U32 R15, RZ, RZ, 0x8 ;  /* 0x00000008ff0f9424 */ /* 0x000fc800078e00ff */
[----:B------:R-:W-:Y:S01]  /*0190*/  @!P1 IMAD.WIDE.U32 R14, R14, R15, c[0x0][0x188] ;  /* 0x000062000e0e9625 */ /* 0x000fe200078e000f */
[----:B------:R-:W-:-:S04]  /*01a0*/  @!P1 IADD3 R17, R17, 0x80, RZ ;  /* 0x0000008011119810 */ /* 0x000fc80007ffe0ff */
[----:B------:R4:W5:Y:S01]  /*01b0*/  @!P1 LDG.E.64 R6, [R14.64] ;  /* 0x000000040e069981 */ /* 0x000962000c1e1b00 */
[----:B------:R-:W-:Y:S01]  /*01c0*/  ISETP.GE.AND P0, PT, R17, R10, PT ;  /* 0x0000000a1100720c */ /* 0x000fe20003f06270 */
[----:B0-----:R-:W-:-:S12]  /*01d0*/  CS2R R4, SRZ ;  /* 0x0000000000047805 */ /* 0x001fd8000001ff00 */
[----:B------:R-:W-:Y:S02]  /*01e0*/  @!P0 IMAD R16, R0, 0x200, R17 ;  /* 0x0000020000108824 */ /* 0x000fe400078e0211 */
[----:B------:R-:W-:-:S04]  /*01f0*/  @!P0 IMAD.MOV.U32 R17, RZ, RZ, 0x8 ;  /* 0x00000008ff118424 */ /* 0x000fc800078e00ff */
[----:B------:R-:W-:-:S05]  /*0200*/  @!P0 IMAD.WIDE.U32 R16, R16, R17, c[0x0][0x188] ;  /* 0x0000620010108625 */ /* 0x000fca00078e0011 */
[----:B------:R0:W5:Y:S01]  /*0210*/  @!P0 LDG.E.64 R4, [R16.64] ;  /* 0x0000000410048981 */ /* 0x000162000c1e1b00 */
[----:B-1----:R-:W-:Y:S01]  /*0220*/  IMAD.MOV.U32 R12, RZ, RZ, c[0x0][0x16c] ;  /* 0x00005b00ff0c7624 */ /* 0x002fe200078e00ff */
[----:B------:R-:W-:Y:S01]  /*0230*/  BSSY B0, `(.L_x_16309) ;  /* 0x0000052000007945 */ /* 0x000fe20003800000 */
[----:B------:R-:W-:Y:S02]  /*0240*/  IMAD.MOV.U32 R13, RZ, RZ, R11 ;  /* 0x000000ffff0d7224 */ /* 0x000fe400078e000b */
[----:B------:R-:W-:Y:S02]  /*0250*/  IMAD.MOV.U32 R18, RZ, RZ, c[0x0][0x16c] ;  /* 0x00005b00ff127624 */ /* 0x000fe400078e00ff */
[----:B------:R-:W-:Y:S01]  /*0260*/  IMAD.MOV.U32 R21, RZ, RZ, c[0x0][0x174] ;  /* 0x00005d00ff157624 */ /* 0x000fe200078e00ff */
[C---:B------:R-:W-:Y:S02]  /*0270*/  IADD3 R19, R13.reuse, 0x180, RZ ;  /* 0x000001800d137810 */ /* 0x040fe40007ffe0ff */
[----:B0-----:R-:W-:Y:S01]  /*0280*/  IADD3 R17, R13, 0x80, RZ ;  /* 0x000000800d117810 */ /* 0x001fe20007ffe0ff */
[----:B--2---:R-:W0:-:S14]  /*0290*/  DSETP.GTU.OR P2, PT, |R2|, +INF , P3 ;  /* 0x7ff000000200742a */ /* 0x004e1c0001f4c600 */
[----:B0-----:R-:W0:Y:S01]  /*02a0*/  @!P2 DSETP.MAX.AND P0, P1, R2, c[0x0][0x168], PT ;  /* 0x00005a000200a62a */ /* 0x001e22000390f000 */
[----:B----4-:R-:W-:Y:S01]  /*02b0*/  @!P2 LOP3.LUT R15, R12, 0x80000, RZ, 0xfc, !PT ;  /* 0x000800000c0fa812 */ /* 0x010fe200078efcff */
[----:B------:R-:W-:-:S05]  /*02c0*/  @!P2 IMAD.MOV.U32 R12, RZ, RZ, R3 ;  /* 0x000000ffff0ca224 */ /* 0x000fca00078e0003 */
[----:B0-----:R-:W-:Y:S01]  /*02d0*/  @!P2 FSEL R14, R12, c[0x0][0x16c], P0 ;  /* 0x00005b000c0eaa08 */ /* 0x001fe20000000000 */
[----:B------:R-:W-:-:S03]  /*02e0*/  @!P2 IMAD.MOV.U32 R12, RZ, RZ, R2 ;  /* 0x000000ffff0ca224 */ /* 0x000fc600078e0002 */
[----:B------:R-:W-:Y:S02]  /*02f0*/  @!P2 SEL R15, R15, R14, P1 ;  /* 0x0000000e0f0fa207 */ /* 0x000fe40000800000 */
[----:B------:R-:W-:Y:S01]  /*0300*/  @!P2 SEL R14, R12, c[0x0][0x168], P0 ;  /* 0x00005a000c0eaa07 */ /* 0x000fe20000000000 */
[----:B---3--:R-:W0:Y:S01]  /*0310*/  DSETP.GTU.AND P0, PT, |R8|, +INF , PT ;  /* 0x7ff000000800742a */ /* 0x008e220003f0c200 */
[----:B------:R-:W-:-:S04]  /*0320*/  IMAD.MOV.U32 R12, RZ, RZ, c[0x0][0x174] ;  /* 0x00005d00ff0c7624 */ /* 0x000fc800078e00ff */
[----:B------:R1:W2:Y:S01]  /*0330*/  @!P2 DSETP.MIN.AND P4, P1, R14, c[0x0][0x170], PT ;  /* 0x00005c000e00a62a */ /* 0x0002a20003980000 */
[----:B0-----:R-:W-:Y:S02]  /*0340*/  ISETP.GE.OR P0, PT, R17, R10, P0 ;  /* 0x0000000a1100720c */ /* 0x001fe40000706670 */
[----:B------:R-:W-:Y:S01]  /*0350*/  @!P2 LOP3.LUT R17, R12, 0x80000, RZ, 0xfc, !PT ;  /* 0x000800000c11a812 */ /* 0x000fe200078efcff */
[----:B------:R-:W-:Y:S01]  /*0360*/  @!P2 IMAD.MOV.U32 R12, RZ, RZ, R15 ;  /* 0x000000ffff0ca224 */ /* 0x000fe200078e000f */
[----:B-1----:R-:W-:Y:S02]  /*0370*/  IADD3 R15, R13, 0x100, RZ ;  /* 0x000001000d0f7810 */ /* 0x002fe40007ffe0ff */
[----:B--2---:R-:W-:Y:S02]  /*0380*/  @!P2 SEL R2, R14, c[0x0][0x170], P4 ;  /* 0x00005c000e02aa07 */ /* 0x004fe40002000000 */
[----:B------:R-:W-:Y:S02]  /*0390*/  @!P2 FSEL R12, R12, c[0x0][0x174], P4 ;  /* 0x00005d000c0caa08 */ /* 0x000fe40002000000 */
[----:B------:R-:W-:-:S02]  /*03a0*/  @!P3 IADD3 R13, R11, 0x80, RZ ;  /* 0x000000800b0db810 */ /* 0x000fc40007ffe0ff */
[----:B------:R-:W-:Y:S01]  /*03b0*/  @!P2 SEL R3, R17, R12, P1 ;  /* 0x0000000c1103a207 */ /* 0x000fe20000800000 */
[----:B-----5:R-:W0:Y:S01]  /*03c0*/  DSETP.GTU.AND P1, PT, |R6|, +INF , PT ;  /* 0x7ff000000600742a */ /* 0x020e220003f2c200 */
[----:B------:R-:W-:Y:S01]  /*03d0*/  @!P0 IMAD.MOV.U32 R12, RZ, RZ, R9 ;  /* 0x000000ffff0c8224 */ /* 0x000fe200078e0009 */
[----:B------:R-:W-:Y:S01]  /*03e0*/  @!P0 LOP3.LUT R21, R21, 0x80000, RZ, 0xfc, !PT ;  /* 0x0008000015158812 */ /* 0x000fe200078efcff */
[----:B------:R-:W-:Y:S01]  /*03f0*/  IMAD.MOV.U32 R17, RZ, RZ, c[0x0][0x16c] ;  /* 0x00005b00ff117624 */ /* 0x000fe200078e00ff */
[----:B------:R-:W1:Y:S02]  /*0400*/  @!P0 DSETP.MAX.AND P2, P4, R8, c[0x0][0x168], PT ;  /* 0x00005a000800862a */ /* 0x000e640003c4f000 */
[----:B0-----:R-:W-:Y:S02]  /*0410*/  ISETP.GE.OR P1, PT, R15, R10, P1 ;  /* 0x0000000a0f00720c */ /* 0x001fe40000f26670 */
[----:B------:R-:W-:Y:S02]  /*0420*/  @!P0 LOP3.LUT R17, R17, 0x80000, RZ, 0xfc, !PT ;  /* 0x0008000011118812 */ /* 0x000fe400078efcff */
[----:B-1----:R-:W-:Y:S01]  /*0430*/  @!P0 FSEL R16, R12, c[0x0][0x16c], P2 ;  /* 0x00005b000c108a08 */ /* 0x002fe20001000000 */
[----:B------:R-:W-:-:S03]  /*0440*/  @!P0 IMAD.MOV.U32 R12, RZ, RZ, R8 ;  /* 0x000000ffff0c8224 */ /* 0x000fc600078e0008 */
[----:B------:R-:W-:Y:S02]  /*0450*/  @!P0 SEL R17, R17, R16, P4 ;  /* 0x0000001011118207 */ /* 0x000fe40002000000 */
[----:B------:R-:W-:-:S03]  /*0460*/  @!P0 SEL R16, R12, c[0x0][0x168], P2 ;  /* 0x00005a000c108a07 */ /* 0x000fc60001000000 */
[----:B------:R-:W0:Y:S01]  /*0470*/  @!P1 DSETP.MAX.AND P2, P5, R6, c[0x0][0x168], PT ;  /* 0x00005a000600962a */ /* 0x000e220003d4f000 */
[----:B------:R-:W-:Y:S01]  /*0480*/  @!P1 IMAD.MOV.U32 R14, RZ, RZ, R6 ;  /* 0x000000ffff0e9224 */ /* 0x000fe200078e0006 */
[----:B------:R-:W-:Y:S01]  /*0490*/  @!P1 LOP3.LUT R18, R18, 0x80000, RZ, 0xfc, !PT ;  /* 0x0008000012129812 */ /* 0x000fe200078efcff */
[----:B------:R-:W-:Y:S01]  /*04a0*/  @!P1 IMAD.MOV.U32 R15, RZ, RZ, R7 ;  /* 0x000000ffff0f9224 */ /* 0x000fe200078e0007 */
[----:B------:R1:W2:Y:S01]  /*04b0*/  @!P0 DSETP.MIN.AND P4, P6, R16, c[0x0][0x170], PT ;  /* 0x00005c001000862a */ /* 0x0002a20003e80000 */
[----:B------:R-:W-:Y:S01]  /*04c0*/  @!P0 IMAD.MOV.U32 R12, RZ, RZ, R17 ;  /* 0x000000ffff0c8224 */ /* 0x000fe200078e0011 */
[----:B0-----:R-:W-:Y:S01]  /*04d0*/  @!P1 SEL R14, R14, c[0x0][0x168], P2 ;  /* 0x00005a000e0e9a07 */ /* 0x001fe20001000000 */
[----:B-1----:R-:W-:Y:S01]  /*04e0*/  @!P3 IMAD.MOV.U32 R17, RZ, RZ, 0x8 ;  /* 0x00000008ff11b424 */ /* 0x002fe200078e00ff */
[----:B------:R-:W-:Y:S01]  /*04f0*/  @!P1 FSEL R15, R15, c[0x0][0x16c], P2 ;  /* 0x00005b000f0f9a08 */ /* 0x000fe20001000000 */
[----:B------:R-:W0:Y:S01]  /*0500*/  DSETP.GTU.AND P2, PT, |R4|, +INF , PT ;  /* 0x7ff000000400742a */ /* 0x000e220003f4c200 */
[----:B--2---:R-:W-:-:S02]  /*0510*/  @!P0 FSEL R12, R12, c[0x0][0x174], P4 ;  /* 0x00005d000c0c8a08 */ /* 0x004fc40002000000 */
[----:B------:R-:W-:Y:S02]  /*0520*/  @!P1 SEL R15, R18, R15, P5 ;  /* 0x0000000f120f9207 */ /* 0x000fe40002800000 */
[----:B------:R-:W-:Y:S02]  /*0530*/  @!P0 SEL R9, R21, R12, P6 ;  /* 0x0000000c15098207 */ /* 0x000fe40003000000 */
[----:B0-----:R-:W-:Y:S01]  /*0540*/  ISETP.GE.OR P2, PT, R19, R10, P2 ;  /* 0x0000000a1300720c */ /* 0x001fe20001746670 */
[----:B------:R-:W-:Y:S01]  /*0550*/  IMAD.MOV.U32 R19, RZ, RZ, c[0x0][0x174] ;  /* 0x00005d00ff137624 */ /* 0x000fe200078e00ff */
[----:B------:R-:W0:Y:S01]  /*0560*/  @!P1 DSETP.MIN.AND P5, P6, R14, c[0x0][0x170], PT ;  /* 0x00005c000e00962a */ /* 0x000e220003ea0000 */
[----:B------:R-:W-:Y:S01]  /*0570*/  @!P1 IMAD.MOV.U32 R12, RZ, RZ, R15 ;  /* 0x000000ffff0c9224 */ /* 0x000fe200078e000f */
[----:B------:R-:W-:Y:S01]  /*0580*/  @!P0 SEL R8, R16, c[0x0][0x170], P4 ;  /* 0x00005c0010088a07 */ /* 0x000fe20002000000 */
[----:B------:R-:W-:Y:S01]  /*0590*/  @!P3 IMAD R16, R0, 0x200, R11 ;  /* 0x000002000010b824 */ /* 0x000fe200078e020b */
[----:B------:R-:W-:-:S02]  /*05a0*/  @!P1 LOP3.LUT R19, R19, 0x80000, RZ, 0xfc, !PT ;  /* 0x0008000013139812 */ /* 0x000fc400078efcff */
[----:B0-----:R-:W-:Y:S01]  /*05b0*/  @!P1 FSEL R12, R12, c[0x0][0x174], P5 ;  /* 0x00005d000c0c9a08 */ /* 0x001fe20002800000 */
[----:B------:R-:W-:Y:S01]  /*05c0*/  @!P3 IMAD.WIDE.U32 R16, R16, R17, c[0x0][0x180] ;  /* 0x000060001010b625 */ /* 0x000fe200078e0011 */
[----:B------:R-:W-:Y:S02]  /*05d0*/  @!P1 SEL R6, R14, c[0x0][0x170], P5 ;  /* 0x00005c000e069a07 */ /* 0x000fe40002800000 */
[----:B------:R-:W-:Y:S01]  /*05e0*/  @!P1 SEL R7, R19, R12, P6 ;  /* 0x0000000c13079207 */ /* 0x000fe20003000000 */
[----:B------:R-:W0:Y:S01]  /*05f0*/  @!P2 DSETP.MAX.AND P4, P0, R4, c[0x0][0x168], PT ;  /* 0x00005a000400a62a */ /* 0x000e22000388f000 */
[----:B------:R-:W-:Y:S01]  /*0600*/  IMAD.MOV.U32 R19, RZ, RZ, c[0x0][0x16c] ;  /* 0x00005b00ff137624 */ /* 0x000fe200078e00ff */
[----:B------:R1:W-:Y:S01]  /*0610*/  @!P3 STG.E.64 [R16.64], R2 ;  /* 0x000000021000b986 */ /* 0x0003e2000c101b04 */
[----:B------:R-:W-:Y:S02]  /*0620*/  @!P2 IMAD.MOV.U32 R12, RZ, RZ, R5 ;  /* 0x000000ffff0ca224 */ /* 0x000fe400078e0005 */
[----:B------:R-:W-:Y:S01]  /*0630*/  @!P2 IMAD.MOV.U32 R11, RZ, RZ, R4 ;  /* 0x000000ffff0ba224 */ /* 0x000fe200078e0004 */
[----:B------:R-:W-:-:S02]  /*0640*/  @!P2 LOP3.LUT R19, R19, 0x80000, RZ, 0xfc, !PT ;  /* 0x000800001313a812 */ /* 0x000fc400078efcff */
[----:B0-----:R-:W-:Y:S02]  /*0650*/  @!P2 FSEL R12, R12, c[0x0][0x16c], P4 ;  /* 0x00005b000c0caa08 */ /* 0x001fe40002000000 */
[----:B------:R-:W-:Y:S01]  /*0660*/  @!P2 SEL R14, R11, c[0x0][0x168], P4 ;  /* 0x00005a000b0eaa07 */ /* 0x000fe20002000000 */
[----:B------:R-:W-:Y:S01]  /*0670*/  IMAD.MOV.U32 R11, RZ, RZ, c[0x0][0x174] ;  /* 0x00005d00ff0b7624 */ /* 0x000fe200078e00ff */
[----:B------:R-:W-:Y:S02]  /*0680*/  @!P2 SEL R15, R19, R12, P0 ;  /* 0x0000000c130fa207 */ /* 0x000fe40000000000 */
[----:B------:R-:W-:-:S13]  /*0690*/  ISETP.GE.AND P0, PT, R13, R10, PT ;  /* 0x0000000a0d00720c */ /* 0x000fda0003f06270 */
[----:B------:R-:W-:Y:S05]  /*06a0*/  @P0 BRA `(.L_x_16310) ;  /* 0x000000a000000947 */ /* 0x000fea0003800000 */
[----:B-1----:R-:W-:Y:S01]  /*06b0*/  IMAD R2, R0, 0x200, R13 ;  /* 0x0000020000027824 */ /* 0x002fe200078e020d */
        /* <DEDUP_REMOVED lines=9> */
.L_x_16310:
[----:B-1----:R-:W-:Y:S05]  /*0750*/  BSYNC B0 ;  /* 0x0000000000007941 */ /* 0x002fea0003800000 */
.L_x_16309:
[----:B------:R-:W-:Y:S01]  /*0760*/  ISETP.GE.AND P0, PT, R13, R10, PT ;  /* 0x0000000a0d00720c */ /* 0x000fe20003f06270 */
[----:B------:R-:W1:Y:S01]  /*0770*/  @!P2 DSETP.MIN.AND P1, P3, R14, c[0x0][0x170], PT ;  /* 0x00005c000e00a62a */ /* 0x000e620003b20000 */
[----:B0-----:R-:W-:Y:S01]  /*0780*/  @!P2 IMAD.MOV.U32 R2, RZ, RZ, R15 ;  /* 0x000000ffff02a224 */ /* 0x001fe200078e000f */
[----:B------:R-:W-:-:S04]  /*0790*/  @!P2 LOP3.LUT R7, R11, 0x80000, RZ, 0xfc, !PT ;  /* 0x000800000b07a812 */ /* 0x000fc800078efcff */
[----:B-1----:R-:W-:-:S06]  /*07a0*/  @!P2 FSEL R6, R2, c[0x0][0x174], P1 ;  /* 0x00005d000206aa08 */ /* 0x002fcc0000800000 */
[----:B------:R-:W-:Y:S05]  /*07b0*/  @P0 EXIT ;  /* 0x000000000000094d */ /* 0x000fea0003800000 */
[----:B------:R-:W-:Y:S01]  /*07c0*/  IMAD R2, R0, 0x200, R13 ;  /* 0x0000020000027824 */ /* 0x000fe200078e020d */
[----:B------:R-:W-:Y:S01]  /*07d0*/  @!P2 SEL R5, R7, R6, P3 ;  /* 0x000000060705a207 */ /* 0x000fe20001800000 */
[----:B------:R-:W-:Y:S01]  /*07e0*/  IMAD.MOV.U32 R3, RZ, RZ, 0x8 ;  /* 0x00000008ff037424 */ /* 0x000fe200078e00ff */
[----:B------:R-:W-:-:S03]  /*07f0*/  @!P2 SEL R4, R14, c[0x0][0x170], P1 ;  /* 0x00005c000e04aa07 */ /* 0x000fc60000800000 */
[----:B------:R-:W-:-:S05]  /*0800*/  IMAD.WIDE.U32 R2, R2, R3, c[0x0][0x180] ;  /* 0x0000600002027625 */ /* 0x000fca00078e0003 */
[----:B------:R-:W-:Y:S01]  /*0810*/  STG.E.64 [R2.64], R4 ;  /* 0x0000000402007986 */ /* 0x000fe2000c101b04 */
[----:B------:R-:W-:Y:S05]  /*0820*/  EXIT ;  /* 0x000000000000794d */ /* 0x000fea0003800000 */
.L_x_16311:
        /* <DEDUP_REMOVED lines=13> */
.L_x_34194:


//--------------------- .text._ZN2at6native29vectorized_elementwise_kernelILi2EZZZNS0_17clamp_kernel_cudaERNS_18TensorIteratorBaseERKN3c106ScalarES7_ENKUlvE_clEvENKUlvE4_clEvEUldE_St5arrayIPcLm2EEEEviT0_T1_ --------------------------
	.section	.text._ZN2at6native29vectorized_elementwise_kernelILi2EZZZNS0_17clamp_kernel_cudaERNS_18TensorIteratorBaseERKN3c106ScalarES7_ENKUlvE_clEvENKUlvE4_clEvEUldE_St5arrayIPcLm2EEEEviT0_T1_,"ax",@progbits
	.sectioninfo	@"SHI_REGISTERS=36"
	.align	128
        .global         _ZN2at6native29vectorized_elementwise_kernelILi2EZZZNS0_17clamp_kernel_cudaERNS_18TensorIteratorBaseERKN3c106ScalarES7_ENKUlvE_clEvENKUlvE4_clEvEUldE_St5arrayIPcLm2EEEEviT0_T1_
        .type           _ZN2at6native29vectorized_elementwise_kernelILi2EZZZNS0_17clamp_kernel_cudaERNS_18TensorIteratorBaseERKN3c106ScalarES7_ENKUlvE_clEvENKUlvE4_clEvEUldE_St5arrayIPcLm2EEEEviT0_T1_,@function
        .size           _ZN2at6native29vectorized_elementwise_kernelILi2EZZZNS0_17clamp_kernel_cudaERNS_18TensorIteratorBaseERKN3c106ScalarES7_ENKUlvE_clEvENKUlvE4_clEvEUldE_St5arrayIPcLm2EEEEviT0_T1_,(.L_x_34195 - _ZN2at6native29vectorized_elementwise_kernelILi2EZZZNS0_17clamp_kernel_cudaERNS_18TensorIteratorBaseERKN3c106ScalarES7_ENKUlvE_clEvENKUlvE4_clEvEUldE_St5arrayIPcLm2EEEEviT0_T1_)
        .other          _ZN2at6native29vectorized_elementwise_kernelILi2EZZZNS0_17clamp_kernel_cudaERNS_18TensorIteratorBaseERKN3c106ScalarES7_ENKUlvE_clEvENKUlvE4_clEvEUldE_St5arrayIPcLm2EEEEviT0_T1_,@"STO_CUDA_ENTRY STV_DEFAULT"
_ZN2at6native29vectorized_elementwise_kernelILi2EZZZNS0_17clamp_kernel_cudaERNS_18TensorIteratorBaseERKN3c106ScalarES7_ENKUlvE_clEvENKUlvE4_clEvEUldE_St5arrayIPcLm2EEEEviT0_T1_:
.text._ZN2at6native29vectorized_elementwise_kernelILi2EZZZNS0_17clamp_kernel_cudaERNS_18TensorIteratorBaseERKN3c106ScalarES7_ENKUlvE_clEvENKUlvE4_clEvEUldE_St5arrayIPcLm2EEEEviT0_T1_:
        /* <DEDUP_REMOVED lines=11> */
[----:B------:R0:W2:Y:S04]  /*00b0*/  LDG.E.128 R16, [R2.64] ;  /* 0x0000000402107981 */ /* 0x0000a8000c1e1d00 */
[----:B------:R0:W3:Y:S04]  /*00c0*/  LDG.E.128 R12, [R2.64+0x800] ;  /* 0x00080004020c7981 */ /* 0x0000e8000c1e1d00 */
[----:B------:R0:W4:Y:S04]  /*00d0*/  LDG.E.128 R8, [R2.64+0x1000] ;  /* 0x0010000402087981 */ /* 0x000128000c1e1d00 */
[----:B------:R0:W5:Y:S01]  /*00e0*/  LDG.E.128 R4, [R2.64+0x1800] ;  /* 0x0018000402047981 */ /* 0x000162000c1e1d00 */
[----:B------:R-:W-:-:S02]  /*00f0*/  IMAD.MOV.U32 R23, RZ, RZ, c[0x0][0x16c] ;  /* 0x00005b00ff177624 */ /* 0x000fc400078e00ff */
[----:B------:R-:W-:Y:S02]  /*0100*/  IMAD.MOV.U32 R24, RZ, RZ, c[0x0][0x16c] ;  /* 0x00005b00ff187624 */ /* 0x000fe400078e00ff */
[----:B------:R-:W-:Y:S02]  /*0110*/  IMAD.MOV.U32 R27, RZ, RZ, c[0x0][0x174] ;  /* 0x00005d00ff1b7624 */ /* 0x000fe400078e00ff */
[----:B------:R-:W-:Y:S02]  /*0120*/  IMAD.MOV.U32 R26, RZ, RZ, c[0x0][0x16c] ;  /* 0x00005b00ff1a7624 */ /* 0x000fe400078e00ff */
[----:B------:R-:W-:Y:S02]  /*0130*/  IMAD.MOV.U32 R29, RZ, RZ, c[0x0][0x16c] ;  /* 0x00005b00ff1d7624 */ /* 0x000fe400078e00ff */
[----:B0-----:R-:W-:Y:S02]  /*0140*/  IMAD.MOV.U32 R3, RZ, RZ, c[0x0][0x174] ;  /* 0x00005d00ff037624 */ /* 0x001fe400078e00ff */
[----:B------:R-:W-:-:S02]  /*0150*/  IMAD.MOV.U32 R33, RZ, RZ, c[0x0][0x174] ;  /* 0x00005d00ff217624 */ /* 0x000fc400078e00ff */
[----:B------:R-:W-:Y:S01]  /*0160*/  IMAD.MOV.U32 R32, RZ, RZ, c[0x0][0x16c] ;  /* 0x00005b00ff207624 */ /* 0x000fe200078e00ff */
[----:B--2---:R-:W0:-:S04]  /*0170*/  DSETP.GTU.AND P0, PT, |R16|, +INF , PT ;  /* 0x7ff000001000742a */ /* 0x004e080003f0c200 */
[----:B---3--:R-:W-:-:S10]  /*0180*/  DSETP.GTU.AND P3, PT, |R12|, +INF , PT ;  /* 0x7ff000000c00742a */ /* 0x008fd40003f6c200 */
[----:B0-----:R-:W0:Y:S01]  /*0190*/  @!P0 DSETP.MAX.AND P1, P2, R16, c[0x0][0x168], PT ;  /* 0x00005a001000862a */ /* 0x001e220003a2f000 */
[----:B------:R-:W-:Y:S01]  /*01a0*/  @!P0 IMAD.MOV.U32 R22, RZ, RZ, R17 ;  /* 0x000000ffff168224 */ /* 0x000fe200078e0011 */
[----:B------:R-:W-:Y:S02]  /*01b0*/  @!P0 LOP3.LUT R23, R23, 0x80000, RZ, 0xfc, !PT ;  /* 0x0008000017178812 */ /* 0x000fe400078efcff */
[----:B------:R-:W-:Y:S02]  /*01c0*/  @!P0 LOP3.LUT R3, R3, 0x80000, RZ, 0xfc, !PT ;  /* 0x0008000003038812 */ /* 0x000fe400078efcff */
[----:B0-----:R-:W-:Y:S02]  /*01d0*/  @!P0 FSEL R22, R22, c[0x0][0x16c], P1 ;  /* 0x00005b0016168a08 */ /* 0x001fe40000800000 */
[----:B------:R-:W-:Y:S02]  /*01e0*/  @!P3 LOP3.LUT R24, R24, 0x80000, RZ, 0xfc, !PT ;  /* 0x000800001818b812 */ /* 0x000fe400078efcff */
[----:B------:R-:W-:Y:S01]  /*01f0*/  @!P0 SEL R23, R23, R22, P2 ;  /* 0x0000001617178207 */ /* 0x000fe20001000000 */
[----:B------:R-:W-:-:S04]  /*0200*/  @!P0 IMAD.MOV.U32 R22, RZ, RZ, R16 ;  /* 0x000000ffff168224 */ /* 0x000fc800078e0010 */
[----:B------:R-:W-:Y:S01]  /*0210*/  @!P0 IMAD.MOV.U32 R2, RZ, RZ, R23 ;  /* 0x000000ffff028224 */ /* 0x000fe200078e0017 */
[----:B------:R-:W-:Y:S01]  /*0220*/  @!P0 SEL R22, R22, c[0x0][0x168], P1 ;  /* 0x00005a0016168a07 */ /* 0x000fe20000800000 */
[----:B------:R-:W-:-:S05]  /*0230*/  DSETP.GTU.AND P1, PT, |R18|, +INF , PT ;  /* 0x7ff000001200742a */ /* 0x000fca0003f2c200 */
[----:B------:R0:W1:Y:S02]  /*0240*/  @!P0 DSETP.MIN.AND P4, P2, R22, c[0x0][0x170], PT ;  /* 0x00005c001600862a */ /* 0x0000640003a80000 */
[----:B0-----:R-:W-:-:S04]  /*0250*/  @!P3 IMAD.MOV.U32 R23, RZ, RZ, R13 ;  /* 0x000000ffff17b224 */ /* 0x001fc800078e000d */
[----:B-1----:R-:W-:Y:S02]  /*0260*/  @!P0 FSEL R2, R2, c[0x0][0x174], P4 ;  /* 0x00005d0002028a08 */ /* 0x002fe40002000000 */
[----:B------:R-:W-:Y:S01]  /*0270*/  @!P0 SEL R22, R22, c[0x0][0x170], P4 ;  /* 0x00005c0016168a07 */ /* 0x000fe20002000000 */
[----:B------:R-:W0:Y:S01]  /*0280*/  @!P3 DSETP.MAX.AND P4, P6, R12, c[0x0][0x168], PT ;  /* 0x00005a000c00b62a */ /* 0x000e220003e8f000 */
[----:B------:R-:W-:Y:S01]  /*0290*/  @!P0 SEL R25, R3, R2, P2 ;  /* 0x0000000203198207 */ /* 0x000fe20001000000 */
[----:B------:R-:W-:Y:S01]  /*02a0*/  IMAD.MOV.U32 R3, RZ, RZ, c[0x0][0x16c] ;  /* 0x00005b00ff037624 */ /* 0x000fe200078e00ff */
[----:B------:R-:W-:Y:S01]  /*02b0*/  @!P1 LOP3.LUT R27, R27, 0x80000, RZ, 0xfc, !PT ;  /* 0x000800001b1b9812 */ /* 0x000fe200078efcff */
[----:B------:R-:W1:Y:S01]  /*02c0*/  @!P1 DSETP.MAX.AND P5, P2, R18, c[0x0][0x168], PT ;  /* 0x00005a001200962a */ /* 0x000e620003aaf000 */
[----:B------:R-:W-:Y:S01]  /*02d0*/  @!P1 IMAD.MOV.U32 R2, RZ, RZ, R19 ;  /* 0x000000ffff029224 */ /* 0x000fe200078e0013 */
[----:B0-----:R-:W-:Y:S01]  /*02e0*/  @!P3 FSEL R23, R23, c[0x0][0x16c], P4 ;  /* 0x00005b001717ba08 */ /* 0x001fe20002000000 */
[----:B------:R-:W-:Y:S01]  /*02f0*/  @!P0 IMAD.MOV.U32 R16, RZ, RZ, R22 ;  /* 0x000000ffff108224 */ /* 0x000fe200078e0016 */
[----:B------:R-:W-:Y:S01]  /*0300*/  @!P1 LOP3.LUT R3, R3, 0x80000, RZ, 0xfc, !PT ;  /* 0x0008000003039812 */ /* 0x000fe200078efcff */
[----:B------:R-:W-:Y:S01]  /*0310*/  @!P0 IMAD.MOV.U32 R17, RZ, RZ, R25 ;  /* 0x000000ffff118224 */ /* 0x000fe200078e0019 */
[----:B-1----:R-:W-:Y:S01]  /*0320*/  @!P1 FSEL R2, R2, c[0x0][0x16c], P5 ;  /* 0x00005b0002029a08 */ /* 0x002fe20002800000 */
[----:B------:R-:W-:Y:S01]  /*0330*/  @!P3 IMAD.MOV.U32 R22, RZ, RZ, R12 ;  /* 0x000000ffff16b224 */ /* 0x000fe200078e000c */
[----:B------:R-:W-:-:S02]  /*0340*/  @!P3 SEL R23, R24, R23, P6 ;  /* 0x000000171817b207 */ /* 0x000fc40003000000 */
[----:B------:R-:W-:Y:S01]  /*0350*/  @!P1 SEL R3, R3, R2, P2 ;  /* 0x0000000203039207 */ /* 0x000fe20001000000 */
[----:B------:R-:W-:Y:S01]  /*0360*/  @!P1 IMAD.MOV.U32 R2, RZ, RZ, R18 ;  /* 0x000000ffff029224 */ /* 0x000fe200078e0012 */
[----:B------:R-:W-:Y:S01]  /*0370*/  @!P3 SEL R22, R22, c[0x0][0x168], P4 ;  /* 0x00005a001616ba07 */ /* 0x000fe20002000000 */
[----:B------:R-:W0:-:S03]  /*0380*/  DSETP.GTU.AND P4, PT, |R14|, +INF , PT ;  /* 0x7ff000000e00742a */ /* 0x000e060003f8c200 */
[----:B------:R-:W-:Y:S02]  /*0390*/  @!P1 SEL R2, R2, c[0x0][0x168], P5 ;  /* 0x00005a0002029a07 */ /* 0x000fe40002800000 */
[----:B------:R-:W-:-:S03]  /*03a0*/  @!P3 DSETP.MIN.AND P5, P6, R22, c[0x0][0x170], PT ;  /* 0x00005c001600b62a */ /* 0x000fc60003ea0000 */
[----:B------:R-:W-:Y:S01]  /*03b0*/  @!P1 IMAD.MOV.U32 R25, RZ, RZ, R2 ;  /* 0x000000ffff199224 */ /* 0x000fe200078e0002 */
[----:B------:R-:W1:-:S05]  /*03c0*/  @!P1 DSETP.MIN.AND P0, P2, R2, c[0x0][0x170], PT ;  /* 0x00005c000200962a */ /* 0x000e4a0003a00000 */
[----:B0-----:R-:W-:Y:S02]  /*03d0*/  @!P4 LOP3.LUT R26, R26, 0x80000, RZ, 0xfc, !PT ;  /* 0x000800001a1ac812 */ /* 0x001fe400078efcff */
[----:B-1----:R-:W-:Y:S01]  /*03e0*/  @!P1 FSEL R2, R3, c[0x0][0x174], P0 ;  /* 0x00005d0003029a08 */ /* 0x002fe20000000000 */
[----:B------:R-:W-:Y:S01]  /*03f0*/  IMAD.MOV.U32 R3, RZ, RZ, c[0x0][0x174] ;  /* 0x00005d00ff037624 */ /* 0x000fe200078e00ff */
[----:B------:R-:W-:Y:S02]  /*0400*/  @!P1 SEL R25, R25, c[0x0][0x170], P0 ;  /* 0x00005c0019199a07 */ /* 0x000fe40000000000 */
[----:B------:R-:W-:Y:S01]  /*0410*/  @!P1 SEL R2, R27, R2, P2 ;  /* 0x000000021b029207 */ /* 0x000fe20001000000 */
[----:B----4-:R-:W0:Y:S01]  /*0420*/  DSETP.GTU.AND P2, PT, |R8|, +INF , PT ;  /* 0x7ff000000800742a */ /* 0x010e220003f4c200 */
[----:B------:R-:W-:Y:S01]  /*0430*/  @!P3 LOP3.LUT R27, R3, 0x80000, RZ, 0xfc, !PT ;  /* 0x00080000031bb812 */ /* 0x000fe200078efcff */
[----:B------:R-:W-:Y:S02]  /*0440*/  @!P3 IMAD.MOV.U32 R3, RZ, RZ, R23 ;  /* 0x000000ffff03b224 */ /* 0x000fe400078e0017 */
[----:B------:R-:W-:-:S02]  /*0450*/  @!P1 IMAD.MOV.U32 R19, RZ, RZ, R2 ;  /* 0x000000ffff139224 */ /* 0x000fc400078e0002 */
[----:B------:R-:W-:Y:S01]  /*0460*/  @!P1 IMAD.MOV.U32 R18, RZ, RZ, R25 ;  /* 0x000000ffff129224 */ /* 0x000fe200078e0019 */
[----:B------:R-:W-:Y:S01]  /*0470*/  @!P3 FSEL R24, R3, c[0x0][0x174], P5 ;  /* 0x00005d000318ba08 */ /* 0x000fe20002800000 */
[----:B------:R-:W-:Y:S01]  /*0480*/  @!P4 IMAD.MOV.U32 R3, RZ, RZ, R15 ;  /* 0x000000ffff03c224 */ /* 0x000fe200078e000f */
[----:B------:R-:W-:Y:S01]  /*0490*/  DSETP.GTU.AND P1, PT, |R10|, +INF , PT ;  /* 0x7ff000000a00742a */ /* 0x000fe20003f2c200 */
[----:B------:R-:W-:Y:S01]  /*04a0*/  IMAD.MOV.U32 R25, RZ, RZ, c[0x0][0x174] ;  /* 0x00005d00ff197624 */ /* 0x000fe200078e00ff */
[----:B------:R-:W-:Y:S02]  /*04b0*/  @!P3 SEL R24, R27, R24, P6 ;  /* 0x000000181b18b207 */ /* 0x000fe40003000000 */
[----:B------:R-:W1:Y:S01]  /*04c0*/  @!P4 DSETP.MAX.AND P0, P6, R14, c[0x0][0x168], PT ;  /* 0x00005a000e00c62a */ /* 0x000e620003e0f000 */
[----:B------:R-:W-:Y:S01]  /*04d0*/  @!P3 SEL R27, R22, c[0x0][0x170], P5 ;  /* 0x00005c00161bba07 */ /* 0x000fe20002800000 */
[----:B------:R-:W-:Y:S01]  /*04e0*/  IMAD.WIDE.U32 R22, R0, R21, c[0x0][0x180] ;  /* 0x0000600000167625 */ /* 0x000fe200078e0015 */
[----:B0-----:R-:W-:-:S02]  /*04f0*/  @!P2 LOP3.LUT R29, R29, 0x80000, RZ, 0xfc, !PT ;  /* 0x000800001d1da812 */ /* 0x001fc400078efcff */
[----:B------:R-:W-:Y:S01]  /*0500*/  @!P2 LOP3.LUT R25, R25, 0x80000, RZ, 0xfc, !PT ;  /* 0x000800001919a812 */ /* 0x000fe200078efcff */
[----:B------:R-:W-:Y:S01]  /*0510*/  @!P2 IMAD.MOV.U32 R0, RZ, RZ, R9 ;  /* 0x000000ffff00a224 */ /* 0x000fe200078e0009 */
[----:B-1----:R-:W-:Y:S01]  /*0520*/  @!P4 FSEL R3, R3, c[0x0][0x16c], P0 ;  /* 0x00005b000303ca08 */ /* 0x002fe20000000000 */
[----:B------:R-:W-:Y:S01]  /*0530*/  IMAD.WIDE R20, R20, 0x10, R22 ;  /* 0x0000001014147825 */ /* 0x000fe200078e0216 */
[----:B------:R-:W-:Y:S02]  /*0540*/  P2R R30, PR, RZ, 0x2 ;  /* 0x00000002ff1e7803 */ /* 0x000fe40000000000 */
[----:B------:R-:W-:Y:S01]  /*0550*/  @!P4 SEL R3, R26, R3, P6 ;  /* 0x000000031a03c207 */ /* 0x000fe20003000000 */
[----:B------:R-:W0:Y:S01]  /*0560*/  @!P2 DSETP.MAX.AND P5, P6, R8, c[0x0][0x168], PT ;  /* 0x00005a000800a62a */ /* 0x000e220003eaf000 */
[----:B------:R-:W-:Y:S01]  /*0570*/  @!P3 IMAD.MOV.U32 R12, RZ, RZ, R27 ;  /* 0x000000ffff0cb224 */ /* 0x000fe200078e001b */
[----:B------:R-:W-:Y:S01]  /*0580*/  @!P1 LOP3.LUT R33, R33, 0x80000, RZ, 0xfc, !PT ;  /* 0x0008000021219812 */ /* 0x000fe200078efcff */
[----:B------:R-:W-:Y:S01]  /*0590*/  @!P3 IMAD.MOV.U32 R13, RZ, RZ, R24 ;  /* 0x000000ffff0db224 */ /* 0x000fe200078e0018 */
[----:B------:R1:W-:Y:S01]  /*05a0*/  STG.E.128 [R20.64], R16 ;  /* 0x0000001014007986 */ /* 0x0003e2000c101d04 */
[----:B------:R-:W-:Y:S01]  /*05b0*/  IMAD.MOV.U32 R24, RZ, RZ, c[0x0][0x174] ;  /* 0x00005d00ff187624 */ /* 0x000fe200078e00ff */
[----:B0-----:R-:W-:-:S04]  /*05c0*/  @!P2 FSEL R0, R0, c[0x0][0x16c], P5 ;  /* 0x00005b000000aa08 */ /* 0x001fc80002800000 */
[----:B------:R-:W-:Y:S01]  /*05d0*/  @!P2 SEL R23, R29, R0, P6 ;  /* 0x000000001d17a207 */ /* 0x000fe20003000000 */
[----:B------:R-:W-:Y:S01]  /*05e0*/  @!P4 IMAD.MOV.U32 R0, RZ, RZ, R14 ;  /* 0x000000ffff00c224 */ /* 0x000fe200078e000e */
[----:B------:R-:W-:-:S04]  /*05f0*/  @!P4 LOP3.LUT R24, R24, 0x80000, RZ, 0xfc, !PT ;  /* 0x000800001818c812 */ /* 0x000fc800078efcff */
[----:B------:R-:W-:Y:S01]  /*0600*/  @!P4 SEL R2, R0, c[0x0][0x168], P0 ;  /* 0x00005a000002ca07 */ /* 0x000fe20000000000 */
[----:B------:R-:W-:-:S05]  /*0610*/  @!P2 IMAD.MOV.U32 R0, RZ, RZ, R8 ;  /* 0x000000ffff00a224 */ /* 0x000fca00078e0008 */
[----:B------:R-:W-:Y:S01]  /*0620*/  @!P2 SEL R22, R0, c[0x0][0x168], P5 ;  /* 0x00005a000016aa07 */ /* 0x000fe20002800000 */
[----:B------:R0:W2:Y:S01]  /*0630*/  @!P4 DSETP.MIN.AND P3, P0, R2, c[0x0][0x170], PT ;  /* 0x00005c000200c62a */ /* 0x0000a20003860000 */
[----:B------:R-:W-:Y:S02]  /*0640*/  @!P4 IMAD.MOV.U32 R0, RZ, RZ, R3 ;  /* 0x000000ffff00c224 */ /* 0x000fe400078e0003 */
[----:B0-----:R-:W-:Y:S02]  /*0650*/  IMAD.MOV.U32 R3, RZ, RZ, c[0x0][0x174] ;  /* 0x00005d00ff037624 */ /* 0x001fe400078e00ff */
[----:B------:R-:W0:Y:S01]  /*0660*/  @!P2 DSETP.MIN.AND P6, P5, R22, c[0x0][0x170], PT ;  /* 0x00005c001600a62a */ /* 0x000e220003dc0000 */
[----:B--2---:R-:W-:Y:S01]  /*0670*/  @!P4 FSEL R29, R0, c[0x0][0x174], P3 ;  /* 0x00005d00001dca08 */ /* 0x004fe20001800000 */
[----:B------:R-:W-:Y:S01]  /*0680*/  @!P2 IMAD.MOV.U32 R0, RZ, RZ, R23 ;  /* 0x000000ffff00a224 */ /* 0x000fe200078e0017 */
[----:B------:R-:W-:Y:S01]  /*0690*/  @!P4 SEL R2, R2, c[0x0][0x170], P3 ;  /* 0x00005c000202ca07 */ /* 0x000fe20001800000 */
[----:B-1----:R-:W-:Y:S01]  /*06a0*/  IMAD.MOV.U32 R18, RZ, RZ, c[0x0][0x16c] ;  /* 0x00005b00ff127624 */ /* 0x002fe200078e00ff */
[----:B------:R-:W-:Y:S01]  /*06b0*/  @!P4 SEL R29, R24, R29, P0 ;  /* 0x0000001d181dc207 */ /* 0x000fe20000000000 */
[----:B------:R-:W-:Y:S01]  /*06c0*/  @!P1 IMAD.MOV.U32 R24, RZ, RZ, R11 ;  /* 0x000000ffff189224 */ /* 0x000fe200078e000b */
[----:B0-----:R-:W-:Y:S01]  /*06d0*/  @!P2 FSEL R0, R0, c[0x0][0x174], P6 ;  /* 0x00005d000000aa08 */ /* 0x001fe20003000000 */
[----:B------:R-:W-:-:S02]  /*06e0*/  @!P4 IMAD.MOV.U32 R14, RZ, RZ, R2 ;  /* 0x000000ffff0ec224 */ /* 0x000fc400078e0002 */
[----:B------:R-:W-:Y:S01]  /*06f0*/  @!P4 IMAD.MOV.U32 R15, RZ, RZ, R29 ;  /* 0x000000ffff0fc224 */ /* 0x000fe200078e001d */
[----:B------:R-:W-:Y:S01]  /*0700*/  @!P2 SEL R0, R25, R0, P5 ;  /* 0x000000001900a207 */ /* 0x000fe20002800000 */
[----:B------:R-:W0:Y:S01]  /*0710*/  @!P1 DSETP.MAX.AND P0, P5, R10, c[0x0][0x168], PT ;  /* 0x00005a000a00962a */ /* 0x000e220003d0f000 */
[----:B------:R-:W-:Y:S01]  /*0720*/  IMAD.MOV.U32 R25, RZ, RZ, c[0x0][0x16c] ;  /* 0x00005b00ff197624 */ /* 0x000fe200078e00ff */
[----:B------:R-:W-:Y:S01]  /*0730*/  P2R R26, PR, RZ, 0x40 ;  /* 0x00000040ff1a7803 */ /* 0x000fe20000000000 */
[----:B------:R-:W-:Y:S01]  /*0740*/  IMAD.MOV.U32 R23, RZ, RZ, c[0x0][0x174] ;  /* 0x00005d00ff177624 */ /* 0x000fe200078e00ff */
[----:B------:R-:W-:Y:S01]  /*0750*/  STG.E.128 [R20.64+0x800], R12 ;  /* 0x0008000c14007986 */ /* 0x000fe2000c101d04 */
[----:B------:R-:W-:Y:S01]  /*0760*/  @!P2 IMAD.MOV.U32 R9, RZ, RZ, R0 ;  /* 0x000000ffff09a224 */ /* 0x000fe200078e0000 */
[----:B------:R-:W-:Y:S02]  /*0770*/  @!P1 LOP3.LUT R25, R25, 0x80000, RZ, 0xfc, !PT ;  /* 0x0008000019199812 */ /* 0x000fe400078efcff */
[----:B0-----:R-:W-:-:S04]  /*0780*/  @!P1 FSEL R24, R24, c[0x0][0x16c], P0 ;  /* 0x00005b0018189a08 */ /* 0x001fc80000000000 */
[----:B------:R-:W-:Y:S01]  /*0790*/  @!P1 SEL R25, R25, R24, P5 ;  /* 0x0000001819199207 */ /* 0x000fe20002800000 */
[----:B------:R-:W-:-:S04]  /*07a0*/  @!P1 IMAD.MOV.U32 R24, RZ, RZ, R10 ;  /* 0x000000ffff189224 */ /* 0x000fc800078e000a */
[----:B------:R-:W-:Y:S01]  /*07b0*/  @!P1 IMAD.MOV.U32 R27, RZ, RZ, R25 ;  /* 0x000000ffff1b9224 */ /* 0x000fe200078e0019 */
[----:B------:R-:W-:-:S06]  /*07c0*/  @!P1 SEL R24, R24, c[0x0][0x168], P0 ;  /* 0x00005a0018189a07 */ /* 0x000fcc0000000000 */
[----:B------:R-:W0:-:S06]  /*07d0*/  @!P1 DSETP.MIN.AND P6, P0, R24, c[0x0][0x170], PT ;  /* 0x00005c001800962a */ /* 0x000e0c00038c0000 */
[----:B0-----:R-:W-:-:S04]  /*07e0*/  @!P1 FSEL R28, R27, c[0x0][0x174], P6 ;  /* 0x00005d001b1c9a08 */ /* 0x001fc80003000000 */
[----:B------:R-:W-:Y:S01]  /*07f0*/  @!P1 SEL R28, R33, R28, P0 ;  /* 0x0000001c211c9207 */ /* 0x000fe20000000000 */
[----:B-----5:R-:W0:Y:S01]  /*0800*/  DSETP.GTU.AND P0, PT, |R4|, +INF , PT ;  /* 0x7ff000000400742a */ /* 0x020e220003f0c200 */
[----:B------:R-:W-:Y:S02]  /*0810*/  ISETP.NE.AND P1, PT, R26, RZ, PT ;  /* 0x000000ff1a00720c */ /* 0x000fe40003f25270 */
[----:B------:R-:W-:Y:S02]  /*0820*/  P2R R31, PR, RZ, 0x40 ;  /* 0x00000040ff1f7803 */ /* 0x000fe40000000000 */
[----:B------:R-:W-:Y:S02]  /*0830*/  @!P2 SEL R17, R22, c[0x0][0x170], P1 ;  /* 0x00005c001611aa07 */ /* 0x000fe40000800000 */
[----:B------:R-:W-:-:S03]  /*0840*/  ISETP.NE.AND P1, PT, R30, RZ, PT ;  /* 0x000000ff1e00720c */ /* 0x000fc60003f25270 */
[----:B------:R-:W-:-:S04]  /*0850*/  @!P2 IMAD.MOV.U32 R8, RZ, RZ, R17 ;  /* 0x000000ffff08a224 */ /* 0x000fc800078e0011 */
[----:B0-----:R-:W0:Y:S01]  /*0860*/  @!P0 DSETP.MAX.AND P5, P6, R4, c[0x0][0x168], PT ;  /* 0x00005a000400862a */ /* 0x001e220003eaf000 */
[----:B------:R-:W-:Y:S01]  /*0870*/  @!P0 IMAD.MOV.U32 R27, RZ, RZ, R5 ;  /* 0x000000ffff1b8224 */ /* 0x000fe200078e0005 */
[----:B------:R-:W-:Y:S01]  /*0880*/  @!P0 LOP3.LUT R32, R32, 0x80000, RZ, 0xfc, !PT ;  /* 0x0008000020208812 */ /* 0x000fe200078efcff */
[----:B------:R-:W-:Y:S01]  /*0890*/  @!P0 IMAD.MOV.U32 R26, RZ, RZ, R4 ;  /* 0x000000ffff1a8224 */ /* 0x000fe200078e0004 */
[----:B------:R-:W-:Y:S02]  /*08a0*/  @!P0 LOP3.LUT R3, R3, 0x80000, RZ, 0xfc, !PT ;  /* 0x0008000003038812 */ /* 0x000fe400078efcff */
[----:B0-----:R-:W-:Y:S01]  /*08b0*/  @!P0 FSEL R27, R27, c[0x0][0x16c], P5 ;  /* 0x00005b001b1b8a08 */ /* 0x001fe20002800000 */
[----:B------:R-:W-:Y:S01]  /*08c0*/  @!P1 IMAD.MOV.U32 R11, RZ, RZ, R28 ;  /* 0x000000ffff0b9224 */ /* 0x000fe200078e001c */
[----:B------:R-:W-:Y:S02]  /*08d0*/  @!P0 SEL R26, R26, c[0x0][0x168], P5 ;  /* 0x00005a001a1a8a07 */ /* 0x000fe40002800000 */
[----:B------:R-:W-:-:S05]  /*08e0*/  @!P0 SEL R27, R32, R27, P6 ;  /* 0x0000001b201b8207 */ /* 0x000fca0003000000 */
[----:B------:R-:W-:Y:S01]  /*08f0*/  @!P0 IMAD.MOV.U32 R2, RZ, RZ, R27 ;  /* 0x000000ffff028224 */ /* 0x000fe200078e001b */
[----:B------:R-:W0:-:S06]  /*0900*/  @!P0 DSETP.MIN.AND P3, P4, R26, c[0x0][0x170], PT ;  /* 0x00005c001a00862a */ /* 0x000e0c0003c60000 */
[----:B0-----:R-:W-:-:S04]  /*0910*/  @!P0 FSEL R16, R2, c[0x0][0x174], P3 ;  /* 0x00005d0002108a08 */ /* 0x001fc80001800000 */
[----:B------:R-:W-:Y:S01]  /*0920*/  @!P0 SEL R16, R3, R16, P4 ;  /* 0x0000001003108207 */ /* 0x000fe20002000000 */
[----:B------:R-:W0:-:S04]  /*0930*/  DSETP.GTU.AND P4, PT, |R6|, +INF , PT ;  /* 0x7ff000000600742a */ /* 0x000e080003f8c200 */
[----:B------:R-:W-:-:S10]  /*0940*/  @!P0 IMAD.MOV.U32 R5, RZ, RZ, R16 ;  /* 0x000000ffff058224 */ /* 0x000fd400078e0010 */
[----:B0-----:R-:W0:Y:S01]  /*0950*/  @!P4 DSETP.MAX.AND P5, P6, R6, c[0x0][0x168], PT ;  /* 0x00005a000600c62a */ /* 0x001e220003eaf000 */
[----:B------:R-:W-:Y:S01]  /*0960*/  @!P4 IMAD.MOV.U32 R3, RZ, RZ, R7 ;  /* 0x000000ffff03c224 */ /* 0x000fe200078e0007 */
[----:B------:R-:W-:Y:S01]  /*0970*/  @!P4 LOP3.LUT R18, R18, 0x80000, RZ, 0xfc, !PT ;  /* 0x000800001212c812 */ /* 0x000fe200078efcff */
[----:B------:R-:W-:Y:S01]  /*0980*/  @!P4 IMAD.MOV.U32 R2, RZ, RZ, R6 ;  /* 0x000000ffff02c224 */ /* 0x000fe200078e0006 */
[----:B------:R-:W-:Y:S02]  /*0990*/  @!P4 LOP3.LUT R23, R23, 0x80000, RZ, 0xfc, !PT ;  /* 0x000800001717c812 */ /* 0x000fe400078efcff */
[----:B0-----:R-:W-:Y:S02]  /*09a0*/  @!P4 FSEL R3, R3, c[0x0][0x16c], P5 ;  /* 0x00005b000303ca08 */ /* 0x001fe40002800000 */
[----:B------:R-:W-:Y:S02]  /*09b0*/  @!P4 SEL R2, R2, c[0x0][0x168], P5 ;  /* 0x00005a000202ca07 */ /* 0x000fe40002800000 */
[----:B------:R-:W-:-:S02]  /*09c0*/  ISETP.NE.AND P5, PT, R31, RZ, PT ;  /* 0x000000ff1f00720c */ /* 0x000fc40003fa5270 */
[----:B------:R-:W-:Y:S02]  /*09d0*/  @!P4 SEL R3, R18, R3, P6 ;  /* 0x000000031203c207 */ /* 0x000fe40003000000 */
[----:B------:R-:W-:-:S03]  /*09e0*/  @!P1 SEL R19, R24, c[0x0][0x170], P5 ;  /* 0x00005c0018139a07 */ /* 0x000fc60002800000 */
[----:B------:R-:W-:Y:S01]  /*09f0*/  @!P4 IMAD.MOV.U32 R18, RZ, RZ, R3 ;  /* 0x000000ffff12c224 */ /* 0x000fe200078e0003 */
[----:B------:R0:W1:Y:S01]  /*0a00*/  @!P4 DSETP.MIN.AND P5, P6, R2, c[0x0][0x170], PT ;  /* 0x00005c000200c62a */ /* 0x0000620003ea0000 */
[----:B------:R-:W-:Y:S01]  /*0a10*/  @!P1 IMAD.MOV.U32 R10, RZ, RZ, R19 ;  /* 0x000000ffff0a9224 */ /* 0x000fe200078e0013 */
[----:B0-----:R-:W-:-:S04]  /*0a20*/  @!P0 SEL R3, R26, c[0x0][0x170], P3 ;  /* 0x00005c001a038a07 */ /* 0x001fc80001800000 */
[----:B-1----:R-:W-:Y:S01]  /*0a30*/  @!P4 FSEL R18, R18, c[0x0][0x174], P5 ;  /* 0x00005d001212ca08 */ /* 0x002fe20002800000 */
[----:B------:R-:W-:Y:S01]  /*0a40*/  @!P0 IMAD.MOV.U32 R4, RZ, RZ, R3 ;  /* 0x000000ffff048224 */ /* 0x000fe200078e0003 */
[----:B------:R-:W-:Y:S01]  /*0a50*/  @!P4 SEL R2, R2, c[0x0][0x170], P5 ;  /* 0x00005c000202ca07 */ /* 0x000fe20002800000 */
[----:B------:R-:W-:Y:S01]  /*0a60*/  STG.E.128 [R20.64+0x1000], R8 ;  /* 0x0010000814007986 */ /* 0x000fe2000c101d04 */
[----:B------:R-:W-:-:S03]  /*0a70*/  @!P4 SEL R23, R23, R18, P6 ;  /* 0x000000121717c207 */ /* 0x000fc60003000000 */
[----:B------:R-:W-:Y:S02]  /*0a80*/  @!P4 IMAD.MOV.U32 R6, RZ, RZ, R2 ;  /* 0x000000ffff06c224 */ /* 0x000fe400078e0002 */
[----:B------:R-:W-:-:S05]  /*0a90*/  @!P4 IMAD.MOV.U32 R7, RZ, RZ, R23 ;  /* 0x000000ffff07c224 */ /* 0x000fca00078e0017 */
[----:B------:R-:W-:Y:S01]  /*0aa0*/  STG.E.128 [R20.64+0x1800], R4 ;  /* 0x0018000414007986 */ /* 0x000fe2000c101d04 */
[----:B------:R-:W-:Y:S05]  /*0ab0*/  EXIT ;  /* 0x000000000000794d */ /* 0x000fea0003800000 */
.L_x_16312:
[----:B------:R-:W0:Y:S01]  /*0ac0*/  S2R R17, SR_TID.X ;  /* 0x0000000000117919 */ /* 0x000e220000002100 */
[----:B------:R-:W-:Y:S01]  /*0ad0*/  CS2R R12, SRZ ;  /* 0x00000000000c7805 */ /* 0x000fe2000001ff00 */
[----:B0-----:R-:W-:Y:S01]  /*0ae0*/  ISETP.GE.AND P1, PT, R17, R16, PT ;  /* 0x000000101100720c */ /* 0x001fe20003f26270 */
[----:B------:R-:W-:-:S12]  /*0af0*/  IMAD.MOV.U32 R21, RZ, RZ, R17 ;  /* 0x000000ffff157224 */ /* 0x000fd800078e0011 */
[----:B------:R-:W-:Y:S01]  /*0b00*/  @!P1 IMAD.IADD R4, R0, 0x1, R17 ;  /* 0x0000000100049824 */ /* 0x000fe200078e0211 */
[----:B------:R-:W-:Y:S01]  /*0b10*/  @!P1 IADD3 R21, R17, 0x80, RZ ;  /* 0x0000008011159810 */ /* 0x000fe20007ffe0ff */
[----:B------:R-:W-:-:S03]  /*0b20*/  @!P1 IMAD.MOV.U32 R5, RZ, RZ, 0x8 ;  /* 0x00000008ff059424 */ /* 0x000fc600078e00ff */
[----:B------:R-:W-:Y:S01]  /*0b30*/  ISETP.GE.AND P2, PT, R21, R16, PT ;  /* 0x000000101500720c */ /* 0x000fe20003f46270 */
[----:B------:R-:W-:-:S05]  /*0b40*/  @!P1 IMAD.WIDE.U32 R4, R4, R5, c[0x0][0x188] ;  /* 0x0000620004049625 */ /* 0x000fca00078e0005 */
[----:B------:R-:W2:Y:S01]  /*0b50*/  @!P1 LDG.E.64 R12, [R4.64] ;  /* 0x00000004040c9981 */ /* 0x000ea2000c1e1b00 */
[----:B------:R-:W-:-:S06]  /*0b60*/  CS2R R2, SRZ ;  /* 0x0000000000027805 */ /* 0x000fcc000001ff00 */
[----:B------:R-:W-:Y:S02]  /*0b70*/  @!P2 IMAD.IADD R6, R0, 0x1, R21 ;  /* 0x000000010006a824 */ /* 0x000fe400078e0215 */
[----:B------:R-:W-:-:S04]  /*0b80*/  @!P2 IMAD.MOV.U32 R7, RZ, RZ, 0x8 ;  /* 0x00000008ff07a424 */ /* 0x000fc800078e00ff */
[----:B------:R-:W-:-:S05]  /*0b90*/  @!P2 IMAD.WIDE.U32 R6, R6, R7, c[0x0][0x188] ;  /* 0x000062000606a625 */ /* 0x000fca00078e0007 */
[----:B------:R0:W3:Y:S01]  /*0ba0*/  @!P2 LDG.E.64 R2, [R6.64] ;  /* 0x000000040602a981 */ /* 0x0000e2000c1e1b00 */
[----:B------:R-:W-:Y:S01]  /*0bb0*/  @!P2 IADD3 R21, R21, 0x80, RZ ;  /* 0x000000801515a810 */ /* 0x000fe20007ffe0ff */
[----:B------:R-:W-:Y:S01]  /*0bc0*/  IMAD.MOV.U32 R19, RZ, RZ, c[0x0][0x16c] ;  /* 0x00005b00ff137624 */ /* 0x000fe200078e00ff */
[----:B------:R-:W-:Y:S01]  /*0bd0*/  BSSY B0, `(.L_x_16313) ;  /* 0x0000019000007945 */ /* 0x000fe20003800000 */
[----:B------:R-:W-:Y:S02]  /*0be0*/  IADD3 R11, R17, 0x80, RZ ;  /* 0x00000080110b7810 */ /* 0x000fe40007ffe0ff */
[----:B------:R-:W-:Y:S01]  /*0bf0*/  ISETP.GE.AND P2, PT, R21, R16, PT ;  /* 0x000000101500720c */ /* 0x000fe20003f46270 */
[----:B--2---:R-:W1:-:S14]  /*0c00*/  DSETP.GTU.OR P0, PT, |R12|, +INF , P1 ;  /* 0x7ff000000c00742a */ /* 0x004e5c0000f0c600 */
[----:B-1----:R-:W1:Y:S01]  /*0c10*/  @!P0 DSETP.MAX.AND P3, P4, R12, c[0x0][0x168], PT ;  /* 0x00005a000c00862a */ /* 0x002e620003c6f000 */
[----:B------:R-:W-:Y:S01]  /*0c20*/  @!P0 IMAD.MOV.U32 R4, RZ, RZ, R13 ;  /* 0x000000ffff048224 */ /* 0x000fe200078e000d */
[----:B------:R-:W-:Y:S01]  /*0c30*/  @!P0 LOP3.LUT R19, R19, 0x80000, RZ, 0xfc, !PT ;  /* 0x0008000013138812 */ /* 0x000fe200078efcff */
[----:B0-----:R-:W-:Y:S01]  /*0c40*/  @!P0 IMAD.MOV.U32 R6, RZ, RZ, R12 ;  /* 0x000000ffff068224 */ /* 0x001fe200078e000c */
[----:B---3--:R0:W2:Y:S02]  /*0c50*/  DSETP.GTU.AND P6, PT, |R2|, +INF , PT ;  /* 0x7ff000000200742a */ /* 0x0080a40003fcc200 */
[----:B-1----:R-:W-:Y:S02]  /*0c60*/  @!P0 FSEL R18, R4, c[0x0][0x16c], P3 ;  /* 0x00005b0004128a08 */ /* 0x002fe40001800000 */
[----:B------:R-:W-:Y:S02]  /*0c70*/  CS2R R4, SRZ ;  /* 0x0000000000047805 */ /* 0x000fe4000001ff00 */
[----:B------:R-:W-:-:S02]  /*0c80*/  @!P0 SEL R19, R19, R18, P4 ;  /* 0x0000001213138207 */ /* 0x000fc40002000000 */
[----:B------:R-:W-:Y:S02]  /*0c90*/  @!P0 SEL R18, R6, c[0x0][0x168], P3 ;  /* 0x00005a0006128a07 */ /* 0x000fe40001800000 */
[----:B------:R-:W-:Y:S01]  /*0ca0*/  CS2R R6, SRZ ;  /* 0x0000000000067805 */ /* 0x000fe2000001ff00 */
[----:B------:R-:W-:Y:S05]  /*0cb0*/  @P2 BRA `(.L_x_16314) ;  /* 0x000000a000002947 */ /* 0x000fea0003800000 */
[----:B0-2---:R-:W-:Y:S01]  /*0cc0*/  IMAD.IADD R6, R0, 0x1, R21 ;  /* 0x0000000100067824 */ /* 0x005fe200078e0215 */
        /* <DEDUP_REMOVED lines=9> */
.L_x_16314:
[----:B0-2---:R-:W-:Y:S05]  /*0d60*/  BSYNC B0 ;  /* 0x0000000000007941 */ /* 0x005fea0003800000 */
.L_x_16313:
[-C--:B------:R-:W-:Y:S01]  /*0d70*/  ISETP.GE.AND P3, PT, R21, R16.reuse, PT ;  /* 0x000000101500720c */ /* 0x080fe20003f66270 */
[----:B------:R-:W0:Y:S01]  /*0d80*/  @!P0 DSETP.MIN.AND P4, P2, R18, c[0x0][0x170], PT ;  /* 0x00005c001200862a */ /* 0x000e220003a80000 */
[----:B------:R-:W-:Y:S01]  /*0d90*/  IMAD.MOV.U32 R23, RZ, RZ, c[0x0][0x174] ;  /* 0x00005d00ff177624 */ /* 0x000fe200078e00ff */
[----:B------:R-:W-:Y:S01]  /*0da0*/  BSSY B0, `(.L_x_16315) ;  /* 0x0000011000007945 */ /* 0x000fe20003800000 */
[----:B------:R-:W-:Y:S01]  /*0db0*/  ISETP.GE.OR P6, PT, R11, R16, P6 ;  /* 0x000000100b00720c */ /* 0x000fe200037c6670 */
[----:B------:R-:W-:Y:S01]  /*0dc0*/  CS2R R8, SRZ ;  /* 0x0000000000087805 */ /* 0x000fe2000001ff00 */
[----:B------:R-:W-:Y:S01]  /*0dd0*/  CS2R R10, SRZ ;  /* 0x00000000000a7805 */ /* 0x000fe2000001ff00 */
[----:B------:R-:W-:-:S08]  /*0de0*/  @!P0 LOP3.LUT R23, R23, 0x80000, RZ, 0xfc, !PT ;  /* 0x0008000017178812 */ /* 0x000fd000078efcff */
[----:B0-----:R-:W-:Y:S01]  /*0df0*/  P2R R20, PR, RZ, 0x10 ;  /* 0x00000010ff147803 */ /* 0x001fe20000000000 */
        /* <DEDUP_REMOVED lines=11> */
.L_x_16316:
[----:B------:R-:W-:Y:S05]  /*0eb0*/  BSYNC B0 ;  /* 0x0000000000007941 */ /* 0x000fea0003800000 */
.L_x_16315:
[----:B------:R-:W-:Y:S01]  /*0ec0*/  P2R R24, PR, RZ, 0x2 ;  /* 0x00000002ff187803 */ /* 0x000fe20000000000 */
[----:B0-----:R-:W-:Y:S01]  /*0ed0*/  @!P0 IMAD.MOV.U32 R14, RZ, RZ, R19 ;  /* 0x000000ffff0e8224 */ /* 0x001fe200078e0013 */
[----:B------:R-:W-:Y:S01]  /*0ee0*/  ISETP.NE.AND P1, PT, R20, RZ, PT ;  /* 0x000000ff1400720c */ /* 0x000fe20003f25270 */
[----:B-----5:R-:W0:Y:S01]  /*0ef0*/  DSETP.GTU.AND P3, PT, |R6|, +INF , PT ;  /* 0x7ff000000600742a */ /* 0x020e220003f6c200 */
[C---:B------:R-:W-:Y:S01]  /*0f00*/  IADD3 R15, R17.reuse, 0x100, RZ ;  /* 0x00000100110f7810 */ /* 0x040fe20007ffe0ff */
[----:B------:R-:W-:Y:S01]  /*0f10*/  IMAD.MOV.U32 R19, RZ, RZ, c[0x0][0x174] ;  /* 0x00005d00ff137624 */ /* 0x000fe200078e00ff */
[----:B------:R-:W-:Y:S02]  /*0f20*/  @!P0 FSEL R14, R14, c[0x0][0x174], P1 ;  /* 0x00005d000e0e8a08 */ /* 0x000fe40000800000 */
[----:B------:R-:W-:Y:S02]  /*0f30*/  IADD3 R25, R17, 0x280, RZ ;  /* 0x0000028011197810 */ /* 0x000fe40007ffe0ff */
[----:B0-----:R-:W-:Y:S01]  /*0f40*/  ISETP.GE.OR P3, PT, R15, R16, P3 ;  /* 0x000000100f00720c */ /* 0x001fe20001f66670 */
[----:B------:R-:W-:Y:S01]  /*0f50*/  IMAD.MOV.U32 R15, RZ, RZ, c[0x0][0x16c] ;  /* 0x00005b00ff0f7624 */ /* 0x000fe200078e00ff */
[----:B------:R-:W-:Y:S01]  /*0f60*/  @!P0 SEL R13, R23, R14, P2 ;  /* 0x0000000e170d8207 */ /* 0x000fe20001000000 */
[----:B------:R-:W0:Y:S01]  /*0f70*/  @!P6 DSETP.MAX.AND P2, P4, R2, c[0x0][0x168], PT ;  /* 0x00005a000200e62a */ /* 0x000e220003c4f000 */
[----:B------:R-:W-:Y:S01]  /*0f80*/  @!P6 IMAD.MOV.U32 R14, RZ, RZ, R3 ;  /* 0x000000ffff0ee224 */ /* 0x000fe200078e0003 */
[----:B------:R-:W-:Y:S01]  /*0f90*/  @!P0 SEL R12, R18, c[0x0][0x170], P1 ;  /* 0x00005c00120c8a07 */ /* 0x000fe20000800000 */
[----:B------:R-:W-:Y:S01]  /*0fa0*/  IMAD.MOV.U32 R23, RZ, RZ, c[0x0][0x16c] ;  /* 0x00005b00ff177624 */ /* 0x000fe200078e00ff */
[----:B------:R-:W-:-:S02]  /*0fb0*/  @!P6 LOP3.LUT R15, R15, 0x80000, RZ, 0xfc, !PT ;  /* 0x000800000f0fe812 */ /* 0x000fc400078efcff */
[----:B0-----:R-:W-:-:S04]  /*0fc0*/  @!P6 FSEL R14, R14, c[0x0][0x16c], P2 ;  /* 0x00005b000e0eea08 */ /* 0x001fc80001000000 */
[----:B------:R-:W-:Y:S01]  /*0fd0*/  @!P6 SEL R15, R15, R14, P4 ;  /* 0x0000000e0f0fe207 */ /* 0x000fe20002000000 */
[----:B------:R-:W0:Y:S01]  /*0fe0*/  @!P3 DSETP.MAX.AND P4, P5, R6, c[0x0][0x168], PT ;  /* 0x00005a000600b62a */ /* 0x000e220003d8f000 */
[----:B------:R-:W-:Y:S01]  /*0ff0*/  @!P3 IMAD.MOV.U32 R14, RZ, RZ, R6 ;  /* 0x000000ffff0eb224 */ /* 0x000fe200078e0006 */
[----:B------:R-:W-:Y:S01]  /*1000*/  @!P3 LOP3.LUT R23, R23, 0x80000, RZ, 0xfc, !PT ;  /* 0x000800001717b812 */ /* 0x000fe200078efcff */
[----:B------:R-:W-:-:S03]  /*1010*/  @!P3 IMAD.MOV.U32 R20, RZ, RZ, R7 ;  /* 0x000000ffff14b224 */ /* 0x000fc600078e0007 */
[----:B0-----:R-:W-:Y:S02]  /*1020*/  @!P3 SEL R22, R14, c[0x0][0x168], P4 ;  /* 0x00005a000e16ba07 */ /* 0x001fe40002000000 */
[----:B------:R-:W-:-:S04]  /*1030*/  @!P3 FSEL R14, R20, c[0x0][0x16c], P4 ;  /* 0x00005b00140eba08 */ /* 0x000fc80002000000 */
[----:B------:R-:W-:Y:S01]  /*1040*/  @!P3 SEL R23, R23, R14, P5 ;  /* 0x0000000e1717b207 */ /* 0x000fe20002800000 */
[----:B------:R-:W-:-:S04]  /*1050*/  @!P3 IMAD.MOV.U32 R14, RZ, RZ, R22 ;  /* 0x000000ffff0eb224 */ /* 0x000fc800078e0016 */
[----:B------:R-:W-:Y:S01]  /*1060*/  @!P3 IMAD.MOV.U32 R20, RZ, RZ, R23 ;  /* 0x000000ffff14b224 */ /* 0x000fe200078e0017 */
[----:B------:R0:W1:Y:S02]  /*1070*/  @!P3 DSETP.MIN.AND P4, P5, R22, c[0x0][0x170], PT ;  /* 0x00005c001600b62a */ /* 0x0000640003d80000 */
[----:B0-----:R-:W-:-:S04]  /*1080*/  IMAD.MOV.U32 R23, RZ, RZ, c[0x0][0x174] ;  /* 0x00005d00ff177624 */ /* 0x001fc800078e00ff */
[----:B-1----:R-:W-:Y:S02]  /*1090*/  @!P3 FSEL R20, R20, c[0x0][0x174], P4 ;  /* 0x00005d001414ba08 */ /* 0x002fe40002000000 */
[----:B------:R-:W-:Y:S02]  /*10a0*/  @!P3 LOP3.LUT R23, R23, 0x80000, RZ, 0xfc, !PT ;  /* 0x000800001717b812 */ /* 0x000fe400078efcff */
[----:B------:R-:W-:Y:S02]  /*10b0*/  @!P3 SEL R6, R14, c[0x0][0x170], P4 ;  /* 0x00005c000e06ba07 */ /* 0x000fe40002000000 */
[----:B------:R-:W-:Y:S01]  /*10c0*/  @!P3 SEL R7, R23, R20, P5 ;  /* 0x000000141707b207 */ /* 0x000fe20002800000 */
[----:B------:R-:W0:Y:S01]  /*10d0*/  DSETP.GTU.AND P3, PT, |R4|, +INF , PT ;  /* 0x7ff000000400742a */ /* 0x000e220003f6c200 */
[----:B------:R-:W-:-:S05]  /*10e0*/  IADD3 R23, R17, 0x180, RZ ;  /* 0x0000018011177810 */ /* 0x000fca0007ffe0ff */
[----:B0-----:R-:W-:Y:S01]  /*10f0*/  ISETP.GE.OR P3, PT, R23, R16, P3 ;  /* 0x000000101700720c */ /* 0x001fe20001f66670 */
[----:B------:R-:W-:-:S12]  /*1100*/  IMAD.MOV.U32 R23, RZ, RZ, c[0x0][0x16c] ;  /* 0x00005b00ff177624 */ /* 0x000fd800078e00ff */
        /* <DEDUP_REMOVED lines=13> */
[----:B------:R-:W-:Y:S01]  /*11e0*/  @!P3 SEL R4, R14, c[0x0][0x170], P4 ;  /* 0x00005c000e04ba07 */ /* 0x000fe20002000000 */
[----:B------:R-:W0:Y:S01]  /*11f0*/  DSETP.GTU.AND P4, PT, |R10|, +INF , PT ;  /* 0x7ff000000a00742a */ /* 0x000e220003f8c200 */
[----:B------:R-:W-:Y:S01]  /*1200*/  @!P3 SEL R5, R23, R20, P5 ;  /* 0x000000141705b207 */ /* 0x000fe20002800000 */
[----:B------:R-:W-:Y:S01]  /*1210*/  @!P6 IMAD.MOV.U32 R14, RZ, RZ, R2 ;  /* 0x000000ffff0ee224 */ /* 0x000fe200078e0002 */
[----:B------:R-:W-:-:S04]  /*1220*/  IADD3 R23, R17, 0x200, RZ ;  /* 0x0000020011177810 */ /* 0x000fc80007ffe0ff */
[----:B0-----:R-:W-:Y:S01]  /*1230*/  ISETP.GE.OR P4, PT, R23, R16, P4 ;  /* 0x000000101700720c */ /* 0x001fe20002786670 */
[----:B------:R-:W-:Y:S01]  /*1240*/  IMAD.MOV.U32 R23, RZ, RZ, c[0x0][0x16c] ;  /* 0x00005b00ff177624 */ /* 0x000fe200078e00ff */
[----:B------:R-:W-:-:S11]  /*1250*/  @!P6 SEL R14, R14, c[0x0][0x168], P2 ;  /* 0x00005a000e0eea07 */ /* 0x000fd60001000000 */
[----:B------:R-:W0:Y:S01]  /*1260*/  @!P4 DSETP.MAX.AND P2, P3, R10, c[0x0][0x168], PT ;  /* 0x00005a000a00c62a */ /* 0x000e220003b4f000 */
[----:B------:R-:W-:Y:S01]  /*1270*/  @!P4 IMAD.MOV.U32 R20, RZ, RZ, R11 ;  /* 0x000000ffff14c224 */ /* 0x000fe200078e000b */
[----:B------:R-:W-:Y:S02]  /*1280*/  @!P4 LOP3.LUT R23, R23, 0x80000, RZ, 0xfc, !PT ;  /* 0x000800001717c812 */ /* 0x000fe400078efcff */
[----:B------:R-:W-:Y:S02]  /*1290*/  @!P4 LOP3.LUT R19, R19, 0x80000, RZ, 0xfc, !PT ;  /* 0x000800001313c812 */ /* 0x000fe400078efcff */
[----:B0-----:R-:W-:Y:S01]  /*12a0*/  @!P4 FSEL R22, R20, c[0x0][0x16c], P2 ;  /* 0x00005b001416ca08 */ /* 0x001fe20001000000 */
[----:B------:R-:W-:-:S03]  /*12b0*/  @!P4 IMAD.MOV.U32 R20, RZ, RZ, R10 ;  /* 0x000000ffff14c224 */ /* 0x000fc600078e000a */
[----:B------:R-:W-:Y:S01]  /*12c0*/  @!P4 SEL R23, R23, R22, P3 ;  /* 0x000000161717c207 */ /* 0x000fe20001800000 */
[----:B------:R-:W0:Y:S01]  /*12d0*/  DSETP.GTU.AND P3, PT, |R8|, +INF , PT ;  /* 0x7ff000000800742a */ /* 0x000e220003f6c200 */
[----:B------:R-:W-:Y:S01]  /*12e0*/  @!P4 SEL R22, R20, c[0x0][0x168], P2 ;  /* 0x00005a001416ca07 */ /* 0x000fe20001000000 */
[----:B------:R-:W-:Y:S02]  /*12f0*/  @!P6 IMAD.MOV.U32 R20, RZ, RZ, R15 ;  /* 0x000000ffff14e224 */ /* 0x000fe400078e000f */
[----:B------:R-:W-:Y:S02]  /*1300*/  @!P4 IMAD.MOV.U32 R18, RZ, RZ, R23 ;  /* 0x000000ffff12c224 */ /* 0x000fe400078e0017 */
[----:B0-----:R-:W-:Y:S01]  /*1310*/  ISETP.GE.OR P3, PT, R25, R16, P3 ;  /* 0x000000101900720c */ /* 0x001fe20001f66670 */
[----:B------:R0:W1:Y:S02]  /*1320*/  @!P4 DSETP.MIN.AND P0, P2, R22, c[0x0][0x170], PT ;  /* 0x00005c001600c62a */ /* 0x0000640003a00000 */
[----:B0-----:R-:W-:-:S04]  /*1330*/  IMAD.MOV.U32 R23, RZ, RZ, c[0x0][0x174] ;  /* 0x00005d00ff177624 */ /* 0x001fc800078e00ff */
[----:B-1----:R-:W-:Y:S02]  /*1340*/  @!P4 FSEL R18, R18, c[0x0][0x174], P0 ;  /* 0x00005d001212ca08 */ /* 0x002fe40000000000 */
[----:B------:R-:W-:Y:S02]  /*1350*/  @!P4 SEL R10, R22, c[0x0][0x170], P0 ;  /* 0x00005c00160aca07 */ /* 0x000fe40000000000 */
[----:B------:R-:W-:Y:S01]  /*1360*/  @!P4 SEL R11, R19, R18, P2 ;  /* 0x00000012130bc207 */ /* 0x000fe20001000000 */
[----:B------:R-:W-:Y:S01]  /*1370*/  IMAD.MOV.U32 R19, RZ, RZ, c[0x0][0x16c] ;  /* 0x00005b00ff137624 */ /* 0x000fe200078e00ff */
[----:B------:R-:W0:Y:S01]  /*1380*/  @!P3 DSETP.MAX.AND P0, P2, R8, c[0x0][0x168], PT ;  /* 0x00005a000800b62a */ /* 0x000e220003a0f000 */
[----:B------:R-:W-:Y:S01]  /*1390*/  @!P3 IMAD.MOV.U32 R18, RZ, RZ, R9 ;  /* 0x000000ffff12b224 */ /* 0x000fe200078e0009 */
[----:B------:R-:W-:Y:S02]  /*13a0*/  @!P6 LOP3.LUT R23, R23, 0x80000, RZ, 0xfc, !PT ;  /* 0x000800001717e812 */ /* 0x000fe400078efcff */
[----:B------:R-:W-:-:S02]  /*13b0*/  @!P3 LOP3.LUT R19, R19, 0x80000, RZ, 0xfc, !PT ;  /* 0x000800001313b812 */ /* 0x000fc400078efcff */
[----:B0-----:R-:W-:-:S04]  /*13c0*/  @!P3 FSEL R18, R18, c[0x0][0x16c], P0 ;  /* 0x00005b001212ba08 */ /* 0x001fc80000000000 */
[----:B------:R-:W-:Y:S01]  /*13d0*/  @!P3 SEL R19, R19, R18, P2 ;  /* 0x000000121313b207 */ /* 0x000fe20001000000 */
[----:B------:R-:W0:Y:S01]  /*13e0*/  @!P6 DSETP.MIN.AND P5, P2, R14, c[0x0][0x170], PT ;  /* 0x00005c000e00e62a */ /* 0x000e220003aa0000 */
[----:B------:R-:W-:-:S05]  /*13f0*/  @!P3 IMAD.MOV.U32 R18, RZ, RZ, R8 ;  /* 0x000000ffff12b224 */ /* 0x000fca00078e0008 */
[----:B------:R-:W-:Y:S02]  /*1400*/  @!P3 SEL R18, R18, c[0x0][0x168], P0 ;  /* 0x00005a001212ba07 */ /* 0x000fe40000000000 */
[----:B------:R-:W-:Y:S02]  /*1410*/  ISETP.GE.AND P0, PT, R21, R16, PT ;  /* 0x000000101500720c */ /* 0x000fe40003f06270 */
[----:B0-----:R-:W-:-:S04]  /*1420*/  @!P6 FSEL R20, R20, c[0x0][0x174], P5 ;  /* 0x00005d001414ea08 */ /* 0x001fc80002800000 */
[----:B------:R-:W-:Y:S01]  /*1430*/  @!P6 SEL R3, R23, R20, P2 ;  /* 0x000000141703e207 */ /* 0x000fe20001000000 */
[----:B------:R0:W1:Y:S01]  /*1440*/  @!P3 DSETP.MIN.AND P4, P2, R18, c[0x0][0x170], PT ;  /* 0x00005c001200b62a */ /* 0x0000620003a80000 */
[----:B------:R-:W-:Y:S02]  /*1450*/  IMAD.MOV.U32 R23, RZ, RZ, c[0x0][0x174] ;  /* 0x00005d00ff177624 */ /* 0x000fe400078e00ff */
[----:B------:R-:W-:-:S03]  /*1460*/  @!P3 IMAD.MOV.U32 R20, RZ, RZ, R18 ;  /* 0x000000ffff14b224 */ /* 0x000fc600078e0012 */
[----:B0-----:R-:W-:Y:S01]  /*1470*/  @!P3 LOP3.LUT R18, R23, 0x80000, RZ, 0xfc, !PT ;  /* 0x000800001712b812 */ /* 0x001fe200078efcff */
[----:B------:R-:W-:Y:S01]  /*1480*/  @!P0 IMAD.IADD R22, R0, 0x1, R21 ;  /* 0x0000000100168824 */ /* 0x000fe200078e0215 */
[----:B-1----:R-:W-:Y:S01]  /*1490*/  @!P3 FSEL R19, R19, c[0x0][0x174], P4 ;  /* 0x00005d001313ba08 */ /* 0x002fe20002000000 */
[----:B------:R-:W-:-:S03]  /*14a0*/  @!P0 IMAD.MOV.U32 R23, RZ, RZ, 0x8 ;  /* 0x00000008ff178424 */ /* 0x000fc600078e00ff */
[----:B------:R-:W-:Y:S01]  /*14b0*/  @!P3 SEL R9, R18, R19, P2 ;  /* 0x000000131209b207 */ /* 0x000fe20001000000 */
[----:B------:R-:W-:Y:S01]  /*14c0*/  @!P0 IMAD.WIDE.U32 R22, R22, R23, c[0x0][0x188] ;  /* 0x0000620016168625 */ /* 0x000fe200078e0017 */
[----:B------:R-:W-:-:S06]  /*14d0*/  CS2R R18, SRZ ;  /* 0x0000000000127805 */ /* 0x000fcc000001ff00 */
[----:B------:R-:W2:Y:S01]  /*14e0*/  @!P0 LDG.E.64 R18, [R22.64] ;  /* 0x0000000416128981 */ /* 0x000ea2000c1e1b00 */
[----:B------:R-:W-:-:S04]  /*14f0*/  @!P0 IADD3 R21, R21, 0x80, RZ ;  /* 0x0000008015158810 */ /* 0x000fc80007ffe0ff */
[----:B------:R-:W-:-:S13]  /*1500*/  ISETP.GE.AND P0, PT, R21, R16, PT ;  /* 0x000000101500720c */ /* 0x000fda0003f06270 */
[----:B------:R-:W-:Y:S02]  /*1510*/  @!P0 IMAD.IADD R26, R0, 0x1, R21 ;  /* 0x00000001001a8824 */ /* 0x000fe400078e0215 */
[----:B------:R-:W-:Y:S02]  /*1520*/  @!P0 IMAD.MOV.U32 R27, RZ, RZ, 0x8 ;  /* 0x00000008ff1b8424 */ /* 0x000fe400078e00ff */
[----:B------:R-:W-:Y:S02]  /*1530*/  @!P6 IMAD.MOV.U32 R21, RZ, RZ, R14 ;  /* 0x000000ffff15e224 */ /* 0x000fe400078e000e */
[----:B------:R-:W-:Y:S01]  /*1540*/  CS2R R14, SRZ ;  /* 0x00000000000e7805 */ /* 0x000fe2000001ff00 */
[----:B------:R-:W-:-:S05]  /*1550*/  @!P0 IMAD.WIDE.U32 R26, R26, R27, c[0x0][0x188] ;  /* 0x000062001a1a8625 */ /* 0x000fca00078e001b */
[----:B------:R0:W3:Y:S01]  /*1560*/  @!P0 LDG.E.64 R14, [R26.64] ;  /* 0x000000041a0e8981 */ /* 0x0000e2000c1e1b00 */
[----:B------:R-:W-:Y:S01]  /*1570*/  IADD3 R25, R17, 0x300, RZ ;  /* 0x0000030011197810 */ /* 0x000fe20007ffe0ff */
[----:B------:R-:W-:Y:S01]  /*1580*/  BSSY B0, `(.L_x_16317) ;  /* 0x000005a000007945 */ /* 0x000fe20003800000 */
[----:B------:R-:W-:Y:S01]  /*1590*/  @!P6 SEL R2, R21, c[0x0][0x170], P5 ;  /* 0x00005c001502ea07 */ /* 0x000fe20002800000 */
[----:B------:R-:W-:Y:S01]  /*15a0*/  BSSY B1, `(.L_x_16318) ;  /* 0x0000051000017945 */ /* 0x000fe20003800000 */
[----:B------:R-:W-:Y:S01]  /*15b0*/  @!P3 SEL R8, R20, c[0x0][0x170], P4 ;  /* 0x00005c001408ba07 */ /* 0x000fe20002000000 */
[----:B0-----:R-:W-:Y:S01]  /*15c0*/  IMAD.MOV.U32 R26, RZ, RZ, c[0x0][0x16c] ;  /* 0x00005b00ff1a7624 */ /* 0x001fe200078e00ff */
[----:B--2---:R-:W0:-:S06]  /*15d0*/  DSETP.GTU.AND P2, PT, |R18|, +INF , PT ;  /* 0x7ff000001200742a */ /* 0x004e0c0003f4c200 */
        /* <DEDUP_REMOVED lines=9> */
[----:B------:R-:W-:-:S04]  /*1670*/  ISETP.NE.AND P0, PT, R25, RZ, PT ;  /* 0x000000ff1900720c */ /* 0x000fc80003f05270 */
[----:B------:R-:W-:Y:S01]  /*1680*/  @!P2 SEL R23, R26, R23, P0 ;  /* 0x000000171a17a207 */ /* 0x000fe20000000000 */
[----:B------:R-:W-:-:S04]  /*1690*/  IMAD.MOV.U32 R26, RZ, RZ, c[0x0][0x174] ;  /* 0x00005d00ff1a7624 */ /* 0x000fc800078e00ff */
[----:B------:R-:W-:Y:S01]  /*16a0*/  @!P2 IMAD.MOV.U32 R21, RZ, RZ, R23 ;  /* 0x000000ffff15a224 */ /* 0x000fe200078e0017 */
[----:B------:R-:W0:Y:S01]  /*16b0*/  @!P2 DSETP.MIN.AND P5, P0, R22, c[0x0][0x170], PT ;  /* 0x00005c001600a62a */ /* 0x000e2200038a0000 */
[----:B------:R-:W-:Y:S01]  /*16c0*/  @!P1 IMAD.IADD R24, R0, 0x1, R17 ;  /* 0x0000000100189824 */ /* 0x000fe200078e0211 */
[----:B------:R-:W-:Y:S01]  /*16d0*/  @!P2 LOP3.LUT R26, R26, 0x80000, RZ, 0xfc, !PT ;  /* 0x000800001a1aa812 */ /* 0x000fe200078efcff */
[----:B------:R-:W-:-:S03]  /*16e0*/  @!P1 IMAD.MOV.U32 R25, RZ, RZ, 0x8 ;  /* 0x00000008ff199424 */ /* 0x000fc600078e00ff */
[----:B0-----:R-:W-:Y:S01]  /*16f0*/  @!P2 FSEL R21, R21, c[0x0][0x174], P5 ;  /* 0x00005d001515aa08 */ /* 0x001fe20002800000 */
[----:B------:R-:W-:Y:S01]  /*1700*/  @!P1 IMAD.WIDE.U32 R24, R24, R25, c[0x0][0x180] ;  /* 0x0000600018189625 */ /* 0x000fe200078e0019 */
[----:B------:R-:W-:Y:S02]  /*1710*/  @!P2 SEL R18, R22, c[0x0][0x170], P5 ;  /* 0x00005c001612aa07 */ /* 0x000fe40002800000 */
[----:B------:R-:W-:Y:S01]  /*1720*/  @!P2 SEL R19, R26, R21, P0 ;  /* 0x000000151a13a207 */ /* 0x000fe20000000000 */
[----:B---3--:R-:W0:Y:S01]  /*1730*/  DSETP.GTU.AND P0, PT, |R14|, +INF , PT ;  /* 0x7ff000000e00742a */ /* 0x008e220003f0c200 */
[----:B------:R1:W-:Y:S02]  /*1740*/  @!P1 STG.E.64 [R24.64], R12 ;  /* 0x0000000c18009986 */ /* 0x0003e4000c101b04 */
[C---:B-1----:R-:W-:Y:S01]  /*1750*/  IADD3 R13, R17.reuse, 0x380, RZ ;  /* 0x00000380110d7810 */ /* 0x042fe20007ffe0ff */
[----:B------:R-:W-:Y:S01]  /*1760*/  IMAD.MOV.U32 R24, RZ, RZ, c[0x0][0x16c] ;  /* 0x00005b00ff187624 */ /* 0x000fe200078e00ff */
[----:B------:R-:W-:-:S02]  /*1770*/  @!P1 IADD3 R17, R17, 0x80, RZ ;  /* 0x0000008011119810 */ /* 0x000fc40007ffe0ff */
[----:B0-----:R-:W-:-:S13]  /*1780*/  ISETP.GE.OR P0, PT, R13, R16, P0 ;  /* 0x000000100d00720c */ /* 0x001fda0000706670 */
[----:B------:R-:W0:Y:S01]  /*1790*/  @!P0 DSETP.MAX.AND P1, P6, R14, c[0x0][0x168], PT ;  /* 0x00005a000e00862a */ /* 0x000e220003e2f000 */
[----:B------:R-:W-:Y:S01]  /*17a0*/  @!P0 IMAD.MOV.U32 R13, RZ, RZ, R15 ;  /* 0x000000ffff0d8224 */ /* 0x000fe200078e000f */
[----:B------:R-:W-:Y:S01]  /*17b0*/  @!P0 LOP3.LUT R24, R24, 0x80000, RZ, 0xfc, !PT ;  /* 0x0008000018188812 */ /* 0x000fe200078efcff */
[----:B------:R-:W-:-:S03]  /*17c0*/  @!P0 IMAD.MOV.U32 R12, RZ, RZ, R14 ;  /* 0x000000ffff0c8224 */ /* 0x000fc600078e000e */
[----:B0-----:R-:W-:Y:S02]  /*17d0*/  @!P0 FSEL R13, R13, c[0x0][0x16c], P1 ;  /* 0x00005b000d0d8a08 */ /* 0x001fe40000800000 */
[----:B------:R-:W-:Y:S02]  /*17e0*/  @!P0 SEL R12, R12, c[0x0][0x168], P1 ;  /* 0x00005a000c0c8a07 */ /* 0x000fe40000800000 */
[----:B------:R-:W-:-:S03]  /*17f0*/  @!P0 SEL R13, R24, R13, P6 ;  /* 0x0000000d180d8207 */ /* 0x000fc60003000000 */
[----:B------:R-:W-:-:S03]  /*1800*/  @!P0 IMAD.MOV.U32 R20, RZ, RZ, R12 ;  /* 0x000000ffff148224 */ /* 0x000fc600078e000c */
[----:B------:R0:W1:Y:S02]  /*1810*/  @!P0 DSETP.MIN.AND P3, P1, R12, c[0x0][0x170], PT ;  /* 0x00005c000c00862a */ /* 0x0000640003960000 */
[----:B0-----:R-:W-:-:S04]  /*1820*/  IMAD.MOV.U32 R12, RZ, RZ, c[0x0][0x174] ;  /* 0x00005d00ff0c7624 */ /* 0x001fc800078e00ff */
[----:B-1----:R-:W-:Y:S02]  /*1830*/  @!P0 FSEL R13, R13, c[0x0][0x174], P3 ;  /* 0x00005d000d0d8a08 */ /* 0x002fe40001800000 */
[----:B------:R-:W-:Y:S02]  /*1840*/  @!P0 LOP3.LUT R12, R12, 0x80000, RZ, 0xfc, !PT ;  /* 0x000800000c0c8812 */ /* 0x000fe400078efcff */
[----:B------:R-:W-:Y:S02]  /*1850*/  @!P0 SEL R14, R20, c[0x0][0x170], P3 ;  /* 0x00005c00140e8a07 */ /* 0x000fe40001800000 */
[----:B------:R-:W-:Y:S02]  /*1860*/  @!P0 SEL R15, R12, R13, P1 ;  /* 0x0000000d0c0f8207 */ /* 0x000fe40000800000 */
[----:B------:R-:W-:-:S13]  /*1870*/  ISETP.GE.AND P1, PT, R17, R16, PT ;  /* 0x000000101100720c */ /* 0x000fda0003f26270 */
        /* <DEDUP_REMOVED lines=13> */
.L_x_16319:
[----:B------:R-:W-:-:S13]  /*1950*/  ISETP.GE.AND P0, PT, R17, R16, PT ;  /* 0x000000101100720c */ /* 0x000fda0003f06270 */
[----:B------:R-:W-:Y:S05]  /*1960*/  @P0 BRA `(.L_x_16321) ;  /* 0x000000c000000947 */ /* 0x000fea0003800000 */
[----:B0-----:R-:W-:Y:S01]  /*1970*/  IMAD.IADD R2, R0, 0x1, R17 ;  /* 0x0000000100027824 */ /* 0x001fe200078e0211 */
[----:B------:R-:W-:Y:S01]  /*1980*/  IADD3 R17, R17, 0x80, RZ ;  /* 0x0000008011117810 */ /* 0x000fe20007ffe0ff */
[----:B------:R-:W-:-:S04]  /*1990*/  IMAD.MOV.U32 R3, RZ, RZ, 0x8 ;  /* 0x00000008ff037424 */ /* 0x000fc800078e00ff */
[----:B------:R-:W-:-:S05]  /*19a0*/  IMAD.WIDE.U32 R2, R2, R3, c[0x0][0x180] ;  /* 0x0000600002027625 */ /* 0x000fca00078e0003 */
[----:B------:R0:W-:Y:S02]  /*19b0*/  STG.E.64 [R2.64], R4 ;  /* 0x0000000402007986 */ /* 0x0001e4000c101b04 */
.L_x_16320:
[----:B------:R-:W-:-:S13]  /*19c0*/  ISETP.GE.AND P0, PT, R17, R16, PT ;  /* 0x000000101100720c */ /* 0x000fda0003f06270 */
[----:B------:R-:W-:Y:S05]  /*19d0*/  @P0 BRA `(.L_x_16322) ;  /* 0x000000d000000947 */ /* 0x000fea0003800000 */
[----:B0-----:R-:W-:Y:S01]  /*19e0*/  IMAD.IADD R2, R0, 0x1, R17 ;  /* 0x0000000100027824 */ /* 0x001fe200078e0211 */
[----:B------:R-:W-:Y:S01]  /*19f0*/  IADD3 R17, R17, 0x80, RZ ;  /* 0x0000008011117810 */ /* 0x000fe20007ffe0ff */
[----:B------:R-:W-:-:S04]  /*1a00*/  IMAD.MOV.U32 R3, RZ, RZ, 0x8 ;  /* 0x00000008ff037424 */ /* 0x000fc800078e00ff */
[----:B------:R-:W-:-:S05]  /*1a10*/  IMAD.WIDE.U32 R2, R2, R3, c[0x0][0x180] ;  /* 0x0000600002027625 */ /* 0x000fca00078e0003 */
[----:B------:R0:W-:Y:S02]  /*1a20*/  STG.E.64 [R2.64], R10 ;  /* 0x0000000a02007986 */ /* 0x0001e4000c101b04 */
.L_x_16321:
        /* <DEDUP_REMOVED lines=8> */
.L_x_16322:
[----:B------:R-:W-:Y:S05]  /*1ab0*/  BSYNC B1 ;  /* 0x0000000000017941 */ /* 0x000fea0003800000 */
.L_x_16318:
[----:B------:R-:W-:-:S13]  /*1ac0*/  ISETP.GE.AND P0, PT, R17, R16, PT ;  /* 0x000000101100720c */ /* 0x000fda0003f06270 */
[----:B0-----:R-:W-:Y:S01]  /*1ad0*/  @!P0 IMAD.IADD R2, R0, 0x1, R17 ;  /* 0x0000000100028824 */ /* 0x001fe200078e0211 */
[----:B------:R-:W-:Y:S01]  /*1ae0*/  @!P0 IADD3 R17, R17, 0x80, RZ ;  /* 0x0000008011118810 */ /* 0x000fe20007ffe0ff */
[----:B------:R-:W-:-:S04]  /*1af0*/  @!P0 IMAD.MOV.U32 R3, RZ, RZ, 0x8 ;  /* 0x00000008ff038424 */ /* 0x000fc800078e00ff */
[----:B------:R-:W-:-:S05]  /*1b00*/  @!P0 IMAD.WIDE.U32 R2, R2, R3, c[0x0][0x180] ;  /* 0x0000600002028625 */ /* 0x000fca00078e0003 */
[----:B------:R0:W-:Y:S02]  /*1b10*/  @!P0 STG.E.64 [R2.64], R18 ;  /* 0x0000001202008986 */ /* 0x0001e4000c101b04 */
.L_x_16323:
[----:B------:R-:W-:Y:S05]  /*1b20*/  BSYNC B0 ;  /* 0x0000000000007941 */ /* 0x000fea0003800000 */
.L_x_16317:
        /* <DEDUP_REMOVED lines=8> */
.L_x_16324:
        /* <DEDUP_REMOVED lines=13> */
.L_x_34195:


//--------------------- .text._ZN2at6native29vectorized_elementwise_kernelILi4EZZZNS0_17clamp_kernel_cudaERNS_18TensorIteratorBaseERKN3c106ScalarES7_ENKUlvE_clEvENKUlvE4_clEvEUldE_St5arrayIPcLm2EEEEviT0_T1_ --------------------------
	.section	.text._ZN2at6native29vectorized_elementwise_kernelILi4EZZZNS0_17clamp_kernel_cudaERNS_18TensorIteratorBaseERKN3c106ScalarES7_ENKUlvE_clEvENKUlvE4_clEvEUldE_St5arrayIPcLm2EEEEviT0_T1_,"ax",@progbits
	.sectioninfo	@"SHI_REGISTERS=36"
	.align	128
        .global         _ZN2at6native29vectorized_elementwise_kernelILi4EZZZNS0_17clamp_kernel_cudaERNS_18TensorIteratorBaseERKN3c106ScalarES7_ENKUlvE_clEvENKUlvE4_clEvEUldE_St5arrayIPcLm2EEEEviT0_T1_
        .type           _ZN2at6native29vectorized_elementwise_kernelILi4EZZZNS0_17clamp_kernel_cudaERNS_18TensorIteratorBaseERKN3c106ScalarES7_ENKUlvE_clEvENKUlvE4_clEvEUldE_St5arrayIPcLm2EEEEviT0_T1_,@function
        .size           _ZN2at6native29vectorized_elementwise_kernelILi4EZZZNS0_17clamp_kernel_cudaERNS_18TensorIteratorBaseERKN3c106ScalarES7_ENKUlvE_clEvENKUlvE4_clEvEUldE_St5arrayIPcLm2EEEEviT0_T1_,(.L_x_34196 - _ZN2at6native29vectorized_elementwise_kernelILi4EZZZNS0_17clamp_kernel_cudaERNS_18TensorIteratorBaseERKN3c106ScalarES7_ENKUlvE_clEvENKUlvE4_clEvEUldE_St5arrayIPcLm2EEEEviT0_T1_)
        .other          _ZN2at6native29vectorized_elementwise_kernelILi4EZZZNS0_17clamp_kernel_cudaERNS_18TensorIteratorBaseERKN3c106ScalarES7_ENKUlvE_clEvENKUlvE4_clEvEUldE_St5arrayIPcLm2EEEEviT0_T1_,@"STO_CUDA_ENTRY STV_DEFAULT"
_ZN2at6native29vectorized_elementwise_kernelILi4EZZZNS0_17clamp_kernel_cudaERNS_18TensorIteratorBaseERKN3c106ScalarES7_ENKUlvE_clEvENKUlvE4_clEvEUldE_St5arrayIPcLm2EEEEviT0_T1_:
.text._ZN2at6native29vectorized_elementwise_kernelILi4EZZZNS0_17clamp_kernel_cudaERNS_18TensorIteratorBaseERKN3c106ScalarES7_ENKUlvE_clEvENKUlvE4_clEvEUldE_St5arrayIPcLm2EEEEviT0_T1_:
        /* <DEDUP_REMOVED lines=172> */
.L_x_16325:
        /* <DEDUP_REMOVED lines=42> */
.L_x_16327:
[----:B0-2---:R-:W-:Y:S05]  /*0d60*/  BSYNC B0 ;  /* 0x0000000000007941 */ /* 0x005fea0003800000 */
.L_x_16326:
        /* <DEDUP_REMOVED lines=20> */
.L_x_16329:
[----:B------:R-:W-:Y:S05]  /*0eb0*/  BSYNC B0 ;  /* 0x0000000000007941 */ /* 0x000fea0003800000 */
.L_x_16328:
        /* <DEDUP_REMOVED lines=169> */
.L_x_16332:
[----:B------:R-:W-:-:S13]  /*1950*/  ISETP.GE.AND P0, PT, R17, R16, PT ;  /* 0x000000101100720c */ /* 0x000fda0003f06270 */
[----:B------:R-:W-:Y:S05]  /*1960*/  @P0 BRA `(.L_x_16334) ;  /* 0x000000c000000947 */ /* 0x000fea0003800000 */
[----:B0-----:R-:W-:Y:S01]  /*1970*/  IMAD.IADD R2, R0, 0x1, R17 ;  /* 0x0000000100027824 */ /* 0x001fe200078e0211 */
[----:B------:R-:W-:Y:S01]  /*1980*/  IADD3 R17, R17, 0x80, RZ ;  /* 0x0000008011117810 */ /* 0x000fe20007ffe0ff */
[----:B------:R-:W-:-:S04]  /*1990*/  IMAD.MOV.U32 R3, RZ, RZ, 0x8 ;  /* 0x00000008ff037424 */ /* 0x000fc800078e00ff */
[----:B------:R-:W-:-:S05]  /*19a0*/  IMAD.WIDE.U32 R2, R2, R3, c[0x0][0x180] ;  /* 0x0000600002027625 */ /* 0x000fca00078e0003 */
[----:B------:R0:W-:Y:S02]  /*19b0*/  STG.E.64 [R2.64], R4 ;  /* 0x0000000402007986 */ /* 0x0001e4000c101b04 */
.L_x_16333:
[----:B------:R-:W-:-:S13]  /*19c0*/  ISETP.GE.AND P0, PT, R17, R16, PT ;  /* 0x000000101100720c */ /* 0x000fda0003f06270 */
[----:B------:R-:W-:Y:S05]  /*19d0*/  @P0 BRA `(.L_x_16335) ;  /* 0x000000d000000947 */ /* 0x000fea0003800000 */
[----:B0-----:R-:W-:Y:S01]  /*19e0*/  IMAD.IADD R2, R0, 0x1, R17 ;  /* 0x0000000100027824 */ /* 0x001fe200078e0211 */
[----:B------:R-:W-:Y:S01]  /*19f0*/  IADD3 R17, R17, 0x80, RZ ;  /* 0x0000008011117810 */ /* 0x000fe20007ffe0ff */
[----:B------:R-:W-:-:S04]  /*1a00*/  IMAD.MOV.U32 R3, RZ, RZ, 0x8 ;  /* 0x00000008ff037424 */ /* 0x000fc800078e00ff */
[----:B------:R-:W-:-:S05]  /*1a10*/  IMAD.WIDE.U32 R2, R2, R3, c[0x0][0x180] ;  /* 0x0000600002027625 */ /* 0x000fca00078e0003 */
[----:B------:R0:W-:Y:S02]  /*1a20*/  STG.E.64 [R2.64], R10 ;  /* 0x0000000a02007986 */ /* 0x0001e4000c101b04 */
.L_x_16334:
        /* <DEDUP_REMOVED lines=8> */
.L_x_16335:
[----:B------:R-:W-:Y:S05]  /*1ab0*/  BSYNC B1 ;  /* 0x0000000000017941 */ /* 0x000fea0003800000 */
.L_x_16331:
[----:B------:R-:W-:-:S13]  /*1ac0*/  ISETP.GE.AND P0, PT, R17, R16, PT ;  /* 0x000000101100720c */ /* 0x000fda0003f06270 */
[----:B0-----:R-:W-:Y:S01]  /*1ad0*/  @!P0 IMAD.IADD R2, R0, 0x1, R17 ;  /* 0x0000000100028824 */ /* 0x001fe200078e0211 */
[----:B------:R-:W-:Y:S01]  /*1ae0*/  @!P0 IADD3 R17, R17, 0x80, RZ ;  /* 0x0000008011118810 */ /* 0x000fe20007ffe0ff */
[----:B------:R-:W-:-:S04]  /*1af0*/  @!P0 IMAD.MOV.U32 R3, RZ, RZ, 0x8 ;  /* 0x00000008ff038424 */ /* 0x000fc800078e00ff */
[----:B------:R-:W-:-:S05]  /*1b00*/  @!P0 IMAD.WIDE.U32 R2, R2, R3, c[0x0][0x180] ;  /* 0x0000600002028625 */ /* 0x000fca00078e0003 */
[----:B------:R0:W-:Y:S02]  /*1b10*/  @!P0 STG.E.64 [R2.64], R18 ;  /* 0x0000001202008986 */ /* 0x0001e4000c101b04 */
.L_x_16336:
[----:B------:R-:W-:Y:S05]  /*1b20*/  BSYNC B0 ;  /* 0x0000000000007941 */ /* 0x000fea0003800000 */
.L_x_16330:
        /* <DEDUP_REMOVED lines=8> */
.L_x_16337:
        /* <DEDUP_REMOVED lines=13> */
.L_x_34196:


//--------------------- .text._ZN2at6native29vectorized_elementwise_kernelILi8EZZZNS0_17clamp_kernel_cudaERNS_18TensorIteratorBaseERKN3c106ScalarES7_ENKUlvE_clEvENKUlvE4_clEvEUldE_St5arrayIPcLm2EEEEviT0_T1_ --------------------------
	.section	.text._ZN2at6native29vectorized_elementwise_kernelILi8EZZZNS0_17clamp_kernel_cudaERNS_18TensorIteratorBaseERKN3c106ScalarES7_ENKUlvE_clEvENKUlvE4_clEvEUldE_St5arrayIPcLm2EEEEviT0_T1_,"ax",@progbits
	.sectioninfo	@"SHI_REGISTERS=4"
	.align	128
        .global         _ZN2at6native29vectorized_elementwise_kernelILi8EZZZNS0_17clamp_kernel_cudaERNS_18TensorIteratorBaseERKN3c106ScalarES7_ENKUlvE_clEvENKUlvE4_clEvEUldE_St5arrayIPcLm2EEEEviT0_T1_
        .type           _ZN2at6native29vectorized_elementwise_kernelILi8EZZZNS0_17clamp_kernel_cudaERNS_18TensorIteratorBaseERKN3c106ScalarES7_ENKUlvE_clEvENKUlvE4_clEvEUldE_St5arrayIPcLm2EEEEviT0_T1_,@function
        .size           _ZN2at6native29vectorized_elementwise_kernelILi8EZZZNS0_17clamp_kernel_cudaERNS_18TensorIteratorBaseERKN3c106ScalarES7_ENKUlvE_clEvENKUlvE4_clEvEUldE_St5arrayIPcLm2EEEEviT0_T1_,(.L_x_34197 - _ZN2at6native29vectorized_elementwise_kernelILi8EZZZNS0_17clamp_kernel_cudaERNS_18TensorIteratorBaseERKN3c106ScalarES7_ENKUlvE_clEvENKUlvE4_clEvEUldE_St5arrayIPcLm2EEEEviT0_T1_)
        .other          _ZN2at6native29vectorized_elementwise_kernelILi8EZZZNS0_17clamp_kernel_cudaERNS_18TensorIteratorBaseERKN3c106ScalarES7_ENKUlvE_clEvENKUlvE4_clEvEUldE_St5arrayIPcLm2EEEEviT0_T1_,@"STO_CUDA_ENTRY STV_DEFAULT"
_ZN2at6native29vectorized_elementwise_kernelILi8EZZZNS0_17clamp_kernel_cudaERNS_18TensorIteratorBaseERKN3c106ScalarES7_ENKUlvE_clEvENKUlvE4_clEvEUldE_St5arrayIPcLm2EEEEviT0_T1_:
.text._ZN2at6native29vectorized_elementwise_kernelILi8EZZZNS0_17clamp_kernel_cudaERNS_18TensorIteratorBaseERKN3c106ScalarES7_ENKUlvE_clEvENKUlvE4_clEvEUldE_St5arrayIPcLm2EEEEviT0_T1_:
[----:B------:R-:W-:Y:S02]  /*0000*/  MOV R1, c[0x0][0x28] ;  /* 0x00000a0000017a02 */ /* 0x000fe40000000f00 */
[----:B------:R-:W-:Y:S05]  /*0010*/  EXIT ;  /* 0x000000000000794d */ /* 0x000fea0003800000 */
.L_x_16338:
        /* <DEDUP_REMOVED lines=14> */
.L_x_34197:


//--------------------- .text._ZN2at6native18elementwise_kernelILi128ELi4EZNS0_15gpu_kernel_implIZZZNS0_17clamp_kernel_cudaERNS_18TensorIteratorBaseERKN3c106ScalarES8_ENKUlvE_clEvENKUlvE3_clEvEUlsE_EEvS4_RKT_EUliE_EEviT1_ --------------------------
	.section	.text._ZN2at6native18elementwise_kernelILi128ELi4EZNS0_15gpu_kernel_implIZZZNS0_17clamp_kernel_cudaERNS_18TensorIteratorBaseERKN3c106ScalarES8_ENKUlvE_clEvENKUlvE3_clEvEUlsE_EEvS4_RKT_EUliE_EEviT1_,"ax",@progbits
	.sectioninfo	@"SHI_REGISTERS=26"
	.align	128
        .global         _ZN2at6native18elementwise_kernelILi128ELi4EZNS0_15gpu_kernel_implIZZZNS0_17clamp_kernel_cudaERNS_18TensorIteratorBaseERKN3c106ScalarES8_ENKUlvE_clEvENKUlvE3_clEvEUlsE_EEvS4_RKT_EUliE_EEviT1_
        .type           _ZN2at6native18elementwise_kernelILi128ELi4EZNS0_15gpu_kernel_implIZZZNS0_17clamp_kernel_cudaERNS_18TensorIteratorBaseERKN3c106ScalarES8_ENKUlvE_clEvENKUlvE3_clEvEUlsE_EEvS4_RKT_EUliE_EEviT1_,@function
        .size           _ZN2at6native18elementwise_kernelILi128ELi4EZNS0_15gpu_kernel_implIZZZNS0_17clamp_kernel_cudaERNS_18TensorIteratorBaseERKN3c106ScalarES8_ENKUlvE_clEvENKUlvE3_clEvEUlsE_EEvS4_RKT_EUliE_EEviT1_,(.L_x_34198 - _ZN2at6native18elementwise_kernelILi128ELi4EZNS0_15gpu_kernel_implIZZZNS0_17clamp_kernel_cudaERNS_18TensorIteratorBaseERKN3c106ScalarES8_ENKUlvE_clEvENKUlvE3_clEvEUlsE_EEvS4_RKT_EUliE_EEviT1_)
        .other          _ZN2at6native18elementwise_kernelILi128ELi4EZNS0_15gpu_kernel_implIZZZNS0_17clamp_kernel_cudaERNS_18TensorIteratorBaseERKN3c106ScalarES8_ENKUlvE_clEvENKUlvE3_clEvEUlsE_EEvS4_RKT_EUliE_EEviT1_,@"STO_CUDA_ENTRY STV_DEFAULT"
_ZN2at6native18elementwise_kernelILi128ELi4EZNS0_15gpu_kernel_implIZZZNS0_17clamp_kernel_cudaERNS_18TensorIteratorBaseERKN3c106ScalarES8_ENKUlvE_clEvENKUlvE3_clEvEUlsE_EEvS4_RKT_EUliE_EEviT1_:
.text._ZN2at6native18elementwise_kernelILi128ELi4EZNS0_15gpu_kernel_implIZZZNS0_17clamp_kernel_cudaERNS_18TensorIteratorBaseERKN3c106ScalarES8_ENKUlvE_clEvENKUlvE3_clEvEUlsE_EEvS4_RKT_EUliE_EEviT1_:
        /* <DEDUP_REMOVED lines=238> */
.L_x_16341:
        /* <DEDUP_REMOVED lines=18> */
.L_x_16345:
[----:B------:R0:W5:Y:S01]  /*1000*/  LDG.E.U8 R0, [R2.64] ;  /* 0x0000002402007981 */ /* 0x000162000c1e1100 */
[----:B------:R-:W-:Y:S05]  /*1010*/  BRA `(.L_x_16347) ;  /* 0x00000d7000007947 */ /* 0x000fea0003800000 */
.L_x_16344:
        /* <DEDUP_REMOVED lines=8> */
.L_x_16349:
[----:B------:R0:W5:Y:S01]  /*10a0*/  LDG.E.U16 R0, [R2.64] ;  /* 0x0000002402007981 */ /* 0x000162000c1e1500 */
[----:B------:R-:W-:Y:S05]  /*10b0*/  BRA `(.L_x_16347) ;  /* 0x00000cd000007947 */ /* 0x000fea0003800000 */
.L_x_16348:
[----:B------:R0:W5:Y:S01]  /*10c0*/  LDG.E.U16 R0, [R2.64] ;  /* 0x0000002402007981 */ /* 0x000162000c1e1500 */
[----:B------:R-:W-:Y:S05]  /*10d0*/  BRA `(.L_x_16347) ;  /* 0x00000cb000007947 */ /* 0x000fea0003800000 */
.L_x_16343:
        /* <DEDUP_REMOVED lines=9> */
.L_x_16351:
[----:B------:R-:W2:Y:S02]  /*1170*/  LDG.E.U16 R4, [R2.64] ;  /* 0x0000002402047981 */ /* 0x000ea4000c1e1500 */
[----:B--2---:R-:W-:-:S06]  /*1180*/  HADD2.F32 R4, -RZ, R4.H0_H0 ;  /* 0x20000004ff047230 */ /* 0x004fcc0000004100 */
[----:B------:R-:W0:Y:S02]  /*1190*/  F2I.FTZ.TRUNC.NTZ R4, R4 ;  /* 0x0000000400047305 */ /* 0x000e24000021f100 */
[----:B0-----:R-:W-:Y:S01]  /*11a0*/  PRMT R0, R4, 0x7610, R0 ;  /* 0x0000761004007816 */ /* 0x001fe20000000000 */
[----:B------:R-:W-:Y:S05]  /*11b0*/  BRA `(.L_x_16347) ;  /* 0x00000bd000007947 */ /* 0x000fea0003800000 */
.L_x_16350:
        /* <DEDUP_REMOVED lines=9> */
.L_x_16353:
[----:B------:R-:W2:Y:S02]  /*1250*/  LDG.E.U16 R2, [R2.64] ;  /* 0x0000002402027981 */ /* 0x000ea4000c1e1500 */
[----:B--2---:R-:W-:-:S06]  /*1260*/  HADD2.F32 R4, -RZ, R2.H0_H0 ;  /* 0x20000002ff047230 */ /* 0x004fcc0000004100 */
[----:B------:R-:W0:Y:S02]  /*1270*/  F2I.FTZ.TRUNC.NTZ R4, R4 ;  /* 0x0000000400047305 */ /* 0x000e24000021f100 */
[----:B0-----:R-:W-:Y:S01]  /*1280*/  PRMT R0, R4, 0x7610, R0 ;  /* 0x0000761004007816 */ /* 0x001fe20000000000 */
[----:B------:R-:W-:Y:S05]  /*1290*/  BRA `(.L_x_16347) ;  /* 0x00000af000007947 */ /* 0x000fea0003800000 */
.L_x_16352:
[----:B------:R-:W2:Y:S02]  /*12a0*/  LDG.E.64 R2, [R2.64] ;  /* 0x0000002402027981 */ /* 0x000ea4000c1e1b00 */
[----:B--2---:R0:W1:Y:S01]  /*12b0*/  F2I.F64.TRUNC R0, R2 ;  /* 0x0000000200007311 */ /* 0x004062000030d100 */
[----:B------:R-:W-:Y:S05]  /*12c0*/  BRA `(.L_x_16347) ;  /* 0x00000ac000007947 */ /* 0x000fea0003800000 */
.L_x_16342:
        /* <DEDUP_REMOVED lines=12> */
.L_x_16356:
[----:B------:R-:W2:Y:S02]  /*1390*/  LDG.E.64 R2, [R2.64] ;  /* 0x0000002402027981 */ /* 0x000ea4000c1e1b00 */
[----:B--2---:R0:W1:Y:S01]  /*13a0*/  F2I.F64.TRUNC R0, R2 ;  /* 0x0000000200007311 */ /* 0x004062000030d100 */
[----:B------:R-:W-:Y:S05]  /*13b0*/  BRA `(.L_x_16347) ;  /* 0x000009d000007947 */ /* 0x000fea0003800000 */
.L_x_16355:
        /* <DEDUP_REMOVED lines=28> */
.L_x_16358:
        /* <DEDUP_REMOVED lines=15> */
.L_x_16357:
[----:B------:R-:W2:Y:S02]  /*1670*/  LDG.E.U16 R2, [R2.64] ;  /* 0x0000002402027981 */ /* 0x000ea4000c1e1500 */
[----:B--2---:R-:W-:-:S04]  /*1680*/  PRMT R2, RZ, 0x5410, R2 ;  /* 0x00005410ff027816 */ /* 0x004fc80000000002 */
[----:B------:R0:W1:Y:S01]  /*1690*/  F2I.FTZ.TRUNC.NTZ R0, R2 ;  /* 0x0000000200007305 */ /* 0x000062000021f100 */
[----:B------:R-:W-:Y:S05]  /*16a0*/  BRA `(.L_x_16347) ;  /* 0x000006e000007947 */ /* 0x000fea0003800000 */
.L_x_16354:
        /* <DEDUP_REMOVED lines=10> */
.L_x_16361:
        /* <DEDUP_REMOVED lines=21> */
.L_x_16365:
[----:B------:R-:W-:Y:S05]  /*18a0*/  BSYNC B1 ;  /* 0x0000000000017941 */ /* 0x000fea0003800000 */
.L_x_16364:
[----:B------:R-:W-:Y:S01]  /*18b0*/  IMAD.SHL.U32 R2, R2, 0x100000, RZ ;  /* 0x0010000002027824 */ /* 0x000fe200078e00ff */
[----:B------:R-:W-:-:S04]  /*18c0*/  LEA R3, R0, 0x3b800000, 0x17 ;  /* 0x3b80000000037811 */ /* 0x000fc800078eb8ff */
[----:B------:R-:W-:Y:S02]  /*18d0*/  LOP3.LUT R4, R3, R2, R4, 0xfe, !PT ;  /* 0x0000000203047212 */ /* 0x000fe400078efe04 */
.L_x_16363:
[----:B------:R-:W-:Y:S05]  /*18e0*/  BSYNC B0 ;  /* 0x0000000000007941 */ /* 0x000fea0003800000 */
.L_x_16362:
[----:B------:R-:W0:Y:S02]  /*18f0*/  F2I.FTZ.TRUNC.NTZ R4, R4 ;  /* 0x0000000400047305 */ /* 0x000e24000021f100 */
[----:B0-----:R-:W-:Y:S01]  /*1900*/  PRMT R0, R4, 0x7610, R0 ;  /* 0x0000761004007816 */ /* 0x001fe20000000000 */
[----:B------:R-:W-:Y:S05]  /*1910*/  BRA `(.L_x_16347) ;  /* 0x0000047000007947 */ /* 0x000fea0003800000 */
.L_x_16360:
        /* <DEDUP_REMOVED lines=21> */
.L_x_16369:
[----:B------:R-:W-:Y:S05]  /*1a70*/  BSYNC B1 ;  /* 0x0000000000017941 */ /* 0x000fea0003800000 */
.L_x_16368:
[----:B------:R-:W-:Y:S01]  /*1a80*/  IMAD.SHL.U32 R2, R2, 0x200000, RZ ;  /* 0x0020000002027824 */ /* 0x000fe200078e00ff */
[----:B------:R-:W-:-:S04]  /*1a90*/  LEA R3, R0, 0x37800000, 0x17 ;  /* 0x3780000000037811 */ /* 0x000fc800078eb8ff */
[----:B------:R-:W-:Y:S02]  /*1aa0*/  LOP3.LUT R4, R3, R2, R4, 0xfe, !PT ;  /* 0x0000000203047212 */ /* 0x000fe400078efe04 */
.L_x_16367:
[----:B------:R-:W-:Y:S05]  /*1ab0*/  BSYNC B0 ;  /* 0x0000000000007941 */ /* 0x000fea0003800000 */
.L_x_16366:
[----:B------:R-:W0:Y:S02]  /*1ac0*/  F2I.FTZ.TRUNC.NTZ R4, R4 ;  /* 0x0000000400047305 */ /* 0x000e24000021f100 */
[----:B0-----:R-:W-:Y:S01]  /*1ad0*/  PRMT R0, R4, 0x7610, R0 ;  /* 0x0000761004007816 */ /* 0x001fe20000000000 */
[----:B------:R-:W-:Y:S05]  /*1ae0*/  BRA `(.L_x_16347) ;  /* 0x000002a000007947 */ /* 0x000fea0003800000 */
.L_x_16359:
        /* <DEDUP_REMOVED lines=14> */
.L_x_16373:
[----:B------:R-:W-:Y:S05]  /*1bd0*/  BSYNC B0 ;  /* 0x0000000000007941 */ /* 0x000fea0003800000 */
.L_x_16372:
[----:B------:R-:W0:Y:S02]  /*1be0*/  F2I.FTZ.TRUNC.NTZ R4, R4 ;  /* 0x0000000400047305 */ /* 0x000e24000021f100 */
[----:B0-----:R-:W-:Y:S01]  /*1bf0*/  PRMT R0, R4, 0x7610, R0 ;  /* 0x0000761004007816 */ /* 0x001fe20000000000 */
[----:B------:R-:W-:Y:S05]  /*1c00*/  BRA `(.L_x_16347) ;  /* 0x0000018000007947 */ /* 0x000fea0003800000 */
.L_x_16346:
        /* <DEDUP_REMOVED lines=21> */
.L_x_16371:
[----:B------:R0:W5:Y:S01]  /*1d60*/  LDG.E.U16 R0, [R2.64] ;  /* 0x0000002402007981 */ /* 0x000162000c1e1500 */
[----:B------:R-:W-:Y:S05]  /*1d70*/  BRA `(.L_x_16347) ;  /* 0x0000001000007947 */ /* 0x000fea0003800000 */
.L_x_16370:
[----:B------:R0:W5:Y:S02]  /*1d80*/  LDG.E.U16 R0, [R2.64] ;  /* 0x0000002402007981 */ /* 0x000164000c1e1500 */
.L_x_16347:
[----:B0-----:R-:W0:Y:S01]  /*1d90*/  LDC.U8 R3, c[0x0][0x380] ;  /* 0x0000e000ff037b82 */ /* 0x001e220000000000 */
[----:B------:R-:W-:Y:S01]  /*1da0*/  ULDC UR4, c[0x0][0x370] ;  /* 0x0000dc0000047ab9 */ /* 0x000fe20000000800 */
[----:B-1---5:R-:W-:Y:S01]  /*1db0*/  PRMT R0, R0, 0x9910, RZ ;  /* 0x0000991000007816 */ /* 0x022fe200000000ff */
[----:B------:R-:W-:Y:S02]  /*1dc0*/  UPRMT UR5, UR4, 0x9910, URZ ;  /* 0x0000991004057896 */ /* 0x000fe4000800003f */
[----:B------:R-:W-:-:S05]  /*1dd0*/  UPRMT UR6, UR4, 0xbb32, URZ ;  /* 0x0000bb3204067896 */ /* 0x000fca000800003f */
[----:B------:R-:W-:Y:S02]  /*1de0*/  UMOV UR4, UR5 ;  /* 0x0000000500047c82 */ /* 0x000fe40008000000 */
[----:B------:R-:W-:Y:S01]  /*1df0*/  IMNMX R0, R0, UR4, !PT ;  /* 0x0000000400007c17 */ /* 0x000fe2000f800200 */
[----:B------:R-:W-:-:S03]  /*1e00*/  UMOV UR4, UR6 ;  /* 0x0000000600047c82 */ /* 0x000fc60008000000 */
        /* <DEDUP_REMOVED lines=14> */
.L_x_16377:
[----:B------:R0:W-:Y:S01]  /*1ef0*/  STG.E.U8 [R16.64], R5 ;  /* 0x0000000510007986 */ /* 0x0001e2000c101124 */
[----:B------:R-:W-:Y:S05]  /*1f00*/  BRA `(.L_x_16379) ;  /* 0x00000da000007947 */ /* 0x000fea0003800000 */
.L_x_16376:
        /* <DEDUP_REMOVED lines=10> */
.L_x_16381:
[----:B------:R0:W-:Y:S01]  /*1fb0*/  STG.E [R16.64], R5 ;  /* 0x0000000510007986 */ /* 0x0001e2000c101924 */
[----:B------:R-:W-:Y:S05]  /*1fc0*/  BRA `(.L_x_16379) ;  /* 0x00000ce000007947 */ /* 0x000fea0003800000 */
.L_x_16380:
[----:B------:R0:W-:Y:S01]  /*1fd0*/  STG.E.U16 [R16.64], R5 ;  /* 0x0000000510007986 */ /* 0x0001e2000c101524 */
[----:B------:R-:W-:Y:S05]  /*1fe0*/  BRA `(.L_x_16379) ;  /* 0x00000cc000007947 */ /* 0x000fea0003800000 */
.L_x_16375:
        /* <DEDUP_REMOVED lines=9> */
.L_x_16383:
[----:B------:R-:W0:Y:S02]  /*2080*/  I2F.S16 R0, R5 ;  /* 0x0000000500007306 */ /* 0x000e240000101400 */
[----:B0-----:R-:W-:-:S05]  /*2090*/  F2FP.PACK_AB R0, RZ, R0 ;  /* 0x00000000ff00723e */ /* 0x001fca00000000ff */
[----:B------:R0:W-:Y:S01]  /*20a0*/  STG.E.U16 [R16.64], R0 ;  /* 0x0000000010007986 */ /* 0x0001e2000c101524 */
[----:B------:R-:W-:Y:S05]  /*20b0*/  BRA `(.L_x_16379) ;  /* 0x00000bf000007947 */ /* 0x000fea0003800000 */
.L_x_16382:
        /* <DEDUP_REMOVED lines=10> */
.L_x_16385:
[----:B------:R-:W0:Y:S02]  /*2160*/  I2F.S16 R5, R5 ;  /* 0x0000000500057306 */ /* 0x000e240000101400 */
[----:B0-----:R-:W-:-:S04]  /*2170*/  F2FP.PACK_AB R3, RZ, R5 ;  /* 0x00000005ff03723e */ /* 0x001fc800000000ff */
[----:B------:R-:W-:-:S05]  /*2180*/  PRMT R3, R3, 0x5410, RZ ;  /* 0x0000541003037816 */ /* 0x000fca00000000ff */
[----:B------:R0:W-:Y:S01]  /*2190*/  STG.E [R16.64], R3 ;  /* 0x0000000310007986 */ /* 0x0001e2000c101924 */
[----:B------:R-:W-:Y:S05]  /*21a0*/  BRA `(.L_x_16379) ;  /* 0x00000b0000007947 */ /* 0x000fea0003800000 */
.L_x_16384:
[----:B------:R-:W0:Y:S02]  /*21b0*/  I2F.F64.S16 R2, R5 ;  /* 0x0000000500027312 */ /* 0x000e240000101c00 */
[----:B0-----:R0:W-:Y:S01]  /*21c0*/  STG.E.64 [R16.64], R2 ;  /* 0x0000000210007986 */ /* 0x0011e2000c101b24 */
[----:B------:R-:W-:Y:S05]  /*21d0*/  BRA `(.L_x_16379) ;  /* 0x00000ad000007947 */ /* 0x000fea0003800000 */
.L_x_16374:
        /* <DEDUP_REMOVED lines=13> */
.L_x_16388:
[----:B------:R-:W0:Y:S01]  /*22b0*/  I2F.F64.S16 R4, R5 ;  /* 0x0000000500047312 */ /* 0x000e220000101c00 */
[----:B------:R-:W-:-:S05]  /*22c0*/  CS2R R6, SRZ ;  /* 0x0000000000067805 */ /* 0x000fca000001ff00 */
[----:B0-----:R0:W-:Y:S01]  /*22d0*/  STG.E.128 [R16.64], R4 ;  /* 0x0000000410007986 */ /* 0x0011e2000c101d24 */
[----:B------:R-:W-:Y:S05]  /*22e0*/  BRA `(.L_x_16379) ;  /* 0x000009c000007947 */ /* 0x000fea0003800000 */
.L_x_16387:
        /* <DEDUP_REMOVED lines=21> */
.L_x_16392:
[----:B------:R-:W-:Y:S05]  /*2440*/  BSYNC B0 ;  /* 0x0000000000007941 */ /* 0x000fea0003800000 */
.L_x_16391:
[----:B------:R-:W-:-:S05]  /*2450*/  LOP3.LUT R3, R0, R3, RZ, 0xfc, !PT ;  /* 0x0000000300037212 */ /* 0x000fca00078efcff */
[----:B------:R0:W-:Y:S01]  /*2460*/  STG.E.U8 [R16.64], R3 ;  /* 0x0000000310007986 */ /* 0x0001e2000c101124 */
[----:B------:R-:W-:Y:S05]  /*2470*/  BRA `(.L_x_16379) ;  /* 0x0000083000007947 */ /* 0x000fea0003800000 */
.L_x_16390:
        /* <DEDUP_REMOVED lines=13> */
.L_x_16394:
[----:B------:R-:W-:Y:S01]  /*2550*/  IMAD.MOV.U32 R0, RZ, RZ, 0x7f ;  /* 0x0000007fff007424 */ /* 0x000fe200078e00ff */
[----:B------:R-:W-:-:S04]  /*2560*/  ISETP.GT.U32.AND P0, PT, R2, 0x7f800000, PT ;  /* 0x7f8000000200780c */ /* 0x000fc80003f04070 */
[----:B------:R-:W-:-:S04]  /*2570*/  SEL R0, R0, 0x7c, P0 ;  /* 0x0000007c00007807 */ /* 0x000fc80000000000 */
.L_x_16395:
[----:B------:R-:W-:Y:S05]  /*2580*/  BSYNC B0 ;  /* 0x0000000000007941 */ /* 0x000fea0003800000 */
.L_x_16393:
[----:B------:R-:W-:-:S04]  /*2590*/  LOP3.LUT R2, R5, 0x80000000, RZ, 0xc0, !PT ;  /* 0x8000000005027812 */ /* 0x000fc800078ec0ff */
[----:B------:R-:W-:-:S04]  /*25a0*/  SHF.R.U32.HI R3, RZ, 0x18, R2 ;  /* 0x00000018ff037819 */ /* 0x000fc80000011602 */
[----:B------:R-:W-:-:S05]  /*25b0*/  LOP3.LUT R3, R0, R3, RZ, 0xfc, !PT ;  /* 0x0000000300037212 */ /* 0x000fca00078efcff */
[----:B------:R0:W-:Y:S01]  /*25c0*/  STG.E.U8 [R16.64], R3 ;  /* 0x0000000310007986 */ /* 0x0001e2000c101124 */
[----:B------:R-:W-:Y:S05]  /*25d0*/  BRA `(.L_x_16379) ;  /* 0x000006d000007947 */ /* 0x000fea0003800000 */
.L_x_16389:
[----:B------:R-:W0:Y:S02]  /*25e0*/  I2F.S16 R0, R5 ;  /* 0x0000000500007306 */ /* 0x000e240000101400 */
[----:B0-----:R-:W-:-:S05]  /*25f0*/  F2FP.BF16.PACK_AB R0, RZ, R0 ;  /* 0x00000000ff00723e */ /* 0x001fca00000010ff */
[----:B------:R0:W-:Y:S01]  /*2600*/  STG.E.U16 [R16.64], R0 ;  /* 0x0000000010007986 */ /* 0x0001e2000c101524 */
[----:B------:R-:W-:Y:S05]  /*2610*/  BRA `(.L_x_16379) ;  /* 0x0000069000007947 */ /* 0x000fea0003800000 */
.L_x_16386:
        /* <DEDUP_REMOVED lines=10> */
.L_x_16398:
        /* <DEDUP_REMOVED lines=17> */
.L_x_16401:
[----:B------:R-:W-:-:S04]  /*27d0*/  LOP3.LUT R2, R5, 0x80000000, RZ, 0xc0, !PT ;  /* 0x8000000005027812 */ /* 0x000fc800078ec0ff */
[----:B------:R-:W-:-:S04]  /*27e0*/  SHF.R.U32.HI R3, RZ, 0x18, R2 ;  /* 0x00000018ff037819 */ /* 0x000fc80000011602 */
[----:B------:R-:W-:-:S04]  /*27f0*/  LOP3.LUT R0, R0, R3, RZ, 0xfc, !PT ;  /* 0x0000000300007212 */ /* 0x000fc800078efcff */
[----:B------:R-:W-:Y:S02]  /*2800*/  PRMT R8, R0, 0x7610, R8 ;  /* 0x0000761000087816 */ /* 0x000fe40000000008 */
.L_x_16400:
[----:B------:R-:W-:Y:S05]  /*2810*/  BSYNC B0 ;  /* 0x0000000000007941 */ /* 0x000fea0003800000 */
.L_x_16399:
[----:B------:R0:W-:Y:S01]  /*2820*/  STG.E.U8 [R16.64], R8 ;  /* 0x0000000810007986 */ /* 0x0001e2000c101124 */
[----:B------:R-:W-:Y:S05]  /*2830*/  BRA `(.L_x_16379) ;  /* 0x0000047000007947 */ /* 0x000fea0003800000 */
.L_x_16397:
        /* <DEDUP_REMOVED lines=17> */
.L_x_16404:
[----:B------:R-:W-:-:S04]  /*2950*/  LOP3.LUT R2, R5, 0x80000000, RZ, 0xc0, !PT ;  /* 0x8000000005027812 */ /* 0x000fc800078ec0ff */
[----:B------:R-:W-:-:S04]  /*2960*/  SHF.R.U32.HI R3, RZ, 0x18, R2 ;  /* 0x00000018ff037819 */ /* 0x000fc80000011602 */
[----:B------:R-:W-:-:S04]  /*2970*/  LOP3.LUT R0, R0, R3, RZ, 0xfc, !PT ;  /* 0x0000000300007212 */ /* 0x000fc800078efcff */
[----:B------:R-:W-:Y:S02]  /*2980*/  PRMT R8, R0, 0x7610, R8 ;  /* 0x0000761000087816 */ /* 0x000fe40000000008 */
.L_x_16403:
[----:B------:R-:W-:Y:S05]  /*2990*/  BSYNC B0 ;  /* 0x0000000000007941 */ /* 0x000fea0003800000 */
.L_x_16402:
[----:B------:R0:W-:Y:S01]  /*29a0*/  STG.E.U8 [R16.64], R8 ;  /* 0x0000000810007986 */ /* 0x0001e2000c101124 */
[----:B------:R-:W-:Y:S05]  /*29b0*/  BRA `(.L_x_16379) ;  /* 0x000002f000007947 */ /* 0x000fea0003800000 */
.L_x_16396:
        /* <DEDUP_REMOVED lines=22> */
.L_x_16378:
        /* <DEDUP_REMOVED lines=20> */
.L_x_16406:
[----:B------:R-:W-:-:S04]  /*2c60*/  PRMT R2, R5, 0x9910, RZ ;  /* 0x0000991005027816 */ /* 0x000fc800000000ff */
[----:B------:R-:W-:-:S05]  /*2c70*/  SHF.R.S32.HI R3, RZ, 0x1f, R2 ;  /* 0x0000001fff037819 */ /* 0x000fca0000011402 */
[----:B------:R0:W-:Y:S01]  /*2c80*/  STG.E.64 [R16.64], R2 ;  /* 0x0000000210007986 */ /* 0x0001e2000c101b24 */
[----:B------:R-:W-:Y:S05]  /*2c90*/  BRA `(.L_x_16379) ;  /* 0x0000001000007947 */ /* 0x000fea0003800000 */
.L_x_16405:
[----:B------:R0:W-:Y:S02]  /*2ca0*/  STG.E [R16.64], R5 ;  /* 0x0000000510007986 */ /* 0x0001e4000c101924 */
.L_x_16379:
[----:B------:R-:W-:-:S05]  /*2cb0*/  IMAD R18, R18, 0x200, R23 ;  /* 0x0000020012127824 */ /* 0x000fca00078e0217 */
[----:B------:R-:W-:Y:S02]  /*2cc0*/  IADD3 R19, R18, 0x80, RZ ;  /* 0x0000008012137810 */ /* 0x000fe40007ffe0ff */
.L_x_16340:
[----:B------:R-:W-:Y:S05]  /*2cd0*/  BSYNC B6 ;  /* 0x0000000000067941 */ /* 0x000fea0003800000 */
.L_x_16339:
        /* <DEDUP_REMOVED lines=231> */
.L_x_16409:
        /* <DEDUP_REMOVED lines=18> */
.L_x_16413:
[----:B------:R0:W5:Y:S01]  /*3c70*/  LDG.E.U8 R0, [R2.64] ;  /* 0x0000002402007981 */ /* 0x000162000c1e1100 */
[----:B------:R-:W-:Y:S05]  /*3c80*/  BRA `(.L_x_16415) ;  /* 0x00000d7000007947 */ /* 0x000fea0003800000 */
.L_x_16412:
        /* <DEDUP_REMOVED lines=8> */
.L_x_16417:
[----:B------:R0:W5:Y:S01]  /*3d10*/  LDG.E.U16 R0, [R2.64] ;  /* 0x0000002402007981 */ /* 0x000162000c1e1500 */
[----:B------:R-:W-:Y:S05]  /*3d20*/  BRA `(.L_x_16415) ;  /* 0x00000cd000007947 */ /* 0x000fea0003800000 */
.L_x_16416:
[----:B------:R0:W5:Y:S01]  /*3d30*/  LDG.E.U16 R0, [R2.64] ;  /* 0x0000002402007981 */ /* 0x000162000c1e1500 */
[----:B------:R-:W-:Y:S05]  /*3d40*/  BRA `(.L_x_16415) ;  /* 0x00000cb000007947 */ /* 0x000fea0003800000 */
.L_x_16411:
        /* <DEDUP_REMOVED lines=9> */
.L_x_16419:
[----:B------:R-:W2:Y:S02]  /*3de0*/  LDG.E.U16 R4, [R2.64] ;  /* 0x0000002402047981 */ /* 0x000ea4000c1e1500 */
[----:B--2---:R-:W-:-:S06]  /*3df0*/  HADD2.F32 R4, -RZ, R4.H0_H0 ;  /* 0x20000004ff047230 */ /* 0x004fcc0000004100 */
[----:B------:R-:W0:Y:S02]  /*3e00*/  F2I.FTZ.TRUNC.NTZ R4, R4 ;  /* 0x0000000400047305 */ /* 0x000e24000021f100 */
[----:B0-----:R-:W-:Y:S01]  /*3e10*/  PRMT R0, R4, 0x7610, R0 ;  /* 0x0000761004007816 */ /* 0x001fe20000000000 */
[----:B------:R-:W-:Y:S05]  /*3e20*/  BRA `(.L_x_16415) ;  /* 0x00000bd000007947 */ /* 0x000fea0003800000 */
.L_x_16418:
        /* <DEDUP_REMOVED lines=9> */
.L_x_16421:
[----:B------:R-:W2:Y:S02]  /*3ec0*/  LDG.E.U16 R2, [R2.64] ;  /* 0x0000002402027981 */ /* 0x000ea4000c1e1500 */
[----:B--2---:R-:W-:-:S06]  /*3ed0*/  HADD2.F32 R4, -RZ, R2.H0_H0 ;  /* 0x20000002ff047230 */ /* 0x004fcc0000004100 */
[----:B------:R-:W0:Y:S02]  /*3ee0*/  F2I.FTZ.TRUNC.NTZ R4, R4 ;  /* 0x0000000400047305 */ /* 0x000e24000021f100 */
[----:B0-----:R-:W-:Y:S01]  /*3ef0*/  PRMT R0, R4, 0x7610, R0 ;  /* 0x0000761004007816 */ /* 0x001fe20000000000 */
[----:B------:R-:W-:Y:S05]  /*3f00*/  BRA `(.L_x_16415) ;  /* 0x00000af000007947 */ /* 0x000fea0003800000 */
.L_x_16420:
[----:B------:R-:W2:Y:S02]  /*3f10*/  LDG.E.64 R2, [R2.64] ;  /* 0x0000002402027981 */ /* 0x000ea4000c1e1b00 */
[----:B--2---:R0:W1:Y:S01]  /*3f20*/  F2I.F64.TRUNC R0, R2 ;  /* 0x0000000200007311 */ /* 0x004062000030d100 */
[----:B------:R-:W-:Y:S05]  /*3f30*/  BRA `(.L_x_16415) ;  /* 0x00000ac000007947 */ /* 0x000fea0003800000 */
.L_x_16410:
        /* <DEDUP_REMOVED lines=12> */
.L_x_16424:
[----:B------:R-:W2:Y:S02]  /*4000*/  LDG.E.64 R2, [R2.64] ;  /* 0x0000002402027981 */ /* 0x000ea4000c1e1b00 */
[----:B--2---:R0:W1:Y:S01]  /*4010*/  F2I.F64.TRUNC R0, R2 ;  /* 0x0000000200007311 */ /* 0x004062000030d100 */
[----:B------:R-:W-:Y:S05]  /*4020*/  BRA `(.L_x_16415) ;  /* 0x000009d000007947 */ /* 0x000fea0003800000 */
.L_x_16423:
        /* <DEDUP_REMOVED lines=28> */
.L_x_16426:
        /* <DEDUP_REMOVED lines=15> */
.L_x_16425:
[----:B------:R-:W2:Y:S02]  /*42e0*/  LDG.E.U16 R2, [R2.64] ;  /* 0x0000002402027981 */ /* 0x000ea4000c1e1500 */
[----:B--2---:R-:W-:-:S04]  /*42f0*/  PRMT R2, RZ, 0x5410, R2 ;  /* 0x00005410ff027816 */ /* 0x004fc80000000002 */
[----:B------:R0:W1:Y:S01]  /*4300*/  F2I.FTZ.TRUNC.NTZ R0, R2 ;  /* 0x0000000200007305 */ /* 0x000062000021f100 */
[----:B------:R-:W-:Y:S05]  /*4310*/  BRA `(.L_x_16415) ;  /* 0x000006e000007947 */ /* 0x000fea0003800000 */
.L_x_16422:
        /* <DEDUP_REMOVED lines=10> */
.L_x_16429:
        /* <DEDUP_REMOVED lines=21> */
.L_x_16433:
[----:B------:R-:W-:Y:S05]  /*4510*/  BSYNC B1 ;  /* 0x0000000000017941 */ /* 0x000fea0003800000 */
.L_x_16432:
[----:B------:R-:W-:Y:S01]  /*4520*/  IMAD.SHL.U32 R2, R2, 0x100000, RZ ;  /* 0x0010000002027824 */ /* 0x000fe200078e00ff */
[----:B------:R-:W-:-:S04]  /*4530*/  LEA R3, R0, 0x3b800000, 0x17 ;  /* 0x3b80000000037811 */ /* 0x000fc800078eb8ff */
[----:B------:R-:W-:Y:S02]  /*4540*/  LOP3.LUT R4, R3, R2, R4, 0xfe, !PT ;  /* 0x0000000203047212 */ /* 0x000fe400078efe04 */
.L_x_16431:
[----:B------:R-:W-:Y:S05]  /*4550*/  BSYNC B0 ;  /* 0x0000000000007941 */ /* 0x000fea0003800000 */
.L_x_16430:
[----:B------:R-:W0:Y:S02]  /*4560*/  F2I.FTZ.TRUNC.NTZ R4, R4 ;  /* 0x0000000400047305 */ /* 0x000e24000021f100 */
[----:B0-----:R-:W-:Y:S01]  /*4570*/  PRMT R0, R4, 0x7610, R0 ;  /* 0x0000761004007816 */ /* 0x001fe20000000000 */
[----:B------:R-:W-:Y:S05]  /*4580*/  BRA `(.L_x_16415) ;  /* 0x0000047000007947 */ /* 0x000fea0003800000 */
.L_x_16428:
        /* <DEDUP_REMOVED lines=21> */
.L_x_16437:
[----:B------:R-:W-:Y:S05]  /*46e0*/  BSYNC B1 ;  /* 0x0000000000017941 */ /* 0x000fea0003800000 */
.L_x_16436:
[----:B------:R-:W-:Y:S01]  /*46f0*/  IMAD.SHL.U32 R2, R2, 0x200000, RZ ;  /* 0x0020000002027824 */ /* 0x000fe200078e00ff */
[----:B------:R-:W-:-:S04]  /*4700*/  LEA R3, R0, 0x37800000, 0x17 ;  /* 0x3780000000037811 */ /* 0x000fc800078eb8ff */
[----:B------:R-:W-:Y:S02]  /*4710*/  LOP3.LUT R4, R3, R2, R4, 0xfe, !PT ;  /* 0x0000000203047212 */ /* 0x000fe400078efe04 */
.L_x_16435:
[----:B------:R-:W-:Y:S05]  /*4720*/  BSYNC B0 ;  /* 0x0000000000007941 */ /* 0x000fea0003800000 */
.L_x_16434:
[----:B------:R-:W0:Y:S02]  /*4730*/  F2I.FTZ.TRUNC.NTZ R4, R4 ;  /* 0x0000000400047305 */ /* 0x000e24000021f100 */
[----:B0-----:R-:W-:Y:S01]  /*4740*/  PRMT R0, R4, 0x7610, R0 ;  /* 0x0000761004007816 */ /* 0x001fe20000000000 */
[----:B------:R-:W-:Y:S05]  /*4750*/  BRA `(.L_x_16415) ;  /* 0x000002a000007947 */ /* 0x000fea0003800000 */
.L_x_16427:
        /* <DEDUP_REMOVED lines=14> */
.L_x_16441:
[----:B------:R-:W-:Y:S05]  /*4840*/  BSYNC B0 ;  /* 0x0000000000007941 */ /* 0x000fea0003800000 */
.L_x_16440:
[----:B------:R-:W0:Y:S02]  /*4850*/  F2I.FTZ.TRUNC.NTZ R4, R4 ;  /* 0x0000000400047305 */ /* 0x000e24000021f100 */
[----:B0-----:R-:W-:Y:S01]  /*4860*/  PRMT R0, R4, 0x7610, R0 ;  /* 0x0000761004007816 */ /* 0x001fe20000000000 */
[----:B------:R-:W-:Y:S05]  /*4870*/  BRA `(.L_x_16415) ;  /* 0x0000018000007947 */ /* 0x000fea0003800000 */
.L_x_16414:
        /* <DEDUP_REMOVED lines=21> */
.L_x_16439:
[----:B------:R0:W5:Y:S01]  /*49d0*/  LDG.E.U16 R0, [R2.64] ;  /* 0x0000002402007981 */ /* 0x000162000c1e1500 */
[----:B------:R-:W-:Y:S05]  /*49e0*/  BRA `(.L_x_16415) ;  /* 0x0000001000007947 */ /* 0x000fea0003800000 */
.L_x_16438:
[----:B------:R0:W5:Y:S02]  /*49f0*/  LDG.E.U16 R0, [R2.64] ;  /* 0x0000002402007981 */ /* 0x000164000c1e1500 */
.L_x_16415:
        /* <DEDUP_REMOVED lines=22> */
.L_x_16445:
[----:B------:R0:W-:Y:S01]  /*4b60*/  STG.E.U8 [R16.64], R5 ;  /* 0x0000000510007986 */ /* 0x0001e2000c101124 */
[----:B------:R-:W-:Y:S05]  /*4b70*/  BRA `(.L_x_16447) ;  /* 0x00000da000007947 */ /* 0x000fea0003800000 */
.L_x_16444:
        /* <DEDUP_REMOVED lines=10> */
.L_x_16449:
[----:B------:R0:W-:Y:S01]  /*4c20*/  STG.E [R16.64], R5 ;  /* 0x0000000510007986 */ /* 0x0001e2000c101924 */
[----:B------:R-:W-:Y:S05]  /*4c30*/  BRA `(.L_x_16447) ;  /* 0x00000ce000007947 */ /* 0x000fea0003800000 */
.L_x_16448:
[----:B------:R0:W-:Y:S01]  /*4c40*/  STG.E.U16 [R16.64], R5 ;  /* 0x0000000510007986 */ /* 0x0001e2000c101524 */
[----:B------:R-:W-:Y:S05]  /*4c50*/  BRA `(.L_x_16447) ;  /* 0x00000cc000007947 */ /* 0x000fea0003800000 */
.L_x_16443:
        /* <DEDUP_REMOVED lines=9> */
.L_x_16451:
[----:B------:R-:W0:Y:S02]  /*4cf0*/  I2F.S16 R0, R5 ;  /* 0x0000000500007306 */ /* 0x000e240000101400 */
[----:B0-----:R-:W-:-:S05]  /*4d00*/  F2FP.PACK_AB R0, RZ, R0 ;  /* 0x00000000ff00723e */ /* 0x001fca00000000ff */
[----:B------:R0:W-:Y:S01]  /*4d10*/  STG.E.U16 [R16.64], R0 ;  /* 0x0000000010007986 */ /* 0x0001e2000c101524 */
[----:B------:R-:W-:Y:S05]  /*4d20*/  BRA `(.L_x_16447) ;  /* 0x00000bf000007947 */ /* 0x000fea0003800000 */
.L_x_16450:
        /* <DEDUP_REMOVED lines=10> */
.L_x_16453:
[----:B------:R-:W0:Y:S02]  /*4dd0*/  I2F.S16 R5, R5 ;  /* 0x0000000500057306 */ /* 0x000e240000101400 */
[----:B0-----:R-:W-:-:S04]  /*4de0*/  F2FP.PACK_AB R3, RZ, R5 ;  /* 0x00000005ff03723e */ /* 0x001fc800000000ff */
[----:B------:R-:W-:-:S05]  /*4df0*/  PRMT R3, R3, 0x5410, RZ ;  /* 0x0000541003037816 */ /* 0x000fca00000000ff */
[----:B------:R0:W-:Y:S01]  /*4e00*/  STG.E [R16.64], R3 ;  /* 0x0000000310007986 */ /* 0x0001e2000c101924 */
[----:B------:R-:W-:Y:S05]  /*4e10*/  BRA `(.L_x_16447) ;  /* 0x00000b0000007947 */ /* 0x000fea0003800000 */
.L_x_16452:
[----:B------:R-:W0:Y:S02]  /*4e20*/  I2F.F64.S16 R2, R5 ;  /* 0x0000000500027312 */ /* 0x000e240000101c00 */
[----:B0-----:R0:W-:Y:S01]  /*4e30*/  STG.E.64 [R16.64], R2 ;  /* 0x0000000210007986 */ /* 0x0011e2000c101b24 */
[----:B------:R-:W-:Y:S05]  /*4e40*/  BRA `(.L_x_16447) ;  /* 0x00000ad000007947 */ /* 0x000fea0003800000 */
.L_x_16442:
        /* <DEDUP_REMOVED lines=13> */
.L_x_16456:
[----:B------:R-:W0:Y:S01]  /*4f20*/  I2F.F64.S16 R4, R5 ;  /* 0x0000000500047312 */ /* 0x000e220000101c00 */
[----:B------:R-:W-:-:S05]  /*4f30*/  CS2R R6, SRZ ;  /* 0x0000000000067805 */ /* 0x000fca000001ff00 */
[----:B0-----:R0:W-:Y:S01]  /*4f40*/  STG.E.128 [R16.64], R4 ;  /* 0x0000000410007986 */ /* 0x0011e2000c101d24 */
[----:B------:R-:W-:Y:S05]  /*4f50*/  BRA `(.L_x_16447) ;  /* 0x000009c000007947 */ /* 0x000fea0003800000 */
.L_x_16455:
        /* <DEDUP_REMOVED lines=21> */
.L_x_16460:
[----:B------:R-:W-:Y:S05]  /*50b0*/  BSYNC B0 ;  /* 0x0000000000007941 */ /* 0x000fea0003800000 */
.L_x_16459:
[----:B------:R-:W-:-:S05]  /*50c0*/  LOP3.LUT R3, R0, R3, RZ, 0xfc, !PT ;  /* 0x0000000300037212 */ /* 0x000fca00078efcff */
[----:B------:R0:W-:Y:S01]  /*50d0*/  STG.E.U8 [R16.64], R3 ;  /* 0x0000000310007986 */ /* 0x0001e2000c101124 */
[----:B------:R-:W-:Y:S05]  /*50e0*/  BRA `(.L_x_16447) ;  /* 0x0000083000007947 */ /* 0x000fea0003800000 */
.L_x_16458:
        /* <DEDUP_REMOVED lines=13> */
.L_x_16462:
[----:B------:R-:W-:Y:S01]  /*51c0*/  IMAD.MOV.U32 R0, RZ, RZ, 0x7f ;  /* 0x0000007fff007424 */ /* 0x000fe200078e00ff */
[----:B------:R-:W-:-:S04]  /*51d0*/  ISETP.GT.U32.AND P0, PT, R2, 0x7f800000, PT ;  /* 0x7f8000000200780c */ /* 0x000fc80003f04070 */
[----:B------:R-:W-:-:S04]  /*51e0*/  SEL R0, R0, 0x7c, P0 ;  /* 0x0000007c00007807 */ /* 0x000fc80000000000 */
.L_x_16463:
[----:B------:R-:W-:Y:S05]  /*51f0*/  BSYNC B0 ;  /* 0x0000000000007941 */ /* 0x000fea0003800000 */
.L_x_16461:
[----:B------:R-:W-:-:S04]  /*5200*/  LOP3.LUT R2, R5, 0x80000000, RZ, 0xc0, !PT ;  /* 0x8000000005027812 */ /* 0x000fc800078ec0ff */
[----:B------:R-:W-:-:S04]  /*5210*/  SHF.R.U32.HI R3, RZ, 0x18, R2 ;  /* 0x00000018ff037819 */ /* 0x000fc80000011602 */
[----:B------:R-:W-:-:S05]  /*5220*/  LOP3.LUT R3, R0, R3, RZ, 0xfc, !PT ;  /* 0x0000000300037212 */ /* 0x000fca00078efcff */
[----:B------:R0:W-:Y:S01]  /*5230*/  STG.E.U8 [R16.64], R3 ;  /* 0x0000000310007986 */ /* 0x0001e2000c101124 */
[----:B------:R-:W-:Y:S05]  /*5240*/  BRA `(.L_x_16447) ;  /* 0x000006d000007947 */ /* 0x000fea0003800000 */
.L_x_16457:
[----:B------:R-:W0:Y:S02]  /*5250*/  I2F.S16 R0, R5 ;  /* 0x0000000500007306 */ /* 0x000e240000101400 */
[----:B0-----:R-:W-:-:S05]  /*5260*/  F2FP.BF16.PACK_AB R0, RZ, R0 ;  /* 0x00000000ff00723e */ /* 0x001fca00000010ff */
[----:B------:R0:W-:Y:S01]  /*5270*/  STG.E.U16 [R16.64], R0 ;  /* 0x0000000010007986 */ /* 0x0001e2000c101524 */
[----:B------:R-:W-:Y:S05]  /*5280*/  BRA `(.L_x_16447) ;  /* 0x0000069000007947 */ /* 0x000fea0003800000 */
.L_x_16454:
        /* <DEDUP_REMOVED lines=10> */
.L_x_16466:
        /* <DEDUP_REMOVED lines=17> */
.L_x_16469:
[----:B------:R-:W-:-:S04]  /*5440*/  LOP3.LUT R2, R5, 0x80000000, RZ, 0xc0, !PT ;  /* 0x8000000005027812 */ /* 0x000fc800078ec0ff */
[----:B------:R-:W-:-:S04]  /*5450*/  SHF.R.U32.HI R3, RZ, 0x18, R2 ;  /* 0x00000018ff037819 */ /* 0x000fc80000011602 */
[----:B------:R-:W-:-:S04]  /*5460*/  LOP3.LUT R0, R0, R3, RZ, 0xfc, !PT ;  /* 0x0000000300007212 */ /* 0x000fc800078efcff */
[----:B------:R-:W-:Y:S02]  /*5470*/  PRMT R8, R0, 0x7610, R8 ;  /* 0x0000761000087816 */ /* 0x000fe40000000008 */
.L_x_16468:
[----:B------:R-:W-:Y:S05]  /*5480*/  BSYNC B0 ;  /* 0x0000000000007941 */ /* 0x000fea0003800000 */
.L_x_16467:
[----:B------:R0:W-:Y:S01]  /*5490*/  STG.E.U8 [R16.64], R8 ;  /* 0x0000000810007986 */ /* 0x0001e2000c101124 */
[----:B------:R-:W-:Y:S05]  /*54a0*/  BRA `(.L_x_16447) ;  /* 0x0000047000007947 */ /* 0x000fea0003800000 */
.L_x_16465:
        /* <DEDUP_REMOVED lines=17> */
.L_x_16472:
[----:B------:R-:W-:-:S04]  /*55c0*/  LOP3.LUT R2, R5, 0x80000000, RZ, 0xc0, !PT ;  /* 0x8000000005027812 */ /* 0x000fc800078ec0ff */
[----:B------:R-:W-:-:S04]  /*55d0*/  SHF.R.U32.HI R3, RZ, 0x18, R2 ;  /* 0x00000018ff037819 */ /* 0x000fc80000011602 */
[----:B------:R-:W-:-:S04]  /*55e0*/  LOP3.LUT R0, R0, R3, RZ, 0xfc, !PT ;  /* 0x0000000300007212 */ /* 0x000fc800078efcff */
[----:B------:R-:W-:Y:S02]  /*55f0*/  PRMT R8, R0, 0x7610, R8 ;  /* 0x0000761000087816 */ /* 0x000fe40000000008 */
.L_x_16471:
[----:B------:R-:W-:Y:S05]  /*5600*/  BSYNC B0 ;  /* 0x0000000000007941 */ /* 0x000fea0003800000 */
.L_x_16470:
[----:B------:R0:W-:Y:S01]  /*5610*/  STG.E.U8 [R16.64], R8 ;  /* 0x0000000810007986 */ /* 0x0001e2000c101124 */
[----:B------:R-:W-:Y:S05]  /*5620*/  BRA `(.L_x_16447) ;  /* 0x000002f000007947 */ /* 0x000fea0003800000 */
.L_x_16464:
        /* <DEDUP_REMOVED lines=22> */
.L_x_16446:
        /* <DEDUP_REMOVED lines=20> */
.L_x_16474:
[----:B------:R-:W-:-:S04]  /*58d0*/  PRMT R2, R5, 0x9910, RZ ;  /* 0x0000991005027816 */ /* 0x000fc800000000ff */
[----:B------:R-:W-:-:S05]  /*58e0*/  SHF.R.S32.HI R3, RZ, 0x1f, R2 ;  /* 0x0000001fff037819 */ /* 0x000fca0000011402 */
[----:B------:R0:W-:Y:S01]  /*58f0*/  STG.E.64 [R16.64], R2 ;  /* 0x0000000210007986 */ /* 0x0001e2000c101b24 */
[----:B------:R-:W-:Y:S05]  /*5900*/  BRA `(.L_x_16447) ;  /* 0x0000001000007947 */ /* 0x000fea0003800000 */
.L_x_16473:
[----:B------:R0:W-:Y:S02]  /*5910*/  STG.E [R16.64], R5 ;  /* 0x0000000510007986 */ /* 0x0001e4000c101924 */
.L_x_16447:
        /* <DEDUP_REMOVED lines=231> */
.L_x_16475:
        /* <DEDUP_REMOVED lines=18> */
.L_x_16479:
[----:B------:R0:W5:Y:S01]  /*68b0*/  LDG.E.U8 R0, [R2.64] ;  /* 0x0000002402007981 */ /* 0x000162000c1e1100 */
[----:B------:R-:W-:Y:S05]  /*68c0*/  BRA `(.L_x_16481) ;  /* 0x00000d7000007947 */ /* 0x000fea0003800000 */
.L_x_16478:
        /* <DEDUP_REMOVED lines=8> */
.L_x_16483:
[----:B------:R0:W5:Y:S01]  /*6950*/  LDG.E.U16 R0, [R2.64] ;  /* 0x0000002402007981 */ /* 0x000162000c1e1500 */
[----:B------:R-:W-:Y:S05]  /*6960*/  BRA `(.L_x_16481) ;  /* 0x00000cd000007947 */ /* 0x000fea0003800000 */
.L_x_16482:
[----:B------:R0:W5:Y:S01]  /*6970*/  LDG.E.U16 R0, [R2.64] ;  /* 0x0000002402007981 */ /* 0x000162000c1e1500 */
[----:B------:R-:W-:Y:S05]  /*6980*/  BRA `(.L_x_16481) ;  /* 0x00000cb000007947 */ /* 0x000fea0003800000 */
.L_x_16477:
        /* <DEDUP_REMOVED lines=9> */
.L_x_16485:
[----:B------:R-:W2:Y:S02]  /*6a20*/  LDG.E.U16 R4, [R2.64] ;  /* 0x0000002402047981 */ /* 0x000ea4000c1e1500 */
[----:B--2---:R-:W-:-:S06]  /*6a30*/  HADD2.F32 R4, -RZ, R4.H0_H0 ;  /* 0x20000004ff047230 */ /* 0x004fcc0000004100 */
[----:B------:R-:W0:Y:S02]  /*6a40*/  F2I.FTZ.TRUNC.NTZ R4, R4 ;  /* 0x0000000400047305 */ /* 0x000e24000021f100 */
[----:B0-----:R-:W-:Y:S01]  /*6a50*/  PRMT R0, R4, 0x7610, R0 ;  /* 0x0000761004007816 */ /* 0x001fe20000000000 */
[----:B------:R-:W-:Y:S05]  /*6a60*/  BRA `(.L_x_16481) ;  /* 0x00000bd000007947 */ /* 0x000fea0003800000 */
.L_x_16484:
        /* <DEDUP_REMOVED lines=9> */
.L_x_16487:
[----:B------:R-:W2:Y:S02]  /*6b00*/  LDG.E.U16 R2, [R2.64] ;  /* 0x0000002402027981 */ /* 0x000ea4000c1e1500 */
[----:B--2---:R-:W-:-:S06]  /*6b10*/  HADD2.F32 R4, -RZ, R2.H0_H0 ;  /* 0x20000002ff047230 */ /* 0x004fcc0000004100 */
[----:B------:R-:W0:Y:S02]  /*6b20*/  F2I.FTZ.TRUNC.NTZ R4, R4 ;  /* 0x0000000400047305 */ /* 0x000e24000021f100 */
[----:B0-----:R-:W-:Y:S01]  /*6b30*/  PRMT R0, R4, 0x7610, R0 ;  /* 0x0000761004007816 */ /* 0x001fe20000000000 */
[----:B------:R-:W-:Y:S05]  /*6b40*/  BRA `(.L_x_16481) ;  /* 0x00000af000007947 */ /* 0x000fea0003800000 */
.L_x_16486:
[----:B------:R-:W2:Y:S02]  /*6b50*/  LDG.E.64 R2, [R2.64] ;  /* 0x0000002402027981 */ /* 0x000ea4000c1e1b00 */
[----:B--2---:R0:W1:Y:S01]  /*6b60*/  F2I.F64.TRUNC R0, R2 ;  /* 0x0000000200007311 */ /* 0x004062000030d100 */
[----:B------:R-:W-:Y:S05]  /*6b70*/  BRA `(.L_x_16481) ;  /* 0x00000ac000007947 */ /* 0x000fea0003800000 */
.L_x_16476:
        /* <DEDUP_REMOVED lines=12> */
.L_x_16490:
[----:B------:R-:W2:Y:S02]  /*6c40*/  LDG.E.64 R2, [R2.64] ;  /* 0x0000002402027981 */ /* 0x000ea4000c1e1b00 */
[----:B--2---:R0:W1:Y:S01]  /*6c50*/  F2I.F64.TRUNC R0, R2 ;  /* 0x0000000200007311 */ /* 0x004062000030d100 */
[----:B------:R-:W-:Y:S05]  /*6c60*/  BRA `(.L_x_16481) ;  /* 0x000009d000007947 */ /* 0x000fea0003800000 */
.L_x_16489:
        /* <DEDUP_REMOVED lines=28> */
.L_x_16492:
        /* <DEDUP_REMOVED lines=15> */
.L_x_16491:
[----:B------:R-:W2:Y:S02]  /*6f20*/  LDG.E.U16 R2, [R2.64] ;  /* 0x0000002402027981 */ /* 0x000ea4000c1e1500 */
[----:B--2---:R-:W-:-:S04]  /*6f30*/  PRMT R2, RZ, 0x5410, R2 ;  /* 0x00005410ff027816 */ /* 0x004fc80000000002 */
[----:B------:R0:W1:Y:S01]  /*6f40*/  F2I.FTZ.TRUNC.NTZ R0, R2 ;  /* 0x0000000200007305 */ /* 0x000062000021f100 */
[----:B------:R-:W-:Y:S05]  /*6f50*/  BRA `(.L_x_16481) ;  /* 0x000006e000007947 */ /* 0x000fea0003800000 */
.L_x_16488:
        /* <DEDUP_REMOVED lines=10> */
.L_x_16495:
        /* <DEDUP_REMOVED lines=21> */
.L_x_16499:
[----:B------:R-:W-:Y:S05]  /*7150*/  BSYNC B1 ;  /* 0x0000000000017941 */ /* 0x000fea0003800000 */
.L_x_16498:
[----:B------:R-:W-:Y:S01]  /*7160*/  IMAD.SHL.U32 R2, R2, 0x100000, RZ ;  /* 0x0010000002027824 */ /* 0x000fe200078e00ff */
[----:B------:R-:W-:-:S04]  /*7170*/  LEA R3, R0, 0x3b800000, 0x17 ;  /* 0x3b80000000037811 */ /* 0x000fc800078eb8ff */
[----:B------:R-:W-:Y:S02]  /*7180*/  LOP3.LUT R4, R3, R2, R4, 0xfe, !PT ;  /* 0x0000000203047212 */ /* 0x000fe400078efe04 */
.L_x_16497:
[----:B------:R-:W-:Y:S05]  /*7190*/  BSYNC B0 ;  /* 0x0000000000007941 */ /* 0x000fea0003800000 */
.L_x_16496:
[----:B------:R-:W0:Y:S02]  /*71a0*/  F2I.FTZ.TRUNC.NTZ R4, R4 ;  /* 0x0000000400047305 */ /* 0x000e24000021f100 */
[----:B0-----:R-:W-:Y:S01]  /*71b0*/  PRMT R0, R4, 0x7610, R0 ;  /* 0x0000761004007816 */ /* 0x001fe20000000000 */
[----:B------:R-:W-:Y:S05]  /*71c0*/  BRA `(.L_x_16481) ;  /* 0x0000047000007947 */ /* 0x000fea0003800000 */
.L_x_16494:
        /* <DEDUP_REMOVED lines=21> */
.L_x_16503:
[----:B------:R-:W-:Y:S05]  /*7320*/  BSYNC B1 ;  /* 0x0000000000017941 */ /* 0x000fea0003800000 */
.L_x_16502:
[----:B------:R-:W-:Y:S01]  /*7330*/  IMAD.SHL.U32 R2, R2, 0x200000, RZ ;  /* 0x0020000002027824 */ /* 0x000fe200078e00ff */
[----:B------:R-:W-:-:S04]  /*7340*/  LEA R3, R0, 0x37800000, 0x17 ;  /* 0x3780000000037811 */ /* 0x000fc800078eb8ff */
[----:B------:R-:W-:Y:S02]  /*7350*/  LOP3.LUT R4, R3, R2, R4, 0xfe, !PT ;  /* 0x0000000203047212 */ /* 0x000fe400078efe04 */
.L_x_16501:
[----:B------:R-:W-:Y:S05]  /*7360*/  BSYNC B0 ;  /* 0x0000000000007941 */ /* 0x000fea0003800000 */
.L_x_16500:
[----:B------:R-:W0:Y:S02]  /*7370*/  F2I.FTZ.TRUNC.NTZ R4, R4 ;  /* 0x0000000400047305 */ /* 0x000e24000021f100 */
[----:B0-----:R-:W-:Y:S01]  /*7380*/  PRMT R0, R4, 0x7610, R0 ;  /* 0x0000761004007816 */ /* 0x001fe20000000000 */
[----:B------:R-:W-:Y:S05]  /*7390*/  BRA `(.L_x_16481) ;  /* 0x000002a000007947 */ /* 0x000fea0003800000 */
.L_x_16493:
        /* <DEDUP_REMOVED lines=14> */
.L_x_16507:
[----:B------:R-:W-:Y:S05]  /*7480*/  BSYNC B0 ;  /* 0x0000000000007941 */ /* 0x000fea0003800000 */
.L_x_16506:
[----:B------:R-:W0:Y:S02]  /*7490*/  F2I.FTZ.TRUNC.NTZ R4, R4 ;  /* 0x0000000400047305 */ /* 0x000e24000021f100 */
[----:B0-----:R-:W-:Y:S01]  /*74a0*/  PRMT R0, R4, 0x7610, R0 ;  /* 0x0000761004007816 */ /* 0x001fe20000000000 */
[----:B------:R-:W-:Y:S05]  /*74b0*/  BRA `(.L_x_16481) ;  /* 0x0000018000007947 */ /* 0x000fea0003800000 */
.L_x_16480:
        /* <DEDUP_REMOVED lines=21> */
.L_x_16505:
[----:B------:R0:W5:Y:S01]  /*7610*/  LDG.E.U16 R0, [R2.64] ;  /* 0x0000002402007981 */ /* 0x000162000c1e1500 */
[----:B------:R-:W-:Y:S05]  /*7620*/  BRA `(.L_x_16481) ;  /* 0x0000001000007947 */ /* 0x000fea0003800000 */
.L_x_16504:
[----:B------:R0:W5:Y:S02]  /*7630*/  LDG.E.U16 R0, [R2.64] ;  /* 0x0000002402007981 */ /* 0x000164000c1e1500 */
.L_x_16481:
        /* <DEDUP_REMOVED lines=22> */
.L_x_16511:
[----:B------:R0:W-:Y:S01]  /*77a0*/  STG.E.U8 [R16.64], R5 ;  /* 0x0000000510007986 */ /* 0x0001e2000c101124 */
[----:B------:R-:W-:Y:S05]  /*77b0*/  BRA `(.L_x_16513) ;  /* 0x00000da000007947 */ /* 0x000fea0003800000 */
.L_x_16510:
        /* <DEDUP_REMOVED lines=10> */
.L_x_16515:
[----:B------:R0:W-:Y:S01]  /*7860*/  STG.E [R16.64], R5 ;  /* 0x0000000510007986 */ /* 0x0001e2000c101924 */
[----:B------:R-:W-:Y:S05]  /*7870*/  BRA `(.L_x_16513) ;  /* 0x00000ce000007947 */ /* 0x000fea0003800000 */
.L_x_16514:
[----:B------:R0:W-:Y:S01]  /*7880*/  STG.E.U16 [R16.64], R5 ;  /* 0x0000000510007986 */ /* 0x0001e2000c101524 */
[----:B------:R-:W-:Y:S05]  /*7890*/  BRA `(.L_x_16513) ;  /* 0x00000cc000007947 */ /* 0x000fea0003800000 */
.L_x_16509:
        /* <DEDUP_REMOVED lines=9> */
.L_x_16517:
[----:B------:R-:W0:Y:S02]  /*7930*/  I2F.S16 R0, R5 ;  /* 0x0000000500007306 */ /* 0x000e240000101400 */
[----:B0-----:R-:W-:-:S05]  /*7940*/  F2FP.PACK_AB R0, RZ, R0 ;  /* 0x00000000ff00723e */ /* 0x001fca00000000ff */
[----:B------:R0:W-:Y:S01]  /*7950*/  STG.E.U16 [R16.64], R0 ;  /* 0x0000000010007986 */ /* 0x0001e2000c101524 */
[----:B------:R-:W-:Y:S05]  /*7960*/  BRA `(.L_x_16513) ;  /* 0x00000bf000007947 */ /* 0x000fea0003800000 */
.L_x_16516:
        /* <DEDUP_REMOVED lines=10> */
.L_x_16519:
[----:B------:R-:W0:Y:S02]  /*7a10*/  I2F.S16 R5, R5 ;  /* 0x0000000500057306 */ /* 0x000e240000101400 */
[----:B0-----:R-:W-:-:S04]  /*7a20*/  F2FP.PACK_AB R3, RZ, R5 ;  /* 0x00000005ff03723e */ /* 0x001fc800000000ff */
[----:B------:R-:W-:-:S05]  /*7a30*/  PRMT R3, R3, 0x5410, RZ ;  /* 0x0000541003037816 */ /* 0x000fca00000000ff */
[----:B------:R0:W-:Y:S01]  /*7a40*/  STG.E [R16.64], R3 ;  /* 0x0000000310007986 */ /* 0x0001e2000c101924 */
[----:B------:R-:W-:Y:S05]  /*7a50*/  BRA `(.L_x_16513) ;  /* 0x00000b0000007947 */ /* 0x000fea0003800000 */
.L_x_16518:
[----:B------:R-:W0:Y:S02]  /*7a60*/  I2F.F64.S16 R2, R5 ;  /* 0x0000000500027312 */ /* 0x000e240000101c00 */
[----:B0-----:R0:W-:Y:S01]  /*7a70*/  STG.E.64 [R16.64], R2 ;  /* 0x0000000210007986 */ /* 0x0011e2000c101b24 */
[----:B------:R-:W-:Y:S05]  /*7a80*/  BRA `(.L_x_16513) ;  /* 0x00000ad000007947 */ /* 0x000fea0003800000 */
.L_x_16508:
        /* <DEDUP_REMOVED lines=13> */
.L_x_16522:
[----:B------:R-:W0:Y:S01]  /*7b60*/  I2F.F64.S16 R4, R5 ;  /* 0x0000000500047312 */ /* 0x000e220000101c00 */
[----:B------:R-:W-:-:S05]  /*7b70*/  CS2R R6, SRZ ;  /* 0x0000000000067805 */ /* 0x000fca000001ff00 */
[----:B0-----:R0:W-:Y:S01]  /*7b80*/  STG.E.128 [R16.64], R4 ;  /* 0x0000000410007986 */ /* 0x0011e2000c101d24 */
[----:B------:R-:W-:Y:S05]  /*7b90*/  BRA `(.L_x_16513) ;  /* 0x000009c000007947 */ /* 0x000fea0003800000 */
.L_x_16521:
        /* <DEDUP_REMOVED lines=21> */
.L_x_16526:
[----:B------:R-:W-:Y:S05]  /*7cf0*/  BSYNC B0 ;  /* 0x0000000000007941 */ /* 0x000fea0003800000 */
.L_x_16525:
[----:B------:R-:W-:-:S05]  /*7d00*/  LOP3.LUT R3, R0, R3, RZ, 0xfc, !PT ;  /* 0x0000000300037212 */ /* 0x000fca00078efcff */
[----:B------:R0:W-:Y:S01]  /*7d10*/  STG.E.U8 [R16.64], R3 ;  /* 0x0000000310007986 */ /* 0x0001e2000c101124 */
[----:B------:R-:W-:Y:S05]  /*7d20*/  BRA `(.L_x_16513) ;  /* 0x0000083000007947 */ /* 0x000fea0003800000 */
.L_x_16524:
        /* <DEDUP_REMOVED lines=13> */
.L_x_16528:
[----:B------:R-:W-:Y:S01]  /*7e00*/  IMAD.MOV.U32 R0, RZ, RZ, 0x7f ;  /* 0x0000007fff007424 */ /* 0x000fe200078e00ff */
[----:B------:R-:W-:-:S04]  /*7e10*/  ISETP.GT.U32.AND P0, PT, R2, 0x7f800000, PT ;  /* 0x7f8000000200780c */ /* 0x000fc80003f04070 */
[----:B------:R-:W-:-:S04]  /*7e20*/  SEL R0, R0, 0x7c, P0 ;  /* 0x0000007c00007807 */ /* 0x000fc80000000000 */
.L_x_16529:
[----:B------:R-:W-:Y:S05]  /*7e30*/  BSYNC B0 ;  /* 0x0000000000007941 */ /* 0x000fea0003800000 */
.L_x_16527:
[----:B------:R-:W-:-:S04]  /*7e40*/  LOP3.LUT R2, R5, 0x80000000, RZ, 0xc0, !PT ;  /* 0x8000000005027812 */ /* 0x000fc800078ec0ff */
[----:B------:R-:W-:-:S04]  /*7e50*/  SHF.R.U32.HI R3, RZ, 0x18, R2 ;  /* 0x00000018ff037819 */ /* 0x000fc80000011602 */
[----:B------:R-:W-:-:S05]  /*7e60*/  LOP3.LUT R3, R0, R3, RZ, 0xfc, !PT ;  /* 0x0000000300037212 */ /* 0x000fca00078efcff */
[----:B------:R0:W-:Y:S01]  /*7e70*/  STG.E.U8 [R16.64], R3 ;  /* 0x0000000310007986 */ /* 0x0001e2000c101124 */
[----:B------:R-:W-:Y:S05]  /*7e80*/  BRA `(.L_x_16513) ;  /* 0x000006d000007947 */ /* 0x000fea0003800000 */
.L_x_16523:
[----:B------:R-:W0:Y:S02]  /*7e90*/  I2F.S16 R0, R5 ;  /* 0x0000000500007306 */ /* 0x000e240000101400 */
[----:B0-----:R-:W-:-:S05]  /*7ea0*/  F2FP.BF16.PACK_AB R0, RZ, R0 ;  /* 0x00000000ff00723e */ /* 0x001fca00000010ff */
[----:B------:R0:W-:Y:S01]  /*7eb0*/  STG.E.U16 [R16.64], R0 ;  /* 0x0000000010007986 */ /* 0x0001e2000c101524 */
[----:B------:R-:W-:Y:S05]  /*7ec0*/  BRA `(.L_x_16513) ;  /* 0x0000069000007947 */ /* 0x000fea0003800000 */
.L_x_16520:
        /* <DEDUP_REMOVED lines=10> */
.L_x_16532:
        /* <DEDUP_REMOVED lines=17> */
.L_x_16535:
[----:B------:R-:W-:-:S04]  /*8080*/  LOP3.LUT R2, R5, 0x80000000, RZ, 0xc0, !PT ;  /* 0x8000000005027812 */ /* 0x000fc800078ec0ff */
[----:B------:R-:W-:-:S04]  /*8090*/  SHF.R.U32.HI R3, RZ, 0x18, R2 ;  /* 0x00000018ff037819 */ /* 0x000fc80000011602 */
[----:B------:R-:W-:-:S04]  /*80a0*/  LOP3.LUT R0, R0, R3, RZ, 0xfc, !PT ;  /* 0x0000000300007212 */ /* 0x000fc800078efcff */
[----:B------:R-:W-:Y:S02]  /*80b0*/  PRMT R8, R0, 0x7610, R8 ;  /* 0x0000761000087816 */ /* 0x000fe40000000008 */
.L_x_16534:
[----:B------:R-:W-:Y:S05]  /*80c0*/  BSYNC B0 ;  /* 0x0000000000007941 */ /* 0x000fea0003800000 */
.L_x_16533:
[----:B------:R0:W-:Y:S01]  /*80d0*/  STG.E.U8 [R16.64], R8 ;  /* 0x0000000810007986 */ /* 0x0001e2000c101124 */
[----:B------:R-:W-:Y:S05]  /*80e0*/  BRA `(.L_x_16513) ;  /* 0x0000047000007947 */ /* 0x000fea0003800000 */
.L_x_16531:
        /* <DEDUP_REMOVED lines=17> */
.L_x_16538:
[----:B------:R-:W-:-:S04]  /*8200*/  LOP3.LUT R2, R5, 0x80000000, RZ, 0xc0, !PT ;  /* 0x8000000005027812 */ /* 0x000fc800078ec0ff */
[----:B------:R-:W-:-:S04]  /*8210*/  SHF.R.U32.HI R3, RZ, 0x18, R2 ;  /* 0x00000018ff037819 */ /* 0x000fc80000011602 */
[----:B------:R-:W-:-:S04]  /*8220*/  LOP3.LUT R0, R0, R3, RZ, 0xfc, !PT ;  /* 0x0000000300007212 */ /* 0x000fc800078efcff */
[----:B------:R-:W-:Y:S02]  /*8230*/  PRMT R8, R0, 0x7610, R8 ;  /* 0x0000761000087816 */ /* 0x000fe40000000008 */
.L_x_16537:
[----:B------:R-:W-:Y:S05]  /*8240*/  BSYNC B0 ;  /* 0x0000000000007941 */ /* 0x000fea0003800000 */
.L_x_16536:
[----:B------:R0:W-:Y:S01]  /*8250*/  STG.E.U8 [R16.64], R8 ;  /* 0x0000000810007986 */ /* 0x0001e2000c101124 */
[----:B------:R-:W-:Y:S05]  /*8260*/  BRA `(.L_x_16513) ;  /* 0x000002f000007947 */ /* 0x000fea0003800000 */
.L_x_16530:
        /* <DEDUP_REMOVED lines=22> */
.L_x_16512:
        /* <DEDUP_REMOVED lines=20> */
.L_x_16540:
[----:B------:R-:W-:-:S04]  /*8510*/  PRMT R2, R5, 0x9910, RZ ;  /* 0x0000991005027816 */ /* 0x000fc800000000ff */
[----:B------:R-:W-:-:S05]  /*8520*/  SHF.R.S32.HI R3, RZ, 0x1f, R2 ;  /* 0x0000001fff037819 */ /* 0x000fca0000011402 */
[----:B------:R0:W-:Y:S01]  /*8530*/  STG.E.64 [R16.64], R2 ;  /* 0x0000000210007986 */ /* 0x0001e2000c101b24 */
[----:B------:R-:W-:Y:S05]  /*8540*/  BRA `(.L_x_16513) ;  /* 0x0000001000007947 */ /* 0x000fea0003800000 */
.L_x_16539:
[----:B------:R0:W-:Y:S02]  /*8550*/  STG.E [R16.64], R5 ;  /* 0x0000000510007986 */ /* 0x0001e4000c101924 */
.L_x_16513:
[----:B------:R-:W-:Y:S02]  /*8560*/  IADD3 R19, R19, 0x80, RZ ;  /* 0x0000008013137810 */ /* 0x000fe40007ffe0ff */
.L_x_16408:
[----:B------:R-:W-:Y:S05]  /*8570*/  BSYNC B6 ;  /* 0x0000000000067941 */ /* 0x000fea0003800000 */
.L_x_16407:
        /* <DEDUP_REMOVED lines=230> */
.L_x_16541:
        /* <DEDUP_REMOVED lines=18> */
.L_x_16545:
[----:B------:R0:W5:Y:S01]  /*9500*/  LDG.E.U8 R0, [R2.64] ;  /* 0x0000002402007981 */ /* 0x000162000c1e1100 */
[----:B------:R-:W-:Y:S05]  /*9510*/  BRA `(.L_x_16547) ;  /* 0x00000d7000007947 */ /* 0x000fea0003800000 */
.L_x_16544:
        /* <DEDUP_REMOVED lines=8> */
.L_x_16549:
[----:B------:R0:W5:Y:S01]  /*95a0*/  LDG.E.U16 R0, [R2.64] ;  /* 0x0000002402007981 */ /* 0x000162000c1e1500 */
[----:B------:R-:W-:Y:S05]  /*95b0*/  BRA `(.L_x_16547) ;  /* 0x00000cd000007947 */ /* 0x000fea0003800000 */
.L_x_16548:
[----:B------:R0:W5:Y:S01]  /*95c0*/  LDG.E.U16 R0, [R2.64] ;  /* 0x0000002402007981 */ /* 0x000162000c1e1500 */
[----:B------:R-:W-:Y:S05]  /*95d0*/  BRA `(.L_x_16547) ;  /* 0x00000cb000007947 */ /* 0x000fea0003800000 */
.L_x_16543:
        /* <DEDUP_REMOVED lines=9> */
.L_x_16551:
[----:B------:R-:W2:Y:S02]  /*9670*/  LDG.E.U16 R4, [R2.64] ;  /* 0x0000002402047981 */ /* 0x000ea4000c1e1500 */
[----:B--2---:R-:W-:-:S06]  /*9680*/  HADD2.F32 R4, -RZ, R4.H0_H0 ;  /* 0x20000004ff047230 */ /* 0x004fcc0000004100 */
[----:B------:R-:W0:Y:S02]  /*9690*/  F2I.FTZ.TRUNC.NTZ R4, R4 ;  /* 0x0000000400047305 */ /* 0x000e24000021f100 */
[----:B0-----:R-:W-:Y:S01]  /*96a0*/  PRMT R0, R4, 0x7610, R0 ;  /* 0x0000761004007816 */ /* 0x001fe20000000000 */
[----:B------:R-:W-:Y:S05]  /*96b0*/  BRA `(.L_x_16547) ;  /* 0x00000bd000007947 */ /* 0x000fea0003800000 */
.L_x_16550:
        /* <DEDUP_REMOVED lines=9> */
.L_x_16553:
[----:B------:R-:W2:Y:S02]  /*9750*/  LDG.E.U16 R2, [R2.64] ;  /* 0x0000002402027981 */ /* 0x000ea4000c1e1500 */
[----:B--2---:R-:W-:-:S06]  /*9760*/  HADD2.F32 R4, -RZ, R2.H0_H0 ;  /* 0x20000002ff047230 */ /* 0x004fcc0000004100 */
[----:B------:R-:W0:Y:S02]  /*9770*/  F2I.FTZ.TRUNC.NTZ R4, R4 ;  /* 0x0000000400047305 */ /* 0x000e24000021f100 */
[----:B0-----:R-:W-:Y:S01]  /*9780*/  PRMT R0, R4, 0x7610, R0 ;  /* 0x0000761004007816 */ /* 0x001fe20000000000 */
[----:B------:R-:W-:Y:S05]  /*9790*/  BRA `(.L_x_16547) ;  /* 0x00000af000007947 */ /* 0x000fea0003800000 */
.L_x_16552:
[----:B------:R-:W2:Y:S02]  /*97a0*/  LDG.E.64 R2, [R2.64] ;  /* 0x0000002402027981 */ /* 0x000ea4000c1e1b00 */
[----:B--2---:R0:W1:Y:S01]  /*97b0*/  F2I.F64.TRUNC R0, R2 ;  /* 0x0000000200007311 */ /* 0x004062000030d100 */
[----:B------:R-:W-:Y:S05]  /*97c0*/  BRA `(.L_x_16547) ;  /* 0x00000ac000007947 */ /* 0x000fea0003800000 */
.L_x_16542:
        /* <DEDUP_REMOVED lines=12> */
.L_x_16556:
[----:B------:R-:W2:Y:S02]  /*9890*/  LDG.E.64 R2, [R2.64] ;  /* 0x0000002402027981 */ /* 0x000ea4000c1e1b00 */
[----:B--2---:R0:W1:Y:S01]  /*98a0*/  F2I.F64.TRUNC R0, R2 ;  /* 0x0000000200007311 */ /* 0x004062000030d100 */
[----:B------:R-:W-:Y:S05]  /*98b0*/  BRA `(.L_x_16547) ;  /* 0x000009d000007947 */ /* 0x000fea0003800000 */
.L_x_16555:
        /* <DEDUP_REMOVED lines=28> */
.L_x_16558:
        /* <DEDUP_REMOVED lines=15> */
.L_x_16557:
[----:B------:R-:W2:Y:S02]  /*9b70*/  LDG.E.U16 R2, [R2.64] ;  /* 0x0000002402027981 */ /* 0x000ea4000c1e1500 */
[----:B--2---:R-:W-:-:S04]  /*9b80*/  PRMT R2, RZ, 0x5410, R2 ;  /* 0x00005410ff027816 */ /* 0x004fc80000000002 */
[----:B------:R0:W1:Y:S01]  /*9b90*/  F2I.FTZ.TRUNC.NTZ R0, R2 ;  /* 0x0000000200007305 */ /* 0x000062000021f100 */
[----:B------:R-:W-:Y:S05]  /*9ba0*/  BRA `(.L_x_16547) ;  /* 0x000006e000007947 */ /* 0x000fea0003800000 */
.L_x_16554:
        /* <DEDUP_REMOVED lines=10> */
.L_x_16561:
        /* <DEDUP_REMOVED lines=21> */
.L_x_16565:
[----:B------:R-:W-:Y:S05]  /*9da0*/  BSYNC B1 ;  /* 0x0000000000017941 */ /* 0x000fea0003800000 */
.L_x_16564:
[----:B------:R-:W-:Y:S01]  /*9db0*/  IMAD.SHL.U32 R2, R2, 0x100000, RZ ;  /* 0x0010000002027824 */ /* 0x000fe200078e00ff */
[----:B------:R-:W-:-:S04]  /*9dc0*/  LEA R3, R0, 0x3b800000, 0x17 ;  /* 0x3b80000000037811 */ /* 0x000fc800078eb8ff */
[----:B------:R-:W-:Y:S02]  /*9dd0*/  LOP3.LUT R4, R3, R2, R4, 0xfe, !PT ;  /* 0x0000000203047212 */ /* 0x000fe400078efe04 */
.L_x_16563:
[----:B------:R-:W-:Y:S05]  /*9de0*/  BSYNC B0 ;  /* 0x0000000000007941 */ /* 0x000fea0003800000 */
.L_x_16562:
[----:B------:R-:W0:Y:S02]  /*9df0*/  F2I.FTZ.TRUNC.NTZ R4, R4 ;  /* 0x0000000400047305 */ /* 0x000e24000021f100 */
[----:B0-----:R-:W-:Y:S01]  /*9e00*/  PRMT R0, R4, 0x7610, R0 ;  /* 0x0000761004007816 */ /* 0x001fe20000000000 */
[----:B------:R-:W-:Y:S05]  /*9e10*/  BRA `(.L_x_16547) ;  /* 0x0000047000007947 */ /* 0x000fea0003800000 */
.L_x_16560:
        /* <DEDUP_REMOVED lines=21> */
.L_x_16569:
[----:B------:R-:W-:Y:S05]  /*9f70*/  BSYNC B1 ;  /* 0x0000000000017941 */ /* 0x000fea0003800000 */
.L_x_16568:
[----:B------:R-:W-:Y:S01]  /*9f80*/  IMAD.SHL.U32 R2, R2, 0x200000, RZ ;  /* 0x0020000002027824 */ /* 0x000fe200078e00ff */
[----:B------:R-:W-:-:S04]  /*9f90*/  LEA R3, R0, 0x37800000, 0x17 ;  /* 0x3780000000037811 */ /* 0x000fc800078eb8ff */
[----:B------:R-:W-:Y:S02]  /*9fa0*/  LOP3.LUT R4, R3, R2, R4, 0xfe, !PT ;  /* 0x0000000203047212 */ /* 0x000fe400078efe04 */
.L_x_16567:
[----:B------:R-:W-:Y:S05]  /*9fb0*/  BSYNC B0 ;  /* 0x0000000000007941 */ /* 0x000fea0003800000 */
.L_x_16566:
[----:B------:R-:W0:Y:S02]  /*9fc0*/  F2I.FTZ.TRUNC.NTZ R4, R4 ;  /* 0x0000000400047305 */ /* 0x000e24000021f100 */
[----:B0-----:R-:W-:Y:S01]  /*9fd0*/  PRMT R0, R4, 0x7610, R0 ;  /* 0x0000761004007816 */ /* 0x001fe20000000000 */
[----:B------:R-:W-:Y:S05]  /*9fe0*/  BRA `(.L_x_16547) ;  /* 0x000002a000007947 */ /* 0x000fea0003800000 */
.L_x_16559:
        /* <DEDUP_REMOVED lines=14> */
.L_x_16573:
[----:B------:R-:W-:Y:S05]  /*a0d0*/  BSYNC B0 ;  /* 0x0000000000007941 */ /* 0x000fea0003800000 */
.L_x_16572:
[----:B------:R-:W0:Y:S02]  /*a0e0*/  F2I.FTZ.TRUNC.NTZ R4, R4 ;  /* 0x0000000400047305 */ /* 0x000e24000021f100 */
[----:B0-----:R-:W-:Y:S01]  /*a0f0*/  PRMT R0, R4, 0x7610, R0 ;  /* 0x0000761004007816 */ /* 0x001fe20000000000 */
[----:B------:R-:W-:Y:S05]  /*a100*/  BRA `(.L_x_16547) ;  /* 0x0000018000007947 */ /* 0x000fea0003800000 */
.L_x_16546:
        /* <DEDUP_REMOVED lines=21> */
.L_x_16571:
[----:B------:R0:W5:Y:S01]  /*a260*/  LDG.E.U16 R0, [R2.64] ;  /* 0x0000002402007981 */ /* 0x000162000c1e1500 */
[----:B------:R-:W-:Y:S05]  /*a270*/  BRA `(.L_x_16547) ;  /* 0x0000001000007947 */ /* 0x000fea0003800000 */
.L_x_16570:
[----:B------:R0:W5:Y:S02]  /*a280*/  LDG.E.U16 R0, [R2.64] ;  /* 0x0000002402007981 */ /* 0x000164000c1e1500 */
.L_x_16547:
        /* <DEDUP_REMOVED lines=22> */
.L_x_16577:
[----:B------:R-:W-:Y:S01]  /*a3f0*/  STG.E.U8 [R16.64], R5 ;  /* 0x0000000510007986 */ /* 0x000fe2000c101124 */
[----:B------:R-:W-:Y:S05]  /*a400*/  EXIT ;  /* 0x000000000000794d */ /* 0x000fea0003800000 */
.L_x_16576:
        /* <DEDUP_REMOVED lines=10> */
.L_x_16580:
[----:B------:R-:W-:Y:S01]  /*a4b0*/  STG.E [R16.64], R5 ;  /* 0x0000000510007986 */ /* 0x000fe2000c101924 */
[----:B------:R-:W-:Y:S05]  /*a4c0*/  EXIT ;  /* 0x000000000000794d */ /* 0x000fea0003800000 */
.L_x_16579:
[----:B------:R-:W-:Y:S01]  /*a4d0*/  STG.E.U16 [R16.64], R5 ;  /* 0x0000000510007986 */ /* 0x000fe2000c101524 */
[----:B------:R-:W-:Y:S05]  /*a4e0*/  EXIT ;  /* 0x000000000000794d */ /* 0x000fea0003800000 */
.L_x_16575:
        /* <DEDUP_REMOVED lines=9> */
.L_x_16582:
[----:B------:R-:W0:Y:S02]  /*a580*/  I2F.S16 R0, R5 ;  /* 0x0000000500007306 */ /* 0x000e240000101400 */
[----:B0-----:R-:W-:-:S05]  /*a590*/  F2FP.PACK_AB R0, RZ, R0 ;  /* 0x00000000ff00723e */ /* 0x001fca00000000ff */
[----:B------:R-:W-:Y:S01]  /*a5a0*/  STG.E.U16 [R16.64], R0 ;  /* 0x0000000010007986 */ /* 0x000fe2000c101524 */
[----:B------:R-:W-:Y:S05]  /*a5b0*/  EXIT ;  /* 0x000000000000794d */ /* 0x000fea0003800000 */
.L_x_16581:
        /* <DEDUP_REMOVED lines=10> */
.L_x_16584:
[----:B------:R-:W0:Y:S02]  /*a660*/  I2F.S16 R5, R5 ;  /* 0x0000000500057306 */ /* 0x000e240000101400 */
[----:B0-----:R-:W-:-:S04]  /*a670*/  F2FP.PACK_AB R3, RZ, R5 ;  /* 0x00000005ff03723e */ /* 0x001fc800000000ff */
[----:B------:R-:W-:-:S05]  /*a680*/  PRMT R3, R3, 0x5410, RZ ;  /* 0x0000541003037816 */ /* 0x000fca00000000ff */
[----:B------:R-:W-:Y:S01]  /*a690*/  STG.E [R16.64], R3 ;  /* 0x0000000310007986 */ /* 0x000fe2000c101924 */
[----:B------:R-:W-:Y:S05]  /*a6a0*/  EXIT ;  /* 0x000000000000794d */ /* 0x000fea0003800000 */
.L_x_16583:
[----:B------:R-:W0:Y:S02]  /*a6b0*/  I2F.F64.S16 R2, R5 ;  /* 0x0000000500027312 */ /* 0x000e240000101c00 */
[----:B0-----:R-:W-:Y:S01]  /*a6c0*/  STG.E.64 [R16.64], R2 ;  /* 0x0000000210007986 */ /* 0x001fe2000c101b24 */
[----:B------:R-:W-:Y:S05]  /*a6d0*/  EXIT ;  /* 0x000000000000794d */ /* 0x000fea0003800000 */
.L_x_16574:
        /* <DEDUP_REMOVED lines=13> */
.L_x_16587:
[----:B------:R-:W0:Y:S01]  /*a7b0*/  I2F.F64.S16 R4, R5 ;  /* 0x0000000500047312 */ /* 0x000e220000101c00 */
[----:B------:R-:W-:-:S05]  /*a7c0*/  CS2R R6, SRZ ;  /* 0x0000000000067805 */ /* 0x000fca000001ff00 */
[----:B0-----:R-:W-:Y:S01]  /*a7d0*/  STG.E.128 [R16.64], R4 ;  /* 0x0000000410007986 */ /* 0x001fe2000c101d24 */
[----:B------:R-:W-:Y:S05]  /*a7e0*/  EXIT ;  /* 0x000000000000794d */ /* 0x000fea0003800000 */
.L_x_16586:
        /* <DEDUP_REMOVED lines=21> */
.L_x_16591:
[----:B------:R-:W-:Y:S05]  /*a940*/  BSYNC B0 ;  /* 0x0000000000007941 */ /* 0x000fea0003800000 */
.L_x_16590:
[----:B------:R-:W-:-:S05]  /*a950*/  LOP3.LUT R3, R0, R3, RZ, 0xfc, !PT ;  /* 0x0000000300037212 */ /* 0x000fca00078efcff */
[----:B------:R-:W-:Y:S01]  /*a960*/  STG.E.U8 [R16.64], R3 ;  /* 0x0000000310007986 */ /* 0x000fe2000c101124 */
[----:B------:R-:W-:Y:S05]  /*a970*/  EXIT ;  /* 0x000000000000794d */ /* 0x000fea0003800000 */
.L_x_16589:
        /* <DEDUP_REMOVED lines=13> */
.L_x_16593:
[----:B------:R-:W-:Y:S01]  /*aa50*/  IMAD.MOV.U32 R0, RZ, RZ, 0x7f ;  /* 0x0000007fff007424 */ /* 0x000fe200078e00ff */
[----:B------:R-:W-:-:S04]  /*aa60*/  ISETP.GT.U32.AND P0, PT, R2, 0x7f800000, PT ;  /* 0x7f8000000200780c */ /* 0x000fc80003f04070 */
[----:B------:R-:W-:-:S04]  /*aa70*/  SEL R0, R0, 0x7c, P0 ;  /* 0x0000007c00007807 */ /* 0x000fc80000000000 */
.L_x_16594:
[----:B------:R-:W-:Y:S05]  /*aa80*/  BSYNC B0 ;  /* 0x0000000000007941 */ /* 0x000fea0003800000 */
.L_x_16592:
[----:B------:R-:W-:-:S04]  /*aa90*/  LOP3.LUT R2, R5, 0x80000000, RZ, 0xc0, !PT ;  /* 0x8000000005027812 */ /* 0x000fc800078ec0ff */
[----:B------:R-:W-:-:S04]  /*aaa0*/  SHF.R.U32.HI R3, RZ, 0x18, R2 ;  /* 0x00000018ff037819 */ /* 0x000fc80000011602 */
[----:B------:R-:W-:-:S05]  /*aab0*/  LOP3.LUT R3, R0, R3, RZ, 0xfc, !PT ;  /* 0x0000000300037212 */ /* 0x000fca00078efcff */
[----:B------:R-:W-:Y:S01]  /*aac0*/  STG.E.U8 [R16.64], R3 ;  /* 0x0000000310007986 */ /* 0x000fe2000c101124 */
[----:B------:R-:W-:Y:S05]  /*aad0*/  EXIT ;  /* 0x000000000000794d */ /* 0x000fea0003800000 */
.L_x_16588:
[----:B------:R-:W0:Y:S02]  /*aae0*/  I2F.S16 R0, R5 ;  /* 0x0000000500007306 */ /* 0x000e240000101400 */
[----:B0-----:R-:W-:-:S05]  /*aaf0*/  F2FP.BF16.PACK_AB R0, RZ, R0 ;  /* 0x00000000ff00723e */ /* 0x001fca00000010ff */
[----:B------:R-:W-:Y:S01]  /*ab00*/  STG.E.U16 [R16.64], R0 ;  /* 0x0000000010007986 */ /* 0x000fe2000c101524 */
[----:B------:R-:W-:Y:S05]  /*ab10*/  EXIT ;  /* 0x000000000000794d */ /* 0x000fea0003800000 */
.L_x_16585:
        /* <DEDUP_REMOVED lines=10> */
.L_x_16597:
        /* <DEDUP_REMOVED lines=17> */
.L_x_16600:
[----:B------:R-:W-:-:S04]  /*acd0*/  LOP3.LUT R2, R5, 0x80000000, RZ, 0xc0, !PT ;  /* 0x8000000005027812 */ /* 0x000fc800078ec0ff */
[----:B------:R-:W-:-:S04]  /*ace0*/  SHF.R.U32.HI R3, RZ, 0x18, R2 ;  /* 0x00000018ff037819 */ /* 0x000fc80000011602 */
[----:B------:R-:W-:-:S04]  /*acf0*/  LOP3.LUT R0, R0, R3, RZ, 0xfc, !PT ;  /* 0x0000000300007212 */ /* 0x000fc800078efcff */
[----:B------:R-:W-:Y:S02]  /*ad00*/  PRMT R8, R0, 0x7610, R8 ;  /* 0x0000761000087816 */ /* 0x000fe40000000008 */
.L_x_16599:
[----:B------:R-:W-:Y:S05]  /*ad10*/  BSYNC B0 ;  /* 0x0000000000007941 */ /* 0x000fea0003800000 */
.L_x_16598:
[----:B------:R-:W-:Y:S01]  /*ad20*/  STG.E.U8 [R16.64], R8 ;  /* 0x0000000810007986 */ /* 0x000fe2000c101124 */
[----:B------:R-:W-:Y:S05]  /*ad30*/  EXIT ;  /* 0x000000000000794d */ /* 0x000fea0003800000 */
.L_x_16596:
        /* <DEDUP_REMOVED lines=17> */
.L_x_16603:
[----:B------:R-:W-:-:S04]  /*ae50*/  LOP3.LUT R2, R5, 0x80000000, RZ, 0xc0, !PT ;  /* 0x8000000005027812 */ /* 0x000fc800078ec0ff */
[----:B------:R-:W-:-:S04]  /*ae60*/  SHF.R.U32.HI R3, RZ, 0x18, R2 ;  /* 0x00000018ff037819 */ /* 0x000fc80000011602 */
[----:B------:R-:W-:-:S04]  /*ae70*/  LOP3.LUT R0, R0, R3, RZ, 0xfc, !PT ;  /* 0x0000000300007212 */ /* 0x000fc800078efcff */
[----:B------:R-:W-:Y:S02]  /*ae80*/  PRMT R8, R0, 0x7610, R8 ;  /* 0x0000761000087816 */ /* 0x000fe40000000008 */
.L_x_16602:
[----:B------:R-:W-:Y:S05]  /*ae90*/  BSYNC B0 ;  /* 0x0000000000007941 */ /* 0x000fea0003800000 */
.L_x_16601:
[----:B------:R-:W-:Y:S01]  /*aea0*/  STG.E.U8 [R16.64], R8 ;  /* 0x0000000810007986 */ /* 0x000fe2000c101124 */
[----:B------:R-:W-:Y:S05]  /*aeb0*/  EXIT ;  /* 0x000000000000794d */ /* 0x000fea0003800000 */
.L_x_16595:
        /* <DEDUP_REMOVED lines=22> */
.L_x_16578:
        /* <DEDUP_REMOVED lines=20> */
.L_x_16605:
[----:B------:R-:W-:-:S04]  /*b160*/  PRMT R2, R5, 0x9910, RZ ;  /* 0x0000991005027816 */ /* 0x000fc800000000ff */
[----:B------:R-:W-:-:S05]  /*b170*/  SHF.R.S32.HI R3, RZ, 0x1f, R2 ;  /* 0x0000001fff037819 */ /* 0x000fca0000011402 */
[----:B------:R-:W-:Y:S01]  /*b180*/  STG.E.64 [R16.64], R2 ;  /* 0x0000000210007986 */ /* 0x000fe2000c101b24 */
[----:B------:R-:W-:Y:S05]  /*b190*/  EXIT ;  /* 0x000000000000794d */ /* 0x000fea0003800000 */
.L_x_16604:
[----:B------:R-:W-:Y:S01]  /*b1a0*/  STG.E [R16.64], R5 ;  /* 0x0000000510007986 */ /* 0x000fe2000c101924 */
[----:B------:R-:W-:Y:S05]  /*b1b0*/  EXIT ;  /* 0x000000000000794d */ /* 0x000fea0003800000 */
.L_x_16606:
        /* <DEDUP_REMOVED lines=12> */
.L_x_34198:


//--------------------- .text._ZN2at6native27unrolled_elementwise_kernelIZZZNS0_17clamp_kernel_cudaERNS_18TensorIteratorBaseERKN3c106ScalarES7_ENKUlvE_clEvENKUlvE3_clEvEUlsE_St5arrayIPcLm2EELi4E23TrivialOffsetCalculatorILi1EjESF_NS0_6memory12LoadWithCastILi1EEENSG_13StoreWithCastILi1EEEEEviT_T0_T2_T3_T4_T5_ --------------------------
	.section	.text._ZN2at6native27unrolled_elementwise_kernelIZZZNS0_17clamp_kernel_cudaERNS_18TensorIteratorBaseERKN3c106ScalarES7_ENKUlvE_clEvENKUlvE3_clEvEUlsE_St5arrayIPcLm2EELi4E23TrivialOffsetCalculatorILi1EjESF_NS0_6memory12LoadWithCastILi1EEENSG_13StoreWithCastILi1EEEEEviT_T0_T2_T3_T4_T5_,"ax",@progbits
	.sectioninfo	@"SHI_REGISTERS=30"
	.align	128
        .global         _ZN2at6native27unrolled_elementwise_kernelIZZZNS0_17clamp_kernel_cudaERNS_18TensorIteratorBaseERKN3c106ScalarES7_ENKUlvE_clEvENKUlvE3_clEvEUlsE_St5arrayIPcLm2EELi4E23TrivialOffsetCalculatorILi1EjESF_NS0_6memory12LoadWithCastILi1EEENSG_13StoreWithCastILi1EEEEEviT_T0_T2_T3_T4_T5_
        .type           _ZN2at6native27unrolled_elementwise_kernelIZZZNS0_17clamp_kernel_cudaERNS_18TensorIteratorBaseERKN3c106ScalarES7_ENKUlvE_clEvENKUlvE3_clEvEUlsE_St5arrayIPcLm2EELi4E23TrivialOffsetCalculatorILi1EjESF_NS0_6memory12LoadWithCastILi1EEENSG_13StoreWithCastILi1EEEEEviT_T0_T2_T3_T4_T5_,@function
        .size           _ZN2at6native27unrolled_elementwise_kernelIZZZNS0_17clamp_kernel_cudaERNS_18TensorIteratorBaseERKN3c106ScalarES7_ENKUlvE_clEvENKUlvE3_clEvEUlsE_St5arrayIPcLm2EELi4E23TrivialOffsetCalculatorILi1EjESF_NS0_6memory12LoadWithCastILi1EEENSG_13StoreWithCastILi1EEEEEviT_T0_T2_T3_T4_T5_,(.L_x_34199 - _ZN2at6native27unrolled_elementwise_kernelIZZZNS0_17clamp_kernel_cudaERNS_18TensorIteratorBaseERKN3c106ScalarES7_ENKUlvE_clEvENKUlvE3_clEvEUlsE_St5arrayIPcLm2EELi4E23TrivialOffsetCalculatorILi1EjESF_NS0_6memory12LoadWithCastILi1EEENSG_13StoreWithCastILi1EEEEEviT_T0_T2_T3_T4_T5_)
        .other          _ZN2at6native27unrolled_elementwise_kernelIZZZNS0_17clamp_kernel_cudaERNS_18TensorIteratorBaseERKN3c106ScalarES7_ENKUlvE_clEvENKUlvE3_clEvEUlsE_St5arrayIPcLm2EELi4E23TrivialOffsetCalculatorILi1EjESF_NS0_6memory12LoadWithCastILi1EEENSG_13StoreWithCastILi1EEEEEviT_T0_T2_T3_T4_T5_,@"STO_CUDA_ENTRY STV_DEFAULT"
_ZN2at6native27unrolled_elementwise_kernelIZZZNS0_17clamp_kernel_cudaERNS_18TensorIteratorBaseERKN3c106ScalarES7_ENKUlvE_clEvENKUlvE3_clEvEUlsE_St5arrayIPcLm2EELi4E23TrivialOffsetCalculatorILi1EjESF_NS0_6memory12LoadWithCastILi1EEENSG_13StoreWithCastILi1EEEEEviT_T0_T2_T3_T4_T5_:
.text._ZN2at6native27unrolled_elementwise_kernelIZZZNS0_17clamp_kernel_cudaERNS_18TensorIteratorBaseERKN3c106ScalarES7_ENKUlvE_clEvENKUlvE3_clEvEUlsE_St5arrayIPcLm2EELi4E23TrivialOffsetCalculatorILi1EjESF_NS0_6memory12LoadWithCastILi1EEENSG_13StoreWithCastILi1EEEEEviT_T0_T2_T3_T4_T5_:
        /* <DEDUP_REMOVED lines=29> */
.L_x_16612:
[----:B------:R0:W5:Y:S01]  /*01d0*/  LDG.E.U8 R23, [R2.64] ;  /* 0x0000002402177981 */ /* 0x000162000c1e1100 */
[----:B------:R-:W-:Y:S05]  /*01e0*/  BRA `(.L_x_16614) ;  /* 0x00000d9000007947 */ /* 0x000fea0003800000 */
.L_x_16611:
        /* <DEDUP_REMOVED lines=8> */
.L_x_16616:
[----:B------:R0:W5:Y:S01]  /*0270*/  LDG.E.U16 R23, [R2.64] ;  /* 0x0000002402177981 */ /* 0x000162000c1e1500 */
[----:B------:R-:W-:Y:S05]  /*0280*/  BRA `(.L_x_16614) ;  /* 0x00000cf000007947 */ /* 0x000fea0003800000 */
.L_x_16615:
[----:B------:R0:W5:Y:S01]  /*0290*/  LDG.E.U16 R23, [R2.64] ;  /* 0x0000002402177981 */ /* 0x000162000c1e1500 */
[----:B------:R-:W-:Y:S05]  /*02a0*/  BRA `(.L_x_16614) ;  /* 0x00000cd000007947 */ /* 0x000fea0003800000 */
.L_x_16610:
        /* <DEDUP_REMOVED lines=9> */
.L_x_16618:
[----:B------:R-:W2:Y:S02]  /*0340*/  LDG.E.U16 R0, [R2.64] ;  /* 0x0000002402007981 */ /* 0x000ea4000c1e1500 */
[----:B--2---:R-:W-:-:S06]  /*0350*/  HADD2.F32 R0, -RZ, R0.H0_H0 ;  /* 0x20000000ff007230 */ /* 0x004fcc0000004100 */
[----:B------:R-:W0:Y:S02]  /*0360*/  F2I.FTZ.TRUNC.NTZ R0, R0 ;  /* 0x0000000000007305 */ /* 0x000e24000021f100 */
[----:B0-----:R-:W-:Y:S01]  /*0370*/  PRMT R23, R0, 0x7610, R23 ;  /* 0x0000761000177816 */ /* 0x001fe20000000017 */
[----:B------:R-:W-:Y:S05]  /*0380*/  BRA `(.L_x_16614) ;  /* 0x00000bf000007947 */ /* 0x000fea0003800000 */
.L_x_16617:
        /* <DEDUP_REMOVED lines=9> */
.L_x_16620:
[----:B------:R-:W2:Y:S02]  /*0420*/  LDG.E.U16 R2, [R2.64] ;  /* 0x0000002402027981 */ /* 0x000ea4000c1e1500 */
[----:B--2---:R-:W-:-:S06]  /*0430*/  HADD2.F32 R0, -RZ, R2.H0_H0 ;  /* 0x20000002ff007230 */ /* 0x004fcc0000004100 */
[----:B------:R-:W0:Y:S02]  /*0440*/  F2I.FTZ.TRUNC.NTZ R0, R0 ;  /* 0x0000000000007305 */ /* 0x000e24000021f100 */
[----:B0-----:R-:W-:Y:S01]  /*0450*/  PRMT R23, R0, 0x7610, R23 ;  /* 0x0000761000177816 */ /* 0x001fe20000000017 */
[----:B------:R-:W-:Y:S05]  /*0460*/  BRA `(.L_x_16614) ;  /* 0x00000b1000007947 */ /* 0x000fea0003800000 */
.L_x_16619:
[----:B------:R-:W2:Y:S02]  /*0470*/  LDG.E.64 R2, [R2.64] ;  /* 0x0000002402027981 */ /* 0x000ea4000c1e1b00 */
[----:B--2---:R0:W1:Y:S01]  /*0480*/  F2I.F64.TRUNC R23, R2 ;  /* 0x0000000200177311 */ /* 0x004062000030d100 */
[----:B------:R-:W-:Y:S05]  /*0490*/  BRA `(.L_x_16614) ;  /* 0x00000ae000007947 */ /* 0x000fea0003800000 */
.L_x_16609:
        /* <DEDUP_REMOVED lines=12> */
.L_x_16623:
[----:B------:R-:W2:Y:S02]  /*0560*/  LDG.E.64 R2, [R2.64] ;  /* 0x0000002402027981 */ /* 0x000ea4000c1e1b00 */
[----:B--2---:R0:W1:Y:S01]  /*0570*/  F2I.F64.TRUNC R23, R2 ;  /* 0x0000000200177311 */ /* 0x004062000030d100 */
[----:B------:R-:W-:Y:S05]  /*0580*/  BRA `(.L_x_16614) ;  /* 0x000009f000007947 */ /* 0x000fea0003800000 */
.L_x_16622:
        /* <DEDUP_REMOVED lines=28> */
.L_x_16625:
        /* <DEDUP_REMOVED lines=16> */
.L_x_16624:
[----:B------:R-:W2:Y:S02]  /*0850*/  LDG.E.U16 R0, [R2.64] ;  /* 0x0000002402007981 */ /* 0x000ea4000c1e1500 */
[----:B--2---:R-:W-:-:S06]  /*0860*/  PRMT R0, RZ, 0x5410, R0 ;  /* 0x00005410ff007816 */ /* 0x004fcc0000000000 */
[----:B------:R-:W0:Y:S02]  /*0870*/  F2I.FTZ.TRUNC.NTZ R0, R0 ;  /* 0x0000000000007305 */ /* 0x000e24000021f100 */
[----:B0-----:R-:W-:Y:S01]  /*0880*/  PRMT R23, R0, 0x7610, R23 ;  /* 0x0000761000177816 */ /* 0x001fe20000000017 */
[----:B------:R-:W-:Y:S05]  /*0890*/  BRA `(.L_x_16614) ;  /* 0x000006e000007947 */ /* 0x000fea0003800000 */
.L_x_16621:
        /* <DEDUP_REMOVED lines=10> */
.L_x_16628:
        /* <DEDUP_REMOVED lines=21> */
.L_x_16632:
[----:B------:R-:W-:Y:S05]  /*0a90*/  BSYNC B1 ;  /* 0x0000000000017941 */ /* 0x000fea0003800000 */
.L_x_16631:
[----:B------:R-:W-:Y:S01]  /*0aa0*/  LEA R3, R0, 0x3b800000, 0x17 ;  /* 0x3b80000000037811 */ /* 0x000fe200078eb8ff */
[----:B------:R-:W-:-:S05]  /*0ab0*/  IMAD.SHL.U32 R0, R2, 0x100000, RZ ;  /* 0x0010000002007824 */ /* 0x000fca00078e00ff */
[----:B------:R-:W-:Y:S02]  /*0ac0*/  LOP3.LUT R0, R3, R0, R4, 0xfe, !PT ;  /* 0x0000000003007212 */ /* 0x000fe400078efe04 */
.L_x_16630:
[----:B------:R-:W-:Y:S05]  /*0ad0*/  BSYNC B0 ;  /* 0x0000000000007941 */ /* 0x000fea0003800000 */
.L_x_16629:
[----:B------:R-:W0:Y:S02]  /*0ae0*/  F2I.FTZ.TRUNC.NTZ R0, R0 ;  /* 0x0000000000007305 */ /* 0x000e24000021f100 */
[----:B0-----:R-:W-:Y:S01]  /*0af0*/  PRMT R23, R0, 0x7610, R23 ;  /* 0x0000761000177816 */ /* 0x001fe20000000017 */
[----:B------:R-:W-:Y:S05]  /*0b00*/  BRA `(.L_x_16614) ;  /* 0x0000047000007947 */ /* 0x000fea0003800000 */
.L_x_16627:
        /* <DEDUP_REMOVED lines=21> */
.L_x_16636:
[----:B------:R-:W-:Y:S05]  /*0c60*/  BSYNC B1 ;  /* 0x0000000000017941 */ /* 0x000fea0003800000 */
.L_x_16635:
[----:B------:R-:W-:Y:S01]  /*0c70*/  LEA R3, R0, 0x37800000, 0x17 ;  /* 0x3780000000037811 */ /* 0x000fe200078eb8ff */
[----:B------:R-:W-:-:S05]  /*0c80*/  IMAD.SHL.U32 R0, R2, 0x200000, RZ ;  /* 0x0020000002007824 */ /* 0x000fca00078e00ff */
[----:B------:R-:W-:Y:S02]  /*0c90*/  LOP3.LUT R0, R3, R0, R4, 0xfe, !PT ;  /* 0x0000000003007212 */ /* 0x000fe400078efe04 */
.L_x_16634:
[----:B------:R-:W-:Y:S05]  /*0ca0*/  BSYNC B0 ;  /* 0x0000000000007941 */ /* 0x000fea0003800000 */
.L_x_16633:
[----:B------:R-:W0:Y:S02]  /*0cb0*/  F2I.FTZ.TRUNC.NTZ R0, R0 ;  /* 0x0000000000007305 */ /* 0x000e24000021f100 */
[----:B0-----:R-:W-:Y:S01]  /*0cc0*/  PRMT R23, R0, 0x7610, R23 ;  /* 0x0000761000177816 */ /* 0x001fe20000000017 */
[----:B------:R-:W-:Y:S05]  /*0cd0*/  BRA `(.L_x_16614) ;  /* 0x000002a000007947 */ /* 0x000fea0003800000 */
.L_x_16626:
        /* <DEDUP_REMOVED lines=14> */
.L_x_16640:
[----:B------:R-:W-:Y:S05]  /*0dc0*/  BSYNC B0 ;  /* 0x0000000000007941 */ /* 0x000fea0003800000 */
.L_x_16639:
[----:B------:R-:W0:Y:S02]  /*0dd0*/  F2I.FTZ.TRUNC.NTZ R0, R0 ;  /* 0x0000000000007305 */ /* 0x000e24000021f100 */
[----:B0-----:R-:W-:Y:S01]  /*0de0*/  PRMT R23, R0, 0x7610, R23 ;  /* 0x0000761000177816 */ /* 0x001fe20000000017 */
[----:B------:R-:W-:Y:S05]  /*0df0*/  BRA `(.L_x_16614) ;  /* 0x0000018000007947 */ /* 0x000fea0003800000 */
.L_x_16613:
        /* <DEDUP_REMOVED lines=21> */
.L_x_16638:
[----:B------:R0:W5:Y:S01]  /*0f50*/  LDG.E.U16 R23, [R2.64] ;  /* 0x0000002402177981 */ /* 0x000162000c1e1500 */
[----:B------:R-:W-:Y:S05]  /*0f60*/  BRA `(.L_x_16614) ;  /* 0x0000001000007947 */ /* 0x000fea0003800000 */
.L_x_16637:
[----:B------:R0:W5:Y:S02]  /*0f70*/  LDG.E.U16 R23, [R2.64] ;  /* 0x0000002402177981 */ /* 0x000164000c1e1500 */
.L_x_16614:
[----:B------:R-:W2:Y:S02]  /*0f80*/  S2R R19, SR_TID.X ;  /* 0x0000000000137919 */ /* 0x000ea40000002100 */
[----:B--2---:R-:W-:Y:S02]  /*0f90*/  IADD3 R19, R19, 0x80, RZ ;  /* 0x0000008013137810 */ /* 0x004fe40007ffe0ff */
.L_x_16608:
[----:B-1----:R-:W-:Y:S05]  /*0fa0*/  BSYNC B6 ;  /* 0x0000000000067941 */ /* 0x002fea0003800000 */
.L_x_16607:
        /* <DEDUP_REMOVED lines=21> */
.L_x_16646:
[----:B------:R0:W5:Y:S01]  /*1100*/  LDG.E.U8 R24, [R2.64] ;  /* 0x0000002402187981 */ /* 0x000162000c1e1100 */
[----:B------:R-:W-:Y:S05]  /*1110*/  BRA `(.L_x_16648) ;  /* 0x00000d8000007947 */ /* 0x000fea0003800000 */
.L_x_16645:
        /* <DEDUP_REMOVED lines=8> */
.L_x_16650:
[----:B------:R0:W5:Y:S01]  /*11a0*/  LDG.E.U16 R24, [R2.64] ;  /* 0x0000002402187981 */ /* 0x000162000c1e1500 */
[----:B------:R-:W-:Y:S05]  /*11b0*/  BRA `(.L_x_16648) ;  /* 0x00000ce000007947 */ /* 0x000fea0003800000 */
.L_x_16649:
[----:B------:R0:W5:Y:S01]  /*11c0*/  LDG.E.U16 R24, [R2.64] ;  /* 0x0000002402187981 */ /* 0x000162000c1e1500 */
[----:B------:R-:W-:Y:S05]  /*11d0*/  BRA `(.L_x_16648) ;  /* 0x00000cc000007947 */ /* 0x000fea0003800000 */
.L_x_16644:
        /* <DEDUP_REMOVED lines=9> */
.L_x_16652:
[----:B------:R-:W2:Y:S02]  /*1270*/  LDG.E.U16 R0, [R2.64] ;  /* 0x0000002402007981 */ /* 0x000ea4000c1e1500 */
[----:B--2---:R-:W-:-:S06]  /*1280*/  HADD2.F32 R0, -RZ, R0.H0_H0 ;  /* 0x20000000ff007230 */ /* 0x004fcc0000004100 */
[----:B------:R-:W0:Y:S02]  /*1290*/  F2I.FTZ.TRUNC.NTZ R0, R0 ;  /* 0x0000000000007305 */ /* 0x000e24000021f100 */
[----:B0-----:R-:W-:Y:S01]  /*12a0*/  PRMT R24, R0, 0x7610, R24 ;  /* 0x0000761000187816 */ /* 0x001fe20000000018 */
[----:B------:R-:W-:Y:S05]  /*12b0*/  BRA `(.L_x_16648) ;  /* 0x00000be000007947 */ /* 0x000fea0003800000 */
.L_x_16651:
        /* <DEDUP_REMOVED lines=9> */
.L_x_16654:
[----:B------:R-:W2:Y:S02]  /*1350*/  LDG.E.U16 R2, [R2.64] ;  /* 0x0000002402027981 */ /* 0x000ea4000c1e1500 */
[----:B--2---:R-:W-:-:S06]  /*1360*/  HADD2.F32 R0, -RZ, R2.H0_H0 ;  /* 0x20000002ff007230 */ /* 0x004fcc0000004100 */
[----:B------:R-:W0:Y:S02]  /*1370*/  F2I.FTZ.TRUNC.NTZ R0, R0 ;  /* 0x0000000000007305 */ /* 0x000e24000021f100 */
[----:B0-----:R-:W-:Y:S01]  /*1380*/  PRMT R24, R0, 0x7610, R24 ;  /* 0x0000761000187816 */ /* 0x001fe20000000018 */
[----:B------:R-:W-:Y:S05]  /*1390*/  BRA `(.L_x_16648) ;  /* 0x00000b0000007947 */ /* 0x000fea0003800000 */
.L_x_16653:
[----:B------:R-:W2:Y:S02]  /*13a0*/  LDG.E.64 R2, [R2.64] ;  /* 0x0000002402027981 */ /* 0x000ea4000c1e1b00 */
[----:B--2---:R0:W1:Y:S01]  /*13b0*/  F2I.F64.TRUNC R24, R2 ;  /* 0x0000000200187311 */ /* 0x004062000030d100 */
[----:B------:R-:W-:Y:S05]  /*13c0*/  BRA `(.L_x_16648) ;  /* 0x00000ad000007947 */ /* 0x000fea0003800000 */
.L_x_16643:
        /* <DEDUP_REMOVED lines=12> */
.L_x_16657:
[----:B------:R-:W2:Y:S02]  /*1490*/  LDG.E.64 R2, [R2.64] ;  /* 0x0000002402027981 */ /* 0x000ea4000c1e1b00 */
[----:B--2---:R0:W1:Y:S01]  /*14a0*/  F2I.F64.TRUNC R24, R2 ;  /* 0x0000000200187311 */ /* 0x004062000030d100 */
[----:B------:R-:W-:Y:S05]  /*14b0*/  BRA `(.L_x_16648) ;  /* 0x000009e000007947 */ /* 0x000fea0003800000 */
.L_x_16656:
        /* <DEDUP_REMOVED lines=28> */
.L_x_16659:
        /* <DEDUP_REMOVED lines=15> */
.L_x_16658:
[----:B------:R-:W2:Y:S02]  /*1770*/  LDG.E.U16 R0, [R2.64] ;  /* 0x0000002402007981 */ /* 0x000ea4000c1e1500 */
[----:B--2---:R-:W-:-:S06]  /*1780*/  PRMT R0, RZ, 0x5410, R0 ;  /* 0x00005410ff007816 */ /* 0x004fcc0000000000 */
[----:B------:R-:W0:Y:S02]  /*1790*/  F2I.FTZ.TRUNC.NTZ R0, R0 ;  /* 0x0000000000007305 */ /* 0x000e24000021f100 */
[----:B0-----:R-:W-:Y:S01]  /*17a0*/  PRMT R24, R0, 0x7610, R24 ;  /* 0x0000761000187816 */ /* 0x001fe20000000018 */
[----:B------:R-:W-:Y:S05]  /*17b0*/  BRA `(.L_x_16648) ;  /* 0x000006e000007947 */ /* 0x000fea0003800000 */
.L_x_16655:
        /* <DEDUP_REMOVED lines=10> */
.L_x_16662:
        /* <DEDUP_REMOVED lines=21> */
.L_x_16666:
[----:B------:R-:W-:Y:S05]  /*19b0*/  BSYNC B1 ;  /* 0x0000000000017941 */ /* 0x000fea0003800000 */
.L_x_16665:
[----:B------:R-:W-:Y:S01]  /*19c0*/  LEA R3, R0, 0x3b800000, 0x17 ;  /* 0x3b80000000037811 */ /* 0x000fe200078eb8ff */
[----:B------:R-:W-:-:S05]  /*19d0*/  IMAD.SHL.U32 R0, R2, 0x100000, RZ ;  /* 0x0010000002007824 */ /* 0x000fca00078e00ff */
[----:B------:R-:W-:Y:S02]  /*19e0*/  LOP3.LUT R0, R3, R0, R4, 0xfe, !PT ;  /* 0x0000000003007212 */ /* 0x000fe400078efe04 */
.L_x_16664:
[----:B------:R-:W-:Y:S05]  /*19f0*/  BSYNC B0 ;  /* 0x0000000000007941 */ /* 0x000fea0003800000 */
.L_x_16663:
[----:B------:R-:W0:Y:S02]  /*1a00*/  F2I.FTZ.TRUNC.NTZ R0, R0 ;  /* 0x0000000000007305 */ /* 0x000e24000021f100 */
[----:B0-----:R-:W-:Y:S01]  /*1a10*/  PRMT R24, R0, 0x7610, R24 ;  /* 0x0000761000187816 */ /* 0x001fe20000000018 */
[----:B------:R-:W-:Y:S05]  /*1a20*/  BRA `(.L_x_16648) ;  /* 0x0000047000007947 */ /* 0x000fea0003800000 */
.L_x_16661:
        /* <DEDUP_REMOVED lines=21> */
.L_x_16670:
[----:B------:R-:W-:Y:S05]  /*1b80*/  BSYNC B1 ;  /* 0x0000000000017941 */ /* 0x000fea0003800000 */
.L_x_16669:
[----:B------:R-:W-:Y:S01]  /*1b90*/  LEA R3, R0, 0x37800000, 0x17 ;  /* 0x3780000000037811 */ /* 0x000fe200078eb8ff */
[----:B------:R-:W-:-:S05]  /*1ba0*/  IMAD.SHL.U32 R0, R2, 0x200000, RZ ;  /* 0x0020000002007824 */ /* 0x000fca00078e00ff */
[----:B------:R-:W-:Y:S02]  /*1bb0*/  LOP3.LUT R0, R3, R0, R4, 0xfe, !PT ;  /* 0x0000000003007212 */ /* 0x000fe400078efe04 */
.L_x_16668:
[----:B------:R-:W-:Y:S05]  /*1bc0*/  BSYNC B0 ;  /* 0x0000000000007941 */ /* 0x000fea0003800000 */
.L_x_16667:
[----:B------:R-:W0:Y:S02]  /*1bd0*/  F2I.FTZ.TRUNC.NTZ R0, R0 ;  /* 0x0000000000007305 */ /* 0x000e24000021f100 */
[----:B0-----:R-:W-:Y:S01]  /*1be0*/  PRMT R24, R0, 0x7610, R24 ;  /* 0x0000761000187816 */ /* 0x001fe20000000018 */
[----:B------:R-:W-:Y:S05]  /*1bf0*/  BRA `(.L_x_16648) ;  /* 0x000002a000007947 */ /* 0x000fea0003800000 */
.L_x_16660:
        /* <DEDUP_REMOVED lines=14> */
.L_x_16674:
[----:B------:R-:W-:Y:S05]  /*1ce0*/  BSYNC B0 ;  /* 0x0000000000007941 */ /* 0x000fea0003800000 */
.L_x_16673:
[----:B------:R-:W0:Y:S02]  /*1cf0*/  F2I.FTZ.TRUNC.NTZ R0, R0 ;  /* 0x0000000000007305 */ /* 0x000e24000021f100 */
[----:B0-----:R-:W-:Y:S01]  /*1d00*/  PRMT R24, R0, 0x7610, R24 ;  /* 0x0000761000187816 */ /* 0x001fe20000000018 */
[----:B------:R-:W-:Y:S05]  /*1d10*/  BRA `(.L_x_16648) ;  /* 0x0000018000007947 */ /* 0x000fea0003800000 */
.L_x_16647:
        /* <DEDUP_REMOVED lines=21> */
.L_x_16672:
[----:B------:R0:W5:Y:S01]  /*1e70*/  LDG.E.U16 R24, [R2.64] ;  /* 0x0000002402187981 */ /* 0x000162000c1e1500 */
[----:B------:R-:W-:Y:S05]  /*1e80*/  BRA `(.L_x_16648) ;  /* 0x0000001000007947 */ /* 0x000fea0003800000 */
.L_x_16671:
[----:B------:R0:W5:Y:S02]  /*1e90*/  LDG.E.U16 R24, [R2.64] ;  /* 0x0000002402187981 */ /* 0x000164000c1e1500 */
.L_x_16648:
[----:B------:R-:W-:-:S03]  /*1ea0*/  IADD3 R19, R19, 0x80, RZ ;  /* 0x0000008013137810 */ /* 0x000fc60007ffe0ff */
.L_x_16642:
[----:B------:R-:W-:Y:S05]  /*1eb0*/  BSYNC B6 ;  /* 0x0000000000067941 */ /* 0x000fea0003800000 */
.L_x_16641:
        /* <DEDUP_REMOVED lines=23> */
.L_x_16680:
[----:B------:R0:W5:Y:S01]  /*2030*/  LDG.E.U8 R25, [R2.64] ;  /* 0x0000002402197981 */ /* 0x000162000c1e1100 */
[----:B------:R-:W-:Y:S05]  /*2040*/  BRA `(.L_x_16682) ;  /* 0x00000d8000007947 */ /* 0x000fea0003800000 */
.L_x_16679:
        /* <DEDUP_REMOVED lines=8> */
.L_x_16684:
[----:B------:R0:W5:Y:S01]  /*20d0*/  LDG.E.U16 R25, [R2.64] ;  /* 0x0000002402197981 */ /* 0x000162000c1e1500 */
[----:B------:R-:W-:Y:S05]  /*20e0*/  BRA `(.L_x_16682) ;  /* 0x00000ce000007947 */ /* 0x000fea0003800000 */
.L_x_16683:
[----:B------:R0:W5:Y:S01]  /*20f0*/  LDG.E.U16 R25, [R2.64] ;  /* 0x0000002402197981 */ /* 0x000162000c1e1500 */
[----:B------:R-:W-:Y:S05]  /*2100*/  BRA `(.L_x_16682) ;  /* 0x00000cc000007947 */ /* 0x000fea0003800000 */
.L_x_16678:
        /* <DEDUP_REMOVED lines=9> */
.L_x_16686:
[----:B------:R-:W2:Y:S02]  /*21a0*/  LDG.E.U16 R0, [R2.64] ;  /* 0x0000002402007981 */ /* 0x000ea4000c1e1500 */
[----:B--2---:R-:W-:-:S06]  /*21b0*/  HADD2.F32 R0, -RZ, R0.H0_H0 ;  /* 0x20000000ff007230 */ /* 0x004fcc0000004100 */
[----:B------:R-:W0:Y:S02]  /*21c0*/  F2I.FTZ.TRUNC.NTZ R0, R0 ;  /* 0x0000000000007305 */ /* 0x000e24000021f100 */
[----:B0-----:R-:W-:Y:S01]  /*21d0*/  PRMT R25, R0, 0x7610, R25 ;  /* 0x0000761000197816 */ /* 0x001fe20000000019 */
[----:B------:R-:W-:Y:S05]  /*21e0*/  BRA `(.L_x_16682) ;  /* 0x00000be000007947 */ /* 0x000fea0003800000 */
.L_x_16685:
        /* <DEDUP_REMOVED lines=9> */
.L_x_16688:
[----:B------:R-:W2:Y:S02]  /*2280*/  LDG.E.U16 R2, [R2.64] ;  /* 0x0000002402027981 */ /* 0x000ea4000c1e1500 */
[----:B--2---:R-:W-:-:S06]  /*2290*/  HADD2.F32 R0, -RZ, R2.H0_H0 ;  /* 0x20000002ff007230 */ /* 0x004fcc0000004100 */
[----:B------:R-:W0:Y:S02]  /*22a0*/  F2I.FTZ.TRUNC.NTZ R0, R0 ;  /* 0x0000000000007305 */ /* 0x000e24000021f100 */
[----:B0-----:R-:W-:Y:S01]  /*22b0*/  PRMT R25, R0, 0x7610, R25 ;  /* 0x0000761000197816 */ /* 0x001fe20000000019 */
[----:B------:R-:W-:Y:S05]  /*22c0*/  BRA `(.L_x_16682) ;  /* 0x00000b0000007947 */ /* 0x000fea0003800000 */
.L_x_16687:
[----:B------:R-:W2:Y:S02]  /*22d0*/  LDG.E.64 R2, [R2.64] ;  /* 0x0000002402027981 */ /* 0x000ea4000c1e1b00 */
[----:B--2---:R0:W2:Y:S01]  /*22e0*/  F2I.F64.TRUNC R25, R2 ;  /* 0x0000000200197311 */ /* 0x0040a2000030d100 */
[----:B------:R-:W-:Y:S05]  /*22f0*/  BRA `(.L_x_16682) ;  /* 0x00000ad000007947 */ /* 0x000fea0003800000 */
.L_x_16677:
        /* <DEDUP_REMOVED lines=12> */
.L_x_16691:
[----:B------:R-:W2:Y:S02]  /*23c0*/  LDG.E.64 R2, [R2.64] ;  /* 0x0000002402027981 */ /* 0x000ea4000c1e1b00 */
[----:B--2---:R0:W2:Y:S01]  /*23d0*/  F2I.F64.TRUNC R25, R2 ;  /* 0x0000000200197311 */ /* 0x0040a2000030d100 */
[----:B------:R-:W-:Y:S05]  /*23e0*/  BRA `(.L_x_16682) ;  /* 0x000009e000007947 */ /* 0x000fea0003800000 */
.L_x_16690:
        /* <DEDUP_REMOVED lines=28> */
.L_x_16693:
        /* <DEDUP_REMOVED lines=15> */
.L_x_16692:
[----:B------:R-:W2:Y:S02]  /*26a0*/  LDG.E.U16 R0, [R2.64] ;  /* 0x0000002402007981 */ /* 0x000ea4000c1e1500 */
[----:B--2---:R-:W-:-:S06]  /*26b0*/  PRMT R0, RZ, 0x5410, R0 ;  /* 0x00005410ff007816 */ /* 0x004fcc0000000000 */
[----:B------:R-:W0:Y:S02]  /*26c0*/  F2I.FTZ.TRUNC.NTZ R0, R0 ;  /* 0x0000000000007305 */ /* 0x000e24000021f100 */
[----:B0-----:R-:W-:Y:S01]  /*26d0*/  PRMT R25, R0, 0x7610, R25 ;  /* 0x0000761000197816 */ /* 0x001fe20000000019 */
[----:B------:R-:W-:Y:S05]  /*26e0*/  BRA `(.L_x_16682) ;  /* 0x000006e000007947 */ /* 0x000fea0003800000 */
.L_x_16689:
        /* <DEDUP_REMOVED lines=10> */
.L_x_16696:
        /* <DEDUP_REMOVED lines=21> */
.L_x_16700:
[----:B------:R-:W-:Y:S05]  /*28e0*/  BSYNC B1 ;  /* 0x0000000000017941 */ /* 0x000fea0003800000 */
.L_x_16699:
[----:B------:R-:W-:Y:S01]  /*28f0*/  LEA R3, R0, 0x3b800000, 0x17 ;  /* 0x3b80000000037811 */ /* 0x000fe200078eb8ff */
[----:B------:R-:W-:-:S05]  /*2900*/  IMAD.SHL.U32 R0, R2, 0x100000, RZ ;  /* 0x0010000002007824 */ /* 0x000fca00078e00ff */
[----:B------:R-:W-:Y:S02]  /*2910*/  LOP3.LUT R0, R3, R0, R4, 0xfe, !PT ;  /* 0x0000000003007212 */ /* 0x000fe400078efe04 */
.L_x_16698:
[----:B------:R-:W-:Y:S05]  /*2920*/  BSYNC B0 ;  /* 0x0000000000007941 */ /* 0x000fea0003800000 */
.L_x_16697:
[----:B------:R-:W0:Y:S02]  /*2930*/  F2I.FTZ.TRUNC.NTZ R0, R0 ;  /* 0x0000000000007305 */ /* 0x000e24000021f100 */
[----:B0-----:R-:W-:Y:S01]  /*2940*/  PRMT R25, R0, 0x7610, R25 ;  /* 0x0000761000197816 */ /* 0x001fe20000000019 */
[----:B------:R-:W-:Y:S05]  /*2950*/  BRA `(.L_x_16682) ;  /* 0x0000047000007947 */ /* 0x000fea0003800000 */
.L_x_16695:
        /* <DEDUP_REMOVED lines=21> */
.L_x_16704:
[----:B------:R-:W-:Y:S05]  /*2ab0*/  BSYNC B1 ;  /* 0x0000000000017941 */ /* 0x000fea0003800000 */
.L_x_16703:
[----:B------:R-:W-:Y:S01]  /*2ac0*/  LEA R3, R0, 0x37800000, 0x17 ;  /* 0x3780000000037811 */ /* 0x000fe200078eb8ff */
[----:B------:R-:W-:-:S05]  /*2ad0*/  IMAD.SHL.U32 R0, R2, 0x200000, RZ ;  /* 0x0020000002007824 */ /* 0x000fca00078e00ff */
[----:B------:R-:W-:Y:S02]  /*2ae0*/  LOP3.LUT R0, R3, R0, R4, 0xfe, !PT ;  /* 0x0000000003007212 */ /* 0x000fe400078efe04 */
.L_x_16702:
[----:B------:R-:W-:Y:S05]  /*2af0*/  BSYNC B0 ;  /* 0x0000000000007941 */ /* 0x000fea0003800000 */
.L_x_16701:
[----:B------:R-:W0:Y:S02]  /*2b00*/  F2I.FTZ.TRUNC.NTZ R0, R0 ;  /* 0x0000000000007305 */ /* 0x000e24000021f100 */
[----:B0-----:R-:W-:Y:S01]  /*2b10*/  PRMT R25, R0, 0x7610, R25 ;  /* 0x0000761000197816 */ /* 0x001fe20000000019 */
[----:B------:R-:W-:Y:S05]  /*2b20*/  BRA `(.L_x_16682) ;  /* 0x000002a000007947 */ /* 0x000fea0003800000 */
.L_x_16694:
        /* <DEDUP_REMOVED lines=14> */
.L_x_16708:
[----:B------:R-:W-:Y:S05]  /*2c10*/  BSYNC B0 ;  /* 0x0000000000007941 */ /* 0x000fea0003800000 */
.L_x_16707:
[----:B------:R-:W0:Y:S02]  /*2c20*/  F2I.FTZ.TRUNC.NTZ R0, R0 ;  /* 0x0000000000007305 */ /* 0x000e24000021f100 */
[----:B0-----:R-:W-:Y:S01]  /*2c30*/  PRMT R25, R0, 0x7610, R25 ;  /* 0x0000761000197816 */ /* 0x001fe20000000019 */
[----:B------:R-:W-:Y:S05]  /*2c40*/  BRA `(.L_x_16682) ;  /* 0x0000018000007947 */ /* 0x000fea0003800000 */
.L_x_16681:
        /* <DEDUP_REMOVED lines=21> */
.L_x_16706:
[----:B------:R0:W5:Y:S01]  /*2da0*/  LDG.E.U16 R25, [R2.64] ;  /* 0x0000002402197981 */ /* 0x000162000c1e1500 */
[----:B------:R-:W-:Y:S05]  /*2db0*/  BRA `(.L_x_16682) ;  /* 0x0000001000007947 */ /* 0x000fea0003800000 */
.L_x_16705:
[----:B------:R0:W5:Y:S02]  /*2dc0*/  LDG.E.U16 R25, [R2.64] ;  /* 0x0000002402197981 */ /* 0x000164000c1e1500 */
.L_x_16682:
[----:B------:R-:W-:-:S03]  /*2dd0*/  IADD3 R19, R19, 0x80, RZ ;  /* 0x0000008013137810 */ /* 0x000fc60007ffe0ff */
.L_x_16676:
[----:B------:R-:W-:Y:S05]  /*2de0*/  BSYNC B6 ;  /* 0x0000000000067941 */ /* 0x000fea0003800000 */
.L_x_16675:
        /* <DEDUP_REMOVED lines=20> */
.L_x_16714:
[----:B------:R0:W5:Y:S01]  /*2f30*/  LDG.E.U8 R22, [R2.64] ;  /* 0x0000002402167981 */ /* 0x000162000c1e1100 */
[----:B------:R-:W-:Y:S05]  /*2f40*/  BRA `(.L_x_16710) ;  /* 0x00000d7000007947 */ /* 0x000fea0003800000 */
.L_x_16713:
        /* <DEDUP_REMOVED lines=8> */
.L_x_16717:
[----:B------:R0:W5:Y:S01]  /*2fd0*/  LDG.E.U16 R22, [R2.64] ;  /* 0x0000002402167981 */ /* 0x000162000c1e1500 */
[----:B------:R-:W-:Y:S05]  /*2fe0*/  BRA `(.L_x_16710) ;  /* 0x00000cd000007947 */ /* 0x000fea0003800000 */
.L_x_16716:
[----:B------:R0:W5:Y:S01]  /*2ff0*/  LDG.E.U16 R22, [R2.64] ;  /* 0x0000002402167981 */ /* 0x000162000c1e1500 */
[----:B------:R-:W-:Y:S05]  /*3000*/  BRA `(.L_x_16710) ;  /* 0x00000cb000007947 */ /* 0x000fea0003800000 */
.L_x_16712:
        /* <DEDUP_REMOVED lines=9> */
.L_x_16719:
[----:B------:R-:W3:Y:S02]  /*30a0*/  LDG.E.U16 R0, [R2.64] ;  /* 0x0000002402007981 */ /* 0x000ee4000c1e1500 */
[----:B---3--:R-:W-:-:S06]  /*30b0*/  HADD2.F32 R0, -RZ, R0.H0_H0 ;  /* 0x20000000ff007230 */ /* 0x008fcc0000004100 */
[----:B------:R-:W0:Y:S02]  /*30c0*/  F2I.FTZ.TRUNC.NTZ R0, R0 ;  /* 0x0000000000007305 */ /* 0x000e24000021f100 */
[----:B0-----:R-:W-:Y:S01]  /*30d0*/  PRMT R22, R0, 0x7610, R22 ;  /* 0x0000761000167816 */ /* 0x001fe20000000016 */
[----:B------:R-:W-:Y:S05]  /*30e0*/  BRA `(.L_x_16710) ;  /* 0x00000bd000007947 */ /* 0x000fea0003800000 */
.L_x_16718:
        /* <DEDUP_REMOVED lines=9> */
.L_x_16721:
[----:B------:R-:W3:Y:S02]  /*3180*/  LDG.E.U16 R2, [R2.64] ;  /* 0x0000002402027981 */ /* 0x000ee4000c1e1500 */
[----:B---3--:R-:W-:-:S06]  /*3190*/  HADD2.F32 R0, -RZ, R2.H0_H0 ;  /* 0x20000002ff007230 */ /* 0x008fcc0000004100 */
[----:B------:R-:W0:Y:S02]  /*31a0*/  F2I.FTZ.TRUNC.NTZ R0, R0 ;  /* 0x0000000000007305 */ /* 0x000e24000021f100 */
[----:B0-----:R-:W-:Y:S01]  /*31b0*/  PRMT R22, R0, 0x7610, R22 ;  /* 0x0000761000167816 */ /* 0x001fe20000000016 */
[----:B------:R-:W-:Y:S05]  /*31c0*/  BRA `(.L_x_16710) ;  /* 0x00000af000007947 */ /* 0x000fea0003800000 */
.L_x_16720:
[----:B------:R-:W3:Y:S02]  /*31d0*/  LDG.E.64 R2, [R2.64] ;  /* 0x0000002402027981 */ /* 0x000ee4000c1e1b00 */
[----:B---3--:R0:W3:Y:S01]  /*31e0*/  F2I.F64.TRUNC R22, R2 ;  /* 0x0000000200167311 */ /* 0x0080e2000030d100 */
[----:B------:R-:W-:Y:S05]  /*31f0*/  BRA `(.L_x_16710) ;  /* 0x00000ac000007947 */ /* 0x000fea0003800000 */
.L_x_16711:
        /* <DEDUP_REMOVED lines=12> */
.L_x_16724:
[----:B------:R-:W3:Y:S02]  /*32c0*/  LDG.E.64 R2, [R2.64] ;  /* 0x0000002402027981 */ /* 0x000ee4000c1e1b00 */
[----:B---3--:R0:W3:Y:S01]  /*32d0*/  F2I.F64.TRUNC R22, R2 ;  /* 0x0000000200167311 */ /* 0x0080e2000030d100 */
[----:B------:R-:W-:Y:S05]  /*32e0*/  BRA `(.L_x_16710) ;  /* 0x000009d000007947 */ /* 0x000fea0003800000 */
.L_x_16723:
        /* <DEDUP_REMOVED lines=28> */
.L_x_16726:
        /* <DEDUP_REMOVED lines=15> */
.L_x_16725:
[----:B------:R-:W3:Y:S02]  /*35a0*/  LDG.E.U16 R0, [R2.64] ;  /* 0x0000002402007981 */ /* 0x000ee4000c1e1500 */
[----:B---3--:R-:W-:-:S06]  /*35b0*/  PRMT R0, RZ, 0x5410, R0 ;  /* 0x00005410ff007816 */ /* 0x008fcc0000000000 */
[----:B------:R-:W0:Y:S02]  /*35c0*/  F2I.FTZ.TRUNC.NTZ R0, R0 ;  /* 0x0000000000007305 */ /* 0x000e24000021f100 */
[----:B0-----:R-:W-:Y:S01]  /*35d0*/  PRMT R22, R0, 0x7610, R22 ;  /* 0x0000761000167816 */ /* 0x001fe20000000016 */
[----:B------:R-:W-:Y:S05]  /*35e0*/  BRA `(.L_x_16710) ;  /* 0x000006d000007947 */ /* 0x000fea0003800000 */
.L_x_16722:
        /* <DEDUP_REMOVED lines=10> */
.L_x_16729:
        /* <DEDUP_REMOVED lines=21> */
.L_x_16733:
[----:B------:R-:W-:Y:S05]  /*37e0*/  BSYNC B1 ;  /* 0x0000000000017941 */ /* 0x000fea0003800000 */
.L_x_16732:
[----:B------:R-:W-:Y:S01]  /*37f0*/  LEA R3, R0, 0x3b800000, 0x17 ;  /* 0x3b80000000037811 */ /* 0x000fe200078eb8ff */
[----:B------:R-:W-:-:S05]  /*3800*/  IMAD.SHL.U32 R0, R2, 0x100000, RZ ;  /* 0x0010000002007824 */ /* 0x000fca00078e00ff */
[----:B------:R-:W-:Y:S02]  /*3810*/  LOP3.LUT R0, R3, R0, R4, 0xfe, !PT ;  /* 0x0000000003007212 */ /* 0x000fe400078efe04 */
.L_x_16731:
[----:B------:R-:W-:Y:S05]  /*3820*/  BSYNC B0 ;  /* 0x0000000000007941 */ /* 0x000fea0003800000 */
.L_x_16730:
[----:B------:R-:W0:Y:S02]  /*3830*/  F2I.FTZ.TRUNC.NTZ R0, R0 ;  /* 0x0000000000007305 */ /* 0x000e24000021f100 */
[----:B0-----:R-:W-:Y:S01]  /*3840*/  PRMT R22, R0, 0x7610, R22 ;  /* 0x0000761000167816 */ /* 0x001fe20000000016 */
[----:B------:R-:W-:Y:S05]  /*3850*/  BRA `(.L_x_16710) ;  /* 0x0000046000007947 */ /* 0x000fea0003800000 */
.L_x_16728:
        /* <DEDUP_REMOVED lines=21> */
.L_x_16737:
[----:B------:R-:W-:Y:S05]  /*39b0*/  BSYNC B1 ;  /* 0x0000000000017941 */ /* 0x000fea0003800000 */
.L_x_16736:
[----:B------:R-:W-:Y:S01]  /*39c0*/  LEA R3, R0, 0x37800000, 0x17 ;  /* 0x3780000000037811 */ /* 0x000fe200078eb8ff */
[----:B------:R-:W-:-:S05]  /*39d0*/  IMAD.SHL.U32 R0, R2, 0x200000, RZ ;  /* 0x0020000002007824 */ /* 0x000fca00078e00ff */
[----:B------:R-:W-:Y:S02]  /*39e0*/  LOP3.LUT R0, R3, R0, R4, 0xfe, !PT ;  /* 0x0000000003007212 */ /* 0x000fe400078efe04 */
.L_x_16735:
[----:B------:R-:W-:Y:S05]  /*39f0*/  BSYNC B0 ;  /* 0x0000000000007941 */ /* 0x000fea0003800000 */
.L_x_16734:
[----:B------:R-:W0:Y:S02]  /*3a00*/  F2I.FTZ.TRUNC.NTZ R0, R0 ;  /* 0x0000000000007305 */ /* 0x000e24000021f100 */
[----:B0-----:R-:W-:Y:S01]  /*3a10*/  PRMT R22, R0, 0x7610, R22 ;  /* 0x0000761000167816 */ /* 0x001fe20000000016 */
[----:B------:R-:W-:Y:S05]  /*3a20*/  BRA `(.L_x_16710) ;  /* 0x0000029000007947 */ /* 0x000fea0003800000 */
.L_x_16727:
        /* <DEDUP_REMOVED lines=14> */
.L_x_16741:
[----:B------:R-:W-:Y:S05]  /*3b10*/  BSYNC B0 ;  /* 0x0000000000007941 */ /* 0x000fea0003800000 */
.L_x_16740:
[----:B------:R-:W0:Y:S02]  /*3b20*/  F2I.FTZ.TRUNC.NTZ R0, R0 ;  /* 0x0000000000007305 */ /* 0x000e24000021f100 */
[----:B0-----:R-:W-:Y:S01]  /*3b30*/  PRMT R22, R0, 0x7610, R22 ;  /* 0x0000761000167816 */ /* 0x001fe20000000016 */
[----:B------:R-:W-:Y:S05]  /*3b40*/  BRA `(.L_x_16710) ;  /* 0x0000017000007947 */ /* 0x000fea0003800000 */
.L_x_16715:
        /* <DEDUP_REMOVED lines=20> */
.L_x_16739:
[----:B------:R0:W5:Y:S01]  /*3c90*/  LDG.E.U16 R22, [R2.64] ;  /* 0x0000002402167981 */ /* 0x000162000c1e1500 */
[----:B------:R-:W-:Y:S05]  /*3ca0*/  BRA `(.L_x_16710) ;  /* 0x0000001000007947 */ /* 0x000fea0003800000 */
.L_x_16738:
[----:B------:R0:W5:Y:S02]  /*3cb0*/  LDG.E.U16 R22, [R2.64] ;  /* 0x0000002402167981 */ /* 0x000164000c1e1500 */
.L_x_16710:
[----:B------:R-:W-:Y:S05]  /*3cc0*/  BSYNC B6 ;  /* 0x0000000000067941 */ /* 0x000fea0003800000 */
.L_x_16709:
[----:B0-----:R-:W0:Y:S01]  /*3cd0*/  S2R R2, SR_TID.X ;  /* 0x0000000000027919 */ /* 0x001e220000002100 */
[----:B------:R-:W4:Y:S01]  /*3ce0*/  LDC.U8 R19, c[0x0][0x194] ;  /* 0x00006500ff137b82 */ /* 0x000f220000000000 */
[----:B------:R-:W-:Y:S01]  /*3cf0*/  ULDC UR4, c[0x0][0x168] ;  /* 0x00005a0000047ab9 */ /* 0x000fe20000000800 */
[----:B------:R-:W-:Y:S01]  /*3d00*/  BSSY B6, `(.L_x_16742) ;  /* 0x000011f000067945 */ /* 0x000fe20003800000 */
[----:B------:R-:W-:Y:S02]  /*3d10*/  UPRMT UR5, UR4, 0x9910, URZ ;  /* 0x0000991004057896 */ /* 0x000fe4000800003f */
[----:B------:R-:W-:-:S05]  /*3d20*/  UPRMT UR6, UR4, 0xbb32, URZ ;  /* 0x0000bb3204067896 */ /* 0x000fca000800003f */
[----:B------:R-:W-:Y:S02]  /*3d30*/  UMOV UR4, UR5 ;  /* 0x0000000500047c82 */ /* 0x000fe40008000000 */
[----:B------:R-:W-:Y:S01]  /*3d40*/  UMOV UR5, UR6 ;  /* 0x0000000600057c82 */ /* 0x000fe20008000000 */
[C---:B0-----:R-:W-:Y:S02]  /*3d50*/  IADD3 R0, R2.reuse, 0x100, RZ ;  /* 0x0000010002007810 */ /* 0x041fe40007ffe0ff */
[C---:B------:R-:W-:Y:S02]  /*3d60*/  IADD3 R4, R2.reuse, 0x180, RZ ;  /* 0x0000018002047810 */ /* 0x040fe40007ffe0ff */
[----:B------:R-:W-:Y:S02]  /*3d70*/  IADD3 R18, R2, 0x80, RZ ;  /* 0x0000008002127810 */ /* 0x000fe40007ffe0ff */
[-C--:B------:R-:W-:Y:S02]  /*3d80*/  ISETP.GE.AND P1, PT, R0, R17.reuse, PT ;  /* 0x000000110000720c */ /* 0x080fe40003f26270 */
[----:B------:R-:W-:-:S02]  /*3d90*/  ISETP.GE.AND P2, PT, R4, R17, PT ;  /* 0x000000110400720c */ /* 0x000fc40003f46270 */
[-C--:B------:R-:W-:Y:S02]  /*3da0*/  ISETP.GE.AND P3, PT, R2, R17.reuse, PT ;  /* 0x000000110200720c */ /* 0x080fe40003f66270 */
[----:B------:R-:W-:-:S07]  /*3db0*/  ISETP.GE.AND P0, PT, R18, R17, PT ;  /* 0x000000111200720c */ /* 0x000fce0003f06270 */
[----:B--2--5:R-:W-:Y:S02]  /*3dc0*/  @!P1 PRMT R4, R25, 0x9910, RZ ;  /* 0x0000991019049816 */ /* 0x024fe400000000ff */
[----:B---3--:R-:W-:Y:S02]  /*3dd0*/  @!P2 PRMT R5, R22, 0x9910, RZ ;  /* 0x000099101605a816 */ /* 0x008fe400000000ff */
[----:B------:R-:W-:Y:S02]  /*3de0*/  @!P3 PRMT R0, R23, 0x9910, RZ ;  /* 0x000099101700b816 */ /* 0x000fe400000000ff */
[----:B-1----:R-:W-:Y:S02]  /*3df0*/  @!P0 PRMT R3, R24, 0x9910, RZ ;  /* 0x0000991018038816 */ /* 0x002fe400000000ff */
[----:B------:R-:W-:Y:S02]  /*3e00*/  @!P3 IMNMX R0, R0, UR4, !PT ;  /* 0x000000040000bc17 */ /* 0x000fe4000f800200 */
[----:B------:R-:W-:-:S02]  /*3e10*/  @!P1 IMNMX R4, R4, UR4, !PT ;  /* 0x0000000404049c17 */ /* 0x000fc4000f800200 */
[----:B------:R-:W-:Y:S02]  /*3e20*/  @!P0 IMNMX R3, R3, UR4, !PT ;  /* 0x0000000403038c17 */ /* 0x000fe4000f800200 */
[----:B------:R-:W-:Y:S02]  /*3e30*/  @!P2 IMNMX R5, R5, UR4, !PT ;  /* 0x000000040505ac17 */ /* 0x000fe4000f800200 */
[----:B------:R-:W-:Y:S02]  /*3e40*/  @!P3 IMNMX R11, R0, UR5, PT ;  /* 0x00000005000bbc17 */ /* 0x000fe4000b800200 */
[----:B------:R-:W-:Y:S02]  /*3e50*/  @!P1 IMNMX R22, R4, UR5, PT ;  /* 0x0000000504169c17 */ /* 0x000fe4000b800200 */
[----:B------:R-:W-:Y:S02]  /*3e60*/  @!P0 IMNMX R23, R3, UR5, PT ;  /* 0x0000000503178c17 */ /* 0x000fe4000b800200 */
[----:B------:R-:W-:Y:S01]  /*3e70*/  @!P2 IMNMX R24, R5, UR5, PT ;  /* 0x000000050518ac17 */ /* 0x000fe2000b800200 */
        /* <DEDUP_REMOVED lines=20> */
.L_x_16747:
[----:B------:R0:W-:Y:S01]  /*3fc0*/  STG.E.U8 [R8.64], R11 ;  /* 0x0000000b08007986 */ /* 0x0001e2000c101124 */
[----:B------:R-:W-:Y:S01]  /*3fd0*/  IMAD.MOV.U32 R2, RZ, RZ, R18 ;  /* 0x000000ffff027224 */ /* 0x000fe200078e0012 */
[----:B------:R-:W-:Y:S05]  /*3fe0*/  BRA `(.L_x_16743) ;  /* 0x00000f0000007947 */ /* 0x000fea0003800000 */
.L_x_16746:
[----:B------:R-:W-:-:S13]  /*3ff0*/  ISETP.NE.AND P0, PT, R0, 0x2, PT ;  /* 0x000000020000780c */ /* 0x000fda0003f05270 */
[----:B------:R-:W-:Y:S05]  /*4000*/  @!P0 BRA `(.L_x_16749) ;  /* 0x000000d000008947 */ /* 0x000fea0003800000 */
[----:B------:R-:W-:-:S13]  /*4010*/  ISETP.NE.AND P0, PT, R0, 0x3, PT ;  /* 0x000000030000780c */ /* 0x000fda0003f05270 */
[----:B------:R-:W-:Y:S05]  /*4020*/  @!P0 BRA `(.L_x_16750) ;  /* 0x0000007000008947 */ /* 0x000fea0003800000 */
[----:B------:R-:W-:-:S13]  /*4030*/  ISETP.NE.AND P0, PT, R0, 0x4, PT ;  /* 0x000000040000780c */ /* 0x000fda0003f05270 */
[----:B------:R-:W-:Y:S05]  /*4040*/  @P0 BRA `(.L_x_16748) ;  /* 0x00000cd000000947 */ /* 0x000fea0003800000 */
[----:B------:R-:W-:Y:S01]  /*4050*/  PRMT R4, R11, 0x9910, RZ ;  /* 0x000099100b047816 */ /* 0x000fe200000000ff */
[----:B------:R-:W-:-:S03]  /*4060*/  IMAD.MOV.U32 R2, RZ, RZ, R18 ;  /* 0x000000ffff027224 */ /* 0x000fc600078e0012 */
[----:B------:R-:W-:-:S05]  /*4070*/  SHF.R.S32.HI R5, RZ, 0x1f, R4 ;  /* 0x0000001fff057819 */ /* 0x000fca0000011404 */
[----:B------:R0:W-:Y:S01]  /*4080*/  STG.E.64 [R8.64], R4 ;  /* 0x0000000408007986 */ /* 0x0001e2000c101b24 */
[----:B------:R-:W-:Y:S05]  /*4090*/  BRA `(.L_x_16743) ;  /* 0x00000e5000007947 */ /* 0x000fea0003800000 */
.L_x_16750:
[----:B------:R-:W-:Y:S01]  /*40a0*/  PRMT R3, R11, 0x9910, RZ ;  /* 0x000099100b037816 */ /* 0x000fe200000000ff */
[----:B------:R-:W-:-:S04]  /*40b0*/  IMAD.MOV.U32 R2, RZ, RZ, R18 ;  /* 0x000000ffff027224 */ /* 0x000fc800078e0012 */
[----:B------:R0:W-:Y:S01]  /*40c0*/  STG.E [R8.64], R3 ;  /* 0x0000000308007986 */ /* 0x0001e2000c101924 */
[----:B------:R-:W-:Y:S05]  /*40d0*/  BRA `(.L_x_16743) ;  /* 0x00000e1000007947 */ /* 0x000fea0003800000 */
.L_x_16749:
[----:B------:R0:W-:Y:S01]  /*40e0*/  STG.E.U16 [R8.64], R11 ;  /* 0x0000000b08007986 */ /* 0x0001e2000c101524 */
[----:B------:R-:W-:Y:S01]  /*40f0*/  IMAD.MOV.U32 R2, RZ, RZ, R18 ;  /* 0x000000ffff027224 */ /* 0x000fe200078e0012 */
[----:B------:R-:W-:Y:S05]  /*4100*/  BRA `(.L_x_16743) ;  /* 0x00000de000007947 */ /* 0x000fea0003800000 */
.L_x_16745:
[----:B------:R-:W-:-:S13]  /*4110*/  ISETP.GT.AND P0, PT, R0, 0x6, PT ;  /* 0x000000060000780c */ /* 0x000fda0003f04270 */
[----:B------:R-:W-:Y:S05]  /*4120*/  @P0 BRA `(.L_x_16751) ;  /* 0x000000d000000947 */ /* 0x000fea0003800000 */
[----:B------:R-:W-:-:S13]  /*4130*/  ISETP.NE.AND P0, PT, R0, 0x5, PT ;  /* 0x000000050000780c */ /* 0x000fda0003f05270 */
[----:B------:R-:W-:Y:S05]  /*4140*/  @!P0 BRA `(.L_x_16752) ;  /* 0x0000006000008947 */ /* 0x000fea0003800000 */
[----:B------:R-:W-:-:S13]  /*4150*/  ISETP.NE.AND P0, PT, R0, 0x6, PT ;  /* 0x000000060000780c */ /* 0x000fda0003f05270 */
[----:B------:R-:W-:Y:S05]  /*4160*/  @P0 BRA `(.L_x_16748) ;  /* 0x00000bb000000947 */ /* 0x000fea0003800000 */
[----:B------:R-:W0:Y:S01]  /*4170*/  I2F.S16 R3, R11 ;  /* 0x0000000b00037306 */ /* 0x000e220000101400 */
[----:B------:R-:W-:Y:S01]  /*4180*/  IMAD.MOV.U32 R2, RZ, RZ, R18 ;  /* 0x000000ffff027224 */ /* 0x000fe200078e0012 */
[----:B0-----:R0:W-:Y:S01]  /*4190*/  STG.E [R8.64], R3 ;  /* 0x0000000308007986 */ /* 0x0011e2000c101924 */
[----:B------:R-:W-:Y:S05]  /*41a0*/  BRA `(.L_x_16743) ;  /* 0x00000d4000007947 */ /* 0x000fea0003800000 */
.L_x_16752:
[----:B------:R-:W0:Y:S01]  /*41b0*/  I2F.S16 R0, R11 ;  /* 0x0000000b00007306 */ /* 0x000e220000101400 */
[----:B------:R-:W-:Y:S01]  /*41c0*/  IMAD.MOV.U32 R2, RZ, RZ, R18 ;  /* 0x000000ffff027224 */ /* 0x000fe200078e0012 */
[----:B0-----:R-:W-:-:S05]  /*41d0*/  F2FP.PACK_AB R0, RZ, R0 ;  /* 0x00000000ff00723e */ /* 0x001fca00000000ff */
[----:B------:R0:W-:Y:S01]  /*41e0*/  STG.E.U16 [R8.64], R0 ;  /* 0x0000000008007986 */ /* 0x0001e2000c101524 */
[----:B------:R-:W-:Y:S05]  /*41f0*/  BRA `(.L_x_16743) ;  /* 0x00000cf000007947 */ /* 0x000fea0003800000 */
.L_x_16751:
[----:B------:R-:W-:-:S13]  /*4200*/  ISETP.NE.AND P0, PT, R0, 0x7, PT ;  /* 0x000000070000780c */ /* 0x000fda0003f05270 */
[----:B------:R-:W-:Y:S05]  /*4210*/  @!P0 BRA `(.L_x_16753) ;  /* 0x000000f000008947 */ /* 0x000fea0003800000 */
[----:B------:R-:W-:-:S13]  /*4220*/  ISETP.NE.AND P0, PT, R0, 0x8, PT ;  /* 0x000000080000780c */ /* 0x000fda0003f05270 */
[----:B------:R-:W-:Y:S05]  /*4230*/  @!P0 BRA `(.L_x_16754) ;  /* 0x0000007000008947 */ /* 0x000fea0003800000 */
[----:B------:R-:W-:-:S13]  /*4240*/  ISETP.NE.AND P0, PT, R0, 0x9, PT ;  /* 0x000000090000780c */ /* 0x000fda0003f05270 */
[----:B------:R-:W-:Y:S05]  /*4250*/  @P0 BRA `(.L_x_16748) ;  /* 0x00000ac000000947 */ /* 0x000fea0003800000 */
[----:B------:R-:W0:Y:S01]  /*4260*/  I2F.S16 R4, R11 ;  /* 0x0000000b00047306 */ /* 0x000e220000101400 */
[----:B------:R-:W-:Y:S02]  /*4270*/  IMAD.MOV.U32 R5, RZ, RZ, RZ ;  /* 0x000000ffff057224 */ /* 0x000fe400078e00ff */
[----:B------:R-:W-:-:S03]  /*4280*/  IMAD.MOV.U32 R2, RZ, RZ, R18 ;  /* 0x000000ffff027224 */ /* 0x000fc600078e0012 */
[----:B0-----:R0:W-:Y:S01]  /*4290*/  STG.E.64 [R8.64], R4 ;  /* 0x0000000408007986 */ /* 0x0011e2000c101b24 */
[----:B------:R-:W-:Y:S05]  /*42a0*/  BRA `(.L_x_16743) ;  /* 0x00000c4000007947 */ /* 0x000fea0003800000 */
.L_x_16754:
[----:B------:R-:W0:Y:S01]  /*42b0*/  I2F.S16 R11, R11 ;  /* 0x0000000b000b7306 */ /* 0x000e220000101400 */
[----:B------:R-:W-:Y:S01]  /*42c0*/  IMAD.MOV.U32 R2, RZ, RZ, R18 ;  /* 0x000000ffff027224 */ /* 0x000fe200078e0012 */
[----:B0-----:R-:W-:-:S04]  /*42d0*/  F2FP.PACK_AB R3, RZ, R11 ;  /* 0x0000000bff03723e */ /* 0x001fc800000000ff */
[----:B------:R-:W-:-:S05]  /*42e0*/  PRMT R3, R3, 0x5410, RZ ;  /* 0x0000541003037816 */ /* 0x000fca00000000ff */
[----:B------:R0:W-:Y:S01]  /*42f0*/  STG.E [R8.64], R3 ;  /* 0x0000000308007986 */ /* 0x0001e2000c101924 */
[----:B------:R-:W-:Y:S05]  /*4300*/  BRA `(.L_x_16743) ;  /* 0x00000be000007947 */ /* 0x000fea0003800000 */
.L_x_16753:
[----:B------:R-:W0:Y:S01]  /*4310*/  I2F.F64.S16 R4, R11 ;  /* 0x0000000b00047312 */ /* 0x000e220000101c00 */
[----:B------:R-:W-:Y:S01]  /*4320*/  IMAD.MOV.U32 R2, RZ, RZ, R18 ;  /* 0x000000ffff027224 */ /* 0x000fe200078e0012 */
[----:B0-----:R0:W-:Y:S01]  /*4330*/  STG.E.64 [R8.64], R4 ;  /* 0x0000000408007986 */ /* 0x0011e2000c101b24 */
[----:B------:R-:W-:Y:S05]  /*4340*/  BRA `(.L_x_16743) ;  /* 0x00000ba000007947 */ /* 0x000fea0003800000 */
.L_x_16744:
        /* <DEDUP_REMOVED lines=8> */
[----:B------:R-:W-:Y:S01]  /*43d0*/  PRMT R0, R11, 0x9910, RZ ;  /* 0x000099100b007816 */ /* 0x000fe200000000ff */
[----:B------:R-:W-:-:S03]  /*43e0*/  IMAD.MOV.U32 R2, RZ, RZ, R18 ;  /* 0x000000ffff027224 */ /* 0x000fc600078e0012 */
[----:B------:R-:W-:-:S04]  /*43f0*/  ISETP.NE.AND P0, PT, R0, RZ, PT ;  /* 0x000000ff0000720c */ /* 0x000fc80003f05270 */
[----:B------:R-:W-:-:S05]  /*4400*/  SEL R3, RZ, 0x1, !P0 ;  /* 0x00000001ff037807 */ /* 0x000fca0004000000 */
[----:B------:R0:W-:Y:S01]  /*4410*/  STG.E.U8 [R8.64], R3 ;  /* 0x0000000308007986 */ /* 0x0001e2000c101124 */
[----:B------:R-:W-:Y:S05]  /*4420*/  BRA `(.L_x_16743) ;  /* 0x00000ac000007947 */ /* 0x000fea0003800000 */
.L_x_16757:
[----:B------:R-:W0:Y:S01]  /*4430*/  I2F.F64.S16 R4, R11 ;  /* 0x0000000b00047312 */ /* 0x000e220000101c00 */
[----:B------:R-:W-:Y:S01]  /*4440*/  CS2R R6, SRZ ;  /* 0x0000000000067805 */ /* 0x000fe2000001ff00 */
[----:B------:R-:W-:-:S04]  /*4450*/  IMAD.MOV.U32 R2, RZ, RZ, R18 ;  /* 0x000000ffff027224 */ /* 0x000fc800078e0012 */
[----:B0-----:R0:W-:Y:S01]  /*4460*/  STG.E.128 [R8.64], R4 ;  /* 0x0000000408007986 */ /* 0x0011e2000c101d24 */
[----:B------:R-:W-:Y:S05]  /*4470*/  BRA `(.L_x_16743) ;  /* 0x00000a7000007947 */ /* 0x000fea0003800000 */
.L_x_16756:
        /* <DEDUP_REMOVED lines=21> */
.L_x_16761:
[----:B------:R-:W-:Y:S05]  /*45d0*/  BSYNC B0 ;  /* 0x0000000000007941 */ /* 0x000fea0003800000 */
.L_x_16760:
[----:B------:R-:W-:Y:S01]  /*45e0*/  LOP3.LUT R3, R0, R3, RZ, 0xfc, !PT ;  /* 0x0000000300037212 */ /* 0x000fe200078efcff */
[----:B------:R-:W-:-:S04]  /*45f0*/  IMAD.MOV.U32 R2, RZ, RZ, R18 ;  /* 0x000000ffff027224 */ /* 0x000fc800078e0012 */
[----:B------:R0:W-:Y:S01]  /*4600*/  STG.E.U8 [R8.64], R3 ;  /* 0x0000000308007986 */ /* 0x0001e2000c101124 */
[----:B------:R-:W-:Y:S05]  /*4610*/  BRA `(.L_x_16743) ;  /* 0x000008d000007947 */ /* 0x000fea0003800000 */
.L_x_16759:
        /* <DEDUP_REMOVED lines=13> */
.L_x_16763:
[----:B------:R-:W-:Y:S01]  /*46f0*/  IMAD.MOV.U32 R0, RZ, RZ, 0x7f ;  /* 0x0000007fff007424 */ /* 0x000fe200078e00ff */
[----:B------:R-:W-:-:S04]  /*4700*/  ISETP.GT.U32.AND P0, PT, R2, 0x7f800000, PT ;  /* 0x7f8000000200780c */ /* 0x000fc80003f04070 */
[----:B------:R-:W-:-:S04]  /*4710*/  SEL R0, R0, 0x7c, P0 ;  /* 0x0000007c00007807 */ /* 0x000fc80000000000 */
.L_x_16764:
[----:B------:R-:W-:Y:S05]  /*4720*/  BSYNC B0 ;  /* 0x0000000000007941 */ /* 0x000fea0003800000 */
.L_x_16762:
[----:B------:R-:W-:-:S04]  /*4730*/  LOP3.LUT R2, R11, 0x80000000, RZ, 0xc0, !PT ;  /* 0x800000000b027812 */ /* 0x000fc800078ec0ff */
[----:B------:R-:W-:Y:S01]  /*4740*/  SHF.R.U32.HI R3, RZ, 0x18, R2 ;  /* 0x00000018ff037819 */ /* 0x000fe20000011602 */
[----:B------:R-:W-:-:S03]  /*4750*/  IMAD.MOV.U32 R2, RZ, RZ, R18 ;  /* 0x000000ffff027224 */ /* 0x000fc600078e0012 */
[----:B------:R-:W-:-:S05]  /*4760*/  LOP3.LUT R3, R0, R3, RZ, 0xfc, !PT ;  /* 0x0000000300037212 */ /* 0x000fca00078efcff */
[----:B------:R0:W-:Y:S01]  /*4770*/  STG.E.U8 [R8.64], R3 ;  /* 0x0000000308007986 */ /* 0x0001e2000c101124 */
[----:B------:R-:W-:Y:S05]  /*4780*/  BRA `(.L_x_16743) ;  /* 0x0000076000007947 */ /* 0x000fea0003800000 */
.L_x_16758:
[----:B------:R-:W0:Y:S01]  /*4790*/  I2F.S16 R0, R11 ;  /* 0x0000000b00007306 */ /* 0x000e220000101400 */
[----:B------:R-:W-:Y:S01]  /*47a0*/  IMAD.MOV.U32 R2, RZ, RZ, R18 ;  /* 0x000000ffff027224 */ /* 0x000fe200078e0012 */
[----:B0-----:R-:W-:-:S05]  /*47b0*/  F2FP.BF16.PACK_AB R0, RZ, R0 ;  /* 0x00000000ff00723e */ /* 0x001fca00000010ff */
[----:B------:R0:W-:Y:S01]  /*47c0*/  STG.E.U16 [R8.64], R0 ;  /* 0x0000000008007986 */ /* 0x0001e2000c101524 */
[----:B------:R-:W-:Y:S05]  /*47d0*/  BRA `(.L_x_16743) ;  /* 0x0000071000007947 */ /* 0x000fea0003800000 */
.L_x_16755:
        /* <DEDUP_REMOVED lines=11> */
.L_x_16767:
        /* <DEDUP_REMOVED lines=17> */
.L_x_16770:
[----:B------:R-:W-:-:S04]  /*49a0*/  LOP3.LUT R2, R11, 0x80000000, RZ, 0xc0, !PT ;  /* 0x800000000b027812 */ /* 0x000fc800078ec0ff */
[----:B------:R-:W-:-:S04]  /*49b0*/  SHF.R.U32.HI R3, RZ, 0x18, R2 ;  /* 0x00000018ff037819 */ /* 0x000fc80000011602 */
[----:B------:R-:W-:-:S04]  /*49c0*/  LOP3.LUT R0, R0, R3, RZ, 0xfc, !PT ;  /* 0x0000000300007212 */ /* 0x000fc800078efcff */
[----:B------:R-:W-:Y:S02]  /*49d0*/  PRMT R4, R0, 0x7610, R4 ;  /* 0x0000761000047816 */ /* 0x000fe40000000004 */
.L_x_16769:
[----:B------:R-:W-:Y:S05]  /*49e0*/  BSYNC B0 ;  /* 0x0000000000007941 */ /* 0x000fea0003800000 */
.L_x_16768:
[----:B------:R0:W-:Y:S01]  /*49f0*/  STG.E.U8 [R8.64], R4 ;  /* 0x0000000408007986 */ /* 0x0001e2000c101124 */
[----:B------:R-:W-:Y:S01]  /*4a00*/  IMAD.MOV.U32 R2, RZ, RZ, R18 ;  /* 0x000000ffff027224 */ /* 0x000fe200078e0012 */
[----:B------:R-:W-:Y:S05]  /*4a10*/  BRA `(.L_x_16743) ;  /* 0x000004d000007947 */ /* 0x000fea0003800000 */
.L_x_16766:
        /* <DEDUP_REMOVED lines=17> */
.L_x_16773:
[----:B------:R-:W-:-:S04]  /*4b30*/  LOP3.LUT R2, R11, 0x80000000, RZ, 0xc0, !PT ;  /* 0x800000000b027812 */ /* 0x000fc800078ec0ff */
[----:B------:R-:W-:-:S04]  /*4b40*/  SHF.R.U32.HI R3, RZ, 0x18, R2 ;  /* 0x00000018ff037819 */ /* 0x000fc80000011602 */
[----:B------:R-:W-:-:S04]  /*4b50*/  LOP3.LUT R0, R0, R3, RZ, 0xfc, !PT ;  /* 0x0000000300007212 */ /* 0x000fc800078efcff */
[----:B------:R-:W-:Y:S02]  /*4b60*/  PRMT R4, R0, 0x7610, R4 ;  /* 0x0000761000047816 */ /* 0x000fe40000000004 */
.L_x_16772:
[----:B------:R-:W-:Y:S05]  /*4b70*/  BSYNC B0 ;  /* 0x0000000000007941 */ /* 0x000fea0003800000 */
.L_x_16771:
[----:B------:R0:W-:Y:S01]  /*4b80*/  STG.E.U8 [R8.64], R4 ;  /* 0x0000000408007986 */ /* 0x0001e2000c101124 */
[----:B------:R-:W-:Y:S01]  /*4b90*/  IMAD.MOV.U32 R2, RZ, RZ, R18 ;  /* 0x000000ffff027224 */ /* 0x000fe200078e0012 */
[----:B------:R-:W-:Y:S05]  /*4ba0*/  BRA `(.L_x_16743) ;  /* 0x0000034000007947 */ /* 0x000fea0003800000 */
.L_x_16765:
        /* <DEDUP_REMOVED lines=23> */
.L_x_16748:
        /* <DEDUP_REMOVED lines=21> */
.L_x_16775:
[----:B------:R-:W-:Y:S01]  /*4e70*/  PRMT R4, R11, 0x9910, RZ ;  /* 0x000099100b047816 */ /* 0x000fe200000000ff */
[----:B------:R-:W-:-:S03]  /*4e80*/  IMAD.MOV.U32 R2, RZ, RZ, R18 ;  /* 0x000000ffff027224 */ /* 0x000fc600078e0012 */
[----:B------:R-:W-:-:S05]  /*4e90*/  SHF.R.S32.HI R5, RZ, 0x1f, R4 ;  /* 0x0000001fff057819 */ /* 0x000fca0000011404 */
[----:B------:R0:W-:Y:S01]  /*4ea0*/  STG.E.64 [R8.64], R4 ;  /* 0x0000000408007986 */ /* 0x0001e2000c101b24 */
[----:B------:R-:W-:Y:S05]  /*4eb0*/  BRA `(.L_x_16743) ;  /* 0x0000003000007947 */ /* 0x000fea0003800000 */
.L_x_16774:
[----:B------:R-:W-:Y:S01]  /*4ec0*/  PRMT R3, R11, 0x9910, RZ ;  /* 0x000099100b037816 */ /* 0x000fe200000000ff */
[----:B------:R-:W-:-:S04]  /*4ed0*/  IMAD.MOV.U32 R2, RZ, RZ, R18 ;  /* 0x000000ffff027224 */ /* 0x000fc800078e0012 */
[----:B------:R0:W-:Y:S03]  /*4ee0*/  STG.E [R8.64], R3 ;  /* 0x0000000308007986 */ /* 0x0001e6000c101924 */
.L_x_16743:
[----:B----4-:R-:W-:Y:S05]  /*4ef0*/  BSYNC B6 ;  /* 0x0000000000067941 */ /* 0x010fea0003800000 */
.L_x_16742:
        /* <DEDUP_REMOVED lines=21> */
.L_x_16781:
[----:B------:R0:W-:Y:S01]  /*5050*/  STG.E.U8 [R8.64], R23 ;  /* 0x0000001708007986 */ /* 0x0001e2000c101124 */
[----:B------:R-:W-:Y:S05]  /*5060*/  BRA `(.L_x_16783) ;  /* 0x00000dc000007947 */ /* 0x000fea0003800000 */
.L_x_16780:
        /* <DEDUP_REMOVED lines=10> */
.L_x_16785:
[----:B------:R-:W-:-:S05]  /*5110*/  PRMT R3, R23, 0x9910, RZ ;  /* 0x0000991017037816 */ /* 0x000fca00000000ff */
[----:B------:R0:W-:Y:S01]  /*5120*/  STG.E [R8.64], R3 ;  /* 0x0000000308007986 */ /* 0x0001e2000c101924 */
[----:B------:R-:W-:Y:S05]  /*5130*/  BRA `(.L_x_16783) ;  /* 0x00000cf000007947 */ /* 0x000fea0003800000 */
.L_x_16784:
[----:B------:R0:W-:Y:S01]  /*5140*/  STG.E.U16 [R8.64], R23 ;  /* 0x0000001708007986 */ /* 0x0001e2000c101524 */
[----:B------:R-:W-:Y:S05]  /*5150*/  BRA `(.L_x_16783) ;  /* 0x00000cd000007947 */ /* 0x000fea0003800000 */
.L_x_16779:
        /* <DEDUP_REMOVED lines=9> */
.L_x_16787:
[----:B------:R-:W0:Y:S02]  /*51f0*/  I2F.S16 R0, R23 ;  /* 0x0000001700007306 */ /* 0x000e240000101400 */
[----:B0-----:R-:W-:-:S05]  /*5200*/  F2FP.PACK_AB R0, RZ, R0 ;  /* 0x00000000ff00723e */ /* 0x001fca00000000ff */
[----:B------:R0:W-:Y:S01]  /*5210*/  STG.E.U16 [R8.64], R0 ;  /* 0x0000000008007986 */ /* 0x0001e2000c101524 */
[----:B------:R-:W-:Y:S05]  /*5220*/  BRA `(.L_x_16783) ;  /* 0x00000c0000007947 */ /* 0x000fea0003800000 */
.L_x_16786:
        /* <DEDUP_REMOVED lines=10> */
.L_x_16789:
[----:B------:R-:W0:Y:S02]  /*52d0*/  I2F.S16 R23, R23 ;  /* 0x0000001700177306 */ /* 0x000e240000101400 */
[----:B0-----:R-:W-:-:S04]  /*52e0*/  F2FP.PACK_AB R3, RZ, R23 ;  /* 0x00000017ff03723e */ /* 0x001fc800000000ff */
[----:B------:R-:W-:-:S05]  /*52f0*/  PRMT R3, R3, 0x5410, RZ ;  /* 0x0000541003037816 */ /* 0x000fca00000000ff */
[----:B------:R0:W-:Y:S01]  /*5300*/  STG.E [R8.64], R3 ;  /* 0x0000000308007986 */ /* 0x0001e2000c101924 */
[----:B------:R-:W-:Y:S05]  /*5310*/  BRA `(.L_x_16783) ;  /* 0x00000b1000007947 */ /* 0x000fea0003800000 */
.L_x_16788:
[----:B------:R-:W0:Y:S02]  /*5320*/  I2F.F64.S16 R4, R23 ;  /* 0x0000001700047312 */ /* 0x000e240000101c00 */
[----:B0-----:R0:W-:Y:S01]  /*5330*/  STG.E.64 [R8.64], R4 ;  /* 0x0000000408007986 */ /* 0x0011e2000c101b24 */
[----:B------:R-:W-:Y:S05]  /*5340*/  BRA `(.L_x_16783) ;  /* 0x00000ae000007947 */ /* 0x000fea0003800000 */
.L_x_16778:
        /* <DEDUP_REMOVED lines=13> */
.L_x_16792:
[----:B------:R-:W0:Y:S01]  /*5420*/  I2F.F64.S16 R4, R23 ;  /* 0x0000001700047312 */ /* 0x000e220000101c00 */
[----:B------:R-:W-:-:S05]  /*5430*/  CS2R R6, SRZ ;  /* 0x0000000000067805 */ /* 0x000fca000001ff00 */
[----:B0-----:R0:W-:Y:S01]  /*5440*/  STG.E.128 [R8.64], R4 ;  /* 0x0000000408007986 */ /* 0x0011e2000c101d24 */
[----:B------:R-:W-:Y:S05]  /*5450*/  BRA `(.L_x_16783) ;  /* 0x000009d000007947 */ /* 0x000fea0003800000 */
.L_x_16791:
        /* <DEDUP_REMOVED lines=21> */
.L_x_16796:
[----:B------:R-:W-:Y:S05]  /*55b0*/  BSYNC B0 ;  /* 0x0000000000007941 */ /* 0x000fea0003800000 */
.L_x_16795:
[----:B------:R-:W-:-:S05]  /*55c0*/  LOP3.LUT R5, R0, R5, RZ, 0xfc, !PT ;  /* 0x0000000500057212 */ /* 0x000fca00078efcff */
[----:B------:R0:W-:Y:S01]  /*55d0*/  STG.E.U8 [R8.64], R5 ;  /* 0x0000000508007986 */ /* 0x0001e2000c101124 */
[----:B------:R-:W-:Y:S05]  /*55e0*/  BRA `(.L_x_16783) ;  /* 0x0000084000007947 */ /* 0x000fea0003800000 */
.L_x_16794:
        /* <DEDUP_REMOVED lines=13> */
.L_x_16798:
[----:B------:R-:W-:Y:S01]  /*56c0*/  IMAD.MOV.U32 R0, RZ, RZ, 0x7f ;  /* 0x0000007fff007424 */ /* 0x000fe200078e00ff */
[----:B------:R-:W-:-:S04]  /*56d0*/  ISETP.GT.U32.AND P0, PT, R3, 0x7f800000, PT ;  /* 0x7f8000000300780c */ /* 0x000fc80003f04070 */
[----:B------:R-:W-:-:S04]  /*56e0*/  SEL R0, R0, 0x7c, P0 ;  /* 0x0000007c00007807 */ /* 0x000fc80000000000 */
.L_x_16799:
[----:B------:R-:W-:Y:S05]  /*56f0*/  BSYNC B0 ;  /* 0x0000000000007941 */ /* 0x000fea0003800000 */
.L_x_16797:
[----:B------:R-:W-:-:S04]  /*5700*/  LOP3.LUT R3, R23, 0x80000000, RZ, 0xc0, !PT ;  /* 0x8000000017037812 */ /* 0x000fc800078ec0ff */
[----:B------:R-:W-:-:S04]  /*5710*/  SHF.R.U32.HI R3, RZ, 0x18, R3 ;  /* 0x00000018ff037819 */ /* 0x000fc80000011603 */
[----:B------:R-:W-:-:S05]  /*5720*/  LOP3.LUT R3, R0, R3, RZ, 0xfc, !PT ;  /* 0x0000000300037212 */ /* 0x000fca00078efcff */
[----:B------:R0:W-:Y:S01]  /*5730*/  STG.E.U8 [R8.64], R3 ;  /* 0x0000000308007986 */ /* 0x0001e2000c101124 */
[----:B------:R-:W-:Y:S05]  /*5740*/  BRA `(.L_x_16783) ;  /* 0x000006e000007947 */ /* 0x000fea0003800000 */
.L_x_16793:
[----:B------:R-:W0:Y:S02]  /*5750*/  I2F.S16 R0, R23 ;  /* 0x0000001700007306 */ /* 0x000e240000101400 */
[----:B0-----:R-:W-:-:S05]  /*5760*/  F2FP.BF16.PACK_AB R0, RZ, R0 ;  /* 0x00000000ff00723e */ /* 0x001fca00000010ff */
[----:B------:R0:W-:Y:S01]  /*5770*/  STG.E.U16 [R8.64], R0 ;  /* 0x0000000008007986 */ /* 0x0001e2000c101524 */
[----:B------:R-:W-:Y:S05]  /*5780*/  BRA `(.L_x_16783) ;  /* 0x000006a000007947 */ /* 0x000fea0003800000 */
.L_x_16790:
        /* <DEDUP_REMOVED lines=10> */
.L_x_16802:
        /* <DEDUP_REMOVED lines=17> */
.L_x_16805:
[----:B------:R-:W-:-:S04]  /*5940*/  LOP3.LUT R3, R23, 0x80000000, RZ, 0xc0, !PT ;  /* 0x8000000017037812 */ /* 0x000fc800078ec0ff */
[----:B------:R-:W-:-:S04]  /*5950*/  SHF.R.U32.HI R3, RZ, 0x18, R3 ;  /* 0x00000018ff037819 */ /* 0x000fc80000011603 */
[----:B------:R-:W-:-:S04]  /*5960*/  LOP3.LUT R0, R0, R3, RZ, 0xfc, !PT ;  /* 0x0000000300007212 */ /* 0x000fc800078efcff */
[----:B------:R-:W-:Y:S02]  /*5970*/  PRMT R4, R0, 0x7610, R4 ;  /* 0x0000761000047816 */ /* 0x000fe40000000004 */
.L_x_16804:
[----:B------:R-:W-:Y:S05]  /*5980*/  BSYNC B0 ;  /* 0x0000000000007941 */ /* 0x000fea0003800000 */
.L_x_16803:
[----:B------:R0:W-:Y:S01]  /*5990*/  STG.E.U8 [R8.64], R4 ;  /* 0x0000000408007986 */ /* 0x0001e2000c101124 */
[----:B------:R-:W-:Y:S05]  /*59a0*/  BRA `(.L_x_16783) ;  /* 0x0000048000007947 */ /* 0x000fea0003800000 */
.L_x_16801:
        /* <DEDUP_REMOVED lines=17> */
.L_x_16808:
[----:B------:R-:W-:-:S04]  /*5ac0*/  LOP3.LUT R3, R23, 0x80000000, RZ, 0xc0, !PT ;  /* 0x8000000017037812 */ /* 0x000fc800078ec0ff */
[----:B------:R-:W-:-:S04]  /*5ad0*/  SHF.R.U32.HI R3, RZ, 0x18, R3 ;  /* 0x00000018ff037819 */ /* 0x000fc80000011603 */
[----:B------:R-:W-:-:S04]  /*5ae0*/  LOP3.LUT R0, R0, R3, RZ, 0xfc, !PT ;  /* 0x0000000300007212 */ /* 0x000fc800078efcff */
[----:B------:R-:W-:Y:S02]  /*5af0*/  PRMT R4, R0, 0x7610, R4 ;  /* 0x0000761000047816 */ /* 0x000fe40000000004 */
.L_x_16807:
[----:B------:R-:W-:Y:S05]  /*5b00*/  BSYNC B0 ;  /* 0x0000000000007941 */ /* 0x000fea0003800000 */
.L_x_16806:
[----:B------:R0:W-:Y:S01]  /*5b10*/  STG.E.U8 [R8.64], R4 ;  /* 0x0000000408007986 */ /* 0x0001e2000c101124 */
[----:B------:R-:W-:Y:S05]  /*5b20*/  BRA `(.L_x_16783) ;  /* 0x0000030000007947 */ /* 0x000fea0003800000 */
.L_x_16800:
        /* <DEDUP_REMOVED lines=22> */
.L_x_16782:
        /* <DEDUP_REMOVED lines=20> */
.L_x_16810:
[----:B------:R-:W-:-:S04]  /*5dd0*/  PRMT R4, R23, 0x9910, RZ ;  /* 0x0000991017047816 */ /* 0x000fc800000000ff */
[----:B------:R-:W-:-:S05]  /*5de0*/  SHF.R.S32.HI R5, RZ, 0x1f, R4 ;  /* 0x0000001fff057819 */ /* 0x000fca0000011404 */
[----:B------:R0:W-:Y:S01]  /*5df0*/  STG.E.64 [R8.64], R4 ;  /* 0x0000000408007986 */ /* 0x0001e2000c101b24 */
[----:B------:R-:W-:Y:S05]  /*5e00*/  BRA `(.L_x_16783) ;  /* 0x0000002000007947 */ /* 0x000fea0003800000 */
.L_x_16809:
[----:B------:R-:W-:-:S05]  /*5e10*/  PRMT R3, R23, 0x9910, RZ ;  /* 0x0000991017037816 */ /* 0x000fca00000000ff */
[----:B------:R0:W-:Y:S02]  /*5e20*/  STG.E [R8.64], R3 ;  /* 0x0000000308007986 */ /* 0x0001e4000c101924 */
.L_x_16783:
        /* <DEDUP_REMOVED lines=21> */
.L_x_16814:
[----:B------:R0:W-:Y:S01]  /*5f80*/  STG.E.U8 [R8.64], R22 ;  /* 0x0000001608007986 */ /* 0x0001e2000c101124 */
[----:B------:R-:W-:Y:S05]  /*5f90*/  BRA `(.L_x_16816) ;  /* 0x00000dc000007947 */ /* 0x000fea0003800000 */
.L_x_16813:
        /* <DEDUP_REMOVED lines=10> */
.L_x_16818:
[----:B------:R-:W-:-:S05]  /*6040*/  PRMT R3, R22, 0x9910, RZ ;  /* 0x0000991016037816 */ /* 0x000fca00000000ff */
[----:B------:R0:W-:Y:S01]  /*6050*/  STG.E [R8.64], R3 ;  /* 0x0000000308007986 */ /* 0x0001e2000c101924 */
[----:B------:R-:W-:Y:S05]  /*6060*/  BRA `(.L_x_16816) ;  /* 0x00000cf000007947 */ /* 0x000fea0003800000 */
.L_x_16817:
[----:B------:R0:W-:Y:S01]  /*6070*/  STG.E.U16 [R8.64], R22 ;  /* 0x0000001608007986 */ /* 0x0001e2000c101524 */
[----:B------:R-:W-:Y:S05]  /*6080*/  BRA `(.L_x_16816) ;  /* 0x00000cd000007947 */ /* 0x000fea0003800000 */
.L_x_16812:
        /* <DEDUP_REMOVED lines=9> */
.L_x_16820:
[----:B------:R-:W0:Y:S02]  /*6120*/  I2F.S16 R0, R22 ;  /* 0x0000001600007306 */ /* 0x000e240000101400 */
[----:B0-----:R-:W-:-:S05]  /*6130*/  F2FP.PACK_AB R0, RZ, R0 ;  /* 0x00000000ff00723e */ /* 0x001fca00000000ff */
[----:B------:R0:W-:Y:S01]  /*6140*/  STG.E.U16 [R8.64], R0 ;  /* 0x0000000008007986 */ /* 0x0001e2000c101524 */
[----:B------:R-:W-:Y:S05]  /*6150*/  BRA `(.L_x_16816) ;  /* 0x00000c0000007947 */ /* 0x000fea0003800000 */
.L_x_16819:
        /* <DEDUP_REMOVED lines=10> */
.L_x_16822:
[----:B------:R-:W0:Y:S02]  /*6200*/  I2F.S16 R22, R22 ;  /* 0x0000001600167306 */ /* 0x000e240000101400 */
[----:B0-----:R-:W-:-:S04]  /*6210*/  F2FP.PACK_AB R3, RZ, R22 ;  /* 0x00000016ff03723e */ /* 0x001fc800000000ff */
[----:B------:R-:W-:-:S05]  /*6220*/  PRMT R3, R3, 0x5410, RZ ;  /* 0x0000541003037816 */ /* 0x000fca00000000ff */
[----:B------:R0:W-:Y:S01]  /*6230*/  STG.E [R8.64], R3 ;  /* 0x0000000308007986 */ /* 0x0001e2000c101924 */
[----:B------:R-:W-:Y:S05]  /*6240*/  BRA `(.L_x_16816) ;  /* 0x00000b1000007947 */ /* 0x000fea0003800000 */
.L_x_16821:
[----:B------:R-:W0:Y:S02]  /*6250*/  I2F.F64.S16 R22, R22 ;  /* 0x0000001600167312 */ /* 0x000e240000101c00 */
[----:B0-----:R0:W-:Y:S01]  /*6260*/  STG.E.64 [R8.64], R22 ;  /* 0x0000001608007986 */ /* 0x0011e2000c101b24 */
[----:B------:R-:W-:Y:S05]  /*6270*/  BRA `(.L_x_16816) ;  /* 0x00000ae000007947 */ /* 0x000fea0003800000 */
.L_x_16811:
        /* <DEDUP_REMOVED lines=13> */
.L_x_16825:
[----:B------:R-:W0:Y:S01]  /*6350*/  I2F.F64.S16 R4, R22 ;  /* 0x0000001600047312 */ /* 0x000e220000101c00 */
[----:B------:R-:W-:-:S05]  /*6360*/  CS2R R6, SRZ ;  /* 0x0000000000067805 */ /* 0x000fca000001ff00 */
[----:B0-----:R0:W-:Y:S01]  /*6370*/  STG.E.128 [R8.64], R4 ;  /* 0x0000000408007986 */ /* 0x0011e2000c101d24 */
[----:B------:R-:W-:Y:S05]  /*6380*/  BRA `(.L_x_16816) ;  /* 0x000009d000007947 */ /* 0x000fea0003800000 */
.L_x_16824:
        /* <DEDUP_REMOVED lines=21> */
.L_x_16829:
[----:B------:R-:W-:Y:S05]  /*64e0*/  BSYNC B0 ;  /* 0x0000000000007941 */ /* 0x000fea0003800000 */
.L_x_16828:
[----:B------:R-:W-:-:S05]  /*64f0*/  LOP3.LUT R5, R0, R5, RZ, 0xfc, !PT ;  /* 0x0000000500057212 */ /* 0x000fca00078efcff */
[----:B------:R0:W-:Y:S01]  /*6500*/  STG.E.U8 [R8.64], R5 ;  /* 0x0000000508007986 */ /* 0x0001e2000c101124 */
[----:B------:R-:W-:Y:S05]  /*6510*/  BRA `(.L_x_16816) ;  /* 0x0000084000007947 */ /* 0x000fea0003800000 */
.L_x_16827:
        /* <DEDUP_REMOVED lines=13> */
.L_x_16831:
[----:B------:R-:W-:Y:S01]  /*65f0*/  IMAD.MOV.U32 R0, RZ, RZ, 0x7f ;  /* 0x0000007fff007424 */ /* 0x000fe200078e00ff */
[----:B------:R-:W-:-:S04]  /*6600*/  ISETP.GT.U32.AND P0, PT, R3, 0x7f800000, PT ;  /* 0x7f8000000300780c */ /* 0x000fc80003f04070 */
[----:B------:R-:W-:-:S04]  /*6610*/  SEL R0, R0, 0x7c, P0 ;  /* 0x0000007c00007807 */ /* 0x000fc80000000000 */
.L_x_16832:
[----:B------:R-:W-:Y:S05]  /*6620*/  BSYNC B0 ;  /* 0x0000000000007941 */ /* 0x000fea0003800000 */
.L_x_16830:
[----:B------:R-:W-:-:S04]  /*6630*/  LOP3.LUT R3, R5, 0x80000000, RZ, 0xc0, !PT ;  /* 0x8000000005037812 */ /* 0x000fc800078ec0ff */
[----:B------:R-:W-:-:S04]  /*6640*/  SHF.R.U32.HI R3, RZ, 0x18, R3 ;  /* 0x00000018ff037819 */ /* 0x000fc80000011603 */
[----:B------:R-:W-:-:S05]  /*6650*/  LOP3.LUT R3, R0, R3, RZ, 0xfc, !PT ;  /* 0x0000000300037212 */ /* 0x000fca00078efcff */
[----:B------:R0:W-:Y:S01]  /*6660*/  STG.E.U8 [R8.64], R3 ;  /* 0x0000000308007986 */ /* 0x0001e2000c101124 */
[----:B------:R-:W-:Y:S05]  /*6670*/  BRA `(.L_x_16816) ;  /* 0x000006e000007947 */ /* 0x000fea0003800000 */
.L_x_16826:
[----:B------:R-:W0:Y:S02]  /*6680*/  I2F.S16 R0, R22 ;  /* 0x0000001600007306 */ /* 0x000e240000101400 */
[----:B0-----:R-:W-:-:S05]  /*6690*/  F2FP.BF16.PACK_AB R0, RZ, R0 ;  /* 0x00000000ff00723e */ /* 0x001fca00000010ff */
[----:B------:R0:W-:Y:S01]  /*66a0*/  STG.E.U16 [R8.64], R0 ;  /* 0x0000000008007986 */ /* 0x0001e2000c101524 */
[----:B------:R-:W-:Y:S05]  /*66b0*/  BRA `(.L_x_16816) ;  /* 0x000006a000007947 */ /* 0x000fea0003800000 */
.L_x_16823:
        /* <DEDUP_REMOVED lines=10> */
.L_x_16835:
        /* <DEDUP_REMOVED lines=17> */
.L_x_16838:
[----:B------:R-:W-:-:S04]  /*6870*/  LOP3.LUT R3, R5, 0x80000000, RZ, 0xc0, !PT ;  /* 0x8000000005037812 */ /* 0x000fc800078ec0ff */
[----:B------:R-:W-:-:S04]  /*6880*/  SHF.R.U32.HI R3, RZ, 0x18, R3 ;  /* 0x00000018ff037819 */ /* 0x000fc80000011603 */
[----:B------:R-:W-:-:S04]  /*6890*/  LOP3.LUT R0, R0, R3, RZ, 0xfc, !PT ;  /* 0x0000000300007212 */ /* 0x000fc800078efcff */
[----:B------:R-:W-:Y:S02]  /*68a0*/  PRMT R4, R0, 0x7610, R4 ;  /* 0x0000761000047816 */ /* 0x000fe40000000004 */
.L_x_16837:
[----:B------:R-:W-:Y:S05]  /*68b0*/  BSYNC B0 ;  /* 0x0000000000007941 */ /* 0x000fea0003800000 */
.L_x_16836:
[----:B------:R0:W-:Y:S01]  /*68c0*/  STG.E.U8 [R8.64], R4 ;  /* 0x0000000408007986 */ /* 0x0001e2000c101124 */
[----:B------:R-:W-:Y:S05]  /*68d0*/  BRA `(.L_x_16816) ;  /* 0x0000048000007947 */ /* 0x000fea0003800000 */
.L_x_16834:
        /* <DEDUP_REMOVED lines=17> */
.L_x_16841:
[----:B------:R-:W-:-:S04]  /*69f0*/  LOP3.LUT R3, R5, 0x80000000, RZ, 0xc0, !PT ;  /* 0x8000000005037812 */ /* 0x000fc800078ec0ff */
[----:B------:R-:W-:-:S04]  /*6a00*/  SHF.R.U32.HI R3, RZ, 0x18, R3 ;  /* 0x00000018ff037819 */ /* 0x000fc80000011603 */
[----:B------:R-:W-:-:S04]  /*6a10*/  LOP3.LUT R0, R0, R3, RZ, 0xfc, !PT ;  /* 0x0000000300007212 */ /* 0x000fc800078efcff */
[----:B------:R-:W-:Y:S02]  /*6a20*/  PRMT R4, R0, 0x7610, R4 ;  /* 0x0000761000047816 */ /* 0x000fe40000000004 */
.L_x_16840:
[----:B------:R-:W-:Y:S05]  /*6a30*/  BSYNC B0 ;  /* 0x0000000000007941 */ /* 0x000fea0003800000 */
.L_x_16839:
[----:B------:R0:W-:Y:S01]  /*6a40*/  STG.E.U8 [R8.64], R4 ;  /* 0x0000000408007986 */ /* 0x0001e2000c101124 */
[----:B------:R-:W-:Y:S05]  /*6a50*/  BRA `(.L_x_16816) ;  /* 0x0000030000007947 */ /* 0x000fea0003800000 */
.L_x_16833:
        /* <DEDUP_REMOVED lines=22> */
.L_x_16815:
        /* <DEDUP_REMOVED lines=20> */
.L_x_16843:
[----:B------:R-:W-:-:S04]  /*6d00*/  PRMT R4, R22, 0x9910, RZ ;  /* 0x0000991016047816 */ /* 0x000fc800000000ff */
[----:B------:R-:W-:-:S05]  /*6d10*/  SHF.R.S32.HI R5, RZ, 0x1f, R4 ;  /* 0x0000001fff057819 */ /* 0x000fca0000011404 */
[----:B------:R0:W-:Y:S01]  /*6d20*/  STG.E.64 [R8.64], R4 ;  /* 0x0000000408007986 */ /* 0x0001e2000c101b24 */
[----:B------:R-:W-:Y:S05]  /*6d30*/  BRA `(.L_x_16816) ;  /* 0x0000002000007947 */ /* 0x000fea0003800000 */
.L_x_16842:
[----:B------:R-:W-:-:S05]  /*6d40*/  PRMT R3, R22, 0x9910, RZ ;  /* 0x0000991016037816 */ /* 0x000fca00000000ff */
[----:B------:R0:W-:Y:S02]  /*6d50*/  STG.E [R8.64], R3 ;  /* 0x0000000308007986 */ /* 0x0001e4000c101924 */
.L_x_16816:
[----:B------:R-:W-:Y:S02]  /*6d60*/  IADD3 R2, R2, 0x80, RZ ;  /* 0x0000008002027810 */ /* 0x000fe40007ffe0ff */
.L_x_16777:
[----:B------:R-:W-:Y:S05]  /*6d70*/  BSYNC B6 ;  /* 0x0000000000067941 */ /* 0x000fea0003800000 */
.L_x_16776:
        /* <DEDUP_REMOVED lines=19> */
.L_x_16847:
[----:B------:R-:W-:Y:S01]  /*6eb0*/  STG.E.U8 [R2.64], R24 ;  /* 0x0000001802007986 */ /* 0x000fe2000c101124 */
[----:B------:R-:W-:Y:S05]  /*6ec0*/  EXIT ;  /* 0x000000000000794d */ /* 0x000fea0003800000 */
.L_x_16846:
        /* <DEDUP_REMOVED lines=10> */
.L_x_16850:
[----:B------:R-:W-:-:S05]  /*6f70*/  PRMT R5, R24, 0x9910, RZ ;  /* 0x0000991018057816 */ /* 0x000fca00000000ff */
[----:B------:R-:W-:Y:S01]  /*6f80*/  STG.E [R2.64], R5 ;  /* 0x0000000502007986 */ /* 0x000fe2000c101924 */
[----:B------:R-:W-:Y:S05]  /*6f90*/  EXIT ;  /* 0x000000000000794d */ /* 0x000fea0003800000 */
.L_x_16849:
[----:B------:R-:W-:Y:S01]  /*6fa0*/  STG.E.U16 [R2.64], R24 ;  /* 0x0000001802007986 */ /* 0x000fe2000c101524 */
[----:B------:R-:W-:Y:S05]  /*6fb0*/  EXIT ;  /* 0x000000000000794d */ /* 0x000fea0003800000 */
.L_x_16845:
        /* <DEDUP_REMOVED lines=9> */
.L_x_16852:
[----:B------:R-:W0:Y:S02]  /*7050*/  I2F.S16 R0, R24 ;  /* 0x0000001800007306 */ /* 0x000e240000101400 */
[----:B0-----:R-:W-:-:S05]  /*7060*/  F2FP.PACK_AB R0, RZ, R0 ;  /* 0x00000000ff00723e */ /* 0x001fca00000000ff */
[----:B------:R-:W-:Y:S01]  /*7070*/  STG.E.U16 [R2.64], R0 ;  /* 0x0000000002007986 */ /* 0x000fe2000c101524 */
[----:B------:R-:W-:Y:S05]  /*7080*/  EXIT ;  /* 0x000000000000794d */ /* 0x000fea0003800000 */
.L_x_16851:
        /* <DEDUP_REMOVED lines=10> */
.L_x_16854:
[----:B------:R-:W0:Y:S02]  /*7130*/  I2F.S16 R24, R24 ;  /* 0x0000001800187306 */ /* 0x000e240000101400 */
[----:B0-----:R-:W-:-:S04]  /*7140*/  F2FP.PACK_AB R5, RZ, R24 ;  /* 0x00000018ff05723e */ /* 0x001fc800000000ff */
[----:B------:R-:W-:-:S05]  /*7150*/  PRMT R5, R5, 0x5410, RZ ;  /* 0x0000541005057816 */ /* 0x000fca00000000ff */
[----:B------:R-:W-:Y:S01]  /*7160*/  STG.E [R2.64], R5 ;  /* 0x0000000502007986 */ /* 0x000fe2000c101924 */
[----:B------:R-:W-:Y:S05]  /*7170*/  EXIT ;  /* 0x000000000000794d */ /* 0x000fea0003800000 */
.L_x_16853:
[----:B------:R-:W0:Y:S02]  /*7180*/  I2F.F64.S16 R24, R24 ;  /* 0x0000001800187312 */ /* 0x000e240000101c00 */
[----:B0-----:R-:W-:Y:S01]  /*7190*/  STG.E.64 [R2.64], R24 ;  /* 0x0000001802007986 */ /* 0x001fe2000c101b24 */
[----:B------:R-:W-:Y:S05]  /*71a0*/  EXIT ;  /* 0x000000000000794d */ /* 0x000fea0003800000 */
.L_x_16844:
        /* <DEDUP_REMOVED lines=13> */
.L_x_16857:
[----:B------:R-:W0:Y:S01]  /*7280*/  I2F.F64.S16 R24, R24 ;  /* 0x0000001800187312 */ /* 0x000e220000101c00 */
[----:B------:R-:W-:-:S05]  /*7290*/  CS2R R26, SRZ ;  /* 0x00000000001a7805 */ /* 0x000fca000001ff00 */
[----:B0-----:R-:W-:Y:S01]  /*72a0*/  STG.E.128 [R2.64], R24 ;  /* 0x0000001802007986 */ /* 0x001fe2000c101d24 */
[----:B------:R-:W-:Y:S05]  /*72b0*/  EXIT ;  /* 0x000000000000794d */ /* 0x000fea0003800000 */
.L_x_16856:
        /* <DEDUP_REMOVED lines=21> */
.L_x_16861:
[----:B------:R-:W-:Y:S05]  /*7410*/  BSYNC B0 ;  /* 0x0000000000007941 */ /* 0x000fea0003800000 */
.L_x_16860:
[----:B------:R-:W-:-:S05]  /*7420*/  LOP3.LUT R5, R0, R5, RZ, 0xfc, !PT ;  /* 0x0000000500057212 */ /* 0x000fca00078efcff */
[----:B------:R-:W-:Y:S01]  /*7430*/  STG.E.U8 [R2.64], R5 ;  /* 0x0000000502007986 */ /* 0x000fe2000c101124 */
[----:B------:R-:W-:Y:S05]  /*7440*/  EXIT ;  /* 0x000000000000794d */ /* 0x000fea0003800000 */
.L_x_16859:
        /* <DEDUP_REMOVED lines=13> */
.L_x_16863:
[----:B------:R-:W-:Y:S01]  /*7520*/  IMAD.MOV.U32 R0, RZ, RZ, 0x7f ;  /* 0x0000007fff007424 */ /* 0x000fe200078e00ff */
[----:B------:R-:W-:-:S04]  /*7530*/  ISETP.GT.U32.AND P0, PT, R4, 0x7f800000, PT ;  /* 0x7f8000000400780c */ /* 0x000fc80003f04070 */
[----:B------:R-:W-:-:S04]  /*7540*/  SEL R0, R0, 0x7c, P0 ;  /* 0x0000007c00007807 */ /* 0x000fc80000000000 */
.L_x_16864:
[----:B------:R-:W-:Y:S05]  /*7550*/  BSYNC B0 ;  /* 0x0000000000007941 */ /* 0x000fea0003800000 */
.L_x_16862:
[----:B------:R-:W-:-:S04]  /*7560*/  LOP3.LUT R4, R5, 0x80000000, RZ, 0xc0, !PT ;  /* 0x8000000005047812 */ /* 0x000fc800078ec0ff */
[----:B------:R-:W-:-:S04]  /*7570*/  SHF.R.U32.HI R5, RZ, 0x18, R4 ;  /* 0x00000018ff057819 */ /* 0x000fc80000011604 */
[----:B------:R-:W-:-:S05]  /*7580*/  LOP3.LUT R5, R0, R5, RZ, 0xfc, !PT ;  /* 0x0000000500057212 */ /* 0x000fca00078efcff */
[----:B------:R-:W-:Y:S01]  /*7590*/  STG.E.U8 [R2.64], R5 ;  /* 0x0000000502007986 */ /* 0x000fe2000c101124 */
[----:B------:R-:W-:Y:S05]  /*75a0*/  EXIT ;  /* 0x000000000000794d */ /* 0x000fea0003800000 */
.L_x_16858:
[----:B------:R-:W0:Y:S02]  /*75b0*/  I2F.S16 R0, R24 ;  /* 0x0000001800007306 */ /* 0x000e240000101400 */
[----:B0-----:R-:W-:-:S05]  /*75c0*/  F2FP.BF16.PACK_AB R0, RZ, R0 ;  /* 0x00000000ff00723e */ /* 0x001fca00000010ff */
[----:B------:R-:W-:Y:S01]  /*75d0*/  STG.E.U16 [R2.64], R0 ;  /* 0x0000000002007986 */ /* 0x000fe2000c101524 */
[----:B------:R-:W-:Y:S05]  /*75e0*/  EXIT ;  /* 0x000000000000794d */ /* 0x000fea0003800000 */
.L_x_16855:
        /* <DEDUP_REMOVED lines=10> */
.L_x_16867:
        /* <DEDUP_REMOVED lines=17> */
.L_x_16870:
[----:B------:R-:W-:-:S04]  /*77a0*/  LOP3.LUT R0, R7, 0x80000000, RZ, 0xc0, !PT ;  /* 0x8000000007007812 */ /* 0x000fc800078ec0ff */
[----:B------:R-:W-:-:S04]  /*77b0*/  SHF.R.U32.HI R5, RZ, 0x18, R0 ;  /* 0x00000018ff057819 */ /* 0x000fc80000011600 */
[----:B------:R-:W-:-:S04]  /*77c0*/  LOP3.LUT R4, R4, R5, RZ, 0xfc, !PT ;  /* 0x0000000504047212 */ /* 0x000fc800078efcff */
[----:B------:R-:W-:Y:S02]  /*77d0*/  PRMT R0, R4, 0x7610, R0 ;  /* 0x0000761004007816 */ /* 0x000fe40000000000 */
.L_x_16869:
[----:B------:R-:W-:Y:S05]  /*77e0*/  BSYNC B0 ;  /* 0x0000000000007941 */ /* 0x000fea0003800000 */
.L_x_16868:
[----:B------:R-:W-:Y:S01]  /*77f0*/  STG.E.U8 [R2.64], R0 ;  /* 0x0000000002007986 */ /* 0x000fe2000c101124 */
[----:B------:R-:W-:Y:S05]  /*7800*/  EXIT ;  /* 0x000000000000794d */ /* 0x000fea0003800000 */
.L_x_16866:
        /* <DEDUP_REMOVED lines=17> */
.L_x_16873:
[----:B------:R-:W-:-:S04]  /*7920*/  LOP3.LUT R0, R7, 0x80000000, RZ, 0xc0, !PT ;  /* 0x8000000007007812 */ /* 0x000fc800078ec0ff */
[----:B------:R-:W-:-:S04]  /*7930*/  SHF.R.U32.HI R5, RZ, 0x18, R0 ;  /* 0x00000018ff057819 */ /* 0x000fc80000011600 */
[----:B------:R-:W-:-:S04]  /*7940*/  LOP3.LUT R4, R4, R5, RZ, 0xfc, !PT ;  /* 0x0000000504047212 */ /* 0x000fc800078efcff */
[----:B------:R-:W-:Y:S02]  /*7950*/  PRMT R0, R4, 0x7610, R0 ;  /* 0x0000761004007816 */ /* 0x000fe40000000000 */
.L_x_16872:
[----:B------:R-:W-:Y:S05]  /*7960*/  BSYNC B0 ;  /* 0x0000000000007941 */ /* 0x000fea0003800000 */
.L_x_16871:
[----:B------:R-:W-:Y:S01]  /*7970*/  STG.E.U8 [R2.64], R0 ;  /* 0x0000000002007986 */ /* 0x000fe2000c101124 */
[----:B------:R-:W-:Y:S05]  /*7980*/  EXIT ;  /* 0x000000000000794d */ /* 0x000fea0003800000 */
.L_x_16865:
        /* <DEDUP_REMOVED lines=22> */
.L_x_16848:
        /* <DEDUP_REMOVED lines=20> */
.L_x_16875:
[----:B------:R-:W-:-:S04]  /*7c30*/  PRMT R4, R24, 0x9910, RZ ;  /* 0x0000991018047816 */ /* 0x000fc800000000ff */
[----:B------:R-:W-:-:S05]  /*7c40*/  SHF.R.S32.HI R5, RZ, 0x1f, R4 ;  /* 0x0000001fff057819 */ /* 0x000fca0000011404 */
[----:B------:R-:W-:Y:S01]  /*7c50*/  STG.E.64 [R2.64], R4 ;  /* 0x0000000402007986 */ /* 0x000fe2000c101b24 */
[----:B------:R-:W-:Y:S05]  /*7c60*/  EXIT ;  /* 0x000000000000794d */ /* 0x000fea0003800000 */
.L_x_16874:
[----:B------:R-:W-:-:S05]  /*7c70*/  PRMT R5, R24, 0x9910, RZ ;  /* 0x0000991018057816 */ /* 0x000fca00000000ff */
[----:B------:R-:W-:Y:S01]  /*7c80*/  STG.E [R2.64], R5 ;  /* 0x0000000502007986 */ /* 0x000fe2000c101924 */
[----:B------:R-:W-:Y:S05]  /*7c90*/  EXIT ;  /* 0x000000000000794d */ /* 0x000fea0003800000 */
.L_x_16876:
        /* <DEDUP_REMOVED lines=14> */
.L_x_34199:


//--------------------- .text._ZN2at6native18elementwise_kernelILi128ELi4EZNS0_22gpu_kernel_impl_nocastIZZZNS0_17clamp_kernel_cudaERNS_18TensorIteratorBaseERKN3c106ScalarES8_ENKUlvE_clEvENKUlvE3_clEvEUlsE_EEvS4_RKT_EUliE_EEviT1_ --------------------------
	.section	.text._ZN2at6native18elementwise_kernelILi128ELi4EZNS0_22gpu_kernel_impl_nocastIZZZNS0_17clamp_kernel_cudaERNS_18TensorIteratorBaseERKN3c106ScalarES8_ENKUlvE_clEvENKUlvE3_clEvEUlsE_EEvS4_RKT_EUliE_EEviT1_,"ax",@progbits
	.sectioninfo	@"SHI_REGISTERS=12"
	.align	128
        .global         _ZN2at6native18elementwise_kernelILi128ELi4EZNS0_22gpu_kernel_impl_nocastIZZZNS0_17clamp_kernel_cudaERNS_18TensorIteratorBaseERKN3c106ScalarES8_ENKUlvE_clEvENKUlvE3_clEvEUlsE_EEvS4_RKT_EUliE_EEviT1_
        .type           _ZN2at6native18elementwise_kernelILi128ELi4EZNS0_22gpu_kernel_impl_nocastIZZZNS0_17clamp_kernel_cudaERNS_18TensorIteratorBaseERKN3c106ScalarES8_ENKUlvE_clEvENKUlvE3_clEvEUlsE_EEvS4_RKT_EUliE_EEviT1_,@function
        .size           _ZN2at6native18elementwise_kernelILi128ELi4EZNS0_22gpu_kernel_impl_nocastIZZZNS0_17clamp_kernel_cudaERNS_18TensorIteratorBaseERKN3c106ScalarES8_ENKUlvE_clEvENKUlvE3_clEvEUlsE_EEvS4_RKT_EUliE_EEviT1_,(.L_x_34200 - _ZN2at6native18elementwise_kernelILi128ELi4EZNS0_22gpu_kernel_impl_nocastIZZZNS0_17clamp_kernel_cudaERNS_18TensorIteratorBaseERKN3c106ScalarES8_ENKUlvE_clEvENKUlvE3_clEvEUlsE_EEvS4_RKT_EUliE_EEviT1_)
        .other          _ZN2at6native18elementwise_kernelILi128ELi4EZNS0_22gpu_kernel_impl_nocastIZZZNS0_17clamp_kernel_cudaERNS_18TensorIteratorBaseERKN3c106ScalarES8_ENKUlvE_clEvENKUlvE3_clEvEUlsE_EEvS4_RKT_EUliE_EEviT1_,@"STO_CUDA_ENTRY STV_DEFAULT"
_ZN2at6native18elementwise_kernelILi128ELi4EZNS0_22gpu_kernel_impl_nocastIZZZNS0_17clamp_kernel_cudaERNS_18TensorIteratorBaseERKN3c106ScalarES8_ENKUlvE_clEvENKUlvE3_clEvEUlsE_EEvS4_RKT_EUliE_EEviT1_:
.text._ZN2at6native18elementwise_kernelILi128ELi4EZNS0_22gpu_kernel_impl_nocastIZZZNS0_17clamp_kernel_cudaERNS_18TensorIteratorBaseERKN3c106ScalarES8_ENKUlvE_clEvENKUlvE3_clEvEUlsE_EEvS4_RKT_EUliE_EEviT1_:
        /* <DEDUP_REMOVED lines=235> */
.L_x_16879:
[----:B------:R-:W-:Y:S01]  /*0eb0*/  IADD3 R4, P0, R3, c[0x0][0x368], RZ ;  /* 0x0000da0003047a10 */ /* 0x000fe20007f1e0ff */
[----:B------:R-:W-:-:S03]  /*0ec0*/  ULDC UR4, c[0x0][0x370] ;  /* 0x0000dc0000047ab9 */ /* 0x000fc60000000800 */
[----:B------:R-:W-:-:S05]  /*0ed0*/  IADD3.X R5, RZ, c[0x0][0x36c], RZ, P0, !PT ;  /* 0x0000db00ff057a10 */ /* 0x000fca00007fe4ff */
[----:B------:R-:W2:Y:S01]  /*0ee0*/  LDG.E.S16 R4, [R4.64] ;  /* 0x0000000804047981 */ /* 0x000ea2000c1e1700 */
[----:B------:R-:W-:Y:S01]  /*0ef0*/  UPRMT UR5, UR4, 0x9910, URZ ;  /* 0x0000991004057896 */ /* 0x000fe2000800003f */
[----:B------:R-:W-:Y:S01]  /*0f00*/  IADD3 R2, P0, R2, c[0x0][0x360], RZ ;  /* 0x0000d80002027a10 */ /* 0x000fe20007f1e0ff */
[----:B------:R-:W-:Y:S01]  /*0f10*/  UPRMT UR6, UR4, 0xbb32, URZ ;  /* 0x0000bb3204067896 */ /* 0x000fe2000800003f */
[----:B------:R-:W-:Y:S02]  /*0f20*/  IADD3 R0, R0, 0x80, RZ ;  /* 0x0000008000007810 */ /* 0x000fe40007ffe0ff */
[----:B------:R-:W-:Y:S02]  /*0f30*/  IADD3.X R3, RZ, c[0x0][0x364], RZ, P0, !PT ;  /* 0x0000d900ff037a10 */ /* 0x000fe400007fe4ff */
[----:B------:R-:W-:Y:S02]  /*0f40*/  UMOV UR4, UR5 ;  /* 0x0000000500047c82 */ /* 0x000fe40008000000 */
[----:B--2---:R-:W-:Y:S01]  /*0f50*/  IMNMX R6, R4, UR4, !PT ;  /* 0x0000000404067c17 */ /* 0x004fe2000f800200 */
[----:B------:R-:W-:-:S03]  /*0f60*/  UMOV UR4, UR6 ;  /* 0x0000000600047c82 */ /* 0x000fc60008000000 */
[----:B------:R-:W-:-:S05]  /*0f70*/  IMNMX R7, R6, UR4, PT ;  /* 0x0000000406077c17 */ /* 0x000fca000b800200 */
[----:B------:R0:W-:Y:S02]  /*0f80*/  STG.E.U16 [R2.64], R7 ;  /* 0x0000000702007986 */ /* 0x0001e4000c101508 */
.L_x_16878:
[----:B------:R-:W-:Y:S05]  /*0f90*/  BSYNC B0 ;  /* 0x0000000000007941 */ /* 0x000fea0003800000 */
.L_x_16877:
        /* <DEDUP_REMOVED lines=230> */
.L_x_16882:
[----:B------:R-:W-:Y:S01]  /*1e00*/  IADD3 R4, P0, R3, c[0x0][0x368], RZ ;  /* 0x0000da0003047a10 */ /* 0x000fe20007f1e0ff */
[----:B------:R-:W-:-:S03]  /*1e10*/  ULDC UR4, c[0x0][0x370] ;  /* 0x0000dc0000047ab9 */ /* 0x000fc60000000800 */
[----:B------:R-:W-:-:S05]  /*1e20*/  IADD3.X R5, RZ, c[0x0][0x36c], RZ, P0, !PT ;  /* 0x0000db00ff057a10 */ /* 0x000fca00007fe4ff */
[----:B------:R-:W2:Y:S01]  /*1e30*/  LDG.E.S16 R4, [R4.64] ;  /* 0x0000000804047981 */ /* 0x000ea2000c1e1700 */
[----:B------:R-:W-:Y:S01]  /*1e40*/  UPRMT UR5, UR4, 0x9910, URZ ;  /* 0x0000991004057896 */ /* 0x000fe2000800003f */
[----:B------:R-:W-:Y:S01]  /*1e50*/  IADD3 R2, P0, R2, c[0x0][0x360], RZ ;  /* 0x0000d80002027a10 */ /* 0x000fe20007f1e0ff */
[----:B------:R-:W-:Y:S01]  /*1e60*/  UPRMT UR6, UR4, 0xbb32, URZ ;  /* 0x0000bb3204067896 */ /* 0x000fe2000800003f */
[----:B------:R-:W-:-:S03]  /*1e70*/  IADD3 R0, R0, 0x80, RZ ;  /* 0x0000008000007810 */ /* 0x000fc60007ffe0ff */
[----:B------:R-:W-:Y:S01]  /*1e80*/  IMAD.X R3, RZ, RZ, c[0x0][0x364], P0 ;  /* 0x0000d900ff037624 */ /* 0x000fe200000e06ff */
[----:B------:R-:W-:Y:S01]  /*1e90*/  UMOV UR4, UR5 ;  /* 0x0000000500047c82 */ /* 0x000fe20008000000 */
[----:B------:R-:W-:Y:S02]  /*1ea0*/  ISETP.GE.AND P0, PT, R0, c[0x0][0x160], PT ;  /* 0x0000580000007a0c */ /* 0x000fe40003f06270 */
[----:B--2---:R-:W-:Y:S01]  /*1eb0*/  IMNMX R6, R4, UR4, !PT ;  /* 0x0000000404067c17 */ /* 0x004fe2000f800200 */
[----:B------:R-:W-:-:S03]  /*1ec0*/  UMOV UR4, UR6 ;  /* 0x0000000600047c82 */ /* 0x000fc60008000000 */
[----:B------:R-:W-:-:S05]  /*1ed0*/  IMNMX R7, R6, UR4, PT ;  /* 0x0000000406077c17 */ /* 0x000fca000b800200 */
[----:B------:R0:W-:Y:S02]  /*1ee0*/  STG.E.U16 [R2.64], R7 ;  /* 0x0000000702007986 */ /* 0x0001e4000c101508 */
        /* <DEDUP_REMOVED lines=228> */
.L_x_16883:
        /* <DEDUP_REMOVED lines=9> */
[----:B------:R-:W-:Y:S02]  /*2dc0*/  UMOV UR4, UR5 ;  /* 0x0000000500047c82 */ /* 0x000fe40008000000 */
[----:B--2---:R-:W-:Y:S01]  /*2dd0*/  IMNMX R6, R4, UR4, !PT ;  /* 0x0000000404067c17 */ /* 0x004fe2000f800200 */
[----:B------:R-:W-:-:S03]  /*2de0*/  UMOV UR4, UR6 ;  /* 0x0000000600047c82 */ /* 0x000fc60008000000 */
[----:B------:R-:W-:-:S05]  /*2df0*/  IMNMX R7, R6, UR4, PT ;  /* 0x0000000406077c17 */ /* 0x000fca000b800200 */
[----:B------:R0:W-:Y:S02]  /*2e00*/  STG.E.U16 [R2.64], R7 ;  /* 0x0000000702007986 */ /* 0x0001e4000c101508 */
.L_x_16881:
[----:B------:R-:W-:Y:S05]  /*2e10*/  BSYNC B0 ;  /* 0x0000000000007941 */ /* 0x000fea0003800000 */
.L_x_16880:
        /* <DEDUP_REMOVED lines=229> */
.L_x_16884:
[----:B------:R-:W-:Y:S01]  /*3c70*/  IADD3 R4, P0, R3, c[0x0][0x368], RZ ;  /* 0x0000da0003047a10 */ /* 0x000fe20007f1e0ff */
[----:B------:R-:W-:-:S03]  /*3c80*/  ULDC UR4, c[0x0][0x370] ;  /* 0x0000dc0000047ab9 */ /* 0x000fc60000000800 */
[----:B------:R-:W-:-:S05]  /*3c90*/  IADD3.X R5, RZ, c[0x0][0x36c], RZ, P0, !PT ;  /* 0x0000db00ff057a10 */ /* 0x000fca00007fe4ff */
[----:B------:R-:W2:Y:S01]  /*3ca0*/  LDG.E.S16 R4, [R4.64] ;  /* 0x0000000804047981 */ /* 0x000ea2000c1e1700 */
[----:B------:R-:W-:Y:S01]  /*3cb0*/  UPRMT UR5, UR4, 0x9910, URZ ;  /* 0x0000991004057896 */ /* 0x000fe2000800003f */
[----:B------:R-:W-:Y:S01]  /*3cc0*/  IADD3 R2, P0, R2, c[0x0][0x360], RZ ;  /* 0x0000d80002027a10 */ /* 0x000fe20007f1e0ff */
[----:B------:R-:W-:-:S03]  /*3cd0*/  UPRMT UR4, UR4, 0x7632, UR4 ;  /* 0x0000763204047896 */ /* 0x000fc60008000004 */
[----:B------:R-:W-:Y:S01]  /*3ce0*/  IADD3.X R3, RZ, c[0x0][0x364], RZ, P0, !PT ;  /* 0x0000d900ff037a10 */ /* 0x000fe200007fe4ff */
[----:B------:R-:W-:-:S03]  /*3cf0*/  UPRMT UR6, UR4, 0x9910, URZ ;  /* 0x0000991004067896 */ /* 0x000fc6000800003f */
[----:B------:R-:W-:Y:S02]  /*3d00*/  UMOV UR4, UR5 ;  /* 0x0000000500047c82 */ /* 0x000fe40008000000 */
[----:B--2---:R-:W-:Y:S02]  /*3d10*/  IMNMX R0, R4, UR4, !PT ;  /* 0x0000000404007c17 */ /* 0x004fe4000f800200 */
[----:B------:R-:W-:Y:S02]  /*3d20*/  UMOV UR4, UR6 ;  /* 0x0000000600047c82 */ /* 0x000fe40008000000 */
[----:B------:R-:W-:-:S05]  /*3d30*/  IMNMX R5, R0, UR4, PT ;  /* 0x0000000400057c17 */ /* 0x000fca000b800200 */
[----:B------:R-:W-:Y:S01]  /*3d40*/  STG.E.U16 [R2.64], R5 ;  /* 0x0000000502007986 */ /* 0x000fe2000c101508 */
[----:B------:R-:W-:Y:S05]  /*3d50*/  EXIT ;  /* 0x000000000000794d */ /* 0x000fea0003800000 */
.L_x_16885:
        /* <DEDUP_REMOVED lines=10> */
.L_x_34200:


//--------------------- .text._ZN2at6native27unrolled_elementwise_kernelIZZZNS0_17clamp_kernel_cudaERNS_18TensorIteratorBaseERKN3c106ScalarES7_ENKUlvE_clEvENKUlvE3_clEvEUlsE_St5arrayIPcLm2EELi4E23TrivialOffsetCalculatorILi1EjESF_NS0_6memory15LoadWithoutCastENSG_16StoreWithoutCastEEEviT_T0_T2_T3_T4_T5_ --------------------------
	.section	.text._ZN2at6native27unrolled_elementwise_kernelIZZZNS0_17clamp_kernel_cudaERNS_18TensorIteratorBaseERKN3c106ScalarES7_ENKUlvE_clEvENKUlvE3_clEvEUlsE_St5arrayIPcLm2EELi4E23TrivialOffsetCalculatorILi1EjESF_NS0_6memory15LoadWithoutCastENSG_16StoreWithoutCastEEEviT_T0_T2_T3_T4_T5_,"ax",@progbits
	.sectioninfo	@"SHI_REGISTERS=20"
	.align	128
        .global         _ZN2at6native27unrolled_elementwise_kernelIZZZNS0_17clamp_kernel_cudaERNS_18TensorIteratorBaseERKN3c106ScalarES7_ENKUlvE_clEvENKUlvE3_clEvEUlsE_St5arrayIPcLm2EELi4E23TrivialOffsetCalculatorILi1EjESF_NS0_6memory15LoadWithoutCastENSG_16StoreWithoutCastEEEviT_T0_T2_T3_T4_T5_
        .type           _ZN2at6native27unrolled_elementwise_kernelIZZZNS0_17clamp_kernel_cudaERNS_18TensorIteratorBaseERKN3c106ScalarES7_ENKUlvE_clEvENKUlvE3_clEvEUlsE_St5arrayIPcLm2EELi4E23TrivialOffsetCalculatorILi1EjESF_NS0_6memory15LoadWithoutCastENSG_16StoreWithoutCastEEEviT_T0_T2_T3_T4_T5_,@function
        .size           _ZN2at6native27unrolled_elementwise_kernelIZZZNS0_17clamp_kernel_cudaERNS_18TensorIteratorBaseERKN3c106ScalarES7_ENKUlvE_clEvENKUlvE3_clEvEUlsE_St5arrayIPcLm2EELi4E23TrivialOffsetCalculatorILi1EjESF_NS0_6memory15LoadWithoutCastENSG_16StoreWithoutCastEEEviT_T0_T2_T3_T4_T5_,(.L_x_34201 - _ZN2at6native27unrolled_elementwise_kernelIZZZNS0_17clamp_kernel_cudaERNS_18TensorIteratorBaseERKN3c106ScalarES7_ENKUlvE_clEvENKUlvE3_clEvEUlsE_St5arrayIPcLm2EELi4E23TrivialOffsetCalculatorILi1EjESF_NS0_6memory15LoadWithoutCastENSG_16StoreWithoutCastEEEviT_T0_T2_T3_T4_T5_)
        .other          _ZN2at6native27unrolled_elementwise_kernelIZZZNS0_17clamp_kernel_cudaERNS_18TensorIteratorBaseERKN3c106ScalarES7_ENKUlvE_clEvENKUlvE3_clEvEUlsE_St5arrayIPcLm2EELi4E23TrivialOffsetCalculatorILi1EjESF_NS0_6memory15LoadWithoutCastENSG_16StoreWithoutCastEEEviT_T0_T2_T3_T4_T5_,@"STO_CUDA_ENTRY STV_DEFAULT"
_ZN2at6native27unrolled_elementwise_kernelIZZZNS0_17clamp_kernel_cudaERNS_18TensorIteratorBaseERKN3c106ScalarES7_ENKUlvE_clEvENKUlvE3_clEvEUlsE_St5arrayIPcLm2EELi4E23TrivialOffsetCalculatorILi1EjESF_NS0_6memory15LoadWithoutCastENSG_16StoreWithoutCastEEEviT_T0_T2_T3_T4_T5_:
.text._ZN2at6native27unrolled_elementwise_kernelIZZZNS0_17clamp_kernel_cudaERNS_18TensorIteratorBaseERKN3c106ScalarES7_ENKUlvE_clEvENKUlvE3_clEvEUlsE_St5arrayIPcLm2EELi4E23TrivialOffsetCalculatorILi1EjESF_NS0_6memory15LoadWithoutCastENSG_16StoreWithoutCastEEEviT_T0_T2_T3_T4_T5_:
[----:B------:R-:W-:Y:S02]  /*0000*/  IMAD.MOV.U32 R1, RZ, RZ, c[0x0][0x28] ;  /* 0x00000a00ff017624 */ /* 0x000fe400078e00ff */
[----:B------:R-:W0:Y:S01]  /*0010*/  S2R R0, SR_CTAID.X ;  /* 0x0000000000007919 */ /* 0x000e220000002500 */
[----:B------:R-:W-:Y:S01]  /*0020*/  IMAD.MOV.U32 R3, RZ, RZ, -0x200 ;  /* 0xfffffe00ff037424 */ /* 0x000fe200078e00ff */
[----:B------:R-:W-:Y:S01]  /*0030*/  CS2R R12, SRZ ;  /* 0x00000000000c7805 */ /* 0x000fe2000001ff00 */
[----:B------:R-:W-:Y:S01]  /*0040*/  ULDC.64 UR6, c[0x0][0x118] ;  /* 0x0000460000067ab9 */ /* 0x000fe20000000a00 */
[----:B------:R-:W1:Y:S01]  /*0050*/  S2R R15, SR_TID.X ;  /* 0x00000000000f7919 */ /* 0x000e620000002100 */
[----:B------:R-:W-:Y:S01]  /*0060*/  IMAD.MOV.U32 R14, RZ, RZ, RZ ;  /* 0x000000ffff0e7224 */ /* 0x000fe200078e00ff */
[----:B------:R-:W-:Y:S01]  /*0070*/  ULDC UR4, c[0x0][0x168] ;  /* 0x00005a0000047ab9 */ /* 0x000fe20000000800 */
[----:B0-----:R-:W-:Y:S02]  /*0080*/  IMAD R2, R0, R3, c[0x0][0x160] ;  /* 0x0000580000027624 */ /* 0x001fe400078e0203 */
[----:B------:R-:W-:Y:S01]  /*0090*/  IMAD.MOV.U32 R3, RZ, RZ, RZ ;  /* 0x000000ffff037224 */ /* 0x000fe200078e00ff */
[C---:B-1----:R-:W-:Y:S01]  /*00a0*/  IADD3 R16, R15.reuse, 0x80, RZ ;  /* 0x000000800f107810 */ /* 0x042fe20007ffe0ff */
[----:B------:R-:W-:Y:S01]  /*00b0*/  IMAD.MOV.U32 R5, RZ, RZ, R15 ;  /* 0x000000ffff057224 */ /* 0x000fe200078e000f */
[----:B------:R-:W-:-:S13]  /*00c0*/  ISETP.GE.AND P0, PT, R15, R2, PT ;  /* 0x000000020f00720c */ /* 0x000fda0003f06270 */
[----:B------:R-:W-:Y:S01]  /*00d0*/  @!P0 MOV R5, R16 ;  /* 0x0000001000058202 */ /* 0x000fe20000000f00 */
[----:B------:R-:W-:Y:S01]  /*00e0*/  @!P0 IMAD.MOV.U32 R7, RZ, RZ, 0x2 ;  /* 0x00000002ff078424 */ /* 0x000fe200078e00ff */
[----:B------:R-:W-:Y:S02]  /*00f0*/  @!P0 LEA R6, R0, R15, 0x9 ;  /* 0x0000000f00068211 */ /* 0x000fe400078e48ff */
[----:B------:R-:W-:-:S03]  /*0100*/  ISETP.GE.AND P1, PT, R5, R2, PT ;  /* 0x000000020500720c */ /* 0x000fc60003f26270 */
[----:B------:R-:W-:-:S05]  /*0110*/  @!P0 IMAD.WIDE.U32 R6, R6, R7, c[0x0][0x180] ;  /* 0x0000600006068625 */ /* 0x000fca00078e0007 */
[----:B------:R0:W2:Y:S05]  /*0120*/  @!P0 LDG.E.S16 R12, [R6.64] ;  /* 0x00000006060c8981 */ /* 0x0000aa000c1e1700 */
[----:B------:R-:W-:Y:S01]  /*0130*/  @!P1 IMAD R4, R0, 0x200, R5 ;  /* 0x0000020000049824 */ /* 0x000fe200078e0205 */
[----:B------:R-:W-:-:S04]  /*0140*/  @!P1 IADD3 R5, R5, 0x80, RZ ;  /* 0x0000008005059810 */ /* 0x000fc80007ffe0ff */
[----:B------:R-:W-:-:S13]  /*0150*/  ISETP.GE.AND P3, PT, R5, R2, PT ;  /* 0x000000020500720c */ /* 0x000fda0003f66270 */
[----:B------:R-:W-:Y:S01]  /*0160*/  @!P3 IMAD R10, R0, 0x200, R5 ;  /* 0x00000200000ab824 */ /* 0x000fe200078e0205 */
[----:B------:R-:W-:-:S04]  /*0170*/  @!P3 IADD3 R5, R5, 0x80, RZ ;  /* 0x000000800505b810 */ /* 0x000fc80007ffe0ff */
[----:B------:R-:W-:Y:S02]  /*0180*/  ISETP.GE.AND P2, PT, R5, R2, PT ;  /* 0x000000020500720c */ /* 0x000fe40003f46270 */
[----:B------:R-:W-:Y:S01]  /*0190*/  @!P1 MOV R9, 0x2 ;  /* 0x0000000200099802 */ /* 0x000fe20000000f00 */
[----:B------:R-:W-:-:S04]  /*01a0*/  @!P3 IMAD.MOV.U32 R11, RZ, RZ, 0x2 ;  /* 0x00000002ff0bb424 */ /* 0x000fc800078e00ff */
[----:B------:R-:W-:-:S05]  /*01b0*/  @!P3 IMAD.WIDE.U32 R10, R10, R11, c[0x0][0x180] ;  /* 0x000060000a0ab625 */ /* 0x000fca00078e000b */
[----:B------:R-:W3:Y:S01]  /*01c0*/  @!P3 LDG.E.S16 R14, [R10.64] ;  /* 0x000000060a0eb981 */ /* 0x000ee2000c1e1700 */
[----:B------:R-:W-:Y:S01]  /*01d0*/  @!P2 MOV R17, 0x2 ;  /* 0x000000020011a802 */ /* 0x000fe20000000f00 */
[----:B------:R-:W-:Y:S02]  /*01e0*/  @!P2 IMAD R8, R0, 0x200, R5 ;  /* 0x000002000008a824 */ /* 0x000fe400078e0205 */
[----:B------:R-:W-:-:S04]  /*01f0*/  @!P1 IMAD.WIDE.U32 R4, R4, R9, c[0x0][0x180] ;  /* 0x0000600004049625 */ /* 0x000fc800078e0009 */
[----:B------:R-:W-:Y:S01]  /*0200*/  @!P2 IMAD.WIDE.U32 R8, R8, R17, c[0x0][0x180] ;  /* 0x000060000808a625 */ /* 0x000fe200078e0011 */
[----:B------:R1:W4:Y:S04]  /*0210*/  @!P1 LDG.E.S16 R3, [R4.64] ;  /* 0x0000000604039981 */ /* 0x000328000c1e1700 */
[----:B------:R5:W4:Y:S01]  /*0220*/  @!P2 LDG.E.S16 R13, [R8.64] ;  /* 0x00000006080da981 */ /* 0x000b22000c1e1700 */
[----:B------:R-:W-:Y:S01]  /*0230*/  UPRMT UR5, UR4, 0x9910, URZ ;  /* 0x0000991004057896 */ /* 0x000fe2000800003f */
[----:B0-----:R-:W-:Y:S01]  /*0240*/  @!P0 MOV R7, 0x2 ;  /* 0x0000000200078802 */ /* 0x001fe20000000f00 */
[----:B------:R-:W-:Y:S01]  /*0250*/  UPRMT UR4, UR4, 0xbb32, URZ ;  /* 0x0000bb3204047896 */ /* 0x000fe2000800003f */
[----:B------:R-:W-:-:S04]  /*0260*/  @!P0 IMAD R6, R0, 0x200, R15 ;  /* 0x0000020000068824 */ /* 0x000fc800078e020f */
[----:B-1----:R-:W-:-:S04]  /*0270*/  @!P0 IMAD.WIDE.U32 R4, R6, R7, c[0x0][0x178] ;  /* 0x00005e0006048625 */ /* 0x002fc800078e0007 */
[----:B------:R-:W-:-:S05]  /*0280*/  @!P0 IMAD.MOV.U32 R15, RZ, RZ, R16 ;  /* 0x000000ffff0f8224 */ /* 0x000fca00078e0010 */
[----:B------:R-:W-:Y:S01]  /*0290*/  ISETP.GE.AND P1, PT, R15, R2, PT ;  /* 0x000000020f00720c */ /* 0x000fe20003f26270 */
[----:B------:R-:W-:Y:S01]  /*02a0*/  BSSY B0, `(.L_x_16886) ;  /* 0x0000015000007945 */ /* 0x000fe20003800000 */
[----:B--2---:R-:W-:-:S04]  /*02b0*/  IMNMX R12, R12, UR5, !PT ;  /* 0x000000050c0c7c17 */ /* 0x004fc8000f800200 */
[----:B------:R-:W-:-:S05]  /*02c0*/  IMNMX R7, R12, UR4, PT ;  /* 0x000000040c077c17 */ /* 0x000fca000b800200 */
[----:B------:R0:W-:Y:S01]  /*02d0*/  @!P0 STG.E.U16 [R4.64], R7 ;  /* 0x0000000704008986 */ /* 0x0001e2000c101506 */
[----:B---3--:R-:W-:-:S04]  /*02e0*/  IMNMX R14, R14, UR5, !PT ;  /* 0x000000050e0e7c17 */ /* 0x008fc8000f800200 */
[----:B-----5:R-:W-:Y:S02]  /*02f0*/  IMNMX R9, R14, UR4, PT ;  /* 0x000000040e097c17 */ /* 0x020fe4000b800200 */
[----:B----4-:R-:W-:Y:S02]  /*0300*/  IMNMX R3, R3, UR5, !PT ;  /* 0x0000000503037c17 */ /* 0x010fe4000f800200 */
[----:B------:R-:W-:Y:S02]  /*0310*/  IMNMX R13, R13, UR5, !PT ;  /* 0x000000050d0d7c17 */ /* 0x000fe4000f800200 */
[----:B------:R-:W-:Y:S02]  /*0320*/  IMNMX R3, R3, UR4, PT ;  /* 0x0000000403037c17 */ /* 0x000fe4000b800200 */
[----:B------:R-:W-:Y:S01]  /*0330*/  IMNMX R13, R13, UR4, PT ;  /* 0x000000040d0d7c17 */ /* 0x000fe2000b800200 */
[----:B------:R-:W-:Y:S05]  /*0340*/  @P1 BRA `(.L_x_16887) ;  /* 0x000000a000001947 */ /* 0x000fea0003800000 */
[----:B0-----:R-:W-:Y:S01]  /*0350*/  IMAD R4, R0, 0x200, R15 ;  /* 0x0000020000047824 */ /* 0x001fe200078e020f */
[----:B------:R-:W-:Y:S01]  /*0360*/  IADD3 R15, R15, 0x80, RZ ;  /* 0x000000800f0f7810 */ /* 0x000fe20007ffe0ff */
[----:B------:R-:W-:-:S03]  /*0370*/  HFMA2.MMA R7, -RZ, RZ, 0, 1.1920928955078125e-07 ;  /* 0x00000002ff077435 */ /* 0x000fc600000001ff */
[----:B------:R-:W-:-:S07]  /*0380*/  ISETP.GE.AND P0, PT, R15, R2, PT ;  /* 0x000000020f00720c */ /* 0x000fce0003f06270 */
[----:B------:R-:W-:-:S05]  /*0390*/  IMAD.WIDE.U32 R4, R4, R7, c[0x0][0x178] ;  /* 0x00005e0004047625 */ /* 0x000fca00078e0007 */
[----:B------:R0:W-:Y:S01]  /*03a0*/  STG.E.U16 [R4.64], R3 ;  /* 0x0000000304007986 */ /* 0x0001e2000c101506 */
[----:B------:R-:W-:Y:S01]  /*03b0*/  @!P0 IMAD R6, R0, 0x200, R15 ;  /* 0x0000020000068824 */ /* 0x000fe200078e020f */
[----:B------:R-:W-:-:S03]  /*03c0*/  @!P0 IADD3 R15, R15, 0x80, RZ ;  /* 0x000000800f0f8810 */ /* 0x000fc60007ffe0ff */
[----:B------:R-:W-:-:S05]  /*03d0*/  @!P0 IMAD.WIDE.U32 R6, R6, R7, c[0x0][0x178] ;  /* 0x00005e0006068625 */ /* 0x000fca00078e0007 */
[----:B------:R0:W-:Y:S02]  /*03e0*/  @!P0 STG.E.U16 [R6.64], R9 ;  /* 0x0000000906008986 */ /* 0x0001e4000c101506 */
.L_x_16887:
[----:B0-----:R-:W-:Y:S05]  /*03f0*/  BSYNC B0 ;  /* 0x0000000000007941 */ /* 0x001fea0003800000 */
.L_x_16886:
[----:B------:R-:W-:-:S13]  /*0400*/  ISETP.GE.AND P0, PT, R15, R2, PT ;  /* 0x000000020f00720c */ /* 0x000fda0003f06270 */
[----:B------:R-:W-:Y:S05]  /*0410*/  @P0 EXIT ;  /* 0x000000000000094d */ /* 0x000fea0003800000 */
[----:B------:R-:W-:Y:S01]  /*0420*/  MOV R3, 0x2 ;  /* 0x0000000200037802 */ /* 0x000fe20000000f00 */
[----:B------:R-:W-:-:S04]  /*0430*/  IMAD R2, R0, 0x200, R15 ;  /* 0x0000020000027824 */ /* 0x000fc800078e020f */
[----:B------:R-:W-:-:S05]  /*0440*/  IMAD.WIDE.U32 R2, R2, R3, c[0x0][0x178] ;  /* 0x00005e0002027625 */ /* 0x000fca00078e0003 */
[----:B------:R-:W-:Y:S01]  /*0450*/  STG.E.U16 [R2.64], R13 ;  /* 0x0000000d02007986 */ /* 0x000fe2000c101506 */
[----:B------:R-:W-:Y:S05]  /*0460*/  EXIT ;  /* 0x000000000000794d */ /* 0x000fea0003800000 */
.L_x_16888:
        /* <DEDUP_REMOVED lines=9> */
.L_x_34201:


//--------------------- .text._ZN2at6native29vectorized_elementwise_kernelILi2EZZZNS0_17clamp_kernel_cudaERNS_18TensorIteratorBaseERKN3c106ScalarES7_ENKUlvE_clEvENKUlvE3_clEvEUlsE_St5arrayIPcLm2EEEEviT0_T1_ --------------------------
	.section	.text._ZN2at6native29vectorized_elementwise_kernelILi2EZZZNS0_17clamp_kernel_cudaERNS_18TensorIteratorBaseERKN3c106ScalarES7_ENKUlvE_clEvENKUlvE3_clEvEUlsE_St5arrayIPcLm2EEEEviT0_T1_,"ax",@progbits
	.sectioninfo	@"SHI_REGISTERS=30"
	.align	128
        .global         _ZN2at6native29vectorized_elementwise_kernelILi2EZZZNS0_17clamp_kernel_cudaERNS_18TensorIteratorBaseERKN3c106ScalarES7_ENKUlvE_clEvENKUlvE3_clEvEUlsE_St5arrayIPcLm2EEEEviT0_T1_
        .type           _ZN2at6native29vectorized_elementwise_kernelILi2EZZZNS0_17clamp_kernel_cudaERNS_18TensorIteratorBaseERKN3c106ScalarES7_ENKUlvE_clEvENKUlvE3_clEvEUlsE_St5arrayIPcLm2EEEEviT0_T1_,@function
        .size           _ZN2at6native29vectorized_elementwise_kernelILi2EZZZNS0_17clamp_kernel_cudaERNS_18TensorIteratorBaseERKN3c106ScalarES7_ENKUlvE_clEvENKUlvE3_clEvEUlsE_St5arrayIPcLm2EEEEviT0_T1_,(.L_x_34202 - _ZN2at6native29vectorized_elementwise_kernelILi2EZZZNS0_17clamp_kernel_cudaERNS_18TensorIteratorBaseERKN3c106ScalarES7_ENKUlvE_clEvENKUlvE3_clEvEUlsE_St5arrayIPcLm2EEEEviT0_T1_)
        .other          _ZN2at6native29vectorized_elementwise_kernelILi2EZZZNS0_17clamp_kernel_cudaERNS_18TensorIteratorBaseERKN3c106ScalarES7_ENKUlvE_clEvENKUlvE3_clEvEUlsE_St5arrayIPcLm2EEEEviT0_T1_,@"STO_CUDA_ENTRY STV_DEFAULT"
_ZN2at6native29vectorized_elementwise_kernelILi2EZZZNS0_17clamp_kernel_cudaERNS_18TensorIteratorBaseERKN3c106ScalarES7_ENKUlvE_clEvENKUlvE3_clEvEUlsE_St5arrayIPcLm2EEEEviT0_T1_:
.text._ZN2at6native29vectorized_elementwise_kernelILi2EZZZNS0_17clamp_kernel_cudaERNS_18TensorIteratorBaseERKN3c106ScalarES7_ENKUlvE_clEvENKUlvE3_clEvEUlsE_St5arrayIPcLm2EEEEviT0_T1_:
        /* <DEDUP_REMOVED lines=8> */
[----:B------:R-:W-:Y:S01]  /*0080*/  IMAD.MOV.U32 R11, RZ, RZ, 0x2 ;  /* 0x00000002ff0b7424 */ /* 0x000fe200078e00ff */
[----:B------:R-:W-:-:S03]  /*0090*/  ULDC UR5, c[0x0][0x168] ;  /* 0x00005a0000057ab9 */ /* 0x000fc60000000800 */
[----:B------:R-:W-:-:S06]  /*00a0*/  IMAD.WIDE R2, R0, R11, c[0x0][0x180] ;  /* 0x0000600000027625 */ /* 0x000fcc00078e020b */
[----:B0-----:R-:W-:-:S05]  /*00b0*/  IMAD.WIDE.U32 R6, R5, 0x4, R2 ;  /* 0x0000000405067825 */ /* 0x001fca00078e0002 */
[----:B------:R-:W2:Y:S04]  /*00c0*/  LDG.E R8, [R6.64+0x200] ;  /* 0x0002000806087981 */ /* 0x000ea8000c1e1900 */
[----:B------:R2:W3:Y:S04]  /*00d0*/  LDG.E R9, [R6.64+0x400] ;  /* 0x0004000806097981 */ /* 0x0004e8000c1e1900 */
[----:B------:R2:W4:Y:S04]  /*00e0*/  LDG.E R4, [R6.64] ;  /* 0x0000000806047981 */ /* 0x000528000c1e1900 */
[----:B------:R2:W5:Y:S01]  /*00f0*/  LDG.E R10, [R6.64+0x600] ;  /* 0x00060008060a7981 */ /* 0x000562000c1e1900 */
[----:B------:R-:W-:Y:S01]  /*0100*/  UPRMT UR4, UR5, 0x7610, UR4 ;  /* 0x0000761005047896 */ /* 0x000fe20008000004 */
[----:B------:R-:W-:Y:S01]  /*0110*/  IMAD.WIDE.U32 R2, R0, R11, c[0x0][0x178] ;  /* 0x00005e0000027625 */ /* 0x000fe200078e000b */
[----:B------:R-:W-:-:S02]  /*0120*/  UPRMT UR5, UR5, 0x7632, UR5 ;  /* 0x0000763205057896 */ /* 0x000fc40008000005 */
[----:B------:R-:W-:Y:S02]  /*0130*/  UPRMT UR4, UR4, 0x9910, URZ ;  /* 0x0000991004047896 */ /* 0x000fe4000800003f */
[----:B------:R-:W-:Y:S01]  /*0140*/  UPRMT UR5, UR5, 0x9910, URZ ;  /* 0x0000991005057896 */ /* 0x000fe2000800003f */
[----:B------:R-:W-:Y:S01]  /*0150*/  IMAD.WIDE R2, R5, 0x4, R2 ;  /* 0x0000000405027825 */ /* 0x000fe200078e0202 */
[C---:B--2---:R-:W-:Y:S02]  /*0160*/  PRMT R6, R8.reuse, 0x9910, RZ ;  /* 0x0000991008067816 */ /* 0x044fe400000000ff */
[----:B------:R-:W-:Y:S02]  /*0170*/  PRMT R7, R8, 0xbb32, RZ ;  /* 0x0000bb3208077816 */ /* 0x000fe400000000ff */
[C---:B---3--:R-:W-:Y:S02]  /*0180*/  PRMT R8, R9.reuse, 0x9910, RZ ;  /* 0x0000991009087816 */ /* 0x048fe400000000ff */
[----:B------:R-:W-:-:S02]  /*0190*/  PRMT R11, R9, 0xbb32, RZ ;  /* 0x0000bb32090b7816 */ /* 0x000fc400000000ff */
[C---:B----4-:R-:W-:Y:S01]  /*01a0*/  PRMT R0, R4.reuse, 0x9910, RZ ;  /* 0x0000991004007816 */ /* 0x050fe200000000ff */
[----:B------:R-:W-:Y:S01]  /*01b0*/  IMAD.MOV.U32 R9, RZ, RZ, R8 ;  /* 0x000000ffff097224 */ /* 0x000fe200078e0008 */
[----:B------:R-:W-:Y:S02]  /*01c0*/  PRMT R4, R4, 0xbb32, RZ ;  /* 0x0000bb3204047816 */ /* 0x000fe400000000ff */
[C---:B-----5:R-:W-:Y:S02]  /*01d0*/  PRMT R12, R10.reuse, 0x9910, RZ ;  /* 0x000099100a0c7816 */ /* 0x060fe400000000ff */
[----:B------:R-:W-:Y:S02]  /*01e0*/  PRMT R13, R10, 0xbb32, RZ ;  /* 0x0000bb320a0d7816 */ /* 0x000fe400000000ff */
[----:B------:R-:W-:Y:S02]  /*01f0*/  IMNMX R0, R0, UR4, !PT ;  /* 0x0000000400007c17 */ /* 0x000fe4000f800200 */
[----:B------:R-:W-:-:S02]  /*0200*/  IMNMX R4, R4, UR4, !PT ;  /* 0x0000000404047c17 */ /* 0x000fc4000f800200 */
[----:B------:R-:W-:Y:S02]  /*0210*/  IMNMX R6, R6, UR4, !PT ;  /* 0x0000000406067c17 */ /* 0x000fe4000f800200 */
[----:B------:R-:W-:Y:S02]  /*0220*/  IMNMX R8, R7, UR4, !PT ;  /* 0x0000000407087c17 */ /* 0x000fe4000f800200 */
[----:B------:R-:W-:Y:S02]  /*0230*/  IMNMX R10, R9, UR4, !PT ;  /* 0x00000004090a7c17 */ /* 0x000fe4000f800200 */
[----:B------:R-:W-:Y:S02]  /*0240*/  IMNMX R11, R11, UR4, !PT ;  /* 0x000000040b0b7c17 */ /* 0x000fe4000f800200 */
[----:B------:R-:W-:Y:S02]  /*0250*/  IMNMX R12, R12, UR4, !PT ;  /* 0x000000040c0c7c17 */ /* 0x000fe4000f800200 */
[----:B------:R-:W-:-:S02]  /*0260*/  IMNMX R13, R13, UR4, !PT ;  /* 0x000000040d0d7c17 */ /* 0x000fc4000f800200 */
        /* <DEDUP_REMOVED lines=17> */
.L_x_16889:
[----:B------:R-:W0:Y:S01]  /*0380*/  S2R R11, SR_TID.X ;  /* 0x00000000000b7919 */ /* 0x000e220000002100 */
[----:B------:R-:W-:Y:S01]  /*0390*/  CS2R R12, SRZ ;  /* 0x00000000000c7805 */ /* 0x000fe2000001ff00 */
[----:B------:R-:W-:Y:S01]  /*03a0*/  CS2R R14, SRZ ;  /* 0x00000000000e7805 */ /* 0x000fe2000001ff00 */
[----:B------:R-:W-:Y:S01]  /*03b0*/  CS2R R18, SRZ ;  /* 0x0000000000127805 */ /* 0x000fe2000001ff00 */
[----:B------:R-:W-:Y:S01]  /*03c0*/  ULDC UR4, c[0x0][0x168] ;  /* 0x00005a0000047ab9 */ /* 0x000fe20000000800 */
[----:B0-----:R-:W-:Y:S01]  /*03d0*/  ISETP.GE.AND P0, PT, R11, R10, PT ;  /* 0x0000000a0b00720c */ /* 0x001fe20003f06270 */
[----:B------:R-:W-:-:S12]  /*03e0*/  IMAD.MOV.U32 R7, RZ, RZ, R11 ;  /* 0x000000ffff077224 */ /* 0x000fd800078e000b */
[----:B------:R-:W-:-:S04]  /*03f0*/  @!P0 IADD3 R7, R11, 0x80, RZ ;  /* 0x000000800b078810 */ /* 0x000fc80007ffe0ff */
[----:B------:R-:W-:-:S13]  /*0400*/  ISETP.GE.AND P6, PT, R7, R10, PT ;  /* 0x0000000a0700720c */ /* 0x000fda0003fc6270 */
[----:B------:R-:W-:Y:S01]  /*0410*/  @!P6 IMAD.IADD R16, R0, 0x1, R7 ;  /* 0x000000010010e824 */ /* 0x000fe200078e0207 */
[----:B------:R-:W-:Y:S01]  /*0420*/  @!P6 IADD3 R7, R7, 0x80, RZ ;  /* 0x000000800707e810 */ /* 0x000fe20007ffe0ff */
[----:B------:R-:W-:-:S03]  /*0430*/  @!P6 IMAD.MOV.U32 R17, RZ, RZ, 0x2 ;  /* 0x00000002ff11e424 */ /* 0x000fc600078e00ff */
[----:B------:R-:W-:Y:S01]  /*0440*/  ISETP.GE.AND P5, PT, R7, R10, PT ;  /* 0x0000000a0700720c */ /* 0x000fe20003fa6270 */
[----:B------:R-:W-:-:S04]  /*0450*/  @!P6 IMAD.WIDE.U32 R16, R16, R17, c[0x0][0x180] ;  /* 0x000060001010e625 */ /* 0x000fc800078e0011 */
[C---:B------:R-:W-:Y:S01]  /*0460*/  @!P0 IMAD.IADD R2, R0.reuse, 0x1, R11 ;  /* 0x0000000100028824 */ /* 0x040fe200078e020b */
[----:B------:R0:W2:Y:S07]  /*0470*/  @!P6 LDG.E.S16 R12, [R16.64] ;  /* 0x00000008100ce981 */ /* 0x0000ae000c1e1700 */
        /* <DEDUP_REMOVED lines=14> */
[----:B------:R1:W3:Y:S03]  /*0560*/  @!P0 LDG.E.S16 R14, [R2.64] ;  /* 0x00000008020e8981 */ /* 0x0002e6000c1e1700 */
[----:B------:R-:W-:Y:S01]  /*0570*/  @!P1 IMAD.IADD R6, R0, 0x1, R7 ;  /* 0x0000000100069824 */ /* 0x000fe200078e0207 */
[----:B------:R-:W-:-:S04]  /*0580*/  @!P1 IADD3 R7, R7, 0x80, RZ ;  /* 0x0000008007079810 */ /* 0x000fc80007ffe0ff */
[----:B------:R-:W-:Y:S01]  /*0590*/  ISETP.GE.AND P6, PT, R7, R10, PT ;  /* 0x0000000a0700720c */ /* 0x000fe20003fc6270 */
[----:B------:R-:W-:Y:S02]  /*05a0*/  @!P5 IMAD.MOV.U32 R9, RZ, RZ, 0x2 ;  /* 0x00000002ff09d424 */ /* 0x000fe400078e00ff */
[----:B------:R-:W-:Y:S02]  /*05b0*/  @!P3 IMAD.MOV.U32 R24, RZ, RZ, 0x2 ;  /* 0x00000002ff18b424 */ /* 0x000fe400078e00ff */
[----:B------:R-:W-:Y:S01]  /*05c0*/  @!P5 IMAD.WIDE.U32 R8, R8, R9, c[0x0][0x180] ;  /* 0x000060000808d625 */ /* 0x000fe200078e0009 */
[----:B0-----:R-:W-:-:S03]  /*05d0*/  CS2R R16, SRZ ;  /* 0x0000000000107805 */ /* 0x001fc6000001ff00 */
[----:B------:R-:W-:Y:S01]  /*05e0*/  @!P4 IMAD.MOV.U32 R21, RZ, RZ, 0x2 ;  /* 0x00000002ff15c424 */ /* 0x000fe200078e00ff */
[----:B------:R0:W4:Y:S01]  /*05f0*/  @!P5 LDG.E.S16 R13, [R8.64] ;  /* 0x00000008080dd981 */ /* 0x000122000c1e1700 */
[----:B------:R-:W-:Y:S02]  /*0600*/  @!P2 IMAD.MOV.U32 R23, RZ, RZ, 0x2 ;  /* 0x00000002ff17a424 */ /* 0x000fe400078e00ff */
[----:B------:R-:W-:Y:S02]  /*0610*/  @!P1 IMAD.MOV.U32 R25, RZ, RZ, 0x2 ;  /* 0x00000002ff199424 */ /* 0x000fe400078e00ff */
[----:B------:R-:W-:Y:S02]  /*0620*/  @!P6 IMAD.IADD R22, R0, 0x1, R7 ;  /* 0x000000010016e824 */ /* 0x000fe400078e0207 */
[----:B------:R-:W-:Y:S02]  /*0630*/  @!P6 IMAD.MOV.U32 R27, RZ, RZ, 0x2 ;  /* 0x00000002ff1be424 */ /* 0x000fe400078e00ff */
[----:B-1----:R-:W-:-:S04]  /*0640*/  @!P3 IMAD.WIDE.U32 R2, R5, R24, c[0x0][0x180] ;  /* 0x000060000502b625 */ /* 0x002fc800078e0018 */
[----:B------:R-:W-:Y:S01]  /*0650*/  @!P4 IMAD.WIDE.U32 R20, R20, R21, c[0x0][0x180] ;  /* 0x000060001414c625 */ /* 0x000fe200078e0015 */
[----:B------:R-:W5:Y:S03]  /*0660*/  @!P3 LDG.E.S16 R16, [R2.64] ;  /* 0x000000080210b981 */ /* 0x000f66000c1e1700 */
[----:B------:R-:W-:Y:S01]  /*0670*/  @!P2 IMAD.WIDE.U32 R4, R4, R23, c[0x0][0x180] ;  /* 0x000060000404a625 */ /* 0x000fe200078e0017 */
[----:B------:R1:W5:Y:S03]  /*0680*/  @!P4 LDG.E.S16 R15, [R20.64] ;  /* 0x00000008140fc981 */ /* 0x000366000c1e1700 */
[----:B------:R-:W-:Y:S01]  /*0690*/  @!P1 IMAD.WIDE.U32 R6, R6, R25, c[0x0][0x180] ;  /* 0x0000600006069625 */ /* 0x000fe200078e0019 */
[----:B------:R1:W5:Y:S03]  /*06a0*/  @!P2 LDG.E.S16 R18, [R4.64] ;  /* 0x000000080412a981 */ /* 0x000366000c1e1700 */
[----:B0-----:R-:W-:Y:S01]  /*06b0*/  @!P6 IMAD.WIDE.U32 R8, R22, R27, c[0x0][0x180] ;  /* 0x000060001608e625 */ /* 0x001fe200078e001b */
[----:B------:R0:W5:Y:S04]  /*06c0*/  @!P1 LDG.E.S16 R17, [R6.64] ;  /* 0x0000000806119981 */ /* 0x000168000c1e1700 */
[----:B------:R0:W5:Y:S01]  /*06d0*/  @!P6 LDG.E.S16 R19, [R8.64] ;  /* 0x000000080813e981 */ /* 0x000162000c1e1700 */
[----:B------:R-:W-:-:S02]  /*06e0*/  UPRMT UR5, UR4, 0x9910, URZ ;  /* 0x0000991004057896 */ /* 0x000fc4000800003f */
[----:B------:R-:W-:Y:S01]  /*06f0*/  UPRMT UR6, UR4, 0xbb32, URZ ;  /* 0x0000bb3204067896 */ /* 0x000fe2000800003f */
[----:B-1----:R-:W-:Y:S02]  /*0700*/  @!P0 IMAD.IADD R20, R0, 0x1, R11 ;  /* 0x0000000100148824 */ /* 0x002fe400078e020b */
[----:B------:R-:W-:Y:S02]  /*0710*/  @!P0 IMAD.MOV.U32 R21, RZ, RZ, 0x2 ;  /* 0x00000002ff158424 */ /* 0x000fe400078e00ff */
[----:B------:R-:W-:Y:S02]  /*0720*/  UMOV UR4, UR5 ;  /* 0x0000000500047c82 */ /* 0x000fe40008000000 */
[----:B------:R-:W-:Y:S01]  /*0730*/  UMOV UR5, UR6 ;  /* 0x0000000600057c82 */ /* 0x000fe20008000000 */
[----:B------:R-:W-:Y:S01]  /*0740*/  @!P0 IMAD.WIDE.U32 R4, R20, R21, c[0x0][0x178] ;  /* 0x00005e0014048625 */ /* 0x000fe200078e0015 */
[----:B------:R-:W-:Y:S01]  /*0750*/  @!P0 IADD3 R11, R11, 0x80, RZ ;  /* 0x000000800b0b8810 */ /* 0x000fe20007ffe0ff */
[----:B------:R-:W-:Y:S01]  /*0760*/  BSSY B0, `(.L_x_16890) ;  /* 0x000003e000007945 */ /* 0x000fe20003800000 */
[----:B------:R-:W-:Y:S01]  /*0770*/  BSSY B1, `(.L_x_16891) ;  /* 0x0000036000017945 */ /* 0x000fe20003800000 */
[----:B--2---:R-:W-:-:S04]  /*0780*/  IMNMX R12, R12, UR4, !PT ;  /* 0x000000040c0c7c17 */ /* 0x004fc8000f800200 */
[----:B0-----:R-:W-:Y:S02]  /*0790*/  IMNMX R9, R12, UR5, PT ;  /* 0x000000050c097c17 */ /* 0x001fe4000b800200 */
[----:B---3--:R-:W-:-:S04]  /*07a0*/  @!P0 IMNMX R14, R14, UR4, !PT ;  /* 0x000000040e0e8c17 */ /* 0x008fc8000f800200 */
[----:B------:R-:W-:-:S05]  /*07b0*/  @!P0 IMNMX R7, R14, UR5, PT ;  /* 0x000000050e078c17 */ /* 0x000fca000b800200 */
[----:B------:R0:W-:Y:S01]  /*07c0*/  @!P0 STG.E.U16 [R4.64], R7 ;  /* 0x0000000704008986 */ /* 0x0001e2000c101508 */
[----:B------:R-:W-:Y:S02]  /*07d0*/  ISETP.GE.AND P0, PT, R11, R10, PT ;  /* 0x0000000a0b00720c */ /* 0x000fe40003f06270 */
[----:B----4-:R-:W-:-:S04]  /*07e0*/  IMNMX R13, R13, UR4, !PT ;  /* 0x000000040d0d7c17 */ /* 0x010fc8000f800200 */
[----:B------:R-:W-:Y:S02]  /*07f0*/  IMNMX R13, R13, UR5, PT ;  /* 0x000000050d0d7c17 */ /* 0x000fe4000b800200 */
[----:B-----5:R-:W-:Y:S02]  /*0800*/  IMNMX R16, R16, UR4, !PT ;  /* 0x0000000410107c17 */ /* 0x020fe4000f800200 */
[----:B------:R-:W-:Y:S02]  /*0810*/  IMNMX R3, R15, UR4, !PT ;  /* 0x000000040f037c17 */ /* 0x000fe4000f800200 */
[----:B------:R-:W-:Y:S02]  /*0820*/  IMNMX R18, R18, UR4, !PT ;  /* 0x0000000412127c17 */ /* 0x000fe4000f800200 */
[----:B0-----:R-:W-:Y:S02]  /*0830*/  IMNMX R4, R17, UR4, !PT ;  /* 0x0000000411047c17 */ /* 0x001fe4000f800200 */
[----:B------:R-:W-:-:S02]  /*0840*/  IMNMX R2, R19, UR4, !PT ;  /* 0x0000000413027c17 */ /* 0x000fc4000f800200 */
[----:B------:R-:W-:Y:S02]  /*0850*/  IMNMX R3, R3, UR5, PT ;  /* 0x0000000503037c17 */ /* 0x000fe4000b800200 */
[----:B------:R-:W-:Y:S02]  /*0860*/  IMNMX R15, R16, UR5, PT ;  /* 0x00000005100f7c17 */ /* 0x000fe4000b800200 */
[----:B------:R-:W-:Y:S02]  /*0870*/  IMNMX R5, R18, UR5, PT ;  /* 0x0000000512057c17 */ /* 0x000fe4000b800200 */
[----:B------:R-:W-:Y:S02]  /*0880*/  IMNMX R4, R4, UR5, PT ;  /* 0x0000000504047c17 */ /* 0x000fe4000b800200 */
[----:B------:R-:W-:Y:S01]  /*0890*/  IMNMX R2, R2, UR5, PT ;  /* 0x0000000502027c17 */ /* 0x000fe2000b800200 */
        /* <DEDUP_REMOVED lines=13> */
.L_x_16892:
[----:B------:R-:W-:-:S13]  /*0970*/  ISETP.GE.AND P0, PT, R11, R10, PT ;  /* 0x0000000a0b00720c */ /* 0x000fda0003f06270 */
[----:B------:R-:W-:Y:S05]  /*0980*/  @P0 BRA `(.L_x_16894) ;  /* 0x000000c000000947 */ /* 0x000fea0003800000 */
[----:B0-----:R-:W-:Y:S01]  /*0990*/  IMAD.IADD R6, R0, 0x1, R11 ;  /* 0x0000000100067824 */ /* 0x001fe200078e020b */
[----:B------:R-:W-:Y:S01]  /*09a0*/  IADD3 R11, R11, 0x80, RZ ;  /* 0x000000800b0b7810 */ /* 0x000fe20007ffe0ff */
[----:B------:R-:W-:-:S04]  /*09b0*/  IMAD.MOV.U32 R7, RZ, RZ, 0x2 ;  /* 0x00000002ff077424 */ /* 0x000fc800078e00ff */
[----:B------:R-:W-:-:S05]  /*09c0*/  IMAD.WIDE.U32 R6, R6, R7, c[0x0][0x178] ;  /* 0x00005e0006067625 */ /* 0x000fca00078e0007 */
[----:B------:R0:W-:Y:S02]  /*09d0*/  STG.E.U16 [R6.64], R3 ;  /* 0x0000000306007986 */ /* 0x0001e4000c101508 */
.L_x_16893:
[----:B------:R-:W-:-:S13]  /*09e0*/  ISETP.GE.AND P0, PT, R11, R10, PT ;  /* 0x0000000a0b00720c */ /* 0x000fda0003f06270 */
[----:B------:R-:W-:Y:S05]  /*09f0*/  @P0 BRA `(.L_x_16895) ;  /* 0x000000d000000947 */ /* 0x000fea0003800000 */
[----:B0-----:R-:W-:Y:S01]  /*0a00*/  IMAD.IADD R6, R0, 0x1, R11 ;  /* 0x0000000100067824 */ /* 0x001fe200078e020b */
[----:B------:R-:W-:Y:S01]  /*0a10*/  IADD3 R11, R11, 0x80, RZ ;  /* 0x000000800b0b7810 */ /* 0x000fe20007ffe0ff */
[----:B------:R-:W-:-:S04]  /*0a20*/  IMAD.MOV.U32 R7, RZ, RZ, 0x2 ;  /* 0x00000002ff077424 */ /* 0x000fc800078e00ff */
[----:B------:R-:W-:-:S05]  /*0a30*/  IMAD.WIDE.U32 R6, R6, R7, c[0x0][0x178] ;  /* 0x00005e0006067625 */ /* 0x000fca00078e0007 */
[----:B------:R0:W-:Y:S02]  /*0a40*/  STG.E.U16 [R6.64], R15 ;  /* 0x0000000f06007986 */ /* 0x0001e4000c101508 */
.L_x_16894:
        /* <DEDUP_REMOVED lines=8> */
.L_x_16895:
[----:B------:R-:W-:Y:S05]  /*0ad0*/  BSYNC B1 ;  /* 0x0000000000017941 */ /* 0x000fea0003800000 */
.L_x_16891:
[----:B------:R-:W-:-:S13]  /*0ae0*/  ISETP.GE.AND P0, PT, R11, R10, PT ;  /* 0x0000000a0b00720c */ /* 0x000fda0003f06270 */
[----:B0-----:R-:W-:Y:S01]  /*0af0*/  @!P0 IMAD.IADD R6, R0, 0x1, R11 ;  /* 0x0000000100068824 */ /* 0x001fe200078e020b */
[----:B------:R-:W-:Y:S01]  /*0b00*/  @!P0 IADD3 R11, R11, 0x80, RZ ;  /* 0x000000800b0b8810 */ /* 0x000fe20007ffe0ff */
[----:B------:R-:W-:-:S04]  /*0b10*/  @!P0 IMAD.MOV.U32 R7, RZ, RZ, 0x2 ;  /* 0x00000002ff078424 */ /* 0x000fc800078e00ff */
[----:B------:R-:W-:-:S05]  /*0b20*/  @!P0 IMAD.WIDE.U32 R6, R6, R7, c[0x0][0x178] ;  /* 0x00005e0006068625 */ /* 0x000fca00078e0007 */
[----:B------:R0:W-:Y:S02]  /*0b30*/  @!P0 STG.E.U16 [R6.64], R4 ;  /* 0x0000000406008986 */ /* 0x0001e4000c101508 */
.L_x_16896:
[----:B------:R-:W-:Y:S05]  /*0b40*/  BSYNC B0 ;  /* 0x0000000000007941 */ /* 0x000fea0003800000 */
.L_x_16890:
        /* <DEDUP_REMOVED lines=8> */
.L_x_16897:
        /* <DEDUP_REMOVED lines=11> */
.L_x_34202:


//--------------------- .text._ZN2at6native29vectorized_elementwise_kernelILi4EZZZNS0_17clamp_kernel_cudaERNS_18TensorIteratorBaseERKN3c106ScalarES7_ENKUlvE_clEvENKUlvE3_clEvEUlsE_St5arrayIPcLm2EEEEviT0_T1_ --------------------------
	.section	.text._ZN2at6native29vectorized_elementwise_kernelILi4EZZZNS0_17clamp_kernel_cudaERNS_18TensorIteratorBaseERKN3c106ScalarES7_ENKUlvE_clEvENKUlvE3_clEvEUlsE_St5arrayIPcLm2EEEEviT0_T1_,"ax",@progbits
	.sectioninfo	@"SHI_REGISTERS=30"
	.align	128
        .global         _ZN2at6native29vectorized_elementwise_kernelILi4EZZZNS0_17clamp_kernel_cudaERNS_18TensorIteratorBaseERKN3c106ScalarES7_ENKUlvE_clEvENKUlvE3_clEvEUlsE_St5arrayIPcLm2EEEEviT0_T1_
        .type           _ZN2at6native29vectorized_elementwise_kernelILi4EZZZNS0_17clamp_kernel_cudaERNS_18TensorIteratorBaseERKN3c106ScalarES7_ENKUlvE_clEvENKUlvE3_clEvEUlsE_St5arrayIPcLm2EEEEviT0_T1_,@function
        .size           _ZN2at6native29vectorized_elementwise_kernelILi4EZZZNS0_17clamp_kernel_cudaERNS_18TensorIteratorBaseERKN3c106ScalarES7_ENKUlvE_clEvENKUlvE3_clEvEUlsE_St5arrayIPcLm2EEEEviT0_T1_,(.L_x_34203 - _ZN2at6native29vectorized_elementwise_kernelILi4EZZZNS0_17clamp_kernel_cudaERNS_18TensorIteratorBaseERKN3c106ScalarES7_ENKUlvE_clEvENKUlvE3_clEvEUlsE_St5arrayIPcLm2EEEEviT0_T1_)
        .other          _ZN2at6native29vectorized_elementwise_kernelILi4EZZZNS0_17clamp_kernel_cudaERNS_18TensorIteratorBaseERKN3c106ScalarES7_ENKUlvE_clEvENKUlvE3_clEvEUlsE_St5arrayIPcLm2EEEEviT0_T1_,@"STO_CUDA_ENTRY STV_DEFAULT"
_ZN2at6native29vectorized_elementwise_kernelILi4EZZZNS0_17clamp_kernel_cudaERNS_18TensorIteratorBaseERKN3c106ScalarES7_ENKUlvE_clEvENKUlvE3_clEvEUlsE_St5arrayIPcLm2EEEEviT0_T1_:
.text._ZN2at6native29vectorized_elementwise_kernelILi4EZZZNS0_17clamp_kernel_cudaERNS_18TensorIteratorBaseERKN3c106ScalarES7_ENKUlvE_clEvENKUlvE3_clEvEUlsE_St5arrayIPcLm2EEEEviT0_T1_:
        /* <DEDUP_REMOVED lines=12> */
[----:B------:R0:W2:Y:S04]  /*00c0*/  LDG.E.64 R6, [R2.64] ;  /* 0x0000000802067981 */ /* 0x0000a8000c1e1b00 */
[----:B------:R0:W3:Y:S01]  /*00d0*/  LDG.E.64 R8, [R2.64+0x400] ;  /* 0x0004000802087981 */ /* 0x0000e2000c1e1b00 */
[----:B------:R-:W-:Y:S02]  /*00e0*/  UPRMT UR4, UR5, 0x7610, UR4 ;  /* 0x0000761005047896 */ /* 0x000fe40008000004 */
[----:B------:R-:W-:Y:S02]  /*00f0*/  UPRMT UR5, UR5, 0x7632, UR5 ;  /* 0x0000763205057896 */ /* 0x000fe40008000005 */
[----:B------:R-:W-:Y:S02]  /*0100*/  UPRMT UR4, UR4, 0x9910, URZ ;  /* 0x0000991004047896 */ /* 0x000fe4000800003f */
[----:B------:R-:W-:Y:S01]  /*0110*/  UPRMT UR5, UR5, 0x9910, URZ ;  /* 0x0000991005057896 */ /* 0x000fe2000800003f */
[----:B0-----:R-:W-:-:S06]  /*0120*/  IMAD.WIDE.U32 R2, R0, R11, c[0x0][0x178] ;  /* 0x00005e0000027625 */ /* 0x001fcc00078e000b */
[----:B------:R-:W-:Y:S01]  /*0130*/  IMAD.WIDE R2, R5, 0x8, R2 ;  /* 0x0000000805027825 */ /* 0x000fe200078e0202 */
[C---:B--2---:R-:W-:Y:S02]  /*0140*/  PRMT R4, R6.reuse, 0x9910, RZ ;  /* 0x0000991006047816 */ /* 0x044fe400000000ff */
[----:B------:R-:W-:Y:S02]  /*0150*/  PRMT R6, R6, 0xbb32, RZ ;  /* 0x0000bb3206067816 */ /* 0x000fe400000000ff */
[C---:B---3--:R-:W-:Y:S01]  /*0160*/  PRMT R12, R8.reuse, 0x9910, RZ ;  /* 0x00009910080c7816 */ /* 0x048fe200000000ff */
[----:B------:R-:W-:Y:S01]  /*0170*/  IMAD.MOV.U32 R0, RZ, RZ, R4 ;  /* 0x000000ffff007224 */ /* 0x000fe200078e0004 */
[----:B------:R-:W-:Y:S01]  /*0180*/  PRMT R8, R8, 0xbb32, RZ ;  /* 0x0000bb3208087816 */ /* 0x000fe200000000ff */
[----:B------:R-:W-:Y:S01]  /*0190*/  IMAD.MOV.U32 R4, RZ, RZ, R6 ;  /* 0x000000ffff047224 */ /* 0x000fe200078e0006 */
[----:B------:R-:W-:Y:S02]  /*01a0*/  PRMT R13, R9, 0x9910, RZ ;  /* 0x00009910090d7816 */ /* 0x000fe400000000ff */
[----:B------:R-:W-:Y:S01]  /*01b0*/  PRMT R10, R7, 0x9910, RZ ;  /* 0x00009910070a7816 */ /* 0x000fe200000000ff */
[----:B------:R-:W-:Y:S01]  /*01c0*/  IMAD.MOV.U32 R11, RZ, RZ, R8 ;  /* 0x000000ffff0b7224 */ /* 0x000fe200078e0008 */
[----:B------:R-:W-:Y:S01]  /*01d0*/  PRMT R14, R9, 0xbb32, RZ ;  /* 0x0000bb32090e7816 */ /* 0x000fe200000000ff */
[----:B------:R-:W-:Y:S01]  /*01e0*/  IMAD.MOV.U32 R9, RZ, RZ, R12 ;  /* 0x000000ffff097224 */ /* 0x000fe200078e000c */
[----:B------:R-:W-:Y:S01]  /*01f0*/  PRMT R7, R7, 0xbb32, RZ ;  /* 0x0000bb3207077816 */ /* 0x000fe200000000ff */
[----:B------:R-:W-:Y:S01]  /*0200*/  IMAD.MOV.U32 R12, RZ, RZ, R13 ;  /* 0x000000ffff0c7224 */ /* 0x000fe200078e000d */
[----:B------:R-:W-:Y:S01]  /*0210*/  IMNMX R11, R11, UR4, !PT ;  /* 0x000000040b0b7c17 */ /* 0x000fe2000f800200 */
[----:B------:R-:W-:Y:S01]  /*0220*/  IMAD.MOV.U32 R6, RZ, RZ, R10 ;  /* 0x000000ffff067224 */ /* 0x000fe200078e000a */
[----:B------:R-:W-:Y:S01]  /*0230*/  IMNMX R10, R9, UR4, !PT ;  /* 0x00000004090a7c17 */ /* 0x000fe2000f800200 */
[----:B------:R-:W-:Y:S01]  /*0240*/  IMAD.MOV.U32 R13, RZ, RZ, R14 ;  /* 0x000000ffff0d7224 */ /* 0x000fe200078e000e */
[----:B------:R-:W-:-:S02]  /*0250*/  IMNMX R0, R0, UR4, !PT ;  /* 0x0000000400007c17 */ /* 0x000fc4000f800200 */
[----:B------:R-:W-:Y:S02]  /*0260*/  IMNMX R4, R4, UR4, !PT ;  /* 0x0000000404047c17 */ /* 0x000fe4000f800200 */
[----:B------:R-:W-:Y:S02]  /*0270*/  IMNMX R6, R6, UR4, !PT ;  /* 0x0000000406067c17 */ /* 0x000fe4000f800200 */
[----:B------:R-:W-:Y:S02]  /*0280*/  IMNMX R8, R7, UR4, !PT ;  /* 0x0000000407087c17 */ /* 0x000fe4000f800200 */
[----:B------:R-:W-:Y:S02]  /*0290*/  IMNMX R12, R12, UR4, !PT ;  /* 0x000000040c0c7c17 */ /* 0x000fe4000f800200 */
[----:B------:R-:W-:Y:S02]  /*02a0*/  IMNMX R13, R13, UR4, !PT ;  /* 0x000000040d0d7c17 */ /* 0x000fe4000f800200 */
[----:B------:R-:W-:-:S02]  /*02b0*/  IMNMX R10, R10, UR5, PT ;  /* 0x000000050a0a7c17 */ /* 0x000fc4000b800200 */
[----:B------:R-:W-:Y:S02]  /*02c0*/  IMNMX R11, R11, UR5, PT ;  /* 0x000000050b0b7c17 */ /* 0x000fe4000b800200 */
[----:B------:R-:W-:Y:S02]  /*02d0*/  IMNMX R0, R0, UR5, PT ;  /* 0x0000000500007c17 */ /* 0x000fe4000b800200 */
[----:B------:R-:W-:Y:S02]  /*02e0*/  IMNMX R7, R4, UR5, PT ;  /* 0x0000000504077c17 */ /* 0x000fe4000b800200 */
[----:B------:R-:W-:Y:S02]  /*02f0*/  IMNMX R6, R6, UR5, PT ;  /* 0x0000000506067c17 */ /* 0x000fe4000b800200 */
[----:B------:R-:W-:Y:S02]  /*0300*/  IMNMX R9, R8, UR5, PT ;  /* 0x0000000508097c17 */ /* 0x000fe4000b800200 */
[----:B------:R-:W-:-:S02]  /*0310*/  IMNMX R12, R12, UR5, PT ;  /* 0x000000050c0c7c17 */ /* 0x000fc4000b800200 */
[----:B------:R-:W-:Y:S02]  /*0320*/  IMNMX R13, R13, UR5, PT ;  /* 0x000000050d0d7c17 */ /* 0x000fe4000b800200 */
[----:B------:R-:W-:Y:S02]  /*0330*/  PRMT R10, R10, 0x5410, R11 ;  /* 0x000054100a0a7816 */ /* 0x000fe4000000000b */
[----:B------:R-:W-:Y:S02]  /*0340*/  PRMT R8, R0, 0x5410, R7 ;  /* 0x0000541000087816 */ /* 0x000fe40000000007 */
[----:B------:R-:W-:Y:S02]  /*0350*/  PRMT R9, R6, 0x5410, R9 ;  /* 0x0000541006097816 */ /* 0x000fe40000000009 */
[----:B------:R-:W-:-:S03]  /*0360*/  PRMT R11, R12, 0x5410, R13 ;  /* 0x000054100c0b7816 */ /* 0x000fc6000000000d */
[----:B------:R-:W-:Y:S04]  /*0370*/  STG.E.64 [R2.64], R8 ;  /* 0x0000000802007986 */ /* 0x000fe8000c101b08 */
[----:B------:R-:W-:Y:S01]  /*0380*/  STG.E.64 [R2.64+0x400], R10 ;  /* 0x0004000a02007986 */ /* 0x000fe2000c101b08 */
[----:B------:R-:W-:Y:S05]  /*0390*/  EXIT ;  /* 0x000000000000794d */ /* 0x000fea0003800000 */
.L_x_16898:
        /* <DEDUP_REMOVED lines=95> */
.L_x_16901:
[----:B------:R-:W-:-:S13]  /*0990*/  ISETP.GE.AND P0, PT, R11, R10, PT ;  /* 0x0000000a0b00720c */ /* 0x000fda0003f06270 */
[----:B------:R-:W-:Y:S05]  /*09a0*/  @P0 BRA `(.L_x_16903) ;  /* 0x000000c000000947 */ /* 0x000fea0003800000 */
[----:B0-----:R-:W-:Y:S01]  /*09b0*/  IMAD.IADD R6, R0, 0x1, R11 ;  /* 0x0000000100067824 */ /* 0x001fe200078e020b */
[----:B------:R-:W-:Y:S01]  /*09c0*/  IADD3 R11, R11, 0x80, RZ ;  /* 0x000000800b0b7810 */ /* 0x000fe20007ffe0ff */
[----:B------:R-:W-:-:S04]  /*09d0*/  IMAD.MOV.U32 R7, RZ, RZ, 0x2 ;  /* 0x00000002ff077424 */ /* 0x000fc800078e00ff */
[----:B------:R-:W-:-:S05]  /*09e0*/  IMAD.WIDE.U32 R6, R6, R7, c[0x0][0x178] ;  /* 0x00005e0006067625 */ /* 0x000fca00078e0007 */
[----:B------:R0:W-:Y:S02]  /*09f0*/  STG.E.U16 [R6.64], R3 ;  /* 0x0000000306007986 */ /* 0x0001e4000c101508 */
.L_x_16902:
[----:B------:R-:W-:-:S13]  /*0a00*/  ISETP.GE.AND P0, PT, R11, R10, PT ;  /* 0x0000000a0b00720c */ /* 0x000fda0003f06270 */
[----:B------:R-:W-:Y:S05]  /*0a10*/  @P0 BRA `(.L_x_16904) ;  /* 0x000000d000000947 */ /* 0x000fea0003800000 */
[----:B0-----:R-:W-:Y:S01]  /*0a20*/  IMAD.IADD R6, R0, 0x1, R11 ;  /* 0x0000000100067824 */ /* 0x001fe200078e020b */
[----:B------:R-:W-:Y:S01]  /*0a30*/  IADD3 R11, R11, 0x80, RZ ;  /* 0x000000800b0b7810 */ /* 0x000fe20007ffe0ff */
[----:B------:R-:W-:-:S04]  /*0a40*/  IMAD.MOV.U32 R7, RZ, RZ, 0x2 ;  /* 0x00000002ff077424 */ /* 0x000fc800078e00ff */
[----:B------:R-:W-:-:S05]  /*0a50*/  IMAD.WIDE.U32 R6, R6, R7, c[0x0][0x178] ;  /* 0x00005e0006067625 */ /* 0x000fca00078e0007 */
[----:B------:R0:W-:Y:S02]  /*0a60*/  STG.E.U16 [R6.64], R15 ;  /* 0x0000000f06007986 */ /* 0x0001e4000c101508 */
.L_x_16903:
        /* <DEDUP_REMOVED lines=8> */
.L_x_16904:
[----:B------:R-:W-:Y:S05]  /*0af0*/  BSYNC B1 ;  /* 0x0000000000017941 */ /* 0x000fea0003800000 */
.L_x_16900:
[----:B------:R-:W-:-:S13]  /*0b00*/  ISETP.GE.AND P0, PT, R11, R10, PT ;  /* 0x0000000a0b00720c */ /* 0x000fda0003f06270 */
[----:B0-----:R-:W-:Y:S01]  /*0b10*/  @!P0 IMAD.IADD R6, R0, 0x1, R11 ;  /* 0x0000000100068824 */ /* 0x001fe200078e020b */
[----:B------:R-:W-:Y:S01]  /*0b20*/  @!P0 IADD3 R11, R11, 0x80, RZ ;  /* 0x000000800b0b8810 */ /* 0x000fe20007ffe0ff */
[----:B------:R-:W-:-:S04]  /*0b30*/  @!P0 IMAD.MOV.U32 R7, RZ, RZ, 0x2 ;  /* 0x00000002ff078424 */ /* 0x000fc800078e00ff */
[----:B------:R-:W-:-:S05]  /*0b40*/  @!P0 IMAD.WIDE.U32 R6, R6, R7, c[0x0][0x178] ;  /* 0x00005e0006068625 */ /* 0x000fca00078e0007 */
[----:B------:R0:W-:Y:S02]  /*0b50*/  @!P0 STG.E.U16 [R6.64], R4 ;  /* 0x0000000406008986 */ /* 0x0001e4000c101508 */
.L_x_16905:
[----:B------:R-:W-:Y:S05]  /*0b60*/  BSYNC B0 ;  /* 0x0000000000007941 */ /* 0x000fea0003800000 */
.L_x_16899:
        /* <DEDUP_REMOVED lines=8> */
.L_x_16906:
        /* <DEDUP_REMOVED lines=9> */
.L_x_34203:


//--------------------- .text._ZN2at6native29vectorized_elementwise_kernelILi8EZZZNS0_17clamp_kernel_cudaERNS_18TensorIteratorBaseERKN3c106ScalarES7_ENKUlvE_clEvENKUlvE3_clEvEUlsE_St5arrayIPcLm2EEEEviT0_T1_ --------------------------
	.section	.text._ZN2at6native29vectorized_elementwise_kernelILi8EZZZNS0_17clamp_kernel_cudaERNS_18TensorIteratorBaseERKN3c106ScalarES7_ENKUlvE_clEvENKUlvE3_clEvEUlsE_St5arrayIPcLm2EEEEviT0_T1_,"ax",@progbits
	.sectioninfo	@"SHI_REGISTERS=4"
	.align	128
        .global         _ZN2at6native29vectorized_elementwise_kernelILi8EZZZNS0_17clamp_kernel_cudaERNS_18TensorIteratorBaseERKN3c106ScalarES7_ENKUlvE_clEvENKUlvE3_clEvEUlsE_St5arrayIPcLm2EEEEviT0_T1_
        .type           _ZN2at6native29vectorized_elementwise_kernelILi8EZZZNS0_17clamp_kernel_cudaERNS_18TensorIteratorBaseERKN3c106ScalarES7_ENKUlvE_clEvENKUlvE3_clEvEUlsE_St5arrayIPcLm2EEEEviT0_T1_,@function
        .size           _ZN2at6native29vectorized_elementwise_kernelILi8EZZZNS0_17clamp_kernel_cudaERNS_18TensorIteratorBaseERKN3c106ScalarES7_ENKUlvE_clEvENKUlvE3_clEvEUlsE_St5arrayIPcLm2EEEEviT0_T1_,(.L_x_34204 - _ZN2at6native29vectorized_elementwise_kernelILi8EZZZNS0_17clamp_kernel_cudaERNS_18TensorIteratorBaseERKN3c106ScalarES7_ENKUlvE_clEvENKUlvE3_clEvEUlsE_St5arrayIPcLm2EEEEviT0_T1_)
        .other          _ZN2at6native29vectorized_elementwise_kernelILi8EZZZNS0_17clamp_kernel_cudaERNS_18TensorIteratorBaseERKN3c106ScalarES7_ENKUlvE_clEvENKUlvE3_clEvEUlsE_St5arrayIPcLm2EEEEviT0_T1_,@"STO_CUDA_ENTRY STV_DEFAULT"
_ZN2at6native29vectorized_elementwise_kernelILi8EZZZNS0_17clamp_kernel_cudaERNS_18TensorIteratorBaseERKN3c106ScalarES7_ENKUlvE_clEvENKUlvE3_clEvEUlsE_St5arrayIPcLm2EEEEviT0_T1_:
.text._ZN2at6native29vectorized_elementwise_kernelILi8EZZZNS0_17clamp_kernel_cudaERNS_18TensorIteratorBaseERKN3c106ScalarES7_ENKUlvE_clEvENKUlvE3_clEvEUlsE_St5arrayIPcLm2EEEEviT0_T1_:
[----:B------:R-:W-:Y:S02]  /*0000*/  MOV R1, c[0x0][0x28] ;  /* 0x00000a0000017a02 */ /* 0x000fe40000000f00 */
[----:B------:R-:W-:Y:S05]  /*0010*/  EXIT ;  /* 0x000000000000794d */ /* 0x000fea0003800000 */
.L_x_16907:
        /* <DEDUP_REMOVED lines=14> */
.L_x_34204:


//--------------------- .text._ZN2at6native18elementwise_kernelILi128ELi4EZNS0_15gpu_kernel_implIZZZNS0_17clamp_kernel_cudaERNS_18TensorIteratorBaseERKN3c106ScalarES8_ENKUlvE_clEvENKUlvE2_clEvEUllE_EEvS4_RKT_EUliE_EEviT1_ --------------------------
	.section	.text._ZN2at6native18elementwise_kernelILi128ELi4EZNS0_15gpu_kernel_implIZZZNS0_17clamp_kernel_cudaERNS_18TensorIteratorBaseERKN3c106ScalarES8_ENKUlvE_clEvENKUlvE2_clEvEUllE_EEvS4_RKT_EUliE_EEviT1_,"ax",@progbits
	.sectioninfo	@"SHI_REGISTERS=26"
	.align	128
        .global         _ZN2at6native18elementwise_kernelILi128ELi4EZNS0_15gpu_kernel_implIZZZNS0_17clamp_kernel_cudaERNS_18TensorIteratorBaseERKN3c106ScalarES8_ENKUlvE_clEvENKUlvE2_clEvEUllE_EEvS4_RKT_EUliE_EEviT1_
        .type           _ZN2at6native18elementwise_kernelILi128ELi4EZNS0_15gpu_kernel_implIZZZNS0_17clamp_kernel_cudaERNS_18TensorIteratorBaseERKN3c106ScalarES8_ENKUlvE_clEvENKUlvE2_clEvEUllE_EEvS4_RKT_EUliE_EEviT1_,@function
        .size           _ZN2at6native18elementwise_kernelILi128ELi4EZNS0_15gpu_kernel_implIZZZNS0_17clamp_kernel_cudaERNS_18TensorIteratorBaseERKN3c106ScalarES8_ENKUlvE_clEvENKUlvE2_clEvEUllE_EEvS4_RKT_EUliE_EEviT1_,(.L_x_34205 - _ZN2at6native18elementwise_kernelILi128ELi4EZNS0_15gpu_kernel_implIZZZNS0_17clamp_kernel_cudaERNS_18TensorIteratorBaseERKN3c106ScalarES8_ENKUlvE_clEvENKUlvE2_clEvEUllE_EEvS4_RKT_EUliE_EEviT1_)
        .other          _ZN2at6native18elementwise_kernelILi128ELi4EZNS0_15gpu_kernel_implIZZZNS0_17clamp_kernel_cudaERNS_18TensorIteratorBaseERKN3c106ScalarES8_ENKUlvE_clEvENKUlvE2_clEvEUllE_EEvS4_RKT_EUliE_EEviT1_,@"STO_CUDA_ENTRY STV_DEFAULT"
_ZN2at6native18elementwise_kernelILi128ELi4EZNS0_15gpu_kernel_implIZZZNS0_17clamp_kernel_cudaERNS_18TensorIteratorBaseERKN3c106ScalarES8_ENKUlvE_clEvENKUlvE2_clEvEUllE_EEvS4_RKT_EUliE_EEviT1_:
.text._ZN2at6native18elementwise_kernelILi128ELi4EZNS0_15gpu_kernel_implIZZZNS0_17clamp_kernel_cudaERNS_18TensorIteratorBaseERKN3c106ScalarES8_ENKUlvE_clEvENKUlvE2_clEvEUllE_EEvS4_RKT_EUliE_EEviT1_:
        /* <DEDUP_REMOVED lines=237> */
.L_x_16910:
        /* <DEDUP_REMOVED lines=19> */
.L_x_16914:
[----:B------:R0:W5:Y:S01]  /*1000*/  LDG.E.U8 R2, [R4.64] ;  /* 0x0000002404027981 */ /* 0x000162000c1e1100 */
[----:B------:R-:W-:Y:S01]  /*1010*/  IMAD.MOV.U32 R3, RZ, RZ, RZ ;  /* 0x000000ffff037224 */ /* 0x000fe200078e00ff */
[----:B------:R-:W-:Y:S05]  /*1020*/  BRA `(.L_x_16916) ;  /* 0x00000d5000007947 */ /* 0x000fea0003800000 */
.L_x_16913:
        /* <DEDUP_REMOVED lines=8> */
.L_x_16918:
[----:B------:R-:W2:Y:S02]  /*10b0*/  LDG.E R2, [R4.64] ;  /* 0x0000002404027981 */ /* 0x000ea4000c1e1900 */
[----:B--2---:R-:W-:Y:S01]  /*10c0*/  SHF.R.S32.HI R3, RZ, 0x1f, R2 ;  /* 0x0000001fff037819 */ /* 0x004fe20000011402 */
[----:B------:R-:W-:Y:S05]  /*10d0*/  BRA `(.L_x_16916) ;  /* 0x00000ca000007947 */ /* 0x000fea0003800000 */
.L_x_16917:
[----:B------:R-:W2:Y:S02]  /*10e0*/  LDG.E.S16 R2, [R4.64] ;  /* 0x0000002404027981 */ /* 0x000ea4000c1e1700 */
[----:B--2---:R-:W-:Y:S01]  /*10f0*/  SHF.R.S32.HI R3, RZ, 0x1f, R2 ;  /* 0x0000001fff037819 */ /* 0x004fe20000011402 */
[----:B------:R-:W-:Y:S05]  /*1100*/  BRA `(.L_x_16916) ;  /* 0x00000c7000007947 */ /* 0x000fea0003800000 */
.L_x_16912:
        /* <DEDUP_REMOVED lines=9> */
.L_x_16920:
[----:B------:R-:W2:Y:S02]  /*11a0*/  LDG.E.U16 R4, [R4.64] ;  /* 0x0000002404047981 */ /* 0x000ea4000c1e1500 */
[----:B--2---:R-:W-:-:S06]  /*11b0*/  HADD2.F32 R2, -RZ, R4.H0_H0 ;  /* 0x20000004ff027230 */ /* 0x004fcc0000004100 */
[----:B------:R-:W0:Y:S01]  /*11c0*/  F2I.S64.TRUNC R2, R2 ;  /* 0x0000000200027311 */ /* 0x000e22000020d900 */
[----:B------:R-:W-:Y:S05]  /*11d0*/  BRA `(.L_x_16916) ;  /* 0x00000ba000007947 */ /* 0x000fea0003800000 */
.L_x_16919:
        /* <DEDUP_REMOVED lines=9> */
.L_x_16922:
[----:B------:R-:W2:Y:S02]  /*1270*/  LDG.E.U16 R4, [R4.64] ;  /* 0x0000002404047981 */ /* 0x000ea4000c1e1500 */
[----:B--2---:R-:W-:-:S06]  /*1280*/  HADD2.F32 R2, -RZ, R4.H0_H0 ;  /* 0x20000004ff027230 */ /* 0x004fcc0000004100 */
[----:B------:R-:W0:Y:S01]  /*1290*/  F2I.S64.TRUNC R2, R2 ;  /* 0x0000000200027311 */ /* 0x000e22000020d900 */
[----:B------:R-:W-:Y:S05]  /*12a0*/  BRA `(.L_x_16916) ;  /* 0x00000ad000007947 */ /* 0x000fea0003800000 */
.L_x_16921:
[----:B------:R-:W2:Y:S02]  /*12b0*/  LDG.E.64 R2, [R4.64] ;  /* 0x0000002404027981 */ /* 0x000ea4000c1e1b00 */
[----:B--2---:R-:W0:Y:S01]  /*12c0*/  F2I.S64.F64.TRUNC R2, R2 ;  /* 0x0000000200027311 */ /* 0x004e22000030d900 */
[----:B------:R-:W-:Y:S05]  /*12d0*/  BRA `(.L_x_16916) ;  /* 0x00000aa000007947 */ /* 0x000fea0003800000 */
.L_x_16911:
        /* <DEDUP_REMOVED lines=13> */
.L_x_16925:
[----:B------:R-:W2:Y:S02]  /*13b0*/  LDG.E.64 R2, [R4.64] ;  /* 0x0000002404027981 */ /* 0x000ea4000c1e1b00 */
[----:B--2---:R-:W0:Y:S01]  /*13c0*/  F2I.S64.F64.TRUNC R2, R2 ;  /* 0x0000000200027311 */ /* 0x004e22000030d900 */
[----:B------:R-:W-:Y:S05]  /*13d0*/  BRA `(.L_x_16916) ;  /* 0x000009a000007947 */ /* 0x000fea0003800000 */
.L_x_16924:
        /* <DEDUP_REMOVED lines=27> */
.L_x_16927:
        /* <DEDUP_REMOVED lines=14> */
.L_x_16926:
[----:B------:R-:W2:Y:S02]  /*1670*/  LDG.E.U16 R2, [R4.64] ;  /* 0x0000002404027981 */ /* 0x000ea4000c1e1500 */
[----:B--2---:R-:W-:-:S06]  /*1680*/  PRMT R2, RZ, 0x5410, R2 ;  /* 0x00005410ff027816 */ /* 0x004fcc0000000002 */
[----:B------:R-:W0:Y:S01]  /*1690*/  F2I.S64.TRUNC R2, R2 ;  /* 0x0000000200027311 */ /* 0x000e22000020d900 */
[----:B------:R-:W-:Y:S05]  /*16a0*/  BRA `(.L_x_16916) ;  /* 0x000006d000007947 */ /* 0x000fea0003800000 */
.L_x_16923:
        /* <DEDUP_REMOVED lines=11> */
.L_x_16930:
        /* <DEDUP_REMOVED lines=21> */
.L_x_16934:
[----:B------:R-:W-:Y:S05]  /*18b0*/  BSYNC B1 ;  /* 0x0000000000017941 */ /* 0x000fea0003800000 */
.L_x_16933:
[----:B------:R-:W-:Y:S01]  /*18c0*/  IMAD.SHL.U32 R2, R2, 0x100000, RZ ;  /* 0x0010000002027824 */ /* 0x000fe200078e00ff */
[----:B------:R-:W-:-:S04]  /*18d0*/  LEA R3, R0, 0x3b800000, 0x17 ;  /* 0x3b80000000037811 */ /* 0x000fc800078eb8ff */
[----:B------:R-:W-:Y:S02]  /*18e0*/  LOP3.LUT R2, R3, R2, R4, 0xfe, !PT ;  /* 0x0000000203027212 */ /* 0x000fe400078efe04 */
.L_x_16932:
[----:B------:R-:W-:Y:S05]  /*18f0*/  BSYNC B0 ;  /* 0x0000000000007941 */ /* 0x000fea0003800000 */
.L_x_16931:
[----:B------:R-:W0:Y:S01]  /*1900*/  F2I.S64.TRUNC R2, R2 ;  /* 0x0000000200027311 */ /* 0x000e22000020d900 */
[----:B------:R-:W-:Y:S05]  /*1910*/  BRA `(.L_x_16916) ;  /* 0x0000046000007947 */ /* 0x000fea0003800000 */
.L_x_16929:
        /* <DEDUP_REMOVED lines=21> */
.L_x_16938:
[----:B------:R-:W-:Y:S05]  /*1a70*/  BSYNC B1 ;  /* 0x0000000000017941 */ /* 0x000fea0003800000 */
.L_x_16937:
[----:B------:R-:W-:Y:S01]  /*1a80*/  IMAD.SHL.U32 R2, R2, 0x200000, RZ ;  /* 0x0020000002027824 */ /* 0x000fe200078e00ff */
[----:B------:R-:W-:-:S04]  /*1a90*/  LEA R3, R0, 0x37800000, 0x17 ;  /* 0x3780000000037811 */ /* 0x000fc800078eb8ff */
[----:B------:R-:W-:Y:S02]  /*1aa0*/  LOP3.LUT R2, R3, R2, R4, 0xfe, !PT ;  /* 0x0000000203027212 */ /* 0x000fe400078efe04 */
.L_x_16936:
[----:B------:R-:W-:Y:S05]  /*1ab0*/  BSYNC B0 ;  /* 0x0000000000007941 */ /* 0x000fea0003800000 */
.L_x_16935:
[----:B------:R-:W0:Y:S01]  /*1ac0*/  F2I.S64.TRUNC R2, R2 ;  /* 0x0000000200027311 */ /* 0x000e22000020d900 */
[----:B------:R-:W-:Y:S05]  /*1ad0*/  BRA `(.L_x_16916) ;  /* 0x000002a000007947 */ /* 0x000fea0003800000 */
.L_x_16928:
        /* <DEDUP_REMOVED lines=14> */
.L_x_16942:
[----:B------:R-:W-:Y:S05]  /*1bc0*/  BSYNC B0 ;  /* 0x0000000000007941 */ /* 0x000fea0003800000 */
.L_x_16941:
[----:B------:R-:W0:Y:S01]  /*1bd0*/  F2I.S64.TRUNC R2, R2 ;  /* 0x0000000200027311 */ /* 0x000e22000020d900 */
[----:B------:R-:W-:Y:S05]  /*1be0*/  BRA `(.L_x_16916) ;  /* 0x0000019000007947 */ /* 0x000fea0003800000 */
.L_x_16915:
        /* <DEDUP_REMOVED lines=21> */
.L_x_16940:
[----:B------:R0:W5:Y:S01]  /*1d40*/  LDG.E.64 R2, [R4.64] ;  /* 0x0000002404027981 */ /* 0x000162000c1e1b00 */
[----:B------:R-:W-:Y:S05]  /*1d50*/  BRA `(.L_x_16916) ;  /* 0x0000002000007947 */ /* 0x000fea0003800000 */
.L_x_16939:
[----:B------:R0:W5:Y:S01]  /*1d60*/  LDG.E R2, [R4.64] ;  /* 0x0000002404027981 */ /* 0x000162000c1e1900 */
[----:B------:R-:W-:-:S03]  /*1d70*/  IMAD.MOV.U32 R3, RZ, RZ, RZ ;  /* 0x000000ffff037224 */ /* 0x000fc600078e00ff */
.L_x_16916:
[----:B0-----:R-:W0:Y:S01]  /*1d80*/  LDC.U8 R4, c[0x0][0x388] ;  /* 0x0000e200ff047b82 */ /* 0x001e220000000000 */
[----:B-----5:R-:W-:-:S04]  /*1d90*/  ISETP.GT.U32.AND P0, PT, R2, c[0x0][0x370], PT ;  /* 0x0000dc0002007a0c */ /* 0x020fc80003f04070 */
[----:B------:R-:W-:-:S04]  /*1da0*/  ISETP.GT.AND.EX P0, PT, R3, c[0x0][0x374], PT, P0 ;  /* 0x0000dd0003007a0c */ /* 0x000fc80003f04300 */
[----:B------:R-:W-:Y:S02]  /*1db0*/  SEL R2, R2, c[0x0][0x370], P0 ;  /* 0x0000dc0002027a07 */ /* 0x000fe40000000000 */
[----:B------:R-:W-:Y:S02]  /*1dc0*/  SEL R3, R3, c[0x0][0x374], P0 ;  /* 0x0000dd0003037a07 */ /* 0x000fe40000000000 */
[----:B------:R-:W-:-:S04]  /*1dd0*/  ISETP.LT.U32.AND P0, PT, R2, c[0x0][0x378], PT ;  /* 0x0000de0002007a0c */ /* 0x000fc80003f01070 */
[----:B------:R-:W-:-:S04]  /*1de0*/  ISETP.LT.AND.EX P0, PT, R3, c[0x0][0x37c], PT, P0 ;  /* 0x0000df0003007a0c */ /* 0x000fc80003f01300 */
[----:B------:R-:W-:Y:S02]  /*1df0*/  SEL R5, R2, c[0x0][0x378], P0 ;  /* 0x0000de0002057a07 */ /* 0x000fe40000000000 */
[----:B------:R-:W-:Y:S02]  /*1e00*/  SEL R3, R3, c[0x0][0x37c], P0 ;  /* 0x0000df0003037a07 */ /* 0x000fe40000000000 */
[----:B0-----:R-:W-:Y:S01]  /*1e10*/  PRMT R0, R4, 0x9910, RZ ;  /* 0x0000991004007816 */ /* 0x001fe200000000ff */
[----:B------:R-:W-:-:S03]  /*1e20*/  IMAD.MOV.U32 R2, RZ, RZ, R5 ;  /* 0x000000ffff027224 */ /* 0x000fc600078e0005 */
        /* <DEDUP_REMOVED lines=12> */
.L_x_16946:
[----:B------:R0:W-:Y:S01]  /*1ef0*/  STG.E.U8 [R16.64], R5 ;  /* 0x0000000510007986 */ /* 0x0001e2000c101124 */
[----:B------:R-:W-:Y:S05]  /*1f00*/  BRA `(.L_x_16948) ;  /* 0x00000d7000007947 */ /* 0x000fea0003800000 */
.L_x_16945:
        /* <DEDUP_REMOVED lines=8> */
.L_x_16950:
[----:B------:R0:W-:Y:S01]  /*1f90*/  STG.E [R16.64], R5 ;  /* 0x0000000510007986 */ /* 0x0001e2000c101924 */
[----:B------:R-:W-:Y:S05]  /*1fa0*/  BRA `(.L_x_16948) ;  /* 0x00000cd000007947 */ /* 0x000fea0003800000 */
.L_x_16949:
[----:B------:R0:W-:Y:S01]  /*1fb0*/  STG.E.U16 [R16.64], R5 ;  /* 0x0000000510007986 */ /* 0x0001e2000c101524 */
[----:B------:R-:W-:Y:S05]  /*1fc0*/  BRA `(.L_x_16948) ;  /* 0x00000cb000007947 */ /* 0x000fea0003800000 */
.L_x_16944:
        /* <DEDUP_REMOVED lines=9> */
.L_x_16952:
[----:B------:R-:W0:Y:S02]  /*2060*/  I2F.S64 R0, R2 ;  /* 0x0000000200007312 */ /* 0x000e240000301400 */
[----:B0-----:R-:W-:-:S05]  /*2070*/  F2FP.PACK_AB R0, RZ, R0 ;  /* 0x00000000ff00723e */ /* 0x001fca00000000ff */
[----:B------:R0:W-:Y:S01]  /*2080*/  STG.E.U16 [R16.64], R0 ;  /* 0x0000000010007986 */ /* 0x0001e2000c101524 */
[----:B------:R-:W-:Y:S05]  /*2090*/  BRA `(.L_x_16948) ;  /* 0x00000be000007947 */ /* 0x000fea0003800000 */
.L_x_16951:
        /* <DEDUP_REMOVED lines=10> */
.L_x_16954:
[----:B------:R-:W0:Y:S02]  /*2140*/  I2F.S64 R2, R2 ;  /* 0x0000000200027312 */ /* 0x000e240000301400 */
[----:B0-----:R-:W-:-:S04]  /*2150*/  F2FP.PACK_AB R3, RZ, R2 ;  /* 0x00000002ff03723e */ /* 0x001fc800000000ff */
[----:B------:R-:W-:-:S05]  /*2160*/  PRMT R3, R3, 0x5410, RZ ;  /* 0x0000541003037816 */ /* 0x000fca00000000ff */
[----:B------:R0:W-:Y:S01]  /*2170*/  STG.E [R16.64], R3 ;  /* 0x0000000310007986 */ /* 0x0001e2000c101924 */
[----:B------:R-:W-:Y:S05]  /*2180*/  BRA `(.L_x_16948) ;  /* 0x00000af000007947 */ /* 0x000fea0003800000 */
.L_x_16953:
[----:B------:R-:W0:Y:S02]  /*2190*/  I2F.F64.S64 R2, R2 ;  /* 0x0000000200027312 */ /* 0x000e240000301c00 */
[----:B0-----:R0:W-:Y:S01]  /*21a0*/  STG.E.64 [R16.64], R2 ;  /* 0x0000000210007986 */ /* 0x0011e2000c101b24 */
[----:B------:R-:W-:Y:S05]  /*21b0*/  BRA `(.L_x_16948) ;  /* 0x00000ac000007947 */ /* 0x000fea0003800000 */
.L_x_16943:
        /* <DEDUP_REMOVED lines=13> */
.L_x_16957:
[----:B------:R-:W0:Y:S01]  /*2290*/  I2F.F64.S64 R4, R2 ;  /* 0x0000000200047312 */ /* 0x000e220000301c00 */
[----:B------:R-:W-:-:S05]  /*22a0*/  CS2R R6, SRZ ;  /* 0x0000000000067805 */ /* 0x000fca000001ff00 */
[----:B0-----:R0:W-:Y:S01]  /*22b0*/  STG.E.128 [R16.64], R4 ;  /* 0x0000000410007986 */ /* 0x0011e2000c101d24 */
[----:B------:R-:W-:Y:S05]  /*22c0*/  BRA `(.L_x_16948) ;  /* 0x000009b000007947 */ /* 0x000fea0003800000 */
.L_x_16956:
        /* <DEDUP_REMOVED lines=21> */
.L_x_16961:
[----:B------:R-:W-:Y:S05]  /*2420*/  BSYNC B0 ;  /* 0x0000000000007941 */ /* 0x000fea0003800000 */
.L_x_16960:
[----:B------:R-:W-:-:S05]  /*2430*/  LOP3.LUT R5, R0, R5, RZ, 0xfc, !PT ;  /* 0x0000000500057212 */ /* 0x000fca00078efcff */
[----:B------:R0:W-:Y:S01]  /*2440*/  STG.E.U8 [R16.64], R5 ;  /* 0x0000000510007986 */ /* 0x0001e2000c101124 */
[----:B------:R-:W-:Y:S05]  /*2450*/  BRA `(.L_x_16948) ;  /* 0x0000082000007947 */ /* 0x000fea0003800000 */
.L_x_16959:
        /* <DEDUP_REMOVED lines=13> */
.L_x_16963:
[----:B------:R-:W-:Y:S01]  /*2530*/  IMAD.MOV.U32 R0, RZ, RZ, 0x7f ;  /* 0x0000007fff007424 */ /* 0x000fe200078e00ff */
[----:B------:R-:W-:-:S04]  /*2540*/  ISETP.GT.U32.AND P0, PT, R4, 0x7f800000, PT ;  /* 0x7f8000000400780c */ /* 0x000fc80003f04070 */
[----:B------:R-:W-:-:S04]  /*2550*/  SEL R0, R0, 0x7c, P0 ;  /* 0x0000007c00007807 */ /* 0x000fc80000000000 */
.L_x_16964:
[----:B------:R-:W-:Y:S05]  /*2560*/  BSYNC B0 ;  /* 0x0000000000007941 */ /* 0x000fea0003800000 */
.L_x_16962:
[----:B------:R-:W-:-:S04]  /*2570*/  LOP3.LUT R2, R3, 0x80000000, RZ, 0xc0, !PT ;  /* 0x8000000003027812 */ /* 0x000fc800078ec0ff */
[----:B------:R-:W-:-:S04]  /*2580*/  SHF.R.U32.HI R3, RZ, 0x18, R2 ;  /* 0x00000018ff037819 */ /* 0x000fc80000011602 */
[----:B------:R-:W-:-:S05]  /*2590*/  LOP3.LUT R3, R0, R3, RZ, 0xfc, !PT ;  /* 0x0000000300037212 */ /* 0x000fca00078efcff */
[----:B------:R0:W-:Y:S01]  /*25a0*/  STG.E.U8 [R16.64], R3 ;  /* 0x0000000310007986 */ /* 0x0001e2000c101124 */
[----:B------:R-:W-:Y:S05]  /*25b0*/  BRA `(.L_x_16948) ;  /* 0x000006c000007947 */ /* 0x000fea0003800000 */
.L_x_16958:
[----:B------:R-:W0:Y:S02]  /*25c0*/  I2F.S64 R0, R2 ;  /* 0x0000000200007312 */ /* 0x000e240000301400 */
[----:B0-----:R-:W-:-:S05]  /*25d0*/  F2FP.BF16.PACK_AB R0, RZ, R0 ;  /* 0x00000000ff00723e */ /* 0x001fca00000010ff */
[----:B------:R0:W-:Y:S01]  /*25e0*/  STG.E.U16 [R16.64], R0 ;  /* 0x0000000010007986 */ /* 0x0001e2000c101524 */
[----:B------:R-:W-:Y:S05]  /*25f0*/  BRA `(.L_x_16948) ;  /* 0x0000068000007947 */ /* 0x000fea0003800000 */
.L_x_16955:
        /* <DEDUP_REMOVED lines=10> */
.L_x_16967:
        /* <DEDUP_REMOVED lines=17> */
.L_x_16970:
[----:B------:R-:W-:-:S04]  /*27b0*/  LOP3.LUT R2, R3, 0x80000000, RZ, 0xc0, !PT ;  /* 0x8000000003027812 */ /* 0x000fc800078ec0ff */
[----:B------:R-:W-:-:S04]  /*27c0*/  SHF.R.U32.HI R3, RZ, 0x18, R2 ;  /* 0x00000018ff037819 */ /* 0x000fc80000011602 */
[----:B------:R-:W-:-:S04]  /*27d0*/  LOP3.LUT R0, R0, R3, RZ, 0xfc, !PT ;  /* 0x0000000300007212 */ /* 0x000fc800078efcff */
[----:B------:R-:W-:Y:S02]  /*27e0*/  PRMT R8, R0, 0x7610, R8 ;  /* 0x0000761000087816 */ /* 0x000fe40000000008 */
.L_x_16969:
[----:B------:R-:W-:Y:S05]  /*27f0*/  BSYNC B0 ;  /* 0x0000000000007941 */ /* 0x000fea0003800000 */
.L_x_16968:
[----:B------:R0:W-:Y:S01]  /*2800*/  STG.E.U8 [R16.64], R8 ;  /* 0x0000000810007986 */ /* 0x0001e2000c101124 */
[----:B------:R-:W-:Y:S05]  /*2810*/  BRA `(.L_x_16948) ;  /* 0x0000046000007947 */ /* 0x000fea0003800000 */
.L_x_16966:
        /* <DEDUP_REMOVED lines=17> */
.L_x_16973:
[----:B------:R-:W-:-:S04]  /*2930*/  LOP3.LUT R2, R3, 0x80000000, RZ, 0xc0, !PT ;  /* 0x8000000003027812 */ /* 0x000fc800078ec0ff */
[----:B------:R-:W-:-:S04]  /*2940*/  SHF.R.U32.HI R3, RZ, 0x18, R2 ;  /* 0x00000018ff037819 */ /* 0x000fc80000011602 */
[----:B------:R-:W-:-:S04]  /*2950*/  LOP3.LUT R0, R0, R3, RZ, 0xfc, !PT ;  /* 0x0000000300007212 */ /* 0x000fc800078efcff */
[----:B------:R-:W-:Y:S02]  /*2960*/  PRMT R8, R0, 0x7610, R8 ;  /* 0x0000761000087816 */ /* 0x000fe40000000008 */
.L_x_16972:
[----:B------:R-:W-:Y:S05]  /*2970*/  BSYNC B0 ;  /* 0x0000000000007941 */ /* 0x000fea0003800000 */
.L_x_16971:
[----:B------:R0:W-:Y:S01]  /*2980*/  STG.E.U8 [R16.64], R8 ;  /* 0x0000000810007986 */ /* 0x0001e2000c101124 */
[----:B------:R-:W-:Y:S05]  /*2990*/  BRA `(.L_x_16948) ;  /* 0x000002e000007947 */ /* 0x000fea0003800000 */
.L_x_16965:
        /* <DEDUP_REMOVED lines=23> */
.L_x_16947:
        /* <DEDUP_REMOVED lines=20> */
.L_x_16975:
[----:B------:R0:W-:Y:S01]  /*2c50*/  STG.E.64 [R16.64], R2 ;  /* 0x0000000210007986 */ /* 0x0001e2000c101b24 */
[----:B------:R-:W-:Y:S05]  /*2c60*/  BRA `(.L_x_16948) ;  /* 0x0000001000007947 */ /* 0x000fea0003800000 */
.L_x_16974:
[----:B------:R0:W-:Y:S02]  /*2c70*/  STG.E [R16.64], R5 ;  /* 0x0000000510007986 */ /* 0x0001e4000c101924 */
.L_x_16948:
[----:B------:R-:W-:-:S05]  /*2c80*/  IMAD R18, R18, 0x200, R23 ;  /* 0x0000020012127824 */ /* 0x000fca00078e0217 */
[----:B------:R-:W-:Y:S02]  /*2c90*/  IADD3 R19, R18, 0x80, RZ ;  /* 0x0000008012137810 */ /* 0x000fe40007ffe0ff */
.L_x_16909:
[----:B------:R-:W-:Y:S05]  /*2ca0*/  BSYNC B6 ;  /* 0x0000000000067941 */ /* 0x000fea0003800000 */
.L_x_16908:
        /* <DEDUP_REMOVED lines=231> */
.L_x_16978:
        /* <DEDUP_REMOVED lines=19> */
.L_x_16982:
[----:B------:R0:W5:Y:S01]  /*3c50*/  LDG.E.U8 R2, [R4.64] ;  /* 0x0000002404027981 */ /* 0x000162000c1e1100 */
[----:B------:R-:W-:Y:S01]  /*3c60*/  IMAD.MOV.U32 R3, RZ, RZ, RZ ;  /* 0x000000ffff037224 */ /* 0x000fe200078e00ff */
[----:B------:R-:W-:Y:S05]  /*3c70*/  BRA `(.L_x_16984) ;  /* 0x00000d5000007947 */ /* 0x000fea0003800000 */
.L_x_16981:
        /* <DEDUP_REMOVED lines=8> */
.L_x_16986:
[----:B------:R-:W2:Y:S02]  /*3d00*/  LDG.E R2, [R4.64] ;  /* 0x0000002404027981 */ /* 0x000ea4000c1e1900 */
[----:B--2---:R-:W-:Y:S01]  /*3d10*/  SHF.R.S32.HI R3, RZ, 0x1f, R2 ;  /* 0x0000001fff037819 */ /* 0x004fe20000011402 */
[----:B------:R-:W-:Y:S05]  /*3d20*/  BRA `(.L_x_16984) ;  /* 0x00000ca000007947 */ /* 0x000fea0003800000 */
.L_x_16985:
[----:B------:R-:W2:Y:S02]  /*3d30*/  LDG.E.S16 R2, [R4.64] ;  /* 0x0000002404027981 */ /* 0x000ea4000c1e1700 */
[----:B--2---:R-:W-:Y:S01]  /*3d40*/  SHF.R.S32.HI R3, RZ, 0x1f, R2 ;  /* 0x0000001fff037819 */ /* 0x004fe20000011402 */
[----:B------:R-:W-:Y:S05]  /*3d50*/  BRA `(.L_x_16984) ;  /* 0x00000c7000007947 */ /* 0x000fea0003800000 */
.L_x_16980:
        /* <DEDUP_REMOVED lines=9> */
.L_x_16988:
[----:B------:R-:W2:Y:S02]  /*3df0*/  LDG.E.U16 R4, [R4.64] ;  /* 0x0000002404047981 */ /* 0x000ea4000c1e1500 */
[----:B--2---:R-:W-:-:S06]  /*3e00*/  HADD2.F32 R2, -RZ, R4.H0_H0 ;  /* 0x20000004ff027230 */ /* 0x004fcc0000004100 */
[----:B------:R-:W0:Y:S01]  /*3e10*/  F2I.S64.TRUNC R2, R2 ;  /* 0x0000000200027311 */ /* 0x000e22000020d900 */
[----:B------:R-:W-:Y:S05]  /*3e20*/  BRA `(.L_x_16984) ;  /* 0x00000ba000007947 */ /* 0x000fea0003800000 */
.L_x_16987:
        /* <DEDUP_REMOVED lines=9> */
.L_x_16990:
[----:B------:R-:W2:Y:S02]  /*3ec0*/  LDG.E.U16 R4, [R4.64] ;  /* 0x0000002404047981 */ /* 0x000ea4000c1e1500 */
[----:B--2---:R-:W-:-:S06]  /*3ed0*/  HADD2.F32 R2, -RZ, R4.H0_H0 ;  /* 0x20000004ff027230 */ /* 0x004fcc0000004100 */
[----:B------:R-:W0:Y:S01]  /*3ee0*/  F2I.S64.TRUNC R2, R2 ;  /* 0x0000000200027311 */ /* 0x000e22000020d900 */
[----:B------:R-:W-:Y:S05]  /*3ef0*/  BRA `(.L_x_16984) ;  /* 0x00000ad000007947 */ /* 0x000fea0003800000 */
.L_x_16989:
[----:B------:R-:W2:Y:S02]  /*3f00*/  LDG.E.64 R2, [R4.64] ;  /* 0x0000002404027981 */ /* 0x000ea4000c1e1b00 */
[----:B--2---:R-:W0:Y:S01]  /*3f10*/  F2I.S64.F64.TRUNC R2, R2 ;  /* 0x0000000200027311 */ /* 0x004e22000030d900 */
[----:B------:R-:W-:Y:S05]  /*3f20*/  BRA `(.L_x_16984) ;  /* 0x00000aa000007947 */ /* 0x000fea0003800000 */
.L_x_16979:
        /* <DEDUP_REMOVED lines=13> */
.L_x_16993:
[----:B------:R-:W2:Y:S02]  /*4000*/  LDG.E.64 R2, [R4.64] ;  /* 0x0000002404027981 */ /* 0x000ea4000c1e1b00 */
[----:B--2---:R-:W0:Y:S01]  /*4010*/  F2I.S64.F64.TRUNC R2, R2 ;  /* 0x0000000200027311 */ /* 0x004e22000030d900 */
[----:B------:R-:W-:Y:S05]  /*4020*/  BRA `(.L_x_16984) ;  /* 0x000009a000007947 */ /* 0x000fea0003800000 */
.L_x_16992:
        /* <DEDUP_REMOVED lines=27> */
.L_x_16995:
        /* <DEDUP_REMOVED lines=14> */
.L_x_16994:
[----:B------:R-:W2:Y:S02]  /*42c0*/  LDG.E.U16 R2, [R4.64] ;  /* 0x0000002404027981 */ /* 0x000ea4000c1e1500 */
[----:B--2---:R-:W-:-:S06]  /*42d0*/  PRMT R2, RZ, 0x5410, R2 ;  /* 0x00005410ff027816 */ /* 0x004fcc0000000002 */
[----:B------:R-:W0:Y:S01]  /*42e0*/  F2I.S64.TRUNC R2, R2 ;  /* 0x0000000200027311 */ /* 0x000e22000020d900 */
[----:B------:R-:W-:Y:S05]  /*42f0*/  BRA `(.L_x_16984) ;  /* 0x000006d000007947 */ /* 0x000fea0003800000 */
.L_x_16991:
        /* <DEDUP_REMOVED lines=11> */
.L_x_16998:
        /* <DEDUP_REMOVED lines=21> */
.L_x_17002:
[----:B------:R-:W-:Y:S05]  /*4500*/  BSYNC B1 ;  /* 0x0000000000017941 */ /* 0x000fea0003800000 */
.L_x_17001:
[----:B------:R-:W-:Y:S01]  /*4510*/  IMAD.SHL.U32 R2, R2, 0x100000, RZ ;  /* 0x0010000002027824 */ /* 0x000fe200078e00ff */
[----:B------:R-:W-:-:S04]  /*4520*/  LEA R3, R0, 0x3b800000, 0x17 ;  /* 0x3b80000000037811 */ /* 0x000fc800078eb8ff */
[----:B------:R-:W-:Y:S02]  /*4530*/  LOP3.LUT R2, R3, R2, R4, 0xfe, !PT ;  /* 0x0000000203027212 */ /* 0x000fe400078efe04 */
.L_x_17000:
[----:B------:R-:W-:Y:S05]  /*4540*/  BSYNC B0 ;  /* 0x0000000000007941 */ /* 0x000fea0003800000 */
.L_x_16999:
[----:B------:R-:W0:Y:S01]  /*4550*/  F2I.S64.TRUNC R2, R2 ;  /* 0x0000000200027311 */ /* 0x000e22000020d900 */
[----:B------:R-:W-:Y:S05]  /*4560*/  BRA `(.L_x_16984) ;  /* 0x0000046000007947 */ /* 0x000fea0003800000 */
.L_x_16997:
        /* <DEDUP_REMOVED lines=21> */
.L_x_17006:
[----:B------:R-:W-:Y:S05]  /*46c0*/  BSYNC B1 ;  /* 0x0000000000017941 */ /* 0x000fea0003800000 */
.L_x_17005:
[----:B------:R-:W-:Y:S01]  /*46d0*/  IMAD.SHL.U32 R2, R2, 0x200000, RZ ;  /* 0x0020000002027824 */ /* 0x000fe200078e00ff */
[----:B------:R-:W-:-:S04]  /*46e0*/  LEA R3, R0, 0x37800000, 0x17 ;  /* 0x3780000000037811 */ /* 0x000fc800078eb8ff */
[----:B------:R-:W-:Y:S02]  /*46f0*/  LOP3.LUT R2, R3, R2, R4, 0xfe, !PT ;  /* 0x0000000203027212 */ /* 0x000fe400078efe04 */
.L_x_17004:
[----:B------:R-:W-:Y:S05]  /*4700*/  BSYNC B0 ;  /* 0x0000000000007941 */ /* 0x000fea0003800000 */
.L_x_17003:
[----:B------:R-:W0:Y:S01]  /*4710*/  F2I.S64.TRUNC R2, R2 ;  /* 0x0000000200027311 */ /* 0x000e22000020d900 */
[----:B------:R-:W-:Y:S05]  /*4720*/  BRA `(.L_x_16984) ;  /* 0x000002a000007947 */ /* 0x000fea0003800000 */
.L_x_16996:
        /* <DEDUP_REMOVED lines=14> */
.L_x_17010:
[----:B------:R-:W-:Y:S05]  /*4810*/  BSYNC B0 ;  /* 0x0000000000007941 */ /* 0x000fea0003800000 */
.L_x_17009:
[----:B------:R-:W0:Y:S01]  /*4820*/  F2I.S64.TRUNC R2, R2 ;  /* 0x0000000200027311 */ /* 0x000e22000020d900 */
[----:B------:R-:W-:Y:S05]  /*4830*/  BRA `(.L_x_16984) ;  /* 0x0000019000007947 */ /* 0x000fea0003800000 */
.L_x_16983:
        /* <DEDUP_REMOVED lines=21> */
.L_x_17008:
[----:B------:R0:W5:Y:S01]  /*4990*/  LDG.E.64 R2, [R4.64] ;  /* 0x0000002404027981 */ /* 0x000162000c1e1b00 */
[----:B------:R-:W-:Y:S05]  /*49a0*/  BRA `(.L_x_16984) ;  /* 0x0000002000007947 */ /* 0x000fea0003800000 */
.L_x_17007:
[----:B------:R0:W5:Y:S01]  /*49b0*/  LDG.E R2, [R4.64] ;  /* 0x0000002404027981 */ /* 0x000162000c1e1900 */
[----:B------:R-:W-:-:S03]  /*49c0*/  IMAD.MOV.U32 R3, RZ, RZ, RZ ;  /* 0x000000ffff037224 */ /* 0x000fc600078e00ff */
.L_x_16984:
[----:B------:R-:W1:Y:S01]  /*49d0*/  LDC.U8 R6, c[0x0][0x388] ;  /* 0x0000e200ff067b82 */ /* 0x000e620000000000 */
[----:B0----5:R-:W-:-:S04]  /*49e0*/  ISETP.GT.U32.AND P0, PT, R2, c[0x0][0x370], PT ;  /* 0x0000dc0002007a0c */ /* 0x021fc80003f04070 */
[----:B------:R-:W-:-:S04]  /*49f0*/  ISETP.GT.AND.EX P0, PT, R3, c[0x0][0x374], PT, P0 ;  /* 0x0000dd0003007a0c */ /* 0x000fc80003f04300 */
[----:B------:R-:W-:Y:S02]  /*4a00*/  SEL R0, R2, c[0x0][0x370], P0 ;  /* 0x0000dc0002007a07 */ /* 0x000fe40000000000 */
[----:B------:R-:W-:Y:S02]  /*4a10*/  SEL R2, R3, c[0x0][0x374], P0 ;  /* 0x0000dd0003027a07 */ /* 0x000fe40000000000 */
[----:B------:R-:W-:-:S04]  /*4a20*/  ISETP.LT.U32.AND P0, PT, R0, c[0x0][0x378], PT ;  /* 0x0000de0000007a0c */ /* 0x000fc80003f01070 */
[----:B------:R-:W-:-:S04]  /*4a30*/  ISETP.LT.AND.EX P0, PT, R2, c[0x0][0x37c], PT, P0 ;  /* 0x0000df0002007a0c */ /* 0x000fc80003f01300 */
[----:B------:R-:W-:Y:S02]  /*4a40*/  SEL R5, R0, c[0x0][0x378], P0 ;  /* 0x0000de0000057a07 */ /* 0x000fe40000000000 */
[----:B------:R-:W-:Y:S02]  /*4a50*/  SEL R3, R2, c[0x0][0x37c], P0 ;  /* 0x0000df0002037a07 */ /* 0x000fe40000000000 */
[----:B-1----:R-:W-:Y:S01]  /*4a60*/  PRMT R4, R6, 0x9910, RZ ;  /* 0x0000991006047816 */ /* 0x002fe200000000ff */
        /* <DEDUP_REMOVED lines=13> */
.L_x_17014:
[----:B------:R0:W-:Y:S01]  /*4b40*/  STG.E.U8 [R16.64], R5 ;  /* 0x0000000510007986 */ /* 0x0001e2000c101124 */
[----:B------:R-:W-:Y:S05]  /*4b50*/  BRA `(.L_x_17016) ;  /* 0x00000d7000007947 */ /* 0x000fea0003800000 */
.L_x_17013:
        /* <DEDUP_REMOVED lines=8> */
.L_x_17018:
[----:B------:R0:W-:Y:S01]  /*4be0*/  STG.E [R16.64], R5 ;  /* 0x0000000510007986 */ /* 0x0001e2000c101924 */
[----:B------:R-:W-:Y:S05]  /*4bf0*/  BRA `(.L_x_17016) ;  /* 0x00000cd000007947 */ /* 0x000fea0003800000 */
.L_x_17017:
[----:B------:R0:W-:Y:S01]  /*4c00*/  STG.E.U16 [R16.64], R5 ;  /* 0x0000000510007986 */ /* 0x0001e2000c101524 */
[----:B------:R-:W-:Y:S05]  /*4c10*/  BRA `(.L_x_17016) ;  /* 0x00000cb000007947 */ /* 0x000fea0003800000 */
.L_x_17012:
        /* <DEDUP_REMOVED lines=9> */
.L_x_17020:
[----:B------:R-:W0:Y:S02]  /*4cb0*/  I2F.S64 R0, R2 ;  /* 0x0000000200007312 */ /* 0x000e240000301400 */
[----:B0-----:R-:W-:-:S05]  /*4cc0*/  F2FP.PACK_AB R0, RZ, R0 ;  /* 0x00000000ff00723e */ /* 0x001fca00000000ff */
[----:B------:R0:W-:Y:S01]  /*4cd0*/  STG.E.U16 [R16.64], R0 ;  /* 0x0000000010007986 */ /* 0x0001e2000c101524 */
[----:B------:R-:W-:Y:S05]  /*4ce0*/  BRA `(.L_x_17016) ;  /* 0x00000be000007947 */ /* 0x000fea0003800000 */
.L_x_17019:
        /* <DEDUP_REMOVED lines=10> */
.L_x_17022:
[----:B------:R-:W0:Y:S02]  /*4d90*/  I2F.S64 R2, R2 ;  /* 0x0000000200027312 */ /* 0x000e240000301400 */
[----:B0-----:R-:W-:-:S04]  /*4da0*/  F2FP.PACK_AB R3, RZ, R2 ;  /* 0x00000002ff03723e */ /* 0x001fc800000000ff */
[----:B------:R-:W-:-:S05]  /*4db0*/  PRMT R3, R3, 0x5410, RZ ;  /* 0x0000541003037816 */ /* 0x000fca00000000ff */
[----:B------:R0:W-:Y:S01]  /*4dc0*/  STG.E [R16.64], R3 ;  /* 0x0000000310007986 */ /* 0x0001e2000c101924 */
[----:B------:R-:W-:Y:S05]  /*4dd0*/  BRA `(.L_x_17016) ;  /* 0x00000af000007947 */ /* 0x000fea0003800000 */
.L_x_17021:
[----:B------:R-:W0:Y:S02]  /*4de0*/  I2F.F64.S64 R2, R2 ;  /* 0x0000000200027312 */ /* 0x000e240000301c00 */
[----:B0-----:R0:W-:Y:S01]  /*4df0*/  STG.E.64 [R16.64], R2 ;  /* 0x0000000210007986 */ /* 0x0011e2000c101b24 */
[----:B------:R-:W-:Y:S05]  /*4e00*/  BRA `(.L_x_17016) ;  /* 0x00000ac000007947 */ /* 0x000fea0003800000 */
.L_x_17011:
        /* <DEDUP_REMOVED lines=13> */
.L_x_17025:
[----:B------:R-:W0:Y:S01]  /*4ee0*/  I2F.F64.S64 R4, R2 ;  /* 0x0000000200047312 */ /* 0x000e220000301c00 */
[----:B------:R-:W-:-:S05]  /*4ef0*/  CS2R R6, SRZ ;  /* 0x0000000000067805 */ /* 0x000fca000001ff00 */
[----:B0-----:R0:W-:Y:S01]  /*4f00*/  STG.E.128 [R16.64], R4 ;  /* 0x0000000410007986 */ /* 0x0011e2000c101d24 */
[----:B------:R-:W-:Y:S05]  /*4f10*/  BRA `(.L_x_17016) ;  /* 0x000009b000007947 */ /* 0x000fea0003800000 */
.L_x_17024:
        /* <DEDUP_REMOVED lines=21> */
.L_x_17029:
[----:B------:R-:W-:Y:S05]  /*5070*/  BSYNC B0 ;  /* 0x0000000000007941 */ /* 0x000fea0003800000 */
.L_x_17028:
[----:B------:R-:W-:-:S05]  /*5080*/  LOP3.LUT R5, R0, R5, RZ, 0xfc, !PT ;  /* 0x0000000500057212 */ /* 0x000fca00078efcff */
[----:B------:R0:W-:Y:S01]  /*5090*/  STG.E.U8 [R16.64], R5 ;  /* 0x0000000510007986 */ /* 0x0001e2000c101124 */
[----:B------:R-:W-:Y:S05]  /*50a0*/  BRA `(.L_x_17016) ;  /* 0x0000082000007947 */ /* 0x000fea0003800000 */
.L_x_17027:
        /* <DEDUP_REMOVED lines=13> */
.L_x_17031:
[----:B------:R-:W-:Y:S01]  /*5180*/  IMAD.MOV.U32 R0, RZ, RZ, 0x7f ;  /* 0x0000007fff007424 */ /* 0x000fe200078e00ff */
[----:B------:R-:W-:-:S04]  /*5190*/  ISETP.GT.U32.AND P0, PT, R4, 0x7f800000, PT ;  /* 0x7f8000000400780c */ /* 0x000fc80003f04070 */
[----:B------:R-:W-:-:S04]  /*51a0*/  SEL R0, R0, 0x7c, P0 ;  /* 0x0000007c00007807 */ /* 0x000fc80000000000 */
.L_x_17032:
[----:B------:R-:W-:Y:S05]  /*51b0*/  BSYNC B0 ;  /* 0x0000000000007941 */ /* 0x000fea0003800000 */
.L_x_17030:
[----:B------:R-:W-:-:S04]  /*51c0*/  LOP3.LUT R2, R3, 0x80000000, RZ, 0xc0, !PT ;  /* 0x8000000003027812 */ /* 0x000fc800078ec0ff */
[----:B------:R-:W-:-:S04]  /*51d0*/  SHF.R.U32.HI R3, RZ, 0x18, R2 ;  /* 0x00000018ff037819 */ /* 0x000fc80000011602 */
[----:B------:R-:W-:-:S05]  /*51e0*/  LOP3.LUT R3, R0, R3, RZ, 0xfc, !PT ;  /* 0x0000000300037212 */ /* 0x000fca00078efcff */
[----:B------:R0:W-:Y:S01]  /*51f0*/  STG.E.U8 [R16.64], R3 ;  /* 0x0000000310007986 */ /* 0x0001e2000c101124 */
[----:B------:R-:W-:Y:S05]  /*5200*/  BRA `(.L_x_17016) ;  /* 0x000006c000007947 */ /* 0x000fea0003800000 */
.L_x_17026:
[----:B------:R-:W0:Y:S02]  /*5210*/  I2F.S64 R0, R2 ;  /* 0x0000000200007312 */ /* 0x000e240000301400 */
[----:B0-----:R-:W-:-:S05]  /*5220*/  F2FP.BF16.PACK_AB R0, RZ, R0 ;  /* 0x00000000ff00723e */ /* 0x001fca00000010ff */
[----:B------:R0:W-:Y:S01]  /*5230*/  STG.E.U16 [R16.64], R0 ;  /* 0x0000000010007986 */ /* 0x0001e2000c101524 */
[----:B------:R-:W-:Y:S05]  /*5240*/  BRA `(.L_x_17016) ;  /* 0x0000068000007947 */ /* 0x000fea0003800000 */
.L_x_17023:
        /* <DEDUP_REMOVED lines=10> */
.L_x_17035:
        /* <DEDUP_REMOVED lines=17> */
.L_x_17038:
[----:B------:R-:W-:-:S04]  /*5400*/  LOP3.LUT R2, R3, 0x80000000, RZ, 0xc0, !PT ;  /* 0x8000000003027812 */ /* 0x000fc800078ec0ff */
[----:B------:R-:W-:-:S04]  /*5410*/  SHF.R.U32.HI R3, RZ, 0x18, R2 ;  /* 0x00000018ff037819 */ /* 0x000fc80000011602 */
[----:B------:R-:W-:-:S04]  /*5420*/  LOP3.LUT R0, R0, R3, RZ, 0xfc, !PT ;  /* 0x0000000300007212 */ /* 0x000fc800078efcff */
[----:B------:R-:W-:Y:S02]  /*5430*/  PRMT R8, R0, 0x7610, R8 ;  /* 0x0000761000087816 */ /* 0x000fe40000000008 */
.L_x_17037:
[----:B------:R-:W-:Y:S05]  /*5440*/  BSYNC B0 ;  /* 0x0000000000007941 */ /* 0x000fea0003800000 */
.L_x_17036:
[----:B------:R0:W-:Y:S01]  /*5450*/  STG.E.U8 [R16.64], R8 ;  /* 0x0000000810007986 */ /* 0x0001e2000c101124 */
[----:B------:R-:W-:Y:S05]  /*5460*/  BRA `(.L_x_17016) ;  /* 0x0000046000007947 */ /* 0x000fea0003800000 */
.L_x_17034:
        /* <DEDUP_REMOVED lines=17> */
.L_x_17041:
[----:B------:R-:W-:-:S04]  /*5580*/  LOP3.LUT R2, R3, 0x80000000, RZ, 0xc0, !PT ;  /* 0x8000000003027812 */ /* 0x000fc800078ec0ff */
[----:B------:R-:W-:-:S04]  /*5590*/  SHF.R.U32.HI R3, RZ, 0x18, R2 ;  /* 0x00000018ff037819 */ /* 0x000fc80000011602 */
[----:B------:R-:W-:-:S04]  /*55a0*/  LOP3.LUT R0, R0, R3, RZ, 0xfc, !PT ;  /* 0x0000000300007212 */ /* 0x000fc800078efcff */
[----:B------:R-:W-:Y:S02]  /*55b0*/  PRMT R8, R0, 0x7610, R8 ;  /* 0x0000761000087816 */ /* 0x000fe40000000008 */
.L_x_17040:
[----:B------:R-:W-:Y:S05]  /*55c0*/  BSYNC B0 ;  /* 0x0000000000007941 */ /* 0x000fea0003800000 */
.L_x_17039:
[----:B------:R0:W-:Y:S01]  /*55d0*/  STG.E.U8 [R16.64], R8 ;  /* 0x0000000810007986 */ /* 0x0001e2000c101124 */
[----:B------:R-:W-:Y:S05]  /*55e0*/  BRA `(.L_x_17016) ;  /* 0x000002e000007947 */ /* 0x000fea0003800000 */
.L_x_17033:
        /* <DEDUP_REMOVED lines=23> */
.L_x_17015:
        /* <DEDUP_REMOVED lines=20> */
.L_x_17043:
[----:B------:R0:W-:Y:S01]  /*58a0*/  STG.E.64 [R16.64], R2 ;  /* 0x0000000210007986 */ /* 0x0001e2000c101b24 */
[----:B------:R-:W-:Y:S05]  /*58b0*/  BRA `(.L_x_17016) ;  /* 0x0000001000007947 */ /* 0x000fea0003800000 */
.L_x_17042:
[----:B------:R0:W-:Y:S02]  /*58c0*/  STG.E [R16.64], R5 ;  /* 0x0000000510007986 */ /* 0x0001e4000c101924 */
.L_x_17016:
        /* <DEDUP_REMOVED lines=231> */
.L_x_17044:
        /* <DEDUP_REMOVED lines=19> */
.L_x_17048:
[----:B------:R0:W5:Y:S01]  /*6870*/  LDG.E.U8 R2, [R4.64] ;  /* 0x0000002404027981 */ /* 0x000162000c1e1100 */
[----:B------:R-:W-:Y:S01]  /*6880*/  IMAD.MOV.U32 R3, RZ, RZ, RZ ;  /* 0x000000ffff037224 */ /* 0x000fe200078e00ff */
[----:B------:R-:W-:Y:S05]  /*6890*/  BRA `(.L_x_17050) ;  /* 0x00000d5000007947 */ /* 0x000fea0003800000 */
.L_x_17047:
        /* <DEDUP_REMOVED lines=8> */
.L_x_17052:
[----:B------:R-:W2:Y:S02]  /*6920*/  LDG.E R2, [R4.64] ;  /* 0x0000002404027981 */ /* 0x000ea4000c1e1900 */
[----:B--2---:R-:W-:Y:S01]  /*6930*/  SHF.R.S32.HI R3, RZ, 0x1f, R2 ;  /* 0x0000001fff037819 */ /* 0x004fe20000011402 */
[----:B------:R-:W-:Y:S05]  /*6940*/  BRA `(.L_x_17050) ;  /* 0x00000ca000007947 */ /* 0x000fea0003800000 */
.L_x_17051:
[----:B------:R-:W2:Y:S02]  /*6950*/  LDG.E.S16 R2, [R4.64] ;  /* 0x0000002404027981 */ /* 0x000ea4000c1e1700 */
[----:B--2---:R-:W-:Y:S01]  /*6960*/  SHF.R.S32.HI R3, RZ, 0x1f, R2 ;  /* 0x0000001fff037819 */ /* 0x004fe20000011402 */
[----:B------:R-:W-:Y:S05]  /*6970*/  BRA `(.L_x_17050) ;  /* 0x00000c7000007947 */ /* 0x000fea0003800000 */
.L_x_17046:
        /* <DEDUP_REMOVED lines=9> */
.L_x_17054:
[----:B------:R-:W2:Y:S02]  /*6a10*/  LDG.E.U16 R4, [R4.64] ;  /* 0x0000002404047981 */ /* 0x000ea4000c1e1500 */
[----:B--2---:R-:W-:-:S06]  /*6a20*/  HADD2.F32 R2, -RZ, R4.H0_H0 ;  /* 0x20000004ff027230 */ /* 0x004fcc0000004100 */
[----:B------:R-:W0:Y:S01]  /*6a30*/  F2I.S64.TRUNC R2, R2 ;  /* 0x0000000200027311 */ /* 0x000e22000020d900 */
[----:B------:R-:W-:Y:S05]  /*6a40*/  BRA `(.L_x_17050) ;  /* 0x00000ba000007947 */ /* 0x000fea0003800000 */
.L_x_17053:
        /* <DEDUP_REMOVED lines=9> */
.L_x_17056:
[----:B------:R-:W2:Y:S02]  /*6ae0*/  LDG.E.U16 R4, [R4.64] ;  /* 0x0000002404047981 */ /* 0x000ea4000c1e1500 */
[----:B--2---:R-:W-:-:S06]  /*6af0*/  HADD2.F32 R2, -RZ, R4.H0_H0 ;  /* 0x20000004ff027230 */ /* 0x004fcc0000004100 */
[----:B------:R-:W0:Y:S01]  /*6b00*/  F2I.S64.TRUNC R2, R2 ;  /* 0x0000000200027311 */ /* 0x000e22000020d900 */
[----:B------:R-:W-:Y:S05]  /*6b10*/  BRA `(.L_x_17050) ;  /* 0x00000ad000007947 */ /* 0x000fea0003800000 */
.L_x_17055:
[----:B------:R-:W2:Y:S02]  /*6b20*/  LDG.E.64 R2, [R4.64] ;  /* 0x0000002404027981 */ /* 0x000ea4000c1e1b00 */
[----:B--2---:R-:W0:Y:S01]  /*6b30*/  F2I.S64.F64.TRUNC R2, R2 ;  /* 0x0000000200027311 */ /* 0x004e22000030d900 */
[----:B------:R-:W-:Y:S05]  /*6b40*/  BRA `(.L_x_17050) ;  /* 0x00000aa000007947 */ /* 0x000fea0003800000 */
.L_x_17045:
        /* <DEDUP_REMOVED lines=13> */
.L_x_17059:
[----:B------:R-:W2:Y:S02]  /*6c20*/  LDG.E.64 R2, [R4.64] ;  /* 0x0000002404027981 */ /* 0x000ea4000c1e1b00 */
[----:B--2---:R-:W0:Y:S01]  /*6c30*/  F2I.S64.F64.TRUNC R2, R2 ;  /* 0x0000000200027311 */ /* 0x004e22000030d900 */
[----:B------:R-:W-:Y:S05]  /*6c40*/  BRA `(.L_x_17050) ;  /* 0x000009a000007947 */ /* 0x000fea0003800000 */
.L_x_17058:
        /* <DEDUP_REMOVED lines=27> */
.L_x_17061:
        /* <DEDUP_REMOVED lines=14> */
.L_x_17060:
[----:B------:R-:W2:Y:S02]  /*6ee0*/  LDG.E.U16 R2, [R4.64] ;  /* 0x0000002404027981 */ /* 0x000ea4000c1e1500 */
[----:B--2---:R-:W-:-:S06]  /*6ef0*/  PRMT R2, RZ, 0x5410, R2 ;  /* 0x00005410ff027816 */ /* 0x004fcc0000000002 */
[----:B------:R-:W0:Y:S01]  /*6f00*/  F2I.S64.TRUNC R2, R2 ;  /* 0x0000000200027311 */ /* 0x000e22000020d900 */
[----:B------:R-:W-:Y:S05]  /*6f10*/  BRA `(.L_x_17050) ;  /* 0x000006d000007947 */ /* 0x000fea0003800000 */
.L_x_17057:
        /* <DEDUP_REMOVED lines=11> */
.L_x_17064:
        /* <DEDUP_REMOVED lines=21> */
.L_x_17068:
[----:B------:R-:W-:Y:S05]  /*7120*/  BSYNC B1 ;  /* 0x0000000000017941 */ /* 0x000fea0003800000 */
.L_x_17067:
[----:B------:R-:W-:Y:S01]  /*7130*/  IMAD.SHL.U32 R2, R2, 0x100000, RZ ;  /* 0x0010000002027824 */ /* 0x000fe200078e00ff */
[----:B------:R-:W-:-:S04]  /*7140*/  LEA R3, R0, 0x3b800000, 0x17 ;  /* 0x3b80000000037811 */ /* 0x000fc800078eb8ff */
[----:B------:R-:W-:Y:S02]  /*7150*/  LOP3.LUT R2, R3, R2, R4, 0xfe, !PT ;  /* 0x0000000203027212 */ /* 0x000fe400078efe04 */
.L_x_17066:
[----:B------:R-:W-:Y:S05]  /*7160*/  BSYNC B0 ;  /* 0x0000000000007941 */ /* 0x000fea0003800000 */
.L_x_17065:
[----:B------:R-:W0:Y:S01]  /*7170*/  F2I.S64.TRUNC R2, R2 ;  /* 0x0000000200027311 */ /* 0x000e22000020d900 */
[----:B------:R-:W-:Y:S05]  /*7180*/  BRA `(.L_x_17050) ;  /* 0x0000046000007947 */ /* 0x000fea0003800000 */
.L_x_17063:
        /* <DEDUP_REMOVED lines=21> */
.L_x_17072:
[----:B------:R-:W-:Y:S05]  /*72e0*/  BSYNC B1 ;  /* 0x0000000000017941 */ /* 0x000fea0003800000 */
.L_x_17071:
[----:B------:R-:W-:Y:S01]  /*72f0*/  IMAD.SHL.U32 R2, R2, 0x200000, RZ ;  /* 0x0020000002027824 */ /* 0x000fe200078e00ff */
[----:B------:R-:W-:-:S04]  /*7300*/  LEA R3, R0, 0x37800000, 0x17 ;  /* 0x3780000000037811 */ /* 0x000fc800078eb8ff */
[----:B------:R-:W-:Y:S02]  /*7310*/  LOP3.LUT R2, R3, R2, R4, 0xfe, !PT ;  /* 0x0000000203027212 */ /* 0x000fe400078efe04 */
.L_x_17070:
[----:B------:R-:W-:Y:S05]  /*7320*/  BSYNC B0 ;  /* 0x0000000000007941 */ /* 0x000fea0003800000 */
.L_x_17069:
[----:B------:R-:W0:Y:S01]  /*7330*/  F2I.S64.TRUNC R2, R2 ;  /* 0x0000000200027311 */ /* 0x000e22000020d900 */
[----:B------:R-:W-:Y:S05]  /*7340*/  BRA `(.L_x_17050) ;  /* 0x000002a000007947 */ /* 0x000fea0003800000 */
.L_x_17062:
        /* <DEDUP_REMOVED lines=14> */
.L_x_17076:
[----:B------:R-:W-:Y:S05]  /*7430*/  BSYNC B0 ;  /* 0x0000000000007941 */ /* 0x000fea0003800000 */
.L_x_17075:
[----:B------:R-:W0:Y:S01]  /*7440*/  F2I.S64.TRUNC R2, R2 ;  /* 0x0000000200027311 */ /* 0x000e22000020d900 */
[----:B------:R-:W-:Y:S05]  /*7450*/  BRA `(.L_x_17050) ;  /* 0x0000019000007947 */ /* 0x000fea0003800000 */
.L_x_17049:
        /* <DEDUP_REMOVED lines=21> */
.L_x_17074:
[----:B------:R0:W5:Y:S01]  /*75b0*/  LDG.E.64 R2, [R4.64] ;  /* 0x0000002404027981 */ /* 0x000162000c1e1b00 */
[----:B------:R-:W-:Y:S05]  /*75c0*/  BRA `(.L_x_17050) ;  /* 0x0000002000007947 */ /* 0x000fea0003800000 */
.L_x_17073:
[----:B------:R0:W5:Y:S01]  /*75d0*/  LDG.E R2, [R4.64] ;  /* 0x0000002404027981 */ /* 0x000162000c1e1900 */
[----:B------:R-:W-:-:S03]  /*75e0*/  IMAD.MOV.U32 R3, RZ, RZ, RZ ;  /* 0x000000ffff037224 */ /* 0x000fc600078e00ff */
.L_x_17050:
        /* <DEDUP_REMOVED lines=23> */
.L_x_17080:
[----:B------:R0:W-:Y:S01]  /*7760*/  STG.E.U8 [R16.64], R5 ;  /* 0x0000000510007986 */ /* 0x0001e2000c101124 */
[----:B------:R-:W-:Y:S05]  /*7770*/  BRA `(.L_x_17082) ;  /* 0x00000d7000007947 */ /* 0x000fea0003800000 */
.L_x_17079:
        /* <DEDUP_REMOVED lines=8> */
.L_x_17084:
[----:B------:R0:W-:Y:S01]  /*7800*/  STG.E [R16.64], R5 ;  /* 0x0000000510007986 */ /* 0x0001e2000c101924 */
[----:B------:R-:W-:Y:S05]  /*7810*/  BRA `(.L_x_17082) ;  /* 0x00000cd000007947 */ /* 0x000fea0003800000 */
.L_x_17083:
[----:B------:R0:W-:Y:S01]  /*7820*/  STG.E.U16 [R16.64], R5 ;  /* 0x0000000510007986 */ /* 0x0001e2000c101524 */
[----:B------:R-:W-:Y:S05]  /*7830*/  BRA `(.L_x_17082) ;  /* 0x00000cb000007947 */ /* 0x000fea0003800000 */
.L_x_17078:
        /* <DEDUP_REMOVED lines=9> */
.L_x_17086:
[----:B------:R-:W0:Y:S02]  /*78d0*/  I2F.S64 R0, R2 ;  /* 0x0000000200007312 */ /* 0x000e240000301400 */
[----:B0-----:R-:W-:-:S05]  /*78e0*/  F2FP.PACK_AB R0, RZ, R0 ;  /* 0x00000000ff00723e */ /* 0x001fca00000000ff */
[----:B------:R0:W-:Y:S01]  /*78f0*/  STG.E.U16 [R16.64], R0 ;  /* 0x0000000010007986 */ /* 0x0001e2000c101524 */
[----:B------:R-:W-:Y:S05]  /*7900*/  BRA `(.L_x_17082) ;  /* 0x00000be000007947 */ /* 0x000fea0003800000 */
.L_x_17085:
        /* <DEDUP_REMOVED lines=10> */
.L_x_17088:
[----:B------:R-:W0:Y:S02]  /*79b0*/  I2F.S64 R2, R2 ;  /* 0x0000000200027312 */ /* 0x000e240000301400 */
[----:B0-----:R-:W-:-:S04]  /*79c0*/  F2FP.PACK_AB R3, RZ, R2 ;  /* 0x00000002ff03723e */ /* 0x001fc800000000ff */
[----:B------:R-:W-:-:S05]  /*79d0*/  PRMT R3, R3, 0x5410, RZ ;  /* 0x0000541003037816 */ /* 0x000fca00000000ff */
[----:B------:R0:W-:Y:S01]  /*79e0*/  STG.E [R16.64], R3 ;  /* 0x0000000310007986 */ /* 0x0001e2000c101924 */
[----:B------:R-:W-:Y:S05]  /*79f0*/  BRA `(.L_x_17082) ;  /* 0x00000af000007947 */ /* 0x000fea0003800000 */
.L_x_17087:
[----:B------:R-:W0:Y:S02]  /*7a00*/  I2F.F64.S64 R2, R2 ;  /* 0x0000000200027312 */ /* 0x000e240000301c00 */
[----:B0-----:R0:W-:Y:S01]  /*7a10*/  STG.E.64 [R16.64], R2 ;  /* 0x0000000210007986 */ /* 0x0011e2000c101b24 */
[----:B------:R-:W-:Y:S05]  /*7a20*/  BRA `(.L_x_17082) ;  /* 0x00000ac000007947 */ /* 0x000fea0003800000 */
.L_x_17077:
        /* <DEDUP_REMOVED lines=13> */
.L_x_17091:
[----:B------:R-:W0:Y:S01]  /*7b00*/  I2F.F64.S64 R4, R2 ;  /* 0x0000000200047312 */ /* 0x000e220000301c00 */
[----:B------:R-:W-:-:S05]  /*7b10*/  CS2R R6, SRZ ;  /* 0x0000000000067805 */ /* 0x000fca000001ff00 */
[----:B0-----:R0:W-:Y:S01]  /*7b20*/  STG.E.128 [R16.64], R4 ;  /* 0x0000000410007986 */ /* 0x0011e2000c101d24 */
[----:B------:R-:W-:Y:S05]  /*7b30*/  BRA `(.L_x_17082) ;  /* 0x000009b000007947 */ /* 0x000fea0003800000 */
.L_x_17090:
        /* <DEDUP_REMOVED lines=21> */
.L_x_17095:
[----:B------:R-:W-:Y:S05]  /*7c90*/  BSYNC B0 ;  /* 0x0000000000007941 */ /* 0x000fea0003800000 */
.L_x_17094:
[----:B------:R-:W-:-:S05]  /*7ca0*/  LOP3.LUT R5, R0, R5, RZ, 0xfc, !PT ;  /* 0x0000000500057212 */ /* 0x000fca00078efcff */
[----:B------:R0:W-:Y:S01]  /*7cb0*/  STG.E.U8 [R16.64], R5 ;  /* 0x0000000510007986 */ /* 0x0001e2000c101124 */
[----:B------:R-:W-:Y:S05]  /*7cc0*/  BRA `(.L_x_17082) ;  /* 0x0000082000007947 */ /* 0x000fea0003800000 */
.L_x_17093:
        /* <DEDUP_REMOVED lines=13> */
.L_x_17097:
[----:B------:R-:W-:Y:S01]  /*7da0*/  IMAD.MOV.U32 R0, RZ, RZ, 0x7f ;  /* 0x0000007fff007424 */ /* 0x000fe200078e00ff */
[----:B------:R-:W-:-:S04]  /*7db0*/  ISETP.GT.U32.AND P0, PT, R4, 0x7f800000, PT ;  /* 0x7f8000000400780c */ /* 0x000fc80003f04070 */
[----:B------:R-:W-:-:S04]  /*7dc0*/  SEL R0, R0, 0x7c, P0 ;  /* 0x0000007c00007807 */ /* 0x000fc80000000000 */
.L_x_17098:
[----:B------:R-:W-:Y:S05]  /*7dd0*/  BSYNC B0 ;  /* 0x0000000000007941 */ /* 0x000fea0003800000 */
.L_x_17096:
[----:B------:R-:W-:-:S04]  /*7de0*/  LOP3.LUT R2, R3, 0x80000000, RZ, 0xc0, !PT ;  /* 0x8000000003027812 */ /* 0x000fc800078ec0ff */
[----:B------:R-:W-:-:S04]  /*7df0*/  SHF.R.U32.HI R3, RZ, 0x18, R2 ;  /* 0x00000018ff037819 */ /* 0x000fc80000011602 */
[----:B------:R-:W-:-:S05]  /*7e00*/  LOP3.LUT R3, R0, R3, RZ, 0xfc, !PT ;  /* 0x0000000300037212 */ /* 0x000fca00078efcff */
[----:B------:R0:W-:Y:S01]  /*7e10*/  STG.E.U8 [R16.64], R3 ;  /* 0x0000000310007986 */ /* 0x0001e2000c101124 */
[----:B------:R-:W-:Y:S05]  /*7e20*/  BRA `(.L_x_17082) ;  /* 0x000006c000007947 */ /* 0x000fea0003800000 */
.L_x_17092:
[----:B------:R-:W0:Y:S02]  /*7e30*/  I2F.S64 R0, R2 ;  /* 0x0000000200007312 */ /* 0x000e240000301400 */
[----:B0-----:R-:W-:-:S05]  /*7e40*/  F2FP.BF16.PACK_AB R0, RZ, R0 ;  /* 0x00000000ff00723e */ /* 0x001fca00000010ff */
[----:B------:R0:W-:Y:S01]  /*7e50*/  STG.E.U16 [R16.64], R0 ;  /* 0x0000000010007986 */ /* 0x0001e2000c101524 */
[----:B------:R-:W-:Y:S05]  /*7e60*/  BRA `(.L_x_17082) ;  /* 0x0000068000007947 */ /* 0x000fea0003800000 */
.L_x_17089:
        /* <DEDUP_REMOVED lines=10> */
.L_x_17101:
        /* <DEDUP_REMOVED lines=17> */
.L_x_17104:
[----:B------:R-:W-:-:S04]  /*8020*/  LOP3.LUT R2, R3, 0x80000000, RZ, 0xc0, !PT ;  /* 0x8000000003027812 */ /* 0x000fc800078ec0ff */
[----:B------:R-:W-:-:S04]  /*8030*/  SHF.R.U32.HI R3, RZ, 0x18, R2 ;  /* 0x00000018ff037819 */ /* 0x000fc80000011602 */
[----:B------:R-:W-:-:S04]  /*8040*/  LOP3.LUT R0, R0, R3, RZ, 0xfc, !PT ;  /* 0x0000000300007212 */ /* 0x000fc800078efcff */
[----:B------:R-:W-:Y:S02]  /*8050*/  PRMT R8, R0, 0x7610, R8 ;  /* 0x0000761000087816 */ /* 0x000fe40000000008 */
.L_x_17103:
[----:B------:R-:W-:Y:S05]  /*8060*/  BSYNC B0 ;  /* 0x0000000000007941 */ /* 0x000fea0003800000 */
.L_x_17102:
[----:B------:R0:W-:Y:S01]  /*8070*/  STG.E.U8 [R16.64], R8 ;  /* 0x0000000810007986 */ /* 0x0001e2000c101124 */
[----:B------:R-:W-:Y:S05]  /*8080*/  BRA `(.L_x_17082) ;  /* 0x0000046000007947 */ /* 0x000fea0003800000 */
.L_x_17100:
        /* <DEDUP_REMOVED lines=17> */
.L_x_17107:
[----:B------:R-:W-:-:S04]  /*81a0*/  LOP3.LUT R2, R3, 0x80000000, RZ, 0xc0, !PT ;  /* 0x8000000003027812 */ /* 0x000fc800078ec0ff */
[----:B------:R-:W-:-:S04]  /*81b0*/  SHF.R.U32.HI R3, RZ, 0x18, R2 ;  /* 0x00000018ff037819 */ /* 0x000fc80000011602 */
[----:B------:R-:W-:-:S04]  /*81c0*/  LOP3.LUT R0, R0, R3, RZ, 0xfc, !PT ;  /* 0x0000000300007212 */ /* 0x000fc800078efcff */
[----:B------:R-:W-:Y:S02]  /*81d0*/  PRMT R8, R0, 0x7610, R8 ;  /* 0x0000761000087816 */ /* 0x000fe40000000008 */
.L_x_17106:
[----:B------:R-:W-:Y:S05]  /*81e0*/  BSYNC B0 ;  /* 0x0000000000007941 */ /* 0x000fea0003800000 */
.L_x_17105:
[----:B------:R0:W-:Y:S01]  /*81f0*/  STG.E.U8 [R16.64], R8 ;  /* 0x0000000810007986 */ /* 0x0001e2000c101124 */
[----:B------:R-:W-:Y:S05]  /*8200*/  BRA `(.L_x_17082) ;  /* 0x000002e000007947 */ /* 0x000fea0003800000 */
.L_x_17099:
        /* <DEDUP_REMOVED lines=23> */
.L_x_17081:
        /* <DEDUP_REMOVED lines=20> */
.L_x_17109:
[----:B------:R0:W-:Y:S01]  /*84c0*/  STG.E.64 [R16.64], R2 ;  /* 0x0000000210007986 */ /* 0x0001e2000c101b24 */
[----:B------:R-:W-:Y:S05]  /*84d0*/  BRA `(.L_x_17082) ;  /* 0x0000001000007947 */ /* 0x000fea0003800000 */
.L_x_17108:
[----:B------:R0:W-:Y:S02]  /*84e0*/  STG.E [R16.64], R5 ;  /* 0x0000000510007986 */ /* 0x0001e4000c101924 */
.L_x_17082:
[----:B------:R-:W-:Y:S02]  /*84f0*/  IADD3 R19, R19, 0x80, RZ ;  /* 0x0000008013137810 */ /* 0x000fe40007ffe0ff */
.L_x_16977:
[----:B------:R-:W-:Y:S05]  /*8500*/  BSYNC B6 ;  /* 0x0000000000067941 */ /* 0x000fea0003800000 */
.L_x_16976:
        /* <DEDUP_REMOVED lines=230> */
.L_x_17110:
        /* <DEDUP_REMOVED lines=19> */
.L_x_17114:
[----:B------:R0:W5:Y:S01]  /*94a0*/  LDG.E.U8 R2, [R4.64] ;  /* 0x0000002404027981 */ /* 0x000162000c1e1100 */
[----:B------:R-:W-:Y:S01]  /*94b0*/  IMAD.MOV.U32 R3, RZ, RZ, RZ ;  /* 0x000000ffff037224 */ /* 0x000fe200078e00ff */
[----:B------:R-:W-:Y:S05]  /*94c0*/  BRA `(.L_x_17116) ;  /* 0x00000d5000007947 */ /* 0x000fea0003800000 */
.L_x_17113:
        /* <DEDUP_REMOVED lines=8> */
.L_x_17118:
[----:B------:R-:W2:Y:S02]  /*9550*/  LDG.E R2, [R4.64] ;  /* 0x0000002404027981 */ /* 0x000ea4000c1e1900 */
[----:B--2---:R-:W-:Y:S01]  /*9560*/  SHF.R.S32.HI R3, RZ, 0x1f, R2 ;  /* 0x0000001fff037819 */ /* 0x004fe20000011402 */
[----:B------:R-:W-:Y:S05]  /*9570*/  BRA `(.L_x_17116) ;  /* 0x00000ca000007947 */ /* 0x000fea0003800000 */
.L_x_17117:
[----:B------:R-:W2:Y:S02]  /*9580*/  LDG.E.S16 R2, [R4.64] ;  /* 0x0000002404027981 */ /* 0x000ea4000c1e1700 */
[----:B--2---:R-:W-:Y:S01]  /*9590*/  SHF.R.S32.HI R3, RZ, 0x1f, R2 ;  /* 0x0000001fff037819 */ /* 0x004fe20000011402 */
[----:B------:R-:W-:Y:S05]  /*95a0*/  BRA `(.L_x_17116) ;  /* 0x00000c7000007947 */ /* 0x000fea0003800000 */
.L_x_17112:
        /* <DEDUP_REMOVED lines=9> */
.L_x_17120:
[----:B------:R-:W2:Y:S02]  /*9640*/  LDG.E.U16 R4, [R4.64] ;  /* 0x0000002404047981 */ /* 0x000ea4000c1e1500 */
[----:B--2---:R-:W-:-:S06]  /*9650*/  HADD2.F32 R2, -RZ, R4.H0_H0 ;  /* 0x20000004ff027230 */ /* 0x004fcc0000004100 */
[----:B------:R-:W0:Y:S01]  /*9660*/  F2I.S64.TRUNC R2, R2 ;  /* 0x0000000200027311 */ /* 0x000e22000020d900 */
[----:B------:R-:W-:Y:S05]  /*9670*/  BRA `(.L_x_17116) ;  /* 0x00000ba000007947 */ /* 0x000fea0003800000 */
.L_x_17119:
        /* <DEDUP_REMOVED lines=9> */
.L_x_17122:
[----:B------:R-:W2:Y:S02]  /*9710*/  LDG.E.U16 R4, [R4.64] ;  /* 0x0000002404047981 */ /* 0x000ea4000c1e1500 */
[----:B--2---:R-:W-:-:S06]  /*9720*/  HADD2.F32 R2, -RZ, R4.H0_H0 ;  /* 0x20000004ff027230 */ /* 0x004fcc0000004100 */
[----:B------:R-:W0:Y:S01]  /*9730*/  F2I.S64.TRUNC R2, R2 ;  /* 0x0000000200027311 */ /* 0x000e22000020d900 */
[----:B------:R-:W-:Y:S05]  /*9740*/  BRA `(.L_x_17116) ;  /* 0x00000ad000007947 */ /* 0x000fea0003800000 */
.L_x_17121:
[----:B------:R-:W2:Y:S02]  /*9750*/  LDG.E.64 R2, [R4.64] ;  /* 0x0000002404027981 */ /* 0x000ea4000c1e1b00 */
[----:B--2---:R-:W0:Y:S01]  /*9760*/  F2I.S64.F64.TRUNC R2, R2 ;  /* 0x0000000200027311 */ /* 0x004e22000030d900 */
[----:B------:R-:W-:Y:S05]  /*9770*/  BRA `(.L_x_17116) ;  /* 0x00000aa000007947 */ /* 0x000fea0003800000 */
.L_x_17111:
        /* <DEDUP_REMOVED lines=13> */
.L_x_17125:
[----:B------:R-:W2:Y:S02]  /*9850*/  LDG.E.64 R2, [R4.64] ;  /* 0x0000002404027981 */ /* 0x000ea4000c1e1b00 */
[----:B--2---:R-:W0:Y:S01]  /*9860*/  F2I.S64.F64.TRUNC R2, R2 ;  /* 0x0000000200027311 */ /* 0x004e22000030d900 */
[----:B------:R-:W-:Y:S05]  /*9870*/  BRA `(.L_x_17116) ;  /* 0x000009a000007947 */ /* 0x000fea0003800000 */
.L_x_17124:
        /* <DEDUP_REMOVED lines=27> */
.L_x_17127:
        /* <DEDUP_REMOVED lines=14> */
.L_x_17126:
[----:B------:R-:W2:Y:S02]  /*9b10*/  LDG.E.U16 R2, [R4.64] ;  /* 0x0000002404027981 */ /* 0x000ea4000c1e1500 */
[----:B--2---:R-:W-:-:S06]  /*9b20*/  PRMT R2, RZ, 0x5410, R2 ;  /* 0x00005410ff027816 */ /* 0x004fcc0000000002 */
[----:B------:R-:W0:Y:S01]  /*9b30*/  F2I.S64.TRUNC R2, R2 ;  /* 0x0000000200027311 */ /* 0x000e22000020d900 */
[----:B------:R-:W-:Y:S05]  /*9b40*/  BRA `(.L_x_17116) ;  /* 0x000006d000007947 */ /* 0x000fea0003800000 */
.L_x_17123:
        /* <DEDUP_REMOVED lines=11> */
.L_x_17130:
        /* <DEDUP_REMOVED lines=21> */
.L_x_17134:
[----:B------:R-:W-:Y:S05]  /*9d50*/  BSYNC B1 ;  /* 0x0000000000017941 */ /* 0x000fea0003800000 */
.L_x_17133:
[----:B------:R-:W-:Y:S01]  /*9d60*/  IMAD.SHL.U32 R2, R2, 0x100000, RZ ;  /* 0x0010000002027824 */ /* 0x000fe200078e00ff */
[----:B------:R-:W-:-:S04]  /*9d70*/  LEA R3, R0, 0x3b800000, 0x17 ;  /* 0x3b80000000037811 */ /* 0x000fc800078eb8ff */
[----:B------:R-:W-:Y:S02]  /*9d80*/  LOP3.LUT R2, R3, R2, R4, 0xfe, !PT ;  /* 0x0000000203027212 */ /* 0x000fe400078efe04 */
.L_x_17132:
[----:B------:R-:W-:Y:S05]  /*9d90*/  BSYNC B0 ;  /* 0x0000000000007941 */ /* 0x000fea0003800000 */
.L_x_17131:
[----:B------:R-:W0:Y:S01]  /*9da0*/  F2I.S64.TRUNC R2, R2 ;  /* 0x0000000200027311 */ /* 0x000e22000020d900 */
[----:B------:R-:W-:Y:S05]  /*9db0*/  BRA `(.L_x_17116) ;  /* 0x0000046000007947 */ /* 0x000fea0003800000 */
.L_x_17129:
        /* <DEDUP_REMOVED lines=21> */
.L_x_17138:
[----:B------:R-:W-:Y:S05]  /*9f10*/  BSYNC B1 ;  /* 0x0000000000017941 */ /* 0x000fea0003800000 */
.L_x_17137:
[----:B------:R-:W-:Y:S01]  /*9f20*/  IMAD.SHL.U32 R2, R2, 0x200000, RZ ;  /* 0x0020000002027824 */ /* 0x000fe200078e00ff */
[----:B------:R-:W-:-:S04]  /*9f30*/  LEA R3, R0, 0x37800000, 0x17 ;  /* 0x3780000000037811 */ /* 0x000fc800078eb8ff */
[----:B------:R-:W-:Y:S02]  /*9f40*/  LOP3.LUT R2, R3, R2, R4, 0xfe, !PT ;  /* 0x0000000203027212 */ /* 0x000fe400078efe04 */
.L_x_17136:
[----:B------:R-:W-:Y:S05]  /*9f50*/  BSYNC B0 ;  /* 0x0000000000007941 */ /* 0x000fea0003800000 */
.L_x_17135:
[----:B------:R-:W0:Y:S01]  /*9f60*/  F2I.S64.TRUNC R2, R2 ;  /* 0x0000000200027311 */ /* 0x000e22000020d900 */
[----:B------:R-:W-:Y:S05]  /*9f70*/  BRA `(.L_x_17116) ;  /* 0x000002a000007947 */ /* 0x000fea0003800000 */
.L_x_17128:
        /* <DEDUP_REMOVED lines=14> */
.L_x_17142:
[----:B------:R-:W-:Y:S05]  /*a060*/  BSYNC B0 ;  /* 0x0000000000007941 */ /* 0x000fea0003800000 */
.L_x_17141:
[----:B------:R-:W0:Y:S01]  /*a070*/  F2I.S64.TRUNC R2, R2 ;  /* 0x0000000200027311 */ /* 0x000e22000020d900 */
[----:B------:R-:W-:Y:S05]  /*a080*/  BRA `(.L_x_17116) ;  /* 0x0000019000007947 */ /* 0x000fea0003800000 */
.L_x_17115:
        /* <DEDUP_REMOVED lines=21> */
.L_x_17140:
[----:B------:R0:W5:Y:S01]  /*a1e0*/  LDG.E.64 R2, [R4.64] ;  /* 0x0000002404027981 */ /* 0x000162000c1e1b00 */
[----:B------:R-:W-:Y:S05]  /*a1f0*/  BRA `(.L_x_17116) ;  /* 0x0000002000007947 */ /* 0x000fea0003800000 */
.L_x_17139:
[----:B------:R0:W5:Y:S01]  /*a200*/  LDG.E R2, [R4.64] ;  /* 0x0000002404027981 */ /* 0x000162000c1e1900 */
[----:B------:R-:W-:-:S03]  /*a210*/  IMAD.MOV.U32 R3, RZ, RZ, RZ ;  /* 0x000000ffff037224 */ /* 0x000fc600078e00ff */
.L_x_17116:
        /* <DEDUP_REMOVED lines=23> */
.L_x_17146:
[----:B------:R-:W-:Y:S01]  /*a390*/  STG.E.U8 [R16.64], R5 ;  /* 0x0000000510007986 */ /* 0x000fe2000c101124 */
[----:B------:R-:W-:Y:S05]  /*a3a0*/  EXIT ;  /* 0x000000000000794d */ /* 0x000fea0003800000 */
.L_x_17145:
        /* <DEDUP_REMOVED lines=8> */
.L_x_17149:
[----:B------:R-:W-:Y:S01]  /*a430*/  STG.E [R16.64], R5 ;  /* 0x0000000510007986 */ /* 0x000fe2000c101924 */
[----:B------:R-:W-:Y:S05]  /*a440*/  EXIT ;  /* 0x000000000000794d */ /* 0x000fea0003800000 */
.L_x_17148:
[----:B------:R-:W-:Y:S01]  /*a450*/  STG.E.U16 [R16.64], R5 ;  /* 0x0000000510007986 */ /* 0x000fe2000c101524 */
[----:B------:R-:W-:Y:S05]  /*a460*/  EXIT ;  /* 0x000000000000794d */ /* 0x000fea0003800000 */
.L_x_17144:
        /* <DEDUP_REMOVED lines=9> */
.L_x_17151:
[----:B------:R-:W0:Y:S02]  /*a500*/  I2F.S64 R0, R2 ;  /* 0x0000000200007312 */ /* 0x000e240000301400 */
[----:B0-----:R-:W-:-:S05]  /*a510*/  F2FP.PACK_AB R0, RZ, R0 ;  /* 0x00000000ff00723e */ /* 0x001fca00000000ff */
[----:B------:R-:W-:Y:S01]  /*a520*/  STG.E.U16 [R16.64], R0 ;  /* 0x0000000010007986 */ /* 0x000fe2000c101524 */
[----:B------:R-:W-:Y:S05]  /*a530*/  EXIT ;  /* 0x000000000000794d */ /* 0x000fea0003800000 */
.L_x_17150:
        /* <DEDUP_REMOVED lines=10> */
.L_x_17153:
[----:B------:R-:W0:Y:S02]  /*a5e0*/  I2F.S64 R2, R2 ;  /* 0x0000000200027312 */ /* 0x000e240000301400 */
[----:B0-----:R-:W-:-:S04]  /*a5f0*/  F2FP.PACK_AB R3, RZ, R2 ;  /* 0x00000002ff03723e */ /* 0x001fc800000000ff */
[----:B------:R-:W-:-:S05]  /*a600*/  PRMT R3, R3, 0x5410, RZ ;  /* 0x0000541003037816 */ /* 0x000fca00000000ff */
[----:B------:R-:W-:Y:S01]  /*a610*/  STG.E [R16.64], R3 ;  /* 0x0000000310007986 */ /* 0x000fe2000c101924 */
[----:B------:R-:W-:Y:S05]  /*a620*/  EXIT ;  /* 0x000000000000794d */ /* 0x000fea0003800000 */
.L_x_17152:
[----:B------:R-:W0:Y:S02]  /*a630*/  I2F.F64.S64 R2, R2 ;  /* 0x0000000200027312 */ /* 0x000e240000301c00 */
[----:B0-----:R-:W-:Y:S01]  /*a640*/  STG.E.64 [R16.64], R2 ;  /* 0x0000000210007986 */ /* 0x001fe2000c101b24 */
[----:B------:R-:W-:Y:S05]  /*a650*/  EXIT ;  /* 0x000000000000794d */ /* 0x000fea0003800000 */
.L_x_17143:
        /* <DEDUP_REMOVED lines=13> */
.L_x_17156:
[----:B------:R-:W0:Y:S01]  /*a730*/  I2F.F64.S64 R4, R2 ;  /* 0x0000000200047312 */ /* 0x000e220000301c00 */
[----:B------:R-:W-:-:S05]  /*a740*/  CS2R R6, SRZ ;  /* 0x0000000000067805 */ /* 0x000fca000001ff00 */
[----:B0-----:R-:W-:Y:S01]  /*a750*/  STG.E.128 [R16.64], R4 ;  /* 0x0000000410007986 */ /* 0x001fe2000c101d24 */
[----:B------:R-:W-:Y:S05]  /*a760*/  EXIT ;  /* 0x000000000000794d */ /* 0x000fea0003800000 */
.L_x_17155:
        /* <DEDUP_REMOVED lines=21> */
.L_x_17160:
[----:B------:R-:W-:Y:S05]  /*a8c0*/  BSYNC B0 ;  /* 0x0000000000007941 */ /* 0x000fea0003800000 */
.L_x_17159:
[----:B------:R-:W-:-:S05]  /*a8d0*/  LOP3.LUT R5, R0, R5, RZ, 0xfc, !PT ;  /* 0x0000000500057212 */ /* 0x000fca00078efcff */
[----:B------:R-:W-:Y:S01]  /*a8e0*/  STG.E.U8 [R16.64], R5 ;  /* 0x0000000510007986 */ /* 0x000fe2000c101124 */
[----:B------:R-:W-:Y:S05]  /*a8f0*/  EXIT ;  /* 0x000000000000794d */ /* 0x000fea0003800000 */
.L_x_17158:
        /* <DEDUP_REMOVED lines=13> */
.L_x_17162:
[----:B------:R-:W-:Y:S01]  /*a9d0*/  IMAD.MOV.U32 R0, RZ, RZ, 0x7f ;  /* 0x0000007fff007424 */ /* 0x000fe200078e00ff */
[----:B------:R-:W-:-:S04]  /*a9e0*/  ISETP.GT.U32.AND P0, PT, R4, 0x7f800000, PT ;  /* 0x7f8000000400780c */ /* 0x000fc80003f04070 */
[----:B------:R-:W-:-:S04]  /*a9f0*/  SEL R0, R0, 0x7c, P0 ;  /* 0x0000007c00007807 */ /* 0x000fc80000000000 */
.L_x_17163:
[----:B------:R-:W-:Y:S05]  /*aa00*/  BSYNC B0 ;  /* 0x0000000000007941 */ /* 0x000fea0003800000 */
.L_x_17161:
[----:B------:R-:W-:-:S04]  /*aa10*/  LOP3.LUT R2, R3, 0x80000000, RZ, 0xc0, !PT ;  /* 0x8000000003027812 */ /* 0x000fc800078ec0ff */
[----:B------:R-:W-:-:S04]  /*aa20*/  SHF.R.U32.HI R3, RZ, 0x18, R2 ;  /* 0x00000018ff037819 */ /* 0x000fc80000011602 */
[----:B------:R-:W-:-:S05]  /*aa30*/  LOP3.LUT R3, R0, R3, RZ, 0xfc, !PT ;  /* 0x0000000300037212 */ /* 0x000fca00078efcff */
[----:B------:R-:W-:Y:S01]  /*aa40*/  STG.E.U8 [R16.64], R3 ;  /* 0x0000000310007986 */ /* 0x000fe2000c101124 */
[----:B------:R-:W-:Y:S05]  /*aa50*/  EXIT ;  /* 0x000000000000794d */ /* 0x000fea0003800000 */
.L_x_17157:
[----:B------:R-:W0:Y:S02]  /*aa60*/  I2F.S64 R0, R2 ;  /* 0x0000000200007312 */ /* 0x000e240000301400 */
[----:B0-----:R-:W-:-:S05]  /*aa70*/  F2FP.BF16.PACK_AB R0, RZ, R0 ;  /* 0x00000000ff00723e */ /* 0x001fca00000010ff */
[----:B------:R-:W-:Y:S01]  /*aa80*/  STG.E.U16 [R16.64], R0 ;  /* 0x0000000010007986 */ /* 0x000fe2000c101524 */
[----:B------:R-:W-:Y:S05]  /*aa90*/  EXIT ;  /* 0x000000000000794d */ /* 0x000fea0003800000 */
.L_x_17154:
        /* <DEDUP_REMOVED lines=10> */
.L_x_17166:
        /* <DEDUP_REMOVED lines=17> */
.L_x_17169:
[----:B------:R-:W-:-:S04]  /*ac50*/  LOP3.LUT R2, R3, 0x80000000, RZ, 0xc0, !PT ;  /* 0x8000000003027812 */ /* 0x000fc800078ec0ff */
[----:B------:R-:W-:-:S04]  /*ac60*/  SHF.R.U32.HI R3, RZ, 0x18, R2 ;  /* 0x00000018ff037819 */ /* 0x000fc80000011602 */
[----:B------:R-:W-:-:S04]  /*ac70*/  LOP3.LUT R0, R0, R3, RZ, 0xfc, !PT ;  /* 0x0000000300007212 */ /* 0x000fc800078efcff */
[----:B------:R-:W-:Y:S02]  /*ac80*/  PRMT R8, R0, 0x7610, R8 ;  /* 0x0000761000087816 */ /* 0x000fe40000000008 */
.L_x_17168:
[----:B------:R-:W-:Y:S05]  /*ac90*/  BSYNC B0 ;  /* 0x0000000000007941 */ /* 0x000fea0003800000 */
.L_x_17167:
[----:B------:R-:W-:Y:S01]  /*aca0*/  STG.E.U8 [R16.64], R8 ;  /* 0x0000000810007986 */ /* 0x000fe2000c101124 */
[----:B------:R-:W-:Y:S05]  /*acb0*/  EXIT ;  /* 0x000000000000794d */ /* 0x000fea0003800000 */
.L_x_17165:
        /* <DEDUP_REMOVED lines=17> */
.L_x_17172:
[----:B------:R-:W-:-:S04]  /*add0*/  LOP3.LUT R2, R3, 0x80000000, RZ, 0xc0, !PT ;  /* 0x8000000003027812 */ /* 0x000fc800078ec0ff */
[----:B------:R-:W-:-:S04]  /*ade0*/  SHF.R.U32.HI R3, RZ, 0x18, R2 ;  /* 0x00000018ff037819 */ /* 0x000fc80000011602 */
[----:B------:R-:W-:-:S04]  /*adf0*/  LOP3.LUT R0, R0, R3, RZ, 0xfc, !PT ;  /* 0x0000000300007212 */ /* 0x000fc800078efcff */
[----:B------:R-:W-:Y:S02]  /*ae00*/  PRMT R8, R0, 0x7610, R8 ;  /* 0x0000761000087816 */ /* 0x000fe40000000008 */
.L_x_17171:
[----:B------:R-:W-:Y:S05]  /*ae10*/  BSYNC B0 ;  /* 0x0000000000007941 */ /* 0x000fea0003800000 */
.L_x_17170:
[----:B------:R-:W-:Y:S01]  /*ae20*/  STG.E.U8 [R16.64], R8 ;  /* 0x0000000810007986 */ /* 0x000fe2000c101124 */
[----:B------:R-:W-:Y:S05]  /*ae30*/  EXIT ;  /* 0x000000000000794d */ /* 0x000fea0003800000 */
.L_x_17164:
        /* <DEDUP_REMOVED lines=23> */
.L_x_17147:
        /* <DEDUP_REMOVED lines=20> */
.L_x_17174:
[----:B------:R-:W-:Y:S01]  /*b0f0*/  STG.E.64 [R16.64], R2 ;  /* 0x0000000210007986 */ /* 0x000fe2000c101b24 */
[----:B------:R-:W-:Y:S05]  /*b100*/  EXIT ;  /* 0x000000000000794d */ /* 0x000fea0003800000 */
.L_x_17173:
[----:B------:R-:W-:Y:S01]  /*b110*/  STG.E [R16.64], R5 ;  /* 0x0000000510007986 */ /* 0x000fe2000c101924 */
[----:B------:R-:W-:Y:S05]  /*b120*/  EXIT ;  /* 0x000000000000794d */ /* 0x000fea0003800000 */
.L_x_17175:
        /* <DEDUP_REMOVED lines=13> */
.L_x_34205:


//--------------------- .text._ZN2at6native27unrolled_elementwise_kernelIZZZNS0_17clamp_kernel_cudaERNS_18TensorIteratorBaseERKN3c106ScalarES7_ENKUlvE_clEvENKUlvE2_clEvEUllE_St5arrayIPcLm2EELi4E23TrivialOffsetCalculatorILi1EjESF_NS0_6memory12LoadWithCastILi1EEENSG_13StoreWithCastILi1EEEEEviT_T0_T2_T3_T4_T5_ --------------------------
	.section	.text._ZN2at6native27unrolled_elementwise_kernelIZZZNS0_17clamp_kernel_cudaERNS_18TensorIteratorBaseERKN3c106ScalarES7_ENKUlvE_clEvENKUlvE2_clEvEUllE_St5arrayIPcLm2EELi4E23TrivialOffsetCalculatorILi1EjESF_NS0_6memory12LoadWithCastILi1EEENSG_13StoreWithCastILi1EEEEEviT_T0_T2_T3_T4_T5_,"ax",@progbits
	.sectioninfo	@"SHI_REGISTERS=32"
	.align	128
        .global         _ZN2at6native27unrolled_elementwise_kernelIZZZNS0_17clamp_kernel_cudaERNS_18TensorIteratorBaseERKN3c106ScalarES7_ENKUlvE_clEvENKUlvE2_clEvEUllE_St5arrayIPcLm2EELi4E23TrivialOffsetCalculatorILi1EjESF_NS0_6memory12LoadWithCastILi1EEENSG_13StoreWithCastILi1EEEEEviT_T0_T2_T3_T4_T5_
        .type           _ZN2at6native27unrolled_elementwise_kernelIZZZNS0_17clamp_kernel_cudaERNS_18TensorIteratorBaseERKN3c106ScalarES7_ENKUlvE_clEvENKUlvE2_clEvEUllE_St5arrayIPcLm2EELi4E23TrivialOffsetCalculatorILi1EjESF_NS0_6memory12LoadWithCastILi1EEENSG_13StoreWithCastILi1EEEEEviT_T0_T2_T3_T4_T5_,@function
        .size           _ZN2at6native27unrolled_elementwise_kernelIZZZNS0_17clamp_kernel_cudaERNS_18TensorIteratorBaseERKN3c106ScalarES7_ENKUlvE_clEvENKUlvE2_clEvEUllE_St5arrayIPcLm2EELi4E23TrivialOffsetCalculatorILi1EjESF_NS0_6memory12LoadWithCastILi1EEENSG_13StoreWithCastILi1EEEEEviT_T0_T2_T3_T4_T5_,(.L_x_34206 - _ZN2at6native27unrolled_elementwise_kernelIZZZNS0_17clamp_kernel_cudaERNS_18TensorIteratorBaseERKN3c106ScalarES7_ENKUlvE_clEvENKUlvE2_clEvEUllE_St5arrayIPcLm2EELi4E23TrivialOffsetCalculatorILi1EjESF_NS0_6memory12LoadWithCastILi1EEENSG_13StoreWithCastILi1EEEEEviT_T0_T2_T3_T4_T5_)
        .other          _ZN2at6native27unrolled_elementwise_kernelIZZZNS0_17clamp_kernel_cudaERNS_18TensorIteratorBaseERKN3c106ScalarES7_ENKUlvE_clEvENKUlvE2_clEvEUllE_St5arrayIPcLm2EELi4E23TrivialOffsetCalculatorILi1EjESF_NS0_6memory12LoadWithCastILi1EEENSG_13StoreWithCastILi1EEEEEviT_T0_T2_T3_T4_T5_,@"STO_CUDA_ENTRY STV_DEFAULT"
_ZN2at6native27unrolled_elementwise_kernelIZZZNS0_17clamp_kernel_cudaERNS_18TensorIteratorBaseERKN3c106ScalarES7_ENKUlvE_clEvENKUlvE2_clEvEUllE_St5arrayIPcLm2EELi4E23TrivialOffsetCalculatorILi1EjESF_NS0_6memory12LoadWithCastILi1EEENSG_13StoreWithCastILi1EEEEEviT_T0_T2_T3_T4_T5_:
.text._ZN2at6native27unrolled_elementwise_kernelIZZZNS0_17clamp_kernel_cudaERNS_18TensorIteratorBaseERKN3c106ScalarES7_ENKUlvE_clEvENKUlvE2_clEvEUllE_St5arrayIPcLm2EELi4E23TrivialOffsetCalculatorILi1EjESF_NS0_6memory12LoadWithCastILi1EEENSG_13StoreWithCastILi1EEEEEviT_T0_T2_T3_T4_T5_:
        /* <DEDUP_REMOVED lines=30> */
.L_x_17181:
[----:B------:R0:W5:Y:S01]  /*01e0*/  LDG.E.U8 R18, [R2.64] ;  /* 0x0000002402127981 */ /* 0x000162000c1e1100 */
[----:B------:R-:W-:Y:S01]  /*01f0*/  IMAD.MOV.U32 R19, RZ, RZ, RZ ;  /* 0x000000ffff137224 */ /* 0x000fe200078e00ff */
[----:B------:R-:W-:Y:S05]  /*0200*/  BRA `(.L_x_17183) ;  /* 0x00000d6000007947 */ /* 0x000fea0003800000 */
.L_x_17180:
        /* <DEDUP_REMOVED lines=8> */
.L_x_17185:
[----:B------:R-:W2:Y:S02]  /*0290*/  LDG.E R18, [R2.64] ;  /* 0x0000002402127981 */ /* 0x000ea4000c1e1900 */
[----:B--2---:R-:W-:Y:S01]  /*02a0*/  SHF.R.S32.HI R19, RZ, 0x1f, R18 ;  /* 0x0000001fff137819 */ /* 0x004fe20000011412 */
[----:B------:R-:W-:Y:S05]  /*02b0*/  BRA `(.L_x_17183) ;  /* 0x00000cb000007947 */ /* 0x000fea0003800000 */
.L_x_17184:
[----:B------:R-:W2:Y:S02]  /*02c0*/  LDG.E.S16 R18, [R2.64] ;  /* 0x0000002402127981 */ /* 0x000ea4000c1e1700 */
[----:B--2---:R-:W-:Y:S01]  /*02d0*/  SHF.R.S32.HI R19, RZ, 0x1f, R18 ;  /* 0x0000001fff137819 */ /* 0x004fe20000011412 */
[----:B------:R-:W-:Y:S05]  /*02e0*/  BRA `(.L_x_17183) ;  /* 0x00000c8000007947 */ /* 0x000fea0003800000 */
.L_x_17179:
        /* <DEDUP_REMOVED lines=9> */
.L_x_17187:
[----:B------:R-:W2:Y:S02]  /*0380*/  LDG.E.U16 R2, [R2.64] ;  /* 0x0000002402027981 */ /* 0x000ea4000c1e1500 */
[----:B--2---:R-:W-:-:S06]  /*0390*/  HADD2.F32 R18, -RZ, R2.H0_H0 ;  /* 0x20000002ff127230 */ /* 0x004fcc0000004100 */
[----:B------:R-:W0:Y:S01]  /*03a0*/  F2I.S64.TRUNC R18, R18 ;  /* 0x0000001200127311 */ /* 0x000e22000020d900 */
[----:B------:R-:W-:Y:S05]  /*03b0*/  BRA `(.L_x_17183) ;  /* 0x00000bb000007947 */ /* 0x000fea0003800000 */
.L_x_17186:
        /* <DEDUP_REMOVED lines=9> */
.L_x_17189:
[----:B------:R-:W2:Y:S02]  /*0450*/  LDG.E.U16 R2, [R2.64] ;  /* 0x0000002402027981 */ /* 0x000ea4000c1e1500 */
[----:B--2---:R-:W-:-:S06]  /*0460*/  HADD2.F32 R18, -RZ, R2.H0_H0 ;  /* 0x20000002ff127230 */ /* 0x004fcc0000004100 */
[----:B------:R-:W0:Y:S01]  /*0470*/  F2I.S64.TRUNC R18, R18 ;  /* 0x0000001200127311 */ /* 0x000e22000020d900 */
[----:B------:R-:W-:Y:S05]  /*0480*/  BRA `(.L_x_17183) ;  /* 0x00000ae000007947 */ /* 0x000fea0003800000 */
.L_x_17188:
[----:B------:R-:W2:Y:S02]  /*0490*/  LDG.E.64 R2, [R2.64] ;  /* 0x0000002402027981 */ /* 0x000ea4000c1e1b00 */
[----:B--2---:R0:W1:Y:S01]  /*04a0*/  F2I.S64.F64.TRUNC R18, R2 ;  /* 0x0000000200127311 */ /* 0x004062000030d900 */
[----:B------:R-:W-:Y:S05]  /*04b0*/  BRA `(.L_x_17183) ;  /* 0x00000ab000007947 */ /* 0x000fea0003800000 */
.L_x_17178:
        /* <DEDUP_REMOVED lines=13> */
.L_x_17192:
[----:B------:R-:W2:Y:S02]  /*0590*/  LDG.E.64 R2, [R2.64] ;  /* 0x0000002402027981 */ /* 0x000ea4000c1e1b00 */
[----:B--2---:R0:W1:Y:S01]  /*05a0*/  F2I.S64.F64.TRUNC R18, R2 ;  /* 0x0000000200127311 */ /* 0x004062000030d900 */
[----:B------:R-:W-:Y:S05]  /*05b0*/  BRA `(.L_x_17183) ;  /* 0x000009b000007947 */ /* 0x000fea0003800000 */
.L_x_17191:
        /* <DEDUP_REMOVED lines=27> */
.L_x_17194:
        /* <DEDUP_REMOVED lines=15> */
.L_x_17193:
[----:B------:R-:W2:Y:S02]  /*0860*/  LDG.E.U16 R18, [R2.64] ;  /* 0x0000002402127981 */ /* 0x000ea4000c1e1500 */
[----:B--2---:R-:W-:-:S06]  /*0870*/  PRMT R18, RZ, 0x5410, R18 ;  /* 0x00005410ff127816 */ /* 0x004fcc0000000012 */
[----:B------:R-:W0:Y:S01]  /*0880*/  F2I.S64.TRUNC R18, R18 ;  /* 0x0000001200127311 */ /* 0x000e22000020d900 */
[----:B------:R-:W-:Y:S05]  /*0890*/  BRA `(.L_x_17183) ;  /* 0x000006d000007947 */ /* 0x000fea0003800000 */
.L_x_17190:
        /* <DEDUP_REMOVED lines=11> */
.L_x_17197:
        /* <DEDUP_REMOVED lines=21> */
.L_x_17201:
[----:B------:R-:W-:Y:S05]  /*0aa0*/  BSYNC B1 ;  /* 0x0000000000017941 */ /* 0x000fea0003800000 */
.L_x_17200:
[----:B------:R-:W-:Y:S01]  /*0ab0*/  IMAD.SHL.U32 R2, R2, 0x100000, RZ ;  /* 0x0010000002027824 */ /* 0x000fe200078e00ff */
[----:B------:R-:W-:-:S04]  /*0ac0*/  LEA R3, R0, 0x3b800000, 0x17 ;  /* 0x3b80000000037811 */ /* 0x000fc800078eb8ff */
[----:B------:R-:W-:Y:S02]  /*0ad0*/  LOP3.LUT R18, R3, R2, R18, 0xfe, !PT ;  /* 0x0000000203127212 */ /* 0x000fe400078efe12 */
.L_x_17199:
[----:B------:R-:W-:Y:S05]  /*0ae0*/  BSYNC B0 ;  /* 0x0000000000007941 */ /* 0x000fea0003800000 */
.L_x_17198:
[----:B------:R-:W0:Y:S01]  /*0af0*/  F2I.S64.TRUNC R18, R18 ;  /* 0x0000001200127311 */ /* 0x000e22000020d900 */
[----:B------:R-:W-:Y:S05]  /*0b00*/  BRA `(.L_x_17183) ;  /* 0x0000046000007947 */ /* 0x000fea0003800000 */
.L_x_17196:
        /* <DEDUP_REMOVED lines=21> */
.L_x_17205:
[----:B------:R-:W-:Y:S05]  /*0c60*/  BSYNC B1 ;  /* 0x0000000000017941 */ /* 0x000fea0003800000 */
.L_x_17204:
[----:B------:R-:W-:Y:S01]  /*0c70*/  IMAD.SHL.U32 R2, R2, 0x200000, RZ ;  /* 0x0020000002027824 */ /* 0x000fe200078e00ff */
[----:B------:R-:W-:-:S04]  /*0c80*/  LEA R3, R0, 0x37800000, 0x17 ;  /* 0x3780000000037811 */ /* 0x000fc800078eb8ff */
[----:B------:R-:W-:Y:S02]  /*0c90*/  LOP3.LUT R18, R3, R2, R18, 0xfe, !PT ;  /* 0x0000000203127212 */ /* 0x000fe400078efe12 */
.L_x_17203:
[----:B------:R-:W-:Y:S05]  /*0ca0*/  BSYNC B0 ;  /* 0x0000000000007941 */ /* 0x000fea0003800000 */
.L_x_17202:
[----:B------:R-:W0:Y:S01]  /*0cb0*/  F2I.S64.TRUNC R18, R18 ;  /* 0x0000001200127311 */ /* 0x000e22000020d900 */
[----:B------:R-:W-:Y:S05]  /*0cc0*/  BRA `(.L_x_17183) ;  /* 0x000002a000007947 */ /* 0x000fea0003800000 */
.L_x_17195:
        /* <DEDUP_REMOVED lines=14> */
.L_x_17209:
[----:B------:R-:W-:Y:S05]  /*0db0*/  BSYNC B0 ;  /* 0x0000000000007941 */ /* 0x000fea0003800000 */
.L_x_17208:
[----:B------:R-:W0:Y:S01]  /*0dc0*/  F2I.S64.TRUNC R18, R18 ;  /* 0x0000001200127311 */ /* 0x000e22000020d900 */
[----:B------:R-:W-:Y:S05]  /*0dd0*/  BRA `(.L_x_17183) ;  /* 0x0000019000007947 */ /* 0x000fea0003800000 */
.L_x_17182:
        /* <DEDUP_REMOVED lines=21> */
.L_x_17207:
[----:B------:R0:W5:Y:S01]  /*0f30*/  LDG.E.64 R18, [R2.64] ;  /* 0x0000002402127981 */ /* 0x000162000c1e1b00 */
[----:B------:R-:W-:Y:S05]  /*0f40*/  BRA `(.L_x_17183) ;  /* 0x0000002000007947 */ /* 0x000fea0003800000 */
.L_x_17206:
[----:B------:R0:W5:Y:S01]  /*0f50*/  LDG.E R18, [R2.64] ;  /* 0x0000002402127981 */ /* 0x000162000c1e1900 */
[----:B------:R-:W-:-:S03]  /*0f60*/  IMAD.MOV.U32 R19, RZ, RZ, RZ ;  /* 0x000000ffff137224 */ /* 0x000fc600078e00ff */
.L_x_17183:
[----:B------:R-:W2:Y:S02]  /*0f70*/  S2R R26, SR_TID.X ;  /* 0x00000000001a7919 */ /* 0x000ea40000002100 */
[----:B--2---:R-:W-:Y:S02]  /*0f80*/  IADD3 R26, R26, 0x80, RZ ;  /* 0x000000801a1a7810 */ /* 0x004fe40007ffe0ff */
.L_x_17177:
[----:B-1----:R-:W-:Y:S05]  /*0f90*/  BSYNC B6 ;  /* 0x0000000000067941 */ /* 0x002fea0003800000 */
.L_x_17176:
        /* <DEDUP_REMOVED lines=22> */
.L_x_17215:
[----:B------:R0:W5:Y:S01]  /*1100*/  LDG.E.U8 R22, [R2.64] ;  /* 0x0000002402167981 */ /* 0x000162000c1e1100 */
[----:B------:R-:W-:Y:S01]  /*1110*/  IMAD.MOV.U32 R23, RZ, RZ, RZ ;  /* 0x000000ffff177224 */ /* 0x000fe200078e00ff */
[----:B------:R-:W-:Y:S05]  /*1120*/  BRA `(.L_x_17217) ;  /* 0x00000d5000007947 */ /* 0x000fea0003800000 */
.L_x_17214:
        /* <DEDUP_REMOVED lines=8> */
.L_x_17219:
[----:B------:R-:W2:Y:S02]  /*11b0*/  LDG.E R22, [R2.64] ;  /* 0x0000002402167981 */ /* 0x000ea4000c1e1900 */
[----:B--2---:R-:W-:Y:S01]  /*11c0*/  SHF.R.S32.HI R23, RZ, 0x1f, R22 ;  /* 0x0000001fff177819 */ /* 0x004fe20000011416 */
[----:B------:R-:W-:Y:S05]  /*11d0*/  BRA `(.L_x_17217) ;  /* 0x00000ca000007947 */ /* 0x000fea0003800000 */
.L_x_17218:
[----:B------:R-:W2:Y:S02]  /*11e0*/  LDG.E.S16 R22, [R2.64] ;  /* 0x0000002402167981 */ /* 0x000ea4000c1e1700 */
[----:B--2---:R-:W-:Y:S01]  /*11f0*/  SHF.R.S32.HI R23, RZ, 0x1f, R22 ;  /* 0x0000001fff177819 */ /* 0x004fe20000011416 */
[----:B------:R-:W-:Y:S05]  /*1200*/  BRA `(.L_x_17217) ;  /* 0x00000c7000007947 */ /* 0x000fea0003800000 */
.L_x_17213:
        /* <DEDUP_REMOVED lines=9> */
.L_x_17221:
[----:B------:R-:W2:Y:S02]  /*12a0*/  LDG.E.U16 R2, [R2.64] ;  /* 0x0000002402027981 */ /* 0x000ea4000c1e1500 */
[----:B--2---:R-:W-:-:S06]  /*12b0*/  HADD2.F32 R22, -RZ, R2.H0_H0 ;  /* 0x20000002ff167230 */ /* 0x004fcc0000004100 */
[----:B------:R-:W0:Y:S01]  /*12c0*/  F2I.S64.TRUNC R22, R22 ;  /* 0x0000001600167311 */ /* 0x000e22000020d900 */
[----:B------:R-:W-:Y:S05]  /*12d0*/  BRA `(.L_x_17217) ;  /* 0x00000ba000007947 */ /* 0x000fea0003800000 */
.L_x_17220:
        /* <DEDUP_REMOVED lines=9> */
.L_x_17223:
[----:B------:R-:W2:Y:S02]  /*1370*/  LDG.E.U16 R2, [R2.64] ;  /* 0x0000002402027981 */ /* 0x000ea4000c1e1500 */
[----:B--2---:R-:W-:-:S06]  /*1380*/  HADD2.F32 R22, -RZ, R2.H0_H0 ;  /* 0x20000002ff167230 */ /* 0x004fcc0000004100 */
[----:B------:R-:W0:Y:S01]  /*1390*/  F2I.S64.TRUNC R22, R22 ;  /* 0x0000001600167311 */ /* 0x000e22000020d900 */
[----:B------:R-:W-:Y:S05]  /*13a0*/  BRA `(.L_x_17217) ;  /* 0x00000ad000007947 */ /* 0x000fea0003800000 */
.L_x_17222:
[----:B------:R-:W2:Y:S02]  /*13b0*/  LDG.E.64 R2, [R2.64] ;  /* 0x0000002402027981 */ /* 0x000ea4000c1e1b00 */
[----:B--2---:R0:W1:Y:S01]  /*13c0*/  F2I.S64.F64.TRUNC R22, R2 ;  /* 0x0000000200167311 */ /* 0x004062000030d900 */
[----:B------:R-:W-:Y:S05]  /*13d0*/  BRA `(.L_x_17217) ;  /* 0x00000aa000007947 */ /* 0x000fea0003800000 */
.L_x_17212:
        /* <DEDUP_REMOVED lines=13> */
.L_x_17226:
[----:B------:R-:W2:Y:S02]  /*14b0*/  LDG.E.64 R2, [R2.64] ;  /* 0x0000002402027981 */ /* 0x000ea4000c1e1b00 */
[----:B--2---:R0:W1:Y:S01]  /*14c0*/  F2I.S64.F64.TRUNC R22, R2 ;  /* 0x0000000200167311 */ /* 0x004062000030d900 */
[----:B------:R-:W-:Y:S05]  /*14d0*/  BRA `(.L_x_17217) ;  /* 0x000009a000007947 */ /* 0x000fea0003800000 */
.L_x_17225:
        /* <DEDUP_REMOVED lines=27> */
.L_x_17228:
        /* <DEDUP_REMOVED lines=14> */
.L_x_17227:
[----:B------:R-:W2:Y:S02]  /*1770*/  LDG.E.U16 R22, [R2.64] ;  /* 0x0000002402167981 */ /* 0x000ea4000c1e1500 */
[----:B--2---:R-:W-:-:S06]  /*1780*/  PRMT R22, RZ, 0x5410, R22 ;  /* 0x00005410ff167816 */ /* 0x004fcc0000000016 */
[----:B------:R-:W0:Y:S01]  /*1790*/  F2I.S64.TRUNC R22, R22 ;  /* 0x0000001600167311 */ /* 0x000e22000020d900 */
[----:B------:R-:W-:Y:S05]  /*17a0*/  BRA `(.L_x_17217) ;  /* 0x000006d000007947 */ /* 0x000fea0003800000 */
.L_x_17224:
        /* <DEDUP_REMOVED lines=11> */
.L_x_17231:
        /* <DEDUP_REMOVED lines=21> */
.L_x_17235:
[----:B------:R-:W-:Y:S05]  /*19b0*/  BSYNC B1 ;  /* 0x0000000000017941 */ /* 0x000fea0003800000 */
.L_x_17234:
[----:B------:R-:W-:Y:S01]  /*19c0*/  IMAD.SHL.U32 R2, R2, 0x100000, RZ ;  /* 0x0010000002027824 */ /* 0x000fe200078e00ff */
[----:B------:R-:W-:-:S04]  /*19d0*/  LEA R3, R0, 0x3b800000, 0x17 ;  /* 0x3b80000000037811 */ /* 0x000fc800078eb8ff */
[----:B------:R-:W-:Y:S02]  /*19e0*/  LOP3.LUT R22, R3, R2, R22, 0xfe, !PT ;  /* 0x0000000203167212 */ /* 0x000fe400078efe16 */
.L_x_17233:
[----:B------:R-:W-:Y:S05]  /*19f0*/  BSYNC B0 ;  /* 0x0000000000007941 */ /* 0x000fea0003800000 */
.L_x_17232:
[----:B------:R-:W0:Y:S01]  /*1a00*/  F2I.S64.TRUNC R22, R22 ;  /* 0x0000001600167311 */ /* 0x000e22000020d900 */
[----:B------:R-:W-:Y:S05]  /*1a10*/  BRA `(.L_x_17217) ;  /* 0x0000046000007947 */ /* 0x000fea0003800000 */
.L_x_17230:
        /* <DEDUP_REMOVED lines=21> */
.L_x_17239:
[----:B------:R-:W-:Y:S05]  /*1b70*/  BSYNC B1 ;  /* 0x0000000000017941 */ /* 0x000fea0003800000 */
.L_x_17238:
[----:B------:R-:W-:Y:S01]  /*1b80*/  IMAD.SHL.U32 R2, R2, 0x200000, RZ ;  /* 0x0020000002027824 */ /* 0x000fe200078e00ff */
[----:B------:R-:W-:-:S04]  /*1b90*/  LEA R3, R0, 0x37800000, 0x17 ;  /* 0x3780000000037811 */ /* 0x000fc800078eb8ff */
[----:B------:R-:W-:Y:S02]  /*1ba0*/  LOP3.LUT R22, R3, R2, R22, 0xfe, !PT ;  /* 0x0000000203167212 */ /* 0x000fe400078efe16 */
.L_x_17237:
[----:B------:R-:W-:Y:S05]  /*1bb0*/  BSYNC B0 ;  /* 0x0000000000007941 */ /* 0x000fea0003800000 */
.L_x_17236:
[----:B------:R-:W0:Y:S01]  /*1bc0*/  F2I.S64.TRUNC R22, R22 ;  /* 0x0000001600167311 */ /* 0x000e22000020d900 */
[----:B------:R-:W-:Y:S05]  /*1bd0*/  BRA `(.L_x_17217) ;  /* 0x000002a000007947 */ /* 0x000fea0003800000 */
.L_x_17229:
        /* <DEDUP_REMOVED lines=14> */
.L_x_17243:
[----:B------:R-:W-:Y:S05]  /*1cc0*/  BSYNC B0 ;  /* 0x0000000000007941 */ /* 0x000fea0003800000 */
.L_x_17242:
[----:B------:R-:W0:Y:S01]  /*1cd0*/  F2I.S64.TRUNC R22, R22 ;  /* 0x0000001600167311 */ /* 0x000e22000020d900 */
[----:B------:R-:W-:Y:S05]  /*1ce0*/  BRA `(.L_x_17217) ;  /* 0x0000019000007947 */ /* 0x000fea0003800000 */
.L_x_17216:
        /* <DEDUP_REMOVED lines=21> */
.L_x_17241:
[----:B------:R0:W5:Y:S01]  /*1e40*/  LDG.E.64 R22, [R2.64] ;  /* 0x0000002402167981 */ /* 0x000162000c1e1b00 */
[----:B------:R-:W-:Y:S05]  /*1e50*/  BRA `(.L_x_17217) ;  /* 0x0000002000007947 */ /* 0x000fea0003800000 */
.L_x_17240:
[----:B------:R0:W5:Y:S01]  /*1e60*/  LDG.E R22, [R2.64] ;  /* 0x0000002402167981 */ /* 0x000162000c1e1900 */
[----:B------:R-:W-:-:S03]  /*1e70*/  IMAD.MOV.U32 R23, RZ, RZ, RZ ;  /* 0x000000ffff177224 */ /* 0x000fc600078e00ff */
.L_x_17217:
[----:B------:R-:W-:-:S04]  /*1e80*/  IADD3 R26, R26, 0x80, RZ ;  /* 0x000000801a1a7810 */ /* 0x000fc80007ffe0ff */
.L_x_17211:
[----:B------:R-:W-:Y:S05]  /*1e90*/  BSYNC B6 ;  /* 0x0000000000067941 */ /* 0x000fea0003800000 */
.L_x_17210:
        /* <DEDUP_REMOVED lines=24> */
.L_x_17249:
[----:B------:R0:W5:Y:S01]  /*2020*/  LDG.E.U8 R16, [R2.64] ;  /* 0x0000002402107981 */ /* 0x000162000c1e1100 */
[----:B------:R-:W-:Y:S01]  /*2030*/  IMAD.MOV.U32 R17, RZ, RZ, RZ ;  /* 0x000000ffff117224 */ /* 0x000fe200078e00ff */
[----:B------:R-:W-:Y:S05]  /*2040*/  BRA `(.L_x_17251) ;  /* 0x00000d5000007947 */ /* 0x000fea0003800000 */
.L_x_17248:
        /* <DEDUP_REMOVED lines=8> */
.L_x_17253:
[----:B------:R-:W2:Y:S02]  /*20d0*/  LDG.E R16, [R2.64] ;  /* 0x0000002402107981 */ /* 0x000ea4000c1e1900 */
[----:B--2---:R-:W-:Y:S01]  /*20e0*/  SHF.R.S32.HI R17, RZ, 0x1f, R16 ;  /* 0x0000001fff117819 */ /* 0x004fe20000011410 */
[----:B------:R-:W-:Y:S05]  /*20f0*/  BRA `(.L_x_17251) ;  /* 0x00000ca000007947 */ /* 0x000fea0003800000 */
.L_x_17252:
[----:B------:R-:W2:Y:S02]  /*2100*/  LDG.E.S16 R16, [R2.64] ;  /* 0x0000002402107981 */ /* 0x000ea4000c1e1700 */
[----:B--2---:R-:W-:Y:S01]  /*2110*/  SHF.R.S32.HI R17, RZ, 0x1f, R16 ;  /* 0x0000001fff117819 */ /* 0x004fe20000011410 */
[----:B------:R-:W-:Y:S05]  /*2120*/  BRA `(.L_x_17251) ;  /* 0x00000c7000007947 */ /* 0x000fea0003800000 */
.L_x_17247:
        /* <DEDUP_REMOVED lines=9> */
.L_x_17255:
[----:B------:R-:W2:Y:S02]  /*21c0*/  LDG.E.U16 R2, [R2.64] ;  /* 0x0000002402027981 */ /* 0x000ea4000c1e1500 */
[----:B--2---:R-:W-:-:S06]  /*21d0*/  HADD2.F32 R16, -RZ, R2.H0_H0 ;  /* 0x20000002ff107230 */ /* 0x004fcc0000004100 */
[----:B------:R-:W0:Y:S01]  /*21e0*/  F2I.S64.TRUNC R16, R16 ;  /* 0x0000001000107311 */ /* 0x000e22000020d900 */
[----:B------:R-:W-:Y:S05]  /*21f0*/  BRA `(.L_x_17251) ;  /* 0x00000ba000007947 */ /* 0x000fea0003800000 */
.L_x_17254:
        /* <DEDUP_REMOVED lines=9> */
.L_x_17257:
[----:B------:R-:W2:Y:S02]  /*2290*/  LDG.E.U16 R2, [R2.64] ;  /* 0x0000002402027981 */ /* 0x000ea4000c1e1500 */
[----:B--2---:R-:W-:-:S06]  /*22a0*/  HADD2.F32 R16, -RZ, R2.H0_H0 ;  /* 0x20000002ff107230 */ /* 0x004fcc0000004100 */
[----:B------:R-:W0:Y:S01]  /*22b0*/  F2I.S64.TRUNC R16, R16 ;  /* 0x0000001000107311 */ /* 0x000e22000020d900 */
[----:B------:R-:W-:Y:S05]  /*22c0*/  BRA `(.L_x_17251) ;  /* 0x00000ad000007947 */ /* 0x000fea0003800000 */
.L_x_17256:
[----:B------:R-:W2:Y:S02]  /*22d0*/  LDG.E.64 R2, [R2.64] ;  /* 0x0000002402027981 */ /* 0x000ea4000c1e1b00 */
[----:B--2---:R0:W2:Y:S01]  /*22e0*/  F2I.S64.F64.TRUNC R16, R2 ;  /* 0x0000000200107311 */ /* 0x0040a2000030d900 */
[----:B------:R-:W-:Y:S05]  /*22f0*/  BRA `(.L_x_17251) ;  /* 0x00000aa000007947 */ /* 0x000fea0003800000 */
.L_x_17246:
        /* <DEDUP_REMOVED lines=13> */
.L_x_17260:
[----:B------:R-:W2:Y:S02]  /*23d0*/  LDG.E.64 R2, [R2.64] ;  /* 0x0000002402027981 */ /* 0x000ea4000c1e1b00 */
[----:B--2---:R0:W2:Y:S01]  /*23e0*/  F2I.S64.F64.TRUNC R16, R2 ;  /* 0x0000000200107311 */ /* 0x0040a2000030d900 */
[----:B------:R-:W-:Y:S05]  /*23f0*/  BRA `(.L_x_17251) ;  /* 0x000009a000007947 */ /* 0x000fea0003800000 */
.L_x_17259:
        /* <DEDUP_REMOVED lines=27> */
.L_x_17262:
        /* <DEDUP_REMOVED lines=14> */
.L_x_17261:
[----:B------:R-:W2:Y:S02]  /*2690*/  LDG.E.U16 R16, [R2.64] ;  /* 0x0000002402107981 */ /* 0x000ea4000c1e1500 */
[----:B--2---:R-:W-:-:S06]  /*26a0*/  PRMT R16, RZ, 0x5410, R16 ;  /* 0x00005410ff107816 */ /* 0x004fcc0000000010 */
[----:B------:R-:W0:Y:S01]  /*26b0*/  F2I.S64.TRUNC R16, R16 ;  /* 0x0000001000107311 */ /* 0x000e22000020d900 */
[----:B------:R-:W-:Y:S05]  /*26c0*/  BRA `(.L_x_17251) ;  /* 0x000006d000007947 */ /* 0x000fea0003800000 */
.L_x_17258:
        /* <DEDUP_REMOVED lines=11> */
.L_x_17265:
        /* <DEDUP_REMOVED lines=21> */
.L_x_17269:
[----:B------:R-:W-:Y:S05]  /*28d0*/  BSYNC B1 ;  /* 0x0000000000017941 */ /* 0x000fea0003800000 */
.L_x_17268:
[----:B------:R-:W-:Y:S01]  /*28e0*/  IMAD.SHL.U32 R2, R2, 0x100000, RZ ;  /* 0x0010000002027824 */ /* 0x000fe200078e00ff */
[----:B------:R-:W-:-:S04]  /*28f0*/  LEA R3, R0, 0x3b800000, 0x17 ;  /* 0x3b80000000037811 */ /* 0x000fc800078eb8ff */
[----:B------:R-:W-:Y:S02]  /*2900*/  LOP3.LUT R16, R3, R2, R16, 0xfe, !PT ;  /* 0x0000000203107212 */ /* 0x000fe400078efe10 */
.L_x_17267:
[----:B------:R-:W-:Y:S05]  /*2910*/  BSYNC B0 ;  /* 0x0000000000007941 */ /* 0x000fea0003800000 */
.L_x_17266:
[----:B------:R-:W0:Y:S01]  /*2920*/  F2I.S64.TRUNC R16, R16 ;  /* 0x0000001000107311 */ /* 0x000e22000020d900 */
[----:B------:R-:W-:Y:S05]  /*2930*/  BRA `(.L_x_17251) ;  /* 0x0000046000007947 */ /* 0x000fea0003800000 */
.L_x_17264:
        /* <DEDUP_REMOVED lines=21> */
.L_x_17273:
[----:B------:R-:W-:Y:S05]  /*2a90*/  BSYNC B1 ;  /* 0x0000000000017941 */ /* 0x000fea0003800000 */
.L_x_17272:
[----:B------:R-:W-:Y:S01]  /*2aa0*/  IMAD.SHL.U32 R2, R2, 0x200000, RZ ;  /* 0x0020000002027824 */ /* 0x000fe200078e00ff */
[----:B------:R-:W-:-:S04]  /*2ab0*/  LEA R3, R0, 0x37800000, 0x17 ;  /* 0x3780000000037811 */ /* 0x000fc800078eb8ff */
[----:B------:R-:W-:Y:S02]  /*2ac0*/  LOP3.LUT R16, R3, R2, R16, 0xfe, !PT ;  /* 0x0000000203107212 */ /* 0x000fe400078efe10 */
.L_x_17271:
[----:B------:R-:W-:Y:S05]  /*2ad0*/  BSYNC B0 ;  /* 0x0000000000007941 */ /* 0x000fea0003800000 */
.L_x_17270:
[----:B------:R-:W0:Y:S01]  /*2ae0*/  F2I.S64.TRUNC R16, R16 ;  /* 0x0000001000107311 */ /* 0x000e22000020d900 */
[----:B------:R-:W-:Y:S05]  /*2af0*/  BRA `(.L_x_17251) ;  /* 0x000002a000007947 */ /* 0x000fea0003800000 */
.L_x_17263:
        /* <DEDUP_REMOVED lines=14> */
.L_x_17277:
[----:B------:R-:W-:Y:S05]  /*2be0*/  BSYNC B0 ;  /* 0x0000000000007941 */ /* 0x000fea0003800000 */
.L_x_17276:
[----:B------:R-:W0:Y:S01]  /*2bf0*/  F2I.S64.TRUNC R16, R16 ;  /* 0x0000001000107311 */ /* 0x000e22000020d900 */
[----:B------:R-:W-:Y:S05]  /*2c00*/  BRA `(.L_x_17251) ;  /* 0x0000019000007947 */ /* 0x000fea0003800000 */
.L_x_17250:
        /* <DEDUP_REMOVED lines=21> */
.L_x_17275:
[----:B------:R0:W5:Y:S01]  /*2d60*/  LDG.E.64 R16, [R2.64] ;  /* 0x0000002402107981 */ /* 0x000162000c1e1b00 */
[----:B------:R-:W-:Y:S05]  /*2d70*/  BRA `(.L_x_17251) ;  /* 0x0000002000007947 */ /* 0x000fea0003800000 */
.L_x_17274:
[----:B------:R0:W5:Y:S01]  /*2d80*/  LDG.E R16, [R2.64] ;  /* 0x0000002402107981 */ /* 0x000162000c1e1900 */
[----:B------:R-:W-:-:S03]  /*2d90*/  IMAD.MOV.U32 R17, RZ, RZ, RZ ;  /* 0x000000ffff117224 */ /* 0x000fc600078e00ff */
.L_x_17251:
[----:B------:R-:W-:-:S04]  /*2da0*/  IADD3 R26, R26, 0x80, RZ ;  /* 0x000000801a1a7810 */ /* 0x000fc80007ffe0ff */
.L_x_17245:
[----:B------:R-:W-:Y:S05]  /*2db0*/  BSYNC B6 ;  /* 0x0000000000067941 */ /* 0x000fea0003800000 */
.L_x_17244:
        /* <DEDUP_REMOVED lines=21> */
.L_x_17283:
[----:B------:R0:W5:Y:S01]  /*2f10*/  LDG.E.U8 R24, [R2.64] ;  /* 0x0000002402187981 */ /* 0x000162000c1e1100 */
[----:B------:R-:W-:Y:S01]  /*2f20*/  IMAD.MOV.U32 R25, RZ, RZ, RZ ;  /* 0x000000ffff197224 */ /* 0x000fe200078e00ff */
[----:B------:R-:W-:Y:S05]  /*2f30*/  BRA `(.L_x_17279) ;  /* 0x00000d4000007947 */ /* 0x000fea0003800000 */
.L_x_17282:
        /* <DEDUP_REMOVED lines=8> */
.L_x_17286:
[----:B------:R-:W3:Y:S02]  /*2fc0*/  LDG.E R24, [R2.64] ;  /* 0x0000002402187981 */ /* 0x000ee4000c1e1900 */
[----:B---3--:R-:W-:Y:S01]  /*2fd0*/  SHF.R.S32.HI R25, RZ, 0x1f, R24 ;  /* 0x0000001fff197819 */ /* 0x008fe20000011418 */
[----:B------:R-:W-:Y:S05]  /*2fe0*/  BRA `(.L_x_17279) ;  /* 0x00000c9000007947 */ /* 0x000fea0003800000 */
.L_x_17285:
[----:B------:R-:W3:Y:S02]  /*2ff0*/  LDG.E.S16 R24, [R2.64] ;  /* 0x0000002402187981 */ /* 0x000ee4000c1e1700 */
[----:B---3--:R-:W-:Y:S01]  /*3000*/  SHF.R.S32.HI R25, RZ, 0x1f, R24 ;  /* 0x0000001fff197819 */ /* 0x008fe20000011418 */
[----:B------:R-:W-:Y:S05]  /*3010*/  BRA `(.L_x_17279) ;  /* 0x00000c6000007947 */ /* 0x000fea0003800000 */
.L_x_17281:
        /* <DEDUP_REMOVED lines=9> */
.L_x_17288:
[----:B------:R-:W3:Y:S02]  /*30b0*/  LDG.E.U16 R2, [R2.64] ;  /* 0x0000002402027981 */ /* 0x000ee4000c1e1500 */
[----:B---3--:R-:W-:-:S06]  /*30c0*/  HADD2.F32 R24, -RZ, R2.H0_H0 ;  /* 0x20000002ff187230 */ /* 0x008fcc0000004100 */
[----:B------:R-:W0:Y:S01]  /*30d0*/  F2I.S64.TRUNC R24, R24 ;  /* 0x0000001800187311 */ /* 0x000e22000020d900 */
[----:B------:R-:W-:Y:S05]  /*30e0*/  BRA `(.L_x_17279) ;  /* 0x00000b9000007947 */ /* 0x000fea0003800000 */
.L_x_17287:
        /* <DEDUP_REMOVED lines=9> */
.L_x_17290:
[----:B------:R-:W3:Y:S02]  /*3180*/  LDG.E.U16 R2, [R2.64] ;  /* 0x0000002402027981 */ /* 0x000ee4000c1e1500 */
[----:B---3--:R-:W-:-:S06]  /*3190*/  HADD2.F32 R24, -RZ, R2.H0_H0 ;  /* 0x20000002ff187230 */ /* 0x008fcc0000004100 */
[----:B------:R-:W0:Y:S01]  /*31a0*/  F2I.S64.TRUNC R24, R24 ;  /* 0x0000001800187311 */ /* 0x000e22000020d900 */
[----:B------:R-:W-:Y:S05]  /*31b0*/  BRA `(.L_x_17279) ;  /* 0x00000ac000007947 */ /* 0x000fea0003800000 */
.L_x_17289:
[----:B------:R-:W3:Y:S02]  /*31c0*/  LDG.E.64 R2, [R2.64] ;  /* 0x0000002402027981 */ /* 0x000ee4000c1e1b00 */
[----:B---3--:R0:W3:Y:S01]  /*31d0*/  F2I.S64.F64.TRUNC R24, R2 ;  /* 0x0000000200187311 */ /* 0x0080e2000030d900 */
[----:B------:R-:W-:Y:S05]  /*31e0*/  BRA `(.L_x_17279) ;  /* 0x00000a9000007947 */ /* 0x000fea0003800000 */
.L_x_17280:
        /* <DEDUP_REMOVED lines=13> */
.L_x_17293:
[----:B------:R-:W3:Y:S02]  /*32c0*/  LDG.E.64 R2, [R2.64] ;  /* 0x0000002402027981 */ /* 0x000ee4000c1e1b00 */
[----:B---3--:R0:W3:Y:S01]  /*32d0*/  F2I.S64.F64.TRUNC R24, R2 ;  /* 0x0000000200187311 */ /* 0x0080e2000030d900 */
[----:B------:R-:W-:Y:S05]  /*32e0*/  BRA `(.L_x_17279) ;  /* 0x0000099000007947 */ /* 0x000fea0003800000 */
.L_x_17292:
        /* <DEDUP_REMOVED lines=27> */
.L_x_17295:
        /* <DEDUP_REMOVED lines=14> */
.L_x_17294:
[----:B------:R-:W3:Y:S02]  /*3580*/  LDG.E.U16 R24, [R2.64] ;  /* 0x0000002402187981 */ /* 0x000ee4000c1e1500 */
[----:B---3--:R-:W-:-:S06]  /*3590*/  PRMT R24, RZ, 0x5410, R24 ;  /* 0x00005410ff187816 */ /* 0x008fcc0000000018 */
[----:B------:R-:W0:Y:S01]  /*35a0*/  F2I.S64.TRUNC R24, R24 ;  /* 0x0000001800187311 */ /* 0x000e22000020d900 */
[----:B------:R-:W-:Y:S05]  /*35b0*/  BRA `(.L_x_17279) ;  /* 0x000006c000007947 */ /* 0x000fea0003800000 */
.L_x_17291:
        /* <DEDUP_REMOVED lines=11> */
.L_x_17298:
        /* <DEDUP_REMOVED lines=21> */
.L_x_17302:
[----:B------:R-:W-:Y:S05]  /*37c0*/  BSYNC B1 ;  /* 0x0000000000017941 */ /* 0x000fea0003800000 */
.L_x_17301:
[----:B------:R-:W-:Y:S01]  /*37d0*/  IMAD.SHL.U32 R2, R2, 0x100000, RZ ;  /* 0x0010000002027824 */ /* 0x000fe200078e00ff */
[----:B------:R-:W-:-:S04]  /*37e0*/  LEA R3, R0, 0x3b800000, 0x17 ;  /* 0x3b80000000037811 */ /* 0x000fc800078eb8ff */
[----:B------:R-:W-:Y:S02]  /*37f0*/  LOP3.LUT R24, R3, R2, R24, 0xfe, !PT ;  /* 0x0000000203187212 */ /* 0x000fe400078efe18 */
.L_x_17300:
[----:B------:R-:W-:Y:S05]  /*3800*/  BSYNC B0 ;  /* 0x0000000000007941 */ /* 0x000fea0003800000 */
.L_x_17299:
[----:B------:R-:W0:Y:S01]  /*3810*/  F2I.S64.TRUNC R24, R24 ;  /* 0x0000001800187311 */ /* 0x000e22000020d900 */
[----:B------:R-:W-:Y:S05]  /*3820*/  BRA `(.L_x_17279) ;  /* 0x0000045000007947 */ /* 0x000fea0003800000 */
.L_x_17297:
        /* <DEDUP_REMOVED lines=21> */
.L_x_17306:
[----:B------:R-:W-:Y:S05]  /*3980*/  BSYNC B1 ;  /* 0x0000000000017941 */ /* 0x000fea0003800000 */
.L_x_17305:
[----:B------:R-:W-:Y:S01]  /*3990*/  IMAD.SHL.U32 R2, R2, 0x200000, RZ ;  /* 0x0020000002027824 */ /* 0x000fe200078e00ff */
[----:B------:R-:W-:-:S04]  /*39a0*/  LEA R3, R0, 0x37800000, 0x17 ;  /* 0x3780000000037811 */ /* 0x000fc800078eb8ff */
[----:B------:R-:W-:Y:S02]  /*39b0*/  LOP3.LUT R24, R3, R2, R24, 0xfe, !PT ;  /* 0x0000000203187212 */ /* 0x000fe400078efe18 */
.L_x_17304:
[----:B------:R-:W-:Y:S05]  /*39c0*/  BSYNC B0 ;  /* 0x0000000000007941 */ /* 0x000fea0003800000 */
.L_x_17303:
[----:B------:R-:W0:Y:S01]  /*39d0*/  F2I.S64.TRUNC R24, R24 ;  /* 0x0000001800187311 */ /* 0x000e22000020d900 */
[----:B------:R-:W-:Y:S05]  /*39e0*/  BRA `(.L_x_17279) ;  /* 0x0000029000007947 */ /* 0x000fea0003800000 */
.L_x_17296:
        /* <DEDUP_REMOVED lines=14> */
.L_x_17310:
[----:B------:R-:W-:Y:S05]  /*3ad0*/  BSYNC B0 ;  /* 0x0000000000007941 */ /* 0x000fea0003800000 */
.L_x_17309:
[----:B------:R-:W0:Y:S01]  /*3ae0*/  F2I.S64.TRUNC R24, R24 ;  /* 0x0000001800187311 */ /* 0x000e22000020d900 */
[----:B------:R-:W-:Y:S05]  /*3af0*/  BRA `(.L_x_17279) ;  /* 0x0000018000007947 */ /* 0x000fea0003800000 */
.L_x_17284:
        /* <DEDUP_REMOVED lines=20> */
.L_x_17308:
[----:B------:R0:W5:Y:S01]  /*3c40*/  LDG.E.64 R24, [R2.64] ;  /* 0x0000002402187981 */ /* 0x000162000c1e1b00 */
[----:B------:R-:W-:Y:S05]  /*3c50*/  BRA `(.L_x_17279) ;  /* 0x0000002000007947 */ /* 0x000fea0003800000 */
.L_x_17307:
[----:B------:R0:W5:Y:S01]  /*3c60*/  LDG.E R24, [R2.64] ;  /* 0x0000002402187981 */ /* 0x000162000c1e1900 */
[----:B------:R-:W-:-:S03]  /*3c70*/  IMAD.MOV.U32 R25, RZ, RZ, RZ ;  /* 0x000000ffff197224 */ /* 0x000fc600078e00ff */
.L_x_17279:
[----:B------:R-:W-:Y:S05]  /*3c80*/  BSYNC B6 ;  /* 0x0000000000067941 */ /* 0x000fea0003800000 */
.L_x_17278:
[----:B0-----:R-:W0:Y:S01]  /*3c90*/  S2R R2, SR_TID.X ;  /* 0x0000000000027919 */ /* 0x001e220000002100 */
[----:B-----5:R-:W-:Y:S01]  /*3ca0*/  ISETP.GT.U32.AND P2, PT, R18, c[0x0][0x168], PT ;  /* 0x00005a0012007a0c */ /* 0x020fe20003f44070 */
[----:B------:R-:W-:Y:S01]  /*3cb0*/  BSSY B6, `(.L_x_17311) ;  /* 0x0000125000067945 */ /* 0x000fe20003800000 */
[----:B-1----:R-:W-:Y:S02]  /*3cc0*/  ISETP.GT.U32.AND P1, PT, R22, c[0x0][0x168], PT ;  /* 0x00005a0016007a0c */ /* 0x002fe40003f24070 */
[----:B------:R-:W-:Y:S02]  /*3cd0*/  ISETP.GT.AND.EX P2, PT, R19, c[0x0][0x16c], PT, P2 ;  /* 0x00005b0013007a0c */ /* 0x000fe40003f44320 */
[----:B--2---:R-:W-:Y:S02]  /*3ce0*/  ISETP.GT.U32.AND P3, PT, R16, c[0x0][0x168], PT ;  /* 0x00005a0010007a0c */ /* 0x004fe40003f64070 */
[----:B---3--:R-:W-:-:S02]  /*3cf0*/  ISETP.GT.U32.AND P0, PT, R24, c[0x0][0x168], PT ;  /* 0x00005a0018007a0c */ /* 0x008fc40003f04070 */
[----:B------:R-:W-:Y:S02]  /*3d00*/  ISETP.GT.AND.EX P1, PT, R23, c[0x0][0x16c], PT, P1 ;  /* 0x00005b0017007a0c */ /* 0x000fe40003f24310 */
[----:B------:R-:W-:Y:S02]  /*3d10*/  SEL R0, R18, c[0x0][0x168], P2 ;  /* 0x00005a0012007a07 */ /* 0x000fe40001000000 */
[----:B------:R-:W-:Y:S02]  /*3d20*/  SEL R3, R19, c[0x0][0x16c], P2 ;  /* 0x00005b0013037a07 */ /* 0x000fe40001000000 */
[----:B------:R-:W-:Y:S02]  /*3d30*/  ISETP.GT.AND.EX P2, PT, R17, c[0x0][0x16c], PT, P3 ;  /* 0x00005b0011007a0c */ /* 0x000fe40003f44330 */
[----:B------:R-:W-:Y:S02]  /*3d40*/  ISETP.GT.AND.EX P0, PT, R25, c[0x0][0x16c], PT, P0 ;  /* 0x00005b0019007a0c */ /* 0x000fe40003f04300 */
[----:B------:R-:W-:-:S02]  /*3d50*/  SEL R19, R23, c[0x0][0x16c], P1 ;  /* 0x00005b0017137a07 */ /* 0x000fc40000800000 */
[----:B------:R-:W-:Y:S02]  /*3d60*/  SEL R23, R17, c[0x0][0x16c], P2 ;  /* 0x00005b0011177a07 */ /* 0x000fe40001000000 */
[----:B------:R-:W-:Y:S02]  /*3d70*/  SEL R17, R25, c[0x0][0x16c], P0 ;  /* 0x00005b0019117a07 */ /* 0x000fe40000000000 */
[----:B------:R-:W1:Y:S01]  /*3d80*/  LDC.U8 R25, c[0x0][0x19c] ;  /* 0x00006700ff197b82 */ /* 0x000e620000000000 */
[----:B0-----:R-:W-:Y:S02]  /*3d90*/  ISETP.GE.AND P4, PT, R2, R27, PT ;  /* 0x0000001b0200720c */ /* 0x001fe40003f86270 */
[----:B------:R-:W-:Y:S02]  /*3da0*/  SEL R18, R22, c[0x0][0x168], P1 ;  /* 0x00005a0016127a07 */ /* 0x000fe40000800000 */
[----:B------:R-:W-:Y:S02]  /*3db0*/  SEL R22, R16, c[0x0][0x168], P2 ;  /* 0x00005a0010167a07 */ /* 0x000fe40001000000 */
[----:B------:R-:W-:-:S02]  /*3dc0*/  SEL R16, R24, c[0x0][0x168], P0 ;  /* 0x00005a0018107a07 */ /* 0x000fc40000000000 */
[----:B------:R-:W-:Y:S02]  /*3dd0*/  ISETP.LT.U32.AND P2, PT, R18, c[0x0][0x170], PT ;  /* 0x00005c0012007a0c */ /* 0x000fe40003f41070 */
[----:B------:R-:W-:Y:S02]  /*3de0*/  ISETP.LT.U32.AND P3, PT, R0, c[0x0][0x170], PT ;  /* 0x00005c0000007a0c */ /* 0x000fe40003f61070 */
[----:B------:R-:W-:Y:S02]  /*3df0*/  ISETP.LT.U32.AND P0, PT, R22, c[0x0][0x170], PT ;  /* 0x00005c0016007a0c */ /* 0x000fe40003f01070 */
[----:B------:R-:W-:Y:S02]  /*3e00*/  ISETP.LT.U32.AND P1, PT, R16, c[0x0][0x170], PT ;  /* 0x00005c0010007a0c */ /* 0x000fe40003f21070 */
[----:B------:R-:W-:Y:S02]  /*3e10*/  ISETP.LT.AND.EX P2, PT, R19, c[0x0][0x174], PT, P2 ;  /* 0x00005d0013007a0c */ /* 0x000fe40003f41320 */
[----:B------:R-:W-:-:S02]  /*3e20*/  ISETP.LT.AND.EX P3, PT, R3, c[0x0][0x174], PT, P3 ;  /* 0x00005d0003007a0c */ /* 0x000fc40003f61330 */
[----:B------:R-:W-:Y:S02]  /*3e30*/  ISETP.LT.AND.EX P0, PT, R23, c[0x0][0x174], PT, P0 ;  /* 0x00005d0017007a0c */ /* 0x000fe40003f01300 */
[----:B------:R-:W-:Y:S02]  /*3e40*/  ISETP.LT.AND.EX P1, PT, R17, c[0x0][0x174], PT, P1 ;  /* 0x00005d0011007a0c */ /* 0x000fe40003f21310 */
[----:B------:R-:W-:Y:S02]  /*3e50*/  SEL R18, R18, c[0x0][0x170], P2 ;  /* 0x00005c0012127a07 */ /* 0x000fe40001000000 */
[----:B------:R-:W-:Y:S02]  /*3e60*/  SEL R19, R19, c[0x0][0x174], P2 ;  /* 0x00005d0013137a07 */ /* 0x000fe40001000000 */
[----:B------:R-:W-:Y:S02]  /*3e70*/  SEL R22, R22, c[0x0][0x170], P0 ;  /* 0x00005c0016167a07 */ /* 0x000fe40000000000 */
[----:B------:R-:W-:-:S02]  /*3e80*/  SEL R23, R23, c[0x0][0x174], P0 ;  /* 0x00005d0017177a07 */ /* 0x000fc40000000000 */
[----:B------:R-:W-:Y:S02]  /*3e90*/  SEL R16, R16, c[0x0][0x170], P1 ;  /* 0x00005c0010107a07 */ /* 0x000fe40000800000 */
[----:B------:R-:W-:Y:S02]  /*3ea0*/  SEL R17, R17, c[0x0][0x174], P1 ;  /* 0x00005d0011117a07 */ /* 0x000fe40000800000 */
[----:B------:R-:W-:Y:S02]  /*3eb0*/  SEL R7, R0, c[0x0][0x170], P3 ;  /* 0x00005c0000077a07 */ /* 0x000fe40001800000 */
[----:B------:R-:W-:Y:S01]  /*3ec0*/  SEL R5, R3, c[0x0][0x174], P3 ;  /* 0x00005d0003057a07 */ /* 0x000fe20001800000 */
[----:B------:R-:W-:Y:S05]  /*3ed0*/  @P4 BRA `(.L_x_17312) ;  /* 0x0000102000004947 */ /* 0x000fea0003800000 */
[----:B-1----:R-:W-:Y:S01]  /*3ee0*/  IMAD R0, R28, 0x200, R2 ;  /* 0x000002001c007824 */ /* 0x002fe200078e0202 */
[----:B------:R-:W-:Y:S01]  /*3ef0*/  PRMT R3, R25, 0x9910, RZ ;  /* 0x0000991019037816 */ /* 0x000fe200000000ff */
[----:B------:R-:W-:Y:S01]  /*3f00*/  IMAD.MOV.U32 R4, RZ, RZ, R7 ;  /* 0x000000ffff047224 */ /* 0x000fe200078e0007 */
[----:B------:R-:W-:Y:S01]  /*3f10*/  IADD3 R24, R2, 0x80, RZ ;  /* 0x0000008002187810 */ /* 0x000fe20007ffe0ff */
[----:B------:R-:W-:-:S02]  /*3f20*/  IMAD R8, R0, c[0x0][0x1a0], RZ ;  /* 0x0000680000087a24 */ /* 0x000fc400078e02ff */
        /* <DEDUP_REMOVED lines=16> */
.L_x_17316:
[----:B------:R0:W-:Y:S01]  /*4030*/  STG.E.U8 [R8.64], R7 ;  /* 0x0000000708007986 */ /* 0x0001e2000c101124 */
[----:B------:R-:W-:Y:S01]  /*4040*/  IMAD.MOV.U32 R2, RZ, RZ, R24 ;  /* 0x000000ffff027224 */ /* 0x000fe200078e0018 */
[----:B------:R-:W-:Y:S05]  /*4050*/  BRA `(.L_x_17312) ;  /* 0x00000ea000007947 */ /* 0x000fea0003800000 */
.L_x_17315:
        /* <DEDUP_REMOVED lines=9> */
.L_x_17319:
[----:B------:R0:W-:Y:S01]  /*40f0*/  STG.E [R8.64], R7 ;  /* 0x0000000708007986 */ /* 0x0001e2000c101924 */
[----:B------:R-:W-:Y:S01]  /*4100*/  IMAD.MOV.U32 R2, RZ, RZ, R24 ;  /* 0x000000ffff027224 */ /* 0x000fe200078e0018 */
[----:B------:R-:W-:Y:S05]  /*4110*/  BRA `(.L_x_17312) ;  /* 0x00000de000007947 */ /* 0x000fea0003800000 */
.L_x_17318:
[----:B------:R0:W-:Y:S01]  /*4120*/  STG.E.U16 [R8.64], R7 ;  /* 0x0000000708007986 */ /* 0x0001e2000c101524 */
[----:B------:R-:W-:Y:S01]  /*4130*/  IMAD.MOV.U32 R2, RZ, RZ, R24 ;  /* 0x000000ffff027224 */ /* 0x000fe200078e0018 */
[----:B------:R-:W-:Y:S05]  /*4140*/  BRA `(.L_x_17312) ;  /* 0x00000db000007947 */ /* 0x000fea0003800000 */
.L_x_17314:
        /* <DEDUP_REMOVED lines=10> */
.L_x_17321:
[----:B------:R-:W0:Y:S01]  /*41f0*/  I2F.S64 R0, R4 ;  /* 0x0000000400007312 */ /* 0x000e220000301400 */
[----:B------:R-:W-:Y:S01]  /*4200*/  IMAD.MOV.U32 R2, RZ, RZ, R24 ;  /* 0x000000ffff027224 */ /* 0x000fe200078e0018 */
[----:B0-----:R-:W-:-:S05]  /*4210*/  F2FP.PACK_AB R0, RZ, R0 ;  /* 0x00000000ff00723e */ /* 0x001fca00000000ff */
[----:B------:R0:W-:Y:S01]  /*4220*/  STG.E.U16 [R8.64], R0 ;  /* 0x0000000008007986 */ /* 0x0001e2000c101524 */
[----:B------:R-:W-:Y:S05]  /*4230*/  BRA `(.L_x_17312) ;  /* 0x00000cc000007947 */ /* 0x000fea0003800000 */
.L_x_17320:
        /* <DEDUP_REMOVED lines=11> */
.L_x_17323:
[----:B------:R-:W0:Y:S01]  /*42f0*/  I2F.S64 R4, R4 ;  /* 0x0000000400047312 */ /* 0x000e220000301400 */
[----:B------:R-:W-:Y:S01]  /*4300*/  IMAD.MOV.U32 R2, RZ, RZ, R24 ;  /* 0x000000ffff027224 */ /* 0x000fe200078e0018 */
[----:B0-----:R-:W-:-:S04]  /*4310*/  F2FP.PACK_AB R3, RZ, R4 ;  /* 0x00000004ff03723e */ /* 0x001fc800000000ff */
[----:B------:R-:W-:-:S05]  /*4320*/  PRMT R3, R3, 0x5410, RZ ;  /* 0x0000541003037816 */ /* 0x000fca00000000ff */
[----:B------:R0:W-:Y:S01]  /*4330*/  STG.E [R8.64], R3 ;  /* 0x0000000308007986 */ /* 0x0001e2000c101924 */
[----:B------:R-:W-:Y:S05]  /*4340*/  BRA `(.L_x_17312) ;  /* 0x00000bb000007947 */ /* 0x000fea0003800000 */
.L_x_17322:
[----:B------:R-:W0:Y:S01]  /*4350*/  I2F.F64.S64 R4, R4 ;  /* 0x0000000400047312 */ /* 0x000e220000301c00 */
[----:B------:R-:W-:Y:S01]  /*4360*/  IMAD.MOV.U32 R2, RZ, RZ, R24 ;  /* 0x000000ffff027224 */ /* 0x000fe200078e0018 */
[----:B0-----:R0:W-:Y:S01]  /*4370*/  STG.E.64 [R8.64], R4 ;  /* 0x0000000408007986 */ /* 0x0011e2000c101b24 */
[----:B------:R-:W-:Y:S05]  /*4380*/  BRA `(.L_x_17312) ;  /* 0x00000b7000007947 */ /* 0x000fea0003800000 */
.L_x_17313:
        /* <DEDUP_REMOVED lines=14> */
.L_x_17326:
[----:B------:R-:W0:Y:S01]  /*4470*/  I2F.F64.S64 R4, R4 ;  /* 0x0000000400047312 */ /* 0x000e220000301c00 */
[----:B------:R-:W-:Y:S01]  /*4480*/  CS2R R6, SRZ ;  /* 0x0000000000067805 */ /* 0x000fe2000001ff00 */
[----:B------:R-:W-:-:S04]  /*4490*/  IMAD.MOV.U32 R2, RZ, RZ, R24 ;  /* 0x000000ffff027224 */ /* 0x000fc800078e0018 */
[----:B0-----:R0:W-:Y:S01]  /*44a0*/  STG.E.128 [R8.64], R4 ;  /* 0x0000000408007986 */ /* 0x0011e2000c101d24 */
[----:B------:R-:W-:Y:S05]  /*44b0*/  BRA `(.L_x_17312) ;  /* 0x00000a4000007947 */ /* 0x000fea0003800000 */
.L_x_17325:
        /* <DEDUP_REMOVED lines=21> */
.L_x_17330:
[----:B------:R-:W-:Y:S05]  /*4610*/  BSYNC B0 ;  /* 0x0000000000007941 */ /* 0x000fea0003800000 */
.L_x_17329:
[----:B------:R-:W-:Y:S01]  /*4620*/  LOP3.LUT R3, R0, R3, RZ, 0xfc, !PT ;  /* 0x0000000300037212 */ /* 0x000fe200078efcff */
[----:B------:R-:W-:-:S04]  /*4630*/  IMAD.MOV.U32 R2, RZ, RZ, R24 ;  /* 0x000000ffff027224 */ /* 0x000fc800078e0018 */
[----:B------:R0:W-:Y:S01]  /*4640*/  STG.E.U8 [R8.64], R3 ;  /* 0x0000000308007986 */ /* 0x0001e2000c101124 */
[----:B------:R-:W-:Y:S05]  /*4650*/  BRA `(.L_x_17312) ;  /* 0x000008a000007947 */ /* 0x000fea0003800000 */
.L_x_17328:
        /* <DEDUP_REMOVED lines=13> */
.L_x_17332:
[----:B------:R-:W-:Y:S01]  /*4730*/  IMAD.MOV.U32 R0, RZ, RZ, 0x7f ;  /* 0x0000007fff007424 */ /* 0x000fe200078e00ff */
[----:B------:R-:W-:-:S04]  /*4740*/  ISETP.GT.U32.AND P0, PT, R2, 0x7f800000, PT ;  /* 0x7f8000000200780c */ /* 0x000fc80003f04070 */
[----:B------:R-:W-:-:S04]  /*4750*/  SEL R0, R0, 0x7c, P0 ;  /* 0x0000007c00007807 */ /* 0x000fc80000000000 */
.L_x_17333:
[----:B------:R-:W-:Y:S05]  /*4760*/  BSYNC B0 ;  /* 0x0000000000007941 */ /* 0x000fea0003800000 */
.L_x_17331:
[----:B------:R-:W-:-:S04]  /*4770*/  LOP3.LUT R2, R5, 0x80000000, RZ, 0xc0, !PT ;  /* 0x8000000005027812 */ /* 0x000fc800078ec0ff */
[----:B------:R-:W-:Y:S01]  /*4780*/  SHF.R.U32.HI R3, RZ, 0x18, R2 ;  /* 0x00000018ff037819 */ /* 0x000fe20000011602 */
[----:B------:R-:W-:-:S03]  /*4790*/  IMAD.MOV.U32 R2, RZ, RZ, R24 ;  /* 0x000000ffff027224 */ /* 0x000fc600078e0018 */
[----:B------:R-:W-:-:S05]  /*47a0*/  LOP3.LUT R3, R0, R3, RZ, 0xfc, !PT ;  /* 0x0000000300037212 */ /* 0x000fca00078efcff */
[----:B------:R0:W-:Y:S01]  /*47b0*/  STG.E.U8 [R8.64], R3 ;  /* 0x0000000308007986 */ /* 0x0001e2000c101124 */
[----:B------:R-:W-:Y:S05]  /*47c0*/  BRA `(.L_x_17312) ;  /* 0x0000073000007947 */ /* 0x000fea0003800000 */
.L_x_17327:
[----:B------:R-:W0:Y:S01]  /*47d0*/  I2F.S64 R0, R4 ;  /* 0x0000000400007312 */ /* 0x000e220000301400 */
[----:B------:R-:W-:Y:S01]  /*47e0*/  IMAD.MOV.U32 R2, RZ, RZ, R24 ;  /* 0x000000ffff027224 */ /* 0x000fe200078e0018 */
[----:B0-----:R-:W-:-:S05]  /*47f0*/  F2FP.BF16.PACK_AB R0, RZ, R0 ;  /* 0x00000000ff00723e */ /* 0x001fca00000010ff */
[----:B------:R0:W-:Y:S01]  /*4800*/  STG.E.U16 [R8.64], R0 ;  /* 0x0000000008007986 */ /* 0x0001e2000c101524 */
[----:B------:R-:W-:Y:S05]  /*4810*/  BRA `(.L_x_17312) ;  /* 0x000006e000007947 */ /* 0x000fea0003800000 */
.L_x_17324:
        /* <DEDUP_REMOVED lines=11> */
.L_x_17336:
        /* <DEDUP_REMOVED lines=17> */
.L_x_17339:
[----:B------:R-:W-:-:S04]  /*49e0*/  LOP3.LUT R0, R5, 0x80000000, RZ, 0xc0, !PT ;  /* 0x8000000005007812 */ /* 0x000fc800078ec0ff */
[----:B------:R-:W-:-:S04]  /*49f0*/  SHF.R.U32.HI R3, RZ, 0x18, R0 ;  /* 0x00000018ff037819 */ /* 0x000fc80000011600 */
[----:B------:R-:W-:-:S04]  /*4a00*/  LOP3.LUT R2, R2, R3, RZ, 0xfc, !PT ;  /* 0x0000000302027212 */ /* 0x000fc800078efcff */
[----:B------:R-:W-:Y:S02]  /*4a10*/  PRMT R0, R2, 0x7610, R0 ;  /* 0x0000761002007816 */ /* 0x000fe40000000000 */
.L_x_17338:
[----:B------:R-:W-:Y:S05]  /*4a20*/  BSYNC B0 ;  /* 0x0000000000007941 */ /* 0x000fea0003800000 */
.L_x_17337:
[----:B------:R0:W-:Y:S01]  /*4a30*/  STG.E.U8 [R8.64], R0 ;  /* 0x0000000008007986 */ /* 0x0001e2000c101124 */
[----:B------:R-:W-:Y:S01]  /*4a40*/  IMAD.MOV.U32 R2, RZ, RZ, R24 ;  /* 0x000000ffff027224 */ /* 0x000fe200078e0018 */
[----:B------:R-:W-:Y:S05]  /*4a50*/  BRA `(.L_x_17312) ;  /* 0x000004a000007947 */ /* 0x000fea0003800000 */
.L_x_17335:
        /* <DEDUP_REMOVED lines=17> */
.L_x_17342:
[----:B------:R-:W-:-:S04]  /*4b70*/  LOP3.LUT R0, R5, 0x80000000, RZ, 0xc0, !PT ;  /* 0x8000000005007812 */ /* 0x000fc800078ec0ff */
[----:B------:R-:W-:-:S04]  /*4b80*/  SHF.R.U32.HI R3, RZ, 0x18, R0 ;  /* 0x00000018ff037819 */ /* 0x000fc80000011600 */
[----:B------:R-:W-:-:S04]  /*4b90*/  LOP3.LUT R2, R2, R3, RZ, 0xfc, !PT ;  /* 0x0000000302027212 */ /* 0x000fc800078efcff */
[----:B------:R-:W-:Y:S02]  /*4ba0*/  PRMT R0, R2, 0x7610, R0 ;  /* 0x0000761002007816 */ /* 0x000fe40000000000 */
.L_x_17341:
[----:B------:R-:W-:Y:S05]  /*4bb0*/  BSYNC B0 ;  /* 0x0000000000007941 */ /* 0x000fea0003800000 */
.L_x_17340:
[----:B------:R0:W-:Y:S01]  /*4bc0*/  STG.E.U8 [R8.64], R0 ;  /* 0x0000000008007986 */ /* 0x0001e2000c101124 */
[----:B------:R-:W-:Y:S01]  /*4bd0*/  IMAD.MOV.U32 R2, RZ, RZ, R24 ;  /* 0x000000ffff027224 */ /* 0x000fe200078e0018 */
[----:B------:R-:W-:Y:S05]  /*4be0*/  BRA `(.L_x_17312) ;  /* 0x0000031000007947 */ /* 0x000fea0003800000 */
.L_x_17334:
        /* <DEDUP_REMOVED lines=23> */
.L_x_17317:
        /* <DEDUP_REMOVED lines=21> */
.L_x_17344:
[----:B------:R0:W-:Y:S01]  /*4eb0*/  STG.E.64 [R8.64], R4 ;  /* 0x0000000408007986 */ /* 0x0001e2000c101b24 */
[----:B------:R-:W-:Y:S01]  /*4ec0*/  IMAD.MOV.U32 R2, RZ, RZ, R24 ;  /* 0x000000ffff027224 */ /* 0x000fe200078e0018 */
[----:B------:R-:W-:Y:S05]  /*4ed0*/  BRA `(.L_x_17312) ;  /* 0x0000002000007947 */ /* 0x000fea0003800000 */
.L_x_17343:
[----:B------:R0:W-:Y:S01]  /*4ee0*/  STG.E [R8.64], R7 ;  /* 0x0000000708007986 */ /* 0x0001e2000c101924 */
[----:B------:R-:W-:-:S03]  /*4ef0*/  IMAD.MOV.U32 R2, RZ, RZ, R24 ;  /* 0x000000ffff027224 */ /* 0x000fc600078e0018 */
.L_x_17312:
[----:B-1----:R-:W-:Y:S05]  /*4f00*/  BSYNC B6 ;  /* 0x0000000000067941 */ /* 0x002fea0003800000 */
.L_x_17311:
        /* <DEDUP_REMOVED lines=21> */
.L_x_17350:
[----:B------:R0:W-:Y:S01]  /*5060*/  STG.E.U8 [R8.64], R18 ;  /* 0x0000001208007986 */ /* 0x0001e2000c101124 */
[----:B------:R-:W-:Y:S05]  /*5070*/  BRA `(.L_x_17352) ;  /* 0x00000d6000007947 */ /* 0x000fea0003800000 */
.L_x_17349:
        /* <DEDUP_REMOVED lines=8> */
.L_x_17354:
[----:B------:R0:W-:Y:S01]  /*5100*/  STG.E [R8.64], R18 ;  /* 0x0000001208007986 */ /* 0x0001e2000c101924 */
[----:B------:R-:W-:Y:S05]  /*5110*/  BRA `(.L_x_17352) ;  /* 0x00000cc000007947 */ /* 0x000fea0003800000 */
.L_x_17353:
[----:B------:R0:W-:Y:S01]  /*5120*/  STG.E.U16 [R8.64], R18 ;  /* 0x0000001208007986 */ /* 0x0001e2000c101524 */
[----:B------:R-:W-:Y:S05]  /*5130*/  BRA `(.L_x_17352) ;  /* 0x00000ca000007947 */ /* 0x000fea0003800000 */
.L_x_17348:
        /* <DEDUP_REMOVED lines=9> */
.L_x_17356:
[----:B------:R-:W0:Y:S02]  /*51d0*/  I2F.S64 R0, R18 ;  /* 0x0000001200007312 */ /* 0x000e240000301400 */
[----:B0-----:R-:W-:-:S05]  /*51e0*/  F2FP.PACK_AB R0, RZ, R0 ;  /* 0x00000000ff00723e */ /* 0x001fca00000000ff */
[----:B------:R0:W-:Y:S01]  /*51f0*/  STG.E.U16 [R8.64], R0 ;  /* 0x0000000008007986 */ /* 0x0001e2000c101524 */
[----:B------:R-:W-:Y:S05]  /*5200*/  BRA `(.L_x_17352) ;  /* 0x00000bd000007947 */ /* 0x000fea0003800000 */
.L_x_17355:
        /* <DEDUP_REMOVED lines=10> */
.L_x_17358:
[----:B------:R-:W0:Y:S02]  /*52b0*/  I2F.S64 R18, R18 ;  /* 0x0000001200127312 */ /* 0x000e240000301400 */
[----:B0-----:R-:W-:-:S04]  /*52c0*/  F2FP.PACK_AB R3, RZ, R18 ;  /* 0x00000012ff03723e */ /* 0x001fc800000000ff */
[----:B------:R-:W-:-:S05]  /*52d0*/  PRMT R3, R3, 0x5410, RZ ;  /* 0x0000541003037816 */ /* 0x000fca00000000ff */
[----:B------:R0:W-:Y:S01]  /*52e0*/  STG.E [R8.64], R3 ;  /* 0x0000000308007986 */ /* 0x0001e2000c101924 */
[----:B------:R-:W-:Y:S05]  /*52f0*/  BRA `(.L_x_17352) ;  /* 0x00000ae000007947 */ /* 0x000fea0003800000 */
.L_x_17357:
[----:B------:R-:W0:Y:S02]  /*5300*/  I2F.F64.S64 R18, R18 ;  /* 0x0000001200127312 */ /* 0x000e240000301c00 */
[----:B0-----:R0:W-:Y:S01]  /*5310*/  STG.E.64 [R8.64], R18 ;  /* 0x0000001208007986 */ /* 0x0011e2000c101b24 */
[----:B------:R-:W-:Y:S05]  /*5320*/  BRA `(.L_x_17352) ;  /* 0x00000ab000007947 */ /* 0x000fea0003800000 */
.L_x_17347:
        /* <DEDUP_REMOVED lines=13> */
.L_x_17361:
[----:B------:R-:W0:Y:S01]  /*5400*/  I2F.F64.S64 R4, R18 ;  /* 0x0000001200047312 */ /* 0x000e220000301c00 */
[----:B------:R-:W-:-:S05]  /*5410*/  CS2R R6, SRZ ;  /* 0x0000000000067805 */ /* 0x000fca000001ff00 */
[----:B0-----:R0:W-:Y:S01]  /*5420*/  STG.E.128 [R8.64], R4 ;  /* 0x0000000408007986 */ /* 0x0011e2000c101d24 */
[----:B------:R-:W-:Y:S05]  /*5430*/  BRA `(.L_x_17352) ;  /* 0x000009a000007947 */ /* 0x000fea0003800000 */
.L_x_17360:
        /* <DEDUP_REMOVED lines=21> */
.L_x_17365:
[----:B------:R-:W-:Y:S05]  /*5590*/  BSYNC B0 ;  /* 0x0000000000007941 */ /* 0x000fea0003800000 */
.L_x_17364:
[----:B------:R-:W-:-:S05]  /*55a0*/  LOP3.LUT R5, R0, R5, RZ, 0xfc, !PT ;  /* 0x0000000500057212 */ /* 0x000fca00078efcff */
[----:B------:R0:W-:Y:S01]  /*55b0*/  STG.E.U8 [R8.64], R5 ;  /* 0x0000000508007986 */ /* 0x0001e2000c101124 */
[----:B------:R-:W-:Y:S05]  /*55c0*/  BRA `(.L_x_17352) ;  /* 0x0000081000007947 */ /* 0x000fea0003800000 */
.L_x_17363:
        /* <DEDUP_REMOVED lines=13> */
.L_x_17367:
[----:B------:R-:W-:Y:S01]  /*56a0*/  IMAD.MOV.U32 R0, RZ, RZ, 0x7f ;  /* 0x0000007fff007424 */ /* 0x000fe200078e00ff */
[----:B------:R-:W-:-:S04]  /*56b0*/  ISETP.GT.U32.AND P0, PT, R3, 0x7f800000, PT ;  /* 0x7f8000000300780c */ /* 0x000fc80003f04070 */
[----:B------:R-:W-:-:S04]  /*56c0*/  SEL R0, R0, 0x7c, P0 ;  /* 0x0000007c00007807 */ /* 0x000fc80000000000 */
.L_x_17368:
[----:B------:R-:W-:Y:S05]  /*56d0*/  BSYNC B0 ;  /* 0x0000000000007941 */ /* 0x000fea0003800000 */
.L_x_17366:
[----:B------:R-:W-:-:S04]  /*56e0*/  LOP3.LUT R3, R19, 0x80000000, RZ, 0xc0, !PT ;  /* 0x8000000013037812 */ /* 0x000fc800078ec0ff */
[----:B------:R-:W-:-:S04]  /*56f0*/  SHF.R.U32.HI R3, RZ, 0x18, R3 ;  /* 0x00000018ff037819 */ /* 0x000fc80000011603 */
[----:B------:R-:W-:-:S05]  /*5700*/  LOP3.LUT R3, R0, R3, RZ, 0xfc, !PT ;  /* 0x0000000300037212 */ /* 0x000fca00078efcff */
[----:B------:R0:W-:Y:S01]  /*5710*/  STG.E.U8 [R8.64], R3 ;  /* 0x0000000308007986 */ /* 0x0001e2000c101124 */
[----:B------:R-:W-:Y:S05]  /*5720*/  BRA `(.L_x_17352) ;  /* 0x000006b000007947 */ /* 0x000fea0003800000 */
.L_x_17362:
[----:B------:R-:W0:Y:S02]  /*5730*/  I2F.S64 R0, R18 ;  /* 0x0000001200007312 */ /* 0x000e240000301400 */
[----:B0-----:R-:W-:-:S05]  /*5740*/  F2FP.BF16.PACK_AB R0, RZ, R0 ;  /* 0x00000000ff00723e */ /* 0x001fca00000010ff */
[----:B------:R0:W-:Y:S01]  /*5750*/  STG.E.U16 [R8.64], R0 ;  /* 0x0000000008007986 */ /* 0x0001e2000c101524 */
[----:B------:R-:W-:Y:S05]  /*5760*/  BRA `(.L_x_17352) ;  /* 0x0000067000007947 */ /* 0x000fea0003800000 */
.L_x_17359:
        /* <DEDUP_REMOVED lines=10> */
.L_x_17371:
        /* <DEDUP_REMOVED lines=17> */
.L_x_17374:
[----:B------:R-:W-:-:S04]  /*5920*/  LOP3.LUT R3, R19, 0x80000000, RZ, 0xc0, !PT ;  /* 0x8000000013037812 */ /* 0x000fc800078ec0ff */
[----:B------:R-:W-:-:S04]  /*5930*/  SHF.R.U32.HI R3, RZ, 0x18, R3 ;  /* 0x00000018ff037819 */ /* 0x000fc80000011603 */
[----:B------:R-:W-:-:S04]  /*5940*/  LOP3.LUT R0, R0, R3, RZ, 0xfc, !PT ;  /* 0x0000000300007212 */ /* 0x000fc800078efcff */
[----:B------:R-:W-:Y:S02]  /*5950*/  PRMT R4, R0, 0x7610, R4 ;  /* 0x0000761000047816 */ /* 0x000fe40000000004 */
.L_x_17373:
[----:B------:R-:W-:Y:S05]  /*5960*/  BSYNC B0 ;  /* 0x0000000000007941 */ /* 0x000fea0003800000 */
.L_x_17372:
[----:B------:R0:W-:Y:S01]  /*5970*/  STG.E.U8 [R8.64], R4 ;  /* 0x0000000408007986 */ /* 0x0001e2000c101124 */
[----:B------:R-:W-:Y:S05]  /*5980*/  BRA `(.L_x_17352) ;  /* 0x0000045000007947 */ /* 0x000fea0003800000 */
.L_x_17370:
        /* <DEDUP_REMOVED lines=17> */
.L_x_17377:
[----:B------:R-:W-:-:S04]  /*5aa0*/  LOP3.LUT R3, R19, 0x80000000, RZ, 0xc0, !PT ;  /* 0x8000000013037812 */ /* 0x000fc800078ec0ff */
[----:B------:R-:W-:-:S04]  /*5ab0*/  SHF.R.U32.HI R3, RZ, 0x18, R3 ;  /* 0x00000018ff037819 */ /* 0x000fc80000011603 */
[----:B------:R-:W-:-:S04]  /*5ac0*/  LOP3.LUT R0, R0, R3, RZ, 0xfc, !PT ;  /* 0x0000000300007212 */ /* 0x000fc800078efcff */
[----:B------:R-:W-:Y:S02]  /*5ad0*/  PRMT R4, R0, 0x7610, R4 ;  /* 0x0000761000047816 */ /* 0x000fe40000000004 */
.L_x_17376:
[----:B------:R-:W-:Y:S05]  /*5ae0*/  BSYNC B0 ;  /* 0x0000000000007941 */ /* 0x000fea0003800000 */
.L_x_17375:
[----:B------:R0:W-:Y:S01]  /*5af0*/  STG.E.U8 [R8.64], R4 ;  /* 0x0000000408007986 */ /* 0x0001e2000c101124 */
[----:B------:R-:W-:Y:S05]  /*5b00*/  BRA `(.L_x_17352) ;  /* 0x000002d000007947 */ /* 0x000fea0003800000 */
.L_x_17369:
        /* <DEDUP_REMOVED lines=22> */
.L_x_17351:
        /* <DEDUP_REMOVED lines=20> */
.L_x_17379:
[----:B------:R0:W-:Y:S01]  /*5db0*/  STG.E.64 [R8.64], R18 ;  /* 0x0000001208007986 */ /* 0x0001e2000c101b24 */
[----:B------:R-:W-:Y:S05]  /*5dc0*/  BRA `(.L_x_17352) ;  /* 0x0000001000007947 */ /* 0x000fea0003800000 */
.L_x_17378:
[----:B------:R0:W-:Y:S02]  /*5dd0*/  STG.E [R8.64], R18 ;  /* 0x0000001208007986 */ /* 0x0001e4000c101924 */
.L_x_17352:
        /* <DEDUP_REMOVED lines=21> */
.L_x_17383:
[----:B------:R0:W-:Y:S01]  /*5f30*/  STG.E.U8 [R8.64], R22 ;  /* 0x0000001608007986 */ /* 0x0001e2000c101124 */
[----:B------:R-:W-:Y:S05]  /*5f40*/  BRA `(.L_x_17385) ;  /* 0x00000d6000007947 */ /* 0x000fea0003800000 */
.L_x_17382:
        /* <DEDUP_REMOVED lines=8> */
.L_x_17387:
[----:B------:R0:W-:Y:S01]  /*5fd0*/  STG.E [R8.64], R22 ;  /* 0x0000001608007986 */ /* 0x0001e2000c101924 */
[----:B------:R-:W-:Y:S05]  /*5fe0*/  BRA `(.L_x_17385) ;  /* 0x00000cc000007947 */ /* 0x000fea0003800000 */
.L_x_17386:
[----:B------:R0:W-:Y:S01]  /*5ff0*/  STG.E.U16 [R8.64], R22 ;  /* 0x0000001608007986 */ /* 0x0001e2000c101524 */
[----:B------:R-:W-:Y:S05]  /*6000*/  BRA `(.L_x_17385) ;  /* 0x00000ca000007947 */ /* 0x000fea0003800000 */
.L_x_17381:
        /* <DEDUP_REMOVED lines=9> */
.L_x_17389:
[----:B------:R-:W0:Y:S02]  /*60a0*/  I2F.S64 R0, R22 ;  /* 0x0000001600007312 */ /* 0x000e240000301400 */
[----:B0-----:R-:W-:-:S05]  /*60b0*/  F2FP.PACK_AB R0, RZ, R0 ;  /* 0x00000000ff00723e */ /* 0x001fca00000000ff */
[----:B------:R0:W-:Y:S01]  /*60c0*/  STG.E.U16 [R8.64], R0 ;  /* 0x0000000008007986 */ /* 0x0001e2000c101524 */
[----:B------:R-:W-:Y:S05]  /*60d0*/  BRA `(.L_x_17385) ;  /* 0x00000bd000007947 */ /* 0x000fea0003800000 */
.L_x_17388:
        /* <DEDUP_REMOVED lines=10> */
.L_x_17391:
[----:B------:R-:W0:Y:S02]  /*6180*/  I2F.S64 R22, R22 ;  /* 0x0000001600167312 */ /* 0x000e240000301400 */
[----:B0-----:R-:W-:-:S04]  /*6190*/  F2FP.PACK_AB R3, RZ, R22 ;  /* 0x00000016ff03723e */ /* 0x001fc800000000ff */
[----:B------:R-:W-:-:S05]  /*61a0*/  PRMT R3, R3, 0x5410, RZ ;  /* 0x0000541003037816 */ /* 0x000fca00000000ff */
[----:B------:R0:W-:Y:S01]  /*61b0*/  STG.E [R8.64], R3 ;  /* 0x0000000308007986 */ /* 0x0001e2000c101924 */
[----:B------:R-:W-:Y:S05]  /*61c0*/  BRA `(.L_x_17385) ;  /* 0x00000ae000007947 */ /* 0x000fea0003800000 */
.L_x_17390:
[----:B------:R-:W0:Y:S02]  /*61d0*/  I2F.F64.S64 R22, R22 ;  /* 0x0000001600167312 */ /* 0x000e240000301c00 */
[----:B0-----:R0:W-:Y:S01]  /*61e0*/  STG.E.64 [R8.64], R22 ;  /* 0x0000001608007986 */ /* 0x0011e2000c101b24 */
[----:B------:R-:W-:Y:S05]  /*61f0*/  BRA `(.L_x_17385) ;  /* 0x00000ab000007947 */ /* 0x000fea0003800000 */
.L_x_17380:
        /* <DEDUP_REMOVED lines=13> */
.L_x_17394:
[----:B------:R-:W0:Y:S01]  /*62d0*/  I2F.F64.S64 R4, R22 ;  /* 0x0000001600047312 */ /* 0x000e220000301c00 */
[----:B------:R-:W-:-:S05]  /*62e0*/  CS2R R6, SRZ ;  /* 0x0000000000067805 */ /* 0x000fca000001ff00 */
[----:B0-----:R0:W-:Y:S01]  /*62f0*/  STG.E.128 [R8.64], R4 ;  /* 0x0000000408007986 */ /* 0x0011e2000c101d24 */
[----:B------:R-:W-:Y:S05]  /*6300*/  BRA `(.L_x_17385) ;  /* 0x000009a000007947 */ /* 0x000fea0003800000 */
.L_x_17393:
        /* <DEDUP_REMOVED lines=21> */
.L_x_17398:
[----:B------:R-:W-:Y:S05]  /*6460*/  BSYNC B0 ;  /* 0x0000000000007941 */ /* 0x000fea0003800000 */
.L_x_17397:
[----:B------:R-:W-:-:S05]  /*6470*/  LOP3.LUT R5, R0, R5, RZ, 0xfc, !PT ;  /* 0x0000000500057212 */ /* 0x000fca00078efcff */
[----:B------:R0:W-:Y:S01]  /*6480*/  STG.E.U8 [R8.64], R5 ;  /* 0x0000000508007986 */ /* 0x0001e2000c101124 */
[----:B------:R-:W-:Y:S05]  /*6490*/  BRA `(.L_x_17385) ;  /* 0x0000081000007947 */ /* 0x000fea0003800000 */
.L_x_17396:
        /* <DEDUP_REMOVED lines=13> */
.L_x_17400:
[----:B------:R-:W-:Y:S01]  /*6570*/  IMAD.MOV.U32 R0, RZ, RZ, 0x7f ;  /* 0x0000007fff007424 */ /* 0x000fe200078e00ff */
[----:B------:R-:W-:-:S04]  /*6580*/  ISETP.GT.U32.AND P0, PT, R3, 0x7f800000, PT ;  /* 0x7f8000000300780c */ /* 0x000fc80003f04070 */
[----:B------:R-:W-:-:S04]  /*6590*/  SEL R0, R0, 0x7c, P0 ;  /* 0x0000007c00007807 */ /* 0x000fc80000000000 */
.L_x_17401:
[----:B------:R-:W-:Y:S05]  /*65a0*/  BSYNC B0 ;  /* 0x0000000000007941 */ /* 0x000fea0003800000 */
.L_x_17399:
[----:B------:R-:W-:-:S04]  /*65b0*/  LOP3.LUT R3, R23, 0x80000000, RZ, 0xc0, !PT ;  /* 0x8000000017037812 */ /* 0x000fc800078ec0ff */
[----:B------:R-:W-:-:S04]  /*65c0*/  SHF.R.U32.HI R3, RZ, 0x18, R3 ;  /* 0x00000018ff037819 */ /* 0x000fc80000011603 */
[----:B------:R-:W-:-:S05]  /*65d0*/  LOP3.LUT R3, R0, R3, RZ, 0xfc, !PT ;  /* 0x0000000300037212 */ /* 0x000fca00078efcff */
[----:B------:R0:W-:Y:S01]  /*65e0*/  STG.E.U8 [R8.64], R3 ;  /* 0x0000000308007986 */ /* 0x0001e2000c101124 */
[----:B------:R-:W-:Y:S05]  /*65f0*/  BRA `(.L_x_17385) ;  /* 0x000006b000007947 */ /* 0x000fea0003800000 */
.L_x_17395:
[----:B------:R-:W0:Y:S02]  /*6600*/  I2F.S64 R0, R22 ;  /* 0x0000001600007312 */ /* 0x000e240000301400 */
[----:B0-----:R-:W-:-:S05]  /*6610*/  F2FP.BF16.PACK_AB R0, RZ, R0 ;  /* 0x00000000ff00723e */ /* 0x001fca00000010ff */
[----:B------:R0:W-:Y:S01]  /*6620*/  STG.E.U16 [R8.64], R0 ;  /* 0x0000000008007986 */ /* 0x0001e2000c101524 */
[----:B------:R-:W-:Y:S05]  /*6630*/  BRA `(.L_x_17385) ;  /* 0x0000067000007947 */ /* 0x000fea0003800000 */
.L_x_17392:
        /* <DEDUP_REMOVED lines=10> */
.L_x_17404:
        /* <DEDUP_REMOVED lines=17> */
.L_x_17407:
[----:B------:R-:W-:-:S04]  /*67f0*/  LOP3.LUT R3, R23, 0x80000000, RZ, 0xc0, !PT ;  /* 0x8000000017037812 */ /* 0x000fc800078ec0ff */
[----:B------:R-:W-:-:S04]  /*6800*/  SHF.R.U32.HI R3, RZ, 0x18, R3 ;  /* 0x00000018ff037819 */ /* 0x000fc80000011603 */
[----:B------:R-:W-:-:S04]  /*6810*/  LOP3.LUT R0, R0, R3, RZ, 0xfc, !PT ;  /* 0x0000000300007212 */ /* 0x000fc800078efcff */
[----:B------:R-:W-:Y:S02]  /*6820*/  PRMT R4, R0, 0x7610, R4 ;  /* 0x0000761000047816 */ /* 0x000fe40000000004 */
.L_x_17406:
[----:B------:R-:W-:Y:S05]  /*6830*/  BSYNC B0 ;  /* 0x0000000000007941 */ /* 0x000fea0003800000 */
.L_x_17405:
[----:B------:R0:W-:Y:S01]  /*6840*/  STG.E.U8 [R8.64], R4 ;  /* 0x0000000408007986 */ /* 0x0001e2000c101124 */
[----:B------:R-:W-:Y:S05]  /*6850*/  BRA `(.L_x_17385) ;  /* 0x0000045000007947 */ /* 0x000fea0003800000 */
.L_x_17403:
        /* <DEDUP_REMOVED lines=17> */
.L_x_17410:
[----:B------:R-:W-:-:S04]  /*6970*/  LOP3.LUT R3, R23, 0x80000000, RZ, 0xc0, !PT ;  /* 0x8000000017037812 */ /* 0x000fc800078ec0ff */
[----:B------:R-:W-:-:S04]  /*6980*/  SHF.R.U32.HI R3, RZ, 0x18, R3 ;  /* 0x00000018ff037819 */ /* 0x000fc80000011603 */
[----:B------:R-:W-:-:S04]  /*6990*/  LOP3.LUT R0, R0, R3, RZ, 0xfc, !PT ;  /* 0x0000000300007212 */ /* 0x000fc800078efcff */
[----:B------:R-:W-:Y:S02]  /*69a0*/  PRMT R4, R0, 0x7610, R4 ;  /* 0x0000761000047816 */ /* 0x000fe40000000004 */
.L_x_17409:
[----:B------:R-:W-:Y:S05]  /*69b0*/  BSYNC B0 ;  /* 0x0000000000007941 */ /* 0x000fea0003800000 */
.L_x_17408:
[----:B------:R0:W-:Y:S01]  /*69c0*/  STG.E.U8 [R8.64], R4 ;  /* 0x0000000408007986 */ /* 0x0001e2000c101124 */
[----:B------:R-:W-:Y:S05]  /*69d0*/  BRA `(.L_x_17385) ;  /* 0x000002d000007947 */ /* 0x000fea0003800000 */
.L_x_17402:
        /* <DEDUP_REMOVED lines=22> */
.L_x_17384:
        /* <DEDUP_REMOVED lines=20> */
.L_x_17412:
[----:B------:R0:W-:Y:S01]  /*6c80*/  STG.E.64 [R8.64], R22 ;  /* 0x0000001608007986 */ /* 0x0001e2000c101b24 */
[----:B------:R-:W-:Y:S05]  /*6c90*/  BRA `(.L_x_17385) ;  /* 0x0000001000007947 */ /* 0x000fea0003800000 */
.L_x_17411:
[----:B------:R0:W-:Y:S02]  /*6ca0*/  STG.E [R8.64], R22 ;  /* 0x0000001608007986 */ /* 0x0001e4000c101924 */
.L_x_17385:
[----:B------:R-:W-:Y:S02]  /*6cb0*/  IADD3 R2, R2, 0x80, RZ ;  /* 0x0000008002027810 */ /* 0x000fe40007ffe0ff */
.L_x_17346:
[----:B------:R-:W-:Y:S05]  /*6cc0*/  BSYNC B6 ;  /* 0x0000000000067941 */ /* 0x000fea0003800000 */
.L_x_17345:
        /* <DEDUP_REMOVED lines=19> */
.L_x_17416:
[----:B------:R-:W-:Y:S01]  /*6e00*/  STG.E.U8 [R2.64], R16 ;  /* 0x0000001002007986 */ /* 0x000fe2000c101124 */
[----:B------:R-:W-:Y:S05]  /*6e10*/  EXIT ;  /* 0x000000000000794d */ /* 0x000fea0003800000 */
.L_x_17415:
        /* <DEDUP_REMOVED lines=8> */
.L_x_17419:
[----:B------:R-:W-:Y:S01]  /*6ea0*/  STG.E [R2.64], R16 ;  /* 0x0000001002007986 */ /* 0x000fe2000c101924 */
[----:B------:R-:W-:Y:S05]  /*6eb0*/  EXIT ;  /* 0x000000000000794d */ /* 0x000fea0003800000 */
.L_x_17418:
[----:B------:R-:W-:Y:S01]  /*6ec0*/  STG.E.U16 [R2.64], R16 ;  /* 0x0000001002007986 */ /* 0x000fe2000c101524 */
[----:B------:R-:W-:Y:S05]  /*6ed0*/  EXIT ;  /* 0x000000000000794d */ /* 0x000fea0003800000 */
.L_x_17414:
        /* <DEDUP_REMOVED lines=9> */
.L_x_17421:
[----:B------:R-:W0:Y:S02]  /*6f70*/  I2F.S64 R0, R16 ;  /* 0x0000001000007312 */ /* 0x000e240000301400 */
[----:B0-----:R-:W-:-:S05]  /*6f80*/  F2FP.PACK_AB R0, RZ, R0 ;  /* 0x00000000ff00723e */ /* 0x001fca00000000ff */
[----:B------:R-:W-:Y:S01]  /*6f90*/  STG.E.U16 [R2.64], R0 ;  /* 0x0000000002007986 */ /* 0x000fe2000c101524 */
[----:B------:R-:W-:Y:S05]  /*6fa0*/  EXIT ;  /* 0x000000000000794d */ /* 0x000fea0003800000 */
.L_x_17420:
        /* <DEDUP_REMOVED lines=10> */
.L_x_17423:
[----:B------:R-:W0:Y:S02]  /*7050*/  I2F.S64 R16, R16 ;  /* 0x0000001000107312 */ /* 0x000e240000301400 */
[----:B0-----:R-:W-:-:S04]  /*7060*/  F2FP.PACK_AB R5, RZ, R16 ;  /* 0x00000010ff05723e */ /* 0x001fc800000000ff */
[----:B------:R-:W-:-:S05]  /*7070*/  PRMT R5, R5, 0x5410, RZ ;  /* 0x0000541005057816 */ /* 0x000fca00000000ff */
[----:B------:R-:W-:Y:S01]  /*7080*/  STG.E [R2.64], R5 ;  /* 0x0000000502007986 */ /* 0x000fe2000c101924 */
[----:B------:R-:W-:Y:S05]  /*7090*/  EXIT ;  /* 0x000000000000794d */ /* 0x000fea0003800000 */
.L_x_17422:
[----:B------:R-:W0:Y:S02]  /*70a0*/  I2F.F64.S64 R16, R16 ;  /* 0x0000001000107312 */ /* 0x000e240000301c00 */
[----:B0-----:R-:W-:Y:S01]  /*70b0*/  STG.E.64 [R2.64], R16 ;  /* 0x0000001002007986 */ /* 0x001fe2000c101b24 */
[----:B------:R-:W-:Y:S05]  /*70c0*/  EXIT ;  /* 0x000000000000794d */ /* 0x000fea0003800000 */
.L_x_17413:
        /* <DEDUP_REMOVED lines=13> */
.L_x_17426:
[----:B------:R-:W0:Y:S01]  /*71a0*/  I2F.F64.S64 R16, R16 ;  /* 0x0000001000107312 */ /* 0x000e220000301c00 */
[----:B------:R-:W-:-:S05]  /*71b0*/  CS2R R18, SRZ ;  /* 0x0000000000127805 */ /* 0x000fca000001ff00 */
[----:B0-----:R-:W-:Y:S01]  /*71c0*/  STG.E.128 [R2.64], R16 ;  /* 0x0000001002007986 */ /* 0x001fe2000c101d24 */
[----:B------:R-:W-:Y:S05]  /*71d0*/  EXIT ;  /* 0x000000000000794d */ /* 0x000fea0003800000 */
.L_x_17425:
        /* <DEDUP_REMOVED lines=21> */
.L_x_17430:
[----:B------:R-:W-:Y:S05]  /*7330*/  BSYNC B0 ;  /* 0x0000000000007941 */ /* 0x000fea0003800000 */
.L_x_17429:
[----:B------:R-:W-:-:S05]  /*7340*/  LOP3.LUT R5, R0, R5, RZ, 0xfc, !PT ;  /* 0x0000000500057212 */ /* 0x000fca00078efcff */
[----:B------:R-:W-:Y:S01]  /*7350*/  STG.E.U8 [R2.64], R5 ;  /* 0x0000000502007986 */ /* 0x000fe2000c101124 */
[----:B------:R-:W-:Y:S05]  /*7360*/  EXIT ;  /* 0x000000000000794d */ /* 0x000fea0003800000 */
.L_x_17428:
        /* <DEDUP_REMOVED lines=13> */
.L_x_17432:
[----:B------:R-:W-:Y:S01]  /*7440*/  IMAD.MOV.U32 R0, RZ, RZ, 0x7f ;  /* 0x0000007fff007424 */ /* 0x000fe200078e00ff */
[----:B------:R-:W-:-:S04]  /*7450*/  ISETP.GT.U32.AND P0, PT, R4, 0x7f800000, PT ;  /* 0x7f8000000400780c */ /* 0x000fc80003f04070 */
[----:B------:R-:W-:-:S04]  /*7460*/  SEL R0, R0, 0x7c, P0 ;  /* 0x0000007c00007807 */ /* 0x000fc80000000000 */
.L_x_17433:
[----:B------:R-:W-:Y:S05]  /*7470*/  BSYNC B0 ;  /* 0x0000000000007941 */ /* 0x000fea0003800000 */
.L_x_17431:
[----:B------:R-:W-:-:S04]  /*7480*/  LOP3.LUT R4, R17, 0x80000000, RZ, 0xc0, !PT ;  /* 0x8000000011047812 */ /* 0x000fc800078ec0ff */
[----:B------:R-:W-:-:S04]  /*7490*/  SHF.R.U32.HI R5, RZ, 0x18, R4 ;  /* 0x00000018ff057819 */ /* 0x000fc80000011604 */
[----:B------:R-:W-:-:S05]  /*74a0*/  LOP3.LUT R5, R0, R5, RZ, 0xfc, !PT ;  /* 0x0000000500057212 */ /* 0x000fca00078efcff */
[----:B------:R-:W-:Y:S01]  /*74b0*/  STG.E.U8 [R2.64], R5 ;  /* 0x0000000502007986 */ /* 0x000fe2000c101124 */
[----:B------:R-:W-:Y:S05]  /*74c0*/  EXIT ;  /* 0x000000000000794d */ /* 0x000fea0003800000 */
.L_x_17427:
[----:B------:R-:W0:Y:S02]  /*74d0*/  I2F.S64 R0, R16 ;  /* 0x0000001000007312 */ /* 0x000e240000301400 */
[----:B0-----:R-:W-:-:S05]  /*74e0*/  F2FP.BF16.PACK_AB R0, RZ, R0 ;  /* 0x00000000ff00723e */ /* 0x001fca00000010ff */
[----:B------:R-:W-:Y:S01]  /*74f0*/  STG.E.U16 [R2.64], R0 ;  /* 0x0000000002007986 */ /* 0x000fe2000c101524 */
[----:B------:R-:W-:Y:S05]  /*7500*/  EXIT ;  /* 0x000000000000794d */ /* 0x000fea0003800000 */
.L_x_17424:
        /* <DEDUP_REMOVED lines=10> */
.L_x_17436:
        /* <DEDUP_REMOVED lines=17> */
.L_x_17439:
[----:B------:R-:W-:-:S04]  /*76c0*/  LOP3.LUT R0, R17, 0x80000000, RZ, 0xc0, !PT ;  /* 0x8000000011007812 */ /* 0x000fc800078ec0ff */
[----:B------:R-:W-:-:S04]  /*76d0*/  SHF.R.U32.HI R5, RZ, 0x18, R0 ;  /* 0x00000018ff057819 */ /* 0x000fc80000011600 */
[----:B------:R-:W-:-:S04]  /*76e0*/  LOP3.LUT R4, R4, R5, RZ, 0xfc, !PT ;  /* 0x0000000504047212 */ /* 0x000fc800078efcff */
[----:B------:R-:W-:Y:S02]  /*76f0*/  PRMT R0, R4, 0x7610, R0 ;  /* 0x0000761004007816 */ /* 0x000fe40000000000 */
.L_x_17438:
[----:B------:R-:W-:Y:S05]  /*7700*/  BSYNC B0 ;  /* 0x0000000000007941 */ /* 0x000fea0003800000 */
.L_x_17437:
[----:B------:R-:W-:Y:S01]  /*7710*/  STG.E.U8 [R2.64], R0 ;  /* 0x0000000002007986 */ /* 0x000fe2000c101124 */
[----:B------:R-:W-:Y:S05]  /*7720*/  EXIT ;  /* 0x000000000000794d */ /* 0x000fea0003800000 */
.L_x_17435:
        /* <DEDUP_REMOVED lines=17> */
.L_x_17442:
[----:B------:R-:W-:-:S04]  /*7840*/  LOP3.LUT R0, R17, 0x80000000, RZ, 0xc0, !PT ;  /* 0x8000000011007812 */ /* 0x000fc800078ec0ff */
[----:B------:R-:W-:-:S04]  /*7850*/  SHF.R.U32.HI R5, RZ, 0x18, R0 ;  /* 0x00000018ff057819 */ /* 0x000fc80000011600 */
[----:B------:R-:W-:-:S04]  /*7860*/  LOP3.LUT R4, R4, R5, RZ, 0xfc, !PT ;  /* 0x0000000504047212 */ /* 0x000fc800078efcff */
[----:B------:R-:W-:Y:S02]  /*7870*/  PRMT R0, R4, 0x7610, R0 ;  /* 0x0000761004007816 */ /* 0x000fe40000000000 */
.L_x_17441:
[----:B------:R-:W-:Y:S05]  /*7880*/  BSYNC B0 ;  /* 0x0000000000007941 */ /* 0x000fea0003800000 */
.L_x_17440:
[----:B------:R-:W-:Y:S01]  /*7890*/  STG.E.U8 [R2.64], R0 ;  /* 0x0000000002007986 */ /* 0x000fe2000c101124 */
[----:B------:R-:W-:Y:S05]  /*78a0*/  EXIT ;  /* 0x000000000000794d */ /* 0x000fea0003800000 */
.L_x_17434:
        /* <DEDUP_REMOVED lines=22> */
.L_x_17417:
        /* <DEDUP_REMOVED lines=20> */
.L_x_17444:
[----:B------:R-:W-:Y:S01]  /*7b50*/  STG.E.64 [R2.64], R16 ;  /* 0x0000001002007986 */ /* 0x000fe2000c101b24 */
[----:B------:R-:W-:Y:S05]  /*7b60*/  EXIT ;  /* 0x000000000000794d */ /* 0x000fea0003800000 */
.L_x_17443:
[----:B------:R-:W-:Y:S01]  /*7b70*/  STG.E [R2.64], R16 ;  /* 0x0000001002007986 */ /* 0x000fe2000c101924 */
[----:B------:R-:W-:Y:S05]  /*7b80*/  EXIT ;  /* 0x000000000000794d */ /* 0x000fea0003800000 */
.L_x_17445:
        /* <DEDUP_REMOVED lines=15> */
.L_x_34206:


//--------------------- .text._ZN2at6native18elementwise_kernelILi128ELi2EZNS0_22gpu_kernel_impl_nocastIZZZNS0_17clamp_kernel_cudaERNS_18TensorIteratorBaseERKN3c106ScalarES8_ENKUlvE_clEvENKUlvE2_clEvEUllE_EEvS4_RKT_EUliE_EEviT1_ --------------------------
	.section	.text._ZN2at6native18elementwise_kernelILi128ELi2EZNS0_22gpu_kernel_impl_nocastIZZZNS0_17clamp_kernel_cudaERNS_18TensorIteratorBaseERKN3c106ScalarES8_ENKUlvE_clEvENKUlvE2_clEvEUllE_EEvS4_RKT_EUliE_EEviT1_,"ax",@progbits
	.sectioninfo	@"SHI_REGISTERS=12"
	.align	128
        .global         _ZN2at6native18elementwise_kernelILi128ELi2EZNS0_22gpu_kernel_impl_nocastIZZZNS0_17clamp_kernel_cudaERNS_18TensorIteratorBaseERKN3c106ScalarES8_ENKUlvE_clEvENKUlvE2_clEvEUllE_EEvS4_RKT_EUliE_EEviT1_
        .type           _ZN2at6native18elementwise_kernelILi128ELi2EZNS0_22gpu_kernel_impl_nocastIZZZNS0_17clamp_kernel_cudaERNS_18TensorIteratorBaseERKN3c106ScalarES8_ENKUlvE_clEvENKUlvE2_clEvEUllE_EEvS4_RKT_EUliE_EEviT1_,@function
        .size           _ZN2at6native18elementwise_kernelILi128ELi2EZNS0_22gpu_kernel_impl_nocastIZZZNS0_17clamp_kernel_cudaERNS_18TensorIteratorBaseERKN3c106ScalarES8_ENKUlvE_clEvENKUlvE2_clEvEUllE_EEvS4_RKT_EUliE_EEviT1_,(.L_x_34207 - _ZN2at6native18elementwise_kernelILi128ELi2EZNS0_22gpu_kernel_impl_nocastIZZZNS0_17clamp_kernel_cudaERNS_18TensorIteratorBaseERKN3c106ScalarES8_ENKUlvE_clEvENKUlvE2_clEvEUllE_EEvS4_RKT_EUliE_EEviT1_)
        .other          _ZN2at6native18elementwise_kernelILi128ELi2EZNS0_22gpu_kernel_impl_nocastIZZZNS0_17clamp_kernel_cudaERNS_18TensorIteratorBaseERKN3c106ScalarES8_ENKUlvE_clEvENKUlvE2_clEvEUllE_EEvS4_RKT_EUliE_EEviT1_,@"STO_CUDA_ENTRY STV_DEFAULT"
_ZN2at6native18elementwise_kernelILi128ELi2EZNS0_22gpu_kernel_impl_nocastIZZZNS0_17clamp_kernel_cudaERNS_18TensorIteratorBaseERKN3c106ScalarES8_ENKUlvE_clEvENKUlvE2_clEvEUllE_EEvS4_RKT_EUliE_EEviT1_:
.text._ZN2at6native18elementwise_kernelILi128ELi2EZNS0_22gpu_kernel_impl_nocastIZZZNS0_17clamp_kernel_cudaERNS_18TensorIteratorBaseERKN3c106ScalarES8_ENKUlvE_clEvENKUlvE2_clEvEUllE_EEvS4_RKT_EUliE_EEviT1_:
        /* <DEDUP_REMOVED lines=236> */
.L_x_17448:
        /* <DEDUP_REMOVED lines=9> */
[----:B------:R-:W-:Y:S02]  /*0f50*/  SEL R8, R5, c[0x0][0x374], P0 ;  /* 0x0000dd0005087a07 */ /* 0x000fe40000000000 */
[----:B------:R-:W-:-:S04]  /*0f60*/  ISETP.LT.U32.AND P0, PT, R3, c[0x0][0x378], PT ;  /* 0x0000de0003007a0c */ /* 0x000fc80003f01070 */
[----:B------:R-:W-:-:S04]  /*0f70*/  ISETP.LT.AND.EX P0, PT, R8, c[0x0][0x37c], PT, P0 ;  /* 0x0000df0008007a0c */ /* 0x000fc80003f01300 */
[----:B------:R-:W-:Y:S02]  /*0f80*/  SEL R2, R3, c[0x0][0x378], P0 ;  /* 0x0000de0003027a07 */ /* 0x000fe40000000000 */
[----:B------:R-:W-:-:S05]  /*0f90*/  SEL R3, R8, c[0x0][0x37c], P0 ;  /* 0x0000df0008037a07 */ /* 0x000fca0000000000 */
[----:B------:R0:W-:Y:S02]  /*0fa0*/  STG.E.64 [R6.64], R2 ;  /* 0x0000000206007986 */ /* 0x0001e4000c101b04 */
.L_x_17447:
[----:B------:R-:W-:Y:S05]  /*0fb0*/  BSYNC B0 ;  /* 0x0000000000007941 */ /* 0x000fea0003800000 */
.L_x_17446:
        /* <DEDUP_REMOVED lines=230> */
.L_x_17449:
        /* <DEDUP_REMOVED lines=13> */
[----:B------:R-:W-:Y:S01]  /*1ef0*/  STG.E.64 [R6.64], R4 ;  /* 0x0000000406007986 */ /* 0x000fe2000c101b04 */
[----:B------:R-:W-:Y:S05]  /*1f00*/  EXIT ;  /* 0x000000000000794d */ /* 0x000fea0003800000 */
.L_x_17450:
        /* <DEDUP_REMOVED lines=15> */
.L_x_34207:


//--------------------- .text._ZN2at6native27unrolled_elementwise_kernelIZZZNS0_17clamp_kernel_cudaERNS_18TensorIteratorBaseERKN3c106ScalarES7_ENKUlvE_clEvENKUlvE2_clEvEUllE_St5arrayIPcLm2EELi4E23TrivialOffsetCalculatorILi1EjESF_NS0_6memory15LoadWithoutCastENSG_16StoreWithoutCastEEEviT_T0_T2_T3_T4_T5_ --------------------------
	.section	.text._ZN2at6native27unrolled_elementwise_kernelIZZZNS0_17clamp_kernel_cudaERNS_18TensorIteratorBaseERKN3c106ScalarES7_ENKUlvE_clEvENKUlvE2_clEvEUllE_St5arrayIPcLm2EELi4E23TrivialOffsetCalculatorILi1EjESF_NS0_6memory15LoadWithoutCastENSG_16StoreWithoutCastEEEviT_T0_T2_T3_T4_T5_,"ax",@progbits
	.sectioninfo	@"SHI_REGISTERS=22"
	.align	128
        .global         _ZN2at6native27unrolled_elementwise_kernelIZZZNS0_17clamp_kernel_cudaERNS_18TensorIteratorBaseERKN3c106ScalarES7_ENKUlvE_clEvENKUlvE2_clEvEUllE_St5arrayIPcLm2EELi4E23TrivialOffsetCalculatorILi1EjESF_NS0_6memory15LoadWithoutCastENSG_16StoreWithoutCastEEEviT_T0_T2_T3_T4_T5_
        .type           _ZN2at6native27unrolled_elementwise_kernelIZZZNS0_17clamp_kernel_cudaERNS_18TensorIteratorBaseERKN3c106ScalarES7_ENKUlvE_clEvENKUlvE2_clEvEUllE_St5arrayIPcLm2EELi4E23TrivialOffsetCalculatorILi1EjESF_NS0_6memory15LoadWithoutCastENSG_16StoreWithoutCastEEEviT_T0_T2_T3_T4_T5_,@function
        .size           _ZN2at6native27unrolled_elementwise_kernelIZZZNS0_17clamp_kernel_cudaERNS_18TensorIteratorBaseERKN3c106ScalarES7_ENKUlvE_clEvENKUlvE2_clEvEUllE_St5arrayIPcLm2EELi4E23TrivialOffsetCalculatorILi1EjESF_NS0_6memory15LoadWithoutCastENSG_16StoreWithoutCastEEEviT_T0_T2_T3_T4_T5_,(.L_x_34208 - _ZN2at6native27unrolled_elementwise_kernelIZZZNS0_17clamp_kernel_cudaERNS_18TensorIteratorBaseERKN3c106ScalarES7_ENKUlvE_clEvENKUlvE2_clEvEUllE_St5arrayIPcLm2EELi4E23TrivialOffsetCalculatorILi1EjESF_NS0_6memory15LoadWithoutCastENSG_16StoreWithoutCastEEEviT_T0_T2_T3_T4_T5_)
        .other          _ZN2at6native27unrolled_elementwise_kernelIZZZNS0_17clamp_kernel_cudaERNS_18TensorIteratorBaseERKN3c106ScalarES7_ENKUlvE_clEvENKUlvE2_clEvEUllE_St5arrayIPcLm2EELi4E23TrivialOffsetCalculatorILi1EjESF_NS0_6memory15LoadWithoutCastENSG_16StoreWithoutCastEEEviT_T0_T2_T3_T4_T5_,@"STO_CUDA_ENTRY STV_DEFAULT"
_ZN2at6native27unrolled_elementwise_kernelIZZZNS0_17clamp_kernel_cudaERNS_18TensorIteratorBaseERKN3c106ScalarES7_ENKUlvE_clEvENKUlvE2_clEvEUllE_St5arrayIPcLm2EELi4E23TrivialOffsetCalculatorILi1EjESF_NS0_6memory15LoadWithoutCastENSG_16StoreWithoutCastEEEviT_T0_T2_T3_T4_T5_:
.text._ZN2at6native27unrolled_elementwise_kernelIZZZNS0_17clamp_kernel_cudaERNS_18TensorIteratorBaseERKN3c106ScalarES7_ENKUlvE_clEvENKUlvE2_clEvEUllE_St5arrayIPcLm2EELi4E23TrivialOffsetCalculatorILi1EjESF_NS0_6memory15LoadWithoutCastENSG_16StoreWithoutCastEEEviT_T0_T2_T3_T4_T5_:
[----:B------:R-:W-:Y:S02]  /*0000*/  IMAD.MOV.U32 R1, RZ, RZ, c[0x0][0x28] ;  /* 0x00000a00ff017624 */ /* 0x000fe400078e00ff */
[----:B------:R-:W0:Y:S01]  /*0010*/  S2R R0, SR_CTAID.X ;  /* 0x0000000000007919 */ /* 0x000e220000002500 */
[----:B------:R-:W-:Y:S01]  /*0020*/  IMAD.MOV.U32 R3, RZ, RZ, -0x200 ;  /* 0xfffffe00ff037424 */ /* 0x000fe200078e00ff */
[----:B------:R-:W-:Y:S01]  /*0030*/  CS2R R6, SRZ ;  /* 0x0000000000067805 */ /* 0x000fe2000001ff00 */
[----:B------:R-:W-:Y:S01]  /*0040*/  ULDC.64 UR4, c[0x0][0x118] ;  /* 0x0000460000047ab9 */ /* 0x000fe20000000a00 */
[----:B------:R-:W1:Y:S01]  /*0050*/  S2R R13, SR_TID.X ;  /* 0x00000000000d7919 */ /* 0x000e620000002100 */
[----:B------:R-:W-:Y:S01]  /*0060*/  CS2R R8, SRZ ;  /* 0x0000000000087805 */ /* 0x000fe2000001ff00 */
        /* <DEDUP_REMOVED lines=13> */
[----:B------:R-:W-:-:S05]  /*0140*/  @!P0 IMAD.WIDE.U32 R16, R16, R17, c[0x0][0x188] ;  /* 0x0000620010108625 */ /* 0x000fca00078e0011 */
[----:B------:R1:W3:Y:S07]  /*0150*/  @!P0 LDG.E.64 R8, [R16.64] ;  /* 0x0000000410088981 */ /* 0x0002ee000c1e1b00 */
[----:B------:R-:W-:Y:S01]  /*0160*/  @!P1 IMAD R18, R0, 0x200, R3 ;  /* 0x0000020000129824 */ /* 0x000fe200078e0203 */
[----:B------:R-:W-:Y:S01]  /*0170*/  @!P1 IADD3 R3, R3, 0x80, RZ ;  /* 0x0000008003039810 */ /* 0x000fe20007ffe0ff */
[----:B------:R-:W-:-:S03]  /*0180*/  @!P1 IMAD.MOV.U32 R19, RZ, RZ, 0x8 ;  /* 0x00000008ff139424 */ /* 0x000fc600078e00ff */
[----:B------:R-:W-:Y:S01]  /*0190*/  ISETP.GE.AND P0, PT, R3, R2, PT ;  /* 0x000000020300720c */ /* 0x000fe20003f06270 */
[----:B------:R-:W-:Y:S01]  /*01a0*/  CS2R R10, SRZ ;  /* 0x00000000000a7805 */ /* 0x000fe2000001ff00 */
[----:B------:R-:W-:-:S05]  /*01b0*/  @!P1 IMAD.WIDE.U32 R18, R18, R19, c[0x0][0x188] ;  /* 0x0000620012129625 */ /* 0x000fca00078e0013 */
[----:B------:R-:W4:Y:S01]  /*01c0*/  @!P1 LDG.E.64 R10, [R18.64] ;  /* 0x00000004120a9981 */ /* 0x000f22000c1e1b00 */
[----:B0-----:R-:W-:-:S05]  /*01d0*/  CS2R R4, SRZ ;  /* 0x0000000000047805 */ /* 0x001fca000001ff00 */
[----:B------:R-:W-:Y:S02]  /*01e0*/  @!P0 IMAD R14, R0, 0x200, R3 ;  /* 0x00000200000e8824 */ /* 0x000fe400078e0203 */
[----:B------:R-:W-:-:S04]  /*01f0*/  @!P0 IMAD.MOV.U32 R15, RZ, RZ, 0x8 ;  /* 0x00000008ff0f8424 */ /* 0x000fc800078e00ff */
[----:B------:R-:W-:-:S05]  /*0200*/  @!P0 IMAD.WIDE.U32 R14, R14, R15, c[0x0][0x188] ;  /* 0x000062000e0e8625 */ /* 0x000fca00078e000f */
[----:B------:R-:W5:Y:S01]  /*0210*/  @!P0 LDG.E.64 R4, [R14.64] ;  /* 0x000000040e048981 */ /* 0x000f62000c1e1b00 */
[----:B------:R-:W-:Y:S01]  /*0220*/  IADD3 R12, R13, 0x80, RZ ;  /* 0x000000800d0c7810 */ /* 0x000fe20007ffe0ff */
[----:B------:R-:W-:-:S04]  /*0230*/  IMAD.MOV.U32 R3, RZ, RZ, R13 ;  /* 0x000000ffff037224 */ /* 0x000fc800078e000d */
[----:B------:R-:W-:-:S05]  /*0240*/  @!P4 IMAD.MOV.U32 R3, RZ, RZ, R12 ;  /* 0x000000ffff03c224 */ /* 0x000fca00078e000c */
[----:B------:R-:W-:Y:S01]  /*0250*/  ISETP.GE.AND P3, PT, R3, R2, PT ;  /* 0x000000020300720c */ /* 0x000fe20003f66270 */
[----:B------:R-:W-:Y:S01]  /*0260*/  BSSY B0, `(.L_x_17451) ;  /* 0x000002b000007945 */ /* 0x000fe20003800000 */
[----:B--2---:R-:W-:-:S04]  /*0270*/  ISETP.GT.U32.AND P0, PT, R6, c[0x0][0x168], PT ;  /* 0x00005a0006007a0c */ /* 0x004fc80003f04070 */
[----:B------:R-:W-:-:S04]  /*0280*/  ISETP.GT.AND.EX P0, PT, R7, c[0x0][0x16c], PT, P0 ;  /* 0x00005b0007007a0c */ /* 0x000fc80003f04300 */
[----:B-1----:R-:W-:Y:S02]  /*0290*/  SEL R16, R6, c[0x0][0x168], P0 ;  /* 0x00005a0006107a07 */ /* 0x002fe40000000000 */
[----:B------:R-:W-:Y:S02]  /*02a0*/  SEL R17, R7, c[0x0][0x16c], P0 ;  /* 0x00005b0007117a07 */ /* 0x000fe40000000000 */
[----:B------:R-:W-:Y:S02]  /*02b0*/  ISETP.LT.U32.AND P0, PT, R16, c[0x0][0x170], PT ;  /* 0x00005c0010007a0c */ /* 0x000fe40003f01070 */
[----:B---3--:R-:W-:-:S04]  /*02c0*/  ISETP.GT.U32.AND P1, PT, R8, c[0x0][0x168], PT ;  /* 0x00005a0008007a0c */ /* 0x008fc80003f24070 */
[----:B------:R-:W-:Y:S02]  /*02d0*/  ISETP.GT.AND.EX P1, PT, R9, c[0x0][0x16c], PT, P1 ;  /* 0x00005b0009007a0c */ /* 0x000fe40003f24310 */
[----:B------:R-:W-:Y:S02]  /*02e0*/  ISETP.LT.AND.EX P0, PT, R17, c[0x0][0x174], PT, P0 ;  /* 0x00005d0011007a0c */ /* 0x000fe40003f01300 */
[----:B------:R-:W-:Y:S01]  /*02f0*/  SEL R6, R8, c[0x0][0x168], P1 ;  /* 0x00005a0008067a07 */ /* 0x000fe20000800000 */
[----:B------:R-:W-:Y:S01]  /*0300*/  @!P4 IMAD R8, R0, 0x200, R13 ;  /* 0x000002000008c824 */ /* 0x000fe200078e020d */
[----:B------:R-:W-:Y:S01]  /*0310*/  SEL R7, R9, c[0x0][0x16c], P1 ;  /* 0x00005b0009077a07 */ /* 0x000fe20000800000 */
[----:B------:R-:W-:Y:S01]  /*0320*/  @!P4 IMAD.MOV.U32 R9, RZ, RZ, 0x8 ;  /* 0x00000008ff09c424 */ /* 0x000fe200078e00ff */
[----:B------:R-:W-:Y:S02]  /*0330*/  SEL R12, R16, c[0x0][0x170], P0 ;  /* 0x00005c00100c7a07 */ /* 0x000fe40000000000 */
[----:B------:R-:W-:Y:S01]  /*0340*/  SEL R13, R17, c[0x0][0x174], P0 ;  /* 0x00005d00110d7a07 */ /* 0x000fe20000000000 */
[----:B------:R-:W-:Y:S01]  /*0350*/  @!P4 IMAD.WIDE.U32 R8, R8, R9, c[0x0][0x180] ;  /* 0x000060000808c625 */ /* 0x000fe200078e0009 */
[----:B----4-:R-:W-:-:S04]  /*0360*/  ISETP.GT.U32.AND P2, PT, R10, c[0x0][0x168], PT ;  /* 0x00005a000a007a0c */ /* 0x010fc80003f44070 */
[----:B------:R0:W-:Y:S01]  /*0370*/  @!P4 STG.E.64 [R8.64], R12 ;  /* 0x0000000c0800c986 */ /* 0x0001e2000c101b04 */
[----:B------:R-:W-:-:S04]  /*0380*/  ISETP.GT.AND.EX P1, PT, R11, c[0x0][0x16c], PT, P2 ;  /* 0x00005b000b007a0c */ /* 0x000fc80003f24320 */
[----:B------:R-:W-:Y:S02]  /*0390*/  SEL R10, R10, c[0x0][0x168], P1 ;  /* 0x00005a000a0a7a07 */ /* 0x000fe40000800000 */
[----:B------:R-:W-:Y:S02]  /*03a0*/  SEL R11, R11, c[0x0][0x16c], P1 ;  /* 0x00005b000b0b7a07 */ /* 0x000fe40000800000 */
[----:B------:R-:W-:Y:S02]  /*03b0*/  ISETP.LT.U32.AND P0, PT, R6, c[0x0][0x170], PT ;  /* 0x00005c0006007a0c */ /* 0x000fe40003f01070 */
[----:B------:R-:W-:Y:S02]  /*03c0*/  ISETP.LT.U32.AND P1, PT, R10, c[0x0][0x170], PT ;  /* 0x00005c000a007a0c */ /* 0x000fe40003f21070 */
[----:B-----5:R-:W-:Y:S02]  /*03d0*/  ISETP.GT.U32.AND P2, PT, R4, c[0x0][0x168], PT ;  /* 0x00005a0004007a0c */ /* 0x020fe40003f44070 */
[----:B------:R-:W-:-:S02]  /*03e0*/  ISETP.LT.AND.EX P0, PT, R7, c[0x0][0x174], PT, P0 ;  /* 0x00005d0007007a0c */ /* 0x000fc40003f01300 */
[----:B------:R-:W-:Y:S02]  /*03f0*/  ISETP.LT.AND.EX P1, PT, R11, c[0x0][0x174], PT, P1 ;  /* 0x00005d000b007a0c */ /* 0x000fe40003f21310 */
[----:B------:R-:W-:Y:S02]  /*0400*/  ISETP.GT.AND.EX P2, PT, R5, c[0x0][0x16c], PT, P2 ;  /* 0x00005b0005007a0c */ /* 0x000fe40003f44320 */
[----:B------:R-:W-:Y:S02]  /*0410*/  SEL R6, R6, c[0x0][0x170], P0 ;  /* 0x00005c0006067a07 */ /* 0x000fe40000000000 */
[----:B------:R-:W-:Y:S02]  /*0420*/  SEL R7, R7, c[0x0][0x174], P0 ;  /* 0x00005d0007077a07 */ /* 0x000fe40000000000 */
[----:B------:R-:W-:Y:S02]  /*0430*/  SEL R10, R10, c[0x0][0x170], P1 ;  /* 0x00005c000a0a7a07 */ /* 0x000fe40000800000 */
[----:B------:R-:W-:-:S02]  /*0440*/  SEL R14, R4, c[0x0][0x168], P2 ;  /* 0x00005a00040e7a07 */ /* 0x000fc40001000000 */
        /* <DEDUP_REMOVED lines=12> */
.L_x_17452:
[----:B0-----:R-:W-:Y:S05]  /*0510*/  BSYNC B0 ;  /* 0x0000000000007941 */ /* 0x001fea0003800000 */
.L_x_17451:
[----:B------:R-:W-:Y:S02]  /*0520*/  ISETP.GE.AND P1, PT, R3, R2, PT ;  /* 0x000000020300720c */ /* 0x000fe40003f26270 */
[----:B------:R-:W-:Y:S02]  /*0530*/  SEL R5, R5, c[0x0][0x16c], P2 ;  /* 0x00005b0005057a07 */ /* 0x000fe40001000000 */
[----:B------:R-:W-:-:S04]  /*0540*/  ISETP.LT.U32.AND P0, PT, R14, c[0x0][0x170], PT ;  /* 0x00005c000e007a0c */ /* 0x000fc80003f01070 */
[----:B------:R-:W-:-:S05]  /*0550*/  ISETP.LT.AND.EX P0, PT, R5, c[0x0][0x174], PT, P0 ;  /* 0x00005d0005007a0c */ /* 0x000fca0003f01300 */
[----:B------:R-:W-:Y:S08]  /*0560*/  @P1 EXIT ;  /* 0x000000000000194d */ /* 0x000ff00003800000 */
[----:B------:R-:W-:Y:S01]  /*0570*/  IMAD R3, R0, 0x200, R3 ;  /* 0x0000020000037824 */ /* 0x000fe200078e0203 */
[----:B------:R-:W-:Y:S01]  /*0580*/  SEL R4, R14, c[0x0][0x170], P0 ;  /* 0x00005c000e047a07 */ /* 0x000fe20000000000 */
[----:B------:R-:W-:Y:S01]  /*0590*/  IMAD.MOV.U32 R2, RZ, RZ, 0x8 ;  /* 0x00000008ff027424 */ /* 0x000fe200078e00ff */
[----:B------:R-:W-:-:S03]  /*05a0*/  SEL R5, R5, c[0x0][0x174], P0 ;  /* 0x00005d0005057a07 */ /* 0x000fc60000000000 */
[----:B------:R-:W-:-:S05]  /*05b0*/  IMAD.WIDE.U32 R2, R3, R2, c[0x0][0x180] ;  /* 0x0000600003027625 */ /* 0x000fca00078e0002 */
[----:B------:R-:W-:Y:S01]  /*05c0*/  STG.E.64 [R2.64], R4 ;  /* 0x0000000402007986 */ /* 0x000fe2000c101b04 */
[----:B------:R-:W-:Y:S05]  /*05d0*/  EXIT ;  /* 0x000000000000794d */ /* 0x000fea0003800000 */
.L_x_17453:
        /* <DEDUP_REMOVED lines=10> */
.L_x_34208:


//--------------------- .text._ZN2at6native29vectorized_elementwise_kernelILi2EZZZNS0_17clamp_kernel_cudaERNS_18TensorIteratorBaseERKN3c106ScalarES7_ENKUlvE_clEvENKUlvE2_clEvEUllE_St5arrayIPcLm2EEEEviT0_T1_ --------------------------
	.section	.text._ZN2at6native29vectorized_elementwise_kernelILi2EZZZNS0_17clamp_kernel_cudaERNS_18TensorIteratorBaseERKN3c106ScalarES7_ENKUlvE_clEvENKUlvE2_clEvEUllE_St5arrayIPcLm2EEEEviT0_T1_,"ax",@progbits
	.sectioninfo	@"SHI_REGISTERS=32"
	.align	128
        .global         _ZN2at6native29vectorized_elementwise_kernelILi2EZZZNS0_17clamp_kernel_cudaERNS_18TensorIteratorBaseERKN3c106ScalarES7_ENKUlvE_clEvENKUlvE2_clEvEUllE_St5arrayIPcLm2EEEEviT0_T1_
        .type           _ZN2at6native29vectorized_elementwise_kernelILi2EZZZNS0_17clamp_kernel_cudaERNS_18TensorIteratorBaseERKN3c106ScalarES7_ENKUlvE_clEvENKUlvE2_clEvEUllE_St5arrayIPcLm2EEEEviT0_T1_,@function
        .size           _ZN2at6native29vectorized_elementwise_kernelILi2EZZZNS0_17clamp_kernel_cudaERNS_18TensorIteratorBaseERKN3c106ScalarES7_ENKUlvE_clEvENKUlvE2_clEvEUllE_St5arrayIPcLm2EEEEviT0_T1_,(.L_x_34209 - _ZN2at6native29vectorized_elementwise_kernelILi2EZZZNS0_17clamp_kernel_cudaERNS_18TensorIteratorBaseERKN3c106ScalarES7_ENKUlvE_clEvENKUlvE2_clEvEUllE_St5arrayIPcLm2EEEEviT0_T1_)
        .other          _ZN2at6native29vectorized_elementwise_kernelILi2EZZZNS0_17clamp_kernel_cudaERNS_18TensorIteratorBaseERKN3c106ScalarES7_ENKUlvE_clEvENKUlvE2_clEvEUllE_St5arrayIPcLm2EEEEviT0_T1_,@"STO_CUDA_ENTRY STV_DEFAULT"
_ZN2at6native29vectorized_elementwise_kernelILi2EZZZNS0_17clamp_kernel_cudaERNS_18TensorIteratorBaseERKN3c106ScalarES7_ENKUlvE_clEvENKUlvE2_clEvEUllE_St5arrayIPcLm2EEEEviT0_T1_:
.text._ZN2at6native29vectorized_elementwise_kernelILi2EZZZNS0_17clamp_kernel_cudaERNS_18TensorIteratorBaseERKN3c106ScalarES7_ENKUlvE_clEvENKUlvE2_clEvEUllE_St5arrayIPcLm2EEEEviT0_T1_:
        /* <DEDUP_REMOVED lines=24> */
[----:B------:R-:W-:Y:S02]  /*0180*/  ISETP.GT.U32.AND P3, PT, R18, c[0x0][0x168], PT ;  /* 0x00005a0012007a0c */ /* 0x000fe40003f64070 */
[----:B------:R-:W-:Y:S02]  /*0190*/  ISETP.GT.AND.EX P0, PT, R17, c[0x0][0x16c], PT, P2 ;  /* 0x00005b0011007a0c */ /* 0x000fe40003f04320 */
[----:B------:R-:W-:Y:S02]  /*01a0*/  SEL R13, R22, c[0x0][0x168], P1 ;  /* 0x00005a00160d7a07 */ /* 0x000fe40000800000 */
[----:B------:R-:W-:Y:S02]  /*01b0*/  SEL R22, R23, c[0x0][0x16c], P1 ;  /* 0x00005b0017167a07 */ /* 0x000fe40000800000 */
[----:B------:R-:W-:-:S02]  /*01c0*/  ISETP.GT.AND.EX P1, PT, R19, c[0x0][0x16c], PT, P3 ;  /* 0x00005b0013007a0c */ /* 0x000fc40003f24330 */
[----:B0-----:R-:W-:Y:S02]  /*01d0*/  SEL R14, R16, c[0x0][0x168], P0 ;  /* 0x00005a00100e7a07 */ /* 0x001fe40000000000 */
[----:B------:R-:W-:Y:S02]  /*01e0*/  SEL R21, R17, c[0x0][0x16c], P0 ;  /* 0x00005b0011157a07 */ /* 0x000fe40000000000 */
[----:B----4-:R-:W-:Y:S02]  /*01f0*/  ISETP.GT.U32.AND P0, PT, R8, c[0x0][0x168], PT ;  /* 0x00005a0008007a0c */ /* 0x010fe40003f04070 */
[----:B------:R-:W-:Y:S02]  /*0200*/  SEL R18, R18, c[0x0][0x168], P1 ;  /* 0x00005a0012127a07 */ /* 0x000fe40000800000 */
[----:B------:R-:W-:Y:S02]  /*0210*/  SEL R19, R19, c[0x0][0x16c], P1 ;  /* 0x00005b0013137a07 */ /* 0x000fe40000800000 */
[----:B------:R-:W-:-:S02]  /*0220*/  ISETP.GT.U32.AND P1, PT, R10, c[0x0][0x168], PT ;  /* 0x00005a000a007a0c */ /* 0x000fc40003f24070 */
[----:B------:R-:W-:Y:S02]  /*0230*/  ISETP.GT.AND.EX P0, PT, R9, c[0x0][0x16c], PT, P0 ;  /* 0x00005b0009007a0c */ /* 0x000fe40003f04300 */
[----:B-----5:R-:W-:Y:S02]  /*0240*/  ISETP.GT.U32.AND P2, PT, R4, c[0x0][0x168], PT ;  /* 0x00005a0004007a0c */ /* 0x020fe40003f44070 */
[----:B------:R-:W-:Y:S02]  /*0250*/  ISETP.GT.AND.EX P1, PT, R11, c[0x0][0x16c], PT, P1 ;  /* 0x00005b000b007a0c */ /* 0x000fe40003f24310 */
[----:B------:R-:W-:Y:S02]  /*0260*/  SEL R0, R8, c[0x0][0x168], P0 ;  /* 0x00005a0008007a07 */ /* 0x000fe40000000000 */
[----:B------:R-:W-:Y:S02]  /*0270*/  ISETP.GT.U32.AND P3, PT, R6, c[0x0][0x168], PT ;  /* 0x00005a0006007a0c */ /* 0x000fe40003f64070 */
[----:B------:R-:W-:-:S02]  /*0280*/  SEL R8, R9, c[0x0][0x16c], P0 ;  /* 0x00005b0009087a07 */ /* 0x000fc40000000000 */
[----:B------:R-:W-:Y:S02]  /*0290*/  ISETP.GT.AND.EX P0, PT, R5, c[0x0][0x16c], PT, P2 ;  /* 0x00005b0005007a0c */ /* 0x000fe40003f04320 */
[----:B------:R-:W-:Y:S02]  /*02a0*/  SEL R9, R10, c[0x0][0x168], P1 ;  /* 0x00005a000a097a07 */ /* 0x000fe40000800000 */
[----:B------:R-:W-:Y:S02]  /*02b0*/  ISETP.GT.AND.EX P2, PT, R7, c[0x0][0x16c], PT, P3 ;  /* 0x00005b0007007a0c */ /* 0x000fe40003f44330 */
[----:B------:R-:W-:Y:S02]  /*02c0*/  SEL R10, R11, c[0x0][0x16c], P1 ;  /* 0x00005b000b0a7a07 */ /* 0x000fe40000800000 */
[----:B------:R-:W-:Y:S02]  /*02d0*/  SEL R11, R4, c[0x0][0x168], P0 ;  /* 0x00005a00040b7a07 */ /* 0x000fe40000000000 */
[----:B------:R-:W-:-:S02]  /*02e0*/  SEL R15, R5, c[0x0][0x16c], P0 ;  /* 0x00005b00050f7a07 */ /* 0x000fc40000000000 */
[----:B------:R-:W-:Y:S02]  /*02f0*/  ISETP.LT.U32.AND P0, PT, R13, c[0x0][0x170], PT ;  /* 0x00005c000d007a0c */ /* 0x000fe40003f01070 */
[----:B------:R-:W-:Y:S02]  /*0300*/  SEL R16, R6, c[0x0][0x168], P2 ;  /* 0x00005a0006107a07 */ /* 0x000fe40001000000 */
[----:B------:R-:W-:Y:S02]  /*0310*/  SEL R17, R7, c[0x0][0x16c], P2 ;  /* 0x00005b0007117a07 */ /* 0x000fe40001000000 */
[----:B------:R-:W-:Y:S02]  /*0320*/  ISETP.LT.U32.AND P1, PT, R12, c[0x0][0x170], PT ;  /* 0x00005c000c007a0c */ /* 0x000fe40003f21070 */
[----:B------:R-:W-:Y:S02]  /*0330*/  ISETP.LT.U32.AND P2, PT, R18, c[0x0][0x170], PT ;  /* 0x00005c0012007a0c */ /* 0x000fe40003f41070 */
[----:B------:R-:W-:-:S02]  /*0340*/  ISETP.LT.U32.AND P3, PT, R14, c[0x0][0x170], PT ;  /* 0x00005c000e007a0c */ /* 0x000fc40003f61070 */
[----:B------:R-:W-:Y:S02]  /*0350*/  ISETP.LT.AND.EX P0, PT, R22, c[0x0][0x174], PT, P0 ;  /* 0x00005d0016007a0c */ /* 0x000fe40003f01300 */
[----:B------:R-:W-:Y:S02]  /*0360*/  ISETP.LT.AND.EX P1, PT, R20, c[0x0][0x174], PT, P1 ;  /* 0x00005d0014007a0c */ /* 0x000fe40003f21310 */
[----:B------:R-:W-:Y:S02]  /*0370*/  ISETP.LT.AND.EX P2, PT, R19, c[0x0][0x174], PT, P2 ;  /* 0x00005d0013007a0c */ /* 0x000fe40003f41320 */
[----:B------:R-:W-:Y:S02]  /*0380*/  ISETP.LT.AND.EX P3, PT, R21, c[0x0][0x174], PT, P3 ;  /* 0x00005d0015007a0c */ /* 0x000fe40003f61330 */
[----:B------:R-:W-:Y:S02]  /*0390*/  SEL R6, R13, c[0x0][0x170], P0 ;  /* 0x00005c000d067a07 */ /* 0x000fe40000000000 */
[----:B------:R-:W-:-:S02]  /*03a0*/  SEL R7, R22, c[0x0][0x174], P0 ;  /* 0x00005d0016077a07 */ /* 0x000fc40000000000 */
[----:B------:R-:W-:Y:S02]  /*03b0*/  ISETP.LT.U32.AND P0, PT, R9, c[0x0][0x170], PT ;  /* 0x00005c0009007a0c */ /* 0x000fe40003f01070 */
[----:B------:R-:W-:Y:S02]  /*03c0*/  SEL R4, R12, c[0x0][0x170], P1 ;  /* 0x00005c000c047a07 */ /* 0x000fe40000800000 */
[----:B------:R-:W-:Y:S02]  /*03d0*/  SEL R5, R20, c[0x0][0x174], P1 ;  /* 0x00005d0014057a07 */ /* 0x000fe40000800000 */
[----:B------:R-:W-:Y:S02]  /*03e0*/  SEL R18, R18, c[0x0][0x170], P2 ;  /* 0x00005c0012127a07 */ /* 0x000fe40001000000 */
[----:B------:R-:W-:Y:S01]  /*03f0*/  SEL R19, R19, c[0x0][0x174], P2 ;  /* 0x00005d0013137a07 */ /* 0x000fe20001000000 */
[----:B------:R0:W-:Y:S01]  /*0400*/  STG.E.128 [R2.64], R4 ;  /* 0x0000000402007986 */ /* 0x0001e2000c101d04 */
[----:B------:R-:W-:-:S02]  /*0410*/  SEL R14, R14, c[0x0][0x170], P3 ;  /* 0x00005c000e0e7a07 */ /* 0x000fc40001800000 */
[----:B------:R-:W-:Y:S02]  /*0420*/  SEL R21, R21, c[0x0][0x174], P3 ;  /* 0x00005d0015157a07 */ /* 0x000fe40001800000 */
[----:B------:R-:W-:Y:S02]  /*0430*/  ISETP.LT.AND.EX P0, PT, R10, c[0x0][0x174], PT, P0 ;  /* 0x00005d000a007a0c */ /* 0x000fe40003f01300 */
[----:B------:R-:W-:Y:S02]  /*0440*/  ISETP.LT.U32.AND P1, PT, R0, c[0x0][0x170], PT ;  /* 0x00005c0000007a0c */ /* 0x000fe40003f21070 */
[----:B------:R-:W-:Y:S02]  /*0450*/  ISETP.LT.U32.AND P2, PT, R16, c[0x0][0x170], PT ;  /* 0x00005c0010007a0c */ /* 0x000fe40003f41070 */
[----:B------:R-:W-:Y:S02]  /*0460*/  ISETP.LT.U32.AND P3, PT, R11, c[0x0][0x170], PT ;  /* 0x00005c000b007a0c */ /* 0x000fe40003f61070 */
[----:B------:R-:W-:-:S02]  /*0470*/  SEL R9, R9, c[0x0][0x170], P0 ;  /* 0x00005c0009097a07 */ /* 0x000fc40000000000 */
[----:B------:R-:W-:Y:S02]  /*0480*/  SEL R10, R10, c[0x0][0x174], P0 ;  /* 0x00005d000a0a7a07 */ /* 0x000fe40000000000 */
[----:B------:R-:W-:Y:S01]  /*0490*/  ISETP.LT.AND.EX P1, PT, R8, c[0x0][0x174], PT, P1 ;  /* 0x00005d0008007a0c */ /* 0x000fe20003f21310 */
[----:B0-----:R-:W-:Y:S01]  /*04a0*/  IMAD.MOV.U32 R6, RZ, RZ, R18 ;  /* 0x000000ffff067224 */ /* 0x001fe200078e0012 */
[----:B------:R-:W-:Y:S01]  /*04b0*/  ISETP.LT.AND.EX P2, PT, R17, c[0x0][0x174], PT, P2 ;  /* 0x00005d0011007a0c */ /* 0x000fe20003f41320 */
[----:B------:R-:W-:Y:S01]  /*04c0*/  IMAD.MOV.U32 R7, RZ, RZ, R19 ;  /* 0x000000ffff077224 */ /* 0x000fe200078e0013 */
[----:B------:R-:W-:Y:S01]  /*04d0*/  ISETP.LT.AND.EX P3, PT, R15, c[0x0][0x174], PT, P3 ;  /* 0x00005d000f007a0c */ /* 0x000fe20003f61330 */
[----:B------:R-:W-:Y:S01]  /*04e0*/  IMAD.MOV.U32 R4, RZ, RZ, R14 ;  /* 0x000000ffff047224 */ /* 0x000fe200078e000e */
[----:B------:R-:W-:Y:S01]  /*04f0*/  SEL R16, R16, c[0x0][0x170], P2 ;  /* 0x00005c0010107a07 */ /* 0x000fe20001000000 */
[----:B------:R-:W-:Y:S01]  /*0500*/  IMAD.MOV.U32 R5, RZ, RZ, R21 ;  /* 0x000000ffff057224 */ /* 0x000fe200078e0015 */
[----:B------:R-:W-:-:S02]  /*0510*/  SEL R17, R17, c[0x0][0x174], P2 ;  /* 0x00005d0011117a07 */ /* 0x000fc40001000000 */
[----:B------:R-:W-:Y:S02]  /*0520*/  SEL R11, R11, c[0x0][0x170], P3 ;  /* 0x00005c000b0b7a07 */ /* 0x000fe40001800000 */
[----:B------:R0:W-:Y:S02]  /*0530*/  STG.E.128 [R2.64+0x800], R4 ;  /* 0x0008000402007986 */ /* 0x0001e4000c101d04 */
[----:B0-----:R-:W-:Y:S01]  /*0540*/  SEL R4, R0, c[0x0][0x170], P1 ;  /* 0x00005c0000047a07 */ /* 0x001fe20000800000 */
[----:B------:R-:W-:Y:S01]  /*0550*/  IMAD.MOV.U32 R6, RZ, RZ, R9 ;  /* 0x000000ffff067224 */ /* 0x000fe200078e0009 */
[----:B------:R-:W-:Y:S01]  /*0560*/  SEL R5, R8, c[0x0][0x174], P1 ;  /* 0x00005d0008057a07 */ /* 0x000fe20000800000 */
[----:B------:R-:W-:Y:S01]  /*0570*/  IMAD.MOV.U32 R7, RZ, RZ, R10 ;  /* 0x000000ffff077224 */ /* 0x000fe200078e000a */
[----:B------:R-:W-:-:S04]  /*0580*/  SEL R0, R15, c[0x0][0x174], P3 ;  /* 0x00005d000f007a07 */ /* 0x000fc80001800000 */
[----:B------:R0:W-:Y:S02]  /*0590*/  STG.E.128 [R2.64+0x1000], R4 ;  /* 0x0010000402007986 */ /* 0x0001e4000c101d04 */
[----:B0-----:R-:W-:Y:S02]  /*05a0*/  IMAD.MOV.U32 R6, RZ, RZ, R16 ;  /* 0x000000ffff067224 */ /* 0x001fe400078e0010 */
[----:B------:R-:W-:Y:S02]  /*05b0*/  IMAD.MOV.U32 R7, RZ, RZ, R17 ;  /* 0x000000ffff077224 */ /* 0x000fe400078e0011 */
[----:B------:R-:W-:Y:S02]  /*05c0*/  IMAD.MOV.U32 R4, RZ, RZ, R11 ;  /* 0x000000ffff047224 */ /* 0x000fe400078e000b */
[----:B------:R-:W-:-:S05]  /*05d0*/  IMAD.MOV.U32 R5, RZ, RZ, R0 ;  /* 0x000000ffff057224 */ /* 0x000fca00078e0000 */
[----:B------:R-:W-:Y:S01]  /*05e0*/  STG.E.128 [R2.64+0x1800], R4 ;  /* 0x0018000402007986 */ /* 0x000fe2000c101d04 */
[----:B------:R-:W-:Y:S05]  /*05f0*/  EXIT ;  /* 0x000000000000794d */ /* 0x000fea0003800000 */
.L_x_17454:
[----:B------:R-:W0:Y:S01]  /*0600*/  S2R R24, SR_TID.X ;  /* 0x0000000000187919 */ /* 0x000e220000002100 */
[----:B------:R-:W-:Y:S01]  /*0610*/  CS2R R16, SRZ ;  /* 0x0000000000107805 */ /* 0x000fe2000001ff00 */
[----:B------:R-:W-:Y:S01]  /*0620*/  CS2R R10, SRZ ;  /* 0x00000000000a7805 */ /* 0x000fe2000001ff00 */
[----:B------:R-:W-:Y:S01]  /*0630*/  CS2R R22, SRZ ;  /* 0x0000000000167805 */ /* 0x000fe2000001ff00 */
[----:B------:R-:W-:Y:S01]  /*0640*/  CS2R R20, SRZ ;  /* 0x0000000000147805 */ /* 0x000fe2000001ff00 */
[C---:B0-----:R-:W-:Y:S01]  /*0650*/  ISETP.GE.AND P2, PT, R24.reuse, R15, PT ;  /* 0x0000000f1800720c */ /* 0x041fe20003f46270 */
[----:B------:R-:W-:Y:S01]  /*0660*/  IMAD.MOV.U32 R0, RZ, RZ, R24 ;  /* 0x000000ffff007224 */ /* 0x000fe200078e0018 */
[----:B------:R-:W-:-:S11]  /*0670*/  IADD3 R12, R24, 0x80, RZ ;  /* 0x00000080180c7810 */ /* 0x000fd60007ffe0ff */
[----:B------:R-:W-:-:S05]  /*0680*/  @!P2 IMAD.MOV.U32 R0, RZ, RZ, R12 ;  /* 0x000000ffff00a224 */ /* 0x000fca00078e000c */
[----:B------:R-:W-:-:S13]  /*0690*/  ISETP.GE.AND P3, PT, R0, R15, PT ;  /* 0x0000000f0000720c */ /* 0x000fda0003f66270 */
[----:B------:R-:W-:Y:S01]  /*06a0*/  @!P3 IMAD.IADD R2, R13, 0x1, R0 ;  /* 0x000000010d02b824 */ /* 0x000fe200078e0200 */
[----:B------:R-:W-:Y:S01]  /*06b0*/  @!P3 IADD3 R0, R0, 0x80, RZ ;  /* 0x000000800000b810 */ /* 0x000fe20007ffe0ff */
[----:B------:R-:W-:-:S03]  /*06c0*/  @!P3 IMAD.MOV.U32 R3, RZ, RZ, 0x8 ;  /* 0x00000008ff03b424 */ /* 0x000fc600078e00ff */
[----:B------:R-:W-:Y:S01]  /*06d0*/  ISETP.GE.AND P4, PT, R0, R15, PT ;  /* 0x0000000f0000720c */ /* 0x000fe20003f86270 */
[----:B------:R-:W-:-:S04]  /*06e0*/  @!P3 IMAD.WIDE.U32 R2, R2, R3, c[0x0][0x188] ;  /* 0x000062000202b625 */ /* 0x000fc800078e0003 */
[C---:B------:R-:W-:Y:S01]  /*06f0*/  @!P2 IMAD.IADD R28, R13.reuse, 0x1, R24 ;  /* 0x000000010d1ca824 */ /* 0x040fe200078e0218 */
[----:B------:R0:W2:Y:S07]  /*0700*/  @!P3 LDG.E.64 R22, [R2.64] ;  /* 0x000000040216b981 */ /* 0x0000ae000c1e1b00 */
[----:B------:R-:W-:Y:S01]  /*0710*/  @!P4 IMAD.IADD R6, R13, 0x1, R0 ;  /* 0x000000010d06c824 */ /* 0x000fe200078e0200 */
[----:B------:R-:W-:Y:S01]  /*0720*/  @!P4 IADD3 R0, R0, 0x80, RZ ;  /* 0x000000800000c810 */ /* 0x000fe20007ffe0ff */
[----:B------:R-:W-:-:S03]  /*0730*/  @!P4 IMAD.MOV.U32 R7, RZ, RZ, 0x8 ;  /* 0x00000008ff07c424 */ /* 0x000fc600078e00ff */
[----:B------:R-:W-:Y:S01]  /*0740*/  ISETP.GE.AND P5, PT, R0, R15, PT ;  /* 0x0000000f0000720c */ /* 0x000fe20003fa6270 */
[----:B------:R-:W-:-:S04]  /*0750*/  @!P4 IMAD.WIDE.U32 R6, R6, R7, c[0x0][0x188] ;  /* 0x000062000606c625 */ /* 0x000fc800078e0007 */
[----:B------:R-:W-:Y:S01]  /*0760*/  @!P2 IMAD.MOV.U32 R29, RZ, RZ, 0x8 ;  /* 0x00000008ff1da424 */ /* 0x000fe200078e00ff */
[----:B------:R1:W3:Y:S07]  /*0770*/  @!P4 LDG.E.64 R16, [R6.64] ;  /* 0x000000040610c981 */ /* 0x0002ee000c1e1b00 */
[----:B------:R-:W-:Y:S01]  /*0780*/  @!P5 IMAD.IADD R26, R13, 0x1, R0 ;  /* 0x000000010d1ad824 */ /* 0x000fe200078e0200 */
[----:B------:R-:W-:Y:S01]  /*0790*/  @!P5 IADD3 R0, R0, 0x80, RZ ;  /* 0x000000800000d810 */ /* 0x000fe20007ffe0ff */
[----:B------:R-:W-:-:S03]  /*07a0*/  @!P5 IMAD.MOV.U32 R27, RZ, RZ, 0x8 ;  /* 0x00000008ff1bd424 */ /* 0x000fc600078e00ff */
[----:B------:R-:W-:Y:S01]  /*07b0*/  ISETP.GE.AND P6, PT, R0, R15, PT ;  /* 0x0000000f0000720c */ /* 0x000fe20003fc6270 */
[----:B------:R-:W-:Y:S01]  /*07c0*/  @!P5 IMAD.WIDE.U32 R26, R26, R27, c[0x0][0x188] ;  /* 0x000062001a1ad625 */ /* 0x000fe200078e001b */
[----:B------:R-:W-:-:S03]  /*07d0*/  CS2R R8, SRZ ;  /* 0x0000000000087805 */ /* 0x000fc6000001ff00 */
[----:B------:R-:W-:Y:S01]  /*07e0*/  @!P2 IMAD.WIDE.U32 R28, R28, R29, c[0x0][0x188] ;  /* 0x000062001c1ca625 */ /* 0x000fe200078e001d */
[----:B------:R4:W5:Y:S07]  /*07f0*/  @!P5 LDG.E.64 R20, [R26.64] ;  /* 0x000000041a14d981 */ /* 0x00096e000c1e1b00 */
        /* <DEDUP_REMOVED lines=8> */
[----:B------:R-:W-:Y:S01]  /*0880*/  ISETP.GE.AND P1, PT, R0, R15, PT ;  /* 0x0000000f0000720c */ /* 0x000fe20003f26270 */
[----:B------:R-:W-:Y:S01]  /*0890*/  @!P0 IMAD.MOV.U32 R19, RZ, RZ, 0x8 ;  /* 0x00000008ff138424 */ /* 0x000fe200078e00ff */
[----:B0-----:R-:W-:-:S03]  /*08a0*/  CS2R R4, SRZ ;  /* 0x0000000000047805 */ /* 0x001fc6000001ff00 */
[----:B------:R-:W-:Y:S01]  /*08b0*/  @!P0 IMAD.WIDE.U32 R18, R18, R19, c[0x0][0x188] ;  /* 0x0000620012128625 */ /* 0x000fe200078e0013 */
[----:B-1----:R-:W-:Y:S02]  /*08c0*/  CS2R R6, SRZ ;  /* 0x0000000000067805 */ /* 0x002fe4000001ff00 */
[----:B------:R-:W5:Y:S04]  /*08d0*/  @!P2 LDG.E.64 R4, [R28.64] ;  /* 0x000000041c04a981 */ /* 0x000f68000c1e1b00 */
[----:B------:R0:W5:Y:S01]  /*08e0*/  @!P0 LDG.E.64 R8, [R18.64] ;  /* 0x0000000412088981 */ /* 0x000162000c1e1b00 */
[----:B------:R-:W-:Y:S01]  /*08f0*/  @!P1 IMAD.IADD R14, R13, 0x1, R0 ;  /* 0x000000010d0e9824 */ /* 0x000fe200078e0200 */
[----:B------:R-:W-:Y:S01]  /*0900*/  @!P1 IADD3 R0, R0, 0x80, RZ ;  /* 0x0000008000009810 */ /* 0x000fe20007ffe0ff */
[----:B----4-:R-:W-:-:S03]  /*0910*/  @!P1 IMAD.MOV.U32 R27, RZ, RZ, 0x8 ;  /* 0x00000008ff1b9424 */ /* 0x010fc600078e00ff */
[----:B------:R-:W-:Y:S01]  /*0920*/  ISETP.GE.AND P3, PT, R0, R15, PT ;  /* 0x0000000f0000720c */ /* 0x000fe20003f66270 */
[----:B------:R-:W-:-:S05]  /*0930*/  @!P1 IMAD.WIDE.U32 R26, R14, R27, c[0x0][0x188] ;  /* 0x000062000e1a9625 */ /* 0x000fca00078e001b */
[----:B------:R1:W4:Y:S01]  /*0940*/  @!P1 LDG.E.64 R6, [R26.64] ;  /* 0x000000041a069981 */ /* 0x000322000c1e1b00 */
[----:B------:R-:W-:-:S06]  /*0950*/  CS2R R2, SRZ ;  /* 0x0000000000027805 */ /* 0x000fcc000001ff00 */
[----:B------:R-:W-:Y:S02]  /*0960*/  @!P3 IMAD.IADD R0, R13, 0x1, R0 ;  /* 0x000000010d00b824 */ /* 0x000fe400078e0200 */
[----:B------:R-:W-:-:S04]  /*0970*/  @!P3 IMAD.MOV.U32 R25, RZ, RZ, 0x8 ;  /* 0x00000008ff19b424 */ /* 0x000fc800078e00ff */
[----:B-1----:R-:W-:-:S05]  /*0980*/  @!P3 IMAD.WIDE.U32 R26, R0, R25, c[0x0][0x188] ;  /* 0x00006200001ab625 */ /* 0x002fca00078e0019 */
[----:B------:R-:W4:Y:S01]  /*0990*/  @!P3 LDG.E.64 R2, [R26.64] ;  /* 0x000000041a02b981 */ /* 0x000f22000c1e1b00 */
[----:B------:R-:W-:Y:S02]  /*09a0*/  IMAD.MOV.U32 R0, RZ, RZ, R24 ;  /* 0x000000ffff007224 */ /* 0x000fe400078e0018 */
[----:B------:R-:W-:Y:S01]  /*09b0*/  @!P2 IMAD.MOV.U32 R0, RZ, RZ, R12 ;  /* 0x000000ffff00a224 */ /* 0x000fe200078e000c */
[----:B------:R-:W-:Y:S01]  /*09c0*/  BSSY B0, `(.L_x_17455) ;  /* 0x0000071000007945 */ /* 0x000fe20003800000 */
[----:B------:R-:W-:Y:S01]  /*09d0*/  BSSY B1, `(.L_x_17456) ;  /* 0x0000069000017945 */ /* 0x000fe20003800000 */
[----:B--2---:R-:W-:-:S04]  /*09e0*/  ISETP.GT.U32.AND P0, PT, R22, c[0x0][0x168], PT ;  /* 0x00005a0016007a0c */ /* 0x004fc80003f04070 */
[----:B------:R-:W-:Y:S02]  /*09f0*/  ISETP.GT.AND.EX P0, PT, R23, c[0x0][0x16c], PT, P0 ;  /* 0x00005b0017007a0c */ /* 0x000fe40003f04300 */
[----:B---3--:R-:W-:-:S04]  /*0a00*/  ISETP.GT.U32.AND P1, PT, R16, c[0x0][0x168], PT ;  /* 0x00005a0010007a0c */ /* 0x008fc80003f24070 */
[----:B------:R-:W-:-:S04]  /*0a10*/  ISETP.GT.AND.EX P1, PT, R17, c[0x0][0x16c], PT, P1 ;  /* 0x00005b0011007a0c */ /* 0x000fc80003f24310 */
[----:B------:R-:W-:Y:S02]  /*0a20*/  SEL R14, R16, c[0x0][0x168], P1 ;  /* 0x00005a00100e7a07 */ /* 0x000fe40000800000 */
[----:B------:R-:W-:Y:S02]  /*0a30*/  SEL R16, R17, c[0x0][0x16c], P1 ;  /* 0x00005b0011107a07 */ /* 0x000fe40000800000 */
[----:B0-----:R-:W-:Y:S02]  /*0a40*/  SEL R19, R22, c[0x0][0x168], P0 ;  /* 0x00005a0016137a07 */ /* 0x001fe40000000000 */
[----:B-----5:R-:W-:Y:S02]  /*0a50*/  ISETP.GT.U32.AND P3, PT, R20, c[0x0][0x168], PT ;  /* 0x00005a0014007a0c */ /* 0x020fe40003f64070 */
[----:B------:R-:W-:Y:S02]  /*0a60*/  SEL R12, R23, c[0x0][0x16c], P0 ;  /* 0x00005b00170c7a07 */ /* 0x000fe40000000000 */
[----:B------:R-:W-:-:S04]  /*0a70*/  ISETP.GT.AND.EX P3, PT, R21, c[0x0][0x16c], PT, P3 ;  /* 0x00005b0015007a0c */ /* 0x000fc80003f64330 */
[----:B------:R-:W-:Y:S02]  /*0a80*/  SEL R17, R20, c[0x0][0x168], P3 ;  /* 0x00005a0014117a07 */ /* 0x000fe40001800000 */
[----:B------:R-:W-:Y:S02]  /*0a90*/  SEL R18, R21, c[0x0][0x16c], P3 ;  /* 0x00005b0015127a07 */ /* 0x000fe40001800000 */
[----:B------:R-:W-:-:S04]  /*0aa0*/  ISETP.GT.U32.AND P0, PT, R10, c[0x0][0x168], PT ;  /* 0x00005a000a007a0c */ /* 0x000fc80003f04070 */
[----:B------:R-:W-:-:S04]  /*0ab0*/  ISETP.GT.AND.EX P0, PT, R11, c[0x0][0x16c], PT, P0 ;  /* 0x00005b000b007a0c */ /* 0x000fc80003f04300 */
[----:B------:R-:W-:Y:S02]  /*0ac0*/  SEL R10, R10, c[0x0][0x168], P0 ;  /* 0x00005a000a0a7a07 */ /* 0x000fe40000000000 */
[----:B------:R-:W-:Y:S02]  /*0ad0*/  ISETP.GT.U32.AND P1, PT, R4, c[0x0][0x168], PT ;  /* 0x00005a0004007a0c */ /* 0x000fe40003f24070 */
[----:B------:R-:W-:Y:S02]  /*0ae0*/  ISETP.GT.U32.AND P4, PT, R8, c[0x0][0x168], PT ;  /* 0x00005a0008007a0c */ /* 0x000fe40003f84070 */
[----:B------:R-:W-:Y:S02]  /*0af0*/  ISETP.GT.AND.EX P1, PT, R5, c[0x0][0x16c], PT, P1 ;  /* 0x00005b0005007a0c */ /* 0x000fe40003f24310 */
[----:B------:R-:W-:Y:S02]  /*0b00*/  ISETP.GT.AND.EX P3, PT, R9, c[0x0][0x16c], PT, P4 ;  /* 0x00005b0009007a0c */ /* 0x000fe40003f64340 */
[----:B------:R-:W-:-:S02]  /*0b10*/  SEL R4, R4, c[0x0][0x168], P1 ;  /* 0x00005a0004047a07 */ /* 0x000fc40000800000 */
[----:B------:R-:W-:Y:S02]  /*0b20*/  SEL R11, R11, c[0x0][0x16c], P0 ;  /* 0x00005b000b0b7a07 */ /* 0x000fe40000000000 */
[----:B----4-:R-:W-:Y:S02]  /*0b30*/  ISETP.GT.U32.AND P4, PT, R6, c[0x0][0x168], PT ;  /* 0x00005a0006007a0c */ /* 0x010fe40003f84070 */
[----:B------:R-:W-:Y:S02]  /*0b40*/  SEL R5, R5, c[0x0][0x16c], P1 ;  /* 0x00005b0005057a07 */ /* 0x000fe40000800000 */
[----:B------:R-:W-:Y:S02]  /*0b50*/  ISETP.GT.AND.EX P4, PT, R7, c[0x0][0x16c], PT, P4 ;  /* 0x00005b0007007a0c */ /* 0x000fe40003f84340 */
[----:B------:R-:W-:Y:S02]  /*0b60*/  ISETP.LT.U32.AND P0, PT, R4, c[0x0][0x170], PT ;  /* 0x00005c0004007a0c */ /* 0x000fe40003f01070 */
[----:B------:R-:W-:Y:S01]  /*0b70*/  SEL R22, R6, c[0x0][0x168], P4 ;  /* 0x00005a0006167a07 */ /* 0x000fe20002000000 */
[----:B------:R-:W-:Y:S01]  /*0b80*/  @!P2 IMAD.IADD R6, R13, 0x1, R24 ;  /* 0x000000010d06a824 */ /* 0x000fe200078e0218 */
[----:B------:R-:W-:Y:S01]  /*0b90*/  SEL R23, R7, c[0x0][0x16c], P4 ;  /* 0x00005b0007177a07 */ /* 0x000fe20002000000 */
[----:B------:R-:W-:Y:S01]  /*0ba0*/  @!P2 IMAD.MOV.U32 R7, RZ, RZ, 0x8 ;  /* 0x00000008ff07a424 */ /* 0x000fe200078e00ff */
[----:B------:R-:W-:-:S02]  /*0bb0*/  ISETP.LT.AND.EX P0, PT, R5, c[0x0][0x174], PT, P0 ;  /* 0x00005d0005007a0c */ /* 0x000fc40003f01300 */
[----:B------:R-:W-:Y:S02]  /*0bc0*/  SEL R8, R8, c[0x0][0x168], P3 ;  /* 0x00005a0008087a07 */ /* 0x000fe40001800000 */
[----:B------:R-:W-:Y:S01]  /*0bd0*/  SEL R9, R9, c[0x0][0x16c], P3 ;  /* 0x00005b0009097a07 */ /* 0x000fe20001800000 */
[----:B------:R-:W-:Y:S01]  /*0be0*/  @!P2 IMAD.WIDE.U32 R6, R6, R7, c[0x0][0x180] ;  /* 0x000060000606a625 */ /* 0x000fe200078e0007 */
[----:B------:R-:W-:Y:S02]  /*0bf0*/  ISETP.GT.U32.AND P3, PT, R2, c[0x0][0x168], PT ;  /* 0x00005a0002007a0c */ /* 0x000fe40003f64070 */
[----:B------:R-:W-:Y:S02]  /*0c00*/  ISETP.LT.U32.AND P1, PT, R19, c[0x0][0x170], PT ;  /* 0x00005c0013007a0c */ /* 0x000fe40003f21070 */
[----:B------:R-:W-:Y:S02]  /*0c10*/  SEL R4, R4, c[0x0][0x170], P0 ;  /* 0x00005c0004047a07 */ /* 0x000fe40000000000 */
[----:B------:R-:W-:-:S02]  /*0c20*/  SEL R5, R5, c[0x0][0x174], P0 ;  /* 0x00005d0005057a07 */ /* 0x000fc40000000000 */
[----:B------:R-:W-:Y:S02]  /*0c30*/  ISETP.GT.AND.EX P3, PT, R3, c[0x0][0x16c], PT, P3 ;  /* 0x00005b0003007a0c */ /* 0x000fe40003f64330 */
[----:B------:R-:W-:Y:S01]  /*0c40*/  ISETP.LT.AND.EX P0, PT, R12, c[0x0][0x174], PT, P1 ;  /* 0x00005d000c007a0c */ /* 0x000fe20003f01310 */
[----:B------:R0:W-:Y:S01]  /*0c50*/  @!P2 STG.E.64 [R6.64], R4 ;  /* 0x000000040600a986 */ /* 0x0001e2000c101b04 */
[----:B------:R-:W-:Y:S02]  /*0c60*/  ISETP.LT.U32.AND P1, PT, R14, c[0x0][0x170], PT ;  /* 0x00005c000e007a0c */ /* 0x000fe40003f21070 */
[----:B------:R-:W-:Y:S02]  /*0c70*/  ISETP.LT.U32.AND P2, PT, R17, c[0x0][0x170], PT ;  /* 0x00005c0011007a0c */ /* 0x000fe40003f41070 */
[----:B------:R-:W-:Y:S02]  /*0c80*/  SEL R24, R2, c[0x0][0x168], P3 ;  /* 0x00005a0002187a07 */ /* 0x000fe40001800000 */
[----:B------:R-:W-:-:S02]  /*0c90*/  SEL R25, R3, c[0x0][0x16c], P3 ;  /* 0x00005b0003197a07 */ /* 0x000fc40001800000 */
[----:B------:R-:W-:Y:S02]  /*0ca0*/  ISETP.GE.AND P3, PT, R0, R15, PT ;  /* 0x0000000f0000720c */ /* 0x000fe40003f66270 */
[----:B------:R-:W-:Y:S02]  /*0cb0*/  ISETP.LT.AND.EX P1, PT, R16, c[0x0][0x174], PT, P1 ;  /* 0x00005d0010007a0c */ /* 0x000fe40003f21310 */
[----:B------:R-:W-:Y:S02]  /*0cc0*/  SEL R2, R19, c[0x0][0x170], P0 ;  /* 0x00005c0013027a07 */ /* 0x000fe40000000000 */
[----:B------:R-:W-:Y:S02]  /*0cd0*/  SEL R3, R12, c[0x0][0x174], P0 ;  /* 0x00005d000c037a07 */ /* 0x000fe40000000000 */
[----:B------:R-:W-:Y:S02]  /*0ce0*/  ISETP.LT.U32.AND P4, PT, R10, c[0x0][0x170], PT ;  /* 0x00005c000a007a0c */ /* 0x000fe40003f81070 */
[----:B------:R-:W-:-:S02]  /*0cf0*/  ISETP.LT.AND.EX P0, PT, R18, c[0x0][0x174], PT, P2 ;  /* 0x00005d0012007a0c */ /* 0x000fc40003f01320 */
[----:B------:R-:W-:Y:S02]  /*0d00*/  SEL R20, R14, c[0x0][0x170], P1 ;  /* 0x00005c000e147a07 */ /* 0x000fe40000800000 */
[----:B------:R-:W-:Y:S02]  /*0d10*/  SEL R21, R16, c[0x0][0x174], P1 ;  /* 0x00005d0010157a07 */ /* 0x000fe40000800000 */
[----:B------:R-:W-:Y:S02]  /*0d20*/  ISETP.LT.AND.EX P1, PT, R11, c[0x0][0x174], PT, P4 ;  /* 0x00005d000b007a0c */ /* 0x000fe40003f21340 */
[----:B0-----:R-:W-:Y:S02]  /*0d30*/  SEL R4, R17, c[0x0][0x170], P0 ;  /* 0x00005c0011047a07 */ /* 0x001fe40000000000 */
[----:B------:R-:W-:Y:S02]  /*0d40*/  SEL R5, R18, c[0x0][0x174], P0 ;  /* 0x00005d0012057a07 */ /* 0x000fe40000000000 */
[----:B------:R-:W-:-:S02]  /*0d50*/  ISETP.LT.U32.AND P2, PT, R22, c[0x0][0x170], PT ;  /* 0x00005c0016007a0c */ /* 0x000fc40003f41070 */
[----:B------:R-:W-:Y:S02]  /*0d60*/  ISETP.LT.U32.AND P0, PT, R8, c[0x0][0x170], PT ;  /* 0x00005c0008007a0c */ /* 0x000fe40003f01070 */
[----:B------:R-:W-:Y:S02]  /*0d70*/  ISETP.LT.U32.AND P4, PT, R24, c[0x0][0x170], PT ;  /* 0x00005c0018007a0c */ /* 0x000fe40003f81070 */
[----:B------:R-:W-:Y:S02]  /*0d80*/  SEL R10, R10, c[0x0][0x170], P1 ;  /* 0x00005c000a0a7a07 */ /* 0x000fe40000800000 */
[----:B------:R-:W-:Y:S02]  /*0d90*/  SEL R11, R11, c[0x0][0x174], P1 ;  /* 0x00005d000b0b7a07 */ /* 0x000fe40000800000 */
[----:B------:R-:W-:Y:S02]  /*0da0*/  ISETP.LT.AND.EX P1, PT, R23, c[0x0][0x174], PT, P2 ;  /* 0x00005d0017007a0c */ /* 0x000fe40003f21320 */
[----:B------:R-:W-:-:S02]  /*0db0*/  ISETP.LT.AND.EX P0, PT, R9, c[0x0][0x174], PT, P0 ;  /* 0x00005d0009007a0c */ /* 0x000fc40003f01300 */
[----:B------:R-:W-:Y:S02]  /*0dc0*/  ISETP.LT.AND.EX P2, PT, R25, c[0x0][0x174], PT, P4 ;  /* 0x00005d0019007a0c */ /* 0x000fe40003f41340 */
[----:B------:R-:W-:Y:S02]  /*0dd0*/  SEL R8, R8, c[0x0][0x170], P0 ;  /* 0x00005c0008087a07 */ /* 0x000fe40000000000 */
[----:B------:R-:W-:Y:S02]  /*0de0*/  SEL R9, R9, c[0x0][0x174], P0 ;  /* 0x00005d0009097a07 */ /* 0x000fe40000000000 */
[----:B------:R-:W-:Y:S02]  /*0df0*/  SEL R22, R22, c[0x0][0x170], P1 ;  /* 0x00005c0016167a07 */ /* 0x000fe40000800000 */
[----:B------:R-:W-:Y:S02]  /*0e00*/  SEL R23, R23, c[0x0][0x174], P1 ;  /* 0x00005d0017177a07 */ /* 0x000fe40000800000 */
[----:B------:R-:W-:-:S02]  /*0e10*/  SEL R24, R24, c[0x0][0x170], P2 ;  /* 0x00005c0018187a07 */ /* 0x000fc40001000000 */
[----:B------:R-:W-:Y:S01]  /*0e20*/  SEL R25, R25, c[0x0][0x174], P2 ;  /* 0x00005d0019197a07 */ /* 0x000fe20001000000 */
        /* <DEDUP_REMOVED lines=13> */
.L_x_17457:
[----:B------:R-:W-:-:S13]  /*0f00*/  ISETP.GE.AND P0, PT, R0, R15, PT ;  /* 0x0000000f0000720c */ /* 0x000fda0003f06270 */
[----:B------:R-:W-:Y:S05]  /*0f10*/  @P0 BRA `(.L_x_17459) ;  /* 0x000000c000000947 */ /* 0x000fea0003800000 */
[----:B0-----:R-:W-:Y:S01]  /*0f20*/  IMAD.IADD R2, R13, 0x1, R0 ;  /* 0x000000010d027824 */ /* 0x001fe200078e0200 */
[----:B------:R-:W-:Y:S01]  /*0f30*/  IADD3 R0, R0, 0x80, RZ ;  /* 0x0000008000007810 */ /* 0x000fe20007ffe0ff */
[----:B------:R-:W-:-:S04]  /*0f40*/  IMAD.MOV.U32 R3, RZ, RZ, 0x8 ;  /* 0x00000008ff037424 */ /* 0x000fc800078e00ff */
[----:B------:R-:W-:-:S05]  /*0f50*/  IMAD.WIDE.U32 R2, R2, R3, c[0x0][0x180] ;  /* 0x0000600002027625 */ /* 0x000fca00078e0003 */
[----:B------:R0:W-:Y:S02]  /*0f60*/  STG.E.64 [R2.64], R4 ;  /* 0x0000000402007986 */ /* 0x0001e4000c101b04 */
.L_x_17458:
[----:B------:R-:W-:-:S13]  /*0f70*/  ISETP.GE.AND P0, PT, R0, R15, PT ;  /* 0x0000000f0000720c */ /* 0x000fda0003f06270 */
[----:B------:R-:W-:Y:S05]  /*0f80*/  @P0 BRA `(.L_x_17460) ;  /* 0x000000d000000947 */ /* 0x000fea0003800000 */
[----:B0-----:R-:W-:Y:S01]  /*0f90*/  IMAD.IADD R2, R13, 0x1, R0 ;  /* 0x000000010d027824 */ /* 0x001fe200078e0200 */
[----:B------:R-:W-:Y:S01]  /*0fa0*/  IADD3 R0, R0, 0x80, RZ ;  /* 0x0000008000007810 */ /* 0x000fe20007ffe0ff */
[----:B------:R-:W-:-:S04]  /*0fb0*/  IMAD.MOV.U32 R3, RZ, RZ, 0x8 ;  /* 0x00000008ff037424 */ /* 0x000fc800078e00ff */
[----:B------:R-:W-:-:S05]  /*0fc0*/  IMAD.WIDE.U32 R2, R2, R3, c[0x0][0x180] ;  /* 0x0000600002027625 */ /* 0x000fca00078e0003 */
[----:B------:R0:W-:Y:S02]  /*0fd0*/  STG.E.64 [R2.64], R10 ;  /* 0x0000000a02007986 */ /* 0x0001e4000c101b04 */
.L_x_17459:
        /* <DEDUP_REMOVED lines=8> */
.L_x_17460:
[----:B------:R-:W-:Y:S05]  /*1060*/  BSYNC B1 ;  /* 0x0000000000017941 */ /* 0x000fea0003800000 */
.L_x_17456:
[----:B------:R-:W-:-:S13]  /*1070*/  ISETP.GE.AND P0, PT, R0, R15, PT ;  /* 0x0000000f0000720c */ /* 0x000fda0003f06270 */
[----:B0-----:R-:W-:Y:S01]  /*1080*/  @!P0 IMAD.IADD R2, R13, 0x1, R0 ;  /* 0x000000010d028824 */ /* 0x001fe200078e0200 */
[----:B------:R-:W-:Y:S01]  /*1090*/  @!P0 IADD3 R0, R0, 0x80, RZ ;  /* 0x0000008000008810 */ /* 0x000fe20007ffe0ff */
[----:B------:R-:W-:-:S04]  /*10a0*/  @!P0 IMAD.MOV.U32 R3, RZ, RZ, 0x8 ;  /* 0x00000008ff038424 */ /* 0x000fc800078e00ff */
[----:B------:R-:W-:-:S05]  /*10b0*/  @!P0 IMAD.WIDE.U32 R2, R2, R3, c[0x0][0x180] ;  /* 0x0000600002028625 */ /* 0x000fca00078e0003 */
[----:B------:R0:W-:Y:S02]  /*10c0*/  @!P0 STG.E.64 [R2.64], R22 ;  /* 0x0000001602008986 */ /* 0x0001e4000c101b04 */
.L_x_17461:
[----:B------:R-:W-:Y:S05]  /*10d0*/  BSYNC B0 ;  /* 0x0000000000007941 */ /* 0x000fea0003800000 */
.L_x_17455:
        /* <DEDUP_REMOVED lines=8> */
.L_x_17462:
        /* <DEDUP_REMOVED lines=10> */
.L_x_34209:


//--------------------- .text._ZN2at6native29vectorized_elementwise_kernelILi4EZZZNS0_17clamp_kernel_cudaERNS_18TensorIteratorBaseERKN3c106ScalarES7_ENKUlvE_clEvENKUlvE2_clEvEUllE_St5arrayIPcLm2EEEEviT0_T1_ --------------------------
	.section	.text._ZN2at6native29vectorized_elementwise_kernelILi4EZZZNS0_17clamp_kernel_cudaERNS_18TensorIteratorBaseERKN3c106ScalarES7_ENKUlvE_clEvENKUlvE2_clEvEUllE_St5arrayIPcLm2EEEEviT0_T1_,"ax",@progbits
	.sectioninfo	@"SHI_REGISTERS=32"
	.align	128
        .global         _ZN2at6native29vectorized_elementwise_kernelILi4EZZZNS0_17clamp_kernel_cudaERNS_18TensorIteratorBaseERKN3c106ScalarES7_ENKUlvE_clEvENKUlvE2_clEvEUllE_St5arrayIPcLm2EEEEviT0_T1_
        .type           _ZN2at6native29vectorized_elementwise_kernelILi4EZZZNS0_17clamp_kernel_cudaERNS_18TensorIteratorBaseERKN3c106ScalarES7_ENKUlvE_clEvENKUlvE2_clEvEUllE_St5arrayIPcLm2EEEEviT0_T1_,@function
        .size           _ZN2at6native29vectorized_elementwise_kernelILi4EZZZNS0_17clamp_kernel_cudaERNS_18TensorIteratorBaseERKN3c106ScalarES7_ENKUlvE_clEvENKUlvE2_clEvEUllE_St5arrayIPcLm2EEEEviT0_T1_,(.L_x_34210 - _ZN2at6native29vectorized_elementwise_kernelILi4EZZZNS0_17clamp_kernel_cudaERNS_18TensorIteratorBaseERKN3c106ScalarES7_ENKUlvE_clEvENKUlvE2_clEvEUllE_St5arrayIPcLm2EEEEviT0_T1_)
        .other          _ZN2at6native29vectorized_elementwise_kernelILi4EZZZNS0_17clamp_kernel_cudaERNS_18TensorIteratorBaseERKN3c106ScalarES7_ENKUlvE_clEvENKUlvE2_clEvEUllE_St5arrayIPcLm2EEEEviT0_T1_,@"STO_CUDA_ENTRY STV_DEFAULT"
_ZN2at6native29vectorized_elementwise_kernelILi4EZZZNS0_17clamp_kernel_cudaERNS_18TensorIteratorBaseERKN3c106ScalarES7_ENKUlvE_clEvENKUlvE2_clEvEUllE_St5arrayIPcLm2EEEEviT0_T1_:
.text._ZN2at6native29vectorized_elementwise_kernelILi4EZZZNS0_17clamp_kernel_cudaERNS_18TensorIteratorBaseERKN3c106ScalarES7_ENKUlvE_clEvENKUlvE2_clEvEUllE_St5arrayIPcLm2EEEEviT0_T1_:
        /* <DEDUP_REMOVED lines=96> */
.L_x_17463:
        /* <DEDUP_REMOVED lines=144> */
.L_x_17466:
[----:B------:R-:W-:-:S13]  /*0f00*/  ISETP.GE.AND P0, PT, R0, R15, PT ;  /* 0x0000000f0000720c */ /* 0x000fda0003f06270 */
[----:B------:R-:W-:Y:S05]  /*0f10*/  @P0 BRA `(.L_x_17468) ;  /* 0x000000c000000947 */ /* 0x000fea0003800000 */
[----:B0-----:R-:W-:Y:S01]  /*0f20*/  IMAD.IADD R2, R13, 0x1, R0 ;  /* 0x000000010d027824 */ /* 0x001fe200078e0200 */
[----:B------:R-:W-:Y:S01]  /*0f30*/  IADD3 R0, R0, 0x80, RZ ;  /* 0x0000008000007810 */ /* 0x000fe20007ffe0ff */
[----:B------:R-:W-:-:S04]  /*0f40*/  IMAD.MOV.U32 R3, RZ, RZ, 0x8 ;  /* 0x00000008ff037424 */ /* 0x000fc800078e00ff */
[----:B------:R-:W-:-:S05]  /*0f50*/  IMAD.WIDE.U32 R2, R2, R3, c[0x0][0x180] ;  /* 0x0000600002027625 */ /* 0x000fca00078e0003 */
[----:B------:R0:W-:Y:S02]  /*0f60*/  STG.E.64 [R2.64], R4 ;  /* 0x0000000402007986 */ /* 0x0001e4000c101b04 */
.L_x_17467:
[----:B------:R-:W-:-:S13]  /*0f70*/  ISETP.GE.AND P0, PT, R0, R15, PT ;  /* 0x0000000f0000720c */ /* 0x000fda0003f06270 */
[----:B------:R-:W-:Y:S05]  /*0f80*/  @P0 BRA `(.L_x_17469) ;  /* 0x000000d000000947 */ /* 0x000fea0003800000 */
[----:B0-----:R-:W-:Y:S01]  /*0f90*/  IMAD.IADD R2, R13, 0x1, R0 ;  /* 0x000000010d027824 */ /* 0x001fe200078e0200 */
[----:B------:R-:W-:Y:S01]  /*0fa0*/  IADD3 R0, R0, 0x80, RZ ;  /* 0x0000008000007810 */ /* 0x000fe20007ffe0ff */
[----:B------:R-:W-:-:S04]  /*0fb0*/  IMAD.MOV.U32 R3, RZ, RZ, 0x8 ;  /* 0x00000008ff037424 */ /* 0x000fc800078e00ff */
[----:B------:R-:W-:-:S05]  /*0fc0*/  IMAD.WIDE.U32 R2, R2, R3, c[0x0][0x180] ;  /* 0x0000600002027625 */ /* 0x000fca00078e0003 */
[----:B------:R0:W-:Y:S02]  /*0fd0*/  STG.E.64 [R2.64], R10 ;  /* 0x0000000a02007986 */ /* 0x0001e4000c101b04 */
.L_x_17468:
        /* <DEDUP_REMOVED lines=8> */
.L_x_17469:
[----:B------:R-:W-:Y:S05]  /*1060*/  BSYNC B1 ;  /* 0x0000000000017941 */ /* 0x000fea0003800000 */
.L_x_17465:
[----:B------:R-:W-:-:S13]  /*1070*/  ISETP.GE.AND P0, PT, R0, R15, PT ;  /* 0x0000000f0000720c */ /* 0x000fda0003f06270 */
[----:B0-----:R-:W-:Y:S01]  /*1080*/  @!P0 IMAD.IADD R2, R13, 0x1, R0 ;  /* 0x000000010d028824 */ /* 0x001fe200078e0200 */
[----:B------:R-:W-:Y:S01]  /*1090*/  @!P0 IADD3 R0, R0, 0x80, RZ ;  /* 0x0000008000008810 */ /* 0x000fe20007ffe0ff */
[----:B------:R-:W-:-:S04]  /*10a0*/  @!P0 IMAD.MOV.U32 R3, RZ, RZ, 0x8 ;  /* 0x00000008ff038424 */ /* 0x000fc800078e00ff */
[----:B------:R-:W-:-:S05]  /*10b0*/  @!P0 IMAD.WIDE.U32 R2, R2, R3, c[0x0][0x180] ;  /* 0x0000600002028625 */ /* 0x000fca00078e0003 */
[----:B------:R0:W-:Y:S02]  /*10c0*/  @!P0 STG.E.64 [R2.64], R22 ;  /* 0x0000001602008986 */ /* 0x0001e4000c101b04 */
.L_x_17470:
[----:B------:R-:W-:Y:S05]  /*10d0*/  BSYNC B0 ;  /* 0x0000000000007941 */ /* 0x000fea0003800000 */
.L_x_17464:
        /* <DEDUP_REMOVED lines=8> */
.L_x_17471:
        /* <DEDUP_REMOVED lines=10> */
.L_x_34210:


//--------------------- .text._ZN2at6native29vectorized_elementwise_kernelILi8EZZZNS0_17clamp_kernel_cudaERNS_18TensorIteratorBaseERKN3c106ScalarES7_ENKUlvE_clEvENKUlvE2_clEvEUllE_St5arrayIPcLm2EEEEviT0_T1_ --------------------------
	.section	.text._ZN2at6native29vectorized_elementwise_kernelILi8EZZZNS0_17clamp_kernel_cudaERNS_18TensorIteratorBaseERKN3c106ScalarES7_ENKUlvE_clEvENKUlvE2_clEvEUllE_St5arrayIPcLm2EEEEviT0_T1_,"ax",@progbits
	.sectioninfo	@"SHI_REGISTERS=4"
	.align	128
        .global         _ZN2at6native29vectorized_elementwise_kernelILi8EZZZNS0_17clamp_kernel_cudaERNS_18TensorIteratorBaseERKN3c106ScalarES7_ENKUlvE_clEvENKUlvE2_clEvEUllE_St5arrayIPcLm2EEEEviT0_T1_
        .type           _ZN2at6native29vectorized_elementwise_kernelILi8EZZZNS0_17clamp_kernel_cudaERNS_18TensorIteratorBaseERKN3c106ScalarES7_ENKUlvE_clEvENKUlvE2_clEvEUllE_St5arrayIPcLm2EEEEviT0_T1_,@function
        .size           _ZN2at6native29vectorized_elementwise_kernelILi8EZZZNS0_17clamp_kernel_cudaERNS_18TensorIteratorBaseERKN3c106ScalarES7_ENKUlvE_clEvENKUlvE2_clEvEUllE_St5arrayIPcLm2EEEEviT0_T1_,(.L_x_34211 - _ZN2at6native29vectorized_elementwise_kernelILi8EZZZNS0_17clamp_kernel_cudaERNS_18TensorIteratorBaseERKN3c106ScalarES7_ENKUlvE_clEvENKUlvE2_clEvEUllE_St5arrayIPcLm2EEEEviT0_T1_)
        .other          _ZN2at6native29vectorized_elementwise_kernelILi8EZZZNS0_17clamp_kernel_cudaERNS_18TensorIteratorBaseERKN3c106ScalarES7_ENKUlvE_clEvENKUlvE2_clEvEUllE_St5arrayIPcLm2EEEEviT0_T1_,@"STO_CUDA_ENTRY STV_DEFAULT"
_ZN2at6native29vectorized_elementwise_kernelILi8EZZZNS0_17clamp_kernel_cudaERNS_18TensorIteratorBaseERKN3c106ScalarES7_ENKUlvE_clEvENKUlvE2_clEvEUllE_St5arrayIPcLm2EEEEviT0_T1_:
.text._ZN2at6native29vectorized_elementwise_kernelILi8EZZZNS0_17clamp_kernel_cudaERNS_18TensorIteratorBaseERKN3c106ScalarES7_ENKUlvE_clEvENKUlvE2_clEvEUllE_St5arrayIPcLm2EEEEviT0_T1_:
[----:B------:R-:W-:Y:S02]  /*0000*/  MOV R1, c[0x0][0x28] ;  /* 0x00000a0000017a02 */ /* 0x000fe40000000f00 */
[----:B------:R-:W-:Y:S05]  /*0010*/  EXIT ;  /* 0x000000000000794d */ /* 0x000fea0003800000 */
.L_x_17472:
        /* <DEDUP_REMOVED lines=14> */
.L_x_34211:


//--------------------- .text._ZN2at6native18elementwise_kernelILi128ELi4EZNS0_15gpu_kernel_implIZZZNS0_17clamp_kernel_cudaERNS_18TensorIteratorBaseERKN3c106ScalarES8_ENKUlvE_clEvENKUlvE1_clEvEUliE_EEvS4_RKT_EUliE_EEviT1_ --------------------------
	.section	.text._ZN2at6native18elementwise_kernelILi128ELi4EZNS0_15gpu_kernel_implIZZZNS0_17clamp_kernel_cudaERNS_18TensorIteratorBaseERKN3c106ScalarES8_ENKUlvE_clEvENKUlvE1_clEvEUliE_EEvS4_RKT_EUliE_EEviT1_,"ax",@progbits
	.sectioninfo	@"SHI_REGISTERS=26"
	.align	128
        .global         _ZN2at6native18elementwise_kernelILi128ELi4EZNS0_15gpu_kernel_implIZZZNS0_17clamp_kernel_cudaERNS_18TensorIteratorBaseERKN3c106ScalarES8_ENKUlvE_clEvENKUlvE1_clEvEUliE_EEvS4_RKT_EUliE_EEviT1_
        .type           _ZN2at6native18elementwise_kernelILi128ELi4EZNS0_15gpu_kernel_implIZZZNS0_17clamp_kernel_cudaERNS_18TensorIteratorBaseERKN3c106ScalarES8_ENKUlvE_clEvENKUlvE1_clEvEUliE_EEvS4_RKT_EUliE_EEviT1_,@function
        .size           _ZN2at6native18elementwise_kernelILi128ELi4EZNS0_15gpu_kernel_implIZZZNS0_17clamp_kernel_cudaERNS_18TensorIteratorBaseERKN3c106ScalarES8_ENKUlvE_clEvENKUlvE1_clEvEUliE_EEvS4_RKT_EUliE_EEviT1_,(.L_x_34212 - _ZN2at6native18elementwise_kernelILi128ELi4EZNS0_15gpu_kernel_implIZZZNS0_17clamp_kernel_cudaERNS_18TensorIteratorBaseERKN3c106ScalarES8_ENKUlvE_clEvENKUlvE1_clEvEUliE_EEvS4_RKT_EUliE_EEviT1_)
        .other          _ZN2at6native18elementwise_kernelILi128ELi4EZNS0_15gpu_kernel_implIZZZNS0_17clamp_kernel_cudaERNS_18TensorIteratorBaseERKN3c106ScalarES8_ENKUlvE_clEvENKUlvE1_clEvEUliE_EEvS4_RKT_EUliE_EEviT1_,@"STO_CUDA_ENTRY STV_DEFAULT"
_ZN2at6native18elementwise_kernelILi128ELi4EZNS0_15gpu_kernel_implIZZZNS0_17clamp_kernel_cudaERNS_18TensorIteratorBaseERKN3c106ScalarES8_ENKUlvE_clEvENKUlvE1_clEvEUliE_EEvS4_RKT_EUliE_EEviT1_:
.text._ZN2at6native18elementwise_kernelILi128ELi4EZNS0_15gpu_kernel_implIZZZNS0_17clamp_kernel_cudaERNS_18TensorIteratorBaseERKN3c106ScalarES8_ENKUlvE_clEvENKUlvE1_clEvEUliE_EEvS4_RKT_EUliE_EEviT1_:
        /* <DEDUP_REMOVED lines=237> */
.L_x_17475:
        /* <DEDUP_REMOVED lines=18> */
.L_x_17479:
[----:B------:R0:W5:Y:S01]  /*0ff0*/  LDG.E.U8 R19, [R2.64] ;  /* 0x0000002402137981 */ /* 0x000162000c1e1100 */
[----:B------:R-:W-:Y:S05]  /*1000*/  BRA `(.L_x_17481) ;  /* 0x00000d0000007947 */ /* 0x000fea0003800000 */
.L_x_17478:
        /* <DEDUP_REMOVED lines=8> */
.L_x_17483:
[----:B------:R0:W5:Y:S01]  /*1090*/  LDG.E R19, [R2.64] ;  /* 0x0000002402137981 */ /* 0x000162000c1e1900 */
[----:B------:R-:W-:Y:S05]  /*10a0*/  BRA `(.L_x_17481) ;  /* 0x00000c6000007947 */ /* 0x000fea0003800000 */
.L_x_17482:
[----:B------:R0:W5:Y:S01]  /*10b0*/  LDG.E.S16 R19, [R2.64] ;  /* 0x0000002402137981 */ /* 0x000162000c1e1700 */
[----:B------:R-:W-:Y:S05]  /*10c0*/  BRA `(.L_x_17481) ;  /* 0x00000c4000007947 */ /* 0x000fea0003800000 */
.L_x_17477:
        /* <DEDUP_REMOVED lines=9> */
.L_x_17485:
[----:B------:R-:W2:Y:S02]  /*1160*/  LDG.E.U16 R2, [R2.64] ;  /* 0x0000002402027981 */ /* 0x000ea4000c1e1500 */
[----:B--2---:R-:W-:-:S06]  /*1170*/  HADD2.F32 R19, -RZ, R2.H0_H0 ;  /* 0x20000002ff137230 */ /* 0x004fcc0000004100 */
[----:B------:R-:W0:Y:S01]  /*1180*/  F2I.FTZ.TRUNC.NTZ R19, R19 ;  /* 0x0000001300137305 */ /* 0x000e22000021f100 */
[----:B------:R-:W-:Y:S05]  /*1190*/  BRA `(.L_x_17481) ;  /* 0x00000b7000007947 */ /* 0x000fea0003800000 */
.L_x_17484:
        /* <DEDUP_REMOVED lines=9> */
.L_x_17487:
[----:B------:R-:W2:Y:S02]  /*1230*/  LDG.E.U16 R2, [R2.64] ;  /* 0x0000002402027981 */ /* 0x000ea4000c1e1500 */
[----:B--2---:R-:W-:-:S06]  /*1240*/  HADD2.F32 R19, -RZ, R2.H0_H0 ;  /* 0x20000002ff137230 */ /* 0x004fcc0000004100 */
[----:B------:R-:W0:Y:S01]  /*1250*/  F2I.FTZ.TRUNC.NTZ R19, R19 ;  /* 0x0000001300137305 */ /* 0x000e22000021f100 */
[----:B------:R-:W-:Y:S05]  /*1260*/  BRA `(.L_x_17481) ;  /* 0x00000aa000007947 */ /* 0x000fea0003800000 */
.L_x_17486:
[----:B------:R-:W2:Y:S02]  /*1270*/  LDG.E.64 R2, [R2.64] ;  /* 0x0000002402027981 */ /* 0x000ea4000c1e1b00 */
[----:B--2---:R0:W1:Y:S01]  /*1280*/  F2I.F64.TRUNC R19, R2 ;  /* 0x0000000200137311 */ /* 0x004062000030d100 */
[----:B------:R-:W-:Y:S05]  /*1290*/  BRA `(.L_x_17481) ;  /* 0x00000a7000007947 */ /* 0x000fea0003800000 */
.L_x_17476:
        /* <DEDUP_REMOVED lines=12> */
.L_x_17490:
[----:B------:R-:W2:Y:S02]  /*1360*/  LDG.E.64 R2, [R2.64] ;  /* 0x0000002402027981 */ /* 0x000ea4000c1e1b00 */
[----:B--2---:R0:W1:Y:S01]  /*1370*/  F2I.F64.TRUNC R19, R2 ;  /* 0x0000000200137311 */ /* 0x004062000030d100 */
[----:B------:R-:W-:Y:S05]  /*1380*/  BRA `(.L_x_17481) ;  /* 0x0000098000007947 */ /* 0x000fea0003800000 */
.L_x_17489:
        /* <DEDUP_REMOVED lines=27> */
.L_x_17492:
        /* <DEDUP_REMOVED lines=14> */
.L_x_17491:
[----:B------:R-:W2:Y:S02]  /*1620*/  LDG.E.U16 R19, [R2.64] ;  /* 0x0000002402137981 */ /* 0x000ea4000c1e1500 */
[----:B--2---:R-:W-:-:S06]  /*1630*/  PRMT R19, RZ, 0x5410, R19 ;  /* 0x00005410ff137816 */ /* 0x004fcc0000000013 */
[----:B------:R-:W0:Y:S01]  /*1640*/  F2I.FTZ.TRUNC.NTZ R19, R19 ;  /* 0x0000001300137305 */ /* 0x000e22000021f100 */
[----:B------:R-:W-:Y:S05]  /*1650*/  BRA `(.L_x_17481) ;  /* 0x000006b000007947 */ /* 0x000fea0003800000 */
.L_x_17488:
        /* <DEDUP_REMOVED lines=10> */
.L_x_17495:
        /* <DEDUP_REMOVED lines=21> */
.L_x_17499:
[----:B------:R-:W-:Y:S05]  /*1850*/  BSYNC B1 ;  /* 0x0000000000017941 */ /* 0x000fea0003800000 */
.L_x_17498:
[----:B------:R-:W-:Y:S01]  /*1860*/  IMAD.SHL.U32 R2, R2, 0x100000, RZ ;  /* 0x0010000002027824 */ /* 0x000fe200078e00ff */
[----:B------:R-:W-:-:S04]  /*1870*/  LEA R0, R0, 0x3b800000, 0x17 ;  /* 0x3b80000000007811 */ /* 0x000fc800078eb8ff */
[----:B------:R-:W-:Y:S02]  /*1880*/  LOP3.LUT R19, R0, R2, R19, 0xfe, !PT ;  /* 0x0000000200137212 */ /* 0x000fe400078efe13 */
.L_x_17497:
[----:B------:R-:W-:Y:S05]  /*1890*/  BSYNC B0 ;  /* 0x0000000000007941 */ /* 0x000fea0003800000 */
.L_x_17496:
[----:B------:R-:W0:Y:S01]  /*18a0*/  F2I.FTZ.TRUNC.NTZ R19, R19 ;  /* 0x0000001300137305 */ /* 0x000e22000021f100 */
[----:B------:R-:W-:Y:S05]  /*18b0*/  BRA `(.L_x_17481) ;  /* 0x0000045000007947 */ /* 0x000fea0003800000 */
.L_x_17494:
        /* <DEDUP_REMOVED lines=21> */
.L_x_17503:
[----:B------:R-:W-:Y:S05]  /*1a10*/  BSYNC B1 ;  /* 0x0000000000017941 */ /* 0x000fea0003800000 */
.L_x_17502:
[----:B------:R-:W-:Y:S01]  /*1a20*/  IMAD.SHL.U32 R2, R2, 0x200000, RZ ;  /* 0x0020000002027824 */ /* 0x000fe200078e00ff */
[----:B------:R-:W-:-:S04]  /*1a30*/  LEA R0, R0, 0x37800000, 0x17 ;  /* 0x3780000000007811 */ /* 0x000fc800078eb8ff */
[----:B------:R-:W-:Y:S02]  /*1a40*/  LOP3.LUT R19, R0, R2, R19, 0xfe, !PT ;  /* 0x0000000200137212 */ /* 0x000fe400078efe13 */
.L_x_17501:
[----:B------:R-:W-:Y:S05]  /*1a50*/  BSYNC B0 ;  /* 0x0000000000007941 */ /* 0x000fea0003800000 */
.L_x_17500:
[----:B------:R-:W0:Y:S01]  /*1a60*/  F2I.FTZ.TRUNC.NTZ R19, R19 ;  /* 0x0000001300137305 */ /* 0x000e22000021f100 */
[----:B------:R-:W-:Y:S05]  /*1a70*/  BRA `(.L_x_17481) ;  /* 0x0000029000007947 */ /* 0x000fea0003800000 */
.L_x_17493:
        /* <DEDUP_REMOVED lines=14> */
.L_x_17507:
[----:B------:R-:W-:Y:S05]  /*1b60*/  BSYNC B0 ;  /* 0x0000000000007941 */ /* 0x000fea0003800000 */
.L_x_17506:
[----:B------:R-:W0:Y:S01]  /*1b70*/  F2I.FTZ.TRUNC.NTZ R19, R19 ;  /* 0x0000001300137305 */ /* 0x000e22000021f100 */
[----:B------:R-:W-:Y:S05]  /*1b80*/  BRA `(.L_x_17481) ;  /* 0x0000018000007947 */ /* 0x000fea0003800000 */
.L_x_17480:
        /* <DEDUP_REMOVED lines=21> */
.L_x_17505:
[----:B------:R0:W5:Y:S01]  /*1ce0*/  LDG.E R19, [R2.64] ;  /* 0x0000002402137981 */ /* 0x000162000c1e1900 */
[----:B------:R-:W-:Y:S05]  /*1cf0*/  BRA `(.L_x_17481) ;  /* 0x0000001000007947 */ /* 0x000fea0003800000 */
.L_x_17504:
[----:B------:R0:W5:Y:S02]  /*1d00*/  LDG.E R19, [R2.64] ;  /* 0x0000002402137981 */ /* 0x000164000c1e1900 */
.L_x_17481:
[----:B0-----:R-:W0:Y:S01]  /*1d10*/  LDC.U8 R3, c[0x0][0x380] ;  /* 0x0000e000ff037b82 */ /* 0x001e220000000000 */
[----:B-1---5:R-:W-:-:S04]  /*1d20*/  IMNMX R19, R19, c[0x0][0x370], !PT ;  /* 0x0000dc0013137a17 */ /* 0x022fc80007800200 */
[----:B------:R-:W-:Y:S02]  /*1d30*/  IMNMX R2, R19, c[0x0][0x374], PT ;  /* 0x0000dd0013027a17 */ /* 0x000fe40003800200 */
        /* <DEDUP_REMOVED lines=13> */
.L_x_17511:
[----:B------:R0:W-:Y:S01]  /*1e10*/  STG.E.U8 [R16.64], R2 ;  /* 0x0000000210007986 */ /* 0x0001e2000c101124 */
[----:B------:R-:W-:Y:S05]  /*1e20*/  BRA `(.L_x_17513) ;  /* 0x00000d7000007947 */ /* 0x000fea0003800000 */
.L_x_17510:
        /* <DEDUP_REMOVED lines=9> */
.L_x_17515:
[----:B------:R0:W-:Y:S01]  /*1ec0*/  STG.E [R16.64], R2 ;  /* 0x0000000210007986 */ /* 0x0001e2000c101924 */
[----:B------:R-:W-:Y:S05]  /*1ed0*/  BRA `(.L_x_17513) ;  /* 0x00000cc000007947 */ /* 0x000fea0003800000 */
.L_x_17514:
[----:B------:R0:W-:Y:S01]  /*1ee0*/  STG.E.U16 [R16.64], R2 ;  /* 0x0000000210007986 */ /* 0x0001e2000c101524 */
[----:B------:R-:W-:Y:S05]  /*1ef0*/  BRA `(.L_x_17513) ;  /* 0x00000ca000007947 */ /* 0x000fea0003800000 */
.L_x_17509:
        /* <DEDUP_REMOVED lines=9> */
.L_x_17517:
[----:B------:R-:W0:Y:S02]  /*1f90*/  I2F R0, R2 ;  /* 0x0000000200007306 */ /* 0x000e240000201400 */
[----:B0-----:R-:W-:-:S05]  /*1fa0*/  F2FP.PACK_AB R0, RZ, R0 ;  /* 0x00000000ff00723e */ /* 0x001fca00000000ff */
[----:B------:R0:W-:Y:S01]  /*1fb0*/  STG.E.U16 [R16.64], R0 ;  /* 0x0000000010007986 */ /* 0x0001e2000c101524 */
[----:B------:R-:W-:Y:S05]  /*1fc0*/  BRA `(.L_x_17513) ;  /* 0x00000bd000007947 */ /* 0x000fea0003800000 */
.L_x_17516:
        /* <DEDUP_REMOVED lines=10> */
.L_x_17519:
[----:B------:R-:W0:Y:S02]  /*2070*/  I2F R2, R2 ;  /* 0x0000000200027306 */ /* 0x000e240000201400 */
[----:B0-----:R-:W-:-:S04]  /*2080*/  F2FP.PACK_AB R3, RZ, R2 ;  /* 0x00000002ff03723e */ /* 0x001fc800000000ff */
[----:B------:R-:W-:-:S05]  /*2090*/  PRMT R3, R3, 0x5410, RZ ;  /* 0x0000541003037816 */ /* 0x000fca00000000ff */
[----:B------:R0:W-:Y:S01]  /*20a0*/  STG.E [R16.64], R3 ;  /* 0x0000000310007986 */ /* 0x0001e2000c101924 */
[----:B------:R-:W-:Y:S05]  /*20b0*/  BRA `(.L_x_17513) ;  /* 0x00000ae000007947 */ /* 0x000fea0003800000 */
.L_x_17518:
[----:B------:R-:W0:Y:S02]  /*20c0*/  I2F.F64 R2, R2 ;  /* 0x0000000200027312 */ /* 0x000e240000201c00 */
[----:B0-----:R0:W-:Y:S01]  /*20d0*/  STG.E.64 [R16.64], R2 ;  /* 0x0000000210007986 */ /* 0x0011e2000c101b24 */
[----:B------:R-:W-:Y:S05]  /*20e0*/  BRA `(.L_x_17513) ;  /* 0x00000ab000007947 */ /* 0x000fea0003800000 */
.L_x_17508:
        /* <DEDUP_REMOVED lines=12> */
.L_x_17522:
[----:B------:R-:W0:Y:S01]  /*21b0*/  I2F.F64 R4, R2 ;  /* 0x0000000200047312 */ /* 0x000e220000201c00 */
[----:B------:R-:W-:-:S05]  /*21c0*/  CS2R R6, SRZ ;  /* 0x0000000000067805 */ /* 0x000fca000001ff00 */
[----:B0-----:R0:W-:Y:S01]  /*21d0*/  STG.E.128 [R16.64], R4 ;  /* 0x0000000410007986 */ /* 0x0011e2000c101d24 */
[----:B------:R-:W-:Y:S05]  /*21e0*/  BRA `(.L_x_17513) ;  /* 0x000009b000007947 */ /* 0x000fea0003800000 */
.L_x_17521:
        /* <DEDUP_REMOVED lines=21> */
.L_x_17526:
[----:B------:R-:W-:Y:S05]  /*2340*/  BSYNC B0 ;  /* 0x0000000000007941 */ /* 0x000fea0003800000 */
.L_x_17525:
[----:B------:R-:W-:-:S05]  /*2350*/  LOP3.LUT R3, R0, R3, RZ, 0xfc, !PT ;  /* 0x0000000300037212 */ /* 0x000fca00078efcff */
[----:B------:R0:W-:Y:S01]  /*2360*/  STG.E.U8 [R16.64], R3 ;  /* 0x0000000310007986 */ /* 0x0001e2000c101124 */
[----:B------:R-:W-:Y:S05]  /*2370*/  BRA `(.L_x_17513) ;  /* 0x0000082000007947 */ /* 0x000fea0003800000 */
.L_x_17524:
        /* <DEDUP_REMOVED lines=13> */
.L_x_17528:
[----:B------:R-:W-:Y:S01]  /*2450*/  IMAD.MOV.U32 R0, RZ, RZ, 0x7f ;  /* 0x0000007fff007424 */ /* 0x000fe200078e00ff */
[----:B------:R-:W-:-:S04]  /*2460*/  ISETP.GT.U32.AND P0, PT, R3, 0x7f800000, PT ;  /* 0x7f8000000300780c */ /* 0x000fc80003f04070 */
[----:B------:R-:W-:-:S04]  /*2470*/  SEL R0, R0, 0x7c, P0 ;  /* 0x0000007c00007807 */ /* 0x000fc80000000000 */
.L_x_17529:
[----:B------:R-:W-:Y:S05]  /*2480*/  BSYNC B0 ;  /* 0x0000000000007941 */ /* 0x000fea0003800000 */
.L_x_17527:
[----:B------:R-:W-:-:S04]  /*2490*/  LOP3.LUT R2, R5, 0x80000000, RZ, 0xc0, !PT ;  /* 0x8000000005027812 */ /* 0x000fc800078ec0ff */
[----:B------:R-:W-:-:S04]  /*24a0*/  SHF.R.U32.HI R3, RZ, 0x18, R2 ;  /* 0x00000018ff037819 */ /* 0x000fc80000011602 */
[----:B------:R-:W-:-:S05]  /*24b0*/  LOP3.LUT R3, R0, R3, RZ, 0xfc, !PT ;  /* 0x0000000300037212 */ /* 0x000fca00078efcff */
[----:B------:R0:W-:Y:S01]  /*24c0*/  STG.E.U8 [R16.64], R3 ;  /* 0x0000000310007986 */ /* 0x0001e2000c101124 */
[----:B------:R-:W-:Y:S05]  /*24d0*/  BRA `(.L_x_17513) ;  /* 0x000006c000007947 */ /* 0x000fea0003800000 */
.L_x_17523:
[----:B------:R-:W0:Y:S02]  /*24e0*/  I2F R0, R2 ;  /* 0x0000000200007306 */ /* 0x000e240000201400 */
[----:B0-----:R-:W-:-:S05]  /*24f0*/  F2FP.BF16.PACK_AB R0, RZ, R0 ;  /* 0x00000000ff00723e */ /* 0x001fca00000010ff */
[----:B------:R0:W-:Y:S01]  /*2500*/  STG.E.U16 [R16.64], R0 ;  /* 0x0000000010007986 */ /* 0x0001e2000c101524 */
[----:B------:R-:W-:Y:S05]  /*2510*/  BRA `(.L_x_17513) ;  /* 0x0000068000007947 */ /* 0x000fea0003800000 */
.L_x_17520:
        /* <DEDUP_REMOVED lines=10> */
.L_x_17532:
        /* <DEDUP_REMOVED lines=17> */
.L_x_17535:
[----:B------:R-:W-:-:S04]  /*26d0*/  LOP3.LUT R2, R5, 0x80000000, RZ, 0xc0, !PT ;  /* 0x8000000005027812 */ /* 0x000fc800078ec0ff */
[----:B------:R-:W-:-:S04]  /*26e0*/  SHF.R.U32.HI R3, RZ, 0x18, R2 ;  /* 0x00000018ff037819 */ /* 0x000fc80000011602 */
[----:B------:R-:W-:-:S04]  /*26f0*/  LOP3.LUT R0, R0, R3, RZ, 0xfc, !PT ;  /* 0x0000000300007212 */ /* 0x000fc800078efcff */
[----:B------:R-:W-:Y:S02]  /*2700*/  PRMT R8, R0, 0x7610, R8 ;  /* 0x0000761000087816 */ /* 0x000fe40000000008 */
.L_x_17534:
[----:B------:R-:W-:Y:S05]  /*2710*/  BSYNC B0 ;  /* 0x0000000000007941 */ /* 0x000fea0003800000 */
.L_x_17533:
[----:B------:R0:W-:Y:S01]  /*2720*/  STG.E.U8 [R16.64], R8 ;  /* 0x0000000810007986 */ /* 0x0001e2000c101124 */
[----:B------:R-:W-:Y:S05]  /*2730*/  BRA `(.L_x_17513) ;  /* 0x0000046000007947 */ /* 0x000fea0003800000 */
.L_x_17531:
        /* <DEDUP_REMOVED lines=17> */
.L_x_17538:
[----:B------:R-:W-:-:S04]  /*2850*/  LOP3.LUT R2, R5, 0x80000000, RZ, 0xc0, !PT ;  /* 0x8000000005027812 */ /* 0x000fc800078ec0ff */
[----:B------:R-:W-:-:S04]  /*2860*/  SHF.R.U32.HI R3, RZ, 0x18, R2 ;  /* 0x00000018ff037819 */ /* 0x000fc80000011602 */
[----:B------:R-:W-:-:S04]  /*2870*/  LOP3.LUT R0, R0, R3, RZ, 0xfc, !PT ;  /* 0x0000000300007212 */ /* 0x000fc800078efcff */
[----:B------:R-:W-:Y:S02]  /*2880*/  PRMT R8, R0, 0x7610, R8 ;  /* 0x0000761000087816 */ /* 0x000fe40000000008 */
.L_x_17537:
[----:B------:R-:W-:Y:S05]  /*2890*/  BSYNC B0 ;  /* 0x0000000000007941 */ /* 0x000fea0003800000 */
.L_x_17536:
[----:B------:R0:W-:Y:S01]  /*28a0*/  STG.E.U8 [R16.64], R8 ;  /* 0x0000000810007986 */ /* 0x0001e2000c101124 */
[----:B------:R-:W-:Y:S05]  /*28b0*/  BRA `(.L_x_17513) ;  /* 0x000002e000007947 */ /* 0x000fea0003800000 */
.L_x_17530:
        /* <DEDUP_REMOVED lines=22> */
.L_x_17512:
        /* <DEDUP_REMOVED lines=20> */
.L_x_17540:
[----:B------:R-:W-:-:S05]  /*2b60*/  SHF.R.S32.HI R3, RZ, 0x1f, R2 ;  /* 0x0000001fff037819 */ /* 0x000fca0000011402 */
[----:B------:R0:W-:Y:S01]  /*2b70*/  STG.E.64 [R16.64], R2 ;  /* 0x0000000210007986 */ /* 0x0001e2000c101b24 */
[----:B------:R-:W-:Y:S05]  /*2b80*/  BRA `(.L_x_17513) ;  /* 0x0000001000007947 */ /* 0x000fea0003800000 */
.L_x_17539:
[----:B------:R0:W-:Y:S02]  /*2b90*/  STG.E [R16.64], R2 ;  /* 0x0000000210007986 */ /* 0x0001e4000c101924 */
.L_x_17513:
[----:B------:R-:W-:-:S05]  /*2ba0*/  IMAD R18, R18, 0x200, R23 ;  /* 0x0000020012127824 */ /* 0x000fca00078e0217 */
[----:B------:R-:W-:Y:S02]  /*2bb0*/  IADD3 R19, R18, 0x80, RZ ;  /* 0x0000008012137810 */ /* 0x000fe40007ffe0ff */
.L_x_17474:
[----:B------:R-:W-:Y:S05]  /*2bc0*/  BSYNC B6 ;  /* 0x0000000000067941 */ /* 0x000fea0003800000 */
.L_x_17473:
        /* <DEDUP_REMOVED lines=231> */
.L_x_17543:
        /* <DEDUP_REMOVED lines=18> */
.L_x_17547:
[----:B------:R0:W5:Y:S01]  /*3b60*/  LDG.E.U8 R18, [R2.64] ;  /* 0x0000002402127981 */ /* 0x000162000c1e1100 */
[----:B------:R-:W-:Y:S05]  /*3b70*/  BRA `(.L_x_17549) ;  /* 0x00000d0000007947 */ /* 0x000fea0003800000 */
.L_x_17546:
        /* <DEDUP_REMOVED lines=8> */
.L_x_17551:
[----:B------:R0:W5:Y:S01]  /*3c00*/  LDG.E R18, [R2.64] ;  /* 0x0000002402127981 */ /* 0x000162000c1e1900 */
[----:B------:R-:W-:Y:S05]  /*3c10*/  BRA `(.L_x_17549) ;  /* 0x00000c6000007947 */ /* 0x000fea0003800000 */
.L_x_17550:
[----:B------:R0:W5:Y:S01]  /*3c20*/  LDG.E.S16 R18, [R2.64] ;  /* 0x0000002402127981 */ /* 0x000162000c1e1700 */
[----:B------:R-:W-:Y:S05]  /*3c30*/  BRA `(.L_x_17549) ;  /* 0x00000c4000007947 */ /* 0x000fea0003800000 */
.L_x_17545:
        /* <DEDUP_REMOVED lines=9> */
.L_x_17553:
[----:B------:R-:W2:Y:S02]  /*3cd0*/  LDG.E.U16 R2, [R2.64] ;  /* 0x0000002402027981 */ /* 0x000ea4000c1e1500 */
[----:B--2---:R-:W-:-:S06]  /*3ce0*/  HADD2.F32 R18, -RZ, R2.H0_H0 ;  /* 0x20000002ff127230 */ /* 0x004fcc0000004100 */
[----:B------:R-:W0:Y:S01]  /*3cf0*/  F2I.FTZ.TRUNC.NTZ R18, R18 ;  /* 0x0000001200127305 */ /* 0x000e22000021f100 */
[----:B------:R-:W-:Y:S05]  /*3d00*/  BRA `(.L_x_17549) ;  /* 0x00000b7000007947 */ /* 0x000fea0003800000 */
.L_x_17552:
        /* <DEDUP_REMOVED lines=9> */
.L_x_17555:
[----:B------:R-:W2:Y:S02]  /*3da0*/  LDG.E.U16 R2, [R2.64] ;  /* 0x0000002402027981 */ /* 0x000ea4000c1e1500 */
[----:B--2---:R-:W-:-:S06]  /*3db0*/  HADD2.F32 R18, -RZ, R2.H0_H0 ;  /* 0x20000002ff127230 */ /* 0x004fcc0000004100 */
[----:B------:R-:W0:Y:S01]  /*3dc0*/  F2I.FTZ.TRUNC.NTZ R18, R18 ;  /* 0x0000001200127305 */ /* 0x000e22000021f100 */
[----:B------:R-:W-:Y:S05]  /*3dd0*/  BRA `(.L_x_17549) ;  /* 0x00000aa000007947 */ /* 0x000fea0003800000 */
.L_x_17554:
[----:B------:R-:W2:Y:S02]  /*3de0*/  LDG.E.64 R2, [R2.64] ;  /* 0x0000002402027981 */ /* 0x000ea4000c1e1b00 */
[----:B--2---:R0:W1:Y:S01]  /*3df0*/  F2I.F64.TRUNC R18, R2 ;  /* 0x0000000200127311 */ /* 0x004062000030d100 */
[----:B------:R-:W-:Y:S05]  /*3e00*/  BRA `(.L_x_17549) ;  /* 0x00000a7000007947 */ /* 0x000fea0003800000 */
.L_x_17544:
        /* <DEDUP_REMOVED lines=12> */
.L_x_17558:
[----:B------:R-:W2:Y:S02]  /*3ed0*/  LDG.E.64 R2, [R2.64] ;  /* 0x0000002402027981 */ /* 0x000ea4000c1e1b00 */
[----:B--2---:R0:W1:Y:S01]  /*3ee0*/  F2I.F64.TRUNC R18, R2 ;  /* 0x0000000200127311 */ /* 0x004062000030d100 */
[----:B------:R-:W-:Y:S05]  /*3ef0*/  BRA `(.L_x_17549) ;  /* 0x0000098000007947 */ /* 0x000fea0003800000 */
.L_x_17557:
        /* <DEDUP_REMOVED lines=27> */
.L_x_17560:
        /* <DEDUP_REMOVED lines=14> */
.L_x_17559:
[----:B------:R-:W2:Y:S02]  /*4190*/  LDG.E.U16 R18, [R2.64] ;  /* 0x0000002402127981 */ /* 0x000ea4000c1e1500 */
[----:B--2---:R-:W-:-:S06]  /*41a0*/  PRMT R18, RZ, 0x5410, R18 ;  /* 0x00005410ff127816 */ /* 0x004fcc0000000012 */
[----:B------:R-:W0:Y:S01]  /*41b0*/  F2I.FTZ.TRUNC.NTZ R18, R18 ;  /* 0x0000001200127305 */ /* 0x000e22000021f100 */
[----:B------:R-:W-:Y:S05]  /*41c0*/  BRA `(.L_x_17549) ;  /* 0x000006b000007947 */ /* 0x000fea0003800000 */
.L_x_17556:
        /* <DEDUP_REMOVED lines=10> */
.L_x_17563:
        /* <DEDUP_REMOVED lines=21> */
.L_x_17567:
[----:B------:R-:W-:Y:S05]  /*43c0*/  BSYNC B1 ;  /* 0x0000000000017941 */ /* 0x000fea0003800000 */
.L_x_17566:
[----:B------:R-:W-:Y:S01]  /*43d0*/  IMAD.SHL.U32 R2, R2, 0x100000, RZ ;  /* 0x0010000002027824 */ /* 0x000fe200078e00ff */
[----:B------:R-:W-:-:S04]  /*43e0*/  LEA R3, R0, 0x3b800000, 0x17 ;  /* 0x3b80000000037811 */ /* 0x000fc800078eb8ff */
[----:B------:R-:W-:Y:S02]  /*43f0*/  LOP3.LUT R18, R3, R2, R18, 0xfe, !PT ;  /* 0x0000000203127212 */ /* 0x000fe400078efe12 */
.L_x_17565:
[----:B------:R-:W-:Y:S05]  /*4400*/  BSYNC B0 ;  /* 0x0000000000007941 */ /* 0x000fea0003800000 */
.L_x_17564:
[----:B------:R-:W0:Y:S01]  /*4410*/  F2I.FTZ.TRUNC.NTZ R18, R18 ;  /* 0x0000001200127305 */ /* 0x000e22000021f100 */
[----:B------:R-:W-:Y:S05]  /*4420*/  BRA `(.L_x_17549) ;  /* 0x0000045000007947 */ /* 0x000fea0003800000 */
.L_x_17562:
        /* <DEDUP_REMOVED lines=21> */
.L_x_17571:
[----:B------:R-:W-:Y:S05]  /*4580*/  BSYNC B1 ;  /* 0x0000000000017941 */ /* 0x000fea0003800000 */
.L_x_17570:
[----:B------:R-:W-:Y:S01]  /*4590*/  IMAD.SHL.U32 R2, R2, 0x200000, RZ ;  /* 0x0020000002027824 */ /* 0x000fe200078e00ff */
[----:B------:R-:W-:-:S04]  /*45a0*/  LEA R3, R0, 0x37800000, 0x17 ;  /* 0x3780000000037811 */ /* 0x000fc800078eb8ff */
[----:B------:R-:W-:Y:S02]  /*45b0*/  LOP3.LUT R18, R3, R2, R18, 0xfe, !PT ;  /* 0x0000000203127212 */ /* 0x000fe400078efe12 */
.L_x_17569:
[----:B------:R-:W-:Y:S05]  /*45c0*/  BSYNC B0 ;  /* 0x0000000000007941 */ /* 0x000fea0003800000 */
.L_x_17568:
[----:B------:R-:W0:Y:S01]  /*45d0*/  F2I.FTZ.TRUNC.NTZ R18, R18 ;  /* 0x0000001200127305 */ /* 0x000e22000021f100 */
[----:B------:R-:W-:Y:S05]  /*45e0*/  BRA `(.L_x_17549) ;  /* 0x0000029000007947 */ /* 0x000fea0003800000 */
.L_x_17561:
        /* <DEDUP_REMOVED lines=14> */
.L_x_17575:
[----:B------:R-:W-:Y:S05]  /*46d0*/  BSYNC B0 ;  /* 0x0000000000007941 */ /* 0x000fea0003800000 */
.L_x_17574:
[----:B------:R-:W0:Y:S01]  /*46e0*/  F2I.FTZ.TRUNC.NTZ R18, R18 ;  /* 0x0000001200127305 */ /* 0x000e22000021f100 */
[----:B------:R-:W-:Y:S05]  /*46f0*/  BRA `(.L_x_17549) ;  /* 0x0000018000007947 */ /* 0x000fea0003800000 */
.L_x_17548:
        /* <DEDUP_REMOVED lines=21> */
.L_x_17573:
[----:B------:R0:W5:Y:S01]  /*4850*/  LDG.E R18, [R2.64] ;  /* 0x0000002402127981 */ /* 0x000162000c1e1900 */
[----:B------:R-:W-:Y:S05]  /*4860*/  BRA `(.L_x_17549) ;  /* 0x0000001000007947 */ /* 0x000fea0003800000 */
.L_x_17572:
[----:B------:R0:W5:Y:S02]  /*4870*/  LDG.E R18, [R2.64] ;  /* 0x0000002402127981 */ /* 0x000164000c1e1900 */
.L_x_17549:
        /* <DEDUP_REMOVED lines=16> */
.L_x_17579:
[----:B------:R0:W-:Y:S01]  /*4980*/  STG.E.U8 [R16.64], R2 ;  /* 0x0000000210007986 */ /* 0x0001e2000c101124 */
[----:B------:R-:W-:Y:S05]  /*4990*/  BRA `(.L_x_17581) ;  /* 0x00000d7000007947 */ /* 0x000fea0003800000 */
.L_x_17578:
        /* <DEDUP_REMOVED lines=9> */
.L_x_17583:
[----:B------:R0:W-:Y:S01]  /*4a30*/  STG.E [R16.64], R2 ;  /* 0x0000000210007986 */ /* 0x0001e2000c101924 */
[----:B------:R-:W-:Y:S05]  /*4a40*/  BRA `(.L_x_17581) ;  /* 0x00000cc000007947 */ /* 0x000fea0003800000 */
.L_x_17582:
[----:B------:R0:W-:Y:S01]  /*4a50*/  STG.E.U16 [R16.64], R2 ;  /* 0x0000000210007986 */ /* 0x0001e2000c101524 */
[----:B------:R-:W-:Y:S05]  /*4a60*/  BRA `(.L_x_17581) ;  /* 0x00000ca000007947 */ /* 0x000fea0003800000 */
.L_x_17577:
        /* <DEDUP_REMOVED lines=9> */
.L_x_17585:
[----:B------:R-:W0:Y:S02]  /*4b00*/  I2F R0, R2 ;  /* 0x0000000200007306 */ /* 0x000e240000201400 */
[----:B0-----:R-:W-:-:S05]  /*4b10*/  F2FP.PACK_AB R0, RZ, R0 ;  /* 0x00000000ff00723e */ /* 0x001fca00000000ff */
[----:B------:R0:W-:Y:S01]  /*4b20*/  STG.E.U16 [R16.64], R0 ;  /* 0x0000000010007986 */ /* 0x0001e2000c101524 */
[----:B------:R-:W-:Y:S05]  /*4b30*/  BRA `(.L_x_17581) ;  /* 0x00000bd000007947 */ /* 0x000fea0003800000 */
.L_x_17584:
        /* <DEDUP_REMOVED lines=10> */
.L_x_17587:
[----:B------:R-:W0:Y:S02]  /*4be0*/  I2F R2, R2 ;  /* 0x0000000200027306 */ /* 0x000e240000201400 */
[----:B0-----:R-:W-:-:S04]  /*4bf0*/  F2FP.PACK_AB R3, RZ, R2 ;  /* 0x00000002ff03723e */ /* 0x001fc800000000ff */
[----:B------:R-:W-:-:S05]  /*4c00*/  PRMT R3, R3, 0x5410, RZ ;  /* 0x0000541003037816 */ /* 0x000fca00000000ff */
[----:B------:R0:W-:Y:S01]  /*4c10*/  STG.E [R16.64], R3 ;  /* 0x0000000310007986 */ /* 0x0001e2000c101924 */
[----:B------:R-:W-:Y:S05]  /*4c20*/  BRA `(.L_x_17581) ;  /* 0x00000ae000007947 */ /* 0x000fea0003800000 */
.L_x_17586:
[----:B------:R-:W0:Y:S02]  /*4c30*/  I2F.F64 R2, R2 ;  /* 0x0000000200027312 */ /* 0x000e240000201c00 */
[----:B0-----:R0:W-:Y:S01]  /*4c40*/  STG.E.64 [R16.64], R2 ;  /* 0x0000000210007986 */ /* 0x0011e2000c101b24 */
[----:B------:R-:W-:Y:S05]  /*4c50*/  BRA `(.L_x_17581) ;  /* 0x00000ab000007947 */ /* 0x000fea0003800000 */
.L_x_17576:
        /* <DEDUP_REMOVED lines=12> */
.L_x_17590:
[----:B------:R-:W0:Y:S01]  /*4d20*/  I2F.F64 R4, R2 ;  /* 0x0000000200047312 */ /* 0x000e220000201c00 */
[----:B------:R-:W-:-:S05]  /*4d30*/  CS2R R6, SRZ ;  /* 0x0000000000067805 */ /* 0x000fca000001ff00 */
[----:B0-----:R0:W-:Y:S01]  /*4d40*/  STG.E.128 [R16.64], R4 ;  /* 0x0000000410007986 */ /* 0x0011e2000c101d24 */
[----:B------:R-:W-:Y:S05]  /*4d50*/  BRA `(.L_x_17581) ;  /* 0x000009b000007947 */ /* 0x000fea0003800000 */
.L_x_17589:
        /* <DEDUP_REMOVED lines=21> */
.L_x_17594:
[----:B------:R-:W-:Y:S05]  /*4eb0*/  BSYNC B0 ;  /* 0x0000000000007941 */ /* 0x000fea0003800000 */
.L_x_17593:
[----:B------:R-:W-:-:S05]  /*4ec0*/  LOP3.LUT R3, R0, R3, RZ, 0xfc, !PT ;  /* 0x0000000300037212 */ /* 0x000fca00078efcff */
[----:B------:R0:W-:Y:S01]  /*4ed0*/  STG.E.U8 [R16.64], R3 ;  /* 0x0000000310007986 */ /* 0x0001e2000c101124 */
[----:B------:R-:W-:Y:S05]  /*4ee0*/  BRA `(.L_x_17581) ;  /* 0x0000082000007947 */ /* 0x000fea0003800000 */
.L_x_17592:
        /* <DEDUP_REMOVED lines=13> */
.L_x_17596:
[----:B------:R-:W-:Y:S01]  /*4fc0*/  IMAD.MOV.U32 R0, RZ, RZ, 0x7f ;  /* 0x0000007fff007424 */ /* 0x000fe200078e00ff */
[----:B------:R-:W-:-:S04]  /*4fd0*/  ISETP.GT.U32.AND P0, PT, R3, 0x7f800000, PT ;  /* 0x7f8000000300780c */ /* 0x000fc80003f04070 */
[----:B------:R-:W-:-:S04]  /*4fe0*/  SEL R0, R0, 0x7c, P0 ;  /* 0x0000007c00007807 */ /* 0x000fc80000000000 */
.L_x_17597:
[----:B------:R-:W-:Y:S05]  /*4ff0*/  BSYNC B0 ;  /* 0x0000000000007941 */ /* 0x000fea0003800000 */
.L_x_17595:
[----:B------:R-:W-:-:S04]  /*5000*/  LOP3.LUT R2, R5, 0x80000000, RZ, 0xc0, !PT ;  /* 0x8000000005027812 */ /* 0x000fc800078ec0ff */
[----:B------:R-:W-:-:S04]  /*5010*/  SHF.R.U32.HI R3, RZ, 0x18, R2 ;  /* 0x00000018ff037819 */ /* 0x000fc80000011602 */
[----:B------:R-:W-:-:S05]  /*5020*/  LOP3.LUT R3, R0, R3, RZ, 0xfc, !PT ;  /* 0x0000000300037212 */ /* 0x000fca00078efcff */
[----:B------:R0:W-:Y:S01]  /*5030*/  STG.E.U8 [R16.64], R3 ;  /* 0x0000000310007986 */ /* 0x0001e2000c101124 */
[----:B------:R-:W-:Y:S05]  /*5040*/  BRA `(.L_x_17581) ;  /* 0x000006c000007947 */ /* 0x000fea0003800000 */
.L_x_17591:
[----:B------:R-:W0:Y:S02]  /*5050*/  I2F R0, R2 ;  /* 0x0000000200007306 */ /* 0x000e240000201400 */
[----:B0-----:R-:W-:-:S05]  /*5060*/  F2FP.BF16.PACK_AB R0, RZ, R0 ;  /* 0x00000000ff00723e */ /* 0x001fca00000010ff */
[----:B------:R0:W-:Y:S01]  /*5070*/  STG.E.U16 [R16.64], R0 ;  /* 0x0000000010007986 */ /* 0x0001e2000c101524 */
[----:B------:R-:W-:Y:S05]  /*5080*/  BRA `(.L_x_17581) ;  /* 0x0000068000007947 */ /* 0x000fea0003800000 */
.L_x_17588:
        /* <DEDUP_REMOVED lines=10> */
.L_x_17600:
        /* <DEDUP_REMOVED lines=17> */
.L_x_17603:
[----:B------:R-:W-:-:S04]  /*5240*/  LOP3.LUT R2, R5, 0x80000000, RZ, 0xc0, !PT ;  /* 0x8000000005027812 */ /* 0x000fc800078ec0ff */
[----:B------:R-:W-:-:S04]  /*5250*/  SHF.R.U32.HI R3, RZ, 0x18, R2 ;  /* 0x00000018ff037819 */ /* 0x000fc80000011602 */
[----:B------:R-:W-:-:S04]  /*5260*/  LOP3.LUT R0, R0, R3, RZ, 0xfc, !PT ;  /* 0x0000000300007212 */ /* 0x000fc800078efcff */
[----:B------:R-:W-:Y:S02]  /*5270*/  PRMT R8, R0, 0x7610, R8 ;  /* 0x0000761000087816 */ /* 0x000fe40000000008 */
.L_x_17602:
[----:B------:R-:W-:Y:S05]  /*5280*/  BSYNC B0 ;  /* 0x0000000000007941 */ /* 0x000fea0003800000 */
.L_x_17601:
[----:B------:R0:W-:Y:S01]  /*5290*/  STG.E.U8 [R16.64], R8 ;  /* 0x0000000810007986 */ /* 0x0001e2000c101124 */
[----:B------:R-:W-:Y:S05]  /*52a0*/  BRA `(.L_x_17581) ;  /* 0x0000046000007947 */ /* 0x000fea0003800000 */
.L_x_17599:
        /* <DEDUP_REMOVED lines=17> */
.L_x_17606:
[----:B------:R-:W-:-:S04]  /*53c0*/  LOP3.LUT R2, R5, 0x80000000, RZ, 0xc0, !PT ;  /* 0x8000000005027812 */ /* 0x000fc800078ec0ff */
[----:B------:R-:W-:-:S04]  /*53d0*/  SHF.R.U32.HI R3, RZ, 0x18, R2 ;  /* 0x00000018ff037819 */ /* 0x000fc80000011602 */
[----:B------:R-:W-:-:S04]  /*53e0*/  LOP3.LUT R0, R0, R3, RZ, 0xfc, !PT ;  /* 0x0000000300007212 */ /* 0x000fc800078efcff */
[----:B------:R-:W-:Y:S02]  /*53f0*/  PRMT R8, R0, 0x7610, R8 ;  /* 0x0000761000087816 */ /* 0x000fe40000000008 */
.L_x_17605:
[----:B------:R-:W-:Y:S05]  /*5400*/  BSYNC B0 ;  /* 0x0000000000007941 */ /* 0x000fea0003800000 */
.L_x_17604:
[----:B------:R0:W-:Y:S01]  /*5410*/  STG.E.U8 [R16.64], R8 ;  /* 0x0000000810007986 */ /* 0x0001e2000c101124 */
[----:B------:R-:W-:Y:S05]  /*5420*/  BRA `(.L_x_17581) ;  /* 0x000002e000007947 */ /* 0x000fea0003800000 */
.L_x_17598:
        /* <DEDUP_REMOVED lines=22> */
.L_x_17580:
        /* <DEDUP_REMOVED lines=20> */
.L_x_17608:
[----:B------:R-:W-:-:S05]  /*56d0*/  SHF.R.S32.HI R3, RZ, 0x1f, R2 ;  /* 0x0000001fff037819 */ /* 0x000fca0000011402 */
[----:B------:R0:W-:Y:S01]  /*56e0*/  STG.E.64 [R16.64], R2 ;  /* 0x0000000210007986 */ /* 0x0001e2000c101b24 */
[----:B------:R-:W-:Y:S05]  /*56f0*/  BRA `(.L_x_17581) ;  /* 0x0000001000007947 */ /* 0x000fea0003800000 */
.L_x_17607:
[----:B------:R0:W-:Y:S02]  /*5700*/  STG.E [R16.64], R2 ;  /* 0x0000000210007986 */ /* 0x0001e4000c101924 */
.L_x_17581:
        /* <DEDUP_REMOVED lines=231> */
.L_x_17609:
        /* <DEDUP_REMOVED lines=18> */
.L_x_17613:
[----:B------:R0:W5:Y:S01]  /*66a0*/  LDG.E.U8 R18, [R2.64] ;  /* 0x0000002402127981 */ /* 0x000162000c1e1100 */
[----:B------:R-:W-:Y:S05]  /*66b0*/  BRA `(.L_x_17615) ;  /* 0x00000d0000007947 */ /* 0x000fea0003800000 */
.L_x_17612:
        /* <DEDUP_REMOVED lines=8> */
.L_x_17617:
[----:B------:R0:W5:Y:S01]  /*6740*/  LDG.E R18, [R2.64] ;  /* 0x0000002402127981 */ /* 0x000162000c1e1900 */
[----:B------:R-:W-:Y:S05]  /*6750*/  BRA `(.L_x_17615) ;  /* 0x00000c6000007947 */ /* 0x000fea0003800000 */
.L_x_17616:
[----:B------:R0:W5:Y:S01]  /*6760*/  LDG.E.S16 R18, [R2.64] ;  /* 0x0000002402127981 */ /* 0x000162000c1e1700 */
[----:B------:R-:W-:Y:S05]  /*6770*/  BRA `(.L_x_17615) ;  /* 0x00000c4000007947 */ /* 0x000fea0003800000 */
.L_x_17611:
        /* <DEDUP_REMOVED lines=9> */
.L_x_17619:
[----:B------:R-:W2:Y:S02]  /*6810*/  LDG.E.U16 R2, [R2.64] ;  /* 0x0000002402027981 */ /* 0x000ea4000c1e1500 */
[----:B--2---:R-:W-:-:S06]  /*6820*/  HADD2.F32 R18, -RZ, R2.H0_H0 ;  /* 0x20000002ff127230 */ /* 0x004fcc0000004100 */
[----:B------:R-:W0:Y:S01]  /*6830*/  F2I.FTZ.TRUNC.NTZ R18, R18 ;  /* 0x0000001200127305 */ /* 0x000e22000021f100 */
[----:B------:R-:W-:Y:S05]  /*6840*/  BRA `(.L_x_17615) ;  /* 0x00000b7000007947 */ /* 0x000fea0003800000 */
.L_x_17618:
        /* <DEDUP_REMOVED lines=9> */
.L_x_17621:
[----:B------:R-:W2:Y:S02]  /*68e0*/  LDG.E.U16 R2, [R2.64] ;  /* 0x0000002402027981 */ /* 0x000ea4000c1e1500 */
[----:B--2---:R-:W-:-:S06]  /*68f0*/  HADD2.F32 R18, -RZ, R2.H0_H0 ;  /* 0x20000002ff127230 */ /* 0x004fcc0000004100 */
[----:B------:R-:W0:Y:S01]  /*6900*/  F2I.FTZ.TRUNC.NTZ R18, R18 ;  /* 0x0000001200127305 */ /* 0x000e22000021f100 */
[----:B------:R-:W-:Y:S05]  /*6910*/  BRA `(.L_x_17615) ;  /* 0x00000aa000007947 */ /* 0x000fea0003800000 */
.L_x_17620:
[----:B------:R-:W2:Y:S02]  /*6920*/  LDG.E.64 R2, [R2.64] ;  /* 0x0000002402027981 */ /* 0x000ea4000c1e1b00 */
[----:B--2---:R0:W1:Y:S01]  /*6930*/  F2I.F64.TRUNC R18, R2 ;  /* 0x0000000200127311 */ /* 0x004062000030d100 */
[----:B------:R-:W-:Y:S05]  /*6940*/  BRA `(.L_x_17615) ;  /* 0x00000a7000007947 */ /* 0x000fea0003800000 */
.L_x_17610:
        /* <DEDUP_REMOVED lines=12> */
.L_x_17624:
[----:B------:R-:W2:Y:S02]  /*6a10*/  LDG.E.64 R2, [R2.64] ;  /* 0x0000002402027981 */ /* 0x000ea4000c1e1b00 */
[----:B--2---:R0:W1:Y:S01]  /*6a20*/  F2I.F64.TRUNC R18, R2 ;  /* 0x0000000200127311 */ /* 0x004062000030d100 */
[----:B------:R-:W-:Y:S05]  /*6a30*/  BRA `(.L_x_17615) ;  /* 0x0000098000007947 */ /* 0x000fea0003800000 */
.L_x_17623:
        /* <DEDUP_REMOVED lines=27> */
.L_x_17626:
        /* <DEDUP_REMOVED lines=14> */
.L_x_17625:
[----:B------:R-:W2:Y:S02]  /*6cd0*/  LDG.E.U16 R18, [R2.64] ;  /* 0x0000002402127981 */ /* 0x000ea4000c1e1500 */
[----:B--2---:R-:W-:-:S06]  /*6ce0*/  PRMT R18, RZ, 0x5410, R18 ;  /* 0x00005410ff127816 */ /* 0x004fcc0000000012 */
[----:B------:R-:W0:Y:S01]  /*6cf0*/  F2I.FTZ.TRUNC.NTZ R18, R18 ;  /* 0x0000001200127305 */ /* 0x000e22000021f100 */
[----:B------:R-:W-:Y:S05]  /*6d00*/  BRA `(.L_x_17615) ;  /* 0x000006b000007947 */ /* 0x000fea0003800000 */
.L_x_17622:
        /* <DEDUP_REMOVED lines=10> */
.L_x_17629:
        /* <DEDUP_REMOVED lines=21> */
.L_x_17633:
[----:B------:R-:W-:Y:S05]  /*6f00*/  BSYNC B1 ;  /* 0x0000000000017941 */ /* 0x000fea0003800000 */
.L_x_17632:
[----:B------:R-:W-:Y:S01]  /*6f10*/  IMAD.SHL.U32 R2, R2, 0x100000, RZ ;  /* 0x0010000002027824 */ /* 0x000fe200078e00ff */
[----:B------:R-:W-:-:S04]  /*6f20*/  LEA R3, R0, 0x3b800000, 0x17 ;  /* 0x3b80000000037811 */ /* 0x000fc800078eb8ff */
[----:B------:R-:W-:Y:S02]  /*6f30*/  LOP3.LUT R18, R3, R2, R18, 0xfe, !PT ;  /* 0x0000000203127212 */ /* 0x000fe400078efe12 */
.L_x_17631:
[----:B------:R-:W-:Y:S05]  /*6f40*/  BSYNC B0 ;  /* 0x0000000000007941 */ /* 0x000fea0003800000 */
.L_x_17630:
[----:B------:R-:W0:Y:S01]  /*6f50*/  F2I.FTZ.TRUNC.NTZ R18, R18 ;  /* 0x0000001200127305 */ /* 0x000e22000021f100 */
[----:B------:R-:W-:Y:S05]  /*6f60*/  BRA `(.L_x_17615) ;  /* 0x0000045000007947 */ /* 0x000fea0003800000 */
.L_x_17628:
        /* <DEDUP_REMOVED lines=21> */
.L_x_17637:
[----:B------:R-:W-:Y:S05]  /*70c0*/  BSYNC B1 ;  /* 0x0000000000017941 */ /* 0x000fea0003800000 */
.L_x_17636:
[----:B------:R-:W-:Y:S01]  /*70d0*/  IMAD.SHL.U32 R2, R2, 0x200000, RZ ;  /* 0x0020000002027824 */ /* 0x000fe200078e00ff */
[----:B------:R-:W-:-:S04]  /*70e0*/  LEA R3, R0, 0x37800000, 0x17 ;  /* 0x3780000000037811 */ /* 0x000fc800078eb8ff */
[----:B------:R-:W-:Y:S02]  /*70f0*/  LOP3.LUT R18, R3, R2, R18, 0xfe, !PT ;  /* 0x0000000203127212 */ /* 0x000fe400078efe12 */
.L_x_17635:
[----:B------:R-:W-:Y:S05]  /*7100*/  BSYNC B0 ;  /* 0x0000000000007941 */ /* 0x000fea0003800000 */
.L_x_17634:
[----:B------:R-:W0:Y:S01]  /*7110*/  F2I.FTZ.TRUNC.NTZ R18, R18 ;  /* 0x0000001200127305 */ /* 0x000e22000021f100 */
[----:B------:R-:W-:Y:S05]  /*7120*/  BRA `(.L_x_17615) ;  /* 0x0000029000007947 */ /* 0x000fea0003800000 */
.L_x_17627:
        /* <DEDUP_REMOVED lines=14> */
.L_x_17641:
[----:B------:R-:W-:Y:S05]  /*7210*/  BSYNC B0 ;  /* 0x0000000000007941 */ /* 0x000fea0003800000 */
.L_x_17640:
[----:B------:R-:W0:Y:S01]  /*7220*/  F2I.FTZ.TRUNC.NTZ R18, R18 ;  /* 0x0000001200127305 */ /* 0x000e22000021f100 */
[----:B------:R-:W-:Y:S05]  /*7230*/  BRA `(.L_x_17615) ;  /* 0x0000018000007947 */ /* 0x000fea0003800000 */
.L_x_17614:
        /* <DEDUP_REMOVED lines=21> */
.L_x_17639:
[----:B------:R0:W5:Y:S01]  /*7390*/  LDG.E R18, [R2.64] ;  /* 0x0000002402127981 */ /* 0x000162000c1e1900 */
[----:B------:R-:W-:Y:S05]  /*73a0*/  BRA `(.L_x_17615) ;  /* 0x0000001000007947 */ /* 0x000fea0003800000 */
.L_x_17638:
[----:B------:R0:W5:Y:S02]  /*73b0*/  LDG.E R18, [R2.64] ;  /* 0x0000002402127981 */ /* 0x000164000c1e1900 */
.L_x_17615:
        /* <DEDUP_REMOVED lines=16> */
.L_x_17645:
[----:B------:R0:W-:Y:S01]  /*74c0*/  STG.E.U8 [R16.64], R2 ;  /* 0x0000000210007986 */ /* 0x0001e2000c101124 */
[----:B------:R-:W-:Y:S05]  /*74d0*/  BRA `(.L_x_17647) ;  /* 0x00000d7000007947 */ /* 0x000fea0003800000 */
.L_x_17644:
        /* <DEDUP_REMOVED lines=9> */
.L_x_17649:
[----:B------:R0:W-:Y:S01]  /*7570*/  STG.E [R16.64], R2 ;  /* 0x0000000210007986 */ /* 0x0001e2000c101924 */
[----:B------:R-:W-:Y:S05]  /*7580*/  BRA `(.L_x_17647) ;  /* 0x00000cc000007947 */ /* 0x000fea0003800000 */
.L_x_17648:
[----:B------:R0:W-:Y:S01]  /*7590*/  STG.E.U16 [R16.64], R2 ;  /* 0x0000000210007986 */ /* 0x0001e2000c101524 */
[----:B------:R-:W-:Y:S05]  /*75a0*/  BRA `(.L_x_17647) ;  /* 0x00000ca000007947 */ /* 0x000fea0003800000 */
.L_x_17643:
        /* <DEDUP_REMOVED lines=9> */
.L_x_17651:
[----:B------:R-:W0:Y:S02]  /*7640*/  I2F R0, R2 ;  /* 0x0000000200007306 */ /* 0x000e240000201400 */
[----:B0-----:R-:W-:-:S05]  /*7650*/  F2FP.PACK_AB R0, RZ, R0 ;  /* 0x00000000ff00723e */ /* 0x001fca00000000ff */
[----:B------:R0:W-:Y:S01]  /*7660*/  STG.E.U16 [R16.64], R0 ;  /* 0x0000000010007986 */ /* 0x0001e2000c101524 */
[----:B------:R-:W-:Y:S05]  /*7670*/  BRA `(.L_x_17647) ;  /* 0x00000bd000007947 */ /* 0x000fea0003800000 */
.L_x_17650:
        /* <DEDUP_REMOVED lines=10> */
.L_x_17653:
[----:B------:R-:W0:Y:S02]  /*7720*/  I2F R2, R2 ;  /* 0x0000000200027306 */ /* 0x000e240000201400 */
[----:B0-----:R-:W-:-:S04]  /*7730*/  F2FP.PACK_AB R3, RZ, R2 ;  /* 0x00000002ff03723e */ /* 0x001fc800000000ff */
[----:B------:R-:W-:-:S05]  /*7740*/  PRMT R3, R3, 0x5410, RZ ;  /* 0x0000541003037816 */ /* 0x000fca00000000ff */
[----:B------:R0:W-:Y:S01]  /*7750*/  STG.E [R16.64], R3 ;  /* 0x0000000310007986 */ /* 0x0001e2000c101924 */
[----:B------:R-:W-:Y:S05]  /*7760*/  BRA `(.L_x_17647) ;  /* 0x00000ae000007947 */ /* 0x000fea0003800000 */
.L_x_17652:
[----:B------:R-:W0:Y:S02]  /*7770*/  I2F.F64 R2, R2 ;  /* 0x0000000200027312 */ /* 0x000e240000201c00 */
[----:B0-----:R0:W-:Y:S01]  /*7780*/  STG.E.64 [R16.64], R2 ;  /* 0x0000000210007986 */ /* 0x0011e2000c101b24 */
[----:B------:R-:W-:Y:S05]  /*7790*/  BRA `(.L_x_17647) ;  /* 0x00000ab000007947 */ /* 0x000fea0003800000 */
.L_x_17642:
        /* <DEDUP_REMOVED lines=12> */
.L_x_17656:
[----:B------:R-:W0:Y:S01]  /*7860*/  I2F.F64 R4, R2 ;  /* 0x0000000200047312 */ /* 0x000e220000201c00 */
[----:B------:R-:W-:-:S05]  /*7870*/  CS2R R6, SRZ ;  /* 0x0000000000067805 */ /* 0x000fca000001ff00 */
[----:B0-----:R0:W-:Y:S01]  /*7880*/  STG.E.128 [R16.64], R4 ;  /* 0x0000000410007986 */ /* 0x0011e2000c101d24 */
[----:B------:R-:W-:Y:S05]  /*7890*/  BRA `(.L_x_17647) ;  /* 0x000009b000007947 */ /* 0x000fea0003800000 */
.L_x_17655:
        /* <DEDUP_REMOVED lines=21> */
.L_x_17660:
[----:B------:R-:W-:Y:S05]  /*79f0*/  BSYNC B0 ;  /* 0x0000000000007941 */ /* 0x000fea0003800000 */
.L_x_17659:
[----:B------:R-:W-:-:S05]  /*7a00*/  LOP3.LUT R3, R0, R3, RZ, 0xfc, !PT ;  /* 0x0000000300037212 */ /* 0x000fca00078efcff */
[----:B------:R0:W-:Y:S01]  /*7a10*/  STG.E.U8 [R16.64], R3 ;  /* 0x0000000310007986 */ /* 0x0001e2000c101124 */
[----:B------:R-:W-:Y:S05]  /*7a20*/  BRA `(.L_x_17647) ;  /* 0x0000082000007947 */ /* 0x000fea0003800000 */
.L_x_17658:
        /* <DEDUP_REMOVED lines=13> */
.L_x_17662:
[----:B------:R-:W-:Y:S01]  /*7b00*/  IMAD.MOV.U32 R0, RZ, RZ, 0x7f ;  /* 0x0000007fff007424 */ /* 0x000fe200078e00ff */
[----:B------:R-:W-:-:S04]  /*7b10*/  ISETP.GT.U32.AND P0, PT, R3, 0x7f800000, PT ;  /* 0x7f8000000300780c */ /* 0x000fc80003f04070 */
[----:B------:R-:W-:-:S04]  /*7b20*/  SEL R0, R0, 0x7c, P0 ;  /* 0x0000007c00007807 */ /* 0x000fc80000000000 */
.L_x_17663:
[----:B------:R-:W-:Y:S05]  /*7b30*/  BSYNC B0 ;  /* 0x0000000000007941 */ /* 0x000fea0003800000 */
.L_x_17661:
[----:B------:R-:W-:-:S04]  /*7b40*/  LOP3.LUT R2, R5, 0x80000000, RZ, 0xc0, !PT ;  /* 0x8000000005027812 */ /* 0x000fc800078ec0ff */
[----:B------:R-:W-:-:S04]  /*7b50*/  SHF.R.U32.HI R3, RZ, 0x18, R2 ;  /* 0x00000018ff037819 */ /* 0x000fc80000011602 */
[----:B------:R-:W-:-:S05]  /*7b60*/  LOP3.LUT R3, R0, R3, RZ, 0xfc, !PT ;  /* 0x0000000300037212 */ /* 0x000fca00078efcff */
[----:B------:R0:W-:Y:S01]  /*7b70*/  STG.E.U8 [R16.64], R3 ;  /* 0x0000000310007986 */ /* 0x0001e2000c101124 */
[----:B------:R-:W-:Y:S05]  /*7b80*/  BRA `(.L_x_17647) ;  /* 0x000006c000007947 */ /* 0x000fea0003800000 */
.L_x_17657:
[----:B------:R-:W0:Y:S02]  /*7b90*/  I2F R0, R2 ;  /* 0x0000000200007306 */ /* 0x000e240000201400 */
[----:B0-----:R-:W-:-:S05]  /*7ba0*/  F2FP.BF16.PACK_AB R0, RZ, R0 ;  /* 0x00000000ff00723e */ /* 0x001fca00000010ff */
[----:B------:R0:W-:Y:S01]  /*7bb0*/  STG.E.U16 [R16.64], R0 ;  /* 0x0000000010007986 */ /* 0x0001e2000c101524 */
[----:B------:R-:W-:Y:S05]  /*7bc0*/  BRA `(.L_x_17647) ;  /* 0x0000068000007947 */ /* 0x000fea0003800000 */
.L_x_17654:
        /* <DEDUP_REMOVED lines=10> */
.L_x_17666:
        /* <DEDUP_REMOVED lines=17> */
.L_x_17669:
[----:B------:R-:W-:-:S04]  /*7d80*/  LOP3.LUT R2, R5, 0x80000000, RZ, 0xc0, !PT ;  /* 0x8000000005027812 */ /* 0x000fc800078ec0ff */
[----:B------:R-:W-:-:S04]  /*7d90*/  SHF.R.U32.HI R3, RZ, 0x18, R2 ;  /* 0x00000018ff037819 */ /* 0x000fc80000011602 */
[----:B------:R-:W-:-:S04]  /*7da0*/  LOP3.LUT R0, R0, R3, RZ, 0xfc, !PT ;  /* 0x0000000300007212 */ /* 0x000fc800078efcff */
[----:B------:R-:W-:Y:S02]  /*7db0*/  PRMT R8, R0, 0x7610, R8 ;  /* 0x0000761000087816 */ /* 0x000fe40000000008 */
.L_x_17668:
[----:B------:R-:W-:Y:S05]  /*7dc0*/  BSYNC B0 ;  /* 0x0000000000007941 */ /* 0x000fea0003800000 */
.L_x_17667:
[----:B------:R0:W-:Y:S01]  /*7dd0*/  STG.E.U8 [R16.64], R8 ;  /* 0x0000000810007986 */ /* 0x0001e2000c101124 */
[----:B------:R-:W-:Y:S05]  /*7de0*/  BRA `(.L_x_17647) ;  /* 0x0000046000007947 */ /* 0x000fea0003800000 */
.L_x_17665:
        /* <DEDUP_REMOVED lines=17> */
.L_x_17672:
[----:B------:R-:W-:-:S04]  /*7f00*/  LOP3.LUT R2, R5, 0x80000000, RZ, 0xc0, !PT ;  /* 0x8000000005027812 */ /* 0x000fc800078ec0ff */
[----:B------:R-:W-:-:S04]  /*7f10*/  SHF.R.U32.HI R3, RZ, 0x18, R2 ;  /* 0x00000018ff037819 */ /* 0x000fc80000011602 */
[----:B------:R-:W-:-:S04]  /*7f20*/  LOP3.LUT R0, R0, R3, RZ, 0xfc, !PT ;  /* 0x0000000300007212 */ /* 0x000fc800078efcff */
[----:B------:R-:W-:Y:S02]  /*7f30*/  PRMT R8, R0, 0x7610, R8 ;  /* 0x0000761000087816 */ /* 0x000fe40000000008 */
.L_x_17671:
[----:B------:R-:W-:Y:S05]  /*7f40*/  BSYNC B0 ;  /* 0x0000000000007941 */ /* 0x000fea0003800000 */
.L_x_17670:
[----:B------:R0:W-:Y:S01]  /*7f50*/  STG.E.U8 [R16.64], R8 ;  /* 0x0000000810007986 */ /* 0x0001e2000c101124 */
[----:B------:R-:W-:Y:S05]  /*7f60*/  BRA `(.L_x_17647) ;  /* 0x000002e000007947 */ /* 0x000fea0003800000 */
.L_x_17664:
        /* <DEDUP_REMOVED lines=22> */
.L_x_17646:
        /* <DEDUP_REMOVED lines=20> */
.L_x_17674:
[----:B------:R-:W-:-:S05]  /*8210*/  SHF.R.S32.HI R3, RZ, 0x1f, R2 ;  /* 0x0000001fff037819 */ /* 0x000fca0000011402 */
[----:B------:R0:W-:Y:S01]  /*8220*/  STG.E.64 [R16.64], R2 ;  /* 0x0000000210007986 */ /* 0x0001e2000c101b24 */
[----:B------:R-:W-:Y:S05]  /*8230*/  BRA `(.L_x_17647) ;  /* 0x0000001000007947 */ /* 0x000fea0003800000 */
.L_x_17673:
[----:B------:R0:W-:Y:S02]  /*8240*/  STG.E [R16.64], R2 ;  /* 0x0000000210007986 */ /* 0x0001e4000c101924 */
.L_x_17647:
[----:B------:R-:W-:Y:S02]  /*8250*/  IADD3 R19, R19, 0x80, RZ ;  /* 0x0000008013137810 */ /* 0x000fe40007ffe0ff */
.L_x_17542:
[----:B------:R-:W-:Y:S05]  /*8260*/  BSYNC B6 ;  /* 0x0000000000067941 */ /* 0x000fea0003800000 */
.L_x_17541:
        /* <DEDUP_REMOVED lines=230> */
.L_x_17675:
        /* <DEDUP_REMOVED lines=18> */
.L_x_17679:
[----:B------:R0:W5:Y:S01]  /*91f0*/  LDG.E.U8 R18, [R2.64] ;  /* 0x0000002402127981 */ /* 0x000162000c1e1100 */
[----:B------:R-:W-:Y:S05]  /*9200*/  BRA `(.L_x_17681) ;  /* 0x00000d0000007947 */ /* 0x000fea0003800000 */
.L_x_17678:
        /* <DEDUP_REMOVED lines=8> */
.L_x_17683:
[----:B------:R0:W5:Y:S01]  /*9290*/  LDG.E R18, [R2.64] ;  /* 0x0000002402127981 */ /* 0x000162000c1e1900 */
[----:B------:R-:W-:Y:S05]  /*92a0*/  BRA `(.L_x_17681) ;  /* 0x00000c6000007947 */ /* 0x000fea0003800000 */
.L_x_17682:
[----:B------:R0:W5:Y:S01]  /*92b0*/  LDG.E.S16 R18, [R2.64] ;  /* 0x0000002402127981 */ /* 0x000162000c1e1700 */
[----:B------:R-:W-:Y:S05]  /*92c0*/  BRA `(.L_x_17681) ;  /* 0x00000c4000007947 */ /* 0x000fea0003800000 */
.L_x_17677:
        /* <DEDUP_REMOVED lines=9> */
.L_x_17685:
[----:B------:R-:W2:Y:S02]  /*9360*/  LDG.E.U16 R2, [R2.64] ;  /* 0x0000002402027981 */ /* 0x000ea4000c1e1500 */
[----:B--2---:R-:W-:-:S06]  /*9370*/  HADD2.F32 R18, -RZ, R2.H0_H0 ;  /* 0x20000002ff127230 */ /* 0x004fcc0000004100 */
[----:B------:R-:W0:Y:S01]  /*9380*/  F2I.FTZ.TRUNC.NTZ R18, R18 ;  /* 0x0000001200127305 */ /* 0x000e22000021f100 */
[----:B------:R-:W-:Y:S05]  /*9390*/  BRA `(.L_x_17681) ;  /* 0x00000b7000007947 */ /* 0x000fea0003800000 */
.L_x_17684:
        /* <DEDUP_REMOVED lines=9> */
.L_x_17687:
[----:B------:R-:W2:Y:S02]  /*9430*/  LDG.E.U16 R2, [R2.64] ;  /* 0x0000002402027981 */ /* 0x000ea4000c1e1500 */
[----:B--2---:R-:W-:-:S06]  /*9440*/  HADD2.F32 R18, -RZ, R2.H0_H0 ;  /* 0x20000002ff127230 */ /* 0x004fcc0000004100 */
[----:B------:R-:W0:Y:S01]  /*9450*/  F2I.FTZ.TRUNC.NTZ R18, R18 ;  /* 0x0000001200127305 */ /* 0x000e22000021f100 */
[----:B------:R-:W-:Y:S05]  /*9460*/  BRA `(.L_x_17681) ;  /* 0x00000aa000007947 */ /* 0x000fea0003800000 */
.L_x_17686:
[----:B------:R-:W2:Y:S02]  /*9470*/  LDG.E.64 R18, [R2.64] ;  /* 0x0000002402127981 */ /* 0x000ea4000c1e1b00 */
[----:B--2---:R0:W1:Y:S01]  /*9480*/  F2I.F64.TRUNC R18, R18 ;  /* 0x0000001200127311 */ /* 0x004062000030d100 */
[----:B------:R-:W-:Y:S05]  /*9490*/  BRA `(.L_x_17681) ;  /* 0x00000a7000007947 */ /* 0x000fea0003800000 */
.L_x_17676:
        /* <DEDUP_REMOVED lines=12> */
.L_x_17690:
[----:B------:R-:W2:Y:S02]  /*9560*/  LDG.E.64 R2, [R2.64] ;  /* 0x0000002402027981 */ /* 0x000ea4000c1e1b00 */
[----:B--2---:R0:W1:Y:S01]  /*9570*/  F2I.F64.TRUNC R18, R2 ;  /* 0x0000000200127311 */ /* 0x004062000030d100 */
[----:B------:R-:W-:Y:S05]  /*9580*/  BRA `(.L_x_17681) ;  /* 0x0000098000007947 */ /* 0x000fea0003800000 */
.L_x_17689:
        /* <DEDUP_REMOVED lines=27> */
.L_x_17692:
        /* <DEDUP_REMOVED lines=14> */
.L_x_17691:
[----:B------:R-:W2:Y:S02]  /*9820*/  LDG.E.U16 R18, [R2.64] ;  /* 0x0000002402127981 */ /* 0x000ea4000c1e1500 */
[----:B--2---:R-:W-:-:S06]  /*9830*/  PRMT R18, RZ, 0x5410, R18 ;  /* 0x00005410ff127816 */ /* 0x004fcc0000000012 */
[----:B------:R-:W0:Y:S01]  /*9840*/  F2I.FTZ.TRUNC.NTZ R18, R18 ;  /* 0x0000001200127305 */ /* 0x000e22000021f100 */
[----:B------:R-:W-:Y:S05]  /*9850*/  BRA `(.L_x_17681) ;  /* 0x000006b000007947 */ /* 0x000fea0003800000 */
.L_x_17688:
        /* <DEDUP_REMOVED lines=10> */
.L_x_17695:
        /* <DEDUP_REMOVED lines=21> */
.L_x_17699:
[----:B------:R-:W-:Y:S05]  /*9a50*/  BSYNC B1 ;  /* 0x0000000000017941 */ /* 0x000fea0003800000 */
.L_x_17698:
[----:B------:R-:W-:Y:S01]  /*9a60*/  IMAD.SHL.U32 R2, R2, 0x100000, RZ ;  /* 0x0010000002027824 */ /* 0x000fe200078e00ff */
[----:B------:R-:W-:-:S04]  /*9a70*/  LEA R3, R0, 0x3b800000, 0x17 ;  /* 0x3b80000000037811 */ /* 0x000fc800078eb8ff */
[----:B------:R-:W-:Y:S02]  /*9a80*/  LOP3.LUT R18, R3, R2, R18, 0xfe, !PT ;  /* 0x0000000203127212 */ /* 0x000fe400078efe12 */
.L_x_17697:
[----:B------:R-:W-:Y:S05]  /*9a90*/  BSYNC B0 ;  /* 0x0000000000007941 */ /* 0x000fea0003800000 */
.L_x_17696:
[----:B------:R-:W0:Y:S01]  /*9aa0*/  F2I.FTZ.TRUNC.NTZ R18, R18 ;  /* 0x0000001200127305 */ /* 0x000e22000021f100 */
[----:B------:R-:W-:Y:S05]  /*9ab0*/  BRA `(.L_x_17681) ;  /* 0x0000045000007947 */ /* 0x000fea0003800000 */
.L_x_17694:
        /* <DEDUP_REMOVED lines=21> */
.L_x_17703:
[----:B------:R-:W-:Y:S05]  /*9c10*/  BSYNC B1 ;  /* 0x0000000000017941 */ /* 0x000fea0003800000 */
.L_x_17702:
[----:B------:R-:W-:Y:S01]  /*9c20*/  IMAD.SHL.U32 R2, R2, 0x200000, RZ ;  /* 0x0020000002027824 */ /* 0x000fe200078e00ff */
[----:B------:R-:W-:-:S04]  /*9c30*/  LEA R3, R0, 0x37800000, 0x17 ;  /* 0x3780000000037811 */ /* 0x000fc800078eb8ff */
[----:B------:R-:W-:Y:S02]  /*9c40*/  LOP3.LUT R18, R3, R2, R18, 0xfe, !PT ;  /* 0x0000000203127212 */ /* 0x000fe400078efe12 */
.L_x_17701:
[----:B------:R-:W-:Y:S05]  /*9c50*/  BSYNC B0 ;  /* 0x0000000000007941 */ /* 0x000fea0003800000 */
.L_x_17700:
[----:B------:R-:W0:Y:S01]  /*9c60*/  F2I.FTZ.TRUNC.NTZ R18, R18 ;  /* 0x0000001200127305 */ /* 0x000e22000021f100 */
[----:B------:R-:W-:Y:S05]  /*9c70*/  BRA `(.L_x_17681) ;  /* 0x0000029000007947 */ /* 0x000fea0003800000 */
.L_x_17693:
        /* <DEDUP_REMOVED lines=14> */
.L_x_17707:
[----:B------:R-:W-:Y:S05]  /*9d60*/  BSYNC B0 ;  /* 0x0000000000007941 */ /* 0x000fea0003800000 */
.L_x_17706:
[----:B------:R-:W0:Y:S01]  /*9d70*/  F2I.FTZ.TRUNC.NTZ R18, R18 ;  /* 0x0000001200127305 */ /* 0x000e22000021f100 */
[----:B------:R-:W-:Y:S05]  /*9d80*/  BRA `(.L_x_17681) ;  /* 0x0000018000007947 */ /* 0x000fea0003800000 */
.L_x_17680:
        /* <DEDUP_REMOVED lines=21> */
.L_x_17705:
[----:B------:R0:W5:Y:S01]  /*9ee0*/  LDG.E R18, [R2.64] ;  /* 0x0000002402127981 */ /* 0x000162000c1e1900 */
[----:B------:R-:W-:Y:S05]  /*9ef0*/  BRA `(.L_x_17681) ;  /* 0x0000001000007947 */ /* 0x000fea0003800000 */
.L_x_17704:
[----:B------:R0:W5:Y:S02]  /*9f00*/  LDG.E R18, [R2.64] ;  /* 0x0000002402127981 */ /* 0x000164000c1e1900 */
.L_x_17681:
        /* <DEDUP_REMOVED lines=16> */
.L_x_17711:
[----:B------:R-:W-:Y:S01]  /*a010*/  STG.E.U8 [R16.64], R2 ;  /* 0x0000000210007986 */ /* 0x000fe2000c101124 */
[----:B------:R-:W-:Y:S05]  /*a020*/  EXIT ;  /* 0x000000000000794d */ /* 0x000fea0003800000 */
.L_x_17710:
        /* <DEDUP_REMOVED lines=9> */
.L_x_17714:
[----:B------:R-:W-:Y:S01]  /*a0c0*/  STG.E [R16.64], R2 ;  /* 0x0000000210007986 */ /* 0x000fe2000c101924 */
[----:B------:R-:W-:Y:S05]  /*a0d0*/  EXIT ;  /* 0x000000000000794d */ /* 0x000fea0003800000 */
.L_x_17713:
[----:B------:R-:W-:Y:S01]  /*a0e0*/  STG.E.U16 [R16.64], R2 ;  /* 0x0000000210007986 */ /* 0x000fe2000c101524 */
[----:B------:R-:W-:Y:S05]  /*a0f0*/  EXIT ;  /* 0x000000000000794d */ /* 0x000fea0003800000 */
.L_x_17709:
        /* <DEDUP_REMOVED lines=9> */
.L_x_17716:
[----:B------:R-:W0:Y:S02]  /*a190*/  I2F R0, R2 ;  /* 0x0000000200007306 */ /* 0x000e240000201400 */
[----:B0-----:R-:W-:-:S05]  /*a1a0*/  F2FP.PACK_AB R0, RZ, R0 ;  /* 0x00000000ff00723e */ /* 0x001fca00000000ff */
[----:B------:R-:W-:Y:S01]  /*a1b0*/  STG.E.U16 [R16.64], R0 ;  /* 0x0000000010007986 */ /* 0x000fe2000c101524 */
[----:B------:R-:W-:Y:S05]  /*a1c0*/  EXIT ;  /* 0x000000000000794d */ /* 0x000fea0003800000 */
.L_x_17715:
        /* <DEDUP_REMOVED lines=10> */
.L_x_17718:
[----:B------:R-:W0:Y:S02]  /*a270*/  I2F R2, R2 ;  /* 0x0000000200027306 */ /* 0x000e240000201400 */
[----:B0-----:R-:W-:-:S04]  /*a280*/  F2FP.PACK_AB R3, RZ, R2 ;  /* 0x00000002ff03723e */ /* 0x001fc800000000ff */
[----:B------:R-:W-:-:S05]  /*a290*/  PRMT R3, R3, 0x5410, RZ ;  /* 0x0000541003037816 */ /* 0x000fca00000000ff */
[----:B------:R-:W-:Y:S01]  /*a2a0*/  STG.E [R16.64], R3 ;  /* 0x0000000310007986 */ /* 0x000fe2000c101924 */
[----:B------:R-:W-:Y:S05]  /*a2b0*/  EXIT ;  /* 0x000000000000794d */ /* 0x000fea0003800000 */
.L_x_17717:
[----:B------:R-:W0:Y:S02]  /*a2c0*/  I2F.F64 R2, R2 ;  /* 0x0000000200027312 */ /* 0x000e240000201c00 */
[----:B0-----:R-:W-:Y:S01]  /*a2d0*/  STG.E.64 [R16.64], R2 ;  /* 0x0000000210007986 */ /* 0x001fe2000c101b24 */
[----:B------:R-:W-:Y:S05]  /*a2e0*/  EXIT ;  /* 0x000000000000794d */ /* 0x000fea0003800000 */
.L_x_17708:
        /* <DEDUP_REMOVED lines=12> */
.L_x_17721:
[----:B------:R-:W0:Y:S01]  /*a3b0*/  I2F.F64 R4, R2 ;  /* 0x0000000200047312 */ /* 0x000e220000201c00 */
[----:B------:R-:W-:-:S05]  /*a3c0*/  CS2R R6, SRZ ;  /* 0x0000000000067805 */ /* 0x000fca000001ff00 */
[----:B0-----:R-:W-:Y:S01]  /*a3d0*/  STG.E.128 [R16.64], R4 ;  /* 0x0000000410007986 */ /* 0x001fe2000c101d24 */
[----:B------:R-:W-:Y:S05]  /*a3e0*/  EXIT ;  /* 0x000000000000794d */ /* 0x000fea0003800000 */
.L_x_17720:
        /* <DEDUP_REMOVED lines=21> */
.L_x_17725:
[----:B------:R-:W-:Y:S05]  /*a540*/  BSYNC B0 ;  /* 0x0000000000007941 */ /* 0x000fea0003800000 */
.L_x_17724:
[----:B------:R-:W-:-:S05]  /*a550*/  LOP3.LUT R3, R0, R3, RZ, 0xfc, !PT ;  /* 0x0000000300037212 */ /* 0x000fca00078efcff */
[----:B------:R-:W-:Y:S01]  /*a560*/  STG.E.U8 [R16.64], R3 ;  /* 0x0000000310007986 */ /* 0x000fe2000c101124 */
[----:B------:R-:W-:Y:S05]  /*a570*/  EXIT ;  /* 0x000000000000794d */ /* 0x000fea0003800000 */
.L_x_17723:
        /* <DEDUP_REMOVED lines=13> */
.L_x_17727:
[----:B------:R-:W-:Y:S01]  /*a650*/  IMAD.MOV.U32 R0, RZ, RZ, 0x7f ;  /* 0x0000007fff007424 */ /* 0x000fe200078e00ff */
[----:B------:R-:W-:-:S04]  /*a660*/  ISETP.GT.U32.AND P0, PT, R3, 0x7f800000, PT ;  /* 0x7f8000000300780c */ /* 0x000fc80003f04070 */
[----:B------:R-:W-:-:S04]  /*a670*/  SEL R0, R0, 0x7c, P0 ;  /* 0x0000007c00007807 */ /* 0x000fc80000000000 */
.L_x_17728:
[----:B------:R-:W-:Y:S05]  /*a680*/  BSYNC B0 ;  /* 0x0000000000007941 */ /* 0x000fea0003800000 */
.L_x_17726:
[----:B------:R-:W-:-:S04]  /*a690*/  LOP3.LUT R2, R5, 0x80000000, RZ, 0xc0, !PT ;  /* 0x8000000005027812 */ /* 0x000fc800078ec0ff */
[----:B------:R-:W-:-:S04]  /*a6a0*/  SHF.R.U32.HI R3, RZ, 0x18, R2 ;  /* 0x00000018ff037819 */ /* 0x000fc80000011602 */
[----:B------:R-:W-:-:S05]  /*a6b0*/  LOP3.LUT R3, R0, R3, RZ, 0xfc, !PT ;  /* 0x0000000300037212 */ /* 0x000fca00078efcff */
[----:B------:R-:W-:Y:S01]  /*a6c0*/  STG.E.U8 [R16.64], R3 ;  /* 0x0000000310007986 */ /* 0x000fe2000c101124 */
[----:B------:R-:W-:Y:S05]  /*a6d0*/  EXIT ;  /* 0x000000000000794d */ /* 0x000fea0003800000 */
.L_x_17722:
[----:B------:R-:W0:Y:S02]  /*a6e0*/  I2F R0, R2 ;  /* 0x0000000200007306 */ /* 0x000e240000201400 */
[----:B0-----:R-:W-:-:S05]  /*a6f0*/  F2FP.BF16.PACK_AB R0, RZ, R0 ;  /* 0x00000000ff00723e */ /* 0x001fca00000010ff */
[----:B------:R-:W-:Y:S01]  /*a700*/  STG.E.U16 [R16.64], R0 ;  /* 0x0000000010007986 */ /* 0x000fe2000c101524 */
[----:B------:R-:W-:Y:S05]  /*a710*/  EXIT ;  /* 0x000000000000794d */ /* 0x000fea0003800000 */
.L_x_17719:
        /* <DEDUP_REMOVED lines=10> */
.L_x_17731:
        /* <DEDUP_REMOVED lines=17> */
.L_x_17734:
[----:B------:R-:W-:-:S04]  /*a8d0*/  LOP3.LUT R2, R5, 0x80000000, RZ, 0xc0, !PT ;  /* 0x8000000005027812 */ /* 0x000fc800078ec0ff */
[----:B------:R-:W-:-:S04]  /*a8e0*/  SHF.R.U32.HI R3, RZ, 0x18, R2 ;  /* 0x00000018ff037819 */ /* 0x000fc80000011602 */
[----:B------:R-:W-:-:S04]  /*a8f0*/  LOP3.LUT R0, R0, R3, RZ, 0xfc, !PT ;  /* 0x0000000300007212 */ /* 0x000fc800078efcff */
[----:B------:R-:W-:Y:S02]  /*a900*/  PRMT R8, R0, 0x7610, R8 ;  /* 0x0000761000087816 */ /* 0x000fe40000000008 */
.L_x_17733:
[----:B------:R-:W-:Y:S05]  /*a910*/  BSYNC B0 ;  /* 0x0000000000007941 */ /* 0x000fea0003800000 */
.L_x_17732:
[----:B------:R-:W-:Y:S01]  /*a920*/  STG.E.U8 [R16.64], R8 ;  /* 0x0000000810007986 */ /* 0x000fe2000c101124 */
[----:B------:R-:W-:Y:S05]  /*a930*/  EXIT ;  /* 0x000000000000794d */ /* 0x000fea0003800000 */
.L_x_17730:
        /* <DEDUP_REMOVED lines=17> */
.L_x_17737:
[----:B------:R-:W-:-:S04]  /*aa50*/  LOP3.LUT R2, R5, 0x80000000, RZ, 0xc0, !PT ;  /* 0x8000000005027812 */ /* 0x000fc800078ec0ff */
[----:B------:R-:W-:-:S04]  /*aa60*/  SHF.R.U32.HI R3, RZ, 0x18, R2 ;  /* 0x00000018ff037819 */ /* 0x000fc80000011602 */
[----:B------:R-:W-:-:S04]  /*aa70*/  LOP3.LUT R0, R0, R3, RZ, 0xfc, !PT ;  /* 0x0000000300007212 */ /* 0x000fc800078efcff */
[----:B------:R-:W-:Y:S02]  /*aa80*/  PRMT R8, R0, 0x7610, R8 ;  /* 0x0000761000087816 */ /* 0x000fe40000000008 */
.L_x_17736:
[----:B------:R-:W-:Y:S05]  /*aa90*/  BSYNC B0 ;  /* 0x0000000000007941 */ /* 0x000fea0003800000 */
.L_x_17735:
[----:B------:R-:W-:Y:S01]  /*aaa0*/  STG.E.U8 [R16.64], R8 ;  /* 0x0000000810007986 */ /* 0x000fe2000c101124 */
[----:B------:R-:W-:Y:S05]  /*aab0*/  EXIT ;  /* 0x000000000000794d */ /* 0x000fea0003800000 */
.L_x_17729:
        /* <DEDUP_REMOVED lines=22> */
.L_x_17712:
        /* <DEDUP_REMOVED lines=20> */
.L_x_17739:
[----:B------:R-:W-:-:S05]  /*ad60*/  SHF.R.S32.HI R3, RZ, 0x1f, R2 ;  /* 0x0000001fff037819 */ /* 0x000fca0000011402 */
[----:B------:R-:W-:Y:S01]  /*ad70*/  STG.E.64 [R16.64], R2 ;  /* 0x0000000210007986 */ /* 0x000fe2000c101b24 */
[----:B------:R-:W-:Y:S05]  /*ad80*/  EXIT ;  /* 0x000000000000794d */ /* 0x000fea0003800000 */
.L_x_17738:
[----:B------:R-:W-:Y:S01]  /*ad90*/  STG.E [R16.64], R2 ;  /* 0x0000000210007986 */ /* 0x000fe2000c101924 */
[----:B------:R-:W-:Y:S05]  /*ada0*/  EXIT ;  /* 0x000000000000794d */ /* 0x000fea0003800000 */
.L_x_17740:
        /* <DEDUP_REMOVED lines=13> */
.L_x_34212:


//--------------------- .text._ZN2at6native27unrolled_elementwise_kernelIZZZNS0_17clamp_kernel_cudaERNS_18TensorIteratorBaseERKN3c106ScalarES7_ENKUlvE_clEvENKUlvE1_clEvEUliE_St5arrayIPcLm2EELi4E23TrivialOffsetCalculatorILi1EjESF_NS0_6memory12LoadWithCastILi1EEENSG_13StoreWithCastILi1EEEEEviT_T0_T2_T3_T4_T5_ --------------------------
	.section	.text._ZN2at6native27unrolled_elementwise_kernelIZZZNS0_17clamp_kernel_cudaERNS_18TensorIteratorBaseERKN3c106ScalarES7_ENKUlvE_clEvENKUlvE1_clEvEUliE_St5arrayIPcLm2EELi4E23TrivialOffsetCalculatorILi1EjESF_NS0_6memory12LoadWithCastILi1EEENSG_13StoreWithCastILi1EEEEEviT_T0_T2_T3_T4_T5_,"ax",@progbits
	.sectioninfo	@"SHI_REGISTERS=30"
	.align	128
        .global         _ZN2at6native27unrolled_elementwise_kernelIZZZNS0_17clamp_kernel_cudaERNS_18TensorIteratorBaseERKN3c106ScalarES7_ENKUlvE_clEvENKUlvE1_clEvEUliE_St5arrayIPcLm2EELi4E23TrivialOffsetCalculatorILi1EjESF_NS0_6memory12LoadWithCastILi1EEENSG_13StoreWithCastILi1EEEEEviT_T0_T2_T3_T4_T5_
        .type           _ZN2at6native27unrolled_elementwise_kernelIZZZNS0_17clamp_kernel_cudaERNS_18TensorIteratorBaseERKN3c106ScalarES7_ENKUlvE_clEvENKUlvE1_clEvEUliE_St5arrayIPcLm2EELi4E23TrivialOffsetCalculatorILi1EjESF_NS0_6memory12LoadWithCastILi1EEENSG_13StoreWithCastILi1EEEEEviT_T0_T2_T3_T4_T5_,@function
        .size           _ZN2at6native27unrolled_elementwise_kernelIZZZNS0_17clamp_kernel_cudaERNS_18TensorIteratorBaseERKN3c106ScalarES7_ENKUlvE_clEvENKUlvE1_clEvEUliE_St5arrayIPcLm2EELi4E23TrivialOffsetCalculatorILi1EjESF_NS0_6memory12LoadWithCastILi1EEENSG_13StoreWithCastILi1EEEEEviT_T0_T2_T3_T4_T5_,(.L_x_34213 - _ZN2at6native27unrolled_elementwise_kernelIZZZNS0_17clamp_kernel_cudaERNS_18TensorIteratorBaseERKN3c106ScalarES7_ENKUlvE_clEvENKUlvE1_clEvEUliE_St5arrayIPcLm2EELi4E23TrivialOffsetCalculatorILi1EjESF_NS0_6memory12LoadWithCastILi1EEENSG_13StoreWithCastILi1EEEEEviT_T0_T2_T3_T4_T5_)
        .other          _ZN2at6native27unrolled_elementwise_kernelIZZZNS0_17clamp_kernel_cudaERNS_18TensorIteratorBaseERKN3c106ScalarES7_ENKUlvE_clEvENKUlvE1_clEvEUliE_St5arrayIPcLm2EELi4E23TrivialOffsetCalculatorILi1EjESF_NS0_6memory12LoadWithCastILi1EEENSG_13StoreWithCastILi1EEEEEviT_T0_T2_T3_T4_T5_,@"STO_CUDA_ENTRY STV_DEFAULT"
_ZN2at6native27unrolled_elementwise_kernelIZZZNS0_17clamp_kernel_cudaERNS_18TensorIteratorBaseERKN3c106ScalarES7_ENKUlvE_clEvENKUlvE1_clEvEUliE_St5arrayIPcLm2EELi4E23TrivialOffsetCalculatorILi1EjESF_NS0_6memory12LoadWithCastILi1EEENSG_13StoreWithCastILi1EEEEEviT_T0_T2_T3_T4_T5_:
.text._ZN2at6native27unrolled_elementwise_kernelIZZZNS0_17clamp_kernel_cudaERNS_18TensorIteratorBaseERKN3c106ScalarES7_ENKUlvE_clEvENKUlvE1_clEvEUliE_St5arrayIPcLm2EELi4E23TrivialOffsetCalculatorILi1EjESF_NS0_6memory12LoadWithCastILi1EEENSG_13StoreWithCastILi1EEEEEviT_T0_T2_T3_T4_T5_:
        /* <DEDUP_REMOVED lines=29> */
.L_x_17746:
[----:B------:R0:W5:Y:S01]  /*01d0*/  LDG.E.U8 R23, [R2.64] ;  /* 0x0000002402177981 */ /* 0x000162000c1e1100 */
[----:B------:R-:W-:Y:S05]  /*01e0*/  BRA `(.L_x_17748) ;  /* 0x00000d1000007947 */ /* 0x000fea0003800000 */
.L_x_17745:
        /* <DEDUP_REMOVED lines=8> */
.L_x_17750:
[----:B------:R0:W5:Y:S01]  /*0270*/  LDG.E R23, [R2.64] ;  /* 0x0000002402177981 */ /* 0x000162000c1e1900 */
[----:B------:R-:W-:Y:S05]  /*0280*/  BRA `(.L_x_17748) ;  /* 0x00000c7000007947 */ /* 0x000fea0003800000 */
.L_x_17749:
[----:B------:R0:W5:Y:S01]  /*0290*/  LDG.E.S16 R23, [R2.64] ;  /* 0x0000002402177981 */ /* 0x000162000c1e1700 */
[----:B------:R-:W-:Y:S05]  /*02a0*/  BRA `(.L_x_17748) ;  /* 0x00000c5000007947 */ /* 0x000fea0003800000 */
.L_x_17744:
        /* <DEDUP_REMOVED lines=9> */
.L_x_17752:
[----:B------:R-:W2:Y:S02]  /*0340*/  LDG.E.U16 R2, [R2.64] ;  /* 0x0000002402027981 */ /* 0x000ea4000c1e1500 */
[----:B--2---:R-:W-:-:S06]  /*0350*/  HADD2.F32 R23, -RZ, R2.H0_H0 ;  /* 0x20000002ff177230 */ /* 0x004fcc0000004100 */
[----:B------:R-:W0:Y:S01]  /*0360*/  F2I.FTZ.TRUNC.NTZ R23, R23 ;  /* 0x0000001700177305 */ /* 0x000e22000021f100 */
[----:B------:R-:W-:Y:S05]  /*0370*/  BRA `(.L_x_17748) ;  /* 0x00000b8000007947 */ /* 0x000fea0003800000 */
.L_x_17751:
        /* <DEDUP_REMOVED lines=9> */
.L_x_17754:
[----:B------:R-:W2:Y:S02]  /*0410*/  LDG.E.U16 R2, [R2.64] ;  /* 0x0000002402027981 */ /* 0x000ea4000c1e1500 */
[----:B--2---:R-:W-:-:S06]  /*0420*/  HADD2.F32 R23, -RZ, R2.H0_H0 ;  /* 0x20000002ff177230 */ /* 0x004fcc0000004100 */
[----:B------:R-:W0:Y:S01]  /*0430*/  F2I.FTZ.TRUNC.NTZ R23, R23 ;  /* 0x0000001700177305 */ /* 0x000e22000021f100 */
[----:B------:R-:W-:Y:S05]  /*0440*/  BRA `(.L_x_17748) ;  /* 0x00000ab000007947 */ /* 0x000fea0003800000 */
.L_x_17753:
[----:B------:R-:W2:Y:S02]  /*0450*/  LDG.E.64 R2, [R2.64] ;  /* 0x0000002402027981 */ /* 0x000ea4000c1e1b00 */
[----:B--2---:R0:W1:Y:S01]  /*0460*/  F2I.F64.TRUNC R23, R2 ;  /* 0x0000000200177311 */ /* 0x004062000030d100 */
[----:B------:R-:W-:Y:S05]  /*0470*/  BRA `(.L_x_17748) ;  /* 0x00000a8000007947 */ /* 0x000fea0003800000 */
.L_x_17743:
        /* <DEDUP_REMOVED lines=12> */
.L_x_17757:
[----:B------:R-:W2:Y:S02]  /*0540*/  LDG.E.64 R2, [R2.64] ;  /* 0x0000002402027981 */ /* 0x000ea4000c1e1b00 */
[----:B--2---:R0:W1:Y:S01]  /*0550*/  F2I.F64.TRUNC R23, R2 ;  /* 0x0000000200177311 */ /* 0x004062000030d100 */
[----:B------:R-:W-:Y:S05]  /*0560*/  BRA `(.L_x_17748) ;  /* 0x0000099000007947 */ /* 0x000fea0003800000 */
.L_x_17756:
        /* <DEDUP_REMOVED lines=27> */
.L_x_17759:
        /* <DEDUP_REMOVED lines=15> */
.L_x_17758:
[----:B------:R-:W2:Y:S02]  /*0810*/  LDG.E.U16 R23, [R2.64] ;  /* 0x0000002402177981 */ /* 0x000ea4000c1e1500 */
[----:B--2---:R-:W-:-:S06]  /*0820*/  PRMT R23, RZ, 0x5410, R23 ;  /* 0x00005410ff177816 */ /* 0x004fcc0000000017 */
[----:B------:R-:W0:Y:S01]  /*0830*/  F2I.FTZ.TRUNC.NTZ R23, R23 ;  /* 0x0000001700177305 */ /* 0x000e22000021f100 */
[----:B------:R-:W-:Y:S05]  /*0840*/  BRA `(.L_x_17748) ;  /* 0x000006b000007947 */ /* 0x000fea0003800000 */
.L_x_17755:
        /* <DEDUP_REMOVED lines=10> */
.L_x_17762:
        /* <DEDUP_REMOVED lines=21> */
.L_x_17766:
[----:B------:R-:W-:Y:S05]  /*0a40*/  BSYNC B1 ;  /* 0x0000000000017941 */ /* 0x000fea0003800000 */
.L_x_17765:
[----:B------:R-:W-:Y:S01]  /*0a50*/  IMAD.SHL.U32 R2, R2, 0x100000, RZ ;  /* 0x0010000002027824 */ /* 0x000fe200078e00ff */
[----:B------:R-:W-:-:S04]  /*0a60*/  LEA R0, R0, 0x3b800000, 0x17 ;  /* 0x3b80000000007811 */ /* 0x000fc800078eb8ff */
[----:B------:R-:W-:Y:S02]  /*0a70*/  LOP3.LUT R23, R0, R2, R23, 0xfe, !PT ;  /* 0x0000000200177212 */ /* 0x000fe400078efe17 */
.L_x_17764:
[----:B------:R-:W-:Y:S05]  /*0a80*/  BSYNC B0 ;  /* 0x0000000000007941 */ /* 0x000fea0003800000 */
.L_x_17763:
[----:B------:R-:W0:Y:S01]  /*0a90*/  F2I.FTZ.TRUNC.NTZ R23, R23 ;  /* 0x0000001700177305 */ /* 0x000e22000021f100 */
[----:B------:R-:W-:Y:S05]  /*0aa0*/  BRA `(.L_x_17748) ;  /* 0x0000045000007947 */ /* 0x000fea0003800000 */
.L_x_17761:
        /* <DEDUP_REMOVED lines=21> */
.L_x_17770:
[----:B------:R-:W-:Y:S05]  /*0c00*/  BSYNC B1 ;  /* 0x0000000000017941 */ /* 0x000fea0003800000 */
.L_x_17769:
[----:B------:R-:W-:Y:S01]  /*0c10*/  IMAD.SHL.U32 R2, R2, 0x200000, RZ ;  /* 0x0020000002027824 */ /* 0x000fe200078e00ff */
[----:B------:R-:W-:-:S04]  /*0c20*/  LEA R0, R0, 0x37800000, 0x17 ;  /* 0x3780000000007811 */ /* 0x000fc800078eb8ff */
[----:B------:R-:W-:Y:S02]  /*0c30*/  LOP3.LUT R23, R0, R2, R23, 0xfe, !PT ;  /* 0x0000000200177212 */ /* 0x000fe400078efe17 */
.L_x_17768:
[----:B------:R-:W-:Y:S05]  /*0c40*/  BSYNC B0 ;  /* 0x0000000000007941 */ /* 0x000fea0003800000 */
.L_x_17767:
[----:B------:R-:W0:Y:S01]  /*0c50*/  F2I.FTZ.TRUNC.NTZ R23, R23 ;  /* 0x0000001700177305 */ /* 0x000e22000021f100 */
[----:B------:R-:W-:Y:S05]  /*0c60*/  BRA `(.L_x_17748) ;  /* 0x0000029000007947 */ /* 0x000fea0003800000 */
.L_x_17760:
        /* <DEDUP_REMOVED lines=14> */
.L_x_17774:
[----:B------:R-:W-:Y:S05]  /*0d50*/  BSYNC B0 ;  /* 0x0000000000007941 */ /* 0x000fea0003800000 */
.L_x_17773:
[----:B------:R-:W0:Y:S01]  /*0d60*/  F2I.FTZ.TRUNC.NTZ R23, R23 ;  /* 0x0000001700177305 */ /* 0x000e22000021f100 */
[----:B------:R-:W-:Y:S05]  /*0d70*/  BRA `(.L_x_17748) ;  /* 0x0000018000007947 */ /* 0x000fea0003800000 */
.L_x_17747:
        /* <DEDUP_REMOVED lines=21> */
.L_x_17772:
[----:B------:R0:W5:Y:S01]  /*0ed0*/  LDG.E R23, [R2.64] ;  /* 0x0000002402177981 */ /* 0x000162000c1e1900 */
[----:B------:R-:W-:Y:S05]  /*0ee0*/  BRA `(.L_x_17748) ;  /* 0x0000001000007947 */ /* 0x000fea0003800000 */
.L_x_17771:
[----:B------:R0:W5:Y:S02]  /*0ef0*/  LDG.E R23, [R2.64] ;  /* 0x0000002402177981 */ /* 0x000164000c1e1900 */
.L_x_17748:
[----:B------:R-:W2:Y:S02]  /*0f00*/  S2R R17, SR_TID.X ;  /* 0x0000000000117919 */ /* 0x000ea40000002100 */
[----:B--2---:R-:W-:Y:S02]  /*0f10*/  IADD3 R17, R17, 0x80, RZ ;  /* 0x0000008011117810 */ /* 0x004fe40007ffe0ff */
.L_x_17742:
[----:B-1----:R-:W-:Y:S05]  /*0f20*/  BSYNC B6 ;  /* 0x0000000000067941 */ /* 0x002fea0003800000 */
.L_x_17741:
        /* <DEDUP_REMOVED lines=21> */
.L_x_17780:
[----:B------:R0:W5:Y:S01]  /*1080*/  LDG.E.U8 R19, [R2.64] ;  /* 0x0000002402137981 */ /* 0x000162000c1e1100 */
[----:B------:R-:W-:Y:S05]  /*1090*/  BRA `(.L_x_17782) ;  /* 0x00000d0000007947 */ /* 0x000fea0003800000 */
.L_x_17779:
        /* <DEDUP_REMOVED lines=8> */
.L_x_17784:
[----:B------:R0:W5:Y:S01]  /*1120*/  LDG.E R19, [R2.64] ;  /* 0x0000002402137981 */ /* 0x000162000c1e1900 */
[----:B------:R-:W-:Y:S05]  /*1130*/  BRA `(.L_x_17782) ;  /* 0x00000c6000007947 */ /* 0x000fea0003800000 */
.L_x_17783:
[----:B------:R0:W5:Y:S01]  /*1140*/  LDG.E.S16 R19, [R2.64] ;  /* 0x0000002402137981 */ /* 0x000162000c1e1700 */
[----:B------:R-:W-:Y:S05]  /*1150*/  BRA `(.L_x_17782) ;  /* 0x00000c4000007947 */ /* 0x000fea0003800000 */
.L_x_17778:
        /* <DEDUP_REMOVED lines=9> */
.L_x_17786:
[----:B------:R-:W2:Y:S02]  /*11f0*/  LDG.E.U16 R2, [R2.64] ;  /* 0x0000002402027981 */ /* 0x000ea4000c1e1500 */
[----:B--2---:R-:W-:-:S06]  /*1200*/  HADD2.F32 R19, -RZ, R2.H0_H0 ;  /* 0x20000002ff137230 */ /* 0x004fcc0000004100 */
[----:B------:R-:W0:Y:S01]  /*1210*/  F2I.FTZ.TRUNC.NTZ R19, R19 ;  /* 0x0000001300137305 */ /* 0x000e22000021f100 */
[----:B------:R-:W-:Y:S05]  /*1220*/  BRA `(.L_x_17782) ;  /* 0x00000b7000007947 */ /* 0x000fea0003800000 */
.L_x_17785:
        /* <DEDUP_REMOVED lines=9> */
.L_x_17788:
[----:B------:R-:W2:Y:S02]  /*12c0*/  LDG.E.U16 R2, [R2.64] ;  /* 0x0000002402027981 */ /* 0x000ea4000c1e1500 */
[----:B--2---:R-:W-:-:S06]  /*12d0*/  HADD2.F32 R19, -RZ, R2.H0_H0 ;  /* 0x20000002ff137230 */ /* 0x004fcc0000004100 */
[----:B------:R-:W0:Y:S01]  /*12e0*/  F2I.FTZ.TRUNC.NTZ R19, R19 ;  /* 0x0000001300137305 */ /* 0x000e22000021f100 */
[----:B------:R-:W-:Y:S05]  /*12f0*/  BRA `(.L_x_17782) ;  /* 0x00000aa000007947 */ /* 0x000fea0003800000 */
.L_x_17787:
[----:B------:R-:W2:Y:S02]  /*1300*/  LDG.E.64 R2, [R2.64] ;  /* 0x0000002402027981 */ /* 0x000ea4000c1e1b00 */
[----:B--2---:R0:W1:Y:S01]  /*1310*/  F2I.F64.TRUNC R19, R2 ;  /* 0x0000000200137311 */ /* 0x004062000030d100 */
[----:B------:R-:W-:Y:S05]  /*1320*/  BRA `(.L_x_17782) ;  /* 0x00000a7000007947 */ /* 0x000fea0003800000 */
.L_x_17777:
        /* <DEDUP_REMOVED lines=12> */
.L_x_17791:
[----:B------:R-:W2:Y:S02]  /*13f0*/  LDG.E.64 R2, [R2.64] ;  /* 0x0000002402027981 */ /* 0x000ea4000c1e1b00 */
[----:B--2---:R0:W1:Y:S01]  /*1400*/  F2I.F64.TRUNC R19, R2 ;  /* 0x0000000200137311 */ /* 0x004062000030d100 */
[----:B------:R-:W-:Y:S05]  /*1410*/  BRA `(.L_x_17782) ;  /* 0x0000098000007947 */ /* 0x000fea0003800000 */
.L_x_17790:
        /* <DEDUP_REMOVED lines=27> */
.L_x_17793:
        /* <DEDUP_REMOVED lines=14> */
.L_x_17792:
[----:B------:R-:W2:Y:S02]  /*16b0*/  LDG.E.U16 R19, [R2.64] ;  /* 0x0000002402137981 */ /* 0x000ea4000c1e1500 */
[----:B--2---:R-:W-:-:S06]  /*16c0*/  PRMT R19, RZ, 0x5410, R19 ;  /* 0x00005410ff137816 */ /* 0x004fcc0000000013 */
[----:B------:R-:W0:Y:S01]  /*16d0*/  F2I.FTZ.TRUNC.NTZ R19, R19 ;  /* 0x0000001300137305 */ /* 0x000e22000021f100 */
[----:B------:R-:W-:Y:S05]  /*16e0*/  BRA `(.L_x_17782) ;  /* 0x000006b000007947 */ /* 0x000fea0003800000 */
.L_x_17789:
        /* <DEDUP_REMOVED lines=10> */
.L_x_17796:
        /* <DEDUP_REMOVED lines=21> */
.L_x_17800:
[----:B------:R-:W-:Y:S05]  /*18e0*/  BSYNC B1 ;  /* 0x0000000000017941 */ /* 0x000fea0003800000 */
.L_x_17799:
[----:B------:R-:W-:Y:S01]  /*18f0*/  IMAD.SHL.U32 R2, R2, 0x100000, RZ ;  /* 0x0010000002027824 */ /* 0x000fe200078e00ff */
[----:B------:R-:W-:-:S04]  /*1900*/  LEA R0, R0, 0x3b800000, 0x17 ;  /* 0x3b80000000007811 */ /* 0x000fc800078eb8ff */
[----:B------:R-:W-:Y:S02]  /*1910*/  LOP3.LUT R19, R0, R2, R19, 0xfe, !PT ;  /* 0x0000000200137212 */ /* 0x000fe400078efe13 */
.L_x_17798:
[----:B------:R-:W-:Y:S05]  /*1920*/  BSYNC B0 ;  /* 0x0000000000007941 */ /* 0x000fea0003800000 */
.L_x_17797:
[----:B------:R-:W0:Y:S01]  /*1930*/  F2I.FTZ.TRUNC.NTZ R19, R19 ;  /* 0x0000001300137305 */ /* 0x000e22000021f100 */
[----:B------:R-:W-:Y:S05]  /*1940*/  BRA `(.L_x_17782) ;  /* 0x0000045000007947 */ /* 0x000fea0003800000 */
.L_x_17795:
        /* <DEDUP_REMOVED lines=21> */
.L_x_17804:
[----:B------:R-:W-:Y:S05]  /*1aa0*/  BSYNC B1 ;  /* 0x0000000000017941 */ /* 0x000fea0003800000 */
.L_x_17803:
[----:B------:R-:W-:Y:S01]  /*1ab0*/  IMAD.SHL.U32 R2, R2, 0x200000, RZ ;  /* 0x0020000002027824 */ /* 0x000fe200078e00ff */
[----:B------:R-:W-:-:S04]  /*1ac0*/  LEA R0, R0, 0x37800000, 0x17 ;  /* 0x3780000000007811 */ /* 0x000fc800078eb8ff */
[----:B------:R-:W-:Y:S02]  /*1ad0*/  LOP3.LUT R19, R0, R2, R19, 0xfe, !PT ;  /* 0x0000000200137212 */ /* 0x000fe400078efe13 */
.L_x_17802:
[----:B------:R-:W-:Y:S05]  /*1ae0*/  BSYNC B0 ;  /* 0x0000000000007941 */ /* 0x000fea0003800000 */
.L_x_17801:
[----:B------:R-:W0:Y:S01]  /*1af0*/  F2I.FTZ.TRUNC.NTZ R19, R19 ;  /* 0x0000001300137305 */ /* 0x000e22000021f100 */
[----:B------:R-:W-:Y:S05]  /*1b00*/  BRA `(.L_x_17782) ;  /* 0x0000029000007947 */ /* 0x000fea0003800000 */
.L_x_17794:
        /* <DEDUP_REMOVED lines=14> */
.L_x_17808:
[----:B------:R-:W-:Y:S05]  /*1bf0*/  BSYNC B0 ;  /* 0x0000000000007941 */ /* 0x000fea0003800000 */
.L_x_17807:
[----:B------:R-:W0:Y:S01]  /*1c00*/  F2I.FTZ.TRUNC.NTZ R19, R19 ;  /* 0x0000001300137305 */ /* 0x000e22000021f100 */
[----:B------:R-:W-:Y:S05]  /*1c10*/  BRA `(.L_x_17782) ;  /* 0x0000018000007947 */ /* 0x000fea0003800000 */
.L_x_17781:
        /* <DEDUP_REMOVED lines=21> */
.L_x_17806:
[----:B------:R0:W5:Y:S01]  /*1d70*/  LDG.E R19, [R2.64] ;  /* 0x0000002402137981 */ /* 0x000162000c1e1900 */
[----:B------:R-:W-:Y:S05]  /*1d80*/  BRA `(.L_x_17782) ;  /* 0x0000001000007947 */ /* 0x000fea0003800000 */
.L_x_17805:
[----:B------:R0:W5:Y:S02]  /*1d90*/  LDG.E R19, [R2.64] ;  /* 0x0000002402137981 */ /* 0x000164000c1e1900 */
.L_x_17782:
[----:B------:R-:W-:-:S03]  /*1da0*/  IADD3 R17, R17, 0x80, RZ ;  /* 0x0000008011117810 */ /* 0x000fc60007ffe0ff */
.L_x_17776:
[----:B------:R-:W-:Y:S05]  /*1db0*/  BSYNC B6 ;  /* 0x0000000000067941 */ /* 0x000fea0003800000 */
.L_x_17775:
[----:B------:R-:W-:Y:S01]  /*1dc0*/  ISETP.GE.AND P0, PT, R17, R22, PT ;  /* 0x000000161100720c */ /* 0x000fe20003f06270 */
[----:B------:R-:W-:Y:S01]  /*1dd0*/  BSSY B6, `(.L_x_17809) ;  /* 0x00000e8000067945 */ /* 0x000fe20003800000 */
[----:B------:R-:W-:-:S11]  /*1de0*/  CS2R R24, SRZ ;  /* 0x0000000000187805 */ /* 0x000fd6000001ff00 */
        /* <DEDUP_REMOVED lines=19> */
.L_x_17814:
[----:B------:R0:W5:Y:S01]  /*1f20*/  LDG.E.U8 R25, [R2.64] ;  /* 0x0000002402197981 */ /* 0x000162000c1e1100 */
[----:B------:R-:W-:Y:S05]  /*1f30*/  BRA `(.L_x_17816) ;  /* 0x00000d0000007947 */ /* 0x000fea0003800000 */
.L_x_17813:
        /* <DEDUP_REMOVED lines=8> */
.L_x_17818:
[----:B------:R0:W5:Y:S01]  /*1fc0*/  LDG.E R25, [R2.64] ;  /* 0x0000002402197981 */ /* 0x000162000c1e1900 */
[----:B------:R-:W-:Y:S05]  /*1fd0*/  BRA `(.L_x_17816) ;  /* 0x00000c6000007947 */ /* 0x000fea0003800000 */
.L_x_17817:
[----:B------:R0:W5:Y:S01]  /*1fe0*/  LDG.E.S16 R25, [R2.64] ;  /* 0x0000002402197981 */ /* 0x000162000c1e1700 */
[----:B------:R-:W-:Y:S05]  /*1ff0*/  BRA `(.L_x_17816) ;  /* 0x00000c4000007947 */ /* 0x000fea0003800000 */
.L_x_17812:
        /* <DEDUP_REMOVED lines=9> */
.L_x_17820:
[----:B------:R-:W2:Y:S02]  /*2090*/  LDG.E.U16 R2, [R2.64] ;  /* 0x0000002402027981 */ /* 0x000ea4000c1e1500 */
[----:B--2---:R-:W-:-:S06]  /*20a0*/  HADD2.F32 R25, -RZ, R2.H0_H0 ;  /* 0x20000002ff197230 */ /* 0x004fcc0000004100 */
[----:B------:R-:W0:Y:S01]  /*20b0*/  F2I.FTZ.TRUNC.NTZ R25, R25 ;  /* 0x0000001900197305 */ /* 0x000e22000021f100 */
[----:B------:R-:W-:Y:S05]  /*20c0*/  BRA `(.L_x_17816) ;  /* 0x00000b7000007947 */ /* 0x000fea0003800000 */
.L_x_17819:
        /* <DEDUP_REMOVED lines=9> */
.L_x_17822:
[----:B------:R-:W2:Y:S02]  /*2160*/  LDG.E.U16 R2, [R2.64] ;  /* 0x0000002402027981 */ /* 0x000ea4000c1e1500 */
[----:B--2---:R-:W-:-:S06]  /*2170*/  HADD2.F32 R25, -RZ, R2.H0_H0 ;  /* 0x20000002ff197230 */ /* 0x004fcc0000004100 */
[----:B------:R-:W0:Y:S01]  /*2180*/  F2I.FTZ.TRUNC.NTZ R25, R25 ;  /* 0x0000001900197305 */ /* 0x000e22000021f100 */
[----:B------:R-:W-:Y:S05]  /*2190*/  BRA `(.L_x_17816) ;  /* 0x00000aa000007947 */ /* 0x000fea0003800000 */
.L_x_17821:
[----:B------:R-:W2:Y:S02]  /*21a0*/  LDG.E.64 R2, [R2.64] ;  /* 0x0000002402027981 */ /* 0x000ea4000c1e1b00 */
[----:B--2---:R0:W2:Y:S01]  /*21b0*/  F2I.F64.TRUNC R25, R2 ;  /* 0x0000000200197311 */ /* 0x0040a2000030d100 */
[----:B------:R-:W-:Y:S05]  /*21c0*/  BRA `(.L_x_17816) ;  /* 0x00000a7000007947 */ /* 0x000fea0003800000 */
.L_x_17811:
        /* <DEDUP_REMOVED lines=12> */
.L_x_17825:
[----:B------:R-:W2:Y:S02]  /*2290*/  LDG.E.64 R2, [R2.64] ;  /* 0x0000002402027981 */ /* 0x000ea4000c1e1b00 */
[----:B--2---:R0:W2:Y:S01]  /*22a0*/  F2I.F64.TRUNC R25, R2 ;  /* 0x0000000200197311 */ /* 0x0040a2000030d100 */
[----:B------:R-:W-:Y:S05]  /*22b0*/  BRA `(.L_x_17816) ;  /* 0x0000098000007947 */ /* 0x000fea0003800000 */
.L_x_17824:
        /* <DEDUP_REMOVED lines=27> */
.L_x_17827:
        /* <DEDUP_REMOVED lines=14> */
.L_x_17826:
[----:B------:R-:W2:Y:S02]  /*2550*/  LDG.E.U16 R25, [R2.64] ;  /* 0x0000002402197981 */ /* 0x000ea4000c1e1500 */
[----:B--2---:R-:W-:-:S06]  /*2560*/  PRMT R25, RZ, 0x5410, R25 ;  /* 0x00005410ff197816 */ /* 0x004fcc0000000019 */
[----:B------:R-:W0:Y:S01]  /*2570*/  F2I.FTZ.TRUNC.NTZ R25, R25 ;  /* 0x0000001900197305 */ /* 0x000e22000021f100 */
[----:B------:R-:W-:Y:S05]  /*2580*/  BRA `(.L_x_17816) ;  /* 0x000006b000007947 */ /* 0x000fea0003800000 */
.L_x_17823:
        /* <DEDUP_REMOVED lines=10> */
.L_x_17830:
        /* <DEDUP_REMOVED lines=21> */
.L_x_17834:
[----:B------:R-:W-:Y:S05]  /*2780*/  BSYNC B1 ;  /* 0x0000000000017941 */ /* 0x000fea0003800000 */
.L_x_17833:
[----:B------:R-:W-:Y:S01]  /*2790*/  IMAD.SHL.U32 R2, R2, 0x100000, RZ ;  /* 0x0010000002027824 */ /* 0x000fe200078e00ff */
[----:B------:R-:W-:-:S04]  /*27a0*/  LEA R0, R0, 0x3b800000, 0x17 ;  /* 0x3b80000000007811 */ /* 0x000fc800078eb8ff */
[----:B------:R-:W-:Y:S02]  /*27b0*/  LOP3.LUT R25, R0, R2, R25, 0xfe, !PT ;  /* 0x0000000200197212 */ /* 0x000fe400078efe19 */
.L_x_17832:
[----:B------:R-:W-:Y:S05]  /*27c0*/  BSYNC B0 ;  /* 0x0000000000007941 */ /* 0x000fea0003800000 */
.L_x_17831:
[----:B------:R-:W0:Y:S01]  /*27d0*/  F2I.FTZ.TRUNC.NTZ R25, R25 ;  /* 0x0000001900197305 */ /* 0x000e22000021f100 */
[----:B------:R-:W-:Y:S05]  /*27e0*/  BRA `(.L_x_17816) ;  /* 0x0000045000007947 */ /* 0x000fea0003800000 */
.L_x_17829:
        /* <DEDUP_REMOVED lines=21> */
.L_x_17838:
[----:B------:R-:W-:Y:S05]  /*2940*/  BSYNC B1 ;  /* 0x0000000000017941 */ /* 0x000fea0003800000 */
.L_x_17837:
[----:B------:R-:W-:Y:S01]  /*2950*/  IMAD.SHL.U32 R2, R2, 0x200000, RZ ;  /* 0x0020000002027824 */ /* 0x000fe200078e00ff */
[----:B------:R-:W-:-:S04]  /*2960*/  LEA R0, R0, 0x37800000, 0x17 ;  /* 0x3780000000007811 */ /* 0x000fc800078eb8ff */
[----:B------:R-:W-:Y:S02]  /*2970*/  LOP3.LUT R25, R0, R2, R25, 0xfe, !PT ;  /* 0x0000000200197212 */ /* 0x000fe400078efe19 */
.L_x_17836:
[----:B------:R-:W-:Y:S05]  /*2980*/  BSYNC B0 ;  /* 0x0000000000007941 */ /* 0x000fea0003800000 */
.L_x_17835:
[----:B------:R-:W0:Y:S01]  /*2990*/  F2I.FTZ.TRUNC.NTZ R25, R25 ;  /* 0x0000001900197305 */ /* 0x000e22000021f100 */
[----:B------:R-:W-:Y:S05]  /*29a0*/  BRA `(.L_x_17816) ;  /* 0x0000029000007947 */ /* 0x000fea0003800000 */
.L_x_17828:
        /* <DEDUP_REMOVED lines=14> */
.L_x_17842:
[----:B------:R-:W-:Y:S05]  /*2a90*/  BSYNC B0 ;  /* 0x0000000000007941 */ /* 0x000fea0003800000 */
.L_x_17841:
[----:B------:R-:W0:Y:S01]  /*2aa0*/  F2I.FTZ.TRUNC.NTZ R25, R25 ;  /* 0x0000001900197305 */ /* 0x000e22000021f100 */
[----:B------:R-:W-:Y:S05]  /*2ab0*/  BRA `(.L_x_17816) ;  /* 0x0000018000007947 */ /* 0x000fea0003800000 */
.L_x_17815:
        /* <DEDUP_REMOVED lines=21> */
.L_x_17840:
[----:B------:R0:W5:Y:S01]  /*2c10*/  LDG.E R25, [R2.64] ;  /* 0x0000002402197981 */ /* 0x000162000c1e1900 */
[----:B------:R-:W-:Y:S05]  /*2c20*/  BRA `(.L_x_17816) ;  /* 0x0000001000007947 */ /* 0x000fea0003800000 */
.L_x_17839:
[----:B------:R0:W5:Y:S02]  /*2c30*/  LDG.E R25, [R2.64] ;  /* 0x0000002402197981 */ /* 0x000164000c1e1900 */
.L_x_17816:
[----:B------:R-:W-:-:S03]  /*2c40*/  IADD3 R17, R17, 0x80, RZ ;  /* 0x0000008011117810 */ /* 0x000fc60007ffe0ff */
.L_x_17810:
[----:B------:R-:W-:Y:S05]  /*2c50*/  BSYNC B6 ;  /* 0x0000000000067941 */ /* 0x000fea0003800000 */
.L_x_17809:
        /* <DEDUP_REMOVED lines=20> */
.L_x_17848:
[----:B------:R0:W5:Y:S01]  /*2da0*/  LDG.E.U8 R24, [R2.64] ;  /* 0x0000002402187981 */ /* 0x000162000c1e1100 */
[----:B------:R-:W-:Y:S05]  /*2db0*/  BRA `(.L_x_17844) ;  /* 0x00000cf000007947 */ /* 0x000fea0003800000 */
.L_x_17847:
        /* <DEDUP_REMOVED lines=8> */
.L_x_17851:
[----:B------:R0:W5:Y:S01]  /*2e40*/  LDG.E R24, [R2.64] ;  /* 0x0000002402187981 */ /* 0x000162000c1e1900 */
[----:B------:R-:W-:Y:S05]  /*2e50*/  BRA `(.L_x_17844) ;  /* 0x00000c5000007947 */ /* 0x000fea0003800000 */
.L_x_17850:
[----:B------:R0:W5:Y:S01]  /*2e60*/  LDG.E.S16 R24, [R2.64] ;  /* 0x0000002402187981 */ /* 0x000162000c1e1700 */
[----:B------:R-:W-:Y:S05]  /*2e70*/  BRA `(.L_x_17844) ;  /* 0x00000c3000007947 */ /* 0x000fea0003800000 */
.L_x_17846:
        /* <DEDUP_REMOVED lines=9> */
.L_x_17853:
[----:B------:R-:W3:Y:S02]  /*2f10*/  LDG.E.U16 R2, [R2.64] ;  /* 0x0000002402027981 */ /* 0x000ee4000c1e1500 */
[----:B---3--:R-:W-:-:S06]  /*2f20*/  HADD2.F32 R24, -RZ, R2.H0_H0 ;  /* 0x20000002ff187230 */ /* 0x008fcc0000004100 */
[----:B------:R-:W0:Y:S01]  /*2f30*/  F2I.FTZ.TRUNC.NTZ R24, R24 ;  /* 0x0000001800187305 */ /* 0x000e22000021f100 */
[----:B------:R-:W-:Y:S05]  /*2f40*/  BRA `(.L_x_17844) ;  /* 0x00000b6000007947 */ /* 0x000fea0003800000 */
.L_x_17852:
        /* <DEDUP_REMOVED lines=9> */
.L_x_17855:
[----:B------:R-:W3:Y:S02]  /*2fe0*/  LDG.E.U16 R2, [R2.64] ;  /* 0x0000002402027981 */ /* 0x000ee4000c1e1500 */
[----:B---3--:R-:W-:-:S06]  /*2ff0*/  HADD2.F32 R24, -RZ, R2.H0_H0 ;  /* 0x20000002ff187230 */ /* 0x008fcc0000004100 */
[----:B------:R-:W0:Y:S01]  /*3000*/  F2I.FTZ.TRUNC.NTZ R24, R24 ;  /* 0x0000001800187305 */ /* 0x000e22000021f100 */
[----:B------:R-:W-:Y:S05]  /*3010*/  BRA `(.L_x_17844) ;  /* 0x00000a9000007947 */ /* 0x000fea0003800000 */
.L_x_17854:
[----:B------:R-:W3:Y:S02]  /*3020*/  LDG.E.64 R2, [R2.64] ;  /* 0x0000002402027981 */ /* 0x000ee4000c1e1b00 */
[----:B---3--:R0:W3:Y:S01]  /*3030*/  F2I.F64.TRUNC R24, R2 ;  /* 0x0000000200187311 */ /* 0x0080e2000030d100 */
[----:B------:R-:W-:Y:S05]  /*3040*/  BRA `(.L_x_17844) ;  /* 0x00000a6000007947 */ /* 0x000fea0003800000 */
.L_x_17845:
        /* <DEDUP_REMOVED lines=12> */
.L_x_17858:
[----:B------:R-:W3:Y:S02]  /*3110*/  LDG.E.64 R2, [R2.64] ;  /* 0x0000002402027981 */ /* 0x000ee4000c1e1b00 */
[----:B---3--:R0:W3:Y:S01]  /*3120*/  F2I.F64.TRUNC R24, R2 ;  /* 0x0000000200187311 */ /* 0x0080e2000030d100 */
[----:B------:R-:W-:Y:S05]  /*3130*/  BRA `(.L_x_17844) ;  /* 0x0000097000007947 */ /* 0x000fea0003800000 */
.L_x_17857:
        /* <DEDUP_REMOVED lines=27> */
.L_x_17860:
        /* <DEDUP_REMOVED lines=14> */
.L_x_17859:
[----:B------:R-:W3:Y:S02]  /*33d0*/  LDG.E.U16 R24, [R2.64] ;  /* 0x0000002402187981 */ /* 0x000ee4000c1e1500 */
[----:B---3--:R-:W-:-:S06]  /*33e0*/  PRMT R24, RZ, 0x5410, R24 ;  /* 0x00005410ff187816 */ /* 0x008fcc0000000018 */
[----:B------:R-:W0:Y:S01]  /*33f0*/  F2I.FTZ.TRUNC.NTZ R24, R24 ;  /* 0x0000001800187305 */ /* 0x000e22000021f100 */
[----:B------:R-:W-:Y:S05]  /*3400*/  BRA `(.L_x_17844) ;  /* 0x000006a000007947 */ /* 0x000fea0003800000 */
.L_x_17856:
        /* <DEDUP_REMOVED lines=10> */
.L_x_17863:
        /* <DEDUP_REMOVED lines=21> */
.L_x_17867:
[----:B------:R-:W-:Y:S05]  /*3600*/  BSYNC B1 ;  /* 0x0000000000017941 */ /* 0x000fea0003800000 */
.L_x_17866:
[----:B------:R-:W-:Y:S01]  /*3610*/  IMAD.SHL.U32 R2, R2, 0x100000, RZ ;  /* 0x0010000002027824 */ /* 0x000fe200078e00ff */
[----:B------:R-:W-:-:S04]  /*3620*/  LEA R3, R0, 0x3b800000, 0x17 ;  /* 0x3b80000000037811 */ /* 0x000fc800078eb8ff */
[----:B------:R-:W-:Y:S02]  /*3630*/  LOP3.LUT R24, R3, R2, R24, 0xfe, !PT ;  /* 0x0000000203187212 */ /* 0x000fe400078efe18 */
.L_x_17865:
[----:B------:R-:W-:Y:S05]  /*3640*/  BSYNC B0 ;  /* 0x0000000000007941 */ /* 0x000fea0003800000 */
.L_x_17864:
[----:B------:R-:W0:Y:S01]  /*3650*/  F2I.FTZ.TRUNC.NTZ R24, R24 ;  /* 0x0000001800187305 */ /* 0x000e22000021f100 */
[----:B------:R-:W-:Y:S05]  /*3660*/  BRA `(.L_x_17844) ;  /* 0x0000044000007947 */ /* 0x000fea0003800000 */
.L_x_17862:
        /* <DEDUP_REMOVED lines=21> */
.L_x_17871:
[----:B------:R-:W-:Y:S05]  /*37c0*/  BSYNC B1 ;  /* 0x0000000000017941 */ /* 0x000fea0003800000 */
.L_x_17870:
[----:B------:R-:W-:Y:S01]  /*37d0*/  IMAD.SHL.U32 R2, R2, 0x200000, RZ ;  /* 0x0020000002027824 */ /* 0x000fe200078e00ff */
[----:B------:R-:W-:-:S04]  /*37e0*/  LEA R3, R0, 0x37800000, 0x17 ;  /* 0x3780000000037811 */ /* 0x000fc800078eb8ff */
[----:B------:R-:W-:Y:S02]  /*37f0*/  LOP3.LUT R24, R3, R2, R24, 0xfe, !PT ;  /* 0x0000000203187212 */ /* 0x000fe400078efe18 */
.L_x_17869:
[----:B------:R-:W-:Y:S05]  /*3800*/  BSYNC B0 ;  /* 0x0000000000007941 */ /* 0x000fea0003800000 */
.L_x_17868:
[----:B------:R-:W0:Y:S01]  /*3810*/  F2I.FTZ.TRUNC.NTZ R24, R24 ;  /* 0x0000001800187305 */ /* 0x000e22000021f100 */
[----:B------:R-:W-:Y:S05]  /*3820*/  BRA `(.L_x_17844) ;  /* 0x0000028000007947 */ /* 0x000fea0003800000 */
.L_x_17861:
        /* <DEDUP_REMOVED lines=14> */
.L_x_17875:
[----:B------:R-:W-:Y:S05]  /*3910*/  BSYNC B0 ;  /* 0x0000000000007941 */ /* 0x000fea0003800000 */
.L_x_17874:
[----:B------:R-:W0:Y:S01]  /*3920*/  F2I.FTZ.TRUNC.NTZ R24, R24 ;  /* 0x0000001800187305 */ /* 0x000e22000021f100 */
[----:B------:R-:W-:Y:S05]  /*3930*/  BRA `(.L_x_17844) ;  /* 0x0000017000007947 */ /* 0x000fea0003800000 */
.L_x_17849:
        /* <DEDUP_REMOVED lines=20> */
.L_x_17873:
[----:B------:R0:W5:Y:S01]  /*3a80*/  LDG.E R24, [R2.64] ;  /* 0x0000002402187981 */ /* 0x000162000c1e1900 */
[----:B------:R-:W-:Y:S05]  /*3a90*/  BRA `(.L_x_17844) ;  /* 0x0000001000007947 */ /* 0x000fea0003800000 */
.L_x_17872:
[----:B------:R0:W5:Y:S02]  /*3aa0*/  LDG.E R24, [R2.64] ;  /* 0x0000002402187981 */ /* 0x000164000c1e1900 */
.L_x_17844:
[----:B------:R-:W-:Y:S05]  /*3ab0*/  BSYNC B6 ;  /* 0x0000000000067941 */ /* 0x000fea0003800000 */
.L_x_17843:
[----:B------:R-:W4:Y:S01]  /*3ac0*/  S2R R17, SR_TID.X ;  /* 0x0000000000117919 */ /* 0x000f220000002100 */
[----:B0-----:R-:W0:Y:S01]  /*3ad0*/  LDC.U8 R2, c[0x0][0x194] ;  /* 0x00006500ff027b82 */ /* 0x001e220000000000 */
[----:B-1---5:R-:W-:Y:S01]  /*3ae0*/  IMNMX R19, R19, c[0x0][0x168], !PT ;  /* 0x00005a0013137a17 */ /* 0x022fe20007800200 */
[----:B------:R-:W-:Y:S01]  /*3af0*/  BSSY B6, `(.L_x_17876) ;  /* 0x00000f8000067945 */ /* 0x000fe20003800000 */
[----:B--2---:R-:W-:Y:S02]  /*3b00*/  IMNMX R25, R25, c[0x0][0x168], !PT ;  /* 0x00005a0019197a17 */ /* 0x004fe40007800200 */
[----:B---3--:R-:W-:Y:S02]  /*3b10*/  IMNMX R18, R24, c[0x0][0x168], !PT ;  /* 0x00005a0018127a17 */ /* 0x008fe40007800200 */
[----:B------:R-:W-:Y:S02]  /*3b20*/  IMNMX R26, R19, c[0x0][0x16c], PT ;  /* 0x00005b00131a7a17 */ /* 0x000fe40003800200 */
[----:B------:R-:W-:-:S02]  /*3b30*/  IMNMX R24, R25, c[0x0][0x16c], PT ;  /* 0x00005b0019187a17 */ /* 0x000fc40003800200 */
[----:B------:R-:W-:Y:S02]  /*3b40*/  IMNMX R18, R18, c[0x0][0x16c], PT ;  /* 0x00005b0012127a17 */ /* 0x000fe40003800200 */
[----:B----4-:R-:W-:-:S13]  /*3b50*/  ISETP.GE.AND P0, PT, R17, R22, PT ;  /* 0x000000161100720c */ /* 0x010fda0003f06270 */
[----:B------:R-:W-:Y:S05]  /*3b60*/  @P0 BRA `(.L_x_17877) ;  /* 0x00000f0000000947 */ /* 0x000fea0003800000 */
[----:B0-----:R-:W-:Y:S01]  /*3b70*/  IMAD R0, R16, 0x200, R17 ;  /* 0x0000020010007824 */ /* 0x001fe200078e0211 */
[----:B------:R-:W-:Y:S02]  /*3b80*/  PRMT R3, R2, 0x9910, RZ ;  /* 0x0000991002037816 */ /* 0x000fe400000000ff */
[----:B------:R-:W-:Y:S01]  /*3b90*/  IMNMX R23, R23, c[0x0][0x168], !PT ;  /* 0x00005a0017177a17 */ /* 0x000fe20007800200 */
[----:B------:R-:W-:Y:S01]  /*3ba0*/  IMAD R8, R0, c[0x0][0x198], RZ ;  /* 0x0000660000087a24 */ /* 0x000fe200078e02ff */
[----:B------:R-:W-:Y:S01]  /*3bb0*/  IADD3 R17, R17, 0x80, RZ ;  /* 0x0000008011117810 */ /* 0x000fe20007ffe0ff */
        /* <DEDUP_REMOVED lines=16> */
.L_x_17881:
[----:B------:R0:W-:Y:S01]  /*3cc0*/  STG.E.U8 [R8.64], R23 ;  /* 0x0000001708007986 */ /* 0x0001e2000c101124 */
[----:B------:R-:W-:Y:S05]  /*3cd0*/  BRA `(.L_x_17877) ;  /* 0x00000d9000007947 */ /* 0x000fea0003800000 */
.L_x_17880:
        /* <DEDUP_REMOVED lines=10> */
.L_x_17884:
[----:B------:R0:W-:Y:S01]  /*3d80*/  STG.E [R8.64], R23 ;  /* 0x0000001708007986 */ /* 0x0001e2000c101924 */
[----:B------:R-:W-:Y:S05]  /*3d90*/  BRA `(.L_x_17877) ;  /* 0x00000cd000007947 */ /* 0x000fea0003800000 */
.L_x_17883:
[----:B------:R0:W-:Y:S01]  /*3da0*/  STG.E.U16 [R8.64], R23 ;  /* 0x0000001708007986 */ /* 0x0001e2000c101524 */
[----:B------:R-:W-:Y:S05]  /*3db0*/  BRA `(.L_x_17877) ;  /* 0x00000cb000007947 */ /* 0x000fea0003800000 */
.L_x_17879:
        /* <DEDUP_REMOVED lines=9> */
.L_x_17886:
[----:B------:R-:W0:Y:S02]  /*3e50*/  I2F R0, R23 ;  /* 0x0000001700007306 */ /* 0x000e240000201400 */
[----:B0-----:R-:W-:-:S05]  /*3e60*/  F2FP.PACK_AB R0, RZ, R0 ;  /* 0x00000000ff00723e */ /* 0x001fca00000000ff */
[----:B------:R0:W-:Y:S01]  /*3e70*/  STG.E.U16 [R8.64], R0 ;  /* 0x0000000008007986 */ /* 0x0001e2000c101524 */
[----:B------:R-:W-:Y:S05]  /*3e80*/  BRA `(.L_x_17877) ;  /* 0x00000be000007947 */ /* 0x000fea0003800000 */
.L_x_17885:
        /* <DEDUP_REMOVED lines=10> */
.L_x_17888:
[----:B------:R-:W0:Y:S02]  /*3f30*/  I2F R23, R23 ;  /* 0x0000001700177306 */ /* 0x000e240000201400 */
[----:B0-----:R-:W-:-:S04]  /*3f40*/  F2FP.PACK_AB R3, RZ, R23 ;  /* 0x00000017ff03723e */ /* 0x001fc800000000ff */
[----:B------:R-:W-:-:S05]  /*3f50*/  PRMT R3, R3, 0x5410, RZ ;  /* 0x0000541003037816 */ /* 0x000fca00000000ff */
[----:B------:R0:W-:Y:S01]  /*3f60*/  STG.E [R8.64], R3 ;  /* 0x0000000308007986 */ /* 0x0001e2000c101924 */
[----:B------:R-:W-:Y:S05]  /*3f70*/  BRA `(.L_x_17877) ;  /* 0x00000af000007947 */ /* 0x000fea0003800000 */
.L_x_17887:
[----:B------:R-:W0:Y:S02]  /*3f80*/  I2F.F64 R4, R23 ;  /* 0x0000001700047312 */ /* 0x000e240000201c00 */
[----:B0-----:R0:W-:Y:S01]  /*3f90*/  STG.E.64 [R8.64], R4 ;  /* 0x0000000408007986 */ /* 0x0011e2000c101b24 */
[----:B------:R-:W-:Y:S05]  /*3fa0*/  BRA `(.L_x_17877) ;  /* 0x00000ac000007947 */ /* 0x000fea0003800000 */
.L_x_17878:
        /* <DEDUP_REMOVED lines=12> */
.L_x_17891:
[----:B------:R-:W0:Y:S01]  /*4070*/  I2F.F64 R4, R23 ;  /* 0x0000001700047312 */ /* 0x000e220000201c00 */
[----:B------:R-:W-:-:S05]  /*4080*/  CS2R R6, SRZ ;  /* 0x0000000000067805 */ /* 0x000fca000001ff00 */
[----:B0-----:R0:W-:Y:S01]  /*4090*/  STG.E.128 [R8.64], R4 ;  /* 0x0000000408007986 */ /* 0x0011e2000c101d24 */
[----:B------:R-:W-:Y:S05]  /*40a0*/  BRA `(.L_x_17877) ;  /* 0x000009c000007947 */ /* 0x000fea0003800000 */
.L_x_17890:
        /* <DEDUP_REMOVED lines=21> */
.L_x_17895:
[----:B------:R-:W-:Y:S05]  /*4200*/  BSYNC B0 ;  /* 0x0000000000007941 */ /* 0x000fea0003800000 */
.L_x_17894:
[----:B------:R-:W-:-:S05]  /*4210*/  LOP3.LUT R5, R0, R5, RZ, 0xfc, !PT ;  /* 0x0000000500057212 */ /* 0x000fca00078efcff */
[----:B------:R0:W-:Y:S01]  /*4220*/  STG.E.U8 [R8.64], R5 ;  /* 0x0000000508007986 */ /* 0x0001e2000c101124 */
[----:B------:R-:W-:Y:S05]  /*4230*/  BRA `(.L_x_17877) ;  /* 0x0000083000007947 */ /* 0x000fea0003800000 */
.L_x_17893:
        /* <DEDUP_REMOVED lines=13> */
.L_x_17897:
[----:B------:R-:W-:Y:S01]  /*4310*/  IMAD.MOV.U32 R0, RZ, RZ, 0x7f ;  /* 0x0000007fff007424 */ /* 0x000fe200078e00ff */
[----:B------:R-:W-:-:S04]  /*4320*/  ISETP.GT.U32.AND P0, PT, R3, 0x7f800000, PT ;  /* 0x7f8000000300780c */ /* 0x000fc80003f04070 */
[----:B------:R-:W-:-:S04]  /*4330*/  SEL R0, R0, 0x7c, P0 ;  /* 0x0000007c00007807 */ /* 0x000fc80000000000 */
.L_x_17898:
[----:B------:R-:W-:Y:S05]  /*4340*/  BSYNC B0 ;  /* 0x0000000000007941 */ /* 0x000fea0003800000 */
.L_x_17896:
[----:B------:R-:W-:-:S04]  /*4350*/  LOP3.LUT R3, R23, 0x80000000, RZ, 0xc0, !PT ;  /* 0x8000000017037812 */ /* 0x000fc800078ec0ff */
[----:B------:R-:W-:-:S04]  /*4360*/  SHF.R.U32.HI R3, RZ, 0x18, R3 ;  /* 0x00000018ff037819 */ /* 0x000fc80000011603 */
[----:B------:R-:W-:-:S05]  /*4370*/  LOP3.LUT R3, R0, R3, RZ, 0xfc, !PT ;  /* 0x0000000300037212 */ /* 0x000fca00078efcff */
[----:B------:R0:W-:Y:S01]  /*4380*/  STG.E.U8 [R8.64], R3 ;  /* 0x0000000308007986 */ /* 0x0001e2000c101124 */
[----:B------:R-:W-:Y:S05]  /*4390*/  BRA `(.L_x_17877) ;  /* 0x000006d000007947 */ /* 0x000fea0003800000 */
.L_x_17892:
[----:B------:R-:W0:Y:S02]  /*43a0*/  I2F R0, R23 ;  /* 0x0000001700007306 */ /* 0x000e240000201400 */
[----:B0-----:R-:W-:-:S05]  /*43b0*/  F2FP.BF16.PACK_AB R0, RZ, R0 ;  /* 0x00000000ff00723e */ /* 0x001fca00000010ff */
[----:B------:R0:W-:Y:S01]  /*43c0*/  STG.E.U16 [R8.64], R0 ;  /* 0x0000000008007986 */ /* 0x0001e2000c101524 */
[----:B------:R-:W-:Y:S05]  /*43d0*/  BRA `(.L_x_17877) ;  /* 0x0000069000007947 */ /* 0x000fea0003800000 */
.L_x_17889:
        /* <DEDUP_REMOVED lines=10> */
.L_x_17901:
        /* <DEDUP_REMOVED lines=17> */
.L_x_17904:
[----:B------:R-:W-:-:S04]  /*4590*/  LOP3.LUT R3, R23, 0x80000000, RZ, 0xc0, !PT ;  /* 0x8000000017037812 */ /* 0x000fc800078ec0ff */
[----:B------:R-:W-:-:S04]  /*45a0*/  SHF.R.U32.HI R3, RZ, 0x18, R3 ;  /* 0x00000018ff037819 */ /* 0x000fc80000011603 */
[----:B------:R-:W-:-:S04]  /*45b0*/  LOP3.LUT R0, R0, R3, RZ, 0xfc, !PT ;  /* 0x0000000300007212 */ /* 0x000fc800078efcff */
[----:B------:R-:W-:Y:S02]  /*45c0*/  PRMT R4, R0, 0x7610, R4 ;  /* 0x0000761000047816 */ /* 0x000fe40000000004 */
.L_x_17903:
[----:B------:R-:W-:Y:S05]  /*45d0*/  BSYNC B0 ;  /* 0x0000000000007941 */ /* 0x000fea0003800000 */
.L_x_17902:
[----:B------:R0:W-:Y:S01]  /*45e0*/  STG.E.U8 [R8.64], R4 ;  /* 0x0000000408007986 */ /* 0x0001e2000c101124 */
[----:B------:R-:W-:Y:S05]  /*45f0*/  BRA `(.L_x_17877) ;  /* 0x0000047000007947 */ /* 0x000fea0003800000 */
.L_x_17900:
        /* <DEDUP_REMOVED lines=17> */
.L_x_17907:
[----:B------:R-:W-:-:S04]  /*4710*/  LOP3.LUT R3, R23, 0x80000000, RZ, 0xc0, !PT ;  /* 0x8000000017037812 */ /* 0x000fc800078ec0ff */
[----:B------:R-:W-:-:S04]  /*4720*/  SHF.R.U32.HI R3, RZ, 0x18, R3 ;  /* 0x00000018ff037819 */ /* 0x000fc80000011603 */
[----:B------:R-:W-:-:S04]  /*4730*/  LOP3.LUT R0, R0, R3, RZ, 0xfc, !PT ;  /* 0x0000000300007212 */ /* 0x000fc800078efcff */
[----:B------:R-:W-:Y:S02]  /*4740*/  PRMT R4, R0, 0x7610, R4 ;  /* 0x0000761000047816 */ /* 0x000fe40000000004 */
.L_x_17906:
[----:B------:R-:W-:Y:S05]  /*4750*/  BSYNC B0 ;  /* 0x0000000000007941 */ /* 0x000fea0003800000 */
.L_x_17905:
[----:B------:R0:W-:Y:S01]  /*4760*/  STG.E.U8 [R8.64], R4 ;  /* 0x0000000408007986 */ /* 0x0001e2000c101124 */
[----:B------:R-:W-:Y:S05]  /*4770*/  BRA `(.L_x_17877) ;  /* 0x000002f000007947 */ /* 0x000fea0003800000 */
.L_x_17899:
        /* <DEDUP_REMOVED lines=22> */
.L_x_17882:
        /* <DEDUP_REMOVED lines=20> */
.L_x_17909:
[--C-:B------:R-:W-:Y:S01]  /*4a20*/  SHF.R.S32.HI R5, RZ, 0x1f, R23.reuse ;  /* 0x0000001fff057819 */ /* 0x100fe20000011417 */
[----:B------:R-:W-:-:S05]  /*4a30*/  IMAD.MOV.U32 R4, RZ, RZ, R23 ;  /* 0x000000ffff047224 */ /* 0x000fca00078e0017 */
[----:B------:R0:W-:Y:S01]  /*4a40*/  STG.E.64 [R8.64], R4 ;  /* 0x0000000408007986 */ /* 0x0001e2000c101b24 */
[----:B------:R-:W-:Y:S05]  /*4a50*/  BRA `(.L_x_17877) ;  /* 0x0000001000007947 */ /* 0x000fea0003800000 */
.L_x_17908:
[----:B------:R0:W-:Y:S02]  /*4a60*/  STG.E [R8.64], R23 ;  /* 0x0000001708007986 */ /* 0x0001e4000c101924 */
.L_x_17877:
[----:B0-----:R-:W-:Y:S05]  /*4a70*/  BSYNC B6 ;  /* 0x0000000000067941 */ /* 0x001fea0003800000 */
.L_x_17876:
        /* <DEDUP_REMOVED lines=21> */
.L_x_17915:
[----:B------:R0:W-:Y:S01]  /*4bd0*/  STG.E.U8 [R8.64], R26 ;  /* 0x0000001a08007986 */ /* 0x0001e2000c101124 */
[----:B------:R-:W-:Y:S05]  /*4be0*/  BRA `(.L_x_17917) ;  /* 0x00000d7000007947 */ /* 0x000fea0003800000 */
.L_x_17914:
        /* <DEDUP_REMOVED lines=9> */
.L_x_17919:
[----:B------:R0:W-:Y:S01]  /*4c80*/  STG.E [R8.64], R26 ;  /* 0x0000001a08007986 */ /* 0x0001e2000c101924 */
[----:B------:R-:W-:Y:S05]  /*4c90*/  BRA `(.L_x_17917) ;  /* 0x00000cc000007947 */ /* 0x000fea0003800000 */
.L_x_17918:
[----:B------:R0:W-:Y:S01]  /*4ca0*/  STG.E.U16 [R8.64], R26 ;  /* 0x0000001a08007986 */ /* 0x0001e2000c101524 */
[----:B------:R-:W-:Y:S05]  /*4cb0*/  BRA `(.L_x_17917) ;  /* 0x00000ca000007947 */ /* 0x000fea0003800000 */
.L_x_17913:
        /* <DEDUP_REMOVED lines=9> */
.L_x_17921:
[----:B------:R-:W0:Y:S02]  /*4d50*/  I2F R0, R26 ;  /* 0x0000001a00007306 */ /* 0x000e240000201400 */
[----:B0-----:R-:W-:-:S05]  /*4d60*/  F2FP.PACK_AB R0, RZ, R0 ;  /* 0x00000000ff00723e */ /* 0x001fca00000000ff */
[----:B------:R0:W-:Y:S01]  /*4d70*/  STG.E.U16 [R8.64], R0 ;  /* 0x0000000008007986 */ /* 0x0001e2000c101524 */
[----:B------:R-:W-:Y:S05]  /*4d80*/  BRA `(.L_x_17917) ;  /* 0x00000bd000007947 */ /* 0x000fea0003800000 */
.L_x_17920:
        /* <DEDUP_REMOVED lines=10> */
.L_x_17923:
[----:B------:R-:W0:Y:S02]  /*4e30*/  I2F R26, R26 ;  /* 0x0000001a001a7306 */ /* 0x000e240000201400 */
[----:B0-----:R-:W-:-:S04]  /*4e40*/  F2FP.PACK_AB R3, RZ, R26 ;  /* 0x0000001aff03723e */ /* 0x001fc800000000ff */
[----:B------:R-:W-:-:S05]  /*4e50*/  PRMT R3, R3, 0x5410, RZ ;  /* 0x0000541003037816 */ /* 0x000fca00000000ff */
[----:B------:R0:W-:Y:S01]  /*4e60*/  STG.E [R8.64], R3 ;  /* 0x0000000308007986 */ /* 0x0001e2000c101924 */
[----:B------:R-:W-:Y:S05]  /*4e70*/  BRA `(.L_x_17917) ;  /* 0x00000ae000007947 */ /* 0x000fea0003800000 */
.L_x_17922:
[----:B------:R-:W0:Y:S02]  /*4e80*/  I2F.F64 R26, R26 ;  /* 0x0000001a001a7312 */ /* 0x000e240000201c00 */
[----:B0-----:R0:W-:Y:S01]  /*4e90*/  STG.E.64 [R8.64], R26 ;  /* 0x0000001a08007986 */ /* 0x0011e2000c101b24 */
[----:B------:R-:W-:Y:S05]  /*4ea0*/  BRA `(.L_x_17917) ;  /* 0x00000ab000007947 */ /* 0x000fea0003800000 */
.L_x_17912:
        /* <DEDUP_REMOVED lines=12> */
.L_x_17926:
[----:B------:R-:W0:Y:S01]  /*4f70*/  I2F.F64 R4, R26 ;  /* 0x0000001a00047312 */ /* 0x000e220000201c00 */
[----:B------:R-:W-:-:S05]  /*4f80*/  CS2R R6, SRZ ;  /* 0x0000000000067805 */ /* 0x000fca000001ff00 */
[----:B0-----:R0:W-:Y:S01]  /*4f90*/  STG.E.128 [R8.64], R4 ;  /* 0x0000000408007986 */ /* 0x0011e2000c101d24 */
[----:B------:R-:W-:Y:S05]  /*4fa0*/  BRA `(.L_x_17917) ;  /* 0x000009b000007947 */ /* 0x000fea0003800000 */
.L_x_17925:
        /* <DEDUP_REMOVED lines=21> */
.L_x_17930:
[----:B------:R-:W-:Y:S05]  /*5100*/  BSYNC B0 ;  /* 0x0000000000007941 */ /* 0x000fea0003800000 */
.L_x_17929:
[----:B------:R-:W-:-:S05]  /*5110*/  LOP3.LUT R5, R0, R5, RZ, 0xfc, !PT ;  /* 0x0000000500057212 */ /* 0x000fca00078efcff */
[----:B------:R0:W-:Y:S01]  /*5120*/  STG.E.U8 [R8.64], R5 ;  /* 0x0000000508007986 */ /* 0x0001e2000c101124 */
[----:B------:R-:W-:Y:S05]  /*5130*/  BRA `(.L_x_17917) ;  /* 0x0000082000007947 */ /* 0x000fea0003800000 */
.L_x_17928:
        /* <DEDUP_REMOVED lines=13> */
.L_x_17932:
[----:B------:R-:W-:Y:S01]  /*5210*/  IMAD.MOV.U32 R0, RZ, RZ, 0x7f ;  /* 0x0000007fff007424 */ /* 0x000fe200078e00ff */
[----:B------:R-:W-:-:S04]  /*5220*/  ISETP.GT.U32.AND P0, PT, R3, 0x7f800000, PT ;  /* 0x7f8000000300780c */ /* 0x000fc80003f04070 */
[----:B------:R-:W-:-:S04]  /*5230*/  SEL R0, R0, 0x7c, P0 ;  /* 0x0000007c00007807 */ /* 0x000fc80000000000 */
.L_x_17933:
[----:B------:R-:W-:Y:S05]  /*5240*/  BSYNC B0 ;  /* 0x0000000000007941 */ /* 0x000fea0003800000 */
.L_x_17931:
[----:B------:R-:W-:-:S04]  /*5250*/  LOP3.LUT R3, R5, 0x80000000, RZ, 0xc0, !PT ;  /* 0x8000000005037812 */ /* 0x000fc800078ec0ff */
[----:B------:R-:W-:-:S04]  /*5260*/  SHF.R.U32.HI R3, RZ, 0x18, R3 ;  /* 0x00000018ff037819 */ /* 0x000fc80000011603 */
[----:B------:R-:W-:-:S05]  /*5270*/  LOP3.LUT R3, R0, R3, RZ, 0xfc, !PT ;  /* 0x0000000300037212 */ /* 0x000fca00078efcff */
[----:B------:R0:W-:Y:S01]  /*5280*/  STG.E.U8 [R8.64], R3 ;  /* 0x0000000308007986 */ /* 0x0001e2000c101124 */
[----:B------:R-:W-:Y:S05]  /*5290*/  BRA `(.L_x_17917) ;  /* 0x000006c000007947 */ /* 0x000fea0003800000 */
.L_x_17927:
[----:B------:R-:W0:Y:S02]  /*52a0*/  I2F R0, R26 ;  /* 0x0000001a00007306 */ /* 0x000e240000201400 */
[----:B0-----:R-:W-:-:S05]  /*52b0*/  F2FP.BF16.PACK_AB R0, RZ, R0 ;  /* 0x00000000ff00723e */ /* 0x001fca00000010ff */
[----:B------:R0:W-:Y:S01]  /*52c0*/  STG.E.U16 [R8.64], R0 ;  /* 0x0000000008007986 */ /* 0x0001e2000c101524 */
[----:B------:R-:W-:Y:S05]  /*52d0*/  BRA `(.L_x_17917) ;  /* 0x0000068000007947 */ /* 0x000fea0003800000 */
.L_x_17924:
        /* <DEDUP_REMOVED lines=10> */
.L_x_17936:
        /* <DEDUP_REMOVED lines=17> */
.L_x_17939:
[----:B------:R-:W-:-:S04]  /*5490*/  LOP3.LUT R3, R5, 0x80000000, RZ, 0xc0, !PT ;  /* 0x8000000005037812 */ /* 0x000fc800078ec0ff */
[----:B------:R-:W-:-:S04]  /*54a0*/  SHF.R.U32.HI R3, RZ, 0x18, R3 ;  /* 0x00000018ff037819 */ /* 0x000fc80000011603 */
[----:B------:R-:W-:-:S04]  /*54b0*/  LOP3.LUT R0, R0, R3, RZ, 0xfc, !PT ;  /* 0x0000000300007212 */ /* 0x000fc800078efcff */
[----:B------:R-:W-:Y:S02]  /*54c0*/  PRMT R4, R0, 0x7610, R4 ;  /* 0x0000761000047816 */ /* 0x000fe40000000004 */
.L_x_17938:
[----:B------:R-:W-:Y:S05]  /*54d0*/  BSYNC B0 ;  /* 0x0000000000007941 */ /* 0x000fea0003800000 */
.L_x_17937:
[----:B------:R0:W-:Y:S01]  /*54e0*/  STG.E.U8 [R8.64], R4 ;  /* 0x0000000408007986 */ /* 0x0001e2000c101124 */
[----:B------:R-:W-:Y:S05]  /*54f0*/  BRA `(.L_x_17917) ;  /* 0x0000046000007947 */ /* 0x000fea0003800000 */
.L_x_17935:
        /* <DEDUP_REMOVED lines=17> */
.L_x_17942:
[----:B------:R-:W-:-:S04]  /*5610*/  LOP3.LUT R3, R5, 0x80000000, RZ, 0xc0, !PT ;  /* 0x8000000005037812 */ /* 0x000fc800078ec0ff */
[----:B------:R-:W-:-:S04]  /*5620*/  SHF.R.U32.HI R3, RZ, 0x18, R3 ;  /* 0x00000018ff037819 */ /* 0x000fc80000011603 */
[----:B------:R-:W-:-:S04]  /*5630*/  LOP3.LUT R0, R0, R3, RZ, 0xfc, !PT ;  /* 0x0000000300007212 */ /* 0x000fc800078efcff */
[----:B------:R-:W-:Y:S02]  /*5640*/  PRMT R4, R0, 0x7610, R4 ;  /* 0x0000761000047816 */ /* 0x000fe40000000004 */
.L_x_17941:
[----:B------:R-:W-:Y:S05]  /*5650*/  BSYNC B0 ;  /* 0x0000000000007941 */ /* 0x000fea0003800000 */
.L_x_17940:
[----:B------:R0:W-:Y:S01]  /*5660*/  STG.E.U8 [R8.64], R4 ;  /* 0x0000000408007986 */ /* 0x0001e2000c101124 */
[----:B------:R-:W-:Y:S05]  /*5670*/  BRA `(.L_x_17917) ;  /* 0x000002e000007947 */ /* 0x000fea0003800000 */
.L_x_17934:
        /* <DEDUP_REMOVED lines=22> */
.L_x_17916:
        /* <DEDUP_REMOVED lines=20> */
.L_x_17944:
[----:B------:R-:W-:-:S05]  /*5920*/  SHF.R.S32.HI R27, RZ, 0x1f, R26 ;  /* 0x0000001fff1b7819 */ /* 0x000fca000001141a */
[----:B------:R0:W-:Y:S01]  /*5930*/  STG.E.64 [R8.64], R26 ;  /* 0x0000001a08007986 */ /* 0x0001e2000c101b24 */
[----:B------:R-:W-:Y:S05]  /*5940*/  BRA `(.L_x_17917) ;  /* 0x0000001000007947 */ /* 0x000fea0003800000 */
.L_x_17943:
[----:B------:R0:W-:Y:S02]  /*5950*/  STG.E [R8.64], R26 ;  /* 0x0000001a08007986 */ /* 0x0001e4000c101924 */
.L_x_17917:
        /* <DEDUP_REMOVED lines=21> */
.L_x_17948:
[----:B------:R0:W-:Y:S01]  /*5ab0*/  STG.E.U8 [R4.64], R24 ;  /* 0x0000001804007986 */ /* 0x0001e2000c101124 */
[----:B------:R-:W-:Y:S05]  /*5ac0*/  BRA `(.L_x_17950) ;  /* 0x00000d5000007947 */ /* 0x000fea0003800000 */
.L_x_17947:
        /* <DEDUP_REMOVED lines=9> */
.L_x_17952:
[----:B------:R0:W-:Y:S01]  /*5b60*/  STG.E [R4.64], R24 ;  /* 0x0000001804007986 */ /* 0x0001e2000c101924 */
[----:B------:R-:W-:Y:S05]  /*5b70*/  BRA `(.L_x_17950) ;  /* 0x00000ca000007947 */ /* 0x000fea0003800000 */
.L_x_17951:
[----:B------:R0:W-:Y:S01]  /*5b80*/  STG.E.U16 [R4.64], R24 ;  /* 0x0000001804007986 */ /* 0x0001e2000c101524 */
[----:B------:R-:W-:Y:S05]  /*5b90*/  BRA `(.L_x_17950) ;  /* 0x00000c8000007947 */ /* 0x000fea0003800000 */
.L_x_17946:
        /* <DEDUP_REMOVED lines=9> */
.L_x_17954:
[----:B------:R-:W0:Y:S02]  /*5c30*/  I2F R0, R24 ;  /* 0x0000001800007306 */ /* 0x000e240000201400 */
[----:B0-----:R-:W-:-:S05]  /*5c40*/  F2FP.PACK_AB R0, RZ, R0 ;  /* 0x00000000ff00723e */ /* 0x001fca00000000ff */
[----:B------:R0:W-:Y:S01]  /*5c50*/  STG.E.U16 [R4.64], R0 ;  /* 0x0000000004007986 */ /* 0x0001e2000c101524 */
[----:B------:R-:W-:Y:S05]  /*5c60*/  BRA `(.L_x_17950) ;  /* 0x00000bb000007947 */ /* 0x000fea0003800000 */
.L_x_17953:
        /* <DEDUP_REMOVED lines=10> */
.L_x_17956:
[----:B------:R-:W0:Y:S02]  /*5d10*/  I2F R24, R24 ;  /* 0x0000001800187306 */ /* 0x000e240000201400 */
[----:B0-----:R-:W-:-:S04]  /*5d20*/  F2FP.PACK_AB R3, RZ, R24 ;  /* 0x00000018ff03723e */ /* 0x001fc800000000ff */
[----:B------:R-:W-:-:S05]  /*5d30*/  PRMT R3, R3, 0x5410, RZ ;  /* 0x0000541003037816 */ /* 0x000fca00000000ff */
[----:B------:R0:W-:Y:S01]  /*5d40*/  STG.E [R4.64], R3 ;  /* 0x0000000304007986 */ /* 0x0001e2000c101924 */
[----:B------:R-:W-:Y:S05]  /*5d50*/  BRA `(.L_x_17950) ;  /* 0x00000ac000007947 */ /* 0x000fea0003800000 */
.L_x_17955:
[----:B------:R-:W0:Y:S02]  /*5d60*/  I2F.F64 R24, R24 ;  /* 0x0000001800187312 */ /* 0x000e240000201c00 */
[----:B0-----:R0:W-:Y:S01]  /*5d70*/  STG.E.64 [R4.64], R24 ;  /* 0x0000001804007986 */ /* 0x0011e2000c101b24 */
[----:B------:R-:W-:Y:S05]  /*5d80*/  BRA `(.L_x_17950) ;  /* 0x00000a9000007947 */ /* 0x000fea0003800000 */
.L_x_17945:
        /* <DEDUP_REMOVED lines=12> */
.L_x_17959:
[----:B------:R-:W0:Y:S01]  /*5e50*/  I2F.F64 R24, R24 ;  /* 0x0000001800187312 */ /* 0x000e220000201c00 */
[----:B------:R-:W-:-:S05]  /*5e60*/  CS2R R26, SRZ ;  /* 0x00000000001a7805 */ /* 0x000fca000001ff00 */
[----:B0-----:R0:W-:Y:S01]  /*5e70*/  STG.E.128 [R4.64], R24 ;  /* 0x0000001804007986 */ /* 0x0011e2000c101d24 */
[----:B------:R-:W-:Y:S05]  /*5e80*/  BRA `(.L_x_17950) ;  /* 0x0000099000007947 */ /* 0x000fea0003800000 */
.L_x_17958:
        /* <DEDUP_REMOVED lines=21> */
.L_x_17963:
[----:B------:R-:W-:Y:S05]  /*5fe0*/  BSYNC B0 ;  /* 0x0000000000007941 */ /* 0x000fea0003800000 */
.L_x_17962:
[----:B------:R-:W-:-:S05]  /*5ff0*/  LOP3.LUT R7, R0, R7, RZ, 0xfc, !PT ;  /* 0x0000000700077212 */ /* 0x000fca00078efcff */
[----:B------:R0:W-:Y:S01]  /*6000*/  STG.E.U8 [R4.64], R7 ;  /* 0x0000000704007986 */ /* 0x0001e2000c101124 */
[----:B------:R-:W-:Y:S05]  /*6010*/  BRA `(.L_x_17950) ;  /* 0x0000080000007947 */ /* 0x000fea0003800000 */
.L_x_17961:
        /* <DEDUP_REMOVED lines=13> */
.L_x_17965:
[----:B------:R-:W-:Y:S01]  /*60f0*/  IMAD.MOV.U32 R0, RZ, RZ, 0x7f ;  /* 0x0000007fff007424 */ /* 0x000fe200078e00ff */
[----:B------:R-:W-:-:S04]  /*6100*/  ISETP.GT.U32.AND P0, PT, R3, 0x7f800000, PT ;  /* 0x7f8000000300780c */ /* 0x000fc80003f04070 */
[----:B------:R-:W-:-:S04]  /*6110*/  SEL R0, R0, 0x7c, P0 ;  /* 0x0000007c00007807 */ /* 0x000fc80000000000 */
.L_x_17966:
[----:B------:R-:W-:Y:S05]  /*6120*/  BSYNC B0 ;  /* 0x0000000000007941 */ /* 0x000fea0003800000 */
.L_x_17964:
[----:B------:R-:W-:-:S04]  /*6130*/  LOP3.LUT R3, R7, 0x80000000, RZ, 0xc0, !PT ;  /* 0x8000000007037812 */ /* 0x000fc800078ec0ff */
[----:B------:R-:W-:-:S04]  /*6140*/  SHF.R.U32.HI R3, RZ, 0x18, R3 ;  /* 0x00000018ff037819 */ /* 0x000fc80000011603 */
[----:B------:R-:W-:-:S05]  /*6150*/  LOP3.LUT R3, R0, R3, RZ, 0xfc, !PT ;  /* 0x0000000300037212 */ /* 0x000fca00078efcff */
[----:B------:R0:W-:Y:S01]  /*6160*/  STG.E.U8 [R4.64], R3 ;  /* 0x0000000304007986 */ /* 0x0001e2000c101124 */
[----:B------:R-:W-:Y:S05]  /*6170*/  BRA `(.L_x_17950) ;  /* 0x000006a000007947 */ /* 0x000fea0003800000 */
.L_x_17960:
[----:B------:R-:W0:Y:S02]  /*6180*/  I2F R0, R24 ;  /* 0x0000001800007306 */ /* 0x000e240000201400 */
[----:B0-----:R-:W-:-:S05]  /*6190*/  F2FP.BF16.PACK_AB R0, RZ, R0 ;  /* 0x00000000ff00723e */ /* 0x001fca00000010ff */
[----:B------:R0:W-:Y:S01]  /*61a0*/  STG.E.U16 [R4.64], R0 ;  /* 0x0000000004007986 */ /* 0x0001e2000c101524 */
[----:B------:R-:W-:Y:S05]  /*61b0*/  BRA `(.L_x_17950) ;  /* 0x0000066000007947 */ /* 0x000fea0003800000 */
.L_x_17957:
        /* <DEDUP_REMOVED lines=10> */
.L_x_17969:
        /* <DEDUP_REMOVED lines=17> */
.L_x_17972:
[----:B------:R-:W-:-:S04]  /*6370*/  LOP3.LUT R0, R7, 0x80000000, RZ, 0xc0, !PT ;  /* 0x8000000007007812 */ /* 0x000fc800078ec0ff */
[----:B------:R-:W-:-:S04]  /*6380*/  SHF.R.U32.HI R0, RZ, 0x18, R0 ;  /* 0x00000018ff007819 */ /* 0x000fc80000011600 */
[----:B------:R-:W-:Y:S02]  /*6390*/  LOP3.LUT R0, R3, R0, RZ, 0xfc, !PT ;  /* 0x0000000003007212 */ /* 0x000fe400078efcff */
.L_x_17971:
[----:B------:R-:W-:Y:S05]  /*63a0*/  BSYNC B0 ;  /* 0x0000000000007941 */ /* 0x000fea0003800000 */
.L_x_17970:
[----:B------:R0:W-:Y:S01]  /*63b0*/  STG.E.U8 [R4.64], R0 ;  /* 0x0000000004007986 */ /* 0x0001e2000c101124 */
[----:B------:R-:W-:Y:S05]  /*63c0*/  BRA `(.L_x_17950) ;  /* 0x0000045000007947 */ /* 0x000fea0003800000 */
.L_x_17968:
        /* <DEDUP_REMOVED lines=17> */
.L_x_17975:
[----:B------:R-:W-:-:S04]  /*64e0*/  LOP3.LUT R0, R7, 0x80000000, RZ, 0xc0, !PT ;  /* 0x8000000007007812 */ /* 0x000fc800078ec0ff */
[----:B------:R-:W-:-:S04]  /*64f0*/  SHF.R.U32.HI R0, RZ, 0x18, R0 ;  /* 0x00000018ff007819 */ /* 0x000fc80000011600 */
[----:B------:R-:W-:Y:S02]  /*6500*/  LOP3.LUT R0, R3, R0, RZ, 0xfc, !PT ;  /* 0x0000000003007212 */ /* 0x000fe400078efcff */
.L_x_17974:
[----:B------:R-:W-:Y:S05]  /*6510*/  BSYNC B0 ;  /* 0x0000000000007941 */ /* 0x000fea0003800000 */
.L_x_17973:
[----:B------:R0:W-:Y:S01]  /*6520*/  STG.E.U8 [R4.64], R0 ;  /* 0x0000000004007986 */ /* 0x0001e2000c101124 */
[----:B------:R-:W-:Y:S05]  /*6530*/  BRA `(.L_x_17950) ;  /* 0x000002e000007947 */ /* 0x000fea0003800000 */
.L_x_17967:
        /* <DEDUP_REMOVED lines=22> */
.L_x_17949:
        /* <DEDUP_REMOVED lines=20> */
.L_x_17977:
[----:B------:R-:W-:-:S05]  /*67e0*/  SHF.R.S32.HI R25, RZ, 0x1f, R24 ;  /* 0x0000001fff197819 */ /* 0x000fca0000011418 */
[----:B------:R0:W-:Y:S01]  /*67f0*/  STG.E.64 [R4.64], R24 ;  /* 0x0000001804007986 */ /* 0x0001e2000c101b24 */
[----:B------:R-:W-:Y:S05]  /*6800*/  BRA `(.L_x_17950) ;  /* 0x0000001000007947 */ /* 0x000fea0003800000 */
.L_x_17976:
[----:B------:R0:W-:Y:S02]  /*6810*/  STG.E [R4.64], R24 ;  /* 0x0000001804007986 */ /* 0x0001e4000c101924 */
.L_x_17950:
[----:B------:R-:W-:Y:S02]  /*6820*/  IADD3 R17, R17, 0x80, RZ ;  /* 0x0000008011117810 */ /* 0x000fe40007ffe0ff */
.L_x_17911:
[----:B------:R-:W-:Y:S05]  /*6830*/  BSYNC B6 ;  /* 0x0000000000067941 */ /* 0x000fea0003800000 */
.L_x_17910:
        /* <DEDUP_REMOVED lines=19> */
.L_x_17981:
[----:B------:R-:W-:Y:S01]  /*6970*/  STG.E.U8 [R4.64], R18 ;  /* 0x0000001204007986 */ /* 0x000fe2000c101124 */
[----:B------:R-:W-:Y:S05]  /*6980*/  EXIT ;  /* 0x000000000000794d */ /* 0x000fea0003800000 */
.L_x_17980:
        /* <DEDUP_REMOVED lines=9> */
.L_x_17984:
[----:B------:R-:W-:Y:S01]  /*6a20*/  STG.E [R4.64], R18 ;  /* 0x0000001204007986 */ /* 0x000fe2000c101924 */
[----:B------:R-:W-:Y:S05]  /*6a30*/  EXIT ;  /* 0x000000000000794d */ /* 0x000fea0003800000 */
.L_x_17983:
[----:B------:R-:W-:Y:S01]  /*6a40*/  STG.E.U16 [R4.64], R18 ;  /* 0x0000001204007986 */ /* 0x000fe2000c101524 */
[----:B------:R-:W-:Y:S05]  /*6a50*/  EXIT ;  /* 0x000000000000794d */ /* 0x000fea0003800000 */
.L_x_17979:
        /* <DEDUP_REMOVED lines=9> */
.L_x_17986:
[----:B------:R-:W0:Y:S02]  /*6af0*/  I2F R0, R18 ;  /* 0x0000001200007306 */ /* 0x000e240000201400 */
[----:B0-----:R-:W-:-:S05]  /*6b00*/  F2FP.PACK_AB R0, RZ, R0 ;  /* 0x00000000ff00723e */ /* 0x001fca00000000ff */
[----:B------:R-:W-:Y:S01]  /*6b10*/  STG.E.U16 [R4.64], R0 ;  /* 0x0000000004007986 */ /* 0x000fe2000c101524 */
[----:B------:R-:W-:Y:S05]  /*6b20*/  EXIT ;  /* 0x000000000000794d */ /* 0x000fea0003800000 */
.L_x_17985:
        /* <DEDUP_REMOVED lines=10> */
.L_x_17988:
[----:B------:R-:W0:Y:S02]  /*6bd0*/  I2F R18, R18 ;  /* 0x0000001200127306 */ /* 0x000e240000201400 */
[----:B0-----:R-:W-:-:S04]  /*6be0*/  F2FP.PACK_AB R3, RZ, R18 ;  /* 0x00000012ff03723e */ /* 0x001fc800000000ff */
[----:B------:R-:W-:-:S05]  /*6bf0*/  PRMT R3, R3, 0x5410, RZ ;  /* 0x0000541003037816 */ /* 0x000fca00000000ff */
[----:B------:R-:W-:Y:S01]  /*6c00*/  STG.E [R4.64], R3 ;  /* 0x0000000304007986 */ /* 0x000fe2000c101924 */
[----:B------:R-:W-:Y:S05]  /*6c10*/  EXIT ;  /* 0x000000000000794d */ /* 0x000fea0003800000 */
.L_x_17987:
[----:B------:R-:W0:Y:S02]  /*6c20*/  I2F.F64 R18, R18 ;  /* 0x0000001200127312 */ /* 0x000e240000201c00 */
[----:B0-----:R-:W-:Y:S01]  /*6c30*/  STG.E.64 [R4.64], R18 ;  /* 0x0000001204007986 */ /* 0x001fe2000c101b24 */
[----:B------:R-:W-:Y:S05]  /*6c40*/  EXIT ;  /* 0x000000000000794d */ /* 0x000fea0003800000 */
.L_x_17978:
        /* <DEDUP_REMOVED lines=12> */
.L_x_17991:
[----:B------:R-:W0:Y:S01]  /*6d10*/  I2F.F64 R8, R18 ;  /* 0x0000001200087312 */ /* 0x000e220000201c00 */
[----:B------:R-:W-:-:S05]  /*6d20*/  CS2R R10, SRZ ;  /* 0x00000000000a7805 */ /* 0x000fca000001ff00 */
[----:B0-----:R-:W-:Y:S01]  /*6d30*/  STG.E.128 [R4.64], R8 ;  /* 0x0000000804007986 */ /* 0x001fe2000c101d24 */
[----:B------:R-:W-:Y:S05]  /*6d40*/  EXIT ;  /* 0x000000000000794d */ /* 0x000fea0003800000 */
.L_x_17990:
        /* <DEDUP_REMOVED lines=21> */
.L_x_17995:
[----:B------:R-:W-:Y:S05]  /*6ea0*/  BSYNC B0 ;  /* 0x0000000000007941 */ /* 0x000fea0003800000 */
.L_x_17994:
[----:B------:R-:W-:-:S05]  /*6eb0*/  LOP3.LUT R3, R0, R3, RZ, 0xfc, !PT ;  /* 0x0000000300037212 */ /* 0x000fca00078efcff */
[----:B------:R-:W-:Y:S01]  /*6ec0*/  STG.E.U8 [R4.64], R3 ;  /* 0x0000000304007986 */ /* 0x000fe2000c101124 */
[----:B------:R-:W-:Y:S05]  /*6ed0*/  EXIT ;  /* 0x000000000000794d */ /* 0x000fea0003800000 */
.L_x_17993:
        /* <DEDUP_REMOVED lines=13> */
.L_x_17997:
[----:B------:R-:W-:Y:S01]  /*6fb0*/  IMAD.MOV.U32 R0, RZ, RZ, 0x7f ;  /* 0x0000007fff007424 */ /* 0x000fe200078e00ff */
[----:B------:R-:W-:-:S04]  /*6fc0*/  ISETP.GT.U32.AND P0, PT, R2, 0x7f800000, PT ;  /* 0x7f8000000200780c */ /* 0x000fc80003f04070 */
[----:B------:R-:W-:-:S04]  /*6fd0*/  SEL R0, R0, 0x7c, P0 ;  /* 0x0000007c00007807 */ /* 0x000fc80000000000 */
.L_x_17998:
[----:B------:R-:W-:Y:S05]  /*6fe0*/  BSYNC B0 ;  /* 0x0000000000007941 */ /* 0x000fea0003800000 */
.L_x_17996:
[----:B------:R-:W-:-:S04]  /*6ff0*/  LOP3.LUT R2, R3, 0x80000000, RZ, 0xc0, !PT ;  /* 0x8000000003027812 */ /* 0x000fc800078ec0ff */
[----:B------:R-:W-:-:S04]  /*7000*/  SHF.R.U32.HI R3, RZ, 0x18, R2 ;  /* 0x00000018ff037819 */ /* 0x000fc80000011602 */
[----:B------:R-:W-:-:S05]  /*7010*/  LOP3.LUT R3, R0, R3, RZ, 0xfc, !PT ;  /* 0x0000000300037212 */ /* 0x000fca00078efcff */
[----:B------:R-:W-:Y:S01]  /*7020*/  STG.E.U8 [R4.64], R3 ;  /* 0x0000000304007986 */ /* 0x000fe2000c101124 */
[----:B------:R-:W-:Y:S05]  /*7030*/  EXIT ;  /* 0x000000000000794d */ /* 0x000fea0003800000 */
.L_x_17992:
[----:B------:R-:W0:Y:S02]  /*7040*/  I2F R0, R18 ;  /* 0x0000001200007306 */ /* 0x000e240000201400 */
[----:B0-----:R-:W-:-:S05]  /*7050*/  F2FP.BF16.PACK_AB R0, RZ, R0 ;  /* 0x00000000ff00723e */ /* 0x001fca00000010ff */
[----:B------:R-:W-:Y:S01]  /*7060*/  STG.E.U16 [R4.64], R0 ;  /* 0x0000000004007986 */ /* 0x000fe2000c101524 */
[----:B------:R-:W-:Y:S05]  /*7070*/  EXIT ;  /* 0x000000000000794d */ /* 0x000fea0003800000 */
.L_x_17989:
        /* <DEDUP_REMOVED lines=10> */
.L_x_18001:
        /* <DEDUP_REMOVED lines=17> */
.L_x_18004:
[----:B------:R-:W-:-:S04]  /*7230*/  LOP3.LUT R2, R7, 0x80000000, RZ, 0xc0, !PT ;  /* 0x8000000007027812 */ /* 0x000fc800078ec0ff */
[----:B------:R-:W-:-:S04]  /*7240*/  SHF.R.U32.HI R3, RZ, 0x18, R2 ;  /* 0x00000018ff037819 */ /* 0x000fc80000011602 */
[----:B------:R-:W-:-:S04]  /*7250*/  LOP3.LUT R0, R0, R3, RZ, 0xfc, !PT ;  /* 0x0000000300007212 */ /* 0x000fc800078efcff */
[----:B------:R-:W-:Y:S02]  /*7260*/  PRMT R2, R0, 0x7610, R2 ;  /* 0x0000761000027816 */ /* 0x000fe40000000002 */
.L_x_18003:
[----:B------:R-:W-:Y:S05]  /*7270*/  BSYNC B0 ;  /* 0x0000000000007941 */ /* 0x000fea0003800000 */
.L_x_18002:
[----:B------:R-:W-:Y:S01]  /*7280*/  STG.E.U8 [R4.64], R2 ;  /* 0x0000000204007986 */ /* 0x000fe2000c101124 */
[----:B------:R-:W-:Y:S05]  /*7290*/  EXIT ;  /* 0x000000000000794d */ /* 0x000fea0003800000 */
.L_x_18000:
        /* <DEDUP_REMOVED lines=17> */
.L_x_18007:
[----:B------:R-:W-:-:S04]  /*73b0*/  LOP3.LUT R2, R7, 0x80000000, RZ, 0xc0, !PT ;  /* 0x8000000007027812 */ /* 0x000fc800078ec0ff */
[----:B------:R-:W-:-:S04]  /*73c0*/  SHF.R.U32.HI R3, RZ, 0x18, R2 ;  /* 0x00000018ff037819 */ /* 0x000fc80000011602 */
[----:B------:R-:W-:-:S04]  /*73d0*/  LOP3.LUT R0, R0, R3, RZ, 0xfc, !PT ;  /* 0x0000000300007212 */ /* 0x000fc800078efcff */
[----:B------:R-:W-:Y:S02]  /*73e0*/  PRMT R2, R0, 0x7610, R2 ;  /* 0x0000761000027816 */ /* 0x000fe40000000002 */
.L_x_18006:
[----:B------:R-:W-:Y:S05]  /*73f0*/  BSYNC B0 ;  /* 0x0000000000007941 */ /* 0x000fea0003800000 */
.L_x_18005:
[----:B------:R-:W-:Y:S01]  /*7400*/  STG.E.U8 [R4.64], R2 ;  /* 0x0000000204007986 */ /* 0x000fe2000c101124 */
[----:B------:R-:W-:Y:S05]  /*7410*/  EXIT ;  /* 0x000000000000794d */ /* 0x000fea0003800000 */
.L_x_17999:
        /* <DEDUP_REMOVED lines=22> */
.L_x_17982:
        /* <DEDUP_REMOVED lines=20> */
.L_x_18009:
[----:B------:R-:W-:-:S05]  /*76c0*/  SHF.R.S32.HI R19, RZ, 0x1f, R18 ;  /* 0x0000001fff137819 */ /* 0x000fca0000011412 */
[----:B------:R-:W-:Y:S01]  /*76d0*/  STG.E.64 [R4.64], R18 ;  /* 0x0000001204007986 */ /* 0x000fe2000c101b24 */
[----:B------:R-:W-:Y:S05]  /*76e0*/  EXIT ;  /* 0x000000000000794d */ /* 0x000fea0003800000 */
.L_x_18008:
[----:B------:R-:W-:Y:S01]  /*76f0*/  STG.E [R4.64], R18 ;  /* 0x0000001204007986 */ /* 0x000fe2000c101924 */
[----:B------:R-:W-:Y:S05]  /*7700*/  EXIT ;  /* 0x000000000000794d */ /* 0x000fea0003800000 */
.L_x_18010:
        /* <DEDUP_REMOVED lines=15> */
.L_x_34213:


//--------------------- .text._ZN2at6native18elementwise_kernelILi128ELi2EZNS0_22gpu_kernel_impl_nocastIZZZNS0_17clamp_kernel_cudaERNS_18TensorIteratorBaseERKN3c106ScalarES8_ENKUlvE_clEvENKUlvE1_clEvEUliE_EEvS4_RKT_EUliE_EEviT1_ --------------------------
	.section	.text._ZN2at6native18elementwise_kernelILi128ELi2EZNS0_22gpu_kernel_impl_nocastIZZZNS0_17clamp_kernel_cudaERNS_18TensorIteratorBaseERKN3c106ScalarES8_ENKUlvE_clEvENKUlvE1_clEvEUliE_EEvS4_RKT_EUliE_EEviT1_,"ax",@progbits
	.sectioninfo	@"SHI_REGISTERS=12"
	.align	128
        .global         _ZN2at6native18elementwise_kernelILi128ELi2EZNS0_22gpu_kernel_impl_nocastIZZZNS0_17clamp_kernel_cudaERNS_18TensorIteratorBaseERKN3c106ScalarES8_ENKUlvE_clEvENKUlvE1_clEvEUliE_EEvS4_RKT_EUliE_EEviT1_
        .type           _ZN2at6native18elementwise_kernelILi128ELi2EZNS0_22gpu_kernel_impl_nocastIZZZNS0_17clamp_kernel_cudaERNS_18TensorIteratorBaseERKN3c106ScalarES8_ENKUlvE_clEvENKUlvE1_clEvEUliE_EEvS4_RKT_EUliE_EEviT1_,@function
        .size           _ZN2at6native18elementwise_kernelILi128ELi2EZNS0_22gpu_kernel_impl_nocastIZZZNS0_17clamp_kernel_cudaERNS_18TensorIteratorBaseERKN3c106ScalarES8_ENKUlvE_clEvENKUlvE1_clEvEUliE_EEvS4_RKT_EUliE_EEviT1_,(.L_x_34214 - _ZN2at6native18elementwise_kernelILi128ELi2EZNS0_22gpu_kernel_impl_nocastIZZZNS0_17clamp_kernel_cudaERNS_18TensorIteratorBaseERKN3c106ScalarES8_ENKUlvE_clEvENKUlvE1_clEvEUliE_EEvS4_RKT_EUliE_EEviT1_)
        .other          _ZN2at6native18elementwise_kernelILi128ELi2EZNS0_22gpu_kernel_impl_nocastIZZZNS0_17clamp_kernel_cudaERNS_18TensorIteratorBaseERKN3c106ScalarES8_ENKUlvE_clEvENKUlvE1_clEvEUliE_EEvS4_RKT_EUliE_EEviT1_,@"STO_CUDA_ENTRY STV_DEFAULT"
_ZN2at6native18elementwise_kernelILi128ELi2EZNS0_22gpu_kernel_impl_nocastIZZZNS0_17clamp_kernel_cudaERNS_18TensorIteratorBaseERKN3c106ScalarES8_ENKUlvE_clEvENKUlvE1_clEvEUliE_EEvS4_RKT_EUliE_EEviT1_:
.text._ZN2at6native18elementwise_kernelILi128ELi2EZNS0_22gpu_kernel_impl_nocastIZZZNS0_17clamp_kernel_cudaERNS_18TensorIteratorBaseERKN3c106ScalarES8_ENKUlvE_clEvENKUlvE1_clEvEUliE_EEvS4_RKT_EUliE_EEviT1_:
        /* <DEDUP_REMOVED lines=236> */
.L_x_18013:
[----:B------:R-:W-:-:S04]  /*0ec0*/  IADD3 R4, P0, R3, c[0x0][0x368], RZ ;  /* 0x0000da0003047a10 */ /* 0x000fc80007f1e0ff */
[----:B------:R-:W-:-:S05]  /*0ed0*/  IADD3.X R5, RZ, c[0x0][0x36c], RZ, P0, !PT ;  /* 0x0000db00ff057a10 */ /* 0x000fca00007fe4ff */
[----:B------:R-:W2:Y:S01]  /*0ee0*/  LDG.E R4, [R4.64] ;  /* 0x0000000404047981 */ /* 0x000ea2000c1e1900 */
[----:B------:R-:W-:Y:S02]  /*0ef0*/  IADD3 R2, P0, R2, c[0x0][0x360], RZ ;  /* 0x0000d80002027a10 */ /* 0x000fe40007f1e0ff */
[----:B------:R-:W-:Y:S02]  /*0f00*/  IADD3 R7, R0, 0x80, RZ ;  /* 0x0000008000077810 */ /* 0x000fe40007ffe0ff */
[----:B------:R-:W-:Y:S02]  /*0f10*/  IADD3.X R3, RZ, c[0x0][0x364], RZ, P0, !PT ;  /* 0x0000d900ff037a10 */ /* 0x000fe400007fe4ff */
[----:B--2---:R-:W-:-:S04]  /*0f20*/  IMNMX R6, R4, c[0x0][0x370], !PT ;  /* 0x0000dc0004067a17 */ /* 0x004fc80007800200 */
[----:B------:R-:W-:-:S05]  /*0f30*/  IMNMX R9, R6, c[0x0][0x374], PT ;  /* 0x0000dd0006097a17 */ /* 0x000fca0003800200 */
[----:B------:R0:W-:Y:S02]  /*0f40*/  STG.E [R2.64], R9 ;  /* 0x0000000902007986 */ /* 0x0001e4000c101904 */
.L_x_18012:
[----:B------:R-:W-:Y:S05]  /*0f50*/  BSYNC B0 ;  /* 0x0000000000007941 */ /* 0x000fea0003800000 */
.L_x_18011:
        /* <DEDUP_REMOVED lines=230> */
.L_x_18014:
[----:B------:R-:W-:-:S04]  /*1dc0*/  IADD3 R2, P0, R2, c[0x0][0x368], RZ ;  /* 0x0000da0002027a10 */ /* 0x000fc80007f1e0ff */
[----:B------:R-:W-:-:S05]  /*1dd0*/  IADD3.X R3, RZ, c[0x0][0x36c], RZ, P0, !PT ;  /* 0x0000db00ff037a10 */ /* 0x000fca00007fe4ff */
[----:B------:R-:W2:Y:S01]  /*1de0*/  LDG.E R2, [R2.64] ;  /* 0x0000000402027981 */ /* 0x000ea2000c1e1900 */
[----:B------:R-:W-:-:S04]  /*1df0*/  IADD3 R4, P0, R0, c[0x0][0x360], RZ ;  /* 0x0000d80000047a10 */ /* 0x000fc80007f1e0ff */
[----:B------:R-:W-:Y:S02]  /*1e00*/  IADD3.X R5, RZ, c[0x0][0x364], RZ, P0, !PT ;  /* 0x0000d900ff057a10 */ /* 0x000fe400007fe4ff */
[----:B--2---:R-:W-:-:S04]  /*1e10*/  IMNMX R0, R2, c[0x0][0x370], !PT ;  /* 0x0000dc0002007a17 */ /* 0x004fc80007800200 */
[----:B------:R-:W-:-:S05]  /*1e20*/  IMNMX R7, R0, c[0x0][0x374], PT ;  /* 0x0000dd0000077a17 */ /* 0x000fca0003800200 */
[----:B------:R-:W-:Y:S01]  /*1e30*/  STG.E [R4.64], R7 ;  /* 0x0000000704007986 */ /* 0x000fe2000c101904 */
[----:B------:R-:W-:Y:S05]  /*1e40*/  EXIT ;  /* 0x000000000000794d */ /* 0x000fea0003800000 */
.L_x_18015:
        /* <DEDUP_REMOVED lines=11> */
.L_x_34214:


//--------------------- .text._ZN2at6native27unrolled_elementwise_kernelIZZZNS0_17clamp_kernel_cudaERNS_18TensorIteratorBaseERKN3c106ScalarES7_ENKUlvE_clEvENKUlvE1_clEvEUliE_St5arrayIPcLm2EELi4E23TrivialOffsetCalculatorILi1EjESF_NS0_6memory15LoadWithoutCastENSG_16StoreWithoutCastEEEviT_T0_T2_T3_T4_T5_ --------------------------
	.section	.text._ZN2at6native27unrolled_elementwise_kernelIZZZNS0_17clamp_kernel_cudaERNS_18TensorIteratorBaseERKN3c106ScalarES7_ENKUlvE_clEvENKUlvE1_clEvEUliE_St5arrayIPcLm2EELi4E23TrivialOffsetCalculatorILi1EjESF_NS0_6memory15LoadWithoutCastENSG_16StoreWithoutCastEEEviT_T0_T2_T3_T4_T5_,"ax",@progbits
	.sectioninfo	@"SHI_REGISTERS=20"
	.align	128
        .global         _ZN2at6native27unrolled_elementwise_kernelIZZZNS0_17clamp_kernel_cudaERNS_18TensorIteratorBaseERKN3c106ScalarES7_ENKUlvE_clEvENKUlvE1_clEvEUliE_St5arrayIPcLm2EELi4E23TrivialOffsetCalculatorILi1EjESF_NS0_6memory15LoadWithoutCastENSG_16StoreWithoutCastEEEviT_T0_T2_T3_T4_T5_
        .type           _ZN2at6native27unrolled_elementwise_kernelIZZZNS0_17clamp_kernel_cudaERNS_18TensorIteratorBaseERKN3c106ScalarES7_ENKUlvE_clEvENKUlvE1_clEvEUliE_St5arrayIPcLm2EELi4E23TrivialOffsetCalculatorILi1EjESF_NS0_6memory15LoadWithoutCastENSG_16StoreWithoutCastEEEviT_T0_T2_T3_T4_T5_,@function
        .size           _ZN2at6native27unrolled_elementwise_kernelIZZZNS0_17clamp_kernel_cudaERNS_18TensorIteratorBaseERKN3c106ScalarES7_ENKUlvE_clEvENKUlvE1_clEvEUliE_St5arrayIPcLm2EELi4E23TrivialOffsetCalculatorILi1EjESF_NS0_6memory15LoadWithoutCastENSG_16StoreWithoutCastEEEviT_T0_T2_T3_T4_T5_,(.L_x_34215 - _ZN2at6native27unrolled_elementwise_kernelIZZZNS0_17clamp_kernel_cudaERNS_18TensorIteratorBaseERKN3c106ScalarES7_ENKUlvE_clEvENKUlvE1_clEvEUliE_St5arrayIPcLm2EELi4E23TrivialOffsetCalculatorILi1EjESF_NS0_6memory15LoadWithoutCastENSG_16StoreWithoutCastEEEviT_T0_T2_T3_T4_T5_)
        .other          _ZN2at6native27unrolled_elementwise_kernelIZZZNS0_17clamp_kernel_cudaERNS_18TensorIteratorBaseERKN3c106ScalarES7_ENKUlvE_clEvENKUlvE1_clEvEUliE_St5arrayIPcLm2EELi4E23TrivialOffsetCalculatorILi1EjESF_NS0_6memory15LoadWithoutCastENSG_16StoreWithoutCastEEEviT_T0_T2_T3_T4_T5_,@"STO_CUDA_ENTRY STV_DEFAULT"
_ZN2at6native27unrolled_elementwise_kernelIZZZNS0_17clamp_kernel_cudaERNS_18TensorIteratorBaseERKN3c106ScalarES7_ENKUlvE_clEvENKUlvE1_clEvEUliE_St5arrayIPcLm2EELi4E23TrivialOffsetCalculatorILi1EjESF_NS0_6memory15LoadWithoutCastENSG_16StoreWithoutCastEEEviT_T0_T2_T3_T4_T5_:
.text._ZN2at6native27unrolled_elementwise_kernelIZZZNS0_17clamp_kernel_cudaERNS_18TensorIteratorBaseERKN3c106ScalarES7_ENKUlvE_clEvENKUlvE1_clEvEUliE_St5arrayIPcLm2EELi4E23TrivialOffsetCalculatorILi1EjESF_NS0_6memory15LoadWithoutCastENSG_16StoreWithoutCastEEEviT_T0_T2_T3_T4_T5_:
        /* <DEDUP_REMOVED lines=9> */
[----:B------:R-:W-:Y:S01]  /*0090*/  @!P0 LEA R4, R0, R3, 0x9 ;  /* 0x0000000300048211 */ /* 0x000fe200078e48ff */
[----:B------:R-:W-:Y:S01]  /*00a0*/  @!P0 IMAD.MOV.U32 R5, RZ, RZ, 0x4 ;  /* 0x00000004ff058424 */ /* 0x000fe200078e00ff */
        /* <DEDUP_REMOVED lines=11> */
[--C-:B------:R-:W-:Y:S01]  /*0160*/  IMAD.MOV.U32 R15, RZ, RZ, R17.reuse ;  /* 0x000000ffff0f7224 */ /* 0x100fe200078e0011 */
[----:B------:R-:W-:Y:S01]  /*0170*/  @!P3 MOV R11, 0x4 ;  /* 0x00000004000bb802 */ /* 0x000fe20000000f00 */
[----:B------:R-:W-:Y:S01]  /*0180*/  @!P1 IMAD.MOV.U32 R9, RZ, RZ, 0x4 ;  /* 0x00000004ff099424 */ /* 0x000fe200078e00ff */
[----:B------:R-:W-:Y:S01]  /*0190*/  @!P0 MOV R15, R4 ;  /* 0x00000004000f8202 */ /* 0x000fe20000000f00 */
[----:B------:R-:W-:Y:S02]  /*01a0*/  @!P0 IMAD R4, R0, 0x200, R17 ;  /* 0x0000020000048824 */ /* 0x000fe400078e0211 */
[----:B------:R-:W-:-:S04]  /*01b0*/  @!P0 IMAD.MOV.U32 R5, RZ, RZ, 0x4 ;  /* 0x00000004ff058424 */ /* 0x000fc800078e00ff */
[----:B------:R-:W-:Y:S01]  /*01c0*/  @!P2 LEA R6, R0, R3, 0x9 ;  /* 0x000000030006a211 */ /* 0x000fe200078e48ff */
[----:B------:R-:W-:Y:S02]  /*01d0*/  @!P2 IMAD.MOV.U32 R7, RZ, RZ, 0x4 ;  /* 0x00000004ff07a424 */ /* 0x000fe400078e00ff */
[----:B------:R-:W-:Y:S02]  /*01e0*/  IMAD.MOV.U32 R3, RZ, RZ, RZ ;  /* 0x000000ffff037224 */ /* 0x000fe400078e00ff */
[----:B------:R-:W-:Y:S02]  /*01f0*/  IMAD.MOV.U32 R14, RZ, RZ, RZ ;  /* 0x000000ffff0e7224 */ /* 0x000fe400078e00ff */
[----:B------:R-:W-:-:S04]  /*0200*/  @!P2 IMAD.WIDE.U32 R6, R6, R7, c[0x0][0x180] ;  /* 0x000060000606a625 */ /* 0x000fc800078e0007 */
[----:B------:R-:W-:Y:S01]  /*0210*/  @!P1 IMAD.WIDE.U32 R8, R8, R9, c[0x0][0x180] ;  /* 0x0000600008089625 */ /* 0x000fe200078e0009 */
[----:B------:R0:W5:Y:S03]  /*0220*/  @!P2 LDG.E R3, [R6.64] ;  /* 0x000000040603a981 */ /* 0x000166000c1e1900 */
[----:B------:R-:W-:Y:S01]  /*0230*/  @!P3 IMAD.WIDE.U32 R10, R10, R11, c[0x0][0x180] ;  /* 0x000060000a0ab625 */ /* 0x000fe200078e000b */
[----:B------:R0:W5:Y:S03]  /*0240*/  @!P1 LDG.E R12, [R8.64] ;  /* 0x00000004080c9981 */ /* 0x000166000c1e1900 */
[----:B------:R-:W-:Y:S01]  /*0250*/  @!P0 IMAD.WIDE.U32 R4, R4, R5, c[0x0][0x178] ;  /* 0x00005e0004048625 */ /* 0x000fe200078e0005 */
[----:B------:R0:W5:Y:S01]  /*0260*/  @!P3 LDG.E R14, [R10.64] ;  /* 0x000000040a0eb981 */ /* 0x000162000c1e1900 */
[----:B------:R-:W-:Y:S01]  /*0270*/  ISETP.GE.AND P1, PT, R15, R2, PT ;  /* 0x000000020f00720c */ /* 0x000fe20003f26270 */
[----:B------:R-:W-:Y:S01]  /*0280*/  BSSY B0, `(.L_x_18016) ;  /* 0x0000013000007945 */ /* 0x000fe20003800000 */
[----:B--2---:R-:W-:-:S04]  /*0290*/  IMNMX R13, R13, c[0x0][0x168], !PT ;  /* 0x00005a000d0d7a17 */ /* 0x004fc80007800200 */
[----:B------:R-:W-:-:S05]  /*02a0*/  IMNMX R13, R13, c[0x0][0x16c], PT ;  /* 0x00005b000d0d7a17 */ /* 0x000fca0003800200 */
[----:B------:R0:W-:Y:S02]  /*02b0*/  @!P0 STG.E [R4.64], R13 ;  /* 0x0000000d04008986 */ /* 0x0001e4000c101904 */
[----:B------:R-:W-:Y:S05]  /*02c0*/  @P1 BRA `(.L_x_18017) ;  /* 0x000000e000001947 */ /* 0x000fea0003800000 */
[----:B0-----:R-:W-:Y:S01]  /*02d0*/  LEA R4, R0, R15, 0x9 ;  /* 0x0000000f00047211 */ /* 0x001fe200078e48ff */
[----:B------:R-:W-:Y:S01]  /*02e0*/  IMAD.MOV.U32 R7, RZ, RZ, 0x4 ;  /* 0x00000004ff077424 */ /* 0x000fe200078e00ff */
[----:B------:R-:W-:Y:S02]  /*02f0*/  IADD3 R15, R15, 0x80, RZ ;  /* 0x000000800f0f7810 */ /* 0x000fe40007ffe0ff */
[----:B-----5:R-:W-:Y:S01]  /*0300*/  IMNMX R12, R12, c[0x0][0x168], !PT ;  /* 0x00005a000c0c7a17 */ /* 0x020fe20007800200 */
[----:B------:R-:W-:Y:S01]  /*0310*/  IMAD.WIDE.U32 R4, R4, R7, c[0x0][0x178] ;  /* 0x00005e0004047625 */ /* 0x000fe200078e0007 */
[----:B------:R-:W-:Y:S02]  /*0320*/  ISETP.GE.AND P0, PT, R15, R2, PT ;  /* 0x000000020f00720c */ /* 0x000fe40003f06270 */
[----:B------:R-:W-:-:S02]  /*0330*/  IMNMX R14, R14, c[0x0][0x168], !PT ;  /* 0x00005a000e0e7a17 */ /* 0x000fc40007800200 */
[----:B------:R-:W-:Y:S02]  /*0340*/  IMNMX R9, R12, c[0x0][0x16c], PT ;  /* 0x00005b000c097a17 */ /* 0x000fe40003800200 */
[----:B------:R-:W-:-:S03]  /*0350*/  IMNMX R11, R14, c[0x0][0x16c], PT ;  /* 0x00005b000e0b7a17 */ /* 0x000fc60003800200 */
[----:B------:R0:W-:Y:S04]  /*0360*/  STG.E [R4.64], R9 ;  /* 0x0000000904007986 */ /* 0x0001e8000c101904 */
[----:B------:R-:W-:Y:S01]  /*0370*/  @!P0 IMAD R6, R0, 0x200, R15 ;  /* 0x0000020000068824 */ /* 0x000fe200078e020f */
[----:B------:R-:W-:-:S03]  /*0380*/  @!P0 IADD3 R15, R15, 0x80, RZ ;  /* 0x000000800f0f8810 */ /* 0x000fc60007ffe0ff */
[----:B------:R-:W-:-:S05]  /*0390*/  @!P0 IMAD.WIDE.U32 R6, R6, R7, c[0x0][0x178] ;  /* 0x00005e0006068625 */ /* 0x000fca00078e0007 */
[----:B------:R0:W-:Y:S02]  /*03a0*/  @!P0 STG.E [R6.64], R11 ;  /* 0x0000000b06008986 */ /* 0x0001e4000c101904 */
.L_x_18017:
[----:B------:R-:W-:Y:S05]  /*03b0*/  BSYNC B0 ;  /* 0x0000000000007941 */ /* 0x000fea0003800000 */
.L_x_18016:
[----:B------:R-:W-:Y:S02]  /*03c0*/  ISETP.GE.AND P0, PT, R15, R2, PT ;  /* 0x000000020f00720c */ /* 0x000fe40003f06270 */
[----:B-----5:R-:W-:-:S11]  /*03d0*/  IMNMX R3, R3, c[0x0][0x168], !PT ;  /* 0x00005a0003037a17 */ /* 0x020fd60007800200 */
[----:B------:R-:W-:Y:S05]  /*03e0*/  @P0 EXIT ;  /* 0x000000000000094d */ /* 0x000fea0003800000 */
[----:B------:R-:W-:Y:S01]  /*03f0*/  LEA R2, R0, R15, 0x9 ;  /* 0x0000000f00027211 */ /* 0x000fe200078e48ff */
[----:B0-----:R-:W-:Y:S01]  /*0400*/  IMAD.MOV.U32 R7, RZ, RZ, 0x4 ;  /* 0x00000004ff077424 */ /* 0x001fe200078e00ff */
[----:B------:R-:W-:-:S03]  /*0410*/  IMNMX R5, R3, c[0x0][0x16c], PT ;  /* 0x00005b0003057a17 */ /* 0x000fc60003800200 */
[----:B------:R-:W-:-:S05]  /*0420*/  IMAD.WIDE.U32 R2, R2, R7, c[0x0][0x178] ;  /* 0x00005e0002027625 */ /* 0x000fca00078e0007 */
[----:B------:R-:W-:Y:S01]  /*0430*/  STG.E [R2.64], R5 ;  /* 0x0000000502007986 */ /* 0x000fe2000c101904 */
[----:B------:R-:W-:Y:S05]  /*0440*/  EXIT ;  /* 0x000000000000794d */ /* 0x000fea0003800000 */
.L_x_18018:
        /* <DEDUP_REMOVED lines=11> */
.L_x_34215:


//--------------------- .text._ZN2at6native29vectorized_elementwise_kernelILi2EZZZNS0_17clamp_kernel_cudaERNS_18TensorIteratorBaseERKN3c106ScalarES7_ENKUlvE_clEvENKUlvE1_clEvEUliE_St5arrayIPcLm2EEEEviT0_T1_ --------------------------
	.section	.text._ZN2at6native29vectorized_elementwise_kernelILi2EZZZNS0_17clamp_kernel_cudaERNS_18TensorIteratorBaseERKN3c106ScalarES7_ENKUlvE_clEvENKUlvE1_clEvEUliE_St5arrayIPcLm2EEEEviT0_T1_,"ax",@progbits
	.sectioninfo	@"SHI_REGISTERS=28"
	.align	128
        .global         _ZN2at6native29vectorized_elementwise_kernelILi2EZZZNS0_17clamp_kernel_cudaERNS_18TensorIteratorBaseERKN3c106ScalarES7_ENKUlvE_clEvENKUlvE1_clEvEUliE_St5arrayIPcLm2EEEEviT0_T1_
        .type           _ZN2at6native29vectorized_elementwise_kernelILi2EZZZNS0_17clamp_kernel_cudaERNS_18TensorIteratorBaseERKN3c106ScalarES7_ENKUlvE_clEvENKUlvE1_clEvEUliE_St5arrayIPcLm2EEEEviT0_T1_,@function
        .size           _ZN2at6native29vectorized_elementwise_kernelILi2EZZZNS0_17clamp_kernel_cudaERNS_18TensorIteratorBaseERKN3c106ScalarES7_ENKUlvE_clEvENKUlvE1_clEvEUliE_St5arrayIPcLm2EEEEviT0_T1_,(.L_x_34216 - _ZN2at6native29vectorized_elementwise_kernelILi2EZZZNS0_17clamp_kernel_cudaERNS_18TensorIteratorBaseERKN3c106ScalarES7_ENKUlvE_clEvENKUlvE1_clEvEUliE_St5arrayIPcLm2EEEEviT0_T1_)
        .other          _ZN2at6native29vectorized_elementwise_kernelILi2EZZZNS0_17clamp_kernel_cudaERNS_18TensorIteratorBaseERKN3c106ScalarES7_ENKUlvE_clEvENKUlvE1_clEvEUliE_St5arrayIPcLm2EEEEviT0_T1_,@"STO_CUDA_ENTRY STV_DEFAULT"
_ZN2at6native29vectorized_elementwise_kernelILi2EZZZNS0_17clamp_kernel_cudaERNS_18TensorIteratorBaseERKN3c106ScalarES7_ENKUlvE_clEvENKUlvE1_clEvEUliE_St5arrayIPcLm2EEEEviT0_T1_:
.text._ZN2at6native29vectorized_elementwise_kernelILi2EZZZNS0_17clamp_kernel_cudaERNS_18TensorIteratorBaseERKN3c106ScalarES7_ENKUlvE_clEvENKUlvE1_clEvEUliE_St5arrayIPcLm2EEEEviT0_T1_:
        /* <DEDUP_REMOVED lines=20> */
[----:B------:R-:W-:Y:S02]  /*0140*/  IMNMX R13, R13, c[0x0][0x168], !PT ;  /* 0x00005a000d0d7a17 */ /* 0x000fe40007800200 */
[----:B----4-:R-:W-:Y:S02]  /*0150*/  IMNMX R6, R6, c[0x0][0x168], !PT ;  /* 0x00005a0006067a17 */ /* 0x010fe40007800200 */
[----:B------:R-:W-:-:S02]  /*0160*/  IMNMX R7, R7, c[0x0][0x168], !PT ;  /* 0x00005a0007077a17 */ /* 0x000fc40007800200 */
[----:B-----5:R-:W-:Y:S02]  /*0170*/  IMNMX R4, R4, c[0x0][0x168], !PT ;  /* 0x00005a0004047a17 */ /* 0x020fe40007800200 */
[----:B------:R-:W-:Y:S02]  /*0180*/  IMNMX R5, R5, c[0x0][0x168], !PT ;  /* 0x00005a0005057a17 */ /* 0x000fe40007800200 */
[----:B------:R-:W-:Y:S02]  /*0190*/  IMNMX R11, R11, c[0x0][0x16c], PT ;  /* 0x00005b000b0b7a17 */ /* 0x000fe40003800200 */
[----:B------:R-:W-:Y:S02]  /*01a0*/  IMNMX R10, R10, c[0x0][0x16c], PT ;  /* 0x00005b000a0a7a17 */ /* 0x000fe40003800200 */
[----:B------:R-:W-:Y:S02]  /*01b0*/  IMNMX R13, R13, c[0x0][0x16c], PT ;  /* 0x00005b000d0d7a17 */ /* 0x000fe40003800200 */
[----:B------:R-:W-:Y:S01]  /*01c0*/  IMNMX R12, R12, c[0x0][0x16c], PT ;  /* 0x00005b000c0c7a17 */ /* 0x000fe20003800200 */
[----:B------:R-:W-:Y:S01]  /*01d0*/  STG.E.64 [R2.64], R10 ;  /* 0x0000000a02007986 */ /* 0x000fe2000c101b04 */
[----:B------:R-:W-:-:S02]  /*01e0*/  IMNMX R7, R7, c[0x0][0x16c], PT ;  /* 0x00005b0007077a17 */ /* 0x000fc40003800200 */
[----:B------:R-:W-:Y:S01]  /*01f0*/  IMNMX R6, R6, c[0x0][0x16c], PT ;  /* 0x00005b0006067a17 */ /* 0x000fe20003800200 */
[----:B------:R-:W-:Y:S01]  /*0200*/  STG.E.64 [R2.64+0x400], R12 ;  /* 0x0004000c02007986 */ /* 0x000fe2000c101b04 */
[----:B------:R-:W-:Y:S02]  /*0210*/  IMNMX R5, R5, c[0x0][0x16c], PT ;  /* 0x00005b0005057a17 */ /* 0x000fe40003800200 */
[----:B------:R-:W-:Y:S01]  /*0220*/  IMNMX R4, R4, c[0x0][0x16c], PT ;  /* 0x00005b0004047a17 */ /* 0x000fe20003800200 */
[----:B------:R-:W-:Y:S04]  /*0230*/  STG.E.64 [R2.64+0x800], R6 ;  /* 0x0008000602007986 */ /* 0x000fe8000c101b04 */
[----:B------:R-:W-:Y:S01]  /*0240*/  STG.E.64 [R2.64+0xc00], R4 ;  /* 0x000c000402007986 */ /* 0x000fe2000c101b04 */
[----:B------:R-:W-:Y:S05]  /*0250*/  EXIT ;  /* 0x000000000000794d */ /* 0x000fea0003800000 */
.L_x_18019:
[----:B------:R-:W0:Y:S01]  /*0260*/  S2R R13, SR_TID.X ;  /* 0x00000000000d7919 */ /* 0x000e220000002100 */
[----:B------:R-:W-:-:S02]  /*0270*/  IMAD.MOV.U32 R11, RZ, RZ, RZ ;  /* 0x000000ffff0b7224 */ /* 0x000fc400078e00ff */
[----:B------:R-:W-:Y:S01]  /*0280*/  IMAD.MOV.U32 R18, RZ, RZ, RZ ;  /* 0x000000ffff127224 */ /* 0x000fe200078e00ff */
        /* <DEDUP_REMOVED lines=8> */
[----:B------:R0:W2:Y:S05]  /*0310*/  @!P0 LDG.E R18, [R8.64] ;  /* 0x0000000408128981 */ /* 0x0000aa000c1e1900 */
        /* <DEDUP_REMOVED lines=11> */
[----:B------:R1:W3:Y:S07]  /*03d0*/  @!P6 LDG.E R11, [R2.64] ;  /* 0x00000004020be981 */ /* 0x0002ee000c1e1900 */
        /* <DEDUP_REMOVED lines=10> */
[----:B------:R-:W-:Y:S01]  /*0480*/  HFMA2.MMA R16, -RZ, RZ, 0, 0 ;  /* 0x00000000ff107435 */ /* 0x000fe200000001ff */
[----:B------:R-:W-:Y:S02]  /*0490*/  @!P4 IMAD.MOV.U32 R21, RZ, RZ, 0x4 ;  /* 0x00000004ff15c424 */ /* 0x000fe400078e00ff */
[----:B------:R-:W-:Y:S01]  /*04a0*/  @!P5 IMAD.MOV.U32 R25, RZ, RZ, 0x4 ;  /* 0x00000004ff19d424 */ /* 0x000fe200078e00ff */
[----:B------:R-:W-:Y:S01]  /*04b0*/  CS2R R14, SRZ ;  /* 0x00000000000e7805 */ /* 0x000fe2000001ff00 */
[----:B------:R-:W-:Y:S02]  /*04c0*/  IMAD.MOV.U32 R12, RZ, RZ, RZ ;  /* 0x000000ffff0c7224 */ /* 0x000fe400078e00ff */
[----:B-1----:R-:W-:-:S04]  /*04d0*/  @!P3 IMAD.WIDE.U32 R2, R7, R22, c[0x0][0x180] ;  /* 0x000060000702b625 */ /* 0x002fc800078e0016 */
[----:B------:R-:W-:Y:S01]  /*04e0*/  @!P6 IMAD.IADD R19, R0, 0x1, R5 ;  /* 0x000000010013e824 */ /* 0x000fe200078e0205 */
[----:B------:R1:W4:Y:S01]  /*04f0*/  @!P3 LDG.E R12, [R2.64] ;  /* 0x00000004020cb981 */ /* 0x000322000c1e1900 */
[----:B------:R-:W-:Y:S02]  /*0500*/  @!P6 IMAD.MOV.U32 R24, RZ, RZ, 0x4 ;  /* 0x00000004ff18e424 */ /* 0x000fe400078e00ff */
[----:B------:R-:W-:-:S04]  /*0510*/  @!P4 IMAD.WIDE.U32 R4, R4, R21, c[0x0][0x180] ;  /* 0x000060000404c625 */ /* 0x000fc800078e0015 */
[----:B------:R-:W-:Y:S01]  /*0520*/  @!P5 IMAD.WIDE.U32 R6, R6, R25, c[0x0][0x180] ;  /* 0x000060000606d625 */ /* 0x000fe200078e0019 */
[----:B------:R3:W4:Y:S03]  /*0530*/  @!P4 LDG.E R14, [R4.64] ;  /* 0x00000004040ec981 */ /* 0x000726000c1e1900 */
[----:B0-----:R-:W-:Y:S01]  /*0540*/  @!P6 IMAD.WIDE.U32 R8, R19, R24, c[0x0][0x180] ;  /* 0x000060001308e625 */ /* 0x001fe200078e0018 */
[----:B------:R0:W4:Y:S04]  /*0550*/  @!P5 LDG.E R15, [R6.64] ;  /* 0x00000004060fd981 */ /* 0x000128000c1e1900 */
[----:B------:R-:W4:Y:S01]  /*0560*/  @!P6 LDG.E R16, [R8.64] ;  /* 0x000000040810e981 */ /* 0x000f22000c1e1900 */
[----:B------:R-:W-:-:S02]  /*0570*/  @!P2 IMAD.MOV.U32 R21, RZ, RZ, 0x4 ;  /* 0x00000004ff15a424 */ /* 0x000fc400078e00ff */
[----:B------:R-:W-:Y:S02]  /*0580*/  @!P1 IMAD.MOV.U32 R24, RZ, RZ, 0x4 ;  /* 0x00000004ff189424 */ /* 0x000fe400078e00ff */
[----:B-1----:R-:W-:Y:S02]  /*0590*/  @!P0 IMAD.IADD R2, R0, 0x1, R13 ;  /* 0x0000000100028824 */ /* 0x002fe400078e020d */
        /* <DEDUP_REMOVED lines=8> */
[----:B------:R-:W-:Y:S01]  /*0620*/  @!P0 IMAD.MOV.U32 R13, RZ, RZ, R23 ;  /* 0x000000ffff0d8224 */ /* 0x000fe200078e0017 */
[----:B------:R-:W-:Y:S01]  /*0630*/  BSSY B0, `(.L_x_18020) ;  /* 0x000003e000007945 */ /* 0x000fe20003800000 */
[----:B------:R-:W-:Y:S01]  /*0640*/  BSSY B1, `(.L_x_18021) ;  /* 0x0000036000017945 */ /* 0x000fe20003800000 */
[----:B--2---:R-:W-:-:S04]  /*0650*/  IMNMX R18, R18, c[0x0][0x168], !PT ;  /* 0x00005a0012127a17 */ /* 0x004fc80007800200 */
[----:B0-----:R-:W-:-:S05]  /*0660*/  IMNMX R7, R18, c[0x0][0x16c], PT ;  /* 0x00005b0012077a17 */ /* 0x001fca0003800200 */
[----:B------:R0:W-:Y:S01]  /*0670*/  @!P0 STG.E [R2.64], R7 ;  /* 0x0000000702008986 */ /* 0x0001e2000c101904 */
[----:B------:R-:W-:Y:S02]  /*0680*/  ISETP.GE.AND P0, PT, R13, R10, PT ;  /* 0x0000000a0d00720c */ /* 0x000fe40003f06270 */
[----:B---3--:R-:W-:-:S04]  /*0690*/  IMNMX R4, R11, c[0x0][0x168], !PT ;  /* 0x00005a000b047a17 */ /* 0x008fc80007800200 */
[----:B------:R-:W-:Y:S02]  /*06a0*/  IMNMX R4, R4, c[0x0][0x16c], PT ;  /* 0x00005b0004047a17 */ /* 0x000fe40003800200 */
[----:B----4-:R-:W-:-:S04]  /*06b0*/  IMNMX R6, R12, c[0x0][0x168], !PT ;  /* 0x00005a000c067a17 */ /* 0x010fc80007800200 */
[----:B------:R-:W-:Y:S02]  /*06c0*/  IMNMX R6, R6, c[0x0][0x16c], PT ;  /* 0x00005b0006067a17 */ /* 0x000fe40003800200 */
[----:B------:R-:W-:Y:S02]  /*06d0*/  IMNMX R5, R14, c[0x0][0x168], !PT ;  /* 0x00005a000e057a17 */ /* 0x000fe40007800200 */
[----:B------:R-:W-:Y:S02]  /*06e0*/  IMNMX R15, R15, c[0x0][0x168], !PT ;  /* 0x00005a000f0f7a17 */ /* 0x000fe40007800200 */
[----:B------:R-:W-:Y:S02]  /*06f0*/  IMNMX R16, R16, c[0x0][0x168], !PT ;  /* 0x00005a0010107a17 */ /* 0x000fe40007800200 */
[----:B------:R-:W-:Y:S02]  /*0700*/  IMNMX R5, R5, c[0x0][0x16c], PT ;  /* 0x00005b0005057a17 */ /* 0x000fe40003800200 */
[----:B0-----:R-:W-:-:S02]  /*0710*/  IMNMX R3, R15, c[0x0][0x16c], PT ;  /* 0x00005b000f037a17 */ /* 0x001fc40003800200 */
[----:B------:R-:W-:Y:S01]  /*0720*/  IMNMX R2, R16, c[0x0][0x16c], PT ;  /* 0x00005b0010027a17 */ /* 0x000fe20003800200 */
[----:B------:R-:W-:Y:S05]  /*0730*/  @P0 BRA `(.L_x_18022) ;  /* 0x0000010000000947 */ /* 0x000fea0003800000 */
[----:B-1---5:R-:W-:Y:S01]  /*0740*/  IMNMX R22, R22, c[0x0][0x168], !PT ;  /* 0x00005a0016167a17 */ /* 0x022fe20007800200 */
[----:B------:R-:W-:Y:S01]  /*0750*/  IMAD.IADD R8, R0, 0x1, R13 ;  /* 0x0000000100087824 */ /* 0x000fe200078e020d */
[----:B------:R-:W-:Y:S01]  /*0760*/  IADD3 R13, R13, 0x80, RZ ;  /* 0x000000800d0d7810 */ /* 0x000fe20007ffe0ff */
[----:B------:R-:W-:Y:S01]  /*0770*/  IMAD.MOV.U32 R9, RZ, RZ, 0x4 ;  /* 0x00000004ff097424 */ /* 0x000fe200078e00ff */
[----:B------:R-:W-:Y:S02]  /*0780*/  IMNMX R7, R22, c[0x0][0x16c], PT ;  /* 0x00005b0016077a17 */ /* 0x000fe40003800200 */
[----:B------:R-:W-:Y:S01]  /*0790*/  ISETP.GE.AND P0, PT, R13, R10, PT ;  /* 0x0000000a0d00720c */ /* 0x000fe20003f06270 */
[----:B------:R-:W-:-:S05]  /*07a0*/  IMAD.WIDE.U32 R8, R8, R9, c[0x0][0x178] ;  /* 0x00005e0008087625 */ /* 0x000fca00078e0009 */
[----:B------:R0:W-:Y:S07]  /*07b0*/  STG.E [R8.64], R7 ;  /* 0x0000000708007986 */ /* 0x0001ee000c101904 */
[----:B------:R-:W-:Y:S05]  /*07c0*/  @P0 BRA `(.L_x_18023) ;  /* 0x000000e000000947 */ /* 0x000fea0003800000 */
[----:B------:R-:W-:Y:S01]  /*07d0*/  IMNMX R19, R19, c[0x0][0x168], !PT ;  /* 0x00005a0013137a17 */ /* 0x000fe20007800200 */
[----:B0-----:R-:W-:Y:S01]  /*07e0*/  IMAD.IADD R8, R0, 0x1, R13 ;  /* 0x0000000100087824 */ /* 0x001fe200078e020d */
[----:B------:R-:W-:Y:S01]  /*07f0*/  IADD3 R13, R13, 0x80, RZ ;  /* 0x000000800d0d7810 */ /* 0x000fe20007ffe0ff */
[----:B------:R-:W-:Y:S01]  /*0800*/  IMAD.MOV.U32 R9, RZ, RZ, 0x4 ;  /* 0x00000004ff097424 */ /* 0x000fe200078e00ff */
[----:B------:R-:W-:-:S03]  /*0810*/  IMNMX R19, R19, c[0x0][0x16c], PT ;  /* 0x00005b0013137a17 */ /* 0x000fc60003800200 */
[----:B------:R-:W-:-:S05]  /*0820*/  IMAD.WIDE.U32 R8, R8, R9, c[0x0][0x178] ;  /* 0x00005e0008087625 */ /* 0x000fca00078e0009 */
[----:B------:R0:W-:Y:S02]  /*0830*/  STG.E [R8.64], R19 ;  /* 0x0000001308007986 */ /* 0x0001e4000c101904 */
.L_x_18022:
[----:B-1----:R-:W-:-:S13]  /*0840*/  ISETP.GE.AND P0, PT, R13, R10, PT ;  /* 0x0000000a0d00720c */ /* 0x002fda0003f06270 */
[----:B------:R-:W-:Y:S05]  /*0850*/  @P0 BRA `(.L_x_18024) ;  /* 0x000000c000000947 */ /* 0x000fea0003800000 */
[----:B0-----:R-:W-:Y:S01]  /*0860*/  IADD3 R8, R0, R13, RZ ;  /* 0x0000000d00087210 */ /* 0x001fe20007ffe0ff */
[----:B------:R-:W-:Y:S01]  /*0870*/  IMAD.MOV.U32 R9, RZ, RZ, 0x4 ;  /* 0x00000004ff097424 */ /* 0x000fe200078e00ff */
[----:B------:R-:W-:-:S03]  /*0880*/  IADD3 R13, R13, 0x80, RZ ;  /* 0x000000800d0d7810 */ /* 0x000fc60007ffe0ff */
[----:B------:R-:W-:-:S05]  /*0890*/  IMAD.WIDE.U32 R8, R8, R9, c[0x0][0x178] ;  /* 0x00005e0008087625 */ /* 0x000fca00078e0009 */
[----:B------:R0:W-:Y:S02]  /*08a0*/  STG.E [R8.64], R4 ;  /* 0x0000000408007986 */ /* 0x0001e4000c101904 */
.L_x_18023:
[----:B------:R-:W-:-:S13]  /*08b0*/  ISETP.GE.AND P0, PT, R13, R10, PT ;  /* 0x0000000a0d00720c */ /* 0x000fda0003f06270 */
[----:B------:R-:W-:Y:S05]  /*08c0*/  @P0 BRA `(.L_x_18025) ;  /* 0x000000d000000947 */ /* 0x000fea0003800000 */
[----:B0-----:R-:W-:Y:S01]  /*08d0*/  IMAD.IADD R8, R0, 0x1, R13 ;  /* 0x0000000100087824 */ /* 0x001fe200078e020d */
[----:B------:R-:W-:Y:S01]  /*08e0*/  IADD3 R13, R13, 0x80, RZ ;  /* 0x000000800d0d7810 */ /* 0x000fe20007ffe0ff */
[----:B------:R-:W-:-:S04]  /*08f0*/  IMAD.MOV.U32 R9, RZ, RZ, 0x4 ;  /* 0x00000004ff097424 */ /* 0x000fc800078e00ff */
[----:B------:R-:W-:-:S05]  /*0900*/  IMAD.WIDE.U32 R8, R8, R9, c[0x0][0x178] ;  /* 0x00005e0008087625 */ /* 0x000fca00078e0009 */
[----:B------:R0:W-:Y:S02]  /*0910*/  STG.E [R8.64], R6 ;  /* 0x0000000608007986 */ /* 0x0001e4000c101904 */
.L_x_18024:
        /* <DEDUP_REMOVED lines=8> */
.L_x_18025:
[----:B------:R-:W-:Y:S05]  /*09a0*/  BSYNC B1 ;  /* 0x0000000000017941 */ /* 0x000fea0003800000 */
.L_x_18021:
[----:B------:R-:W-:-:S13]  /*09b0*/  ISETP.GE.AND P0, PT, R13, R10, PT ;  /* 0x0000000a0d00720c */ /* 0x000fda0003f06270 */
[----:B0-----:R-:W-:Y:S01]  /*09c0*/  @!P0 IMAD.IADD R4, R0, 0x1, R13 ;  /* 0x0000000100048824 */ /* 0x001fe200078e020d */
[----:B------:R-:W-:Y:S01]  /*09d0*/  @!P0 IADD3 R13, R13, 0x80, RZ ;  /* 0x000000800d0d8810 */ /* 0x000fe20007ffe0ff */
[----:B------:R-:W-:-:S04]  /*09e0*/  @!P0 IMAD.MOV.U32 R5, RZ, RZ, 0x4 ;  /* 0x00000004ff058424 */ /* 0x000fc800078e00ff */
[----:B------:R-:W-:-:S05]  /*09f0*/  @!P0 IMAD.WIDE.U32 R4, R4, R5, c[0x0][0x178] ;  /* 0x00005e0004048625 */ /* 0x000fca00078e0005 */
[----:B------:R0:W-:Y:S02]  /*0a00*/  @!P0 STG.E [R4.64], R3 ;  /* 0x0000000304008986 */ /* 0x0001e4000c101904 */
.L_x_18026:
[----:B------:R-:W-:Y:S05]  /*0a10*/  BSYNC B0 ;  /* 0x0000000000007941 */ /* 0x000fea0003800000 */
.L_x_18020:
        /* <DEDUP_REMOVED lines=8> */
.L_x_18027:
        /* <DEDUP_REMOVED lines=14> */
.L_x_34216:


//--------------------- .text._ZN2at6native29vectorized_elementwise_kernelILi4EZZZNS0_17clamp_kernel_cudaERNS_18TensorIteratorBaseERKN3c106ScalarES7_ENKUlvE_clEvENKUlvE1_clEvEUliE_St5arrayIPcLm2EEEEviT0_T1_ --------------------------
	.section	.text._ZN2at6native29vectorized_elementwise_kernelILi4EZZZNS0_17clamp_kernel_cudaERNS_18TensorIteratorBaseERKN3c106ScalarES7_ENKUlvE_clEvENKUlvE1_clEvEUliE_St5arrayIPcLm2EEEEviT0_T1_,"ax",@progbits
	.sectioninfo	@"SHI_REGISTERS=28"
	.align	128
        .global         _ZN2at6native29vectorized_elementwise_kernelILi4EZZZNS0_17clamp_kernel_cudaERNS_18TensorIteratorBaseERKN3c106ScalarES7_ENKUlvE_clEvENKUlvE1_clEvEUliE_St5arrayIPcLm2EEEEviT0_T1_
        .type           _ZN2at6native29vectorized_elementwise_kernelILi4EZZZNS0_17clamp_kernel_cudaERNS_18TensorIteratorBaseERKN3c106ScalarES7_ENKUlvE_clEvENKUlvE1_clEvEUliE_St5arrayIPcLm2EEEEviT0_T1_,@function
        .size           _ZN2at6native29vectorized_elementwise_kernelILi4EZZZNS0_17clamp_kernel_cudaERNS_18TensorIteratorBaseERKN3c106ScalarES7_ENKUlvE_clEvENKUlvE1_clEvEUliE_St5arrayIPcLm2EEEEviT0_T1_,(.L_x_34217 - _ZN2at6native29vectorized_elementwise_kernelILi4EZZZNS0_17clamp_kernel_cudaERNS_18TensorIteratorBaseERKN3c106ScalarES7_ENKUlvE_clEvENKUlvE1_clEvEUliE_St5arrayIPcLm2EEEEviT0_T1_)
        .other          _ZN2at6native29vectorized_elementwise_kernelILi4EZZZNS0_17clamp_kernel_cudaERNS_18TensorIteratorBaseERKN3c106ScalarES7_ENKUlvE_clEvENKUlvE1_clEvEUliE_St5arrayIPcLm2EEEEviT0_T1_,@"STO_CUDA_ENTRY STV_DEFAULT"
_ZN2at6native29vectorized_elementwise_kernelILi4EZZZNS0_17clamp_kernel_cudaERNS_18TensorIteratorBaseERKN3c106ScalarES7_ENKUlvE_clEvENKUlvE1_clEvEUliE_St5arrayIPcLm2EEEEviT0_T1_:
.text._ZN2at6native29vectorized_elementwise_kernelILi4EZZZNS0_17clamp_kernel_cudaERNS_18TensorIteratorBaseERKN3c106ScalarES7_ENKUlvE_clEvENKUlvE1_clEvEUliE_St5arrayIPcLm2EEEEviT0_T1_:
        /* <DEDUP_REMOVED lines=20> */
[----:B------:R-:W-:-:S02]  /*0140*/  IMNMX R9, R9, c[0x0][0x168], !PT ;  /* 0x00005a0009097a17 */ /* 0x000fc40007800200 */
[----:B------:R-:W-:Y:S02]  /*0150*/  IMNMX R10, R10, c[0x0][0x168], !PT ;  /* 0x00005a000a0a7a17 */ /* 0x000fe40007800200 */
[----:B------:R-:W-:Y:S02]  /*0160*/  IMNMX R11, R11, c[0x0][0x168], !PT ;  /* 0x00005a000b0b7a17 */ /* 0x000fe40007800200 */
[----:B------:R-:W-:Y:S02]  /*0170*/  IMNMX R7, R7, c[0x0][0x16c], PT ;  /* 0x00005b0007077a17 */ /* 0x000fe40003800200 */
[----:B------:R-:W-:Y:S02]  /*0180*/  IMNMX R6, R6, c[0x0][0x16c], PT ;  /* 0x00005b0006067a17 */ /* 0x000fe40003800200 */
[----:B------:R-:W-:Y:S02]  /*0190*/  IMNMX R5, R5, c[0x0][0x16c], PT ;  /* 0x00005b0005057a17 */ /* 0x000fe40003800200 */
[----:B------:R-:W-:-:S02]  /*01a0*/  IMNMX R4, R4, c[0x0][0x16c], PT ;  /* 0x00005b0004047a17 */ /* 0x000fc40003800200 */
[----:B------:R-:W-:Y:S02]  /*01b0*/  IMNMX R11, R11, c[0x0][0x16c], PT ;  /* 0x00005b000b0b7a17 */ /* 0x000fe40003800200 */
[----:B------:R-:W-:Y:S01]  /*01c0*/  IMNMX R10, R10, c[0x0][0x16c], PT ;  /* 0x00005b000a0a7a17 */ /* 0x000fe20003800200 */
[----:B------:R-:W-:Y:S01]  /*01d0*/  STG.E.128 [R2.64], R4 ;  /* 0x0000000402007986 */ /* 0x000fe2000c101d04 */
[----:B------:R-:W-:Y:S02]  /*01e0*/  IMNMX R9, R9, c[0x0][0x16c], PT ;  /* 0x00005b0009097a17 */ /* 0x000fe40003800200 */
[----:B------:R-:W-:-:S05]  /*01f0*/  IMNMX R8, R8, c[0x0][0x16c], PT ;  /* 0x00005b0008087a17 */ /* 0x000fca0003800200 */
[----:B------:R-:W-:Y:S01]  /*0200*/  STG.E.128 [R2.64+0x800], R8 ;  /* 0x0008000802007986 */ /* 0x000fe2000c101d04 */
[----:B------:R-:W-:Y:S05]  /*0210*/  EXIT ;  /* 0x000000000000794d */ /* 0x000fea0003800000 */
.L_x_18028:
[----:B------:R-:W0:Y:S01]  /*0220*/  S2R R13, SR_TID.X ;  /* 0x00000000000d7919 */ /* 0x000e220000002100 */
[----:B------:R-:W-:Y:S02]  /*0230*/  IMAD.MOV.U32 R11, RZ, RZ, RZ ;  /* 0x000000ffff0b7224 */ /* 0x000fe400078e00ff */
        /* <DEDUP_REMOVED lines=92> */
.L_x_18031:
[----:B-1----:R-:W-:-:S13]  /*0800*/  ISETP.GE.AND P0, PT, R13, R10, PT ;  /* 0x0000000a0d00720c */ /* 0x002fda0003f06270 */
[----:B------:R-:W-:Y:S05]  /*0810*/  @P0 BRA `(.L_x_18033) ;  /* 0x000000c000000947 */ /* 0x000fea0003800000 */
[----:B0-----:R-:W-:Y:S01]  /*0820*/  IADD3 R8, R0, R13, RZ ;  /* 0x0000000d00087210 */ /* 0x001fe20007ffe0ff */
[----:B------:R-:W-:Y:S01]  /*0830*/  IMAD.MOV.U32 R9, RZ, RZ, 0x4 ;  /* 0x00000004ff097424 */ /* 0x000fe200078e00ff */
[----:B------:R-:W-:-:S03]  /*0840*/  IADD3 R13, R13, 0x80, RZ ;  /* 0x000000800d0d7810 */ /* 0x000fc60007ffe0ff */
[----:B------:R-:W-:-:S05]  /*0850*/  IMAD.WIDE.U32 R8, R8, R9, c[0x0][0x178] ;  /* 0x00005e0008087625 */ /* 0x000fca00078e0009 */
[----:B------:R0:W-:Y:S02]  /*0860*/  STG.E [R8.64], R4 ;  /* 0x0000000408007986 */ /* 0x0001e4000c101904 */
.L_x_18032:
[----:B------:R-:W-:-:S13]  /*0870*/  ISETP.GE.AND P0, PT, R13, R10, PT ;  /* 0x0000000a0d00720c */ /* 0x000fda0003f06270 */
[----:B------:R-:W-:Y:S05]  /*0880*/  @P0 BRA `(.L_x_18034) ;  /* 0x000000d000000947 */ /* 0x000fea0003800000 */
[----:B0-----:R-:W-:Y:S01]  /*0890*/  IMAD.IADD R8, R0, 0x1, R13 ;  /* 0x0000000100087824 */ /* 0x001fe200078e020d */
[----:B------:R-:W-:Y:S01]  /*08a0*/  IADD3 R13, R13, 0x80, RZ ;  /* 0x000000800d0d7810 */ /* 0x000fe20007ffe0ff */
[----:B------:R-:W-:-:S04]  /*08b0*/  IMAD.MOV.U32 R9, RZ, RZ, 0x4 ;  /* 0x00000004ff097424 */ /* 0x000fc800078e00ff */
[----:B------:R-:W-:-:S05]  /*08c0*/  IMAD.WIDE.U32 R8, R8, R9, c[0x0][0x178] ;  /* 0x00005e0008087625 */ /* 0x000fca00078e0009 */
[----:B------:R0:W-:Y:S02]  /*08d0*/  STG.E [R8.64], R6 ;  /* 0x0000000608007986 */ /* 0x0001e4000c101904 */
.L_x_18033:
        /* <DEDUP_REMOVED lines=8> */
.L_x_18034:
[----:B------:R-:W-:Y:S05]  /*0960*/  BSYNC B1 ;  /* 0x0000000000017941 */ /* 0x000fea0003800000 */
.L_x_18030:
[----:B------:R-:W-:-:S13]  /*0970*/  ISETP.GE.AND P0, PT, R13, R10, PT ;  /* 0x0000000a0d00720c */ /* 0x000fda0003f06270 */
[----:B0-----:R-:W-:Y:S01]  /*0980*/  @!P0 IMAD.IADD R4, R0, 0x1, R13 ;  /* 0x0000000100048824 */ /* 0x001fe200078e020d */
[----:B------:R-:W-:Y:S01]  /*0990*/  @!P0 IADD3 R13, R13, 0x80, RZ ;  /* 0x000000800d0d8810 */ /* 0x000fe20007ffe0ff */
[----:B------:R-:W-:-:S04]  /*09a0*/  @!P0 IMAD.MOV.U32 R5, RZ, RZ, 0x4 ;  /* 0x00000004ff058424 */ /* 0x000fc800078e00ff */
[----:B------:R-:W-:-:S05]  /*09b0*/  @!P0 IMAD.WIDE.U32 R4, R4, R5, c[0x0][0x178] ;  /* 0x00005e0004048625 */ /* 0x000fca00078e0005 */
[----:B------:R0:W-:Y:S02]  /*09c0*/  @!P0 STG.E [R4.64], R3 ;  /* 0x0000000304008986 */ /* 0x0001e4000c101904 */
.L_x_18035:
[----:B------:R-:W-:Y:S05]  /*09d0*/  BSYNC B0 ;  /* 0x0000000000007941 */ /* 0x000fea0003800000 */
.L_x_18029:
        /* <DEDUP_REMOVED lines=8> */
.L_x_18036:
        /* <DEDUP_REMOVED lines=10> */
.L_x_34217:


//--------------------- .text._ZN2at6native29vectorized_elementwise_kernelILi8EZZZNS0_17clamp_kernel_cudaERNS_18TensorIteratorBaseERKN3c106ScalarES7_ENKUlvE_clEvENKUlvE1_clEvEUliE_St5arrayIPcLm2EEEEviT0_T1_ --------------------------
	.section	.text._ZN2at6native29vectorized_elementwise_kernelILi8EZZZNS0_17clamp_kernel_cudaERNS_18TensorIteratorBaseERKN3c106ScalarES7_ENKUlvE_clEvENKUlvE1_clEvEUliE_St5arrayIPcLm2EEEEviT0_T1_,"ax",@progbits
	.sectioninfo	@"SHI_REGISTERS=4"
	.align	128
        .global         _ZN2at6native29vectorized_elementwise_kernelILi8EZZZNS0_17clamp_kernel_cudaERNS_18TensorIteratorBaseERKN3c106ScalarES7_ENKUlvE_clEvENKUlvE1_clEvEUliE_St5arrayIPcLm2EEEEviT0_T1_
        .type           _ZN2at6native29vectorized_elementwise_kernelILi8EZZZNS0_17clamp_kernel_cudaERNS_18TensorIteratorBaseERKN3c106ScalarES7_ENKUlvE_clEvENKUlvE1_clEvEUliE_St5arrayIPcLm2EEEEviT0_T1_,@function
        .size           _ZN2at6native29vectorized_elementwise_kernelILi8EZZZNS0_17clamp_kernel_cudaERNS_18TensorIteratorBaseERKN3c106ScalarES7_ENKUlvE_clEvENKUlvE1_clEvEUliE_St5arrayIPcLm2EEEEviT0_T1_,(.L_x_34218 - _ZN2at6native29vectorized_elementwise_kernelILi8EZZZNS0_17clamp_kernel_cudaERNS_18TensorIteratorBaseERKN3c106ScalarES7_ENKUlvE_clEvENKUlvE1_clEvEUliE_St5arrayIPcLm2EEEEviT0_T1_)
        .other          _ZN2at6native29vectorized_elementwise_kernelILi8EZZZNS0_17clamp_kernel_cudaERNS_18TensorIteratorBaseERKN3c106ScalarES7_ENKUlvE_clEvENKUlvE1_clEvEUliE_St5arrayIPcLm2EEEEviT0_T1_,@"STO_CUDA_ENTRY STV_DEFAULT"
_ZN2at6native29vectorized_elementwise_kernelILi8EZZZNS0_17clamp_kernel_cudaERNS_18TensorIteratorBaseERKN3c106ScalarES7_ENKUlvE_clEvENKUlvE1_clEvEUliE_St5arrayIPcLm2EEEEviT0_T1_:
.text._ZN2at6native29vectorized_elementwise_kernelILi8EZZZNS0_17clamp_kernel_cudaERNS_18TensorIteratorBaseERKN3c106ScalarES7_ENKUlvE_clEvENKUlvE1_clEvEUliE_St5arrayIPcLm2EEEEviT0_T1_:
[----:B------:R-:W-:Y:S02]  /*0000*/  MOV R1, c[0x0][0x28] ;  /* 0x00000a0000017a02 */ /* 0x000fe40000000f00 */
[----:B------:R-:W-:Y:S05]  /*0010*/  EXIT ;  /* 0x000000000000794d */ /* 0x000fea0003800000 */
.L_x_18037:
        /* <DEDUP_REMOVED lines=14> */
.L_x_34218:


//--------------------- .text._ZN2at6native18elementwise_kernelILi128ELi4EZNS0_15gpu_kernel_implIZZZNS0_17clamp_kernel_cudaERNS_18TensorIteratorBaseERKN3c106ScalarES8_ENKUlvE_clEvENKUlvE0_clEvEUlaE_EEvS4_RKT_EUliE_EEviT1_ --------------------------
	.section	.text._ZN2at6native18elementwise_kernelILi128ELi4EZNS0_15gpu_kernel_implIZZZNS0_17clamp_kernel_cudaERNS_18TensorIteratorBaseERKN3c106ScalarES8_ENKUlvE_clEvENKUlvE0_clEvEUlaE_EEvS4_RKT_EUliE_EEviT1_,"ax",@progbits
	.sectioninfo	@"SHI_REGISTERS=26"
	.align	128
        .global         _ZN2at6native18elementwise_kernelILi128ELi4EZNS0_15gpu_kernel_implIZZZNS0_17clamp_kernel_cudaERNS_18TensorIteratorBaseERKN3c106ScalarES8_ENKUlvE_clEvENKUlvE0_clEvEUlaE_EEvS4_RKT_EUliE_EEviT1_
        .type           _ZN2at6native18elementwise_kernelILi128ELi4EZNS0_15gpu_kernel_implIZZZNS0_17clamp_kernel_cudaERNS_18TensorIteratorBaseERKN3c106ScalarES8_ENKUlvE_clEvENKUlvE0_clEvEUlaE_EEvS4_RKT_EUliE_EEviT1_,@function
        .size           _ZN2at6native18elementwise_kernelILi128ELi4EZNS0_15gpu_kernel_implIZZZNS0_17clamp_kernel_cudaERNS_18TensorIteratorBaseERKN3c106ScalarES8_ENKUlvE_clEvENKUlvE0_clEvEUlaE_EEvS4_RKT_EUliE_EEviT1_,(.L_x_34219 - _ZN2at6native18elementwise_kernelILi128ELi4EZNS0_15gpu_kernel_implIZZZNS0_17clamp_kernel_cudaERNS_18TensorIteratorBaseERKN3c106ScalarES8_ENKUlvE_clEvENKUlvE0_clEvEUlaE_EEvS4_RKT_EUliE_EEviT1_)
        .other          _ZN2at6native18elementwise_kernelILi128ELi4EZNS0_15gpu_kernel_implIZZZNS0_17clamp_kernel_cudaERNS_18TensorIteratorBaseERKN3c106ScalarES8_ENKUlvE_clEvENKUlvE0_clEvEUlaE_EEvS4_RKT_EUliE_EEviT1_,@"STO_CUDA_ENTRY STV_DEFAULT"
_ZN2at6native18elementwise_kernelILi128ELi4EZNS0_15gpu_kernel_implIZZZNS0_17clamp_kernel_cudaERNS_18TensorIteratorBaseERKN3c106ScalarES8_ENKUlvE_clEvENKUlvE0_clEvEUlaE_EEvS4_RKT_EUliE_EEviT1_:
.text._ZN2at6native18elementwise_kernelILi128ELi4EZNS0_15gpu_kernel_implIZZZNS0_17clamp_kernel_cudaERNS_18TensorIteratorBaseERKN3c106ScalarES8_ENKUlvE_clEvENKUlvE0_clEvEUlaE_EEvS4_RKT_EUliE_EEviT1_:
        /* <DEDUP_REMOVED lines=238> */
.L_x_18040:
        /* <DEDUP_REMOVED lines=18> */
.L_x_18044:
[----:B------:R0:W5:Y:S01]  /*1000*/  LDG.E.U8 R0, [R2.64] ;  /* 0x0000002402007981 */ /* 0x000162000c1e1100 */
[----:B------:R-:W-:Y:S05]  /*1010*/  BRA `(.L_x_18046) ;  /* 0x00000d7000007947 */ /* 0x000fea0003800000 */
.L_x_18043:
        /* <DEDUP_REMOVED lines=8> */
.L_x_18048:
[----:B------:R0:W5:Y:S01]  /*10a0*/  LDG.E.U8 R0, [R2.64] ;  /* 0x0000002402007981 */ /* 0x000162000c1e1100 */
[----:B------:R-:W-:Y:S05]  /*10b0*/  BRA `(.L_x_18046) ;  /* 0x00000cd000007947 */ /* 0x000fea0003800000 */
.L_x_18047:
[----:B------:R0:W5:Y:S01]  /*10c0*/  LDG.E.U16 R0, [R2.64] ;  /* 0x0000002402007981 */ /* 0x000162000c1e1500 */
[----:B------:R-:W-:Y:S05]  /*10d0*/  BRA `(.L_x_18046) ;  /* 0x00000cb000007947 */ /* 0x000fea0003800000 */
.L_x_18042:
        /* <DEDUP_REMOVED lines=9> */
.L_x_18050:
[----:B------:R-:W2:Y:S02]  /*1170*/  LDG.E.U16 R4, [R2.64] ;  /* 0x0000002402047981 */ /* 0x000ea4000c1e1500 */
[----:B--2---:R-:W-:-:S06]  /*1180*/  HADD2.F32 R4, -RZ, R4.H0_H0 ;  /* 0x20000004ff047230 */ /* 0x004fcc0000004100 */
[----:B------:R-:W0:Y:S02]  /*1190*/  F2I.FTZ.TRUNC.NTZ R4, R4 ;  /* 0x0000000400047305 */ /* 0x000e24000021f100 */
[----:B0-----:R-:W-:Y:S01]  /*11a0*/  PRMT R0, R4, 0x7610, R0 ;  /* 0x0000761004007816 */ /* 0x001fe20000000000 */
[----:B------:R-:W-:Y:S05]  /*11b0*/  BRA `(.L_x_18046) ;  /* 0x00000bd000007947 */ /* 0x000fea0003800000 */
.L_x_18049:
        /* <DEDUP_REMOVED lines=9> */
.L_x_18052:
[----:B------:R-:W2:Y:S02]  /*1250*/  LDG.E.U16 R2, [R2.64] ;  /* 0x0000002402027981 */ /* 0x000ea4000c1e1500 */
[----:B--2---:R-:W-:-:S06]  /*1260*/  HADD2.F32 R4, -RZ, R2.H0_H0 ;  /* 0x20000002ff047230 */ /* 0x004fcc0000004100 */
[----:B------:R-:W0:Y:S02]  /*1270*/  F2I.FTZ.TRUNC.NTZ R4, R4 ;  /* 0x0000000400047305 */ /* 0x000e24000021f100 */
[----:B0-----:R-:W-:Y:S01]  /*1280*/  PRMT R0, R4, 0x7610, R0 ;  /* 0x0000761004007816 */ /* 0x001fe20000000000 */
[----:B------:R-:W-:Y:S05]  /*1290*/  BRA `(.L_x_18046) ;  /* 0x00000af000007947 */ /* 0x000fea0003800000 */
.L_x_18051:
[----:B------:R-:W2:Y:S02]  /*12a0*/  LDG.E.64 R2, [R2.64] ;  /* 0x0000002402027981 */ /* 0x000ea4000c1e1b00 */
[----:B--2---:R0:W1:Y:S01]  /*12b0*/  F2I.F64.TRUNC R0, R2 ;  /* 0x0000000200007311 */ /* 0x004062000030d100 */
[----:B------:R-:W-:Y:S05]  /*12c0*/  BRA `(.L_x_18046) ;  /* 0x00000ac000007947 */ /* 0x000fea0003800000 */
.L_x_18041:
        /* <DEDUP_REMOVED lines=12> */
.L_x_18055:
[----:B------:R-:W2:Y:S02]  /*1390*/  LDG.E.64 R2, [R2.64] ;  /* 0x0000002402027981 */ /* 0x000ea4000c1e1b00 */
[----:B--2---:R0:W1:Y:S01]  /*13a0*/  F2I.F64.TRUNC R0, R2 ;  /* 0x0000000200007311 */ /* 0x004062000030d100 */
[----:B------:R-:W-:Y:S05]  /*13b0*/  BRA `(.L_x_18046) ;  /* 0x000009d000007947 */ /* 0x000fea0003800000 */
.L_x_18054:
        /* <DEDUP_REMOVED lines=28> */
.L_x_18057:
        /* <DEDUP_REMOVED lines=15> */
.L_x_18056:
[----:B------:R-:W2:Y:S02]  /*1670*/  LDG.E.U16 R2, [R2.64] ;  /* 0x0000002402027981 */ /* 0x000ea4000c1e1500 */
[----:B--2---:R-:W-:-:S04]  /*1680*/  PRMT R2, RZ, 0x5410, R2 ;  /* 0x00005410ff027816 */ /* 0x004fc80000000002 */
[----:B------:R0:W1:Y:S01]  /*1690*/  F2I.FTZ.TRUNC.NTZ R0, R2 ;  /* 0x0000000200007305 */ /* 0x000062000021f100 */
[----:B------:R-:W-:Y:S05]  /*16a0*/  BRA `(.L_x_18046) ;  /* 0x000006e000007947 */ /* 0x000fea0003800000 */
.L_x_18053:
        /* <DEDUP_REMOVED lines=10> */
.L_x_18060:
        /* <DEDUP_REMOVED lines=21> */
.L_x_18064:
[----:B------:R-:W-:Y:S05]  /*18a0*/  BSYNC B1 ;  /* 0x0000000000017941 */ /* 0x000fea0003800000 */
.L_x_18063:
[----:B------:R-:W-:Y:S01]  /*18b0*/  IMAD.SHL.U32 R2, R2, 0x100000, RZ ;  /* 0x0010000002027824 */ /* 0x000fe200078e00ff */
[----:B------:R-:W-:-:S04]  /*18c0*/  LEA R3, R0, 0x3b800000, 0x17 ;  /* 0x3b80000000037811 */ /* 0x000fc800078eb8ff */
[----:B------:R-:W-:Y:S02]  /*18d0*/  LOP3.LUT R4, R3, R2, R4, 0xfe, !PT ;  /* 0x0000000203047212 */ /* 0x000fe400078efe04 */
.L_x_18062:
[----:B------:R-:W-:Y:S05]  /*18e0*/  BSYNC B0 ;  /* 0x0000000000007941 */ /* 0x000fea0003800000 */
.L_x_18061:
[----:B------:R-:W0:Y:S02]  /*18f0*/  F2I.FTZ.TRUNC.NTZ R4, R4 ;  /* 0x0000000400047305 */ /* 0x000e24000021f100 */
[----:B0-----:R-:W-:Y:S01]  /*1900*/  PRMT R0, R4, 0x7610, R0 ;  /* 0x0000761004007816 */ /* 0x001fe20000000000 */
[----:B------:R-:W-:Y:S05]  /*1910*/  BRA `(.L_x_18046) ;  /* 0x0000047000007947 */ /* 0x000fea0003800000 */
.L_x_18059:
        /* <DEDUP_REMOVED lines=21> */
.L_x_18068:
[----:B------:R-:W-:Y:S05]  /*1a70*/  BSYNC B1 ;  /* 0x0000000000017941 */ /* 0x000fea0003800000 */
.L_x_18067:
[----:B------:R-:W-:Y:S01]  /*1a80*/  IMAD.SHL.U32 R2, R2, 0x200000, RZ ;  /* 0x0020000002027824 */ /* 0x000fe200078e00ff */
[----:B------:R-:W-:-:S04]  /*1a90*/  LEA R3, R0, 0x37800000, 0x17 ;  /* 0x3780000000037811 */ /* 0x000fc800078eb8ff */
[----:B------:R-:W-:Y:S02]  /*1aa0*/  LOP3.LUT R4, R3, R2, R4, 0xfe, !PT ;  /* 0x0000000203047212 */ /* 0x000fe400078efe04 */
.L_x_18066:
[----:B------:R-:W-:Y:S05]  /*1ab0*/  BSYNC B0 ;  /* 0x0000000000007941 */ /* 0x000fea0003800000 */
.L_x_18065:
[----:B------:R-:W0:Y:S02]  /*1ac0*/  F2I.FTZ.TRUNC.NTZ R4, R4 ;  /* 0x0000000400047305 */ /* 0x000e24000021f100 */
[----:B0-----:R-:W-:Y:S01]  /*1ad0*/  PRMT R0, R4, 0x7610, R0 ;  /* 0x0000761004007816 */ /* 0x001fe20000000000 */
[----:B------:R-:W-:Y:S05]  /*1ae0*/  BRA `(.L_x_18046) ;  /* 0x000002a000007947 */ /* 0x000fea0003800000 */
.L_x_18058:
        /* <DEDUP_REMOVED lines=14> */
.L_x_18072:
[----:B------:R-:W-:Y:S05]  /*1bd0*/  BSYNC B0 ;  /* 0x0000000000007941 */ /* 0x000fea0003800000 */
.L_x_18071:
[----:B------:R-:W0:Y:S02]  /*1be0*/  F2I.FTZ.TRUNC.NTZ R4, R4 ;  /* 0x0000000400047305 */ /* 0x000e24000021f100 */
[----:B0-----:R-:W-:Y:S01]  /*1bf0*/  PRMT R0, R4, 0x7610, R0 ;  /* 0x0000761004007816 */ /* 0x001fe20000000000 */
[----:B------:R-:W-:Y:S05]  /*1c00*/  BRA `(.L_x_18046) ;  /* 0x0000018000007947 */ /* 0x000fea0003800000 */
.L_x_18045:
        /* <DEDUP_REMOVED lines=21> */
.L_x_18070:
[----:B------:R0:W5:Y:S01]  /*1d60*/  LDG.E.U8 R0, [R2.64] ;  /* 0x0000002402007981 */ /* 0x000162000c1e1100 */
[----:B------:R-:W-:Y:S05]  /*1d70*/  BRA `(.L_x_18046) ;  /* 0x0000001000007947 */ /* 0x000fea0003800000 */
.L_x_18069:
[----:B------:R0:W5:Y:S02]  /*1d80*/  LDG.E.U8 R0, [R2.64] ;  /* 0x0000002402007981 */ /* 0x000164000c1e1100 */
.L_x_18046:
[----:B0-----:R-:W0:Y:S01]  /*1d90*/  LDC.U8 R3, c[0x0][0x380] ;  /* 0x0000e000ff037b82 */ /* 0x001e220000000000 */
[----:B-1---5:R-:W-:Y:S01]  /*1da0*/  LOP3.LUT R0, R0, 0xffff, RZ, 0xc0, !PT ;  /* 0x0000ffff00007812 */ /* 0x022fe200078ec0ff */
[----:B------:R-:W-:Y:S02]  /*1db0*/  ULDC.S8 UR4, c[0x0][0x370] ;  /* 0x0000dc0000047ab9 */ /* 0x000fe40000000200 */
[----:B------:R-:W-:Y:S01]  /*1dc0*/  ULDC.S8 UR5, c[0x0][0x371] ;  /* 0x0000dc4000057ab9 */ /* 0x000fe20000000200 */
[----:B------:R-:W-:-:S04]  /*1dd0*/  PRMT R0, R0, 0x8880, RZ ;  /* 0x0000888000007816 */ /* 0x000fc800000000ff */
        /* <DEDUP_REMOVED lines=16> */
.L_x_18076:
[----:B------:R0:W-:Y:S01]  /*1ee0*/  STG.E.U8 [R16.64], R5 ;  /* 0x0000000510007986 */ /* 0x0001e2000c101124 */
[----:B------:R-:W-:Y:S05]  /*1ef0*/  BRA `(.L_x_18078) ;  /* 0x00000da000007947 */ /* 0x000fea0003800000 */
.L_x_18075:
        /* <DEDUP_REMOVED lines=10> */
.L_x_18080:
[----:B------:R0:W-:Y:S01]  /*1fa0*/  STG.E [R16.64], R5 ;  /* 0x0000000510007986 */ /* 0x0001e2000c101924 */
[----:B------:R-:W-:Y:S05]  /*1fb0*/  BRA `(.L_x_18078) ;  /* 0x00000ce000007947 */ /* 0x000fea0003800000 */
.L_x_18079:
[----:B------:R0:W-:Y:S01]  /*1fc0*/  STG.E.U16 [R16.64], R5 ;  /* 0x0000000510007986 */ /* 0x0001e2000c101524 */
[----:B------:R-:W-:Y:S05]  /*1fd0*/  BRA `(.L_x_18078) ;  /* 0x00000cc000007947 */ /* 0x000fea0003800000 */
.L_x_18074:
        /* <DEDUP_REMOVED lines=9> */
.L_x_18082:
[----:B------:R-:W0:Y:S02]  /*2070*/  I2F.S16 R0, R5 ;  /* 0x0000000500007306 */ /* 0x000e240000101400 */
[----:B0-----:R-:W-:-:S05]  /*2080*/  F2FP.PACK_AB R0, RZ, R0 ;  /* 0x00000000ff00723e */ /* 0x001fca00000000ff */
[----:B------:R0:W-:Y:S01]  /*2090*/  STG.E.U16 [R16.64], R0 ;  /* 0x0000000010007986 */ /* 0x0001e2000c101524 */
[----:B------:R-:W-:Y:S05]  /*20a0*/  BRA `(.L_x_18078) ;  /* 0x00000bf000007947 */ /* 0x000fea0003800000 */
.L_x_18081:
        /* <DEDUP_REMOVED lines=10> */
.L_x_18084:
[----:B------:R-:W0:Y:S02]  /*2150*/  I2F.S16 R5, R5 ;  /* 0x0000000500057306 */ /* 0x000e240000101400 */
[----:B0-----:R-:W-:-:S04]  /*2160*/  F2FP.PACK_AB R3, RZ, R5 ;  /* 0x00000005ff03723e */ /* 0x001fc800000000ff */
[----:B------:R-:W-:-:S05]  /*2170*/  PRMT R3, R3, 0x5410, RZ ;  /* 0x0000541003037816 */ /* 0x000fca00000000ff */
[----:B------:R0:W-:Y:S01]  /*2180*/  STG.E [R16.64], R3 ;  /* 0x0000000310007986 */ /* 0x0001e2000c101924 */
[----:B------:R-:W-:Y:S05]  /*2190*/  BRA `(.L_x_18078) ;  /* 0x00000b0000007947 */ /* 0x000fea0003800000 */
.L_x_18083:
[----:B------:R-:W0:Y:S02]  /*21a0*/  I2F.F64.S16 R2, R5 ;  /* 0x0000000500027312 */ /* 0x000e240000101c00 */
[----:B0-----:R0:W-:Y:S01]  /*21b0*/  STG.E.64 [R16.64], R2 ;  /* 0x0000000210007986 */ /* 0x0011e2000c101b24 */
[----:B------:R-:W-:Y:S05]  /*21c0*/  BRA `(.L_x_18078) ;  /* 0x00000ad000007947 */ /* 0x000fea0003800000 */
.L_x_18073:
        /* <DEDUP_REMOVED lines=13> */
.L_x_18087:
[----:B------:R-:W0:Y:S01]  /*22a0*/  I2F.F64.S16 R4, R5 ;  /* 0x0000000500047312 */ /* 0x000e220000101c00 */
[----:B------:R-:W-:-:S05]  /*22b0*/  CS2R R6, SRZ ;  /* 0x0000000000067805 */ /* 0x000fca000001ff00 */
[----:B0-----:R0:W-:Y:S01]  /*22c0*/  STG.E.128 [R16.64], R4 ;  /* 0x0000000410007986 */ /* 0x0011e2000c101d24 */
[----:B------:R-:W-:Y:S05]  /*22d0*/  BRA `(.L_x_18078) ;  /* 0x000009c000007947 */ /* 0x000fea0003800000 */
.L_x_18086:
        /* <DEDUP_REMOVED lines=21> */
.L_x_18091:
[----:B------:R-:W-:Y:S05]  /*2430*/  BSYNC B0 ;  /* 0x0000000000007941 */ /* 0x000fea0003800000 */
.L_x_18090:
[----:B------:R-:W-:-:S05]  /*2440*/  LOP3.LUT R3, R0, R3, RZ, 0xfc, !PT ;  /* 0x0000000300037212 */ /* 0x000fca00078efcff */
[----:B------:R0:W-:Y:S01]  /*2450*/  STG.E.U8 [R16.64], R3 ;  /* 0x0000000310007986 */ /* 0x0001e2000c101124 */
[----:B------:R-:W-:Y:S05]  /*2460*/  BRA `(.L_x_18078) ;  /* 0x0000083000007947 */ /* 0x000fea0003800000 */
.L_x_18089:
        /* <DEDUP_REMOVED lines=13> */
.L_x_18093:
[----:B------:R-:W-:Y:S01]  /*2540*/  IMAD.MOV.U32 R0, RZ, RZ, 0x7f ;  /* 0x0000007fff007424 */ /* 0x000fe200078e00ff */
[----:B------:R-:W-:-:S04]  /*2550*/  ISETP.GT.U32.AND P0, PT, R2, 0x7f800000, PT ;  /* 0x7f8000000200780c */ /* 0x000fc80003f04070 */
[----:B------:R-:W-:-:S04]  /*2560*/  SEL R0, R0, 0x7c, P0 ;  /* 0x0000007c00007807 */ /* 0x000fc80000000000 */
.L_x_18094:
[----:B------:R-:W-:Y:S05]  /*2570*/  BSYNC B0 ;  /* 0x0000000000007941 */ /* 0x000fea0003800000 */
.L_x_18092:
[----:B------:R-:W-:-:S04]  /*2580*/  LOP3.LUT R2, R5, 0x80000000, RZ, 0xc0, !PT ;  /* 0x8000000005027812 */ /* 0x000fc800078ec0ff */
[----:B------:R-:W-:-:S04]  /*2590*/  SHF.R.U32.HI R3, RZ, 0x18, R2 ;  /* 0x00000018ff037819 */ /* 0x000fc80000011602 */
[----:B------:R-:W-:-:S05]  /*25a0*/  LOP3.LUT R3, R0, R3, RZ, 0xfc, !PT ;  /* 0x0000000300037212 */ /* 0x000fca00078efcff */
[----:B------:R0:W-:Y:S01]  /*25b0*/  STG.E.U8 [R16.64], R3 ;  /* 0x0000000310007986 */ /* 0x0001e2000c101124 */
[----:B------:R-:W-:Y:S05]  /*25c0*/  BRA `(.L_x_18078) ;  /* 0x000006d000007947 */ /* 0x000fea0003800000 */
.L_x_18088:
[----:B------:R-:W0:Y:S02]  /*25d0*/  I2F.S16 R0, R5 ;  /* 0x0000000500007306 */ /* 0x000e240000101400 */
[----:B0-----:R-:W-:-:S05]  /*25e0*/  F2FP.BF16.PACK_AB R0, RZ, R0 ;  /* 0x00000000ff00723e */ /* 0x001fca00000010ff */
[----:B------:R0:W-:Y:S01]  /*25f0*/  STG.E.U16 [R16.64], R0 ;  /* 0x0000000010007986 */ /* 0x0001e2000c101524 */
[----:B------:R-:W-:Y:S05]  /*2600*/  BRA `(.L_x_18078) ;  /* 0x0000069000007947 */ /* 0x000fea0003800000 */
.L_x_18085:
        /* <DEDUP_REMOVED lines=10> */
.L_x_18097:
        /* <DEDUP_REMOVED lines=17> */
.L_x_18100:
[----:B------:R-:W-:-:S04]  /*27c0*/  LOP3.LUT R2, R5, 0x80000000, RZ, 0xc0, !PT ;  /* 0x8000000005027812 */ /* 0x000fc800078ec0ff */
[----:B------:R-:W-:-:S04]  /*27d0*/  SHF.R.U32.HI R3, RZ, 0x18, R2 ;  /* 0x00000018ff037819 */ /* 0x000fc80000011602 */
[----:B------:R-:W-:-:S04]  /*27e0*/  LOP3.LUT R0, R0, R3, RZ, 0xfc, !PT ;  /* 0x0000000300007212 */ /* 0x000fc800078efcff */
[----:B------:R-:W-:Y:S02]  /*27f0*/  PRMT R8, R0, 0x7610, R8 ;  /* 0x0000761000087816 */ /* 0x000fe40000000008 */
.L_x_18099:
[----:B------:R-:W-:Y:S05]  /*2800*/  BSYNC B0 ;  /* 0x0000000000007941 */ /* 0x000fea0003800000 */
.L_x_18098:
[----:B------:R0:W-:Y:S01]  /*2810*/  STG.E.U8 [R16.64], R8 ;  /* 0x0000000810007986 */ /* 0x0001e2000c101124 */
[----:B------:R-:W-:Y:S05]  /*2820*/  BRA `(.L_x_18078) ;  /* 0x0000047000007947 */ /* 0x000fea0003800000 */
.L_x_18096:
        /* <DEDUP_REMOVED lines=17> */
.L_x_18103:
[----:B------:R-:W-:-:S04]  /*2940*/  LOP3.LUT R2, R5, 0x80000000, RZ, 0xc0, !PT ;  /* 0x8000000005027812 */ /* 0x000fc800078ec0ff */
[----:B------:R-:W-:-:S04]  /*2950*/  SHF.R.U32.HI R3, RZ, 0x18, R2 ;  /* 0x00000018ff037819 */ /* 0x000fc80000011602 */
[----:B------:R-:W-:-:S04]  /*2960*/  LOP3.LUT R0, R0, R3, RZ, 0xfc, !PT ;  /* 0x0000000300007212 */ /* 0x000fc800078efcff */
[----:B------:R-:W-:Y:S02]  /*2970*/  PRMT R8, R0, 0x7610, R8 ;  /* 0x0000761000087816 */ /* 0x000fe40000000008 */
.L_x_18102:
[----:B------:R-:W-:Y:S05]  /*2980*/  BSYNC B0 ;  /* 0x0000000000007941 */ /* 0x000fea0003800000 */
.L_x_18101:
[----:B------:R0:W-:Y:S01]  /*2990*/  STG.E.U8 [R16.64], R8 ;  /* 0x0000000810007986 */ /* 0x0001e2000c101124 */
[----:B------:R-:W-:Y:S05]  /*29a0*/  BRA `(.L_x_18078) ;  /* 0x000002f000007947 */ /* 0x000fea0003800000 */
.L_x_18095:
        /* <DEDUP_REMOVED lines=22> */
.L_x_18077:
        /* <DEDUP_REMOVED lines=20> */
.L_x_18105:
[----:B------:R-:W-:-:S04]  /*2c50*/  PRMT R2, R5, 0x9910, RZ ;  /* 0x0000991005027816 */ /* 0x000fc800000000ff */
[----:B------:R-:W-:-:S05]  /*2c60*/  SHF.R.S32.HI R3, RZ, 0x1f, R2 ;  /* 0x0000001fff037819 */ /* 0x000fca0000011402 */
[----:B------:R0:W-:Y:S01]  /*2c70*/  STG.E.64 [R16.64], R2 ;  /* 0x0000000210007986 */ /* 0x0001e2000c101b24 */
[----:B------:R-:W-:Y:S05]  /*2c80*/  BRA `(.L_x_18078) ;  /* 0x0000001000007947 */ /* 0x000fea0003800000 */
.L_x_18104:
[----:B------:R0:W-:Y:S02]  /*2c90*/  STG.E [R16.64], R5 ;  /* 0x0000000510007986 */ /* 0x0001e4000c101924 */
.L_x_18078:
[----:B------:R-:W-:-:S05]  /*2ca0*/  IMAD R18, R18, 0x200, R23 ;  /* 0x0000020012127824 */ /* 0x000fca00078e0217 */
[----:B------:R-:W-:Y:S02]  /*2cb0*/  IADD3 R19, R18, 0x80, RZ ;  /* 0x0000008012137810 */ /* 0x000fe40007ffe0ff */
.L_x_18039:
[----:B------:R-:W-:Y:S05]  /*2cc0*/  BSYNC B6 ;  /* 0x0000000000067941 */ /* 0x000fea0003800000 */
.L_x_18038:
        /* <DEDUP_REMOVED lines=231> */
.L_x_18108:
        /* <DEDUP_REMOVED lines=18> */
.L_x_18112:
[----:B------:R0:W5:Y:S01]  /*3c60*/  LDG.E.U8 R0, [R2.64] ;  /* 0x0000002402007981 */ /* 0x000162000c1e1100 */
[----:B------:R-:W-:Y:S05]  /*3c70*/  BRA `(.L_x_18114) ;  /* 0x00000d7000007947 */ /* 0x000fea0003800000 */
.L_x_18111:
        /* <DEDUP_REMOVED lines=8> */
.L_x_18116:
[----:B------:R0:W5:Y:S01]  /*3d00*/  LDG.E.U8 R0, [R2.64] ;  /* 0x0000002402007981 */ /* 0x000162000c1e1100 */
[----:B------:R-:W-:Y:S05]  /*3d10*/  BRA `(.L_x_18114) ;  /* 0x00000cd000007947 */ /* 0x000fea0003800000 */
.L_x_18115:
[----:B------:R0:W5:Y:S01]  /*3d20*/  LDG.E.U16 R0, [R2.64] ;  /* 0x0000002402007981 */ /* 0x000162000c1e1500 */
[----:B------:R-:W-:Y:S05]  /*3d30*/  BRA `(.L_x_18114) ;  /* 0x00000cb000007947 */ /* 0x000fea0003800000 */
.L_x_18110:
        /* <DEDUP_REMOVED lines=9> */
.L_x_18118:
[----:B------:R-:W2:Y:S02]  /*3dd0*/  LDG.E.U16 R4, [R2.64] ;  /* 0x0000002402047981 */ /* 0x000ea4000c1e1500 */
[----:B--2---:R-:W-:-:S06]  /*3de0*/  HADD2.F32 R4, -RZ, R4.H0_H0 ;  /* 0x20000004ff047230 */ /* 0x004fcc0000004100 */
[----:B------:R-:W0:Y:S02]  /*3df0*/  F2I.FTZ.TRUNC.NTZ R4, R4 ;  /* 0x0000000400047305 */ /* 0x000e24000021f100 */
[----:B0-----:R-:W-:Y:S01]  /*3e00*/  PRMT R0, R4, 0x7610, R0 ;  /* 0x0000761004007816 */ /* 0x001fe20000000000 */
[----:B------:R-:W-:Y:S05]  /*3e10*/  BRA `(.L_x_18114) ;  /* 0x00000bd000007947 */ /* 0x000fea0003800000 */
.L_x_18117:
        /* <DEDUP_REMOVED lines=9> */
.L_x_18120:
[----:B------:R-:W2:Y:S02]  /*3eb0*/  LDG.E.U16 R2, [R2.64] ;  /* 0x0000002402027981 */ /* 0x000ea4000c1e1500 */
[----:B--2---:R-:W-:-:S06]  /*3ec0*/  HADD2.F32 R4, -RZ, R2.H0_H0 ;  /* 0x20000002ff047230 */ /* 0x004fcc0000004100 */
[----:B------:R-:W0:Y:S02]  /*3ed0*/  F2I.FTZ.TRUNC.NTZ R4, R4 ;  /* 0x0000000400047305 */ /* 0x000e24000021f100 */
[----:B0-----:R-:W-:Y:S01]  /*3ee0*/  PRMT R0, R4, 0x7610, R0 ;  /* 0x0000761004007816 */ /* 0x001fe20000000000 */
[----:B------:R-:W-:Y:S05]  /*3ef0*/  BRA `(.L_x_18114) ;  /* 0x00000af000007947 */ /* 0x000fea0003800000 */
.L_x_18119:
[----:B------:R-:W2:Y:S02]  /*3f00*/  LDG.E.64 R2, [R2.64] ;  /* 0x0000002402027981 */ /* 0x000ea4000c1e1b00 */
[----:B--2---:R0:W1:Y:S01]  /*3f10*/  F2I.F64.TRUNC R0, R2 ;  /* 0x0000000200007311 */ /* 0x004062000030d100 */
[----:B------:R-:W-:Y:S05]  /*3f20*/  BRA `(.L_x_18114) ;  /* 0x00000ac000007947 */ /* 0x000fea0003800000 */
.L_x_18109:
        /* <DEDUP_REMOVED lines=12> */
.L_x_18123:
[----:B------:R-:W2:Y:S02]  /*3ff0*/  LDG.E.64 R2, [R2.64] ;  /* 0x0000002402027981 */ /* 0x000ea4000c1e1b00 */
[----:B--2---:R0:W1:Y:S01]  /*4000*/  F2I.F64.TRUNC R0, R2 ;  /* 0x0000000200007311 */ /* 0x004062000030d100 */
[----:B------:R-:W-:Y:S05]  /*4010*/  BRA `(.L_x_18114) ;  /* 0x000009d000007947 */ /* 0x000fea0003800000 */
.L_x_18122:
        /* <DEDUP_REMOVED lines=28> */
.L_x_18125:
        /* <DEDUP_REMOVED lines=15> */
.L_x_18124:
[----:B------:R-:W2:Y:S02]  /*42d0*/  LDG.E.U16 R2, [R2.64] ;  /* 0x0000002402027981 */ /* 0x000ea4000c1e1500 */
[----:B--2---:R-:W-:-:S04]  /*42e0*/  PRMT R2, RZ, 0x5410, R2 ;  /* 0x00005410ff027816 */ /* 0x004fc80000000002 */
[----:B------:R0:W1:Y:S01]  /*42f0*/  F2I.FTZ.TRUNC.NTZ R0, R2 ;  /* 0x0000000200007305 */ /* 0x000062000021f100 */
[----:B------:R-:W-:Y:S05]  /*4300*/  BRA `(.L_x_18114) ;  /* 0x000006e000007947 */ /* 0x000fea0003800000 */
.L_x_18121:
        /* <DEDUP_REMOVED lines=10> */
.L_x_18128:
        /* <DEDUP_REMOVED lines=21> */
.L_x_18132:
[----:B------:R-:W-:Y:S05]  /*4500*/  BSYNC B1 ;  /* 0x0000000000017941 */ /* 0x000fea0003800000 */
.L_x_18131:
[----:B------:R-:W-:Y:S01]  /*4510*/  IMAD.SHL.U32 R2, R2, 0x100000, RZ ;  /* 0x0010000002027824 */ /* 0x000fe200078e00ff */
[----:B------:R-:W-:-:S04]  /*4520*/  LEA R3, R0, 0x3b800000, 0x17 ;  /* 0x3b80000000037811 */ /* 0x000fc800078eb8ff */
[----:B------:R-:W-:Y:S02]  /*4530*/  LOP3.LUT R4, R3, R2, R4, 0xfe, !PT ;  /* 0x0000000203047212 */ /* 0x000fe400078efe04 */
.L_x_18130:
[----:B------:R-:W-:Y:S05]  /*4540*/  BSYNC B0 ;  /* 0x0000000000007941 */ /* 0x000fea0003800000 */
.L_x_18129:
[----:B------:R-:W0:Y:S02]  /*4550*/  F2I.FTZ.TRUNC.NTZ R4, R4 ;  /* 0x0000000400047305 */ /* 0x000e24000021f100 */
[----:B0-----:R-:W-:Y:S01]  /*4560*/  PRMT R0, R4, 0x7610, R0 ;  /* 0x0000761004007816 */ /* 0x001fe20000000000 */
[----:B------:R-:W-:Y:S05]  /*4570*/  BRA `(.L_x_18114) ;  /* 0x0000047000007947 */ /* 0x000fea0003800000 */
.L_x_18127:
        /* <DEDUP_REMOVED lines=21> */
.L_x_18136:
[----:B------:R-:W-:Y:S05]  /*46d0*/  BSYNC B1 ;  /* 0x0000000000017941 */ /* 0x000fea0003800000 */
.L_x_18135:
[----:B------:R-:W-:Y:S01]  /*46e0*/  IMAD.SHL.U32 R2, R2, 0x200000, RZ ;  /* 0x0020000002027824 */ /* 0x000fe200078e00ff */
[----:B------:R-:W-:-:S04]  /*46f0*/  LEA R3, R0, 0x37800000, 0x17 ;  /* 0x3780000000037811 */ /* 0x000fc800078eb8ff */
[----:B------:R-:W-:Y:S02]  /*4700*/  LOP3.LUT R4, R3, R2, R4, 0xfe, !PT ;  /* 0x0000000203047212 */ /* 0x000fe400078efe04 */
.L_x_18134:
[----:B------:R-:W-:Y:S05]  /*4710*/  BSYNC B0 ;  /* 0x0000000000007941 */ /* 0x000fea0003800000 */
.L_x_18133:
[----:B------:R-:W0:Y:S02]  /*4720*/  F2I.FTZ.TRUNC.NTZ R4, R4 ;  /* 0x0000000400047305 */ /* 0x000e24000021f100 */
[----:B0-----:R-:W-:Y:S01]  /*4730*/  PRMT R0, R4, 0x7610, R0 ;  /* 0x0000761004007816 */ /* 0x001fe20000000000 */
[----:B------:R-:W-:Y:S05]  /*4740*/  BRA `(.L_x_18114) ;  /* 0x000002a000007947 */ /* 0x000fea0003800000 */
.L_x_18126:
        /* <DEDUP_REMOVED lines=14> */
.L_x_18140:
[----:B------:R-:W-:Y:S05]  /*4830*/  BSYNC B0 ;  /* 0x0000000000007941 */ /* 0x000fea0003800000 */
.L_x_18139:
[----:B------:R-:W0:Y:S02]  /*4840*/  F2I.FTZ.TRUNC.NTZ R4, R4 ;  /* 0x0000000400047305 */ /* 0x000e24000021f100 */
[----:B0-----:R-:W-:Y:S01]  /*4850*/  PRMT R0, R4, 0x7610, R0 ;  /* 0x0000761004007816 */ /* 0x001fe20000000000 */
[----:B------:R-:W-:Y:S05]  /*4860*/  BRA `(.L_x_18114) ;  /* 0x0000018000007947 */ /* 0x000fea0003800000 */
.L_x_18113:
        /* <DEDUP_REMOVED lines=21> */
.L_x_18138:
[----:B------:R0:W5:Y:S01]  /*49c0*/  LDG.E.U8 R0, [R2.64] ;  /* 0x0000002402007981 */ /* 0x000162000c1e1100 */
[----:B------:R-:W-:Y:S05]  /*49d0*/  BRA `(.L_x_18114) ;  /* 0x0000001000007947 */ /* 0x000fea0003800000 */
.L_x_18137:
[----:B------:R0:W5:Y:S02]  /*49e0*/  LDG.E.U8 R0, [R2.64] ;  /* 0x0000002402007981 */ /* 0x000164000c1e1100 */
.L_x_18114:
[----:B0-----:R-:W0:Y:S01]  /*49f0*/  LDC.U8 R3, c[0x0][0x380] ;  /* 0x0000e000ff037b82 */ /* 0x001e220000000000 */
[----:B-1---5:R-:W-:Y:S01]  /*4a00*/  LOP3.LUT R0, R0, 0xffff, RZ, 0xc0, !PT ;  /* 0x0000ffff00007812 */ /* 0x022fe200078ec0ff */
[----:B------:R-:W-:Y:S02]  /*4a10*/  ULDC.S8 UR4, c[0x0][0x370] ;  /* 0x0000dc0000047ab9 */ /* 0x000fe40000000200 */
[----:B------:R-:W-:Y:S01]  /*4a20*/  UMOV UR5, UR4 ;  /* 0x0000000400057c82 */ /* 0x000fe20008000000 */
[----:B------:R-:W-:Y:S01]  /*4a30*/  PRMT R0, R0, 0x8880, RZ ;  /* 0x0000888000007816 */ /* 0x000fe200000000ff */
[----:B------:R-:W-:-:S03]  /*4a40*/  ULDC.S8 UR4, c[0x0][0x371] ;  /* 0x0000dc4000047ab9 */ /* 0x000fc60000000200 */
[----:B------:R-:W-:-:S04]  /*4a50*/  IMNMX R0, R0, UR5, !PT ;  /* 0x0000000500007c17 */ /* 0x000fc8000f800200 */
        /* <DEDUP_REMOVED lines=14> */
.L_x_18144:
[----:B------:R0:W-:Y:S01]  /*4b40*/  STG.E.U8 [R16.64], R5 ;  /* 0x0000000510007986 */ /* 0x0001e2000c101124 */
[----:B------:R-:W-:Y:S05]  /*4b50*/  BRA `(.L_x_18146) ;  /* 0x00000da000007947 */ /* 0x000fea0003800000 */
.L_x_18143:
        /* <DEDUP_REMOVED lines=10> */
.L_x_18148:
[----:B------:R0:W-:Y:S01]  /*4c00*/  STG.E [R16.64], R5 ;  /* 0x0000000510007986 */ /* 0x0001e2000c101924 */
[----:B------:R-:W-:Y:S05]  /*4c10*/  BRA `(.L_x_18146) ;  /* 0x00000ce000007947 */ /* 0x000fea0003800000 */
.L_x_18147:
[----:B------:R0:W-:Y:S01]  /*4c20*/  STG.E.U16 [R16.64], R5 ;  /* 0x0000000510007986 */ /* 0x0001e2000c101524 */
[----:B------:R-:W-:Y:S05]  /*4c30*/  BRA `(.L_x_18146) ;  /* 0x00000cc000007947 */ /* 0x000fea0003800000 */
.L_x_18142:
        /* <DEDUP_REMOVED lines=9> */
.L_x_18150:
[----:B------:R-:W0:Y:S02]  /*4cd0*/  I2F.S16 R0, R5 ;  /* 0x0000000500007306 */ /* 0x000e240000101400 */
[----:B0-----:R-:W-:-:S05]  /*4ce0*/  F2FP.PACK_AB R0, RZ, R0 ;  /* 0x00000000ff00723e */ /* 0x001fca00000000ff */
[----:B------:R0:W-:Y:S01]  /*4cf0*/  STG.E.U16 [R16.64], R0 ;  /* 0x0000000010007986 */ /* 0x0001e2000c101524 */
[----:B------:R-:W-:Y:S05]  /*4d00*/  BRA `(.L_x_18146) ;  /* 0x00000bf000007947 */ /* 0x000fea0003800000 */
.L_x_18149:
        /* <DEDUP_REMOVED lines=10> */
.L_x_18152:
[----:B------:R-:W0:Y:S02]  /*4db0*/  I2F.S16 R5, R5 ;  /* 0x0000000500057306 */ /* 0x000e240000101400 */
[----:B0-----:R-:W-:-:S04]  /*4dc0*/  F2FP.PACK_AB R3, RZ, R5 ;  /* 0x00000005ff03723e */ /* 0x001fc800000000ff */
[----:B------:R-:W-:-:S05]  /*4dd0*/  PRMT R3, R3, 0x5410, RZ ;  /* 0x0000541003037816 */ /* 0x000fca00000000ff */
[----:B------:R0:W-:Y:S01]  /*4de0*/  STG.E [R16.64], R3 ;  /* 0x0000000310007986 */ /* 0x0001e2000c101924 */
[----:B------:R-:W-:Y:S05]  /*4df0*/  BRA `(.L_x_18146) ;  /* 0x00000b0000007947 */ /* 0x000fea0003800000 */
.L_x_18151:
[----:B------:R-:W0:Y:S02]  /*4e00*/  I2F.F64.S16 R2, R5 ;  /* 0x0000000500027312 */ /* 0x000e240000101c00 */
[----:B0-----:R0:W-:Y:S01]  /*4e10*/  STG.E.64 [R16.64], R2 ;  /* 0x0000000210007986 */ /* 0x0011e2000c101b24 */
[----:B------:R-:W-:Y:S05]  /*4e20*/  BRA `(.L_x_18146) ;  /* 0x00000ad000007947 */ /* 0x000fea0003800000 */
.L_x_18141:
        /* <DEDUP_REMOVED lines=13> */
.L_x_18155:
[----:B------:R-:W0:Y:S01]  /*4f00*/  I2F.F64.S16 R4, R5 ;  /* 0x0000000500047312 */ /* 0x000e220000101c00 */
[----:B------:R-:W-:-:S05]  /*4f10*/  CS2R R6, SRZ ;  /* 0x0000000000067805 */ /* 0x000fca000001ff00 */
[----:B0-----:R0:W-:Y:S01]  /*4f20*/  STG.E.128 [R16.64], R4 ;  /* 0x0000000410007986 */ /* 0x0011e2000c101d24 */
[----:B------:R-:W-:Y:S05]  /*4f30*/  BRA `(.L_x_18146) ;  /* 0x000009c000007947 */ /* 0x000fea0003800000 */
.L_x_18154:
        /* <DEDUP_REMOVED lines=21> */
.L_x_18159:
[----:B------:R-:W-:Y:S05]  /*5090*/  BSYNC B0 ;  /* 0x0000000000007941 */ /* 0x000fea0003800000 */
.L_x_18158:
[----:B------:R-:W-:-:S05]  /*50a0*/  LOP3.LUT R3, R0, R3, RZ, 0xfc, !PT ;  /* 0x0000000300037212 */ /* 0x000fca00078efcff */
[----:B------:R0:W-:Y:S01]  /*50b0*/  STG.E.U8 [R16.64], R3 ;  /* 0x0000000310007986 */ /* 0x0001e2000c101124 */
[----:B------:R-:W-:Y:S05]  /*50c0*/  BRA `(.L_x_18146) ;  /* 0x0000083000007947 */ /* 0x000fea0003800000 */
.L_x_18157:
        /* <DEDUP_REMOVED lines=13> */
.L_x_18161:
[----:B------:R-:W-:Y:S01]  /*51a0*/  IMAD.MOV.U32 R0, RZ, RZ, 0x7f ;  /* 0x0000007fff007424 */ /* 0x000fe200078e00ff */
[----:B------:R-:W-:-:S04]  /*51b0*/  ISETP.GT.U32.AND P0, PT, R2, 0x7f800000, PT ;  /* 0x7f8000000200780c */ /* 0x000fc80003f04070 */
[----:B------:R-:W-:-:S04]  /*51c0*/  SEL R0, R0, 0x7c, P0 ;  /* 0x0000007c00007807 */ /* 0x000fc80000000000 */
.L_x_18162:
[----:B------:R-:W-:Y:S05]  /*51d0*/  BSYNC B0 ;  /* 0x0000000000007941 */ /* 0x000fea0003800000 */
.L_x_18160:
[----:B------:R-:W-:-:S04]  /*51e0*/  LOP3.LUT R2, R5, 0x80000000, RZ, 0xc0, !PT ;  /* 0x8000000005027812 */ /* 0x000fc800078ec0ff */
[----:B------:R-:W-:-:S04]  /*51f0*/  SHF.R.U32.HI R3, RZ, 0x18, R2 ;  /* 0x00000018ff037819 */ /* 0x000fc80000011602 */
[----:B------:R-:W-:-:S05]  /*5200*/  LOP3.LUT R3, R0, R3, RZ, 0xfc, !PT ;  /* 0x0000000300037212 */ /* 0x000fca00078efcff */
[----:B------:R0:W-:Y:S01]  /*5210*/  STG.E.U8 [R16.64], R3 ;  /* 0x0000000310007986 */ /* 0x0001e2000c101124 */
[----:B------:R-:W-:Y:S05]  /*5220*/  BRA `(.L_x_18146) ;  /* 0x000006d000007947 */ /* 0x000fea0003800000 */
.L_x_18156:
[----:B------:R-:W0:Y:S02]  /*5230*/  I2F.S16 R0, R5 ;  /* 0x0000000500007306 */ /* 0x000e240000101400 */
[----:B0-----:R-:W-:-:S05]  /*5240*/  F2FP.BF16.PACK_AB R0, RZ, R0 ;  /* 0x00000000ff00723e */ /* 0x001fca00000010ff */
[----:B------:R0:W-:Y:S01]  /*5250*/  STG.E.U16 [R16.64], R0 ;  /* 0x0000000010007986 */ /* 0x0001e2000c101524 */
[----:B------:R-:W-:Y:S05]  /*5260*/  BRA `(.L_x_18146) ;  /* 0x0000069000007947 */ /* 0x000fea0003800000 */
.L_x_18153:
        /* <DEDUP_REMOVED lines=10> */
.L_x_18165:
        /* <DEDUP_REMOVED lines=17> */
.L_x_18168:
[----:B------:R-:W-:-:S04]  /*5420*/  LOP3.LUT R2, R5, 0x80000000, RZ, 0xc0, !PT ;  /* 0x8000000005027812 */ /* 0x000fc800078ec0ff */
[----:B------:R-:W-:-:S04]  /*5430*/  SHF.R.U32.HI R3, RZ, 0x18, R2 ;  /* 0x00000018ff037819 */ /* 0x000fc80000011602 */
[----:B------:R-:W-:-:S04]  /*5440*/  LOP3.LUT R0, R0, R3, RZ, 0xfc, !PT ;  /* 0x0000000300007212 */ /* 0x000fc800078efcff */
[----:B------:R-:W-:Y:S02]  /*5450*/  PRMT R8, R0, 0x7610, R8 ;  /* 0x0000761000087816 */ /* 0x000fe40000000008 */
.L_x_18167:
[----:B------:R-:W-:Y:S05]  /*5460*/  BSYNC B0 ;  /* 0x0000000000007941 */ /* 0x000fea0003800000 */
.L_x_18166:
[----:B------:R0:W-:Y:S01]  /*5470*/  STG.E.U8 [R16.64], R8 ;  /* 0x0000000810007986 */ /* 0x0001e2000c101124 */
[----:B------:R-:W-:Y:S05]  /*5480*/  BRA `(.L_x_18146) ;  /* 0x0000047000007947 */ /* 0x000fea0003800000 */
.L_x_18164:
        /* <DEDUP_REMOVED lines=17> */
.L_x_18171:
[----:B------:R-:W-:-:S04]  /*55a0*/  LOP3.LUT R2, R5, 0x80000000, RZ, 0xc0, !PT ;  /* 0x8000000005027812 */ /* 0x000fc800078ec0ff */
[----:B------:R-:W-:-:S04]  /*55b0*/  SHF.R.U32.HI R3, RZ, 0x18, R2 ;  /* 0x00000018ff037819 */ /* 0x000fc80000011602 */
[----:B------:R-:W-:-:S04]  /*55c0*/  LOP3.LUT R0, R0, R3, RZ, 0xfc, !PT ;  /* 0x0000000300007212 */ /* 0x000fc800078efcff */
[----:B------:R-:W-:Y:S02]  /*55d0*/  PRMT R8, R0, 0x7610, R8 ;  /* 0x0000761000087816 */ /* 0x000fe40000000008 */
.L_x_18170:
[----:B------:R-:W-:Y:S05]  /*55e0*/  BSYNC B0 ;  /* 0x0000000000007941 */ /* 0x000fea0003800000 */
.L_x_18169:
[----:B------:R0:W-:Y:S01]  /*55f0*/  STG.E.U8 [R16.64], R8 ;  /* 0x0000000810007986 */ /* 0x0001e2000c101124 */
[----:B------:R-:W-:Y:S05]  /*5600*/  BRA `(.L_x_18146) ;  /* 0x000002f000007947 */ /* 0x000fea0003800000 */
.L_x_18163:
        /* <DEDUP_REMOVED lines=22> */
.L_x_18145:
        /* <DEDUP_REMOVED lines=20> */
.L_x_18173:
[----:B------:R-:W-:-:S04]  /*58b0*/  PRMT R2, R5, 0x9910, RZ ;  /* 0x0000991005027816 */ /* 0x000fc800000000ff */
[----:B------:R-:W-:-:S05]  /*58c0*/  SHF.R.S32.HI R3, RZ, 0x1f, R2 ;  /* 0x0000001fff037819 */ /* 0x000fca0000011402 */
[----:B------:R0:W-:Y:S01]  /*58d0*/  STG.E.64 [R16.64], R2 ;  /* 0x0000000210007986 */ /* 0x0001e2000c101b24 */
[----:B------:R-:W-:Y:S05]  /*58e0*/  BRA `(.L_x_18146) ;  /* 0x0000001000007947 */ /* 0x000fea0003800000 */
.L_x_18172:
[----:B------:R0:W-:Y:S02]  /*58f0*/  STG.E [R16.64], R5 ;  /* 0x0000000510007986 */ /* 0x0001e4000c101924 */
.L_x_18146:
        /* <DEDUP_REMOVED lines=231> */
.L_x_18174:
        /* <DEDUP_REMOVED lines=18> */
.L_x_18178:
[----:B------:R0:W5:Y:S01]  /*6890*/  LDG.E.U8 R0, [R2.64] ;  /* 0x0000002402007981 */ /* 0x000162000c1e1100 */
[----:B------:R-:W-:Y:S05]  /*68a0*/  BRA `(.L_x_18180) ;  /* 0x00000d7000007947 */ /* 0x000fea0003800000 */
.L_x_18177:
        /* <DEDUP_REMOVED lines=8> */
.L_x_18182:
[----:B------:R0:W5:Y:S01]  /*6930*/  LDG.E.U8 R0, [R2.64] ;  /* 0x0000002402007981 */ /* 0x000162000c1e1100 */
[----:B------:R-:W-:Y:S05]  /*6940*/  BRA `(.L_x_18180) ;  /* 0x00000cd000007947 */ /* 0x000fea0003800000 */
.L_x_18181:
[----:B------:R0:W5:Y:S01]  /*6950*/  LDG.E.U16 R0, [R2.64] ;  /* 0x0000002402007981 */ /* 0x000162000c1e1500 */
[----:B------:R-:W-:Y:S05]  /*6960*/  BRA `(.L_x_18180) ;  /* 0x00000cb000007947 */ /* 0x000fea0003800000 */
.L_x_18176:
        /* <DEDUP_REMOVED lines=9> */
.L_x_18184:
[----:B------:R-:W2:Y:S02]  /*6a00*/  LDG.E.U16 R4, [R2.64] ;  /* 0x0000002402047981 */ /* 0x000ea4000c1e1500 */
[----:B--2---:R-:W-:-:S06]  /*6a10*/  HADD2.F32 R4, -RZ, R4.H0_H0 ;  /* 0x20000004ff047230 */ /* 0x004fcc0000004100 */
[----:B------:R-:W0:Y:S02]  /*6a20*/  F2I.FTZ.TRUNC.NTZ R4, R4 ;  /* 0x0000000400047305 */ /* 0x000e24000021f100 */
[----:B0-----:R-:W-:Y:S01]  /*6a30*/  PRMT R0, R4, 0x7610, R0 ;  /* 0x0000761004007816 */ /* 0x001fe20000000000 */
[----:B------:R-:W-:Y:S05]  /*6a40*/  BRA `(.L_x_18180) ;  /* 0x00000bd000007947 */ /* 0x000fea0003800000 */
.L_x_18183:
        /* <DEDUP_REMOVED lines=9> */
.L_x_18186:
[----:B------:R-:W2:Y:S02]  /*6ae0*/  LDG.E.U16 R2, [R2.64] ;  /* 0x0000002402027981 */ /* 0x000ea4000c1e1500 */
[----:B--2---:R-:W-:-:S06]  /*6af0*/  HADD2.F32 R4, -RZ, R2.H0_H0 ;  /* 0x20000002ff047230 */ /* 0x004fcc0000004100 */
[----:B------:R-:W0:Y:S02]  /*6b00*/  F2I.FTZ.TRUNC.NTZ R4, R4 ;  /* 0x0000000400047305 */ /* 0x000e24000021f100 */
[----:B0-----:R-:W-:Y:S01]  /*6b10*/  PRMT R0, R4, 0x7610, R0 ;  /* 0x0000761004007816 */ /* 0x001fe20000000000 */
[----:B------:R-:W-:Y:S05]  /*6b20*/  BRA `(.L_x_18180) ;  /* 0x00000af000007947 */ /* 0x000fea0003800000 */
.L_x_18185:
[----:B------:R-:W2:Y:S02]  /*6b30*/  LDG.E.64 R2, [R2.64] ;  /* 0x0000002402027981 */ /* 0x000ea4000c1e1b00 */
[----:B--2---:R0:W1:Y:S01]  /*6b40*/  F2I.F64.TRUNC R0, R2 ;  /* 0x0000000200007311 */ /* 0x004062000030d100 */
[----:B------:R-:W-:Y:S05]  /*6b50*/  BRA `(.L_x_18180) ;  /* 0x00000ac000007947 */ /* 0x000fea0003800000 */
.L_x_18175:
        /* <DEDUP_REMOVED lines=12> */
.L_x_18189:
[----:B------:R-:W2:Y:S02]  /*6c20*/  LDG.E.64 R2, [R2.64] ;  /* 0x0000002402027981 */ /* 0x000ea4000c1e1b00 */
[----:B--2---:R0:W1:Y:S01]  /*6c30*/  F2I.F64.TRUNC R0, R2 ;  /* 0x0000000200007311 */ /* 0x004062000030d100 */
[----:B------:R-:W-:Y:S05]  /*6c40*/  BRA `(.L_x_18180) ;  /* 0x000009d000007947 */ /* 0x000fea0003800000 */
.L_x_18188:
        /* <DEDUP_REMOVED lines=28> */
.L_x_18191:
        /* <DEDUP_REMOVED lines=15> */
.L_x_18190:
[----:B------:R-:W2:Y:S02]  /*6f00*/  LDG.E.U16 R2, [R2.64] ;  /* 0x0000002402027981 */ /* 0x000ea4000c1e1500 */
[----:B--2---:R-:W-:-:S04]  /*6f10*/  PRMT R2, RZ, 0x5410, R2 ;  /* 0x00005410ff027816 */ /* 0x004fc80000000002 */
[----:B------:R0:W1:Y:S01]  /*6f20*/  F2I.FTZ.TRUNC.NTZ R0, R2 ;  /* 0x0000000200007305 */ /* 0x000062000021f100 */
[----:B------:R-:W-:Y:S05]  /*6f30*/  BRA `(.L_x_18180) ;  /* 0x000006e000007947 */ /* 0x000fea0003800000 */
.L_x_18187:
        /* <DEDUP_REMOVED lines=10> */
.L_x_18194:
        /* <DEDUP_REMOVED lines=21> */
.L_x_18198:
[----:B------:R-:W-:Y:S05]  /*7130*/  BSYNC B1 ;  /* 0x0000000000017941 */ /* 0x000fea0003800000 */
.L_x_18197:
[----:B------:R-:W-:Y:S01]  /*7140*/  IMAD.SHL.U32 R2, R2, 0x100000, RZ ;  /* 0x0010000002027824 */ /* 0x000fe200078e00ff */
[----:B------:R-:W-:-:S04]  /*7150*/  LEA R3, R0, 0x3b800000, 0x17 ;  /* 0x3b80000000037811 */ /* 0x000fc800078eb8ff */
[----:B------:R-:W-:Y:S02]  /*7160*/  LOP3.LUT R4, R3, R2, R4, 0xfe, !PT ;  /* 0x0000000203047212 */ /* 0x000fe400078efe04 */
.L_x_18196:
[----:B------:R-:W-:Y:S05]  /*7170*/  BSYNC B0 ;  /* 0x0000000000007941 */ /* 0x000fea0003800000 */
.L_x_18195:
[----:B------:R-:W0:Y:S02]  /*7180*/  F2I.FTZ.TRUNC.NTZ R4, R4 ;  /* 0x0000000400047305 */ /* 0x000e24000021f100 */
[----:B0-----:R-:W-:Y:S01]  /*7190*/  PRMT R0, R4, 0x7610, R0 ;  /* 0x0000761004007816 */ /* 0x001fe20000000000 */
[----:B------:R-:W-:Y:S05]  /*71a0*/  BRA `(.L_x_18180) ;  /* 0x0000047000007947 */ /* 0x000fea0003800000 */
.L_x_18193:
        /* <DEDUP_REMOVED lines=21> */
.L_x_18202:
[----:B------:R-:W-:Y:S05]  /*7300*/  BSYNC B1 ;  /* 0x0000000000017941 */ /* 0x000fea0003800000 */
.L_x_18201:
[----:B------:R-:W-:Y:S01]  /*7310*/  IMAD.SHL.U32 R2, R2, 0x200000, RZ ;  /* 0x0020000002027824 */ /* 0x000fe200078e00ff */
[----:B------:R-:W-:-:S04]  /*7320*/  LEA R3, R0, 0x37800000, 0x17 ;  /* 0x3780000000037811 */ /* 0x000fc800078eb8ff */
[----:B------:R-:W-:Y:S02]  /*7330*/  LOP3.LUT R4, R3, R2, R4, 0xfe, !PT ;  /* 0x0000000203047212 */ /* 0x000fe400078efe04 */
.L_x_18200:
[----:B------:R-:W-:Y:S05]  /*7340*/  BSYNC B0 ;  /* 0x0000000000007941 */ /* 0x000fea0003800000 */
.L_x_18199:
[----:B------:R-:W0:Y:S02]  /*7350*/  F2I.FTZ.TRUNC.NTZ R4, R4 ;  /* 0x0000000400047305 */ /* 0x000e24000021f100 */
[----:B0-----:R-:W-:Y:S01]  /*7360*/  PRMT R0, R4, 0x7610, R0 ;  /* 0x0000761004007816 */ /* 0x001fe20000000000 */
[----:B------:R-:W-:Y:S05]  /*7370*/  BRA `(.L_x_18180) ;  /* 0x000002a000007947 */ /* 0x000fea0003800000 */
.L_x_18192:
        /* <DEDUP_REMOVED lines=14> */
.L_x_18206:
[----:B------:R-:W-:Y:S05]  /*7460*/  BSYNC B0 ;  /* 0x0000000000007941 */ /* 0x000fea0003800000 */
.L_x_18205:
[----:B------:R-:W0:Y:S02]  /*7470*/  F2I.FTZ.TRUNC.NTZ R4, R4 ;  /* 0x0000000400047305 */ /* 0x000e24000021f100 */
[----:B0-----:R-:W-:Y:S01]  /*7480*/  PRMT R0, R4, 0x7610, R0 ;  /* 0x0000761004007816 */ /* 0x001fe20000000000 */
[----:B------:R-:W-:Y:S05]  /*7490*/  BRA `(.L_x_18180) ;  /* 0x0000018000007947 */ /* 0x000fea0003800000 */
.L_x_18179:
        /* <DEDUP_REMOVED lines=21> */
.L_x_18204:
[----:B------:R0:W5:Y:S01]  /*75f0*/  LDG.E.U8 R0, [R2.64] ;  /* 0x0000002402007981 */ /* 0x000162000c1e1100 */
[----:B------:R-:W-:Y:S05]  /*7600*/  BRA `(.L_x_18180) ;  /* 0x0000001000007947 */ /* 0x000fea0003800000 */
.L_x_18203:
[----:B------:R0:W5:Y:S02]  /*7610*/  LDG.E.U8 R0, [R2.64] ;  /* 0x0000002402007981 */ /* 0x000164000c1e1100 */
.L_x_18180:
        /* <DEDUP_REMOVED lines=21> */
.L_x_18210:
[----:B------:R0:W-:Y:S01]  /*7770*/  STG.E.U8 [R16.64], R5 ;  /* 0x0000000510007986 */ /* 0x0001e2000c101124 */
[----:B------:R-:W-:Y:S05]  /*7780*/  BRA `(.L_x_18212) ;  /* 0x00000da000007947 */ /* 0x000fea0003800000 */
.L_x_18209:
        /* <DEDUP_REMOVED lines=10> */
.L_x_18214:
[----:B------:R0:W-:Y:S01]  /*7830*/  STG.E [R16.64], R5 ;  /* 0x0000000510007986 */ /* 0x0001e2000c101924 */
[----:B------:R-:W-:Y:S05]  /*7840*/  BRA `(.L_x_18212) ;  /* 0x00000ce000007947 */ /* 0x000fea0003800000 */
.L_x_18213:
[----:B------:R0:W-:Y:S01]  /*7850*/  STG.E.U16 [R16.64], R5 ;  /* 0x0000000510007986 */ /* 0x0001e2000c101524 */
[----:B------:R-:W-:Y:S05]  /*7860*/  BRA `(.L_x_18212) ;  /* 0x00000cc000007947 */ /* 0x000fea0003800000 */
.L_x_18208:
        /* <DEDUP_REMOVED lines=9> */
.L_x_18216:
[----:B------:R-:W0:Y:S02]  /*7900*/  I2F.S16 R0, R5 ;  /* 0x0000000500007306 */ /* 0x000e240000101400 */
[----:B0-----:R-:W-:-:S05]  /*7910*/  F2FP.PACK_AB R0, RZ, R0 ;  /* 0x00000000ff00723e */ /* 0x001fca00000000ff */
[----:B------:R0:W-:Y:S01]  /*7920*/  STG.E.U16 [R16.64], R0 ;  /* 0x0000000010007986 */ /* 0x0001e2000c101524 */
[----:B------:R-:W-:Y:S05]  /*7930*/  BRA `(.L_x_18212) ;  /* 0x00000bf000007947 */ /* 0x000fea0003800000 */
.L_x_18215:
        /* <DEDUP_REMOVED lines=10> */
.L_x_18218:
[----:B------:R-:W0:Y:S02]  /*79e0*/  I2F.S16 R5, R5 ;  /* 0x0000000500057306 */ /* 0x000e240000101400 */
[----:B0-----:R-:W-:-:S04]  /*79f0*/  F2FP.PACK_AB R3, RZ, R5 ;  /* 0x00000005ff03723e */ /* 0x001fc800000000ff */
[----:B------:R-:W-:-:S05]  /*7a00*/  PRMT R3, R3, 0x5410, RZ ;  /* 0x0000541003037816 */ /* 0x000fca00000000ff */
[----:B------:R0:W-:Y:S01]  /*7a10*/  STG.E [R16.64], R3 ;  /* 0x0000000310007986 */ /* 0x0001e2000c101924 */
[----:B------:R-:W-:Y:S05]  /*7a20*/  BRA `(.L_x_18212) ;  /* 0x00000b0000007947 */ /* 0x000fea0003800000 */
.L_x_18217:
[----:B------:R-:W0:Y:S02]  /*7a30*/  I2F.F64.S16 R2, R5 ;  /* 0x0000000500027312 */ /* 0x000e240000101c00 */
[----:B0-----:R0:W-:Y:S01]  /*7a40*/  STG.E.64 [R16.64], R2 ;  /* 0x0000000210007986 */ /* 0x0011e2000c101b24 */
[----:B------:R-:W-:Y:S05]  /*7a50*/  BRA `(.L_x_18212) ;  /* 0x00000ad000007947 */ /* 0x000fea0003800000 */
.L_x_18207:
        /* <DEDUP_REMOVED lines=13> */
.L_x_18221:
[----:B------:R-:W0:Y:S01]  /*7b30*/  I2F.F64.S16 R4, R5 ;  /* 0x0000000500047312 */ /* 0x000e220000101c00 */
[----:B------:R-:W-:-:S05]  /*7b40*/  CS2R R6, SRZ ;  /* 0x0000000000067805 */ /* 0x000fca000001ff00 */
[----:B0-----:R0:W-:Y:S01]  /*7b50*/  STG.E.128 [R16.64], R4 ;  /* 0x0000000410007986 */ /* 0x0011e2000c101d24 */
[----:B------:R-:W-:Y:S05]  /*7b60*/  BRA `(.L_x_18212) ;  /* 0x000009c000007947 */ /* 0x000fea0003800000 */
.L_x_18220:
        /* <DEDUP_REMOVED lines=21> */
.L_x_18225:
[----:B------:R-:W-:Y:S05]  /*7cc0*/  BSYNC B0 ;  /* 0x0000000000007941 */ /* 0x000fea0003800000 */
.L_x_18224:
[----:B------:R-:W-:-:S05]  /*7cd0*/  LOP3.LUT R3, R0, R3, RZ, 0xfc, !PT ;  /* 0x0000000300037212 */ /* 0x000fca00078efcff */
[----:B------:R0:W-:Y:S01]  /*7ce0*/  STG.E.U8 [R16.64], R3 ;  /* 0x0000000310007986 */ /* 0x0001e2000c101124 */
[----:B------:R-:W-:Y:S05]  /*7cf0*/  BRA `(.L_x_18212) ;  /* 0x0000083000007947 */ /* 0x000fea0003800000 */
.L_x_18223:
        /* <DEDUP_REMOVED lines=13> */
.L_x_18227:
[----:B------:R-:W-:Y:S01]  /*7dd0*/  IMAD.MOV.U32 R0, RZ, RZ, 0x7f ;  /* 0x0000007fff007424 */ /* 0x000fe200078e00ff */
[----:B------:R-:W-:-:S04]  /*7de0*/  ISETP.GT.U32.AND P0, PT, R2, 0x7f800000, PT ;  /* 0x7f8000000200780c */ /* 0x000fc80003f04070 */
[----:B------:R-:W-:-:S04]  /*7df0*/  SEL R0, R0, 0x7c, P0 ;  /* 0x0000007c00007807 */ /* 0x000fc80000000000 */
.L_x_18228:
[----:B------:R-:W-:Y:S05]  /*7e00*/  BSYNC B0 ;  /* 0x0000000000007941 */ /* 0x000fea0003800000 */
.L_x_18226:
[----:B------:R-:W-:-:S04]  /*7e10*/  LOP3.LUT R2, R5, 0x80000000, RZ, 0xc0, !PT ;  /* 0x8000000005027812 */ /* 0x000fc800078ec0ff */
[----:B------:R-:W-:-:S04]  /*7e20*/  SHF.R.U32.HI R3, RZ, 0x18, R2 ;  /* 0x00000018ff037819 */ /* 0x000fc80000011602 */
[----:B------:R-:W-:-:S05]  /*7e30*/  LOP3.LUT R3, R0, R3, RZ, 0xfc, !PT ;  /* 0x0000000300037212 */ /* 0x000fca00078efcff */
[----:B------:R0:W-:Y:S01]  /*7e40*/  STG.E.U8 [R16.64], R3 ;  /* 0x0000000310007986 */ /* 0x0001e2000c101124 */
[----:B------:R-:W-:Y:S05]  /*7e50*/  BRA `(.L_x_18212) ;  /* 0x000006d000007947 */ /* 0x000fea0003800000 */
.L_x_18222:
[----:B------:R-:W0:Y:S02]  /*7e60*/  I2F.S16 R0, R5 ;  /* 0x0000000500007306 */ /* 0x000e240000101400 */
[----:B0-----:R-:W-:-:S05]  /*7e70*/  F2FP.BF16.PACK_AB R0, RZ, R0 ;  /* 0x00000000ff00723e */ /* 0x001fca00000010ff */
[----:B------:R0:W-:Y:S01]  /*7e80*/  STG.E.U16 [R16.64], R0 ;  /* 0x0000000010007986 */ /* 0x0001e2000c101524 */
[----:B------:R-:W-:Y:S05]  /*7e90*/  BRA `(.L_x_18212) ;  /* 0x0000069000007947 */ /* 0x000fea0003800000 */
.L_x_18219:
        /* <DEDUP_REMOVED lines=10> */
.L_x_18231:
        /* <DEDUP_REMOVED lines=17> */
.L_x_18234:
[----:B------:R-:W-:-:S04]  /*8050*/  LOP3.LUT R2, R5, 0x80000000, RZ, 0xc0, !PT ;  /* 0x8000000005027812 */ /* 0x000fc800078ec0ff */
[----:B------:R-:W-:-:S04]  /*8060*/  SHF.R.U32.HI R3, RZ, 0x18, R2 ;  /* 0x00000018ff037819 */ /* 0x000fc80000011602 */
[----:B------:R-:W-:-:S04]  /*8070*/  LOP3.LUT R0, R0, R3, RZ, 0xfc, !PT ;  /* 0x0000000300007212 */ /* 0x000fc800078efcff */
[----:B------:R-:W-:Y:S02]  /*8080*/  PRMT R8, R0, 0x7610, R8 ;  /* 0x0000761000087816 */ /* 0x000fe40000000008 */
.L_x_18233:
[----:B------:R-:W-:Y:S05]  /*8090*/  BSYNC B0 ;  /* 0x0000000000007941 */ /* 0x000fea0003800000 */
.L_x_18232:
[----:B------:R0:W-:Y:S01]  /*80a0*/  STG.E.U8 [R16.64], R8 ;  /* 0x0000000810007986 */ /* 0x0001e2000c101124 */
[----:B------:R-:W-:Y:S05]  /*80b0*/  BRA `(.L_x_18212) ;  /* 0x0000047000007947 */ /* 0x000fea0003800000 */
.L_x_18230:
        /* <DEDUP_REMOVED lines=17> */
.L_x_18237:
[----:B------:R-:W-:-:S04]  /*81d0*/  LOP3.LUT R2, R5, 0x80000000, RZ, 0xc0, !PT ;  /* 0x8000000005027812 */ /* 0x000fc800078ec0ff */
[----:B------:R-:W-:-:S04]  /*81e0*/  SHF.R.U32.HI R3, RZ, 0x18, R2 ;  /* 0x00000018ff037819 */ /* 0x000fc80000011602 */
[----:B------:R-:W-:-:S04]  /*81f0*/  LOP3.LUT R0, R0, R3, RZ, 0xfc, !PT ;  /* 0x0000000300007212 */ /* 0x000fc800078efcff */
[----:B------:R-:W-:Y:S02]  /*8200*/  PRMT R8, R0, 0x7610, R8 ;  /* 0x0000761000087816 */ /* 0x000fe40000000008 */
.L_x_18236:
[----:B------:R-:W-:Y:S05]  /*8210*/  BSYNC B0 ;  /* 0x0000000000007941 */ /* 0x000fea0003800000 */
.L_x_18235:
[----:B------:R0:W-:Y:S01]  /*8220*/  STG.E.U8 [R16.64], R8 ;  /* 0x0000000810007986 */ /* 0x0001e2000c101124 */
[----:B------:R-:W-:Y:S05]  /*8230*/  BRA `(.L_x_18212) ;  /* 0x000002f000007947 */ /* 0x000fea0003800000 */
.L_x_18229:
        /* <DEDUP_REMOVED lines=22> */
.L_x_18211:
        /* <DEDUP_REMOVED lines=20> */
.L_x_18239:
[----:B------:R-:W-:-:S04]  /*84e0*/  PRMT R2, R5, 0x9910, RZ ;  /* 0x0000991005027816 */ /* 0x000fc800000000ff */
[----:B------:R-:W-:-:S05]  /*84f0*/  SHF.R.S32.HI R3, RZ, 0x1f, R2 ;  /* 0x0000001fff037819 */ /* 0x000fca0000011402 */
[----:B------:R0:W-:Y:S01]  /*8500*/  STG.E.64 [R16.64], R2 ;  /* 0x0000000210007986 */ /* 0x0001e2000c101b24 */
[----:B------:R-:W-:Y:S05]  /*8510*/  BRA `(.L_x_18212) ;  /* 0x0000001000007947 */ /* 0x000fea0003800000 */
.L_x_18238:
[----:B------:R0:W-:Y:S02]  /*8520*/  STG.E [R16.64], R5 ;  /* 0x0000000510007986 */ /* 0x0001e4000c101924 */
.L_x_18212:
[----:B------:R-:W-:Y:S02]  /*8530*/  IADD3 R19, R19, 0x80, RZ ;  /* 0x0000008013137810 */ /* 0x000fe40007ffe0ff */
.L_x_18107:
[----:B------:R-:W-:Y:S05]  /*8540*/  BSYNC B6 ;  /* 0x0000000000067941 */ /* 0x000fea0003800000 */
.L_x_18106:
        /* <DEDUP_REMOVED lines=230> */
.L_x_18240:
        /* <DEDUP_REMOVED lines=18> */
.L_x_18244:
[----:B------:R0:W5:Y:S01]  /*94d0*/  LDG.E.U8 R0, [R2.64] ;  /* 0x0000002402007981 */ /* 0x000162000c1e1100 */
[----:B------:R-:W-:Y:S05]  /*94e0*/  BRA `(.L_x_18246) ;  /* 0x00000d7000007947 */ /* 0x000fea0003800000 */
.L_x_18243:
        /* <DEDUP_REMOVED lines=8> */
.L_x_18248:
[----:B------:R0:W5:Y:S01]  /*9570*/  LDG.E.U8 R0, [R2.64] ;  /* 0x0000002402007981 */ /* 0x000162000c1e1100 */
[----:B------:R-:W-:Y:S05]  /*9580*/  BRA `(.L_x_18246) ;  /* 0x00000cd000007947 */ /* 0x000fea0003800000 */
.L_x_18247:
[----:B------:R0:W5:Y:S01]  /*9590*/  LDG.E.U16 R0, [R2.64] ;  /* 0x0000002402007981 */ /* 0x000162000c1e1500 */
[----:B------:R-:W-:Y:S05]  /*95a0*/  BRA `(.L_x_18246) ;  /* 0x00000cb000007947 */ /* 0x000fea0003800000 */
.L_x_18242:
        /* <DEDUP_REMOVED lines=9> */
.L_x_18250:
[----:B------:R-:W2:Y:S02]  /*9640*/  LDG.E.U16 R4, [R2.64] ;  /* 0x0000002402047981 */ /* 0x000ea4000c1e1500 */
[----:B--2---:R-:W-:-:S06]  /*9650*/  HADD2.F32 R4, -RZ, R4.H0_H0 ;  /* 0x20000004ff047230 */ /* 0x004fcc0000004100 */
[----:B------:R-:W0:Y:S02]  /*9660*/  F2I.FTZ.TRUNC.NTZ R4, R4 ;  /* 0x0000000400047305 */ /* 0x000e24000021f100 */
[----:B0-----:R-:W-:Y:S01]  /*9670*/  PRMT R0, R4, 0x7610, R0 ;  /* 0x0000761004007816 */ /* 0x001fe20000000000 */
[----:B------:R-:W-:Y:S05]  /*9680*/  BRA `(.L_x_18246) ;  /* 0x00000bd000007947 */ /* 0x000fea0003800000 */
.L_x_18249:
        /* <DEDUP_REMOVED lines=9> */
.L_x_18252:
[----:B------:R-:W2:Y:S02]  /*9720*/  LDG.E.U16 R2, [R2.64] ;  /* 0x0000002402027981 */ /* 0x000ea4000c1e1500 */
[----:B--2---:R-:W-:-:S06]  /*9730*/  HADD2.F32 R4, -RZ, R2.H0_H0 ;  /* 0x20000002ff047230 */ /* 0x004fcc0000004100 */
[----:B------:R-:W0:Y:S02]  /*9740*/  F2I.FTZ.TRUNC.NTZ R4, R4 ;  /* 0x0000000400047305 */ /* 0x000e24000021f100 */
[----:B0-----:R-:W-:Y:S01]  /*9750*/  PRMT R0, R4, 0x7610, R0 ;  /* 0x0000761004007816 */ /* 0x001fe20000000000 */
[----:B------:R-:W-:Y:S05]  /*9760*/  BRA `(.L_x_18246) ;  /* 0x00000af000007947 */ /* 0x000fea0003800000 */
.L_x_18251:
[----:B------:R-:W2:Y:S02]  /*9770*/  LDG.E.64 R2, [R2.64] ;  /* 0x0000002402027981 */ /* 0x000ea4000c1e1b00 */
[----:B--2---:R0:W1:Y:S01]  /*9780*/  F2I.F64.TRUNC R0, R2 ;  /* 0x0000000200007311 */ /* 0x004062000030d100 */
[----:B------:R-:W-:Y:S05]  /*9790*/  BRA `(.L_x_18246) ;  /* 0x00000ac000007947 */ /* 0x000fea0003800000 */
.L_x_18241:
        /* <DEDUP_REMOVED lines=12> */
.L_x_18255:
[----:B------:R-:W2:Y:S02]  /*9860*/  LDG.E.64 R2, [R2.64] ;  /* 0x0000002402027981 */ /* 0x000ea4000c1e1b00 */
[----:B--2---:R0:W1:Y:S01]  /*9870*/  F2I.F64.TRUNC R0, R2 ;  /* 0x0000000200007311 */ /* 0x004062000030d100 */
[----:B------:R-:W-:Y:S05]  /*9880*/  BRA `(.L_x_18246) ;  /* 0x000009d000007947 */ /* 0x000fea0003800000 */
.L_x_18254:
        /* <DEDUP_REMOVED lines=28> */
.L_x_18257:
        /* <DEDUP_REMOVED lines=15> */
.L_x_18256:
[----:B------:R-:W2:Y:S02]  /*9b40*/  LDG.E.U16 R2, [R2.64] ;  /* 0x0000002402027981 */ /* 0x000ea4000c1e1500 */
[----:B--2---:R-:W-:-:S04]  /*9b50*/  PRMT R2, RZ, 0x5410, R2 ;  /* 0x00005410ff027816 */ /* 0x004fc80000000002 */
[----:B------:R0:W1:Y:S01]  /*9b60*/  F2I.FTZ.TRUNC.NTZ R0, R2 ;  /* 0x0000000200007305 */ /* 0x000062000021f100 */
[----:B------:R-:W-:Y:S05]  /*9b70*/  BRA `(.L_x_18246) ;  /* 0x000006e000007947 */ /* 0x000fea0003800000 */
.L_x_18253:
        /* <DEDUP_REMOVED lines=10> */
.L_x_18260:
        /* <DEDUP_REMOVED lines=21> */
.L_x_18264:
[----:B------:R-:W-:Y:S05]  /*9d70*/  BSYNC B1 ;  /* 0x0000000000017941 */ /* 0x000fea0003800000 */
.L_x_18263:
[----:B------:R-:W-:Y:S01]  /*9d80*/  IMAD.SHL.U32 R2, R2, 0x100000, RZ ;  /* 0x0010000002027824 */ /* 0x000fe200078e00ff */
[----:B------:R-:W-:-:S04]  /*9d90*/  LEA R3, R0, 0x3b800000, 0x17 ;  /* 0x3b80000000037811 */ /* 0x000fc800078eb8ff */
[----:B------:R-:W-:Y:S02]  /*9da0*/  LOP3.LUT R4, R3, R2, R4, 0xfe, !PT ;  /* 0x0000000203047212 */ /* 0x000fe400078efe04 */
.L_x_18262:
[----:B------:R-:W-:Y:S05]  /*9db0*/  BSYNC B0 ;  /* 0x0000000000007941 */ /* 0x000fea0003800000 */
.L_x_18261:
[----:B------:R-:W0:Y:S02]  /*9dc0*/  F2I.FTZ.TRUNC.NTZ R4, R4 ;  /* 0x0000000400047305 */ /* 0x000e24000021f100 */
[----:B0-----:R-:W-:Y:S01]  /*9dd0*/  PRMT R0, R4, 0x7610, R0 ;  /* 0x0000761004007816 */ /* 0x001fe20000000000 */
[----:B------:R-:W-:Y:S05]  /*9de0*/  BRA `(.L_x_18246) ;  /* 0x0000047000007947 */ /* 0x000fea0003800000 */
.L_x_18259:
        /* <DEDUP_REMOVED lines=21> */
.L_x_18268:
[----:B------:R-:W-:Y:S05]  /*9f40*/  BSYNC B1 ;  /* 0x0000000000017941 */ /* 0x000fea0003800000 */
.L_x_18267:
[----:B------:R-:W-:Y:S01]  /*9f50*/  IMAD.SHL.U32 R2, R2, 0x200000, RZ ;  /* 0x0020000002027824 */ /* 0x000fe200078e00ff */
[----:B------:R-:W-:-:S04]  /*9f60*/  LEA R3, R0, 0x37800000, 0x17 ;  /* 0x3780000000037811 */ /* 0x000fc800078eb8ff */
[----:B------:R-:W-:Y:S02]  /*9f70*/  LOP3.LUT R4, R3, R2, R4, 0xfe, !PT ;  /* 0x0000000203047212 */ /* 0x000fe400078efe04 */
.L_x_18266:
[----:B------:R-:W-:Y:S05]  /*9f80*/  BSYNC B0 ;  /* 0x0000000000007941 */ /* 0x000fea0003800000 */
.L_x_18265:
[----:B------:R-:W0:Y:S02]  /*9f90*/  F2I.FTZ.TRUNC.NTZ R4, R4 ;  /* 0x0000000400047305 */ /* 0x000e24000021f100 */
[----:B0-----:R-:W-:Y:S01]  /*9fa0*/  PRMT R0, R4, 0x7610, R0 ;  /* 0x0000761004007816 */ /* 0x001fe20000000000 */
[----:B------:R-:W-:Y:S05]  /*9fb0*/  BRA `(.L_x_18246) ;  /* 0x000002a000007947 */ /* 0x000fea0003800000 */
.L_x_18258:
        /* <DEDUP_REMOVED lines=14> */
.L_x_18272:
[----:B------:R-:W-:Y:S05]  /*a0a0*/  BSYNC B0 ;  /* 0x0000000000007941 */ /* 0x000fea0003800000 */
.L_x_18271:
[----:B------:R-:W0:Y:S02]  /*a0b0*/  F2I.FTZ.TRUNC.NTZ R4, R4 ;  /* 0x0000000400047305 */ /* 0x000e24000021f100 */
[----:B0-----:R-:W-:Y:S01]  /*a0c0*/  PRMT R0, R4, 0x7610, R0 ;  /* 0x0000761004007816 */ /* 0x001fe20000000000 */
[----:B------:R-:W-:Y:S05]  /*a0d0*/  BRA `(.L_x_18246) ;  /* 0x0000018000007947 */ /* 0x000fea0003800000 */
.L_x_18245:
        /* <DEDUP_REMOVED lines=21> */
.L_x_18270:
[----:B------:R0:W5:Y:S01]  /*a230*/  LDG.E.U8 R0, [R2.64] ;  /* 0x0000002402007981 */ /* 0x000162000c1e1100 */
[----:B------:R-:W-:Y:S05]  /*a240*/  BRA `(.L_x_18246) ;  /* 0x0000001000007947 */ /* 0x000fea0003800000 */
.L_x_18269:
[----:B------:R0:W5:Y:S02]  /*a250*/  LDG.E.U8 R0, [R2.64] ;  /* 0x0000002402007981 */ /* 0x000164000c1e1100 */
.L_x_18246:
        /* <DEDUP_REMOVED lines=21> */
.L_x_18276:
[----:B------:R-:W-:Y:S01]  /*a3b0*/  STG.E.U8 [R16.64], R5 ;  /* 0x0000000510007986 */ /* 0x000fe2000c101124 */
[----:B------:R-:W-:Y:S05]  /*a3c0*/  EXIT ;  /* 0x000000000000794d */ /* 0x000fea0003800000 */
.L_x_18275:
        /* <DEDUP_REMOVED lines=10> */
.L_x_18279:
[----:B------:R-:W-:Y:S01]  /*a470*/  STG.E [R16.64], R5 ;  /* 0x0000000510007986 */ /* 0x000fe2000c101924 */
[----:B------:R-:W-:Y:S05]  /*a480*/  EXIT ;  /* 0x000000000000794d */ /* 0x000fea0003800000 */
.L_x_18278:
[----:B------:R-:W-:Y:S01]  /*a490*/  STG.E.U16 [R16.64], R5 ;  /* 0x0000000510007986 */ /* 0x000fe2000c101524 */
[----:B------:R-:W-:Y:S05]  /*a4a0*/  EXIT ;  /* 0x000000000000794d */ /* 0x000fea0003800000 */
.L_x_18274:
        /* <DEDUP_REMOVED lines=9> */
.L_x_18281:
[----:B------:R-:W0:Y:S02]  /*a540*/  I2F.S16 R0, R5 ;  /* 0x0000000500007306 */ /* 0x000e240000101400 */
[----:B0-----:R-:W-:-:S05]  /*a550*/  F2FP.PACK_AB R0, RZ, R0 ;  /* 0x00000000ff00723e */ /* 0x001fca00000000ff */
[----:B------:R-:W-:Y:S01]  /*a560*/  STG.E.U16 [R16.64], R0 ;  /* 0x0000000010007986 */ /* 0x000fe2000c101524 */
[----:B------:R-:W-:Y:S05]  /*a570*/  EXIT ;  /* 0x000000000000794d */ /* 0x000fea0003800000 */
.L_x_18280:
        /* <DEDUP_REMOVED lines=10> */
.L_x_18283:
[----:B------:R-:W0:Y:S02]  /*a620*/  I2F.S16 R5, R5 ;  /* 0x0000000500057306 */ /* 0x000e240000101400 */
[----:B0-----:R-:W-:-:S04]  /*a630*/  F2FP.PACK_AB R3, RZ, R5 ;  /* 0x00000005ff03723e */ /* 0x001fc800000000ff */
[----:B------:R-:W-:-:S05]  /*a640*/  PRMT R3, R3, 0x5410, RZ ;  /* 0x0000541003037816 */ /* 0x000fca00000000ff */
[----:B------:R-:W-:Y:S01]  /*a650*/  STG.E [R16.64], R3 ;  /* 0x0000000310007986 */ /* 0x000fe2000c101924 */
[----:B------:R-:W-:Y:S05]  /*a660*/  EXIT ;  /* 0x000000000000794d */ /* 0x000fea0003800000 */
.L_x_18282:
[----:B------:R-:W0:Y:S02]  /*a670*/  I2F.F64.S16 R2, R5 ;  /* 0x0000000500027312 */ /* 0x000e240000101c00 */
[----:B0-----:R-:W-:Y:S01]  /*a680*/  STG.E.64 [R16.64], R2 ;  /* 0x0000000210007986 */ /* 0x001fe2000c101b24 */
[----:B------:R-:W-:Y:S05]  /*a690*/  EXIT ;  /* 0x000000000000794d */ /* 0x000fea0003800000 */
.L_x_18273:
        /* <DEDUP_REMOVED lines=13> */
.L_x_18286:
[----:B------:R-:W0:Y:S01]  /*a770*/  I2F.F64.S16 R4, R5 ;  /* 0x0000000500047312 */ /* 0x000e220000101c00 */
[----:B------:R-:W-:-:S05]  /*a780*/  CS2R R6, SRZ ;  /* 0x0000000000067805 */ /* 0x000fca000001ff00 */
[----:B0-----:R-:W-:Y:S01]  /*a790*/  STG.E.128 [R16.64], R4 ;  /* 0x0000000410007986 */ /* 0x001fe2000c101d24 */
[----:B------:R-:W-:Y:S05]  /*a7a0*/  EXIT ;  /* 0x000000000000794d */ /* 0x000fea0003800000 */
.L_x_18285:
        /* <DEDUP_REMOVED lines=21> */
.L_x_18290:
[----:B------:R-:W-:Y:S05]  /*a900*/  BSYNC B0 ;  /* 0x0000000000007941 */ /* 0x000fea0003800000 */
.L_x_18289:
[----:B------:R-:W-:-:S05]  /*a910*/  LOP3.LUT R3, R0, R3, RZ, 0xfc, !PT ;  /* 0x0000000300037212 */ /* 0x000fca00078efcff */
[----:B------:R-:W-:Y:S01]  /*a920*/  STG.E.U8 [R16.64], R3 ;  /* 0x0000000310007986 */ /* 0x000fe2000c101124 */
[----:B------:R-:W-:Y:S05]  /*a930*/  EXIT ;  /* 0x000000000000794d */ /* 0x000fea0003800000 */
.L_x_18288:
        /* <DEDUP_REMOVED lines=13> */
.L_x_18292:
[----:B------:R-:W-:Y:S01]  /*aa10*/  IMAD.MOV.U32 R0, RZ, RZ, 0x7f ;  /* 0x0000007fff007424 */ /* 0x000fe200078e00ff */
[----:B------:R-:W-:-:S04]  /*aa20*/  ISETP.GT.U32.AND P0, PT, R2, 0x7f800000, PT ;  /* 0x7f8000000200780c */ /* 0x000fc80003f04070 */
[----:B------:R-:W-:-:S04]  /*aa30*/  SEL R0, R0, 0x7c, P0 ;  /* 0x0000007c00007807 */ /* 0x000fc80000000000 */
.L_x_18293:
[----:B------:R-:W-:Y:S05]  /*aa40*/  BSYNC B0 ;  /* 0x0000000000007941 */ /* 0x000fea0003800000 */
.L_x_18291:
[----:B------:R-:W-:-:S04]  /*aa50*/  LOP3.LUT R2, R5, 0x80000000, RZ, 0xc0, !PT ;  /* 0x8000000005027812 */ /* 0x000fc800078ec0ff */
[----:B------:R-:W-:-:S04]  /*aa60*/  SHF.R.U32.HI R3, RZ, 0x18, R2 ;  /* 0x00000018ff037819 */ /* 0x000fc80000011602 */
[----:B------:R-:W-:-:S05]  /*aa70*/  LOP3.LUT R3, R0, R3, RZ, 0xfc, !PT ;  /* 0x0000000300037212 */ /* 0x000fca00078efcff */
[----:B------:R-:W-:Y:S01]  /*aa80*/  STG.E.U8 [R16.64], R3 ;  /* 0x0000000310007986 */ /* 0x000fe2000c101124 */
[----:B------:R-:W-:Y:S05]  /*aa90*/  EXIT ;  /* 0x000000000000794d */ /* 0x000fea0003800000 */
.L_x_18287:
[----:B------:R-:W0:Y:S02]  /*aaa0*/  I2F.S16 R0, R5 ;  /* 0x0000000500007306 */ /* 0x000e240000101400 */
[----:B0-----:R-:W-:-:S05]  /*aab0*/  F2FP.BF16.PACK_AB R0, RZ, R0 ;  /* 0x00000000ff00723e */ /* 0x001fca00000010ff */
[----:B------:R-:W-:Y:S01]  /*aac0*/  STG.E.U16 [R16.64], R0 ;  /* 0x0000000010007986 */ /* 0x000fe2000c101524 */
[----:B------:R-:W-:Y:S05]  /*aad0*/  EXIT ;  /* 0x000000000000794d */ /* 0x000fea0003800000 */
.L_x_18284:
        /* <DEDUP_REMOVED lines=10> */
.L_x_18296:
        /* <DEDUP_REMOVED lines=17> */
.L_x_18299:
[----:B------:R-:W-:-:S04]  /*ac90*/  LOP3.LUT R2, R5, 0x80000000, RZ, 0xc0, !PT ;  /* 0x8000000005027812 */ /* 0x000fc800078ec0ff */
[----:B------:R-:W-:-:S04]  /*aca0*/  SHF.R.U32.HI R3, RZ, 0x18, R2 ;  /* 0x00000018ff037819 */ /* 0x000fc80000011602 */
[----:B------:R-:W-:-:S04]  /*acb0*/  LOP3.LUT R0, R0, R3, RZ, 0xfc, !PT ;  /* 0x0000000300007212 */ /* 0x000fc800078efcff */
[----:B------:R-:W-:Y:S02]  /*acc0*/  PRMT R8, R0, 0x7610, R8 ;  /* 0x0000761000087816 */ /* 0x000fe40000000008 */
.L_x_18298:
[----:B------:R-:W-:Y:S05]  /*acd0*/  BSYNC B0 ;  /* 0x0000000000007941 */ /* 0x000fea0003800000 */
.L_x_18297:
[----:B------:R-:W-:Y:S01]  /*ace0*/  STG.E.U8 [R16.64], R8 ;  /* 0x0000000810007986 */ /* 0x000fe2000c101124 */
[----:B------:R-:W-:Y:S05]  /*acf0*/  EXIT ;  /* 0x000000000000794d */ /* 0x000fea0003800000 */
.L_x_18295:
        /* <DEDUP_REMOVED lines=17> */
.L_x_18302:
[----:B------:R-:W-:-:S04]  /*ae10*/  LOP3.LUT R2, R5, 0x80000000, RZ, 0xc0, !PT ;  /* 0x8000000005027812 */ /* 0x000fc800078ec0ff */
[----:B------:R-:W-:-:S04]  /*ae20*/  SHF.R.U32.HI R3, RZ, 0x18, R2 ;  /* 0x00000018ff037819 */ /* 0x000fc80000011602 */
[----:B------:R-:W-:-:S04]  /*ae30*/  LOP3.LUT R0, R0, R3, RZ, 0xfc, !PT ;  /* 0x0000000300007212 */ /* 0x000fc800078efcff */
[----:B------:R-:W-:Y:S02]  /*ae40*/  PRMT R8, R0, 0x7610, R8 ;  /* 0x0000761000087816 */ /* 0x000fe40000000008 */
.L_x_18301:
[----:B------:R-:W-:Y:S05]  /*ae50*/  BSYNC B0 ;  /* 0x0000000000007941 */ /* 0x000fea0003800000 */
.L_x_18300:
[----:B------:R-:W-:Y:S01]  /*ae60*/  STG.E.U8 [R16.64], R8 ;  /* 0x0000000810007986 */ /* 0x000fe2000c101124 */
[----:B------:R-:W-:Y:S05]  /*ae70*/  EXIT ;  /* 0x000000000000794d */ /* 0x000fea0003800000 */
.L_x_18294:
        /* <DEDUP_REMOVED lines=22> */
.L_x_18277:
        /* <DEDUP_REMOVED lines=20> */
.L_x_18304:
[----:B------:R-:W-:-:S04]  /*b120*/  PRMT R2, R5, 0x9910, RZ ;  /* 0x0000991005027816 */ /* 0x000fc800000000ff */
[----:B------:R-:W-:-:S05]  /*b130*/  SHF.R.S32.HI R3, RZ, 0x1f, R2 ;  /* 0x0000001fff037819 */ /* 0x000fca0000011402 */
[----:B------:R-:W-:Y:S01]  /*b140*/  STG.E.64 [R16.64], R2 ;  /* 0x0000000210007986 */ /* 0x000fe2000c101b24 */
[----:B------:R-:W-:Y:S05]  /*b150*/  EXIT ;  /* 0x000000000000794d */ /* 0x000fea0003800000 */
.L_x_18303:
[----:B------:R-:W-:Y:S01]  /*b160*/  STG.E [R16.64], R5 ;  /* 0x0000000510007986 */ /* 0x000fe2000c101924 */
[----:B------:R-:W-:Y:S05]  /*b170*/  EXIT ;  /* 0x000000000000794d */ /* 0x000fea0003800000 */
.L_x_18305:
        /* <DEDUP_REMOVED lines=16> */
.L_x_34219:


//--------------------- .text._ZN2at6native27unrolled_elementwise_kernelIZZZNS0_17clamp_kernel_cudaERNS_18TensorIteratorBaseERKN3c106ScalarES7_ENKUlvE_clEvENKUlvE0_clEvEUlaE_St5arrayIPcLm2EELi4E23TrivialOffsetCalculatorILi1EjESF_NS0_6memory12LoadWithCastILi1EEENSG_13StoreWithCastILi1EEEEEviT_T0_T2_T3_T4_T5_ --------------------------
	.section	.text._ZN2at6native27unrolled_elementwise_kernelIZZZNS0_17clamp_kernel_cudaERNS_18TensorIteratorBaseERKN3c106ScalarES7_ENKUlvE_clEvENKUlvE0_clEvEUlaE_St5arrayIPcLm2EELi4E23TrivialOffsetCalculatorILi1EjESF_NS0_6memory12LoadWithCastILi1EEENSG_13StoreWithCastILi1EEEEEviT_T0_T2_T3_T4_T5_,"ax",@progbits
	.sectioninfo	@"SHI_REGISTERS=30"
	.align	128
        .global         _ZN2at6native27unrolled_elementwise_kernelIZZZNS0_17clamp_kernel_cudaERNS_18TensorIteratorBaseERKN3c106ScalarES7_ENKUlvE_clEvENKUlvE0_clEvEUlaE_St5arrayIPcLm2EELi4E23TrivialOffsetCalculatorILi1EjESF_NS0_6memory12LoadWithCastILi1EEENSG_13StoreWithCastILi1EEEEEviT_T0_T2_T3_T4_T5_
        .type           _ZN2at6native27unrolled_elementwise_kernelIZZZNS0_17clamp_kernel_cudaERNS_18TensorIteratorBaseERKN3c106ScalarES7_ENKUlvE_clEvENKUlvE0_clEvEUlaE_St5arrayIPcLm2EELi4E23TrivialOffsetCalculatorILi1EjESF_NS0_6memory12LoadWithCastILi1EEENSG_13StoreWithCastILi1EEEEEviT_T0_T2_T3_T4_T5_,@function
        .size           _ZN2at6native27unrolled_elementwise_kernelIZZZNS0_17clamp_kernel_cudaERNS_18TensorIteratorBaseERKN3c106ScalarES7_ENKUlvE_clEvENKUlvE0_clEvEUlaE_St5arrayIPcLm2EELi4E23TrivialOffsetCalculatorILi1EjESF_NS0_6memory12LoadWithCastILi1EEENSG_13StoreWithCastILi1EEEEEviT_T0_T2_T3_T4_T5_,(.L_x_34220 - _ZN2at6native27unrolled_elementwise_kernelIZZZNS0_17clamp_kernel_cudaERNS_18TensorIteratorBaseERKN3c106ScalarES7_ENKUlvE_clEvENKUlvE0_clEvEUlaE_St5arrayIPcLm2EELi4E23TrivialOffsetCalculatorILi1EjESF_NS0_6memory12LoadWithCastILi1EEENSG_13StoreWithCastILi1EEEEEviT_T0_T2_T3_T4_T5_)
        .other          _ZN2at6native27unrolled_elementwise_kernelIZZZNS0_17clamp_kernel_cudaERNS_18TensorIteratorBaseERKN3c106ScalarES7_ENKUlvE_clEvENKUlvE0_clEvEUlaE_St5arrayIPcLm2EELi4E23TrivialOffsetCalculatorILi1EjESF_NS0_6memory12LoadWithCastILi1EEENSG_13StoreWithCastILi1EEEEEviT_T0_T2_T3_T4_T5_,@"STO_CUDA_ENTRY STV_DEFAULT"
_ZN2at6native27unrolled_elementwise_kernelIZZZNS0_17clamp_kernel_cudaERNS_18TensorIteratorBaseERKN3c106ScalarES7_ENKUlvE_clEvENKUlvE0_clEvEUlaE_St5arrayIPcLm2EELi4E23TrivialOffsetCalculatorILi1EjESF_NS0_6memory12LoadWithCastILi1EEENSG_13StoreWithCastILi1EEEEEviT_T0_T2_T3_T4_T5_:
.text._ZN2at6native27unrolled_elementwise_kernelIZZZNS0_17clamp_kernel_cudaERNS_18TensorIteratorBaseERKN3c106ScalarES7_ENKUlvE_clEvENKUlvE0_clEvEUlaE_St5arrayIPcLm2EELi4E23TrivialOffsetCalculatorILi1EjESF_NS0_6memory12LoadWithCastILi1EEENSG_13StoreWithCastILi1EEEEEviT_T0_T2_T3_T4_T5_:
        /* <DEDUP_REMOVED lines=29> */
.L_x_18311:
[----:B------:R0:W5:Y:S01]  /*01d0*/  LDG.E.U8 R23, [R2.64] ;  /* 0x0000002402177981 */ /* 0x000162000c1e1100 */
[----:B------:R-:W-:Y:S05]  /*01e0*/  BRA `(.L_x_18313) ;  /* 0x00000d9000007947 */ /* 0x000fea0003800000 */
.L_x_18310:
        /* <DEDUP_REMOVED lines=8> */
.L_x_18315:
[----:B------:R0:W5:Y:S01]  /*0270*/  LDG.E.U8 R23, [R2.64] ;  /* 0x0000002402177981 */ /* 0x000162000c1e1100 */
[----:B------:R-:W-:Y:S05]  /*0280*/  BRA `(.L_x_18313) ;  /* 0x00000cf000007947 */ /* 0x000fea0003800000 */
.L_x_18314:
[----:B------:R0:W5:Y:S01]  /*0290*/  LDG.E.U16 R23, [R2.64] ;  /* 0x0000002402177981 */ /* 0x000162000c1e1500 */
[----:B------:R-:W-:Y:S05]  /*02a0*/  BRA `(.L_x_18313) ;  /* 0x00000cd000007947 */ /* 0x000fea0003800000 */
.L_x_18309:
        /* <DEDUP_REMOVED lines=9> */
.L_x_18317:
[----:B------:R-:W2:Y:S02]  /*0340*/  LDG.E.U16 R0, [R2.64] ;  /* 0x0000002402007981 */ /* 0x000ea4000c1e1500 */
[----:B--2---:R-:W-:-:S06]  /*0350*/  HADD2.F32 R0, -RZ, R0.H0_H0 ;  /* 0x20000000ff007230 */ /* 0x004fcc0000004100 */
[----:B------:R-:W0:Y:S02]  /*0360*/  F2I.FTZ.TRUNC.NTZ R0, R0 ;  /* 0x0000000000007305 */ /* 0x000e24000021f100 */
[----:B0-----:R-:W-:Y:S01]  /*0370*/  PRMT R23, R0, 0x7610, R23 ;  /* 0x0000761000177816 */ /* 0x001fe20000000017 */
[----:B------:R-:W-:Y:S05]  /*0380*/  BRA `(.L_x_18313) ;  /* 0x00000bf000007947 */ /* 0x000fea0003800000 */
.L_x_18316:
        /* <DEDUP_REMOVED lines=9> */
.L_x_18319:
[----:B------:R-:W2:Y:S02]  /*0420*/  LDG.E.U16 R2, [R2.64] ;  /* 0x0000002402027981 */ /* 0x000ea4000c1e1500 */
[----:B--2---:R-:W-:-:S06]  /*0430*/  HADD2.F32 R0, -RZ, R2.H0_H0 ;  /* 0x20000002ff007230 */ /* 0x004fcc0000004100 */
[----:B------:R-:W0:Y:S02]  /*0440*/  F2I.FTZ.TRUNC.NTZ R0, R0 ;  /* 0x0000000000007305 */ /* 0x000e24000021f100 */
[----:B0-----:R-:W-:Y:S01]  /*0450*/  PRMT R23, R0, 0x7610, R23 ;  /* 0x0000761000177816 */ /* 0x001fe20000000017 */
[----:B------:R-:W-:Y:S05]  /*0460*/  BRA `(.L_x_18313) ;  /* 0x00000b1000007947 */ /* 0x000fea0003800000 */
.L_x_18318:
[----:B------:R-:W2:Y:S02]  /*0470*/  LDG.E.64 R2, [R2.64] ;  /* 0x0000002402027981 */ /* 0x000ea4000c1e1b00 */
[----:B--2---:R0:W1:Y:S01]  /*0480*/  F2I.F64.TRUNC R23, R2 ;  /* 0x0000000200177311 */ /* 0x004062000030d100 */
[----:B------:R-:W-:Y:S05]  /*0490*/  BRA `(.L_x_18313) ;  /* 0x00000ae000007947 */ /* 0x000fea0003800000 */
.L_x_18308:
        /* <DEDUP_REMOVED lines=12> */
.L_x_18322:
[----:B------:R-:W2:Y:S02]  /*0560*/  LDG.E.64 R2, [R2.64] ;  /* 0x0000002402027981 */ /* 0x000ea4000c1e1b00 */
[----:B--2---:R0:W1:Y:S01]  /*0570*/  F2I.F64.TRUNC R23, R2 ;  /* 0x0000000200177311 */ /* 0x004062000030d100 */
[----:B------:R-:W-:Y:S05]  /*0580*/  BRA `(.L_x_18313) ;  /* 0x000009f000007947 */ /* 0x000fea0003800000 */
.L_x_18321:
        /* <DEDUP_REMOVED lines=28> */
.L_x_18324:
        /* <DEDUP_REMOVED lines=16> */
.L_x_18323:
[----:B------:R-:W2:Y:S02]  /*0850*/  LDG.E.U16 R0, [R2.64] ;  /* 0x0000002402007981 */ /* 0x000ea4000c1e1500 */
[----:B--2---:R-:W-:-:S06]  /*0860*/  PRMT R0, RZ, 0x5410, R0 ;  /* 0x00005410ff007816 */ /* 0x004fcc0000000000 */
[----:B------:R-:W0:Y:S02]  /*0870*/  F2I.FTZ.TRUNC.NTZ R0, R0 ;  /* 0x0000000000007305 */ /* 0x000e24000021f100 */
[----:B0-----:R-:W-:Y:S01]  /*0880*/  PRMT R23, R0, 0x7610, R23 ;  /* 0x0000761000177816 */ /* 0x001fe20000000017 */
[----:B------:R-:W-:Y:S05]  /*0890*/  BRA `(.L_x_18313) ;  /* 0x000006e000007947 */ /* 0x000fea0003800000 */
.L_x_18320:
        /* <DEDUP_REMOVED lines=10> */
.L_x_18327:
        /* <DEDUP_REMOVED lines=21> */
.L_x_18331:
[----:B------:R-:W-:Y:S05]  /*0a90*/  BSYNC B1 ;  /* 0x0000000000017941 */ /* 0x000fea0003800000 */
.L_x_18330:
[----:B------:R-:W-:Y:S01]  /*0aa0*/  LEA R3, R0, 0x3b800000, 0x17 ;  /* 0x3b80000000037811 */ /* 0x000fe200078eb8ff */
[----:B------:R-:W-:-:S05]  /*0ab0*/  IMAD.SHL.U32 R0, R2, 0x100000, RZ ;  /* 0x0010000002007824 */ /* 0x000fca00078e00ff */
[----:B------:R-:W-:Y:S02]  /*0ac0*/  LOP3.LUT R0, R3, R0, R4, 0xfe, !PT ;  /* 0x0000000003007212 */ /* 0x000fe400078efe04 */
.L_x_18329:
[----:B------:R-:W-:Y:S05]  /*0ad0*/  BSYNC B0 ;  /* 0x0000000000007941 */ /* 0x000fea0003800000 */
.L_x_18328:
[----:B------:R-:W0:Y:S02]  /*0ae0*/  F2I.FTZ.TRUNC.NTZ R0, R0 ;  /* 0x0000000000007305 */ /* 0x000e24000021f100 */
[----:B0-----:R-:W-:Y:S01]  /*0af0*/  PRMT R23, R0, 0x7610, R23 ;  /* 0x0000761000177816 */ /* 0x001fe20000000017 */
[----:B------:R-:W-:Y:S05]  /*0b00*/  BRA `(.L_x_18313) ;  /* 0x0000047000007947 */ /* 0x000fea0003800000 */
.L_x_18326:
        /* <DEDUP_REMOVED lines=21> */
.L_x_18335:
[----:B------:R-:W-:Y:S05]  /*0c60*/  BSYNC B1 ;  /* 0x0000000000017941 */ /* 0x000fea0003800000 */
.L_x_18334:
[----:B------:R-:W-:Y:S01]  /*0c70*/  LEA R3, R0, 0x37800000, 0x17 ;  /* 0x3780000000037811 */ /* 0x000fe200078eb8ff */
[----:B------:R-:W-:-:S05]  /*0c80*/  IMAD.SHL.U32 R0, R2, 0x200000, RZ ;  /* 0x0020000002007824 */ /* 0x000fca00078e00ff */
[----:B------:R-:W-:Y:S02]  /*0c90*/  LOP3.LUT R0, R3, R0, R4, 0xfe, !PT ;  /* 0x0000000003007212 */ /* 0x000fe400078efe04 */
.L_x_18333:
[----:B------:R-:W-:Y:S05]  /*0ca0*/  BSYNC B0 ;  /* 0x0000000000007941 */ /* 0x000fea0003800000 */
.L_x_18332:
[----:B------:R-:W0:Y:S02]  /*0cb0*/  F2I.FTZ.TRUNC.NTZ R0, R0 ;  /* 0x0000000000007305 */ /* 0x000e24000021f100 */
[----:B0-----:R-:W-:Y:S01]  /*0cc0*/  PRMT R23, R0, 0x7610, R23 ;  /* 0x0000761000177816 */ /* 0x001fe20000000017 */
[----:B------:R-:W-:Y:S05]  /*0cd0*/  BRA `(.L_x_18313) ;  /* 0x000002a000007947 */ /* 0x000fea0003800000 */
.L_x_18325:
        /* <DEDUP_REMOVED lines=14> */
.L_x_18339:
[----:B------:R-:W-:Y:S05]  /*0dc0*/  BSYNC B0 ;  /* 0x0000000000007941 */ /* 0x000fea0003800000 */
.L_x_18338:
[----:B------:R-:W0:Y:S02]  /*0dd0*/  F2I.FTZ.TRUNC.NTZ R0, R0 ;  /* 0x0000000000007305 */ /* 0x000e24000021f100 */
[----:B0-----:R-:W-:Y:S01]  /*0de0*/  PRMT R23, R0, 0x7610, R23 ;  /* 0x0000761000177816 */ /* 0x001fe20000000017 */
[----:B------:R-:W-:Y:S05]  /*0df0*/  BRA `(.L_x_18313) ;  /* 0x0000018000007947 */ /* 0x000fea0003800000 */
.L_x_18312:
        /* <DEDUP_REMOVED lines=21> */
.L_x_18337:
[----:B------:R0:W5:Y:S01]  /*0f50*/  LDG.E.U8 R23, [R2.64] ;  /* 0x0000002402177981 */ /* 0x000162000c1e1100 */
[----:B------:R-:W-:Y:S05]  /*0f60*/  BRA `(.L_x_18313) ;  /* 0x0000001000007947 */ /* 0x000fea0003800000 */
.L_x_18336:
[----:B------:R0:W5:Y:S02]  /*0f70*/  LDG.E.U8 R23, [R2.64] ;  /* 0x0000002402177981 */ /* 0x000164000c1e1100 */
.L_x_18313:
[----:B------:R-:W2:Y:S02]  /*0f80*/  S2R R22, SR_TID.X ;  /* 0x0000000000167919 */ /* 0x000ea40000002100 */
[----:B--2---:R-:W-:Y:S02]  /*0f90*/  IADD3 R22, R22, 0x80, RZ ;  /* 0x0000008016167810 */ /* 0x004fe40007ffe0ff */
.L_x_18307:
[----:B-1----:R-:W-:Y:S05]  /*0fa0*/  BSYNC B6 ;  /* 0x0000000000067941 */ /* 0x002fea0003800000 */
.L_x_18306:
        /* <DEDUP_REMOVED lines=21> */
.L_x_18345:
[----:B------:R0:W5:Y:S01]  /*1100*/  LDG.E.U8 R19, [R2.64] ;  /* 0x0000002402137981 */ /* 0x000162000c1e1100 */
[----:B------:R-:W-:Y:S05]  /*1110*/  BRA `(.L_x_18347) ;  /* 0x00000d8000007947 */ /* 0x000fea0003800000 */
.L_x_18344:
        /* <DEDUP_REMOVED lines=8> */
.L_x_18349:
[----:B------:R0:W5:Y:S01]  /*11a0*/  LDG.E.U8 R19, [R2.64] ;  /* 0x0000002402137981 */ /* 0x000162000c1e1100 */
[----:B------:R-:W-:Y:S05]  /*11b0*/  BRA `(.L_x_18347) ;  /* 0x00000ce000007947 */ /* 0x000fea0003800000 */
.L_x_18348:
[----:B------:R0:W5:Y:S01]  /*11c0*/  LDG.E.U16 R19, [R2.64] ;  /* 0x0000002402137981 */ /* 0x000162000c1e1500 */
[----:B------:R-:W-:Y:S05]  /*11d0*/  BRA `(.L_x_18347) ;  /* 0x00000cc000007947 */ /* 0x000fea0003800000 */
.L_x_18343:
        /* <DEDUP_REMOVED lines=9> */
.L_x_18351:
[----:B------:R-:W2:Y:S02]  /*1270*/  LDG.E.U16 R0, [R2.64] ;  /* 0x0000002402007981 */ /* 0x000ea4000c1e1500 */
[----:B--2---:R-:W-:-:S06]  /*1280*/  HADD2.F32 R0, -RZ, R0.H0_H0 ;  /* 0x20000000ff007230 */ /* 0x004fcc0000004100 */
[----:B------:R-:W0:Y:S02]  /*1290*/  F2I.FTZ.TRUNC.NTZ R0, R0 ;  /* 0x0000000000007305 */ /* 0x000e24000021f100 */
[----:B0-----:R-:W-:Y:S01]  /*12a0*/  PRMT R19, R0, 0x7610, R19 ;  /* 0x0000761000137816 */ /* 0x001fe20000000013 */
[----:B------:R-:W-:Y:S05]  /*12b0*/  BRA `(.L_x_18347) ;  /* 0x00000be000007947 */ /* 0x000fea0003800000 */
.L_x_18350:
        /* <DEDUP_REMOVED lines=9> */
.L_x_18353:
[----:B------:R-:W2:Y:S02]  /*1350*/  LDG.E.U16 R2, [R2.64] ;  /* 0x0000002402027981 */ /* 0x000ea4000c1e1500 */
[----:B--2---:R-:W-:-:S06]  /*1360*/  HADD2.F32 R0, -RZ, R2.H0_H0 ;  /* 0x20000002ff007230 */ /* 0x004fcc0000004100 */
[----:B------:R-:W0:Y:S02]  /*1370*/  F2I.FTZ.TRUNC.NTZ R0, R0 ;  /* 0x0000000000007305 */ /* 0x000e24000021f100 */
[----:B0-----:R-:W-:Y:S01]  /*1380*/  PRMT R19, R0, 0x7610, R19 ;  /* 0x0000761000137816 */ /* 0x001fe20000000013 */
[----:B------:R-:W-:Y:S05]  /*1390*/  BRA `(.L_x_18347) ;  /* 0x00000b0000007947 */ /* 0x000fea0003800000 */
.L_x_18352:
[----:B------:R-:W2:Y:S02]  /*13a0*/  LDG.E.64 R2, [R2.64] ;  /* 0x0000002402027981 */ /* 0x000ea4000c1e1b00 */
[----:B--2---:R0:W1:Y:S01]  /*13b0*/  F2I.F64.TRUNC R19, R2 ;  /* 0x0000000200137311 */ /* 0x004062000030d100 */
[----:B------:R-:W-:Y:S05]  /*13c0*/  BRA `(.L_x_18347) ;  /* 0x00000ad000007947 */ /* 0x000fea0003800000 */
.L_x_18342:
        /* <DEDUP_REMOVED lines=12> */
.L_x_18356:
[----:B------:R-:W2:Y:S02]  /*1490*/  LDG.E.64 R2, [R2.64] ;  /* 0x0000002402027981 */ /* 0x000ea4000c1e1b00 */
[----:B--2---:R0:W1:Y:S01]  /*14a0*/  F2I.F64.TRUNC R19, R2 ;  /* 0x0000000200137311 */ /* 0x004062000030d100 */
[----:B------:R-:W-:Y:S05]  /*14b0*/  BRA `(.L_x_18347) ;  /* 0x000009e000007947 */ /* 0x000fea0003800000 */
.L_x_18355:
        /* <DEDUP_REMOVED lines=28> */
.L_x_18358:
        /* <DEDUP_REMOVED lines=15> */
.L_x_18357:
[----:B------:R-:W2:Y:S02]  /*1770*/  LDG.E.U16 R0, [R2.64] ;  /* 0x0000002402007981 */ /* 0x000ea4000c1e1500 */
[----:B--2---:R-:W-:-:S06]  /*1780*/  PRMT R0, RZ, 0x5410, R0 ;  /* 0x00005410ff007816 */ /* 0x004fcc0000000000 */
[----:B------:R-:W0:Y:S02]  /*1790*/  F2I.FTZ.TRUNC.NTZ R0, R0 ;  /* 0x0000000000007305 */ /* 0x000e24000021f100 */
[----:B0-----:R-:W-:Y:S01]  /*17a0*/  PRMT R19, R0, 0x7610, R19 ;  /* 0x0000761000137816 */ /* 0x001fe20000000013 */
[----:B------:R-:W-:Y:S05]  /*17b0*/  BRA `(.L_x_18347) ;  /* 0x000006e000007947 */ /* 0x000fea0003800000 */
.L_x_18354:
        /* <DEDUP_REMOVED lines=10> */
.L_x_18361:
        /* <DEDUP_REMOVED lines=21> */
.L_x_18365:
[----:B------:R-:W-:Y:S05]  /*19b0*/  BSYNC B1 ;  /* 0x0000000000017941 */ /* 0x000fea0003800000 */
.L_x_18364:
[----:B------:R-:W-:Y:S01]  /*19c0*/  LEA R3, R0, 0x3b800000, 0x17 ;  /* 0x3b80000000037811 */ /* 0x000fe200078eb8ff */
[----:B------:R-:W-:-:S05]  /*19d0*/  IMAD.SHL.U32 R0, R2, 0x100000, RZ ;  /* 0x0010000002007824 */ /* 0x000fca00078e00ff */
[----:B------:R-:W-:Y:S02]  /*19e0*/  LOP3.LUT R0, R3, R0, R4, 0xfe, !PT ;  /* 0x0000000003007212 */ /* 0x000fe400078efe04 */
.L_x_18363:
[----:B------:R-:W-:Y:S05]  /*19f0*/  BSYNC B0 ;  /* 0x0000000000007941 */ /* 0x000fea0003800000 */
.L_x_18362:
[----:B------:R-:W0:Y:S02]  /*1a00*/  F2I.FTZ.TRUNC.NTZ R0, R0 ;  /* 0x0000000000007305 */ /* 0x000e24000021f100 */
[----:B0-----:R-:W-:Y:S01]  /*1a10*/  PRMT R19, R0, 0x7610, R19 ;  /* 0x0000761000137816 */ /* 0x001fe20000000013 */
[----:B------:R-:W-:Y:S05]  /*1a20*/  BRA `(.L_x_18347) ;  /* 0x0000047000007947 */ /* 0x000fea0003800000 */
.L_x_18360:
        /* <DEDUP_REMOVED lines=21> */
.L_x_18369:
[----:B------:R-:W-:Y:S05]  /*1b80*/  BSYNC B1 ;  /* 0x0000000000017941 */ /* 0x000fea0003800000 */
.L_x_18368:
[----:B------:R-:W-:Y:S01]  /*1b90*/  LEA R3, R0, 0x37800000, 0x17 ;  /* 0x3780000000037811 */ /* 0x000fe200078eb8ff */
[----:B------:R-:W-:-:S05]  /*1ba0*/  IMAD.SHL.U32 R0, R2, 0x200000, RZ ;  /* 0x0020000002007824 */ /* 0x000fca00078e00ff */
[----:B------:R-:W-:Y:S02]  /*1bb0*/  LOP3.LUT R0, R3, R0, R4, 0xfe, !PT ;  /* 0x0000000003007212 */ /* 0x000fe400078efe04 */
.L_x_18367:
[----:B------:R-:W-:Y:S05]  /*1bc0*/  BSYNC B0 ;  /* 0x0000000000007941 */ /* 0x000fea0003800000 */
.L_x_18366:
[----:B------:R-:W0:Y:S02]  /*1bd0*/  F2I.FTZ.TRUNC.NTZ R0, R0 ;  /* 0x0000000000007305 */ /* 0x000e24000021f100 */
[----:B0-----:R-:W-:Y:S01]  /*1be0*/  PRMT R19, R0, 0x7610, R19 ;  /* 0x0000761000137816 */ /* 0x001fe20000000013 */
[----:B------:R-:W-:Y:S05]  /*1bf0*/  BRA `(.L_x_18347) ;  /* 0x000002a000007947 */ /* 0x000fea0003800000 */
.L_x_18359:
        /* <DEDUP_REMOVED lines=14> */
.L_x_18373:
[----:B------:R-:W-:Y:S05]  /*1ce0*/  BSYNC B0 ;  /* 0x0000000000007941 */ /* 0x000fea0003800000 */
.L_x_18372:
[----:B------:R-:W0:Y:S02]  /*1cf0*/  F2I.FTZ.TRUNC.NTZ R0, R0 ;  /* 0x0000000000007305 */ /* 0x000e24000021f100 */
[----:B0-----:R-:W-:Y:S01]  /*1d00*/  PRMT R19, R0, 0x7610, R19 ;  /* 0x0000761000137816 */ /* 0x001fe20000000013 */
[----:B------:R-:W-:Y:S05]  /*1d10*/  BRA `(.L_x_18347) ;  /* 0x0000018000007947 */ /* 0x000fea0003800000 */
.L_x_18346:
        /* <DEDUP_REMOVED lines=21> */
.L_x_18371:
[----:B------:R0:W5:Y:S01]  /*1e70*/  LDG.E.U8 R19, [R2.64] ;  /* 0x0000002402137981 */ /* 0x000162000c1e1100 */
[----:B------:R-:W-:Y:S05]  /*1e80*/  BRA `(.L_x_18347) ;  /* 0x0000001000007947 */ /* 0x000fea0003800000 */
.L_x_18370:
[----:B------:R0:W5:Y:S02]  /*1e90*/  LDG.E.U8 R19, [R2.64] ;  /* 0x0000002402137981 */ /* 0x000164000c1e1100 */
.L_x_18347:
[----:B------:R-:W-:-:S03]  /*1ea0*/  IADD3 R22, R22, 0x80, RZ ;  /* 0x0000008016167810 */ /* 0x000fc60007ffe0ff */
.L_x_18341:
[----:B------:R-:W-:Y:S05]  /*1eb0*/  BSYNC B6 ;  /* 0x0000000000067941 */ /* 0x000fea0003800000 */
.L_x_18340:
        /* <DEDUP_REMOVED lines=23> */
.L_x_18379:
[----:B------:R0:W5:Y:S01]  /*2030*/  LDG.E.U8 R26, [R2.64] ;  /* 0x00000024021a7981 */ /* 0x000162000c1e1100 */
[----:B------:R-:W-:Y:S05]  /*2040*/  BRA `(.L_x_18381) ;  /* 0x00000d8000007947 */ /* 0x000fea0003800000 */
.L_x_18378:
        /* <DEDUP_REMOVED lines=8> */
.L_x_18383:
[----:B------:R0:W5:Y:S01]  /*20d0*/  LDG.E.U8 R26, [R2.64] ;  /* 0x00000024021a7981 */ /* 0x000162000c1e1100 */
[----:B------:R-:W-:Y:S05]  /*20e0*/  BRA `(.L_x_18381) ;  /* 0x00000ce000007947 */ /* 0x000fea0003800000 */
.L_x_18382:
[----:B------:R0:W5:Y:S01]  /*20f0*/  LDG.E.U16 R26, [R2.64] ;  /* 0x00000024021a7981 */ /* 0x000162000c1e1500 */
[----:B------:R-:W-:Y:S05]  /*2100*/  BRA `(.L_x_18381) ;  /* 0x00000cc000007947 */ /* 0x000fea0003800000 */
.L_x_18377:
        /* <DEDUP_REMOVED lines=9> */
.L_x_18385:
[----:B------:R-:W2:Y:S02]  /*21a0*/  LDG.E.U16 R0, [R2.64] ;  /* 0x0000002402007981 */ /* 0x000ea4000c1e1500 */
[----:B--2---:R-:W-:-:S06]  /*21b0*/  HADD2.F32 R0, -RZ, R0.H0_H0 ;  /* 0x20000000ff007230 */ /* 0x004fcc0000004100 */
[----:B------:R-:W0:Y:S02]  /*21c0*/  F2I.FTZ.TRUNC.NTZ R0, R0 ;  /* 0x0000000000007305 */ /* 0x000e24000021f100 */
[----:B0-----:R-:W-:Y:S01]  /*21d0*/  PRMT R26, R0, 0x7610, R26 ;  /* 0x00007610001a7816 */ /* 0x001fe2000000001a */
[----:B------:R-:W-:Y:S05]  /*21e0*/  BRA `(.L_x_18381) ;  /* 0x00000be000007947 */ /* 0x000fea0003800000 */
.L_x_18384:
        /* <DEDUP_REMOVED lines=9> */
.L_x_18387:
[----:B------:R-:W2:Y:S02]  /*2280*/  LDG.E.U16 R2, [R2.64] ;  /* 0x0000002402027981 */ /* 0x000ea4000c1e1500 */
[----:B--2---:R-:W-:-:S06]  /*2290*/  HADD2.F32 R0, -RZ, R2.H0_H0 ;  /* 0x20000002ff007230 */ /* 0x004fcc0000004100 */
[----:B------:R-:W0:Y:S02]  /*22a0*/  F2I.FTZ.TRUNC.NTZ R0, R0 ;  /* 0x0000000000007305 */ /* 0x000e24000021f100 */
[----:B0-----:R-:W-:Y:S01]  /*22b0*/  PRMT R26, R0, 0x7610, R26 ;  /* 0x00007610001a7816 */ /* 0x001fe2000000001a */
[----:B------:R-:W-:Y:S05]  /*22c0*/  BRA `(.L_x_18381) ;  /* 0x00000b0000007947 */ /* 0x000fea0003800000 */
.L_x_18386:
[----:B------:R-:W2:Y:S02]  /*22d0*/  LDG.E.64 R2, [R2.64] ;  /* 0x0000002402027981 */ /* 0x000ea4000c1e1b00 */
[----:B--2---:R0:W2:Y:S01]  /*22e0*/  F2I.F64.TRUNC R26, R2 ;  /* 0x00000002001a7311 */ /* 0x0040a2000030d100 */
[----:B------:R-:W-:Y:S05]  /*22f0*/  BRA `(.L_x_18381) ;  /* 0x00000ad000007947 */ /* 0x000fea0003800000 */
.L_x_18376:
        /* <DEDUP_REMOVED lines=12> */
.L_x_18390:
[----:B------:R-:W2:Y:S02]  /*23c0*/  LDG.E.64 R2, [R2.64] ;  /* 0x0000002402027981 */ /* 0x000ea4000c1e1b00 */
[----:B--2---:R0:W2:Y:S01]  /*23d0*/  F2I.F64.TRUNC R26, R2 ;  /* 0x00000002001a7311 */ /* 0x0040a2000030d100 */
[----:B------:R-:W-:Y:S05]  /*23e0*/  BRA `(.L_x_18381) ;  /* 0x000009e000007947 */ /* 0x000fea0003800000 */
.L_x_18389:
        /* <DEDUP_REMOVED lines=28> */
.L_x_18392:
        /* <DEDUP_REMOVED lines=15> */
.L_x_18391:
[----:B------:R-:W2:Y:S02]  /*26a0*/  LDG.E.U16 R0, [R2.64] ;  /* 0x0000002402007981 */ /* 0x000ea4000c1e1500 */
[----:B--2---:R-:W-:-:S06]  /*26b0*/  PRMT R0, RZ, 0x5410, R0 ;  /* 0x00005410ff007816 */ /* 0x004fcc0000000000 */
[----:B------:R-:W0:Y:S02]  /*26c0*/  F2I.FTZ.TRUNC.NTZ R0, R0 ;  /* 0x0000000000007305 */ /* 0x000e24000021f100 */
[----:B0-----:R-:W-:Y:S01]  /*26d0*/  PRMT R26, R0, 0x7610, R26 ;  /* 0x00007610001a7816 */ /* 0x001fe2000000001a */
[----:B------:R-:W-:Y:S05]  /*26e0*/  BRA `(.L_x_18381) ;  /* 0x000006e000007947 */ /* 0x000fea0003800000 */
.L_x_18388:
        /* <DEDUP_REMOVED lines=10> */
.L_x_18395:
        /* <DEDUP_REMOVED lines=21> */
.L_x_18399:
[----:B------:R-:W-:Y:S05]  /*28e0*/  BSYNC B1 ;  /* 0x0000000000017941 */ /* 0x000fea0003800000 */
.L_x_18398:
[----:B------:R-:W-:Y:S01]  /*28f0*/  LEA R3, R0, 0x3b800000, 0x17 ;  /* 0x3b80000000037811 */ /* 0x000fe200078eb8ff */
[----:B------:R-:W-:-:S05]  /*2900*/  IMAD.SHL.U32 R0, R2, 0x100000, RZ ;  /* 0x0010000002007824 */ /* 0x000fca00078e00ff */
[----:B------:R-:W-:Y:S02]  /*2910*/  LOP3.LUT R0, R3, R0, R4, 0xfe, !PT ;  /* 0x0000000003007212 */ /* 0x000fe400078efe04 */
.L_x_18397:
[----:B------:R-:W-:Y:S05]  /*2920*/  BSYNC B0 ;  /* 0x0000000000007941 */ /* 0x000fea0003800000 */
.L_x_18396:
[----:B------:R-:W0:Y:S02]  /*2930*/  F2I.FTZ.TRUNC.NTZ R0, R0 ;  /* 0x0000000000007305 */ /* 0x000e24000021f100 */
[----:B0-----:R-:W-:Y:S01]  /*2940*/  PRMT R26, R0, 0x7610, R26 ;  /* 0x00007610001a7816 */ /* 0x001fe2000000001a */
[----:B------:R-:W-:Y:S05]  /*2950*/  BRA `(.L_x_18381) ;  /* 0x0000047000007947 */ /* 0x000fea0003800000 */
.L_x_18394:
        /* <DEDUP_REMOVED lines=21> */
.L_x_18403:
[----:B------:R-:W-:Y:S05]  /*2ab0*/  BSYNC B1 ;  /* 0x0000000000017941 */ /* 0x000fea0003800000 */
.L_x_18402:
[----:B------:R-:W-:Y:S01]  /*2ac0*/  LEA R3, R0, 0x37800000, 0x17 ;  /* 0x3780000000037811 */ /* 0x000fe200078eb8ff */
[----:B------:R-:W-:-:S05]  /*2ad0*/  IMAD.SHL.U32 R0, R2, 0x200000, RZ ;  /* 0x0020000002007824 */ /* 0x000fca00078e00ff */
[----:B------:R-:W-:Y:S02]  /*2ae0*/  LOP3.LUT R0, R3, R0, R4, 0xfe, !PT ;  /* 0x0000000003007212 */ /* 0x000fe400078efe04 */
.L_x_18401:
[----:B------:R-:W-:Y:S05]  /*2af0*/  BSYNC B0 ;  /* 0x0000000000007941 */ /* 0x000fea0003800000 */
.L_x_18400:
[----:B------:R-:W0:Y:S02]  /*2b00*/  F2I.FTZ.TRUNC.NTZ R0, R0 ;  /* 0x0000000000007305 */ /* 0x000e24000021f100 */
[----:B0-----:R-:W-:Y:S01]  /*2b10*/  PRMT R26, R0, 0x7610, R26 ;  /* 0x00007610001a7816 */ /* 0x001fe2000000001a */
[----:B------:R-:W-:Y:S05]  /*2b20*/  BRA `(.L_x_18381) ;  /* 0x000002a000007947 */ /* 0x000fea0003800000 */
.L_x_18393:
        /* <DEDUP_REMOVED lines=14> */
.L_x_18407:
[----:B------:R-:W-:Y:S05]  /*2c10*/  BSYNC B0 ;  /* 0x0000000000007941 */ /* 0x000fea0003800000 */
.L_x_18406:
[----:B------:R-:W0:Y:S02]  /*2c20*/  F2I.FTZ.TRUNC.NTZ R0, R0 ;  /* 0x0000000000007305 */ /* 0x000e24000021f100 */
[----:B0-----:R-:W-:Y:S01]  /*2c30*/  PRMT R26, R0, 0x7610, R26 ;  /* 0x00007610001a7816 */ /* 0x001fe2000000001a */
[----:B------:R-:W-:Y:S05]  /*2c40*/  BRA `(.L_x_18381) ;  /* 0x0000018000007947 */ /* 0x000fea0003800000 */
.L_x_18380:
        /* <DEDUP_REMOVED lines=21> */
.L_x_18405:
[----:B------:R0:W5:Y:S01]  /*2da0*/  LDG.E.U8 R26, [R2.64] ;  /* 0x00000024021a7981 */ /* 0x000162000c1e1100 */
[----:B------:R-:W-:Y:S05]  /*2db0*/  BRA `(.L_x_18381) ;  /* 0x0000001000007947 */ /* 0x000fea0003800000 */
.L_x_18404:
[----:B------:R0:W5:Y:S02]  /*2dc0*/  LDG.E.U8 R26, [R2.64] ;  /* 0x00000024021a7981 */ /* 0x000164000c1e1100 */
.L_x_18381:
[----:B------:R-:W-:-:S03]  /*2dd0*/  IADD3 R22, R22, 0x80, RZ ;  /* 0x0000008016167810 */ /* 0x000fc60007ffe0ff */
.L_x_18375:
[----:B------:R-:W-:Y:S05]  /*2de0*/  BSYNC B6 ;  /* 0x0000000000067941 */ /* 0x000fea0003800000 */
.L_x_18374:
[----:B------:R-:W3:Y:S01]  /*2df0*/  LDC.S8 R18, c[0x0][0x168] ;  /* 0x00005a00ff127b82 */ /* 0x000ee20000000200 */
[----:B------:R-:W-:Y:S01]  /*2e00*/  ISETP.GE.AND P0, PT, R22, R17, PT ;  /* 0x000000111600720c */ /* 0x000fe20003f06270 */
[----:B------:R-:W-:Y:S06]  /*2e10*/  BSSY B6, `(.L_x_18408) ;  /* 0x00000ed000067945 */ /* 0x000fec0003800000 */
[----:B------:R-:W4:Y:S06]  /*2e20*/  LDC.S8 R27, c[0x0][0x169] ;  /* 0x00005a40ff1b7b82 */ /* 0x000f2c0000000200 */
        /* <DEDUP_REMOVED lines=18> */
.L_x_18413:
[----:B------:R0:W5:Y:S01]  /*2f50*/  LDG.E.U8 R25, [R2.64] ;  /* 0x0000002402197981 */ /* 0x000162000c1e1100 */
[----:B------:R-:W-:Y:S05]  /*2f60*/  BRA `(.L_x_18409) ;  /* 0x00000d7000007947 */ /* 0x000fea0003800000 */
.L_x_18412:
        /* <DEDUP_REMOVED lines=8> */
.L_x_18416:
[----:B------:R0:W5:Y:S01]  /*2ff0*/  LDG.E.U8 R25, [R2.64] ;  /* 0x0000002402197981 */ /* 0x000162000c1e1100 */
[----:B------:R-:W-:Y:S05]  /*3000*/  BRA `(.L_x_18409) ;  /* 0x00000cd000007947 */ /* 0x000fea0003800000 */
.L_x_18415:
[----:B------:R0:W5:Y:S01]  /*3010*/  LDG.E.U16 R25, [R2.64] ;  /* 0x0000002402197981 */ /* 0x000162000c1e1500 */
[----:B------:R-:W-:Y:S05]  /*3020*/  BRA `(.L_x_18409) ;  /* 0x00000cb000007947 */ /* 0x000fea0003800000 */
.L_x_18411:
[----:B------:R-:W-:-:S13]  /*3030*/  ISETP.GT.AND P0, PT, R0, 0x6, PT ;  /* 0x000000060000780c */ /* 0x000fda0003f04270 */
[----:B------:R-:W-:Y:S05]  /*3040*/  @P0 BRA `(.L_x_18417) ;  /* 0x000000c000000947 */ /* 0x000fea0003800000 */
[----:B------:R-:W-:-:S13]  /*3050*/  ISETP.NE.AND P0, PT, R0, 0x5, PT ;  /* 0x000000050000780c */ /* 0x000fda0003f05270 */
[----:B------:R-:W-:Y:S05]  /*3060*/  @!P0 BRA `(.L_x_18418) ;  /* 0x0000005000008947 */ /* 0x000fea0003800000 */
[----:B------:R-:W-:-:S13]  /*3070*/  ISETP.NE.AND P0, PT, R0, 0x6, PT ;  /* 0x000000060000780c */ /* 0x000fda0003f05270 */
[----:B------:R-:W-:Y:S05]  /*3080*/  @P0 BRA `(.L_x_18414) ;  /* 0x00000ae000000947 */ /* 0x000fea0003800000 */
[----:B----4-:R-:W4:Y:S02]  /*3090*/  LDG.E R2, [R2.64] ;  /* 0x0000002402027981 */ /* 0x010f24000c1e1900 */
[----:B----4-:R0:W4:Y:S01]  /*30a0*/  F2I.FTZ.TRUNC.NTZ R25, R2 ;  /* 0x0000000200197305 */ /* 0x010122000021f100 */
[----:B------:R-:W-:Y:S05]  /*30b0*/  BRA `(.L_x_18409) ;  /* 0x00000c2000007947 */ /* 0x000fea0003800000 */
.L_x_18418:
[----:B----4-:R-:W4:Y:S02]  /*30c0*/  LDG.E.U16 R0, [R2.64] ;  /* 0x0000002402007981 */ /* 0x010f24000c1e1500 */
[----:B----4-:R-:W-:-:S06]  /*30d0*/  HADD2.F32 R0, -RZ, R0.H0_H0 ;  /* 0x20000000ff007230 */ /* 0x010fcc0000004100 */
[----:B------:R-:W0:Y:S02]  /*30e0*/  F2I.FTZ.TRUNC.NTZ R0, R0 ;  /* 0x0000000000007305 */ /* 0x000e24000021f100 */
[----:B0-----:R-:W-:Y:S01]  /*30f0*/  PRMT R25, R0, 0x7610, R25 ;  /* 0x0000761000197816 */ /* 0x001fe20000000019 */
[----:B------:R-:W-:Y:S05]  /*3100*/  BRA `(.L_x_18409) ;  /* 0x00000bd000007947 */ /* 0x000fea0003800000 */
.L_x_18417:
[----:B------:R-:W-:-:S13]  /*3110*/  ISETP.NE.AND P0, PT, R0, 0x7, PT ;  /* 0x000000070000780c */ /* 0x000fda0003f05270 */
[----:B------:R-:W-:Y:S05]  /*3120*/  @!P0 BRA `(.L_x_18419) ;  /* 0x000000c000008947 */ /* 0x000fea0003800000 */
[----:B------:R-:W-:-:S13]  /*3130*/  ISETP.NE.AND P0, PT, R0, 0x8, PT ;  /* 0x000000080000780c */ /* 0x000fda0003f05270 */
[----:B------:R-:W-:Y:S05]  /*3140*/  @!P0 BRA `(.L_x_18420) ;  /* 0x0000005000008947 */ /* 0x000fea0003800000 */
[----:B------:R-:W-:-:S13]  /*3150*/  ISETP.NE.AND P0, PT, R0, 0x9, PT ;  /* 0x000000090000780c */ /* 0x000fda0003f05270 */
[----:B------:R-:W-:Y:S05]  /*3160*/  @P0 BRA `(.L_x_18414) ;  /* 0x00000a0000000947 */ /* 0x000fea0003800000 */
[----:B----4-:R-:W4:Y:S02]  /*3170*/  LDG.E R2, [R2.64] ;  /* 0x0000002402027981 */ /* 0x010f24000c1e1900 */
[----:B----4-:R0:W4:Y:S01]  /*3180*/  F2I.FTZ.TRUNC.NTZ R25, R2 ;  /* 0x0000000200197305 */ /* 0x010122000021f100 */
[----:B------:R-:W-:Y:S05]  /*3190*/  BRA `(.L_x_18409) ;  /* 0x00000b4000007947 */ /* 0x000fea0003800000 */
.L_x_18420:
[----:B----4-:R-:W4:Y:S02]  /*31a0*/  LDG.E.U16 R2, [R2.64] ;  /* 0x0000002402027981 */ /* 0x010f24000c1e1500 */
[----:B----4-:R-:W-:-:S06]  /*31b0*/  HADD2.F32 R0, -RZ, R2.H0_H0 ;  /* 0x20000002ff007230 */ /* 0x010fcc0000004100 */
[----:B------:R-:W0:Y:S02]  /*31c0*/  F2I.FTZ.TRUNC.NTZ R0, R0 ;  /* 0x0000000000007305 */ /* 0x000e24000021f100 */
[----:B0-----:R-:W-:Y:S01]  /*31d0*/  PRMT R25, R0, 0x7610, R25 ;  /* 0x0000761000197816 */ /* 0x001fe20000000019 */
[----:B------:R-:W-:Y:S05]  /*31e0*/  BRA `(.L_x_18409) ;  /* 0x00000af000007947 */ /* 0x000fea0003800000 */
.L_x_18419:
[----:B----4-:R-:W4:Y:S02]  /*31f0*/  LDG.E.64 R2, [R2.64] ;  /* 0x0000002402027981 */ /* 0x010f24000c1e1b00 */
[----:B----4-:R0:W4:Y:S01]  /*3200*/  F2I.F64.TRUNC R25, R2 ;  /* 0x0000000200197311 */ /* 0x010122000030d100 */
[----:B------:R-:W-:Y:S05]  /*3210*/  BRA `(.L_x_18409) ;  /* 0x00000ac000007947 */ /* 0x000fea0003800000 */
.L_x_18410:
        /* <DEDUP_REMOVED lines=8> */
[----:B----4-:R-:W4:Y:S02]  /*32a0*/  LDG.E.U8 R2, [R2.64] ;  /* 0x0000002402027981 */ /* 0x010f24000c1e1100 */
[----:B----4-:R-:W-:-:S04]  /*32b0*/  ISETP.NE.AND P0, PT, R2, RZ, PT ;  /* 0x000000ff0200720c */ /* 0x010fc80003f05270 */
[----:B------:R-:W-:Y:S01]  /*32c0*/  SEL R25, RZ, 0x1, !P0 ;  /* 0x00000001ff197807 */ /* 0x000fe20004000000 */
[----:B------:R-:W-:Y:S05]  /*32d0*/  BRA `(.L_x_18409) ;  /* 0x00000a0000007947 */ /* 0x000fea0003800000 */
.L_x_18423:
[----:B----4-:R-:W4:Y:S02]  /*32e0*/  LDG.E.64 R2, [R2.64] ;  /* 0x0000002402027981 */ /* 0x010f24000c1e1b00 */
[----:B----4-:R0:W4:Y:S01]  /*32f0*/  F2I.F64.TRUNC R25, R2 ;  /* 0x0000000200197311 */ /* 0x010122000030d100 */
[----:B------:R-:W-:Y:S05]  /*3300*/  BRA `(.L_x_18409) ;  /* 0x000009d000007947 */ /* 0x000fea0003800000 */
.L_x_18422:
[----:B------:R-:W-:-:S13]  /*3310*/  ISETP.NE.AND P0, PT, R0, 0xf, PT ;  /* 0x0000000f0000780c */ /* 0x000fda0003f05270 */
[----:B------:R-:W-:Y:S05]  /*3320*/  @!P0 BRA `(.L_x_18424) ;  /* 0x0000029000008947 */ /* 0x000fea0003800000 */
[----:B------:R-:W-:-:S13]  /*3330*/  ISETP.NE.AND P0, PT, R0, 0x17, PT ;  /* 0x000000170000780c */ /* 0x000fda0003f05270 */
[----:B------:R-:W-:Y:S05]  /*3340*/  @!P0 BRA `(.L_x_18425) ;  /* 0x0000018000008947 */ /* 0x000fea0003800000 */
[----:B------:R-:W-:-:S13]  /*3350*/  ISETP.NE.AND P0, PT, R0, 0x18, PT ;  /* 0x000000180000780c */ /* 0x000fda0003f05270 */
[----:B------:R-:W-:Y:S05]  /*3360*/  @P0 BRA `(.L_x_18414) ;  /* 0x0000080000000947 */ /* 0x000fea0003800000 */
[----:B----4-:R-:W4:Y:S01]  /*3370*/  LDG.E.U8 R0, [R2.64] ;  /* 0x0000002402007981 */ /* 0x010f22000c1e1100 */
        /* <DEDUP_REMOVED lines=21> */
.L_x_18425:
[----:B----4-:R-:W4:Y:S02]  /*34d0*/  LDG.E.U8 R2, [R2.64] ;  /* 0x0000002402027981 */ /* 0x010f24000c1e1100 */
        /* <DEDUP_REMOVED lines=14> */
.L_x_18424:
[----:B----4-:R-:W4:Y:S02]  /*35c0*/  LDG.E.U16 R0, [R2.64] ;  /* 0x0000002402007981 */ /* 0x010f24000c1e1500 */
[----:B----4-:R-:W-:-:S06]  /*35d0*/  PRMT R0, RZ, 0x5410, R0 ;  /* 0x00005410ff007816 */ /* 0x010fcc0000000000 */
[----:B------:R-:W0:Y:S02]  /*35e0*/  F2I.FTZ.TRUNC.NTZ R0, R0 ;  /* 0x0000000000007305 */ /* 0x000e24000021f100 */
[----:B0-----:R-:W-:Y:S01]  /*35f0*/  PRMT R25, R0, 0x7610, R25 ;  /* 0x0000761000197816 */ /* 0x001fe20000000019 */
[----:B------:R-:W-:Y:S05]  /*3600*/  BRA `(.L_x_18409) ;  /* 0x000006d000007947 */ /* 0x000fea0003800000 */
.L_x_18421:
        /* <DEDUP_REMOVED lines=10> */
.L_x_18428:
        /* <DEDUP_REMOVED lines=21> */
.L_x_18432:
[----:B------:R-:W-:Y:S05]  /*3800*/  BSYNC B1 ;  /* 0x0000000000017941 */ /* 0x000fea0003800000 */
.L_x_18431:
[----:B------:R-:W-:Y:S01]  /*3810*/  LEA R3, R0, 0x3b800000, 0x17 ;  /* 0x3b80000000037811 */ /* 0x000fe200078eb8ff */
[----:B------:R-:W-:-:S05]  /*3820*/  IMAD.SHL.U32 R0, R2, 0x100000, RZ ;  /* 0x0010000002007824 */ /* 0x000fca00078e00ff */
[----:B------:R-:W-:Y:S02]  /*3830*/  LOP3.LUT R0, R3, R0, R4, 0xfe, !PT ;  /* 0x0000000003007212 */ /* 0x000fe400078efe04 */
.L_x_18430:
[----:B------:R-:W-:Y:S05]  /*3840*/  BSYNC B0 ;  /* 0x0000000000007941 */ /* 0x000fea0003800000 */
.L_x_18429:
[----:B------:R-:W0:Y:S02]  /*3850*/  F2I.FTZ.TRUNC.NTZ R0, R0 ;  /* 0x0000000000007305 */ /* 0x000e24000021f100 */
[----:B0-----:R-:W-:Y:S01]  /*3860*/  PRMT R25, R0, 0x7610, R25 ;  /* 0x0000761000197816 */ /* 0x001fe20000000019 */
[----:B------:R-:W-:Y:S05]  /*3870*/  BRA `(.L_x_18409) ;  /* 0x0000046000007947 */ /* 0x000fea0003800000 */
.L_x_18427:
        /* <DEDUP_REMOVED lines=21> */
.L_x_18436:
[----:B------:R-:W-:Y:S05]  /*39d0*/  BSYNC B1 ;  /* 0x0000000000017941 */ /* 0x000fea0003800000 */
.L_x_18435:
[----:B------:R-:W-:Y:S01]  /*39e0*/  LEA R3, R0, 0x37800000, 0x17 ;  /* 0x3780000000037811 */ /* 0x000fe200078eb8ff */
[----:B------:R-:W-:-:S05]  /*39f0*/  IMAD.SHL.U32 R0, R2, 0x200000, RZ ;  /* 0x0020000002007824 */ /* 0x000fca00078e00ff */
[----:B------:R-:W-:Y:S02]  /*3a00*/  LOP3.LUT R0, R3, R0, R4, 0xfe, !PT ;  /* 0x0000000003007212 */ /* 0x000fe400078efe04 */
.L_x_18434:
[----:B------:R-:W-:Y:S05]  /*3a10*/  BSYNC B0 ;  /* 0x0000000000007941 */ /* 0x000fea0003800000 */
.L_x_18433:
[----:B------:R-:W0:Y:S02]  /*3a20*/  F2I.FTZ.TRUNC.NTZ R0, R0 ;  /* 0x0000000000007305 */ /* 0x000e24000021f100 */
[----:B0-----:R-:W-:Y:S01]  /*3a30*/  PRMT R25, R0, 0x7610, R25 ;  /* 0x0000761000197816 */ /* 0x001fe20000000019 */
[----:B------:R-:W-:Y:S05]  /*3a40*/  BRA `(.L_x_18409) ;  /* 0x0000029000007947 */ /* 0x000fea0003800000 */
.L_x_18426:
        /* <DEDUP_REMOVED lines=14> */
.L_x_18440:
[----:B------:R-:W-:Y:S05]  /*3b30*/  BSYNC B0 ;  /* 0x0000000000007941 */ /* 0x000fea0003800000 */
.L_x_18439:
[----:B------:R-:W0:Y:S02]  /*3b40*/  F2I.FTZ.TRUNC.NTZ R0, R0 ;  /* 0x0000000000007305 */ /* 0x000e24000021f100 */
[----:B0-----:R-:W-:Y:S01]  /*3b50*/  PRMT R25, R0, 0x7610, R25 ;  /* 0x0000761000197816 */ /* 0x001fe20000000019 */
[----:B------:R-:W-:Y:S05]  /*3b60*/  BRA `(.L_x_18409) ;  /* 0x0000017000007947 */ /* 0x000fea0003800000 */
.L_x_18414:
        /* <DEDUP_REMOVED lines=18> */
[----:B012345:R-:W-:Y:S05]  /*3c90*/  CALL.ABS.NOINC R2 ;  /* 0x0000000002007343 */ /* 0x03ffea0003c00000 */
[----:B------:R-:W-:Y:S05]  /*3ca0*/  BRA `(.L_x_18409) ;  /* 0x0000003000007947 */ /* 0x000fea0003800000 */
.L_x_18438:
[----:B------:R0:W5:Y:S01]  /*3cb0*/  LDG.E.U8 R25, [R2.64] ;  /* 0x0000002402197981 */ /* 0x000162000c1e1100 */
[----:B------:R-:W-:Y:S05]  /*3cc0*/  BRA `(.L_x_18409) ;  /* 0x0000001000007947 */ /* 0x000fea0003800000 */
.L_x_18437:
[----:B------:R0:W5:Y:S02]  /*3cd0*/  LDG.E.U8 R25, [R2.64] ;  /* 0x0000002402197981 */ /* 0x000164000c1e1100 */
.L_x_18409:
[----:B------:R-:W-:Y:S05]  /*3ce0*/  BSYNC B6 ;  /* 0x0000000000067941 */ /* 0x000fea0003800000 */
.L_x_18408:
[----:B------:R-:W0:Y:S01]  /*3cf0*/  S2R R22, SR_TID.X ;  /* 0x0000000000167919 */ /* 0x000e220000002100 */
[----:B------:R-:W-:Y:S01]  /*3d00*/  BSSY B6, `(.L_x_18441) ;  /* 0x000012e000067945 */ /* 0x000fe20003800000 */
[C---:B0-----:R-:W-:Y:S02]  /*3d10*/  IADD3 R0, R22.reuse, 0x100, RZ ;  /* 0x0000010016007810 */ /* 0x041fe40007ffe0ff */
[C---:B------:R-:W-:Y:S02]  /*3d20*/  IADD3 R24, R22.reuse, 0x80, RZ ;  /* 0x0000008016187810 */ /* 0x040fe40007ffe0ff */
[C---:B------:R-:W-:Y:S02]  /*3d30*/  IADD3 R2, R22.reuse, 0x180, RZ ;  /* 0x0000018016027810 */ /* 0x040fe40007ffe0ff */
[-C--:B------:R-:W-:Y:S02]  /*3d40*/  ISETP.GE.AND P3, PT, R22, R17.reuse, PT ;  /* 0x000000111600720c */ /* 0x080fe40003f66270 */
[-C--:B------:R-:W-:Y:S01]  /*3d50*/  ISETP.GE.AND P1, PT, R0, R17.reuse, PT ;  /* 0x000000110000720c */ /* 0x080fe20003f26270 */
[----:B---3--:R-:W-:Y:S01]  /*3d60*/  IMAD.MOV.U32 R0, RZ, RZ, R18 ;  /* 0x000000ffff007224 */ /* 0x008fe200078e0012 */
[-C--:B------:R-:W-:Y:S01]  /*3d70*/  ISETP.GE.AND P0, PT, R24, R17.reuse, PT ;  /* 0x000000111800720c */ /* 0x080fe20003f06270 */
[----:B------:R-:W0:Y:S01]  /*3d80*/  LDC.U8 R18, c[0x0][0x194] ;  /* 0x00006500ff127b82 */ /* 0x000e220000000000 */
[----:B------:R-:W-:-:S07]  /*3d90*/  ISETP.GE.AND P2, PT, R2, R17, PT ;  /* 0x000000110200720c */ /* 0x000fce0003f46270 */
[----:B-----5:R-:W-:Y:S02]  /*3da0*/  @!P3 LOP3.LUT R23, R23, 0xffff, RZ, 0xc0, !PT ;  /* 0x0000ffff1717b812 */ /* 0x020fe400078ec0ff */
[----:B--2---:R-:W-:Y:S02]  /*3db0*/  @!P1 LOP3.LUT R26, R26, 0xffff, RZ, 0xc0, !PT ;  /* 0x0000ffff1a1a9812 */ /* 0x004fe400078ec0ff */
[----:B-1----:R-:W-:Y:S02]  /*3dc0*/  @!P0 LOP3.LUT R19, R19, 0xffff, RZ, 0xc0, !PT ;  /* 0x0000ffff13138812 */ /* 0x002fe400078ec0ff */
[----:B----4-:R-:W-:Y:S02]  /*3dd0*/  @!P2 LOP3.LUT R25, R25, 0xffff, RZ, 0xc0, !PT ;  /* 0x0000ffff1919a812 */ /* 0x010fe400078ec0ff */
[----:B------:R-:W-:Y:S02]  /*3de0*/  @!P3 PRMT R3, R23, 0x8880, RZ ;  /* 0x000088801703b816 */ /* 0x000fe400000000ff */
[----:B------:R-:W-:-:S02]  /*3df0*/  @!P1 PRMT R7, R26, 0x8880, RZ ;  /* 0x000088801a079816 */ /* 0x000fc400000000ff */
[----:B------:R-:W-:Y:S02]  /*3e00*/  @!P0 PRMT R5, R19, 0x8880, RZ ;  /* 0x0000888013058816 */ /* 0x000fe400000000ff */
[----:B------:R-:W-:Y:S02]  /*3e10*/  @!P2 PRMT R9, R25, 0x8880, RZ ;  /* 0x000088801909a816 */ /* 0x000fe400000000ff */
[C---:B------:R-:W-:Y:S02]  /*3e20*/  @!P3 IMNMX R2, R0.reuse, R3, !PT ;  /* 0x000000030002b217 */ /* 0x040fe40007800200 */
[C---:B------:R-:W-:Y:S02]  /*3e30*/  @!P1 IMNMX R6, R0.reuse, R7, !PT ;  /* 0x0000000700069217 */ /* 0x040fe40007800200 */
[C---:B------:R-:W-:Y:S02]  /*3e40*/  @!P0 IMNMX R4, R0.reuse, R5, !PT ;  /* 0x0000000500048217 */ /* 0x040fe40007800200 */
[----:B------:R-:W-:-:S02]  /*3e50*/  @!P2 IMNMX R0, R0, R9, !PT ;  /* 0x000000090000a217 */ /* 0x000fc40007800200 */
[C---:B------:R-:W-:Y:S02]  /*3e60*/  @!P3 IMNMX R3, R27.reuse, R2, PT ;  /* 0x000000021b03b217 */ /* 0x040fe40003800200 */
[C---:B------:R-:W-:Y:S02]  /*3e70*/  @!P1 IMNMX R19, R27.reuse, R6, PT ;  /* 0x000000061b139217 */ /* 0x040fe40003800200 */
[C---:B------:R-:W-:Y:S02]  /*3e80*/  @!P0 IMNMX R23, R27.reuse, R4, PT ;  /* 0x000000041b178217 */ /* 0x040fe40003800200 */
[----:B------:R-:W-:Y:S01]  /*3e90*/  @!P2 IMNMX R2, R27, R0, PT ;  /* 0x000000001b02a217 */ /* 0x000fe20003800200 */
        /* <DEDUP_REMOVED lines=19> */
.L_x_18446:
[----:B------:R0:W-:Y:S01]  /*3fd0*/  STG.E.U8 [R8.64], R3 ;  /* 0x0000000308007986 */ /* 0x0001e2000c101124 */
[----:B------:R-:W-:Y:S01]  /*3fe0*/  IMAD.MOV.U32 R22, RZ, RZ, R24 ;  /* 0x000000ffff167224 */ /* 0x000fe200078e0018 */
[----:B------:R-:W-:Y:S05]  /*3ff0*/  BRA `(.L_x_18442) ;  /* 0x00000fe000007947 */ /* 0x000fea0003800000 */
.L_x_18445:
[----:B------:R-:W-:-:S13]  /*4000*/  ISETP.NE.AND P0, PT, R0, 0x2, PT ;  /* 0x000000020000780c */ /* 0x000fda0003f05270 */
[----:B------:R-:W-:Y:S05]  /*4010*/  @!P0 BRA `(.L_x_18448) ;  /* 0x0000010000008947 */ /* 0x000fea0003800000 */
[----:B------:R-:W-:-:S13]  /*4020*/  ISETP.NE.AND P0, PT, R0, 0x3, PT ;  /* 0x000000030000780c */ /* 0x000fda0003f05270 */
[----:B------:R-:W-:Y:S05]  /*4030*/  @!P0 BRA `(.L_x_18449) ;  /* 0x0000009000008947 */ /* 0x000fea0003800000 */
[----:B------:R-:W-:-:S13]  /*4040*/  ISETP.NE.AND P0, PT, R0, 0x4, PT ;  /* 0x000000040000780c */ /* 0x000fda0003f05270 */
[----:B------:R-:W-:Y:S05]  /*4050*/  @P0 BRA `(.L_x_18447) ;  /* 0x00000d8000000947 */ /* 0x000fea0003800000 */
[----:B------:R-:W-:Y:S01]  /*4060*/  LOP3.LUT R0, R3, 0xffff, RZ, 0xc0, !PT ;  /* 0x0000ffff03007812 */ /* 0x000fe200078ec0ff */
[----:B------:R-:W-:-:S03]  /*4070*/  IMAD.MOV.U32 R22, RZ, RZ, R24 ;  /* 0x000000ffff167224 */ /* 0x000fc600078e0018 */
[----:B------:R-:W-:-:S05]  /*4080*/  PRMT R0, R0, 0x8880, RZ ;  /* 0x0000888000007816 */ /* 0x000fca00000000ff */
[----:B------:R-:W-:-:S05]  /*4090*/  IMAD.MOV.U32 R4, RZ, RZ, R0 ;  /* 0x000000ffff047224 */ /* 0x000fca00078e0000 */
[----:B------:R-:W-:-:S05]  /*40a0*/  SHF.R.S32.HI R5, RZ, 0x1f, R4 ;  /* 0x0000001fff057819 */ /* 0x000fca0000011404 */
[----:B------:R0:W-:Y:S01]  /*40b0*/  STG.E.64 [R8.64], R4 ;  /* 0x0000000408007986 */ /* 0x0001e2000c101b24 */
[----:B------:R-:W-:Y:S05]  /*40c0*/  BRA `(.L_x_18442) ;  /* 0x00000f1000007947 */ /* 0x000fea0003800000 */
.L_x_18449:
[----:B------:R-:W-:Y:S01]  /*40d0*/  LOP3.LUT R3, R3, 0xffff, RZ, 0xc0, !PT ;  /* 0x0000ffff03037812 */ /* 0x000fe200078ec0ff */
[----:B------:R-:W-:-:S03]  /*40e0*/  IMAD.MOV.U32 R22, RZ, RZ, R24 ;  /* 0x000000ffff167224 */ /* 0x000fc600078e0018 */
[----:B------:R-:W-:-:S05]  /*40f0*/  PRMT R3, R3, 0x8880, RZ ;  /* 0x0000888003037816 */ /* 0x000fca00000000ff */
[----:B------:R0:W-:Y:S01]  /*4100*/  STG.E [R8.64], R3 ;  /* 0x0000000308007986 */ /* 0x0001e2000c101924 */
[----:B------:R-:W-:Y:S05]  /*4110*/  BRA `(.L_x_18442) ;  /* 0x00000ec000007947 */ /* 0x000fea0003800000 */
.L_x_18448:
[----:B------:R-:W-:Y:S01]  /*4120*/  PRMT R3, R3, 0x8880, RZ ;  /* 0x0000888003037816 */ /* 0x000fe200000000ff */
[----:B------:R-:W-:-:S03]  /*4130*/  IMAD.MOV.U32 R22, RZ, RZ, R24 ;  /* 0x000000ffff167224 */ /* 0x000fc600078e0018 */
[----:B------:R-:W-:-:S05]  /*4140*/  PRMT R3, R3, 0x7710, RZ ;  /* 0x0000771003037816 */ /* 0x000fca00000000ff */
[----:B------:R0:W-:Y:S01]  /*4150*/  STG.E.U16 [R8.64], R3 ;  /* 0x0000000308007986 */ /* 0x0001e2000c101524 */
[----:B------:R-:W-:Y:S05]  /*4160*/  BRA `(.L_x_18442) ;  /* 0x00000e7000007947 */ /* 0x000fea0003800000 */
.L_x_18444:
[----:B------:R-:W-:-:S13]  /*4170*/  ISETP.GT.AND P0, PT, R0, 0x6, PT ;  /* 0x000000060000780c */ /* 0x000fda0003f04270 */
[----:B------:R-:W-:Y:S05]  /*4180*/  @P0 BRA `(.L_x_18450) ;  /* 0x000000d000000947 */ /* 0x000fea0003800000 */
[----:B------:R-:W-:-:S13]  /*4190*/  ISETP.NE.AND P0, PT, R0, 0x5, PT ;  /* 0x000000050000780c */ /* 0x000fda0003f05270 */
[----:B------:R-:W-:Y:S05]  /*41a0*/  @!P0 BRA `(.L_x_18451) ;  /* 0x0000006000008947 */ /* 0x000fea0003800000 */
[----:B------:R-:W-:-:S13]  /*41b0*/  ISETP.NE.AND P0, PT, R0, 0x6, PT ;  /* 0x000000060000780c */ /* 0x000fda0003f05270 */
[----:B------:R-:W-:Y:S05]  /*41c0*/  @P0 BRA `(.L_x_18447) ;  /* 0x00000c1000000947 */ /* 0x000fea0003800000 */
[----:B------:R-:W0:Y:S01]  /*41d0*/  I2F.S8 R3, R3 ;  /* 0x0000000300037306 */ /* 0x000e220000001400 */
[----:B------:R-:W-:Y:S01]  /*41e0*/  IMAD.MOV.U32 R22, RZ, RZ, R24 ;  /* 0x000000ffff167224 */ /* 0x000fe200078e0018 */
[----:B0-----:R0:W-:Y:S01]  /*41f0*/  STG.E [R8.64], R3 ;  /* 0x0000000308007986 */ /* 0x0011e2000c101924 */
[----:B------:R-:W-:Y:S05]  /*4200*/  BRA `(.L_x_18442) ;  /* 0x00000dd000007947 */ /* 0x000fea0003800000 */
.L_x_18451:
[----:B------:R-:W0:Y:S01]  /*4210*/  I2F.S8 R0, R3 ;  /* 0x0000000300007306 */ /* 0x000e220000001400 */
[----:B------:R-:W-:Y:S01]  /*4220*/  IMAD.MOV.U32 R22, RZ, RZ, R24 ;  /* 0x000000ffff167224 */ /* 0x000fe200078e0018 */
[----:B0-----:R-:W-:-:S05]  /*4230*/  F2FP.PACK_AB R0, RZ, R0 ;  /* 0x00000000ff00723e */ /* 0x001fca00000000ff */
[----:B------:R0:W-:Y:S01]  /*4240*/  STG.E.U16 [R8.64], R0 ;  /* 0x0000000008007986 */ /* 0x0001e2000c101524 */
[----:B------:R-:W-:Y:S05]  /*4250*/  BRA `(.L_x_18442) ;  /* 0x00000d8000007947 */ /* 0x000fea0003800000 */
.L_x_18450:
[----:B------:R-:W-:-:S13]  /*4260*/  ISETP.NE.AND P0, PT, R0, 0x7, PT ;  /* 0x000000070000780c */ /* 0x000fda0003f05270 */
[----:B------:R-:W-:Y:S05]  /*4270*/  @!P0 BRA `(.L_x_18452) ;  /* 0x000000f000008947 */ /* 0x000fea0003800000 */
[----:B------:R-:W-:-:S13]  /*4280*/  ISETP.NE.AND P0, PT, R0, 0x8, PT ;  /* 0x000000080000780c */ /* 0x000fda0003f05270 */
[----:B------:R-:W-:Y:S05]  /*4290*/  @!P0 BRA `(.L_x_18453) ;  /* 0x0000007000008947 */ /* 0x000fea0003800000 */
[----:B------:R-:W-:-:S13]  /*42a0*/  ISETP.NE.AND P0, PT, R0, 0x9, PT ;  /* 0x000000090000780c */ /* 0x000fda0003f05270 */
[----:B------:R-:W-:Y:S05]  /*42b0*/  @P0 BRA `(.L_x_18447) ;  /* 0x00000b2000000947 */ /* 0x000fea0003800000 */
[----:B------:R-:W0:Y:S01]  /*42c0*/  I2F.S8 R4, R3 ;  /* 0x0000000300047306 */ /* 0x000e220000001400 */
[----:B------:R-:W-:Y:S02]  /*42d0*/  IMAD.MOV.U32 R5, RZ, RZ, RZ ;  /* 0x000000ffff057224 */ /* 0x000fe400078e00ff */
[----:B------:R-:W-:-:S03]  /*42e0*/  IMAD.MOV.U32 R22, RZ, RZ, R24 ;  /* 0x000000ffff167224 */ /* 0x000fc600078e0018 */
[----:B0-----:R0:W-:Y:S01]  /*42f0*/  STG.E.64 [R8.64], R4 ;  /* 0x0000000408007986 */ /* 0x0011e2000c101b24 */
[----:B------:R-:W-:Y:S05]  /*4300*/  BRA `(.L_x_18442) ;  /* 0x00000cd000007947 */ /* 0x000fea0003800000 */
.L_x_18453:
[----:B------:R-:W0:Y:S01]  /*4310*/  I2F.S8 R3, R3 ;  /* 0x0000000300037306 */ /* 0x000e220000001400 */
[----:B------:R-:W-:Y:S01]  /*4320*/  IMAD.MOV.U32 R22, RZ, RZ, R24 ;  /* 0x000000ffff167224 */ /* 0x000fe200078e0018 */
[----:B0-----:R-:W-:-:S04]  /*4330*/  F2FP.PACK_AB R3, RZ, R3 ;  /* 0x00000003ff03723e */ /* 0x001fc800000000ff */
[----:B------:R-:W-:-:S05]  /*4340*/  PRMT R3, R3, 0x5410, RZ ;  /* 0x0000541003037816 */ /* 0x000fca00000000ff */
[----:B------:R0:W-:Y:S01]  /*4350*/  STG.E [R8.64], R3 ;  /* 0x0000000308007986 */ /* 0x0001e2000c101924 */
[----:B------:R-:W-:Y:S05]  /*4360*/  BRA `(.L_x_18442) ;  /* 0x00000c7000007947 */ /* 0x000fea0003800000 */
.L_x_18452:
[----:B------:R-:W-:Y:S01]  /*4370*/  PRMT R4, R3, 0x8880, RZ ;  /* 0x0000888003047816 */ /* 0x000fe200000000ff */
[----:B------:R-:W-:-:S03]  /*4380*/  IMAD.MOV.U32 R22, RZ, RZ, R24 ;  /* 0x000000ffff167224 */ /* 0x000fc600078e0018 */
[----:B------:R-:W-:-:S06]  /*4390*/  PRMT R4, R4, 0x7710, RZ ;  /* 0x0000771004047816 */ /* 0x000fcc00000000ff */
[----:B------:R-:W0:Y:S02]  /*43a0*/  I2F.F64.S16 R4, R4 ;  /* 0x0000000400047312 */ /* 0x000e240000101c00 */
[----:B0-----:R0:W-:Y:S01]  /*43b0*/  STG.E.64 [R8.64], R4 ;  /* 0x0000000408007986 */ /* 0x0011e2000c101b24 */
[----:B------:R-:W-:Y:S05]  /*43c0*/  BRA `(.L_x_18442) ;  /* 0x00000c1000007947 */ /* 0x000fea0003800000 */
.L_x_18443:
        /* <DEDUP_REMOVED lines=8> */
[----:B------:R-:W-:Y:S01]  /*4450*/  LOP3.LUT P0, RZ, R3, 0xff, RZ, 0xc0, !PT ;  /* 0x000000ff03ff7812 */ /* 0x000fe2000780c0ff */
[----:B------:R-:W-:-:S03]  /*4460*/  IMAD.MOV.U32 R22, RZ, RZ, R24 ;  /* 0x000000ffff167224 */ /* 0x000fc600078e0018 */
[----:B------:R-:W-:-:S05]  /*4470*/  SEL R3, RZ, 0x1, !P0 ;  /* 0x00000001ff037807 */ /* 0x000fca0004000000 */
[----:B------:R0:W-:Y:S01]  /*4480*/  STG.E.U8 [R8.64], R3 ;  /* 0x0000000308007986 */ /* 0x0001e2000c101124 */
[----:B------:R-:W-:Y:S05]  /*4490*/  BRA `(.L_x_18442) ;  /* 0x00000b4000007947 */ /* 0x000fea0003800000 */
.L_x_18456:
[----:B------:R-:W-:Y:S01]  /*44a0*/  PRMT R4, R3, 0x8880, RZ ;  /* 0x0000888003047816 */ /* 0x000fe200000000ff */
[----:B------:R-:W-:Y:S01]  /*44b0*/  CS2R R6, SRZ ;  /* 0x0000000000067805 */ /* 0x000fe2000001ff00 */
[----:B------:R-:W-:Y:S02]  /*44c0*/  IMAD.MOV.U32 R22, RZ, RZ, R24 ;  /* 0x000000ffff167224 */ /* 0x000fe400078e0018 */
[----:B------:R-:W-:-:S06]  /*44d0*/  PRMT R4, R4, 0x7710, RZ ;  /* 0x0000771004047816 */ /* 0x000fcc00000000ff */
[----:B------:R-:W0:Y:S02]  /*44e0*/  I2F.F64.S16 R4, R4 ;  /* 0x0000000400047312 */ /* 0x000e240000101c00 */
[----:B0-----:R0:W-:Y:S01]  /*44f0*/  STG.E.128 [R8.64], R4 ;  /* 0x0000000408007986 */ /* 0x0011e2000c101d24 */
[----:B------:R-:W-:Y:S05]  /*4500*/  BRA `(.L_x_18442) ;  /* 0x00000ad000007947 */ /* 0x000fea0003800000 */
.L_x_18455:
[----:B------:R-:W-:-:S13]  /*4510*/  ISETP.NE.AND P0, PT, R0, 0xf, PT ;  /* 0x0000000f0000780c */ /* 0x000fda0003f05270 */
[----:B------:R-:W-:Y:S05]  /*4520*/  @!P0 BRA `(.L_x_18457) ;  /* 0x000002f000008947 */ /* 0x000fea0003800000 */
[----:B------:R-:W-:-:S13]  /*4530*/  ISETP.NE.AND P0, PT, R0, 0x17, PT ;  /* 0x000000170000780c */ /* 0x000fda0003f05270 */
[----:B------:R-:W-:Y:S05]  /*4540*/  @!P0 BRA `(.L_x_18458) ;  /* 0x0000016000008947 */ /* 0x000fea0003800000 */
[----:B------:R-:W-:-:S13]  /*4550*/  ISETP.NE.AND P0, PT, R0, 0x18, PT ;  /* 0x000000180000780c */ /* 0x000fda0003f05270 */
[----:B------:R-:W-:Y:S05]  /*4560*/  @P0 BRA `(.L_x_18447) ;  /* 0x0000087000000947 */ /* 0x000fea0003800000 */
[----:B------:R-:W0:Y:S01]  /*4570*/  I2F.S8 R3, R3 ;  /* 0x0000000300037306 */ /* 0x000e220000001400 */
        /* <DEDUP_REMOVED lines=14> */
.L_x_18460:
[----:B------:R-:W-:Y:S05]  /*4660*/  BSYNC B0 ;  /* 0x0000000000007941 */ /* 0x000fea0003800000 */
.L_x_18459:
[----:B------:R-:W-:Y:S01]  /*4670*/  LOP3.LUT R5, R0, R5, RZ, 0xfc, !PT ;  /* 0x0000000500057212 */ /* 0x000fe200078efcff */
[----:B------:R-:W-:-:S04]  /*4680*/  IMAD.MOV.U32 R22, RZ, RZ, R24 ;  /* 0x000000ffff167224 */ /* 0x000fc800078e0018 */
[----:B------:R0:W-:Y:S01]  /*4690*/  STG.E.U8 [R8.64], R5 ;  /* 0x0000000508007986 */ /* 0x0001e2000c101124 */
[----:B------:R-:W-:Y:S05]  /*46a0*/  BRA `(.L_x_18442) ;  /* 0x0000093000007947 */ /* 0x000fea0003800000 */
.L_x_18458:
[----:B------:R-:W0:Y:S01]  /*46b0*/  I2F.S8 R5, R3 ;  /* 0x0000000300057306 */ /* 0x000e220000001400 */
        /* <DEDUP_REMOVED lines=12> */
.L_x_18462:
[----:B------:R-:W-:Y:S01]  /*4780*/  IMAD.MOV.U32 R0, RZ, RZ, 0x7f ;  /* 0x0000007fff007424 */ /* 0x000fe200078e00ff */
[----:B------:R-:W-:-:S04]  /*4790*/  ISETP.GT.U32.AND P0, PT, R4, 0x7f800000, PT ;  /* 0x7f8000000400780c */ /* 0x000fc80003f04070 */
[----:B------:R-:W-:-:S04]  /*47a0*/  SEL R0, R0, 0x7c, P0 ;  /* 0x0000007c00007807 */ /* 0x000fc80000000000 */
.L_x_18463:
[----:B------:R-:W-:Y:S05]  /*47b0*/  BSYNC B0 ;  /* 0x0000000000007941 */ /* 0x000fea0003800000 */
.L_x_18461:
[----:B------:R-:W-:Y:S01]  /*47c0*/  LOP3.LUT R3, R5, 0x80000000, RZ, 0xc0, !PT ;  /* 0x8000000005037812 */ /* 0x000fe200078ec0ff */
[----:B------:R-:W-:-:S03]  /*47d0*/  IMAD.MOV.U32 R22, RZ, RZ, R24 ;  /* 0x000000ffff167224 */ /* 0x000fc600078e0018 */
[----:B------:R-:W-:-:S04]  /*47e0*/  SHF.R.U32.HI R3, RZ, 0x18, R3 ;  /* 0x00000018ff037819 */ /* 0x000fc80000011603 */
[----:B------:R-:W-:-:S05]  /*47f0*/  LOP3.LUT R3, R0, R3, RZ, 0xfc, !PT ;  /* 0x0000000300037212 */ /* 0x000fca00078efcff */
[----:B------:R0:W-:Y:S01]  /*4800*/  STG.E.U8 [R8.64], R3 ;  /* 0x0000000308007986 */ /* 0x0001e2000c101124 */
[----:B------:R-:W-:Y:S05]  /*4810*/  BRA `(.L_x_18442) ;  /* 0x000007c000007947 */ /* 0x000fea0003800000 */
.L_x_18457:
[----:B------:R-:W0:Y:S01]  /*4820*/  I2F.S8 R0, R3 ;  /* 0x0000000300007306 */ /* 0x000e220000001400 */
[----:B------:R-:W-:Y:S01]  /*4830*/  IMAD.MOV.U32 R22, RZ, RZ, R24 ;  /* 0x000000ffff167224 */ /* 0x000fe200078e0018 */
[----:B0-----:R-:W-:-:S05]  /*4840*/  F2FP.BF16.PACK_AB R0, RZ, R0 ;  /* 0x00000000ff00723e */ /* 0x001fca00000010ff */
[----:B------:R0:W-:Y:S01]  /*4850*/  STG.E.U16 [R8.64], R0 ;  /* 0x0000000008007986 */ /* 0x0001e2000c101524 */
[----:B------:R-:W-:Y:S05]  /*4860*/  BRA `(.L_x_18442) ;  /* 0x0000077000007947 */ /* 0x000fea0003800000 */
.L_x_18454:
        /* <DEDUP_REMOVED lines=10> */
[----:B------:R-:W-:-:S05]  /*4910*/  PRMT R3, R3, 0x7710, RZ ;  /* 0x0000771003037816 */ /* 0x000fca00000000ff */
[----:B------:R0:W-:Y:S01]  /*4920*/  STG.E.U16 [R8.64], R3 ;  /* 0x0000000308007986 */ /* 0x0001e2000c101524 */
[----:B------:R-:W-:Y:S05]  /*4930*/  BRA `(.L_x_18442) ;  /* 0x000006a000007947 */ /* 0x000fea0003800000 */
.L_x_18466:
[----:B------:R-:W0:Y:S01]  /*4940*/  I2F.S8 R3, R3 ;  /* 0x0000000300037306 */ /* 0x000e220000001400 */
        /* <DEDUP_REMOVED lines=16> */
.L_x_18469:
[----:B------:R-:W-:-:S04]  /*4a50*/  LOP3.LUT R3, R3, 0x80000000, RZ, 0xc0, !PT ;  /* 0x8000000003037812 */ /* 0x000fc800078ec0ff */
[----:B------:R-:W-:-:S04]  /*4a60*/  SHF.R.U32.HI R3, RZ, 0x18, R3 ;  /* 0x00000018ff037819 */ /* 0x000fc80000011603 */
[----:B------:R-:W-:-:S04]  /*4a70*/  LOP3.LUT R0, R0, R3, RZ, 0xfc, !PT ;  /* 0x0000000300007212 */ /* 0x000fc800078efcff */
[----:B------:R-:W-:Y:S02]  /*4a80*/  PRMT R4, R0, 0x7610, R4 ;  /* 0x0000761000047816 */ /* 0x000fe40000000004 */
.L_x_18468:
[----:B------:R-:W-:Y:S05]  /*4a90*/  BSYNC B0 ;  /* 0x0000000000007941 */ /* 0x000fea0003800000 */
.L_x_18467:
[----:B------:R0:W-:Y:S01]  /*4aa0*/  STG.E.U8 [R8.64], R4 ;  /* 0x0000000408007986 */ /* 0x0001e2000c101124 */
[----:B------:R-:W-:Y:S01]  /*4ab0*/  IMAD.MOV.U32 R22, RZ, RZ, R24 ;  /* 0x000000ffff167224 */ /* 0x000fe200078e0018 */
[----:B------:R-:W-:Y:S05]  /*4ac0*/  BRA `(.L_x_18442) ;  /* 0x0000051000007947 */ /* 0x000fea0003800000 */
.L_x_18465:
        /* <DEDUP_REMOVED lines=17> */
.L_x_18472:
[----:B------:R-:W-:-:S04]  /*4be0*/  LOP3.LUT R3, R3, 0x80000000, RZ, 0xc0, !PT ;  /* 0x8000000003037812 */ /* 0x000fc800078ec0ff */
[----:B------:R-:W-:-:S04]  /*4bf0*/  SHF.R.U32.HI R3, RZ, 0x18, R3 ;  /* 0x00000018ff037819 */ /* 0x000fc80000011603 */
[----:B------:R-:W-:-:S04]  /*4c00*/  LOP3.LUT R0, R0, R3, RZ, 0xfc, !PT ;  /* 0x0000000300007212 */ /* 0x000fc800078efcff */
[----:B------:R-:W-:Y:S02]  /*4c10*/  PRMT R4, R0, 0x7610, R4 ;  /* 0x0000761000047816 */ /* 0x000fe40000000004 */
.L_x_18471:
[----:B------:R-:W-:Y:S05]  /*4c20*/  BSYNC B0 ;  /* 0x0000000000007941 */ /* 0x000fea0003800000 */
.L_x_18470:
[----:B------:R0:W-:Y:S01]  /*4c30*/  STG.E.U8 [R8.64], R4 ;  /* 0x0000000408007986 */ /* 0x0001e2000c101124 */
[----:B------:R-:W-:Y:S01]  /*4c40*/  IMAD.MOV.U32 R22, RZ, RZ, R24 ;  /* 0x000000ffff167224 */ /* 0x000fe200078e0018 */
[----:B------:R-:W-:Y:S05]  /*4c50*/  BRA `(.L_x_18442) ;  /* 0x0000038000007947 */ /* 0x000fea0003800000 */
.L_x_18464:
[----:B------:R-:W-:-:S13]  /*4c60*/  ISETP.NE.AND P0, PT, R0, 0x1c, PT ;  /* 0x0000001c0000780c */ /* 0x000fda0003f05270 */
[----:B------:R-:W-:Y:S05]  /*4c70*/  @!P0 BRA `(.L_x_18473) ;  /* 0x0000032000008947 */ /* 0x000fea0003800000 */
[----:B------:R-:W-:-:S13]  /*4c80*/  ISETP.NE.AND P0, PT, R0, 0x1d, PT ;  /* 0x0000001d0000780c */ /* 0x000fda0003f05270 */
[----:B------:R-:W-:Y:S05]  /*4c90*/  @!P0 BRA `(.L_x_18474) ;  /* 0x0000029000008947 */ /* 0x000fea0003800000 */
[----:B------:R-:W-:-:S13]  /*4ca0*/  ISETP.NE.AND P0, PT, R0, 0x2c, PT ;  /* 0x0000002c0000780c */ /* 0x000fda0003f05270 */
[----:B------:R-:W-:Y:S05]  /*4cb0*/  @P0 BRA `(.L_x_18447) ;  /* 0x0000012000000947 */ /* 0x000fea0003800000 */
[----:B------:R-:W0:Y:S01]  /*4cc0*/  I2F.S8 R6, R3 ;  /* 0x0000000300067306 */ /* 0x000e220000001400 */
[----:B------:R-:W-:Y:S01]  /*4cd0*/  PLOP3.LUT P0, PT, PT, PT, PT, 0x80, 0x0 ;  /* 0x000000000000781c */ /* 0x000fe20003f0f070 */
[----:B------:R-:W-:Y:S01]  /*4ce0*/  IMAD.MOV.U32 R22, RZ, RZ, R24 ;  /* 0x000000ffff167224 */ /* 0x000fe200078e0018 */
        /* <DEDUP_REMOVED lines=15> */
.L_x_18447:
        /* <DEDUP_REMOVED lines=21> */
.L_x_18474:
[----:B------:R-:W-:Y:S01]  /*4f30*/  LOP3.LUT R3, R3, 0xffff, RZ, 0xc0, !PT ;  /* 0x0000ffff03037812 */ /* 0x000fe200078ec0ff */
[----:B------:R-:W-:-:S03]  /*4f40*/  IMAD.MOV.U32 R22, RZ, RZ, R24 ;  /* 0x000000ffff167224 */ /* 0x000fc600078e0018 */
[----:B------:R-:W-:-:S05]  /*4f50*/  PRMT R3, R3, 0x8880, RZ ;  /* 0x0000888003037816 */ /* 0x000fca00000000ff */
[----:B------:R-:W-:-:S05]  /*4f60*/  IMAD.MOV.U32 R4, RZ, RZ, R3 ;  /* 0x000000ffff047224 */ /* 0x000fca00078e0003 */
[----:B------:R-:W-:-:S05]  /*4f70*/  SHF.R.S32.HI R5, RZ, 0x1f, R4 ;  /* 0x0000001fff057819 */ /* 0x000fca0000011404 */
[----:B------:R0:W-:Y:S01]  /*4f80*/  STG.E.64 [R8.64], R4 ;  /* 0x0000000408007986 */ /* 0x0001e2000c101b24 */
[----:B------:R-:W-:Y:S05]  /*4f90*/  BRA `(.L_x_18442) ;  /* 0x0000004000007947 */ /* 0x000fea0003800000 */
.L_x_18473:
[----:B------:R-:W-:Y:S01]  /*4fa0*/  LOP3.LUT R3, R3, 0xffff, RZ, 0xc0, !PT ;  /* 0x0000ffff03037812 */ /* 0x000fe200078ec0ff */
[----:B------:R-:W-:-:S03]  /*4fb0*/  IMAD.MOV.U32 R22, RZ, RZ, R24 ;  /* 0x000000ffff167224 */ /* 0x000fc600078e0018 */
[----:B------:R-:W-:-:S05]  /*4fc0*/  PRMT R3, R3, 0x8880, RZ ;  /* 0x0000888003037816 */ /* 0x000fca00000000ff */
[----:B------:R0:W-:Y:S02]  /*4fd0*/  STG.E [R8.64], R3 ;  /* 0x0000000308007986 */ /* 0x0001e4000c101924 */
.L_x_18442:
[----:B0-----:R-:W-:Y:S05]  /*4fe0*/  BSYNC B6 ;  /* 0x0000000000067941 */ /* 0x001fea0003800000 */
.L_x_18441:
        /* <DEDUP_REMOVED lines=21> */
.L_x_18480:
[----:B------:R0:W-:Y:S01]  /*5140*/  STG.E.U8 [R8.64], R23 ;  /* 0x0000001708007986 */ /* 0x0001e2000c101124 */
[----:B------:R-:W-:Y:S05]  /*5150*/  BRA `(.L_x_18482) ;  /* 0x00000e9000007947 */ /* 0x000fea0003800000 */
.L_x_18479:
[----:B------:R-:W-:-:S13]  /*5160*/  ISETP.NE.AND P0, PT, R0, 0x2, PT ;  /* 0x000000020000780c */ /* 0x000fda0003f05270 */
[----:B------:R-:W-:Y:S05]  /*5170*/  @!P0 BRA `(.L_x_18483) ;  /* 0x000000e000008947 */ /* 0x000fea0003800000 */
[----:B------:R-:W-:-:S13]  /*5180*/  ISETP.NE.AND P0, PT, R0, 0x3, PT ;  /* 0x000000030000780c */ /* 0x000fda0003f05270 */
[----:B------:R-:W-:Y:S05]  /*5190*/  @!P0 BRA `(.L_x_18484) ;  /* 0x0000008000008947 */ /* 0x000fea0003800000 */
[----:B------:R-:W-:-:S13]  /*51a0*/  ISETP.NE.AND P0, PT, R0, 0x4, PT ;  /* 0x000000040000780c */ /* 0x000fda0003f05270 */
[----:B------:R-:W-:Y:S05]  /*51b0*/  @P0 BRA `(.L_x_18481) ;  /* 0x00000c6000000947 */ /* 0x000fea0003800000 */
[----:B------:R-:W-:-:S04]  /*51c0*/  LOP3.LUT R23, R23, 0xffff, RZ, 0xc0, !PT ;  /* 0x0000ffff17177812 */ /* 0x000fc800078ec0ff */
[----:B------:R-:W-:-:S05]  /*51d0*/  PRMT R23, R23, 0x8880, RZ ;  /* 0x0000888017177816 */ /* 0x000fca00000000ff */
[----:B------:R-:W-:-:S05]  /*51e0*/  IMAD.MOV.U32 R4, RZ, RZ, R23 ;  /* 0x000000ffff047224 */ /* 0x000fca00078e0017 */
[----:B------:R-:W-:-:S05]  /*51f0*/  SHF.R.S32.HI R5, RZ, 0x1f, R4 ;  /* 0x0000001fff057819 */ /* 0x000fca0000011404 */
[----:B------:R0:W-:Y:S01]  /*5200*/  STG.E.64 [R8.64], R4 ;  /* 0x0000000408007986 */ /* 0x0001e2000c101b24 */
[----:B------:R-:W-:Y:S05]  /*5210*/  BRA `(.L_x_18482) ;  /* 0x00000dd000007947 */ /* 0x000fea0003800000 */
.L_x_18484:
[----:B------:R-:W-:-:S04]  /*5220*/  LOP3.LUT R23, R23, 0xffff, RZ, 0xc0, !PT ;  /* 0x0000ffff17177812 */ /* 0x000fc800078ec0ff */
[----:B------:R-:W-:-:S05]  /*5230*/  PRMT R3, R23, 0x8880, RZ ;  /* 0x0000888017037816 */ /* 0x000fca00000000ff */
[----:B------:R0:W-:Y:S01]  /*5240*/  STG.E [R8.64], R3 ;  /* 0x0000000308007986 */ /* 0x0001e2000c101924 */
[----:B------:R-:W-:Y:S05]  /*5250*/  BRA `(.L_x_18482) ;  /* 0x00000d9000007947 */ /* 0x000fea0003800000 */
.L_x_18483:
[----:B------:R-:W-:-:S04]  /*5260*/  PRMT R3, R23, 0x8880, RZ ;  /* 0x0000888017037816 */ /* 0x000fc800000000ff */
[----:B------:R-:W-:-:S05]  /*5270*/  PRMT R3, R3, 0x7710, RZ ;  /* 0x0000771003037816 */ /* 0x000fca00000000ff */
[----:B------:R0:W-:Y:S01]  /*5280*/  STG.E.U16 [R8.64], R3 ;  /* 0x0000000308007986 */ /* 0x0001e2000c101524 */
[----:B------:R-:W-:Y:S05]  /*5290*/  BRA `(.L_x_18482) ;  /* 0x00000d5000007947 */ /* 0x000fea0003800000 */
.L_x_18478:
[----:B------:R-:W-:-:S13]  /*52a0*/  ISETP.GT.AND P0, PT, R0, 0x6, PT ;  /* 0x000000060000780c */ /* 0x000fda0003f04270 */
[----:B------:R-:W-:Y:S05]  /*52b0*/  @P0 BRA `(.L_x_18485) ;  /* 0x000000b000000947 */ /* 0x000fea0003800000 */
[----:B------:R-:W-:-:S13]  /*52c0*/  ISETP.NE.AND P0, PT, R0, 0x5, PT ;  /* 0x000000050000780c */ /* 0x000fda0003f05270 */
[----:B------:R-:W-:Y:S05]  /*52d0*/  @!P0 BRA `(.L_x_18486) ;  /* 0x0000005000008947 */ /* 0x000fea0003800000 */
[----:B------:R-:W-:-:S13]  /*52e0*/  ISETP.NE.AND P0, PT, R0, 0x6, PT ;  /* 0x000000060000780c */ /* 0x000fda0003f05270 */
[----:B------:R-:W-:Y:S05]  /*52f0*/  @P0 BRA `(.L_x_18481) ;  /* 0x00000b2000000947 */ /* 0x000fea0003800000 */
[----:B------:R-:W0:Y:S02]  /*5300*/  I2F.S8 R23, R23 ;  /* 0x0000001700177306 */ /* 0x000e240000001400 */
[----:B0-----:R0:W-:Y:S01]  /*5310*/  STG.E [R8.64], R23 ;  /* 0x0000001708007986 */ /* 0x0011e2000c101924 */
[----:B------:R-:W-:Y:S05]  /*5320*/  BRA `(.L_x_18482) ;  /* 0x00000cc000007947 */ /* 0x000fea0003800000 */
.L_x_18486:
[----:B------:R-:W0:Y:S02]  /*5330*/  I2F.S8 R0, R23 ;  /* 0x0000001700007306 */ /* 0x000e240000001400 */
[----:B0-----:R-:W-:-:S05]  /*5340*/  F2FP.PACK_AB R0, RZ, R0 ;  /* 0x00000000ff00723e */ /* 0x001fca00000000ff */
[----:B------:R0:W-:Y:S01]  /*5350*/  STG.E.U16 [R8.64], R0 ;  /* 0x0000000008007986 */ /* 0x0001e2000c101524 */
[----:B------:R-:W-:Y:S05]  /*5360*/  BRA `(.L_x_18482) ;  /* 0x00000c8000007947 */ /* 0x000fea0003800000 */
.L_x_18485:
[----:B------:R-:W-:-:S13]  /*5370*/  ISETP.NE.AND P0, PT, R0, 0x7, PT ;  /* 0x000000070000780c */ /* 0x000fda0003f05270 */
[----:B------:R-:W-:Y:S05]  /*5380*/  @!P0 BRA `(.L_x_18487) ;  /* 0x000000d000008947 */ /* 0x000fea0003800000 */
[----:B------:R-:W-:-:S13]  /*5390*/  ISETP.NE.AND P0, PT, R0, 0x8, PT ;  /* 0x000000080000780c */ /* 0x000fda0003f05270 */
[----:B------:R-:W-:Y:S05]  /*53a0*/  @!P0 BRA `(.L_x_18488) ;  /* 0x0000006000008947 */ /* 0x000fea0003800000 */
[----:B------:R-:W-:-:S13]  /*53b0*/  ISETP.NE.AND P0, PT, R0, 0x9, PT ;  /* 0x000000090000780c */ /* 0x000fda0003f05270 */
[----:B------:R-:W-:Y:S05]  /*53c0*/  @P0 BRA `(.L_x_18481) ;  /* 0x00000a5000000947 */ /* 0x000fea0003800000 */
[----:B------:R-:W0:Y:S01]  /*53d0*/  I2F.S8 R4, R23 ;  /* 0x0000001700047306 */ /* 0x000e220000001400 */
[----:B------:R-:W-:-:S05]  /*53e0*/  IMAD.MOV.U32 R5, RZ, RZ, RZ ;  /* 0x000000ffff057224 */ /* 0x000fca00078e00ff */
[----:B0-----:R0:W-:Y:S01]  /*53f0*/  STG.E.64 [R8.64], R4 ;  /* 0x0000000408007986 */ /* 0x0011e2000c101b24 */
[----:B------:R-:W-:Y:S05]  /*5400*/  BRA `(.L_x_18482) ;  /* 0x00000be000007947 */ /* 0x000fea0003800000 */
.L_x_18488:
[----:B------:R-:W0:Y:S02]  /*5410*/  I2F.S8 R23, R23 ;  /* 0x0000001700177306 */ /* 0x000e240000001400 */
[----:B0-----:R-:W-:-:S04]  /*5420*/  F2FP.PACK_AB R3, RZ, R23 ;  /* 0x00000017ff03723e */ /* 0x001fc800000000ff */
[----:B------:R-:W-:-:S05]  /*5430*/  PRMT R3, R3, 0x5410, RZ ;  /* 0x0000541003037816 */ /* 0x000fca00000000ff */
[----:B------:R0:W-:Y:S01]  /*5440*/  STG.E [R8.64], R3 ;  /* 0x0000000308007986 */ /* 0x0001e2000c101924 */
[----:B------:R-:W-:Y:S05]  /*5450*/  BRA `(.L_x_18482) ;  /* 0x00000b9000007947 */ /* 0x000fea0003800000 */
.L_x_18487:
[----:B------:R-:W-:-:S04]  /*5460*/  PRMT R4, R23, 0x8880, RZ ;  /* 0x0000888017047816 */ /* 0x000fc800000000ff */
[----:B------:R-:W-:-:S06]  /*5470*/  PRMT R4, R4, 0x7710, RZ ;  /* 0x0000771004047816 */ /* 0x000fcc00000000ff */
[----:B------:R-:W0:Y:S02]  /*5480*/  I2F.F64.S16 R4, R4 ;  /* 0x0000000400047312 */ /* 0x000e240000101c00 */
[----:B0-----:R0:W-:Y:S01]  /*5490*/  STG.E.64 [R8.64], R4 ;  /* 0x0000000408007986 */ /* 0x0011e2000c101b24 */
[----:B------:R-:W-:Y:S05]  /*54a0*/  BRA `(.L_x_18482) ;  /* 0x00000b4000007947 */ /* 0x000fea0003800000 */
.L_x_18477:
        /* <DEDUP_REMOVED lines=8> */
[----:B------:R-:W-:-:S04]  /*5530*/  LOP3.LUT P0, RZ, R23, 0xff, RZ, 0xc0, !PT ;  /* 0x000000ff17ff7812 */ /* 0x000fc8000780c0ff */
[----:B------:R-:W-:-:S05]  /*5540*/  SEL R3, RZ, 0x1, !P0 ;  /* 0x00000001ff037807 */ /* 0x000fca0004000000 */
[----:B------:R0:W-:Y:S01]  /*5550*/  STG.E.U8 [R8.64], R3 ;  /* 0x0000000308007986 */ /* 0x0001e2000c101124 */
[----:B------:R-:W-:Y:S05]  /*5560*/  BRA `(.L_x_18482) ;  /* 0x00000a8000007947 */ /* 0x000fea0003800000 */
.L_x_18491:
[----:B------:R-:W-:Y:S01]  /*5570*/  PRMT R4, R23, 0x8880, RZ ;  /* 0x0000888017047816 */ /* 0x000fe200000000ff */
[----:B------:R-:W-:-:S03]  /*5580*/  CS2R R6, SRZ ;  /* 0x0000000000067805 */ /* 0x000fc6000001ff00 */
[----:B------:R-:W-:-:S06]  /*5590*/  PRMT R4, R4, 0x7710, RZ ;  /* 0x0000771004047816 */ /* 0x000fcc00000000ff */
[----:B------:R-:W0:Y:S02]  /*55a0*/  I2F.F64.S16 R4, R4 ;  /* 0x0000000400047312 */ /* 0x000e240000101c00 */
[----:B0-----:R0:W-:Y:S01]  /*55b0*/  STG.E.128 [R8.64], R4 ;  /* 0x0000000408007986 */ /* 0x0011e2000c101d24 */
[----:B------:R-:W-:Y:S05]  /*55c0*/  BRA `(.L_x_18482) ;  /* 0x00000a2000007947 */ /* 0x000fea0003800000 */
.L_x_18490:
        /* <DEDUP_REMOVED lines=21> */
.L_x_18495:
[----:B------:R-:W-:Y:S05]  /*5720*/  BSYNC B0 ;  /* 0x0000000000007941 */ /* 0x000fea0003800000 */
.L_x_18494:
[----:B------:R-:W-:-:S05]  /*5730*/  LOP3.LUT R5, R0, R5, RZ, 0xfc, !PT ;  /* 0x0000000500057212 */ /* 0x000fca00078efcff */
[----:B------:R0:W-:Y:S01]  /*5740*/  STG.E.U8 [R8.64], R5 ;  /* 0x0000000508007986 */ /* 0x0001e2000c101124 */
[----:B------:R-:W-:Y:S05]  /*5750*/  BRA `(.L_x_18482) ;  /* 0x0000089000007947 */ /* 0x000fea0003800000 */
.L_x_18493:
        /* <DEDUP_REMOVED lines=13> */
.L_x_18497:
[----:B------:R-:W-:Y:S01]  /*5830*/  IMAD.MOV.U32 R0, RZ, RZ, 0x7f ;  /* 0x0000007fff007424 */ /* 0x000fe200078e00ff */
[----:B------:R-:W-:-:S04]  /*5840*/  ISETP.GT.U32.AND P0, PT, R3, 0x7f800000, PT ;  /* 0x7f8000000300780c */ /* 0x000fc80003f04070 */
[----:B------:R-:W-:-:S04]  /*5850*/  SEL R0, R0, 0x7c, P0 ;  /* 0x0000007c00007807 */ /* 0x000fc80000000000 */
.L_x_18498:
[----:B------:R-:W-:Y:S05]  /*5860*/  BSYNC B0 ;  /* 0x0000000000007941 */ /* 0x000fea0003800000 */
.L_x_18496:
[----:B------:R-:W-:-:S04]  /*5870*/  LOP3.LUT R3, R23, 0x80000000, RZ, 0xc0, !PT ;  /* 0x8000000017037812 */ /* 0x000fc800078ec0ff */
[----:B------:R-:W-:-:S04]  /*5880*/  SHF.R.U32.HI R3, RZ, 0x18, R3 ;  /* 0x00000018ff037819 */ /* 0x000fc80000011603 */
[----:B------:R-:W-:-:S05]  /*5890*/  LOP3.LUT R3, R0, R3, RZ, 0xfc, !PT ;  /* 0x0000000300037212 */ /* 0x000fca00078efcff */
[----:B------:R0:W-:Y:S01]  /*58a0*/  STG.E.U8 [R8.64], R3 ;  /* 0x0000000308007986 */ /* 0x0001e2000c101124 */
[----:B------:R-:W-:Y:S05]  /*58b0*/  BRA `(.L_x_18482) ;  /* 0x0000073000007947 */ /* 0x000fea0003800000 */
.L_x_18492:
[----:B------:R-:W0:Y:S02]  /*58c0*/  I2F.S8 R0, R23 ;  /* 0x0000001700007306 */ /* 0x000e240000001400 */
[----:B0-----:R-:W-:-:S05]  /*58d0*/  F2FP.BF16.PACK_AB R0, RZ, R0 ;  /* 0x00000000ff00723e */ /* 0x001fca00000010ff */
[----:B------:R0:W-:Y:S01]  /*58e0*/  STG.E.U16 [R8.64], R0 ;  /* 0x0000000008007986 */ /* 0x0001e2000c101524 */
[----:B------:R-:W-:Y:S05]  /*58f0*/  BRA `(.L_x_18482) ;  /* 0x000006f000007947 */ /* 0x000fea0003800000 */
.L_x_18489:
        /* <DEDUP_REMOVED lines=8> */
[----:B------:R-:W-:-:S04]  /*5980*/  PRMT R3, R23, 0x8880, RZ ;  /* 0x0000888017037816 */ /* 0x000fc800000000ff */
[----:B------:R-:W-:-:S05]  /*5990*/  PRMT R3, R3, 0x7710, RZ ;  /* 0x0000771003037816 */ /* 0x000fca00000000ff */
[----:B------:R0:W-:Y:S01]  /*59a0*/  STG.E.U16 [R8.64], R3 ;  /* 0x0000000308007986 */ /* 0x0001e2000c101524 */
[----:B------:R-:W-:Y:S05]  /*59b0*/  BRA `(.L_x_18482) ;  /* 0x0000063000007947 */ /* 0x000fea0003800000 */
.L_x_18501:
        /* <DEDUP_REMOVED lines=17> */
.L_x_18504:
[----:B------:R-:W-:-:S04]  /*5ad0*/  LOP3.LUT R3, R23, 0x80000000, RZ, 0xc0, !PT ;  /* 0x8000000017037812 */ /* 0x000fc800078ec0ff */
[----:B------:R-:W-:-:S04]  /*5ae0*/  SHF.R.U32.HI R3, RZ, 0x18, R3 ;  /* 0x00000018ff037819 */ /* 0x000fc80000011603 */
[----:B------:R-:W-:-:S04]  /*5af0*/  LOP3.LUT R0, R0, R3, RZ, 0xfc, !PT ;  /* 0x0000000300007212 */ /* 0x000fc800078efcff */
[----:B------:R-:W-:Y:S02]  /*5b00*/  PRMT R4, R0, 0x7610, R4 ;  /* 0x0000761000047816 */ /* 0x000fe40000000004 */
.L_x_18503:
[----:B------:R-:W-:Y:S05]  /*5b10*/  BSYNC B0 ;  /* 0x0000000000007941 */ /* 0x000fea0003800000 */
.L_x_18502:
[----:B------:R0:W-:Y:S01]  /*5b20*/  STG.E.U8 [R8.64], R4 ;  /* 0x0000000408007986 */ /* 0x0001e2000c101124 */
[----:B------:R-:W-:Y:S05]  /*5b30*/  BRA `(.L_x_18482) ;  /* 0x000004b000007947 */ /* 0x000fea0003800000 */
.L_x_18500:
        /* <DEDUP_REMOVED lines=17> */
.L_x_18507:
[----:B------:R-:W-:-:S04]  /*5c50*/  LOP3.LUT R3, R23, 0x80000000, RZ, 0xc0, !PT ;  /* 0x8000000017037812 */ /* 0x000fc800078ec0ff */
[----:B------:R-:W-:-:S04]  /*5c60*/  SHF.R.U32.HI R3, RZ, 0x18, R3 ;  /* 0x00000018ff037819 */ /* 0x000fc80000011603 */
[----:B------:R-:W-:-:S04]  /*5c70*/  LOP3.LUT R0, R0, R3, RZ, 0xfc, !PT ;  /* 0x0000000300007212 */ /* 0x000fc800078efcff */
[----:B------:R-:W-:Y:S02]  /*5c80*/  PRMT R4, R0, 0x7610, R4 ;  /* 0x0000761000047816 */ /* 0x000fe40000000004 */
.L_x_18506:
[----:B------:R-:W-:Y:S05]  /*5c90*/  BSYNC B0 ;  /* 0x0000000000007941 */ /* 0x000fea0003800000 */
.L_x_18505:
[----:B------:R0:W-:Y:S01]  /*5ca0*/  STG.E.U8 [R8.64], R4 ;  /* 0x0000000408007986 */ /* 0x0001e2000c101124 */
[----:B------:R-:W-:Y:S05]  /*5cb0*/  BRA `(.L_x_18482) ;  /* 0x0000033000007947 */ /* 0x000fea0003800000 */
.L_x_18499:
[----:B------:R-:W-:-:S13]  /*5cc0*/  ISETP.NE.AND P0, PT, R0, 0x1c, PT ;  /* 0x0000001c0000780c */ /* 0x000fda0003f05270 */
[----:B------:R-:W-:Y:S05]  /*5cd0*/  @!P0 BRA `(.L_x_18508) ;  /* 0x000002e000008947 */ /* 0x000fea0003800000 */
[----:B------:R-:W-:-:S13]  /*5ce0*/  ISETP.NE.AND P0, PT, R0, 0x1d, PT ;  /* 0x0000001d0000780c */ /* 0x000fda0003f05270 */
[----:B------:R-:W-:Y:S05]  /*5cf0*/  @!P0 BRA `(.L_x_18509) ;  /* 0x0000026000008947 */ /* 0x000fea0003800000 */
[----:B------:R-:W-:-:S13]  /*5d00*/  ISETP.NE.AND P0, PT, R0, 0x2c, PT ;  /* 0x0000002c0000780c */ /* 0x000fda0003f05270 */
[----:B------:R-:W-:Y:S05]  /*5d10*/  @P0 BRA `(.L_x_18481) ;  /* 0x0000010000000947 */ /* 0x000fea0003800000 */
[----:B------:R-:W0:Y:S01]  /*5d20*/  I2F.S8 R6, R23 ;  /* 0x0000001700067306 */ /* 0x000e220000001400 */
        /* <DEDUP_REMOVED lines=15> */
.L_x_18481:
        /* <DEDUP_REMOVED lines=20> */
.L_x_18509:
[----:B------:R-:W-:-:S04]  /*5f60*/  LOP3.LUT R23, R23, 0xffff, RZ, 0xc0, !PT ;  /* 0x0000ffff17177812 */ /* 0x000fc800078ec0ff */
[----:B------:R-:W-:-:S05]  /*5f70*/  PRMT R23, R23, 0x8880, RZ ;  /* 0x0000888017177816 */ /* 0x000fca00000000ff */
[----:B------:R-:W-:-:S05]  /*5f80*/  IMAD.MOV.U32 R4, RZ, RZ, R23 ;  /* 0x000000ffff047224 */ /* 0x000fca00078e0017 */
[----:B------:R-:W-:-:S05]  /*5f90*/  SHF.R.S32.HI R5, RZ, 0x1f, R4 ;  /* 0x0000001fff057819 */ /* 0x000fca0000011404 */
[----:B------:R0:W-:Y:S01]  /*5fa0*/  STG.E.64 [R8.64], R4 ;  /* 0x0000000408007986 */ /* 0x0001e2000c101b24 */
[----:B------:R-:W-:Y:S05]  /*5fb0*/  BRA `(.L_x_18482) ;  /* 0x0000003000007947 */ /* 0x000fea0003800000 */
.L_x_18508:
[----:B------:R-:W-:-:S04]  /*5fc0*/  LOP3.LUT R23, R23, 0xffff, RZ, 0xc0, !PT ;  /* 0x0000ffff17177812 */ /* 0x000fc800078ec0ff */
[----:B------:R-:W-:-:S05]  /*5fd0*/  PRMT R3, R23, 0x8880, RZ ;  /* 0x0000888017037816 */ /* 0x000fca00000000ff */
[----:B------:R0:W-:Y:S02]  /*5fe0*/  STG.E [R8.64], R3 ;  /* 0x0000000308007986 */ /* 0x0001e4000c101924 */
.L_x_18482:
        /* <DEDUP_REMOVED lines=21> */
.L_x_18513:
[----:B------:R0:W-:Y:S01]  /*6140*/  STG.E.U8 [R8.64], R19 ;  /* 0x0000001308007986 */ /* 0x0001e2000c101124 */
[----:B------:R-:W-:Y:S05]  /*6150*/  BRA `(.L_x_18515) ;  /* 0x00000e9000007947 */ /* 0x000fea0003800000 */
.L_x_18512:
        /* <DEDUP_REMOVED lines=12> */
.L_x_18517:
[----:B------:R-:W-:-:S04]  /*6220*/  LOP3.LUT R19, R19, 0xffff, RZ, 0xc0, !PT ;  /* 0x0000ffff13137812 */ /* 0x000fc800078ec0ff */
[----:B------:R-:W-:-:S05]  /*6230*/  PRMT R3, R19, 0x8880, RZ ;  /* 0x0000888013037816 */ /* 0x000fca00000000ff */
[----:B------:R0:W-:Y:S01]  /*6240*/  STG.E [R8.64], R3 ;  /* 0x0000000308007986 */ /* 0x0001e2000c101924 */
[----:B------:R-:W-:Y:S05]  /*6250*/  BRA `(.L_x_18515) ;  /* 0x00000d9000007947 */ /* 0x000fea0003800000 */
.L_x_18516:
[----:B------:R-:W-:-:S04]  /*6260*/  PRMT R3, R19, 0x8880, RZ ;  /* 0x0000888013037816 */ /* 0x000fc800000000ff */
[----:B------:R-:W-:-:S05]  /*6270*/  PRMT R3, R3, 0x7710, RZ ;  /* 0x0000771003037816 */ /* 0x000fca00000000ff */
[----:B------:R0:W-:Y:S01]  /*6280*/  STG.E.U16 [R8.64], R3 ;  /* 0x0000000308007986 */ /* 0x0001e2000c101524 */
[----:B------:R-:W-:Y:S05]  /*6290*/  BRA `(.L_x_18515) ;  /* 0x00000d5000007947 */ /* 0x000fea0003800000 */
.L_x_18511:
        /* <DEDUP_REMOVED lines=9> */
.L_x_18519:
[----:B------:R-:W0:Y:S02]  /*6330*/  I2F.S8 R0, R19 ;  /* 0x0000001300007306 */ /* 0x000e240000001400 */
[----:B0-----:R-:W-:-:S05]  /*6340*/  F2FP.PACK_AB R0, RZ, R0 ;  /* 0x00000000ff00723e */ /* 0x001fca00000000ff */
[----:B------:R0:W-:Y:S01]  /*6350*/  STG.E.U16 [R8.64], R0 ;  /* 0x0000000008007986 */ /* 0x0001e2000c101524 */
[----:B------:R-:W-:Y:S05]  /*6360*/  BRA `(.L_x_18515) ;  /* 0x00000c8000007947 */ /* 0x000fea0003800000 */
.L_x_18518:
        /* <DEDUP_REMOVED lines=10> */
.L_x_18521:
[----:B------:R-:W0:Y:S02]  /*6410*/  I2F.S8 R19, R19 ;  /* 0x0000001300137306 */ /* 0x000e240000001400 */
[----:B0-----:R-:W-:-:S04]  /*6420*/  F2FP.PACK_AB R3, RZ, R19 ;  /* 0x00000013ff03723e */ /* 0x001fc800000000ff */
[----:B------:R-:W-:-:S05]  /*6430*/  PRMT R3, R3, 0x5410, RZ ;  /* 0x0000541003037816 */ /* 0x000fca00000000ff */
[----:B------:R0:W-:Y:S01]  /*6440*/  STG.E [R8.64], R3 ;  /* 0x0000000308007986 */ /* 0x0001e2000c101924 */
[----:B------:R-:W-:Y:S05]  /*6450*/  BRA `(.L_x_18515) ;  /* 0x00000b9000007947 */ /* 0x000fea0003800000 */
.L_x_18520:
[----:B------:R-:W-:-:S04]  /*6460*/  PRMT R4, R19, 0x8880, RZ ;  /* 0x0000888013047816 */ /* 0x000fc800000000ff */
[----:B------:R-:W-:-:S06]  /*6470*/  PRMT R4, R4, 0x7710, RZ ;  /* 0x0000771004047816 */ /* 0x000fcc00000000ff */
[----:B------:R-:W0:Y:S02]  /*6480*/  I2F.F64.S16 R4, R4 ;  /* 0x0000000400047312 */ /* 0x000e240000101c00 */
[----:B0-----:R0:W-:Y:S01]  /*6490*/  STG.E.64 [R8.64], R4 ;  /* 0x0000000408007986 */ /* 0x0011e2000c101b24 */
[----:B------:R-:W-:Y:S05]  /*64a0*/  BRA `(.L_x_18515) ;  /* 0x00000b4000007947 */ /* 0x000fea0003800000 */
.L_x_18510:
        /* <DEDUP_REMOVED lines=12> */
.L_x_18524:
[----:B------:R-:W-:Y:S01]  /*6570*/  PRMT R4, R19, 0x8880, RZ ;  /* 0x0000888013047816 */ /* 0x000fe200000000ff */
[----:B------:R-:W-:-:S03]  /*6580*/  CS2R R6, SRZ ;  /* 0x0000000000067805 */ /* 0x000fc6000001ff00 */
[----:B------:R-:W-:-:S06]  /*6590*/  PRMT R4, R4, 0x7710, RZ ;  /* 0x0000771004047816 */ /* 0x000fcc00000000ff */
[----:B------:R-:W0:Y:S02]  /*65a0*/  I2F.F64.S16 R4, R4 ;  /* 0x0000000400047312 */ /* 0x000e240000101c00 */
[----:B0-----:R0:W-:Y:S01]  /*65b0*/  STG.E.128 [R8.64], R4 ;  /* 0x0000000408007986 */ /* 0x0011e2000c101d24 */
[----:B------:R-:W-:Y:S05]  /*65c0*/  BRA `(.L_x_18515) ;  /* 0x00000a2000007947 */ /* 0x000fea0003800000 */
.L_x_18523:
        /* <DEDUP_REMOVED lines=21> */
.L_x_18528:
[----:B------:R-:W-:Y:S05]  /*6720*/  BSYNC B0 ;  /* 0x0000000000007941 */ /* 0x000fea0003800000 */
.L_x_18527:
[----:B------:R-:W-:-:S05]  /*6730*/  LOP3.LUT R5, R0, R5, RZ, 0xfc, !PT ;  /* 0x0000000500057212 */ /* 0x000fca00078efcff */
[----:B------:R0:W-:Y:S01]  /*6740*/  STG.E.U8 [R8.64], R5 ;  /* 0x0000000508007986 */ /* 0x0001e2000c101124 */
[----:B------:R-:W-:Y:S05]  /*6750*/  BRA `(.L_x_18515) ;  /* 0x0000089000007947 */ /* 0x000fea0003800000 */
.L_x_18526:
        /* <DEDUP_REMOVED lines=13> */
.L_x_18530:
[----:B------:R-:W-:Y:S01]  /*6830*/  IMAD.MOV.U32 R0, RZ, RZ, 0x7f ;  /* 0x0000007fff007424 */ /* 0x000fe200078e00ff */
[----:B------:R-:W-:-:S04]  /*6840*/  ISETP.GT.U32.AND P0, PT, R3, 0x7f800000, PT ;  /* 0x7f8000000300780c */ /* 0x000fc80003f04070 */
[----:B------:R-:W-:-:S04]  /*6850*/  SEL R0, R0, 0x7c, P0 ;  /* 0x0000007c00007807 */ /* 0x000fc80000000000 */
.L_x_18531:
[----:B------:R-:W-:Y:S05]  /*6860*/  BSYNC B0 ;  /* 0x0000000000007941 */ /* 0x000fea0003800000 */
.L_x_18529:
[----:B------:R-:W-:-:S04]  /*6870*/  LOP3.LUT R3, R19, 0x80000000, RZ, 0xc0, !PT ;  /* 0x8000000013037812 */ /* 0x000fc800078ec0ff */
[----:B------:R-:W-:-:S04]  /*6880*/  SHF.R.U32.HI R3, RZ, 0x18, R3 ;  /* 0x00000018ff037819 */ /* 0x000fc80000011603 */
[----:B------:R-:W-:-:S05]  /*6890*/  LOP3.LUT R3, R0, R3, RZ, 0xfc, !PT ;  /* 0x0000000300037212 */ /* 0x000fca00078efcff */
[----:B------:R0:W-:Y:S01]  /*68a0*/  STG.E.U8 [R8.64], R3 ;  /* 0x0000000308007986 */ /* 0x0001e2000c101124 */
[----:B------:R-:W-:Y:S05]  /*68b0*/  BRA `(.L_x_18515) ;  /* 0x0000073000007947 */ /* 0x000fea0003800000 */
.L_x_18525:
[----:B------:R-:W0:Y:S02]  /*68c0*/  I2F.S8 R0, R19 ;  /* 0x0000001300007306 */ /* 0x000e240000001400 */
[----:B0-----:R-:W-:-:S05]  /*68d0*/  F2FP.BF16.PACK_AB R0, RZ, R0 ;  /* 0x00000000ff00723e */ /* 0x001fca00000010ff */
[----:B------:R0:W-:Y:S01]  /*68e0*/  STG.E.U16 [R8.64], R0 ;  /* 0x0000000008007986 */ /* 0x0001e2000c101524 */
[----:B------:R-:W-:Y:S05]  /*68f0*/  BRA `(.L_x_18515) ;  /* 0x000006f000007947 */ /* 0x000fea0003800000 */
.L_x_18522:
        /* <DEDUP_REMOVED lines=12> */
.L_x_18534:
        /* <DEDUP_REMOVED lines=17> */
.L_x_18537:
[----:B------:R-:W-:-:S04]  /*6ad0*/  LOP3.LUT R3, R19, 0x80000000, RZ, 0xc0, !PT ;  /* 0x8000000013037812 */ /* 0x000fc800078ec0ff */
[----:B------:R-:W-:-:S04]  /*6ae0*/  SHF.R.U32.HI R3, RZ, 0x18, R3 ;  /* 0x00000018ff037819 */ /* 0x000fc80000011603 */
[----:B------:R-:W-:-:S04]  /*6af0*/  LOP3.LUT R0, R0, R3, RZ, 0xfc, !PT ;  /* 0x0000000300007212 */ /* 0x000fc800078efcff */
[----:B------:R-:W-:Y:S02]  /*6b00*/  PRMT R4, R0, 0x7610, R4 ;  /* 0x0000761000047816 */ /* 0x000fe40000000004 */
.L_x_18536:
[----:B------:R-:W-:Y:S05]  /*6b10*/  BSYNC B0 ;  /* 0x0000000000007941 */ /* 0x000fea0003800000 */
.L_x_18535:
[----:B------:R0:W-:Y:S01]  /*6b20*/  STG.E.U8 [R8.64], R4 ;  /* 0x0000000408007986 */ /* 0x0001e2000c101124 */
[----:B------:R-:W-:Y:S05]  /*6b30*/  BRA `(.L_x_18515) ;  /* 0x000004b000007947 */ /* 0x000fea0003800000 */
.L_x_18533:
        /* <DEDUP_REMOVED lines=17> */
.L_x_18540:
[----:B------:R-:W-:-:S04]  /*6c50*/  LOP3.LUT R3, R19, 0x80000000, RZ, 0xc0, !PT ;  /* 0x8000000013037812 */ /* 0x000fc800078ec0ff */
[----:B------:R-:W-:-:S04]  /*6c60*/  SHF.R.U32.HI R3, RZ, 0x18, R3 ;  /* 0x00000018ff037819 */ /* 0x000fc80000011603 */
[----:B------:R-:W-:-:S04]  /*6c70*/  LOP3.LUT R0, R0, R3, RZ, 0xfc, !PT ;  /* 0x0000000300007212 */ /* 0x000fc800078efcff */
[----:B------:R-:W-:Y:S02]  /*6c80*/  PRMT R4, R0, 0x7610, R4 ;  /* 0x0000761000047816 */ /* 0x000fe40000000004 */
.L_x_18539:
[----:B------:R-:W-:Y:S05]  /*6c90*/  BSYNC B0 ;  /* 0x0000000000007941 */ /* 0x000fea0003800000 */
.L_x_18538:
[----:B------:R0:W-:Y:S01]  /*6ca0*/  STG.E.U8 [R8.64], R4 ;  /* 0x0000000408007986 */ /* 0x0001e2000c101124 */
[----:B------:R-:W-:Y:S05]  /*6cb0*/  BRA `(.L_x_18515) ;  /* 0x0000033000007947 */ /* 0x000fea0003800000 */
.L_x_18532:
        /* <DEDUP_REMOVED lines=22> */
.L_x_18514:
        /* <DEDUP_REMOVED lines=20> */
.L_x_18542:
[----:B------:R-:W-:-:S04]  /*6f60*/  LOP3.LUT R19, R19, 0xffff, RZ, 0xc0, !PT ;  /* 0x0000ffff13137812 */ /* 0x000fc800078ec0ff */
[----:B------:R-:W-:-:S05]  /*6f70*/  PRMT R19, R19, 0x8880, RZ ;  /* 0x0000888013137816 */ /* 0x000fca00000000ff */
[----:B------:R-:W-:-:S05]  /*6f80*/  IMAD.MOV.U32 R4, RZ, RZ, R19 ;  /* 0x000000ffff047224 */ /* 0x000fca00078e0013 */
[----:B------:R-:W-:-:S05]  /*6f90*/  SHF.R.S32.HI R5, RZ, 0x1f, R4 ;  /* 0x0000001fff057819 */ /* 0x000fca0000011404 */
[----:B------:R0:W-:Y:S01]  /*6fa0*/  STG.E.64 [R8.64], R4 ;  /* 0x0000000408007986 */ /* 0x0001e2000c101b24 */
[----:B------:R-:W-:Y:S05]  /*6fb0*/  BRA `(.L_x_18515) ;  /* 0x0000003000007947 */ /* 0x000fea0003800000 */
.L_x_18541:
[----:B------:R-:W-:-:S04]  /*6fc0*/  LOP3.LUT R19, R19, 0xffff, RZ, 0xc0, !PT ;  /* 0x0000ffff13137812 */ /* 0x000fc800078ec0ff */
[----:B------:R-:W-:-:S05]  /*6fd0*/  PRMT R3, R19, 0x8880, RZ ;  /* 0x0000888013037816 */ /* 0x000fca00000000ff */
[----:B------:R0:W-:Y:S02]  /*6fe0*/  STG.E [R8.64], R3 ;  /* 0x0000000308007986 */ /* 0x0001e4000c101924 */
.L_x_18515:
[----:B------:R-:W-:Y:S02]  /*6ff0*/  IADD3 R22, R22, 0x80, RZ ;  /* 0x0000008016167810 */ /* 0x000fe40007ffe0ff */
.L_x_18476:
[----:B------:R-:W-:Y:S05]  /*7000*/  BSYNC B6 ;  /* 0x0000000000067941 */ /* 0x000fea0003800000 */
.L_x_18475:
        /* <DEDUP_REMOVED lines=19> */
.L_x_18546:
[----:B------:R-:W-:Y:S01]  /*7140*/  STG.E.U8 [R4.64], R2 ;  /* 0x0000000204007986 */ /* 0x000fe2000c101124 */
[----:B------:R-:W-:Y:S05]  /*7150*/  EXIT ;  /* 0x000000000000794d */ /* 0x000fea0003800000 */
.L_x_18545:
[----:B------:R-:W-:-:S13]  /*7160*/  ISETP.NE.AND P0, PT, R0, 0x2, PT ;  /* 0x000000020000780c */ /* 0x000fda0003f05270 */
[----:B------:R-:W-:Y:S05]  /*7170*/  @!P0 BRA `(.L_x_18548) ;  /* 0x000000d000008947 */ /* 0x000fea0003800000 */
[----:B------:R-:W-:-:S13]  /*7180*/  ISETP.NE.AND P0, PT, R0, 0x3, PT ;  /* 0x000000030000780c */ /* 0x000fda0003f05270 */
[----:B------:R-:W-:Y:S05]  /*7190*/  @!P0 BRA `(.L_x_18549) ;  /* 0x0000007000008947 */ /* 0x000fea0003800000 */
[----:B------:R-:W-:-:S13]  /*71a0*/  ISETP.NE.AND P0, PT, R0, 0x4, PT ;  /* 0x000000040000780c */ /* 0x000fda0003f05270 */
[----:B------:R-:W-:Y:S05]  /*71b0*/  @P0 BRA `(.L_x_18547) ;  /* 0x00000c5000000947 */ /* 0x000fea0003800000 */
[----:B------:R-:W-:-:S04]  /*71c0*/  LOP3.LUT R2, R2, 0xffff, RZ, 0xc0, !PT ;  /* 0x0000ffff02027812 */ /* 0x000fc800078ec0ff */
[----:B------:R-:W-:-:S04]  /*71d0*/  PRMT R2, R2, 0x8880, RZ ;  /* 0x0000888002027816 */ /* 0x000fc800000000ff */
[----:B------:R-:W-:-:S05]  /*71e0*/  SHF.R.S32.HI R3, RZ, 0x1f, R2 ;  /* 0x0000001fff037819 */ /* 0x000fca0000011402 */
[----:B------:R-:W-:Y:S01]  /*71f0*/  STG.E.64 [R4.64], R2 ;  /* 0x0000000204007986 */ /* 0x000fe2000c101b24 */
[----:B------:R-:W-:Y:S05]  /*7200*/  EXIT ;  /* 0x000000000000794d */ /* 0x000fea0003800000 */
.L_x_18549:
[----:B------:R-:W-:-:S04]  /*7210*/  LOP3.LUT R2, R2, 0xffff, RZ, 0xc0, !PT ;  /* 0x0000ffff02027812 */ /* 0x000fc800078ec0ff */
[----:B------:R-:W-:-:S05]  /*7220*/  PRMT R3, R2, 0x8880, RZ ;  /* 0x0000888002037816 */ /* 0x000fca00000000ff */
[----:B------:R-:W-:Y:S01]  /*7230*/  STG.E [R4.64], R3 ;  /* 0x0000000304007986 */ /* 0x000fe2000c101924 */
[----:B------:R-:W-:Y:S05]  /*7240*/  EXIT ;  /* 0x000000000000794d */ /* 0x000fea0003800000 */
.L_x_18548:
[----:B------:R-:W-:-:S04]  /*7250*/  PRMT R3, R2, 0x8880, RZ ;  /* 0x0000888002037816 */ /* 0x000fc800000000ff */
[----:B------:R-:W-:-:S05]  /*7260*/  PRMT R3, R3, 0x7710, RZ ;  /* 0x0000771003037816 */ /* 0x000fca00000000ff */
[----:B------:R-:W-:Y:S01]  /*7270*/  STG.E.U16 [R4.64], R3 ;  /* 0x0000000304007986 */ /* 0x000fe2000c101524 */
[----:B------:R-:W-:Y:S05]  /*7280*/  EXIT ;  /* 0x000000000000794d */ /* 0x000fea0003800000 */
.L_x_18544:
[----:B------:R-:W-:-:S13]  /*7290*/  ISETP.GT.AND P0, PT, R0, 0x6, PT ;  /* 0x000000060000780c */ /* 0x000fda0003f04270 */
[----:B------:R-:W-:Y:S05]  /*72a0*/  @P0 BRA `(.L_x_18550) ;  /* 0x000000b000000947 */ /* 0x000fea0003800000 */
[----:B------:R-:W-:-:S13]  /*72b0*/  ISETP.NE.AND P0, PT, R0, 0x5, PT ;  /* 0x000000050000780c */ /* 0x000fda0003f05270 */
[----:B------:R-:W-:Y:S05]  /*72c0*/  @!P0 BRA `(.L_x_18551) ;  /* 0x0000005000008947 */ /* 0x000fea0003800000 */
[----:B------:R-:W-:-:S13]  /*72d0*/  ISETP.NE.AND P0, PT, R0, 0x6, PT ;  /* 0x000000060000780c */ /* 0x000fda0003f05270 */
[----:B------:R-:W-:Y:S05]  /*72e0*/  @P0 BRA `(.L_x_18547) ;  /* 0x00000b2000000947 */ /* 0x000fea0003800000 */
[----:B------:R-:W0:Y:S02]  /*72f0*/  I2F.S8 R3, R2 ;  /* 0x0000000200037306 */ /* 0x000e240000001400 */
[----:B0-----:R-:W-:Y:S01]  /*7300*/  STG.E [R4.64], R3 ;  /* 0x0000000304007986 */ /* 0x001fe2000c101924 */
[----:B------:R-:W-:Y:S05]  /*7310*/  EXIT ;  /* 0x000000000000794d */ /* 0x000fea0003800000 */
.L_x_18551:
[----:B------:R-:W0:Y:S02]  /*7320*/  I2F.S8 R0, R2 ;  /* 0x0000000200007306 */ /* 0x000e240000001400 */
[----:B0-----:R-:W-:-:S05]  /*7330*/  F2FP.PACK_AB R0, RZ, R0 ;  /* 0x00000000ff00723e */ /* 0x001fca00000000ff */
[----:B------:R-:W-:Y:S01]  /*7340*/  STG.E.U16 [R4.64], R0 ;  /* 0x0000000004007986 */ /* 0x000fe2000c101524 */
[----:B------:R-:W-:Y:S05]  /*7350*/  EXIT ;  /* 0x000000000000794d */ /* 0x000fea0003800000 */
.L_x_18550:
        /* <DEDUP_REMOVED lines=8> */
[----:B0-----:R-:W-:Y:S01]  /*73e0*/  STG.E.64 [R4.64], R2 ;  /* 0x0000000204007986 */ /* 0x001fe2000c101b24 */
[----:B------:R-:W-:Y:S05]  /*73f0*/  EXIT ;  /* 0x000000000000794d */ /* 0x000fea0003800000 */
.L_x_18553:
[----:B------:R-:W0:Y:S02]  /*7400*/  I2F.S8 R2, R2 ;  /* 0x0000000200027306 */ /* 0x000e240000001400 */
[----:B0-----:R-:W-:-:S04]  /*7410*/  F2FP.PACK_AB R3, RZ, R2 ;  /* 0x00000002ff03723e */ /* 0x001fc800000000ff */
[----:B------:R-:W-:-:S05]  /*7420*/  PRMT R3, R3, 0x5410, RZ ;  /* 0x0000541003037816 */ /* 0x000fca00000000ff */
[----:B------:R-:W-:Y:S01]  /*7430*/  STG.E [R4.64], R3 ;  /* 0x0000000304007986 */ /* 0x000fe2000c101924 */
[----:B------:R-:W-:Y:S05]  /*7440*/  EXIT ;  /* 0x000000000000794d */ /* 0x000fea0003800000 */
.L_x_18552:
[----:B------:R-:W-:-:S04]  /*7450*/  PRMT R2, R2, 0x8880, RZ ;  /* 0x0000888002027816 */ /* 0x000fc800000000ff */
[----:B------:R-:W-:-:S06]  /*7460*/  PRMT R2, R2, 0x7710, RZ ;  /* 0x0000771002027816 */ /* 0x000fcc00000000ff */
[----:B------:R-:W0:Y:S02]  /*7470*/  I2F.F64.S16 R2, R2 ;  /* 0x0000000200027312 */ /* 0x000e240000101c00 */
[----:B0-----:R-:W-:Y:S01]  /*7480*/  STG.E.64 [R4.64], R2 ;  /* 0x0000000204007986 */ /* 0x001fe2000c101b24 */
[----:B------:R-:W-:Y:S05]  /*7490*/  EXIT ;  /* 0x000000000000794d */ /* 0x000fea0003800000 */
.L_x_18543:
        /* <DEDUP_REMOVED lines=10> */
[----:B------:R-:W-:Y:S01]  /*7540*/  STG.E.U8 [R4.64], R3 ;  /* 0x0000000304007986 */ /* 0x000fe2000c101124 */
[----:B------:R-:W-:Y:S05]  /*7550*/  EXIT ;  /* 0x000000000000794d */ /* 0x000fea0003800000 */
.L_x_18556:
[----:B------:R-:W-:Y:S01]  /*7560*/  PRMT R8, R2, 0x8880, RZ ;  /* 0x0000888002087816 */ /* 0x000fe200000000ff */
[----:B------:R-:W-:-:S03]  /*7570*/  CS2R R10, SRZ ;  /* 0x00000000000a7805 */ /* 0x000fc6000001ff00 */
[----:B------:R-:W-:-:S06]  /*7580*/  PRMT R8, R8, 0x7710, RZ ;  /* 0x0000771008087816 */ /* 0x000fcc00000000ff */
[----:B------:R-:W0:Y:S02]  /*7590*/  I2F.F64.S16 R8, R8 ;  /* 0x0000000800087312 */ /* 0x000e240000101c00 */
[----:B0-----:R-:W-:Y:S01]  /*75a0*/  STG.E.128 [R4.64], R8 ;  /* 0x0000000804007986 */ /* 0x001fe2000c101d24 */
[----:B------:R-:W-:Y:S05]  /*75b0*/  EXIT ;  /* 0x000000000000794d */ /* 0x000fea0003800000 */
.L_x_18555:
        /* <DEDUP_REMOVED lines=21> */
.L_x_18560:
[----:B------:R-:W-:Y:S05]  /*7710*/  BSYNC B0 ;  /* 0x0000000000007941 */ /* 0x000fea0003800000 */
.L_x_18559:
[----:B------:R-:W-:-:S05]  /*7720*/  LOP3.LUT R3, R0, R3, RZ, 0xfc, !PT ;  /* 0x0000000300037212 */ /* 0x000fca00078efcff */
[----:B------:R-:W-:Y:S01]  /*7730*/  STG.E.U8 [R4.64], R3 ;  /* 0x0000000304007986 */ /* 0x000fe2000c101124 */
[----:B------:R-:W-:Y:S05]  /*7740*/  EXIT ;  /* 0x000000000000794d */ /* 0x000fea0003800000 */
.L_x_18558:
        /* <DEDUP_REMOVED lines=13> */
.L_x_18562:
[----:B------:R-:W-:Y:S01]  /*7820*/  IMAD.MOV.U32 R0, RZ, RZ, 0x7f ;  /* 0x0000007fff007424 */ /* 0x000fe200078e00ff */
[----:B------:R-:W-:-:S04]  /*7830*/  ISETP.GT.U32.AND P0, PT, R3, 0x7f800000, PT ;  /* 0x7f8000000300780c */ /* 0x000fc80003f04070 */
[----:B------:R-:W-:-:S04]  /*7840*/  SEL R0, R0, 0x7c, P0 ;  /* 0x0000007c00007807 */ /* 0x000fc80000000000 */
.L_x_18563:
[----:B------:R-:W-:Y:S05]  /*7850*/  BSYNC B0 ;  /* 0x0000000000007941 */ /* 0x000fea0003800000 */
.L_x_18561:
[----:B------:R-:W-:-:S04]  /*7860*/  LOP3.LUT R2, R7, 0x80000000, RZ, 0xc0, !PT ;  /* 0x8000000007027812 */ /* 0x000fc800078ec0ff */
[----:B------:R-:W-:-:S04]  /*7870*/  SHF.R.U32.HI R3, RZ, 0x18, R2 ;  /* 0x00000018ff037819 */ /* 0x000fc80000011602 */
[----:B------:R-:W-:-:S05]  /*7880*/  LOP3.LUT R3, R0, R3, RZ, 0xfc, !PT ;  /* 0x0000000300037212 */ /* 0x000fca00078efcff */
[----:B------:R-:W-:Y:S01]  /*7890*/  STG.E.U8 [R4.64], R3 ;  /* 0x0000000304007986 */ /* 0x000fe2000c101124 */
[----:B------:R-:W-:Y:S05]  /*78a0*/  EXIT ;  /* 0x000000000000794d */ /* 0x000fea0003800000 */
.L_x_18557:
[----:B------:R-:W0:Y:S02]  /*78b0*/  I2F.S8 R0, R2 ;  /* 0x0000000200007306 */ /* 0x000e240000001400 */
[----:B0-----:R-:W-:-:S05]  /*78c0*/  F2FP.BF16.PACK_AB R0, RZ, R0 ;  /* 0x00000000ff00723e */ /* 0x001fca00000010ff */
[----:B------:R-:W-:Y:S01]  /*78d0*/  STG.E.U16 [R4.64], R0 ;  /* 0x0000000004007986 */ /* 0x000fe2000c101524 */
[----:B------:R-:W-:Y:S05]  /*78e0*/  EXIT ;  /* 0x000000000000794d */ /* 0x000fea0003800000 */
.L_x_18554:
        /* <DEDUP_REMOVED lines=10> */
[----:B------:R-:W-:Y:S01]  /*7990*/  STG.E.U16 [R4.64], R3 ;  /* 0x0000000304007986 */ /* 0x000fe2000c101524 */
[----:B------:R-:W-:Y:S05]  /*79a0*/  EXIT ;  /* 0x000000000000794d */ /* 0x000fea0003800000 */
.L_x_18566:
        /* <DEDUP_REMOVED lines=17> */
.L_x_18569:
[----:B------:R-:W-:-:S04]  /*7ac0*/  LOP3.LUT R0, R7, 0x80000000, RZ, 0xc0, !PT ;  /* 0x8000000007007812 */ /* 0x000fc800078ec0ff */
[----:B------:R-:W-:-:S04]  /*7ad0*/  SHF.R.U32.HI R3, RZ, 0x18, R0 ;  /* 0x00000018ff037819 */ /* 0x000fc80000011600 */
[----:B------:R-:W-:-:S04]  /*7ae0*/  LOP3.LUT R2, R2, R3, RZ, 0xfc, !PT ;  /* 0x0000000302027212 */ /* 0x000fc800078efcff */
[----:B------:R-:W-:Y:S02]  /*7af0*/  PRMT R0, R2, 0x7610, R0 ;  /* 0x0000761002007816 */ /* 0x000fe40000000000 */
.L_x_18568:
[----:B------:R-:W-:Y:S05]  /*7b00*/  BSYNC B0 ;  /* 0x0000000000007941 */ /* 0x000fea0003800000 */
.L_x_18567:
[----:B------:R-:W-:Y:S01]  /*7b10*/  STG.E.U8 [R4.64], R0 ;  /* 0x0000000004007986 */ /* 0x000fe2000c101124 */
[----:B------:R-:W-:Y:S05]  /*7b20*/  EXIT ;  /* 0x000000000000794d */ /* 0x000fea0003800000 */
.L_x_18565:
        /* <DEDUP_REMOVED lines=17> */
.L_x_18572:
[----:B------:R-:W-:-:S04]  /*7c40*/  LOP3.LUT R0, R7, 0x80000000, RZ, 0xc0, !PT ;  /* 0x8000000007007812 */ /* 0x000fc800078ec0ff */
[----:B------:R-:W-:-:S04]  /*7c50*/  SHF.R.U32.HI R3, RZ, 0x18, R0 ;  /* 0x00000018ff037819 */ /* 0x000fc80000011600 */
[----:B------:R-:W-:-:S04]  /*7c60*/  LOP3.LUT R2, R2, R3, RZ, 0xfc, !PT ;  /* 0x0000000302027212 */ /* 0x000fc800078efcff */
[----:B------:R-:W-:Y:S02]  /*7c70*/  PRMT R0, R2, 0x7610, R0 ;  /* 0x0000761002007816 */ /* 0x000fe40000000000 */
.L_x_18571:
[----:B------:R-:W-:Y:S05]  /*7c80*/  BSYNC B0 ;  /* 0x0000000000007941 */ /* 0x000fea0003800000 */
.L_x_18570:
[----:B------:R-:W-:Y:S01]  /*7c90*/  STG.E.U8 [R4.64], R0 ;  /* 0x0000000004007986 */ /* 0x000fe2000c101124 */
[----:B------:R-:W-:Y:S05]  /*7ca0*/  EXIT ;  /* 0x000000000000794d */ /* 0x000fea0003800000 */
.L_x_18564:
        /* <DEDUP_REMOVED lines=22> */
.L_x_18547:
        /* <DEDUP_REMOVED lines=20> */
.L_x_18574:
[----:B------:R-:W-:-:S04]  /*7f50*/  LOP3.LUT R2, R2, 0xffff, RZ, 0xc0, !PT ;  /* 0x0000ffff02027812 */ /* 0x000fc800078ec0ff */
[----:B------:R-:W-:-:S04]  /*7f60*/  PRMT R2, R2, 0x8880, RZ ;  /* 0x0000888002027816 */ /* 0x000fc800000000ff */
[----:B------:R-:W-:-:S05]  /*7f70*/  SHF.R.S32.HI R3, RZ, 0x1f, R2 ;  /* 0x0000001fff037819 */ /* 0x000fca0000011402 */
[----:B------:R-:W-:Y:S01]  /*7f80*/  STG.E.64 [R4.64], R2 ;  /* 0x0000000204007986 */ /* 0x000fe2000c101b24 */
[----:B------:R-:W-:Y:S05]  /*7f90*/  EXIT ;  /* 0x000000000000794d */ /* 0x000fea0003800000 */
.L_x_18573:
[----:B------:R-:W-:-:S04]  /*7fa0*/  LOP3.LUT R2, R2, 0xffff, RZ, 0xc0, !PT ;  /* 0x0000ffff02027812 */ /* 0x000fc800078ec0ff */
[----:B------:R-:W-:-:S05]  /*7fb0*/  PRMT R3, R2, 0x8880, RZ ;  /* 0x0000888002037816 */ /* 0x000fca00000000ff */
[----:B------:R-:W-:Y:S01]  /*7fc0*/  STG.E [R4.64], R3 ;  /* 0x0000000304007986 */ /* 0x000fe2000c101924 */
[----:B------:R-:W-:Y:S05]  /*7fd0*/  EXIT ;  /* 0x000000000000794d */ /* 0x000fea0003800000 */
.L_x_18575:
        /* <DEDUP_REMOVED lines=10> */
.L_x_34220:


//--------------------- .text._ZN2at6native18elementwise_kernelILi128ELi4EZNS0_22gpu_kernel_impl_nocastIZZZNS0_17clamp_kernel_cudaERNS_18TensorIteratorBaseERKN3c106ScalarES8_ENKUlvE_clEvENKUlvE0_clEvEUlaE_EEvS4_RKT_EUliE_EEviT1_ --------------------------
	.section	.text._ZN2at6native18elementwise_kernelILi128ELi4EZNS0_22gpu_kernel_impl_nocastIZZZNS0_17clamp_kernel_cudaERNS_18TensorIteratorBaseERKN3c106ScalarES8_ENKUlvE_clEvENKUlvE0_clEvEUlaE_EEvS4_RKT_EUliE_EEviT1_,"ax",@progbits
	.sectioninfo	@"SHI_REGISTERS=12"
	.align	128
        .global         _ZN2at6native18elementwise_kernelILi128ELi4EZNS0_22gpu_kernel_impl_nocastIZZZNS0_17clamp_kernel_cudaERNS_18TensorIteratorBaseERKN3c106ScalarES8_ENKUlvE_clEvENKUlvE0_clEvEUlaE_EEvS4_RKT_EUliE_EEviT1_
        .type           _ZN2at6native18elementwise_kernelILi128ELi4EZNS0_22gpu_kernel_impl_nocastIZZZNS0_17clamp_kernel_cudaERNS_18TensorIteratorBaseERKN3c106ScalarES8_ENKUlvE_clEvENKUlvE0_clEvEUlaE_EEvS4_RKT_EUliE_EEviT1_,@function
        .size           _ZN2at6native18elementwise_kernelILi128ELi4EZNS0_22gpu_kernel_impl_nocastIZZZNS0_17clamp_kernel_cudaERNS_18TensorIteratorBaseERKN3c106ScalarES8_ENKUlvE_clEvENKUlvE0_clEvEUlaE_EEvS4_RKT_EUliE_EEviT1_,(.L_x_34221 - _ZN2at6native18elementwise_kernelILi128ELi4EZNS0_22gpu_kernel_impl_nocastIZZZNS0_17clamp_kernel_cudaERNS_18TensorIteratorBaseERKN3c106ScalarES8_ENKUlvE_clEvENKUlvE0_clEvEUlaE_EEvS4_RKT_EUliE_EEviT1_)
        .other          _ZN2at6native18elementwise_kernelILi128ELi4EZNS0_22gpu_kernel_impl_nocastIZZZNS0_17clamp_kernel_cudaERNS_18TensorIteratorBaseERKN3c106ScalarES8_ENKUlvE_clEvENKUlvE0_clEvEUlaE_EEvS4_RKT_EUliE_EEviT1_,@"STO_CUDA_ENTRY STV_DEFAULT"
_ZN2at6native18elementwise_kernelILi128ELi4EZNS0_22gpu_kernel_impl_nocastIZZZNS0_17clamp_kernel_cudaERNS_18TensorIteratorBaseERKN3c106ScalarES8_ENKUlvE_clEvENKUlvE0_clEvEUlaE_EEvS4_RKT_EUliE_EEviT1_:
.text._ZN2at6native18elementwise_kernelILi128ELi4EZNS0_22gpu_kernel_impl_nocastIZZZNS0_17clamp_kernel_cudaERNS_18TensorIteratorBaseERKN3c106ScalarES8_ENKUlvE_clEvENKUlvE0_clEvEUlaE_EEvS4_RKT_EUliE_EEviT1_:
[----:B------:R-:W-:Y:S02]  /*0000*/  MOV R1, c[0x0][0x28] ;  /* 0x00000a0000017a02 */ /* 0x000fe40000000f00 */
[----:B------:R-:W0:Y:S01]  /*0010*/  S2R R0, SR_CTAID.X ;  /* 0x0000000000007919 */ /* 0x000e220000002500 */
[----:B------:R-:W-:Y:S01]  /*0020*/  ULDC.64 UR6, c[0x0][0x118] ;  /* 0x0000460000067ab9 */ /* 0x000fe20000000a00 */
[----:B------:R-:W-:Y:S01]  /*0030*/  BSSY B0, `(.L_x_18576) ;  /* 0x00000f6000007945 */ /* 0x000fe20003800000 */
[----:B------:R-:W-:Y:S01]  /*0040*/  ULDC.U8 UR8, c[0x0][0x370] ;  /* 0x0000dc0000087ab9 */ /* 0x000fe20000000000 */
[----:B------:R-:W0:Y:S01]  /*0050*/  S2R R3, SR_TID.X ;  /* 0x0000000000037919 */ /* 0x000e220000002100 */
[----:B------:R-:W-:Y:S01]  /*0060*/  ULDC.U8 UR9, c[0x0][0x371] ;  /* 0x0000dc4000097ab9 */ /* 0x000fe20000000000 */
        /* <DEDUP_REMOVED lines=230> */
.L_x_18578:
[----:B------:R-:W-:-:S04]  /*0ed0*/  IADD3 R4, P0, R3, c[0x0][0x368], RZ ;  /* 0x0000da0003047a10 */ /* 0x000fc80007f1e0ff */
[----:B------:R-:W-:-:S05]  /*0ee0*/  IADD3.X R5, RZ, c[0x0][0x36c], RZ, P0, !PT ;  /* 0x0000db00ff057a10 */ /* 0x000fca00007fe4ff */
[----:B------:R-:W2:Y:S01]  /*0ef0*/  LDG.E.S8 R4, [R4.64] ;  /* 0x0000000604047981 */ /* 0x000ea2000c1e1300 */
[----:B------:R-:W-:Y:S01]  /*0f00*/  UPRMT UR4, UR8, 0x8880, URZ ;  /* 0x0000888008047896 */ /* 0x000fe2000800003f */
[----:B------:R-:W-:Y:S01]  /*0f10*/  IADD3 R2, P0, R2, c[0x0][0x360], RZ ;  /* 0x0000d80002027a10 */ /* 0x000fe20007f1e0ff */
[----:B------:R-:W-:Y:S01]  /*0f20*/  UPRMT UR5, UR9, 0x8880, URZ ;  /* 0x0000888009057896 */ /* 0x000fe2000800003f */
[----:B------:R-:W-:Y:S02]  /*0f30*/  IADD3 R0, R0, 0x80, RZ ;  /* 0x0000008000007810 */ /* 0x000fe40007ffe0ff */
[----:B------:R-:W-:Y:S02]  /*0f40*/  IADD3.X R3, RZ, c[0x0][0x364], RZ, P0, !PT ;  /* 0x0000d900ff037a10 */ /* 0x000fe400007fe4ff */
[----:B--2---:R-:W-:Y:S02]  /*0f50*/  IMNMX R6, R4, UR4, !PT ;  /* 0x0000000404067c17 */ /* 0x004fe4000f800200 */
[----:B------:R-:W-:-:S02]  /*0f60*/  UMOV UR4, UR5 ;  /* 0x0000000500047c82 */ /* 0x000fc40008000000 */
[----:B------:R-:W-:-:S05]  /*0f70*/  IMNMX R7, R6, UR4, PT ;  /* 0x0000000406077c17 */ /* 0x000fca000b800200 */
[----:B------:R0:W-:Y:S02]  /*0f80*/  STG.E.U8 [R2.64], R7 ;  /* 0x0000000702007986 */ /* 0x0001e4000c101106 */
.L_x_18577:
[----:B------:R-:W-:Y:S05]  /*0f90*/  BSYNC B0 ;  /* 0x0000000000007941 */ /* 0x000fea0003800000 */
.L_x_18576:
        /* <DEDUP_REMOVED lines=230> */
.L_x_18581:
[----:B------:R-:W-:-:S04]  /*1e00*/  IADD3 R4, P0, R3, c[0x0][0x368], RZ ;  /* 0x0000da0003047a10 */ /* 0x000fc80007f1e0ff */
[----:B------:R-:W-:-:S05]  /*1e10*/  IADD3.X R5, RZ, c[0x0][0x36c], RZ, P0, !PT ;  /* 0x0000db00ff057a10 */ /* 0x000fca00007fe4ff */
[----:B------:R-:W2:Y:S01]  /*1e20*/  LDG.E.S8 R4, [R4.64] ;  /* 0x0000000604047981 */ /* 0x000ea2000c1e1300 */
[----:B------:R-:W-:Y:S01]  /*1e30*/  UPRMT UR4, UR8, 0x8880, URZ ;  /* 0x0000888008047896 */ /* 0x000fe2000800003f */
[----:B------:R-:W-:Y:S01]  /*1e40*/  IADD3 R2, P0, R2, c[0x0][0x360], RZ ;  /* 0x0000d80002027a10 */ /* 0x000fe20007f1e0ff */
[----:B------:R-:W-:Y:S01]  /*1e50*/  UPRMT UR5, UR9, 0x8880, URZ ;  /* 0x0000888009057896 */ /* 0x000fe2000800003f */
[----:B------:R-:W-:-:S03]  /*1e60*/  IADD3 R0, R0, 0x80, RZ ;  /* 0x0000008000007810 */ /* 0x000fc60007ffe0ff */
[----:B------:R-:W-:Y:S01]  /*1e70*/  IMAD.X R3, RZ, RZ, c[0x0][0x364], P0 ;  /* 0x0000d900ff037624 */ /* 0x000fe200000e06ff */
[----:B------:R-:W-:Y:S02]  /*1e80*/  ISETP.GE.AND P0, PT, R0, c[0x0][0x160], PT ;  /* 0x0000580000007a0c */ /* 0x000fe40003f06270 */
[----:B--2---:R-:W-:Y:S01]  /*1e90*/  IMNMX R6, R4, UR4, !PT ;  /* 0x0000000404067c17 */ /* 0x004fe2000f800200 */
[----:B------:R-:W-:-:S03]  /*1ea0*/  UMOV UR4, UR5 ;  /* 0x0000000500047c82 */ /* 0x000fc60008000000 */
[----:B------:R-:W-:-:S05]  /*1eb0*/  IMNMX R7, R6, UR4, PT ;  /* 0x0000000406077c17 */ /* 0x000fca000b800200 */
[----:B------:R0:W-:Y:S02]  /*1ec0*/  STG.E.U8 [R2.64], R7 ;  /* 0x0000000702007986 */ /* 0x0001e4000c101106 */
        /* <DEDUP_REMOVED lines=228> */
.L_x_18582:
        /* <DEDUP_REMOVED lines=8> */
[----:B--2---:R-:W-:Y:S02]  /*2d90*/  IMNMX R6, R4, UR4, !PT ;  /* 0x0000000404067c17 */ /* 0x004fe4000f800200 */
[----:B------:R-:W-:Y:S02]  /*2da0*/  UMOV UR4, UR5 ;  /* 0x0000000500047c82 */ /* 0x000fe40008000000 */
[----:B------:R-:W-:-:S05]  /*2db0*/  IMNMX R7, R6, UR4, PT ;  /* 0x0000000406077c17 */ /* 0x000fca000b800200 */
[----:B------:R0:W-:Y:S02]  /*2dc0*/  STG.E.U8 [R2.64], R7 ;  /* 0x0000000702007986 */ /* 0x0001e4000c101106 */
.L_x_18580:
[----:B------:R-:W-:Y:S05]  /*2dd0*/  BSYNC B0 ;  /* 0x0000000000007941 */ /* 0x000fea0003800000 */
.L_x_18579:
        /* <DEDUP_REMOVED lines=229> */
.L_x_18583:
[----:B------:R-:W-:-:S04]  /*3c30*/  IADD3 R4, P0, R3, c[0x0][0x368], RZ ;  /* 0x0000da0003047a10 */ /* 0x000fc80007f1e0ff */
[----:B------:R-:W-:-:S05]  /*3c40*/  IADD3.X R5, RZ, c[0x0][0x36c], RZ, P0, !PT ;  /* 0x0000db00ff057a10 */ /* 0x000fca00007fe4ff */
[----:B------:R-:W2:Y:S01]  /*3c50*/  LDG.E.S8 R4, [R4.64] ;  /* 0x0000000604047981 */ /* 0x000ea2000c1e1300 */
[----:B------:R-:W-:Y:S01]  /*3c60*/  UPRMT UR4, UR8, 0x8880, URZ ;  /* 0x0000888008047896 */ /* 0x000fe2000800003f */
[----:B------:R-:W-:Y:S01]  /*3c70*/  IADD3 R2, P0, R2, c[0x0][0x360], RZ ;  /* 0x0000d80002027a10 */ /* 0x000fe20007f1e0ff */
[----:B------:R-:W-:-:S03]  /*3c80*/  UPRMT UR5, UR9, 0x8880, URZ ;  /* 0x0000888009057896 */ /* 0x000fc6000800003f */
[----:B------:R-:W-:Y:S02]  /*3c90*/  IADD3.X R3, RZ, c[0x0][0x364], RZ, P0, !PT ;  /* 0x0000d900ff037a10 */ /* 0x000fe400007fe4ff */
[----:B--2---:R-:W-:Y:S02]  /*3ca0*/  IMNMX R0, R4, UR4, !PT ;  /* 0x0000000404007c17 */ /* 0x004fe4000f800200 */
[----:B------:R-:W-:Y:S02]  /*3cb0*/  UMOV UR4, UR5 ;  /* 0x0000000500047c82 */ /* 0x000fe40008000000 */
[----:B------:R-:W-:-:S05]  /*3cc0*/  IMNMX R7, R0, UR4, PT ;  /* 0x0000000400077c17 */ /* 0x000fca000b800200 */
[----:B------:R-:W-:Y:S01]  /*3cd0*/  STG.E.U8 [R2.64], R7 ;  /* 0x0000000702007986 */ /* 0x000fe2000c101106 */
[----:B------:R-:W-:Y:S05]  /*3ce0*/  EXIT ;  /* 0x000000000000794d */ /* 0x000fea0003800000 */
.L_x_18584:
        /* <DEDUP_REMOVED lines=9> */
.L_x_34221:


//--------------------- .text._ZN2at6native27unrolled_elementwise_kernelIZZZNS0_17clamp_kernel_cudaERNS_18TensorIteratorBaseERKN3c106ScalarES7_ENKUlvE_clEvENKUlvE0_clEvEUlaE_St5arrayIPcLm2EELi4E23TrivialOffsetCalculatorILi1EjESF_NS0_6memory15LoadWithoutCastENSG_16StoreWithoutCastEEEviT_T0_T2_T3_T4_T5_ --------------------------
	.section	.text._ZN2at6native27unrolled_elementwise_kernelIZZZNS0_17clamp_kernel_cudaERNS_18TensorIteratorBaseERKN3c106ScalarES7_ENKUlvE_clEvENKUlvE0_clEvEUlaE_St5arrayIPcLm2EELi4E23TrivialOffsetCalculatorILi1EjESF_NS0_6memory15LoadWithoutCastENSG_16StoreWithoutCastEEEviT_T0_T2_T3_T4_T5_,"ax",@progbits
	.sectioninfo	@"SHI_REGISTERS=19"
	.align	128
        .global         _ZN2at6native27unrolled_elementwise_kernelIZZZNS0_17clamp_kernel_cudaERNS_18TensorIteratorBaseERKN3c106ScalarES7_ENKUlvE_clEvENKUlvE0_clEvEUlaE_St5arrayIPcLm2EELi4E23TrivialOffsetCalculatorILi1EjESF_NS0_6memory15LoadWithoutCastENSG_16StoreWithoutCastEEEviT_T0_T2_T3_T4_T5_
        .type           _ZN2at6native27unrolled_elementwise_kernelIZZZNS0_17clamp_kernel_cudaERNS_18TensorIteratorBaseERKN3c106ScalarES7_ENKUlvE_clEvENKUlvE0_clEvEUlaE_St5arrayIPcLm2EELi4E23TrivialOffsetCalculatorILi1EjESF_NS0_6memory15LoadWithoutCastENSG_16StoreWithoutCastEEEviT_T0_T2_T3_T4_T5_,@function
        .size           _ZN2at6native27unrolled_elementwise_kernelIZZZNS0_17clamp_kernel_cudaERNS_18TensorIteratorBaseERKN3c106ScalarES7_ENKUlvE_clEvENKUlvE0_clEvEUlaE_St5arrayIPcLm2EELi4E23TrivialOffsetCalculatorILi1EjESF_NS0_6memory15LoadWithoutCastENSG_16StoreWithoutCastEEEviT_T0_T2_T3_T4_T5_,(.L_x_34222 - _ZN2at6native27unrolled_elementwise_kernelIZZZNS0_17clamp_kernel_cudaERNS_18TensorIteratorBaseERKN3c106ScalarES7_ENKUlvE_clEvENKUlvE0_clEvEUlaE_St5arrayIPcLm2EELi4E23TrivialOffsetCalculatorILi1EjESF_NS0_6memory15LoadWithoutCastENSG_16StoreWithoutCastEEEviT_T0_T2_T3_T4_T5_)
        .other          _ZN2at6native27unrolled_elementwise_kernelIZZZNS0_17clamp_kernel_cudaERNS_18TensorIteratorBaseERKN3c106ScalarES7_ENKUlvE_clEvENKUlvE0_clEvEUlaE_St5arrayIPcLm2EELi4E23TrivialOffsetCalculatorILi1EjESF_NS0_6memory15LoadWithoutCastENSG_16StoreWithoutCastEEEviT_T0_T2_T3_T4_T5_,@"STO_CUDA_ENTRY STV_DEFAULT"
_ZN2at6native27unrolled_elementwise_kernelIZZZNS0_17clamp_kernel_cudaERNS_18TensorIteratorBaseERKN3c106ScalarES7_ENKUlvE_clEvENKUlvE0_clEvEUlaE_St5arrayIPcLm2EELi4E23TrivialOffsetCalculatorILi1EjESF_NS0_6memory15LoadWithoutCastENSG_16StoreWithoutCastEEEviT_T0_T2_T3_T4_T5_:
.text._ZN2at6native27unrolled_elementwise_kernelIZZZNS0_17clamp_kernel_cudaERNS_18TensorIteratorBaseERKN3c106ScalarES7_ENKUlvE_clEvENKUlvE0_clEvEUlaE_St5arrayIPcLm2EELi4E23TrivialOffsetCalculatorILi1EjESF_NS0_6memory15LoadWithoutCastENSG_16StoreWithoutCastEEEviT_T0_T2_T3_T4_T5_:
[----:B------:R-:W-:Y:S02]  /*0000*/  IMAD.MOV.U32 R1, RZ, RZ, c[0x0][0x28] ;  /* 0x00000a00ff017624 */ /* 0x000fe400078e00ff */
[----:B------:R-:W0:Y:S01]  /*0010*/  S2R R0, SR_CTAID.X ;  /* 0x0000000000007919 */ /* 0x000e220000002500 */
[----:B------:R-:W-:Y:S01]  /*0020*/  IMAD.MOV.U32 R3, RZ, RZ, -0x200 ;  /* 0xfffffe00ff037424 */ /* 0x000fe200078e00ff */
[----:B------:R-:W-:Y:S01]  /*0030*/  CS2R R12, SRZ ;  /* 0x00000000000c7805 */ /* 0x000fe2000001ff00 */
[----:B------:R-:W-:Y:S01]  /*0040*/  ULDC.64 UR6, c[0x0][0x118] ;  /* 0x0000460000067ab9 */ /* 0x000fe20000000a00 */
[----:B------:R-:W1:Y:S01]  /*0050*/  S2R R15, SR_TID.X ;  /* 0x00000000000f7919 */ /* 0x000e620000002100 */
[----:B0-----:R-:W-:Y:S01]  /*0060*/  IMAD R2, R0, R3, c[0x0][0x160] ;  /* 0x0000580000027624 */ /* 0x001fe200078e0203 */
[----:B-1----:R-:W-:Y:S01]  /*0070*/  IADD3 R16, R15, 0x80, RZ ;  /* 0x000000800f107810 */ /* 0x002fe20007ffe0ff */
[----:B------:R-:W-:-:S03]  /*0080*/  IMAD.MOV.U32 R3, RZ, RZ, R15 ;  /* 0x000000ffff037224 */ /* 0x000fc600078e000f */
[----:B------:R-:W-:-:S13]  /*0090*/  ISETP.GE.AND P0, PT, R15, R2, PT ;  /* 0x000000020f00720c */ /* 0x000fda0003f06270 */
[----:B------:R-:W-:Y:S02]  /*00a0*/  @!P0 IMAD.MOV.U32 R3, RZ, RZ, R16 ;  /* 0x000000ffff038224 */ /* 0x000fe400078e0010 */
[----:B------:R-:W-:-:S03]  /*00b0*/  @!P0 IMAD R6, R0, 0x200, R15 ;  /* 0x0000020000068824 */ /* 0x000fc600078e020f */
[----:B------:R-:W-:Y:S02]  /*00c0*/  ISETP.GE.AND P3, PT, R3, R2, PT ;  /* 0x000000020300720c */ /* 0x000fe40003f66270 */
[----:B------:R-:W-:-:S05]  /*00d0*/  @!P0 IADD3 R6, P4, R6, c[0x0][0x180], RZ ;  /* 0x0000600006068a10 */ /* 0x000fca0007f9e0ff */
[----:B------:R-:W-:-:S05]  /*00e0*/  @!P0 IMAD.X R7, RZ, RZ, c[0x0][0x184], P4 ;  /* 0x00006100ff078624 */ /* 0x000fca00020e06ff */
[----:B------:R0:W2:Y:S01]  /*00f0*/  @!P0 LDG.E.S8 R12, [R6.64] ;  /* 0x00000006060c8981 */ /* 0x0000a2000c1e1300 */
[----:B------:R-:W-:Y:S01]  /*0100*/  @!P3 IMAD R4, R0, 0x200, R3 ;  /* 0x000002000004b824 */ /* 0x000fe200078e0203 */
[----:B------:R-:W-:-:S04]  /*0110*/  @!P3 IADD3 R3, R3, 0x80, RZ ;  /* 0x000000800303b810 */ /* 0x000fc80007ffe0ff */
[----:B------:R-:W-:Y:S02]  /*0120*/  ISETP.GE.AND P2, PT, R3, R2, PT ;  /* 0x000000020300720c */ /* 0x000fe40003f46270 */
[----:B------:R-:W-:-:S11]  /*0130*/  @!P3 IADD3 R4, P5, R4, c[0x0][0x180], RZ ;  /* 0x000060000404ba10 */ /* 0x000fd60007fbe0ff */
[----:B------:R-:W-:Y:S01]  /*0140*/  @!P2 IMAD R10, R0, 0x200, R3 ;  /* 0x00000200000aa824 */ /* 0x000fe200078e0203 */
[----:B------:R-:W-:-:S04]  /*0150*/  @!P2 IADD3 R3, R3, 0x80, RZ ;  /* 0x000000800303a810 */ /* 0x000fc80007ffe0ff */
[----:B------:R-:W-:Y:S01]  /*0160*/  ISETP.GE.AND P1, PT, R3, R2, PT ;  /* 0x000000020300720c */ /* 0x000fe20003f26270 */
[----:B------:R-:W-:Y:S01]  /*0170*/  @!P3 IMAD.X R5, RZ, RZ, c[0x0][0x184], P5 ;  /* 0x00006100ff05b624 */ /* 0x000fe200028e06ff */
[----:B------:R-:W-:Y:S01]  /*0180*/  @!P2 IADD3 R10, P4, R10, c[0x0][0x180], RZ ;  /* 0x000060000a0aaa10 */ /* 0x000fe20007f9e0ff */
[----:B------:R-:W-:-:S10]  /*0190*/  IMAD.MOV.U32 R14, RZ, RZ, RZ ;  /* 0x000000ffff0e7224 */ /* 0x000fd400078e00ff */
[----:B------:R-:W-:-:S05]  /*01a0*/  @!P1 IMAD R8, R0, 0x200, R3 ;  /* 0x0000020000089824 */ /* 0x000fca00078e0203 */
[----:B------:R-:W-:Y:S01]  /*01b0*/  @!P1 IADD3 R8, P5, R8, c[0x0][0x180], RZ ;  /* 0x0000600008089a10 */ /* 0x000fe20007fbe0ff */
[----:B------:R-:W-:Y:S02]  /*01c0*/  IMAD.MOV.U32 R3, RZ, RZ, RZ ;  /* 0x000000ffff037224 */ /* 0x000fe400078e00ff */
[----:B------:R-:W-:Y:S02]  /*01d0*/  @!P2 IMAD.X R11, RZ, RZ, c[0x0][0x184], P4 ;  /* 0x00006100ff0ba624 */ /* 0x000fe400020e06ff */
[----:B------:R-:W-:Y:S02]  /*01e0*/  @!P1 IMAD.X R9, RZ, RZ, c[0x0][0x184], P5 ;  /* 0x00006100ff099624 */ /* 0x000fe400028e06ff */
[----:B------:R1:W3:Y:S04]  /*01f0*/  @!P3 LDG.E.S8 R3, [R4.64] ;  /* 0x000000060403b981 */ /* 0x0002e8000c1e1300 */
[----:B------:R-:W4:Y:S04]  /*0200*/  @!P2 LDG.E.S8 R14, [R10.64] ;  /* 0x000000060a0ea981 */ /* 0x000f28000c1e1300 */
[----:B------:R-:W5:Y:S01]  /*0210*/  @!P1 LDG.E.S8 R13, [R8.64] ;  /* 0x00000006080d9981 */ /* 0x000f62000c1e1300 */
[----:B0-----:R-:W-:Y:S01]  /*0220*/  @!P0 IMAD R6, R0, 0x200, R15 ;  /* 0x0000020000068824 */ /* 0x001fe200078e020f */
[----:B------:R-:W-:-:S04]  /*0230*/  ULDC.S8 UR5, c[0x0][0x168] ;  /* 0x00005a0000057ab9 */ /* 0x000fc80000000200 */
[----:B------:R-:W-:Y:S01]  /*0240*/  @!P0 IADD3 R6, P1, R6, c[0x0][0x178], RZ ;  /* 0x00005e0006068a10 */ /* 0x000fe20007f3e0ff */
[----:B------:R-:W-:-:S04]  /*0250*/  ULDC.S8 UR4, c[0x0][0x169] ;  /* 0x00005a4000047ab9 */ /* 0x000fc80000000200 */
[----:B------:R-:W-:Y:S02]  /*0260*/  @!P0 IMAD.X R7, RZ, RZ, c[0x0][0x17c], P1 ;  /* 0x00005f00ff078624 */ /* 0x000fe400008e06ff */
[----:B------:R-:W-:-:S05]  /*0270*/  @!P0 IMAD.MOV.U32 R15, RZ, RZ, R16 ;  /* 0x000000ffff0f8224 */ /* 0x000fca00078e0010 */
[----:B------:R-:W-:Y:S01]  /*0280*/  ISETP.GE.AND P1, PT, R15, R2, PT ;  /* 0x000000020f00720c */ /* 0x000fe20003f26270 */
[----:B------:R-:W-:Y:S01]  /*0290*/  BSSY B0, `(.L_x_18585) ;  /* 0x0000016000007945 */ /* 0x000fe20003800000 */
[----:B--2---:R-:W-:-:S04]  /*02a0*/  IMNMX R12, R12, UR5, !PT ;  /* 0x000000050c0c7c17 */ /* 0x004fc8000f800200 */
[----:B-1----:R-:W-:-:S05]  /*02b0*/  IMNMX R5, R12, UR4, PT ;  /* 0x000000040c057c17 */ /* 0x002fca000b800200 */
[----:B------:R0:W-:Y:S01]  /*02c0*/  @!P0 STG.E.U8 [R6.64], R5 ;  /* 0x0000000506008986 */ /* 0x0001e2000c101106 */
[----:B---3--:R-:W-:Y:S02]  /*02d0*/  IMNMX R3, R3, UR5, !PT ;  /* 0x0000000503037c17 */ /* 0x008fe4000f800200 */
[----:B----4-:R-:W-:Y:S02]  /*02e0*/  IMNMX R14, R14, UR5, !PT ;  /* 0x000000050e0e7c17 */ /* 0x010fe4000f800200 */
[----:B-----5:R-:W-:Y:S02]  /*02f0*/  IMNMX R13, R13, UR5, !PT ;  /* 0x000000050d0d7c17 */ /* 0x020fe4000f800200 */
[----:B------:R-:W-:Y:S02]  /*0300*/  IMNMX R3, R3, UR4, PT ;  /* 0x0000000403037c17 */ /* 0x000fe4000b800200 */
[----:B------:R-:W-:Y:S02]  /*0310*/  IMNMX R9, R14, UR4, PT ;  /* 0x000000040e097c17 */ /* 0x000fe4000b800200 */
[----:B------:R-:W-:Y:S01]  /*0320*/  IMNMX R13, R13, UR4, PT ;  /* 0x000000040d0d7c17 */ /* 0x000fe2000b800200 */
        /* <DEDUP_REMOVED lines=12> */
.L_x_18586:
[----:B0-----:R-:W-:Y:S05]  /*03f0*/  BSYNC B0 ;  /* 0x0000000000007941 */ /* 0x001fea0003800000 */
.L_x_18585:
[----:B------:R-:W-:-:S13]  /*0400*/  ISETP.GE.AND P0, PT, R15, R2, PT ;  /* 0x000000020f00720c */ /* 0x000fda0003f06270 */
[----:B------:R-:W-:Y:S05]  /*0410*/  @P0 EXIT ;  /* 0x000000000000094d */ /* 0x000fea0003800000 */
[----:B------:R-:W-:-:S05]  /*0420*/  IMAD R0, R0, 0x200, R15 ;  /* 0x0000020000007824 */ /* 0x000fca00078e020f */
[----:B------:R-:W-:-:S05]  /*0430*/  IADD3 R2, P0, R0, c[0x0][0x178], RZ ;  /* 0x00005e0000027a10 */ /* 0x000fca0007f1e0ff */
[----:B------:R-:W-:-:S05]  /*0440*/  IMAD.X R3, RZ, RZ, c[0x0][0x17c], P0 ;  /* 0x00005f00ff037624 */ /* 0x000fca00000e06ff */
[----:B------:R-:W-:Y:S01]  /*0450*/  STG.E.U8 [R2.64], R13 ;  /* 0x0000000d02007986 */ /* 0x000fe2000c101106 */
[----:B------:R-:W-:Y:S05]  /*0460*/  EXIT ;  /* 0x000000000000794d */ /* 0x000fea0003800000 */
.L_x_18587:
        /* <DEDUP_REMOVED lines=9> */
.L_x_34222:


//--------------------- .text._ZN2at6native29vectorized_elementwise_kernelILi2EZZZNS0_17clamp_kernel_cudaERNS_18TensorIteratorBaseERKN3c106ScalarES7_ENKUlvE_clEvENKUlvE0_clEvEUlaE_St5arrayIPcLm2EEEEviT0_T1_ --------------------------
	.section	.text._ZN2at6native29vectorized_elementwise_kernelILi2EZZZNS0_17clamp_kernel_cudaERNS_18TensorIteratorBaseERKN3c106ScalarES7_ENKUlvE_clEvENKUlvE0_clEvEUlaE_St5arrayIPcLm2EEEEviT0_T1_,"ax",@progbits
	.sectioninfo	@"SHI_REGISTERS=24"
	.align	128
        .global         _ZN2at6native29vectorized_elementwise_kernelILi2EZZZNS0_17clamp_kernel_cudaERNS_18TensorIteratorBaseERKN3c106ScalarES7_ENKUlvE_clEvENKUlvE0_clEvEUlaE_St5arrayIPcLm2EEEEviT0_T1_
        .type           _ZN2at6native29vectorized_elementwise_kernelILi2EZZZNS0_17clamp_kernel_cudaERNS_18TensorIteratorBaseERKN3c106ScalarES7_ENKUlvE_clEvENKUlvE0_clEvEUlaE_St5arrayIPcLm2EEEEviT0_T1_,@function
        .size           _ZN2at6native29vectorized_elementwise_kernelILi2EZZZNS0_17clamp_kernel_cudaERNS_18TensorIteratorBaseERKN3c106ScalarES7_ENKUlvE_clEvENKUlvE0_clEvEUlaE_St5arrayIPcLm2EEEEviT0_T1_,(.L_x_34223 - _ZN2at6native29vectorized_elementwise_kernelILi2EZZZNS0_17clamp_kernel_cudaERNS_18TensorIteratorBaseERKN3c106ScalarES7_ENKUlvE_clEvENKUlvE0_clEvEUlaE_St5arrayIPcLm2EEEEviT0_T1_)
        .other          _ZN2at6native29vectorized_elementwise_kernelILi2EZZZNS0_17clamp_kernel_cudaERNS_18TensorIteratorBaseERKN3c106ScalarES7_ENKUlvE_clEvENKUlvE0_clEvEUlaE_St5arrayIPcLm2EEEEviT0_T1_,@"STO_CUDA_ENTRY STV_DEFAULT"
_ZN2at6native29vectorized_elementwise_kernelILi2EZZZNS0_17clamp_kernel_cudaERNS_18TensorIteratorBaseERKN3c106ScalarES7_ENKUlvE_clEvENKUlvE0_clEvEUlaE_St5arrayIPcLm2EEEEviT0_T1_:
.text._ZN2at6native29vectorized_elementwise_kernelILi2EZZZNS0_17clamp_kernel_cudaERNS_18TensorIteratorBaseERKN3c106ScalarES7_ENKUlvE_clEvENKUlvE0_clEvEUlaE_St5arrayIPcLm2EEEEviT0_T1_:
[----:B------:R-:W-:Y:S02]  /*0000*/  IMAD.MOV.U32 R1, RZ, RZ, c[0x0][0x28] ;  /* 0x00000a00ff017624 */ /* 0x000fe400078e00ff */
[----:B------:R-:W0:Y:S01]  /*0010*/  S2R R0, SR_CTAID.X ;  /* 0x0000000000007919 */ /* 0x000e220000002500 */
[----:B------:R-:W-:Y:S02]  /*0020*/  ULDC.64 UR6, c[0x0][0x118] ;  /* 0x0000460000067ab9 */ /* 0x000fe40000000a00 */
[----:B------:R-:W-:Y:S02]  /*0030*/  ULDC.U8 UR4, c[0x0][0x168] ;  /* 0x00005a0000047ab9 */ /* 0x000fe40000000000 */
        /* <DEDUP_REMOVED lines=16> */
[----:B------:R-:W-:Y:S02]  /*0140*/  UPRMT UR4, UR4, 0x8880, URZ ;  /* 0x0000888004047896 */ /* 0x000fe4000800003f */
[----:B------:R-:W-:Y:S01]  /*0150*/  UPRMT UR5, UR5, 0x8880, URZ ;  /* 0x0000888005057896 */ /* 0x000fe2000800003f */
[C---:B--2---:R-:W-:Y:S02]  /*0160*/  PRMT R0, R6.reuse, 0x8880, RZ ;  /* 0x0000888006007816 */ /* 0x044fe400000000ff */
[----:B------:R-:W-:Y:S02]  /*0170*/  PRMT R6, R6, 0x9991, RZ ;  /* 0x0000999106067816 */ /* 0x000fe400000000ff */
[C---:B---3--:R-:W-:Y:S02]  /*0180*/  PRMT R10, R8.reuse, 0x8880, RZ ;  /* 0x00008880080a7816 */ /* 0x048fe400000000ff */
[----:B------:R-:W-:-:S02]  /*0190*/  PRMT R11, R8, 0x9991, RZ ;  /* 0x00009991080b7816 */ /* 0x000fc400000000ff */
[C---:B----4-:R-:W-:Y:S02]  /*01a0*/  PRMT R12, R9.reuse, 0x8880, RZ ;  /* 0x00008880090c7816 */ /* 0x050fe400000000ff */
[----:B------:R-:W-:Y:S01]  /*01b0*/  PRMT R13, R9, 0x9991, RZ ;  /* 0x00009991090d7816 */ /* 0x000fe200000000ff */
[----:B------:R-:W-:Y:S01]  /*01c0*/  IMAD.MOV.U32 R8, RZ, RZ, R10 ;  /* 0x000000ffff087224 */ /* 0x000fe200078e000a */
[C---:B-----5:R-:W-:Y:S01]  /*01d0*/  PRMT R5, R7.reuse, 0x8880, RZ ;  /* 0x0000888007057816 */ /* 0x060fe200000000ff */
[----:B------:R-:W-:Y:S01]  /*01e0*/  IMAD.MOV.U32 R9, RZ, RZ, R11 ;  /* 0x000000ffff097224 */ /* 0x000fe200078e000b */
[----:B------:R-:W-:Y:S01]  /*01f0*/  PRMT R7, R7, 0x9991, RZ ;  /* 0x0000999107077816 */ /* 0x000fe200000000ff */
[----:B------:R-:W-:Y:S02]  /*0200*/  IMAD.MOV.U32 R4, RZ, RZ, R6 ;  /* 0x000000ffff047224 */ /* 0x000fe400078e0006 */
[----:B------:R-:W-:Y:S02]  /*0210*/  IMAD.MOV.U32 R10, RZ, RZ, R12 ;  /* 0x000000ffff0a7224 */ /* 0x000fe400078e000c */
[----:B------:R-:W-:Y:S01]  /*0220*/  IMAD.MOV.U32 R11, RZ, RZ, R13 ;  /* 0x000000ffff0b7224 */ /* 0x000fe200078e000d */
[----:B------:R-:W-:-:S02]  /*0230*/  IMNMX R0, R0, UR4, !PT ;  /* 0x0000000400007c17 */ /* 0x000fc4000f800200 */
[----:B------:R-:W-:Y:S02]  /*0240*/  IMNMX R4, R4, UR4, !PT ;  /* 0x0000000404047c17 */ /* 0x000fe4000f800200 */
[----:B------:R-:W-:Y:S02]  /*0250*/  IMNMX R6, R5, UR4, !PT ;  /* 0x0000000405067c17 */ /* 0x000fe4000f800200 */
[----:B------:R-:W-:Y:S02]  /*0260*/  IMNMX R7, R7, UR4, !PT ;  /* 0x0000000407077c17 */ /* 0x000fe4000f800200 */
[----:B------:R-:W-:Y:S02]  /*0270*/  IMNMX R8, R8, UR4, !PT ;  /* 0x0000000408087c17 */ /* 0x000fe4000f800200 */
[----:B------:R-:W-:Y:S02]  /*0280*/  IMNMX R9, R9, UR4, !PT ;  /* 0x0000000409097c17 */ /* 0x000fe4000f800200 */
[----:B------:R-:W-:-:S02]  /*0290*/  IMNMX R10, R10, UR4, !PT ;  /* 0x000000040a0a7c17 */ /* 0x000fc4000f800200 */
[----:B------:R-:W-:Y:S02]  /*02a0*/  IMNMX R11, R11, UR4, !PT ;  /* 0x000000040b0b7c17 */ /* 0x000fe4000f800200 */
[----:B------:R-:W-:Y:S02]  /*02b0*/  IMNMX R0, R0, UR5, PT ;  /* 0x0000000500007c17 */ /* 0x000fe4000b800200 */
        /* <DEDUP_REMOVED lines=10> */
[----:B------:R-:W-:Y:S01]  /*0360*/  PRMT R11, R11, 0x7604, R10 ;  /* 0x000076040b0b7816 */ /* 0x000fe2000000000a */
[----:B------:R-:W-:Y:S04]  /*0370*/  STG.E.U16 [R2.64], R5 ;  /* 0x0000000502007986 */ /* 0x000fe8000c101506 */
[----:B------:R-:W-:Y:S04]  /*0380*/  STG.E.U16 [R2.64+0x100], R7 ;  /* 0x0001000702007986 */ /* 0x000fe8000c101506 */
[----:B------:R-:W-:Y:S04]  /*0390*/  STG.E.U16 [R2.64+0x200], R9 ;  /* 0x0002000902007986 */ /* 0x000fe8000c101506 */
[----:B------:R-:W-:Y:S01]  /*03a0*/  STG.E.U16 [R2.64+0x300], R11 ;  /* 0x0003000b02007986 */ /* 0x000fe2000c101506 */
[----:B------:R-:W-:Y:S05]  /*03b0*/  EXIT ;  /* 0x000000000000794d */ /* 0x000fea0003800000 */
.L_x_18588:
[----:B------:R-:W0:Y:S01]  /*03c0*/  S2R R3, SR_TID.X ;  /* 0x0000000000037919 */ /* 0x000e220000002100 */
[----:B------:R-:W-:Y:S01]  /*03d0*/  CS2R R4, SRZ ;  /* 0x0000000000047805 */ /* 0x000fe2000001ff00 */
[----:B0-----:R-:W-:Y:S01]  /*03e0*/  ISETP.GE.AND P0, PT, R3, R2, PT ;  /* 0x000000020300720c */ /* 0x001fe20003f06270 */
[----:B------:R-:W-:-:S12]  /*03f0*/  IMAD.MOV.U32 R13, RZ, RZ, R3 ;  /* 0x000000ffff0d7224 */ /* 0x000fd800078e0003 */
[----:B------:R-:W-:-:S04]  /*0400*/  @!P0 IADD3 R13, R3, 0x80, RZ ;  /* 0x00000080030d8810 */ /* 0x000fc80007ffe0ff */
        /* <DEDUP_REMOVED lines=16> */
[----:B------:R-:W-:-:S11]  /*0510*/  @!P5 IADD3 R8, P6, R8, c[0x0][0x180], RZ ;  /* 0x000060000808da10 */ /* 0x000fd60007fde0ff */
        /* <DEDUP_REMOVED lines=21> */
[----:B------:R-:W5:Y:S01]  /*0670*/  @!P2 LDG.E.S8 R10, [R20.64] ;  /* 0x00000006140aa981 */ /* 0x000f62000c1e1300 */
[----:B------:R-:W-:Y:S01]  /*0680*/  @!P4 IADD3 R8, P2, R14, c[0x0][0x180], RZ ;  /* 0x000060000e08ca10 */ /* 0x000fe20007f5e0ff */
[----:B------:R-:W-:Y:S01]  /*0690*/  @!P3 IMAD.X R7, RZ, RZ, c[0x0][0x184], P1 ;  /* 0x00006100ff07b624 */ /* 0x000fe200008e06ff */
[----:B----4-:R-:W-:Y:S01]  /*06a0*/  @!P5 IADD3 R18, P1, R9, c[0x0][0x180], RZ ;  /* 0x000060000912da10 */ /* 0x010fe20007f3e0ff */
[----:B------:R-:W-:Y:S01]  /*06b0*/  CS2R R12, SRZ ;  /* 0x00000000000c7805 */ /* 0x000fe2000001ff00 */
[----:B------:R-:W-:-:S02]  /*06c0*/  IMAD.MOV.U32 R14, RZ, RZ, RZ ;  /* 0x000000ffff0e7224 */ /* 0x000fc400078e00ff */
[----:B------:R-:W-:Y:S02]  /*06d0*/  @!P4 IMAD.X R9, RZ, RZ, c[0x0][0x184], P2 ;  /* 0x00006100ff09c624 */ /* 0x000fe400010e06ff */
[----:B------:R-:W-:Y:S01]  /*06e0*/  @!P5 IMAD.X R19, RZ, RZ, c[0x0][0x184], P1 ;  /* 0x00006100ff13d624 */ /* 0x000fe200008e06ff */
[----:B------:R-:W4:Y:S04]  /*06f0*/  @!P3 LDG.E.S8 R13, [R6.64] ;  /* 0x00000006060db981 */ /* 0x000f28000c1e1300 */
[----:B------:R0:W4:Y:S04]  /*0700*/  @!P4 LDG.E.S8 R14, [R8.64] ;  /* 0x00000006080ec981 */ /* 0x000128000c1e1300 */
[----:B------:R-:W4:Y:S01]  /*0710*/  @!P5 LDG.E.S8 R12, [R18.64] ;  /* 0x00000006120cd981 */ /* 0x000f22000c1e1300 */
[----:B------:R-:W-:Y:S01]  /*0720*/  UPRMT UR4, UR4, 0x8880, URZ ;  /* 0x0000888004047896 */ /* 0x000fe2000800003f */
[----:B------:R-:W-:Y:S01]  /*0730*/  @!P0 IMAD.IADD R16, R0, 0x1, R3 ;  /* 0x0000000100108824 */ /* 0x000fe200078e0203 */
[----:B------:R-:W-:-:S04]  /*0740*/  UPRMT UR5, UR5, 0x8880, URZ ;  /* 0x0000888005057896 */ /* 0x000fc8000800003f */
[----:B------:R-:W-:Y:S02]  /*0750*/  @!P0 IADD3 R16, P1, R16, c[0x0][0x178], RZ ;  /* 0x00005e0010108a10 */ /* 0x000fe40007f3e0ff */
[----:B------:R-:W-:-:S03]  /*0760*/  @!P0 IADD3 R3, R3, 0x80, RZ ;  /* 0x0000008003038810 */ /* 0x000fc60007ffe0ff */
[----:B------:R-:W-:Y:S01]  /*0770*/  @!P0 IMAD.X R17, RZ, RZ, c[0x0][0x17c], P1 ;  /* 0x00005f00ff118624 */ /* 0x000fe200008e06ff */
[----:B------:R-:W-:Y:S01]  /*0780*/  BSSY B0, `(.L_x_18589) ;  /* 0x000003e000007945 */ /* 0x000fe20003800000 */
[----:B------:R-:W-:Y:S01]  /*0790*/  BSSY B1, `(.L_x_18590) ;  /* 0x0000036000017945 */ /* 0x000fe20003800000 */
[----:B--2---:R-:W-:-:S04]  /*07a0*/  IMNMX R4, R4, UR4, !PT ;  /* 0x0000000404047c17 */ /* 0x004fc8000f800200 */
[----:B0-----:R-:W-:Y:S02]  /*07b0*/  IMNMX R9, R4, UR5, PT ;  /* 0x0000000504097c17 */ /* 0x001fe4000b800200 */
[----:B---3--:R-:W-:Y:S02]  /*07c0*/  IMNMX R5, R5, UR4, !PT ;  /* 0x0000000405057c17 */ /* 0x008fe4000f800200 */
[----:B-----5:R-:W-:-:S04]  /*07d0*/  @!P0 IMNMX R15, R15, UR4, !PT ;  /* 0x000000040f0f8c17 */ /* 0x020fc8000f800200 */
[----:B------:R-:W-:-:S05]  /*07e0*/  @!P0 IMNMX R15, R15, UR5, PT ;  /* 0x000000050f0f8c17 */ /* 0x000fca000b800200 */
[----:B------:R0:W-:Y:S01]  /*07f0*/  @!P0 STG.E.U8 [R16.64], R15 ;  /* 0x0000000f10008986 */ /* 0x0001e2000c101106 */
[----:B------:R-:W-:Y:S02]  /*0800*/  ISETP.GE.AND P0, PT, R3, R2, PT ;  /* 0x000000020300720c */ /* 0x000fe40003f06270 */
[----:B------:R-:W-:Y:S02]  /*0810*/  IMNMX R11, R11, UR4, !PT ;  /* 0x000000040b0b7c17 */ /* 0x000fe4000f800200 */
[----:B------:R-:W-:Y:S02]  /*0820*/  IMNMX R10, R10, UR4, !PT ;  /* 0x000000040a0a7c17 */ /* 0x000fe4000f800200 */
[----:B----4-:R-:W-:Y:S02]  /*0830*/  IMNMX R13, R13, UR4, !PT ;  /* 0x000000040d0d7c17 */ /* 0x010fe4000f800200 */
[----:B------:R-:W-:Y:S02]  /*0840*/  IMNMX R14, R14, UR4, !PT ;  /* 0x000000040e0e7c17 */ /* 0x000fe4000f800200 */
[----:B------:R-:W-:-:S02]  /*0850*/  IMNMX R4, R12, UR4, !PT ;  /* 0x000000040c047c17 */ /* 0x000fc4000f800200 */
[----:B------:R-:W-:Y:S02]  /*0860*/  IMNMX R5, R5, UR5, PT ;  /* 0x0000000505057c17 */ /* 0x000fe4000b800200 */
[----:B------:R-:W-:Y:S02]  /*0870*/  IMNMX R11, R11, UR5, PT ;  /* 0x000000050b0b7c17 */ /* 0x000fe4000b800200 */
[----:B0-----:R-:W-:Y:S02]  /*0880*/  IMNMX R15, R10, UR5, PT ;  /* 0x000000050a0f7c17 */ /* 0x001fe4000b800200 */
[----:B------:R-:W-:Y:S02]  /*0890*/  IMNMX R13, R13, UR5, PT ;  /* 0x000000050d0d7c17 */ /* 0x000fe4000b800200 */
[----:B------:R-:W-:Y:S02]  /*08a0*/  IMNMX R17, R14, UR5, PT ;  /* 0x000000050e117c17 */ /* 0x000fe4000b800200 */
[----:B------:R-:W-:Y:S01]  /*08b0*/  IMNMX R4, R4, UR5, PT ;  /* 0x0000000504047c17 */ /* 0x000fe2000b800200 */
[----:B------:R-:W-:Y:S05]  /*08c0*/  @P0 BRA `(.L_x_18591) ;  /* 0x000000c000000947 */ /* 0x000fea0003800000 */
[----:B------:R-:W-:Y:S01]  /*08d0*/  IMAD.IADD R6, R0, 0x1, R3 ;  /* 0x0000000100067824 */ /* 0x000fe200078e0203 */
        /* <DEDUP_REMOVED lines=11> */
.L_x_18591:
[----:B------:R-:W-:-:S13]  /*0990*/  ISETP.GE.AND P0, PT, R3, R2, PT ;  /* 0x000000020300720c */ /* 0x000fda0003f06270 */
[----:B------:R-:W-:Y:S05]  /*09a0*/  @P0 BRA `(.L_x_18593) ;  /* 0x000000c000000947 */ /* 0x000fea0003800000 */
[----:B0-----:R-:W-:Y:S01]  /*09b0*/  IMAD.IADD R6, R0, 0x1, R3 ;  /* 0x0000000100067824 */ /* 0x001fe200078e0203 */
[----:B------:R-:W-:-:S04]  /*09c0*/  IADD3 R3, R3, 0x80, RZ ;  /* 0x0000008003037810 */ /* 0x000fc80007ffe0ff */
[----:B------:R-:W-:-:S05]  /*09d0*/  IADD3 R6, P0, R6, c[0x0][0x178], RZ ;  /* 0x00005e0006067a10 */ /* 0x000fca0007f1e0ff */
[----:B------:R-:W-:-:S05]  /*09e0*/  IMAD.X R7, RZ, RZ, c[0x0][0x17c], P0 ;  /* 0x00005f00ff077624 */ /* 0x000fca00000e06ff */
[----:B------:R0:W-:Y:S03]  /*09f0*/  STG.E.U8 [R6.64], R11 ;  /* 0x0000000b06007986 */ /* 0x0001e6000c101106 */
.L_x_18592:
[----:B------:R-:W-:-:S13]  /*0a00*/  ISETP.GE.AND P0, PT, R3, R2, PT ;  /* 0x000000020300720c */ /* 0x000fda0003f06270 */
[----:B------:R-:W-:Y:S05]  /*0a10*/  @P0 BRA `(.L_x_18594) ;  /* 0x000000d000000947 */ /* 0x000fea0003800000 */
[----:B0-----:R-:W-:Y:S01]  /*0a20*/  IMAD.IADD R6, R0, 0x1, R3 ;  /* 0x0000000100067824 */ /* 0x001fe200078e0203 */
[----:B------:R-:W-:-:S04]  /*0a30*/  IADD3 R3, R3, 0x80, RZ ;  /* 0x0000008003037810 */ /* 0x000fc80007ffe0ff */
[----:B------:R-:W-:-:S05]  /*0a40*/  IADD3 R6, P0, R6, c[0x0][0x178], RZ ;  /* 0x00005e0006067a10 */ /* 0x000fca0007f1e0ff */
[----:B------:R-:W-:-:S05]  /*0a50*/  IMAD.X R7, RZ, RZ, c[0x0][0x17c], P0 ;  /* 0x00005f00ff077624 */ /* 0x000fca00000e06ff */
[----:B------:R0:W-:Y:S03]  /*0a60*/  STG.E.U8 [R6.64], R15 ;  /* 0x0000000f06007986 */ /* 0x0001e6000c101106 */
.L_x_18593:
        /* <DEDUP_REMOVED lines=8> */
.L_x_18594:
[----:B------:R-:W-:Y:S05]  /*0af0*/  BSYNC B1 ;  /* 0x0000000000017941 */ /* 0x000fea0003800000 */
.L_x_18590:
[----:B------:R-:W-:-:S13]  /*0b00*/  ISETP.GE.AND P0, PT, R3, R2, PT ;  /* 0x000000020300720c */ /* 0x000fda0003f06270 */
[----:B0-----:R-:W-:Y:S01]  /*0b10*/  @!P0 IMAD.IADD R6, R0, 0x1, R3 ;  /* 0x0000000100068824 */ /* 0x001fe200078e0203 */
[----:B------:R-:W-:-:S04]  /*0b20*/  @!P0 IADD3 R3, R3, 0x80, RZ ;  /* 0x0000008003038810 */ /* 0x000fc80007ffe0ff */
[----:B------:R-:W-:-:S05]  /*0b30*/  @!P0 IADD3 R6, P1, R6, c[0x0][0x178], RZ ;  /* 0x00005e0006068a10 */ /* 0x000fca0007f3e0ff */
[----:B------:R-:W-:-:S05]  /*0b40*/  @!P0 IMAD.X R7, RZ, RZ, c[0x0][0x17c], P1 ;  /* 0x00005f00ff078624 */ /* 0x000fca00008e06ff */
[----:B------:R0:W-:Y:S03]  /*0b50*/  @!P0 STG.E.U8 [R6.64], R17 ;  /* 0x0000001106008986 */ /* 0x0001e6000c101106 */
.L_x_18595:
[----:B------:R-:W-:Y:S05]  /*0b60*/  BSYNC B0 ;  /* 0x0000000000007941 */ /* 0x000fea0003800000 */
.L_x_18589:
        /* <DEDUP_REMOVED lines=8> */
.L_x_18596:
        /* <DEDUP_REMOVED lines=9> */
.L_x_34223:


//--------------------- .text._ZN2at6native29vectorized_elementwise_kernelILi4EZZZNS0_17clamp_kernel_cudaERNS_18TensorIteratorBaseERKN3c106ScalarES7_ENKUlvE_clEvENKUlvE0_clEvEUlaE_St5arrayIPcLm2EEEEviT0_T1_ --------------------------
	.section	.text._ZN2at6native29vectorized_elementwise_kernelILi4EZZZNS0_17clamp_kernel_cudaERNS_18TensorIteratorBaseERKN3c106ScalarES7_ENKUlvE_clEvENKUlvE0_clEvEUlaE_St5arrayIPcLm2EEEEviT0_T1_,"ax",@progbits
	.sectioninfo	@"SHI_REGISTERS=24"
	.align	128
        .global         _ZN2at6native29vectorized_elementwise_kernelILi4EZZZNS0_17clamp_kernel_cudaERNS_18TensorIteratorBaseERKN3c106ScalarES7_ENKUlvE_clEvENKUlvE0_clEvEUlaE_St5arrayIPcLm2EEEEviT0_T1_
        .type           _ZN2at6native29vectorized_elementwise_kernelILi4EZZZNS0_17clamp_kernel_cudaERNS_18TensorIteratorBaseERKN3c106ScalarES7_ENKUlvE_clEvENKUlvE0_clEvEUlaE_St5arrayIPcLm2EEEEviT0_T1_,@function
        .size           _ZN2at6native29vectorized_elementwise_kernelILi4EZZZNS0_17clamp_kernel_cudaERNS_18TensorIteratorBaseERKN3c106ScalarES7_ENKUlvE_clEvENKUlvE0_clEvEUlaE_St5arrayIPcLm2EEEEviT0_T1_,(.L_x_34224 - _ZN2at6native29vectorized_elementwise_kernelILi4EZZZNS0_17clamp_kernel_cudaERNS_18TensorIteratorBaseERKN3c106ScalarES7_ENKUlvE_clEvENKUlvE0_clEvEUlaE_St5arrayIPcLm2EEEEviT0_T1_)
        .other          _ZN2at6native29vectorized_elementwise_kernelILi4EZZZNS0_17clamp_kernel_cudaERNS_18TensorIteratorBaseERKN3c106ScalarES7_ENKUlvE_clEvENKUlvE0_clEvEUlaE_St5arrayIPcLm2EEEEviT0_T1_,@"STO_CUDA_ENTRY STV_DEFAULT"
_ZN2at6native29vectorized_elementwise_kernelILi4EZZZNS0_17clamp_kernel_cudaERNS_18TensorIteratorBaseERKN3c106ScalarES7_ENKUlvE_clEvENKUlvE0_clEvEUlaE_St5arrayIPcLm2EEEEviT0_T1_:
.text._ZN2at6native29vectorized_elementwise_kernelILi4EZZZNS0_17clamp_kernel_cudaERNS_18TensorIteratorBaseERKN3c106ScalarES7_ENKUlvE_clEvENKUlvE0_clEvEUlaE_St5arrayIPcLm2EEEEviT0_T1_:
        /* <DEDUP_REMOVED lines=13> */
[----:B------:R-:W2:Y:S04]  /*00d0*/  LDG.E R9, [R4.64+0x200] ;  /* 0x0002000604097981 */ /* 0x000ea8000c1e1900 */
[----:B------:R-:W3:Y:S01]  /*00e0*/  LDG.E R3, [R4.64] ;  /* 0x0000000604037981 */ /* 0x000ee2000c1e1900 */
[----:B------:R-:W-:Y:S02]  /*00f0*/  UPRMT UR4, UR4, 0x8880, URZ ;  /* 0x0000888004047896 */ /* 0x000fe4000800003f */
[----:B------:R-:W-:Y:S01]  /*0100*/  UPRMT UR5, UR5, 0x8880, URZ ;  /* 0x0000888005057896 */ /* 0x000fe2000800003f */
[C---:B--2---:R-:W-:Y:S02]  /*0110*/  PRMT R8, R9.reuse, 0x8880, RZ ;  /* 0x0000888009087816 */ /* 0x044fe400000000ff */
[----:B------:R-:W-:-:S02]  /*0120*/  PRMT R10, R9, 0x9991, RZ ;  /* 0x00009991090a7816 */ /* 0x000fc400000000ff */
[C---:B---3--:R-:W-:Y:S02]  /*0130*/  PRMT R6, R3.reuse, 0x8880, RZ ;  /* 0x0000888003067816 */ /* 0x048fe400000000ff */
[----:B------:R-:W-:Y:S01]  /*0140*/  PRMT R7, R3, 0x9991, RZ ;  /* 0x0000999103077816 */ /* 0x000fe200000000ff */
[----:B------:R-:W-:Y:S01]  /*0150*/  IMAD.MOV.U32 R4, RZ, RZ, R8 ;  /* 0x000000ffff047224 */ /* 0x000fe200078e0008 */
[----:B------:R-:W-:Y:S01]  /*0160*/  IMNMX R6, R6, UR4, !PT ;  /* 0x0000000406067c17 */ /* 0x000fe2000f800200 */
[----:B------:R-:W-:Y:S01]  /*0170*/  IMAD.MOV.U32 R5, RZ, RZ, R10 ;  /* 0x000000ffff057224 */ /* 0x000fe200078e000a */
[----:B------:R-:W-:Y:S02]  /*0180*/  IMNMX R7, R7, UR4, !PT ;  /* 0x0000000407077c17 */ /* 0x000fe4000f800200 */
[----:B------:R-:W-:Y:S02]  /*0190*/  IMNMX R4, R4, UR4, !PT ;  /* 0x0000000404047c17 */ /* 0x000fe4000f800200 */
[----:B------:R-:W-:-:S02]  /*01a0*/  IMNMX R6, R6, UR5, PT ;  /* 0x0000000506067c17 */ /* 0x000fc4000b800200 */
[----:B------:R-:W-:Y:S02]  /*01b0*/  IMNMX R7, R7, UR5, PT ;  /* 0x0000000507077c17 */ /* 0x000fe4000b800200 */
[----:B------:R-:W-:Y:S02]  /*01c0*/  IMNMX R8, R5, UR4, !PT ;  /* 0x0000000405087c17 */ /* 0x000fe4000f800200 */
[----:B------:R-:W-:Y:S02]  /*01d0*/  IMNMX R5, R4, UR5, PT ;  /* 0x0000000504057c17 */ /* 0x000fe4000b800200 */
[----:B------:R-:W-:Y:S02]  /*01e0*/  PRMT R11, R7, 0x7604, R6 ;  /* 0x00007604070b7816 */ /* 0x000fe40000000006 */
[----:B------:R-:W-:Y:S02]  /*01f0*/  IADD3 R4, P0, R0, c[0x0][0x178], RZ ;  /* 0x00005e0000047a10 */ /* 0x000fe40007f1e0ff */
[----:B------:R-:W-:-:S02]  /*0200*/  PRMT R0, R3, 0xaaa2, RZ ;  /* 0x0000aaa203007816 */ /* 0x000fc400000000ff */
[----:B------:R-:W-:Y:S02]  /*0210*/  PRMT R6, R9, 0xaaa2, RZ ;  /* 0x0000aaa209067816 */ /* 0x000fe400000000ff */
[----:B------:R-:W-:Y:S02]  /*0220*/  IMNMX R8, R8, UR5, PT ;  /* 0x0000000508087c17 */ /* 0x000fe4000b800200 */
[----:B------:R-:W-:Y:S02]  /*0230*/  PRMT R3, R3, 0xbbb3, RZ ;  /* 0x0000bbb303037816 */ /* 0x000fe400000000ff */
[----:B------:R-:W-:Y:S02]  /*0240*/  PRMT R7, R9, 0xbbb3, RZ ;  /* 0x0000bbb309077816 */ /* 0x000fe400000000ff */
[----:B------:R-:W-:Y:S02]  /*0250*/  IMNMX R0, R0, UR4, !PT ;  /* 0x0000000400007c17 */ /* 0x000fe4000f800200 */
[----:B------:R-:W-:-:S02]  /*0260*/  IMNMX R6, R6, UR4, !PT ;  /* 0x0000000406067c17 */ /* 0x000fc4000f800200 */
[----:B------:R-:W-:Y:S02]  /*0270*/  PRMT R13, R8, 0x7604, R5 ;  /* 0x00007604080d7816 */ /* 0x000fe40000000005 */
[----:B------:R-:W-:Y:S02]  /*0280*/  IMNMX R0, R0, UR5, PT ;  /* 0x0000000500007c17 */ /* 0x000fe4000b800200 */
[----:B------:R-:W-:Y:S02]  /*0290*/  IMNMX R6, R6, UR5, PT ;  /* 0x0000000506067c17 */ /* 0x000fe4000b800200 */
[----:B------:R-:W-:Y:S02]  /*02a0*/  IMNMX R3, R3, UR4, !PT ;  /* 0x0000000403037c17 */ /* 0x000fe4000f800200 */
[----:B------:R-:W-:Y:S01]  /*02b0*/  IMNMX R7, R7, UR4, !PT ;  /* 0x0000000407077c17 */ /* 0x000fe2000f800200 */
[----:B------:R-:W-:Y:S01]  /*02c0*/  IMAD.X R5, RZ, RZ, c[0x0][0x17c], P0 ;  /* 0x00005f00ff057624 */ /* 0x000fe200000e06ff */
[----:B------:R-:W-:-:S02]  /*02d0*/  PRMT R0, R0, 0x7054, R11 ;  /* 0x0000705400007816 */ /* 0x000fc4000000000b */
[----:B------:R-:W-:Y:S02]  /*02e0*/  PRMT R6, R6, 0x7054, R13 ;  /* 0x0000705406067816 */ /* 0x000fe4000000000d */
[----:B------:R-:W-:Y:S02]  /*02f0*/  IMNMX R3, R3, UR5, PT ;  /* 0x0000000503037c17 */ /* 0x000fe4000b800200 */
[----:B------:R-:W-:Y:S01]  /*0300*/  IMNMX R7, R7, UR5, PT ;  /* 0x0000000507077c17 */ /* 0x000fe2000b800200 */
[----:B------:R-:W-:Y:S01]  /*0310*/  IMAD.WIDE R4, R2, 0x4, R4 ;  /* 0x0000000402047825 */ /* 0x000fe200078e0204 */
[----:B------:R-:W-:Y:S02]  /*0320*/  PRMT R3, R3, 0x654, R0 ;  /* 0x0000065403037816 */ /* 0x000fe40000000000 */
[----:B------:R-:W-:-:S03]  /*0330*/  PRMT R7, R7, 0x654, R6 ;  /* 0x0000065407077816 */ /* 0x000fc60000000006 */
[----:B------:R-:W-:Y:S04]  /*0340*/  STG.E [R4.64], R3 ;  /* 0x0000000304007986 */ /* 0x000fe8000c101906 */
[----:B------:R-:W-:Y:S01]  /*0350*/  STG.E [R4.64+0x200], R7 ;  /* 0x0002000704007986 */ /* 0x000fe2000c101906 */
[----:B------:R-:W-:Y:S05]  /*0360*/  EXIT ;  /* 0x000000000000794d */ /* 0x000fea0003800000 */
.L_x_18597:
        /* <DEDUP_REMOVED lines=93> */
.L_x_18600:
[----:B------:R-:W-:-:S13]  /*0940*/  ISETP.GE.AND P0, PT, R3, R2, PT ;  /* 0x000000020300720c */ /* 0x000fda0003f06270 */
[----:B------:R-:W-:Y:S05]  /*0950*/  @P0 BRA `(.L_x_18602) ;  /* 0x000000c000000947 */ /* 0x000fea0003800000 */
[----:B0-----:R-:W-:Y:S01]  /*0960*/  IMAD.IADD R6, R0, 0x1, R3 ;  /* 0x0000000100067824 */ /* 0x001fe200078e0203 */
[----:B------:R-:W-:-:S04]  /*0970*/  IADD3 R3, R3, 0x80, RZ ;  /* 0x0000008003037810 */ /* 0x000fc80007ffe0ff */
[----:B------:R-:W-:-:S05]  /*0980*/  IADD3 R6, P0, R6, c[0x0][0x178], RZ ;  /* 0x00005e0006067a10 */ /* 0x000fca0007f1e0ff */
[----:B------:R-:W-:-:S05]  /*0990*/  IMAD.X R7, RZ, RZ, c[0x0][0x17c], P0 ;  /* 0x00005f00ff077624 */ /* 0x000fca00000e06ff */
[----:B------:R0:W-:Y:S03]  /*09a0*/  STG.E.U8 [R6.64], R11 ;  /* 0x0000000b06007986 */ /* 0x0001e6000c101106 */
.L_x_18601:
[----:B------:R-:W-:-:S13]  /*09b0*/  ISETP.GE.AND P0, PT, R3, R2, PT ;  /* 0x000000020300720c */ /* 0x000fda0003f06270 */
[----:B------:R-:W-:Y:S05]  /*09c0*/  @P0 BRA `(.L_x_18603) ;  /* 0x000000d000000947 */ /* 0x000fea0003800000 */
[----:B0-----:R-:W-:Y:S01]  /*09d0*/  IMAD.IADD R6, R0, 0x1, R3 ;  /* 0x0000000100067824 */ /* 0x001fe200078e0203 */
[----:B------:R-:W-:-:S04]  /*09e0*/  IADD3 R3, R3, 0x80, RZ ;  /* 0x0000008003037810 */ /* 0x000fc80007ffe0ff */
[----:B------:R-:W-:-:S05]  /*09f0*/  IADD3 R6, P0, R6, c[0x0][0x178], RZ ;  /* 0x00005e0006067a10 */ /* 0x000fca0007f1e0ff */
[----:B------:R-:W-:-:S05]  /*0a00*/  IMAD.X R7, RZ, RZ, c[0x0][0x17c], P0 ;  /* 0x00005f00ff077624 */ /* 0x000fca00000e06ff */
[----:B------:R0:W-:Y:S03]  /*0a10*/  STG.E.U8 [R6.64], R15 ;  /* 0x0000000f06007986 */ /* 0x0001e6000c101106 */
.L_x_18602:
        /* <DEDUP_REMOVED lines=8> */
.L_x_18603:
[----:B------:R-:W-:Y:S05]  /*0aa0*/  BSYNC B1 ;  /* 0x0000000000017941 */ /* 0x000fea0003800000 */
.L_x_18599:
[----:B------:R-:W-:-:S13]  /*0ab0*/  ISETP.GE.AND P0, PT, R3, R2, PT ;  /* 0x000000020300720c */ /* 0x000fda0003f06270 */
[----:B0-----:R-:W-:Y:S01]  /*0ac0*/  @!P0 IMAD.IADD R6, R0, 0x1, R3 ;  /* 0x0000000100068824 */ /* 0x001fe200078e0203 */
[----:B------:R-:W-:-:S04]  /*0ad0*/  @!P0 IADD3 R3, R3, 0x80, RZ ;  /* 0x0000008003038810 */ /* 0x000fc80007ffe0ff */
[----:B------:R-:W-:-:S05]  /*0ae0*/  @!P0 IADD3 R6, P1, R6, c[0x0][0x178], RZ ;  /* 0x00005e0006068a10 */ /* 0x000fca0007f3e0ff */
[----:B------:R-:W-:-:S05]  /*0af0*/  @!P0 IMAD.X R7, RZ, RZ, c[0x0][0x17c], P1 ;  /* 0x00005f00ff078624 */ /* 0x000fca00008e06ff */
[----:B------:R0:W-:Y:S03]  /*0b00*/  @!P0 STG.E.U8 [R6.64], R17 ;  /* 0x0000001106008986 */ /* 0x0001e6000c101106 */
.L_x_18604:
[----:B------:R-:W-:Y:S05]  /*0b10*/  BSYNC B0 ;  /* 0x0000000000007941 */ /* 0x000fea0003800000 */
.L_x_18598:
        /* <DEDUP_REMOVED lines=8> */
.L_x_18605:
        /* <DEDUP_REMOVED lines=14> */
.L_x_34224:


//--------------------- .text._ZN2at6native29vectorized_elementwise_kernelILi8EZZZNS0_17clamp_kernel_cudaERNS_18TensorIteratorBaseERKN3c106ScalarES7_ENKUlvE_clEvENKUlvE0_clEvEUlaE_St5arrayIPcLm2EEEEviT0_T1_ --------------------------
	.section	.text._ZN2at6native29vectorized_elementwise_kernelILi8EZZZNS0_17clamp_kernel_cudaERNS_18TensorIteratorBaseERKN3c106ScalarES7_ENKUlvE_clEvENKUlvE0_clEvEUlaE_St5arrayIPcLm2EEEEviT0_T1_,"ax",@progbits
	.sectioninfo	@"SHI_REGISTERS=4"
	.align	128
        .global         _ZN2at6native29vectorized_elementwise_kernelILi8EZZZNS0_17clamp_kernel_cudaERNS_18TensorIteratorBaseERKN3c106ScalarES7_ENKUlvE_clEvENKUlvE0_clEvEUlaE_St5arrayIPcLm2EEEEviT0_T1_
        .type           _ZN2at6native29vectorized_elementwise_kernelILi8EZZZNS0_17clamp_kernel_cudaERNS_18TensorIteratorBaseERKN3c106ScalarES7_ENKUlvE_clEvENKUlvE0_clEvEUlaE_St5arrayIPcLm2EEEEviT0_T1_,@function
        .size           _ZN2at6native29vectorized_elementwise_kernelILi8EZZZNS0_17clamp_kernel_cudaERNS_18TensorIteratorBaseERKN3c106ScalarES7_ENKUlvE_clEvENKUlvE0_clEvEUlaE_St5arrayIPcLm2EEEEviT0_T1_,(.L_x_34225 - _ZN2at6native29vectorized_elementwise_kernelILi8EZZZNS0_17clamp_kernel_cudaERNS_18TensorIteratorBaseERKN3c106ScalarES7_ENKUlvE_clEvENKUlvE0_clEvEUlaE_St5arrayIPcLm2EEEEviT0_T1_)
        .other          _ZN2at6native29vectorized_elementwise_kernelILi8EZZZNS0_17clamp_kernel_cudaERNS_18TensorIteratorBaseERKN3c106ScalarES7_ENKUlvE_clEvENKUlvE0_clEvEUlaE_St5arrayIPcLm2EEEEviT0_T1_,@"STO_CUDA_ENTRY STV_DEFAULT"
_ZN2at6native29vectorized_elementwise_kernelILi8EZZZNS0_17clamp_kernel_cudaERNS_18TensorIteratorBaseERKN3c106ScalarES7_ENKUlvE_clEvENKUlvE0_clEvEUlaE_St5arrayIPcLm2EEEEviT0_T1_:
.text._ZN2at6native29vectorized_elementwise_kernelILi8EZZZNS0_17clamp_kernel_cudaERNS_18TensorIteratorBaseERKN3c106ScalarES7_ENKUlvE_clEvENKUlvE0_clEvEUlaE_St5arrayIPcLm2EEEEviT0_T1_:
[----:B------:R-:W-:Y:S02]  /*0000*/  MOV R1, c[0x0][0x28] ;  /* 0x00000a0000017a02 */ /* 0x000fe40000000f00 */
[----:B------:R-:W-:Y:S05]  /*0010*/  EXIT ;  /* 0x000000000000794d */ /* 0x000fea0003800000 */
.L_x_18606:
        /* <DEDUP_REMOVED lines=14> */
.L_x_34225:


//--------------------- .text._ZN2at6native18elementwise_kernelILi128ELi4EZNS0_15gpu_kernel_implIZZZNS0_17clamp_kernel_cudaERNS_18TensorIteratorBaseERKN3c106ScalarES8_ENKUlvE_clEvENKUlvE_clEvEUlhE_EEvS4_RKT_EUliE_EEviT1_ --------------------------
	.section	.text._ZN2at6native18elementwise_kernelILi128ELi4EZNS0_15gpu_kernel_implIZZZNS0_17clamp_kernel_cudaERNS_18TensorIteratorBaseERKN3c106ScalarES8_ENKUlvE_clEvENKUlvE_clEvEUlhE_EEvS4_RKT_EUliE_EEviT1_,"ax",@progbits
	.sectioninfo	@"SHI_REGISTERS=26"
	.align	128
        .global         _ZN2at6native18elementwise_kernelILi128ELi4EZNS0_15gpu_kernel_implIZZZNS0_17clamp_kernel_cudaERNS_18TensorIteratorBaseERKN3c106ScalarES8_ENKUlvE_clEvENKUlvE_clEvEUlhE_EEvS4_RKT_EUliE_EEviT1_
        .type           _ZN2at6native18elementwise_kernelILi128ELi4EZNS0_15gpu_kernel_implIZZZNS0_17clamp_kernel_cudaERNS_18TensorIteratorBaseERKN3c106ScalarES8_ENKUlvE_clEvENKUlvE_clEvEUlhE_EEvS4_RKT_EUliE_EEviT1_,@function
        .size           _ZN2at6native18elementwise_kernelILi128ELi4EZNS0_15gpu_kernel_implIZZZNS0_17clamp_kernel_cudaERNS_18TensorIteratorBaseERKN3c106ScalarES8_ENKUlvE_clEvENKUlvE_clEvEUlhE_EEvS4_RKT_EUliE_EEviT1_,(.L_x_34226 - _ZN2at6native18elementwise_kernelILi128ELi4EZNS0_15gpu_kernel_implIZZZNS0_17clamp_kernel_cudaERNS_18TensorIteratorBaseERKN3c106ScalarES8_ENKUlvE_clEvENKUlvE_clEvEUlhE_EEvS4_RKT_EUliE_EEviT1_)
        .other          _ZN2at6native18elementwise_kernelILi128ELi4EZNS0_15gpu_kernel_implIZZZNS0_17clamp_kernel_cudaERNS_18TensorIteratorBaseERKN3c106ScalarES8_ENKUlvE_clEvENKUlvE_clEvEUlhE_EEvS4_RKT_EUliE_EEviT1_,@"STO_CUDA_ENTRY STV_DEFAULT"
_ZN2at6native18elementwise_kernelILi128ELi4EZNS0_15gpu_kernel_implIZZZNS0_17clamp_kernel_cudaERNS_18TensorIteratorBaseERKN3c106ScalarES8_ENKUlvE_clEvENKUlvE_clEvEUlhE_EEvS4_RKT_EUliE_EEviT1_:
.text._ZN2at6native18elementwise_kernelILi128ELi4EZNS0_15gpu_kernel_implIZZZNS0_17clamp_kernel_cudaERNS_18TensorIteratorBaseERKN3c106ScalarES8_ENKUlvE_clEvENKUlvE_clEvEUlhE_EEvS4_RKT_EUliE_EEviT1_:
        /* <DEDUP_REMOVED lines=238> */
.L_x_18609:
        /* <DEDUP_REMOVED lines=18> */
.L_x_18613:
[----:B------:R0:W5:Y:S01]  /*1000*/  LDG.E.U8 R0, [R4.64] ;  /* 0x0000002404007981 */ /* 0x000162000c1e1100 */
[----:B------:R-:W-:Y:S05]  /*1010*/  BRA `(.L_x_18615) ;  /* 0x00000dc000007947 */ /* 0x000fea0003800000 */
.L_x_18612:
        /* <DEDUP_REMOVED lines=8> */
.L_x_18617:
[----:B------:R0:W5:Y:S01]  /*10a0*/  LDG.E.U8 R0, [R4.64] ;  /* 0x0000002404007981 */ /* 0x000162000c1e1100 */
[----:B------:R-:W-:Y:S05]  /*10b0*/  BRA `(.L_x_18615) ;  /* 0x00000d2000007947 */ /* 0x000fea0003800000 */
.L_x_18616:
[----:B------:R0:W5:Y:S01]  /*10c0*/  LDG.E.U16 R0, [R4.64] ;  /* 0x0000002404007981 */ /* 0x000162000c1e1500 */
[----:B------:R-:W-:Y:S05]  /*10d0*/  BRA `(.L_x_18615) ;  /* 0x00000d0000007947 */ /* 0x000fea0003800000 */
.L_x_18611:
        /* <DEDUP_REMOVED lines=10> */
.L_x_18619:
[----:B------:R-:W2:Y:S02]  /*1180*/  LDG.E.U16 R2, [R4.64] ;  /* 0x0000002404027981 */ /* 0x000ea4000c1e1500 */
[----:B--2---:R-:W-:-:S06]  /*1190*/  HADD2.F32 R2, -RZ, R2.H0_H0 ;  /* 0x20000002ff027230 */ /* 0x004fcc0000004100 */
[----:B------:R-:W0:Y:S02]  /*11a0*/  F2I.S64.TRUNC R2, R2 ;  /* 0x0000000200027311 */ /* 0x000e24000020d900 */
[----:B0-----:R-:W-:Y:S01]  /*11b0*/  PRMT R0, R2, 0x7610, R0 ;  /* 0x0000761002007816 */ /* 0x001fe20000000000 */
[----:B------:R-:W-:Y:S05]  /*11c0*/  BRA `(.L_x_18615) ;  /* 0x00000c1000007947 */ /* 0x000fea0003800000 */
.L_x_18618:
        /* <DEDUP_REMOVED lines=10> */
.L_x_18621:
[----:B------:R-:W2:Y:S02]  /*1270*/  LDG.E.U16 R4, [R4.64] ;  /* 0x0000002404047981 */ /* 0x000ea4000c1e1500 */
[----:B--2---:R-:W-:-:S06]  /*1280*/  HADD2.F32 R2, -RZ, R4.H0_H0 ;  /* 0x20000004ff027230 */ /* 0x004fcc0000004100 */
[----:B------:R-:W0:Y:S02]  /*1290*/  F2I.S64.TRUNC R2, R2 ;  /* 0x0000000200027311 */ /* 0x000e24000020d900 */
[----:B0-----:R-:W-:Y:S01]  /*12a0*/  PRMT R0, R2, 0x7610, R0 ;  /* 0x0000761002007816 */ /* 0x001fe20000000000 */
[----:B------:R-:W-:Y:S05]  /*12b0*/  BRA `(.L_x_18615) ;  /* 0x00000b2000007947 */ /* 0x000fea0003800000 */
.L_x_18620:
[----:B------:R-:W2:Y:S02]  /*12c0*/  LDG.E.64 R2, [R4.64] ;  /* 0x0000002404027981 */ /* 0x000ea4000c1e1b00 */
[----:B--2---:R-:W0:Y:S02]  /*12d0*/  F2I.S64.F64.TRUNC R2, R2 ;  /* 0x0000000200027311 */ /* 0x004e24000030d900 */
[----:B0-----:R-:W-:Y:S01]  /*12e0*/  PRMT R0, R2, 0x7610, R0 ;  /* 0x0000761002007816 */ /* 0x001fe20000000000 */
[----:B------:R-:W-:Y:S05]  /*12f0*/  BRA `(.L_x_18615) ;  /* 0x00000ae000007947 */ /* 0x000fea0003800000 */
.L_x_18610:
        /* <DEDUP_REMOVED lines=12> */
.L_x_18624:
[----:B------:R-:W2:Y:S02]  /*13c0*/  LDG.E.64 R4, [R4.64] ;  /* 0x0000002404047981 */ /* 0x000ea4000c1e1b00 */
[----:B--2---:R-:W0:Y:S02]  /*13d0*/  F2I.S64.F64.TRUNC R2, R4 ;  /* 0x0000000400027311 */ /* 0x004e24000030d900 */
[----:B0-----:R-:W-:Y:S01]  /*13e0*/  PRMT R0, R2, 0x7610, R0 ;  /* 0x0000761002007816 */ /* 0x001fe20000000000 */
[----:B------:R-:W-:Y:S05]  /*13f0*/  BRA `(.L_x_18615) ;  /* 0x000009e000007947 */ /* 0x000fea0003800000 */
.L_x_18623:
        /* <DEDUP_REMOVED lines=28> */
.L_x_18626:
        /* <DEDUP_REMOVED lines=15> */
.L_x_18625:
[----:B------:R-:W2:Y:S02]  /*16b0*/  LDG.E.U16 R2, [R4.64] ;  /* 0x0000002404027981 */ /* 0x000ea4000c1e1500 */
[----:B--2---:R-:W-:-:S06]  /*16c0*/  PRMT R2, RZ, 0x5410, R2 ;  /* 0x00005410ff027816 */ /* 0x004fcc0000000002 */
[----:B------:R-:W0:Y:S02]  /*16d0*/  F2I.S64.TRUNC R2, R2 ;  /* 0x0000000200027311 */ /* 0x000e24000020d900 */
[----:B0-----:R-:W-:Y:S01]  /*16e0*/  PRMT R0, R2, 0x7610, R0 ;  /* 0x0000761002007816 */ /* 0x001fe20000000000 */
[----:B------:R-:W-:Y:S05]  /*16f0*/  BRA `(.L_x_18615) ;  /* 0x000006e000007947 */ /* 0x000fea0003800000 */
.L_x_18622:
        /* <DEDUP_REMOVED lines=10> */
.L_x_18629:
        /* <DEDUP_REMOVED lines=21> */
.L_x_18633:
[----:B------:R-:W-:Y:S05]  /*18f0*/  BSYNC B1 ;  /* 0x0000000000017941 */ /* 0x000fea0003800000 */
.L_x_18632:
[----:B------:R-:W-:Y:S01]  /*1900*/  IMAD.SHL.U32 R2, R2, 0x100000, RZ ;  /* 0x0010000002027824 */ /* 0x000fe200078e00ff */
[----:B------:R-:W-:-:S04]  /*1910*/  LEA R3, R0, 0x3b800000, 0x17 ;  /* 0x3b80000000037811 */ /* 0x000fc800078eb8ff */
[----:B------:R-:W-:Y:S02]  /*1920*/  LOP3.LUT R2, R3, R2, R4, 0xfe, !PT ;  /* 0x0000000203027212 */ /* 0x000fe400078efe04 */
.L_x_18631:
[----:B------:R-:W-:Y:S05]  /*1930*/  BSYNC B0 ;  /* 0x0000000000007941 */ /* 0x000fea0003800000 */
.L_x_18630:
[----:B------:R-:W0:Y:S02]  /*1940*/  F2I.S64.TRUNC R2, R2 ;  /* 0x0000000200027311 */ /* 0x000e24000020d900 */
[----:B0-----:R-:W-:Y:S01]  /*1950*/  PRMT R0, R2, 0x7610, R0 ;  /* 0x0000761002007816 */ /* 0x001fe20000000000 */
[----:B------:R-:W-:Y:S05]  /*1960*/  BRA `(.L_x_18615) ;  /* 0x0000047000007947 */ /* 0x000fea0003800000 */
.L_x_18628:
        /* <DEDUP_REMOVED lines=21> */
.L_x_18637:
[----:B------:R-:W-:Y:S05]  /*1ac0*/  BSYNC B1 ;  /* 0x0000000000017941 */ /* 0x000fea0003800000 */
.L_x_18636:
[----:B------:R-:W-:Y:S01]  /*1ad0*/  IMAD.SHL.U32 R2, R2, 0x200000, RZ ;  /* 0x0020000002027824 */ /* 0x000fe200078e00ff */
[----:B------:R-:W-:-:S04]  /*1ae0*/  LEA R3, R0, 0x37800000, 0x17 ;  /* 0x3780000000037811 */ /* 0x000fc800078eb8ff */
[----:B------:R-:W-:Y:S02]  /*1af0*/  LOP3.LUT R2, R3, R2, R4, 0xfe, !PT ;  /* 0x0000000203027212 */ /* 0x000fe400078efe04 */
.L_x_18635:
[----:B------:R-:W-:Y:S05]  /*1b00*/  BSYNC B0 ;  /* 0x0000000000007941 */ /* 0x000fea0003800000 */
.L_x_18634:
[----:B------:R-:W0:Y:S02]  /*1b10*/  F2I.S64.TRUNC R2, R2 ;  /* 0x0000000200027311 */ /* 0x000e24000020d900 */
[----:B0-----:R-:W-:Y:S01]  /*1b20*/  PRMT R0, R2, 0x7610, R0 ;  /* 0x0000761002007816 */ /* 0x001fe20000000000 */
[----:B------:R-:W-:Y:S05]  /*1b30*/  BRA `(.L_x_18615) ;  /* 0x000002a000007947 */ /* 0x000fea0003800000 */
.L_x_18627:
        /* <DEDUP_REMOVED lines=14> */
.L_x_18641:
[----:B------:R-:W-:Y:S05]  /*1c20*/  BSYNC B0 ;  /* 0x0000000000007941 */ /* 0x000fea0003800000 */
.L_x_18640:
[----:B------:R-:W0:Y:S02]  /*1c30*/  F2I.S64.TRUNC R2, R2 ;  /* 0x0000000200027311 */ /* 0x000e24000020d900 */
[----:B0-----:R-:W-:Y:S01]  /*1c40*/  PRMT R0, R2, 0x7610, R0 ;  /* 0x0000761002007816 */ /* 0x001fe20000000000 */
[----:B------:R-:W-:Y:S05]  /*1c50*/  BRA `(.L_x_18615) ;  /* 0x0000018000007947 */ /* 0x000fea0003800000 */
.L_x_18614:
        /* <DEDUP_REMOVED lines=21> */
.L_x_18639:
[----:B------:R0:W5:Y:S01]  /*1db0*/  LDG.E.U8 R0, [R4.64] ;  /* 0x0000002404007981 */ /* 0x000162000c1e1100 */
[----:B------:R-:W-:Y:S05]  /*1dc0*/  BRA `(.L_x_18615) ;  /* 0x0000001000007947 */ /* 0x000fea0003800000 */
.L_x_18638:
[----:B------:R0:W5:Y:S02]  /*1dd0*/  LDG.E.U8 R0, [R4.64] ;  /* 0x0000002404007981 */ /* 0x000164000c1e1100 */
.L_x_18615:
[----:B------:R-:W1:Y:S01]  /*1de0*/  LDC.U8 R3, c[0x0][0x380] ;  /* 0x0000e000ff037b82 */ /* 0x000e620000000000 */
[----:B-----5:R-:W-:Y:S01]  /*1df0*/  LOP3.LUT R0, R0, 0xff, RZ, 0xc0, !PT ;  /* 0x000000ff00007812 */ /* 0x020fe200078ec0ff */
[----:B------:R-:W-:-:S03]  /*1e00*/  ULDC.U8 UR4, c[0x0][0x370] ;  /* 0x0000dc0000047ab9 */ /* 0x000fc60000000000 */
[----:B------:R-:W-:Y:S01]  /*1e10*/  IMNMX.U32 R0, R0, UR4, !PT ;  /* 0x0000000400007c17 */ /* 0x000fe2000f800000 */
[----:B------:R-:W-:-:S03]  /*1e20*/  ULDC.U8 UR4, c[0x0][0x371] ;  /* 0x0000dc4000047ab9 */ /* 0x000fc60000000000 */
[----:B0-----:R-:W-:Y:S02]  /*1e30*/  IMNMX R5, R0, UR4, PT ;  /* 0x0000000400057c17 */ /* 0x001fe4000b800200 */
        /* <DEDUP_REMOVED lines=13> */
.L_x_18645:
[----:B------:R0:W-:Y:S01]  /*1f10*/  STG.E.U8 [R16.64], R5 ;  /* 0x0000000510007986 */ /* 0x0001e2000c101124 */
[----:B------:R-:W-:Y:S05]  /*1f20*/  BRA `(.L_x_18647) ;  /* 0x00000e5000007947 */ /* 0x000fea0003800000 */
.L_x_18644:
        /* <DEDUP_REMOVED lines=10> */
.L_x_18649:
[----:B------:R0:W-:Y:S01]  /*1fd0*/  STG.E [R16.64], R5 ;  /* 0x0000000510007986 */ /* 0x0001e2000c101924 */
[----:B------:R-:W-:Y:S05]  /*1fe0*/  BRA `(.L_x_18647) ;  /* 0x00000d9000007947 */ /* 0x000fea0003800000 */
.L_x_18648:
[----:B------:R0:W-:Y:S01]  /*1ff0*/  STG.E.U16 [R16.64], R5 ;  /* 0x0000000510007986 */ /* 0x0001e2000c101524 */
[----:B------:R-:W-:Y:S05]  /*2000*/  BRA `(.L_x_18647) ;  /* 0x00000d7000007947 */ /* 0x000fea0003800000 */
.L_x_18643:
[----:B------:R-:W-:-:S13]  /*2010*/  ISETP.GT.AND P0, PT, R2, 0x6, PT ;  /* 0x000000060200780c */ /* 0x000fda0003f04270 */
[----:B------:R-:W-:Y:S05]  /*2020*/  @P0 BRA `(.L_x_18650) ;  /* 0x000000d000000947 */ /* 0x000fea0003800000 */
[----:B------:R-:W-:-:S13]  /*2030*/  ISETP.NE.AND P0, PT, R2, 0x5, PT ;  /* 0x000000050200780c */ /* 0x000fda0003f05270 */
[----:B------:R-:W-:Y:S05]  /*2040*/  @!P0 BRA `(.L_x_18651) ;  /* 0x0000006000008947 */ /* 0x000fea0003800000 */
[----:B------:R-:W-:-:S13]  /*2050*/  ISETP.NE.AND P0, PT, R2, 0x6, PT ;  /* 0x000000060200780c */ /* 0x000fda0003f05270 */
[----:B------:R-:W-:Y:S05]  /*2060*/  @P0 BRA `(.L_x_18646) ;  /* 0x00000b8000000947 */ /* 0x000fea0003800000 */
[----:B------:R-:W-:-:S04]  /*2070*/  LOP3.LUT R0, R5, 0xff, RZ, 0xc0, !PT ;  /* 0x000000ff05007812 */ /* 0x000fc800078ec0ff */
[----:B------:R-:W0:Y:S02]  /*2080*/  I2F.U16 R3, R0 ;  /* 0x0000000000037306 */ /* 0x000e240000101000 */
[----:B0-----:R0:W-:Y:S01]  /*2090*/  STG.E [R16.64], R3 ;  /* 0x0000000310007986 */ /* 0x0011e2000c101924 */
[----:B------:R-:W-:Y:S05]  /*20a0*/  BRA `(.L_x_18647) ;  /* 0x00000cd000007947 */ /* 0x000fea0003800000 */
.L_x_18651:
[----:B------:R-:W-:-:S04]  /*20b0*/  LOP3.LUT R5, R5, 0xff, RZ, 0xc0, !PT ;  /* 0x000000ff05057812 */ /* 0x000fc800078ec0ff */
[----:B------:R-:W0:Y:S02]  /*20c0*/  I2F.U16 R0, R5 ;  /* 0x0000000500007306 */ /* 0x000e240000101000 */
[----:B0-----:R-:W-:-:S05]  /*20d0*/  F2FP.PACK_AB R0, RZ, R0 ;  /* 0x00000000ff00723e */ /* 0x001fca00000000ff */
[----:B------:R0:W-:Y:S01]  /*20e0*/  STG.E.U16 [R16.64], R0 ;  /* 0x0000000010007986 */ /* 0x0001e2000c101524 */
[----:B------:R-:W-:Y:S05]  /*20f0*/  BRA `(.L_x_18647) ;  /* 0x00000c8000007947 */ /* 0x000fea0003800000 */
.L_x_18650:
[----:B------:R-:W-:-:S13]  /*2100*/  ISETP.NE.AND P0, PT, R2, 0x7, PT ;  /* 0x000000070200780c */ /* 0x000fda0003f05270 */
[----:B------:R-:W-:Y:S05]  /*2110*/  @!P0 BRA `(.L_x_18652) ;  /* 0x000000f000008947 */ /* 0x000fea0003800000 */
[----:B------:R-:W-:-:S13]  /*2120*/  ISETP.NE.AND P0, PT, R2, 0x8, PT ;  /* 0x000000080200780c */ /* 0x000fda0003f05270 */
[----:B------:R-:W-:Y:S05]  /*2130*/  @!P0 BRA `(.L_x_18653) ;  /* 0x0000007000008947 */ /* 0x000fea0003800000 */
[----:B------:R-:W-:-:S13]  /*2140*/  ISETP.NE.AND P0, PT, R2, 0x9, PT ;  /* 0x000000090200780c */ /* 0x000fda0003f05270 */
[----:B------:R-:W-:Y:S05]  /*2150*/  @P0 BRA `(.L_x_18646) ;  /* 0x00000a9000000947 */ /* 0x000fea0003800000 */
[----:B------:R-:W-:Y:S01]  /*2160*/  LOP3.LUT R5, R5, 0xff, RZ, 0xc0, !PT ;  /* 0x000000ff05057812 */ /* 0x000fe200078ec0ff */
[----:B------:R-:W-:-:S03]  /*2170*/  IMAD.MOV.U32 R3, RZ, RZ, RZ ;  /* 0x000000ffff037224 */ /* 0x000fc600078e00ff */
[----:B------:R-:W0:Y:S02]  /*2180*/  I2F.U16 R2, R5 ;  /* 0x0000000500027306 */ /* 0x000e240000101000 */
[----:B0-----:R0:W-:Y:S01]  /*2190*/  STG.E.64 [R16.64], R2 ;  /* 0x0000000210007986 */ /* 0x0011e2000c101b24 */
[----:B------:R-:W-:Y:S05]  /*21a0*/  BRA `(.L_x_18647) ;  /* 0x00000bd000007947 */ /* 0x000fea0003800000 */
.L_x_18653:
[----:B------:R-:W-:-:S06]  /*21b0*/  LOP3.LUT R5, R5, 0xff, RZ, 0xc0, !PT ;  /* 0x000000ff05057812 */ /* 0x000fcc00078ec0ff */
[----:B------:R-:W0:Y:S02]  /*21c0*/  I2F.U16 R5, R5 ;  /* 0x0000000500057306 */ /* 0x000e240000101000 */
[----:B0-----:R-:W-:-:S04]  /*21d0*/  F2FP.PACK_AB R3, RZ, R5 ;  /* 0x00000005ff03723e */ /* 0x001fc800000000ff */
[----:B------:R-:W-:-:S05]  /*21e0*/  PRMT R3, R3, 0x5410, RZ ;  /* 0x0000541003037816 */ /* 0x000fca00000000ff */
[----:B------:R0:W-:Y:S01]  /*21f0*/  STG.E [R16.64], R3 ;  /* 0x0000000310007986 */ /* 0x0001e2000c101924 */
[----:B------:R-:W-:Y:S05]  /*2200*/  BRA `(.L_x_18647) ;  /* 0x00000b7000007947 */ /* 0x000fea0003800000 */
.L_x_18652:
[----:B------:R-:W-:-:S06]  /*2210*/  LOP3.LUT R2, R5, 0xff, RZ, 0xc0, !PT ;  /* 0x000000ff05027812 */ /* 0x000fcc00078ec0ff */
[----:B------:R-:W0:Y:S02]  /*2220*/  I2F.F64.U16 R2, R2 ;  /* 0x0000000200027312 */ /* 0x000e240000101800 */
[----:B0-----:R0:W-:Y:S01]  /*2230*/  STG.E.64 [R16.64], R2 ;  /* 0x0000000210007986 */ /* 0x0011e2000c101b24 */
[----:B------:R-:W-:Y:S05]  /*2240*/  BRA `(.L_x_18647) ;  /* 0x00000b3000007947 */ /* 0x000fea0003800000 */
.L_x_18642:
        /* <DEDUP_REMOVED lines=12> */
.L_x_18656:
[----:B------:R-:W-:Y:S01]  /*2310*/  LOP3.LUT R5, R5, 0xff, RZ, 0xc0, !PT ;  /* 0x000000ff05057812 */ /* 0x000fe200078ec0ff */
[----:B------:R-:W-:-:S05]  /*2320*/  CS2R R6, SRZ ;  /* 0x0000000000067805 */ /* 0x000fca000001ff00 */
[----:B------:R-:W0:Y:S02]  /*2330*/  I2F.F64.U16 R4, R5 ;  /* 0x0000000500047312 */ /* 0x000e240000101800 */
[----:B0-----:R0:W-:Y:S01]  /*2340*/  STG.E.128 [R16.64], R4 ;  /* 0x0000000410007986 */ /* 0x0011e2000c101d24 */
[----:B------:R-:W-:Y:S05]  /*2350*/  BRA `(.L_x_18647) ;  /* 0x00000a2000007947 */ /* 0x000fea0003800000 */
.L_x_18655:
[----:B------:R-:W-:-:S13]  /*2360*/  ISETP.NE.AND P0, PT, R2, 0xf, PT ;  /* 0x0000000f0200780c */ /* 0x000fda0003f05270 */
[----:B------:R-:W-:Y:S05]  /*2370*/  @!P0 BRA `(.L_x_18657) ;  /* 0x000002f000008947 */ /* 0x000fea0003800000 */
[----:B------:R-:W-:-:S13]  /*2380*/  ISETP.NE.AND P0, PT, R2, 0x17, PT ;  /* 0x000000170200780c */ /* 0x000fda0003f05270 */
[----:B------:R-:W-:Y:S05]  /*2390*/  @!P0 BRA `(.L_x_18658) ;  /* 0x0000016000008947 */ /* 0x000fea0003800000 */
[----:B------:R-:W-:-:S13]  /*23a0*/  ISETP.NE.AND P0, PT, R2, 0x18, PT ;  /* 0x000000180200780c */ /* 0x000fda0003f05270 */
[----:B------:R-:W-:Y:S05]  /*23b0*/  @P0 BRA `(.L_x_18646) ;  /* 0x0000083000000947 */ /* 0x000fea0003800000 */
[----:B------:R-:W-:Y:S01]  /*23c0*/  LOP3.LUT R5, R5, 0xff, RZ, 0xc0, !PT ;  /* 0x000000ff05057812 */ /* 0x000fe200078ec0ff */
[----:B------:R-:W-:Y:S05]  /*23d0*/  BSSY B0, `(.L_x_18659) ;  /* 0x000000f000007945 */ /* 0x000fea0003800000 */
[----:B------:R-:W0:Y:S02]  /*23e0*/  I2F.U16 R5, R5 ;  /* 0x0000000500057306 */ /* 0x000e240000101000 */
[C---:B0-----:R-:W-:Y:S02]  /*23f0*/  LOP3.LUT R2, R5.reuse, 0x7fffffff, RZ, 0xc0, !PT ;  /* 0x7fffffff05027812 */ /* 0x041fe400078ec0ff */
[----:B------:R-:W-:-:S02]  /*2400*/  LOP3.LUT R0, R5, 0x80000000, RZ, 0xc0, !PT ;  /* 0x8000000005007812 */ /* 0x000fc400078ec0ff */
        /* <DEDUP_REMOVED lines=11> */
.L_x_18660:
[----:B------:R-:W-:Y:S05]  /*24c0*/  BSYNC B0 ;  /* 0x0000000000007941 */ /* 0x000fea0003800000 */
.L_x_18659:
[----:B------:R-:W-:-:S05]  /*24d0*/  LOP3.LUT R3, R0, R3, RZ, 0xfc, !PT ;  /* 0x0000000300037212 */ /* 0x000fca00078efcff */
[----:B------:R0:W-:Y:S01]  /*24e0*/  STG.E.U8 [R16.64], R3 ;  /* 0x0000000310007986 */ /* 0x0001e2000c101124 */
[----:B------:R-:W-:Y:S05]  /*24f0*/  BRA `(.L_x_18647) ;  /* 0x0000088000007947 */ /* 0x000fea0003800000 */
.L_x_18658:
[----:B------:R-:W-:Y:S01]  /*2500*/  LOP3.LUT R5, R5, 0xff, RZ, 0xc0, !PT ;  /* 0x000000ff05057812 */ /* 0x000fe200078ec0ff */
[----:B------:R-:W-:Y:S05]  /*2510*/  BSSY B0, `(.L_x_18661) ;  /* 0x0000010000007945 */ /* 0x000fea0003800000 */
[----:B------:R-:W0:Y:S02]  /*2520*/  I2F.U16 R5, R5 ;  /* 0x0000000500057306 */ /* 0x000e240000101000 */
        /* <DEDUP_REMOVED lines=11> */
.L_x_18662:
[----:B------:R-:W-:Y:S01]  /*25e0*/  IMAD.MOV.U32 R0, RZ, RZ, 0x7f ;  /* 0x0000007fff007424 */ /* 0x000fe200078e00ff */
[----:B------:R-:W-:-:S04]  /*25f0*/  ISETP.GT.U32.AND P0, PT, R2, 0x7f800000, PT ;  /* 0x7f8000000200780c */ /* 0x000fc80003f04070 */
[----:B------:R-:W-:-:S04]  /*2600*/  SEL R0, R0, 0x7c, P0 ;  /* 0x0000007c00007807 */ /* 0x000fc80000000000 */
.L_x_18663:
[----:B------:R-:W-:Y:S05]  /*2610*/  BSYNC B0 ;  /* 0x0000000000007941 */ /* 0x000fea0003800000 */
.L_x_18661:
[----:B------:R-:W-:-:S04]  /*2620*/  LOP3.LUT R2, R5, 0x80000000, RZ, 0xc0, !PT ;  /* 0x8000000005027812 */ /* 0x000fc800078ec0ff */
[----:B------:R-:W-:-:S04]  /*2630*/  SHF.R.U32.HI R3, RZ, 0x18, R2 ;  /* 0x00000018ff037819 */ /* 0x000fc80000011602 */
[----:B------:R-:W-:-:S05]  /*2640*/  LOP3.LUT R3, R0, R3, RZ, 0xfc, !PT ;  /* 0x0000000300037212 */ /* 0x000fca00078efcff */
[----:B------:R0:W-:Y:S01]  /*2650*/  STG.E.U8 [R16.64], R3 ;  /* 0x0000000310007986 */ /* 0x0001e2000c101124 */
[----:B------:R-:W-:Y:S05]  /*2660*/  BRA `(.L_x_18647) ;  /* 0x0000071000007947 */ /* 0x000fea0003800000 */
.L_x_18657:
[----:B------:R-:W-:-:S04]  /*2670*/  LOP3.LUT R5, R5, 0xff, RZ, 0xc0, !PT ;  /* 0x000000ff05057812 */ /* 0x000fc800078ec0ff */
[----:B------:R-:W0:Y:S02]  /*2680*/  I2F.U16 R0, R5 ;  /* 0x0000000500007306 */ /* 0x000e240000101000 */
[----:B0-----:R-:W-:-:S05]  /*2690*/  F2FP.BF16.PACK_AB R0, RZ, R0 ;  /* 0x00000000ff00723e */ /* 0x001fca00000010ff */
[----:B------:R0:W-:Y:S01]  /*26a0*/  STG.E.U16 [R16.64], R0 ;  /* 0x0000000010007986 */ /* 0x0001e2000c101524 */
[----:B------:R-:W-:Y:S05]  /*26b0*/  BRA `(.L_x_18647) ;  /* 0x000006c000007947 */ /* 0x000fea0003800000 */
.L_x_18654:
        /* <DEDUP_REMOVED lines=10> */
.L_x_18666:
[----:B------:R-:W-:Y:S01]  /*2760*/  LOP3.LUT R5, R5, 0xff, RZ, 0xc0, !PT ;  /* 0x000000ff05057812 */ /* 0x000fe200078ec0ff */
[----:B------:R-:W-:Y:S01]  /*2770*/  BSSY B0, `(.L_x_18667) ;  /* 0x0000015000007945 */ /* 0x000fe20003800000 */
[----:B------:R-:W-:-:S04]  /*2780*/  IMAD.MOV.U32 R8, RZ, RZ, 0x80 ;  /* 0x00000080ff087424 */ /* 0x000fc800078e00ff */
[----:B------:R-:W0:Y:S02]  /*2790*/  I2F.U16 R5, R5 ;  /* 0x0000000500057306 */ /* 0x000e240000101000 */
        /* <DEDUP_REMOVED lines=14> */
.L_x_18669:
[----:B------:R-:W-:-:S04]  /*2880*/  LOP3.LUT R2, R5, 0x80000000, RZ, 0xc0, !PT ;  /* 0x8000000005027812 */ /* 0x000fc800078ec0ff */
[----:B------:R-:W-:-:S04]  /*2890*/  SHF.R.U32.HI R3, RZ, 0x18, R2 ;  /* 0x00000018ff037819 */ /* 0x000fc80000011602 */
[----:B------:R-:W-:-:S04]  /*28a0*/  LOP3.LUT R0, R0, R3, RZ, 0xfc, !PT ;  /* 0x0000000300007212 */ /* 0x000fc800078efcff */
[----:B------:R-:W-:Y:S02]  /*28b0*/  PRMT R8, R0, 0x7610, R8 ;  /* 0x0000761000087816 */ /* 0x000fe40000000008 */
.L_x_18668:
[----:B------:R-:W-:Y:S05]  /*28c0*/  BSYNC B0 ;  /* 0x0000000000007941 */ /* 0x000fea0003800000 */
.L_x_18667:
[----:B------:R0:W-:Y:S01]  /*28d0*/  STG.E.U8 [R16.64], R8 ;  /* 0x0000000810007986 */ /* 0x0001e2000c101124 */
[----:B------:R-:W-:Y:S05]  /*28e0*/  BRA `(.L_x_18647) ;  /* 0x0000049000007947 */ /* 0x000fea0003800000 */
.L_x_18665:
        /* <DEDUP_REMOVED lines=18> */
.L_x_18672:
[----:B------:R-:W-:-:S04]  /*2a10*/  LOP3.LUT R2, R5, 0x80000000, RZ, 0xc0, !PT ;  /* 0x8000000005027812 */ /* 0x000fc800078ec0ff */
[----:B------:R-:W-:-:S04]  /*2a20*/  SHF.R.U32.HI R3, RZ, 0x18, R2 ;  /* 0x00000018ff037819 */ /* 0x000fc80000011602 */
[----:B------:R-:W-:-:S04]  /*2a30*/  LOP3.LUT R0, R0, R3, RZ, 0xfc, !PT ;  /* 0x0000000300007212 */ /* 0x000fc800078efcff */
[----:B------:R-:W-:Y:S02]  /*2a40*/  PRMT R8, R0, 0x7610, R8 ;  /* 0x0000761000087816 */ /* 0x000fe40000000008 */
.L_x_18671:
[----:B------:R-:W-:Y:S05]  /*2a50*/  BSYNC B0 ;  /* 0x0000000000007941 */ /* 0x000fea0003800000 */
.L_x_18670:
[----:B------:R0:W-:Y:S01]  /*2a60*/  STG.E.U8 [R16.64], R8 ;  /* 0x0000000810007986 */ /* 0x0001e2000c101124 */
[----:B------:R-:W-:Y:S05]  /*2a70*/  BRA `(.L_x_18647) ;  /* 0x0000030000007947 */ /* 0x000fea0003800000 */
.L_x_18664:
[----:B------:R-:W-:-:S13]  /*2a80*/  ISETP.NE.AND P0, PT, R2, 0x1c, PT ;  /* 0x0000001c0200780c */ /* 0x000fda0003f05270 */
[----:B------:R-:W-:Y:S05]  /*2a90*/  @!P0 BRA `(.L_x_18673) ;  /* 0x000002d000008947 */ /* 0x000fea0003800000 */
[----:B------:R-:W-:-:S13]  /*2aa0*/  ISETP.NE.AND P0, PT, R2, 0x1d, PT ;  /* 0x0000001d0200780c */ /* 0x000fda0003f05270 */
[----:B------:R-:W-:Y:S05]  /*2ab0*/  @!P0 BRA `(.L_x_18674) ;  /* 0x0000027000008947 */ /* 0x000fea0003800000 */
[----:B------:R-:W-:-:S13]  /*2ac0*/  ISETP.NE.AND P0, PT, R2, 0x2c, PT ;  /* 0x0000002c0200780c */ /* 0x000fda0003f05270 */
[----:B------:R-:W-:Y:S05]  /*2ad0*/  @P0 BRA `(.L_x_18646) ;  /* 0x0000011000000947 */ /* 0x000fea0003800000 */
[----:B------:R-:W-:Y:S02]  /*2ae0*/  LOP3.LUT R5, R5, 0xff, RZ, 0xc0, !PT ;  /* 0x000000ff05057812 */ /* 0x000fe400078ec0ff */
[----:B------:R-:W-:Y:S02]  /*2af0*/  PLOP3.LUT P0, PT, PT, PT, PT, 0x80, 0x0 ;  /* 0x000000000000781c */ /* 0x000fe40003f0f070 */
[----:B------:R-:W0:Y:S02]  /*2b00*/  I2F.U16 R4, R5 ;  /* 0x0000000500047306 */ /* 0x000e240000101000 */
        /* <DEDUP_REMOVED lines=14> */
.L_x_18646:
        /* <DEDUP_REMOVED lines=20> */
.L_x_18674:
[----:B------:R-:W-:Y:S02]  /*2d30*/  IMAD.MOV.U32 R2, RZ, RZ, R5 ;  /* 0x000000ffff027224 */ /* 0x000fe400078e0005 */
[----:B------:R-:W-:-:S05]  /*2d40*/  IMAD.MOV.U32 R3, RZ, RZ, RZ ;  /* 0x000000ffff037224 */ /* 0x000fca00078e00ff */
[----:B------:R0:W-:Y:S01]  /*2d50*/  STG.E.64 [R16.64], R2 ;  /* 0x0000000210007986 */ /* 0x0001e2000c101b24 */
[----:B------:R-:W-:Y:S05]  /*2d60*/  BRA `(.L_x_18647) ;  /* 0x0000001000007947 */ /* 0x000fea0003800000 */
.L_x_18673:
[----:B------:R0:W-:Y:S02]  /*2d70*/  STG.E [R16.64], R5 ;  /* 0x0000000510007986 */ /* 0x0001e4000c101924 */
.L_x_18647:
[----:B------:R-:W-:-:S05]  /*2d80*/  IMAD R18, R18, 0x200, R23 ;  /* 0x0000020012127824 */ /* 0x000fca00078e0217 */
[----:B------:R-:W-:Y:S02]  /*2d90*/  IADD3 R19, R18, 0x80, RZ ;  /* 0x0000008012137810 */ /* 0x000fe40007ffe0ff */
.L_x_18608:
[----:B------:R-:W-:Y:S05]  /*2da0*/  BSYNC B6 ;  /* 0x0000000000067941 */ /* 0x000fea0003800000 */
.L_x_18607:
        /* <DEDUP_REMOVED lines=231> */
.L_x_18677:
        /* <DEDUP_REMOVED lines=18> */
.L_x_18681:
[----:B------:R0:W5:Y:S01]  /*3d40*/  LDG.E.U8 R0, [R4.64] ;  /* 0x0000002404007981 */ /* 0x000162000c1e1100 */
[----:B------:R-:W-:Y:S05]  /*3d50*/  BRA `(.L_x_18683) ;  /* 0x00000dc000007947 */ /* 0x000fea0003800000 */
.L_x_18680:
        /* <DEDUP_REMOVED lines=8> */
.L_x_18685:
[----:B------:R0:W5:Y:S01]  /*3de0*/  LDG.E.U8 R0, [R4.64] ;  /* 0x0000002404007981 */ /* 0x000162000c1e1100 */
[----:B------:R-:W-:Y:S05]  /*3df0*/  BRA `(.L_x_18683) ;  /* 0x00000d2000007947 */ /* 0x000fea0003800000 */
.L_x_18684:
[----:B------:R0:W5:Y:S01]  /*3e00*/  LDG.E.U16 R0, [R4.64] ;  /* 0x0000002404007981 */ /* 0x000162000c1e1500 */
[----:B------:R-:W-:Y:S05]  /*3e10*/  BRA `(.L_x_18683) ;  /* 0x00000d0000007947 */ /* 0x000fea0003800000 */
.L_x_18679:
        /* <DEDUP_REMOVED lines=10> */
.L_x_18687:
[----:B------:R-:W2:Y:S02]  /*3ec0*/  LDG.E.U16 R2, [R4.64] ;  /* 0x0000002404027981 */ /* 0x000ea4000c1e1500 */
[----:B--2---:R-:W-:-:S06]  /*3ed0*/  HADD2.F32 R2, -RZ, R2.H0_H0 ;  /* 0x20000002ff027230 */ /* 0x004fcc0000004100 */
[----:B------:R-:W0:Y:S02]  /*3ee0*/  F2I.S64.TRUNC R2, R2 ;  /* 0x0000000200027311 */ /* 0x000e24000020d900 */
[----:B0-----:R-:W-:Y:S01]  /*3ef0*/  PRMT R0, R2, 0x7610, R0 ;  /* 0x0000761002007816 */ /* 0x001fe20000000000 */
[----:B------:R-:W-:Y:S05]  /*3f00*/  BRA `(.L_x_18683) ;  /* 0x00000c1000007947 */ /* 0x000fea0003800000 */
.L_x_18686:
        /* <DEDUP_REMOVED lines=10> */
.L_x_18689:
[----:B------:R-:W2:Y:S02]  /*3fb0*/  LDG.E.U16 R4, [R4.64] ;  /* 0x0000002404047981 */ /* 0x000ea4000c1e1500 */
[----:B--2---:R-:W-:-:S06]  /*3fc0*/  HADD2.F32 R2, -RZ, R4.H0_H0 ;  /* 0x20000004ff027230 */ /* 0x004fcc0000004100 */
[----:B------:R-:W0:Y:S02]  /*3fd0*/  F2I.S64.TRUNC R2, R2 ;  /* 0x0000000200027311 */ /* 0x000e24000020d900 */
[----:B0-----:R-:W-:Y:S01]  /*3fe0*/  PRMT R0, R2, 0x7610, R0 ;  /* 0x0000761002007816 */ /* 0x001fe20000000000 */
[----:B------:R-:W-:Y:S05]  /*3ff0*/  BRA `(.L_x_18683) ;  /* 0x00000b2000007947 */ /* 0x000fea0003800000 */
.L_x_18688:
[----:B------:R-:W2:Y:S02]  /*4000*/  LDG.E.64 R2, [R4.64] ;  /* 0x0000002404027981 */ /* 0x000ea4000c1e1b00 */
[----:B--2---:R-:W0:Y:S02]  /*4010*/  F2I.S64.F64.TRUNC R2, R2 ;  /* 0x0000000200027311 */ /* 0x004e24000030d900 */
[----:B0-----:R-:W-:Y:S01]  /*4020*/  PRMT R0, R2, 0x7610, R0 ;  /* 0x0000761002007816 */ /* 0x001fe20000000000 */
[----:B------:R-:W-:Y:S05]  /*4030*/  BRA `(.L_x_18683) ;  /* 0x00000ae000007947 */ /* 0x000fea0003800000 */
.L_x_18678:
        /* <DEDUP_REMOVED lines=12> */
.L_x_18692:
[----:B------:R-:W2:Y:S02]  /*4100*/  LDG.E.64 R4, [R4.64] ;  /* 0x0000002404047981 */ /* 0x000ea4000c1e1b00 */
[----:B--2---:R-:W0:Y:S02]  /*4110*/  F2I.S64.F64.TRUNC R2, R4 ;  /* 0x0000000400027311 */ /* 0x004e24000030d900 */
[----:B0-----:R-:W-:Y:S01]  /*4120*/  PRMT R0, R2, 0x7610, R0 ;  /* 0x0000761002007816 */ /* 0x001fe20000000000 */
[----:B------:R-:W-:Y:S05]  /*4130*/  BRA `(.L_x_18683) ;  /* 0x000009e000007947 */ /* 0x000fea0003800000 */
.L_x_18691:
        /* <DEDUP_REMOVED lines=28> */
.L_x_18694:
        /* <DEDUP_REMOVED lines=15> */
.L_x_18693:
[----:B------:R-:W2:Y:S02]  /*43f0*/  LDG.E.U16 R2, [R4.64] ;  /* 0x0000002404027981 */ /* 0x000ea4000c1e1500 */
[----:B--2---:R-:W-:-:S06]  /*4400*/  PRMT R2, RZ, 0x5410, R2 ;  /* 0x00005410ff027816 */ /* 0x004fcc0000000002 */
[----:B------:R-:W0:Y:S02]  /*4410*/  F2I.S64.TRUNC R2, R2 ;  /* 0x0000000200027311 */ /* 0x000e24000020d900 */
[----:B0-----:R-:W-:Y:S01]  /*4420*/  PRMT R0, R2, 0x7610, R0 ;  /* 0x0000761002007816 */ /* 0x001fe20000000000 */
[----:B------:R-:W-:Y:S05]  /*4430*/  BRA `(.L_x_18683) ;  /* 0x000006e000007947 */ /* 0x000fea0003800000 */
.L_x_18690:
        /* <DEDUP_REMOVED lines=10> */
.L_x_18697:
        /* <DEDUP_REMOVED lines=21> */
.L_x_18701:
[----:B------:R-:W-:Y:S05]  /*4630*/  BSYNC B1 ;  /* 0x0000000000017941 */ /* 0x000fea0003800000 */
.L_x_18700:
[----:B------:R-:W-:Y:S01]  /*4640*/  IMAD.SHL.U32 R2, R2, 0x100000, RZ ;  /* 0x0010000002027824 */ /* 0x000fe200078e00ff */
[----:B------:R-:W-:-:S04]  /*4650*/  LEA R3, R0, 0x3b800000, 0x17 ;  /* 0x3b80000000037811 */ /* 0x000fc800078eb8ff */
[----:B------:R-:W-:Y:S02]  /*4660*/  LOP3.LUT R2, R3, R2, R4, 0xfe, !PT ;  /* 0x0000000203027212 */ /* 0x000fe400078efe04 */
.L_x_18699:
[----:B------:R-:W-:Y:S05]  /*4670*/  BSYNC B0 ;  /* 0x0000000000007941 */ /* 0x000fea0003800000 */
.L_x_18698:
[----:B------:R-:W0:Y:S02]  /*4680*/  F2I.S64.TRUNC R2, R2 ;  /* 0x0000000200027311 */ /* 0x000e24000020d900 */
[----:B0-----:R-:W-:Y:S01]  /*4690*/  PRMT R0, R2, 0x7610, R0 ;  /* 0x0000761002007816 */ /* 0x001fe20000000000 */
[----:B------:R-:W-:Y:S05]  /*46a0*/  BRA `(.L_x_18683) ;  /* 0x0000047000007947 */ /* 0x000fea0003800000 */
.L_x_18696:
        /* <DEDUP_REMOVED lines=21> */
.L_x_18705:
[----:B------:R-:W-:Y:S05]  /*4800*/  BSYNC B1 ;  /* 0x0000000000017941 */ /* 0x000fea0003800000 */
.L_x_18704:
[----:B------:R-:W-:Y:S01]  /*4810*/  IMAD.SHL.U32 R2, R2, 0x200000, RZ ;  /* 0x0020000002027824 */ /* 0x000fe200078e00ff */
[----:B------:R-:W-:-:S04]  /*4820*/  LEA R3, R0, 0x37800000, 0x17 ;  /* 0x3780000000037811 */ /* 0x000fc800078eb8ff */
[----:B------:R-:W-:Y:S02]  /*4830*/  LOP3.LUT R2, R3, R2, R4, 0xfe, !PT ;  /* 0x0000000203027212 */ /* 0x000fe400078efe04 */
.L_x_18703:
[----:B------:R-:W-:Y:S05]  /*4840*/  BSYNC B0 ;  /* 0x0000000000007941 */ /* 0x000fea0003800000 */
.L_x_18702:
[----:B------:R-:W0:Y:S02]  /*4850*/  F2I.S64.TRUNC R2, R2 ;  /* 0x0000000200027311 */ /* 0x000e24000020d900 */
[----:B0-----:R-:W-:Y:S01]  /*4860*/  PRMT R0, R2, 0x7610, R0 ;  /* 0x0000761002007816 */ /* 0x001fe20000000000 */
[----:B------:R-:W-:Y:S05]  /*4870*/  BRA `(.L_x_18683) ;  /* 0x000002a000007947 */ /* 0x000fea0003800000 */
.L_x_18695:
        /* <DEDUP_REMOVED lines=14> */
.L_x_18709:
[----:B------:R-:W-:Y:S05]  /*4960*/  BSYNC B0 ;  /* 0x0000000000007941 */ /* 0x000fea0003800000 */
.L_x_18708:
[----:B------:R-:W0:Y:S02]  /*4970*/  F2I.S64.TRUNC R2, R2 ;  /* 0x0000000200027311 */ /* 0x000e24000020d900 */
[----:B0-----:R-:W-:Y:S01]  /*4980*/  PRMT R0, R2, 0x7610, R0 ;  /* 0x0000761002007816 */ /* 0x001fe20000000000 */
[----:B------:R-:W-:Y:S05]  /*4990*/  BRA `(.L_x_18683) ;  /* 0x0000018000007947 */ /* 0x000fea0003800000 */
.L_x_18682:
        /* <DEDUP_REMOVED lines=21> */
.L_x_18707:
[----:B------:R0:W5:Y:S01]  /*4af0*/  LDG.E.U8 R0, [R4.64] ;  /* 0x0000002404007981 */ /* 0x000162000c1e1100 */
[----:B------:R-:W-:Y:S05]  /*4b00*/  BRA `(.L_x_18683) ;  /* 0x0000001000007947 */ /* 0x000fea0003800000 */
.L_x_18706:
[----:B------:R0:W5:Y:S02]  /*4b10*/  LDG.E.U8 R0, [R4.64] ;  /* 0x0000002404007981 */ /* 0x000164000c1e1100 */
.L_x_18683:
[----:B0-----:R-:W0:Y:S01]  /*4b20*/  LDC.U8 R4, c[0x0][0x380] ;  /* 0x0000e000ff047b82 */ /* 0x001e220000000000 */
[----:B-----5:R-:W-:Y:S01]  /*4b30*/  LOP3.LUT R0, R0, 0xff, RZ, 0xc0, !PT ;  /* 0x000000ff00007812 */ /* 0x020fe200078ec0ff */
[----:B------:R-:W-:-:S03]  /*4b40*/  ULDC.U8 UR4, c[0x0][0x370] ;  /* 0x0000dc0000047ab9 */ /* 0x000fc60000000000 */
[----:B------:R-:W-:Y:S01]  /*4b50*/  IMNMX.U32 R0, R0, UR4, !PT ;  /* 0x0000000400007c17 */ /* 0x000fe2000f800000 */
[----:B------:R-:W-:-:S03]  /*4b60*/  ULDC.U8 UR4, c[0x0][0x371] ;  /* 0x0000dc4000047ab9 */ /* 0x000fc60000000000 */
        /* <DEDUP_REMOVED lines=14> */
.L_x_18713:
[----:B------:R0:W-:Y:S01]  /*4c50*/  STG.E.U8 [R16.64], R2 ;  /* 0x0000000210007986 */ /* 0x0001e2000c101124 */
[----:B------:R-:W-:Y:S05]  /*4c60*/  BRA `(.L_x_18715) ;  /* 0x00000e3000007947 */ /* 0x000fea0003800000 */
.L_x_18712:
        /* <DEDUP_REMOVED lines=9> */
.L_x_18717:
[----:B------:R0:W-:Y:S01]  /*4d00*/  STG.E [R16.64], R2 ;  /* 0x0000000210007986 */ /* 0x0001e2000c101924 */
[----:B------:R-:W-:Y:S05]  /*4d10*/  BRA `(.L_x_18715) ;  /* 0x00000d8000007947 */ /* 0x000fea0003800000 */
.L_x_18716:
[----:B------:R0:W-:Y:S01]  /*4d20*/  STG.E.U16 [R16.64], R2 ;  /* 0x0000000210007986 */ /* 0x0001e2000c101524 */
[----:B------:R-:W-:Y:S05]  /*4d30*/  BRA `(.L_x_18715) ;  /* 0x00000d6000007947 */ /* 0x000fea0003800000 */
.L_x_18711:
        /* <DEDUP_REMOVED lines=10> */
.L_x_18719:
[----:B------:R-:W-:-:S04]  /*4de0*/  LOP3.LUT R2, R2, 0xff, RZ, 0xc0, !PT ;  /* 0x000000ff02027812 */ /* 0x000fc800078ec0ff */
[----:B------:R-:W0:Y:S02]  /*4df0*/  I2F.U16 R0, R2 ;  /* 0x0000000200007306 */ /* 0x000e240000101000 */
[----:B0-----:R-:W-:-:S05]  /*4e00*/  F2FP.PACK_AB R0, RZ, R0 ;  /* 0x00000000ff00723e */ /* 0x001fca00000000ff */
[----:B------:R0:W-:Y:S01]  /*4e10*/  STG.E.U16 [R16.64], R0 ;  /* 0x0000000010007986 */ /* 0x0001e2000c101524 */
[----:B------:R-:W-:Y:S05]  /*4e20*/  BRA `(.L_x_18715) ;  /* 0x00000c7000007947 */ /* 0x000fea0003800000 */
.L_x_18718:
        /* <DEDUP_REMOVED lines=8> */
[----:B------:R-:W0:Y:S02]  /*4eb0*/  I2F.U16 R2, R2 ;  /* 0x0000000200027306 */ /* 0x000e240000101000 */
[----:B0-----:R0:W-:Y:S01]  /*4ec0*/  STG.E.64 [R16.64], R2 ;  /* 0x0000000210007986 */ /* 0x0011e2000c101b24 */
[----:B------:R-:W-:Y:S05]  /*4ed0*/  BRA `(.L_x_18715) ;  /* 0x00000bc000007947 */ /* 0x000fea0003800000 */
.L_x_18721:
[----:B------:R-:W-:-:S06]  /*4ee0*/  LOP3.LUT R2, R2, 0xff, RZ, 0xc0, !PT ;  /* 0x000000ff02027812 */ /* 0x000fcc00078ec0ff */
[----:B------:R-:W0:Y:S02]  /*4ef0*/  I2F.U16 R2, R2 ;  /* 0x0000000200027306 */ /* 0x000e240000101000 */
[----:B0-----:R-:W-:-:S04]  /*4f00*/  F2FP.PACK_AB R3, RZ, R2 ;  /* 0x00000002ff03723e */ /* 0x001fc800000000ff */
[----:B------:R-:W-:-:S05]  /*4f10*/  PRMT R3, R3, 0x5410, RZ ;  /* 0x0000541003037816 */ /* 0x000fca00000000ff */
[----:B------:R0:W-:Y:S01]  /*4f20*/  STG.E [R16.64], R3 ;  /* 0x0000000310007986 */ /* 0x0001e2000c101924 */
[----:B------:R-:W-:Y:S05]  /*4f30*/  BRA `(.L_x_18715) ;  /* 0x00000b6000007947 */ /* 0x000fea0003800000 */
.L_x_18720:
[----:B------:R-:W-:-:S06]  /*4f40*/  LOP3.LUT R2, R2, 0xff, RZ, 0xc0, !PT ;  /* 0x000000ff02027812 */ /* 0x000fcc00078ec0ff */
[----:B------:R-:W0:Y:S02]  /*4f50*/  I2F.F64.U16 R2, R2 ;  /* 0x0000000200027312 */ /* 0x000e240000101800 */
[----:B0-----:R0:W-:Y:S01]  /*4f60*/  STG.E.64 [R16.64], R2 ;  /* 0x0000000210007986 */ /* 0x0011e2000c101b24 */
[----:B------:R-:W-:Y:S05]  /*4f70*/  BRA `(.L_x_18715) ;  /* 0x00000b2000007947 */ /* 0x000fea0003800000 */
.L_x_18710:
        /* <DEDUP_REMOVED lines=12> */
.L_x_18724:
[----:B------:R-:W-:Y:S01]  /*5040*/  LOP3.LUT R4, R2, 0xff, RZ, 0xc0, !PT ;  /* 0x000000ff02047812 */ /* 0x000fe200078ec0ff */
[----:B------:R-:W-:-:S05]  /*5050*/  CS2R R6, SRZ ;  /* 0x0000000000067805 */ /* 0x000fca000001ff00 */
[----:B------:R-:W0:Y:S02]  /*5060*/  I2F.F64.U16 R4, R4 ;  /* 0x0000000400047312 */ /* 0x000e240000101800 */
[----:B0-----:R0:W-:Y:S01]  /*5070*/  STG.E.128 [R16.64], R4 ;  /* 0x0000000410007986 */ /* 0x0011e2000c101d24 */
[----:B------:R-:W-:Y:S05]  /*5080*/  BRA `(.L_x_18715) ;  /* 0x00000a1000007947 */ /* 0x000fea0003800000 */
.L_x_18723:
[----:B------:R-:W-:-:S13]  /*5090*/  ISETP.NE.AND P0, PT, R3, 0xf, PT ;  /* 0x0000000f0300780c */ /* 0x000fda0003f05270 */
[----:B------:R-:W-:Y:S05]  /*50a0*/  @!P0 BRA `(.L_x_18725) ;  /* 0x000002f000008947 */ /* 0x000fea0003800000 */
[----:B------:R-:W-:-:S13]  /*50b0*/  ISETP.NE.AND P0, PT, R3, 0x17, PT ;  /* 0x000000170300780c */ /* 0x000fda0003f05270 */
[----:B------:R-:W-:Y:S05]  /*50c0*/  @!P0 BRA `(.L_x_18726) ;  /* 0x0000016000008947 */ /* 0x000fea0003800000 */
[----:B------:R-:W-:-:S13]  /*50d0*/  ISETP.NE.AND P0, PT, R3, 0x18, PT ;  /* 0x000000180300780c */ /* 0x000fda0003f05270 */
[----:B------:R-:W-:Y:S05]  /*50e0*/  @P0 BRA `(.L_x_18714) ;  /* 0x0000083000000947 */ /* 0x000fea0003800000 */
[----:B------:R-:W-:Y:S01]  /*50f0*/  LOP3.LUT R4, R2, 0xff, RZ, 0xc0, !PT ;  /* 0x000000ff02047812 */ /* 0x000fe200078ec0ff */
[----:B------:R-:W-:Y:S03]  /*5100*/  BSSY B0, `(.L_x_18727) ;  /* 0x000000f000007945 */ /* 0x000fe60003800000 */
[----:B------:R-:W0:Y:S02]  /*5110*/  I2F.U16 R5, R4 ;  /* 0x0000000400057306 */ /* 0x000e240000101000 */
[C---:B0-----:R-:W-:Y:S02]  /*5120*/  LOP3.LUT R2, R5.reuse, 0x7fffffff, RZ, 0xc0, !PT ;  /* 0x7fffffff05027812 */ /* 0x041fe400078ec0ff */
[----:B------:R-:W-:Y:S02]  /*5130*/  LOP3.LUT R0, R5, 0x80000000, RZ, 0xc0, !PT ;  /* 0x8000000005007812 */ /* 0x000fe400078ec0ff */
[----:B------:R-:W-:-:S02]  /*5140*/  ISETP.GT.U32.AND P0, PT, R2, 0x43efffff, PT ;  /* 0x43efffff0200780c */ /* 0x000fc40003f04070 */
        /* <DEDUP_REMOVED lines=10> */
.L_x_18728:
[----:B------:R-:W-:Y:S05]  /*51f0*/  BSYNC B0 ;  /* 0x0000000000007941 */ /* 0x000fea0003800000 */
.L_x_18727:
[----:B------:R-:W-:-:S05]  /*5200*/  LOP3.LUT R3, R0, R3, RZ, 0xfc, !PT ;  /* 0x0000000300037212 */ /* 0x000fca00078efcff */
[----:B------:R0:W-:Y:S01]  /*5210*/  STG.E.U8 [R16.64], R3 ;  /* 0x0000000310007986 */ /* 0x0001e2000c101124 */
[----:B------:R-:W-:Y:S05]  /*5220*/  BRA `(.L_x_18715) ;  /* 0x0000087000007947 */ /* 0x000fea0003800000 */
.L_x_18726:
[----:B------:R-:W-:Y:S01]  /*5230*/  LOP3.LUT R0, R2, 0xff, RZ, 0xc0, !PT ;  /* 0x000000ff02007812 */ /* 0x000fe200078ec0ff */
[----:B------:R-:W-:Y:S03]  /*5240*/  BSSY B0, `(.L_x_18729) ;  /* 0x0000010000007945 */ /* 0x000fe60003800000 */
        /* <DEDUP_REMOVED lines=12> */
.L_x_18730:
[----:B------:R-:W-:Y:S01]  /*5310*/  IMAD.MOV.U32 R0, RZ, RZ, 0x7f ;  /* 0x0000007fff007424 */ /* 0x000fe200078e00ff */
[----:B------:R-:W-:-:S04]  /*5320*/  ISETP.GT.U32.AND P0, PT, R2, 0x7f800000, PT ;  /* 0x7f8000000200780c */ /* 0x000fc80003f04070 */
[----:B------:R-:W-:-:S04]  /*5330*/  SEL R0, R0, 0x7c, P0 ;  /* 0x0000007c00007807 */ /* 0x000fc80000000000 */
.L_x_18731:
[----:B------:R-:W-:Y:S05]  /*5340*/  BSYNC B0 ;  /* 0x0000000000007941 */ /* 0x000fea0003800000 */
.L_x_18729:
[----:B------:R-:W-:-:S04]  /*5350*/  LOP3.LUT R2, R3, 0x80000000, RZ, 0xc0, !PT ;  /* 0x8000000003027812 */ /* 0x000fc800078ec0ff */
[----:B------:R-:W-:-:S04]  /*5360*/  SHF.R.U32.HI R3, RZ, 0x18, R2 ;  /* 0x00000018ff037819 */ /* 0x000fc80000011602 */
[----:B------:R-:W-:-:S05]  /*5370*/  LOP3.LUT R3, R0, R3, RZ, 0xfc, !PT ;  /* 0x0000000300037212 */ /* 0x000fca00078efcff */
[----:B------:R0:W-:Y:S01]  /*5380*/  STG.E.U8 [R16.64], R3 ;  /* 0x0000000310007986 */ /* 0x0001e2000c101124 */
[----:B------:R-:W-:Y:S05]  /*5390*/  BRA `(.L_x_18715) ;  /* 0x0000070000007947 */ /* 0x000fea0003800000 */
.L_x_18725:
[----:B------:R-:W-:-:S04]  /*53a0*/  LOP3.LUT R2, R2, 0xff, RZ, 0xc0, !PT ;  /* 0x000000ff02027812 */ /* 0x000fc800078ec0ff */
[----:B------:R-:W0:Y:S02]  /*53b0*/  I2F.U16 R0, R2 ;  /* 0x0000000200007306 */ /* 0x000e240000101000 */
[----:B0-----:R-:W-:-:S05]  /*53c0*/  F2FP.BF16.PACK_AB R0, RZ, R0 ;  /* 0x00000000ff00723e */ /* 0x001fca00000010ff */
[----:B------:R0:W-:Y:S01]  /*53d0*/  STG.E.U16 [R16.64], R0 ;  /* 0x0000000010007986 */ /* 0x0001e2000c101524 */
[----:B------:R-:W-:Y:S05]  /*53e0*/  BRA `(.L_x_18715) ;  /* 0x000006b000007947 */ /* 0x000fea0003800000 */
.L_x_18722:
        /* <DEDUP_REMOVED lines=10> */
.L_x_18734:
[----:B------:R-:W-:Y:S01]  /*5490*/  LOP3.LUT R0, R2, 0xff, RZ, 0xc0, !PT ;  /* 0x000000ff02007812 */ /* 0x000fe200078ec0ff */
[----:B------:R-:W-:Y:S01]  /*54a0*/  BSSY B0, `(.L_x_18735) ;  /* 0x0000015000007945 */ /* 0x000fe20003800000 */
[----:B------:R-:W-:Y:S02]  /*54b0*/  IMAD.MOV.U32 R8, RZ, RZ, 0x80 ;  /* 0x00000080ff087424 */ /* 0x000fe400078e00ff */
        /* <DEDUP_REMOVED lines=15> */
.L_x_18737:
[----:B------:R-:W-:-:S04]  /*55b0*/  LOP3.LUT R2, R3, 0x80000000, RZ, 0xc0, !PT ;  /* 0x8000000003027812 */ /* 0x000fc800078ec0ff */
[----:B------:R-:W-:-:S04]  /*55c0*/  SHF.R.U32.HI R3, RZ, 0x18, R2 ;  /* 0x00000018ff037819 */ /* 0x000fc80000011602 */
[----:B------:R-:W-:-:S04]  /*55d0*/  LOP3.LUT R0, R0, R3, RZ, 0xfc, !PT ;  /* 0x0000000300007212 */ /* 0x000fc800078efcff */
[----:B------:R-:W-:Y:S02]  /*55e0*/  PRMT R8, R0, 0x7610, R8 ;  /* 0x0000761000087816 */ /* 0x000fe40000000008 */
.L_x_18736:
[----:B------:R-:W-:Y:S05]  /*55f0*/  BSYNC B0 ;  /* 0x0000000000007941 */ /* 0x000fea0003800000 */
.L_x_18735:
[----:B------:R0:W-:Y:S01]  /*5600*/  STG.E.U8 [R16.64], R8 ;  /* 0x0000000810007986 */ /* 0x0001e2000c101124 */
[----:B------:R-:W-:Y:S05]  /*5610*/  BRA `(.L_x_18715) ;  /* 0x0000048000007947 */ /* 0x000fea0003800000 */
.L_x_18733:
        /* <DEDUP_REMOVED lines=18> */
.L_x_18740:
[----:B------:R-:W-:-:S04]  /*5740*/  LOP3.LUT R2, R3, 0x80000000, RZ, 0xc0, !PT ;  /* 0x8000000003027812 */ /* 0x000fc800078ec0ff */
[----:B------:R-:W-:-:S04]  /*5750*/  SHF.R.U32.HI R3, RZ, 0x18, R2 ;  /* 0x00000018ff037819 */ /* 0x000fc80000011602 */
[----:B------:R-:W-:-:S04]  /*5760*/  LOP3.LUT R0, R0, R3, RZ, 0xfc, !PT ;  /* 0x0000000300007212 */ /* 0x000fc800078efcff */
[----:B------:R-:W-:Y:S02]  /*5770*/  PRMT R8, R0, 0x7610, R8 ;  /* 0x0000761000087816 */ /* 0x000fe40000000008 */
.L_x_18739:
[----:B------:R-:W-:Y:S05]  /*5780*/  BSYNC B0 ;  /* 0x0000000000007941 */ /* 0x000fea0003800000 */
.L_x_18738:
[----:B------:R0:W-:Y:S01]  /*5790*/  STG.E.U8 [R16.64], R8 ;  /* 0x0000000810007986 */ /* 0x0001e2000c101124 */
[----:B------:R-:W-:Y:S05]  /*57a0*/  BRA `(.L_x_18715) ;  /* 0x000002f000007947 */ /* 0x000fea0003800000 */
.L_x_18732:
[----:B------:R-:W-:-:S13]  /*57b0*/  ISETP.NE.AND P0, PT, R3, 0x1c, PT ;  /* 0x0000001c0300780c */ /* 0x000fda0003f05270 */
[----:B------:R-:W-:Y:S05]  /*57c0*/  @!P0 BRA `(.L_x_18741) ;  /* 0x000002c000008947 */ /* 0x000fea0003800000 */
[----:B------:R-:W-:-:S13]  /*57d0*/  ISETP.NE.AND P0, PT, R3, 0x1d, PT ;  /* 0x0000001d0300780c */ /* 0x000fda0003f05270 */
[----:B------:R-:W-:Y:S05]  /*57e0*/  @!P0 BRA `(.L_x_18742) ;  /* 0x0000027000008947 */ /* 0x000fea0003800000 */
[----:B------:R-:W-:-:S13]  /*57f0*/  ISETP.NE.AND P0, PT, R3, 0x2c, PT ;  /* 0x0000002c0300780c */ /* 0x000fda0003f05270 */
[----:B------:R-:W-:Y:S05]  /*5800*/  @P0 BRA `(.L_x_18714) ;  /* 0x0000011000000947 */ /* 0x000fea0003800000 */
[----:B------:R-:W-:Y:S02]  /*5810*/  LOP3.LUT R4, R2, 0xff, RZ, 0xc0, !PT ;  /* 0x000000ff02047812 */ /* 0x000fe400078ec0ff */
[----:B------:R-:W-:-:S04]  /*5820*/  PLOP3.LUT P0, PT, PT, PT, PT, 0x80, 0x0 ;  /* 0x000000000000781c */ /* 0x000fc80003f0f070 */
        /* <DEDUP_REMOVED lines=15> */
.L_x_18714:
        /* <DEDUP_REMOVED lines=20> */
.L_x_18742:
[----:B------:R-:W-:-:S05]  /*5a60*/  IMAD.MOV.U32 R3, RZ, RZ, RZ ;  /* 0x000000ffff037224 */ /* 0x000fca00078e00ff */
[----:B------:R0:W-:Y:S01]  /*5a70*/  STG.E.64 [R16.64], R2 ;  /* 0x0000000210007986 */ /* 0x0001e2000c101b24 */
[----:B------:R-:W-:Y:S05]  /*5a80*/  BRA `(.L_x_18715) ;  /* 0x0000001000007947 */ /* 0x000fea0003800000 */
.L_x_18741:
[----:B------:R0:W-:Y:S02]  /*5a90*/  STG.E [R16.64], R2 ;  /* 0x0000000210007986 */ /* 0x0001e4000c101924 */
.L_x_18715:
        /* <DEDUP_REMOVED lines=231> */
.L_x_18743:
        /* <DEDUP_REMOVED lines=18> */
.L_x_18747:
[----:B------:R0:W5:Y:S01]  /*6a30*/  LDG.E.U8 R0, [R4.64] ;  /* 0x0000002404007981 */ /* 0x000162000c1e1100 */
[----:B------:R-:W-:Y:S05]  /*6a40*/  BRA `(.L_x_18749) ;  /* 0x00000dc000007947 */ /* 0x000fea0003800000 */
.L_x_18746:
        /* <DEDUP_REMOVED lines=8> */
.L_x_18751:
[----:B------:R0:W5:Y:S01]  /*6ad0*/  LDG.E.U8 R0, [R4.64] ;  /* 0x0000002404007981 */ /* 0x000162000c1e1100 */
[----:B------:R-:W-:Y:S05]  /*6ae0*/  BRA `(.L_x_18749) ;  /* 0x00000d2000007947 */ /* 0x000fea0003800000 */
.L_x_18750:
[----:B------:R0:W5:Y:S01]  /*6af0*/  LDG.E.U16 R0, [R4.64] ;  /* 0x0000002404007981 */ /* 0x000162000c1e1500 */
[----:B------:R-:W-:Y:S05]  /*6b00*/  BRA `(.L_x_18749) ;  /* 0x00000d0000007947 */ /* 0x000fea0003800000 */
.L_x_18745:
        /* <DEDUP_REMOVED lines=10> */
.L_x_18753:
[----:B------:R-:W2:Y:S02]  /*6bb0*/  LDG.E.U16 R2, [R4.64] ;  /* 0x0000002404027981 */ /* 0x000ea4000c1e1500 */
[----:B--2---:R-:W-:-:S06]  /*6bc0*/  HADD2.F32 R2, -RZ, R2.H0_H0 ;  /* 0x20000002ff027230 */ /* 0x004fcc0000004100 */
[----:B------:R-:W0:Y:S02]  /*6bd0*/  F2I.S64.TRUNC R2, R2 ;  /* 0x0000000200027311 */ /* 0x000e24000020d900 */
[----:B0-----:R-:W-:Y:S01]  /*6be0*/  PRMT R0, R2, 0x7610, R0 ;  /* 0x0000761002007816 */ /* 0x001fe20000000000 */
[----:B------:R-:W-:Y:S05]  /*6bf0*/  BRA `(.L_x_18749) ;  /* 0x00000c1000007947 */ /* 0x000fea0003800000 */
.L_x_18752:
        /* <DEDUP_REMOVED lines=10> */
.L_x_18755:
[----:B------:R-:W2:Y:S02]  /*6ca0*/  LDG.E.U16 R4, [R4.64] ;  /* 0x0000002404047981 */ /* 0x000ea4000c1e1500 */
[----:B--2---:R-:W-:-:S06]  /*6cb0*/  HADD2.F32 R2, -RZ, R4.H0_H0 ;  /* 0x20000004ff027230 */ /* 0x004fcc0000004100 */
[----:B------:R-:W0:Y:S02]  /*6cc0*/  F2I.S64.TRUNC R2, R2 ;  /* 0x0000000200027311 */ /* 0x000e24000020d900 */
[----:B0-----:R-:W-:Y:S01]  /*6cd0*/  PRMT R0, R2, 0x7610, R0 ;  /* 0x0000761002007816 */ /* 0x001fe20000000000 */
[----:B------:R-:W-:Y:S05]  /*6ce0*/  BRA `(.L_x_18749) ;  /* 0x00000b2000007947 */ /* 0x000fea0003800000 */
.L_x_18754:
[----:B------:R-:W2:Y:S02]  /*6cf0*/  LDG.E.64 R2, [R4.64] ;  /* 0x0000002404027981 */ /* 0x000ea4000c1e1b00 */
[----:B--2---:R-:W0:Y:S02]  /*6d00*/  F2I.S64.F64.TRUNC R2, R2 ;  /* 0x0000000200027311 */ /* 0x004e24000030d900 */
[----:B0-----:R-:W-:Y:S01]  /*6d10*/  PRMT R0, R2, 0x7610, R0 ;  /* 0x0000761002007816 */ /* 0x001fe20000000000 */
[----:B------:R-:W-:Y:S05]  /*6d20*/  BRA `(.L_x_18749) ;  /* 0x00000ae000007947 */ /* 0x000fea0003800000 */
.L_x_18744:
        /* <DEDUP_REMOVED lines=12> */
.L_x_18758:
[----:B------:R-:W2:Y:S02]  /*6df0*/  LDG.E.64 R4, [R4.64] ;  /* 0x0000002404047981 */ /* 0x000ea4000c1e1b00 */
[----:B--2---:R-:W0:Y:S02]  /*6e00*/  F2I.S64.F64.TRUNC R2, R4 ;  /* 0x0000000400027311 */ /* 0x004e24000030d900 */
[----:B0-----:R-:W-:Y:S01]  /*6e10*/  PRMT R0, R2, 0x7610, R0 ;  /* 0x0000761002007816 */ /* 0x001fe20000000000 */
[----:B------:R-:W-:Y:S05]  /*6e20*/  BRA `(.L_x_18749) ;  /* 0x000009e000007947 */ /* 0x000fea0003800000 */
.L_x_18757:
        /* <DEDUP_REMOVED lines=28> */
.L_x_18760:
        /* <DEDUP_REMOVED lines=15> */
.L_x_18759:
[----:B------:R-:W2:Y:S02]  /*70e0*/  LDG.E.U16 R2, [R4.64] ;  /* 0x0000002404027981 */ /* 0x000ea4000c1e1500 */
[----:B--2---:R-:W-:-:S06]  /*70f0*/  PRMT R2, RZ, 0x5410, R2 ;  /* 0x00005410ff027816 */ /* 0x004fcc0000000002 */
[----:B------:R-:W0:Y:S02]  /*7100*/  F2I.S64.TRUNC R2, R2 ;  /* 0x0000000200027311 */ /* 0x000e24000020d900 */
[----:B0-----:R-:W-:Y:S01]  /*7110*/  PRMT R0, R2, 0x7610, R0 ;  /* 0x0000761002007816 */ /* 0x001fe20000000000 */
[----:B------:R-:W-:Y:S05]  /*7120*/  BRA `(.L_x_18749) ;  /* 0x000006e000007947 */ /* 0x000fea0003800000 */
.L_x_18756:
        /* <DEDUP_REMOVED lines=10> */
.L_x_18763:
        /* <DEDUP_REMOVED lines=21> */
.L_x_18767:
[----:B------:R-:W-:Y:S05]  /*7320*/  BSYNC B1 ;  /* 0x0000000000017941 */ /* 0x000fea0003800000 */
.L_x_18766:
[----:B------:R-:W-:Y:S01]  /*7330*/  IMAD.SHL.U32 R2, R2, 0x100000, RZ ;  /* 0x0010000002027824 */ /* 0x000fe200078e00ff */
[----:B------:R-:W-:-:S04]  /*7340*/  LEA R3, R0, 0x3b800000, 0x17 ;  /* 0x3b80000000037811 */ /* 0x000fc800078eb8ff */
[----:B------:R-:W-:Y:S02]  /*7350*/  LOP3.LUT R2, R3, R2, R4, 0xfe, !PT ;  /* 0x0000000203027212 */ /* 0x000fe400078efe04 */
.L_x_18765:
[----:B------:R-:W-:Y:S05]  /*7360*/  BSYNC B0 ;  /* 0x0000000000007941 */ /* 0x000fea0003800000 */
.L_x_18764:
[----:B------:R-:W0:Y:S02]  /*7370*/  F2I.S64.TRUNC R2, R2 ;  /* 0x0000000200027311 */ /* 0x000e24000020d900 */
[----:B0-----:R-:W-:Y:S01]  /*7380*/  PRMT R0, R2, 0x7610, R0 ;  /* 0x0000761002007816 */ /* 0x001fe20000000000 */
[----:B------:R-:W-:Y:S05]  /*7390*/  BRA `(.L_x_18749) ;  /* 0x0000047000007947 */ /* 0x000fea0003800000 */
.L_x_18762:
        /* <DEDUP_REMOVED lines=21> */
.L_x_18771:
[----:B------:R-:W-:Y:S05]  /*74f0*/  BSYNC B1 ;  /* 0x0000000000017941 */ /* 0x000fea0003800000 */
.L_x_18770:
[----:B------:R-:W-:Y:S01]  /*7500*/  IMAD.SHL.U32 R2, R2, 0x200000, RZ ;  /* 0x0020000002027824 */ /* 0x000fe200078e00ff */
[----:B------:R-:W-:-:S04]  /*7510*/  LEA R3, R0, 0x37800000, 0x17 ;  /* 0x3780000000037811 */ /* 0x000fc800078eb8ff */
[----:B------:R-:W-:Y:S02]  /*7520*/  LOP3.LUT R2, R3, R2, R4, 0xfe, !PT ;  /* 0x0000000203027212 */ /* 0x000fe400078efe04 */
.L_x_18769:
[----:B------:R-:W-:Y:S05]  /*7530*/  BSYNC B0 ;  /* 0x0000000000007941 */ /* 0x000fea0003800000 */
.L_x_18768:
[----:B------:R-:W0:Y:S02]  /*7540*/  F2I.S64.TRUNC R2, R2 ;  /* 0x0000000200027311 */ /* 0x000e24000020d900 */
[----:B0-----:R-:W-:Y:S01]  /*7550*/  PRMT R0, R2, 0x7610, R0 ;  /* 0x0000761002007816 */ /* 0x001fe20000000000 */
[----:B------:R-:W-:Y:S05]  /*7560*/  BRA `(.L_x_18749) ;  /* 0x000002a000007947 */ /* 0x000fea0003800000 */
.L_x_18761:
        /* <DEDUP_REMOVED lines=14> */
.L_x_18775:
[----:B------:R-:W-:Y:S05]  /*7650*/  BSYNC B0 ;  /* 0x0000000000007941 */ /* 0x000fea0003800000 */
.L_x_18774:
[----:B------:R-:W0:Y:S02]  /*7660*/  F2I.S64.TRUNC R2, R2 ;  /* 0x0000000200027311 */ /* 0x000e24000020d900 */
[----:B0-----:R-:W-:Y:S01]  /*7670*/  PRMT R0, R2, 0x7610, R0 ;  /* 0x0000761002007816 */ /* 0x001fe20000000000 */
[----:B------:R-:W-:Y:S05]  /*7680*/  BRA `(.L_x_18749) ;  /* 0x0000018000007947 */ /* 0x000fea0003800000 */
.L_x_18748:
        /* <DEDUP_REMOVED lines=21> */
.L_x_18773:
[----:B------:R0:W5:Y:S01]  /*77e0*/  LDG.E.U8 R0, [R4.64] ;  /* 0x0000002404007981 */ /* 0x000162000c1e1100 */
[----:B------:R-:W-:Y:S05]  /*77f0*/  BRA `(.L_x_18749) ;  /* 0x0000001000007947 */ /* 0x000fea0003800000 */
.L_x_18772:
[----:B------:R0:W5:Y:S02]  /*7800*/  LDG.E.U8 R0, [R4.64] ;  /* 0x0000002404007981 */ /* 0x000164000c1e1100 */
.L_x_18749:
        /* <DEDUP_REMOVED lines=19> */
.L_x_18779:
[----:B------:R0:W-:Y:S01]  /*7940*/  STG.E.U8 [R16.64], R2 ;  /* 0x0000000210007986 */ /* 0x0001e2000c101124 */
[----:B------:R-:W-:Y:S05]  /*7950*/  BRA `(.L_x_18781) ;  /* 0x00000e3000007947 */ /* 0x000fea0003800000 */
.L_x_18778:
        /* <DEDUP_REMOVED lines=9> */
.L_x_18783:
[----:B------:R0:W-:Y:S01]  /*79f0*/  STG.E [R16.64], R2 ;  /* 0x0000000210007986 */ /* 0x0001e2000c101924 */
[----:B------:R-:W-:Y:S05]  /*7a00*/  BRA `(.L_x_18781) ;  /* 0x00000d8000007947 */ /* 0x000fea0003800000 */
.L_x_18782:
[----:B------:R0:W-:Y:S01]  /*7a10*/  STG.E.U16 [R16.64], R2 ;  /* 0x0000000210007986 */ /* 0x0001e2000c101524 */
[----:B------:R-:W-:Y:S05]  /*7a20*/  BRA `(.L_x_18781) ;  /* 0x00000d6000007947 */ /* 0x000fea0003800000 */
.L_x_18777:
        /* <DEDUP_REMOVED lines=10> */
.L_x_18785:
[----:B------:R-:W-:-:S04]  /*7ad0*/  LOP3.LUT R2, R2, 0xff, RZ, 0xc0, !PT ;  /* 0x000000ff02027812 */ /* 0x000fc800078ec0ff */
[----:B------:R-:W0:Y:S02]  /*7ae0*/  I2F.U16 R0, R2 ;  /* 0x0000000200007306 */ /* 0x000e240000101000 */
[----:B0-----:R-:W-:-:S05]  /*7af0*/  F2FP.PACK_AB R0, RZ, R0 ;  /* 0x00000000ff00723e */ /* 0x001fca00000000ff */
[----:B------:R0:W-:Y:S01]  /*7b00*/  STG.E.U16 [R16.64], R0 ;  /* 0x0000000010007986 */ /* 0x0001e2000c101524 */
[----:B------:R-:W-:Y:S05]  /*7b10*/  BRA `(.L_x_18781) ;  /* 0x00000c7000007947 */ /* 0x000fea0003800000 */
.L_x_18784:
        /* <DEDUP_REMOVED lines=11> */
.L_x_18787:
[----:B------:R-:W-:-:S06]  /*7bd0*/  LOP3.LUT R2, R2, 0xff, RZ, 0xc0, !PT ;  /* 0x000000ff02027812 */ /* 0x000fcc00078ec0ff */
[----:B------:R-:W0:Y:S02]  /*7be0*/  I2F.U16 R2, R2 ;  /* 0x0000000200027306 */ /* 0x000e240000101000 */
[----:B0-----:R-:W-:-:S04]  /*7bf0*/  F2FP.PACK_AB R3, RZ, R2 ;  /* 0x00000002ff03723e */ /* 0x001fc800000000ff */
[----:B------:R-:W-:-:S05]  /*7c00*/  PRMT R3, R3, 0x5410, RZ ;  /* 0x0000541003037816 */ /* 0x000fca00000000ff */
[----:B------:R0:W-:Y:S01]  /*7c10*/  STG.E [R16.64], R3 ;  /* 0x0000000310007986 */ /* 0x0001e2000c101924 */
[----:B------:R-:W-:Y:S05]  /*7c20*/  BRA `(.L_x_18781) ;  /* 0x00000b6000007947 */ /* 0x000fea0003800000 */
.L_x_18786:
[----:B------:R-:W-:-:S06]  /*7c30*/  LOP3.LUT R2, R2, 0xff, RZ, 0xc0, !PT ;  /* 0x000000ff02027812 */ /* 0x000fcc00078ec0ff */
[----:B------:R-:W0:Y:S02]  /*7c40*/  I2F.F64.U16 R2, R2 ;  /* 0x0000000200027312 */ /* 0x000e240000101800 */
[----:B0-----:R0:W-:Y:S01]  /*7c50*/  STG.E.64 [R16.64], R2 ;  /* 0x0000000210007986 */ /* 0x0011e2000c101b24 */
[----:B------:R-:W-:Y:S05]  /*7c60*/  BRA `(.L_x_18781) ;  /* 0x00000b2000007947 */ /* 0x000fea0003800000 */
.L_x_18776:
        /* <DEDUP_REMOVED lines=12> */
.L_x_18790:
[----:B------:R-:W-:Y:S01]  /*7d30*/  LOP3.LUT R4, R2, 0xff, RZ, 0xc0, !PT ;  /* 0x000000ff02047812 */ /* 0x000fe200078ec0ff */
[----:B------:R-:W-:-:S05]  /*7d40*/  CS2R R6, SRZ ;  /* 0x0000000000067805 */ /* 0x000fca000001ff00 */
[----:B------:R-:W0:Y:S02]  /*7d50*/  I2F.F64.U16 R4, R4 ;  /* 0x0000000400047312 */ /* 0x000e240000101800 */
[----:B0-----:R0:W-:Y:S01]  /*7d60*/  STG.E.128 [R16.64], R4 ;  /* 0x0000000410007986 */ /* 0x0011e2000c101d24 */
[----:B------:R-:W-:Y:S05]  /*7d70*/  BRA `(.L_x_18781) ;  /* 0x00000a1000007947 */ /* 0x000fea0003800000 */
.L_x_18789:
        /* <DEDUP_REMOVED lines=22> */
.L_x_18794:
[----:B------:R-:W-:Y:S05]  /*7ee0*/  BSYNC B0 ;  /* 0x0000000000007941 */ /* 0x000fea0003800000 */
.L_x_18793:
[----:B------:R-:W-:-:S05]  /*7ef0*/  LOP3.LUT R3, R0, R3, RZ, 0xfc, !PT ;  /* 0x0000000300037212 */ /* 0x000fca00078efcff */
[----:B------:R0:W-:Y:S01]  /*7f00*/  STG.E.U8 [R16.64], R3 ;  /* 0x0000000310007986 */ /* 0x0001e2000c101124 */
[----:B------:R-:W-:Y:S05]  /*7f10*/  BRA `(.L_x_18781) ;  /* 0x0000087000007947 */ /* 0x000fea0003800000 */
.L_x_18792:
        /* <DEDUP_REMOVED lines=14> */
.L_x_18796:
[----:B------:R-:W-:Y:S01]  /*8000*/  IMAD.MOV.U32 R0, RZ, RZ, 0x7f ;  /* 0x0000007fff007424 */ /* 0x000fe200078e00ff */
[----:B------:R-:W-:-:S04]  /*8010*/  ISETP.GT.U32.AND P0, PT, R2, 0x7f800000, PT ;  /* 0x7f8000000200780c */ /* 0x000fc80003f04070 */
[----:B------:R-:W-:-:S04]  /*8020*/  SEL R0, R0, 0x7c, P0 ;  /* 0x0000007c00007807 */ /* 0x000fc80000000000 */
.L_x_18797:
[----:B------:R-:W-:Y:S05]  /*8030*/  BSYNC B0 ;  /* 0x0000000000007941 */ /* 0x000fea0003800000 */
.L_x_18795:
[----:B------:R-:W-:-:S04]  /*8040*/  LOP3.LUT R2, R3, 0x80000000, RZ, 0xc0, !PT ;  /* 0x8000000003027812 */ /* 0x000fc800078ec0ff */
[----:B------:R-:W-:-:S04]  /*8050*/  SHF.R.U32.HI R3, RZ, 0x18, R2 ;  /* 0x00000018ff037819 */ /* 0x000fc80000011602 */
[----:B------:R-:W-:-:S05]  /*8060*/  LOP3.LUT R3, R0, R3, RZ, 0xfc, !PT ;  /* 0x0000000300037212 */ /* 0x000fca00078efcff */
[----:B------:R0:W-:Y:S01]  /*8070*/  STG.E.U8 [R16.64], R3 ;  /* 0x0000000310007986 */ /* 0x0001e2000c101124 */
[----:B------:R-:W-:Y:S05]  /*8080*/  BRA `(.L_x_18781) ;  /* 0x0000070000007947 */ /* 0x000fea0003800000 */
.L_x_18791:
[----:B------:R-:W-:-:S04]  /*8090*/  LOP3.LUT R2, R2, 0xff, RZ, 0xc0, !PT ;  /* 0x000000ff02027812 */ /* 0x000fc800078ec0ff */
[----:B------:R-:W0:Y:S02]  /*80a0*/  I2F.U16 R0, R2 ;  /* 0x0000000200007306 */ /* 0x000e240000101000 */
[----:B0-----:R-:W-:-:S05]  /*80b0*/  F2FP.BF16.PACK_AB R0, RZ, R0 ;  /* 0x00000000ff00723e */ /* 0x001fca00000010ff */
[----:B------:R0:W-:Y:S01]  /*80c0*/  STG.E.U16 [R16.64], R0 ;  /* 0x0000000010007986 */ /* 0x0001e2000c101524 */
[----:B------:R-:W-:Y:S05]  /*80d0*/  BRA `(.L_x_18781) ;  /* 0x000006b000007947 */ /* 0x000fea0003800000 */
.L_x_18788:
        /* <DEDUP_REMOVED lines=10> */
.L_x_18800:
        /* <DEDUP_REMOVED lines=18> */
.L_x_18803:
[----:B------:R-:W-:-:S04]  /*82a0*/  LOP3.LUT R2, R3, 0x80000000, RZ, 0xc0, !PT ;  /* 0x8000000003027812 */ /* 0x000fc800078ec0ff */
[----:B------:R-:W-:-:S04]  /*82b0*/  SHF.R.U32.HI R3, RZ, 0x18, R2 ;  /* 0x00000018ff037819 */ /* 0x000fc80000011602 */
[----:B------:R-:W-:-:S04]  /*82c0*/  LOP3.LUT R0, R0, R3, RZ, 0xfc, !PT ;  /* 0x0000000300007212 */ /* 0x000fc800078efcff */
[----:B------:R-:W-:Y:S02]  /*82d0*/  PRMT R8, R0, 0x7610, R8 ;  /* 0x0000761000087816 */ /* 0x000fe40000000008 */
.L_x_18802:
[----:B------:R-:W-:Y:S05]  /*82e0*/  BSYNC B0 ;  /* 0x0000000000007941 */ /* 0x000fea0003800000 */
.L_x_18801:
[----:B------:R0:W-:Y:S01]  /*82f0*/  STG.E.U8 [R16.64], R8 ;  /* 0x0000000810007986 */ /* 0x0001e2000c101124 */
[----:B------:R-:W-:Y:S05]  /*8300*/  BRA `(.L_x_18781) ;  /* 0x0000048000007947 */ /* 0x000fea0003800000 */
.L_x_18799:
        /* <DEDUP_REMOVED lines=18> */
.L_x_18806:
[----:B------:R-:W-:-:S04]  /*8430*/  LOP3.LUT R2, R3, 0x80000000, RZ, 0xc0, !PT ;  /* 0x8000000003027812 */ /* 0x000fc800078ec0ff */
[----:B------:R-:W-:-:S04]  /*8440*/  SHF.R.U32.HI R3, RZ, 0x18, R2 ;  /* 0x00000018ff037819 */ /* 0x000fc80000011602 */
[----:B------:R-:W-:-:S04]  /*8450*/  LOP3.LUT R0, R0, R3, RZ, 0xfc, !PT ;  /* 0x0000000300007212 */ /* 0x000fc800078efcff */
[----:B------:R-:W-:Y:S02]  /*8460*/  PRMT R8, R0, 0x7610, R8 ;  /* 0x0000761000087816 */ /* 0x000fe40000000008 */
.L_x_18805:
[----:B------:R-:W-:Y:S05]  /*8470*/  BSYNC B0 ;  /* 0x0000000000007941 */ /* 0x000fea0003800000 */
.L_x_18804:
[----:B------:R0:W-:Y:S01]  /*8480*/  STG.E.U8 [R16.64], R8 ;  /* 0x0000000810007986 */ /* 0x0001e2000c101124 */
[----:B------:R-:W-:Y:S05]  /*8490*/  BRA `(.L_x_18781) ;  /* 0x000002f000007947 */ /* 0x000fea0003800000 */
.L_x_18798:
        /* <DEDUP_REMOVED lines=23> */
.L_x_18780:
        /* <DEDUP_REMOVED lines=20> */
.L_x_18808:
[----:B------:R-:W-:-:S05]  /*8750*/  IMAD.MOV.U32 R3, RZ, RZ, RZ ;  /* 0x000000ffff037224 */ /* 0x000fca00078e00ff */
[----:B------:R0:W-:Y:S01]  /*8760*/  STG.E.64 [R16.64], R2 ;  /* 0x0000000210007986 */ /* 0x0001e2000c101b24 */
[----:B------:R-:W-:Y:S05]  /*8770*/  BRA `(.L_x_18781) ;  /* 0x0000001000007947 */ /* 0x000fea0003800000 */
.L_x_18807:
[----:B------:R0:W-:Y:S02]  /*8780*/  STG.E [R16.64], R2 ;  /* 0x0000000210007986 */ /* 0x0001e4000c101924 */
.L_x_18781:
[----:B------:R-:W-:Y:S02]  /*8790*/  IADD3 R19, R19, 0x80, RZ ;  /* 0x0000008013137810 */ /* 0x000fe40007ffe0ff */
.L_x_18676:
[----:B------:R-:W-:Y:S05]  /*87a0*/  BSYNC B6 ;  /* 0x0000000000067941 */ /* 0x000fea0003800000 */
.L_x_18675:
        /* <DEDUP_REMOVED lines=230> */
.L_x_18809:
        /* <DEDUP_REMOVED lines=18> */
.L_x_18813:
[----:B------:R0:W5:Y:S01]  /*9730*/  LDG.E.U8 R0, [R4.64] ;  /* 0x0000002404007981 */ /* 0x000162000c1e1100 */
[----:B------:R-:W-:Y:S05]  /*9740*/  BRA `(.L_x_18815) ;  /* 0x00000dc000007947 */ /* 0x000fea0003800000 */
.L_x_18812:
        /* <DEDUP_REMOVED lines=8> */
.L_x_18817:
[----:B------:R0:W5:Y:S01]  /*97d0*/  LDG.E.U8 R0, [R4.64] ;  /* 0x0000002404007981 */ /* 0x000162000c1e1100 */
[----:B------:R-:W-:Y:S05]  /*97e0*/  BRA `(.L_x_18815) ;  /* 0x00000d2000007947 */ /* 0x000fea0003800000 */
.L_x_18816:
[----:B------:R0:W5:Y:S01]  /*97f0*/  LDG.E.U16 R0, [R4.64] ;  /* 0x0000002404007981 */ /* 0x000162000c1e1500 */
[----:B------:R-:W-:Y:S05]  /*9800*/  BRA `(.L_x_18815) ;  /* 0x00000d0000007947 */ /* 0x000fea0003800000 */
.L_x_18811:
        /* <DEDUP_REMOVED lines=10> */
.L_x_18819:
[----:B------:R-:W2:Y:S02]  /*98b0*/  LDG.E.U16 R2, [R4.64] ;  /* 0x0000002404027981 */ /* 0x000ea4000c1e1500 */
[----:B--2---:R-:W-:-:S06]  /*98c0*/  HADD2.F32 R2, -RZ, R2.H0_H0 ;  /* 0x20000002ff027230 */ /* 0x004fcc0000004100 */
[----:B------:R-:W0:Y:S02]  /*98d0*/  F2I.S64.TRUNC R2, R2 ;  /* 0x0000000200027311 */ /* 0x000e24000020d900 */
[----:B0-----:R-:W-:Y:S01]  /*98e0*/  PRMT R0, R2, 0x7610, R0 ;  /* 0x0000761002007816 */ /* 0x001fe20000000000 */
[----:B------:R-:W-:Y:S05]  /*98f0*/  BRA `(.L_x_18815) ;  /* 0x00000c1000007947 */ /* 0x000fea0003800000 */
.L_x_18818:
        /* <DEDUP_REMOVED lines=10> */
.L_x_18821:
[----:B------:R-:W2:Y:S02]  /*99a0*/  LDG.E.U16 R4, [R4.64] ;  /* 0x0000002404047981 */ /* 0x000ea4000c1e1500 */
[----:B--2---:R-:W-:-:S06]  /*99b0*/  HADD2.F32 R2, -RZ, R4.H0_H0 ;  /* 0x20000004ff027230 */ /* 0x004fcc0000004100 */
[----:B------:R-:W0:Y:S02]  /*99c0*/  F2I.S64.TRUNC R2, R2 ;  /* 0x0000000200027311 */ /* 0x000e24000020d900 */
[----:B0-----:R-:W-:Y:S01]  /*99d0*/  PRMT R0, R2, 0x7610, R0 ;  /* 0x0000761002007816 */ /* 0x001fe20000000000 */
[----:B------:R-:W-:Y:S05]  /*99e0*/  BRA `(.L_x_18815) ;  /* 0x00000b2000007947 */ /* 0x000fea0003800000 */
.L_x_18820:
[----:B------:R-:W2:Y:S02]  /*99f0*/  LDG.E.64 R2, [R4.64] ;  /* 0x0000002404027981 */ /* 0x000ea4000c1e1b00 */
[----:B--2---:R-:W0:Y:S02]  /*9a00*/  F2I.S64.F64.TRUNC R2, R2 ;  /* 0x0000000200027311 */ /* 0x004e24000030d900 */
[----:B0-----:R-:W-:Y:S01]  /*9a10*/  PRMT R0, R2, 0x7610, R0 ;  /* 0x0000761002007816 */ /* 0x001fe20000000000 */
[----:B------:R-:W-:Y:S05]  /*9a20*/  BRA `(.L_x_18815) ;  /* 0x00000ae000007947 */ /* 0x000fea0003800000 */
.L_x_18810:
        /* <DEDUP_REMOVED lines=12> */
.L_x_18824:
[----:B------:R-:W2:Y:S02]  /*9af0*/  LDG.E.64 R4, [R4.64] ;  /* 0x0000002404047981 */ /* 0x000ea4000c1e1b00 */
[----:B--2---:R-:W0:Y:S02]  /*9b00*/  F2I.S64.F64.TRUNC R2, R4 ;  /* 0x0000000400027311 */ /* 0x004e24000030d900 */
[----:B0-----:R-:W-:Y:S01]  /*9b10*/  PRMT R0, R2, 0x7610, R0 ;  /* 0x0000761002007816 */ /* 0x001fe20000000000 */
[----:B------:R-:W-:Y:S05]  /*9b20*/  BRA `(.L_x_18815) ;  /* 0x000009e000007947 */ /* 0x000fea0003800000 */
.L_x_18823:
        /* <DEDUP_REMOVED lines=28> */
.L_x_18826:
        /* <DEDUP_REMOVED lines=15> */
.L_x_18825:
[----:B------:R-:W2:Y:S02]  /*9de0*/  LDG.E.U16 R2, [R4.64] ;  /* 0x0000002404027981 */ /* 0x000ea4000c1e1500 */
[----:B--2---:R-:W-:-:S06]  /*9df0*/  PRMT R2, RZ, 0x5410, R2 ;  /* 0x00005410ff027816 */ /* 0x004fcc0000000002 */
[----:B------:R-:W0:Y:S02]  /*9e00*/  F2I.S64.TRUNC R2, R2 ;  /* 0x0000000200027311 */ /* 0x000e24000020d900 */
[----:B0-----:R-:W-:Y:S01]  /*9e10*/  PRMT R0, R2, 0x7610, R0 ;  /* 0x0000761002007816 */ /* 0x001fe20000000000 */
[----:B------:R-:W-:Y:S05]  /*9e20*/  BRA `(.L_x_18815) ;  /* 0x000006e000007947 */ /* 0x000fea0003800000 */
.L_x_18822:
        /* <DEDUP_REMOVED lines=10> */
.L_x_18829:
        /* <DEDUP_REMOVED lines=21> */
.L_x_18833:
[----:B------:R-:W-:Y:S05]  /*a020*/  BSYNC B1 ;  /* 0x0000000000017941 */ /* 0x000fea0003800000 */
.L_x_18832:
[----:B------:R-:W-:Y:S01]  /*a030*/  IMAD.SHL.U32 R2, R2, 0x100000, RZ ;  /* 0x0010000002027824 */ /* 0x000fe200078e00ff */
[----:B------:R-:W-:-:S04]  /*a040*/  LEA R3, R0, 0x3b800000, 0x17 ;  /* 0x3b80000000037811 */ /* 0x000fc800078eb8ff */
[----:B------:R-:W-:Y:S02]  /*a050*/  LOP3.LUT R2, R3, R2, R4, 0xfe, !PT ;  /* 0x0000000203027212 */ /* 0x000fe400078efe04 */
.L_x_18831:
[----:B------:R-:W-:Y:S05]  /*a060*/  BSYNC B0 ;  /* 0x0000000000007941 */ /* 0x000fea0003800000 */
.L_x_18830:
[----:B------:R-:W0:Y:S02]  /*a070*/  F2I.S64.TRUNC R2, R2 ;  /* 0x0000000200027311 */ /* 0x000e24000020d900 */
[----:B0-----:R-:W-:Y:S01]  /*a080*/  PRMT R0, R2, 0x7610, R0 ;  /* 0x0000761002007816 */ /* 0x001fe20000000000 */
[----:B------:R-:W-:Y:S05]  /*a090*/  BRA `(.L_x_18815) ;  /* 0x0000047000007947 */ /* 0x000fea0003800000 */
.L_x_18828:
        /* <DEDUP_REMOVED lines=21> */
.L_x_18837:
[----:B------:R-:W-:Y:S05]  /*a1f0*/  BSYNC B1 ;  /* 0x0000000000017941 */ /* 0x000fea0003800000 */
.L_x_18836:
[----:B------:R-:W-:Y:S01]  /*a200*/  IMAD.SHL.U32 R2, R2, 0x200000, RZ ;  /* 0x0020000002027824 */ /* 0x000fe200078e00ff */
[----:B------:R-:W-:-:S04]  /*a210*/  LEA R3, R0, 0x37800000, 0x17 ;  /* 0x3780000000037811 */ /* 0x000fc800078eb8ff */
[----:B------:R-:W-:Y:S02]  /*a220*/  LOP3.LUT R2, R3, R2, R4, 0xfe, !PT ;  /* 0x0000000203027212 */ /* 0x000fe400078efe04 */
.L_x_18835:
[----:B------:R-:W-:Y:S05]  /*a230*/  BSYNC B0 ;  /* 0x0000000000007941 */ /* 0x000fea0003800000 */
.L_x_18834:
[----:B------:R-:W0:Y:S02]  /*a240*/  F2I.S64.TRUNC R2, R2 ;  /* 0x0000000200027311 */ /* 0x000e24000020d900 */
[----:B0-----:R-:W-:Y:S01]  /*a250*/  PRMT R0, R2, 0x7610, R0 ;  /* 0x0000761002007816 */ /* 0x001fe20000000000 */
[----:B------:R-:W-:Y:S05]  /*a260*/  BRA `(.L_x_18815) ;  /* 0x000002a000007947 */ /* 0x000fea0003800000 */
.L_x_18827:
        /* <DEDUP_REMOVED lines=14> */
.L_x_18841:
[----:B------:R-:W-:Y:S05]  /*a350*/  BSYNC B0 ;  /* 0x0000000000007941 */ /* 0x000fea0003800000 */
.L_x_18840:
[----:B------:R-:W0:Y:S02]  /*a360*/  F2I.S64.TRUNC R2, R2 ;  /* 0x0000000200027311 */ /* 0x000e24000020d900 */
[----:B0-----:R-:W-:Y:S01]  /*a370*/  PRMT R0, R2, 0x7610, R0 ;  /* 0x0000761002007816 */ /* 0x001fe20000000000 */
[----:B------:R-:W-:Y:S05]  /*a380*/  BRA `(.L_x_18815) ;  /* 0x0000018000007947 */ /* 0x000fea0003800000 */
.L_x_18814:
        /* <DEDUP_REMOVED lines=21> */
.L_x_18839:
[----:B------:R0:W5:Y:S01]  /*a4e0*/  LDG.E.U8 R0, [R4.64] ;  /* 0x0000002404007981 */ /* 0x000162000c1e1100 */
[----:B------:R-:W-:Y:S05]  /*a4f0*/  BRA `(.L_x_18815) ;  /* 0x0000001000007947 */ /* 0x000fea0003800000 */
.L_x_18838:
[----:B------:R0:W5:Y:S02]  /*a500*/  LDG.E.U8 R0, [R4.64] ;  /* 0x0000002404007981 */ /* 0x000164000c1e1100 */
.L_x_18815:
        /* <DEDUP_REMOVED lines=19> */
.L_x_18845:
[----:B------:R-:W-:Y:S01]  /*a640*/  STG.E.U8 [R16.64], R2 ;  /* 0x0000000210007986 */ /* 0x000fe2000c101124 */
[----:B------:R-:W-:Y:S05]  /*a650*/  EXIT ;  /* 0x000000000000794d */ /* 0x000fea0003800000 */
.L_x_18844:
        /* <DEDUP_REMOVED lines=9> */
.L_x_18848:
[----:B------:R-:W-:Y:S01]  /*a6f0*/  STG.E [R16.64], R2 ;  /* 0x0000000210007986 */ /* 0x000fe2000c101924 */
[----:B------:R-:W-:Y:S05]  /*a700*/  EXIT ;  /* 0x000000000000794d */ /* 0x000fea0003800000 */
.L_x_18847:
[----:B------:R-:W-:Y:S01]  /*a710*/  STG.E.U16 [R16.64], R2 ;  /* 0x0000000210007986 */ /* 0x000fe2000c101524 */
[----:B------:R-:W-:Y:S05]  /*a720*/  EXIT ;  /* 0x000000000000794d */ /* 0x000fea0003800000 */
.L_x_18843:
        /* <DEDUP_REMOVED lines=8> */
[----:B0-----:R-:W-:Y:S01]  /*a7b0*/  STG.E [R16.64], R3 ;  /* 0x0000000310007986 */ /* 0x001fe2000c101924 */
[----:B------:R-:W-:Y:S05]  /*a7c0*/  EXIT ;  /* 0x000000000000794d */ /* 0x000fea0003800000 */
.L_x_18850:
[----:B------:R-:W-:-:S04]  /*a7d0*/  LOP3.LUT R2, R2, 0xff, RZ, 0xc0, !PT ;  /* 0x000000ff02027812 */ /* 0x000fc800078ec0ff */
[----:B------:R-:W0:Y:S02]  /*a7e0*/  I2F.U16 R0, R2 ;  /* 0x0000000200007306 */ /* 0x000e240000101000 */
[----:B0-----:R-:W-:-:S05]  /*a7f0*/  F2FP.PACK_AB R0, RZ, R0 ;  /* 0x00000000ff00723e */ /* 0x001fca00000000ff */
[----:B------:R-:W-:Y:S01]  /*a800*/  STG.E.U16 [R16.64], R0 ;  /* 0x0000000010007986 */ /* 0x000fe2000c101524 */
[----:B------:R-:W-:Y:S05]  /*a810*/  EXIT ;  /* 0x000000000000794d */ /* 0x000fea0003800000 */
.L_x_18849:
        /* <DEDUP_REMOVED lines=9> */
[----:B0-----:R-:W-:Y:S01]  /*a8b0*/  STG.E.64 [R16.64], R2 ;  /* 0x0000000210007986 */ /* 0x001fe2000c101b24 */
[----:B------:R-:W-:Y:S05]  /*a8c0*/  EXIT ;  /* 0x000000000000794d */ /* 0x000fea0003800000 */
.L_x_18852:
[----:B------:R-:W-:-:S06]  /*a8d0*/  LOP3.LUT R2, R2, 0xff, RZ, 0xc0, !PT ;  /* 0x000000ff02027812 */ /* 0x000fcc00078ec0ff */
[----:B------:R-:W0:Y:S02]  /*a8e0*/  I2F.U16 R2, R2 ;  /* 0x0000000200027306 */ /* 0x000e240000101000 */
[----:B0-----:R-:W-:-:S04]  /*a8f0*/  F2FP.PACK_AB R3, RZ, R2 ;  /* 0x00000002ff03723e */ /* 0x001fc800000000ff */
[----:B------:R-:W-:-:S05]  /*a900*/  PRMT R3, R3, 0x5410, RZ ;  /* 0x0000541003037816 */ /* 0x000fca00000000ff */
[----:B------:R-:W-:Y:S01]  /*a910*/  STG.E [R16.64], R3 ;  /* 0x0000000310007986 */ /* 0x000fe2000c101924 */
[----:B------:R-:W-:Y:S05]  /*a920*/  EXIT ;  /* 0x000000000000794d */ /* 0x000fea0003800000 */
.L_x_18851:
[----:B------:R-:W-:-:S06]  /*a930*/  LOP3.LUT R2, R2, 0xff, RZ, 0xc0, !PT ;  /* 0x000000ff02027812 */ /* 0x000fcc00078ec0ff */
[----:B------:R-:W0:Y:S02]  /*a940*/  I2F.F64.U16 R2, R2 ;  /* 0x0000000200027312 */ /* 0x000e240000101800 */
[----:B0-----:R-:W-:Y:S01]  /*a950*/  STG.E.64 [R16.64], R2 ;  /* 0x0000000210007986 */ /* 0x001fe2000c101b24 */
[----:B------:R-:W-:Y:S05]  /*a960*/  EXIT ;  /* 0x000000000000794d */ /* 0x000fea0003800000 */
.L_x_18842:
        /* <DEDUP_REMOVED lines=12> */
.L_x_18855:
[----:B------:R-:W-:Y:S01]  /*aa30*/  LOP3.LUT R4, R2, 0xff, RZ, 0xc0, !PT ;  /* 0x000000ff02047812 */ /* 0x000fe200078ec0ff */
[----:B------:R-:W-:-:S05]  /*aa40*/  CS2R R6, SRZ ;  /* 0x0000000000067805 */ /* 0x000fca000001ff00 */
[----:B------:R-:W0:Y:S02]  /*aa50*/  I2F.F64.U16 R4, R4 ;  /* 0x0000000400047312 */ /* 0x000e240000101800 */
[----:B0-----:R-:W-:Y:S01]  /*aa60*/  STG.E.128 [R16.64], R4 ;  /* 0x0000000410007986 */ /* 0x001fe2000c101d24 */
[----:B------:R-:W-:Y:S05]  /*aa70*/  EXIT ;  /* 0x000000000000794d */ /* 0x000fea0003800000 */
.L_x_18854:
        /* <DEDUP_REMOVED lines=22> */
.L_x_18859:
[----:B------:R-:W-:Y:S05]  /*abe0*/  BSYNC B0 ;  /* 0x0000000000007941 */ /* 0x000fea0003800000 */
.L_x_18858:
[----:B------:R-:W-:-:S05]  /*abf0*/  LOP3.LUT R3, R0, R3, RZ, 0xfc, !PT ;  /* 0x0000000300037212 */ /* 0x000fca00078efcff */
[----:B------:R-:W-:Y:S01]  /*ac00*/  STG.E.U8 [R16.64], R3 ;  /* 0x0000000310007986 */ /* 0x000fe2000c101124 */
[----:B------:R-:W-:Y:S05]  /*ac10*/  EXIT ;  /* 0x000000000000794d */ /* 0x000fea0003800000 */
.L_x_18857:
        /* <DEDUP_REMOVED lines=14> */
.L_x_18861:
[----:B------:R-:W-:Y:S01]  /*ad00*/  IMAD.MOV.U32 R0, RZ, RZ, 0x7f ;  /* 0x0000007fff007424 */ /* 0x000fe200078e00ff */
[----:B------:R-:W-:-:S04]  /*ad10*/  ISETP.GT.U32.AND P0, PT, R2, 0x7f800000, PT ;  /* 0x7f8000000200780c */ /* 0x000fc80003f04070 */
[----:B------:R-:W-:-:S04]  /*ad20*/  SEL R0, R0, 0x7c, P0 ;  /* 0x0000007c00007807 */ /* 0x000fc80000000000 */
.L_x_18862:
[----:B------:R-:W-:Y:S05]  /*ad30*/  BSYNC B0 ;  /* 0x0000000000007941 */ /* 0x000fea0003800000 */
.L_x_18860:
[----:B------:R-:W-:-:S04]  /*ad40*/  LOP3.LUT R2, R3, 0x80000000, RZ, 0xc0, !PT ;  /* 0x8000000003027812 */ /* 0x000fc800078ec0ff */
[----:B------:R-:W-:-:S04]  /*ad50*/  SHF.R.U32.HI R3, RZ, 0x18, R2 ;  /* 0x00000018ff037819 */ /* 0x000fc80000011602 */
[----:B------:R-:W-:-:S05]  /*ad60*/  LOP3.LUT R3, R0, R3, RZ, 0xfc, !PT ;  /* 0x0000000300037212 */ /* 0x000fca00078efcff */
[----:B------:R-:W-:Y:S01]  /*ad70*/  STG.E.U8 [R16.64], R3 ;  /* 0x0000000310007986 */ /* 0x000fe2000c101124 */
[----:B------:R-:W-:Y:S05]  /*ad80*/  EXIT ;  /* 0x000000000000794d */ /* 0x000fea0003800000 */
.L_x_18856:
[----:B------:R-:W-:-:S04]  /*ad90*/  LOP3.LUT R2, R2, 0xff, RZ, 0xc0, !PT ;  /* 0x000000ff02027812 */ /* 0x000fc800078ec0ff */
[----:B------:R-:W0:Y:S02]  /*ada0*/  I2F.U16 R0, R2 ;  /* 0x0000000200007306 */ /* 0x000e240000101000 */
[----:B0-----:R-:W-:-:S05]  /*adb0*/  F2FP.BF16.PACK_AB R0, RZ, R0 ;  /* 0x00000000ff00723e */ /* 0x001fca00000010ff */
[----:B------:R-:W-:Y:S01]  /*adc0*/  STG.E.U16 [R16.64], R0 ;  /* 0x0000000010007986 */ /* 0x000fe2000c101524 */
[----:B------:R-:W-:Y:S05]  /*add0*/  EXIT ;  /* 0x000000000000794d */ /* 0x000fea0003800000 */
.L_x_18853:
        /* <DEDUP_REMOVED lines=10> */
.L_x_18865:
        /* <DEDUP_REMOVED lines=18> */
.L_x_18868:
[----:B------:R-:W-:-:S04]  /*afa0*/  LOP3.LUT R2, R3, 0x80000000, RZ, 0xc0, !PT ;  /* 0x8000000003027812 */ /* 0x000fc800078ec0ff */
[----:B------:R-:W-:-:S04]  /*afb0*/  SHF.R.U32.HI R3, RZ, 0x18, R2 ;  /* 0x00000018ff037819 */ /* 0x000fc80000011602 */
[----:B------:R-:W-:-:S04]  /*afc0*/  LOP3.LUT R0, R0, R3, RZ, 0xfc, !PT ;  /* 0x0000000300007212 */ /* 0x000fc800078efcff */
[----:B------:R-:W-:Y:S02]  /*afd0*/  PRMT R8, R0, 0x7610, R8 ;  /* 0x0000761000087816 */ /* 0x000fe40000000008 */
.L_x_18867:
[----:B------:R-:W-:Y:S05]  /*afe0*/  BSYNC B0 ;  /* 0x0000000000007941 */ /* 0x000fea0003800000 */
.L_x_18866:
[----:B------:R-:W-:Y:S01]  /*aff0*/  STG.E.U8 [R16.64], R8 ;  /* 0x0000000810007986 */ /* 0x000fe2000c101124 */
[----:B------:R-:W-:Y:S05]  /*b000*/  EXIT ;  /* 0x000000000000794d */ /* 0x000fea0003800000 */
.L_x_18864:
        /* <DEDUP_REMOVED lines=18> */
.L_x_18871:
[----:B------:R-:W-:-:S04]  /*b130*/  LOP3.LUT R2, R3, 0x80000000, RZ, 0xc0, !PT ;  /* 0x8000000003027812 */ /* 0x000fc800078ec0ff */
[----:B------:R-:W-:-:S04]  /*b140*/  SHF.R.U32.HI R3, RZ, 0x18, R2 ;  /* 0x00000018ff037819 */ /* 0x000fc80000011602 */
[----:B------:R-:W-:-:S04]  /*b150*/  LOP3.LUT R0, R0, R3, RZ, 0xfc, !PT ;  /* 0x0000000300007212 */ /* 0x000fc800078efcff */
[----:B------:R-:W-:Y:S02]  /*b160*/  PRMT R8, R0, 0x7610, R8 ;  /* 0x0000761000087816 */ /* 0x000fe40000000008 */
.L_x_18870:
[----:B------:R-:W-:Y:S05]  /*b170*/  BSYNC B0 ;  /* 0x0000000000007941 */ /* 0x000fea0003800000 */
.L_x_18869:
[----:B------:R-:W-:Y:S01]  /*b180*/  STG.E.U8 [R16.64], R8 ;  /* 0x0000000810007986 */ /* 0x000fe2000c101124 */
[----:B------:R-:W-:Y:S05]  /*b190*/  EXIT ;  /* 0x000000000000794d */ /* 0x000fea0003800000 */
.L_x_18863:
        /* <DEDUP_REMOVED lines=23> */
.L_x_18846:
        /* <DEDUP_REMOVED lines=20> */
.L_x_18873:
[----:B------:R-:W-:-:S05]  /*b450*/  IMAD.MOV.U32 R3, RZ, RZ, RZ ;  /* 0x000000ffff037224 */ /* 0x000fca00078e00ff */
[----:B------:R-:W-:Y:S01]  /*b460*/  STG.E.64 [R16.64], R2 ;  /* 0x0000000210007986 */ /* 0x000fe2000c101b24 */
[----:B------:R-:W-:Y:S05]  /*b470*/  EXIT ;  /* 0x000000000000794d */ /* 0x000fea0003800000 */
.L_x_18872:
[----:B------:R-:W-:Y:S01]  /*b480*/  STG.E [R16.64], R2 ;  /* 0x0000000210007986 */ /* 0x000fe2000c101924 */
[----:B------:R-:W-:Y:S05]  /*b490*/  EXIT ;  /* 0x000000000000794d */ /* 0x000fea0003800000 */
.L_x_18874:
        /* <DEDUP_REMOVED lines=14> */
.L_x_34226:


//--------------------- .text._ZN2at6native27unrolled_elementwise_kernelIZZZNS0_17clamp_kernel_cudaERNS_18TensorIteratorBaseERKN3c106ScalarES7_ENKUlvE_clEvENKUlvE_clEvEUlhE_St5arrayIPcLm2EELi4E23TrivialOffsetCalculatorILi1EjESF_NS0_6memory12LoadWithCastILi1EEENSG_13StoreWithCastILi1EEEEEviT_T0_T2_T3_T4_T5_ --------------------------
	.section	.text._ZN2at6native27unrolled_elementwise_kernelIZZZNS0_17clamp_kernel_cudaERNS_18TensorIteratorBaseERKN3c106ScalarES7_ENKUlvE_clEvENKUlvE_clEvEUlhE_St5arrayIPcLm2EELi4E23TrivialOffsetCalculatorILi1EjESF_NS0_6memory12LoadWithCastILi1EEENSG_13StoreWithCastILi1EEEEEviT_T0_T2_T3_T4_T5_,"ax",@progbits
	.sectioninfo	@"SHI_REGISTERS=31"
	.align	128
        .global         _ZN2at6native27unrolled_elementwise_kernelIZZZNS0_17clamp_kernel_cudaERNS_18TensorIteratorBaseERKN3c106ScalarES7_ENKUlvE_clEvENKUlvE_clEvEUlhE_St5arrayIPcLm2EELi4E23TrivialOffsetCalculatorILi1EjESF_NS0_6memory12LoadWithCastILi1EEENSG_13StoreWithCastILi1EEEEEviT_T0_T2_T3_T4_T5_
        .type           _ZN2at6native27unrolled_elementwise_kernelIZZZNS0_17clamp_kernel_cudaERNS_18TensorIteratorBaseERKN3c106ScalarES7_ENKUlvE_clEvENKUlvE_clEvEUlhE_St5arrayIPcLm2EELi4E23TrivialOffsetCalculatorILi1EjESF_NS0_6memory12LoadWithCastILi1EEENSG_13StoreWithCastILi1EEEEEviT_T0_T2_T3_T4_T5_,@function
        .size           _ZN2at6native27unrolled_elementwise_kernelIZZZNS0_17clamp_kernel_cudaERNS_18TensorIteratorBaseERKN3c106ScalarES7_ENKUlvE_clEvENKUlvE_clEvEUlhE_St5arrayIPcLm2EELi4E23TrivialOffsetCalculatorILi1EjESF_NS0_6memory12LoadWithCastILi1EEENSG_13StoreWithCastILi1EEEEEviT_T0_T2_T3_T4_T5_,(.L_x_34227 - _ZN2at6native27unrolled_elementwise_kernelIZZZNS0_17clamp_kernel_cudaERNS_18TensorIteratorBaseERKN3c106ScalarES7_ENKUlvE_clEvENKUlvE_clEvEUlhE_St5arrayIPcLm2EELi4E23TrivialOffsetCalculatorILi1EjESF_NS0_6memory12LoadWithCastILi1EEENSG_13StoreWithCastILi1EEEEEviT_T0_T2_T3_T4_T5_)
        .other          _ZN2at6native27unrolled_elementwise_kernelIZZZNS0_17clamp_kernel_cudaERNS_18TensorIteratorBaseERKN3c106ScalarES7_ENKUlvE_clEvENKUlvE_clEvEUlhE_St5arrayIPcLm2EELi4E23TrivialOffsetCalculatorILi1EjESF_NS0_6memory12LoadWithCastILi1EEENSG_13StoreWithCastILi1EEEEEviT_T0_T2_T3_T4_T5_,@"STO_CUDA_ENTRY STV_DEFAULT"
_ZN2at6native27unrolled_elementwise_kernelIZZZNS0_17clamp_kernel_cudaERNS_18TensorIteratorBaseERKN3c106ScalarES7_ENKUlvE_clEvENKUlvE_clEvEUlhE_St5arrayIPcLm2EELi4E23TrivialOffsetCalculatorILi1EjESF_NS0_6memory12LoadWithCastILi1EEENSG_13StoreWithCastILi1EEEEEviT_T0_T2_T3_T4_T5_:
.text._ZN2at6native27unrolled_elementwise_kernelIZZZNS0_17clamp_kernel_cudaERNS_18TensorIteratorBaseERKN3c106ScalarES7_ENKUlvE_clEvENKUlvE_clEvEUlhE_St5arrayIPcLm2EELi4E23TrivialOffsetCalculatorILi1EjESF_NS0_6memory12LoadWithCastILi1EEENSG_13StoreWithCastILi1EEEEEviT_T0_T2_T3_T4_T5_:
        /* <DEDUP_REMOVED lines=29> */
.L_x_18880:
[----:B------:R0:W5:Y:S01]  /*01d0*/  LDG.E.U8 R25, [R4.64] ;  /* 0x0000002404197981 */ /* 0x000162000c1e1100 */
[----:B------:R-:W-:Y:S05]  /*01e0*/  BRA `(.L_x_18882) ;  /* 0x00000dd000007947 */ /* 0x000fea0003800000 */
.L_x_18879:
        /* <DEDUP_REMOVED lines=8> */
.L_x_18884:
[----:B------:R0:W5:Y:S01]  /*0270*/  LDG.E.U8 R25, [R4.64] ;  /* 0x0000002404197981 */ /* 0x000162000c1e1100 */
[----:B------:R-:W-:Y:S05]  /*0280*/  BRA `(.L_x_18882) ;  /* 0x00000d3000007947 */ /* 0x000fea0003800000 */
.L_x_18883:
[----:B------:R0:W5:Y:S01]  /*0290*/  LDG.E.U16 R25, [R4.64] ;  /* 0x0000002404197981 */ /* 0x000162000c1e1500 */
[----:B------:R-:W-:Y:S05]  /*02a0*/  BRA `(.L_x_18882) ;  /* 0x00000d1000007947 */ /* 0x000fea0003800000 */
.L_x_18878:
        /* <DEDUP_REMOVED lines=10> */
.L_x_18886:
[----:B------:R-:W2:Y:S02]  /*0350*/  LDG.E.U16 R2, [R4.64] ;  /* 0x0000002404027981 */ /* 0x000ea4000c1e1500 */
[----:B--2---:R-:W-:-:S06]  /*0360*/  HADD2.F32 R2, -RZ, R2.H0_H0 ;  /* 0x20000002ff027230 */ /* 0x004fcc0000004100 */
[----:B------:R-:W0:Y:S02]  /*0370*/  F2I.S64.TRUNC R2, R2 ;  /* 0x0000000200027311 */ /* 0x000e24000020d900 */
[----:B0-----:R-:W-:Y:S01]  /*0380*/  PRMT R25, R2, 0x7610, R25 ;  /* 0x0000761002197816 */ /* 0x001fe20000000019 */
[----:B------:R-:W-:Y:S05]  /*0390*/  BRA `(.L_x_18882) ;  /* 0x00000c2000007947 */ /* 0x000fea0003800000 */
.L_x_18885:
        /* <DEDUP_REMOVED lines=10> */
.L_x_18888:
[----:B------:R-:W2:Y:S02]  /*0440*/  LDG.E.U16 R4, [R4.64] ;  /* 0x0000002404047981 */ /* 0x000ea4000c1e1500 */
[----:B--2---:R-:W-:-:S06]  /*0450*/  HADD2.F32 R2, -RZ, R4.H0_H0 ;  /* 0x20000004ff027230 */ /* 0x004fcc0000004100 */
[----:B------:R-:W0:Y:S02]  /*0460*/  F2I.S64.TRUNC R2, R2 ;  /* 0x0000000200027311 */ /* 0x000e24000020d900 */
[----:B0-----:R-:W-:Y:S01]  /*0470*/  PRMT R25, R2, 0x7610, R25 ;  /* 0x0000761002197816 */ /* 0x001fe20000000019 */
[----:B------:R-:W-:Y:S05]  /*0480*/  BRA `(.L_x_18882) ;  /* 0x00000b3000007947 */ /* 0x000fea0003800000 */
.L_x_18887:
[----:B------:R-:W2:Y:S02]  /*0490*/  LDG.E.64 R2, [R4.64] ;  /* 0x0000002404027981 */ /* 0x000ea4000c1e1b00 */
[----:B--2---:R-:W0:Y:S02]  /*04a0*/  F2I.S64.F64.TRUNC R2, R2 ;  /* 0x0000000200027311 */ /* 0x004e24000030d900 */
[----:B0-----:R-:W-:Y:S01]  /*04b0*/  PRMT R25, R2, 0x7610, R25 ;  /* 0x0000761002197816 */ /* 0x001fe20000000019 */
[----:B------:R-:W-:Y:S05]  /*04c0*/  BRA `(.L_x_18882) ;  /* 0x00000af000007947 */ /* 0x000fea0003800000 */
.L_x_18877:
        /* <DEDUP_REMOVED lines=12> */
.L_x_18891:
[----:B------:R-:W2:Y:S02]  /*0590*/  LDG.E.64 R4, [R4.64] ;  /* 0x0000002404047981 */ /* 0x000ea4000c1e1b00 */
[----:B--2---:R-:W0:Y:S02]  /*05a0*/  F2I.S64.F64.TRUNC R2, R4 ;  /* 0x0000000400027311 */ /* 0x004e24000030d900 */
[----:B0-----:R-:W-:Y:S01]  /*05b0*/  PRMT R25, R2, 0x7610, R25 ;  /* 0x0000761002197816 */ /* 0x001fe20000000019 */
[----:B------:R-:W-:Y:S05]  /*05c0*/  BRA `(.L_x_18882) ;  /* 0x000009f000007947 */ /* 0x000fea0003800000 */
.L_x_18890:
        /* <DEDUP_REMOVED lines=28> */
.L_x_18893:
        /* <DEDUP_REMOVED lines=16> */
.L_x_18892:
[----:B------:R-:W2:Y:S02]  /*0890*/  LDG.E.U16 R2, [R4.64] ;  /* 0x0000002404027981 */ /* 0x000ea4000c1e1500 */
[----:B--2---:R-:W-:-:S06]  /*08a0*/  PRMT R2, RZ, 0x5410, R2 ;  /* 0x00005410ff027816 */ /* 0x004fcc0000000002 */
[----:B------:R-:W0:Y:S02]  /*08b0*/  F2I.S64.TRUNC R2, R2 ;  /* 0x0000000200027311 */ /* 0x000e24000020d900 */
[----:B0-----:R-:W-:Y:S01]  /*08c0*/  PRMT R25, R2, 0x7610, R25 ;  /* 0x0000761002197816 */ /* 0x001fe20000000019 */
[----:B------:R-:W-:Y:S05]  /*08d0*/  BRA `(.L_x_18882) ;  /* 0x000006e000007947 */ /* 0x000fea0003800000 */
.L_x_18889:
        /* <DEDUP_REMOVED lines=10> */
.L_x_18896:
        /* <DEDUP_REMOVED lines=21> */
.L_x_18900:
[----:B------:R-:W-:Y:S05]  /*0ad0*/  BSYNC B1 ;  /* 0x0000000000017941 */ /* 0x000fea0003800000 */
.L_x_18899:
[----:B------:R-:W-:Y:S01]  /*0ae0*/  IMAD.SHL.U32 R2, R2, 0x100000, RZ ;  /* 0x0010000002027824 */ /* 0x000fe200078e00ff */
[----:B------:R-:W-:-:S04]  /*0af0*/  LEA R3, R0, 0x3b800000, 0x17 ;  /* 0x3b80000000037811 */ /* 0x000fc800078eb8ff */
[----:B------:R-:W-:Y:S02]  /*0b00*/  LOP3.LUT R2, R3, R2, R4, 0xfe, !PT ;  /* 0x0000000203027212 */ /* 0x000fe400078efe04 */
.L_x_18898:
[----:B------:R-:W-:Y:S05]  /*0b10*/  BSYNC B0 ;  /* 0x0000000000007941 */ /* 0x000fea0003800000 */
.L_x_18897:
[----:B------:R-:W0:Y:S02]  /*0b20*/  F2I.S64.TRUNC R2, R2 ;  /* 0x0000000200027311 */ /* 0x000e24000020d900 */
[----:B0-----:R-:W-:Y:S01]  /*0b30*/  PRMT R25, R2, 0x7610, R25 ;  /* 0x0000761002197816 */ /* 0x001fe20000000019 */
[----:B------:R-:W-:Y:S05]  /*0b40*/  BRA `(.L_x_18882) ;  /* 0x0000047000007947 */ /* 0x000fea0003800000 */
.L_x_18895:
        /* <DEDUP_REMOVED lines=21> */
.L_x_18904:
[----:B------:R-:W-:Y:S05]  /*0ca0*/  BSYNC B1 ;  /* 0x0000000000017941 */ /* 0x000fea0003800000 */
.L_x_18903:
[----:B------:R-:W-:Y:S01]  /*0cb0*/  IMAD.SHL.U32 R2, R2, 0x200000, RZ ;  /* 0x0020000002027824 */ /* 0x000fe200078e00ff */
[----:B------:R-:W-:-:S04]  /*0cc0*/  LEA R3, R0, 0x37800000, 0x17 ;  /* 0x3780000000037811 */ /* 0x000fc800078eb8ff */
[----:B------:R-:W-:Y:S02]  /*0cd0*/  LOP3.LUT R2, R3, R2, R4, 0xfe, !PT ;  /* 0x0000000203027212 */ /* 0x000fe400078efe04 */
.L_x_18902:
[----:B------:R-:W-:Y:S05]  /*0ce0*/  BSYNC B0 ;  /* 0x0000000000007941 */ /* 0x000fea0003800000 */
.L_x_18901:
[----:B------:R-:W0:Y:S02]  /*0cf0*/  F2I.S64.TRUNC R2, R2 ;  /* 0x0000000200027311 */ /* 0x000e24000020d900 */
[----:B0-----:R-:W-:Y:S01]  /*0d00*/  PRMT R25, R2, 0x7610, R25 ;  /* 0x0000761002197816 */ /* 0x001fe20000000019 */
[----:B------:R-:W-:Y:S05]  /*0d10*/  BRA `(.L_x_18882) ;  /* 0x000002a000007947 */ /* 0x000fea0003800000 */
.L_x_18894:
        /* <DEDUP_REMOVED lines=14> */
.L_x_18908:
[----:B------:R-:W-:Y:S05]  /*0e00*/  BSYNC B0 ;  /* 0x0000000000007941 */ /* 0x000fea0003800000 */
.L_x_18907:
[----:B------:R-:W0:Y:S02]  /*0e10*/  F2I.S64.TRUNC R2, R2 ;  /* 0x0000000200027311 */ /* 0x000e24000020d900 */
[----:B0-----:R-:W-:Y:S01]  /*0e20*/  PRMT R25, R2, 0x7610, R25 ;  /* 0x0000761002197816 */ /* 0x001fe20000000019 */
[----:B------:R-:W-:Y:S05]  /*0e30*/  BRA `(.L_x_18882) ;  /* 0x0000018000007947 */ /* 0x000fea0003800000 */
.L_x_18881:
        /* <DEDUP_REMOVED lines=21> */
.L_x_18906:
[----:B------:R0:W5:Y:S01]  /*0f90*/  LDG.E.U8 R25, [R4.64] ;  /* 0x0000002404197981 */ /* 0x000162000c1e1100 */
[----:B------:R-:W-:Y:S05]  /*0fa0*/  BRA `(.L_x_18882) ;  /* 0x0000001000007947 */ /* 0x000fea0003800000 */
.L_x_18905:
[----:B------:R0:W5:Y:S02]  /*0fb0*/  LDG.E.U8 R25, [R4.64] ;  /* 0x0000002404197981 */ /* 0x000164000c1e1100 */
.L_x_18882:
[----:B------:R-:W1:Y:S02]  /*0fc0*/  S2R R18, SR_TID.X ;  /* 0x0000000000127919 */ /* 0x000e640000002100 */
[----:B-1----:R-:W-:Y:S02]  /*0fd0*/  IADD3 R18, R18, 0x80, RZ ;  /* 0x0000008012127810 */ /* 0x002fe40007ffe0ff */
.L_x_18876:
[----:B-1----:R-:W-:Y:S05]  /*0fe0*/  BSYNC B6 ;  /* 0x0000000000067941 */ /* 0x002fea0003800000 */
.L_x_18875:
        /* <DEDUP_REMOVED lines=21> */
.L_x_18914:
[----:B------:R0:W5:Y:S01]  /*1140*/  LDG.E.U8 R19, [R4.64] ;  /* 0x0000002404137981 */ /* 0x000162000c1e1100 */
[----:B------:R-:W-:Y:S05]  /*1150*/  BRA `(.L_x_18916) ;  /* 0x00000dc000007947 */ /* 0x000fea0003800000 */
.L_x_18913:
        /* <DEDUP_REMOVED lines=8> */
.L_x_18918:
[----:B------:R0:W5:Y:S01]  /*11e0*/  LDG.E.U8 R19, [R4.64] ;  /* 0x0000002404137981 */ /* 0x000162000c1e1100 */
[----:B------:R-:W-:Y:S05]  /*11f0*/  BRA `(.L_x_18916) ;  /* 0x00000d2000007947 */ /* 0x000fea0003800000 */
.L_x_18917:
[----:B------:R0:W5:Y:S01]  /*1200*/  LDG.E.U16 R19, [R4.64] ;  /* 0x0000002404137981 */ /* 0x000162000c1e1500 */
[----:B------:R-:W-:Y:S05]  /*1210*/  BRA `(.L_x_18916) ;  /* 0x00000d0000007947 */ /* 0x000fea0003800000 */
.L_x_18912:
        /* <DEDUP_REMOVED lines=10> */
.L_x_18920:
[----:B------:R-:W2:Y:S02]  /*12c0*/  LDG.E.U16 R2, [R4.64] ;  /* 0x0000002404027981 */ /* 0x000ea4000c1e1500 */
[----:B--2---:R-:W-:-:S06]  /*12d0*/  HADD2.F32 R2, -RZ, R2.H0_H0 ;  /* 0x20000002ff027230 */ /* 0x004fcc0000004100 */
[----:B------:R-:W0:Y:S02]  /*12e0*/  F2I.S64.TRUNC R2, R2 ;  /* 0x0000000200027311 */ /* 0x000e24000020d900 */
[----:B0-----:R-:W-:Y:S01]  /*12f0*/  PRMT R19, R2, 0x7610, R19 ;  /* 0x0000761002137816 */ /* 0x001fe20000000013 */
[----:B------:R-:W-:Y:S05]  /*1300*/  BRA `(.L_x_18916) ;  /* 0x00000c1000007947 */ /* 0x000fea0003800000 */
.L_x_18919:
        /* <DEDUP_REMOVED lines=10> */
.L_x_18922:
[----:B------:R-:W2:Y:S02]  /*13b0*/  LDG.E.U16 R4, [R4.64] ;  /* 0x0000002404047981 */ /* 0x000ea4000c1e1500 */
[----:B--2---:R-:W-:-:S06]  /*13c0*/  HADD2.F32 R2, -RZ, R4.H0_H0 ;  /* 0x20000004ff027230 */ /* 0x004fcc0000004100 */
[----:B------:R-:W0:Y:S02]  /*13d0*/  F2I.S64.TRUNC R2, R2 ;  /* 0x0000000200027311 */ /* 0x000e24000020d900 */
[----:B0-----:R-:W-:Y:S01]  /*13e0*/  PRMT R19, R2, 0x7610, R19 ;  /* 0x0000761002137816 */ /* 0x001fe20000000013 */
[----:B------:R-:W-:Y:S05]  /*13f0*/  BRA `(.L_x_18916) ;  /* 0x00000b2000007947 */ /* 0x000fea0003800000 */
.L_x_18921:
[----:B------:R-:W2:Y:S02]  /*1400*/  LDG.E.64 R2, [R4.64] ;  /* 0x0000002404027981 */ /* 0x000ea4000c1e1b00 */
[----:B--2---:R-:W0:Y:S02]  /*1410*/  F2I.S64.F64.TRUNC R2, R2 ;  /* 0x0000000200027311 */ /* 0x004e24000030d900 */
[----:B0-----:R-:W-:Y:S01]  /*1420*/  PRMT R19, R2, 0x7610, R19 ;  /* 0x0000761002137816 */ /* 0x001fe20000000013 */
[----:B------:R-:W-:Y:S05]  /*1430*/  BRA `(.L_x_18916) ;  /* 0x00000ae000007947 */ /* 0x000fea0003800000 */
.L_x_18911:
        /* <DEDUP_REMOVED lines=12> */
.L_x_18925:
[----:B------:R-:W2:Y:S02]  /*1500*/  LDG.E.64 R4, [R4.64] ;  /* 0x0000002404047981 */ /* 0x000ea4000c1e1b00 */
[----:B--2---:R-:W0:Y:S02]  /*1510*/  F2I.S64.F64.TRUNC R2, R4 ;  /* 0x0000000400027311 */ /* 0x004e24000030d900 */
[----:B0-----:R-:W-:Y:S01]  /*1520*/  PRMT R19, R2, 0x7610, R19 ;  /* 0x0000761002137816 */ /* 0x001fe20000000013 */
[----:B------:R-:W-:Y:S05]  /*1530*/  BRA `(.L_x_18916) ;  /* 0x000009e000007947 */ /* 0x000fea0003800000 */
.L_x_18924:
        /* <DEDUP_REMOVED lines=28> */
.L_x_18927:
        /* <DEDUP_REMOVED lines=15> */
.L_x_18926:
[----:B------:R-:W2:Y:S02]  /*17f0*/  LDG.E.U16 R2, [R4.64] ;  /* 0x0000002404027981 */ /* 0x000ea4000c1e1500 */
[----:B--2---:R-:W-:-:S06]  /*1800*/  PRMT R2, RZ, 0x5410, R2 ;  /* 0x00005410ff027816 */ /* 0x004fcc0000000002 */
[----:B------:R-:W0:Y:S02]  /*1810*/  F2I.S64.TRUNC R2, R2 ;  /* 0x0000000200027311 */ /* 0x000e24000020d900 */
[----:B0-----:R-:W-:Y:S01]  /*1820*/  PRMT R19, R2, 0x7610, R19 ;  /* 0x0000761002137816 */ /* 0x001fe20000000013 */
[----:B------:R-:W-:Y:S05]  /*1830*/  BRA `(.L_x_18916) ;  /* 0x000006e000007947 */ /* 0x000fea0003800000 */
.L_x_18923:
        /* <DEDUP_REMOVED lines=10> */
.L_x_18930:
        /* <DEDUP_REMOVED lines=21> */
.L_x_18934:
[----:B------:R-:W-:Y:S05]  /*1a30*/  BSYNC B1 ;  /* 0x0000000000017941 */ /* 0x000fea0003800000 */
.L_x_18933:
[----:B------:R-:W-:Y:S01]  /*1a40*/  IMAD.SHL.U32 R2, R2, 0x100000, RZ ;  /* 0x0010000002027824 */ /* 0x000fe200078e00ff */
[----:B------:R-:W-:-:S04]  /*1a50*/  LEA R3, R0, 0x3b800000, 0x17 ;  /* 0x3b80000000037811 */ /* 0x000fc800078eb8ff */
[----:B------:R-:W-:Y:S02]  /*1a60*/  LOP3.LUT R2, R3, R2, R4, 0xfe, !PT ;  /* 0x0000000203027212 */ /* 0x000fe400078efe04 */
.L_x_18932:
[----:B------:R-:W-:Y:S05]  /*1a70*/  BSYNC B0 ;  /* 0x0000000000007941 */ /* 0x000fea0003800000 */
.L_x_18931:
[----:B------:R-:W0:Y:S02]  /*1a80*/  F2I.S64.TRUNC R2, R2 ;  /* 0x0000000200027311 */ /* 0x000e24000020d900 */
[----:B0-----:R-:W-:Y:S01]  /*1a90*/  PRMT R19, R2, 0x7610, R19 ;  /* 0x0000761002137816 */ /* 0x001fe20000000013 */
[----:B------:R-:W-:Y:S05]  /*1aa0*/  BRA `(.L_x_18916) ;  /* 0x0000047000007947 */ /* 0x000fea0003800000 */
.L_x_18929:
        /* <DEDUP_REMOVED lines=21> */
.L_x_18938:
[----:B------:R-:W-:Y:S05]  /*1c00*/  BSYNC B1 ;  /* 0x0000000000017941 */ /* 0x000fea0003800000 */
.L_x_18937:
[----:B------:R-:W-:Y:S01]  /*1c10*/  IMAD.SHL.U32 R2, R2, 0x200000, RZ ;  /* 0x0020000002027824 */ /* 0x000fe200078e00ff */
[----:B------:R-:W-:-:S04]  /*1c20*/  LEA R3, R0, 0x37800000, 0x17 ;  /* 0x3780000000037811 */ /* 0x000fc800078eb8ff */
[----:B------:R-:W-:Y:S02]  /*1c30*/  LOP3.LUT R2, R3, R2, R4, 0xfe, !PT ;  /* 0x0000000203027212 */ /* 0x000fe400078efe04 */
.L_x_18936:
[----:B------:R-:W-:Y:S05]  /*1c40*/  BSYNC B0 ;  /* 0x0000000000007941 */ /* 0x000fea0003800000 */
.L_x_18935:
[----:B------:R-:W0:Y:S02]  /*1c50*/  F2I.S64.TRUNC R2, R2 ;  /* 0x0000000200027311 */ /* 0x000e24000020d900 */
[----:B0-----:R-:W-:Y:S01]  /*1c60*/  PRMT R19, R2, 0x7610, R19 ;  /* 0x0000761002137816 */ /* 0x001fe20000000013 */
[----:B------:R-:W-:Y:S05]  /*1c70*/  BRA `(.L_x_18916) ;  /* 0x000002a000007947 */ /* 0x000fea0003800000 */
.L_x_18928:
        /* <DEDUP_REMOVED lines=14> */
.L_x_18942:
[----:B------:R-:W-:Y:S05]  /*1d60*/  BSYNC B0 ;  /* 0x0000000000007941 */ /* 0x000fea0003800000 */
.L_x_18941:
[----:B------:R-:W0:Y:S02]  /*1d70*/  F2I.S64.TRUNC R2, R2 ;  /* 0x0000000200027311 */ /* 0x000e24000020d900 */
[----:B0-----:R-:W-:Y:S01]  /*1d80*/  PRMT R19, R2, 0x7610, R19 ;  /* 0x0000761002137816 */ /* 0x001fe20000000013 */
[----:B------:R-:W-:Y:S05]  /*1d90*/  BRA `(.L_x_18916) ;  /* 0x0000018000007947 */ /* 0x000fea0003800000 */
.L_x_18915:
        /* <DEDUP_REMOVED lines=21> */
.L_x_18940:
[----:B------:R0:W5:Y:S01]  /*1ef0*/  LDG.E.U8 R19, [R4.64] ;  /* 0x0000002404137981 */ /* 0x000162000c1e1100 */
[----:B------:R-:W-:Y:S05]  /*1f00*/  BRA `(.L_x_18916) ;  /* 0x0000001000007947 */ /* 0x000fea0003800000 */
.L_x_18939:
[----:B------:R0:W5:Y:S02]  /*1f10*/  LDG.E.U8 R19, [R4.64] ;  /* 0x0000002404137981 */ /* 0x000164000c1e1100 */
.L_x_18916:
[----:B------:R-:W-:-:S03]  /*1f20*/  IADD3 R18, R18, 0x80, RZ ;  /* 0x0000008012127810 */ /* 0x000fc60007ffe0ff */
.L_x_18910:
[----:B------:R-:W-:Y:S05]  /*1f30*/  BSYNC B6 ;  /* 0x0000000000067941 */ /* 0x000fea0003800000 */
.L_x_18909:
        /* <DEDUP_REMOVED lines=23> */
.L_x_18948:
[----:B------:R0:W5:Y:S01]  /*20b0*/  LDG.E.U8 R27, [R4.64] ;  /* 0x00000024041b7981 */ /* 0x000162000c1e1100 */
[----:B------:R-:W-:Y:S05]  /*20c0*/  BRA `(.L_x_18950) ;  /* 0x00000dc000007947 */ /* 0x000fea0003800000 */
.L_x_18947:
        /* <DEDUP_REMOVED lines=8> */
.L_x_18952:
[----:B------:R0:W5:Y:S01]  /*2150*/  LDG.E.U8 R27, [R4.64] ;  /* 0x00000024041b7981 */ /* 0x000162000c1e1100 */
[----:B------:R-:W-:Y:S05]  /*2160*/  BRA `(.L_x_18950) ;  /* 0x00000d2000007947 */ /* 0x000fea0003800000 */
.L_x_18951:
[----:B------:R0:W5:Y:S01]  /*2170*/  LDG.E.U16 R27, [R4.64] ;  /* 0x00000024041b7981 */ /* 0x000162000c1e1500 */
[----:B------:R-:W-:Y:S05]  /*2180*/  BRA `(.L_x_18950) ;  /* 0x00000d0000007947 */ /* 0x000fea0003800000 */
.L_x_18946:
        /* <DEDUP_REMOVED lines=10> */
.L_x_18954:
[----:B------:R-:W2:Y:S02]  /*2230*/  LDG.E.U16 R2, [R4.64] ;  /* 0x0000002404027981 */ /* 0x000ea4000c1e1500 */
[----:B--2---:R-:W-:-:S06]  /*2240*/  HADD2.F32 R2, -RZ, R2.H0_H0 ;  /* 0x20000002ff027230 */ /* 0x004fcc0000004100 */
[----:B------:R-:W0:Y:S02]  /*2250*/  F2I.S64.TRUNC R2, R2 ;  /* 0x0000000200027311 */ /* 0x000e24000020d900 */
[----:B0-----:R-:W-:Y:S01]  /*2260*/  PRMT R27, R2, 0x7610, R27 ;  /* 0x00007610021b7816 */ /* 0x001fe2000000001b */
[----:B------:R-:W-:Y:S05]  /*2270*/  BRA `(.L_x_18950) ;  /* 0x00000c1000007947 */ /* 0x000fea0003800000 */
.L_x_18953:
        /* <DEDUP_REMOVED lines=10> */
.L_x_18956:
[----:B------:R-:W2:Y:S02]  /*2320*/  LDG.E.U16 R4, [R4.64] ;  /* 0x0000002404047981 */ /* 0x000ea4000c1e1500 */
[----:B--2---:R-:W-:-:S06]  /*2330*/  HADD2.F32 R2, -RZ, R4.H0_H0 ;  /* 0x20000004ff027230 */ /* 0x004fcc0000004100 */
[----:B------:R-:W0:Y:S02]  /*2340*/  F2I.S64.TRUNC R2, R2 ;  /* 0x0000000200027311 */ /* 0x000e24000020d900 */
[----:B0-----:R-:W-:Y:S01]  /*2350*/  PRMT R27, R2, 0x7610, R27 ;  /* 0x00007610021b7816 */ /* 0x001fe2000000001b */
[----:B------:R-:W-:Y:S05]  /*2360*/  BRA `(.L_x_18950) ;  /* 0x00000b2000007947 */ /* 0x000fea0003800000 */
.L_x_18955:
[----:B------:R-:W2:Y:S02]  /*2370*/  LDG.E.64 R2, [R4.64] ;  /* 0x0000002404027981 */ /* 0x000ea4000c1e1b00 */
[----:B--2---:R-:W0:Y:S02]  /*2380*/  F2I.S64.F64.TRUNC R2, R2 ;  /* 0x0000000200027311 */ /* 0x004e24000030d900 */
[----:B0-----:R-:W-:Y:S01]  /*2390*/  PRMT R27, R2, 0x7610, R27 ;  /* 0x00007610021b7816 */ /* 0x001fe2000000001b */
[----:B------:R-:W-:Y:S05]  /*23a0*/  BRA `(.L_x_18950) ;  /* 0x00000ae000007947 */ /* 0x000fea0003800000 */
.L_x_18945:
        /* <DEDUP_REMOVED lines=12> */
.L_x_18959:
[----:B------:R-:W2:Y:S02]  /*2470*/  LDG.E.64 R4, [R4.64] ;  /* 0x0000002404047981 */ /* 0x000ea4000c1e1b00 */
[----:B--2---:R-:W0:Y:S02]  /*2480*/  F2I.S64.F64.TRUNC R2, R4 ;  /* 0x0000000400027311 */ /* 0x004e24000030d900 */
[----:B0-----:R-:W-:Y:S01]  /*2490*/  PRMT R27, R2, 0x7610, R27 ;  /* 0x00007610021b7816 */ /* 0x001fe2000000001b */
[----:B------:R-:W-:Y:S05]  /*24a0*/  BRA `(.L_x_18950) ;  /* 0x000009e000007947 */ /* 0x000fea0003800000 */
.L_x_18958:
        /* <DEDUP_REMOVED lines=28> */
.L_x_18961:
        /* <DEDUP_REMOVED lines=15> */
.L_x_18960:
[----:B------:R-:W2:Y:S02]  /*2760*/  LDG.E.U16 R2, [R4.64] ;  /* 0x0000002404027981 */ /* 0x000ea4000c1e1500 */
[----:B--2---:R-:W-:-:S06]  /*2770*/  PRMT R2, RZ, 0x5410, R2 ;  /* 0x00005410ff027816 */ /* 0x004fcc0000000002 */
[----:B------:R-:W0:Y:S02]  /*2780*/  F2I.S64.TRUNC R2, R2 ;  /* 0x0000000200027311 */ /* 0x000e24000020d900 */
[----:B0-----:R-:W-:Y:S01]  /*2790*/  PRMT R27, R2, 0x7610, R27 ;  /* 0x00007610021b7816 */ /* 0x001fe2000000001b */
[----:B------:R-:W-:Y:S05]  /*27a0*/  BRA `(.L_x_18950) ;  /* 0x000006e000007947 */ /* 0x000fea0003800000 */
.L_x_18957:
        /* <DEDUP_REMOVED lines=10> */
.L_x_18964:
        /* <DEDUP_REMOVED lines=21> */
.L_x_18968:
[----:B------:R-:W-:Y:S05]  /*29a0*/  BSYNC B1 ;  /* 0x0000000000017941 */ /* 0x000fea0003800000 */
.L_x_18967:
[----:B------:R-:W-:Y:S01]  /*29b0*/  IMAD.SHL.U32 R2, R2, 0x100000, RZ ;  /* 0x0010000002027824 */ /* 0x000fe200078e00ff */
[----:B------:R-:W-:-:S04]  /*29c0*/  LEA R3, R0, 0x3b800000, 0x17 ;  /* 0x3b80000000037811 */ /* 0x000fc800078eb8ff */
[----:B------:R-:W-:Y:S02]  /*29d0*/  LOP3.LUT R2, R3, R2, R4, 0xfe, !PT ;  /* 0x0000000203027212 */ /* 0x000fe400078efe04 */
.L_x_18966:
[----:B------:R-:W-:Y:S05]  /*29e0*/  BSYNC B0 ;  /* 0x0000000000007941 */ /* 0x000fea0003800000 */
.L_x_18965:
[----:B------:R-:W0:Y:S02]  /*29f0*/  F2I.S64.TRUNC R2, R2 ;  /* 0x0000000200027311 */ /* 0x000e24000020d900 */
[----:B0-----:R-:W-:Y:S01]  /*2a00*/  PRMT R27, R2, 0x7610, R27 ;  /* 0x00007610021b7816 */ /* 0x001fe2000000001b */
[----:B------:R-:W-:Y:S05]  /*2a10*/  BRA `(.L_x_18950) ;  /* 0x0000047000007947 */ /* 0x000fea0003800000 */
.L_x_18963:
        /* <DEDUP_REMOVED lines=21> */
.L_x_18972:
[----:B------:R-:W-:Y:S05]  /*2b70*/  BSYNC B1 ;  /* 0x0000000000017941 */ /* 0x000fea0003800000 */
.L_x_18971:
[----:B------:R-:W-:Y:S01]  /*2b80*/  IMAD.SHL.U32 R2, R2, 0x200000, RZ ;  /* 0x0020000002027824 */ /* 0x000fe200078e00ff */
[----:B------:R-:W-:-:S04]  /*2b90*/  LEA R3, R0, 0x37800000, 0x17 ;  /* 0x3780000000037811 */ /* 0x000fc800078eb8ff */
[----:B------:R-:W-:Y:S02]  /*2ba0*/  LOP3.LUT R2, R3, R2, R4, 0xfe, !PT ;  /* 0x0000000203027212 */ /* 0x000fe400078efe04 */
.L_x_18970:
[----:B------:R-:W-:Y:S05]  /*2bb0*/  BSYNC B0 ;  /* 0x0000000000007941 */ /* 0x000fea0003800000 */
.L_x_18969:
[----:B------:R-:W0:Y:S02]  /*2bc0*/  F2I.S64.TRUNC R2, R2 ;  /* 0x0000000200027311 */ /* 0x000e24000020d900 */
[----:B0-----:R-:W-:Y:S01]  /*2bd0*/  PRMT R27, R2, 0x7610, R27 ;  /* 0x00007610021b7816 */ /* 0x001fe2000000001b */
[----:B------:R-:W-:Y:S05]  /*2be0*/  BRA `(.L_x_18950) ;  /* 0x000002a000007947 */ /* 0x000fea0003800000 */
.L_x_18962:
        /* <DEDUP_REMOVED lines=14> */
.L_x_18976:
[----:B------:R-:W-:Y:S05]  /*2cd0*/  BSYNC B0 ;  /* 0x0000000000007941 */ /* 0x000fea0003800000 */
.L_x_18975:
[----:B------:R-:W0:Y:S02]  /*2ce0*/  F2I.S64.TRUNC R2, R2 ;  /* 0x0000000200027311 */ /* 0x000e24000020d900 */
[----:B0-----:R-:W-:Y:S01]  /*2cf0*/  PRMT R27, R2, 0x7610, R27 ;  /* 0x00007610021b7816 */ /* 0x001fe2000000001b */
[----:B------:R-:W-:Y:S05]  /*2d00*/  BRA `(.L_x_18950) ;  /* 0x0000018000007947 */ /* 0x000fea0003800000 */
.L_x_18949:
        /* <DEDUP_REMOVED lines=21> */
.L_x_18974:
[----:B------:R0:W5:Y:S01]  /*2e60*/  LDG.E.U8 R27, [R4.64] ;  /* 0x00000024041b7981 */ /* 0x000162000c1e1100 */
[----:B------:R-:W-:Y:S05]  /*2e70*/  BRA `(.L_x_18950) ;  /* 0x0000001000007947 */ /* 0x000fea0003800000 */
.L_x_18973:
[----:B------:R0:W5:Y:S02]  /*2e80*/  LDG.E.U8 R27, [R4.64] ;  /* 0x00000024041b7981 */ /* 0x000164000c1e1100 */
.L_x_18950:
[----:B------:R-:W-:-:S03]  /*2e90*/  IADD3 R18, R18, 0x80, RZ ;  /* 0x0000008012127810 */ /* 0x000fc60007ffe0ff */
.L_x_18944:
[----:B------:R-:W-:Y:S05]  /*2ea0*/  BSYNC B6 ;  /* 0x0000000000067941 */ /* 0x000fea0003800000 */
.L_x_18943:
[----:B------:R-:W1:Y:S01]  /*2eb0*/  LDC.U8 R28, c[0x0][0x168] ;  /* 0x00005a00ff1c7b82 */ /* 0x000e620000000000 */
[----:B------:R-:W-:Y:S01]  /*2ec0*/  ISETP.GE.AND P0, PT, R18, R17, PT ;  /* 0x000000111200720c */ /* 0x000fe20003f06270 */
[----:B------:R-:W-:Y:S06]  /*2ed0*/  BSSY B6, `(.L_x_18977) ;  /* 0x00000f1000067945 */ /* 0x000fec0003800000 */
[----:B------:R-:W2:Y:S06]  /*2ee0*/  LDC.U8 R23, c[0x0][0x169] ;  /* 0x00005a40ff177b82 */ /* 0x000eac0000000000 */
        /* <DEDUP_REMOVED lines=18> */
.L_x_18982:
[----:B------:R0:W5:Y:S01]  /*3010*/  LDG.E.U8 R26, [R4.64] ;  /* 0x00000024041a7981 */ /* 0x000162000c1e1100 */
[----:B------:R-:W-:Y:S05]  /*3020*/  BRA `(.L_x_18978) ;  /* 0x00000db000007947 */ /* 0x000fea0003800000 */
.L_x_18981:
        /* <DEDUP_REMOVED lines=8> */
.L_x_18985:
[----:B------:R0:W5:Y:S01]  /*30b0*/  LDG.E.U8 R26, [R4.64] ;  /* 0x00000024041a7981 */ /* 0x000162000c1e1100 */
[----:B------:R-:W-:Y:S05]  /*30c0*/  BRA `(.L_x_18978) ;  /* 0x00000d1000007947 */ /* 0x000fea0003800000 */
.L_x_18984:
[----:B------:R0:W5:Y:S01]  /*30d0*/  LDG.E.U16 R26, [R4.64] ;  /* 0x00000024041a7981 */ /* 0x000162000c1e1500 */
[----:B------:R-:W-:Y:S05]  /*30e0*/  BRA `(.L_x_18978) ;  /* 0x00000cf000007947 */ /* 0x000fea0003800000 */
.L_x_18980:
[----:B------:R-:W-:-:S13]  /*30f0*/  ISETP.GT.AND P0, PT, R0, 0x6, PT ;  /* 0x000000060000780c */ /* 0x000fda0003f04270 */
[----:B------:R-:W-:Y:S05]  /*3100*/  @P0 BRA `(.L_x_18986) ;  /* 0x000000d000000947 */ /* 0x000fea0003800000 */
[----:B------:R-:W-:-:S13]  /*3110*/  ISETP.NE.AND P0, PT, R0, 0x5, PT ;  /* 0x000000050000780c */ /* 0x000fda0003f05270 */
[----:B------:R-:W-:Y:S05]  /*3120*/  @!P0 BRA `(.L_x_18987) ;  /* 0x0000006000008947 */ /* 0x000fea0003800000 */
[----:B------:R-:W-:-:S13]  /*3130*/  ISETP.NE.AND P0, PT, R0, 0x6, PT ;  /* 0x000000060000780c */ /* 0x000fda0003f05270 */
[----:B------:R-:W-:Y:S05]  /*3140*/  @P0 BRA `(.L_x_18983) ;  /* 0x00000b2000000947 */ /* 0x000fea0003800000 */
[----:B------:R-:W3:Y:S02]  /*3150*/  LDG.E R2, [R4.64] ;  /* 0x0000002404027981 */ /* 0x000ee4000c1e1900 */
[----:B---3--:R-:W0:Y:S02]  /*3160*/  F2I.S64.TRUNC R2, R2 ;  /* 0x0000000200027311 */ /* 0x008e24000020d900 */
[----:B0-----:R-:W-:Y:S01]  /*3170*/  PRMT R26, R2, 0x7610, R26 ;  /* 0x00007610021a7816 */ /* 0x001fe2000000001a */
[----:B------:R-:W-:Y:S05]  /*3180*/  BRA `(.L_x_18978) ;  /* 0x00000c5000007947 */ /* 0x000fea0003800000 */
.L_x_18987:
[----:B------:R-:W3:Y:S02]  /*3190*/  LDG.E.U16 R2, [R4.64] ;  /* 0x0000002404027981 */ /* 0x000ee4000c1e1500 */
[----:B---3--:R-:W-:-:S06]  /*31a0*/  HADD2.F32 R2, -RZ, R2.H0_H0 ;  /* 0x20000002ff027230 */ /* 0x008fcc0000004100 */
[----:B------:R-:W0:Y:S02]  /*31b0*/  F2I.S64.TRUNC R2, R2 ;  /* 0x0000000200027311 */ /* 0x000e24000020d900 */
[----:B0-----:R-:W-:Y:S01]  /*31c0*/  PRMT R26, R2, 0x7610, R26 ;  /* 0x00007610021a7816 */ /* 0x001fe2000000001a */
[----:B------:R-:W-:Y:S05]  /*31d0*/  BRA `(.L_x_18978) ;  /* 0x00000c0000007947 */ /* 0x000fea0003800000 */
.L_x_18986:
[----:B------:R-:W-:-:S13]  /*31e0*/  ISETP.NE.AND P0, PT, R0, 0x7, PT ;  /* 0x000000070000780c */ /* 0x000fda0003f05270 */
[----:B------:R-:W-:Y:S05]  /*31f0*/  @!P0 BRA `(.L_x_18988) ;  /* 0x000000d000008947 */ /* 0x000fea0003800000 */
        /* <DEDUP_REMOVED lines=8> */
.L_x_18989:
[----:B------:R-:W3:Y:S02]  /*3280*/  LDG.E.U16 R4, [R4.64] ;  /* 0x0000002404047981 */ /* 0x000ee4000c1e1500 */
[----:B---3--:R-:W-:-:S06]  /*3290*/  HADD2.F32 R2, -RZ, R4.H0_H0 ;  /* 0x20000004ff027230 */ /* 0x008fcc0000004100 */
[----:B------:R-:W0:Y:S02]  /*32a0*/  F2I.S64.TRUNC R2, R2 ;  /* 0x0000000200027311 */ /* 0x000e24000020d900 */
[----:B0-----:R-:W-:Y:S01]  /*32b0*/  PRMT R26, R2, 0x7610, R26 ;  /* 0x00007610021a7816 */ /* 0x001fe2000000001a */
[----:B------:R-:W-:Y:S05]  /*32c0*/  BRA `(.L_x_18978) ;  /* 0x00000b1000007947 */ /* 0x000fea0003800000 */
.L_x_18988:
[----:B------:R-:W3:Y:S02]  /*32d0*/  LDG.E.64 R2, [R4.64] ;  /* 0x0000002404027981 */ /* 0x000ee4000c1e1b00 */
[----:B---3--:R-:W0:Y:S02]  /*32e0*/  F2I.S64.F64.TRUNC R2, R2 ;  /* 0x0000000200027311 */ /* 0x008e24000030d900 */
[----:B0-----:R-:W-:Y:S01]  /*32f0*/  PRMT R26, R2, 0x7610, R26 ;  /* 0x00007610021a7816 */ /* 0x001fe2000000001a */
[----:B------:R-:W-:Y:S05]  /*3300*/  BRA `(.L_x_18978) ;  /* 0x00000ad000007947 */ /* 0x000fea0003800000 */
.L_x_18979:
        /* <DEDUP_REMOVED lines=12> */
.L_x_18992:
[----:B------:R-:W3:Y:S02]  /*33d0*/  LDG.E.64 R4, [R4.64] ;  /* 0x0000002404047981 */ /* 0x000ee4000c1e1b00 */
[----:B---3--:R-:W0:Y:S02]  /*33e0*/  F2I.S64.F64.TRUNC R2, R4 ;  /* 0x0000000400027311 */ /* 0x008e24000030d900 */
[----:B0-----:R-:W-:Y:S01]  /*33f0*/  PRMT R26, R2, 0x7610, R26 ;  /* 0x00007610021a7816 */ /* 0x001fe2000000001a */
[----:B------:R-:W-:Y:S05]  /*3400*/  BRA `(.L_x_18978) ;  /* 0x000009d000007947 */ /* 0x000fea0003800000 */
.L_x_18991:
        /* <DEDUP_REMOVED lines=28> */
.L_x_18994:
        /* <DEDUP_REMOVED lines=15> */
.L_x_18993:
[----:B------:R-:W3:Y:S02]  /*36c0*/  LDG.E.U16 R2, [R4.64] ;  /* 0x0000002404027981 */ /* 0x000ee4000c1e1500 */
[----:B---3--:R-:W-:-:S06]  /*36d0*/  PRMT R2, RZ, 0x5410, R2 ;  /* 0x00005410ff027816 */ /* 0x008fcc0000000002 */
[----:B------:R-:W0:Y:S02]  /*36e0*/  F2I.S64.TRUNC R2, R2 ;  /* 0x0000000200027311 */ /* 0x000e24000020d900 */
[----:B0-----:R-:W-:Y:S01]  /*36f0*/  PRMT R26, R2, 0x7610, R26 ;  /* 0x00007610021a7816 */ /* 0x001fe2000000001a */
[----:B------:R-:W-:Y:S05]  /*3700*/  BRA `(.L_x_18978) ;  /* 0x000006d000007947 */ /* 0x000fea0003800000 */
.L_x_18990:
        /* <DEDUP_REMOVED lines=10> */
.L_x_18997:
        /* <DEDUP_REMOVED lines=21> */
.L_x_19001:
[----:B------:R-:W-:Y:S05]  /*3900*/  BSYNC B1 ;  /* 0x0000000000017941 */ /* 0x000fea0003800000 */
.L_x_19000:
[----:B------:R-:W-:Y:S01]  /*3910*/  IMAD.SHL.U32 R2, R2, 0x100000, RZ ;  /* 0x0010000002027824 */ /* 0x000fe200078e00ff */
[----:B------:R-:W-:-:S04]  /*3920*/  LEA R3, R0, 0x3b800000, 0x17 ;  /* 0x3b80000000037811 */ /* 0x000fc800078eb8ff */
[----:B------:R-:W-:Y:S02]  /*3930*/  LOP3.LUT R2, R3, R2, R4, 0xfe, !PT ;  /* 0x0000000203027212 */ /* 0x000fe400078efe04 */
.L_x_18999:
[----:B------:R-:W-:Y:S05]  /*3940*/  BSYNC B0 ;  /* 0x0000000000007941 */ /* 0x000fea0003800000 */
.L_x_18998:
[----:B------:R-:W0:Y:S02]  /*3950*/  F2I.S64.TRUNC R2, R2 ;  /* 0x0000000200027311 */ /* 0x000e24000020d900 */
[----:B0-----:R-:W-:Y:S01]  /*3960*/  PRMT R26, R2, 0x7610, R26 ;  /* 0x00007610021a7816 */ /* 0x001fe2000000001a */
[----:B------:R-:W-:Y:S05]  /*3970*/  BRA `(.L_x_18978) ;  /* 0x0000046000007947 */ /* 0x000fea0003800000 */
.L_x_18996:
        /* <DEDUP_REMOVED lines=21> */
.L_x_19005:
[----:B------:R-:W-:Y:S05]  /*3ad0*/  BSYNC B1 ;  /* 0x0000000000017941 */ /* 0x000fea0003800000 */
.L_x_19004:
[----:B------:R-:W-:Y:S01]  /*3ae0*/  IMAD.SHL.U32 R2, R2, 0x200000, RZ ;  /* 0x0020000002027824 */ /* 0x000fe200078e00ff */
[----:B------:R-:W-:-:S04]  /*3af0*/  LEA R3, R0, 0x37800000, 0x17 ;  /* 0x3780000000037811 */ /* 0x000fc800078eb8ff */
[----:B------:R-:W-:Y:S02]  /*3b00*/  LOP3.LUT R2, R3, R2, R4, 0xfe, !PT ;  /* 0x0000000203027212 */ /* 0x000fe400078efe04 */
.L_x_19003:
[----:B------:R-:W-:Y:S05]  /*3b10*/  BSYNC B0 ;  /* 0x0000000000007941 */ /* 0x000fea0003800000 */
.L_x_19002:
[----:B------:R-:W0:Y:S02]  /*3b20*/  F2I.S64.TRUNC R2, R2 ;  /* 0x0000000200027311 */ /* 0x000e24000020d900 */
[----:B0-----:R-:W-:Y:S01]  /*3b30*/  PRMT R26, R2, 0x7610, R26 ;  /* 0x00007610021a7816 */ /* 0x001fe2000000001a */
[----:B------:R-:W-:Y:S05]  /*3b40*/  BRA `(.L_x_18978) ;  /* 0x0000029000007947 */ /* 0x000fea0003800000 */
.L_x_18995:
        /* <DEDUP_REMOVED lines=14> */
.L_x_19009:
[----:B------:R-:W-:Y:S05]  /*3c30*/  BSYNC B0 ;  /* 0x0000000000007941 */ /* 0x000fea0003800000 */
.L_x_19008:
[----:B------:R-:W0:Y:S02]  /*3c40*/  F2I.S64.TRUNC R2, R2 ;  /* 0x0000000200027311 */ /* 0x000e24000020d900 */
[----:B0-----:R-:W-:Y:S01]  /*3c50*/  PRMT R26, R2, 0x7610, R26 ;  /* 0x00007610021a7816 */ /* 0x001fe2000000001a */
[----:B------:R-:W-:Y:S05]  /*3c60*/  BRA `(.L_x_18978) ;  /* 0x0000017000007947 */ /* 0x000fea0003800000 */
.L_x_18983:
        /* <DEDUP_REMOVED lines=20> */
.L_x_19007:
[----:B------:R0:W5:Y:S01]  /*3db0*/  LDG.E.U8 R26, [R4.64] ;  /* 0x00000024041a7981 */ /* 0x000162000c1e1100 */
[----:B------:R-:W-:Y:S05]  /*3dc0*/  BRA `(.L_x_18978) ;  /* 0x0000001000007947 */ /* 0x000fea0003800000 */
.L_x_19006:
[----:B------:R0:W5:Y:S02]  /*3dd0*/  LDG.E.U8 R26, [R4.64] ;  /* 0x00000024041a7981 */ /* 0x000164000c1e1100 */
.L_x_18978:
[----:B------:R-:W-:Y:S05]  /*3de0*/  BSYNC B6 ;  /* 0x0000000000067941 */ /* 0x000fea0003800000 */
.L_x_18977:
[----:B------:R-:W3:Y:S01]  /*3df0*/  S2R R22, SR_TID.X ;  /* 0x0000000000167919 */ /* 0x000ee20000002100 */
[----:B------:R-:W4:Y:S01]  /*3e00*/  LDC.U8 R18, c[0x0][0x194] ;  /* 0x00006500ff127b82 */ /* 0x000f220000000000 */
[----:B------:R-:W-:Y:S01]  /*3e10*/  BSSY B6, `(.L_x_19010) ;  /* 0x0000128000067945 */ /* 0x000fe20003800000 */
[C---:B---3--:R-:W-:Y:S02]  /*3e20*/  IADD3 R0, R22.reuse, 0x100, RZ ;  /* 0x0000010016007810 */ /* 0x048fe40007ffe0ff */
[C---:B------:R-:W-:Y:S02]  /*3e30*/  IADD3 R24, R22.reuse, 0x80, RZ ;  /* 0x0000008016187810 */ /* 0x040fe40007ffe0ff */
[C---:B------:R-:W-:Y:S02]  /*3e40*/  IADD3 R2, R22.reuse, 0x180, RZ ;  /* 0x0000018016027810 */ /* 0x040fe40007ffe0ff */
[----:B------:R-:W-:-:S02]  /*3e50*/  ISETP.GE.AND P3, PT, R22, R17, PT ;  /* 0x000000111600720c */ /* 0x000fc40003f66270 */
[-C--:B------:R-:W-:Y:S02]  /*3e60*/  ISETP.GE.AND P1, PT, R0, R17.reuse, PT ;  /* 0x000000110000720c */ /* 0x080fe40003f26270 */
[-C--:B------:R-:W-:Y:S02]  /*3e70*/  ISETP.GE.AND P0, PT, R24, R17.reuse, PT ;  /* 0x000000111800720c */ /* 0x080fe40003f06270 */
[----:B------:R-:W-:-:S07]  /*3e80*/  ISETP.GE.AND P2, PT, R2, R17, PT ;  /* 0x000000110200720c */ /* 0x000fce0003f46270 */
[----:B-----5:R-:W-:Y:S02]  /*3e90*/  @!P3 LOP3.LUT R25, R25, 0xff, RZ, 0xc0, !PT ;  /* 0x000000ff1919b812 */ /* 0x020fe400078ec0ff */
[----:B------:R-:W-:Y:S02]  /*3ea0*/  @!P1 LOP3.LUT R27, R27, 0xff, RZ, 0xc0, !PT ;  /* 0x000000ff1b1b9812 */ /* 0x000fe400078ec0ff */
[----:B------:R-:W-:Y:S02]  /*3eb0*/  @!P0 LOP3.LUT R19, R19, 0xff, RZ, 0xc0, !PT ;  /* 0x000000ff13138812 */ /* 0x000fe400078ec0ff */
[----:B------:R-:W-:Y:S02]  /*3ec0*/  @!P2 LOP3.LUT R3, R26, 0xff, RZ, 0xc0, !PT ;  /* 0x000000ff1a03a812 */ /* 0x000fe400078ec0ff */
[-C--:B-1----:R-:W-:Y:S02]  /*3ed0*/  @!P3 IMNMX.U32 R0, R25, R28.reuse, !PT ;  /* 0x0000001c1900b217 */ /* 0x082fe40007800000 */
[----:B0-----:R-:W-:-:S02]  /*3ee0*/  @!P1 IMNMX.U32 R4, R27, R28, !PT ;  /* 0x0000001c1b049217 */ /* 0x001fc40007800000 */
[-C--:B------:R-:W-:Y:S02]  /*3ef0*/  @!P0 IMNMX.U32 R2, R19, R28.reuse, !PT ;  /* 0x0000001c13028217 */ /* 0x080fe40007800000 */
[----:B------:R-:W-:Y:S02]  /*3f00*/  @!P2 IMNMX.U32 R28, R3, R28, !PT ;  /* 0x0000001c031ca217 */ /* 0x000fe40007800000 */
[-C--:B--2---:R-:W-:Y:S02]  /*3f10*/  @!P0 IMNMX R25, R2, R23.reuse, PT ;  /* 0x0000001702198217 */ /* 0x084fe40003800200 */
[-C--:B------:R-:W-:Y:S02]  /*3f20*/  @!P3 IMNMX R5, R0, R23.reuse, PT ;  /* 0x000000170005b217 */ /* 0x080fe40003800200 */
[-C--:B------:R-:W-:Y:S02]  /*3f30*/  @!P1 IMNMX R19, R4, R23.reuse, PT ;  /* 0x0000001704139217 */ /* 0x080fe40003800200 */
[----:B------:R-:W-:Y:S01]  /*3f40*/  @!P2 IMNMX R2, R28, R23, PT ;  /* 0x000000171c02a217 */ /* 0x000fe20003800200 */
        /* <DEDUP_REMOVED lines=20> */
.L_x_19015:
[----:B------:R0:W-:Y:S01]  /*4090*/  STG.E.U8 [R8.64], R5 ;  /* 0x0000000508007986 */ /* 0x0001e2000c101124 */
[----:B------:R-:W-:Y:S01]  /*40a0*/  IMAD.MOV.U32 R22, RZ, RZ, R24 ;  /* 0x000000ffff167224 */ /* 0x000fe200078e0018 */
[----:B------:R-:W-:Y:S05]  /*40b0*/  BRA `(.L_x_19011) ;  /* 0x00000fd000007947 */ /* 0x000fea0003800000 */
.L_x_19014:
[----:B------:R-:W-:-:S13]  /*40c0*/  ISETP.NE.AND P0, PT, R0, 0x2, PT ;  /* 0x000000020000780c */ /* 0x000fda0003f05270 */
[----:B------:R-:W-:Y:S05]  /*40d0*/  @!P0 BRA `(.L_x_19017) ;  /* 0x000000d000008947 */ /* 0x000fea0003800000 */
[----:B------:R-:W-:-:S13]  /*40e0*/  ISETP.NE.AND P0, PT, R0, 0x3, PT ;  /* 0x000000030000780c */ /* 0x000fda0003f05270 */
[----:B------:R-:W-:Y:S05]  /*40f0*/  @!P0 BRA `(.L_x_19018) ;  /* 0x0000007000008947 */ /* 0x000fea0003800000 */
[----:B------:R-:W-:-:S13]  /*4100*/  ISETP.NE.AND P0, PT, R0, 0x4, PT ;  /* 0x000000040000780c */ /* 0x000fda0003f05270 */
[----:B------:R-:W-:Y:S05]  /*4110*/  @P0 BRA `(.L_x_19016) ;  /* 0x00000da000000947 */ /* 0x000fea0003800000 */
[----:B------:R-:W-:Y:S01]  /*4120*/  LOP3.LUT R4, R5, 0xff, RZ, 0xc0, !PT ;  /* 0x000000ff05047812 */ /* 0x000fe200078ec0ff */
[----:B------:R-:W-:Y:S02]  /*4130*/  IMAD.MOV.U32 R5, RZ, RZ, RZ ;  /* 0x000000ffff057224 */ /* 0x000fe400078e00ff */
[----:B------:R-:W-:-:S03]  /*4140*/  IMAD.MOV.U32 R22, RZ, RZ, R24 ;  /* 0x000000ffff167224 */ /* 0x000fc600078e0018 */
[----:B------:R0:W-:Y:S01]  /*4150*/  STG.E.64 [R8.64], R4 ;  /* 0x0000000408007986 */ /* 0x0001e2000c101b24 */
[----:B------:R-:W-:Y:S05]  /*4160*/  BRA `(.L_x_19011) ;  /* 0x00000f2000007947 */ /* 0x000fea0003800000 */
.L_x_19018:
[----:B------:R-:W-:Y:S01]  /*4170*/  LOP3.LUT R5, R5, 0xff, RZ, 0xc0, !PT ;  /* 0x000000ff05057812 */ /* 0x000fe200078ec0ff */
[----:B------:R-:W-:-:S04]  /*4180*/  IMAD.MOV.U32 R22, RZ, RZ, R24 ;  /* 0x000000ffff167224 */ /* 0x000fc800078e0018 */
[----:B------:R0:W-:Y:S01]  /*4190*/  STG.E [R8.64], R5 ;  /* 0x0000000508007986 */ /* 0x0001e2000c101924 */
[----:B------:R-:W-:Y:S05]  /*41a0*/  BRA `(.L_x_19011) ;  /* 0x00000ee000007947 */ /* 0x000fea0003800000 */
.L_x_19017:
[----:B------:R-:W-:Y:S01]  /*41b0*/  LOP3.LUT R3, R5, 0xff, RZ, 0xc0, !PT ;  /* 0x000000ff05037812 */ /* 0x000fe200078ec0ff */
[----:B------:R-:W-:-:S04]  /*41c0*/  IMAD.MOV.U32 R22, RZ, RZ, R24 ;  /* 0x000000ffff167224 */ /* 0x000fc800078e0018 */
[----:B------:R0:W-:Y:S01]  /*41d0*/  STG.E.U16 [R8.64], R3 ;  /* 0x0000000308007986 */ /* 0x0001e2000c101524 */
[----:B------:R-:W-:Y:S05]  /*41e0*/  BRA `(.L_x_19011) ;  /* 0x00000ea000007947 */ /* 0x000fea0003800000 */
.L_x_19013:
[----:B------:R-:W-:-:S13]  /*41f0*/  ISETP.GT.AND P0, PT, R0, 0x6, PT ;  /* 0x000000060000780c */ /* 0x000fda0003f04270 */
[----:B------:R-:W-:Y:S05]  /*4200*/  @P0 BRA `(.L_x_19019) ;  /* 0x000000f000000947 */ /* 0x000fea0003800000 */
[----:B------:R-:W-:-:S13]  /*4210*/  ISETP.NE.AND P0, PT, R0, 0x5, PT ;  /* 0x000000050000780c */ /* 0x000fda0003f05270 */
[----:B------:R-:W-:Y:S05]  /*4220*/  @!P0 BRA `(.L_x_19020) ;  /* 0x0000007000008947 */ /* 0x000fea0003800000 */
[----:B------:R-:W-:-:S13]  /*4230*/  ISETP.NE.AND P0, PT, R0, 0x6, PT ;  /* 0x000000060000780c */ /* 0x000fda0003f05270 */
[----:B------:R-:W-:Y:S05]  /*4240*/  @P0 BRA `(.L_x_19016) ;  /* 0x00000c7000000947 */ /* 0x000fea0003800000 */
[----:B------:R-:W-:Y:S01]  /*4250*/  LOP3.LUT R3, R5, 0xff, RZ, 0xc0, !PT ;  /* 0x000000ff05037812 */ /* 0x000fe200078ec0ff */
[----:B------:R-:W-:-:S05]  /*4260*/  IMAD.MOV.U32 R22, RZ, RZ, R24 ;  /* 0x000000ffff167224 */ /* 0x000fca00078e0018 */
[----:B------:R-:W0:Y:S02]  /*4270*/  I2F.U16 R3, R3 ;  /* 0x0000000300037306 */ /* 0x000e240000101000 */
[----:B0-----:R0:W-:Y:S01]  /*4280*/  STG.E [R8.64], R3 ;  /* 0x0000000308007986 */ /* 0x0011e2000c101924 */
[----:B------:R-:W-:Y:S05]  /*4290*/  BRA `(.L_x_19011) ;  /* 0x00000df000007947 */ /* 0x000fea0003800000 */
.L_x_19020:
[----:B------:R-:W-:Y:S01]  /*42a0*/  LOP3.LUT R5, R5, 0xff, RZ, 0xc0, !PT ;  /* 0x000000ff05057812 */ /* 0x000fe200078ec0ff */
[----:B------:R-:W-:-:S03]  /*42b0*/  IMAD.MOV.U32 R22, RZ, RZ, R24 ;  /* 0x000000ffff167224 */ /* 0x000fc600078e0018 */
[----:B------:R-:W0:Y:S02]  /*42c0*/  I2F.U16 R0, R5 ;  /* 0x0000000500007306 */ /* 0x000e240000101000 */
[----:B0-----:R-:W-:-:S05]  /*42d0*/  F2FP.PACK_AB R0, RZ, R0 ;  /* 0x00000000ff00723e */ /* 0x001fca00000000ff */
[----:B------:R0:W-:Y:S01]  /*42e0*/  STG.E.U16 [R8.64], R0 ;  /* 0x0000000008007986 */ /* 0x0001e2000c101524 */
[----:B------:R-:W-:Y:S05]  /*42f0*/  BRA `(.L_x_19011) ;  /* 0x00000d9000007947 */ /* 0x000fea0003800000 */
.L_x_19019:
        /* <DEDUP_REMOVED lines=8> */
[----:B------:R-:W-:Y:S01]  /*4380*/  IMAD.MOV.U32 R22, RZ, RZ, R24 ;  /* 0x000000ffff167224 */ /* 0x000fe200078e0018 */
[----:B------:R-:W0:Y:S02]  /*4390*/  I2F.U16 R6, R5 ;  /* 0x0000000500067306 */ /* 0x000e240000101000 */
[----:B0-----:R0:W-:Y:S01]  /*43a0*/  STG.E.64 [R8.64], R6 ;  /* 0x0000000608007986 */ /* 0x0011e2000c101b24 */
[----:B------:R-:W-:Y:S05]  /*43b0*/  BRA `(.L_x_19011) ;  /* 0x00000cd000007947 */ /* 0x000fea0003800000 */
.L_x_19022:
[----:B------:R-:W-:Y:S01]  /*43c0*/  LOP3.LUT R5, R5, 0xff, RZ, 0xc0, !PT ;  /* 0x000000ff05057812 */ /* 0x000fe200078ec0ff */
[----:B------:R-:W-:-:S05]  /*43d0*/  IMAD.MOV.U32 R22, RZ, RZ, R24 ;  /* 0x000000ffff167224 */ /* 0x000fca00078e0018 */
[----:B------:R-:W0:Y:S02]  /*43e0*/  I2F.U16 R5, R5 ;  /* 0x0000000500057306 */ /* 0x000e240000101000 */
[----:B0-----:R-:W-:-:S04]  /*43f0*/  F2FP.PACK_AB R3, RZ, R5 ;  /* 0x00000005ff03723e */ /* 0x001fc800000000ff */
[----:B------:R-:W-:-:S05]  /*4400*/  PRMT R3, R3, 0x5410, RZ ;  /* 0x0000541003037816 */ /* 0x000fca00000000ff */
[----:B------:R0:W-:Y:S01]  /*4410*/  STG.E [R8.64], R3 ;  /* 0x0000000308007986 */ /* 0x0001e2000c101924 */
[----:B------:R-:W-:Y:S05]  /*4420*/  BRA `(.L_x_19011) ;  /* 0x00000c6000007947 */ /* 0x000fea0003800000 */
.L_x_19021:
[----:B------:R-:W-:Y:S01]  /*4430*/  LOP3.LUT R5, R5, 0xff, RZ, 0xc0, !PT ;  /* 0x000000ff05057812 */ /* 0x000fe200078ec0ff */
[----:B------:R-:W-:-:S05]  /*4440*/  IMAD.MOV.U32 R22, RZ, RZ, R24 ;  /* 0x000000ffff167224 */ /* 0x000fca00078e0018 */
[----:B------:R-:W0:Y:S02]  /*4450*/  I2F.F64.U16 R4, R5 ;  /* 0x0000000500047312 */ /* 0x000e240000101800 */
[----:B0-----:R0:W-:Y:S01]  /*4460*/  STG.E.64 [R8.64], R4 ;  /* 0x0000000408007986 */ /* 0x0011e2000c101b24 */
[----:B------:R-:W-:Y:S05]  /*4470*/  BRA `(.L_x_19011) ;  /* 0x00000c1000007947 */ /* 0x000fea0003800000 */
.L_x_19012:
        /* <DEDUP_REMOVED lines=13> */
.L_x_19025:
[----:B------:R-:W-:Y:S01]  /*4550*/  LOP3.LUT R5, R5, 0xff, RZ, 0xc0, !PT ;  /* 0x000000ff05057812 */ /* 0x000fe200078ec0ff */
[----:B------:R-:W-:Y:S01]  /*4560*/  CS2R R6, SRZ ;  /* 0x0000000000067805 */ /* 0x000fe2000001ff00 */
[----:B------:R-:W-:-:S04]  /*4570*/  IMAD.MOV.U32 R22, RZ, RZ, R24 ;  /* 0x000000ffff167224 */ /* 0x000fc800078e0018 */
[----:B------:R-:W0:Y:S02]  /*4580*/  I2F.F64.U16 R4, R5 ;  /* 0x0000000500047312 */ /* 0x000e240000101800 */
[----:B0-----:R0:W-:Y:S01]  /*4590*/  STG.E.128 [R8.64], R4 ;  /* 0x0000000408007986 */ /* 0x0011e2000c101d24 */
[----:B------:R-:W-:Y:S05]  /*45a0*/  BRA `(.L_x_19011) ;  /* 0x00000ae000007947 */ /* 0x000fea0003800000 */
.L_x_19024:
        /* <DEDUP_REMOVED lines=22> */
.L_x_19029:
[----:B------:R-:W-:Y:S05]  /*4710*/  BSYNC B0 ;  /* 0x0000000000007941 */ /* 0x000fea0003800000 */
.L_x_19028:
[----:B------:R-:W-:Y:S01]  /*4720*/  LOP3.LUT R5, R0, R5, RZ, 0xfc, !PT ;  /* 0x0000000500057212 */ /* 0x000fe200078efcff */
[----:B------:R-:W-:-:S04]  /*4730*/  IMAD.MOV.U32 R22, RZ, RZ, R24 ;  /* 0x000000ffff167224 */ /* 0x000fc800078e0018 */
[----:B------:R0:W-:Y:S01]  /*4740*/  STG.E.U8 [R8.64], R5 ;  /* 0x0000000508007986 */ /* 0x0001e2000c101124 */
[----:B------:R-:W-:Y:S05]  /*4750*/  BRA `(.L_x_19011) ;  /* 0x0000093000007947 */ /* 0x000fea0003800000 */
.L_x_19027:
        /* <DEDUP_REMOVED lines=14> */
.L_x_19031:
[----:B------:R-:W-:Y:S01]  /*4840*/  IMAD.MOV.U32 R0, RZ, RZ, 0x7f ;  /* 0x0000007fff007424 */ /* 0x000fe200078e00ff */
[----:B------:R-:W-:-:S04]  /*4850*/  ISETP.GT.U32.AND P0, PT, R3, 0x7f800000, PT ;  /* 0x7f8000000300780c */ /* 0x000fc80003f04070 */
[----:B------:R-:W-:-:S04]  /*4860*/  SEL R0, R0, 0x7c, P0 ;  /* 0x0000007c00007807 */ /* 0x000fc80000000000 */
.L_x_19032:
[----:B------:R-:W-:Y:S05]  /*4870*/  BSYNC B0 ;  /* 0x0000000000007941 */ /* 0x000fea0003800000 */
.L_x_19030:
[----:B------:R-:W-:Y:S01]  /*4880*/  LOP3.LUT R3, R5, 0x80000000, RZ, 0xc0, !PT ;  /* 0x8000000005037812 */ /* 0x000fe200078ec0ff */
[----:B------:R-:W-:-:S03]  /*4890*/  IMAD.MOV.U32 R22, RZ, RZ, R24 ;  /* 0x000000ffff167224 */ /* 0x000fc600078e0018 */
[----:B------:R-:W-:-:S04]  /*48a0*/  SHF.R.U32.HI R3, RZ, 0x18, R3 ;  /* 0x00000018ff037819 */ /* 0x000fc80000011603 */
[----:B------:R-:W-:-:S05]  /*48b0*/  LOP3.LUT R3, R0, R3, RZ, 0xfc, !PT ;  /* 0x0000000300037212 */ /* 0x000fca00078efcff */
[----:B------:R0:W-:Y:S01]  /*48c0*/  STG.E.U8 [R8.64], R3 ;  /* 0x0000000308007986 */ /* 0x0001e2000c101124 */
[----:B------:R-:W-:Y:S05]  /*48d0*/  BRA `(.L_x_19011) ;  /* 0x000007b000007947 */ /* 0x000fea0003800000 */
.L_x_19026:
[----:B------:R-:W-:Y:S01]  /*48e0*/  LOP3.LUT R5, R5, 0xff, RZ, 0xc0, !PT ;  /* 0x000000ff05057812 */ /* 0x000fe200078ec0ff */
[----:B------:R-:W-:-:S03]  /*48f0*/  IMAD.MOV.U32 R22, RZ, RZ, R24 ;  /* 0x000000ffff167224 */ /* 0x000fc600078e0018 */
[----:B------:R-:W0:Y:S02]  /*4900*/  I2F.U16 R0, R5 ;  /* 0x0000000500007306 */ /* 0x000e240000101000 */
[----:B0-----:R-:W-:-:S05]  /*4910*/  F2FP.BF16.PACK_AB R0, RZ, R0 ;  /* 0x00000000ff00723e */ /* 0x001fca00000010ff */
[----:B------:R0:W-:Y:S01]  /*4920*/  STG.E.U16 [R8.64], R0 ;  /* 0x0000000008007986 */ /* 0x0001e2000c101524 */
[----:B------:R-:W-:Y:S05]  /*4930*/  BRA `(.L_x_19011) ;  /* 0x0000075000007947 */ /* 0x000fea0003800000 */
.L_x_19023:
        /* <DEDUP_REMOVED lines=8> */
[----:B------:R-:W-:Y:S01]  /*49c0*/  LOP3.LUT R5, R5, 0xff, RZ, 0xc0, !PT ;  /* 0x000000ff05057812 */ /* 0x000fe200078ec0ff */
[----:B------:R-:W-:-:S04]  /*49d0*/  IMAD.MOV.U32 R22, RZ, RZ, R24 ;  /* 0x000000ffff167224 */ /* 0x000fc800078e0018 */
[----:B------:R0:W-:Y:S01]  /*49e0*/  STG.E.U16 [R8.64], R5 ;  /* 0x0000000508007986 */ /* 0x0001e2000c101524 */
[----:B------:R-:W-:Y:S05]  /*49f0*/  BRA `(.L_x_19011) ;  /* 0x0000069000007947 */ /* 0x000fea0003800000 */
.L_x_19035:
        /* <DEDUP_REMOVED lines=18> */
.L_x_19038:
[----:B------:R-:W-:-:S04]  /*4b20*/  LOP3.LUT R3, R5, 0x80000000, RZ, 0xc0, !PT ;  /* 0x8000000005037812 */ /* 0x000fc800078ec0ff */
[----:B------:R-:W-:-:S04]  /*4b30*/  SHF.R.U32.HI R3, RZ, 0x18, R3 ;  /* 0x00000018ff037819 */ /* 0x000fc80000011603 */
[----:B------:R-:W-:-:S04]  /*4b40*/  LOP3.LUT R0, R0, R3, RZ, 0xfc, !PT ;  /* 0x0000000300007212 */ /* 0x000fc800078efcff */
[----:B------:R-:W-:Y:S02]  /*4b50*/  PRMT R4, R0, 0x7610, R4 ;  /* 0x0000761000047816 */ /* 0x000fe40000000004 */
.L_x_19037:
[----:B------:R-:W-:Y:S05]  /*4b60*/  BSYNC B0 ;  /* 0x0000000000007941 */ /* 0x000fea0003800000 */
.L_x_19036:
[----:B------:R0:W-:Y:S01]  /*4b70*/  STG.E.U8 [R8.64], R4 ;  /* 0x0000000408007986 */ /* 0x0001e2000c101124 */
[----:B------:R-:W-:Y:S01]  /*4b80*/  IMAD.MOV.U32 R22, RZ, RZ, R24 ;  /* 0x000000ffff167224 */ /* 0x000fe200078e0018 */
[----:B------:R-:W-:Y:S05]  /*4b90*/  BRA `(.L_x_19011) ;  /* 0x000004f000007947 */ /* 0x000fea0003800000 */
.L_x_19034:
        /* <DEDUP_REMOVED lines=18> */
.L_x_19041:
[----:B------:R-:W-:-:S04]  /*4cc0*/  LOP3.LUT R3, R5, 0x80000000, RZ, 0xc0, !PT ;  /* 0x8000000005037812 */ /* 0x000fc800078ec0ff */
[----:B------:R-:W-:-:S04]  /*4cd0*/  SHF.R.U32.HI R3, RZ, 0x18, R3 ;  /* 0x00000018ff037819 */ /* 0x000fc80000011603 */
[----:B------:R-:W-:-:S04]  /*4ce0*/  LOP3.LUT R0, R0, R3, RZ, 0xfc, !PT ;  /* 0x0000000300007212 */ /* 0x000fc800078efcff */
[----:B------:R-:W-:Y:S02]  /*4cf0*/  PRMT R4, R0, 0x7610, R4 ;  /* 0x0000761000047816 */ /* 0x000fe40000000004 */
.L_x_19040:
[----:B------:R-:W-:Y:S05]  /*4d00*/  BSYNC B0 ;  /* 0x0000000000007941 */ /* 0x000fea0003800000 */
.L_x_19039:
[----:B------:R0:W-:Y:S01]  /*4d10*/  STG.E.U8 [R8.64], R4 ;  /* 0x0000000408007986 */ /* 0x0001e2000c101124 */
[----:B------:R-:W-:Y:S01]  /*4d20*/  IMAD.MOV.U32 R22, RZ, RZ, R24 ;  /* 0x000000ffff167224 */ /* 0x000fe200078e0018 */
[----:B------:R-:W-:Y:S05]  /*4d30*/  BRA `(.L_x_19011) ;  /* 0x0000035000007947 */ /* 0x000fea0003800000 */
.L_x_19033:
[----:B------:R-:W-:-:S13]  /*4d40*/  ISETP.NE.AND P0, PT, R0, 0x1c, PT ;  /* 0x0000001c0000780c */ /* 0x000fda0003f05270 */
[----:B------:R-:W-:Y:S05]  /*4d50*/  @!P0 BRA `(.L_x_19042) ;  /* 0x0000030000008947 */ /* 0x000fea0003800000 */
[----:B------:R-:W-:-:S13]  /*4d60*/  ISETP.NE.AND P0, PT, R0, 0x1d, PT ;  /* 0x0000001d0000780c */ /* 0x000fda0003f05270 */
[----:B------:R-:W-:Y:S05]  /*4d70*/  @!P0 BRA `(.L_x_19043) ;  /* 0x0000029000008947 */ /* 0x000fea0003800000 */
[----:B------:R-:W-:-:S13]  /*4d80*/  ISETP.NE.AND P0, PT, R0, 0x2c, PT ;  /* 0x0000002c0000780c */ /* 0x000fda0003f05270 */
[----:B------:R-:W-:Y:S05]  /*4d90*/  @P0 BRA `(.L_x_19016) ;  /* 0x0000012000000947 */ /* 0x000fea0003800000 */
[----:B------:R-:W-:Y:S01]  /*4da0*/  LOP3.LUT R5, R5, 0xff, RZ, 0xc0, !PT ;  /* 0x000000ff05057812 */ /* 0x000fe200078ec0ff */
[----:B------:R-:W-:Y:S01]  /*4db0*/  IMAD.MOV.U32 R22, RZ, RZ, R24 ;  /* 0x000000ffff167224 */ /* 0x000fe200078e0018 */
        /* <DEDUP_REMOVED lines=16> */
.L_x_19016:
        /* <DEDUP_REMOVED lines=21> */
.L_x_19043:
[----:B------:R-:W-:Y:S01]  /*5010*/  LOP3.LUT R4, R5, 0xff, RZ, 0xc0, !PT ;  /* 0x000000ff05047812 */ /* 0x000fe200078ec0ff */
[----:B------:R-:W-:Y:S02]  /*5020*/  IMAD.MOV.U32 R5, RZ, RZ, RZ ;  /* 0x000000ffff057224 */ /* 0x000fe400078e00ff */
[----:B------:R-:W-:-:S03]  /*5030*/  IMAD.MOV.U32 R22, RZ, RZ, R24 ;  /* 0x000000ffff167224 */ /* 0x000fc600078e0018 */
[----:B------:R0:W-:Y:S01]  /*5040*/  STG.E.64 [R8.64], R4 ;  /* 0x0000000408007986 */ /* 0x0001e2000c101b24 */
[----:B------:R-:W-:Y:S05]  /*5050*/  BRA `(.L_x_19011) ;  /* 0x0000003000007947 */ /* 0x000fea0003800000 */
.L_x_19042:
[----:B------:R-:W-:Y:S01]  /*5060*/  LOP3.LUT R5, R5, 0xff, RZ, 0xc0, !PT ;  /* 0x000000ff05057812 */ /* 0x000fe200078ec0ff */
[----:B------:R-:W-:-:S04]  /*5070*/  IMAD.MOV.U32 R22, RZ, RZ, R24 ;  /* 0x000000ffff167224 */ /* 0x000fc800078e0018 */
[----:B------:R0:W-:Y:S03]  /*5080*/  STG.E [R8.64], R5 ;  /* 0x0000000508007986 */ /* 0x0001e6000c101924 */
.L_x_19011:
[----:B----4-:R-:W-:Y:S05]  /*5090*/  BSYNC B6 ;  /* 0x0000000000067941 */ /* 0x010fea0003800000 */
.L_x_19010:
        /* <DEDUP_REMOVED lines=21> */
.L_x_19049:
[----:B------:R0:W-:Y:S01]  /*51f0*/  STG.E.U8 [R8.64], R25 ;  /* 0x0000001908007986 */ /* 0x0001e2000c101124 */
[----:B------:R-:W-:Y:S05]  /*5200*/  BRA `(.L_x_19051) ;  /* 0x00000e9000007947 */ /* 0x000fea0003800000 */
.L_x_19048:
        /* <DEDUP_REMOVED lines=10> */
.L_x_19053:
[----:B------:R-:W-:-:S05]  /*52b0*/  LOP3.LUT R25, R25, 0xff, RZ, 0xc0, !PT ;  /* 0x000000ff19197812 */ /* 0x000fca00078ec0ff */
[----:B------:R0:W-:Y:S01]  /*52c0*/  STG.E [R8.64], R25 ;  /* 0x0000001908007986 */ /* 0x0001e2000c101924 */
[----:B------:R-:W-:Y:S05]  /*52d0*/  BRA `(.L_x_19051) ;  /* 0x00000dc000007947 */ /* 0x000fea0003800000 */
.L_x_19052:
[----:B------:R-:W-:-:S05]  /*52e0*/  LOP3.LUT R25, R25, 0xff, RZ, 0xc0, !PT ;  /* 0x000000ff19197812 */ /* 0x000fca00078ec0ff */
[----:B------:R0:W-:Y:S01]  /*52f0*/  STG.E.U16 [R8.64], R25 ;  /* 0x0000001908007986 */ /* 0x0001e2000c101524 */
[----:B------:R-:W-:Y:S05]  /*5300*/  BRA `(.L_x_19051) ;  /* 0x00000d9000007947 */ /* 0x000fea0003800000 */
.L_x_19047:
[----:B------:R-:W-:-:S13]  /*5310*/  ISETP.GT.AND P0, PT, R0, 0x6, PT ;  /* 0x000000060000780c */ /* 0x000fda0003f04270 */
[----:B------:R-:W-:Y:S05]  /*5320*/  @P0 BRA `(.L_x_19054) ;  /* 0x000000d000000947 */ /* 0x000fea0003800000 */
[----:B------:R-:W-:-:S13]  /*5330*/  ISETP.NE.AND P0, PT, R0, 0x5, PT ;  /* 0x000000050000780c */ /* 0x000fda0003f05270 */
[----:B------:R-:W-:Y:S05]  /*5340*/  @!P0 BRA `(.L_x_19055) ;  /* 0x0000006000008947 */ /* 0x000fea0003800000 */
[----:B------:R-:W-:-:S13]  /*5350*/  ISETP.NE.AND P0, PT, R0, 0x6, PT ;  /* 0x000000060000780c */ /* 0x000fda0003f05270 */
[----:B------:R-:W-:Y:S05]  /*5360*/  @P0 BRA `(.L_x_19050) ;  /* 0x00000b9000000947 */ /* 0x000fea0003800000 */
[----:B------:R-:W-:-:S06]  /*5370*/  LOP3.LUT R3, R25, 0xff, RZ, 0xc0, !PT ;  /* 0x000000ff19037812 */ /* 0x000fcc00078ec0ff */
[----:B------:R-:W0:Y:S02]  /*5380*/  I2F.U16 R3, R3 ;  /* 0x0000000300037306 */ /* 0x000e240000101000 */
[----:B0-----:R0:W-:Y:S01]  /*5390*/  STG.E [R8.64], R3 ;  /* 0x0000000308007986 */ /* 0x0011e2000c101924 */
[----:B------:R-:W-:Y:S05]  /*53a0*/  BRA `(.L_x_19051) ;  /* 0x00000cf000007947 */ /* 0x000fea0003800000 */
.L_x_19055:
[----:B------:R-:W-:-:S04]  /*53b0*/  LOP3.LUT R25, R25, 0xff, RZ, 0xc0, !PT ;  /* 0x000000ff19197812 */ /* 0x000fc800078ec0ff */
[----:B------:R-:W0:Y:S02]  /*53c0*/  I2F.U16 R0, R25 ;  /* 0x0000001900007306 */ /* 0x000e240000101000 */
[----:B0-----:R-:W-:-:S05]  /*53d0*/  F2FP.PACK_AB R0, RZ, R0 ;  /* 0x00000000ff00723e */ /* 0x001fca00000000ff */
[----:B------:R0:W-:Y:S01]  /*53e0*/  STG.E.U16 [R8.64], R0 ;  /* 0x0000000008007986 */ /* 0x0001e2000c101524 */
[----:B------:R-:W-:Y:S05]  /*53f0*/  BRA `(.L_x_19051) ;  /* 0x00000ca000007947 */ /* 0x000fea0003800000 */
.L_x_19054:
        /* <DEDUP_REMOVED lines=11> */
.L_x_19057:
[----:B------:R-:W-:-:S06]  /*54b0*/  LOP3.LUT R25, R25, 0xff, RZ, 0xc0, !PT ;  /* 0x000000ff19197812 */ /* 0x000fcc00078ec0ff */
[----:B------:R-:W0:Y:S02]  /*54c0*/  I2F.U16 R25, R25 ;  /* 0x0000001900197306 */ /* 0x000e240000101000 */
[----:B0-----:R-:W-:-:S04]  /*54d0*/  F2FP.PACK_AB R3, RZ, R25 ;  /* 0x00000019ff03723e */ /* 0x001fc800000000ff */
[----:B------:R-:W-:-:S05]  /*54e0*/  PRMT R3, R3, 0x5410, RZ ;  /* 0x0000541003037816 */ /* 0x000fca00000000ff */
[----:B------:R0:W-:Y:S01]  /*54f0*/  STG.E [R8.64], R3 ;  /* 0x0000000308007986 */ /* 0x0001e2000c101924 */
[----:B------:R-:W-:Y:S05]  /*5500*/  BRA `(.L_x_19051) ;  /* 0x00000b9000007947 */ /* 0x000fea0003800000 */
.L_x_19056:
[----:B------:R-:W-:-:S06]  /*5510*/  LOP3.LUT R4, R25, 0xff, RZ, 0xc0, !PT ;  /* 0x000000ff19047812 */ /* 0x000fcc00078ec0ff */
[----:B------:R-:W0:Y:S02]  /*5520*/  I2F.F64.U16 R4, R4 ;  /* 0x0000000400047312 */ /* 0x000e240000101800 */
[----:B0-----:R0:W-:Y:S01]  /*5530*/  STG.E.64 [R8.64], R4 ;  /* 0x0000000408007986 */ /* 0x0011e2000c101b24 */
[----:B------:R-:W-:Y:S05]  /*5540*/  BRA `(.L_x_19051) ;  /* 0x00000b5000007947 */ /* 0x000fea0003800000 */
.L_x_19046:
        /* <DEDUP_REMOVED lines=12> */
.L_x_19060:
[----:B------:R-:W-:Y:S01]  /*5610*/  LOP3.LUT R4, R25, 0xff, RZ, 0xc0, !PT ;  /* 0x000000ff19047812 */ /* 0x000fe200078ec0ff */
[----:B------:R-:W-:-:S05]  /*5620*/  CS2R R6, SRZ ;  /* 0x0000000000067805 */ /* 0x000fca000001ff00 */
[----:B------:R-:W0:Y:S02]  /*5630*/  I2F.F64.U16 R4, R4 ;  /* 0x0000000400047312 */ /* 0x000e240000101800 */
[----:B0-----:R0:W-:Y:S01]  /*5640*/  STG.E.128 [R8.64], R4 ;  /* 0x0000000408007986 */ /* 0x0011e2000c101d24 */
[----:B------:R-:W-:Y:S05]  /*5650*/  BRA `(.L_x_19051) ;  /* 0x00000a4000007947 */ /* 0x000fea0003800000 */
.L_x_19059:
        /* <DEDUP_REMOVED lines=22> */
.L_x_19064:
[----:B------:R-:W-:Y:S05]  /*57c0*/  BSYNC B0 ;  /* 0x0000000000007941 */ /* 0x000fea0003800000 */
.L_x_19063:
[----:B------:R-:W-:-:S05]  /*57d0*/  LOP3.LUT R5, R0, R5, RZ, 0xfc, !PT ;  /* 0x0000000500057212 */ /* 0x000fca00078efcff */
[----:B------:R0:W-:Y:S01]  /*57e0*/  STG.E.U8 [R8.64], R5 ;  /* 0x0000000508007986 */ /* 0x0001e2000c101124 */
[----:B------:R-:W-:Y:S05]  /*57f0*/  BRA `(.L_x_19051) ;  /* 0x000008a000007947 */ /* 0x000fea0003800000 */
.L_x_19062:
        /* <DEDUP_REMOVED lines=14> */
.L_x_19066:
[----:B------:R-:W-:Y:S01]  /*58e0*/  IMAD.MOV.U32 R0, RZ, RZ, 0x7f ;  /* 0x0000007fff007424 */ /* 0x000fe200078e00ff */
[----:B------:R-:W-:-:S04]  /*58f0*/  ISETP.GT.U32.AND P0, PT, R3, 0x7f800000, PT ;  /* 0x7f8000000300780c */ /* 0x000fc80003f04070 */
[----:B------:R-:W-:-:S04]  /*5900*/  SEL R0, R0, 0x7c, P0 ;  /* 0x0000007c00007807 */ /* 0x000fc80000000000 */
.L_x_19067:
[----:B------:R-:W-:Y:S05]  /*5910*/  BSYNC B0 ;  /* 0x0000000000007941 */ /* 0x000fea0003800000 */
.L_x_19065:
[----:B------:R-:W-:-:S04]  /*5920*/  LOP3.LUT R3, R25, 0x80000000, RZ, 0xc0, !PT ;  /* 0x8000000019037812 */ /* 0x000fc800078ec0ff */
[----:B------:R-:W-:-:S04]  /*5930*/  SHF.R.U32.HI R3, RZ, 0x18, R3 ;  /* 0x00000018ff037819 */ /* 0x000fc80000011603 */
[----:B------:R-:W-:-:S05]  /*5940*/  LOP3.LUT R3, R0, R3, RZ, 0xfc, !PT ;  /* 0x0000000300037212 */ /* 0x000fca00078efcff */
[----:B------:R0:W-:Y:S01]  /*5950*/  STG.E.U8 [R8.64], R3 ;  /* 0x0000000308007986 */ /* 0x0001e2000c101124 */
[----:B------:R-:W-:Y:S05]  /*5960*/  BRA `(.L_x_19051) ;  /* 0x0000073000007947 */ /* 0x000fea0003800000 */
.L_x_19061:
[----:B------:R-:W-:-:S04]  /*5970*/  LOP3.LUT R25, R25, 0xff, RZ, 0xc0, !PT ;  /* 0x000000ff19197812 */ /* 0x000fc800078ec0ff */
[----:B------:R-:W0:Y:S02]  /*5980*/  I2F.U16 R0, R25 ;  /* 0x0000001900007306 */ /* 0x000e240000101000 */
[----:B0-----:R-:W-:-:S05]  /*5990*/  F2FP.BF16.PACK_AB R0, RZ, R0 ;  /* 0x00000000ff00723e */ /* 0x001fca00000010ff */
[----:B------:R0:W-:Y:S01]  /*59a0*/  STG.E.U16 [R8.64], R0 ;  /* 0x0000000008007986 */ /* 0x0001e2000c101524 */
[----:B------:R-:W-:Y:S05]  /*59b0*/  BRA `(.L_x_19051) ;  /* 0x000006e000007947 */ /* 0x000fea0003800000 */
.L_x_19058:
        /* <DEDUP_REMOVED lines=8> */
[----:B------:R-:W-:-:S05]  /*5a40*/  LOP3.LUT R25, R25, 0xff, RZ, 0xc0, !PT ;  /* 0x000000ff19197812 */ /* 0x000fca00078ec0ff */
[----:B------:R0:W-:Y:S01]  /*5a50*/  STG.E.U16 [R8.64], R25 ;  /* 0x0000001908007986 */ /* 0x0001e2000c101524 */
[----:B------:R-:W-:Y:S05]  /*5a60*/  BRA `(.L_x_19051) ;  /* 0x0000063000007947 */ /* 0x000fea0003800000 */
.L_x_19070:
        /* <DEDUP_REMOVED lines=18> */
.L_x_19073:
[----:B------:R-:W-:-:S04]  /*5b90*/  LOP3.LUT R3, R25, 0x80000000, RZ, 0xc0, !PT ;  /* 0x8000000019037812 */ /* 0x000fc800078ec0ff */
[----:B------:R-:W-:-:S04]  /*5ba0*/  SHF.R.U32.HI R3, RZ, 0x18, R3 ;  /* 0x00000018ff037819 */ /* 0x000fc80000011603 */
[----:B------:R-:W-:-:S04]  /*5bb0*/  LOP3.LUT R0, R0, R3, RZ, 0xfc, !PT ;  /* 0x0000000300007212 */ /* 0x000fc800078efcff */
[----:B------:R-:W-:Y:S02]  /*5bc0*/  PRMT R4, R0, 0x7610, R4 ;  /* 0x0000761000047816 */ /* 0x000fe40000000004 */
.L_x_19072:
[----:B------:R-:W-:Y:S05]  /*5bd0*/  BSYNC B0 ;  /* 0x0000000000007941 */ /* 0x000fea0003800000 */
.L_x_19071:
[----:B------:R0:W-:Y:S01]  /*5be0*/  STG.E.U8 [R8.64], R4 ;  /* 0x0000000408007986 */ /* 0x0001e2000c101124 */
[----:B------:R-:W-:Y:S05]  /*5bf0*/  BRA `(.L_x_19051) ;  /* 0x000004a000007947 */ /* 0x000fea0003800000 */
.L_x_19069:
        /* <DEDUP_REMOVED lines=18> */
.L_x_19076:
[----:B------:R-:W-:-:S04]  /*5d20*/  LOP3.LUT R3, R25, 0x80000000, RZ, 0xc0, !PT ;  /* 0x8000000019037812 */ /* 0x000fc800078ec0ff */
[----:B------:R-:W-:-:S04]  /*5d30*/  SHF.R.U32.HI R3, RZ, 0x18, R3 ;  /* 0x00000018ff037819 */ /* 0x000fc80000011603 */
[----:B------:R-:W-:-:S04]  /*5d40*/  LOP3.LUT R0, R0, R3, RZ, 0xfc, !PT ;  /* 0x0000000300007212 */ /* 0x000fc800078efcff */
[----:B------:R-:W-:Y:S02]  /*5d50*/  PRMT R4, R0, 0x7610, R4 ;  /* 0x0000761000047816 */ /* 0x000fe40000000004 */
.L_x_19075:
[----:B------:R-:W-:Y:S05]  /*5d60*/  BSYNC B0 ;  /* 0x0000000000007941 */ /* 0x000fea0003800000 */
.L_x_19074:
[----:B------:R0:W-:Y:S01]  /*5d70*/  STG.E.U8 [R8.64], R4 ;  /* 0x0000000408007986 */ /* 0x0001e2000c101124 */
[----:B------:R-:W-:Y:S05]  /*5d80*/  BRA `(.L_x_19051) ;  /* 0x0000031000007947 */ /* 0x000fea0003800000 */
.L_x_19068:
        /* <DEDUP_REMOVED lines=23> */
.L_x_19050:
        /* <DEDUP_REMOVED lines=20> */
.L_x_19078:
[----:B------:R-:W-:Y:S01]  /*6040*/  LOP3.LUT R4, R25, 0xff, RZ, 0xc0, !PT ;  /* 0x000000ff19047812 */ /* 0x000fe200078ec0ff */
[----:B------:R-:W-:-:S05]  /*6050*/  IMAD.MOV.U32 R5, RZ, RZ, RZ ;  /* 0x000000ffff057224 */ /* 0x000fca00078e00ff */
[----:B------:R0:W-:Y:S01]  /*6060*/  STG.E.64 [R8.64], R4 ;  /* 0x0000000408007986 */ /* 0x0001e2000c101b24 */
[----:B------:R-:W-:Y:S05]  /*6070*/  BRA `(.L_x_19051) ;  /* 0x0000002000007947 */ /* 0x000fea0003800000 */
.L_x_19077:
[----:B------:R-:W-:-:S05]  /*6080*/  LOP3.LUT R25, R25, 0xff, RZ, 0xc0, !PT ;  /* 0x000000ff19197812 */ /* 0x000fca00078ec0ff */
[----:B------:R0:W-:Y:S02]  /*6090*/  STG.E [R8.64], R25 ;  /* 0x0000001908007986 */ /* 0x0001e4000c101924 */
.L_x_19051:
        /* <DEDUP_REMOVED lines=21> */
.L_x_19082:
[----:B------:R0:W-:Y:S01]  /*61f0*/  STG.E.U8 [R8.64], R19 ;  /* 0x0000001308007986 */ /* 0x0001e2000c101124 */
[----:B------:R-:W-:Y:S05]  /*6200*/  BRA `(.L_x_19084) ;  /* 0x00000e9000007947 */ /* 0x000fea0003800000 */
.L_x_19081:
        /* <DEDUP_REMOVED lines=10> */
.L_x_19086:
[----:B------:R-:W-:-:S05]  /*62b0*/  LOP3.LUT R19, R19, 0xff, RZ, 0xc0, !PT ;  /* 0x000000ff13137812 */ /* 0x000fca00078ec0ff */
[----:B------:R0:W-:Y:S01]  /*62c0*/  STG.E [R8.64], R19 ;  /* 0x0000001308007986 */ /* 0x0001e2000c101924 */
[----:B------:R-:W-:Y:S05]  /*62d0*/  BRA `(.L_x_19084) ;  /* 0x00000dc000007947 */ /* 0x000fea0003800000 */
.L_x_19085:
[----:B------:R-:W-:-:S05]  /*62e0*/  LOP3.LUT R19, R19, 0xff, RZ, 0xc0, !PT ;  /* 0x000000ff13137812 */ /* 0x000fca00078ec0ff */
[----:B------:R0:W-:Y:S01]  /*62f0*/  STG.E.U16 [R8.64], R19 ;  /* 0x0000001308007986 */ /* 0x0001e2000c101524 */
[----:B------:R-:W-:Y:S05]  /*6300*/  BRA `(.L_x_19084) ;  /* 0x00000d9000007947 */ /* 0x000fea0003800000 */
.L_x_19080:
        /* <DEDUP_REMOVED lines=10> */
.L_x_19088:
[----:B------:R-:W-:-:S04]  /*63b0*/  LOP3.LUT R19, R19, 0xff, RZ, 0xc0, !PT ;  /* 0x000000ff13137812 */ /* 0x000fc800078ec0ff */
[----:B------:R-:W0:Y:S02]  /*63c0*/  I2F.U16 R0, R19 ;  /* 0x0000001300007306 */ /* 0x000e240000101000 */
[----:B0-----:R-:W-:-:S05]  /*63d0*/  F2FP.PACK_AB R0, RZ, R0 ;  /* 0x00000000ff00723e */ /* 0x001fca00000000ff */
[----:B------:R0:W-:Y:S01]  /*63e0*/  STG.E.U16 [R8.64], R0 ;  /* 0x0000000008007986 */ /* 0x0001e2000c101524 */
[----:B------:R-:W-:Y:S05]  /*63f0*/  BRA `(.L_x_19084) ;  /* 0x00000ca000007947 */ /* 0x000fea0003800000 */
.L_x_19087:
        /* <DEDUP_REMOVED lines=11> */
.L_x_19090:
[----:B------:R-:W-:-:S06]  /*64b0*/  LOP3.LUT R19, R19, 0xff, RZ, 0xc0, !PT ;  /* 0x000000ff13137812 */ /* 0x000fcc00078ec0ff */
[----:B------:R-:W0:Y:S02]  /*64c0*/  I2F.U16 R19, R19 ;  /* 0x0000001300137306 */ /* 0x000e240000101000 */
[----:B0-----:R-:W-:-:S04]  /*64d0*/  F2FP.PACK_AB R3, RZ, R19 ;  /* 0x00000013ff03723e */ /* 0x001fc800000000ff */
[----:B------:R-:W-:-:S05]  /*64e0*/  PRMT R3, R3, 0x5410, RZ ;  /* 0x0000541003037816 */ /* 0x000fca00000000ff */
[----:B------:R0:W-:Y:S01]  /*64f0*/  STG.E [R8.64], R3 ;  /* 0x0000000308007986 */ /* 0x0001e2000c101924 */
[----:B------:R-:W-:Y:S05]  /*6500*/  BRA `(.L_x_19084) ;  /* 0x00000b9000007947 */ /* 0x000fea0003800000 */
.L_x_19089:
[----:B------:R-:W-:-:S06]  /*6510*/  LOP3.LUT R4, R19, 0xff, RZ, 0xc0, !PT ;  /* 0x000000ff13047812 */ /* 0x000fcc00078ec0ff */
[----:B------:R-:W0:Y:S02]  /*6520*/  I2F.F64.U16 R4, R4 ;  /* 0x0000000400047312 */ /* 0x000e240000101800 */
[----:B0-----:R0:W-:Y:S01]  /*6530*/  STG.E.64 [R8.64], R4 ;  /* 0x0000000408007986 */ /* 0x0011e2000c101b24 */
[----:B------:R-:W-:Y:S05]  /*6540*/  BRA `(.L_x_19084) ;  /* 0x00000b5000007947 */ /* 0x000fea0003800000 */
.L_x_19079:
        /* <DEDUP_REMOVED lines=12> */
.L_x_19093:
[----:B------:R-:W-:Y:S01]  /*6610*/  LOP3.LUT R4, R19, 0xff, RZ, 0xc0, !PT ;  /* 0x000000ff13047812 */ /* 0x000fe200078ec0ff */
[----:B------:R-:W-:-:S05]  /*6620*/  CS2R R6, SRZ ;  /* 0x0000000000067805 */ /* 0x000fca000001ff00 */
[----:B------:R-:W0:Y:S02]  /*6630*/  I2F.F64.U16 R4, R4 ;  /* 0x0000000400047312 */ /* 0x000e240000101800 */
[----:B0-----:R0:W-:Y:S01]  /*6640*/  STG.E.128 [R8.64], R4 ;  /* 0x0000000408007986 */ /* 0x0011e2000c101d24 */
[----:B------:R-:W-:Y:S05]  /*6650*/  BRA `(.L_x_19084) ;  /* 0x00000a4000007947 */ /* 0x000fea0003800000 */
.L_x_19092:
        /* <DEDUP_REMOVED lines=22> */
.L_x_19097:
[----:B------:R-:W-:Y:S05]  /*67c0*/  BSYNC B0 ;  /* 0x0000000000007941 */ /* 0x000fea0003800000 */
.L_x_19096:
[----:B------:R-:W-:-:S05]  /*67d0*/  LOP3.LUT R5, R0, R5, RZ, 0xfc, !PT ;  /* 0x0000000500057212 */ /* 0x000fca00078efcff */
[----:B------:R0:W-:Y:S01]  /*67e0*/  STG.E.U8 [R8.64], R5 ;  /* 0x0000000508007986 */ /* 0x0001e2000c101124 */
[----:B------:R-:W-:Y:S05]  /*67f0*/  BRA `(.L_x_19084) ;  /* 0x000008a000007947 */ /* 0x000fea0003800000 */
.L_x_19095:
        /* <DEDUP_REMOVED lines=14> */
.L_x_19099:
[----:B------:R-:W-:Y:S01]  /*68e0*/  IMAD.MOV.U32 R0, RZ, RZ, 0x7f ;  /* 0x0000007fff007424 */ /* 0x000fe200078e00ff */
[----:B------:R-:W-:-:S04]  /*68f0*/  ISETP.GT.U32.AND P0, PT, R3, 0x7f800000, PT ;  /* 0x7f8000000300780c */ /* 0x000fc80003f04070 */
[----:B------:R-:W-:-:S04]  /*6900*/  SEL R0, R0, 0x7c, P0 ;  /* 0x0000007c00007807 */ /* 0x000fc80000000000 */
.L_x_19100:
[----:B------:R-:W-:Y:S05]  /*6910*/  BSYNC B0 ;  /* 0x0000000000007941 */ /* 0x000fea0003800000 */
.L_x_19098:
[----:B------:R-:W-:-:S04]  /*6920*/  LOP3.LUT R3, R19, 0x80000000, RZ, 0xc0, !PT ;  /* 0x8000000013037812 */ /* 0x000fc800078ec0ff */
[----:B------:R-:W-:-:S04]  /*6930*/  SHF.R.U32.HI R3, RZ, 0x18, R3 ;  /* 0x00000018ff037819 */ /* 0x000fc80000011603 */
[----:B------:R-:W-:-:S05]  /*6940*/  LOP3.LUT R3, R0, R3, RZ, 0xfc, !PT ;  /* 0x0000000300037212 */ /* 0x000fca00078efcff */
[----:B------:R0:W-:Y:S01]  /*6950*/  STG.E.U8 [R8.64], R3 ;  /* 0x0000000308007986 */ /* 0x0001e2000c101124 */
[----:B------:R-:W-:Y:S05]  /*6960*/  BRA `(.L_x_19084) ;  /* 0x0000073000007947 */ /* 0x000fea0003800000 */
.L_x_19094:
[----:B------:R-:W-:-:S04]  /*6970*/  LOP3.LUT R19, R19, 0xff, RZ, 0xc0, !PT ;  /* 0x000000ff13137812 */ /* 0x000fc800078ec0ff */
[----:B------:R-:W0:Y:S02]  /*6980*/  I2F.U16 R0, R19 ;  /* 0x0000001300007306 */ /* 0x000e240000101000 */
[----:B0-----:R-:W-:-:S05]  /*6990*/  F2FP.BF16.PACK_AB R0, RZ, R0 ;  /* 0x00000000ff00723e */ /* 0x001fca00000010ff */
[----:B------:R0:W-:Y:S01]  /*69a0*/  STG.E.U16 [R8.64], R0 ;  /* 0x0000000008007986 */ /* 0x0001e2000c101524 */
[----:B------:R-:W-:Y:S05]  /*69b0*/  BRA `(.L_x_19084) ;  /* 0x000006e000007947 */ /* 0x000fea0003800000 */
.L_x_19091:
        /* <DEDUP_REMOVED lines=11> */
.L_x_19103:
        /* <DEDUP_REMOVED lines=18> */
.L_x_19106:
[----:B------:R-:W-:-:S04]  /*6b90*/  LOP3.LUT R3, R19, 0x80000000, RZ, 0xc0, !PT ;  /* 0x8000000013037812 */ /* 0x000fc800078ec0ff */
[----:B------:R-:W-:-:S04]  /*6ba0*/  SHF.R.U32.HI R3, RZ, 0x18, R3 ;  /* 0x00000018ff037819 */ /* 0x000fc80000011603 */
[----:B------:R-:W-:-:S04]  /*6bb0*/  LOP3.LUT R0, R0, R3, RZ, 0xfc, !PT ;  /* 0x0000000300007212 */ /* 0x000fc800078efcff */
[----:B------:R-:W-:Y:S02]  /*6bc0*/  PRMT R4, R0, 0x7610, R4 ;  /* 0x0000761000047816 */ /* 0x000fe40000000004 */
.L_x_19105:
[----:B------:R-:W-:Y:S05]  /*6bd0*/  BSYNC B0 ;  /* 0x0000000000007941 */ /* 0x000fea0003800000 */
.L_x_19104:
[----:B------:R0:W-:Y:S01]  /*6be0*/  STG.E.U8 [R8.64], R4 ;  /* 0x0000000408007986 */ /* 0x0001e2000c101124 */
[----:B------:R-:W-:Y:S05]  /*6bf0*/  BRA `(.L_x_19084) ;  /* 0x000004a000007947 */ /* 0x000fea0003800000 */
.L_x_19102:
        /* <DEDUP_REMOVED lines=18> */
.L_x_19109:
[----:B------:R-:W-:-:S04]  /*6d20*/  LOP3.LUT R3, R19, 0x80000000, RZ, 0xc0, !PT ;  /* 0x8000000013037812 */ /* 0x000fc800078ec0ff */
[----:B------:R-:W-:-:S04]  /*6d30*/  SHF.R.U32.HI R3, RZ, 0x18, R3 ;  /* 0x00000018ff037819 */ /* 0x000fc80000011603 */
[----:B------:R-:W-:-:S04]  /*6d40*/  LOP3.LUT R0, R0, R3, RZ, 0xfc, !PT ;  /* 0x0000000300007212 */ /* 0x000fc800078efcff */
[----:B------:R-:W-:Y:S02]  /*6d50*/  PRMT R4, R0, 0x7610, R4 ;  /* 0x0000761000047816 */ /* 0x000fe40000000004 */
.L_x_19108:
[----:B------:R-:W-:Y:S05]  /*6d60*/  BSYNC B0 ;  /* 0x0000000000007941 */ /* 0x000fea0003800000 */
.L_x_19107:
[----:B------:R0:W-:Y:S01]  /*6d70*/  STG.E.U8 [R8.64], R4 ;  /* 0x0000000408007986 */ /* 0x0001e2000c101124 */
[----:B------:R-:W-:Y:S05]  /*6d80*/  BRA `(.L_x_19084) ;  /* 0x0000031000007947 */ /* 0x000fea0003800000 */
.L_x_19101:
        /* <DEDUP_REMOVED lines=23> */
.L_x_19083:
        /* <DEDUP_REMOVED lines=20> */
.L_x_19111:
[----:B------:R-:W-:Y:S01]  /*7040*/  LOP3.LUT R4, R19, 0xff, RZ, 0xc0, !PT ;  /* 0x000000ff13047812 */ /* 0x000fe200078ec0ff */
[----:B------:R-:W-:-:S05]  /*7050*/  IMAD.MOV.U32 R5, RZ, RZ, RZ ;  /* 0x000000ffff057224 */ /* 0x000fca00078e00ff */
[----:B------:R0:W-:Y:S01]  /*7060*/  STG.E.64 [R8.64], R4 ;  /* 0x0000000408007986 */ /* 0x0001e2000c101b24 */
[----:B------:R-:W-:Y:S05]  /*7070*/  BRA `(.L_x_19084) ;  /* 0x0000002000007947 */ /* 0x000fea0003800000 */
.L_x_19110:
[----:B------:R-:W-:-:S05]  /*7080*/  LOP3.LUT R19, R19, 0xff, RZ, 0xc0, !PT ;  /* 0x000000ff13137812 */ /* 0x000fca00078ec0ff */
[----:B------:R0:W-:Y:S02]  /*7090*/  STG.E [R8.64], R19 ;  /* 0x0000001308007986 */ /* 0x0001e4000c101924 */
.L_x_19084:
[----:B------:R-:W-:Y:S02]  /*70a0*/  IADD3 R22, R22, 0x80, RZ ;  /* 0x0000008016167810 */ /* 0x000fe40007ffe0ff */
.L_x_19045:
[----:B------:R-:W-:Y:S05]  /*70b0*/  BSYNC B6 ;  /* 0x0000000000067941 */ /* 0x000fea0003800000 */
.L_x_19044:
        /* <DEDUP_REMOVED lines=19> */
.L_x_19115:
[----:B------:R-:W-:Y:S01]  /*71f0*/  STG.E.U8 [R4.64], R2 ;  /* 0x0000000204007986 */ /* 0x000fe2000c101124 */
[----:B------:R-:W-:Y:S05]  /*7200*/  EXIT ;  /* 0x000000000000794d */ /* 0x000fea0003800000 */
.L_x_19114:
        /* <DEDUP_REMOVED lines=10> */
.L_x_19118:
[----:B------:R-:W-:-:S05]  /*72b0*/  LOP3.LUT R3, R2, 0xff, RZ, 0xc0, !PT ;  /* 0x000000ff02037812 */ /* 0x000fca00078ec0ff */
[----:B------:R-:W-:Y:S01]  /*72c0*/  STG.E [R4.64], R3 ;  /* 0x0000000304007986 */ /* 0x000fe2000c101924 */
[----:B------:R-:W-:Y:S05]  /*72d0*/  EXIT ;  /* 0x000000000000794d */ /* 0x000fea0003800000 */
.L_x_19117:
[----:B------:R-:W-:-:S05]  /*72e0*/  LOP3.LUT R3, R2, 0xff, RZ, 0xc0, !PT ;  /* 0x000000ff02037812 */ /* 0x000fca00078ec0ff */
[----:B------:R-:W-:Y:S01]  /*72f0*/  STG.E.U16 [R4.64], R3 ;  /* 0x0000000304007986 */ /* 0x000fe2000c101524 */
[----:B------:R-:W-:Y:S05]  /*7300*/  EXIT ;  /* 0x000000000000794d */ /* 0x000fea0003800000 */
.L_x_19113:
        /* <DEDUP_REMOVED lines=8> */
[----:B0-----:R-:W-:Y:S01]  /*7390*/  STG.E [R4.64], R3 ;  /* 0x0000000304007986 */ /* 0x001fe2000c101924 */
[----:B------:R-:W-:Y:S05]  /*73a0*/  EXIT ;  /* 0x000000000000794d */ /* 0x000fea0003800000 */
.L_x_19120:
[----:B------:R-:W-:-:S04]  /*73b0*/  LOP3.LUT R2, R2, 0xff, RZ, 0xc0, !PT ;  /* 0x000000ff02027812 */ /* 0x000fc800078ec0ff */
[----:B------:R-:W0:Y:S02]  /*73c0*/  I2F.U16 R0, R2 ;  /* 0x0000000200007306 */ /* 0x000e240000101000 */
[----:B0-----:R-:W-:-:S05]  /*73d0*/  F2FP.PACK_AB R0, RZ, R0 ;  /* 0x00000000ff00723e */ /* 0x001fca00000000ff */
[----:B------:R-:W-:Y:S01]  /*73e0*/  STG.E.U16 [R4.64], R0 ;  /* 0x0000000004007986 */ /* 0x000fe2000c101524 */
[----:B------:R-:W-:Y:S05]  /*73f0*/  EXIT ;  /* 0x000000000000794d */ /* 0x000fea0003800000 */
.L_x_19119:
        /* <DEDUP_REMOVED lines=11> */
.L_x_19122:
[----:B------:R-:W-:-:S06]  /*74b0*/  LOP3.LUT R2, R2, 0xff, RZ, 0xc0, !PT ;  /* 0x000000ff02027812 */ /* 0x000fcc00078ec0ff */
[----:B------:R-:W0:Y:S02]  /*74c0*/  I2F.U16 R2, R2 ;  /* 0x0000000200027306 */ /* 0x000e240000101000 */
[----:B0-----:R-:W-:-:S04]  /*74d0*/  F2FP.PACK_AB R3, RZ, R2 ;  /* 0x00000002ff03723e */ /* 0x001fc800000000ff */
[----:B------:R-:W-:-:S05]  /*74e0*/  PRMT R3, R3, 0x5410, RZ ;  /* 0x0000541003037816 */ /* 0x000fca00000000ff */
[----:B------:R-:W-:Y:S01]  /*74f0*/  STG.E [R4.64], R3 ;  /* 0x0000000304007986 */ /* 0x000fe2000c101924 */
[----:B------:R-:W-:Y:S05]  /*7500*/  EXIT ;  /* 0x000000000000794d */ /* 0x000fea0003800000 */
.L_x_19121:
[----:B------:R-:W-:-:S06]  /*7510*/  LOP3.LUT R2, R2, 0xff, RZ, 0xc0, !PT ;  /* 0x000000ff02027812 */ /* 0x000fcc00078ec0ff */
[----:B------:R-:W0:Y:S02]  /*7520*/  I2F.F64.U16 R2, R2 ;  /* 0x0000000200027312 */ /* 0x000e240000101800 */
[----:B0-----:R-:W-:Y:S01]  /*7530*/  STG.E.64 [R4.64], R2 ;  /* 0x0000000204007986 */ /* 0x001fe2000c101b24 */
[----:B------:R-:W-:Y:S05]  /*7540*/  EXIT ;  /* 0x000000000000794d */ /* 0x000fea0003800000 */
.L_x_19112:
        /* <DEDUP_REMOVED lines=12> */
.L_x_19125:
[----:B------:R-:W-:Y:S01]  /*7610*/  LOP3.LUT R8, R2, 0xff, RZ, 0xc0, !PT ;  /* 0x000000ff02087812 */ /* 0x000fe200078ec0ff */
[----:B------:R-:W-:-:S05]  /*7620*/  CS2R R10, SRZ ;  /* 0x00000000000a7805 */ /* 0x000fca000001ff00 */
[----:B------:R-:W0:Y:S02]  /*7630*/  I2F.F64.U16 R8, R8 ;  /* 0x0000000800087312 */ /* 0x000e240000101800 */
[----:B0-----:R-:W-:Y:S01]  /*7640*/  STG.E.128 [R4.64], R8 ;  /* 0x0000000804007986 */ /* 0x001fe2000c101d24 */
[----:B------:R-:W-:Y:S05]  /*7650*/  EXIT ;  /* 0x000000000000794d */ /* 0x000fea0003800000 */
.L_x_19124:
        /* <DEDUP_REMOVED lines=22> */
.L_x_19129:
[----:B------:R-:W-:Y:S05]  /*77c0*/  BSYNC B0 ;  /* 0x0000000000007941 */ /* 0x000fea0003800000 */
.L_x_19128:
[----:B------:R-:W-:-:S05]  /*77d0*/  LOP3.LUT R3, R0, R3, RZ, 0xfc, !PT ;  /* 0x0000000300037212 */ /* 0x000fca00078efcff */
[----:B------:R-:W-:Y:S01]  /*77e0*/  STG.E.U8 [R4.64], R3 ;  /* 0x0000000304007986 */ /* 0x000fe2000c101124 */
[----:B------:R-:W-:Y:S05]  /*77f0*/  EXIT ;  /* 0x000000000000794d */ /* 0x000fea0003800000 */
.L_x_19127:
        /* <DEDUP_REMOVED lines=14> */
.L_x_19131:
[----:B------:R-:W-:Y:S01]  /*78e0*/  IMAD.MOV.U32 R0, RZ, RZ, 0x7f ;  /* 0x0000007fff007424 */ /* 0x000fe200078e00ff */
[----:B------:R-:W-:-:S04]  /*78f0*/  ISETP.GT.U32.AND P0, PT, R2, 0x7f800000, PT ;  /* 0x7f8000000200780c */ /* 0x000fc80003f04070 */
[----:B------:R-:W-:-:S04]  /*7900*/  SEL R0, R0, 0x7c, P0 ;  /* 0x0000007c00007807 */ /* 0x000fc80000000000 */
.L_x_19132:
[----:B------:R-:W-:Y:S05]  /*7910*/  BSYNC B0 ;  /* 0x0000000000007941 */ /* 0x000fea0003800000 */
.L_x_19130:
[----:B------:R-:W-:-:S04]  /*7920*/  LOP3.LUT R2, R3, 0x80000000, RZ, 0xc0, !PT ;  /* 0x8000000003027812 */ /* 0x000fc800078ec0ff */
[----:B------:R-:W-:-:S04]  /*7930*/  SHF.R.U32.HI R3, RZ, 0x18, R2 ;  /* 0x00000018ff037819 */ /* 0x000fc80000011602 */
[----:B------:R-:W-:-:S05]  /*7940*/  LOP3.LUT R3, R0, R3, RZ, 0xfc, !PT ;  /* 0x0000000300037212 */ /* 0x000fca00078efcff */
[----:B------:R-:W-:Y:S01]  /*7950*/  STG.E.U8 [R4.64], R3 ;  /* 0x0000000304007986 */ /* 0x000fe2000c101124 */
[----:B------:R-:W-:Y:S05]  /*7960*/  EXIT ;  /* 0x000000000000794d */ /* 0x000fea0003800000 */
.L_x_19126:
[----:B------:R-:W-:-:S04]  /*7970*/  LOP3.LUT R2, R2, 0xff, RZ, 0xc0, !PT ;  /* 0x000000ff02027812 */ /* 0x000fc800078ec0ff */
[----:B------:R-:W0:Y:S02]  /*7980*/  I2F.U16 R0, R2 ;  /* 0x0000000200007306 */ /* 0x000e240000101000 */
[----:B0-----:R-:W-:-:S05]  /*7990*/  F2FP.BF16.PACK_AB R0, RZ, R0 ;  /* 0x00000000ff00723e */ /* 0x001fca00000010ff */
[----:B------:R-:W-:Y:S01]  /*79a0*/  STG.E.U16 [R4.64], R0 ;  /* 0x0000000004007986 */ /* 0x000fe2000c101524 */
[----:B------:R-:W-:Y:S05]  /*79b0*/  EXIT ;  /* 0x000000000000794d */ /* 0x000fea0003800000 */
.L_x_19123:
        /* <DEDUP_REMOVED lines=9> */
[----:B------:R-:W-:Y:S01]  /*7a50*/  STG.E.U16 [R4.64], R3 ;  /* 0x0000000304007986 */ /* 0x000fe2000c101524 */
[----:B------:R-:W-:Y:S05]  /*7a60*/  EXIT ;  /* 0x000000000000794d */ /* 0x000fea0003800000 */
.L_x_19135:
        /* <DEDUP_REMOVED lines=18> */
.L_x_19138:
[----:B------:R-:W-:-:S04]  /*7b90*/  LOP3.LUT R2, R7, 0x80000000, RZ, 0xc0, !PT ;  /* 0x8000000007027812 */ /* 0x000fc800078ec0ff */
[----:B------:R-:W-:-:S04]  /*7ba0*/  SHF.R.U32.HI R3, RZ, 0x18, R2 ;  /* 0x00000018ff037819 */ /* 0x000fc80000011602 */
[----:B------:R-:W-:-:S04]  /*7bb0*/  LOP3.LUT R0, R0, R3, RZ, 0xfc, !PT ;  /* 0x0000000300007212 */ /* 0x000fc800078efcff */
[----:B------:R-:W-:Y:S02]  /*7bc0*/  PRMT R2, R0, 0x7610, R2 ;  /* 0x0000761000027816 */ /* 0x000fe40000000002 */
.L_x_19137:
[----:B------:R-:W-:Y:S05]  /*7bd0*/  BSYNC B0 ;  /* 0x0000000000007941 */ /* 0x000fea0003800000 */
.L_x_19136:
[----:B------:R-:W-:Y:S01]  /*7be0*/  STG.E.U8 [R4.64], R2 ;  /* 0x0000000204007986 */ /* 0x000fe2000c101124 */
[----:B------:R-:W-:Y:S05]  /*7bf0*/  EXIT ;  /* 0x000000000000794d */ /* 0x000fea0003800000 */
.L_x_19134:
        /* <DEDUP_REMOVED lines=18> */
.L_x_19141:
[----:B------:R-:W-:-:S04]  /*7d20*/  LOP3.LUT R2, R7, 0x80000000, RZ, 0xc0, !PT ;  /* 0x8000000007027812 */ /* 0x000fc800078ec0ff */
[----:B------:R-:W-:-:S04]  /*7d30*/  SHF.R.U32.HI R3, RZ, 0x18, R2 ;  /* 0x00000018ff037819 */ /* 0x000fc80000011602 */
[----:B------:R-:W-:-:S04]  /*7d40*/  LOP3.LUT R0, R0, R3, RZ, 0xfc, !PT ;  /* 0x0000000300007212 */ /* 0x000fc800078efcff */
[----:B------:R-:W-:Y:S02]  /*7d50*/  PRMT R2, R0, 0x7610, R2 ;  /* 0x0000761000027816 */ /* 0x000fe40000000002 */
.L_x_19140:
[----:B------:R-:W-:Y:S05]  /*7d60*/  BSYNC B0 ;  /* 0x0000000000007941 */ /* 0x000fea0003800000 */
.L_x_19139:
[----:B------:R-:W-:Y:S01]  /*7d70*/  STG.E.U8 [R4.64], R2 ;  /* 0x0000000204007986 */ /* 0x000fe2000c101124 */
[----:B------:R-:W-:Y:S05]  /*7d80*/  EXIT ;  /* 0x000000000000794d */ /* 0x000fea0003800000 */
.L_x_19133:
        /* <DEDUP_REMOVED lines=23> */
.L_x_19116:
        /* <DEDUP_REMOVED lines=20> */
.L_x_19143:
[----:B------:R-:W-:Y:S01]  /*8040*/  LOP3.LUT R2, R2, 0xff, RZ, 0xc0, !PT ;  /* 0x000000ff02027812 */ /* 0x000fe200078ec0ff */
[----:B------:R-:W-:-:S05]  /*8050*/  IMAD.MOV.U32 R3, RZ, RZ, RZ ;  /* 0x000000ffff037224 */ /* 0x000fca00078e00ff */
[----:B------:R-:W-:Y:S01]  /*8060*/  STG.E.64 [R4.64], R2 ;  /* 0x0000000204007986 */ /* 0x000fe2000c101b24 */
[----:B------:R-:W-:Y:S05]  /*8070*/  EXIT ;  /* 0x000000000000794d */ /* 0x000fea0003800000 */
.L_x_19142:
[----:B------:R-:W-:-:S05]  /*8080*/  LOP3.LUT R3, R2, 0xff, RZ, 0xc0, !PT ;  /* 0x000000ff02037812 */ /* 0x000fca00078ec0ff */
[----:B------:R-:W-:Y:S01]  /*8090*/  STG.E [R4.64], R3 ;  /* 0x0000000304007986 */ /* 0x000fe2000c101924 */
[----:B------:R-:W-:Y:S05]  /*80a0*/  EXIT ;  /* 0x000000000000794d */ /* 0x000fea0003800000 */
.L_x_19144:
        /* <DEDUP_REMOVED lines=13> */
.L_x_34227:


//--------------------- .text._ZN2at6native18elementwise_kernelILi128ELi4EZNS0_22gpu_kernel_impl_nocastIZZZNS0_17clamp_kernel_cudaERNS_18TensorIteratorBaseERKN3c106ScalarES8_ENKUlvE_clEvENKUlvE_clEvEUlhE_EEvS4_RKT_EUliE_EEviT1_ --------------------------
	.section	.text._ZN2at6native18elementwise_kernelILi128ELi4EZNS0_22gpu_kernel_impl_nocastIZZZNS0_17clamp_kernel_cudaERNS_18TensorIteratorBaseERKN3c106ScalarES8_ENKUlvE_clEvENKUlvE_clEvEUlhE_EEvS4_RKT_EUliE_EEviT1_,"ax",@progbits
	.sectioninfo	@"SHI_REGISTERS=12"
	.align	128
        .global         _ZN2at6native18elementwise_kernelILi128ELi4EZNS0_22gpu_kernel_impl_nocastIZZZNS0_17clamp_kernel_cudaERNS_18TensorIteratorBaseERKN3c106ScalarES8_ENKUlvE_clEvENKUlvE_clEvEUlhE_EEvS4_RKT_EUliE_EEviT1_
        .type           _ZN2at6native18elementwise_kernelILi128ELi4EZNS0_22gpu_kernel_impl_nocastIZZZNS0_17clamp_kernel_cudaERNS_18TensorIteratorBaseERKN3c106ScalarES8_ENKUlvE_clEvENKUlvE_clEvEUlhE_EEvS4_RKT_EUliE_EEviT1_,@function
        .size           _ZN2at6native18elementwise_kernelILi128ELi4EZNS0_22gpu_kernel_impl_nocastIZZZNS0_17clamp_kernel_cudaERNS_18TensorIteratorBaseERKN3c106ScalarES8_ENKUlvE_clEvENKUlvE_clEvEUlhE_EEvS4_RKT_EUliE_EEviT1_,(.L_x_34228 - _ZN2at6native18elementwise_kernelILi128ELi4EZNS0_22gpu_kernel_impl_nocastIZZZNS0_17clamp_kernel_cudaERNS_18TensorIteratorBaseERKN3c106ScalarES8_ENKUlvE_clEvENKUlvE_clEvEUlhE_EEvS4_RKT_EUliE_EEviT1_)
        .other          _ZN2at6native18elementwise_kernelILi128ELi4EZNS0_22gpu_kernel_impl_nocastIZZZNS0_17clamp_kernel_cudaERNS_18TensorIteratorBaseERKN3c106ScalarES8_ENKUlvE_clEvENKUlvE_clEvEUlhE_EEvS4_RKT_EUliE_EEviT1_,@"STO_CUDA_ENTRY STV_DEFAULT"
_ZN2at6native18elementwise_kernelILi128ELi4EZNS0_22gpu_kernel_impl_nocastIZZZNS0_17clamp_kernel_cudaERNS_18TensorIteratorBaseERKN3c106ScalarES8_ENKUlvE_clEvENKUlvE_clEvEUlhE_EEvS4_RKT_EUliE_EEviT1_:
.text._ZN2at6native18elementwise_kernelILi128ELi4EZNS0_22gpu_kernel_impl_nocastIZZZNS0_17clamp_kernel_cudaERNS_18TensorIteratorBaseERKN3c106ScalarES8_ENKUlvE_clEvENKUlvE_clEvEUlhE_EEvS4_RKT_EUliE_EEviT1_:
        /* <DEDUP_REMOVED lines=237> */
.L_x_19147:
[----:B------:R-:W-:-:S04]  /*0ed0*/  IADD3 R4, P0, R3, c[0x0][0x368], RZ ;  /* 0x0000da0003047a10 */ /* 0x000fc80007f1e0ff */
[----:B------:R-:W-:-:S05]  /*0ee0*/  IADD3.X R5, RZ, c[0x0][0x36c], RZ, P0, !PT ;  /* 0x0000db00ff057a10 */ /* 0x000fca00007fe4ff */
[----:B------:R-:W2:Y:S01]  /*0ef0*/  LDG.E.U8 R4, [R4.64] ;  /* 0x0000000404047981 */ /* 0x000ea2000c1e1100 */
[----:B------:R-:W-:Y:S02]  /*0f00*/  IADD3 R2, P0, R2, c[0x0][0x360], RZ ;  /* 0x0000d80002027a10 */ /* 0x000fe40007f1e0ff */
[----:B------:R-:W-:Y:S02]  /*0f10*/  IADD3 R0, R0, 0x80, RZ ;  /* 0x0000008000007810 */ /* 0x000fe40007ffe0ff */
[----:B------:R-:W-:Y:S02]  /*0f20*/  IADD3.X R3, RZ, c[0x0][0x364], RZ, P0, !PT ;  /* 0x0000d900ff037a10 */ /* 0x000fe400007fe4ff */
[----:B--2---:R-:W-:-:S04]  /*0f30*/  IMNMX.U32 R6, R4, UR6, !PT ;  /* 0x0000000604067c17 */ /* 0x004fc8000f800000 */
[----:B------:R-:W-:-:S05]  /*0f40*/  IMNMX R7, R6, UR7, PT ;  /* 0x0000000706077c17 */ /* 0x000fca000b800200 */
[----:B------:R0:W-:Y:S02]  /*0f50*/  STG.E.U8 [R2.64], R7 ;  /* 0x0000000702007986 */ /* 0x0001e4000c101104 */
.L_x_19146:
[----:B------:R-:W-:Y:S05]  /*0f60*/  BSYNC B0 ;  /* 0x0000000000007941 */ /* 0x000fea0003800000 */
.L_x_19145:
        /* <DEDUP_REMOVED lines=230> */
.L_x_19150:
[----:B------:R-:W-:-:S04]  /*1dd0*/  IADD3 R4, P0, R3, c[0x0][0x368], RZ ;  /* 0x0000da0003047a10 */ /* 0x000fc80007f1e0ff */
[----:B------:R-:W-:-:S05]  /*1de0*/  IADD3.X R5, RZ, c[0x0][0x36c], RZ, P0, !PT ;  /* 0x0000db00ff057a10 */ /* 0x000fca00007fe4ff */
[----:B------:R-:W2:Y:S01]  /*1df0*/  LDG.E.U8 R4, [R4.64] ;  /* 0x0000000404047981 */ /* 0x000ea2000c1e1100 */
[----:B------:R-:W-:Y:S02]  /*1e00*/  IADD3 R2, P0, R2, c[0x0][0x360], RZ ;  /* 0x0000d80002027a10 */ /* 0x000fe40007f1e0ff */
[----:B------:R-:W-:-:S03]  /*1e10*/  IADD3 R0, R0, 0x80, RZ ;  /* 0x0000008000007810 */ /* 0x000fc60007ffe0ff */
[----:B------:R-:W-:Y:S01]  /*1e20*/  IMAD.X R3, RZ, RZ, c[0x0][0x364], P0 ;  /* 0x0000d900ff037624 */ /* 0x000fe200000e06ff */
[----:B------:R-:W-:Y:S02]  /*1e30*/  ISETP.GE.AND P0, PT, R0, c[0x0][0x160], PT ;  /* 0x0000580000007a0c */ /* 0x000fe40003f06270 */
[----:B--2---:R-:W-:-:S04]  /*1e40*/  IMNMX.U32 R6, R4, UR6, !PT ;  /* 0x0000000604067c17 */ /* 0x004fc8000f800000 */
        /* <DEDUP_REMOVED lines=230> */
.L_x_19151:
[----:B------:R-:W-:-:S04]  /*2cb0*/  IADD3 R4, P0, R3, c[0x0][0x368], RZ ;  /* 0x0000da0003047a10 */ /* 0x000fc80007f1e0ff */
[----:B------:R-:W-:-:S05]  /*2cc0*/  IADD3.X R5, RZ, c[0x0][0x36c], RZ, P0, !PT ;  /* 0x0000db00ff057a10 */ /* 0x000fca00007fe4ff */
[----:B------:R-:W2:Y:S01]  /*2cd0*/  LDG.E.U8 R4, [R4.64] ;  /* 0x0000000404047981 */ /* 0x000ea2000c1e1100 */
[----:B------:R-:W-:Y:S02]  /*2ce0*/  IADD3 R2, P0, R2, c[0x0][0x360], RZ ;  /* 0x0000d80002027a10 */ /* 0x000fe40007f1e0ff */
[----:B------:R-:W-:-:S03]  /*2cf0*/  IADD3 R0, R0, 0x80, RZ ;  /* 0x0000008000007810 */ /* 0x000fc60007ffe0ff */
[----:B------:R-:W-:Y:S01]  /*2d00*/  IMAD.X R3, RZ, RZ, c[0x0][0x364], P0 ;  /* 0x0000d900ff037624 */ /* 0x000fe200000e06ff */
[----:B--2---:R-:W-:-:S04]  /*2d10*/  IMNMX.U32 R6, R4, UR6, !PT ;  /* 0x0000000604067c17 */ /* 0x004fc8000f800000 */
[----:B------:R-:W-:-:S05]  /*2d20*/  IMNMX R7, R6, UR7, PT ;  /* 0x0000000706077c17 */ /* 0x000fca000b800200 */
[----:B------:R0:W-:Y:S02]  /*2d30*/  STG.E.U8 [R2.64], R7 ;  /* 0x0000000702007986 */ /* 0x0001e4000c101104 */
.L_x_19149:
[----:B------:R-:W-:Y:S05]  /*2d40*/  BSYNC B0 ;  /* 0x0000000000007941 */ /* 0x000fea0003800000 */
.L_x_19148:
        /* <DEDUP_REMOVED lines=229> */
.L_x_19152:
[----:B------:R-:W-:-:S04]  /*3ba0*/  IADD3 R4, P0, R3, c[0x0][0x368], RZ ;  /* 0x0000da0003047a10 */ /* 0x000fc80007f1e0ff */
[----:B------:R-:W-:-:S05]  /*3bb0*/  IADD3.X R5, RZ, c[0x0][0x36c], RZ, P0, !PT ;  /* 0x0000db00ff057a10 */ /* 0x000fca00007fe4ff */
[----:B------:R-:W2:Y:S01]  /*3bc0*/  LDG.E.U8 R4, [R4.64] ;  /* 0x0000000404047981 */ /* 0x000ea2000c1e1100 */
[----:B------:R-:W-:-:S04]  /*3bd0*/  IADD3 R2, P0, R2, c[0x0][0x360], RZ ;  /* 0x0000d80002027a10 */ /* 0x000fc80007f1e0ff */
[----:B------:R-:W-:Y:S02]  /*3be0*/  IADD3.X R3, RZ, c[0x0][0x364], RZ, P0, !PT ;  /* 0x0000d900ff037a10 */ /* 0x000fe400007fe4ff */
[----:B--2---:R-:W-:-:S04]  /*3bf0*/  IMNMX.U32 R0, R4, UR6, !PT ;  /* 0x0000000604007c17 */ /* 0x004fc8000f800000 */
[----:B------:R-:W-:-:S05]  /*3c00*/  IMNMX R7, R0, UR7, PT ;  /* 0x0000000700077c17 */ /* 0x000fca000b800200 */
[----:B------:R-:W-:Y:S01]  /*3c10*/  STG.E.U8 [R2.64], R7 ;  /* 0x0000000702007986 */ /* 0x000fe2000c101104 */
[----:B------:R-:W-:Y:S05]  /*3c20*/  EXIT ;  /* 0x000000000000794d */ /* 0x000fea0003800000 */
.L_x_19153:
        /* <DEDUP_REMOVED lines=13> */
.L_x_34228:


//--------------------- .text._ZN2at6native27unrolled_elementwise_kernelIZZZNS0_17clamp_kernel_cudaERNS_18TensorIteratorBaseERKN3c106ScalarES7_ENKUlvE_clEvENKUlvE_clEvEUlhE_St5arrayIPcLm2EELi4E23TrivialOffsetCalculatorILi1EjESF_NS0_6memory15LoadWithoutCastENSG_16StoreWithoutCastEEEviT_T0_T2_T3_T4_T5_ --------------------------
	.section	.text._ZN2at6native27unrolled_elementwise_kernelIZZZNS0_17clamp_kernel_cudaERNS_18TensorIteratorBaseERKN3c106ScalarES7_ENKUlvE_clEvENKUlvE_clEvEUlhE_St5arrayIPcLm2EELi4E23TrivialOffsetCalculatorILi1EjESF_NS0_6memory15LoadWithoutCastENSG_16StoreWithoutCastEEEviT_T0_T2_T3_T4_T5_,"ax",@progbits
	.sectioninfo	@"SHI_REGISTERS=19"
	.align	128
        .global         _ZN2at6native27unrolled_elementwise_kernelIZZZNS0_17clamp_kernel_cudaERNS_18TensorIteratorBaseERKN3c106ScalarES7_ENKUlvE_clEvENKUlvE_clEvEUlhE_St5arrayIPcLm2EELi4E23TrivialOffsetCalculatorILi1EjESF_NS0_6memory15LoadWithoutCastENSG_16StoreWithoutCastEEEviT_T0_T2_T3_T4_T5_
        .type           _ZN2at6native27unrolled_elementwise_kernelIZZZNS0_17clamp_kernel_cudaERNS_18TensorIteratorBaseERKN3c106ScalarES7_ENKUlvE_clEvENKUlvE_clEvEUlhE_St5arrayIPcLm2EELi4E23TrivialOffsetCalculatorILi1EjESF_NS0_6memory15LoadWithoutCastENSG_16StoreWithoutCastEEEviT_T0_T2_T3_T4_T5_,@function
        .size           _ZN2at6native27unrolled_elementwise_kernelIZZZNS0_17clamp_kernel_cudaERNS_18TensorIteratorBaseERKN3c106ScalarES7_ENKUlvE_clEvENKUlvE_clEvEUlhE_St5arrayIPcLm2EELi4E23TrivialOffsetCalculatorILi1EjESF_NS0_6memory15LoadWithoutCastENSG_16StoreWithoutCastEEEviT_T0_T2_T3_T4_T5_,(.L_x_34229 - _ZN2at6native27unrolled_elementwise_kernelIZZZNS0_17clamp_kernel_cudaERNS_18TensorIteratorBaseERKN3c106ScalarES7_ENKUlvE_clEvENKUlvE_clEvEUlhE_St5arrayIPcLm2EELi4E23TrivialOffsetCalculatorILi1EjESF_NS0_6memory15LoadWithoutCastENSG_16StoreWithoutCastEEEviT_T0_T2_T3_T4_T5_)
        .other          _ZN2at6native27unrolled_elementwise_kernelIZZZNS0_17clamp_kernel_cudaERNS_18TensorIteratorBaseERKN3c106ScalarES7_ENKUlvE_clEvENKUlvE_clEvEUlhE_St5arrayIPcLm2EELi4E23TrivialOffsetCalculatorILi1EjESF_NS0_6memory15LoadWithoutCastENSG_16StoreWithoutCastEEEviT_T0_T2_T3_T4_T5_,@"STO_CUDA_ENTRY STV_DEFAULT"
_ZN2at6native27unrolled_elementwise_kernelIZZZNS0_17clamp_kernel_cudaERNS_18TensorIteratorBaseERKN3c106ScalarES7_ENKUlvE_clEvENKUlvE_clEvEUlhE_St5arrayIPcLm2EELi4E23TrivialOffsetCalculatorILi1EjESF_NS0_6memory15LoadWithoutCastENSG_16StoreWithoutCastEEEviT_T0_T2_T3_T4_T5_:
.text._ZN2at6native27unrolled_elementwise_kernelIZZZNS0_17clamp_kernel_cudaERNS_18TensorIteratorBaseERKN3c106ScalarES7_ENKUlvE_clEvENKUlvE_clEvEUlhE_St5arrayIPcLm2EELi4E23TrivialOffsetCalculatorILi1EjESF_NS0_6memory15LoadWithoutCastENSG_16StoreWithoutCastEEEviT_T0_T2_T3_T4_T5_:
        /* <DEDUP_REMOVED lines=15> */
[----:B------:R0:W2:Y:S01]  /*00f0*/  @!P0 LDG.E.U8 R12, [R6.64] ;  /* 0x00000004060c8981 */ /* 0x0000a2000c1e1100 */
        /* <DEDUP_REMOVED lines=15> */
[----:B------:R1:W3:Y:S04]  /*01f0*/  @!P3 LDG.E.U8 R3, [R4.64] ;  /* 0x000000040403b981 */ /* 0x0002e8000c1e1100 */
[----:B------:R-:W4:Y:S04]  /*0200*/  @!P2 LDG.E.U8 R14, [R10.64] ;  /* 0x000000040a0ea981 */ /* 0x000f28000c1e1100 */
[----:B------:R-:W5:Y:S01]  /*0210*/  @!P1 LDG.E.U8 R13, [R8.64] ;  /* 0x00000004080d9981 */ /* 0x000f62000c1e1100 */
[----:B0-----:R-:W-:Y:S01]  /*0220*/  @!P0 IMAD R6, R0, 0x200, R15 ;  /* 0x0000020000068824 */ /* 0x001fe200078e020f */
[----:B------:R-:W-:-:S04]  /*0230*/  ULDC.U8 UR6, c[0x0][0x168] ;  /* 0x00005a0000067ab9 */ /* 0x000fc80000000000 */
[----:B------:R-:W-:Y:S01]  /*0240*/  @!P0 IADD3 R6, P1, R6, c[0x0][0x178], RZ ;  /* 0x00005e0006068a10 */ /* 0x000fe20007f3e0ff */
[----:B------:R-:W-:-:S04]  /*0250*/  ULDC.U8 UR7, c[0x0][0x169] ;  /* 0x00005a4000077ab9 */ /* 0x000fc80000000000 */
[----:B------:R-:W-:Y:S02]  /*0260*/  @!P0 IMAD.X R7, RZ, RZ, c[0x0][0x17c], P1 ;  /* 0x00005f00ff078624 */ /* 0x000fe400008e06ff */
[----:B------:R-:W-:-:S05]  /*0270*/  @!P0 IMAD.MOV.U32 R15, RZ, RZ, R16 ;  /* 0x000000ffff0f8224 */ /* 0x000fca00078e0010 */
[----:B------:R-:W-:Y:S01]  /*0280*/  ISETP.GE.AND P1, PT, R15, R2, PT ;  /* 0x000000020f00720c */ /* 0x000fe20003f26270 */
[----:B------:R-:W-:Y:S01]  /*0290*/  BSSY B0, `(.L_x_19154) ;  /* 0x0000016000007945 */ /* 0x000fe20003800000 */
[----:B--2---:R-:W-:-:S04]  /*02a0*/  IMNMX.U32 R12, R12, UR6, !PT ;  /* 0x000000060c0c7c17 */ /* 0x004fc8000f800000 */
[----:B-1----:R-:W-:-:S05]  /*02b0*/  IMNMX R5, R12, UR7, PT ;  /* 0x000000070c057c17 */ /* 0x002fca000b800200 */
[----:B------:R0:W-:Y:S01]  /*02c0*/  @!P0 STG.E.U8 [R6.64], R5 ;  /* 0x0000000506008986 */ /* 0x0001e2000c101104 */
[----:B---3--:R-:W-:Y:S02]  /*02d0*/  IMNMX.U32 R3, R3, UR6, !PT ;  /* 0x0000000603037c17 */ /* 0x008fe4000f800000 */
[----:B----4-:R-:W-:Y:S02]  /*02e0*/  IMNMX.U32 R14, R14, UR6, !PT ;  /* 0x000000060e0e7c17 */ /* 0x010fe4000f800000 */
[----:B-----5:R-:W-:Y:S02]  /*02f0*/  IMNMX.U32 R13, R13, UR6, !PT ;  /* 0x000000060d0d7c17 */ /* 0x020fe4000f800000 */
        /* <DEDUP_REMOVED lines=15> */
.L_x_19155:
[----:B0-----:R-:W-:Y:S05]  /*03f0*/  BSYNC B0 ;  /* 0x0000000000007941 */ /* 0x001fea0003800000 */
.L_x_19154:
[----:B------:R-:W-:-:S13]  /*0400*/  ISETP.GE.AND P0, PT, R15, R2, PT ;  /* 0x000000020f00720c */ /* 0x000fda0003f06270 */
[----:B------:R-:W-:Y:S05]  /*0410*/  @P0 EXIT ;  /* 0x000000000000094d */ /* 0x000fea0003800000 */
[----:B------:R-:W-:-:S05]  /*0420*/  IMAD R0, R0, 0x200, R15 ;  /* 0x0000020000007824 */ /* 0x000fca00078e020f */
[----:B------:R-:W-:-:S05]  /*0430*/  IADD3 R2, P0, R0, c[0x0][0x178], RZ ;  /* 0x00005e0000027a10 */ /* 0x000fca0007f1e0ff */
[----:B------:R-:W-:-:S05]  /*0440*/  IMAD.X R3, RZ, RZ, c[0x0][0x17c], P0 ;  /* 0x00005f00ff037624 */ /* 0x000fca00000e06ff */
[----:B------:R-:W-:Y:S01]  /*0450*/  STG.E.U8 [R2.64], R13 ;  /* 0x0000000d02007986 */ /* 0x000fe2000c101104 */
[----:B------:R-:W-:Y:S05]  /*0460*/  EXIT ;  /* 0x000000000000794d */ /* 0x000fea0003800000 */
.L_x_19156:
        /* <DEDUP_REMOVED lines=9> */
.L_x_34229:


//--------------------- .text._ZN2at6native29vectorized_elementwise_kernelILi2EZZZNS0_17clamp_kernel_cudaERNS_18TensorIteratorBaseERKN3c106ScalarES7_ENKUlvE_clEvENKUlvE_clEvEUlhE_St5arrayIPcLm2EEEEviT0_T1_ --------------------------
	.section	.text._ZN2at6native29vectorized_elementwise_kernelILi2EZZZNS0_17clamp_kernel_cudaERNS_18TensorIteratorBaseERKN3c106ScalarES7_ENKUlvE_clEvENKUlvE_clEvEUlhE_St5arrayIPcLm2EEEEviT0_T1_,"ax",@progbits
	.sectioninfo	@"SHI_REGISTERS=24"
	.align	128
        .global         _ZN2at6native29vectorized_elementwise_kernelILi2EZZZNS0_17clamp_kernel_cudaERNS_18TensorIteratorBaseERKN3c106ScalarES7_ENKUlvE_clEvENKUlvE_clEvEUlhE_St5arrayIPcLm2EEEEviT0_T1_
        .type           _ZN2at6native29vectorized_elementwise_kernelILi2EZZZNS0_17clamp_kernel_cudaERNS_18TensorIteratorBaseERKN3c106ScalarES7_ENKUlvE_clEvENKUlvE_clEvEUlhE_St5arrayIPcLm2EEEEviT0_T1_,@function
        .size           _ZN2at6native29vectorized_elementwise_kernelILi2EZZZNS0_17clamp_kernel_cudaERNS_18TensorIteratorBaseERKN3c106ScalarES7_ENKUlvE_clEvENKUlvE_clEvEUlhE_St5arrayIPcLm2EEEEviT0_T1_,(.L_x_34230 - _ZN2at6native29vectorized_elementwise_kernelILi2EZZZNS0_17clamp_kernel_cudaERNS_18TensorIteratorBaseERKN3c106ScalarES7_ENKUlvE_clEvENKUlvE_clEvEUlhE_St5arrayIPcLm2EEEEviT0_T1_)
        .other          _ZN2at6native29vectorized_elementwise_kernelILi2EZZZNS0_17clamp_kernel_cudaERNS_18TensorIteratorBaseERKN3c106ScalarES7_ENKUlvE_clEvENKUlvE_clEvEUlhE_St5arrayIPcLm2EEEEviT0_T1_,@"STO_CUDA_ENTRY STV_DEFAULT"
_ZN2at6native29vectorized_elementwise_kernelILi2EZZZNS0_17clamp_kernel_cudaERNS_18TensorIteratorBaseERKN3c106ScalarES7_ENKUlvE_clEvENKUlvE_clEvEUlhE_St5arrayIPcLm2EEEEviT0_T1_:
.text._ZN2at6native29vectorized_elementwise_kernelILi2EZZZNS0_17clamp_kernel_cudaERNS_18TensorIteratorBaseERKN3c106ScalarES7_ENKUlvE_clEvENKUlvE_clEvEUlhE_St5arrayIPcLm2EEEEviT0_T1_:
        /* <DEDUP_REMOVED lines=36> */
[----:B------:R-:W-:Y:S02]  /*0240*/  IMNMX R0, R0, UR7, PT ;  /* 0x0000000700007c17 */ /* 0x000fe4000b800200 */
[----:B------:R-:W-:-:S02]  /*0250*/  IMNMX R5, R6, UR7, PT ;  /* 0x0000000706057c17 */ /* 0x000fc4000b800200 */
[----:B------:R-:W-:Y:S02]  /*0260*/  IMNMX R7, R7, UR7, PT ;  /* 0x0000000707077c17 */ /* 0x000fe4000b800200 */
[----:B------:R-:W-:Y:S02]  /*0270*/  IMNMX R8, R8, UR7, PT ;  /* 0x0000000708087c17 */ /* 0x000fe4000b800200 */
[----:B------:R-:W-:Y:S02]  /*0280*/  IMNMX R9, R9, UR7, PT ;  /* 0x0000000709097c17 */ /* 0x000fe4000b800200 */
[----:B------:R-:W-:Y:S02]  /*0290*/  IMNMX R10, R10, UR7, PT ;  /* 0x000000070a0a7c17 */ /* 0x000fe4000b800200 */
[----:B------:R-:W-:Y:S02]  /*02a0*/  IMNMX R11, R11, UR7, PT ;  /* 0x000000070b0b7c17 */ /* 0x000fe4000b800200 */
[----:B------:R-:W-:-:S02]  /*02b0*/  IMNMX R4, R4, UR7, PT ;  /* 0x0000000704047c17 */ /* 0x000fc4000b800200 */
[----:B------:R-:W-:Y:S02]  /*02c0*/  PRMT R5, R5, 0x7604, R0 ;  /* 0x0000760405057816 */ /* 0x000fe40000000000 */
[----:B------:R-:W-:Y:S02]  /*02d0*/  PRMT R7, R8, 0x7604, R7 ;  /* 0x0000760408077816 */ /* 0x000fe40000000007 */
[----:B------:R-:W-:Y:S01]  /*02e0*/  PRMT R9, R10, 0x7604, R9 ;  /* 0x000076040a097816 */ /* 0x000fe20000000009 */
[----:B------:R-:W-:Y:S01]  /*02f0*/  STG.E.U16 [R2.64], R5 ;  /* 0x0000000502007986 */ /* 0x000fe2000c101504 */
[----:B------:R-:W-:-:S03]  /*0300*/  PRMT R11, R4, 0x7604, R11 ;  /* 0x00007604040b7816 */ /* 0x000fc6000000000b */
[----:B------:R-:W-:Y:S04]  /*0310*/  STG.E.U16 [R2.64+0x100], R7 ;  /* 0x0001000702007986 */ /* 0x000fe8000c101504 */
[----:B------:R-:W-:Y:S04]  /*0320*/  STG.E.U16 [R2.64+0x200], R9 ;  /* 0x0002000902007986 */ /* 0x000fe8000c101504 */
[----:B------:R-:W-:Y:S01]  /*0330*/  STG.E.U16 [R2.64+0x300], R11 ;  /* 0x0003000b02007986 */ /* 0x000fe2000c101504 */
[----:B------:R-:W-:Y:S05]  /*0340*/  EXIT ;  /* 0x000000000000794d */ /* 0x000fea0003800000 */
.L_x_19157:
        /* <DEDUP_REMOVED lines=43> */
[----:B------:R-:W5:Y:S01]  /*0600*/  @!P2 LDG.E.U8 R10, [R20.64] ;  /* 0x00000004140aa981 */ /* 0x000f62000c1e1100 */
[----:B------:R-:W-:Y:S01]  /*0610*/  @!P4 IADD3 R8, P2, R14, c[0x0][0x180], RZ ;  /* 0x000060000e08ca10 */ /* 0x000fe20007f5e0ff */
[----:B------:R-:W-:Y:S01]  /*0620*/  @!P3 IMAD.X R7, RZ, RZ, c[0x0][0x184], P1 ;  /* 0x00006100ff07b624 */ /* 0x000fe200008e06ff */
[----:B----4-:R-:W-:Y:S01]  /*0630*/  @!P5 IADD3 R18, P1, R9, c[0x0][0x180], RZ ;  /* 0x000060000912da10 */ /* 0x010fe20007f3e0ff */
[----:B------:R-:W-:Y:S01]  /*0640*/  CS2R R12, SRZ ;  /* 0x00000000000c7805 */ /* 0x000fe2000001ff00 */
[----:B------:R-:W-:-:S02]  /*0650*/  IMAD.MOV.U32 R14, RZ, RZ, RZ ;  /* 0x000000ffff0e7224 */ /* 0x000fc400078e00ff */
[----:B------:R-:W-:Y:S02]  /*0660*/  @!P4 IMAD.X R9, RZ, RZ, c[0x0][0x184], P2 ;  /* 0x00006100ff09c624 */ /* 0x000fe400010e06ff */
[----:B------:R-:W-:Y:S01]  /*0670*/  @!P5 IMAD.X R19, RZ, RZ, c[0x0][0x184], P1 ;  /* 0x00006100ff13d624 */ /* 0x000fe200008e06ff */
[----:B------:R-:W4:Y:S04]  /*0680*/  @!P3 LDG.E.U8 R13, [R6.64] ;  /* 0x00000004060db981 */ /* 0x000f28000c1e1100 */
[----:B------:R0:W4:Y:S04]  /*0690*/  @!P4 LDG.E.U8 R14, [R8.64] ;  /* 0x00000004080ec981 */ /* 0x000128000c1e1100 */
[----:B------:R-:W4:Y:S01]  /*06a0*/  @!P5 LDG.E.U8 R12, [R18.64] ;  /* 0x00000004120cd981 */ /* 0x000f22000c1e1100 */
[----:B------:R-:W-:-:S05]  /*06b0*/  @!P0 IMAD.IADD R16, R0, 0x1, R3 ;  /* 0x0000000100108824 */ /* 0x000fca00078e0203 */
[----:B------:R-:W-:Y:S02]  /*06c0*/  @!P0 IADD3 R16, P1, R16, c[0x0][0x178], RZ ;  /* 0x00005e0010108a10 */ /* 0x000fe40007f3e0ff */
[----:B------:R-:W-:-:S03]  /*06d0*/  @!P0 IADD3 R3, R3, 0x80, RZ ;  /* 0x0000008003038810 */ /* 0x000fc60007ffe0ff */
[----:B------:R-:W-:Y:S01]  /*06e0*/  @!P0 IMAD.X R17, RZ, RZ, c[0x0][0x17c], P1 ;  /* 0x00005f00ff118624 */ /* 0x000fe200008e06ff */
[----:B------:R-:W-:Y:S01]  /*06f0*/  BSSY B0, `(.L_x_19158) ;  /* 0x000003e000007945 */ /* 0x000fe20003800000 */
[----:B------:R-:W-:Y:S01]  /*0700*/  BSSY B1, `(.L_x_19159) ;  /* 0x0000036000017945 */ /* 0x000fe20003800000 */
[----:B--2---:R-:W-:-:S04]  /*0710*/  IMNMX.U32 R4, R4, UR6, !PT ;  /* 0x0000000604047c17 */ /* 0x004fc8000f800000 */
[----:B0-----:R-:W-:Y:S02]  /*0720*/  IMNMX R9, R4, UR7, PT ;  /* 0x0000000704097c17 */ /* 0x001fe4000b800200 */
[----:B---3--:R-:W-:Y:S02]  /*0730*/  IMNMX.U32 R5, R5, UR6, !PT ;  /* 0x0000000605057c17 */ /* 0x008fe4000f800000 */
[----:B-----5:R-:W-:-:S04]  /*0740*/  @!P0 IMNMX.U32 R15, R15, UR6, !PT ;  /* 0x000000060f0f8c17 */ /* 0x020fc8000f800000 */
[----:B------:R-:W-:-:S05]  /*0750*/  @!P0 IMNMX R15, R15, UR7, PT ;  /* 0x000000070f0f8c17 */ /* 0x000fca000b800200 */
[----:B------:R0:W-:Y:S01]  /*0760*/  @!P0 STG.E.U8 [R16.64], R15 ;  /* 0x0000000f10008986 */ /* 0x0001e2000c101104 */
[----:B------:R-:W-:Y:S02]  /*0770*/  ISETP.GE.AND P0, PT, R3, R2, PT ;  /* 0x000000020300720c */ /* 0x000fe40003f06270 */
[----:B------:R-:W-:Y:S02]  /*0780*/  IMNMX.U32 R11, R11, UR6, !PT ;  /* 0x000000060b0b7c17 */ /* 0x000fe4000f800000 */
[----:B------:R-:W-:Y:S02]  /*0790*/  IMNMX.U32 R10, R10, UR6, !PT ;  /* 0x000000060a0a7c17 */ /* 0x000fe4000f800000 */
[----:B----4-:R-:W-:Y:S02]  /*07a0*/  IMNMX.U32 R13, R13, UR6, !PT ;  /* 0x000000060d0d7c17 */ /* 0x010fe4000f800000 */
[----:B------:R-:W-:Y:S02]  /*07b0*/  IMNMX.U32 R14, R14, UR6, !PT ;  /* 0x000000060e0e7c17 */ /* 0x000fe4000f800000 */
[----:B------:R-:W-:-:S02]  /*07c0*/  IMNMX.U32 R4, R12, UR6, !PT ;  /* 0x000000060c047c17 */ /* 0x000fc4000f800000 */
        /* <DEDUP_REMOVED lines=19> */
.L_x_19160:
[----:B------:R-:W-:-:S13]  /*0900*/  ISETP.GE.AND P0, PT, R3, R2, PT ;  /* 0x000000020300720c */ /* 0x000fda0003f06270 */
[----:B------:R-:W-:Y:S05]  /*0910*/  @P0 BRA `(.L_x_19162) ;  /* 0x000000c000000947 */ /* 0x000fea0003800000 */
[----:B0-----:R-:W-:Y:S01]  /*0920*/  IMAD.IADD R6, R0, 0x1, R3 ;  /* 0x0000000100067824 */ /* 0x001fe200078e0203 */
[----:B------:R-:W-:-:S04]  /*0930*/  IADD3 R3, R3, 0x80, RZ ;  /* 0x0000008003037810 */ /* 0x000fc80007ffe0ff */
[----:B------:R-:W-:-:S05]  /*0940*/  IADD3 R6, P0, R6, c[0x0][0x178], RZ ;  /* 0x00005e0006067a10 */ /* 0x000fca0007f1e0ff */
[----:B------:R-:W-:-:S05]  /*0950*/  IMAD.X R7, RZ, RZ, c[0x0][0x17c], P0 ;  /* 0x00005f00ff077624 */ /* 0x000fca00000e06ff */
[----:B------:R0:W-:Y:S03]  /*0960*/  STG.E.U8 [R6.64], R11 ;  /* 0x0000000b06007986 */ /* 0x0001e6000c101104 */
.L_x_19161:
[----:B------:R-:W-:-:S13]  /*0970*/  ISETP.GE.AND P0, PT, R3, R2, PT ;  /* 0x000000020300720c */ /* 0x000fda0003f06270 */
[----:B------:R-:W-:Y:S05]  /*0980*/  @P0 BRA `(.L_x_19163) ;  /* 0x000000d000000947 */ /* 0x000fea0003800000 */
[----:B0-----:R-:W-:Y:S01]  /*0990*/  IMAD.IADD R6, R0, 0x1, R3 ;  /* 0x0000000100067824 */ /* 0x001fe200078e0203 */
[----:B------:R-:W-:-:S04]  /*09a0*/  IADD3 R3, R3, 0x80, RZ ;  /* 0x0000008003037810 */ /* 0x000fc80007ffe0ff */
[----:B------:R-:W-:-:S05]  /*09b0*/  IADD3 R6, P0, R6, c[0x0][0x178], RZ ;  /* 0x00005e0006067a10 */ /* 0x000fca0007f1e0ff */
[----:B------:R-:W-:-:S05]  /*09c0*/  IMAD.X R7, RZ, RZ, c[0x0][0x17c], P0 ;  /* 0x00005f00ff077624 */ /* 0x000fca00000e06ff */
[----:B------:R0:W-:Y:S03]  /*09d0*/  STG.E.U8 [R6.64], R15 ;  /* 0x0000000f06007986 */ /* 0x0001e6000c101104 */
.L_x_19162:
        /* <DEDUP_REMOVED lines=8> */
.L_x_19163:
[----:B------:R-:W-:Y:S05]  /*0a60*/  BSYNC B1 ;  /* 0x0000000000017941 */ /* 0x000fea0003800000 */
.L_x_19159:
[----:B------:R-:W-:-:S13]  /*0a70*/  ISETP.GE.AND P0, PT, R3, R2, PT ;  /* 0x000000020300720c */ /* 0x000fda0003f06270 */
[----:B0-----:R-:W-:Y:S01]  /*0a80*/  @!P0 IMAD.IADD R6, R0, 0x1, R3 ;  /* 0x0000000100068824 */ /* 0x001fe200078e0203 */
[----:B------:R-:W-:-:S04]  /*0a90*/  @!P0 IADD3 R3, R3, 0x80, RZ ;  /* 0x0000008003038810 */ /* 0x000fc80007ffe0ff */
[----:B------:R-:W-:-:S05]  /*0aa0*/  @!P0 IADD3 R6, P1, R6, c[0x0][0x178], RZ ;  /* 0x00005e0006068a10 */ /* 0x000fca0007f3e0ff */
[----:B------:R-:W-:-:S05]  /*0ab0*/  @!P0 IMAD.X R7, RZ, RZ, c[0x0][0x17c], P1 ;  /* 0x00005f00ff078624 */ /* 0x000fca00008e06ff */
[----:B------:R0:W-:Y:S03]  /*0ac0*/  @!P0 STG.E.U8 [R6.64], R17 ;  /* 0x0000001106008986 */ /* 0x0001e6000c101104 */
.L_x_19164:
[----:B------:R-:W-:Y:S05]  /*0ad0*/  BSYNC B0 ;  /* 0x0000000000007941 */ /* 0x000fea0003800000 */
.L_x_19158:
        /* <DEDUP_REMOVED lines=8> */
.L_x_19165:
        /* <DEDUP_REMOVED lines=10> */
.L_x_34230:


//--------------------- .text._ZN2at6native29vectorized_elementwise_kernelILi4EZZZNS0_17clamp_kernel_cudaERNS_18TensorIteratorBaseERKN3c106ScalarES7_ENKUlvE_clEvENKUlvE_clEvEUlhE_St5arrayIPcLm2EEEEviT0_T1_ --------------------------
	.section	.text._ZN2at6native29vectorized_elementwise_kernelILi4EZZZNS0_17clamp_kernel_cudaERNS_18TensorIteratorBaseERKN3c106ScalarES7_ENKUlvE_clEvENKUlvE_clEvEUlhE_St5arrayIPcLm2EEEEviT0_T1_,"ax",@progbits
	.sectioninfo	@"SHI_REGISTERS=24"
	.align	128
        .global         _ZN2at6native29vectorized_elementwise_kernelILi4EZZZNS0_17clamp_kernel_cudaERNS_18TensorIteratorBaseERKN3c106ScalarES7_ENKUlvE_clEvENKUlvE_clEvEUlhE_St5arrayIPcLm2EEEEviT0_T1_
        .type           _ZN2at6native29vectorized_elementwise_kernelILi4EZZZNS0_17clamp_kernel_cudaERNS_18TensorIteratorBaseERKN3c106ScalarES7_ENKUlvE_clEvENKUlvE_clEvEUlhE_St5arrayIPcLm2EEEEviT0_T1_,@function
        .size           _ZN2at6native29vectorized_elementwise_kernelILi4EZZZNS0_17clamp_kernel_cudaERNS_18TensorIteratorBaseERKN3c106ScalarES7_ENKUlvE_clEvENKUlvE_clEvEUlhE_St5arrayIPcLm2EEEEviT0_T1_,(.L_x_34231 - _ZN2at6native29vectorized_elementwise_kernelILi4EZZZNS0_17clamp_kernel_cudaERNS_18TensorIteratorBaseERKN3c106ScalarES7_ENKUlvE_clEvENKUlvE_clEvEUlhE_St5arrayIPcLm2EEEEviT0_T1_)
        .other          _ZN2at6native29vectorized_elementwise_kernelILi4EZZZNS0_17clamp_kernel_cudaERNS_18TensorIteratorBaseERKN3c106ScalarES7_ENKUlvE_clEvENKUlvE_clEvEUlhE_St5arrayIPcLm2EEEEviT0_T1_,@"STO_CUDA_ENTRY STV_DEFAULT"
_ZN2at6native29vectorized_elementwise_kernelILi4EZZZNS0_17clamp_kernel_cudaERNS_18TensorIteratorBaseERKN3c106ScalarES7_ENKUlvE_clEvENKUlvE_clEvEUlhE_St5arrayIPcLm2EEEEviT0_T1_:
.text._ZN2at6native29vectorized_elementwise_kernelILi4EZZZNS0_17clamp_kernel_cudaERNS_18TensorIteratorBaseERKN3c106ScalarES7_ENKUlvE_clEvENKUlvE_clEvEUlhE_St5arrayIPcLm2EEEEviT0_T1_:
        /* <DEDUP_REMOVED lines=14> */
[----:B------:R0:W3:Y:S02]  /*00e0*/  LDG.E R10, [R4.64+0x200] ;  /* 0x00020004040a7981 */ /* 0x0000e4000c1e1900 */
[----:B0-----:R-:W-:-:S05]  /*00f0*/  IADD3 R4, P0, R0, c[0x0][0x178], RZ ;  /* 0x00005e0000047a10 */ /* 0x001fca0007f1e0ff */
[----:B------:R-:W-:-:S04]  /*0100*/  IMAD.X R5, RZ, RZ, c[0x0][0x17c], P0 ;  /* 0x00005f00ff057624 */ /* 0x000fc800000e06ff */
[----:B------:R-:W-:Y:S01]  /*0110*/  IMAD.WIDE R4, R2, 0x4, R4 ;  /* 0x0000000402047825 */ /* 0x000fe200078e0204 */
[C---:B--2---:R-:W-:Y:S02]  /*0120*/  PRMT R3, R9.reuse, 0x7770, RZ ;  /* 0x0000777009037816 */ /* 0x044fe400000000ff */
[----:B------:R-:W-:Y:S02]  /*0130*/  PRMT R6, R9, 0x7771, RZ ;  /* 0x0000777109067816 */ /* 0x000fe400000000ff */
[C---:B---3--:R-:W-:Y:S02]  /*0140*/  PRMT R7, R10.reuse, 0x7770, RZ ;  /* 0x000077700a077816 */ /* 0x048fe400000000ff */
[----:B------:R-:W-:Y:S02]  /*0150*/  PRMT R8, R10, 0x7771, RZ ;  /* 0x000077710a087816 */ /* 0x000fe400000000ff */
[----:B------:R-:W-:Y:S02]  /*0160*/  IMNMX.U32 R3, R3, UR6, !PT ;  /* 0x0000000603037c17 */ /* 0x000fe4000f800000 */
[----:B------:R-:W-:-:S02]  /*0170*/  IMNMX.U32 R6, R6, UR6, !PT ;  /* 0x0000000606067c17 */ /* 0x000fc4000f800000 */
[----:B------:R-:W-:Y:S02]  /*0180*/  IMNMX.U32 R7, R7, UR6, !PT ;  /* 0x0000000607077c17 */ /* 0x000fe4000f800000 */
[----:B------:R-:W-:Y:S02]  /*0190*/  IMNMX.U32 R8, R8, UR6, !PT ;  /* 0x0000000608087c17 */ /* 0x000fe4000f800000 */
[----:B------:R-:W-:Y:S02]  /*01a0*/  IMNMX R3, R3, UR7, PT ;  /* 0x0000000703037c17 */ /* 0x000fe4000b800200 */
[----:B------:R-:W-:Y:S02]  /*01b0*/  IMNMX R6, R6, UR7, PT ;  /* 0x0000000706067c17 */ /* 0x000fe4000b800200 */
[----:B------:R-:W-:Y:S02]  /*01c0*/  IMNMX R7, R7, UR7, PT ;  /* 0x0000000707077c17 */ /* 0x000fe4000b800200 */
[----:B------:R-:W-:-:S02]  /*01d0*/  IMNMX R8, R8, UR7, PT ;  /* 0x0000000708087c17 */ /* 0x000fc4000b800200 */
[----:B------:R-:W-:Y:S02]  /*01e0*/  PRMT R11, R6, 0x7604, R3 ;  /* 0x00007604060b7816 */ /* 0x000fe40000000003 */
[----:B------:R-:W-:Y:S02]  /*01f0*/  PRMT R0, R9, 0x7772, RZ ;  /* 0x0000777209007816 */ /* 0x000fe400000000ff */
[----:B------:R-:W-:Y:S02]  /*0200*/  PRMT R3, R10, 0x7772, RZ ;  /* 0x000077720a037816 */ /* 0x000fe400000000ff */
[----:B------:R-:W-:Y:S02]  /*0210*/  PRMT R8, R8, 0x7604, R7 ;  /* 0x0000760408087816 */ /* 0x000fe40000000007 */
[----:B------:R-:W-:Y:S02]  /*0220*/  IMNMX.U32 R6, R0, UR6, !PT ;  /* 0x0000000600067c17 */ /* 0x000fe4000f800000 */
[----:B------:R-:W-:-:S02]  /*0230*/  IMNMX.U32 R7, R3, UR6, !PT ;  /* 0x0000000603077c17 */ /* 0x000fc4000f800000 */
[----:B------:R-:W-:Y:S02]  /*0240*/  PRMT R0, R9, 0x7773, RZ ;  /* 0x0000777309007816 */ /* 0x000fe400000000ff */
[----:B------:R-:W-:Y:S02]  /*0250*/  PRMT R3, R10, 0x7773, RZ ;  /* 0x000077730a037816 */ /* 0x000fe400000000ff */
[----:B------:R-:W-:Y:S02]  /*0260*/  IMNMX R6, R6, UR7, PT ;  /* 0x0000000706067c17 */ /* 0x000fe4000b800200 */
[----:B------:R-:W-:Y:S02]  /*0270*/  IMNMX R7, R7, UR7, PT ;  /* 0x0000000707077c17 */ /* 0x000fe4000b800200 */
[----:B------:R-:W-:Y:S02]  /*0280*/  IMNMX.U32 R0, R0, UR6, !PT ;  /* 0x0000000600007c17 */ /* 0x000fe4000f800000 */
[----:B------:R-:W-:-:S02]  /*0290*/  IMNMX.U32 R3, R3, UR6, !PT ;  /* 0x0000000603037c17 */ /* 0x000fc4000f800000 */
[----:B------:R-:W-:Y:S02]  /*02a0*/  PRMT R11, R6, 0x7054, R11 ;  /* 0x00007054060b7816 */ /* 0x000fe4000000000b */
[----:B------:R-:W-:Y:S02]  /*02b0*/  PRMT R8, R7, 0x7054, R8 ;  /* 0x0000705407087816 */ /* 0x000fe40000000008 */
[----:B------:R-:W-:Y:S02]  /*02c0*/  IMNMX R0, R0, UR7, PT ;  /* 0x0000000700007c17 */ /* 0x000fe4000b800200 */
[----:B------:R-:W-:Y:S02]  /*02d0*/  IMNMX R3, R3, UR7, PT ;  /* 0x0000000703037c17 */ /* 0x000fe4000b800200 */
[----:B------:R-:W-:Y:S02]  /*02e0*/  PRMT R11, R0, 0x654, R11 ;  /* 0x00000654000b7816 */ /* 0x000fe4000000000b */
[----:B------:R-:W-:-:S03]  /*02f0*/  PRMT R3, R3, 0x654, R8 ;  /* 0x0000065403037816 */ /* 0x000fc60000000008 */
[----:B------:R-:W-:Y:S04]  /*0300*/  STG.E [R4.64], R11 ;  /* 0x0000000b04007986 */ /* 0x000fe8000c101904 */
[----:B------:R-:W-:Y:S01]  /*0310*/  STG.E [R4.64+0x200], R3 ;  /* 0x0002000304007986 */ /* 0x000fe2000c101904 */
[----:B------:R-:W-:Y:S05]  /*0320*/  EXIT ;  /* 0x000000000000794d */ /* 0x000fea0003800000 */
.L_x_19166:
        /* <DEDUP_REMOVED lines=91> */
.L_x_19169:
[----:B------:R-:W-:-:S13]  /*08e0*/  ISETP.GE.AND P0, PT, R3, R2, PT ;  /* 0x000000020300720c */ /* 0x000fda0003f06270 */
[----:B------:R-:W-:Y:S05]  /*08f0*/  @P0 BRA `(.L_x_19171) ;  /* 0x000000c000000947 */ /* 0x000fea0003800000 */
[----:B0-----:R-:W-:Y:S01]  /*0900*/  IMAD.IADD R6, R0, 0x1, R3 ;  /* 0x0000000100067824 */ /* 0x001fe200078e0203 */
[----:B------:R-:W-:-:S04]  /*0910*/  IADD3 R3, R3, 0x80, RZ ;  /* 0x0000008003037810 */ /* 0x000fc80007ffe0ff */
[----:B------:R-:W-:-:S05]  /*0920*/  IADD3 R6, P0, R6, c[0x0][0x178], RZ ;  /* 0x00005e0006067a10 */ /* 0x000fca0007f1e0ff */
[----:B------:R-:W-:-:S05]  /*0930*/  IMAD.X R7, RZ, RZ, c[0x0][0x17c], P0 ;  /* 0x00005f00ff077624 */ /* 0x000fca00000e06ff */
[----:B------:R0:W-:Y:S03]  /*0940*/  STG.E.U8 [R6.64], R11 ;  /* 0x0000000b06007986 */ /* 0x0001e6000c101104 */
.L_x_19170:
[----:B------:R-:W-:-:S13]  /*0950*/  ISETP.GE.AND P0, PT, R3, R2, PT ;  /* 0x000000020300720c */ /* 0x000fda0003f06270 */
[----:B------:R-:W-:Y:S05]  /*0960*/  @P0 BRA `(.L_x_19172) ;  /* 0x000000d000000947 */ /* 0x000fea0003800000 */
[----:B0-----:R-:W-:Y:S01]  /*0970*/  IMAD.IADD R6, R0, 0x1, R3 ;  /* 0x0000000100067824 */ /* 0x001fe200078e0203 */
[----:B------:R-:W-:-:S04]  /*0980*/  IADD3 R3, R3, 0x80, RZ ;  /* 0x0000008003037810 */ /* 0x000fc80007ffe0ff */
[----:B------:R-:W-:-:S05]  /*0990*/  IADD3 R6, P0, R6, c[0x0][0x178], RZ ;  /* 0x00005e0006067a10 */ /* 0x000fca0007f1e0ff */
[----:B------:R-:W-:-:S05]  /*09a0*/  IMAD.X R7, RZ, RZ, c[0x0][0x17c], P0 ;  /* 0x00005f00ff077624 */ /* 0x000fca00000e06ff */
[----:B------:R0:W-:Y:S03]  /*09b0*/  STG.E.U8 [R6.64], R15 ;  /* 0x0000000f06007986 */ /* 0x0001e6000c101104 */
.L_x_19171:
        /* <DEDUP_REMOVED lines=8> */
.L_x_19172:
[----:B------:R-:W-:Y:S05]  /*0a40*/  BSYNC B1 ;  /* 0x0000000000017941 */ /* 0x000fea0003800000 */
.L_x_19168:
[----:B------:R-:W-:-:S13]  /*0a50*/  ISETP.GE.AND P0, PT, R3, R2, PT ;  /* 0x000000020300720c */ /* 0x000fda0003f06270 */
[----:B0-----:R-:W-:Y:S01]  /*0a60*/  @!P0 IMAD.IADD R6, R0, 0x1, R3 ;  /* 0x0000000100068824 */ /* 0x001fe200078e0203 */
[----:B------:R-:W-:-:S04]  /*0a70*/  @!P0 IADD3 R3, R3, 0x80, RZ ;  /* 0x0000008003038810 */ /* 0x000fc80007ffe0ff */
[----:B------:R-:W-:-:S05]  /*0a80*/  @!P0 IADD3 R6, P1, R6, c[0x0][0x178], RZ ;  /* 0x00005e0006068a10 */ /* 0x000fca0007f3e0ff */
[----:B------:R-:W-:-:S05]  /*0a90*/  @!P0 IMAD.X R7, RZ, RZ, c[0x0][0x17c], P1 ;  /* 0x00005f00ff078624 */ /* 0x000fca00008e06ff */
[----:B------:R0:W-:Y:S03]  /*0aa0*/  @!P0 STG.E.U8 [R6.64], R17 ;  /* 0x0000001106008986 */ /* 0x0001e6000c101104 */
.L_x_19173:
[----:B------:R-:W-:Y:S05]  /*0ab0*/  BSYNC B0 ;  /* 0x0000000000007941 */ /* 0x000fea0003800000 */
.L_x_19167:
        /* <DEDUP_REMOVED lines=8> */
.L_x_19174:
        /* <DEDUP_REMOVED lines=12> */
.L_x_34231:


//--------------------- .text._ZN2at6native29vectorized_elementwise_kernelILi8EZZZNS0_17clamp_kernel_cudaERNS_18TensorIteratorBaseERKN3c106ScalarES7_ENKUlvE_clEvENKUlvE_clEvEUlhE_St5arrayIPcLm2EEEEviT0_T1_ --------------------------
	.section	.text._ZN2at6native29vectorized_elementwise_kernelILi8EZZZNS0_17clamp_kernel_cudaERNS_18TensorIteratorBaseERKN3c106ScalarES7_ENKUlvE_clEvENKUlvE_clEvEUlhE_St5arrayIPcLm2EEEEviT0_T1_,"ax",@progbits
	.sectioninfo	@"SHI_REGISTERS=4"
	.align	128
        .global         _ZN2at6native29vectorized_elementwise_kernelILi8EZZZNS0_17clamp_kernel_cudaERNS_18TensorIteratorBaseERKN3c106ScalarES7_ENKUlvE_clEvENKUlvE_clEvEUlhE_St5arrayIPcLm2EEEEviT0_T1_
        .type           _ZN2at6native29vectorized_elementwise_kernelILi8EZZZNS0_17clamp_kernel_cudaERNS_18TensorIteratorBaseERKN3c106ScalarES7_ENKUlvE_clEvENKUlvE_clEvEUlhE_St5arrayIPcLm2EEEEviT0_T1_,@function
        .size           _ZN2at6native29vectorized_elementwise_kernelILi8EZZZNS0_17clamp_kernel_cudaERNS_18TensorIteratorBaseERKN3c106ScalarES7_ENKUlvE_clEvENKUlvE_clEvEUlhE_St5arrayIPcLm2EEEEviT0_T1_,(.L_x_34232 - _ZN2at6native29vectorized_elementwise_kernelILi8EZZZNS0_17clamp_kernel_cudaERNS_18TensorIteratorBaseERKN3c106ScalarES7_ENKUlvE_clEvENKUlvE_clEvEUlhE_St5arrayIPcLm2EEEEviT0_T1_)
        .other          _ZN2at6native29vectorized_elementwise_kernelILi8EZZZNS0_17clamp_kernel_cudaERNS_18TensorIteratorBaseERKN3c106ScalarES7_ENKUlvE_clEvENKUlvE_clEvEUlhE_St5arrayIPcLm2EEEEviT0_T1_,@"STO_CUDA_ENTRY STV_DEFAULT"
_ZN2at6native29vectorized_elementwise_kernelILi8EZZZNS0_17clamp_kernel_cudaERNS_18TensorIteratorBaseERKN3c106ScalarES7_ENKUlvE_clEvENKUlvE_clEvEUlhE_St5arrayIPcLm2EEEEviT0_T1_:
.text._ZN2at6native29vectorized_elementwise_kernelILi8EZZZNS0_17clamp_kernel_cudaERNS_18TensorIteratorBaseERKN3c106ScalarES7_ENKUlvE_clEvENKUlvE_clEvEUlhE_St5arrayIPcLm2EEEEviT0_T1_:
[----:B------:R-:W-:Y:S02]  /*0000*/  MOV R1, c[0x0][0x28] ;  /* 0x00000a0000017a02 */ /* 0x000fe40000000f00 */
[----:B------:R-:W-:Y:S05]  /*0010*/  EXIT ;  /* 0x000000000000794d */ /* 0x000fea0003800000 */
.L_x_19175:
        /* <DEDUP_REMOVED lines=14> */
.L_x_34232:


//--------------------- .text._ZN2at6native18elementwise_kernelILi128ELi4EZNS0_15gpu_kernel_implIZZZNS0_16sqrt_kernel_cudaERNS_18TensorIteratorBaseEENKUlvE0_clEvENKUlvE2_clEvEUlN3c108BFloat16EE_EEvS4_RKT_EUliE_EEviT1_ --------------------------
	.section	.text._ZN2at6native18elementwise_kernelILi128ELi4EZNS0_15gpu_kernel_implIZZZNS0_16sqrt_kernel_cudaERNS_18TensorIteratorBaseEENKUlvE0_clEvENKUlvE2_clEvEUlN3c108BFloat16EE_EEvS4_RKT_EUliE_EEviT1_,"ax",@progbits
	.sectioninfo	@"SHI_REGISTERS=26"
	.align	128
        .global         _ZN2at6native18elementwise_kernelILi128ELi4EZNS0_15gpu_kernel_implIZZZNS0_16sqrt_kernel_cudaERNS_18TensorIteratorBaseEENKUlvE0_clEvENKUlvE2_clEvEUlN3c108BFloat16EE_EEvS4_RKT_EUliE_EEviT1_
        .type           _ZN2at6native18elementwise_kernelILi128ELi4EZNS0_15gpu_kernel_implIZZZNS0_16sqrt_kernel_cudaERNS_18TensorIteratorBaseEENKUlvE0_clEvENKUlvE2_clEvEUlN3c108BFloat16EE_EEvS4_RKT_EUliE_EEviT1_,@function
        .size           _ZN2at6native18elementwise_kernelILi128ELi4EZNS0_15gpu_kernel_implIZZZNS0_16sqrt_kernel_cudaERNS_18TensorIteratorBaseEENKUlvE0_clEvENKUlvE2_clEvEUlN3c108BFloat16EE_EEvS4_RKT_EUliE_EEviT1_,(.L_x_34233 - _ZN2at6native18elementwise_kernelILi128ELi4EZNS0_15gpu_kernel_implIZZZNS0_16sqrt_kernel_cudaERNS_18TensorIteratorBaseEENKUlvE0_clEvENKUlvE2_clEvEUlN3c108BFloat16EE_EEvS4_RKT_EUliE_EEviT1_)
        .other          _ZN2at6native18elementwise_kernelILi128ELi4EZNS0_15gpu_kernel_implIZZZNS0_16sqrt_kernel_cudaERNS_18TensorIteratorBaseEENKUlvE0_clEvENKUlvE2_clEvEUlN3c108BFloat16EE_EEvS4_RKT_EUliE_EEviT1_,@"STO_CUDA_ENTRY STV_DEFAULT"
_ZN2at6native18elementwise_kernelILi128ELi4EZNS0_15gpu_kernel_implIZZZNS0_16sqrt_kernel_cudaERNS_18TensorIteratorBaseEENKUlvE0_clEvENKUlvE2_clEvEUlN3c108BFloat16EE_EEvS4_RKT_EUliE_EEviT1_:
.text._ZN2at6native18elementwise_kernelILi128ELi4EZNS0_15gpu_kernel_implIZZZNS0_16sqrt_kernel_cudaERNS_18TensorIteratorBaseEENKUlvE0_clEvENKUlvE2_clEvEUlN3c108BFloat16EE_EEvS4_RKT_EUliE_EEviT1_:
        /* <DEDUP_REMOVED lines=236> */
.L_x_19178:
        /* <DEDUP_REMOVED lines=20> */
.L_x_19182:
[----:B------:R-:W2:Y:S02]  /*1000*/  LDG.E.U8 R2, [R2.64] ;  /* 0x0000002402027981 */ /* 0x000ea4000c1e1100 */
[----:B--2---:R-:W0:Y:S02]  /*1010*/  I2F.U16 R0, R2 ;  /* 0x0000000200007306 */ /* 0x004e240000101000 */
[----:B0-----:R-:W-:Y:S01]  /*1020*/  F2FP.BF16.PACK_AB R0, RZ, R0 ;  /* 0x00000000ff00723e */ /* 0x001fe200000010ff */
[----:B------:R-:W-:Y:S05]  /*1030*/  BRA `(.L_x_19184) ;  /* 0x00000e3000007947 */ /* 0x000fea0003800000 */
.L_x_19181:
        /* <DEDUP_REMOVED lines=10> */
.L_x_19186:
[----:B------:R-:W2:Y:S02]  /*10e0*/  LDG.E R2, [R2.64] ;  /* 0x0000002402027981 */ /* 0x000ea4000c1e1900 */
[----:B--2---:R-:W0:Y:S02]  /*10f0*/  I2F R0, R2 ;  /* 0x0000000200007306 */ /* 0x004e240000201400 */
[----:B0-----:R-:W-:Y:S01]  /*1100*/  F2FP.BF16.PACK_AB R0, RZ, R0 ;  /* 0x00000000ff00723e */ /* 0x001fe200000010ff */
[----:B------:R-:W-:Y:S05]  /*1110*/  BRA `(.L_x_19184) ;  /* 0x00000d5000007947 */ /* 0x000fea0003800000 */
.L_x_19185:
[----:B------:R-:W2:Y:S02]  /*1120*/  LDG.E.U16 R2, [R2.64] ;  /* 0x0000002402027981 */ /* 0x000ea4000c1e1500 */
[----:B--2---:R-:W0:Y:S02]  /*1130*/  I2F.S16 R0, R2 ;  /* 0x0000000200007306 */ /* 0x004e240000101400 */
[----:B0-----:R-:W-:Y:S01]  /*1140*/  F2FP.BF16.PACK_AB R0, RZ, R0 ;  /* 0x00000000ff00723e */ /* 0x001fe200000010ff */
[----:B------:R-:W-:Y:S05]  /*1150*/  BRA `(.L_x_19184) ;  /* 0x00000d1000007947 */ /* 0x000fea0003800000 */
.L_x_19180:
        /* <DEDUP_REMOVED lines=9> */
.L_x_19188:
[----:B------:R-:W2:Y:S02]  /*11f0*/  LDG.E.U16 R0, [R2.64] ;  /* 0x0000002402007981 */ /* 0x000ea4000c1e1500 */
[----:B--2---:R-:W-:-:S05]  /*1200*/  HADD2.F32 R0, -RZ, R0.H0_H0 ;  /* 0x20000000ff007230 */ /* 0x004fca0000004100 */
[----:B------:R-:W-:Y:S01]  /*1210*/  F2FP.BF16.PACK_AB R0, RZ, R0 ;  /* 0x00000000ff00723e */ /* 0x000fe200000010ff */
[----:B------:R-:W-:Y:S05]  /*1220*/  BRA `(.L_x_19184) ;  /* 0x00000c4000007947 */ /* 0x000fea0003800000 */
.L_x_19187:
        /* <DEDUP_REMOVED lines=9> */
.L_x_19190:
[----:B------:R-:W2:Y:S02]  /*12c0*/  LDG.E.U16 R2, [R2.64] ;  /* 0x0000002402027981 */ /* 0x000ea4000c1e1500 */
[----:B--2---:R-:W-:-:S05]  /*12d0*/  HADD2.F32 R0, -RZ, R2.H0_H0 ;  /* 0x20000002ff007230 */ /* 0x004fca0000004100 */
[----:B------:R-:W-:Y:S01]  /*12e0*/  F2FP.BF16.PACK_AB R0, RZ, R0 ;  /* 0x00000000ff00723e */ /* 0x000fe200000010ff */
[----:B------:R-:W-:Y:S05]  /*12f0*/  BRA `(.L_x_19184) ;  /* 0x00000b7000007947 */ /* 0x000fea0003800000 */
.L_x_19189:
[----:B------:R-:W2:Y:S02]  /*1300*/  LDG.E.64 R2, [R2.64] ;  /* 0x0000002402027981 */ /* 0x000ea4000c1e1b00 */
[----:B--2---:R-:W0:Y:S01]  /*1310*/  F2F.F32.F64 R0, R2 ;  /* 0x0000000200007310 */ /* 0x004e220000301000 */
[----:B------:R-:W0:-:S14]  /*1320*/  DSETP.GEU.AND P0, PT, |R2|, c[0x2][0x0], PT ;  /* 0x008000000200762a */ /* 0x000e1c0003f0e200 */
[----:B0-----:R-:W-:-:S05]  /*1330*/  @!P0 FMUL R0, R0, 1.175494350822287508e-38 ;  /* 0x0080000000008820 */ /* 0x001fca0000400000 */
[----:B------:R-:W-:Y:S01]  /*1340*/  F2FP.BF16.PACK_AB R0, RZ, R0 ;  /* 0x00000000ff00723e */ /* 0x000fe200000010ff */
[----:B------:R-:W-:Y:S05]  /*1350*/  BRA `(.L_x_19184) ;  /* 0x00000b1000007947 */ /* 0x000fea0003800000 */
.L_x_19179:
        /* <DEDUP_REMOVED lines=13> */
.L_x_19193:
[----:B------:R-:W2:Y:S02]  /*1430*/  LDG.E.64 R2, [R2.64] ;  /* 0x0000002402027981 */ /* 0x000ea4000c1e1b00 */
[----:B--2---:R-:W0:Y:S01]  /*1440*/  F2F.F32.F64 R0, R2 ;  /* 0x0000000200007310 */ /* 0x004e220000301000 */
[----:B------:R-:W0:-:S14]  /*1450*/  DSETP.GEU.AND P0, PT, |R2|, c[0x2][0x0], PT ;  /* 0x008000000200762a */ /* 0x000e1c0003f0e200 */
[----:B0-----:R-:W-:-:S05]  /*1460*/  @!P0 FMUL R0, R0, 1.175494350822287508e-38 ;  /* 0x0080000000008820 */ /* 0x001fca0000400000 */
[----:B------:R-:W-:Y:S01]  /*1470*/  F2FP.BF16.PACK_AB R0, RZ, R0 ;  /* 0x00000000ff00723e */ /* 0x000fe200000010ff */
[----:B------:R-:W-:Y:S05]  /*1480*/  BRA `(.L_x_19184) ;  /* 0x000009e000007947 */ /* 0x000fea0003800000 */
.L_x_19192:
        /* <DEDUP_REMOVED lines=28> */
.L_x_19195:
        /* <DEDUP_REMOVED lines=15> */
.L_x_19194:
[----:B------:R0:W5:Y:S01]  /*1740*/  LDG.E.U16 R0, [R2.64] ;  /* 0x0000002402007981 */ /* 0x000162000c1e1500 */
[----:B------:R-:W-:Y:S05]  /*1750*/  BRA `(.L_x_19184) ;  /* 0x0000071000007947 */ /* 0x000fea0003800000 */
.L_x_19191:
        /* <DEDUP_REMOVED lines=12> */
.L_x_19198:
        /* <DEDUP_REMOVED lines=21> */
.L_x_19202:
[----:B------:R-:W-:Y:S05]  /*1970*/  BSYNC B1 ;  /* 0x0000000000017941 */ /* 0x000fea0003800000 */
.L_x_19201:
[----:B------:R-:W-:Y:S01]  /*1980*/  LEA R3, R0, 0x3b800000, 0x17 ;  /* 0x3b80000000037811 */ /* 0x000fe200078eb8ff */
[----:B------:R-:W-:-:S05]  /*1990*/  IMAD.SHL.U32 R0, R2, 0x100000, RZ ;  /* 0x0010000002007824 */ /* 0x000fca00078e00ff */
[----:B------:R-:W-:Y:S02]  /*19a0*/  LOP3.LUT R0, R3, R0, R4, 0xfe, !PT ;  /* 0x0000000003007212 */ /* 0x000fe400078efe04 */
.L_x_19200:
[----:B------:R-:W-:Y:S05]  /*19b0*/  BSYNC B0 ;  /* 0x0000000000007941 */ /* 0x000fea0003800000 */
.L_x_19199:
[----:B------:R-:W-:Y:S01]  /*19c0*/  F2FP.BF16.PACK_AB R0, RZ, R0 ;  /* 0x00000000ff00723e */ /* 0x000fe200000010ff */
[----:B------:R-:W-:Y:S05]  /*19d0*/  BRA `(.L_x_19184) ;  /* 0x0000049000007947 */ /* 0x000fea0003800000 */
.L_x_19197:
        /* <DEDUP_REMOVED lines=21> */
.L_x_19206:
[----:B------:R-:W-:Y:S05]  /*1b30*/  BSYNC B1 ;  /* 0x0000000000017941 */ /* 0x000fea0003800000 */
.L_x_19205:
[----:B------:R-:W-:Y:S01]  /*1b40*/  LEA R3, R0, 0x37800000, 0x17 ;  /* 0x3780000000037811 */ /* 0x000fe200078eb8ff */
[----:B------:R-:W-:-:S05]  /*1b50*/  IMAD.SHL.U32 R0, R2, 0x200000, RZ ;  /* 0x0020000002007824 */ /* 0x000fca00078e00ff */
[----:B------:R-:W-:Y:S02]  /*1b60*/  LOP3.LUT R0, R3, R0, R4, 0xfe, !PT ;  /* 0x0000000003007212 */ /* 0x000fe400078efe04 */
.L_x_19204:
[----:B------:R-:W-:Y:S05]  /*1b70*/  BSYNC B0 ;  /* 0x0000000000007941 */ /* 0x000fea0003800000 */
.L_x_19203:
[----:B------:R-:W-:Y:S01]  /*1b80*/  F2FP.BF16.PACK_AB R0, RZ, R0 ;  /* 0x00000000ff00723e */ /* 0x000fe200000010ff */
[----:B------:R-:W-:Y:S05]  /*1b90*/  BRA `(.L_x_19184) ;  /* 0x000002d000007947 */ /* 0x000fea0003800000 */
.L_x_19196:
        /* <DEDUP_REMOVED lines=14> */
.L_x_19210:
[----:B------:R-:W-:Y:S05]  /*1c80*/  BSYNC B0 ;  /* 0x0000000000007941 */ /* 0x000fea0003800000 */
.L_x_19209:
[----:B------:R-:W-:Y:S01]  /*1c90*/  F2FP.BF16.PACK_AB R0, RZ, R0 ;  /* 0x00000000ff00723e */ /* 0x000fe200000010ff */
[----:B------:R-:W-:Y:S05]  /*1ca0*/  BRA `(.L_x_19184) ;  /* 0x000001c000007947 */ /* 0x000fea0003800000 */
.L_x_19183:
        /* <DEDUP_REMOVED lines=21> */
.L_x_19208:
[----:B------:R-:W2:Y:S02]  /*1e00*/  LDG.E.64 R2, [R2.64] ;  /* 0x0000002402027981 */ /* 0x000ea4000c1e1b00 */
[----:B--2---:R-:W0:Y:S02]  /*1e10*/  I2F.U64 R0, R2 ;  /* 0x0000000200007312 */ /* 0x004e240000301000 */
[----:B0-----:R-:W-:Y:S01]  /*1e20*/  F2FP.BF16.PACK_AB R0, RZ, R0 ;  /* 0x00000000ff00723e */ /* 0x001fe200000010ff */
[----:B------:R-:W-:Y:S05]  /*1e30*/  BRA `(.L_x_19184) ;  /* 0x0000003000007947 */ /* 0x000fea0003800000 */
.L_x_19207:
[----:B------:R-:W2:Y:S02]  /*1e40*/  LDG.E R2, [R2.64] ;  /* 0x0000002402027981 */ /* 0x000ea4000c1e1900 */
[----:B--2---:R-:W0:Y:S02]  /*1e50*/  I2F.U32 R0, R2 ;  /* 0x0000000200007306 */ /* 0x004e240000201000 */
[----:B0-----:R-:W-:-:S06]  /*1e60*/  F2FP.BF16.PACK_AB R0, RZ, R0 ;  /* 0x00000000ff00723e */ /* 0x001fcc00000010ff */
.L_x_19184:
[----:B------:R-:W1:Y:S01]  /*1e70*/  LDC.U8 R4, c[0x0][0x371] ;  /* 0x0000dc40ff047b82 */ /* 0x000e620000000000 */
[----:B-----5:R-:W-:-:S06]  /*1e80*/  PRMT R0, RZ, 0x5410, R0 ;  /* 0x00005410ff007816 */ /* 0x020fcc0000000000 */
[----:B------:R-:W2:Y:S02]  /*1e90*/  MUFU.SQRT R0, R0 ;  /* 0x0000000000007308 */ /* 0x000ea40000002000 */
[----:B0-2---:R-:W-:Y:S02]  /*1ea0*/  F2FP.BF16.PACK_AB R3, RZ, R0 ;  /* 0x00000000ff03723e */ /* 0x005fe400000010ff */
        /* <DEDUP_REMOVED lines=15> */
.L_x_19214:
[----:B------:R-:W-:-:S06]  /*1fa0*/  PRMT R3, RZ, 0x5410, R3 ;  /* 0x00005410ff037816 */ /* 0x000fcc0000000003 */
[----:B------:R-:W0:Y:S02]  /*1fb0*/  F2I.S64.TRUNC R2, R3 ;  /* 0x0000000300027311 */ /* 0x000e24000020d900 */
[----:B0-----:R0:W-:Y:S01]  /*1fc0*/  STG.E.U8 [R16.64], R2 ;  /* 0x0000000210007986 */ /* 0x0011e2000c101124 */
[----:B------:R-:W-:Y:S05]  /*1fd0*/  BRA `(.L_x_19216) ;  /* 0x00000e4000007947 */ /* 0x000fea0003800000 */
.L_x_19213:
        /* <DEDUP_REMOVED lines=10> */
.L_x_19218:
[----:B------:R-:W-:-:S06]  /*2080*/  PRMT R3, RZ, 0x5410, R3 ;  /* 0x00005410ff037816 */ /* 0x000fcc0000000003 */
[----:B------:R-:W0:Y:S02]  /*2090*/  F2I.FTZ.TRUNC.NTZ R3, R3 ;  /* 0x0000000300037305 */ /* 0x000e24000021f100 */
[----:B0-----:R0:W-:Y:S01]  /*20a0*/  STG.E [R16.64], R3 ;  /* 0x0000000310007986 */ /* 0x0011e2000c101924 */
[----:B------:R-:W-:Y:S05]  /*20b0*/  BRA `(.L_x_19216) ;  /* 0x00000d6000007947 */ /* 0x000fea0003800000 */
.L_x_19217:
[----:B------:R-:W-:-:S06]  /*20c0*/  PRMT R3, RZ, 0x5410, R3 ;  /* 0x00005410ff037816 */ /* 0x000fcc0000000003 */
[----:B------:R-:W0:Y:S02]  /*20d0*/  F2I.FTZ.TRUNC.NTZ R3, R3 ;  /* 0x0000000300037305 */ /* 0x000e24000021f100 */
[----:B0-----:R0:W-:Y:S01]  /*20e0*/  STG.E.U16 [R16.64], R3 ;  /* 0x0000000310007986 */ /* 0x0011e2000c101524 */
[----:B------:R-:W-:Y:S05]  /*20f0*/  BRA `(.L_x_19216) ;  /* 0x00000d2000007947 */ /* 0x000fea0003800000 */
.L_x_19212:
        /* <DEDUP_REMOVED lines=9> */
.L_x_19220:
[----:B------:R-:W-:-:S04]  /*2190*/  PRMT R0, RZ, 0x5410, R3 ;  /* 0x00005410ff007816 */ /* 0x000fc80000000003 */
[----:B------:R-:W-:-:S05]  /*21a0*/  F2FP.PACK_AB R0, RZ, R0 ;  /* 0x00000000ff00723e */ /* 0x000fca00000000ff */
[----:B------:R0:W-:Y:S01]  /*21b0*/  STG.E.U16 [R16.64], R0 ;  /* 0x0000000010007986 */ /* 0x0001e2000c101524 */
[----:B------:R-:W-:Y:S05]  /*21c0*/  BRA `(.L_x_19216) ;  /* 0x00000c5000007947 */ /* 0x000fea0003800000 */
.L_x_19219:
        /* <DEDUP_REMOVED lines=10> */
.L_x_19222:
[----:B------:R-:W-:-:S04]  /*2270*/  PRMT R3, RZ, 0x5410, R3 ;  /* 0x00005410ff037816 */ /* 0x000fc80000000003 */
[----:B------:R-:W-:-:S04]  /*2280*/  F2FP.PACK_AB R3, RZ, R3 ;  /* 0x00000003ff03723e */ /* 0x000fc800000000ff */
[----:B------:R-:W-:-:S05]  /*2290*/  PRMT R3, R3, 0x5410, RZ ;  /* 0x0000541003037816 */ /* 0x000fca00000000ff */
[----:B------:R0:W-:Y:S01]  /*22a0*/  STG.E [R16.64], R3 ;  /* 0x0000000310007986 */ /* 0x0001e2000c101924 */
[----:B------:R-:W-:Y:S05]  /*22b0*/  BRA `(.L_x_19216) ;  /* 0x00000b6000007947 */ /* 0x000fea0003800000 */
.L_x_19221:
[----:B------:R-:W-:-:S05]  /*22c0*/  PRMT R2, RZ, 0x5410, R3 ;  /* 0x00005410ff027816 */ /* 0x000fca0000000003 */
[----:B------:R-:W-:-:S06]  /*22d0*/  FMUL.FTZ R2, R2, 1 ;  /* 0x3f80000002027820 */ /* 0x000fcc0000410000 */
[----:B------:R-:W0:Y:S02]  /*22e0*/  F2F.F64.F32 R2, R2 ;  /* 0x0000000200027310 */ /* 0x000e240000201800 */
[----:B0-----:R0:W-:Y:S01]  /*22f0*/  STG.E.64 [R16.64], R2 ;  /* 0x0000000210007986 */ /* 0x0011e2000c101b24 */
[----:B------:R-:W-:Y:S05]  /*2300*/  BRA `(.L_x_19216) ;  /* 0x00000b1000007947 */ /* 0x000fea0003800000 */
.L_x_19211:
        /* <DEDUP_REMOVED lines=13> */
.L_x_19225:
[----:B------:R-:W-:Y:S01]  /*23e0*/  PRMT R3, RZ, 0x5410, R3 ;  /* 0x00005410ff037816 */ /* 0x000fe20000000003 */
[----:B------:R-:W-:-:S04]  /*23f0*/  CS2R R6, SRZ ;  /* 0x0000000000067805 */ /* 0x000fc8000001ff00 */
[----:B------:R-:W-:-:S04]  /*2400*/  FMUL.FTZ R3, R3, 1 ;  /* 0x3f80000003037820 */ /* 0x000fc80000410000 */
[----:B------:R-:W0:Y:S02]  /*2410*/  F2F.F64.F32 R4, R3 ;  /* 0x0000000300047310 */ /* 0x000e240000201800 */
[----:B0-----:R0:W-:Y:S01]  /*2420*/  STG.E.128 [R16.64], R4 ;  /* 0x0000000410007986 */ /* 0x0011e2000c101d24 */
[----:B------:R-:W-:Y:S05]  /*2430*/  BRA `(.L_x_19216) ;  /* 0x000009e000007947 */ /* 0x000fea0003800000 */
.L_x_19224:
        /* <DEDUP_REMOVED lines=21> */
.L_x_19229:
[----:B------:R-:W-:Y:S05]  /*2590*/  BSYNC B0 ;  /* 0x0000000000007941 */ /* 0x000fea0003800000 */
.L_x_19228:
[----:B------:R-:W-:-:S05]  /*25a0*/  LOP3.LUT R3, R0, R3, RZ, 0xfc, !PT ;  /* 0x0000000300037212 */ /* 0x000fca00078efcff */
[----:B------:R0:W-:Y:S01]  /*25b0*/  STG.E.U8 [R16.64], R3 ;  /* 0x0000000310007986 */ /* 0x0001e2000c101124 */
[----:B------:R-:W-:Y:S05]  /*25c0*/  BRA `(.L_x_19216) ;  /* 0x0000085000007947 */ /* 0x000fea0003800000 */
.L_x_19227:
        /* <DEDUP_REMOVED lines=13> */
.L_x_19231:
[----:B------:R-:W-:Y:S01]  /*26a0*/  IMAD.MOV.U32 R0, RZ, RZ, 0x7f ;  /* 0x0000007fff007424 */ /* 0x000fe200078e00ff */
[----:B------:R-:W-:-:S04]  /*26b0*/  ISETP.GT.U32.AND P0, PT, R2, 0x7f800000, PT ;  /* 0x7f8000000200780c */ /* 0x000fc80003f04070 */
[----:B------:R-:W-:-:S04]  /*26c0*/  SEL R0, R0, 0x7c, P0 ;  /* 0x0000007c00007807 */ /* 0x000fc80000000000 */
.L_x_19232:
[----:B------:R-:W-:Y:S05]  /*26d0*/  BSYNC B0 ;  /* 0x0000000000007941 */ /* 0x000fea0003800000 */
.L_x_19230:
[----:B------:R-:W-:-:S04]  /*26e0*/  LOP3.LUT R2, R3, 0x80000000, RZ, 0xc0, !PT ;  /* 0x8000000003027812 */ /* 0x000fc800078ec0ff */
[----:B------:R-:W-:-:S04]  /*26f0*/  SHF.R.U32.HI R3, RZ, 0x18, R2 ;  /* 0x00000018ff037819 */ /* 0x000fc80000011602 */
[----:B------:R-:W-:-:S05]  /*2700*/  LOP3.LUT R3, R0, R3, RZ, 0xfc, !PT ;  /* 0x0000000300037212 */ /* 0x000fca00078efcff */
[----:B------:R0:W-:Y:S01]  /*2710*/  STG.E.U8 [R16.64], R3 ;  /* 0x0000000310007986 */ /* 0x0001e2000c101124 */
[----:B------:R-:W-:Y:S05]  /*2720*/  BRA `(.L_x_19216) ;  /* 0x000006f000007947 */ /* 0x000fea0003800000 */
.L_x_19226:
[----:B------:R0:W-:Y:S01]  /*2730*/  STG.E.U16 [R16.64], R3 ;  /* 0x0000000310007986 */ /* 0x0001e2000c101524 */
[----:B------:R-:W-:Y:S05]  /*2740*/  BRA `(.L_x_19216) ;  /* 0x000006d000007947 */ /* 0x000fea0003800000 */
.L_x_19223:
        /* <DEDUP_REMOVED lines=12> */
.L_x_19235:
        /* <DEDUP_REMOVED lines=17> */
.L_x_19238:
[----:B------:R-:W-:-:S04]  /*2920*/  LOP3.LUT R2, R3, 0x80000000, RZ, 0xc0, !PT ;  /* 0x8000000003027812 */ /* 0x000fc800078ec0ff */
[----:B------:R-:W-:-:S04]  /*2930*/  SHF.R.U32.HI R3, RZ, 0x18, R2 ;  /* 0x00000018ff037819 */ /* 0x000fc80000011602 */
[----:B------:R-:W-:-:S04]  /*2940*/  LOP3.LUT R0, R0, R3, RZ, 0xfc, !PT ;  /* 0x0000000300007212 */ /* 0x000fc800078efcff */
[----:B------:R-:W-:Y:S02]  /*2950*/  PRMT R8, R0, 0x7610, R8 ;  /* 0x0000761000087816 */ /* 0x000fe40000000008 */
.L_x_19237:
[----:B------:R-:W-:Y:S05]  /*2960*/  BSYNC B0 ;  /* 0x0000000000007941 */ /* 0x000fea0003800000 */
.L_x_19236:
[----:B------:R0:W-:Y:S01]  /*2970*/  STG.E.U8 [R16.64], R8 ;  /* 0x0000000810007986 */ /* 0x0001e2000c101124 */
[----:B------:R-:W-:Y:S05]  /*2980*/  BRA `(.L_x_19216) ;  /* 0x0000049000007947 */ /* 0x000fea0003800000 */
.L_x_19234:
        /* <DEDUP_REMOVED lines=17> */
.L_x_19241:
[----:B------:R-:W-:-:S04]  /*2aa0*/  LOP3.LUT R2, R3, 0x80000000, RZ, 0xc0, !PT ;  /* 0x8000000003027812 */ /* 0x000fc800078ec0ff */
[----:B------:R-:W-:-:S04]  /*2ab0*/  SHF.R.U32.HI R3, RZ, 0x18, R2 ;  /* 0x00000018ff037819 */ /* 0x000fc80000011602 */
[----:B------:R-:W-:-:S04]  /*2ac0*/  LOP3.LUT R0, R0, R3, RZ, 0xfc, !PT ;  /* 0x0000000300007212 */ /* 0x000fc800078efcff */
[----:B------:R-:W-:Y:S02]  /*2ad0*/  PRMT R8, R0, 0x7610, R8 ;  /* 0x0000761000087816 */ /* 0x000fe40000000008 */
.L_x_19240:
[----:B------:R-:W-:Y:S05]  /*2ae0*/  BSYNC B0 ;  /* 0x0000000000007941 */ /* 0x000fea0003800000 */
.L_x_19239:
[----:B------:R0:W-:Y:S01]  /*2af0*/  STG.E.U8 [R16.64], R8 ;  /* 0x0000000810007986 */ /* 0x0001e2000c101124 */
[----:B------:R-:W-:Y:S05]  /*2b00*/  BRA `(.L_x_19216) ;  /* 0x0000031000007947 */ /* 0x000fea0003800000 */
.L_x_19233:
        /* <DEDUP_REMOVED lines=22> */
.L_x_19215:
        /* <DEDUP_REMOVED lines=20> */
.L_x_19243:
[----:B------:R-:W-:-:S06]  /*2db0*/  PRMT R3, RZ, 0x5410, R3 ;  /* 0x00005410ff037816 */ /* 0x000fcc0000000003 */
[----:B------:R-:W0:Y:S02]  /*2dc0*/  F2I.U64.TRUNC R2, R3 ;  /* 0x0000000300027311 */ /* 0x000e24000020d800 */
[----:B0-----:R0:W-:Y:S01]  /*2dd0*/  STG.E.64 [R16.64], R2 ;  /* 0x0000000210007986 */ /* 0x0011e2000c101b24 */
[----:B------:R-:W-:Y:S05]  /*2de0*/  BRA `(.L_x_19216) ;  /* 0x0000003000007947 */ /* 0x000fea0003800000 */
.L_x_19242:
[----:B------:R-:W-:-:S06]  /*2df0*/  PRMT R3, RZ, 0x5410, R3 ;  /* 0x00005410ff037816 */ /* 0x000fcc0000000003 */
[----:B------:R-:W0:Y:S02]  /*2e00*/  F2I.FTZ.U32.TRUNC.NTZ R3, R3 ;  /* 0x0000000300037305 */ /* 0x000e24000021f000 */
[----:B0-----:R0:W-:Y:S02]  /*2e10*/  STG.E [R16.64], R3 ;  /* 0x0000000310007986 */ /* 0x0011e4000c101924 */
.L_x_19216:
[----:B------:R-:W-:-:S05]  /*2e20*/  IMAD R18, R18, 0x200, R23 ;  /* 0x0000020012127824 */ /* 0x000fca00078e0217 */
[----:B------:R-:W-:Y:S02]  /*2e30*/  IADD3 R19, R18, 0x80, RZ ;  /* 0x0000008012137810 */ /* 0x000fe40007ffe0ff */
.L_x_19177:
[----:B------:R-:W-:Y:S05]  /*2e40*/  BSYNC B6 ;  /* 0x0000000000067941 */ /* 0x000fea0003800000 */
.L_x_19176:
        /* <DEDUP_REMOVED lines=231> */
.L_x_19246:
        /* <DEDUP_REMOVED lines=20> */
.L_x_19250:
[----:B------:R-:W2:Y:S02]  /*3e00*/  LDG.E.U8 R2, [R2.64] ;  /* 0x0000002402027981 */ /* 0x000ea4000c1e1100 */
[----:B--2---:R-:W0:Y:S02]  /*3e10*/  I2F.U16 R0, R2 ;  /* 0x0000000200007306 */ /* 0x004e240000101000 */
[----:B0-----:R-:W-:Y:S01]  /*3e20*/  F2FP.BF16.PACK_AB R0, RZ, R0 ;  /* 0x00000000ff00723e */ /* 0x001fe200000010ff */
[----:B------:R-:W-:Y:S05]  /*3e30*/  BRA `(.L_x_19252) ;  /* 0x00000e3000007947 */ /* 0x000fea0003800000 */
.L_x_19249:
        /* <DEDUP_REMOVED lines=10> */
.L_x_19254:
[----:B------:R-:W2:Y:S02]  /*3ee0*/  LDG.E R2, [R2.64] ;  /* 0x0000002402027981 */ /* 0x000ea4000c1e1900 */
[----:B--2---:R-:W0:Y:S02]  /*3ef0*/  I2F R0, R2 ;  /* 0x0000000200007306 */ /* 0x004e240000201400 */
[----:B0-----:R-:W-:Y:S01]  /*3f00*/  F2FP.BF16.PACK_AB R0, RZ, R0 ;  /* 0x00000000ff00723e */ /* 0x001fe200000010ff */
[----:B------:R-:W-:Y:S05]  /*3f10*/  BRA `(.L_x_19252) ;  /* 0x00000d5000007947 */ /* 0x000fea0003800000 */
.L_x_19253:
[----:B------:R-:W2:Y:S02]  /*3f20*/  LDG.E.U16 R2, [R2.64] ;  /* 0x0000002402027981 */ /* 0x000ea4000c1e1500 */
[----:B--2---:R-:W0:Y:S02]  /*3f30*/  I2F.S16 R0, R2 ;  /* 0x0000000200007306 */ /* 0x004e240000101400 */
[----:B0-----:R-:W-:Y:S01]  /*3f40*/  F2FP.BF16.PACK_AB R0, RZ, R0 ;  /* 0x00000000ff00723e */ /* 0x001fe200000010ff */
[----:B------:R-:W-:Y:S05]  /*3f50*/  BRA `(.L_x_19252) ;  /* 0x00000d1000007947 */ /* 0x000fea0003800000 */
.L_x_19248:
        /* <DEDUP_REMOVED lines=9> */
.L_x_19256:
[----:B------:R-:W2:Y:S02]  /*3ff0*/  LDG.E.U16 R0, [R2.64] ;  /* 0x0000002402007981 */ /* 0x000ea4000c1e1500 */
[----:B--2---:R-:W-:-:S05]  /*4000*/  HADD2.F32 R0, -RZ, R0.H0_H0 ;  /* 0x20000000ff007230 */ /* 0x004fca0000004100 */
[----:B------:R-:W-:Y:S01]  /*4010*/  F2FP.BF16.PACK_AB R0, RZ, R0 ;  /* 0x00000000ff00723e */ /* 0x000fe200000010ff */
[----:B------:R-:W-:Y:S05]  /*4020*/  BRA `(.L_x_19252) ;  /* 0x00000c4000007947 */ /* 0x000fea0003800000 */
.L_x_19255:
        /* <DEDUP_REMOVED lines=9> */
.L_x_19258:
[----:B------:R-:W2:Y:S02]  /*40c0*/  LDG.E.U16 R2, [R2.64] ;  /* 0x0000002402027981 */ /* 0x000ea4000c1e1500 */
[----:B--2---:R-:W-:-:S05]  /*40d0*/  HADD2.F32 R0, -RZ, R2.H0_H0 ;  /* 0x20000002ff007230 */ /* 0x004fca0000004100 */
[----:B------:R-:W-:Y:S01]  /*40e0*/  F2FP.BF16.PACK_AB R0, RZ, R0 ;  /* 0x00000000ff00723e */ /* 0x000fe200000010ff */
[----:B------:R-:W-:Y:S05]  /*40f0*/  BRA `(.L_x_19252) ;  /* 0x00000b7000007947 */ /* 0x000fea0003800000 */
.L_x_19257:
[----:B------:R-:W2:Y:S02]  /*4100*/  LDG.E.64 R2, [R2.64] ;  /* 0x0000002402027981 */ /* 0x000ea4000c1e1b00 */
[----:B--2---:R-:W0:Y:S01]  /*4110*/  F2F.F32.F64 R0, R2 ;  /* 0x0000000200007310 */ /* 0x004e220000301000 */
[----:B------:R-:W0:-:S14]  /*4120*/  DSETP.GEU.AND P0, PT, |R2|, c[0x2][0x0], PT ;  /* 0x008000000200762a */ /* 0x000e1c0003f0e200 */
[----:B0-----:R-:W-:-:S05]  /*4130*/  @!P0 FMUL R0, R0, 1.175494350822287508e-38 ;  /* 0x0080000000008820 */ /* 0x001fca0000400000 */
[----:B------:R-:W-:Y:S01]  /*4140*/  F2FP.BF16.PACK_AB R0, RZ, R0 ;  /* 0x00000000ff00723e */ /* 0x000fe200000010ff */
[----:B------:R-:W-:Y:S05]  /*4150*/  BRA `(.L_x_19252) ;  /* 0x00000b1000007947 */ /* 0x000fea0003800000 */
.L_x_19247:
        /* <DEDUP_REMOVED lines=13> */
.L_x_19261:
[----:B------:R-:W2:Y:S02]  /*4230*/  LDG.E.64 R2, [R2.64] ;  /* 0x0000002402027981 */ /* 0x000ea4000c1e1b00 */
[----:B--2---:R-:W0:Y:S01]  /*4240*/  F2F.F32.F64 R0, R2 ;  /* 0x0000000200007310 */ /* 0x004e220000301000 */
[----:B------:R-:W0:-:S14]  /*4250*/  DSETP.GEU.AND P0, PT, |R2|, c[0x2][0x0], PT ;  /* 0x008000000200762a */ /* 0x000e1c0003f0e200 */
[----:B0-----:R-:W-:-:S05]  /*4260*/  @!P0 FMUL R0, R0, 1.175494350822287508e-38 ;  /* 0x0080000000008820 */ /* 0x001fca0000400000 */
[----:B------:R-:W-:Y:S01]  /*4270*/  F2FP.BF16.PACK_AB R0, RZ, R0 ;  /* 0x00000000ff00723e */ /* 0x000fe200000010ff */
[----:B------:R-:W-:Y:S05]  /*4280*/  BRA `(.L_x_19252) ;  /* 0x000009e000007947 */ /* 0x000fea0003800000 */
.L_x_19260:
        /* <DEDUP_REMOVED lines=28> */
.L_x_19263:
        /* <DEDUP_REMOVED lines=15> */
.L_x_19262:
[----:B------:R0:W5:Y:S01]  /*4540*/  LDG.E.U16 R0, [R2.64] ;  /* 0x0000002402007981 */ /* 0x000162000c1e1500 */
[----:B------:R-:W-:Y:S05]  /*4550*/  BRA `(.L_x_19252) ;  /* 0x0000071000007947 */ /* 0x000fea0003800000 */
.L_x_19259:
        /* <DEDUP_REMOVED lines=12> */
.L_x_19266:
        /* <DEDUP_REMOVED lines=21> */
.L_x_19270:
[----:B------:R-:W-:Y:S05]  /*4770*/  BSYNC B1 ;  /* 0x0000000000017941 */ /* 0x000fea0003800000 */
.L_x_19269:
[----:B------:R-:W-:Y:S01]  /*4780*/  LEA R3, R0, 0x3b800000, 0x17 ;  /* 0x3b80000000037811 */ /* 0x000fe200078eb8ff */
[----:B------:R-:W-:-:S05]  /*4790*/  IMAD.SHL.U32 R0, R2, 0x100000, RZ ;  /* 0x0010000002007824 */ /* 0x000fca00078e00ff */
[----:B------:R-:W-:Y:S02]  /*47a0*/  LOP3.LUT R0, R3, R0, R4, 0xfe, !PT ;  /* 0x0000000003007212 */ /* 0x000fe400078efe04 */
.L_x_19268:
[----:B------:R-:W-:Y:S05]  /*47b0*/  BSYNC B0 ;  /* 0x0000000000007941 */ /* 0x000fea0003800000 */
.L_x_19267:
[----:B------:R-:W-:Y:S01]  /*47c0*/  F2FP.BF16.PACK_AB R0, RZ, R0 ;  /* 0x00000000ff00723e */ /* 0x000fe200000010ff */
[----:B------:R-:W-:Y:S05]  /*47d0*/  BRA `(.L_x_19252) ;  /* 0x0000049000007947 */ /* 0x000fea0003800000 */
.L_x_19265:
        /* <DEDUP_REMOVED lines=21> */
.L_x_19274:
[----:B------:R-:W-:Y:S05]  /*4930*/  BSYNC B1 ;  /* 0x0000000000017941 */ /* 0x000fea0003800000 */
.L_x_19273:
[----:B------:R-:W-:Y:S01]  /*4940*/  LEA R3, R0, 0x37800000, 0x17 ;  /* 0x3780000000037811 */ /* 0x000fe200078eb8ff */
[----:B------:R-:W-:-:S05]  /*4950*/  IMAD.SHL.U32 R0, R2, 0x200000, RZ ;  /* 0x0020000002007824 */ /* 0x000fca00078e00ff */
[----:B------:R-:W-:Y:S02]  /*4960*/  LOP3.LUT R0, R3, R0, R4, 0xfe, !PT ;  /* 0x0000000003007212 */ /* 0x000fe400078efe04 */
.L_x_19272:
[----:B------:R-:W-:Y:S05]  /*4970*/  BSYNC B0 ;  /* 0x0000000000007941 */ /* 0x000fea0003800000 */
.L_x_19271:
[----:B------:R-:W-:Y:S01]  /*4980*/  F2FP.BF16.PACK_AB R0, RZ, R0 ;  /* 0x00000000ff00723e */ /* 0x000fe200000010ff */
[----:B------:R-:W-:Y:S05]  /*4990*/  BRA `(.L_x_19252) ;  /* 0x000002d000007947 */ /* 0x000fea0003800000 */
.L_x_19264:
        /* <DEDUP_REMOVED lines=14> */
.L_x_19278:
[----:B------:R-:W-:Y:S05]  /*4a80*/  BSYNC B0 ;  /* 0x0000000000007941 */ /* 0x000fea0003800000 */
.L_x_19277:
[----:B------:R-:W-:Y:S01]  /*4a90*/  F2FP.BF16.PACK_AB R0, RZ, R0 ;  /* 0x00000000ff00723e */ /* 0x000fe200000010ff */
[----:B------:R-:W-:Y:S05]  /*4aa0*/  BRA `(.L_x_19252) ;  /* 0x000001c000007947 */ /* 0x000fea0003800000 */
.L_x_19251:
        /* <DEDUP_REMOVED lines=21> */
.L_x_19276:
[----:B------:R-:W2:Y:S02]  /*4c00*/  LDG.E.64 R2, [R2.64] ;  /* 0x0000002402027981 */ /* 0x000ea4000c1e1b00 */
[----:B--2---:R-:W0:Y:S02]  /*4c10*/  I2F.U64 R0, R2 ;  /* 0x0000000200007312 */ /* 0x004e240000301000 */
[----:B0-----:R-:W-:Y:S01]  /*4c20*/  F2FP.BF16.PACK_AB R0, RZ, R0 ;  /* 0x00000000ff00723e */ /* 0x001fe200000010ff */
[----:B------:R-:W-:Y:S05]  /*4c30*/  BRA `(.L_x_19252) ;  /* 0x0000003000007947 */ /* 0x000fea0003800000 */
.L_x_19275:
[----:B------:R-:W2:Y:S02]  /*4c40*/  LDG.E R2, [R2.64] ;  /* 0x0000002402027981 */ /* 0x000ea4000c1e1900 */
[----:B--2---:R-:W0:Y:S02]  /*4c50*/  I2F.U32 R0, R2 ;  /* 0x0000000200007306 */ /* 0x004e240000201000 */
[----:B0-----:R-:W-:-:S06]  /*4c60*/  F2FP.BF16.PACK_AB R0, RZ, R0 ;  /* 0x00000000ff00723e */ /* 0x001fcc00000010ff */
.L_x_19252:
        /* <DEDUP_REMOVED lines=19> */
.L_x_19282:
[----:B------:R-:W-:-:S06]  /*4da0*/  PRMT R3, RZ, 0x5410, R2 ;  /* 0x00005410ff037816 */ /* 0x000fcc0000000002 */
[----:B------:R-:W0:Y:S02]  /*4db0*/  F2I.S64.TRUNC R2, R3 ;  /* 0x0000000300027311 */ /* 0x000e24000020d900 */
[----:B0-----:R0:W-:Y:S01]  /*4dc0*/  STG.E.U8 [R16.64], R2 ;  /* 0x0000000210007986 */ /* 0x0011e2000c101124 */
[----:B------:R-:W-:Y:S05]  /*4dd0*/  BRA `(.L_x_19284) ;  /* 0x00000e4000007947 */ /* 0x000fea0003800000 */
.L_x_19281:
        /* <DEDUP_REMOVED lines=10> */
.L_x_19286:
[----:B------:R-:W-:-:S04]  /*4e80*/  PRMT R2, RZ, 0x5410, R2 ;  /* 0x00005410ff027816 */ /* 0x000fc80000000002 */
[----:B------:R-:W0:Y:S02]  /*4e90*/  F2I.FTZ.TRUNC.NTZ R3, R2 ;  /* 0x0000000200037305 */ /* 0x000e24000021f100 */
[----:B0-----:R0:W-:Y:S01]  /*4ea0*/  STG.E [R16.64], R3 ;  /* 0x0000000310007986 */ /* 0x0011e2000c101924 */
[----:B------:R-:W-:Y:S05]  /*4eb0*/  BRA `(.L_x_19284) ;  /* 0x00000d6000007947 */ /* 0x000fea0003800000 */
.L_x_19285:
[----:B------:R-:W-:-:S04]  /*4ec0*/  PRMT R2, RZ, 0x5410, R2 ;  /* 0x00005410ff027816 */ /* 0x000fc80000000002 */
[----:B------:R-:W0:Y:S02]  /*4ed0*/  F2I.FTZ.TRUNC.NTZ R3, R2 ;  /* 0x0000000200037305 */ /* 0x000e24000021f100 */
[----:B0-----:R0:W-:Y:S01]  /*4ee0*/  STG.E.U16 [R16.64], R3 ;  /* 0x0000000310007986 */ /* 0x0011e2000c101524 */
[----:B------:R-:W-:Y:S05]  /*4ef0*/  BRA `(.L_x_19284) ;  /* 0x00000d2000007947 */ /* 0x000fea0003800000 */
.L_x_19280:
        /* <DEDUP_REMOVED lines=9> */
.L_x_19288:
[----:B------:R-:W-:-:S04]  /*4f90*/  PRMT R0, RZ, 0x5410, R2 ;  /* 0x00005410ff007816 */ /* 0x000fc80000000002 */
[----:B------:R-:W-:-:S05]  /*4fa0*/  F2FP.PACK_AB R0, RZ, R0 ;  /* 0x00000000ff00723e */ /* 0x000fca00000000ff */
[----:B------:R0:W-:Y:S01]  /*4fb0*/  STG.E.U16 [R16.64], R0 ;  /* 0x0000000010007986 */ /* 0x0001e2000c101524 */
[----:B------:R-:W-:Y:S05]  /*4fc0*/  BRA `(.L_x_19284) ;  /* 0x00000c5000007947 */ /* 0x000fea0003800000 */
.L_x_19287:
        /* <DEDUP_REMOVED lines=10> */
.L_x_19290:
[----:B------:R-:W-:-:S04]  /*5070*/  PRMT R2, RZ, 0x5410, R2 ;  /* 0x00005410ff027816 */ /* 0x000fc80000000002 */
[----:B------:R-:W-:-:S04]  /*5080*/  F2FP.PACK_AB R3, RZ, R2 ;  /* 0x00000002ff03723e */ /* 0x000fc800000000ff */
[----:B------:R-:W-:-:S05]  /*5090*/  PRMT R3, R3, 0x5410, RZ ;  /* 0x0000541003037816 */ /* 0x000fca00000000ff */
[----:B------:R0:W-:Y:S01]  /*50a0*/  STG.E [R16.64], R3 ;  /* 0x0000000310007986 */ /* 0x0001e2000c101924 */
[----:B------:R-:W-:Y:S05]  /*50b0*/  BRA `(.L_x_19284) ;  /* 0x00000b6000007947 */ /* 0x000fea0003800000 */
.L_x_19289:
[----:B------:R-:W-:-:S05]  /*50c0*/  PRMT R2, RZ, 0x5410, R2 ;  /* 0x00005410ff027816 */ /* 0x000fca0000000002 */
[----:B------:R-:W-:-:S06]  /*50d0*/  FMUL.FTZ R2, R2, 1 ;  /* 0x3f80000002027820 */ /* 0x000fcc0000410000 */
[----:B------:R-:W0:Y:S02]  /*50e0*/  F2F.F64.F32 R2, R2 ;  /* 0x0000000200027310 */ /* 0x000e240000201800 */
[----:B0-----:R0:W-:Y:S01]  /*50f0*/  STG.E.64 [R16.64], R2 ;  /* 0x0000000210007986 */ /* 0x0011e2000c101b24 */
[----:B------:R-:W-:Y:S05]  /*5100*/  BRA `(.L_x_19284) ;  /* 0x00000b1000007947 */ /* 0x000fea0003800000 */
.L_x_19279:
        /* <DEDUP_REMOVED lines=13> */
.L_x_19293:
[----:B------:R-:W-:Y:S01]  /*51e0*/  PRMT R2, RZ, 0x5410, R2 ;  /* 0x00005410ff027816 */ /* 0x000fe20000000002 */
[----:B------:R-:W-:-:S04]  /*51f0*/  CS2R R6, SRZ ;  /* 0x0000000000067805 */ /* 0x000fc8000001ff00 */
[----:B------:R-:W-:-:S04]  /*5200*/  FMUL.FTZ R2, R2, 1 ;  /* 0x3f80000002027820 */ /* 0x000fc80000410000 */
[----:B------:R-:W0:Y:S02]  /*5210*/  F2F.F64.F32 R4, R2 ;  /* 0x0000000200047310 */ /* 0x000e240000201800 */
[----:B0-----:R0:W-:Y:S01]  /*5220*/  STG.E.128 [R16.64], R4 ;  /* 0x0000000410007986 */ /* 0x0011e2000c101d24 */
[----:B------:R-:W-:Y:S05]  /*5230*/  BRA `(.L_x_19284) ;  /* 0x000009e000007947 */ /* 0x000fea0003800000 */
.L_x_19292:
        /* <DEDUP_REMOVED lines=21> */
.L_x_19297:
[----:B------:R-:W-:Y:S05]  /*5390*/  BSYNC B0 ;  /* 0x0000000000007941 */ /* 0x000fea0003800000 */
.L_x_19296:
[----:B------:R-:W-:-:S05]  /*53a0*/  LOP3.LUT R3, R0, R3, RZ, 0xfc, !PT ;  /* 0x0000000300037212 */ /* 0x000fca00078efcff */
[----:B------:R0:W-:Y:S01]  /*53b0*/  STG.E.U8 [R16.64], R3 ;  /* 0x0000000310007986 */ /* 0x0001e2000c101124 */
[----:B------:R-:W-:Y:S05]  /*53c0*/  BRA `(.L_x_19284) ;  /* 0x0000085000007947 */ /* 0x000fea0003800000 */
.L_x_19295:
        /* <DEDUP_REMOVED lines=13> */
.L_x_19299:
[----:B------:R-:W-:Y:S01]  /*54a0*/  IMAD.MOV.U32 R0, RZ, RZ, 0x7f ;  /* 0x0000007fff007424 */ /* 0x000fe200078e00ff */
[----:B------:R-:W-:-:S04]  /*54b0*/  ISETP.GT.U32.AND P0, PT, R2, 0x7f800000, PT ;  /* 0x7f8000000200780c */ /* 0x000fc80003f04070 */
[----:B------:R-:W-:-:S04]  /*54c0*/  SEL R0, R0, 0x7c, P0 ;  /* 0x0000007c00007807 */ /* 0x000fc80000000000 */
.L_x_19300:
[----:B------:R-:W-:Y:S05]  /*54d0*/  BSYNC B0 ;  /* 0x0000000000007941 */ /* 0x000fea0003800000 */
.L_x_19298:
[----:B------:R-:W-:-:S04]  /*54e0*/  LOP3.LUT R2, R3, 0x80000000, RZ, 0xc0, !PT ;  /* 0x8000000003027812 */ /* 0x000fc800078ec0ff */
[----:B------:R-:W-:-:S04]  /*54f0*/  SHF.R.U32.HI R3, RZ, 0x18, R2 ;  /* 0x00000018ff037819 */ /* 0x000fc80000011602 */
[----:B------:R-:W-:-:S05]  /*5500*/  LOP3.LUT R3, R0, R3, RZ, 0xfc, !PT ;  /* 0x0000000300037212 */ /* 0x000fca00078efcff */
[----:B------:R0:W-:Y:S01]  /*5510*/  STG.E.U8 [R16.64], R3 ;  /* 0x0000000310007986 */ /* 0x0001e2000c101124 */
[----:B------:R-:W-:Y:S05]  /*5520*/  BRA `(.L_x_19284) ;  /* 0x000006f000007947 */ /* 0x000fea0003800000 */
.L_x_19294:
[----:B------:R0:W-:Y:S01]  /*5530*/  STG.E.U16 [R16.64], R2 ;  /* 0x0000000210007986 */ /* 0x0001e2000c101524 */
[----:B------:R-:W-:Y:S05]  /*5540*/  BRA `(.L_x_19284) ;  /* 0x000006d000007947 */ /* 0x000fea0003800000 */
.L_x_19291:
        /* <DEDUP_REMOVED lines=12> */
.L_x_19303:
        /* <DEDUP_REMOVED lines=17> */
.L_x_19306:
[----:B------:R-:W-:-:S04]  /*5720*/  LOP3.LUT R2, R3, 0x80000000, RZ, 0xc0, !PT ;  /* 0x8000000003027812 */ /* 0x000fc800078ec0ff */
[----:B------:R-:W-:-:S04]  /*5730*/  SHF.R.U32.HI R3, RZ, 0x18, R2 ;  /* 0x00000018ff037819 */ /* 0x000fc80000011602 */
[----:B------:R-:W-:-:S04]  /*5740*/  LOP3.LUT R0, R0, R3, RZ, 0xfc, !PT ;  /* 0x0000000300007212 */ /* 0x000fc800078efcff */
[----:B------:R-:W-:Y:S02]  /*5750*/  PRMT R8, R0, 0x7610, R8 ;  /* 0x0000761000087816 */ /* 0x000fe40000000008 */
.L_x_19305:
[----:B------:R-:W-:Y:S05]  /*5760*/  BSYNC B0 ;  /* 0x0000000000007941 */ /* 0x000fea0003800000 */
.L_x_19304:
[----:B------:R0:W-:Y:S01]  /*5770*/  STG.E.U8 [R16.64], R8 ;  /* 0x0000000810007986 */ /* 0x0001e2000c101124 */
[----:B------:R-:W-:Y:S05]  /*5780*/  BRA `(.L_x_19284) ;  /* 0x0000049000007947 */ /* 0x000fea0003800000 */
.L_x_19302:
        /* <DEDUP_REMOVED lines=17> */
.L_x_19309:
[----:B------:R-:W-:-:S04]  /*58a0*/  LOP3.LUT R2, R3, 0x80000000, RZ, 0xc0, !PT ;  /* 0x8000000003027812 */ /* 0x000fc800078ec0ff */
[----:B------:R-:W-:-:S04]  /*58b0*/  SHF.R.U32.HI R3, RZ, 0x18, R2 ;  /* 0x00000018ff037819 */ /* 0x000fc80000011602 */
[----:B------:R-:W-:-:S04]  /*58c0*/  LOP3.LUT R0, R0, R3, RZ, 0xfc, !PT ;  /* 0x0000000300007212 */ /* 0x000fc800078efcff */
[----:B------:R-:W-:Y:S02]  /*58d0*/  PRMT R8, R0, 0x7610, R8 ;  /* 0x0000761000087816 */ /* 0x000fe40000000008 */
.L_x_19308:
[----:B------:R-:W-:Y:S05]  /*58e0*/  BSYNC B0 ;  /* 0x0000000000007941 */ /* 0x000fea0003800000 */
.L_x_19307:
[----:B------:R0:W-:Y:S01]  /*58f0*/  STG.E.U8 [R16.64], R8 ;  /* 0x0000000810007986 */ /* 0x0001e2000c101124 */
[----:B------:R-:W-:Y:S05]  /*5900*/  BRA `(.L_x_19284) ;  /* 0x0000031000007947 */ /* 0x000fea0003800000 */
.L_x_19301:
        /* <DEDUP_REMOVED lines=22> */
.L_x_19283:
        /* <DEDUP_REMOVED lines=20> */
.L_x_19311:
[----:B------:R-:W-:-:S06]  /*5bb0*/  PRMT R2, RZ, 0x5410, R2 ;  /* 0x00005410ff027816 */ /* 0x000fcc0000000002 */
[----:B------:R-:W0:Y:S02]  /*5bc0*/  F2I.U64.TRUNC R2, R2 ;  /* 0x0000000200027311 */ /* 0x000e24000020d800 */
[----:B0-----:R0:W-:Y:S01]  /*5bd0*/  STG.E.64 [R16.64], R2 ;  /* 0x0000000210007986 */ /* 0x0011e2000c101b24 */
[----:B------:R-:W-:Y:S05]  /*5be0*/  BRA `(.L_x_19284) ;  /* 0x0000003000007947 */ /* 0x000fea0003800000 */
.L_x_19310:
[----:B------:R-:W-:-:S04]  /*5bf0*/  PRMT R2, RZ, 0x5410, R2 ;  /* 0x00005410ff027816 */ /* 0x000fc80000000002 */
[----:B------:R-:W0:Y:S02]  /*5c00*/  F2I.FTZ.U32.TRUNC.NTZ R3, R2 ;  /* 0x0000000200037305 */ /* 0x000e24000021f000 */
[----:B0-----:R0:W-:Y:S02]  /*5c10*/  STG.E [R16.64], R3 ;  /* 0x0000000310007986 */ /* 0x0011e4000c101924 */
.L_x_19284:
        /* <DEDUP_REMOVED lines=231> */
.L_x_19312:
        /* <DEDUP_REMOVED lines=20> */
.L_x_19316:
[----:B------:R-:W2:Y:S02]  /*6bd0*/  LDG.E.U8 R2, [R2.64] ;  /* 0x0000002402027981 */ /* 0x000ea4000c1e1100 */
[----:B--2---:R-:W0:Y:S02]  /*6be0*/  I2F.U16 R0, R2 ;  /* 0x0000000200007306 */ /* 0x004e240000101000 */
[----:B0-----:R-:W-:Y:S01]  /*6bf0*/  F2FP.BF16.PACK_AB R0, RZ, R0 ;  /* 0x00000000ff00723e */ /* 0x001fe200000010ff */
[----:B------:R-:W-:Y:S05]  /*6c00*/  BRA `(.L_x_19318) ;  /* 0x00000e3000007947 */ /* 0x000fea0003800000 */
.L_x_19315:
        /* <DEDUP_REMOVED lines=10> */
.L_x_19320:
[----:B------:R-:W2:Y:S02]  /*6cb0*/  LDG.E R2, [R2.64] ;  /* 0x0000002402027981 */ /* 0x000ea4000c1e1900 */
[----:B--2---:R-:W0:Y:S02]  /*6cc0*/  I2F R0, R2 ;  /* 0x0000000200007306 */ /* 0x004e240000201400 */
[----:B0-----:R-:W-:Y:S01]  /*6cd0*/  F2FP.BF16.PACK_AB R0, RZ, R0 ;  /* 0x00000000ff00723e */ /* 0x001fe200000010ff */
[----:B------:R-:W-:Y:S05]  /*6ce0*/  BRA `(.L_x_19318) ;  /* 0x00000d5000007947 */ /* 0x000fea0003800000 */
.L_x_19319:
[----:B------:R-:W2:Y:S02]  /*6cf0*/  LDG.E.U16 R2, [R2.64] ;  /* 0x0000002402027981 */ /* 0x000ea4000c1e1500 */
[----:B--2---:R-:W0:Y:S02]  /*6d00*/  I2F.S16 R0, R2 ;  /* 0x0000000200007306 */ /* 0x004e240000101400 */
[----:B0-----:R-:W-:Y:S01]  /*6d10*/  F2FP.BF16.PACK_AB R0, RZ, R0 ;  /* 0x00000000ff00723e */ /* 0x001fe200000010ff */
[----:B------:R-:W-:Y:S05]  /*6d20*/  BRA `(.L_x_19318) ;  /* 0x00000d1000007947 */ /* 0x000fea0003800000 */
.L_x_19314:
        /* <DEDUP_REMOVED lines=9> */
.L_x_19322:
[----:B------:R-:W2:Y:S02]  /*6dc0*/  LDG.E.U16 R0, [R2.64] ;  /* 0x0000002402007981 */ /* 0x000ea4000c1e1500 */
[----:B--2---:R-:W-:-:S05]  /*6dd0*/  HADD2.F32 R0, -RZ, R0.H0_H0 ;  /* 0x20000000ff007230 */ /* 0x004fca0000004100 */
[----:B------:R-:W-:Y:S01]  /*6de0*/  F2FP.BF16.PACK_AB R0, RZ, R0 ;  /* 0x00000000ff00723e */ /* 0x000fe200000010ff */
[----:B------:R-:W-:Y:S05]  /*6df0*/  BRA `(.L_x_19318) ;  /* 0x00000c4000007947 */ /* 0x000fea0003800000 */
.L_x_19321:
        /* <DEDUP_REMOVED lines=9> */
.L_x_19324:
[----:B------:R-:W2:Y:S02]  /*6e90*/  LDG.E.U16 R2, [R2.64] ;  /* 0x0000002402027981 */ /* 0x000ea4000c1e1500 */
[----:B--2---:R-:W-:-:S05]  /*6ea0*/  HADD2.F32 R0, -RZ, R2.H0_H0 ;  /* 0x20000002ff007230 */ /* 0x004fca0000004100 */
[----:B------:R-:W-:Y:S01]  /*6eb0*/  F2FP.BF16.PACK_AB R0, RZ, R0 ;  /* 0x00000000ff00723e */ /* 0x000fe200000010ff */
[----:B------:R-:W-:Y:S05]  /*6ec0*/  BRA `(.L_x_19318) ;  /* 0x00000b7000007947 */ /* 0x000fea0003800000 */
.L_x_19323:
[----:B------:R-:W2:Y:S02]  /*6ed0*/  LDG.E.64 R2, [R2.64] ;  /* 0x0000002402027981 */ /* 0x000ea4000c1e1b00 */
[----:B--2---:R-:W0:Y:S01]  /*6ee0*/  F2F.F32.F64 R0, R2 ;  /* 0x0000000200007310 */ /* 0x004e220000301000 */
[----:B------:R-:W0:-:S14]  /*6ef0*/  DSETP.GEU.AND P0, PT, |R2|, c[0x2][0x0], PT ;  /* 0x008000000200762a */ /* 0x000e1c0003f0e200 */
[----:B0-----:R-:W-:-:S05]  /*6f00*/  @!P0 FMUL R0, R0, 1.175494350822287508e-38 ;  /* 0x0080000000008820 */ /* 0x001fca0000400000 */
[----:B------:R-:W-:Y:S01]  /*6f10*/  F2FP.BF16.PACK_AB R0, RZ, R0 ;  /* 0x00000000ff00723e */ /* 0x000fe200000010ff */
[----:B------:R-:W-:Y:S05]  /*6f20*/  BRA `(.L_x_19318) ;  /* 0x00000b1000007947 */ /* 0x000fea0003800000 */
.L_x_19313:
        /* <DEDUP_REMOVED lines=13> */
.L_x_19327:
[----:B------:R-:W2:Y:S02]  /*7000*/  LDG.E.64 R2, [R2.64] ;  /* 0x0000002402027981 */ /* 0x000ea4000c1e1b00 */
[----:B--2---:R-:W0:Y:S01]  /*7010*/  F2F.F32.F64 R0, R2 ;  /* 0x0000000200007310 */ /* 0x004e220000301000 */
[----:B------:R-:W0:-:S14]  /*7020*/  DSETP.GEU.AND P0, PT, |R2|, c[0x2][0x0], PT ;  /* 0x008000000200762a */ /* 0x000e1c0003f0e200 */
[----:B0-----:R-:W-:-:S05]  /*7030*/  @!P0 FMUL R0, R0, 1.175494350822287508e-38 ;  /* 0x0080000000008820 */ /* 0x001fca0000400000 */
[----:B------:R-:W-:Y:S01]  /*7040*/  F2FP.BF16.PACK_AB R0, RZ, R0 ;  /* 0x00000000ff00723e */ /* 0x000fe200000010ff */
[----:B------:R-:W-:Y:S05]  /*7050*/  BRA `(.L_x_19318) ;  /* 0x000009e000007947 */ /* 0x000fea0003800000 */
.L_x_19326:
        /* <DEDUP_REMOVED lines=28> */
.L_x_19329:
        /* <DEDUP_REMOVED lines=15> */
.L_x_19328:
[----:B------:R0:W5:Y:S01]  /*7310*/  LDG.E.U16 R0, [R2.64] ;  /* 0x0000002402007981 */ /* 0x000162000c1e1500 */
[----:B------:R-:W-:Y:S05]  /*7320*/  BRA `(.L_x_19318) ;  /* 0x0000071000007947 */ /* 0x000fea0003800000 */
.L_x_19325:
        /* <DEDUP_REMOVED lines=12> */
.L_x_19332:
        /* <DEDUP_REMOVED lines=21> */
.L_x_19336:
[----:B------:R-:W-:Y:S05]  /*7540*/  BSYNC B1 ;  /* 0x0000000000017941 */ /* 0x000fea0003800000 */
.L_x_19335:
[----:B------:R-:W-:Y:S01]  /*7550*/  LEA R3, R0, 0x3b800000, 0x17 ;  /* 0x3b80000000037811 */ /* 0x000fe200078eb8ff */
[----:B------:R-:W-:-:S05]  /*7560*/  IMAD.SHL.U32 R0, R2, 0x100000, RZ ;  /* 0x0010000002007824 */ /* 0x000fca00078e00ff */
[----:B------:R-:W-:Y:S02]  /*7570*/  LOP3.LUT R0, R3, R0, R4, 0xfe, !PT ;  /* 0x0000000003007212 */ /* 0x000fe400078efe04 */
.L_x_19334:
[----:B------:R-:W-:Y:S05]  /*7580*/  BSYNC B0 ;  /* 0x0000000000007941 */ /* 0x000fea0003800000 */
.L_x_19333:
[----:B------:R-:W-:Y:S01]  /*7590*/  F2FP.BF16.PACK_AB R0, RZ, R0 ;  /* 0x00000000ff00723e */ /* 0x000fe200000010ff */
[----:B------:R-:W-:Y:S05]  /*75a0*/  BRA `(.L_x_19318) ;  /* 0x0000049000007947 */ /* 0x000fea0003800000 */
.L_x_19331:
        /* <DEDUP_REMOVED lines=21> */
.L_x_19340:
[----:B------:R-:W-:Y:S05]  /*7700*/  BSYNC B1 ;  /* 0x0000000000017941 */ /* 0x000fea0003800000 */
.L_x_19339:
[----:B------:R-:W-:Y:S01]  /*7710*/  LEA R3, R0, 0x37800000, 0x17 ;  /* 0x3780000000037811 */ /* 0x000fe200078eb8ff */
[----:B------:R-:W-:-:S05]  /*7720*/  IMAD.SHL.U32 R0, R2, 0x200000, RZ ;  /* 0x0020000002007824 */ /* 0x000fca00078e00ff */
[----:B------:R-:W-:Y:S02]  /*7730*/  LOP3.LUT R0, R3, R0, R4, 0xfe, !PT ;  /* 0x0000000003007212 */ /* 0x000fe400078efe04 */
.L_x_19338:
[----:B------:R-:W-:Y:S05]  /*7740*/  BSYNC B0 ;  /* 0x0000000000007941 */ /* 0x000fea0003800000 */
.L_x_19337:
[----:B------:R-:W-:Y:S01]  /*7750*/  F2FP.BF16.PACK_AB R0, RZ, R0 ;  /* 0x00000000ff00723e */ /* 0x000fe200000010ff */
[----:B------:R-:W-:Y:S05]  /*7760*/  BRA `(.L_x_19318) ;  /* 0x000002d000007947 */ /* 0x000fea0003800000 */
.L_x_19330:
        /* <DEDUP_REMOVED lines=14> */
.L_x_19344:
[----:B------:R-:W-:Y:S05]  /*7850*/  BSYNC B0 ;  /* 0x0000000000007941 */ /* 0x000fea0003800000 */
.L_x_19343:
[----:B------:R-:W-:Y:S01]  /*7860*/  F2FP.BF16.PACK_AB R0, RZ, R0 ;  /* 0x00000000ff00723e */ /* 0x000fe200000010ff */
[----:B------:R-:W-:Y:S05]  /*7870*/  BRA `(.L_x_19318) ;  /* 0x000001c000007947 */ /* 0x000fea0003800000 */
.L_x_19317:
        /* <DEDUP_REMOVED lines=21> */
.L_x_19342:
[----:B------:R-:W2:Y:S02]  /*79d0*/  LDG.E.64 R2, [R2.64] ;  /* 0x0000002402027981 */ /* 0x000ea4000c1e1b00 */
[----:B--2---:R-:W0:Y:S02]  /*79e0*/  I2F.U64 R0, R2 ;  /* 0x0000000200007312 */ /* 0x004e240000301000 */
[----:B0-----:R-:W-:Y:S01]  /*79f0*/  F2FP.BF16.PACK_AB R0, RZ, R0 ;  /* 0x00000000ff00723e */ /* 0x001fe200000010ff */
[----:B------:R-:W-:Y:S05]  /*7a00*/  BRA `(.L_x_19318) ;  /* 0x0000003000007947 */ /* 0x000fea0003800000 */
.L_x_19341:
[----:B------:R-:W2:Y:S02]  /*7a10*/  LDG.E R2, [R2.64] ;  /* 0x0000002402027981 */ /* 0x000ea4000c1e1900 */
[----:B--2---:R-:W0:Y:S02]  /*7a20*/  I2F.U32 R0, R2 ;  /* 0x0000000200007306 */ /* 0x004e240000201000 */
[----:B0-----:R-:W-:-:S06]  /*7a30*/  F2FP.BF16.PACK_AB R0, RZ, R0 ;  /* 0x00000000ff00723e */ /* 0x001fcc00000010ff */
.L_x_19318:
        /* <DEDUP_REMOVED lines=19> */
.L_x_19348:
[----:B------:R-:W-:-:S06]  /*7b70*/  PRMT R3, RZ, 0x5410, R2 ;  /* 0x00005410ff037816 */ /* 0x000fcc0000000002 */
[----:B------:R-:W0:Y:S02]  /*7b80*/  F2I.S64.TRUNC R2, R3 ;  /* 0x0000000300027311 */ /* 0x000e24000020d900 */
[----:B0-----:R0:W-:Y:S01]  /*7b90*/  STG.E.U8 [R16.64], R2 ;  /* 0x0000000210007986 */ /* 0x0011e2000c101124 */
[----:B------:R-:W-:Y:S05]  /*7ba0*/  BRA `(.L_x_19350) ;  /* 0x00000e4000007947 */ /* 0x000fea0003800000 */
.L_x_19347:
        /* <DEDUP_REMOVED lines=10> */
.L_x_19352:
[----:B------:R-:W-:-:S04]  /*7c50*/  PRMT R2, RZ, 0x5410, R2 ;  /* 0x00005410ff027816 */ /* 0x000fc80000000002 */
[----:B------:R-:W0:Y:S02]  /*7c60*/  F2I.FTZ.TRUNC.NTZ R3, R2 ;  /* 0x0000000200037305 */ /* 0x000e24000021f100 */
[----:B0-----:R0:W-:Y:S01]  /*7c70*/  STG.E [R16.64], R3 ;  /* 0x0000000310007986 */ /* 0x0011e2000c101924 */
[----:B------:R-:W-:Y:S05]  /*7c80*/  BRA `(.L_x_19350) ;  /* 0x00000d6000007947 */ /* 0x000fea0003800000 */
.L_x_19351:
[----:B------:R-:W-:-:S04]  /*7c90*/  PRMT R2, RZ, 0x5410, R2 ;  /* 0x00005410ff027816 */ /* 0x000fc80000000002 */
[----:B------:R-:W0:Y:S02]  /*7ca0*/  F2I.FTZ.TRUNC.NTZ R3, R2 ;  /* 0x0000000200037305 */ /* 0x000e24000021f100 */
[----:B0-----:R0:W-:Y:S01]  /*7cb0*/  STG.E.U16 [R16.64], R3 ;  /* 0x0000000310007986 */ /* 0x0011e2000c101524 */
[----:B------:R-:W-:Y:S05]  /*7cc0*/  BRA `(.L_x_19350) ;  /* 0x00000d2000007947 */ /* 0x000fea0003800000 */
.L_x_19346:
        /* <DEDUP_REMOVED lines=9> */
.L_x_19354:
[----:B------:R-:W-:-:S04]  /*7d60*/  PRMT R0, RZ, 0x5410, R2 ;  /* 0x00005410ff007816 */ /* 0x000fc80000000002 */
[----:B------:R-:W-:-:S05]  /*7d70*/  F2FP.PACK_AB R0, RZ, R0 ;  /* 0x00000000ff00723e */ /* 0x000fca00000000ff */
[----:B------:R0:W-:Y:S01]  /*7d80*/  STG.E.U16 [R16.64], R0 ;  /* 0x0000000010007986 */ /* 0x0001e2000c101524 */
[----:B------:R-:W-:Y:S05]  /*7d90*/  BRA `(.L_x_19350) ;  /* 0x00000c5000007947 */ /* 0x000fea0003800000 */
.L_x_19353:
        /* <DEDUP_REMOVED lines=10> */
.L_x_19356:
[----:B------:R-:W-:-:S04]  /*7e40*/  PRMT R2, RZ, 0x5410, R2 ;  /* 0x00005410ff027816 */ /* 0x000fc80000000002 */
[----:B------:R-:W-:-:S04]  /*7e50*/  F2FP.PACK_AB R3, RZ, R2 ;  /* 0x00000002ff03723e */ /* 0x000fc800000000ff */
[----:B------:R-:W-:-:S05]  /*7e60*/  PRMT R3, R3, 0x5410, RZ ;  /* 0x0000541003037816 */ /* 0x000fca00000000ff */
[----:B------:R0:W-:Y:S01]  /*7e70*/  STG.E [R16.64], R3 ;  /* 0x0000000310007986 */ /* 0x0001e2000c101924 */
[----:B------:R-:W-:Y:S05]  /*7e80*/  BRA `(.L_x_19350) ;  /* 0x00000b6000007947 */ /* 0x000fea0003800000 */
.L_x_19355:
[----:B------:R-:W-:-:S05]  /*7e90*/  PRMT R2, RZ, 0x5410, R2 ;  /* 0x00005410ff027816 */ /* 0x000fca0000000002 */
[----:B------:R-:W-:-:S06]  /*7ea0*/  FMUL.FTZ R2, R2, 1 ;  /* 0x3f80000002027820 */ /* 0x000fcc0000410000 */
[----:B------:R-:W0:Y:S02]  /*7eb0*/  F2F.F64.F32 R2, R2 ;  /* 0x0000000200027310 */ /* 0x000e240000201800 */
[----:B0-----:R0:W-:Y:S01]  /*7ec0*/  STG.E.64 [R16.64], R2 ;  /* 0x0000000210007986 */ /* 0x0011e2000c101b24 */
[----:B------:R-:W-:Y:S05]  /*7ed0*/  BRA `(.L_x_19350) ;  /* 0x00000b1000007947 */ /* 0x000fea0003800000 */
.L_x_19345:
        /* <DEDUP_REMOVED lines=13> */
.L_x_19359:
[----:B------:R-:W-:Y:S01]  /*7fb0*/  PRMT R2, RZ, 0x5410, R2 ;  /* 0x00005410ff027816 */ /* 0x000fe20000000002 */
[----:B------:R-:W-:-:S04]  /*7fc0*/  CS2R R6, SRZ ;  /* 0x0000000000067805 */ /* 0x000fc8000001ff00 */
[----:B------:R-:W-:-:S04]  /*7fd0*/  FMUL.FTZ R2, R2, 1 ;  /* 0x3f80000002027820 */ /* 0x000fc80000410000 */
[----:B------:R-:W0:Y:S02]  /*7fe0*/  F2F.F64.F32 R4, R2 ;  /* 0x0000000200047310 */ /* 0x000e240000201800 */
[----:B0-----:R0:W-:Y:S01]  /*7ff0*/  STG.E.128 [R16.64], R4 ;  /* 0x0000000410007986 */ /* 0x0011e2000c101d24 */
[----:B------:R-:W-:Y:S05]  /*8000*/  BRA `(.L_x_19350) ;  /* 0x000009e000007947 */ /* 0x000fea0003800000 */
.L_x_19358:
        /* <DEDUP_REMOVED lines=21> */
.L_x_19363:
[----:B------:R-:W-:Y:S05]  /*8160*/  BSYNC B0 ;  /* 0x0000000000007941 */ /* 0x000fea0003800000 */
.L_x_19362:
[----:B------:R-:W-:-:S05]  /*8170*/  LOP3.LUT R3, R0, R3, RZ, 0xfc, !PT ;  /* 0x0000000300037212 */ /* 0x000fca00078efcff */
[----:B------:R0:W-:Y:S01]  /*8180*/  STG.E.U8 [R16.64], R3 ;  /* 0x0000000310007986 */ /* 0x0001e2000c101124 */
[----:B------:R-:W-:Y:S05]  /*8190*/  BRA `(.L_x_19350) ;  /* 0x0000085000007947 */ /* 0x000fea0003800000 */
.L_x_19361:
        /* <DEDUP_REMOVED lines=13> */
.L_x_19365:
[----:B------:R-:W-:Y:S01]  /*8270*/  IMAD.MOV.U32 R0, RZ, RZ, 0x7f ;  /* 0x0000007fff007424 */ /* 0x000fe200078e00ff */
[----:B------:R-:W-:-:S04]  /*8280*/  ISETP.GT.U32.AND P0, PT, R2, 0x7f800000, PT ;  /* 0x7f8000000200780c */ /* 0x000fc80003f04070 */
[----:B------:R-:W-:-:S04]  /*8290*/  SEL R0, R0, 0x7c, P0 ;  /* 0x0000007c00007807 */ /* 0x000fc80000000000 */
.L_x_19366:
[----:B------:R-:W-:Y:S05]  /*82a0*/  BSYNC B0 ;  /* 0x0000000000007941 */ /* 0x000fea0003800000 */
.L_x_19364:
[----:B------:R-:W-:-:S04]  /*82b0*/  LOP3.LUT R2, R3, 0x80000000, RZ, 0xc0, !PT ;  /* 0x8000000003027812 */ /* 0x000fc800078ec0ff */
[----:B------:R-:W-:-:S04]  /*82c0*/  SHF.R.U32.HI R3, RZ, 0x18, R2 ;  /* 0x00000018ff037819 */ /* 0x000fc80000011602 */
[----:B------:R-:W-:-:S05]  /*82d0*/  LOP3.LUT R3, R0, R3, RZ, 0xfc, !PT ;  /* 0x0000000300037212 */ /* 0x000fca00078efcff */
[----:B------:R0:W-:Y:S01]  /*82e0*/  STG.E.U8 [R16.64], R3 ;  /* 0x0000000310007986 */ /* 0x0001e2000c101124 */
[----:B------:R-:W-:Y:S05]  /*82f0*/  BRA `(.L_x_19350) ;  /* 0x000006f000007947 */ /* 0x000fea0003800000 */
.L_x_19360:
[----:B------:R0:W-:Y:S01]  /*8300*/  STG.E.U16 [R16.64], R2 ;  /* 0x0000000210007986 */ /* 0x0001e2000c101524 */
[----:B------:R-:W-:Y:S05]  /*8310*/  BRA `(.L_x_19350) ;  /* 0x000006d000007947 */ /* 0x000fea0003800000 */
.L_x_19357:
        /* <DEDUP_REMOVED lines=12> */
.L_x_19369:
        /* <DEDUP_REMOVED lines=17> */
.L_x_19372:
[----:B------:R-:W-:-:S04]  /*84f0*/  LOP3.LUT R2, R3, 0x80000000, RZ, 0xc0, !PT ;  /* 0x8000000003027812 */ /* 0x000fc800078ec0ff */
[----:B------:R-:W-:-:S04]  /*8500*/  SHF.R.U32.HI R3, RZ, 0x18, R2 ;  /* 0x00000018ff037819 */ /* 0x000fc80000011602 */
[----:B------:R-:W-:-:S04]  /*8510*/  LOP3.LUT R0, R0, R3, RZ, 0xfc, !PT ;  /* 0x0000000300007212 */ /* 0x000fc800078efcff */
[----:B------:R-:W-:Y:S02]  /*8520*/  PRMT R8, R0, 0x7610, R8 ;  /* 0x0000761000087816 */ /* 0x000fe40000000008 */
.L_x_19371:
[----:B------:R-:W-:Y:S05]  /*8530*/  BSYNC B0 ;  /* 0x0000000000007941 */ /* 0x000fea0003800000 */
.L_x_19370:
[----:B------:R0:W-:Y:S01]  /*8540*/  STG.E.U8 [R16.64], R8 ;  /* 0x0000000810007986 */ /* 0x0001e2000c101124 */
[----:B------:R-:W-:Y:S05]  /*8550*/  BRA `(.L_x_19350) ;  /* 0x0000049000007947 */ /* 0x000fea0003800000 */
.L_x_19368:
        /* <DEDUP_REMOVED lines=17> */
.L_x_19375:
[----:B------:R-:W-:-:S04]  /*8670*/  LOP3.LUT R2, R3, 0x80000000, RZ, 0xc0, !PT ;  /* 0x8000000003027812 */ /* 0x000fc800078ec0ff */
[----:B------:R-:W-:-:S04]  /*8680*/  SHF.R.U32.HI R3, RZ, 0x18, R2 ;  /* 0x00000018ff037819 */ /* 0x000fc80000011602 */
[----:B------:R-:W-:-:S04]  /*8690*/  LOP3.LUT R0, R0, R3, RZ, 0xfc, !PT ;  /* 0x0000000300007212 */ /* 0x000fc800078efcff */
[----:B------:R-:W-:Y:S02]  /*86a0*/  PRMT R8, R0, 0x7610, R8 ;  /* 0x0000761000087816 */ /* 0x000fe40000000008 */
.L_x_19374:
[----:B------:R-:W-:Y:S05]  /*86b0*/  BSYNC B0 ;  /* 0x0000000000007941 */ /* 0x000fea0003800000 */
.L_x_19373:
[----:B------:R0:W-:Y:S01]  /*86c0*/  STG.E.U8 [R16.64], R8 ;  /* 0x0000000810007986 */ /* 0x0001e2000c101124 */
[----:B------:R-:W-:Y:S05]  /*86d0*/  BRA `(.L_x_19350) ;  /* 0x0000031000007947 */ /* 0x000fea0003800000 */
.L_x_19367:
        /* <DEDUP_REMOVED lines=22> */
.L_x_19349:
        /* <DEDUP_REMOVED lines=20> */
.L_x_19377:
[----:B------:R-:W-:-:S06]  /*8980*/  PRMT R2, RZ, 0x5410, R2 ;  /* 0x00005410ff027816 */ /* 0x000fcc0000000002 */
[----:B------:R-:W0:Y:S02]  /*8990*/  F2I.U64.TRUNC R2, R2 ;  /* 0x0000000200027311 */ /* 0x000e24000020d800 */
[----:B0-----:R0:W-:Y:S01]  /*89a0*/  STG.E.64 [R16.64], R2 ;  /* 0x0000000210007986 */ /* 0x0011e2000c101b24 */
[----:B------:R-:W-:Y:S05]  /*89b0*/  BRA `(.L_x_19350) ;  /* 0x0000003000007947 */ /* 0x000fea0003800000 */
.L_x_19376:
[----:B------:R-:W-:-:S04]  /*89c0*/  PRMT R2, RZ, 0x5410, R2 ;  /* 0x00005410ff027816 */ /* 0x000fc80000000002 */
[----:B------:R-:W0:Y:S02]  /*89d0*/  F2I.FTZ.U32.TRUNC.NTZ R3, R2 ;  /* 0x0000000200037305 */ /* 0x000e24000021f000 */
[----:B0-----:R0:W-:Y:S02]  /*89e0*/  STG.E [R16.64], R3 ;  /* 0x0000000310007986 */ /* 0x0011e4000c101924 */
.L_x_19350:
[----:B------:R-:W-:Y:S02]  /*89f0*/  IADD3 R19, R19, 0x80, RZ ;  /* 0x0000008013137810 */ /* 0x000fe40007ffe0ff */
.L_x_19245:
[----:B------:R-:W-:Y:S05]  /*8a00*/  BSYNC B6 ;  /* 0x0000000000067941 */ /* 0x000fea0003800000 */
.L_x_19244:
        /* <DEDUP_REMOVED lines=230> */
.L_x_19378:
        /* <DEDUP_REMOVED lines=20> */
.L_x_19382:
[----:B------:R-:W2:Y:S02]  /*99b0*/  LDG.E.U8 R2, [R2.64] ;  /* 0x0000002402027981 */ /* 0x000ea4000c1e1100 */
[----:B--2---:R-:W0:Y:S02]  /*99c0*/  I2F.U16 R0, R2 ;  /* 0x0000000200007306 */ /* 0x004e240000101000 */
[----:B0-----:R-:W-:Y:S01]  /*99d0*/  F2FP.BF16.PACK_AB R0, RZ, R0 ;  /* 0x00000000ff00723e */ /* 0x001fe200000010ff */
[----:B------:R-:W-:Y:S05]  /*99e0*/  BRA `(.L_x_19384) ;  /* 0x00000e3000007947 */ /* 0x000fea0003800000 */
.L_x_19381:
        /* <DEDUP_REMOVED lines=10> */
.L_x_19386:
[----:B------:R-:W2:Y:S02]  /*9a90*/  LDG.E R2, [R2.64] ;  /* 0x0000002402027981 */ /* 0x000ea4000c1e1900 */
[----:B--2---:R-:W0:Y:S02]  /*9aa0*/  I2F R0, R2 ;  /* 0x0000000200007306 */ /* 0x004e240000201400 */
[----:B0-----:R-:W-:Y:S01]  /*9ab0*/  F2FP.BF16.PACK_AB R0, RZ, R0 ;  /* 0x00000000ff00723e */ /* 0x001fe200000010ff */
[----:B------:R-:W-:Y:S05]  /*9ac0*/  BRA `(.L_x_19384) ;  /* 0x00000d5000007947 */ /* 0x000fea0003800000 */
.L_x_19385:
[----:B------:R-:W2:Y:S02]  /*9ad0*/  LDG.E.U16 R2, [R2.64] ;  /* 0x0000002402027981 */ /* 0x000ea4000c1e1500 */
[----:B--2---:R-:W0:Y:S02]  /*9ae0*/  I2F.S16 R0, R2 ;  /* 0x0000000200007306 */ /* 0x004e240000101400 */
[----:B0-----:R-:W-:Y:S01]  /*9af0*/  F2FP.BF16.PACK_AB R0, RZ, R0 ;  /* 0x00000000ff00723e */ /* 0x001fe200000010ff */
[----:B------:R-:W-:Y:S05]  /*9b00*/  BRA `(.L_x_19384) ;  /* 0x00000d1000007947 */ /* 0x000fea0003800000 */
.L_x_19380:
        /* <DEDUP_REMOVED lines=9> */
.L_x_19388:
[----:B------:R-:W2:Y:S02]  /*9ba0*/  LDG.E.U16 R0, [R2.64] ;  /* 0x0000002402007981 */ /* 0x000ea4000c1e1500 */
[----:B--2---:R-:W-:-:S05]  /*9bb0*/  HADD2.F32 R0, -RZ, R0.H0_H0 ;  /* 0x20000000ff007230 */ /* 0x004fca0000004100 */
[----:B------:R-:W-:Y:S01]  /*9bc0*/  F2FP.BF16.PACK_AB R0, RZ, R0 ;  /* 0x00000000ff00723e */ /* 0x000fe200000010ff */
[----:B------:R-:W-:Y:S05]  /*9bd0*/  BRA `(.L_x_19384) ;  /* 0x00000c4000007947 */ /* 0x000fea0003800000 */
.L_x_19387:
        /* <DEDUP_REMOVED lines=9> */
.L_x_19390:
[----:B------:R-:W2:Y:S02]  /*9c70*/  LDG.E.U16 R2, [R2.64] ;  /* 0x0000002402027981 */ /* 0x000ea4000c1e1500 */
[----:B--2---:R-:W-:-:S05]  /*9c80*/  HADD2.F32 R0, -RZ, R2.H0_H0 ;  /* 0x20000002ff007230 */ /* 0x004fca0000004100 */
[----:B------:R-:W-:Y:S01]  /*9c90*/  F2FP.BF16.PACK_AB R0, RZ, R0 ;  /* 0x00000000ff00723e */ /* 0x000fe200000010ff */
[----:B------:R-:W-:Y:S05]  /*9ca0*/  BRA `(.L_x_19384) ;  /* 0x00000b7000007947 */ /* 0x000fea0003800000 */
.L_x_19389:
[----:B------:R-:W2:Y:S02]  /*9cb0*/  LDG.E.64 R2, [R2.64] ;  /* 0x0000002402027981 */ /* 0x000ea4000c1e1b00 */
[----:B--2---:R-:W0:Y:S01]  /*9cc0*/  F2F.F32.F64 R0, R2 ;  /* 0x0000000200007310 */ /* 0x004e220000301000 */
[----:B------:R-:W0:-:S14]  /*9cd0*/  DSETP.GEU.AND P0, PT, |R2|, c[0x2][0x0], PT ;  /* 0x008000000200762a */ /* 0x000e1c0003f0e200 */
[----:B0-----:R-:W-:-:S05]  /*9ce0*/  @!P0 FMUL R0, R0, 1.175494350822287508e-38 ;  /* 0x0080000000008820 */ /* 0x001fca0000400000 */
[----:B------:R-:W-:Y:S01]  /*9cf0*/  F2FP.BF16.PACK_AB R0, RZ, R0 ;  /* 0x00000000ff00723e */ /* 0x000fe200000010ff */
[----:B------:R-:W-:Y:S05]  /*9d00*/  BRA `(.L_x_19384) ;  /* 0x00000b1000007947 */ /* 0x000fea0003800000 */
.L_x_19379:
        /* <DEDUP_REMOVED lines=13> */
.L_x_19393:
[----:B------:R-:W2:Y:S02]  /*9de0*/  LDG.E.64 R2, [R2.64] ;  /* 0x0000002402027981 */ /* 0x000ea4000c1e1b00 */
[----:B--2---:R-:W0:Y:S01]  /*9df0*/  F2F.F32.F64 R0, R2 ;  /* 0x0000000200007310 */ /* 0x004e220000301000 */
[----:B------:R-:W0:-:S14]  /*9e00*/  DSETP.GEU.AND P0, PT, |R2|, c[0x2][0x0], PT ;  /* 0x008000000200762a */ /* 0x000e1c0003f0e200 */
[----:B0-----:R-:W-:-:S05]  /*9e10*/  @!P0 FMUL R0, R0, 1.175494350822287508e-38 ;  /* 0x0080000000008820 */ /* 0x001fca0000400000 */
[----:B------:R-:W-:Y:S01]  /*9e20*/  F2FP.BF16.PACK_AB R0, RZ, R0 ;  /* 0x00000000ff00723e */ /* 0x000fe200000010ff */
[----:B------:R-:W-:Y:S05]  /*9e30*/  BRA `(.L_x_19384) ;  /* 0x000009e000007947 */ /* 0x000fea0003800000 */
.L_x_19392:
        /* <DEDUP_REMOVED lines=28> */
.L_x_19395:
        /* <DEDUP_REMOVED lines=15> */
.L_x_19394:
[----:B------:R0:W5:Y:S01]  /*a0f0*/  LDG.E.U16 R0, [R2.64] ;  /* 0x0000002402007981 */ /* 0x000162000c1e1500 */
[----:B------:R-:W-:Y:S05]  /*a100*/  BRA `(.L_x_19384) ;  /* 0x0000071000007947 */ /* 0x000fea0003800000 */
.L_x_19391:
        /* <DEDUP_REMOVED lines=12> */
.L_x_19398:
        /* <DEDUP_REMOVED lines=21> */
.L_x_19402:
[----:B------:R-:W-:Y:S05]  /*a320*/  BSYNC B1 ;  /* 0x0000000000017941 */ /* 0x000fea0003800000 */
.L_x_19401:
[----:B------:R-:W-:Y:S01]  /*a330*/  LEA R3, R0, 0x3b800000, 0x17 ;  /* 0x3b80000000037811 */ /* 0x000fe200078eb8ff */
[----:B------:R-:W-:-:S05]  /*a340*/  IMAD.SHL.U32 R0, R2, 0x100000, RZ ;  /* 0x0010000002007824 */ /* 0x000fca00078e00ff */
[----:B------:R-:W-:Y:S02]  /*a350*/  LOP3.LUT R0, R3, R0, R4, 0xfe, !PT ;  /* 0x0000000003007212 */ /* 0x000fe400078efe04 */
.L_x_19400:
[----:B------:R-:W-:Y:S05]  /*a360*/  BSYNC B0 ;  /* 0x0000000000007941 */ /* 0x000fea0003800000 */
.L_x_19399:
[----:B------:R-:W-:Y:S01]  /*a370*/  F2FP.BF16.PACK_AB R0, RZ, R0 ;  /* 0x00000000ff00723e */ /* 0x000fe200000010ff */
[----:B------:R-:W-:Y:S05]  /*a380*/  BRA `(.L_x_19384) ;  /* 0x0000049000007947 */ /* 0x000fea0003800000 */
.L_x_19397:
        /* <DEDUP_REMOVED lines=21> */
.L_x_19406:
[----:B------:R-:W-:Y:S05]  /*a4e0*/  BSYNC B1 ;  /* 0x0000000000017941 */ /* 0x000fea0003800000 */
.L_x_19405:
[----:B------:R-:W-:Y:S01]  /*a4f0*/  LEA R3, R0, 0x37800000, 0x17 ;  /* 0x3780000000037811 */ /* 0x000fe200078eb8ff */
[----:B------:R-:W-:-:S05]  /*a500*/  IMAD.SHL.U32 R0, R2, 0x200000, RZ ;  /* 0x0020000002007824 */ /* 0x000fca00078e00ff */
[----:B------:R-:W-:Y:S02]  /*a510*/  LOP3.LUT R0, R3, R0, R4, 0xfe, !PT ;  /* 0x0000000003007212 */ /* 0x000fe400078efe04 */
.L_x_19404:
[----:B------:R-:W-:Y:S05]  /*a520*/  BSYNC B0 ;  /* 0x0000000000007941 */ /* 0x000fea0003800000 */
.L_x_19403:
[----:B------:R-:W-:Y:S01]  /*a530*/  F2FP.BF16.PACK_AB R0, RZ, R0 ;  /* 0x00000000ff00723e */ /* 0x000fe200000010ff */
[----:B------:R-:W-:Y:S05]  /*a540*/  BRA `(.L_x_19384) ;  /* 0x000002d000007947 */ /* 0x000fea0003800000 */
.L_x_19396:
        /* <DEDUP_REMOVED lines=14> */
.L_x_19410:
[----:B------:R-:W-:Y:S05]  /*a630*/  BSYNC B0 ;  /* 0x0000000000007941 */ /* 0x000fea0003800000 */
.L_x_19409:
[----:B------:R-:W-:Y:S01]  /*a640*/  F2FP.BF16.PACK_AB R0, RZ, R0 ;  /* 0x00000000ff00723e */ /* 0x000fe200000010ff */
[----:B------:R-:W-:Y:S05]  /*a650*/  BRA `(.L_x_19384) ;  /* 0x000001c000007947 */ /* 0x000fea0003800000 */
.L_x_19383:
        /* <DEDUP_REMOVED lines=21> */
.L_x_19408:
[----:B------:R-:W2:Y:S02]  /*a7b0*/  LDG.E.64 R2, [R2.64] ;  /* 0x0000002402027981 */ /* 0x000ea4000c1e1b00 */
[----:B--2---:R-:W0:Y:S02]  /*a7c0*/  I2F.U64 R0, R2 ;  /* 0x0000000200007312 */ /* 0x004e240000301000 */
[----:B0-----:R-:W-:Y:S01]  /*a7d0*/  F2FP.BF16.PACK_AB R0, RZ, R0 ;  /* 0x00000000ff00723e */ /* 0x001fe200000010ff */
[----:B------:R-:W-:Y:S05]  /*a7e0*/  BRA `(.L_x_19384) ;  /* 0x0000003000007947 */ /* 0x000fea0003800000 */
.L_x_19407:
[----:B------:R-:W2:Y:S02]  /*a7f0*/  LDG.E R2, [R2.64] ;  /* 0x0000002402027981 */ /* 0x000ea4000c1e1900 */
[----:B--2---:R-:W0:Y:S02]  /*a800*/  I2F.U32 R0, R2 ;  /* 0x0000000200007306 */ /* 0x004e240000201000 */
[----:B0-----:R-:W-:-:S06]  /*a810*/  F2FP.BF16.PACK_AB R0, RZ, R0 ;  /* 0x00000000ff00723e */ /* 0x001fcc00000010ff */
.L_x_19384:
        /* <DEDUP_REMOVED lines=19> */
.L_x_19414:
[----:B------:R-:W-:-:S06]  /*a950*/  PRMT R3, RZ, 0x5410, R2 ;  /* 0x00005410ff037816 */ /* 0x000fcc0000000002 */
[----:B------:R-:W0:Y:S02]  /*a960*/  F2I.S64.TRUNC R2, R3 ;  /* 0x0000000300027311 */ /* 0x000e24000020d900 */
[----:B0-----:R-:W-:Y:S01]  /*a970*/  STG.E.U8 [R16.64], R2 ;  /* 0x0000000210007986 */ /* 0x001fe2000c101124 */
[----:B------:R-:W-:Y:S05]  /*a980*/  EXIT ;  /* 0x000000000000794d */ /* 0x000fea0003800000 */
.L_x_19413:
        /* <DEDUP_REMOVED lines=10> */
.L_x_19417:
[----:B------:R-:W-:-:S04]  /*aa30*/  PRMT R2, RZ, 0x5410, R2 ;  /* 0x00005410ff027816 */ /* 0x000fc80000000002 */
[----:B------:R-:W0:Y:S02]  /*aa40*/  F2I.FTZ.TRUNC.NTZ R3, R2 ;  /* 0x0000000200037305 */ /* 0x000e24000021f100 */
[----:B0-----:R-:W-:Y:S01]  /*aa50*/  STG.E [R16.64], R3 ;  /* 0x0000000310007986 */ /* 0x001fe2000c101924 */
[----:B------:R-:W-:Y:S05]  /*aa60*/  EXIT ;  /* 0x000000000000794d */ /* 0x000fea0003800000 */
.L_x_19416:
[----:B------:R-:W-:-:S04]  /*aa70*/  PRMT R2, RZ, 0x5410, R2 ;  /* 0x00005410ff027816 */ /* 0x000fc80000000002 */
[----:B------:R-:W0:Y:S02]  /*aa80*/  F2I.FTZ.TRUNC.NTZ R3, R2 ;  /* 0x0000000200037305 */ /* 0x000e24000021f100 */
[----:B0-----:R-:W-:Y:S01]  /*aa90*/  STG.E.U16 [R16.64], R3 ;  /* 0x0000000310007986 */ /* 0x001fe2000c101524 */
[----:B------:R-:W-:Y:S05]  /*aaa0*/  EXIT ;  /* 0x000000000000794d */ /* 0x000fea0003800000 */
.L_x_19412:
        /* <DEDUP_REMOVED lines=9> */
.L_x_19419:
[----:B------:R-:W-:-:S04]  /*ab40*/  PRMT R0, RZ, 0x5410, R2 ;  /* 0x00005410ff007816 */ /* 0x000fc80000000002 */
[----:B------:R-:W-:-:S05]  /*ab50*/  F2FP.PACK_AB R0, RZ, R0 ;  /* 0x00000000ff00723e */ /* 0x000fca00000000ff */
[----:B------:R-:W-:Y:S01]  /*ab60*/  STG.E.U16 [R16.64], R0 ;  /* 0x0000000010007986 */ /* 0x000fe2000c101524 */
[----:B------:R-:W-:Y:S05]  /*ab70*/  EXIT ;  /* 0x000000000000794d */ /* 0x000fea0003800000 */
.L_x_19418:
        /* <DEDUP_REMOVED lines=10> */
.L_x_19421:
[----:B------:R-:W-:-:S04]  /*ac20*/  PRMT R2, RZ, 0x5410, R2 ;  /* 0x00005410ff027816 */ /* 0x000fc80000000002 */
[----:B------:R-:W-:-:S04]  /*ac30*/  F2FP.PACK_AB R3, RZ, R2 ;  /* 0x00000002ff03723e */ /* 0x000fc800000000ff */
[----:B------:R-:W-:-:S05]  /*ac40*/  PRMT R3, R3, 0x5410, RZ ;  /* 0x0000541003037816 */ /* 0x000fca00000000ff */
[----:B------:R-:W-:Y:S01]  /*ac50*/  STG.E [R16.64], R3 ;  /* 0x0000000310007986 */ /* 0x000fe2000c101924 */
[----:B------:R-:W-:Y:S05]  /*ac60*/  EXIT ;  /* 0x000000000000794d */ /* 0x000fea0003800000 */
.L_x_19420:
[----:B------:R-:W-:-:S05]  /*ac70*/  PRMT R2, RZ, 0x5410, R2 ;  /* 0x00005410ff027816 */ /* 0x000fca0000000002 */
[----:B------:R-:W-:-:S06]  /*ac80*/  FMUL.FTZ R2, R2, 1 ;  /* 0x3f80000002027820 */ /* 0x000fcc0000410000 */
[----:B------:R-:W0:Y:S02]  /*ac90*/  F2F.F64.F32 R2, R2 ;  /* 0x0000000200027310 */ /* 0x000e240000201800 */
[----:B0-----:R-:W-:Y:S01]  /*aca0*/  STG.E.64 [R16.64], R2 ;  /* 0x0000000210007986 */ /* 0x001fe2000c101b24 */
[----:B------:R-:W-:Y:S05]  /*acb0*/  EXIT ;  /* 0x000000000000794d */ /* 0x000fea0003800000 */
.L_x_19411:
        /* <DEDUP_REMOVED lines=13> */
.L_x_19424:
[----:B------:R-:W-:Y:S01]  /*ad90*/  PRMT R2, RZ, 0x5410, R2 ;  /* 0x00005410ff027816 */ /* 0x000fe20000000002 */
[----:B------:R-:W-:-:S04]  /*ada0*/  CS2R R6, SRZ ;  /* 0x0000000000067805 */ /* 0x000fc8000001ff00 */
[----:B------:R-:W-:-:S04]  /*adb0*/  FMUL.FTZ R2, R2, 1 ;  /* 0x3f80000002027820 */ /* 0x000fc80000410000 */
[----:B------:R-:W0:Y:S02]  /*adc0*/  F2F.F64.F32 R4, R2 ;  /* 0x0000000200047310 */ /* 0x000e240000201800 */
[----:B0-----:R-:W-:Y:S01]  /*add0*/  STG.E.128 [R16.64], R4 ;  /* 0x0000000410007986 */ /* 0x001fe2000c101d24 */
[----:B------:R-:W-:Y:S05]  /*ade0*/  EXIT ;  /* 0x000000000000794d */ /* 0x000fea0003800000 */
.L_x_19423:
        /* <DEDUP_REMOVED lines=21> */
.L_x_19428:
[----:B------:R-:W-:Y:S05]  /*af40*/  BSYNC B0 ;  /* 0x0000000000007941 */ /* 0x000fea0003800000 */
.L_x_19427:
[----:B------:R-:W-:-:S05]  /*af50*/  LOP3.LUT R3, R0, R3, RZ, 0xfc, !PT ;  /* 0x0000000300037212 */ /* 0x000fca00078efcff */
[----:B------:R-:W-:Y:S01]  /*af60*/  STG.E.U8 [R16.64], R3 ;  /* 0x0000000310007986 */ /* 0x000fe2000c101124 */
[----:B------:R-:W-:Y:S05]  /*af70*/  EXIT ;  /* 0x000000000000794d */ /* 0x000fea0003800000 */
.L_x_19426:
        /* <DEDUP_REMOVED lines=13> */
.L_x_19430:
[----:B------:R-:W-:Y:S01]  /*b050*/  IMAD.MOV.U32 R0, RZ, RZ, 0x7f ;  /* 0x0000007fff007424 */ /* 0x000fe200078e00ff */
[----:B------:R-:W-:-:S04]  /*b060*/  ISETP.GT.U32.AND P0, PT, R2, 0x7f800000, PT ;  /* 0x7f8000000200780c */ /* 0x000fc80003f04070 */
[----:B------:R-:W-:-:S04]  /*b070*/  SEL R0, R0, 0x7c, P0 ;  /* 0x0000007c00007807 */ /* 0x000fc80000000000 */
.L_x_19431:
[----:B------:R-:W-:Y:S05]  /*b080*/  BSYNC B0 ;  /* 0x0000000000007941 */ /* 0x000fea0003800000 */
.L_x_19429:
[----:B------:R-:W-:-:S04]  /*b090*/  LOP3.LUT R2, R3, 0x80000000, RZ, 0xc0, !PT ;  /* 0x8000000003027812 */ /* 0x000fc800078ec0ff */
[----:B------:R-:W-:-:S04]  /*b0a0*/  SHF.R.U32.HI R3, RZ, 0x18, R2 ;  /* 0x00000018ff037819 */ /* 0x000fc80000011602 */
[----:B------:R-:W-:-:S05]  /*b0b0*/  LOP3.LUT R3, R0, R3, RZ, 0xfc, !PT ;  /* 0x0000000300037212 */ /* 0x000fca00078efcff */
[----:B------:R-:W-:Y:S01]  /*b0c0*/  STG.E.U8 [R16.64], R3 ;  /* 0x0000000310007986 */ /* 0x000fe2000c101124 */
[----:B------:R-:W-:Y:S05]  /*b0d0*/  EXIT ;  /* 0x000000000000794d */ /* 0x000fea0003800000 */
.L_x_19425:
[----:B------:R-:W-:Y:S01]  /*b0e0*/  STG.E.U16 [R16.64], R2 ;  /* 0x0000000210007986 */ /* 0x000fe2000c101524 */
[----:B------:R-:W-:Y:S05]  /*b0f0*/  EXIT ;  /* 0x000000000000794d */ /* 0x000fea0003800000 */
.L_x_19422:
        /* <DEDUP_REMOVED lines=12> */
.L_x_19434:
        /* <DEDUP_REMOVED lines=17> */
.L_x_19437:
[----:B------:R-:W-:-:S04]  /*b2d0*/  LOP3.LUT R2, R3, 0x80000000, RZ, 0xc0, !PT ;  /* 0x8000000003027812 */ /* 0x000fc800078ec0ff */
[----:B------:R-:W-:-:S04]  /*b2e0*/  SHF.R.U32.HI R3, RZ, 0x18, R2 ;  /* 0x00000018ff037819 */ /* 0x000fc80000011602 */
[----:B------:R-:W-:-:S04]  /*b2f0*/  LOP3.LUT R0, R0, R3, RZ, 0xfc, !PT ;  /* 0x0000000300007212 */ /* 0x000fc800078efcff */
[----:B------:R-:W-:Y:S02]  /*b300*/  PRMT R8, R0, 0x7610, R8 ;  /* 0x0000761000087816 */ /* 0x000fe40000000008 */
.L_x_19436:
[----:B------:R-:W-:Y:S05]  /*b310*/  BSYNC B0 ;  /* 0x0000000000007941 */ /* 0x000fea0003800000 */
.L_x_19435:
[----:B------:R-:W-:Y:S01]  /*b320*/  STG.E.U8 [R16.64], R8 ;  /* 0x0000000810007986 */ /* 0x000fe2000c101124 */
[----:B------:R-:W-:Y:S05]  /*b330*/  EXIT ;  /* 0x000000000000794d */ /* 0x000fea0003800000 */
.L_x_19433:
        /* <DEDUP_REMOVED lines=17> */
.L_x_19440:
[----:B------:R-:W-:-:S04]  /*b450*/  LOP3.LUT R2, R3, 0x80000000, RZ, 0xc0, !PT ;  /* 0x8000000003027812 */ /* 0x000fc800078ec0ff */
[----:B------:R-:W-:-:S04]  /*b460*/  SHF.R.U32.HI R3, RZ, 0x18, R2 ;  /* 0x00000018ff037819 */ /* 0x000fc80000011602 */
[----:B------:R-:W-:-:S04]  /*b470*/  LOP3.LUT R0, R0, R3, RZ, 0xfc, !PT ;  /* 0x0000000300007212 */ /* 0x000fc800078efcff */
[----:B------:R-:W-:Y:S02]  /*b480*/  PRMT R8, R0, 0x7610, R8 ;  /* 0x0000761000087816 */ /* 0x000fe40000000008 */
.L_x_19439:
[----:B------:R-:W-:Y:S05]  /*b490*/  BSYNC B0 ;  /* 0x0000000000007941 */ /* 0x000fea0003800000 */
.L_x_19438:
[----:B------:R-:W-:Y:S01]  /*b4a0*/  STG.E.U8 [R16.64], R8 ;  /* 0x0000000810007986 */ /* 0x000fe2000c101124 */
[----:B------:R-:W-:Y:S05]  /*b4b0*/  EXIT ;  /* 0x000000000000794d */ /* 0x000fea0003800000 */
.L_x_19432:
        /* <DEDUP_REMOVED lines=22> */
.L_x_19415:
        /* <DEDUP_REMOVED lines=20> */
.L_x_19442:
[----:B------:R-:W-:-:S06]  /*b760*/  PRMT R2, RZ, 0x5410, R2 ;  /* 0x00005410ff027816 */ /* 0x000fcc0000000002 */
[----:B------:R-:W0:Y:S02]  /*b770*/  F2I.U64.TRUNC R2, R2 ;  /* 0x0000000200027311 */ /* 0x000e24000020d800 */
[----:B0-----:R-:W-:Y:S01]  /*b780*/  STG.E.64 [R16.64], R2 ;  /* 0x0000000210007986 */ /* 0x001fe2000c101b24 */
[----:B------:R-:W-:Y:S05]  /*b790*/  EXIT ;  /* 0x000000000000794d */ /* 0x000fea0003800000 */
.L_x_19441:
[----:B------:R-:W-:-:S04]  /*b7a0*/  PRMT R2, RZ, 0x5410, R2 ;  /* 0x00005410ff027816 */ /* 0x000fc80000000002 */
[----:B------:R-:W0:Y:S02]  /*b7b0*/  F2I.FTZ.U32.TRUNC.NTZ R3, R2 ;  /* 0x0000000200037305 */ /* 0x000e24000021f000 */
[----:B0-----:R-:W-:Y:S01]  /*b7c0*/  STG.E [R16.64], R3 ;  /* 0x0000000310007986 */ /* 0x001fe2000c101924 */
[----:B------:R-:W-:Y:S05]  /*b7d0*/  EXIT ;  /* 0x000000000000794d */ /* 0x000fea0003800000 */
.L_x_19443:
        /* <DEDUP_REMOVED lines=10> */
.L_x_34233:


//--------------------- .text._ZN2at6native27unrolled_elementwise_kernelIZZZNS0_16sqrt_kernel_cudaERNS_18TensorIteratorBaseEENKUlvE0_clEvENKUlvE2_clEvEUlN3c108BFloat16EE_St5arrayIPcLm2EELi4E23TrivialOffsetCalculatorILi1EjESD_NS0_6memory12LoadWithCastILi1EEENSE_13StoreWithCastILi1EEEEEviT_T0_T2_T3_T4_T5_ --------------------------
	.section	.text._ZN2at6native27unrolled_elementwise_kernelIZZZNS0_16sqrt_kernel_cudaERNS_18TensorIteratorBaseEENKUlvE0_clEvENKUlvE2_clEvEUlN3c108BFloat16EE_St5arrayIPcLm2EELi4E23TrivialOffsetCalculatorILi1EjESD_NS0_6memory12LoadWithCastILi1EEENSE_13StoreWithCastILi1EEEEEviT_T0_T2_T3_T4_T5_,"ax",@progbits
	.sectioninfo	@"SHI_REGISTERS=28"
	.align	128
        .global         _ZN2at6native27unrolled_elementwise_kernelIZZZNS0_16sqrt_kernel_cudaERNS_18TensorIteratorBaseEENKUlvE0_clEvENKUlvE2_clEvEUlN3c108BFloat16EE_St5arrayIPcLm2EELi4E23TrivialOffsetCalculatorILi1EjESD_NS0_6memory12LoadWithCastILi1EEENSE_13StoreWithCastILi1EEEEEviT_T0_T2_T3_T4_T5_
        .type           _ZN2at6native27unrolled_elementwise_kernelIZZZNS0_16sqrt_kernel_cudaERNS_18TensorIteratorBaseEENKUlvE0_clEvENKUlvE2_clEvEUlN3c108BFloat16EE_St5arrayIPcLm2EELi4E23TrivialOffsetCalculatorILi1EjESD_NS0_6memory12LoadWithCastILi1EEENSE_13StoreWithCastILi1EEEEEviT_T0_T2_T3_T4_T5_,@function
        .size           _ZN2at6native27unrolled_elementwise_kernelIZZZNS0_16sqrt_kernel_cudaERNS_18TensorIteratorBaseEENKUlvE0_clEvENKUlvE2_clEvEUlN3c108BFloat16EE_St5arrayIPcLm2EELi4E23TrivialOffsetCalculatorILi1EjESD_NS0_6memory12LoadWithCastILi1EEENSE_13StoreWithCastILi1EEEEEviT_T0_T2_T3_T4_T5_,(.L_x_34234 - _ZN2at6native27unrolled_elementwise_kernelIZZZNS0_16sqrt_kernel_cudaERNS_18TensorIteratorBaseEENKUlvE0_clEvENKUlvE2_clEvEUlN3c108BFloat16EE_St5arrayIPcLm2EELi4E23TrivialOffsetCalculatorILi1EjESD_NS0_6memory12LoadWithCastILi1EEENSE_13StoreWithCastILi1EEEEEviT_T0_T2_T3_T4_T5_)
        .other          _ZN2at6native27unrolled_elementwise_kernelIZZZNS0_16sqrt_kernel_cudaERNS_18TensorIteratorBaseEENKUlvE0_clEvENKUlvE2_clEvEUlN3c108BFloat16EE_St5arrayIPcLm2EELi4E23TrivialOffsetCalculatorILi1EjESD_NS0_6memory12LoadWithCastILi1EEENSE_13StoreWithCastILi1EEEEEviT_T0_T2_T3_T4_T5_,@"STO_CUDA_ENTRY STV_DEFAULT"
_ZN2at6native27unrolled_elementwise_kernelIZZZNS0_16sqrt_kernel_cudaERNS_18TensorIteratorBaseEENKUlvE0_clEvENKUlvE2_clEvEUlN3c108BFloat16EE_St5arrayIPcLm2EELi4E23TrivialOffsetCalculatorILi1EjESD_NS0_6memory12LoadWithCastILi1EEENSE_13StoreWithCastILi1EEEEEviT_T0_T2_T3_T4_T5_:
.text._ZN2at6native27unrolled_elementwise_kernelIZZZNS0_16sqrt_kernel_cudaERNS_18TensorIteratorBaseEENKUlvE0_clEvENKUlvE2_clEvEUlN3c108BFloat16EE_St5arrayIPcLm2EELi4E23TrivialOffsetCalculatorILi1EjESD_NS0_6memory12LoadWithCastILi1EEENSE_13StoreWithCastILi1EEEEEviT_T0_T2_T3_T4_T5_:
        /* <DEDUP_REMOVED lines=32> */
.L_x_19449:
[----:B------:R-:W2:Y:S02]  /*0200*/  LDG.E.U8 R2, [R2.64] ;  /* 0x0000002402027981 */ /* 0x000ea4000c1e1100 */
[----:B--2---:R-:W0:Y:S02]  /*0210*/  I2F.U16 R0, R2 ;  /* 0x0000000200007306 */ /* 0x004e240000101000 */
[----:B0-----:R-:W-:-:S04]  /*0220*/  F2FP.BF16.PACK_AB R0, RZ, R0 ;  /* 0x00000000ff00723e */ /* 0x001fc800000010ff */
[----:B------:R-:W-:Y:S01]  /*0230*/  PRMT R18, R0, 0x7610, R18 ;  /* 0x0000761000127816 */ /* 0x000fe20000000012 */
[----:B------:R-:W-:Y:S05]  /*0240*/  BRA `(.L_x_19451) ;  /* 0x00000f1000007947 */ /* 0x000fea0003800000 */
.L_x_19448:
        /* <DEDUP_REMOVED lines=11> */
.L_x_19453:
[----:B------:R-:W2:Y:S02]  /*0300*/  LDG.E R2, [R2.64] ;  /* 0x0000002402027981 */ /* 0x000ea4000c1e1900 */
[----:B--2---:R-:W0:Y:S02]  /*0310*/  I2F R0, R2 ;  /* 0x0000000200007306 */ /* 0x004e240000201400 */
[----:B0-----:R-:W-:-:S04]  /*0320*/  F2FP.BF16.PACK_AB R0, RZ, R0 ;  /* 0x00000000ff00723e */ /* 0x001fc800000010ff */
[----:B------:R-:W-:Y:S01]  /*0330*/  PRMT R18, R0, 0x7610, R18 ;  /* 0x0000761000127816 */ /* 0x000fe20000000012 */
[----:B------:R-:W-:Y:S05]  /*0340*/  BRA `(.L_x_19451) ;  /* 0x00000e1000007947 */ /* 0x000fea0003800000 */
.L_x_19452:
[----:B------:R-:W2:Y:S02]  /*0350*/  LDG.E.U16 R2, [R2.64] ;  /* 0x0000002402027981 */ /* 0x000ea4000c1e1500 */
[----:B--2---:R-:W0:Y:S02]  /*0360*/  I2F.S16 R0, R2 ;  /* 0x0000000200007306 */ /* 0x004e240000101400 */
[----:B0-----:R-:W-:-:S04]  /*0370*/  F2FP.BF16.PACK_AB R0, RZ, R0 ;  /* 0x00000000ff00723e */ /* 0x001fc800000010ff */
[----:B------:R-:W-:Y:S01]  /*0380*/  PRMT R18, R0, 0x7610, R18 ;  /* 0x0000761000127816 */ /* 0x000fe20000000012 */
[----:B------:R-:W-:Y:S05]  /*0390*/  BRA `(.L_x_19451) ;  /* 0x00000dc000007947 */ /* 0x000fea0003800000 */
.L_x_19447:
        /* <DEDUP_REMOVED lines=9> */
.L_x_19455:
[----:B------:R-:W2:Y:S02]  /*0430*/  LDG.E.U16 R0, [R2.64] ;  /* 0x0000002402007981 */ /* 0x000ea4000c1e1500 */
[----:B--2---:R-:W-:-:S05]  /*0440*/  HADD2.F32 R0, -RZ, R0.H0_H0 ;  /* 0x20000000ff007230 */ /* 0x004fca0000004100 */
[----:B------:R-:W-:-:S04]  /*0450*/  F2FP.BF16.PACK_AB R0, RZ, R0 ;  /* 0x00000000ff00723e */ /* 0x000fc800000010ff */
[----:B------:R-:W-:Y:S01]  /*0460*/  PRMT R18, R0, 0x7610, R18 ;  /* 0x0000761000127816 */ /* 0x000fe20000000012 */
[----:B------:R-:W-:Y:S05]  /*0470*/  BRA `(.L_x_19451) ;  /* 0x00000ce000007947 */ /* 0x000fea0003800000 */
.L_x_19454:
        /* <DEDUP_REMOVED lines=9> */
.L_x_19457:
[----:B------:R-:W2:Y:S02]  /*0510*/  LDG.E.U16 R2, [R2.64] ;  /* 0x0000002402027981 */ /* 0x000ea4000c1e1500 */
[----:B--2---:R-:W-:-:S05]  /*0520*/  HADD2.F32 R0, -RZ, R2.H0_H0 ;  /* 0x20000002ff007230 */ /* 0x004fca0000004100 */
[----:B------:R-:W-:-:S04]  /*0530*/  F2FP.BF16.PACK_AB R0, RZ, R0 ;  /* 0x00000000ff00723e */ /* 0x000fc800000010ff */
[----:B------:R-:W-:Y:S01]  /*0540*/  PRMT R18, R0, 0x7610, R18 ;  /* 0x0000761000127816 */ /* 0x000fe20000000012 */
[----:B------:R-:W-:Y:S05]  /*0550*/  BRA `(.L_x_19451) ;  /* 0x00000c0000007947 */ /* 0x000fea0003800000 */
.L_x_19456:
[----:B------:R-:W2:Y:S02]  /*0560*/  LDG.E.64 R2, [R2.64] ;  /* 0x0000002402027981 */ /* 0x000ea4000c1e1b00 */
[----:B--2---:R-:W0:Y:S01]  /*0570*/  F2F.F32.F64 R0, R2 ;  /* 0x0000000200007310 */ /* 0x004e220000301000 */
[----:B------:R-:W0:-:S14]  /*0580*/  DSETP.GEU.AND P0, PT, |R2|, c[0x2][0x0], PT ;  /* 0x008000000200762a */ /* 0x000e1c0003f0e200 */
[----:B0-----:R-:W-:-:S05]  /*0590*/  @!P0 FMUL R0, R0, 1.175494350822287508e-38 ;  /* 0x0080000000008820 */ /* 0x001fca0000400000 */
[----:B------:R-:W-:-:S04]  /*05a0*/  F2FP.BF16.PACK_AB R0, RZ, R0 ;  /* 0x00000000ff00723e */ /* 0x000fc800000010ff */
[----:B------:R-:W-:Y:S01]  /*05b0*/  PRMT R18, R0, 0x7610, R18 ;  /* 0x0000761000127816 */ /* 0x000fe20000000012 */
[----:B------:R-:W-:Y:S05]  /*05c0*/  BRA `(.L_x_19451) ;  /* 0x00000b9000007947 */ /* 0x000fea0003800000 */
.L_x_19446:
        /* <DEDUP_REMOVED lines=14> */
.L_x_19460:
[----:B------:R-:W2:Y:S02]  /*06b0*/  LDG.E.64 R2, [R2.64] ;  /* 0x0000002402027981 */ /* 0x000ea4000c1e1b00 */
[----:B--2---:R-:W0:Y:S01]  /*06c0*/  F2F.F32.F64 R0, R2 ;  /* 0x0000000200007310 */ /* 0x004e220000301000 */
[----:B------:R-:W0:-:S14]  /*06d0*/  DSETP.GEU.AND P0, PT, |R2|, c[0x2][0x0], PT ;  /* 0x008000000200762a */ /* 0x000e1c0003f0e200 */
[----:B0-----:R-:W-:-:S05]  /*06e0*/  @!P0 FMUL R0, R0, 1.175494350822287508e-38 ;  /* 0x0080000000008820 */ /* 0x001fca0000400000 */
[----:B------:R-:W-:-:S04]  /*06f0*/  F2FP.BF16.PACK_AB R0, RZ, R0 ;  /* 0x00000000ff00723e */ /* 0x000fc800000010ff */
[----:B------:R-:W-:Y:S01]  /*0700*/  PRMT R18, R0, 0x7610, R18 ;  /* 0x0000761000127816 */ /* 0x000fe20000000012 */
[----:B------:R-:W-:Y:S05]  /*0710*/  BRA `(.L_x_19451) ;  /* 0x00000a4000007947 */ /* 0x000fea0003800000 */
.L_x_19459:
        /* <DEDUP_REMOVED lines=28> */
.L_x_19462:
        /* <DEDUP_REMOVED lines=16> */
.L_x_19461:
[----:B------:R0:W5:Y:S01]  /*09e0*/  LDG.E.U16 R18, [R2.64] ;  /* 0x0000002402127981 */ /* 0x000162000c1e1500 */
[----:B------:R-:W-:Y:S05]  /*09f0*/  BRA `(.L_x_19451) ;  /* 0x0000076000007947 */ /* 0x000fea0003800000 */
.L_x_19458:
        /* <DEDUP_REMOVED lines=12> */
.L_x_19465:
        /* <DEDUP_REMOVED lines=21> */
.L_x_19469:
[----:B------:R-:W-:Y:S05]  /*0c10*/  BSYNC B1 ;  /* 0x0000000000017941 */ /* 0x000fea0003800000 */
.L_x_19468:
[----:B------:R-:W-:Y:S01]  /*0c20*/  LEA R3, R0, 0x3b800000, 0x17 ;  /* 0x3b80000000037811 */ /* 0x000fe200078eb8ff */
[----:B------:R-:W-:-:S05]  /*0c30*/  IMAD.SHL.U32 R0, R2, 0x100000, RZ ;  /* 0x0010000002007824 */ /* 0x000fca00078e00ff */
[----:B------:R-:W-:Y:S02]  /*0c40*/  LOP3.LUT R0, R3, R0, R4, 0xfe, !PT ;  /* 0x0000000003007212 */ /* 0x000fe400078efe04 */
.L_x_19467:
[----:B------:R-:W-:Y:S05]  /*0c50*/  BSYNC B0 ;  /* 0x0000000000007941 */ /* 0x000fea0003800000 */
.L_x_19466:
[----:B------:R-:W-:-:S04]  /*0c60*/  F2FP.BF16.PACK_AB R0, RZ, R0 ;  /* 0x00000000ff00723e */ /* 0x000fc800000010ff */
[----:B------:R-:W-:Y:S01]  /*0c70*/  PRMT R18, R0, 0x7610, R18 ;  /* 0x0000761000127816 */ /* 0x000fe20000000012 */
[----:B------:R-:W-:Y:S05]  /*0c80*/  BRA `(.L_x_19451) ;  /* 0x000004d000007947 */ /* 0x000fea0003800000 */
.L_x_19464:
        /* <DEDUP_REMOVED lines=21> */
.L_x_19473:
[----:B------:R-:W-:Y:S05]  /*0de0*/  BSYNC B1 ;  /* 0x0000000000017941 */ /* 0x000fea0003800000 */
.L_x_19472:
[----:B------:R-:W-:Y:S01]  /*0df0*/  LEA R3, R0, 0x37800000, 0x17 ;  /* 0x3780000000037811 */ /* 0x000fe200078eb8ff */
[----:B------:R-:W-:-:S05]  /*0e00*/  IMAD.SHL.U32 R0, R2, 0x200000, RZ ;  /* 0x0020000002007824 */ /* 0x000fca00078e00ff */
[----:B------:R-:W-:Y:S02]  /*0e10*/  LOP3.LUT R0, R3, R0, R4, 0xfe, !PT ;  /* 0x0000000003007212 */ /* 0x000fe400078efe04 */
.L_x_19471:
[----:B------:R-:W-:Y:S05]  /*0e20*/  BSYNC B0 ;  /* 0x0000000000007941 */ /* 0x000fea0003800000 */
.L_x_19470:
[----:B------:R-:W-:-:S04]  /*0e30*/  F2FP.BF16.PACK_AB R0, RZ, R0 ;  /* 0x00000000ff00723e */ /* 0x000fc800000010ff */
[----:B------:R-:W-:Y:S01]  /*0e40*/  PRMT R18, R0, 0x7610, R18 ;  /* 0x0000761000127816 */ /* 0x000fe20000000012 */
[----:B------:R-:W-:Y:S05]  /*0e50*/  BRA `(.L_x_19451) ;  /* 0x0000030000007947 */ /* 0x000fea0003800000 */
.L_x_19463:
        /* <DEDUP_REMOVED lines=14> */
.L_x_19477:
[----:B------:R-:W-:Y:S05]  /*0f40*/  BSYNC B0 ;  /* 0x0000000000007941 */ /* 0x000fea0003800000 */
.L_x_19476:
[----:B------:R-:W-:-:S04]  /*0f50*/  F2FP.BF16.PACK_AB R0, RZ, R0 ;  /* 0x00000000ff00723e */ /* 0x000fc800000010ff */
[----:B------:R-:W-:Y:S01]  /*0f60*/  PRMT R18, R0, 0x7610, R18 ;  /* 0x0000761000127816 */ /* 0x000fe20000000012 */
[----:B------:R-:W-:Y:S05]  /*0f70*/  BRA `(.L_x_19451) ;  /* 0x000001e000007947 */ /* 0x000fea0003800000 */
.L_x_19450:
        /* <DEDUP_REMOVED lines=21> */
.L_x_19475:
[----:B------:R-:W2:Y:S02]  /*10d0*/  LDG.E.64 R2, [R2.64] ;  /* 0x0000002402027981 */ /* 0x000ea4000c1e1b00 */
[----:B--2---:R-:W0:Y:S02]  /*10e0*/  I2F.U64 R0, R2 ;  /* 0x0000000200007312 */ /* 0x004e240000301000 */
[----:B0-----:R-:W-:-:S04]  /*10f0*/  F2FP.BF16.PACK_AB R0, RZ, R0 ;  /* 0x00000000ff00723e */ /* 0x001fc800000010ff */
[----:B------:R-:W-:Y:S01]  /*1100*/  PRMT R18, R0, 0x7610, R18 ;  /* 0x0000761000127816 */ /* 0x000fe20000000012 */
[----:B------:R-:W-:Y:S05]  /*1110*/  BRA `(.L_x_19451) ;  /* 0x0000004000007947 */ /* 0x000fea0003800000 */
.L_x_19474:
[----:B------:R-:W2:Y:S02]  /*1120*/  LDG.E R2, [R2.64] ;  /* 0x0000002402027981 */ /* 0x000ea4000c1e1900 */
[----:B--2---:R-:W0:Y:S02]  /*1130*/  I2F.U32 R0, R2 ;  /* 0x0000000200007306 */ /* 0x004e240000201000 */
[----:B0-----:R-:W-:-:S04]  /*1140*/  F2FP.BF16.PACK_AB R0, RZ, R0 ;  /* 0x00000000ff00723e */ /* 0x001fc800000010ff */
[----:B------:R-:W-:Y:S02]  /*1150*/  PRMT R18, R0, 0x7610, R18 ;  /* 0x0000761000127816 */ /* 0x000fe40000000012 */
.L_x_19451:
[----:B------:R-:W1:Y:S02]  /*1160*/  S2R R24, SR_TID.X ;  /* 0x0000000000187919 */ /* 0x000e640000002100 */
[----:B-1----:R-:W-:-:S03]  /*1170*/  IADD3 R24, R24, 0x80, RZ ;  /* 0x0000008018187810 */ /* 0x002fc60007ffe0ff */
.L_x_19445:
[----:B-1----:R-:W-:Y:S05]  /*1180*/  BSYNC B6 ;  /* 0x0000000000067941 */ /* 0x002fea0003800000 */
.L_x_19444:
        /* <DEDUP_REMOVED lines=24> */
.L_x_19483:
[----:B------:R-:W2:Y:S02]  /*1310*/  LDG.E.U8 R2, [R2.64] ;  /* 0x0000002402027981 */ /* 0x000ea4000c1e1100 */
[----:B--2---:R-:W0:Y:S02]  /*1320*/  I2F.U16 R0, R2 ;  /* 0x0000000200007306 */ /* 0x004e240000101000 */
[----:B0-----:R-:W-:-:S04]  /*1330*/  F2FP.BF16.PACK_AB R0, RZ, R0 ;  /* 0x00000000ff00723e */ /* 0x001fc800000010ff */
[----:B------:R-:W-:Y:S01]  /*1340*/  PRMT R22, R0, 0x7610, R22 ;  /* 0x0000761000167816 */ /* 0x000fe20000000016 */
[----:B------:R-:W-:Y:S05]  /*1350*/  BRA `(.L_x_19485) ;  /* 0x00000f0000007947 */ /* 0x000fea0003800000 */
.L_x_19482:
        /* <DEDUP_REMOVED lines=11> */
.L_x_19487:
[----:B------:R-:W2:Y:S02]  /*1410*/  LDG.E R2, [R2.64] ;  /* 0x0000002402027981 */ /* 0x000ea4000c1e1900 */
[----:B--2---:R-:W0:Y:S02]  /*1420*/  I2F R0, R2 ;  /* 0x0000000200007306 */ /* 0x004e240000201400 */
[----:B0-----:R-:W-:-:S04]  /*1430*/  F2FP.BF16.PACK_AB R0, RZ, R0 ;  /* 0x00000000ff00723e */ /* 0x001fc800000010ff */
[----:B------:R-:W-:Y:S01]  /*1440*/  PRMT R22, R0, 0x7610, R22 ;  /* 0x0000761000167816 */ /* 0x000fe20000000016 */
[----:B------:R-:W-:Y:S05]  /*1450*/  BRA `(.L_x_19485) ;  /* 0x00000e0000007947 */ /* 0x000fea0003800000 */
.L_x_19486:
[----:B------:R-:W2:Y:S02]  /*1460*/  LDG.E.U16 R2, [R2.64] ;  /* 0x0000002402027981 */ /* 0x000ea4000c1e1500 */
[----:B--2---:R-:W0:Y:S02]  /*1470*/  I2F.S16 R0, R2 ;  /* 0x0000000200007306 */ /* 0x004e240000101400 */
[----:B0-----:R-:W-:-:S04]  /*1480*/  F2FP.BF16.PACK_AB R0, RZ, R0 ;  /* 0x00000000ff00723e */ /* 0x001fc800000010ff */
[----:B------:R-:W-:Y:S01]  /*1490*/  PRMT R22, R0, 0x7610, R22 ;  /* 0x0000761000167816 */ /* 0x000fe20000000016 */
[----:B------:R-:W-:Y:S05]  /*14a0*/  BRA `(.L_x_19485) ;  /* 0x00000db000007947 */ /* 0x000fea0003800000 */
.L_x_19481:
        /* <DEDUP_REMOVED lines=9> */
.L_x_19489:
[----:B------:R-:W2:Y:S02]  /*1540*/  LDG.E.U16 R0, [R2.64] ;  /* 0x0000002402007981 */ /* 0x000ea4000c1e1500 */
[----:B--2---:R-:W-:-:S05]  /*1550*/  HADD2.F32 R0, -RZ, R0.H0_H0 ;  /* 0x20000000ff007230 */ /* 0x004fca0000004100 */
[----:B------:R-:W-:-:S04]  /*1560*/  F2FP.BF16.PACK_AB R0, RZ, R0 ;  /* 0x00000000ff00723e */ /* 0x000fc800000010ff */
[----:B------:R-:W-:Y:S01]  /*1570*/  PRMT R22, R0, 0x7610, R22 ;  /* 0x0000761000167816 */ /* 0x000fe20000000016 */
[----:B------:R-:W-:Y:S05]  /*1580*/  BRA `(.L_x_19485) ;  /* 0x00000cd000007947 */ /* 0x000fea0003800000 */
.L_x_19488:
        /* <DEDUP_REMOVED lines=9> */
.L_x_19491:
[----:B------:R-:W2:Y:S02]  /*1620*/  LDG.E.U16 R2, [R2.64] ;  /* 0x0000002402027981 */ /* 0x000ea4000c1e1500 */
[----:B--2---:R-:W-:-:S05]  /*1630*/  HADD2.F32 R0, -RZ, R2.H0_H0 ;  /* 0x20000002ff007230 */ /* 0x004fca0000004100 */
[----:B------:R-:W-:-:S04]  /*1640*/  F2FP.BF16.PACK_AB R0, RZ, R0 ;  /* 0x00000000ff00723e */ /* 0x000fc800000010ff */
[----:B------:R-:W-:Y:S01]  /*1650*/  PRMT R22, R0, 0x7610, R22 ;  /* 0x0000761000167816 */ /* 0x000fe20000000016 */
[----:B------:R-:W-:Y:S05]  /*1660*/  BRA `(.L_x_19485) ;  /* 0x00000bf000007947 */ /* 0x000fea0003800000 */
.L_x_19490:
[----:B------:R-:W2:Y:S02]  /*1670*/  LDG.E.64 R2, [R2.64] ;  /* 0x0000002402027981 */ /* 0x000ea4000c1e1b00 */
[----:B--2---:R-:W0:Y:S01]  /*1680*/  F2F.F32.F64 R0, R2 ;  /* 0x0000000200007310 */ /* 0x004e220000301000 */
[----:B------:R-:W0:-:S14]  /*1690*/  DSETP.GEU.AND P0, PT, |R2|, c[0x2][0x0], PT ;  /* 0x008000000200762a */ /* 0x000e1c0003f0e200 */
[----:B0-----:R-:W-:-:S05]  /*16a0*/  @!P0 FMUL R0, R0, 1.175494350822287508e-38 ;  /* 0x0080000000008820 */ /* 0x001fca0000400000 */
[----:B------:R-:W-:-:S04]  /*16b0*/  F2FP.BF16.PACK_AB R0, RZ, R0 ;  /* 0x00000000ff00723e */ /* 0x000fc800000010ff */
[----:B------:R-:W-:Y:S01]  /*16c0*/  PRMT R22, R0, 0x7610, R22 ;  /* 0x0000761000167816 */ /* 0x000fe20000000016 */
[----:B------:R-:W-:Y:S05]  /*16d0*/  BRA `(.L_x_19485) ;  /* 0x00000b8000007947 */ /* 0x000fea0003800000 */
.L_x_19480:
        /* <DEDUP_REMOVED lines=14> */
.L_x_19494:
[----:B------:R-:W2:Y:S02]  /*17c0*/  LDG.E.64 R2, [R2.64] ;  /* 0x0000002402027981 */ /* 0x000ea4000c1e1b00 */
[----:B--2---:R-:W0:Y:S01]  /*17d0*/  F2F.F32.F64 R0, R2 ;  /* 0x0000000200007310 */ /* 0x004e220000301000 */
[----:B------:R-:W0:-:S14]  /*17e0*/  DSETP.GEU.AND P0, PT, |R2|, c[0x2][0x0], PT ;  /* 0x008000000200762a */ /* 0x000e1c0003f0e200 */
[----:B0-----:R-:W-:-:S05]  /*17f0*/  @!P0 FMUL R0, R0, 1.175494350822287508e-38 ;  /* 0x0080000000008820 */ /* 0x001fca0000400000 */
[----:B------:R-:W-:-:S04]  /*1800*/  F2FP.BF16.PACK_AB R0, RZ, R0 ;  /* 0x00000000ff00723e */ /* 0x000fc800000010ff */
[----:B------:R-:W-:Y:S01]  /*1810*/  PRMT R22, R0, 0x7610, R22 ;  /* 0x0000761000167816 */ /* 0x000fe20000000016 */
[----:B------:R-:W-:Y:S05]  /*1820*/  BRA `(.L_x_19485) ;  /* 0x00000a3000007947 */ /* 0x000fea0003800000 */
.L_x_19493:
        /* <DEDUP_REMOVED lines=28> */
.L_x_19496:
        /* <DEDUP_REMOVED lines=15> */
.L_x_19495:
[----:B------:R0:W5:Y:S01]  /*1ae0*/  LDG.E.U16 R22, [R2.64] ;  /* 0x0000002402167981 */ /* 0x000162000c1e1500 */
[----:B------:R-:W-:Y:S05]  /*1af0*/  BRA `(.L_x_19485) ;  /* 0x0000076000007947 */ /* 0x000fea0003800000 */
.L_x_19492:
        /* <DEDUP_REMOVED lines=12> */
.L_x_19499:
        /* <DEDUP_REMOVED lines=21> */
.L_x_19503:
[----:B------:R-:W-:Y:S05]  /*1d10*/  BSYNC B1 ;  /* 0x0000000000017941 */ /* 0x000fea0003800000 */
.L_x_19502:
[----:B------:R-:W-:Y:S01]  /*1d20*/  LEA R3, R0, 0x3b800000, 0x17 ;  /* 0x3b80000000037811 */ /* 0x000fe200078eb8ff */
[----:B------:R-:W-:-:S05]  /*1d30*/  IMAD.SHL.U32 R0, R2, 0x100000, RZ ;  /* 0x0010000002007824 */ /* 0x000fca00078e00ff */
[----:B------:R-:W-:Y:S02]  /*1d40*/  LOP3.LUT R0, R3, R0, R4, 0xfe, !PT ;  /* 0x0000000003007212 */ /* 0x000fe400078efe04 */
.L_x_19501:
[----:B------:R-:W-:Y:S05]  /*1d50*/  BSYNC B0 ;  /* 0x0000000000007941 */ /* 0x000fea0003800000 */
.L_x_19500:
[----:B------:R-:W-:-:S04]  /*1d60*/  F2FP.BF16.PACK_AB R0, RZ, R0 ;  /* 0x00000000ff00723e */ /* 0x000fc800000010ff */
[----:B------:R-:W-:Y:S01]  /*1d70*/  PRMT R22, R0, 0x7610, R22 ;  /* 0x0000761000167816 */ /* 0x000fe20000000016 */
[----:B------:R-:W-:Y:S05]  /*1d80*/  BRA `(.L_x_19485) ;  /* 0x000004d000007947 */ /* 0x000fea0003800000 */
.L_x_19498:
        /* <DEDUP_REMOVED lines=21> */
.L_x_19507:
[----:B------:R-:W-:Y:S05]  /*1ee0*/  BSYNC B1 ;  /* 0x0000000000017941 */ /* 0x000fea0003800000 */
.L_x_19506:
[----:B------:R-:W-:Y:S01]  /*1ef0*/  LEA R3, R0, 0x37800000, 0x17 ;  /* 0x3780000000037811 */ /* 0x000fe200078eb8ff */
[----:B------:R-:W-:-:S05]  /*1f00*/  IMAD.SHL.U32 R0, R2, 0x200000, RZ ;  /* 0x0020000002007824 */ /* 0x000fca00078e00ff */
[----:B------:R-:W-:Y:S02]  /*1f10*/  LOP3.LUT R0, R3, R0, R4, 0xfe, !PT ;  /* 0x0000000003007212 */ /* 0x000fe400078efe04 */
.L_x_19505:
[----:B------:R-:W-:Y:S05]  /*1f20*/  BSYNC B0 ;  /* 0x0000000000007941 */ /* 0x000fea0003800000 */
.L_x_19504:
[----:B------:R-:W-:-:S04]  /*1f30*/  F2FP.BF16.PACK_AB R0, RZ, R0 ;  /* 0x00000000ff00723e */ /* 0x000fc800000010ff */
[----:B------:R-:W-:Y:S01]  /*1f40*/  PRMT R22, R0, 0x7610, R22 ;  /* 0x0000761000167816 */ /* 0x000fe20000000016 */
[----:B------:R-:W-:Y:S05]  /*1f50*/  BRA `(.L_x_19485) ;  /* 0x0000030000007947 */ /* 0x000fea0003800000 */
.L_x_19497:
        /* <DEDUP_REMOVED lines=14> */
.L_x_19511:
[----:B------:R-:W-:Y:S05]  /*2040*/  BSYNC B0 ;  /* 0x0000000000007941 */ /* 0x000fea0003800000 */
.L_x_19510:
[----:B------:R-:W-:-:S04]  /*2050*/  F2FP.BF16.PACK_AB R0, RZ, R0 ;  /* 0x00000000ff00723e */ /* 0x000fc800000010ff */
[----:B------:R-:W-:Y:S01]  /*2060*/  PRMT R22, R0, 0x7610, R22 ;  /* 0x0000761000167816 */ /* 0x000fe20000000016 */
[----:B------:R-:W-:Y:S05]  /*2070*/  BRA `(.L_x_19485) ;  /* 0x000001e000007947 */ /* 0x000fea0003800000 */
.L_x_19484:
        /* <DEDUP_REMOVED lines=21> */
.L_x_19509:
[----:B------:R-:W2:Y:S02]  /*21d0*/  LDG.E.64 R2, [R2.64] ;  /* 0x0000002402027981 */ /* 0x000ea4000c1e1b00 */
[----:B--2---:R-:W0:Y:S02]  /*21e0*/  I2F.U64 R0, R2 ;  /* 0x0000000200007312 */ /* 0x004e240000301000 */
[----:B0-----:R-:W-:-:S04]  /*21f0*/  F2FP.BF16.PACK_AB R0, RZ, R0 ;  /* 0x00000000ff00723e */ /* 0x001fc800000010ff */
[----:B------:R-:W-:Y:S01]  /*2200*/  PRMT R22, R0, 0x7610, R22 ;  /* 0x0000761000167816 */ /* 0x000fe20000000016 */
[----:B------:R-:W-:Y:S05]  /*2210*/  BRA `(.L_x_19485) ;  /* 0x0000004000007947 */ /* 0x000fea0003800000 */
.L_x_19508:
[----:B------:R-:W2:Y:S02]  /*2220*/  LDG.E R2, [R2.64] ;  /* 0x0000002402027981 */ /* 0x000ea4000c1e1900 */
[----:B--2---:R-:W0:Y:S02]  /*2230*/  I2F.U32 R0, R2 ;  /* 0x0000000200007306 */ /* 0x004e240000201000 */
[----:B0-----:R-:W-:-:S04]  /*2240*/  F2FP.BF16.PACK_AB R0, RZ, R0 ;  /* 0x00000000ff00723e */ /* 0x001fc800000010ff */
[----:B------:R-:W-:Y:S02]  /*2250*/  PRMT R22, R0, 0x7610, R22 ;  /* 0x0000761000167816 */ /* 0x000fe40000000016 */
.L_x_19485:
[----:B------:R-:W-:-:S05]  /*2260*/  IADD3 R24, R24, 0x80, RZ ;  /* 0x0000008018187810 */ /* 0x000fca0007ffe0ff */
.L_x_19479:
[----:B------:R-:W-:Y:S05]  /*2270*/  BSYNC B6 ;  /* 0x0000000000067941 */ /* 0x000fea0003800000 */
.L_x_19478:
        /* <DEDUP_REMOVED lines=26> */
.L_x_19517:
[----:B------:R-:W2:Y:S02]  /*2420*/  LDG.E.U8 R2, [R2.64] ;  /* 0x0000002402027981 */ /* 0x000ea4000c1e1100 */
[----:B--2---:R-:W0:Y:S02]  /*2430*/  I2F.U16 R0, R2 ;  /* 0x0000000200007306 */ /* 0x004e240000101000 */
[----:B0-----:R-:W-:-:S04]  /*2440*/  F2FP.BF16.PACK_AB R0, RZ, R0 ;  /* 0x00000000ff00723e */ /* 0x001fc800000010ff */
[----:B------:R-:W-:Y:S01]  /*2450*/  PRMT R25, R0, 0x7610, R25 ;  /* 0x0000761000197816 */ /* 0x000fe20000000019 */
[----:B------:R-:W-:Y:S05]  /*2460*/  BRA `(.L_x_19519) ;  /* 0x00000f0000007947 */ /* 0x000fea0003800000 */
.L_x_19516:
        /* <DEDUP_REMOVED lines=11> */
.L_x_19521:
[----:B------:R-:W2:Y:S02]  /*2520*/  LDG.E R2, [R2.64] ;  /* 0x0000002402027981 */ /* 0x000ea4000c1e1900 */
[----:B--2---:R-:W0:Y:S02]  /*2530*/  I2F R0, R2 ;  /* 0x0000000200007306 */ /* 0x004e240000201400 */
[----:B0-----:R-:W-:-:S04]  /*2540*/  F2FP.BF16.PACK_AB R0, RZ, R0 ;  /* 0x00000000ff00723e */ /* 0x001fc800000010ff */
[----:B------:R-:W-:Y:S01]  /*2550*/  PRMT R25, R0, 0x7610, R25 ;  /* 0x0000761000197816 */ /* 0x000fe20000000019 */
[----:B------:R-:W-:Y:S05]  /*2560*/  BRA `(.L_x_19519) ;  /* 0x00000e0000007947 */ /* 0x000fea0003800000 */
.L_x_19520:
[----:B------:R-:W2:Y:S02]  /*2570*/  LDG.E.U16 R2, [R2.64] ;  /* 0x0000002402027981 */ /* 0x000ea4000c1e1500 */
[----:B--2---:R-:W0:Y:S02]  /*2580*/  I2F.S16 R0, R2 ;  /* 0x0000000200007306 */ /* 0x004e240000101400 */
[----:B0-----:R-:W-:-:S04]  /*2590*/  F2FP.BF16.PACK_AB R0, RZ, R0 ;  /* 0x00000000ff00723e */ /* 0x001fc800000010ff */
[----:B------:R-:W-:Y:S01]  /*25a0*/  PRMT R25, R0, 0x7610, R25 ;  /* 0x0000761000197816 */ /* 0x000fe20000000019 */
[----:B------:R-:W-:Y:S05]  /*25b0*/  BRA `(.L_x_19519) ;  /* 0x00000db000007947 */ /* 0x000fea0003800000 */
.L_x_19515:
        /* <DEDUP_REMOVED lines=9> */
.L_x_19523:
[----:B------:R-:W2:Y:S02]  /*2650*/  LDG.E.U16 R0, [R2.64] ;  /* 0x0000002402007981 */ /* 0x000ea4000c1e1500 */
[----:B--2---:R-:W-:-:S05]  /*2660*/  HADD2.F32 R0, -RZ, R0.H0_H0 ;  /* 0x20000000ff007230 */ /* 0x004fca0000004100 */
[----:B------:R-:W-:-:S04]  /*2670*/  F2FP.BF16.PACK_AB R0, RZ, R0 ;  /* 0x00000000ff00723e */ /* 0x000fc800000010ff */
[----:B------:R-:W-:Y:S01]  /*2680*/  PRMT R25, R0, 0x7610, R25 ;  /* 0x0000761000197816 */ /* 0x000fe20000000019 */
[----:B------:R-:W-:Y:S05]  /*2690*/  BRA `(.L_x_19519) ;  /* 0x00000cd000007947 */ /* 0x000fea0003800000 */
.L_x_19522:
        /* <DEDUP_REMOVED lines=9> */
.L_x_19525:
[----:B------:R-:W2:Y:S02]  /*2730*/  LDG.E.U16 R2, [R2.64] ;  /* 0x0000002402027981 */ /* 0x000ea4000c1e1500 */
[----:B--2---:R-:W-:-:S05]  /*2740*/  HADD2.F32 R0, -RZ, R2.H0_H0 ;  /* 0x20000002ff007230 */ /* 0x004fca0000004100 */
[----:B------:R-:W-:-:S04]  /*2750*/  F2FP.BF16.PACK_AB R0, RZ, R0 ;  /* 0x00000000ff00723e */ /* 0x000fc800000010ff */
[----:B------:R-:W-:Y:S01]  /*2760*/  PRMT R25, R0, 0x7610, R25 ;  /* 0x0000761000197816 */ /* 0x000fe20000000019 */
[----:B------:R-:W-:Y:S05]  /*2770*/  BRA `(.L_x_19519) ;  /* 0x00000bf000007947 */ /* 0x000fea0003800000 */
.L_x_19524:
[----:B------:R-:W2:Y:S02]  /*2780*/  LDG.E.64 R2, [R2.64] ;  /* 0x0000002402027981 */ /* 0x000ea4000c1e1b00 */
[----:B--2---:R-:W0:Y:S01]  /*2790*/  F2F.F32.F64 R0, R2 ;  /* 0x0000000200007310 */ /* 0x004e220000301000 */
[----:B------:R-:W0:-:S14]  /*27a0*/  DSETP.GEU.AND P0, PT, |R2|, c[0x2][0x0], PT ;  /* 0x008000000200762a */ /* 0x000e1c0003f0e200 */
[----:B0-----:R-:W-:-:S05]  /*27b0*/  @!P0 FMUL R0, R0, 1.175494350822287508e-38 ;  /* 0x0080000000008820 */ /* 0x001fca0000400000 */
[----:B------:R-:W-:-:S04]  /*27c0*/  F2FP.BF16.PACK_AB R0, RZ, R0 ;  /* 0x00000000ff00723e */ /* 0x000fc800000010ff */
[----:B------:R-:W-:Y:S01]  /*27d0*/  PRMT R25, R0, 0x7610, R25 ;  /* 0x0000761000197816 */ /* 0x000fe20000000019 */
[----:B------:R-:W-:Y:S05]  /*27e0*/  BRA `(.L_x_19519) ;  /* 0x00000b8000007947 */ /* 0x000fea0003800000 */
.L_x_19514:
        /* <DEDUP_REMOVED lines=14> */
.L_x_19528:
[----:B------:R-:W2:Y:S02]  /*28d0*/  LDG.E.64 R2, [R2.64] ;  /* 0x0000002402027981 */ /* 0x000ea4000c1e1b00 */
[----:B--2---:R-:W0:Y:S01]  /*28e0*/  F2F.F32.F64 R0, R2 ;  /* 0x0000000200007310 */ /* 0x004e220000301000 */
[----:B------:R-:W0:-:S14]  /*28f0*/  DSETP.GEU.AND P0, PT, |R2|, c[0x2][0x0], PT ;  /* 0x008000000200762a */ /* 0x000e1c0003f0e200 */
[----:B0-----:R-:W-:-:S05]  /*2900*/  @!P0 FMUL R0, R0, 1.175494350822287508e-38 ;  /* 0x0080000000008820 */ /* 0x001fca0000400000 */
[----:B------:R-:W-:-:S04]  /*2910*/  F2FP.BF16.PACK_AB R0, RZ, R0 ;  /* 0x00000000ff00723e */ /* 0x000fc800000010ff */
[----:B------:R-:W-:Y:S01]  /*2920*/  PRMT R25, R0, 0x7610, R25 ;  /* 0x0000761000197816 */ /* 0x000fe20000000019 */
[----:B------:R-:W-:Y:S05]  /*2930*/  BRA `(.L_x_19519) ;  /* 0x00000a3000007947 */ /* 0x000fea0003800000 */
.L_x_19527:
        /* <DEDUP_REMOVED lines=28> */
.L_x_19530:
        /* <DEDUP_REMOVED lines=15> */
.L_x_19529:
[----:B------:R0:W5:Y:S01]  /*2bf0*/  LDG.E.U16 R25, [R2.64] ;  /* 0x0000002402197981 */ /* 0x000162000c1e1500 */
[----:B------:R-:W-:Y:S05]  /*2c00*/  BRA `(.L_x_19519) ;  /* 0x0000076000007947 */ /* 0x000fea0003800000 */
.L_x_19526:
        /* <DEDUP_REMOVED lines=12> */
.L_x_19533:
        /* <DEDUP_REMOVED lines=21> */
.L_x_19537:
[----:B------:R-:W-:Y:S05]  /*2e20*/  BSYNC B1 ;  /* 0x0000000000017941 */ /* 0x000fea0003800000 */
.L_x_19536:
[----:B------:R-:W-:Y:S01]  /*2e30*/  LEA R3, R0, 0x3b800000, 0x17 ;  /* 0x3b80000000037811 */ /* 0x000fe200078eb8ff */
[----:B------:R-:W-:-:S05]  /*2e40*/  IMAD.SHL.U32 R0, R2, 0x100000, RZ ;  /* 0x0010000002007824 */ /* 0x000fca00078e00ff */
[----:B------:R-:W-:Y:S02]  /*2e50*/  LOP3.LUT R0, R3, R0, R4, 0xfe, !PT ;  /* 0x0000000003007212 */ /* 0x000fe400078efe04 */
.L_x_19535:
[----:B------:R-:W-:Y:S05]  /*2e60*/  BSYNC B0 ;  /* 0x0000000000007941 */ /* 0x000fea0003800000 */
.L_x_19534:
[----:B------:R-:W-:-:S04]  /*2e70*/  F2FP.BF16.PACK_AB R0, RZ, R0 ;  /* 0x00000000ff00723e */ /* 0x000fc800000010ff */
[----:B------:R-:W-:Y:S01]  /*2e80*/  PRMT R25, R0, 0x7610, R25 ;  /* 0x0000761000197816 */ /* 0x000fe20000000019 */
[----:B------:R-:W-:Y:S05]  /*2e90*/  BRA `(.L_x_19519) ;  /* 0x000004d000007947 */ /* 0x000fea0003800000 */
.L_x_19532:
        /* <DEDUP_REMOVED lines=21> */
.L_x_19541:
[----:B------:R-:W-:Y:S05]  /*2ff0*/  BSYNC B1 ;  /* 0x0000000000017941 */ /* 0x000fea0003800000 */
.L_x_19540:
[----:B------:R-:W-:Y:S01]  /*3000*/  LEA R3, R0, 0x37800000, 0x17 ;  /* 0x3780000000037811 */ /* 0x000fe200078eb8ff */
[----:B------:R-:W-:-:S05]  /*3010*/  IMAD.SHL.U32 R0, R2, 0x200000, RZ ;  /* 0x0020000002007824 */ /* 0x000fca00078e00ff */
[----:B------:R-:W-:Y:S02]  /*3020*/  LOP3.LUT R0, R3, R0, R4, 0xfe, !PT ;  /* 0x0000000003007212 */ /* 0x000fe400078efe04 */
.L_x_19539:
[----:B------:R-:W-:Y:S05]  /*3030*/  BSYNC B0 ;  /* 0x0000000000007941 */ /* 0x000fea0003800000 */
.L_x_19538:
[----:B------:R-:W-:-:S04]  /*3040*/  F2FP.BF16.PACK_AB R0, RZ, R0 ;  /* 0x00000000ff00723e */ /* 0x000fc800000010ff */
[----:B------:R-:W-:Y:S01]  /*3050*/  PRMT R25, R0, 0x7610, R25 ;  /* 0x0000761000197816 */ /* 0x000fe20000000019 */
[----:B------:R-:W-:Y:S05]  /*3060*/  BRA `(.L_x_19519) ;  /* 0x0000030000007947 */ /* 0x000fea0003800000 */
.L_x_19531:
        /* <DEDUP_REMOVED lines=14> */
.L_x_19545:
[----:B------:R-:W-:Y:S05]  /*3150*/  BSYNC B0 ;  /* 0x0000000000007941 */ /* 0x000fea0003800000 */
.L_x_19544:
[----:B------:R-:W-:-:S04]  /*3160*/  F2FP.BF16.PACK_AB R0, RZ, R0 ;  /* 0x00000000ff00723e */ /* 0x000fc800000010ff */
[----:B------:R-:W-:Y:S01]  /*3170*/  PRMT R25, R0, 0x7610, R25 ;  /* 0x0000761000197816 */ /* 0x000fe20000000019 */
[----:B------:R-:W-:Y:S05]  /*3180*/  BRA `(.L_x_19519) ;  /* 0x000001e000007947 */ /* 0x000fea0003800000 */
.L_x_19518:
        /* <DEDUP_REMOVED lines=21> */
.L_x_19543:
[----:B------:R-:W2:Y:S02]  /*32e0*/  LDG.E.64 R2, [R2.64] ;  /* 0x0000002402027981 */ /* 0x000ea4000c1e1b00 */
[----:B--2---:R-:W0:Y:S02]  /*32f0*/  I2F.U64 R0, R2 ;  /* 0x0000000200007312 */ /* 0x004e240000301000 */
[----:B0-----:R-:W-:-:S04]  /*3300*/  F2FP.BF16.PACK_AB R0, RZ, R0 ;  /* 0x00000000ff00723e */ /* 0x001fc800000010ff */
[----:B------:R-:W-:Y:S01]  /*3310*/  PRMT R25, R0, 0x7610, R25 ;  /* 0x0000761000197816 */ /* 0x000fe20000000019 */
[----:B------:R-:W-:Y:S05]  /*3320*/  BRA `(.L_x_19519) ;  /* 0x0000004000007947 */ /* 0x000fea0003800000 */
.L_x_19542:
[----:B------:R-:W2:Y:S02]  /*3330*/  LDG.E R2, [R2.64] ;  /* 0x0000002402027981 */ /* 0x000ea4000c1e1900 */
[----:B--2---:R-:W0:Y:S02]  /*3340*/  I2F.U32 R0, R2 ;  /* 0x0000000200007306 */ /* 0x004e240000201000 */
[----:B0-----:R-:W-:-:S04]  /*3350*/  F2FP.BF16.PACK_AB R0, RZ, R0 ;  /* 0x00000000ff00723e */ /* 0x001fc800000010ff */
[----:B------:R-:W-:Y:S02]  /*3360*/  PRMT R25, R0, 0x7610, R25 ;  /* 0x0000761000197816 */ /* 0x000fe40000000019 */
.L_x_19519:
[----:B------:R-:W-:-:S05]  /*3370*/  IADD3 R24, R24, 0x80, RZ ;  /* 0x0000008018187810 */ /* 0x000fca0007ffe0ff */
.L_x_19513:
[----:B------:R-:W-:Y:S05]  /*3380*/  BSYNC B6 ;  /* 0x0000000000067941 */ /* 0x000fea0003800000 */
.L_x_19512:
        /* <DEDUP_REMOVED lines=23> */
.L_x_19551:
[----:B------:R-:W2:Y:S02]  /*3500*/  LDG.E.U8 R2, [R2.64] ;  /* 0x0000002402027981 */ /* 0x000ea4000c1e1100 */
[----:B--2---:R-:W0:Y:S02]  /*3510*/  I2F.U16 R0, R2 ;  /* 0x0000000200007306 */ /* 0x004e240000101000 */
[----:B0-----:R-:W-:-:S04]  /*3520*/  F2FP.BF16.PACK_AB R0, RZ, R0 ;  /* 0x00000000ff00723e */ /* 0x001fc800000010ff */
[----:B------:R-:W-:Y:S01]  /*3530*/  PRMT R23, R0, 0x7610, R23 ;  /* 0x0000761000177816 */ /* 0x000fe20000000017 */
[----:B------:R-:W-:Y:S05]  /*3540*/  BRA `(.L_x_19547) ;  /* 0x00000f0000007947 */ /* 0x000fea0003800000 */
.L_x_19550:
        /* <DEDUP_REMOVED lines=11> */
.L_x_19554:
[----:B------:R-:W2:Y:S02]  /*3600*/  LDG.E R2, [R2.64] ;  /* 0x0000002402027981 */ /* 0x000ea4000c1e1900 */
[----:B--2---:R-:W0:Y:S02]  /*3610*/  I2F R0, R2 ;  /* 0x0000000200007306 */ /* 0x004e240000201400 */
[----:B0-----:R-:W-:-:S04]  /*3620*/  F2FP.BF16.PACK_AB R0, RZ, R0 ;  /* 0x00000000ff00723e */ /* 0x001fc800000010ff */
[----:B------:R-:W-:Y:S01]  /*3630*/  PRMT R23, R0, 0x7610, R23 ;  /* 0x0000761000177816 */ /* 0x000fe20000000017 */
[----:B------:R-:W-:Y:S05]  /*3640*/  BRA `(.L_x_19547) ;  /* 0x00000e0000007947 */ /* 0x000fea0003800000 */
.L_x_19553:
[----:B------:R-:W2:Y:S02]  /*3650*/  LDG.E.U16 R2, [R2.64] ;  /* 0x0000002402027981 */ /* 0x000ea4000c1e1500 */
[----:B--2---:R-:W0:Y:S02]  /*3660*/  I2F.S16 R0, R2 ;  /* 0x0000000200007306 */ /* 0x004e240000101400 */
[----:B0-----:R-:W-:-:S04]  /*3670*/  F2FP.BF16.PACK_AB R0, RZ, R0 ;  /* 0x00000000ff00723e */ /* 0x001fc800000010ff */
[----:B------:R-:W-:Y:S01]  /*3680*/  PRMT R23, R0, 0x7610, R23 ;  /* 0x0000761000177816 */ /* 0x000fe20000000017 */
[----:B------:R-:W-:Y:S05]  /*3690*/  BRA `(.L_x_19547) ;  /* 0x00000db000007947 */ /* 0x000fea0003800000 */
.L_x_19549:
        /* <DEDUP_REMOVED lines=9> */
.L_x_19556:
[----:B------:R-:W2:Y:S02]  /*3730*/  LDG.E.U16 R0, [R2.64] ;  /* 0x0000002402007981 */ /* 0x000ea4000c1e1500 */
[----:B--2---:R-:W-:-:S05]  /*3740*/  HADD2.F32 R0, -RZ, R0.H0_H0 ;  /* 0x20000000ff007230 */ /* 0x004fca0000004100 */
[----:B------:R-:W-:-:S04]  /*3750*/  F2FP.BF16.PACK_AB R0, RZ, R0 ;  /* 0x00000000ff00723e */ /* 0x000fc800000010ff */
[----:B------:R-:W-:Y:S01]  /*3760*/  PRMT R23, R0, 0x7610, R23 ;  /* 0x0000761000177816 */ /* 0x000fe20000000017 */
[----:B------:R-:W-:Y:S05]  /*3770*/  BRA `(.L_x_19547) ;  /* 0x00000cd000007947 */ /* 0x000fea0003800000 */
.L_x_19555:
        /* <DEDUP_REMOVED lines=9> */
.L_x_19558:
[----:B------:R-:W2:Y:S02]  /*3810*/  LDG.E.U16 R2, [R2.64] ;  /* 0x0000002402027981 */ /* 0x000ea4000c1e1500 */
[----:B--2---:R-:W-:-:S05]  /*3820*/  HADD2.F32 R0, -RZ, R2.H0_H0 ;  /* 0x20000002ff007230 */ /* 0x004fca0000004100 */
[----:B------:R-:W-:-:S04]  /*3830*/  F2FP.BF16.PACK_AB R0, RZ, R0 ;  /* 0x00000000ff00723e */ /* 0x000fc800000010ff */
[----:B------:R-:W-:Y:S01]  /*3840*/  PRMT R23, R0, 0x7610, R23 ;  /* 0x0000761000177816 */ /* 0x000fe20000000017 */
[----:B------:R-:W-:Y:S05]  /*3850*/  BRA `(.L_x_19547) ;  /* 0x00000bf000007947 */ /* 0x000fea0003800000 */
.L_x_19557:
[----:B------:R-:W2:Y:S02]  /*3860*/  LDG.E.64 R2, [R2.64] ;  /* 0x0000002402027981 */ /* 0x000ea4000c1e1b00 */
[----:B--2---:R-:W0:Y:S01]  /*3870*/  F2F.F32.F64 R0, R2 ;  /* 0x0000000200007310 */ /* 0x004e220000301000 */
[----:B------:R-:W0:-:S14]  /*3880*/  DSETP.GEU.AND P0, PT, |R2|, c[0x2][0x0], PT ;  /* 0x008000000200762a */ /* 0x000e1c0003f0e200 */
[----:B0-----:R-:W-:-:S05]  /*3890*/  @!P0 FMUL R0, R0, 1.175494350822287508e-38 ;  /* 0x0080000000008820 */ /* 0x001fca0000400000 */
[----:B------:R-:W-:-:S04]  /*38a0*/  F2FP.BF16.PACK_AB R0, RZ, R0 ;  /* 0x00000000ff00723e */ /* 0x000fc800000010ff */
[----:B------:R-:W-:Y:S01]  /*38b0*/  PRMT R23, R0, 0x7610, R23 ;  /* 0x0000761000177816 */ /* 0x000fe20000000017 */
[----:B------:R-:W-:Y:S05]  /*38c0*/  BRA `(.L_x_19547) ;  /* 0x00000b8000007947 */ /* 0x000fea0003800000 */
.L_x_19548:
        /* <DEDUP_REMOVED lines=14> */
.L_x_19561:
[----:B------:R-:W2:Y:S02]  /*39b0*/  LDG.E.64 R2, [R2.64] ;  /* 0x0000002402027981 */ /* 0x000ea4000c1e1b00 */
[----:B--2---:R-:W0:Y:S01]  /*39c0*/  F2F.F32.F64 R0, R2 ;  /* 0x0000000200007310 */ /* 0x004e220000301000 */
[----:B------:R-:W0:-:S14]  /*39d0*/  DSETP.GEU.AND P0, PT, |R2|, c[0x2][0x0], PT ;  /* 0x008000000200762a */ /* 0x000e1c0003f0e200 */
[----:B0-----:R-:W-:-:S05]  /*39e0*/  @!P0 FMUL R0, R0, 1.175494350822287508e-38 ;  /* 0x0080000000008820 */ /* 0x001fca0000400000 */
[----:B------:R-:W-:-:S04]  /*39f0*/  F2FP.BF16.PACK_AB R0, RZ, R0 ;  /* 0x00000000ff00723e */ /* 0x000fc800000010ff */
[----:B------:R-:W-:Y:S01]  /*3a00*/  PRMT R23, R0, 0x7610, R23 ;  /* 0x0000761000177816 */ /* 0x000fe20000000017 */
[----:B------:R-:W-:Y:S05]  /*3a10*/  BRA `(.L_x_19547) ;  /* 0x00000a3000007947 */ /* 0x000fea0003800000 */
.L_x_19560:
        /* <DEDUP_REMOVED lines=28> */
.L_x_19563:
        /* <DEDUP_REMOVED lines=15> */
.L_x_19562:
[----:B------:R0:W5:Y:S01]  /*3cd0*/  LDG.E.U16 R23, [R2.64] ;  /* 0x0000002402177981 */ /* 0x000162000c1e1500 */
[----:B------:R-:W-:Y:S05]  /*3ce0*/  BRA `(.L_x_19547) ;  /* 0x0000076000007947 */ /* 0x000fea0003800000 */
.L_x_19559:
        /* <DEDUP_REMOVED lines=12> */
.L_x_19566:
        /* <DEDUP_REMOVED lines=21> */
.L_x_19570:
[----:B------:R-:W-:Y:S05]  /*3f00*/  BSYNC B1 ;  /* 0x0000000000017941 */ /* 0x000fea0003800000 */
.L_x_19569:
[----:B------:R-:W-:Y:S01]  /*3f10*/  LEA R3, R0, 0x3b800000, 0x17 ;  /* 0x3b80000000037811 */ /* 0x000fe200078eb8ff */
[----:B------:R-:W-:-:S05]  /*3f20*/  IMAD.SHL.U32 R0, R2, 0x100000, RZ ;  /* 0x0010000002007824 */ /* 0x000fca00078e00ff */
[----:B------:R-:W-:Y:S02]  /*3f30*/  LOP3.LUT R0, R3, R0, R4, 0xfe, !PT ;  /* 0x0000000003007212 */ /* 0x000fe400078efe04 */
.L_x_19568:
[----:B------:R-:W-:Y:S05]  /*3f40*/  BSYNC B0 ;  /* 0x0000000000007941 */ /* 0x000fea0003800000 */
.L_x_19567:
[----:B------:R-:W-:-:S04]  /*3f50*/  F2FP.BF16.PACK_AB R0, RZ, R0 ;  /* 0x00000000ff00723e */ /* 0x000fc800000010ff */
[----:B------:R-:W-:Y:S01]  /*3f60*/  PRMT R23, R0, 0x7610, R23 ;  /* 0x0000761000177816 */ /* 0x000fe20000000017 */
[----:B------:R-:W-:Y:S05]  /*3f70*/  BRA `(.L_x_19547) ;  /* 0x000004d000007947 */ /* 0x000fea0003800000 */
.L_x_19565:
        /* <DEDUP_REMOVED lines=21> */
.L_x_19574:
[----:B------:R-:W-:Y:S05]  /*40d0*/  BSYNC B1 ;  /* 0x0000000000017941 */ /* 0x000fea0003800000 */
.L_x_19573:
[----:B------:R-:W-:Y:S01]  /*40e0*/  LEA R3, R0, 0x37800000, 0x17 ;  /* 0x3780000000037811 */ /* 0x000fe200078eb8ff */
[----:B------:R-:W-:-:S05]  /*40f0*/  IMAD.SHL.U32 R0, R2, 0x200000, RZ ;  /* 0x0020000002007824 */ /* 0x000fca00078e00ff */
[----:B------:R-:W-:Y:S02]  /*4100*/  LOP3.LUT R0, R3, R0, R4, 0xfe, !PT ;  /* 0x0000000003007212 */ /* 0x000fe400078efe04 */
.L_x_19572:
[----:B------:R-:W-:Y:S05]  /*4110*/  BSYNC B0 ;  /* 0x0000000000007941 */ /* 0x000fea0003800000 */
.L_x_19571:
[----:B------:R-:W-:-:S04]  /*4120*/  F2FP.BF16.PACK_AB R0, RZ, R0 ;  /* 0x00000000ff00723e */ /* 0x000fc800000010ff */
[----:B------:R-:W-:Y:S01]  /*4130*/  PRMT R23, R0, 0x7610, R23 ;  /* 0x0000761000177816 */ /* 0x000fe20000000017 */
[----:B------:R-:W-:Y:S05]  /*4140*/  BRA `(.L_x_19547) ;  /* 0x0000030000007947 */ /* 0x000fea0003800000 */
.L_x_19564:
        /* <DEDUP_REMOVED lines=14> */
.L_x_19578:
[----:B------:R-:W-:Y:S05]  /*4230*/  BSYNC B0 ;  /* 0x0000000000007941 */ /* 0x000fea0003800000 */
.L_x_19577:
[----:B------:R-:W-:-:S04]  /*4240*/  F2FP.BF16.PACK_AB R0, RZ, R0 ;  /* 0x00000000ff00723e */ /* 0x000fc800000010ff */
[----:B------:R-:W-:Y:S01]  /*4250*/  PRMT R23, R0, 0x7610, R23 ;  /* 0x0000761000177816 */ /* 0x000fe20000000017 */
[----:B------:R-:W-:Y:S05]  /*4260*/  BRA `(.L_x_19547) ;  /* 0x000001e000007947 */ /* 0x000fea0003800000 */
.L_x_19552:
        /* <DEDUP_REMOVED lines=21> */
.L_x_19576:
[----:B------:R-:W2:Y:S02]  /*43c0*/  LDG.E.64 R2, [R2.64] ;  /* 0x0000002402027981 */ /* 0x000ea4000c1e1b00 */
[----:B--2---:R-:W0:Y:S02]  /*43d0*/  I2F.U64 R0, R2 ;  /* 0x0000000200007312 */ /* 0x004e240000301000 */
[----:B0-----:R-:W-:-:S04]  /*43e0*/  F2FP.BF16.PACK_AB R0, RZ, R0 ;  /* 0x00000000ff00723e */ /* 0x001fc800000010ff */
[----:B------:R-:W-:Y:S01]  /*43f0*/  PRMT R23, R0, 0x7610, R23 ;  /* 0x0000761000177816 */ /* 0x000fe20000000017 */
[----:B------:R-:W-:Y:S05]  /*4400*/  BRA `(.L_x_19547) ;  /* 0x0000004000007947 */ /* 0x000fea0003800000 */
.L_x_19575:
[----:B------:R-:W2:Y:S02]  /*4410*/  LDG.E R2, [R2.64] ;  /* 0x0000002402027981 */ /* 0x000ea4000c1e1900 */
[----:B--2---:R-:W0:Y:S02]  /*4420*/  I2F.U32 R0, R2 ;  /* 0x0000000200007306 */ /* 0x004e240000201000 */
[----:B0-----:R-:W-:-:S04]  /*4430*/  F2FP.BF16.PACK_AB R0, RZ, R0 ;  /* 0x00000000ff00723e */ /* 0x001fc800000010ff */
[----:B------:R-:W-:Y:S02]  /*4440*/  PRMT R23, R0, 0x7610, R23 ;  /* 0x0000761000177816 */ /* 0x000fe40000000017 */
.L_x_19547:
[----:B------:R-:W-:Y:S05]  /*4450*/  BSYNC B6 ;  /* 0x0000000000067941 */ /* 0x000fea0003800000 */
.L_x_19546:
[----:B------:R-:W1:Y:S01]  /*4460*/  S2R R19, SR_TID.X ;  /* 0x0000000000137919 */ /* 0x000e620000002100 */
[----:B------:R-:W-:Y:S01]  /*4470*/  BSSY B6, `(.L_x_19579) ;  /* 0x0000128000067945 */ /* 0x000fe20003800000 */
[C---:B-1----:R-:W-:Y:S02]  /*4480*/  IADD3 R0, R19.reuse, 0x100, RZ ;  /* 0x0000010013007810 */ /* 0x042fe40007ffe0ff */
[C---:B0-----:R-:W-:Y:S02]  /*4490*/  IADD3 R2, R19.reuse, 0x180, RZ ;  /* 0x0000018013027810 */ /* 0x041fe40007ffe0ff */
[-C--:B------:R-:W-:Y:S02]  /*44a0*/  ISETP.GE.AND P1, PT, R0, R17.reuse, PT ;  /* 0x000000110000720c */ /* 0x080fe40003f26270 */
[----:B------:R-:W-:Y:S02]  /*44b0*/  ISETP.GE.AND P2, PT, R2, R17, PT ;  /* 0x000000110200720c */ /* 0x000fe40003f46270 */
[----:B------:R-:W-:-:S02]  /*44c0*/  IADD3 R24, R19, 0x80, RZ ;  /* 0x0000008013187810 */ /* 0x000fc40007ffe0ff */
[-C--:B------:R-:W-:Y:S02]  /*44d0*/  ISETP.GE.AND P3, PT, R19, R17.reuse, PT ;  /* 0x000000111300720c */ /* 0x080fe40003f66270 */
[----:B------:R-:W-:-:S05]  /*44e0*/  ISETP.GE.AND P0, PT, R24, R17, PT ;  /* 0x000000111800720c */ /* 0x000fca0003f06270 */
[----:B-----5:R-:W-:-:S04]  /*44f0*/  @!P1 PRMT R2, RZ, 0x5410, R25 ;  /* 0x00005410ff029816 */ /* 0x020fc80000000019 */
[----:B------:R0:W-:Y:S02]  /*4500*/  @!P1 MUFU.SQRT R3, R2 ;  /* 0x0000000200039308 */ /* 0x0001e40000002000 */
[----:B------:R-:W-:Y:S02]  /*4510*/  @!P3 PRMT R0, RZ, 0x5410, R18 ;  /* 0x00005410ff00b816 */ /* 0x000fe40000000012 */
[----:B------:R-:W1:Y:S04]  /*4520*/  LDC.U8 R18, c[0x0][0x184] ;  /* 0x00006100ff127b82 */ /* 0x000e680000000000 */
[----:B------:R-:W2:Y:S01]  /*4530*/  @!P3 MUFU.SQRT R0, R0 ;  /* 0x000000000000b308 */ /* 0x000ea20000002000 */
[----:B0-----:R-:W-:-:S07]  /*4540*/  @!P2 PRMT R2, RZ, 0x5410, R23 ;  /* 0x00005410ff02a816 */ /* 0x001fce0000000017 */
[----:B------:R0:W3:Y:S01]  /*4550*/  @!P2 MUFU.SQRT R23, R2 ;  /* 0x000000020017a308 */ /* 0x0000e20000002000 */
[----:B--2---:R-:W-:Y:S02]  /*4560*/  @!P3 F2FP.BF16.PACK_AB R4, RZ, R0 ;  /* 0x00000000ff04b23e */ /* 0x004fe400000010ff */
[----:B0-----:R-:W-:Y:S02]  /*4570*/  @!P0 PRMT R2, RZ, 0x5410, R22 ;  /* 0x00005410ff028816 */ /* 0x001fe40000000016 */
[----:B------:R-:W-:-:S03]  /*4580*/  @!P1 F2FP.BF16.PACK_AB R22, RZ, R3 ;  /* 0x00000003ff16923e */ /* 0x000fc600000010ff */
[----:B------:R-:W0:Y:S01]  /*4590*/  @!P0 MUFU.SQRT R25, R2 ;  /* 0x0000000200198308 */ /* 0x000e220000002000 */
[----:B---3--:R-:W-:Y:S02]  /*45a0*/  @!P2 F2FP.BF16.PACK_AB R23, RZ, R23 ;  /* 0x00000017ff17a23e */ /* 0x008fe400000010ff */
[----:B0-----:R-:W-:Y:S01]  /*45b0*/  @!P0 F2FP.BF16.PACK_AB R25, RZ, R25 ;  /* 0x00000019ff19823e */ /* 0x001fe200000010ff */
        /* <DEDUP_REMOVED lines=18> */
[----:B------:R-:W-:-:S03]  /*46e0*/  IMAD.MOV.U32 R19, RZ, RZ, R24 ;  /* 0x000000ffff137224 */ /* 0x000fc600078e0018 */
[----:B------:R-:W0:Y:S02]  /*46f0*/  F2I.FTZ.TRUNC.NTZ R5, R0 ;  /* 0x0000000000057305 */ /* 0x000e24000021f100 */
[----:B0-----:R0:W-:Y:S01]  /*4700*/  STG.E.U8 [R2.64], R5 ;  /* 0x0000000502007986 */ /* 0x0011e2000c101124 */
[----:B------:R-:W-:Y:S05]  /*4710*/  BRA `(.L_x_19580) ;  /* 0x00000fd000007947 */ /* 0x000fea0003800000 */
.L_x_19584:
[----:B------:R-:W-:Y:S01]  /*4720*/  PRMT R5, RZ, 0x5410, R4 ;  /* 0x00005410ff057816 */ /* 0x000fe20000000004 */
[----:B------:R-:W-:-:S05]  /*4730*/  IMAD.MOV.U32 R19, RZ, RZ, R24 ;  /* 0x000000ffff137224 */ /* 0x000fca00078e0018 */
[----:B------:R-:W0:Y:S02]  /*4740*/  F2I.S64.TRUNC R4, R5 ;  /* 0x0000000500047311 */ /* 0x000e24000020d900 */
[----:B0-----:R0:W-:Y:S01]  /*4750*/  STG.E.U8 [R2.64], R4 ;  /* 0x0000000402007986 */ /* 0x0011e2000c101124 */
[----:B------:R-:W-:Y:S05]  /*4760*/  BRA `(.L_x_19580) ;  /* 0x00000f8000007947 */ /* 0x000fea0003800000 */
.L_x_19583:
        /* <DEDUP_REMOVED lines=11> */
.L_x_19587:
[----:B------:R-:W-:Y:S01]  /*4820*/  PRMT R4, RZ, 0x5410, R4 ;  /* 0x00005410ff047816 */ /* 0x000fe20000000004 */
[----:B------:R-:W-:-:S03]  /*4830*/  IMAD.MOV.U32 R19, RZ, RZ, R24 ;  /* 0x000000ffff137224 */ /* 0x000fc600078e0018 */
[----:B------:R-:W0:Y:S02]  /*4840*/  F2I.FTZ.TRUNC.NTZ R5, R4 ;  /* 0x0000000400057305 */ /* 0x000e24000021f100 */
[----:B0-----:R0:W-:Y:S01]  /*4850*/  STG.E [R2.64], R5 ;  /* 0x0000000502007986 */ /* 0x0011e2000c101924 */
[----:B------:R-:W-:Y:S05]  /*4860*/  BRA `(.L_x_19580) ;  /* 0x00000e8000007947 */ /* 0x000fea0003800000 */
.L_x_19586:
[----:B------:R-:W-:Y:S01]  /*4870*/  PRMT R4, RZ, 0x5410, R4 ;  /* 0x00005410ff047816 */ /* 0x000fe20000000004 */
[----:B------:R-:W-:-:S03]  /*4880*/  IMAD.MOV.U32 R19, RZ, RZ, R24 ;  /* 0x000000ffff137224 */ /* 0x000fc600078e0018 */
[----:B------:R-:W0:Y:S02]  /*4890*/  F2I.FTZ.TRUNC.NTZ R5, R4 ;  /* 0x0000000400057305 */ /* 0x000e24000021f100 */
[----:B0-----:R0:W-:Y:S01]  /*48a0*/  STG.E.U16 [R2.64], R5 ;  /* 0x0000000502007986 */ /* 0x0011e2000c101524 */
[----:B------:R-:W-:Y:S05]  /*48b0*/  BRA `(.L_x_19580) ;  /* 0x00000e3000007947 */ /* 0x000fea0003800000 */
.L_x_19582:
        /* <DEDUP_REMOVED lines=10> */
.L_x_19589:
[----:B------:R-:W-:Y:S01]  /*4960*/  PRMT R0, RZ, 0x5410, R4 ;  /* 0x00005410ff007816 */ /* 0x000fe20000000004 */
[----:B------:R-:W-:-:S03]  /*4970*/  IMAD.MOV.U32 R19, RZ, RZ, R24 ;  /* 0x000000ffff137224 */ /* 0x000fc600078e0018 */
[----:B------:R-:W-:-:S05]  /*4980*/  F2FP.PACK_AB R0, RZ, R0 ;  /* 0x00000000ff00723e */ /* 0x000fca00000000ff */
[----:B------:R0:W-:Y:S01]  /*4990*/  STG.E.U16 [R2.64], R0 ;  /* 0x0000000002007986 */ /* 0x0001e2000c101524 */
[----:B------:R-:W-:Y:S05]  /*49a0*/  BRA `(.L_x_19580) ;  /* 0x00000d4000007947 */ /* 0x000fea0003800000 */
.L_x_19588:
        /* <DEDUP_REMOVED lines=11> */
.L_x_19591:
[----:B------:R-:W-:Y:S01]  /*4a60*/  PRMT R4, RZ, 0x5410, R4 ;  /* 0x00005410ff047816 */ /* 0x000fe20000000004 */
[----:B------:R-:W-:-:S03]  /*4a70*/  IMAD.MOV.U32 R19, RZ, RZ, R24 ;  /* 0x000000ffff137224 */ /* 0x000fc600078e0018 */
[----:B------:R-:W-:-:S04]  /*4a80*/  F2FP.PACK_AB R5, RZ, R4 ;  /* 0x00000004ff05723e */ /* 0x000fc800000000ff */
[----:B------:R-:W-:-:S05]  /*4a90*/  PRMT R5, R5, 0x5410, RZ ;  /* 0x0000541005057816 */ /* 0x000fca00000000ff */
[----:B------:R0:W-:Y:S01]  /*4aa0*/  STG.E [R2.64], R5 ;  /* 0x0000000502007986 */ /* 0x0001e2000c101924 */
[----:B------:R-:W-:Y:S05]  /*4ab0*/  BRA `(.L_x_19580) ;  /* 0x00000c3000007947 */ /* 0x000fea0003800000 */
.L_x_19590:
[----:B------:R-:W-:Y:S01]  /*4ac0*/  PRMT R4, RZ, 0x5410, R4 ;  /* 0x00005410ff047816 */ /* 0x000fe20000000004 */
[----:B------:R-:W-:-:S04]  /*4ad0*/  IMAD.MOV.U32 R19, RZ, RZ, R24 ;  /* 0x000000ffff137224 */ /* 0x000fc800078e0018 */
[----:B------:R-:W-:-:S06]  /*4ae0*/  FMUL.FTZ R4, R4, 1 ;  /* 0x3f80000004047820 */ /* 0x000fcc0000410000 */
[----:B------:R-:W0:Y:S02]  /*4af0*/  F2F.F64.F32 R4, R4 ;  /* 0x0000000400047310 */ /* 0x000e240000201800 */
[----:B0-----:R0:W-:Y:S01]  /*4b00*/  STG.E.64 [R2.64], R4 ;  /* 0x0000000402007986 */ /* 0x0011e2000c101b24 */
[----:B------:R-:W-:Y:S05]  /*4b10*/  BRA `(.L_x_19580) ;  /* 0x00000bd000007947 */ /* 0x000fea0003800000 */
.L_x_19581:
        /* <DEDUP_REMOVED lines=14> */
.L_x_19594:
[----:B------:R-:W-:Y:S01]  /*4c00*/  PRMT R4, RZ, 0x5410, R4 ;  /* 0x00005410ff047816 */ /* 0x000fe20000000004 */
[----:B------:R-:W-:Y:S01]  /*4c10*/  CS2R R6, SRZ ;  /* 0x0000000000067805 */ /* 0x000fe2000001ff00 */
[----:B------:R-:W-:-:S03]  /*4c20*/  IMAD.MOV.U32 R19, RZ, RZ, R24 ;  /* 0x000000ffff137224 */ /* 0x000fc600078e0018 */
[----:B------:R-:W-:-:S06]  /*4c30*/  FMUL.FTZ R4, R4, 1 ;  /* 0x3f80000004047820 */ /* 0x000fcc0000410000 */
[----:B------:R-:W0:Y:S02]  /*4c40*/  F2F.F64.F32 R4, R4 ;  /* 0x0000000400047310 */ /* 0x000e240000201800 */
[----:B0-----:R0:W-:Y:S01]  /*4c50*/  STG.E.128 [R2.64], R4 ;  /* 0x0000000402007986 */ /* 0x0011e2000c101d24 */
[----:B------:R-:W-:Y:S05]  /*4c60*/  BRA `(.L_x_19580) ;  /* 0x00000a8000007947 */ /* 0x000fea0003800000 */
.L_x_19593:
        /* <DEDUP_REMOVED lines=21> */
.L_x_19598:
[----:B------:R-:W-:Y:S05]  /*4dc0*/  BSYNC B0 ;  /* 0x0000000000007941 */ /* 0x000fea0003800000 */
.L_x_19597:
[----:B------:R-:W-:Y:S01]  /*4dd0*/  LOP3.LUT R5, R0, R5, RZ, 0xfc, !PT ;  /* 0x0000000500057212 */ /* 0x000fe200078efcff */
[----:B------:R-:W-:-:S04]  /*4de0*/  IMAD.MOV.U32 R19, RZ, RZ, R24 ;  /* 0x000000ffff137224 */ /* 0x000fc800078e0018 */
[----:B------:R0:W-:Y:S01]  /*4df0*/  STG.E.U8 [R2.64], R5 ;  /* 0x0000000502007986 */ /* 0x0001e2000c101124 */
[----:B------:R-:W-:Y:S05]  /*4e00*/  BRA `(.L_x_19580) ;  /* 0x000008e000007947 */ /* 0x000fea0003800000 */
.L_x_19596:
        /* <DEDUP_REMOVED lines=13> */
.L_x_19600:
[----:B------:R-:W-:Y:S01]  /*4ee0*/  IMAD.MOV.U32 R0, RZ, RZ, 0x7f ;  /* 0x0000007fff007424 */ /* 0x000fe200078e00ff */
[----:B------:R-:W-:-:S04]  /*4ef0*/  ISETP.GT.U32.AND P0, PT, R4, 0x7f800000, PT ;  /* 0x7f8000000400780c */ /* 0x000fc80003f04070 */
[----:B------:R-:W-:-:S04]  /*4f00*/  SEL R0, R0, 0x7c, P0 ;  /* 0x0000007c00007807 */ /* 0x000fc80000000000 */
.L_x_19601:
[----:B------:R-:W-:Y:S05]  /*4f10*/  BSYNC B0 ;  /* 0x0000000000007941 */ /* 0x000fea0003800000 */
.L_x_19599:
[----:B------:R-:W-:Y:S01]  /*4f20*/  LOP3.LUT R4, R5, 0x80000000, RZ, 0xc0, !PT ;  /* 0x8000000005047812 */ /* 0x000fe200078ec0ff */
[----:B------:R-:W-:-:S03]  /*4f30*/  IMAD.MOV.U32 R19, RZ, RZ, R24 ;  /* 0x000000ffff137224 */ /* 0x000fc600078e0018 */
[----:B------:R-:W-:-:S04]  /*4f40*/  SHF.R.U32.HI R5, RZ, 0x18, R4 ;  /* 0x00000018ff057819 */ /* 0x000fc80000011604 */
[----:B------:R-:W-:-:S05]  /*4f50*/  LOP3.LUT R5, R0, R5, RZ, 0xfc, !PT ;  /* 0x0000000500057212 */ /* 0x000fca00078efcff */
[----:B------:R0:W-:Y:S01]  /*4f60*/  STG.E.U8 [R2.64], R5 ;  /* 0x0000000502007986 */ /* 0x0001e2000c101124 */
[----:B------:R-:W-:Y:S05]  /*4f70*/  BRA `(.L_x_19580) ;  /* 0x0000077000007947 */ /* 0x000fea0003800000 */
.L_x_19595:
[----:B------:R0:W-:Y:S01]  /*4f80*/  STG.E.U16 [R2.64], R4 ;  /* 0x0000000402007986 */ /* 0x0001e2000c101524 */
[----:B------:R-:W-:Y:S01]  /*4f90*/  IMAD.MOV.U32 R19, RZ, RZ, R24 ;  /* 0x000000ffff137224 */ /* 0x000fe200078e0018 */
[----:B------:R-:W-:Y:S05]  /*4fa0*/  BRA `(.L_x_19580) ;  /* 0x0000074000007947 */ /* 0x000fea0003800000 */
.L_x_19592:
        /* <DEDUP_REMOVED lines=13> */
.L_x_19604:
        /* <DEDUP_REMOVED lines=17> */
.L_x_19607:
[----:B------:R-:W-:-:S04]  /*5190*/  LOP3.LUT R0, R7, 0x80000000, RZ, 0xc0, !PT ;  /* 0x8000000007007812 */ /* 0x000fc800078ec0ff */
[----:B------:R-:W-:-:S04]  /*51a0*/  SHF.R.U32.HI R5, RZ, 0x18, R0 ;  /* 0x00000018ff057819 */ /* 0x000fc80000011600 */
[----:B------:R-:W-:-:S04]  /*51b0*/  LOP3.LUT R4, R4, R5, RZ, 0xfc, !PT ;  /* 0x0000000504047212 */ /* 0x000fc800078efcff */
[----:B------:R-:W-:Y:S02]  /*51c0*/  PRMT R0, R4, 0x7610, R0 ;  /* 0x0000761004007816 */ /* 0x000fe40000000000 */
.L_x_19606:
[----:B------:R-:W-:Y:S05]  /*51d0*/  BSYNC B0 ;  /* 0x0000000000007941 */ /* 0x000fea0003800000 */
.L_x_19605:
[----:B------:R0:W-:Y:S01]  /*51e0*/  STG.E.U8 [R2.64], R0 ;  /* 0x0000000002007986 */ /* 0x0001e2000c101124 */
[----:B------:R-:W-:Y:S01]  /*51f0*/  IMAD.MOV.U32 R19, RZ, RZ, R24 ;  /* 0x000000ffff137224 */ /* 0x000fe200078e0018 */
[----:B------:R-:W-:Y:S05]  /*5200*/  BRA `(.L_x_19580) ;  /* 0x000004e000007947 */ /* 0x000fea0003800000 */
.L_x_19603:
        /* <DEDUP_REMOVED lines=17> */
.L_x_19610:
[----:B------:R-:W-:-:S04]  /*5320*/  LOP3.LUT R0, R7, 0x80000000, RZ, 0xc0, !PT ;  /* 0x8000000007007812 */ /* 0x000fc800078ec0ff */
[----:B------:R-:W-:-:S04]  /*5330*/  SHF.R.U32.HI R5, RZ, 0x18, R0 ;  /* 0x00000018ff057819 */ /* 0x000fc80000011600 */
[----:B------:R-:W-:-:S04]  /*5340*/  LOP3.LUT R4, R4, R5, RZ, 0xfc, !PT ;  /* 0x0000000504047212 */ /* 0x000fc800078efcff */
[----:B------:R-:W-:Y:S02]  /*5350*/  PRMT R0, R4, 0x7610, R0 ;  /* 0x0000761004007816 */ /* 0x000fe40000000000 */
.L_x_19609:
[----:B------:R-:W-:Y:S05]  /*5360*/  BSYNC B0 ;  /* 0x0000000000007941 */ /* 0x000fea0003800000 */
.L_x_19608:
[----:B------:R0:W-:Y:S01]  /*5370*/  STG.E.U8 [R2.64], R0 ;  /* 0x0000000002007986 */ /* 0x0001e2000c101124 */
[----:B------:R-:W-:Y:S01]  /*5380*/  IMAD.MOV.U32 R19, RZ, RZ, R24 ;  /* 0x000000ffff137224 */ /* 0x000fe200078e0018 */
[----:B------:R-:W-:Y:S05]  /*5390*/  BRA `(.L_x_19580) ;  /* 0x0000035000007947 */ /* 0x000fea0003800000 */
.L_x_19602:
[----:B------:R-:W-:-:S13]  /*53a0*/  ISETP.NE.AND P0, PT, R0, 0x1c, PT ;  /* 0x0000001c0000780c */ /* 0x000fda0003f05270 */
[----:B------:R-:W-:Y:S05]  /*53b0*/  @!P0 BRA `(.L_x_19611) ;  /* 0x000002f000008947 */ /* 0x000fea0003800000 */
[----:B------:R-:W-:-:S13]  /*53c0*/  ISETP.NE.AND P0, PT, R0, 0x1d, PT ;  /* 0x0000001d0000780c */ /* 0x000fda0003f05270 */
[----:B------:R-:W-:Y:S05]  /*53d0*/  @!P0 BRA `(.L_x_19612) ;  /* 0x0000028000008947 */ /* 0x000fea0003800000 */
[----:B------:R-:W-:-:S13]  /*53e0*/  ISETP.NE.AND P0, PT, R0, 0x2c, PT ;  /* 0x0000002c0000780c */ /* 0x000fda0003f05270 */
[----:B------:R-:W-:Y:S05]  /*53f0*/  @P0 BRA `(.L_x_19585) ;  /* 0x0000011000000947 */ /* 0x000fea0003800000 */
[----:B------:R-:W-:Y:S01]  /*5400*/  PRMT R5, RZ, 0x5410, R4 ;  /* 0x00005410ff057816 */ /* 0x000fe20000000004 */
        /* <DEDUP_REMOVED lines=16> */
.L_x_19585:
        /* <DEDUP_REMOVED lines=21> */
.L_x_19612:
[----:B------:R-:W-:Y:S01]  /*5660*/  PRMT R4, RZ, 0x5410, R4 ;  /* 0x00005410ff047816 */ /* 0x000fe20000000004 */
[----:B------:R-:W-:-:S05]  /*5670*/  IMAD.MOV.U32 R19, RZ, RZ, R24 ;  /* 0x000000ffff137224 */ /* 0x000fca00078e0018 */
[----:B------:R-:W0:Y:S02]  /*5680*/  F2I.U64.TRUNC R4, R4 ;  /* 0x0000000400047311 */ /* 0x000e24000020d800 */
[----:B0-----:R0:W-:Y:S01]  /*5690*/  STG.E.64 [R2.64], R4 ;  /* 0x0000000402007986 */ /* 0x0011e2000c101b24 */
[----:B------:R-:W-:Y:S05]  /*56a0*/  BRA `(.L_x_19580) ;  /* 0x0000004000007947 */ /* 0x000fea0003800000 */
.L_x_19611:
[----:B------:R-:W-:Y:S01]  /*56b0*/  PRMT R4, RZ, 0x5410, R4 ;  /* 0x00005410ff047816 */ /* 0x000fe20000000004 */
[----:B------:R-:W-:-:S03]  /*56c0*/  IMAD.MOV.U32 R19, RZ, RZ, R24 ;  /* 0x000000ffff137224 */ /* 0x000fc600078e0018 */
[----:B------:R-:W0:Y:S02]  /*56d0*/  F2I.FTZ.U32.TRUNC.NTZ R5, R4 ;  /* 0x0000000400057305 */ /* 0x000e24000021f000 */
[----:B0-----:R0:W-:Y:S02]  /*56e0*/  STG.E [R2.64], R5 ;  /* 0x0000000502007986 */ /* 0x0011e4000c101924 */
.L_x_19580:
[----:B-1----:R-:W-:Y:S05]  /*56f0*/  BSYNC B6 ;  /* 0x0000000000067941 */ /* 0x002fea0003800000 */
.L_x_19579:
        /* <DEDUP_REMOVED lines=23> */
.L_x_19618:
[----:B------:R-:W-:-:S06]  /*5870*/  PRMT R5, RZ, 0x5410, R25 ;  /* 0x00005410ff057816 */ /* 0x000fcc0000000019 */
[----:B------:R-:W0:Y:S02]  /*5880*/  F2I.S64.TRUNC R4, R5 ;  /* 0x0000000500047311 */ /* 0x000e24000020d900 */
[----:B0-----:R0:W-:Y:S01]  /*5890*/  STG.E.U8 [R2.64], R4 ;  /* 0x0000000402007986 */ /* 0x0011e2000c101124 */
[----:B------:R-:W-:Y:S05]  /*58a0*/  BRA `(.L_x_19620) ;  /* 0x00000e4000007947 */ /* 0x000fea0003800000 */
.L_x_19617:
        /* <DEDUP_REMOVED lines=10> */
.L_x_19622:
[----:B------:R-:W-:-:S06]  /*5950*/  PRMT R25, RZ, 0x5410, R25 ;  /* 0x00005410ff197816 */ /* 0x000fcc0000000019 */
[----:B------:R-:W0:Y:S02]  /*5960*/  F2I.FTZ.TRUNC.NTZ R25, R25 ;  /* 0x0000001900197305 */ /* 0x000e24000021f100 */
[----:B0-----:R0:W-:Y:S01]  /*5970*/  STG.E [R2.64], R25 ;  /* 0x0000001902007986 */ /* 0x0011e2000c101924 */
[----:B------:R-:W-:Y:S05]  /*5980*/  BRA `(.L_x_19620) ;  /* 0x00000d6000007947 */ /* 0x000fea0003800000 */
.L_x_19621:
[----:B------:R-:W-:-:S06]  /*5990*/  PRMT R25, RZ, 0x5410, R25 ;  /* 0x00005410ff197816 */ /* 0x000fcc0000000019 */
[----:B------:R-:W0:Y:S02]  /*59a0*/  F2I.FTZ.TRUNC.NTZ R25, R25 ;  /* 0x0000001900197305 */ /* 0x000e24000021f100 */
[----:B0-----:R0:W-:Y:S01]  /*59b0*/  STG.E.U16 [R2.64], R25 ;  /* 0x0000001902007986 */ /* 0x0011e2000c101524 */
[----:B------:R-:W-:Y:S05]  /*59c0*/  BRA `(.L_x_19620) ;  /* 0x00000d2000007947 */ /* 0x000fea0003800000 */
.L_x_19616:
        /* <DEDUP_REMOVED lines=9> */
.L_x_19624:
[----:B------:R-:W-:-:S04]  /*5a60*/  PRMT R0, RZ, 0x5410, R25 ;  /* 0x00005410ff007816 */ /* 0x000fc80000000019 */
[----:B------:R-:W-:-:S05]  /*5a70*/  F2FP.PACK_AB R0, RZ, R0 ;  /* 0x00000000ff00723e */ /* 0x000fca00000000ff */
[----:B------:R0:W-:Y:S01]  /*5a80*/  STG.E.U16 [R2.64], R0 ;  /* 0x0000000002007986 */ /* 0x0001e2000c101524 */
[----:B------:R-:W-:Y:S05]  /*5a90*/  BRA `(.L_x_19620) ;  /* 0x00000c5000007947 */ /* 0x000fea0003800000 */
.L_x_19623:
        /* <DEDUP_REMOVED lines=10> */
.L_x_19626:
[----:B------:R-:W-:-:S04]  /*5b40*/  PRMT R25, RZ, 0x5410, R25 ;  /* 0x00005410ff197816 */ /* 0x000fc80000000019 */
[----:B------:R-:W-:-:S04]  /*5b50*/  F2FP.PACK_AB R5, RZ, R25 ;  /* 0x00000019ff05723e */ /* 0x000fc800000000ff */
[----:B------:R-:W-:-:S05]  /*5b60*/  PRMT R5, R5, 0x5410, RZ ;  /* 0x0000541005057816 */ /* 0x000fca00000000ff */
[----:B------:R0:W-:Y:S01]  /*5b70*/  STG.E [R2.64], R5 ;  /* 0x0000000502007986 */ /* 0x0001e2000c101924 */
[----:B------:R-:W-:Y:S05]  /*5b80*/  BRA `(.L_x_19620) ;  /* 0x00000b6000007947 */ /* 0x000fea0003800000 */
.L_x_19625:
[----:B------:R-:W-:-:S05]  /*5b90*/  PRMT R4, RZ, 0x5410, R25 ;  /* 0x00005410ff047816 */ /* 0x000fca0000000019 */
[----:B------:R-:W-:-:S06]  /*5ba0*/  FMUL.FTZ R4, R4, 1 ;  /* 0x3f80000004047820 */ /* 0x000fcc0000410000 */
[----:B------:R-:W0:Y:S02]  /*5bb0*/  F2F.F64.F32 R4, R4 ;  /* 0x0000000400047310 */ /* 0x000e240000201800 */
[----:B0-----:R0:W-:Y:S01]  /*5bc0*/  STG.E.64 [R2.64], R4 ;  /* 0x0000000402007986 */ /* 0x0011e2000c101b24 */
[----:B------:R-:W-:Y:S05]  /*5bd0*/  BRA `(.L_x_19620) ;  /* 0x00000b1000007947 */ /* 0x000fea0003800000 */
.L_x_19615:
        /* <DEDUP_REMOVED lines=13> */
.L_x_19629:
[----:B------:R-:W-:Y:S01]  /*5cb0*/  PRMT R25, RZ, 0x5410, R25 ;  /* 0x00005410ff197816 */ /* 0x000fe20000000019 */
[----:B------:R-:W-:-:S04]  /*5cc0*/  CS2R R6, SRZ ;  /* 0x0000000000067805 */ /* 0x000fc8000001ff00 */
[----:B------:R-:W-:-:S06]  /*5cd0*/  FMUL.FTZ R4, R25, 1 ;  /* 0x3f80000019047820 */ /* 0x000fcc0000410000 */
[----:B------:R-:W0:Y:S02]  /*5ce0*/  F2F.F64.F32 R4, R4 ;  /* 0x0000000400047310 */ /* 0x000e240000201800 */
[----:B0-----:R0:W-:Y:S01]  /*5cf0*/  STG.E.128 [R2.64], R4 ;  /* 0x0000000402007986 */ /* 0x0011e2000c101d24 */
[----:B------:R-:W-:Y:S05]  /*5d00*/  BRA `(.L_x_19620) ;  /* 0x000009e000007947 */ /* 0x000fea0003800000 */
.L_x_19628:
        /* <DEDUP_REMOVED lines=21> */
.L_x_19633:
[----:B------:R-:W-:Y:S05]  /*5e60*/  BSYNC B0 ;  /* 0x0000000000007941 */ /* 0x000fea0003800000 */
.L_x_19632:
[----:B------:R-:W-:-:S05]  /*5e70*/  LOP3.LUT R5, R0, R5, RZ, 0xfc, !PT ;  /* 0x0000000500057212 */ /* 0x000fca00078efcff */
[----:B------:R0:W-:Y:S01]  /*5e80*/  STG.E.U8 [R2.64], R5 ;  /* 0x0000000502007986 */ /* 0x0001e2000c101124 */
[----:B------:R-:W-:Y:S05]  /*5e90*/  BRA `(.L_x_19620) ;  /* 0x0000085000007947 */ /* 0x000fea0003800000 */
.L_x_19631:
        /* <DEDUP_REMOVED lines=13> */
.L_x_19635:
[----:B------:R-:W-:Y:S01]  /*5f70*/  IMAD.MOV.U32 R0, RZ, RZ, 0x7f ;  /* 0x0000007fff007424 */ /* 0x000fe200078e00ff */
[----:B------:R-:W-:-:S04]  /*5f80*/  ISETP.GT.U32.AND P0, PT, R4, 0x7f800000, PT ;  /* 0x7f8000000400780c */ /* 0x000fc80003f04070 */
[----:B------:R-:W-:-:S04]  /*5f90*/  SEL R0, R0, 0x7c, P0 ;  /* 0x0000007c00007807 */ /* 0x000fc80000000000 */
.L_x_19636:
[----:B------:R-:W-:Y:S05]  /*5fa0*/  BSYNC B0 ;  /* 0x0000000000007941 */ /* 0x000fea0003800000 */
.L_x_19634:
[----:B------:R-:W-:-:S04]  /*5fb0*/  LOP3.LUT R4, R25, 0x80000000, RZ, 0xc0, !PT ;  /* 0x8000000019047812 */ /* 0x000fc800078ec0ff */
[----:B------:R-:W-:-:S04]  /*5fc0*/  SHF.R.U32.HI R5, RZ, 0x18, R4 ;  /* 0x00000018ff057819 */ /* 0x000fc80000011604 */
[----:B------:R-:W-:-:S05]  /*5fd0*/  LOP3.LUT R5, R0, R5, RZ, 0xfc, !PT ;  /* 0x0000000500057212 */ /* 0x000fca00078efcff */
[----:B------:R0:W-:Y:S01]  /*5fe0*/  STG.E.U8 [R2.64], R5 ;  /* 0x0000000502007986 */ /* 0x0001e2000c101124 */
[----:B------:R-:W-:Y:S05]  /*5ff0*/  BRA `(.L_x_19620) ;  /* 0x000006f000007947 */ /* 0x000fea0003800000 */
.L_x_19630:
[----:B------:R0:W-:Y:S01]  /*6000*/  STG.E.U16 [R2.64], R25 ;  /* 0x0000001902007986 */ /* 0x0001e2000c101524 */
[----:B------:R-:W-:Y:S05]  /*6010*/  BRA `(.L_x_19620) ;  /* 0x000006d000007947 */ /* 0x000fea0003800000 */
.L_x_19627:
        /* <DEDUP_REMOVED lines=12> */
.L_x_19639:
        /* <DEDUP_REMOVED lines=17> */
.L_x_19642:
[----:B------:R-:W-:-:S04]  /*61f0*/  LOP3.LUT R0, R25, 0x80000000, RZ, 0xc0, !PT ;  /* 0x8000000019007812 */ /* 0x000fc800078ec0ff */
[----:B------:R-:W-:-:S04]  /*6200*/  SHF.R.U32.HI R5, RZ, 0x18, R0 ;  /* 0x00000018ff057819 */ /* 0x000fc80000011600 */
[----:B------:R-:W-:-:S04]  /*6210*/  LOP3.LUT R4, R4, R5, RZ, 0xfc, !PT ;  /* 0x0000000504047212 */ /* 0x000fc800078efcff */
[----:B------:R-:W-:Y:S02]  /*6220*/  PRMT R0, R4, 0x7610, R0 ;  /* 0x0000761004007816 */ /* 0x000fe40000000000 */
.L_x_19641:
[----:B------:R-:W-:Y:S05]  /*6230*/  BSYNC B0 ;  /* 0x0000000000007941 */ /* 0x000fea0003800000 */
.L_x_19640:
[----:B------:R0:W-:Y:S01]  /*6240*/  STG.E.U8 [R2.64], R0 ;  /* 0x0000000002007986 */ /* 0x0001e2000c101124 */
[----:B------:R-:W-:Y:S05]  /*6250*/  BRA `(.L_x_19620) ;  /* 0x0000049000007947 */ /* 0x000fea0003800000 */
.L_x_19638:
        /* <DEDUP_REMOVED lines=17> */
.L_x_19645:
[----:B------:R-:W-:-:S04]  /*6370*/  LOP3.LUT R0, R25, 0x80000000, RZ, 0xc0, !PT ;  /* 0x8000000019007812 */ /* 0x000fc800078ec0ff */
[----:B------:R-:W-:-:S04]  /*6380*/  SHF.R.U32.HI R5, RZ, 0x18, R0 ;  /* 0x00000018ff057819 */ /* 0x000fc80000011600 */
[----:B------:R-:W-:-:S04]  /*6390*/  LOP3.LUT R4, R4, R5, RZ, 0xfc, !PT ;  /* 0x0000000504047212 */ /* 0x000fc800078efcff */
[----:B------:R-:W-:Y:S02]  /*63a0*/  PRMT R0, R4, 0x7610, R0 ;  /* 0x0000761004007816 */ /* 0x000fe40000000000 */
.L_x_19644:
[----:B------:R-:W-:Y:S05]  /*63b0*/  BSYNC B0 ;  /* 0x0000000000007941 */ /* 0x000fea0003800000 */
.L_x_19643:
[----:B------:R0:W-:Y:S01]  /*63c0*/  STG.E.U8 [R2.64], R0 ;  /* 0x0000000002007986 */ /* 0x0001e2000c101124 */
[----:B------:R-:W-:Y:S05]  /*63d0*/  BRA `(.L_x_19620) ;  /* 0x0000031000007947 */ /* 0x000fea0003800000 */
.L_x_19637:
        /* <DEDUP_REMOVED lines=22> */
.L_x_19619:
        /* <DEDUP_REMOVED lines=20> */
.L_x_19647:
[----:B------:R-:W-:-:S06]  /*6680*/  PRMT R4, RZ, 0x5410, R25 ;  /* 0x00005410ff047816 */ /* 0x000fcc0000000019 */
[----:B------:R-:W0:Y:S02]  /*6690*/  F2I.U64.TRUNC R4, R4 ;  /* 0x0000000400047311 */ /* 0x000e24000020d800 */
[----:B0-----:R0:W-:Y:S01]  /*66a0*/  STG.E.64 [R2.64], R4 ;  /* 0x0000000402007986 */ /* 0x0011e2000c101b24 */
[----:B------:R-:W-:Y:S05]  /*66b0*/  BRA `(.L_x_19620) ;  /* 0x0000003000007947 */ /* 0x000fea0003800000 */
.L_x_19646:
[----:B------:R-:W-:-:S06]  /*66c0*/  PRMT R25, RZ, 0x5410, R25 ;  /* 0x00005410ff197816 */ /* 0x000fcc0000000019 */
[----:B------:R-:W0:Y:S02]  /*66d0*/  F2I.FTZ.U32.TRUNC.NTZ R25, R25 ;  /* 0x0000001900197305 */ /* 0x000e24000021f000 */
[----:B0-----:R0:W-:Y:S02]  /*66e0*/  STG.E [R2.64], R25 ;  /* 0x0000001902007986 */ /* 0x0011e4000c101924 */
.L_x_19620:
        /* <DEDUP_REMOVED lines=23> */
.L_x_19651:
[----:B------:R-:W-:-:S06]  /*6860*/  PRMT R5, RZ, 0x5410, R22 ;  /* 0x00005410ff057816 */ /* 0x000fcc0000000016 */
[----:B------:R-:W0:Y:S02]  /*6870*/  F2I.S64.TRUNC R4, R5 ;  /* 0x0000000500047311 */ /* 0x000e24000020d900 */
[----:B0-----:R0:W-:Y:S01]  /*6880*/  STG.E.U8 [R2.64], R4 ;  /* 0x0000000402007986 */ /* 0x0011e2000c101124 */
[----:B------:R-:W-:Y:S05]  /*6890*/  BRA `(.L_x_19653) ;  /* 0x00000e4000007947 */ /* 0x000fea0003800000 */
.L_x_19650:
        /* <DEDUP_REMOVED lines=10> */
.L_x_19655:
[----:B------:R-:W-:-:S04]  /*6940*/  PRMT R22, RZ, 0x5410, R22 ;  /* 0x00005410ff167816 */ /* 0x000fc80000000016 */
[----:B------:R-:W0:Y:S02]  /*6950*/  F2I.FTZ.TRUNC.NTZ R5, R22 ;  /* 0x0000001600057305 */ /* 0x000e24000021f100 */
[----:B0-----:R0:W-:Y:S01]  /*6960*/  STG.E [R2.64], R5 ;  /* 0x0000000502007986 */ /* 0x0011e2000c101924 */
[----:B------:R-:W-:Y:S05]  /*6970*/  BRA `(.L_x_19653) ;  /* 0x00000d6000007947 */ /* 0x000fea0003800000 */
.L_x_19654:
[----:B------:R-:W-:-:S04]  /*6980*/  PRMT R22, RZ, 0x5410, R22 ;  /* 0x00005410ff167816 */ /* 0x000fc80000000016 */
[----:B------:R-:W0:Y:S02]  /*6990*/  F2I.FTZ.TRUNC.NTZ R5, R22 ;  /* 0x0000001600057305 */ /* 0x000e24000021f100 */
[----:B0-----:R0:W-:Y:S01]  /*69a0*/  STG.E.U16 [R2.64], R5 ;  /* 0x0000000502007986 */ /* 0x0011e2000c101524 */
[----:B------:R-:W-:Y:S05]  /*69b0*/  BRA `(.L_x_19653) ;  /* 0x00000d2000007947 */ /* 0x000fea0003800000 */
.L_x_19649:
        /* <DEDUP_REMOVED lines=9> */
.L_x_19657:
[----:B------:R-:W-:-:S04]  /*6a50*/  PRMT R0, RZ, 0x5410, R22 ;  /* 0x00005410ff007816 */ /* 0x000fc80000000016 */
[----:B------:R-:W-:-:S05]  /*6a60*/  F2FP.PACK_AB R0, RZ, R0 ;  /* 0x00000000ff00723e */ /* 0x000fca00000000ff */
[----:B------:R0:W-:Y:S01]  /*6a70*/  STG.E.U16 [R2.64], R0 ;  /* 0x0000000002007986 */ /* 0x0001e2000c101524 */
[----:B------:R-:W-:Y:S05]  /*6a80*/  BRA `(.L_x_19653) ;  /* 0x00000c5000007947 */ /* 0x000fea0003800000 */
.L_x_19656:
        /* <DEDUP_REMOVED lines=10> */
.L_x_19659:
[----:B------:R-:W-:-:S04]  /*6b30*/  PRMT R22, RZ, 0x5410, R22 ;  /* 0x00005410ff167816 */ /* 0x000fc80000000016 */
[----:B------:R-:W-:-:S04]  /*6b40*/  F2FP.PACK_AB R5, RZ, R22 ;  /* 0x00000016ff05723e */ /* 0x000fc800000000ff */
[----:B------:R-:W-:-:S05]  /*6b50*/  PRMT R5, R5, 0x5410, RZ ;  /* 0x0000541005057816 */ /* 0x000fca00000000ff */
[----:B------:R0:W-:Y:S01]  /*6b60*/  STG.E [R2.64], R5 ;  /* 0x0000000502007986 */ /* 0x0001e2000c101924 */
[----:B------:R-:W-:Y:S05]  /*6b70*/  BRA `(.L_x_19653) ;  /* 0x00000b6000007947 */ /* 0x000fea0003800000 */
.L_x_19658:
[----:B------:R-:W-:-:S05]  /*6b80*/  PRMT R4, RZ, 0x5410, R22 ;  /* 0x00005410ff047816 */ /* 0x000fca0000000016 */
[----:B------:R-:W-:-:S06]  /*6b90*/  FMUL.FTZ R4, R4, 1 ;  /* 0x3f80000004047820 */ /* 0x000fcc0000410000 */
[----:B------:R-:W0:Y:S02]  /*6ba0*/  F2F.F64.F32 R4, R4 ;  /* 0x0000000400047310 */ /* 0x000e240000201800 */
[----:B0-----:R0:W-:Y:S01]  /*6bb0*/  STG.E.64 [R2.64], R4 ;  /* 0x0000000402007986 */ /* 0x0011e2000c101b24 */
[----:B------:R-:W-:Y:S05]  /*6bc0*/  BRA `(.L_x_19653) ;  /* 0x00000b1000007947 */ /* 0x000fea0003800000 */
.L_x_19648:
        /* <DEDUP_REMOVED lines=13> */
.L_x_19662:
[----:B------:R-:W-:Y:S01]  /*6ca0*/  PRMT R22, RZ, 0x5410, R22 ;  /* 0x00005410ff167816 */ /* 0x000fe20000000016 */
[----:B------:R-:W-:-:S04]  /*6cb0*/  CS2R R6, SRZ ;  /* 0x0000000000067805 */ /* 0x000fc8000001ff00 */
[----:B------:R-:W-:-:S06]  /*6cc0*/  FMUL.FTZ R4, R22, 1 ;  /* 0x3f80000016047820 */ /* 0x000fcc0000410000 */
[----:B------:R-:W0:Y:S02]  /*6cd0*/  F2F.F64.F32 R4, R4 ;  /* 0x0000000400047310 */ /* 0x000e240000201800 */
[----:B0-----:R0:W-:Y:S01]  /*6ce0*/  STG.E.128 [R2.64], R4 ;  /* 0x0000000402007986 */ /* 0x0011e2000c101d24 */
[----:B------:R-:W-:Y:S05]  /*6cf0*/  BRA `(.L_x_19653) ;  /* 0x000009e000007947 */ /* 0x000fea0003800000 */
.L_x_19661:
        /* <DEDUP_REMOVED lines=21> */
.L_x_19666:
[----:B------:R-:W-:Y:S05]  /*6e50*/  BSYNC B0 ;  /* 0x0000000000007941 */ /* 0x000fea0003800000 */
.L_x_19665:
[----:B------:R-:W-:-:S05]  /*6e60*/  LOP3.LUT R5, R0, R5, RZ, 0xfc, !PT ;  /* 0x0000000500057212 */ /* 0x000fca00078efcff */
[----:B------:R0:W-:Y:S01]  /*6e70*/  STG.E.U8 [R2.64], R5 ;  /* 0x0000000502007986 */ /* 0x0001e2000c101124 */
[----:B------:R-:W-:Y:S05]  /*6e80*/  BRA `(.L_x_19653) ;  /* 0x0000085000007947 */ /* 0x000fea0003800000 */
.L_x_19664:
        /* <DEDUP_REMOVED lines=13> */
.L_x_19668:
[----:B------:R-:W-:Y:S01]  /*6f60*/  IMAD.MOV.U32 R0, RZ, RZ, 0x7f ;  /* 0x0000007fff007424 */ /* 0x000fe200078e00ff */
[----:B------:R-:W-:-:S04]  /*6f70*/  ISETP.GT.U32.AND P0, PT, R4, 0x7f800000, PT ;  /* 0x7f8000000400780c */ /* 0x000fc80003f04070 */
[----:B------:R-:W-:-:S04]  /*6f80*/  SEL R0, R0, 0x7c, P0 ;  /* 0x0000007c00007807 */ /* 0x000fc80000000000 */
.L_x_19669:
[----:B------:R-:W-:Y:S05]  /*6f90*/  BSYNC B0 ;  /* 0x0000000000007941 */ /* 0x000fea0003800000 */
.L_x_19667:
[----:B------:R-:W-:-:S04]  /*6fa0*/  LOP3.LUT R4, R5, 0x80000000, RZ, 0xc0, !PT ;  /* 0x8000000005047812 */ /* 0x000fc800078ec0ff */
[----:B------:R-:W-:-:S04]  /*6fb0*/  SHF.R.U32.HI R5, RZ, 0x18, R4 ;  /* 0x00000018ff057819 */ /* 0x000fc80000011604 */
[----:B------:R-:W-:-:S05]  /*6fc0*/  LOP3.LUT R5, R0, R5, RZ, 0xfc, !PT ;  /* 0x0000000500057212 */ /* 0x000fca00078efcff */
[----:B------:R0:W-:Y:S01]  /*6fd0*/  STG.E.U8 [R2.64], R5 ;  /* 0x0000000502007986 */ /* 0x0001e2000c101124 */
[----:B------:R-:W-:Y:S05]  /*6fe0*/  BRA `(.L_x_19653) ;  /* 0x000006f000007947 */ /* 0x000fea0003800000 */
.L_x_19663:
[----:B------:R0:W-:Y:S01]  /*6ff0*/  STG.E.U16 [R2.64], R22 ;  /* 0x0000001602007986 */ /* 0x0001e2000c101524 */
[----:B------:R-:W-:Y:S05]  /*7000*/  BRA `(.L_x_19653) ;  /* 0x000006d000007947 */ /* 0x000fea0003800000 */
.L_x_19660:
        /* <DEDUP_REMOVED lines=12> */
.L_x_19672:
        /* <DEDUP_REMOVED lines=17> */
.L_x_19675:
[----:B------:R-:W-:-:S04]  /*71e0*/  LOP3.LUT R0, R7, 0x80000000, RZ, 0xc0, !PT ;  /* 0x8000000007007812 */ /* 0x000fc800078ec0ff */
[----:B------:R-:W-:-:S04]  /*71f0*/  SHF.R.U32.HI R5, RZ, 0x18, R0 ;  /* 0x00000018ff057819 */ /* 0x000fc80000011600 */
[----:B------:R-:W-:-:S04]  /*7200*/  LOP3.LUT R4, R4, R5, RZ, 0xfc, !PT ;  /* 0x0000000504047212 */ /* 0x000fc800078efcff */
[----:B------:R-:W-:Y:S02]  /*7210*/  PRMT R0, R4, 0x7610, R0 ;  /* 0x0000761004007816 */ /* 0x000fe40000000000 */
.L_x_19674:
[----:B------:R-:W-:Y:S05]  /*7220*/  BSYNC B0 ;  /* 0x0000000000007941 */ /* 0x000fea0003800000 */
.L_x_19673:
[----:B------:R0:W-:Y:S01]  /*7230*/  STG.E.U8 [R2.64], R0 ;  /* 0x0000000002007986 */ /* 0x0001e2000c101124 */
[----:B------:R-:W-:Y:S05]  /*7240*/  BRA `(.L_x_19653) ;  /* 0x0000049000007947 */ /* 0x000fea0003800000 */
.L_x_19671:
        /* <DEDUP_REMOVED lines=17> */
.L_x_19678:
[----:B------:R-:W-:-:S04]  /*7360*/  LOP3.LUT R0, R7, 0x80000000, RZ, 0xc0, !PT ;  /* 0x8000000007007812 */ /* 0x000fc800078ec0ff */
[----:B------:R-:W-:-:S04]  /*7370*/  SHF.R.U32.HI R5, RZ, 0x18, R0 ;  /* 0x00000018ff057819 */ /* 0x000fc80000011600 */
[----:B------:R-:W-:-:S04]  /*7380*/  LOP3.LUT R4, R4, R5, RZ, 0xfc, !PT ;  /* 0x0000000504047212 */ /* 0x000fc800078efcff */
[----:B------:R-:W-:Y:S02]  /*7390*/  PRMT R0, R4, 0x7610, R0 ;  /* 0x0000761004007816 */ /* 0x000fe40000000000 */
.L_x_19677:
[----:B------:R-:W-:Y:S05]  /*73a0*/  BSYNC B0 ;  /* 0x0000000000007941 */ /* 0x000fea0003800000 */
.L_x_19676:
[----:B------:R0:W-:Y:S01]  /*73b0*/  STG.E.U8 [R2.64], R0 ;  /* 0x0000000002007986 */ /* 0x0001e2000c101124 */
[----:B------:R-:W-:Y:S05]  /*73c0*/  BRA `(.L_x_19653) ;  /* 0x0000031000007947 */ /* 0x000fea0003800000 */
.L_x_19670:
        /* <DEDUP_REMOVED lines=22> */
.L_x_19652:
        /* <DEDUP_REMOVED lines=20> */
.L_x_19680:
[----:B------:R-:W-:-:S06]  /*7670*/  PRMT R4, RZ, 0x5410, R22 ;  /* 0x00005410ff047816 */ /* 0x000fcc0000000016 */
[----:B------:R-:W0:Y:S02]  /*7680*/  F2I.U64.TRUNC R4, R4 ;  /* 0x0000000400047311 */ /* 0x000e24000020d800 */
[----:B0-----:R0:W-:Y:S01]  /*7690*/  STG.E.64 [R2.64], R4 ;  /* 0x0000000402007986 */ /* 0x0011e2000c101b24 */
[----:B------:R-:W-:Y:S05]  /*76a0*/  BRA `(.L_x_19653) ;  /* 0x0000003000007947 */ /* 0x000fea0003800000 */
.L_x_19679:
[----:B------:R-:W-:-:S04]  /*76b0*/  PRMT R22, RZ, 0x5410, R22 ;  /* 0x00005410ff167816 */ /* 0x000fc80000000016 */
[----:B------:R-:W0:Y:S02]  /*76c0*/  F2I.FTZ.U32.TRUNC.NTZ R5, R22 ;  /* 0x0000001600057305 */ /* 0x000e24000021f000 */
[----:B0-----:R0:W-:Y:S02]  /*76d0*/  STG.E [R2.64], R5 ;  /* 0x0000000502007986 */ /* 0x0011e4000c101924 */
.L_x_19653:
[----:B------:R-:W-:Y:S02]  /*76e0*/  IADD3 R19, R19, 0x80, RZ ;  /* 0x0000008013137810 */ /* 0x000fe40007ffe0ff */
.L_x_19614:
[----:B------:R-:W-:Y:S05]  /*76f0*/  BSYNC B6 ;  /* 0x0000000000067941 */ /* 0x000fea0003800000 */
.L_x_19613:
        /* <DEDUP_REMOVED lines=21> */
.L_x_19684:
[----:B------:R-:W-:-:S06]  /*7850*/  PRMT R5, RZ, 0x5410, R23 ;  /* 0x00005410ff057816 */ /* 0x000fcc0000000017 */
[----:B------:R-:W0:Y:S02]  /*7860*/  F2I.S64.TRUNC R4, R5 ;  /* 0x0000000500047311 */ /* 0x000e24000020d900 */
[----:B0-----:R-:W-:Y:S01]  /*7870*/  STG.E.U8 [R2.64], R4 ;  /* 0x0000000402007986 */ /* 0x001fe2000c101124 */
[----:B------:R-:W-:Y:S05]  /*7880*/  EXIT ;  /* 0x000000000000794d */ /* 0x000fea0003800000 */
.L_x_19683:
        /* <DEDUP_REMOVED lines=10> */
.L_x_19687:
[----:B------:R-:W-:-:S06]  /*7930*/  PRMT R23, RZ, 0x5410, R23 ;  /* 0x00005410ff177816 */ /* 0x000fcc0000000017 */
[----:B------:R-:W0:Y:S02]  /*7940*/  F2I.FTZ.TRUNC.NTZ R23, R23 ;  /* 0x0000001700177305 */ /* 0x000e24000021f100 */
[----:B0-----:R-:W-:Y:S01]  /*7950*/  STG.E [R2.64], R23 ;  /* 0x0000001702007986 */ /* 0x001fe2000c101924 */
[----:B------:R-:W-:Y:S05]  /*7960*/  EXIT ;  /* 0x000000000000794d */ /* 0x000fea0003800000 */
.L_x_19686:
[----:B------:R-:W-:-:S06]  /*7970*/  PRMT R23, RZ, 0x5410, R23 ;  /* 0x00005410ff177816 */ /* 0x000fcc0000000017 */
[----:B------:R-:W0:Y:S02]  /*7980*/  F2I.FTZ.TRUNC.NTZ R23, R23 ;  /* 0x0000001700177305 */ /* 0x000e24000021f100 */
[----:B0-----:R-:W-:Y:S01]  /*7990*/  STG.E.U16 [R2.64], R23 ;  /* 0x0000001702007986 */ /* 0x001fe2000c101524 */
[----:B------:R-:W-:Y:S05]  /*79a0*/  EXIT ;  /* 0x000000000000794d */ /* 0x000fea0003800000 */
.L_x_19682:
        /* <DEDUP_REMOVED lines=9> */
.L_x_19689:
[----:B------:R-:W-:-:S04]  /*7a40*/  PRMT R0, RZ, 0x5410, R23 ;  /* 0x00005410ff007816 */ /* 0x000fc80000000017 */
[----:B------:R-:W-:-:S05]  /*7a50*/  F2FP.PACK_AB R0, RZ, R0 ;  /* 0x00000000ff00723e */ /* 0x000fca00000000ff */
[----:B------:R-:W-:Y:S01]  /*7a60*/  STG.E.U16 [R2.64], R0 ;  /* 0x0000000002007986 */ /* 0x000fe2000c101524 */
[----:B------:R-:W-:Y:S05]  /*7a70*/  EXIT ;  /* 0x000000000000794d */ /* 0x000fea0003800000 */
.L_x_19688:
        /* <DEDUP_REMOVED lines=10> */
.L_x_19691:
[----:B------:R-:W-:-:S04]  /*7b20*/  PRMT R23, RZ, 0x5410, R23 ;  /* 0x00005410ff177816 */ /* 0x000fc80000000017 */
[----:B------:R-:W-:-:S04]  /*7b30*/  F2FP.PACK_AB R5, RZ, R23 ;  /* 0x00000017ff05723e */ /* 0x000fc800000000ff */
[----:B------:R-:W-:-:S05]  /*7b40*/  PRMT R5, R5, 0x5410, RZ ;  /* 0x0000541005057816 */ /* 0x000fca00000000ff */
[----:B------:R-:W-:Y:S01]  /*7b50*/  STG.E [R2.64], R5 ;  /* 0x0000000502007986 */ /* 0x000fe2000c101924 */
[----:B------:R-:W-:Y:S05]  /*7b60*/  EXIT ;  /* 0x000000000000794d */ /* 0x000fea0003800000 */
.L_x_19690:
[----:B------:R-:W-:-:S05]  /*7b70*/  PRMT R4, RZ, 0x5410, R23 ;  /* 0x00005410ff047816 */ /* 0x000fca0000000017 */
[----:B------:R-:W-:-:S06]  /*7b80*/  FMUL.FTZ R4, R4, 1 ;  /* 0x3f80000004047820 */ /* 0x000fcc0000410000 */
[----:B------:R-:W0:Y:S02]  /*7b90*/  F2F.F64.F32 R4, R4 ;  /* 0x0000000400047310 */ /* 0x000e240000201800 */
[----:B0-----:R-:W-:Y:S01]  /*7ba0*/  STG.E.64 [R2.64], R4 ;  /* 0x0000000402007986 */ /* 0x001fe2000c101b24 */
[----:B------:R-:W-:Y:S05]  /*7bb0*/  EXIT ;  /* 0x000000000000794d */ /* 0x000fea0003800000 */
.L_x_19681:
        /* <DEDUP_REMOVED lines=13> */
.L_x_19694:
[----:B------:R-:W-:Y:S01]  /*7c90*/  PRMT R23, RZ, 0x5410, R23 ;  /* 0x00005410ff177816 */ /* 0x000fe20000000017 */
[----:B------:R-:W-:-:S04]  /*7ca0*/  CS2R R6, SRZ ;  /* 0x0000000000067805 */ /* 0x000fc8000001ff00 */
[----:B------:R-:W-:-:S06]  /*7cb0*/  FMUL.FTZ R4, R23, 1 ;  /* 0x3f80000017047820 */ /* 0x000fcc0000410000 */
[----:B------:R-:W0:Y:S02]  /*7cc0*/  F2F.F64.F32 R4, R4 ;  /* 0x0000000400047310 */ /* 0x000e240000201800 */
[----:B0-----:R-:W-:Y:S01]  /*7cd0*/  STG.E.128 [R2.64], R4 ;  /* 0x0000000402007986 */ /* 0x001fe2000c101d24 */
[----:B------:R-:W-:Y:S05]  /*7ce0*/  EXIT ;  /* 0x000000000000794d */ /* 0x000fea0003800000 */
.L_x_19693:
        /* <DEDUP_REMOVED lines=21> */
.L_x_19698:
[----:B------:R-:W-:Y:S05]  /*7e40*/  BSYNC B0 ;  /* 0x0000000000007941 */ /* 0x000fea0003800000 */
.L_x_19697:
[----:B------:R-:W-:-:S05]  /*7e50*/  LOP3.LUT R5, R0, R5, RZ, 0xfc, !PT ;  /* 0x0000000500057212 */ /* 0x000fca00078efcff */
[----:B------:R-:W-:Y:S01]  /*7e60*/  STG.E.U8 [R2.64], R5 ;  /* 0x0000000502007986 */ /* 0x000fe2000c101124 */
[----:B------:R-:W-:Y:S05]  /*7e70*/  EXIT ;  /* 0x000000000000794d */ /* 0x000fea0003800000 */
.L_x_19696:
        /* <DEDUP_REMOVED lines=13> */
.L_x_19700:
[----:B------:R-:W-:Y:S01]  /*7f50*/  IMAD.MOV.U32 R0, RZ, RZ, 0x7f ;  /* 0x0000007fff007424 */ /* 0x000fe200078e00ff */
[----:B------:R-:W-:-:S04]  /*7f60*/  ISETP.GT.U32.AND P0, PT, R4, 0x7f800000, PT ;  /* 0x7f8000000400780c */ /* 0x000fc80003f04070 */
[----:B------:R-:W-:-:S04]  /*7f70*/  SEL R0, R0, 0x7c, P0 ;  /* 0x0000007c00007807 */ /* 0x000fc80000000000 */
.L_x_19701:
[----:B------:R-:W-:Y:S05]  /*7f80*/  BSYNC B0 ;  /* 0x0000000000007941 */ /* 0x000fea0003800000 */
.L_x_19699:
[----:B------:R-:W-:-:S04]  /*7f90*/  LOP3.LUT R4, R23, 0x80000000, RZ, 0xc0, !PT ;  /* 0x8000000017047812 */ /* 0x000fc800078ec0ff */
[----:B------:R-:W-:-:S04]  /*7fa0*/  SHF.R.U32.HI R5, RZ, 0x18, R4 ;  /* 0x00000018ff057819 */ /* 0x000fc80000011604 */
[----:B------:R-:W-:-:S05]  /*7fb0*/  LOP3.LUT R5, R0, R5, RZ, 0xfc, !PT ;  /* 0x0000000500057212 */ /* 0x000fca00078efcff */
[----:B------:R-:W-:Y:S01]  /*7fc0*/  STG.E.U8 [R2.64], R5 ;  /* 0x0000000502007986 */ /* 0x000fe2000c101124 */
[----:B------:R-:W-:Y:S05]  /*7fd0*/  EXIT ;  /* 0x000000000000794d */ /* 0x000fea0003800000 */
.L_x_19695:
[----:B------:R-:W-:Y:S01]  /*7fe0*/  STG.E.U16 [R2.64], R23 ;  /* 0x0000001702007986 */ /* 0x000fe2000c101524 */
[----:B------:R-:W-:Y:S05]  /*7ff0*/  EXIT ;  /* 0x000000000000794d */ /* 0x000fea0003800000 */
.L_x_19692:
        /* <DEDUP_REMOVED lines=12> */
.L_x_19704:
        /* <DEDUP_REMOVED lines=17> */
.L_x_19707:
[----:B------:R-:W-:-:S04]  /*81d0*/  LOP3.LUT R0, R23, 0x80000000, RZ, 0xc0, !PT ;  /* 0x8000000017007812 */ /* 0x000fc800078ec0ff */
[----:B------:R-:W-:-:S04]  /*81e0*/  SHF.R.U32.HI R5, RZ, 0x18, R0 ;  /* 0x00000018ff057819 */ /* 0x000fc80000011600 */
[----:B------:R-:W-:-:S04]  /*81f0*/  LOP3.LUT R4, R4, R5, RZ, 0xfc, !PT ;  /* 0x0000000504047212 */ /* 0x000fc800078efcff */
[----:B------:R-:W-:Y:S02]  /*8200*/  PRMT R0, R4, 0x7610, R0 ;  /* 0x0000761004007816 */ /* 0x000fe40000000000 */
.L_x_19706:
[----:B------:R-:W-:Y:S05]  /*8210*/  BSYNC B0 ;  /* 0x0000000000007941 */ /* 0x000fea0003800000 */
.L_x_19705:
[----:B------:R-:W-:Y:S01]  /*8220*/  STG.E.U8 [R2.64], R0 ;  /* 0x0000000002007986 */ /* 0x000fe2000c101124 */
[----:B------:R-:W-:Y:S05]  /*8230*/  EXIT ;  /* 0x000000000000794d */ /* 0x000fea0003800000 */
.L_x_19703:
        /* <DEDUP_REMOVED lines=17> */
.L_x_19710:
[----:B------:R-:W-:-:S04]  /*8350*/  LOP3.LUT R0, R23, 0x80000000, RZ, 0xc0, !PT ;  /* 0x8000000017007812 */ /* 0x000fc800078ec0ff */
[----:B------:R-:W-:-:S04]  /*8360*/  SHF.R.U32.HI R5, RZ, 0x18, R0 ;  /* 0x00000018ff057819 */ /* 0x000fc80000011600 */
[----:B------:R-:W-:-:S04]  /*8370*/  LOP3.LUT R4, R4, R5, RZ, 0xfc, !PT ;  /* 0x0000000504047212 */ /* 0x000fc800078efcff */
[----:B------:R-:W-:Y:S02]  /*8380*/  PRMT R0, R4, 0x7610, R0 ;  /* 0x0000761004007816 */ /* 0x000fe40000000000 */
.L_x_19709:
[----:B------:R-:W-:Y:S05]  /*8390*/  BSYNC B0 ;  /* 0x0000000000007941 */ /* 0x000fea0003800000 */
.L_x_19708:
[----:B------:R-:W-:Y:S01]  /*83a0*/  STG.E.U8 [R2.64], R0 ;  /* 0x0000000002007986 */ /* 0x000fe2000c101124 */
[----:B------:R-:W-:Y:S05]  /*83b0*/  EXIT ;  /* 0x000000000000794d */ /* 0x000fea0003800000 */
.L_x_19702:
        /* <DEDUP_REMOVED lines=22> */
.L_x_19685:
        /* <DEDUP_REMOVED lines=20> */
.L_x_19712:
[----:B------:R-:W-:-:S06]  /*8660*/  PRMT R4, RZ, 0x5410, R23 ;  /* 0x00005410ff047816 */ /* 0x000fcc0000000017 */
[----:B------:R-:W0:Y:S02]  /*8670*/  F2I.U64.TRUNC R4, R4 ;  /* 0x0000000400047311 */ /* 0x000e24000020d800 */
[----:B0-----:R-:W-:Y:S01]  /*8680*/  STG.E.64 [R2.64], R4 ;  /* 0x0000000402007986 */ /* 0x001fe2000c101b24 */
[----:B------:R-:W-:Y:S05]  /*8690*/  EXIT ;  /* 0x000000000000794d */ /* 0x000fea0003800000 */
.L_x_19711:
[----:B------:R-:W-:-:S06]  /*86a0*/  PRMT R23, RZ, 0x5410, R23 ;  /* 0x00005410ff177816 */ /* 0x000fcc0000000017 */
[----:B------:R-:W0:Y:S02]  /*86b0*/  F2I.FTZ.U32.TRUNC.NTZ R23, R23 ;  /* 0x0000001700177305 */ /* 0x000e24000021f000 */
[----:B0-----:R-:W-:Y:S01]  /*86c0*/  STG.E [R2.64], R23 ;  /* 0x0000001702007986 */ /* 0x001fe2000c101924 */
[----:B------:R-:W-:Y:S05]  /*86d0*/  EXIT ;  /* 0x000000000000794d */ /* 0x000fea0003800000 */
.L_x_19713:
        /* <DEDUP_REMOVED lines=10> */
.L_x_34234:


//--------------------- .text._ZN2at6native18elementwise_kernelILi128ELi4EZNS0_22gpu_kernel_impl_nocastIZZZNS0_16sqrt_kernel_cudaERNS_18TensorIteratorBaseEENKUlvE0_clEvENKUlvE2_clEvEUlN3c108BFloat16EE_EEvS4_RKT_EUliE_EEviT1_ --------------------------
	.section	.text._ZN2at6native18elementwise_kernelILi128ELi4EZNS0_22gpu_kernel_impl_nocastIZZZNS0_16sqrt_kernel_cudaERNS_18TensorIteratorBaseEENKUlvE0_clEvENKUlvE2_clEvEUlN3c108BFloat16EE_EEvS4_RKT_EUliE_EEviT1_,"ax",@progbits
	.sectioninfo	@"SHI_REGISTERS=12"
	.align	128
        .global         _ZN2at6native18elementwise_kernelILi128ELi4EZNS0_22gpu_kernel_impl_nocastIZZZNS0_16sqrt_kernel_cudaERNS_18TensorIteratorBaseEENKUlvE0_clEvENKUlvE2_clEvEUlN3c108BFloat16EE_EEvS4_RKT_EUliE_EEviT1_
        .type           _ZN2at6native18elementwise_kernelILi128ELi4EZNS0_22gpu_kernel_impl_nocastIZZZNS0_16sqrt_kernel_cudaERNS_18TensorIteratorBaseEENKUlvE0_clEvENKUlvE2_clEvEUlN3c108BFloat16EE_EEvS4_RKT_EUliE_EEviT1_,@function
        .size           _ZN2at6native18elementwise_kernelILi128ELi4EZNS0_22gpu_kernel_impl_nocastIZZZNS0_16sqrt_kernel_cudaERNS_18TensorIteratorBaseEENKUlvE0_clEvENKUlvE2_clEvEUlN3c108BFloat16EE_EEvS4_RKT_EUliE_EEviT1_,(.L_x_34235 - _ZN2at6native18elementwise_kernelILi128ELi4EZNS0_22gpu_kernel_impl_nocastIZZZNS0_16sqrt_kernel_cudaERNS_18TensorIteratorBaseEENKUlvE0_clEvENKUlvE2_clEvEUlN3c108BFloat16EE_EEvS4_RKT_EUliE_EEviT1_)
        .other          _ZN2at6native18elementwise_kernelILi128ELi4EZNS0_22gpu_kernel_impl_nocastIZZZNS0_16sqrt_kernel_cudaERNS_18TensorIteratorBaseEENKUlvE0_clEvENKUlvE2_clEvEUlN3c108BFloat16EE_EEvS4_RKT_EUliE_EEviT1_,@"STO_CUDA_ENTRY STV_DEFAULT"
_ZN2at6native18elementwise_kernelILi128ELi4EZNS0_22gpu_kernel_impl_nocastIZZZNS0_16sqrt_kernel_cudaERNS_18TensorIteratorBaseEENKUlvE0_clEvENKUlvE2_clEvEUlN3c108BFloat16EE_EEvS4_RKT_EUliE_EEviT1_:
.text._ZN2at6native18elementwise_kernelILi128ELi4EZNS0_22gpu_kernel_impl_nocastIZZZNS0_16sqrt_kernel_cudaERNS_18TensorIteratorBaseEENKUlvE0_clEvENKUlvE2_clEvEUlN3c108BFloat16EE_EEvS4_RKT_EUliE_EEviT1_:
        /* <DEDUP_REMOVED lines=235> */
.L_x_19716:
[----:B------:R-:W-:-:S04]  /*0eb0*/  IADD3 R4, P0, R3, c[0x0][0x368], RZ ;  /* 0x0000da0003047a10 */ /* 0x000fc80007f1e0ff */
[----:B------:R-:W-:-:S05]  /*0ec0*/  IADD3.X R5, RZ, c[0x0][0x36c], RZ, P0, !PT ;  /* 0x0000db00ff057a10 */ /* 0x000fca00007fe4ff */
[----:B------:R-:W2:Y:S01]  /*0ed0*/  LDG.E.U16 R4, [R4.64] ;  /* 0x0000000404047981 */ /* 0x000ea2000c1e1500 */
[----:B------:R-:W-:Y:S02]  /*0ee0*/  IADD3 R2, P0, R2, c[0x0][0x360], RZ ;  /* 0x0000d80002027a10 */ /* 0x000fe40007f1e0ff */
[----:B------:R-:W-:Y:S02]  /*0ef0*/  IADD3 R0, R0, 0x80, RZ ;  /* 0x0000008000007810 */ /* 0x000fe40007ffe0ff */
[----:B--2---:R-:W-:-:S04]  /*0f00*/  PRMT R4, RZ, 0x5410, R4 ;  /* 0x00005410ff047816 */ /* 0x004fc80000000004 */
[----:B------:R-:W0:Y:S02]  /*0f10*/  MUFU.SQRT R3, R4 ;  /* 0x0000000400037308 */ /* 0x000e240000002000 */
[----:B0-----:R-:W-:Y:S02]  /*0f20*/  F2FP.BF16.PACK_AB R5, RZ, R3 ;  /* 0x00000003ff05723e */ /* 0x001fe400000010ff */
[----:B------:R-:W-:-:S05]  /*0f30*/  IADD3.X R3, RZ, c[0x0][0x364], RZ, P0, !PT ;  /* 0x0000d900ff037a10 */ /* 0x000fca00007fe4ff */
[----:B------:R0:W-:Y:S02]  /*0f40*/  STG.E.U16 [R2.64], R5 ;  /* 0x0000000502007986 */ /* 0x0001e4000c101504 */
.L_x_19715:
[----:B------:R-:W-:Y:S05]  /*0f50*/  BSYNC B0 ;  /* 0x0000000000007941 */ /* 0x000fea0003800000 */
.L_x_19714:
        /* <DEDUP_REMOVED lines=230> */
.L_x_19719:
[----:B------:R-:W-:-:S04]  /*1dc0*/  IADD3 R4, P0, R3, c[0x0][0x368], RZ ;  /* 0x0000da0003047a10 */ /* 0x000fc80007f1e0ff */
[----:B------:R-:W-:-:S05]  /*1dd0*/  IADD3.X R5, RZ, c[0x0][0x36c], RZ, P0, !PT ;  /* 0x0000db00ff057a10 */ /* 0x000fca00007fe4ff */
[----:B------:R-:W2:Y:S01]  /*1de0*/  LDG.E.U16 R4, [R4.64] ;  /* 0x0000000404047981 */ /* 0x000ea2000c1e1500 */
[----:B------:R-:W-:Y:S02]  /*1df0*/  IADD3 R2, P0, R2, c[0x0][0x360], RZ ;  /* 0x0000d80002027a10 */ /* 0x000fe40007f1e0ff */
[----:B------:R-:W-:Y:S02]  /*1e00*/  IADD3 R0, R0, 0x80, RZ ;  /* 0x0000008000007810 */ /* 0x000fe40007ffe0ff */
[----:B--2---:R-:W-:-:S04]  /*1e10*/  PRMT R4, RZ, 0x5410, R4 ;  /* 0x00005410ff047816 */ /* 0x004fc80000000004 */
[----:B------:R-:W0:Y:S02]  /*1e20*/  MUFU.SQRT R3, R4 ;  /* 0x0000000400037308 */ /* 0x000e240000002000 */
[----:B0-----:R-:W-:Y:S01]  /*1e30*/  F2FP.BF16.PACK_AB R5, RZ, R3 ;  /* 0x00000003ff05723e */ /* 0x001fe200000010ff */
[----:B------:R-:W-:Y:S01]  /*1e40*/  IMAD.X R3, RZ, RZ, c[0x0][0x364], P0 ;  /* 0x0000d900ff037624 */ /* 0x000fe200000e06ff */
[----:B------:R-:W-:-:S04]  /*1e50*/  ISETP.GE.AND P0, PT, R0, c[0x0][0x160], PT ;  /* 0x0000580000007a0c */ /* 0x000fc80003f06270 */
[----:B------:R0:W-:Y:S09]  /*1e60*/  STG.E.U16 [R2.64], R5 ;  /* 0x0000000502007986 */ /* 0x0001f2000c101504 */
        /* <DEDUP_REMOVED lines=228> */
.L_x_19720:
        /* <DEDUP_REMOVED lines=8> */
[----:B------:R-:W-:-:S05]  /*2d30*/  IMAD.X R3, RZ, RZ, c[0x0][0x364], P0 ;  /* 0x0000d900ff037624 */ /* 0x000fca00000e06ff */
[----:B------:R0:W-:Y:S02]  /*2d40*/  STG.E.U16 [R2.64], R5 ;  /* 0x0000000502007986 */ /* 0x0001e4000c101504 */
.L_x_19718:
[----:B------:R-:W-:Y:S05]  /*2d50*/  BSYNC B0 ;  /* 0x0000000000007941 */ /* 0x000fea0003800000 */
.L_x_19717:
        /* <DEDUP_REMOVED lines=229> */
.L_x_19721:
[----:B------:R-:W-:-:S04]  /*3bb0*/  IADD3 R4, P0, R3, c[0x0][0x368], RZ ;  /* 0x0000da0003047a10 */ /* 0x000fc80007f1e0ff */
[----:B------:R-:W-:-:S05]  /*3bc0*/  IADD3.X R5, RZ, c[0x0][0x36c], RZ, P0, !PT ;  /* 0x0000db00ff057a10 */ /* 0x000fca00007fe4ff */
[----:B------:R-:W2:Y:S01]  /*3bd0*/  LDG.E.U16 R4, [R4.64] ;  /* 0x0000000404047981 */ /* 0x000ea2000c1e1500 */
[----:B------:R-:W-:-:S04]  /*3be0*/  IADD3 R2, P0, R2, c[0x0][0x360], RZ ;  /* 0x0000d80002027a10 */ /* 0x000fc80007f1e0ff */
[----:B------:R-:W-:Y:S02]  /*3bf0*/  IADD3.X R3, RZ, c[0x0][0x364], RZ, P0, !PT ;  /* 0x0000d900ff037a10 */ /* 0x000fe400007fe4ff */
[----:B--2---:R-:W-:-:S04]  /*3c00*/  PRMT R4, RZ, 0x5410, R4 ;  /* 0x00005410ff047816 */ /* 0x004fc80000000004 */
[----:B------:R-:W0:Y:S02]  /*3c10*/  MUFU.SQRT R0, R4 ;  /* 0x0000000400007308 */ /* 0x000e240000002000 */
[----:B0-----:R-:W-:-:S05]  /*3c20*/  F2FP.BF16.PACK_AB R0, RZ, R0 ;  /* 0x00000000ff00723e */ /* 0x001fca00000010ff */
[----:B------:R-:W-:Y:S01]  /*3c30*/  STG.E.U16 [R2.64], R0 ;  /* 0x0000000002007986 */ /* 0x000fe2000c101504 */
[----:B------:R-:W-:Y:S05]  /*3c40*/  EXIT ;  /* 0x000000000000794d */ /* 0x000fea0003800000 */
.L_x_19722:
        /* <DEDUP_REMOVED lines=11> */
.L_x_34235:


//--------------------- .text._ZN2at6native27unrolled_elementwise_kernelIZZZNS0_16sqrt_kernel_cudaERNS_18TensorIteratorBaseEENKUlvE0_clEvENKUlvE2_clEvEUlN3c108BFloat16EE_St5arrayIPcLm2EELi4E23TrivialOffsetCalculatorILi1EjESD_NS0_6memory15LoadWithoutCastENSE_16StoreWithoutCastEEEviT_T0_T2_T3_T4_T5_ --------------------------
	.section	.text._ZN2at6native27unrolled_elementwise_kernelIZZZNS0_16sqrt_kernel_cudaERNS_18TensorIteratorBaseEENKUlvE0_clEvENKUlvE2_clEvEUlN3c108BFloat16EE_St5arrayIPcLm2EELi4E23TrivialOffsetCalculatorILi1EjESD_NS0_6memory15LoadWithoutCastENSE_16StoreWithoutCastEEEviT_T0_T2_T3_T4_T5_,"ax",@progbits
	.sectioninfo	@"SHI_REGISTERS=20"
	.align	128
        .global         _ZN2at6native27unrolled_elementwise_kernelIZZZNS0_16sqrt_kernel_cudaERNS_18TensorIteratorBaseEENKUlvE0_clEvENKUlvE2_clEvEUlN3c108BFloat16EE_St5arrayIPcLm2EELi4E23TrivialOffsetCalculatorILi1EjESD_NS0_6memory15LoadWithoutCastENSE_16StoreWithoutCastEEEviT_T0_T2_T3_T4_T5_
        .type           _ZN2at6native27unrolled_elementwise_kernelIZZZNS0_16sqrt_kernel_cudaERNS_18TensorIteratorBaseEENKUlvE0_clEvENKUlvE2_clEvEUlN3c108BFloat16EE_St5arrayIPcLm2EELi4E23TrivialOffsetCalculatorILi1EjESD_NS0_6memory15LoadWithoutCastENSE_16StoreWithoutCastEEEviT_T0_T2_T3_T4_T5_,@function
        .size           _ZN2at6native27unrolled_elementwise_kernelIZZZNS0_16sqrt_kernel_cudaERNS_18TensorIteratorBaseEENKUlvE0_clEvENKUlvE2_clEvEUlN3c108BFloat16EE_St5arrayIPcLm2EELi4E23TrivialOffsetCalculatorILi1EjESD_NS0_6memory15LoadWithoutCastENSE_16StoreWithoutCastEEEviT_T0_T2_T3_T4_T5_,(.L_x_34236 - _ZN2at6native27unrolled_elementwise_kernelIZZZNS0_16sqrt_kernel_cudaERNS_18TensorIteratorBaseEENKUlvE0_clEvENKUlvE2_clEvEUlN3c108BFloat16EE_St5arrayIPcLm2EELi4E23TrivialOffsetCalculatorILi1EjESD_NS0_6memory15LoadWithoutCastENSE_16StoreWithoutCastEEEviT_T0_T2_T3_T4_T5_)
        .other          _ZN2at6native27unrolled_elementwise_kernelIZZZNS0_16sqrt_kernel_cudaERNS_18TensorIteratorBaseEENKUlvE0_clEvENKUlvE2_clEvEUlN3c108BFloat16EE_St5arrayIPcLm2EELi4E23TrivialOffsetCalculatorILi1EjESD_NS0_6memory15LoadWithoutCastENSE_16StoreWithoutCastEEEviT_T0_T2_T3_T4_T5_,@"STO_CUDA_ENTRY STV_DEFAULT"
_ZN2at6native27unrolled_elementwise_kernelIZZZNS0_16sqrt_kernel_cudaERNS_18TensorIteratorBaseEENKUlvE0_clEvENKUlvE2_clEvEUlN3c108BFloat16EE_St5arrayIPcLm2EELi4E23TrivialOffsetCalculatorILi1EjESD_NS0_6memory15LoadWithoutCastENSE_16StoreWithoutCastEEEviT_T0_T2_T3_T4_T5_:
.text._ZN2at6native27unrolled_elementwise_kernelIZZZNS0_16sqrt_kernel_cudaERNS_18TensorIteratorBaseEENKUlvE0_clEvENKUlvE2_clEvEUlN3c108BFloat16EE_St5arrayIPcLm2EELi4E23TrivialOffsetCalculatorILi1EjESD_NS0_6memory15LoadWithoutCastENSE_16StoreWithoutCastEEEviT_T0_T2_T3_T4_T5_:
        /* <DEDUP_REMOVED lines=9> */
[----:B------:R-:W-:Y:S01]  /*0090*/  @!P0 IADD3 R11, R3, 0x80, RZ ;  /* 0x00000080030b8810 */ /* 0x000fe20007ffe0ff */
[----:B------:R-:W-:Y:S02]  /*00a0*/  @!P0 IMAD R4, R0, 0x200, R3 ;  /* 0x0000020000048824 */ /* 0x000fe400078e0203 */
[----:B------:R-:W-:Y:S01]  /*00b0*/  @!P0 IMAD.MOV.U32 R5, RZ, RZ, 0x2 ;  /* 0x00000002ff058424 */ /* 0x000fe200078e00ff */
[----:B------:R-:W-:-:S03]  /*00c0*/  ISETP.GE.AND P1, PT, R11, R2, PT ;  /* 0x000000020b00720c */ /* 0x000fc60003f26270 */
[----:B------:R-:W-:-:S05]  /*00d0*/  @!P0 IMAD.WIDE.U32 R4, R4, R5, c[0x0][0x170] ;  /* 0x00005c0004048625 */ /* 0x000fca00078e0005 */
[----:B------:R0:W2:Y:S05]  /*00e0*/  @!P0 LDG.E.U16 R12, [R4.64] ;  /* 0x00000004040c8981 */ /* 0x0000aa000c1e1500 */
[----:B------:R-:W-:Y:S01]  /*00f0*/  @!P1 IMAD R6, R0, 0x200, R11 ;  /* 0x0000020000069824 */ /* 0x000fe200078e020b */
[----:B------:R-:W-:-:S04]  /*0100*/  @!P1 IADD3 R11, R11, 0x80, RZ ;  /* 0x000000800b0b9810 */ /* 0x000fc80007ffe0ff */
[----:B------:R-:W-:-:S13]  /*0110*/  ISETP.GE.AND P3, PT, R11, R2, PT ;  /* 0x000000020b00720c */ /* 0x000fda0003f66270 */
[----:B------:R-:W-:Y:S01]  /*0120*/  @!P3 IMAD R8, R0, 0x200, R11 ;  /* 0x000002000008b824 */ /* 0x000fe200078e020b */
[----:B------:R-:W-:-:S04]  /*0130*/  @!P3 IADD3 R11, R11, 0x80, RZ ;  /* 0x000000800b0bb810 */ /* 0x000fc80007ffe0ff */
[----:B------:R-:W-:Y:S01]  /*0140*/  ISETP.GE.AND P2, PT, R11, R2, PT ;  /* 0x000000020b00720c */ /* 0x000fe20003f46270 */
[----:B------:R-:W-:Y:S02]  /*0150*/  @!P1 IMAD.MOV.U32 R7, RZ, RZ, 0x2 ;  /* 0x00000002ff079424 */ /* 0x000fe400078e00ff */
[----:B------:R-:W-:Y:S01]  /*0160*/  @!P3 IMAD.MOV.U32 R9, RZ, RZ, 0x2 ;  /* 0x00000002ff09b424 */ /* 0x000fe200078e00ff */
[----:B------:R-:W-:Y:S01]  /*0170*/  PRMT R10, RZ, 0x7610, R10 ;  /* 0x00007610ff0a7816 */ /* 0x000fe2000000000a */
[----:B------:R-:W-:Y:S01]  /*0180*/  @!P1 IMAD.WIDE.U32 R6, R6, R7, c[0x0][0x170] ;  /* 0x00005c0006069625 */ /* 0x000fe200078e0007 */
[----:B------:R-:W-:-:S03]  /*0190*/  PRMT R13, RZ, 0x7610, R13 ;  /* 0x00007610ff0d7816 */ /* 0x000fc6000000000d */
[----:B------:R-:W-:Y:S01]  /*01a0*/  @!P3 IMAD.WIDE.U32 R8, R8, R9, c[0x0][0x170] ;  /* 0x00005c000808b625 */ /* 0x000fe200078e0009 */
[----:B------:R1:W3:Y:S03]  /*01b0*/  @!P1 LDG.E.U16 R10, [R6.64] ;  /* 0x00000004060a9981 */ /* 0x0002e6000c1e1500 */
[--C-:B------:R-:W-:Y:S02]  /*01c0*/  @!P2 IMAD R14, R0, 0x200, R11.reuse ;  /* 0x00000200000ea824 */ /* 0x100fe400078e020b */
[----:B------:R-:W-:Y:S01]  /*01d0*/  @!P2 IMAD.MOV.U32 R15, RZ, RZ, 0x2 ;  /* 0x00000002ff0fa424 */ /* 0x000fe200078e00ff */
[----:B------:R-:W-:Y:S01]  /*01e0*/  PRMT R11, RZ, 0x7610, R11 ;  /* 0x00007610ff0b7816 */ /* 0x000fe2000000000b */
[----:B------:R-:W4:Y:S02]  /*01f0*/  @!P3 LDG.E.U16 R13, [R8.64] ;  /* 0x00000004080db981 */ /* 0x000f24000c1e1500 */
[----:B0-----:R-:W-:-:S05]  /*0200*/  @!P2 IMAD.WIDE.U32 R4, R14, R15, c[0x0][0x170] ;  /* 0x00005c000e04a625 */ /* 0x001fca00078e000f */
[----:B------:R0:W5:Y:S01]  /*0210*/  @!P2 LDG.E.U16 R11, [R4.64] ;  /* 0x00000004040ba981 */ /* 0x000162000c1e1500 */
[C---:B------:R-:W-:Y:S02]  /*0220*/  IADD3 R15, R3.reuse, 0x100, RZ ;  /* 0x00000100030f7810 */ /* 0x040fe40007ffe0ff */
[----:B------:R-:W-:Y:S02]  /*0230*/  IADD3 R17, R3, 0x80, RZ ;  /* 0x0000008003117810 */ /* 0x000fe40007ffe0ff */
[-C--:B------:R-:W-:Y:S02]  /*0240*/  ISETP.GE.AND P3, PT, R15, R2.reuse, PT ;  /* 0x000000020f00720c */ /* 0x080fe40003f66270 */
[----:B------:R-:W-:Y:S02]  /*0250*/  ISETP.GE.AND P2, PT, R17, R2, PT ;  /* 0x000000021100720c */ /* 0x000fe40003f46270 */
[----:B------:R-:W-:Y:S01]  /*0260*/  IADD3 R15, R3, 0x180, RZ ;  /* 0x00000180030f7810 */ /* 0x000fe20007ffe0ff */
[----:B0-----:R-:W-:-:S03]  /*0270*/  @!P0 IMAD R4, R0, 0x200, R3 ;  /* 0x0000020000048824 */ /* 0x001fc600078e0203 */
[----:B------:R-:W-:Y:S01]  /*0280*/  ISETP.GE.AND P1, PT, R15, R2, PT ;  /* 0x000000020f00720c */ /* 0x000fe20003f26270 */
[----:B------:R-:W-:-:S04]  /*0290*/  @!P0 IMAD.MOV.U32 R5, RZ, RZ, 0x2 ;  /* 0x00000002ff058424 */ /* 0x000fc800078e00ff */
[----:B------:R-:W-:-:S04]  /*02a0*/  @!P0 IMAD.WIDE.U32 R4, R4, R5, c[0x0][0x168] ;  /* 0x00005a0004048625 */ /* 0x000fc800078e0005 */
[----:B------:R-:W-:-:S05]  /*02b0*/  @!P0 IMAD.MOV.U32 R3, RZ, RZ, R17 ;  /* 0x000000ffff038224 */ /* 0x000fca00078e0011 */
[----:B------:R-:W-:Y:S01]  /*02c0*/  ISETP.GE.AND P4, PT, R3, R2, PT ;  /* 0x000000020300720c */ /* 0x000fe20003f86270 */
[----:B------:R-:W-:Y:S01]  /*02d0*/  BSSY B0, `(.L_x_19723) ;  /* 0x0000018000007945 */ /* 0x000fe20003800000 */
[----:B--2---:R-:W-:-:S06]  /*02e0*/  @!P0 PRMT R12, RZ, 0x5410, R12 ;  /* 0x00005410ff0c8816 */ /* 0x004fcc000000000c */
[----:B------:R-:W1:Y:S02]  /*02f0*/  @!P0 MUFU.SQRT R12, R12 ;  /* 0x0000000c000c8308 */ /* 0x000e640000002000 */
[----:B-1----:R-:W-:-:S05]  /*0300*/  @!P0 F2FP.BF16.PACK_AB R6, RZ, R12 ;  /* 0x0000000cff06823e */ /* 0x002fca00000010ff */
[----:B------:R0:W-:Y:S01]  /*0310*/  @!P0 STG.E.U16 [R4.64], R6 ;  /* 0x0000000604008986 */ /* 0x0001e2000c101504 */
[----:B---3--:R-:W-:Y:S02]  /*0320*/  @!P2 PRMT R10, RZ, 0x5410, R10 ;  /* 0x00005410ff0aa816 */ /* 0x008fe4000000000a */
[----:B----4-:R-:W-:-:S04]  /*0330*/  @!P3 PRMT R13, RZ, 0x5410, R13 ;  /* 0x00005410ff0db816 */ /* 0x010fc8000000000d */
[----:B------:R-:W1:Y:S01]  /*0340*/  @!P2 MUFU.SQRT R10, R10 ;  /* 0x0000000a000aa308 */ /* 0x000e620000002000 */
[----:B-----5:R-:W-:-:S07]  /*0350*/  @!P1 PRMT R11, RZ, 0x5410, R11 ;  /* 0x00005410ff0b9816 */ /* 0x020fce000000000b */
[----:B------:R-:W2:Y:S08]  /*0360*/  @!P3 MUFU.SQRT R13, R13 ;  /* 0x0000000d000db308 */ /* 0x000eb00000002000 */
[----:B------:R-:W3:Y:S01]  /*0370*/  @!P1 MUFU.SQRT R11, R11 ;  /* 0x0000000b000b9308 */ /* 0x000ee20000002000 */
[----:B-1----:R-:W-:Y:S02]  /*0380*/  @!P2 F2FP.BF16.PACK_AB R10, RZ, R10 ;  /* 0x0000000aff0aa23e */ /* 0x002fe400000010ff */
[----:B--2---:R-:W-:Y:S01]  /*0390*/  @!P3 F2FP.BF16.PACK_AB R13, RZ, R13 ;  /* 0x0000000dff0db23e */ /* 0x004fe200000010ff */
        /* <DEDUP_REMOVED lines=11> */
.L_x_19724:
[----:B0-----:R-:W-:Y:S05]  /*0450*/  BSYNC B0 ;  /* 0x0000000000007941 */ /* 0x001fea0003800000 */
.L_x_19723:
[----:B------:R-:W-:Y:S02]  /*0460*/  ISETP.GE.AND P0, PT, R3, R2, PT ;  /* 0x000000020300720c */ /* 0x000fe40003f06270 */
[----:B---3--:R-:W-:-:S11]  /*0470*/  @!P1 F2FP.BF16.PACK_AB R11, RZ, R11 ;  /* 0x0000000bff0b923e */ /* 0x008fd600000010ff */
[----:B------:R-:W-:Y:S05]  /*0480*/  @P0 EXIT ;  /* 0x000000000000094d */ /* 0x000fea0003800000 */
[----:B------:R-:W-:Y:S02]  /*0490*/  IMAD R3, R0, 0x200, R3 ;  /* 0x0000020000037824 */ /* 0x000fe400078e0203 */
[----:B------:R-:W-:-:S04]  /*04a0*/  IMAD.MOV.U32 R2, RZ, RZ, 0x2 ;  /* 0x00000002ff027424 */ /* 0x000fc800078e00ff */
[----:B------:R-:W-:-:S05]  /*04b0*/  IMAD.WIDE.U32 R2, R3, R2, c[0x0][0x168] ;  /* 0x00005a0003027625 */ /* 0x000fca00078e0002 */
[----:B------:R-:W-:Y:S01]  /*04c0*/  STG.E.U16 [R2.64], R11 ;  /* 0x0000000b02007986 */ /* 0x000fe2000c101504 */
[----:B------:R-:W-:Y:S05]  /*04d0*/  EXIT ;  /* 0x000000000000794d */ /* 0x000fea0003800000 */
.L_x_19725:
        /* <DEDUP_REMOVED lines=10> */
.L_x_34236:


//--------------------- .text._ZN2at6native29vectorized_elementwise_kernelILi2EZZZNS0_16sqrt_kernel_cudaERNS_18TensorIteratorBaseEENKUlvE0_clEvENKUlvE2_clEvEUlN3c108BFloat16EE_St5arrayIPcLm2EEEEviT0_T1_ --------------------------
	.section	.text._ZN2at6native29vectorized_elementwise_kernelILi2EZZZNS0_16sqrt_kernel_cudaERNS_18TensorIteratorBaseEENKUlvE0_clEvENKUlvE2_clEvEUlN3c108BFloat16EE_St5arrayIPcLm2EEEEviT0_T1_,"ax",@progbits
	.sectioninfo	@"SHI_REGISTERS=23"
	.align	128
        .global         _ZN2at6native29vectorized_elementwise_kernelILi2EZZZNS0_16sqrt_kernel_cudaERNS_18TensorIteratorBaseEENKUlvE0_clEvENKUlvE2_clEvEUlN3c108BFloat16EE_St5arrayIPcLm2EEEEviT0_T1_
        .type           _ZN2at6native29vectorized_elementwise_kernelILi2EZZZNS0_16sqrt_kernel_cudaERNS_18TensorIteratorBaseEENKUlvE0_clEvENKUlvE2_clEvEUlN3c108BFloat16EE_St5arrayIPcLm2EEEEviT0_T1_,@function
        .size           _ZN2at6native29vectorized_elementwise_kernelILi2EZZZNS0_16sqrt_kernel_cudaERNS_18TensorIteratorBaseEENKUlvE0_clEvENKUlvE2_clEvEUlN3c108BFloat16EE_St5arrayIPcLm2EEEEviT0_T1_,(.L_x_34237 - _ZN2at6native29vectorized_elementwise_kernelILi2EZZZNS0_16sqrt_kernel_cudaERNS_18TensorIteratorBaseEENKUlvE0_clEvENKUlvE2_clEvEUlN3c108BFloat16EE_St5arrayIPcLm2EEEEviT0_T1_)
        .other          _ZN2at6native29vectorized_elementwise_kernelILi2EZZZNS0_16sqrt_kernel_cudaERNS_18TensorIteratorBaseEENKUlvE0_clEvENKUlvE2_clEvEUlN3c108BFloat16EE_St5arrayIPcLm2EEEEviT0_T1_,@"STO_CUDA_ENTRY STV_DEFAULT"
_ZN2at6native29vectorized_elementwise_kernelILi2EZZZNS0_16sqrt_kernel_cudaERNS_18TensorIteratorBaseEENKUlvE0_clEvENKUlvE2_clEvEUlN3c108BFloat16EE_St5arrayIPcLm2EEEEviT0_T1_:
.text._ZN2at6native29vectorized_elementwise_kernelILi2EZZZNS0_16sqrt_kernel_cudaERNS_18TensorIteratorBaseEENKUlvE0_clEvENKUlvE2_clEvEUlN3c108BFloat16EE_St5arrayIPcLm2EEEEviT0_T1_:
        /* <DEDUP_REMOVED lines=14> */
[----:B------:R2:W5:Y:S02]  /*00e0*/  LDG.E R11, [R2.64+0x600] ;  /* 0x00060004020b7981 */ /* 0x000564000c1e1900 */
[----:B--2---:R-:W-:-:S04]  /*00f0*/  PRMT R2, RZ, 0x5410, R5 ;  /* 0x00005410ff027816 */ /* 0x004fc80000000005 */
[----:B------:R0:W-:Y:S01]  /*0100*/  MUFU.SQRT R4, R2 ;  /* 0x0000000200047308 */ /* 0x0001e20000002000 */
[--C-:B----4-:R-:W-:Y:S02]  /*0110*/  PRMT R8, RZ, 0x5410, R9.reuse ;  /* 0x00005410ff087816 */ /* 0x110fe40000000009 */
[----:B------:R-:W-:Y:S02]  /*0120*/  PRMT R9, RZ, 0x7610, R9 ;  /* 0x00007610ff097816 */ /* 0x000fe40000000009 */
[----:B-----5:R-:W-:Y:S02]  /*0130*/  PRMT R10, RZ, 0x5410, R11 ;  /* 0x00005410ff0a7816 */ /* 0x020fe4000000000b */
[----:B0-----:R-:W-:Y:S01]  /*0140*/  PRMT R2, RZ, 0x7610, R5 ;  /* 0x00007610ff027816 */ /* 0x001fe20000000005 */
[----:B------:R-:W-:Y:S01]  /*0150*/  MUFU.SQRT R8, R8 ;  /* 0x0000000800087308 */ /* 0x000fe20000002000 */
[----:B------:R-:W-:-:S07]  /*0160*/  PRMT R11, RZ, 0x7610, R11 ;  /* 0x00007610ff0b7816 */ /* 0x000fce000000000b */
[----:B------:R3:W0:Y:S08]  /*0170*/  MUFU.SQRT R5, R2 ;  /* 0x0000000200057308 */ /* 0x0006300000002000 */
[----:B------:R-:W1:Y:S01]  /*0180*/  MUFU.SQRT R9, R9 ;  /* 0x0000000900097308 */ /* 0x000e620000002000 */
[--C-:B---3--:R-:W-:Y:S02]  /*0190*/  PRMT R2, RZ, 0x5410, R7.reuse ;  /* 0x00005410ff027816 */ /* 0x108fe40000000007 */
[----:B------:R-:W-:-:S05]  /*01a0*/  PRMT R7, RZ, 0x7610, R7 ;  /* 0x00007610ff077816 */ /* 0x000fca0000000007 */
[----:B------:R2:W-:Y:S01]  /*01b0*/  MUFU.SQRT R6, R2 ;  /* 0x0000000200067308 */ /* 0x0005e20000002000 */
[----:B0-----:R-:W-:-:S07]  /*01c0*/  F2FP.BF16.PACK_AB R5, R5, R4 ;  /* 0x000000040505723e */ /* 0x001fce00000010ff */
[----:B------:R-:W0:Y:S01]  /*01d0*/  MUFU.SQRT R7, R7 ;  /* 0x0000000700077308 */ /* 0x000e220000002000 */
[----:B--2---:R-:W-:-:S06]  /*01e0*/  IMAD.WIDE.U32 R2, R0, R15, c[0x0][0x168] ;  /* 0x00005a0000027625 */ /* 0x004fcc00078e000f */
[----:B------:R-:W-:Y:S01]  /*01f0*/  IMAD.WIDE R2, R13, 0x4, R2 ;  /* 0x000000040d027825 */ /* 0x000fe200078e0202 */
[----:B------:R-:W-:Y:S01]  /*0200*/  MUFU.SQRT R10, R10 ;  /* 0x0000000a000a7308 */ /* 0x000fe20000002000 */
[----:B-1----:R-:W-:-:S03]  /*0210*/  F2FP.BF16.PACK_AB R13, R9, R8 ;  /* 0x00000008090d723e */ /* 0x002fc600000010ff */
[----:B------:R-:W-:Y:S04]  /*0220*/  STG.E [R2.64], R5 ;  /* 0x0000000502007986 */ /* 0x000fe8000c101904 */
[----:B------:R-:W1:Y:S01]  /*0230*/  MUFU.SQRT R11, R11 ;  /* 0x0000000b000b7308 */ /* 0x000e620000002000 */
[----:B0-----:R-:W-:Y:S01]  /*0240*/  F2FP.BF16.PACK_AB R7, R7, R6 ;  /* 0x000000060707723e */ /* 0x001fe200000010ff */
[----:B------:R-:W-:Y:S04]  /*0250*/  STG.E [R2.64+0x400], R13 ;  /* 0x0004000d02007986 */ /* 0x000fe8000c101904 */
[----:B------:R-:W-:Y:S01]  /*0260*/  STG.E [R2.64+0x200], R7 ;  /* 0x0002000702007986 */ /* 0x000fe2000c101904 */
[----:B-1----:R-:W-:-:S05]  /*0270*/  F2FP.BF16.PACK_AB R15, R11, R10 ;  /* 0x0000000a0b0f723e */ /* 0x002fca00000010ff */
[----:B------:R-:W-:Y:S01]  /*0280*/  STG.E [R2.64+0x600], R15 ;  /* 0x0006000f02007986 */ /* 0x000fe2000c101904 */
[----:B------:R-:W-:Y:S05]  /*0290*/  EXIT ;  /* 0x000000000000794d */ /* 0x000fea0003800000 */
.L_x_19726:
[----:B------:R-:W0:Y:S01]  /*02a0*/  S2R R3, SR_TID.X ;  /* 0x0000000000037919 */ /* 0x000e220000002100 */
[----:B------:R-:W-:Y:S02]  /*02b0*/  PRMT R4, RZ, 0x7610, R4 ;  /* 0x00007610ff047816 */ /* 0x000fe40000000004 */
[----:B0-----:R-:W-:Y:S01]  /*02c0*/  ISETP.GE.AND P0, PT, R3, R2, PT ;  /* 0x000000020300720c */ /* 0x001fe20003f06270 */
[----:B------:R-:W-:-:S12]  /*02d0*/  IMAD.MOV.U32 R11, RZ, RZ, R3 ;  /* 0x000000ffff0b7224 */ /* 0x000fd800078e0003 */
[----:B------:R-:W-:Y:S01]  /*02e0*/  @!P0 IADD3 R11, R3, 0x80, RZ ;  /* 0x00000080030b8810 */ /* 0x000fe20007ffe0ff */
[----:B------:R-:W-:Y:S01]  /*02f0*/  @!P0 IMAD.IADD R8, R0, 0x1, R3 ;  /* 0x0000000100088824 */ /* 0x000fe200078e0203 */
[----:B------:R-:W-:Y:S01]  /*0300*/  PRMT R6, RZ, 0x7610, R6 ;  /* 0x00007610ff067816 */ /* 0x000fe20000000006 */
[----:B------:R-:W-:Y:S01]  /*0310*/  @!P0 IMAD.MOV.U32 R9, RZ, RZ, 0x2 ;  /* 0x00000002ff098424 */ /* 0x000fe200078e00ff */
[----:B------:R-:W-:Y:S02]  /*0320*/  ISETP.GE.AND P3, PT, R11, R2, PT ;  /* 0x000000020b00720c */ /* 0x000fe40003f66270 */
[----:B------:R-:W-:Y:S01]  /*0330*/  PRMT R5, RZ, 0x7610, R5 ;  /* 0x00007610ff057816 */ /* 0x000fe20000000005 */
[----:B------:R-:W-:-:S05]  /*0340*/  @!P0 IMAD.WIDE.U32 R8, R8, R9, c[0x0][0x170] ;  /* 0x00005c0008088625 */ /* 0x000fca00078e0009 */
[----:B------:R0:W2:Y:S05]  /*0350*/  @!P0 LDG.E.U16 R4, [R8.64] ;  /* 0x0000000408048981 */ /* 0x0000aa000c1e1500 */
        /* <DEDUP_REMOVED lines=14> */
[----:B------:R-:W-:-:S04]  /*0440*/  @!P4 IMAD.WIDE.U32 R14, R14, R15, c[0x0][0x170] ;  /* 0x00005c000e0ec625 */ /* 0x000fc800078e000f */
[----:B------:R-:W-:Y:S01]  /*0450*/  @!P3 IMAD.WIDE.U32 R12, R12, R13, c[0x0][0x170] ;  /* 0x00005c000c0cb625 */ /* 0x000fe200078e000d */
[----:B------:R1:W3:Y:S03]  /*0460*/  @!P4 LDG.E.U16 R6, [R14.64] ;  /* 0x000000040e06c981 */ /* 0x0002e6000c1e1500 */
[----:B------:R-:W-:Y:S01]  /*0470*/  @!P2 IMAD.IADD R18, R0, 0x1, R11 ;  /* 0x000000010012a824 */ /* 0x000fe200078e020b */
[----:B------:R-:W-:Y:S01]  /*0480*/  @!P2 IADD3 R11, R11, 0x80, RZ ;  /* 0x000000800b0ba810 */ /* 0x000fe20007ffe0ff */
[----:B------:R4:W5:Y:S03]  /*0490*/  @!P3 LDG.E.U16 R5, [R12.64] ;  /* 0x000000040c05b981 */ /* 0x000966000c1e1500 */
[----:B------:R-:W-:Y:S01]  /*04a0*/  ISETP.GE.AND P6, PT, R11, R2, PT ;  /* 0x000000020b00720c */ /* 0x000fe20003fc6270 */
[----:B------:R-:W-:Y:S01]  /*04b0*/  @!P5 IMAD.MOV.U32 R17, RZ, RZ, 0x2 ;  /* 0x00000002ff11d424 */ /* 0x000fe200078e00ff */
[----:B------:R-:W-:-:S11]  /*04c0*/  PRMT R7, RZ, 0x7610, R7 ;  /* 0x00007610ff077816 */ /* 0x000fd60000000007 */
[----:B------:R-:W-:Y:S01]  /*04d0*/  @!P6 IMAD.IADD R20, R0, 0x1, R11 ;  /* 0x000000010014e824 */ /* 0x000fe200078e020b */
[----:B------:R-:W-:-:S04]  /*04e0*/  @!P6 IADD3 R11, R11, 0x80, RZ ;  /* 0x000000800b0be810 */ /* 0x000fc80007ffe0ff */
[----:B------:R-:W-:Y:S01]  /*04f0*/  ISETP.GE.AND P3, PT, R11, R2, PT ;  /* 0x000000020b00720c */ /* 0x000fe20003f66270 */
[----:B------:R-:W-:-:S04]  /*0500*/  @!P5 IMAD.WIDE.U32 R16, R16, R17, c[0x0][0x170] ;  /* 0x00005c001010d625 */ /* 0x000fc800078e0011 */
[----:B-1----:R-:W-:Y:S01]  /*0510*/  @!P6 IMAD.MOV.U32 R15, RZ, RZ, 0x2 ;  /* 0x00000002ff0fe424 */ /* 0x002fe200078e00ff */
[----:B------:R1:W5:Y:S01]  /*0520*/  @!P5 LDG.E.U16 R7, [R16.64] ;  /* 0x000000041007d981 */ /* 0x000362000c1e1500 */
[----:B0-----:R-:W-:Y:S01]  /*0530*/  @!P1 IMAD.MOV.U32 R9, RZ, RZ, 0x2 ;  /* 0x00000002ff099424 */ /* 0x001fe200078e00ff */
[----:B------:R-:W-:Y:S01]  /*0540*/  PRMT R8, RZ, 0x7610, R8 ;  /* 0x00007610ff087816 */ /* 0x000fe20000000008 */
[----:B------:R-:W-:Y:S02]  /*0550*/  @!P2 IMAD.MOV.U32 R19, RZ, RZ, 0x2 ;  /* 0x00000002ff13a424 */ /* 0x000fe400078e00ff */
[----:B----4-:R-:W-:Y:S01]  /*0560*/  @!P1 IMAD.WIDE.U32 R12, R10, R9, c[0x0][0x170] ;  /* 0x00005c000a0c9625 */ /* 0x010fe200078e0009 */
[----:B------:R-:W-:-:S03]  /*0570*/  PRMT R10, RZ, 0x7610, R10 ;  /* 0x00007610ff0a7816 */ /* 0x000fc6000000000a */
[--C-:B------:R-:W-:Y:S02]  /*0580*/  @!P3 IMAD.IADD R14, R0, 0x1, R11.reuse ;  /* 0x00000001000eb824 */ /* 0x100fe400078e020b */
[----:B-1----:R-:W-:Y:S01]  /*0590*/  @!P6 IMAD.WIDE.U32 R16, R20, R15, c[0x0][0x170] ;  /* 0x00005c001410e625 */ /* 0x002fe200078e000f */
[----:B------:R-:W-:Y:S01]  /*05a0*/  PRMT R11, RZ, 0x7610, R11 ;  /* 0x00007610ff0b7816 */ /* 0x000fe2000000000b */
[----:B------:R0:W4:Y:S02]  /*05b0*/  @!P1 LDG.E.U16 R8, [R12.64] ;  /* 0x000000040c089981 */ /* 0x000124000c1e1500 */
[----:B------:R-:W-:Y:S01]  /*05c0*/  @!P3 IMAD.MOV.U32 R15, RZ, RZ, 0x2 ;  /* 0x00000002ff0fb424 */ /* 0x000fe200078e00ff */
[----:B------:R-:W-:Y:S01]  /*05d0*/  PRMT R9, RZ, 0x7610, R9 ;  /* 0x00007610ff097816 */ /* 0x000fe20000000009 */
[----:B------:R-:W-:Y:S01]  /*05e0*/  @!P2 IMAD.WIDE.U32 R18, R18, R19, c[0x0][0x170] ;  /* 0x00005c001212a625 */ /* 0x000fe200078e0013 */
[----:B------:R1:W4:Y:S03]  /*05f0*/  @!P6 LDG.E.U16 R10, [R16.64] ;  /* 0x00000004100ae981 */ /* 0x000326000c1e1500 */
[----:B------:R-:W-:Y:S01]  /*0600*/  @!P3 IMAD.WIDE.U32 R14, R14, R15, c[0x0][0x170] ;  /* 0x00005c000e0eb625 */ /* 0x000fe200078e000f */
[----:B------:R1:W4:Y:S04]  /*0610*/  @!P2 LDG.E.U16 R9, [R18.64] ;  /* 0x000000041209a981 */ /* 0x000328000c1e1500 */
[----:B------:R1:W4:Y:S01]  /*0620*/  @!P3 LDG.E.U16 R11, [R14.64] ;  /* 0x000000040e0bb981 */ /* 0x000322000c1e1500 */
[----:B0-----:R-:W-:-:S02]  /*0630*/  IADD3 R13, R3, 0x80, RZ ;  /* 0x00000080030d7810 */ /* 0x001fc40007ffe0ff */
[----:B-1----:R-:W-:-:S04]  /*0640*/  IADD3 R19, R3, 0x100, RZ ;  /* 0x0000010003137810 */ /* 0x002fc80007ffe0ff */
[-C--:B------:R-:W-:Y:S02]  /*0650*/  ISETP.GE.AND P6, PT, R19, R2.reuse, PT ;  /* 0x000000021300720c */ /* 0x080fe40003fc6270 */
[-C--:B------:R-:W-:Y:S02]  /*0660*/  ISETP.GE.AND P1, PT, R13, R2.reuse, PT ;  /* 0x000000020d00720c */ /* 0x080fe40003f26270 */
[C---:B------:R-:W-:Y:S02]  /*0670*/  IADD3 R15, R3.reuse, 0x200, RZ ;  /* 0x00000200030f7810 */ /* 0x040fe40007ffe0ff */
[----:B------:R-:W-:Y:S02]  /*0680*/  IADD3 R17, R3, 0x180, RZ ;  /* 0x0000018003117810 */ /* 0x000fe40007ffe0ff */
[----:B------:R-:W-:Y:S02]  /*0690*/  ISETP.GE.AND P3, PT, R15, R2, PT ;  /* 0x000000020f00720c */ /* 0x000fe40003f66270 */
[----:B------:R-:W-:-:S02]  /*06a0*/  IADD3 R15, R3, 0x280, RZ ;  /* 0x00000280030f7810 */ /* 0x000fc40007ffe0ff */
[-C--:B------:R-:W-:Y:S02]  /*06b0*/  ISETP.GE.AND P2, PT, R17, R2.reuse, PT ;  /* 0x000000021100720c */ /* 0x080fe40003f46270 */
[-C--:B------:R-:W-:Y:S02]  /*06c0*/  ISETP.GE.AND P4, PT, R15, R2.reuse, PT ;  /* 0x000000020f00720c */ /* 0x080fe40003f86270 */
[C---:B------:R-:W-:Y:S02]  /*06d0*/  IADD3 R15, R3.reuse, 0x300, RZ ;  /* 0x00000300030f7810 */ /* 0x040fe40007ffe0ff */
[----:B------:R-:W-:Y:S02]  /*06e0*/  IADD3 R17, R3, 0x380, RZ ;  /* 0x0000038003117810 */ /* 0x000fe40007ffe0ff */
[----:B------:R-:W-:Y:S01]  /*06f0*/  ISETP.GE.AND P5, PT, R15, R2, PT ;  /* 0x000000020f00720c */ /* 0x000fe20003fa6270 */
[----:B------:R-:W-:Y:S01]  /*0700*/  BSSY B0, `(.L_x_19727) ;  /* 0x000004e000007945 */ /* 0x000fe20003800000 */
[----:B------:R-:W-:Y:S01]  /*0710*/  BSSY B1, `(.L_x_19728) ;  /* 0x0000045000017945 */ /* 0x000fe20003800000 */
[----:B--2---:R-:W-:-:S06]  /*0720*/  @!P0 PRMT R12, RZ, 0x5410, R4 ;  /* 0x00005410ff0c8816 */ /* 0x004fcc0000000004 */
[----:B------:R-:W0:Y:S02]  /*0730*/  @!P0 MUFU.SQRT R12, R12 ;  /* 0x0000000c000c8308 */ /* 0x000e240000002000 */
[----:B0-----:R-:W-:-:S04]  /*0740*/  @!P0 F2FP.BF16.PACK_AB R12, RZ, R12 ;  /* 0x0000000cff0c823e */ /* 0x001fc800000010ff */
[----:B------:R-:W-:Y:S02]  /*0750*/  PRMT R16, R12, 0x7610, R16 ;  /* 0x000076100c107816 */ /* 0x000fe40000000010 */
[----:B---3--:R-:W-:Y:S02]  /*0760*/  @!P6 PRMT R6, RZ, 0x5410, R6 ;  /* 0x00005410ff06e816 */ /* 0x008fe40000000006 */
[----:B-----5:R-:W-:Y:S02]  /*0770*/  @!P1 PRMT R4, RZ, 0x5410, R5 ;  /* 0x00005410ff049816 */ /* 0x020fe40000000005 */
[----:B------:R-:W0:Y:S02]  /*0780*/  @!P6 MUFU.SQRT R5, R6 ;  /* 0x000000060005e308 */ /* 0x000e240000002000 */
[----:B0-----:R-:W-:Y:S02]  /*0790*/  @!P6 F2FP.BF16.PACK_AB R5, RZ, R5 ;  /* 0x00000005ff05e23e */ /* 0x001fe400000010ff */
[----:B------:R-:W-:Y:S01]  /*07a0*/  ISETP.GE.AND P6, PT, R17, R2, PT ;  /* 0x000000021100720c */ /* 0x000fe20003fc6270 */
[----:B------:R-:W-:Y:S01]  /*07b0*/  @!P0 IMAD.IADD R6, R0, 0x1, R3 ;  /* 0x0000000100068824 */ /* 0x000fe200078e0203 */
[----:B------:R-:W-:-:S04]  /*07c0*/  @!P2 PRMT R7, RZ, 0x5410, R7 ;  /* 0x00005410ff07a816 */ /* 0x000fc80000000007 */
[----:B------:R0:W-:Y:S01]  /*07d0*/  @!P2 MUFU.SQRT R14, R7 ;  /* 0x00000007000ea308 */ /* 0x0001e20000002000 */
[----:B------:R-:W-:Y:S02]  /*07e0*/  @!P0 IMAD.MOV.U32 R3, RZ, RZ, R13 ;  /* 0x000000ffff038224 */ /* 0x000fe400078e000d */
[----:B0-----:R-:W-:Y:S01]  /*07f0*/  @!P0 IMAD.MOV.U32 R7, RZ, RZ, 0x2 ;  /* 0x00000002ff078424 */ /* 0x001fe200078e00ff */
[----:B----4-:R-:W-:-:S03]  /*0800*/  @!P3 PRMT R8, RZ, 0x5410, R8 ;  /* 0x00005410ff08b816 */ /* 0x010fc60000000008 */
[----:B------:R-:W-:Y:S01]  /*0810*/  @!P0 IMAD.WIDE.U32 R6, R6, R7, c[0x0][0x168] ;  /* 0x00005a0006068625 */ /* 0x000fe200078e0007 */
[----:B------:R-:W-:Y:S01]  /*0820*/  @!P5 PRMT R10, RZ, 0x5410, R10 ;  /* 0x00005410ff0ad816 */ /* 0x000fe2000000000a */
[----:B------:R-:W0:Y:S01]  /*0830*/  @!P1 MUFU.SQRT R4, R4 ;  /* 0x0000000400049308 */ /* 0x000e220000002000 */
[----:B------:R-:W-:Y:S02]  /*0840*/  @!P4 PRMT R9, RZ, 0x5410, R9 ;  /* 0x00005410ff09c816 */ /* 0x000fe40000000009 */
[----:B------:R-:W-:-:S05]  /*0850*/  @!P6 PRMT R11, RZ, 0x5410, R11 ;  /* 0x00005410ff0be816 */ /* 0x000fca000000000b */
[----:B------:R-:W1:Y:S01]  /*0860*/  @!P3 MUFU.SQRT R8, R8 ;  /* 0x000000080008b308 */ /* 0x000e620000002000 */
[----:B------:R2:W-:Y:S01]  /*0870*/  @!P0 STG.E.U16 [R6.64], R16 ;  /* 0x0000001006008986 */ /* 0x0005e2000c101504 */
[----:B------:R-:W-:-:S06]  /*0880*/  ISETP.GE.AND P0, PT, R3, R2, PT ;  /* 0x000000020300720c */ /* 0x000fcc0003f06270 */
[----:B------:R1:W3:Y:S08]  /*0890*/  @!P4 MUFU.SQRT R15, R9 ;  /* 0x00000009000fc308 */ /* 0x0002f00000002000 */
[----:B------:R-:W2:Y:S08]  /*08a0*/  @!P5 MUFU.SQRT R10, R10 ;  /* 0x0000000a000ad308 */ /* 0x000eb00000002000 */
[----:B------:R-:W4:Y:S01]  /*08b0*/  @!P6 MUFU.SQRT R11, R11 ;  /* 0x0000000b000be308 */ /* 0x000f220000002000 */
[----:B0-----:R-:W-:-:S02]  /*08c0*/  @!P1 F2FP.BF16.PACK_AB R12, RZ, R4 ;  /* 0x00000004ff0c923e */ /* 0x001fc400000010ff */
[----:B-1----:R-:W-:Y:S02]  /*08d0*/  @!P3 F2FP.BF16.PACK_AB R9, RZ, R8 ;  /* 0x00000008ff09b23e */ /* 0x002fe400000010ff */
[----:B------:R-:W-:Y:S02]  /*08e0*/  @!P2 F2FP.BF16.PACK_AB R14, RZ, R14 ;  /* 0x0000000eff0ea23e */ /* 0x000fe400000010ff */
[----:B---3--:R-:W-:Y:S02]  /*08f0*/  @!P4 F2FP.BF16.PACK_AB R8, RZ, R15 ;  /* 0x0000000fff08c23e */ /* 0x008fe400000010ff */
[----:B--2---:R-:W-:Y:S02]  /*0900*/  @!P5 F2FP.BF16.PACK_AB R7, RZ, R10 ;  /* 0x0000000aff07d23e */ /* 0x004fe400000010ff */
[----:B----4-:R-:W-:Y:S01]  /*0910*/  @!P6 F2FP.BF16.PACK_AB R4, RZ, R11 ;  /* 0x0000000bff04e23e */ /* 0x010fe200000010ff */
        /* <DEDUP_REMOVED lines=13> */
.L_x_19729:
[----:B------:R-:W-:-:S13]  /*09f0*/  ISETP.GE.AND P0, PT, R3, R2, PT ;  /* 0x000000020300720c */ /* 0x000fda0003f06270 */
[----:B------:R-:W-:Y:S05]  /*0a00*/  @P0 BRA `(.L_x_19731) ;  /* 0x000000c000000947 */ /* 0x000fea0003800000 */
[----:B0-----:R-:W-:Y:S01]  /*0a10*/  IMAD.IADD R10, R0, 0x1, R3 ;  /* 0x00000001000a7824 */ /* 0x001fe200078e0203 */
[----:B------:R-:W-:Y:S01]  /*0a20*/  IADD3 R3, R3, 0x80, RZ ;  /* 0x0000008003037810 */ /* 0x000fe20007ffe0ff */
[----:B------:R-:W-:-:S04]  /*0a30*/  IMAD.MOV.U32 R11, RZ, RZ, 0x2 ;  /* 0x00000002ff0b7424 */ /* 0x000fc800078e00ff */
[----:B------:R-:W-:-:S05]  /*0a40*/  IMAD.WIDE.U32 R10, R10, R11, c[0x0][0x168] ;  /* 0x00005a000a0a7625 */ /* 0x000fca00078e000b */
[----:B------:R0:W-:Y:S02]  /*0a50*/  STG.E.U16 [R10.64], R14 ;  /* 0x0000000e0a007986 */ /* 0x0001e4000c101504 */
.L_x_19730:
[----:B------:R-:W-:-:S13]  /*0a60*/  ISETP.GE.AND P0, PT, R3, R2, PT ;  /* 0x000000020300720c */ /* 0x000fda0003f06270 */
[----:B------:R-:W-:Y:S05]  /*0a70*/  @P0 BRA `(.L_x_19732) ;  /* 0x000000e000000947 */ /* 0x000fea0003800000 */
[----:B0-----:R-:W-:Y:S01]  /*0a80*/  IMAD.IADD R10, R0, 0x1, R3 ;  /* 0x00000001000a7824 */ /* 0x001fe200078e0203 */
[----:B------:R-:W-:Y:S01]  /*0a90*/  IADD3 R3, R3, 0x80, RZ ;  /* 0x0000008003037810 */ /* 0x000fe20007ffe0ff */
[----:B------:R-:W-:-:S04]  /*0aa0*/  IMAD.MOV.U32 R11, RZ, RZ, 0x2 ;  /* 0x00000002ff0b7424 */ /* 0x000fc800078e00ff */
[----:B------:R-:W-:-:S05]  /*0ab0*/  IMAD.WIDE.U32 R10, R10, R11, c[0x0][0x168] ;  /* 0x00005a000a0a7625 */ /* 0x000fca00078e000b */
[----:B------:R0:W-:Y:S02]  /*0ac0*/  STG.E.U16 [R10.64], R9 ;  /* 0x000000090a007986 */ /* 0x0001e4000c101504 */
.L_x_19731:
[----:B------:R-:W-:-:S13]  /*0ad0*/  ISETP.GE.AND P0, PT, R3, R2, PT ;  /* 0x000000020300720c */ /* 0x000fda0003f06270 */
[----:B------:R-:W-:Y:S01]  /*0ae0*/  @P0 BREAK B1 ;  /* 0x0000000000010942 */ /* 0x000fe20003800000 */
[----:B------:R-:W-:Y:S05]  /*0af0*/  @P0 BRA `(.L_x_19733) ;  /* 0x000000e000000947 */ /* 0x000fea0003800000 */
[----:B0-----:R-:W-:Y:S01]  /*0b00*/  IMAD.IADD R9, R0, 0x1, R3 ;  /* 0x0000000100097824 */ /* 0x001fe200078e0203 */
[----:B------:R-:W-:Y:S01]  /*0b10*/  PRMT R5, R8, 0x7610, R5 ;  /* 0x0000761008057816 */ /* 0x000fe20000000005 */
[----:B------:R-:W-:Y:S01]  /*0b20*/  IMAD.MOV.U32 R6, RZ, RZ, 0x2 ;  /* 0x00000002ff067424 */ /* 0x000fe200078e00ff */
[----:B------:R-:W-:-:S03]  /*0b30*/  IADD3 R3, R3, 0x80, RZ ;  /* 0x0000008003037810 */ /* 0x000fc60007ffe0ff */
[----:B------:R-:W-:-:S05]  /*0b40*/  IMAD.WIDE.U32 R8, R9, R6, c[0x0][0x168] ;  /* 0x00005a0009087625 */ /* 0x000fca00078e0006 */
[----:B------:R0:W-:Y:S02]  /*0b50*/  STG.E.U16 [R8.64], R5 ;  /* 0x0000000508007986 */ /* 0x0001e4000c101504 */
.L_x_19732:
[----:B------:R-:W-:Y:S05]  /*0b60*/  BSYNC B1 ;  /* 0x0000000000017941 */ /* 0x000fea0003800000 */
.L_x_19728:
[----:B------:R-:W-:Y:S02]  /*0b70*/  ISETP.GE.AND P0, PT, R3, R2, PT ;  /* 0x000000020300720c */ /* 0x000fe40003f06270 */
[----:B0-----:R-:W-:-:S11]  /*0b80*/  PRMT R8, R7, 0x7610, R8 ;  /* 0x0000761007087816 */ /* 0x001fd60000000008 */
[----:B------:R-:W-:Y:S01]  /*0b90*/  @!P0 IMAD.IADD R6, R0, 0x1, R3 ;  /* 0x0000000100068824 */ /* 0x000fe200078e0203 */
[----:B------:R-:W-:Y:S01]  /*0ba0*/  @!P0 IADD3 R3, R3, 0x80, RZ ;  /* 0x0000008003038810 */ /* 0x000fe20007ffe0ff */
[----:B------:R-:W-:-:S04]  /*0bb0*/  @!P0 IMAD.MOV.U32 R5, RZ, RZ, 0x2 ;  /* 0x00000002ff058424 */ /* 0x000fc800078e00ff */
[----:B------:R-:W-:-:S05]  /*0bc0*/  @!P0 IMAD.WIDE.U32 R6, R6, R5, c[0x0][0x168] ;  /* 0x00005a0006068625 */ /* 0x000fca00078e0005 */
[----:B------:R0:W-:Y:S02]  /*0bd0*/  @!P0 STG.E.U16 [R6.64], R8 ;  /* 0x0000000806008986 */ /* 0x0001e4000c101504 */
.L_x_19733:
[----:B------:R-:W-:Y:S05]  /*0be0*/  BSYNC B0 ;  /* 0x0000000000007941 */ /* 0x000fea0003800000 */
.L_x_19727:
        /* <DEDUP_REMOVED lines=8> */
.L_x_19734:
        /* <DEDUP_REMOVED lines=9> */
.L_x_34237:


//--------------------- .text._ZN2at6native29vectorized_elementwise_kernelILi4EZZZNS0_16sqrt_kernel_cudaERNS_18TensorIteratorBaseEENKUlvE0_clEvENKUlvE2_clEvEUlN3c108BFloat16EE_St5arrayIPcLm2EEEEviT0_T1_ --------------------------
	.section	.text._ZN2at6native29vectorized_elementwise_kernelILi4EZZZNS0_16sqrt_kernel_cudaERNS_18TensorIteratorBaseEENKUlvE0_clEvENKUlvE2_clEvEUlN3c108BFloat16EE_St5arrayIPcLm2EEEEviT0_T1_,"ax",@progbits
	.sectioninfo	@"SHI_REGISTERS=23"
	.align	128
        .global         _ZN2at6native29vectorized_elementwise_kernelILi4EZZZNS0_16sqrt_kernel_cudaERNS_18TensorIteratorBaseEENKUlvE0_clEvENKUlvE2_clEvEUlN3c108BFloat16EE_St5arrayIPcLm2EEEEviT0_T1_
        .type           _ZN2at6native29vectorized_elementwise_kernelILi4EZZZNS0_16sqrt_kernel_cudaERNS_18TensorIteratorBaseEENKUlvE0_clEvENKUlvE2_clEvEUlN3c108BFloat16EE_St5arrayIPcLm2EEEEviT0_T1_,@function
        .size           _ZN2at6native29vectorized_elementwise_kernelILi4EZZZNS0_16sqrt_kernel_cudaERNS_18TensorIteratorBaseEENKUlvE0_clEvENKUlvE2_clEvEUlN3c108BFloat16EE_St5arrayIPcLm2EEEEviT0_T1_,(.L_x_34238 - _ZN2at6native29vectorized_elementwise_kernelILi4EZZZNS0_16sqrt_kernel_cudaERNS_18TensorIteratorBaseEENKUlvE0_clEvENKUlvE2_clEvEUlN3c108BFloat16EE_St5arrayIPcLm2EEEEviT0_T1_)
        .other          _ZN2at6native29vectorized_elementwise_kernelILi4EZZZNS0_16sqrt_kernel_cudaERNS_18TensorIteratorBaseEENKUlvE0_clEvENKUlvE2_clEvEUlN3c108BFloat16EE_St5arrayIPcLm2EEEEviT0_T1_,@"STO_CUDA_ENTRY STV_DEFAULT"
_ZN2at6native29vectorized_elementwise_kernelILi4EZZZNS0_16sqrt_kernel_cudaERNS_18TensorIteratorBaseEENKUlvE0_clEvENKUlvE2_clEvEUlN3c108BFloat16EE_St5arrayIPcLm2EEEEviT0_T1_:
.text._ZN2at6native29vectorized_elementwise_kernelILi4EZZZNS0_16sqrt_kernel_cudaERNS_18TensorIteratorBaseEENKUlvE0_clEvENKUlvE2_clEvEUlN3c108BFloat16EE_St5arrayIPcLm2EEEEviT0_T1_:
        /* <DEDUP_REMOVED lines=12> */
[----:B------:R2:W3:Y:S02]  /*00c0*/  LDG.E.64 R2, [R4.64+0x400] ;  /* 0x0004000404027981 */ /* 0x0004e4000c1e1b00 */
[----:B--2---:R-:W-:-:S04]  /*00d0*/  PRMT R4, RZ, 0x5410, R8 ;  /* 0x00005410ff047816 */ /* 0x004fc80000000008 */
[----:B------:R0:W-:Y:S02]  /*00e0*/  MUFU.SQRT R6, R4 ;  /* 0x0000000400067308 */ /* 0x0001e40000002000 */
[----:B0-----:R-:W-:-:S06]  /*00f0*/  PRMT R4, RZ, 0x7610, R8 ;  /* 0x00007610ff047816 */ /* 0x001fcc0000000008 */
[----:B------:R0:W1:Y:S02]  /*0100*/  MUFU.SQRT R7, R4 ;  /* 0x0000000400077308 */ /* 0x0000640000002000 */
[----:B0-----:R-:W-:-:S06]  /*0110*/  PRMT R4, RZ, 0x5410, R9 ;  /* 0x00005410ff047816 */ /* 0x001fcc0000000009 */
[----:B------:R0:W-:Y:S01]  /*0120*/  MUFU.SQRT R8, R4 ;  /* 0x0000000400087308 */ /* 0x0001e20000002000 */
[----:B-1----:R-:W-:Y:S02]  /*0130*/  F2FP.BF16.PACK_AB R6, R7, R6 ;  /* 0x000000060706723e */ /* 0x002fe400000010ff */
[----:B0-----:R-:W-:-:S05]  /*0140*/  PRMT R4, RZ, 0x7610, R9 ;  /* 0x00007610ff047816 */ /* 0x001fca0000000009 */
[----:B------:R3:W0:Y:S02]  /*0150*/  MUFU.SQRT R9, R4 ;  /* 0x0000000400097308 */ /* 0x0006240000002000 */
[----:B---3--:R-:W-:-:S06]  /*0160*/  PRMT R4, RZ, 0x5410, R2 ;  /* 0x00005410ff047816 */ /* 0x008fcc0000000002 */
[----:B------:R1:W-:Y:S01]  /*0170*/  MUFU.SQRT R10, R4 ;  /* 0x00000004000a7308 */ /* 0x0003e20000002000 */
[----:B0-----:R-:W-:Y:S02]  /*0180*/  F2FP.BF16.PACK_AB R7, R9, R8 ;  /* 0x000000080907723e */ /* 0x001fe400000010ff */
[----:B-1----:R-:W-:-:S05]  /*0190*/  PRMT R4, RZ, 0x7610, R2 ;  /* 0x00007610ff047816 */ /* 0x002fca0000000002 */
[----:B------:R0:W1:Y:S02]  /*01a0*/  MUFU.SQRT R5, R4 ;  /* 0x0000000400057308 */ /* 0x0000640000002000 */
[----:B0-----:R-:W-:-:S06]  /*01b0*/  PRMT R4, RZ, 0x5410, R3 ;  /* 0x00005410ff047816 */ /* 0x001fcc0000000003 */
[----:B------:R0:W-:Y:S01]  /*01c0*/  MUFU.SQRT R11, R4 ;  /* 0x00000004000b7308 */ /* 0x0001e20000002000 */
[----:B-1----:R-:W-:Y:S02]  /*01d0*/  F2FP.BF16.PACK_AB R10, R5, R10 ;  /* 0x0000000a050a723e */ /* 0x002fe400000010ff */
[----:B0-----:R-:W-:Y:S01]  /*01e0*/  PRMT R4, RZ, 0x7610, R3 ;  /* 0x00007610ff047816 */ /* 0x001fe20000000003 */
[----:B------:R-:W-:-:S04]  /*01f0*/  IMAD.WIDE.U32 R2, R0, R15, c[0x0][0x168] ;  /* 0x00005a0000027625 */ /* 0x000fc800078e000f */
[----:B------:R-:W0:Y:S02]  /*0200*/  MUFU.SQRT R12, R4 ;  /* 0x00000004000c7308 */ /* 0x000e240000002000 */
[----:B------:R-:W-:-:S05]  /*0210*/  IMAD.WIDE R2, R13, 0x8, R2 ;  /* 0x000000080d027825 */ /* 0x000fca00078e0202 */
[----:B------:R-:W-:Y:S01]  /*0220*/  STG.E.64 [R2.64], R6 ;  /* 0x0000000602007986 */ /* 0x000fe2000c101b04 */
[----:B0-----:R-:W-:-:S05]  /*0230*/  F2FP.BF16.PACK_AB R11, R12, R11 ;  /* 0x0000000b0c0b723e */ /* 0x001fca00000010ff */
[----:B------:R-:W-:Y:S01]  /*0240*/  STG.E.64 [R2.64+0x400], R10 ;  /* 0x0004000a02007986 */ /* 0x000fe2000c101b04 */
[----:B------:R-:W-:Y:S05]  /*0250*/  EXIT ;  /* 0x000000000000794d */ /* 0x000fea0003800000 */
.L_x_19735:
        /* <DEDUP_REMOVED lines=117> */
.L_x_19738:
[----:B------:R-:W-:-:S13]  /*09b0*/  ISETP.GE.AND P0, PT, R3, R2, PT ;  /* 0x000000020300720c */ /* 0x000fda0003f06270 */
[----:B------:R-:W-:Y:S05]  /*09c0*/  @P0 BRA `(.L_x_19740) ;  /* 0x000000c000000947 */ /* 0x000fea0003800000 */
[----:B0-----:R-:W-:Y:S01]  /*09d0*/  IMAD.IADD R10, R0, 0x1, R3 ;  /* 0x00000001000a7824 */ /* 0x001fe200078e0203 */
[----:B------:R-:W-:Y:S01]  /*09e0*/  IADD3 R3, R3, 0x80, RZ ;  /* 0x0000008003037810 */ /* 0x000fe20007ffe0ff */
[----:B------:R-:W-:-:S04]  /*09f0*/  IMAD.MOV.U32 R11, RZ, RZ, 0x2 ;  /* 0x00000002ff0b7424 */ /* 0x000fc800078e00ff */
[----:B------:R-:W-:-:S05]  /*0a00*/  IMAD.WIDE.U32 R10, R10, R11, c[0x0][0x168] ;  /* 0x00005a000a0a7625 */ /* 0x000fca00078e000b */
[----:B------:R0:W-:Y:S02]  /*0a10*/  STG.E.U16 [R10.64], R14 ;  /* 0x0000000e0a007986 */ /* 0x0001e4000c101504 */
.L_x_19739:
[----:B------:R-:W-:-:S13]  /*0a20*/  ISETP.GE.AND P0, PT, R3, R2, PT ;  /* 0x000000020300720c */ /* 0x000fda0003f06270 */
[----:B------:R-:W-:Y:S05]  /*0a30*/  @P0 BRA `(.L_x_19741) ;  /* 0x000000e000000947 */ /* 0x000fea0003800000 */
[----:B0-----:R-:W-:Y:S01]  /*0a40*/  IMAD.IADD R10, R0, 0x1, R3 ;  /* 0x00000001000a7824 */ /* 0x001fe200078e0203 */
[----:B------:R-:W-:Y:S01]  /*0a50*/  IADD3 R3, R3, 0x80, RZ ;  /* 0x0000008003037810 */ /* 0x000fe20007ffe0ff */
[----:B------:R-:W-:-:S04]  /*0a60*/  IMAD.MOV.U32 R11, RZ, RZ, 0x2 ;  /* 0x00000002ff0b7424 */ /* 0x000fc800078e00ff */
[----:B------:R-:W-:-:S05]  /*0a70*/  IMAD.WIDE.U32 R10, R10, R11, c[0x0][0x168] ;  /* 0x00005a000a0a7625 */ /* 0x000fca00078e000b */
[----:B------:R0:W-:Y:S02]  /*0a80*/  STG.E.U16 [R10.64], R9 ;  /* 0x000000090a007986 */ /* 0x0001e4000c101504 */
.L_x_19740:
        /* <DEDUP_REMOVED lines=9> */
.L_x_19741:
[----:B------:R-:W-:Y:S05]  /*0b20*/  BSYNC B1 ;  /* 0x0000000000017941 */ /* 0x000fea0003800000 */
.L_x_19737:
[----:B------:R-:W-:Y:S02]  /*0b30*/  ISETP.GE.AND P0, PT, R3, R2, PT ;  /* 0x000000020300720c */ /* 0x000fe40003f06270 */
[----:B0-----:R-:W-:-:S11]  /*0b40*/  PRMT R8, R7, 0x7610, R8 ;  /* 0x0000761007087816 */ /* 0x001fd60000000008 */
[----:B------:R-:W-:Y:S01]  /*0b50*/  @!P0 IMAD.IADD R6, R0, 0x1, R3 ;  /* 0x0000000100068824 */ /* 0x000fe200078e0203 */
[----:B------:R-:W-:Y:S01]  /*0b60*/  @!P0 IADD3 R3, R3, 0x80, RZ ;  /* 0x0000008003038810 */ /* 0x000fe20007ffe0ff */
[----:B------:R-:W-:-:S04]  /*0b70*/  @!P0 IMAD.MOV.U32 R5, RZ, RZ, 0x2 ;  /* 0x00000002ff058424 */ /* 0x000fc800078e00ff */
[----:B------:R-:W-:-:S05]  /*0b80*/  @!P0 IMAD.WIDE.U32 R6, R6, R5, c[0x0][0x168] ;  /* 0x00005a0006068625 */ /* 0x000fca00078e0005 */
[----:B------:R0:W-:Y:S02]  /*0b90*/  @!P0 STG.E.U16 [R6.64], R8 ;  /* 0x0000000806008986 */ /* 0x0001e4000c101504 */
.L_x_19742:
[----:B------:R-:W-:Y:S05]  /*0ba0*/  BSYNC B0 ;  /* 0x0000000000007941 */ /* 0x000fea0003800000 */
.L_x_19736:
        /* <DEDUP_REMOVED lines=8> */
.L_x_19743:
        /* <DEDUP_REMOVED lines=13> */
.L_x_34238:


//--------------------- .text._ZN2at6native29vectorized_elementwise_kernelILi8EZZZNS0_16sqrt_kernel_cudaERNS_18TensorIteratorBaseEENKUlvE0_clEvENKUlvE2_clEvEUlN3c108BFloat16EE_St5arrayIPcLm2EEEEviT0_T1_ --------------------------
	.section	.text._ZN2at6native29vectorized_elementwise_kernelILi8EZZZNS0_16sqrt_kernel_cudaERNS_18TensorIteratorBaseEENKUlvE0_clEvENKUlvE2_clEvEUlN3c108BFloat16EE_St5arrayIPcLm2EEEEviT0_T1_,"ax",@progbits
	.sectioninfo	@"SHI_REGISTERS=4"
	.align	128
        .global         _ZN2at6native29vectorized_elementwise_kernelILi8EZZZNS0_16sqrt_kernel_cudaERNS_18TensorIteratorBaseEENKUlvE0_clEvENKUlvE2_clEvEUlN3c108BFloat16EE_St5arrayIPcLm2EEEEviT0_T1_
        .type           _ZN2at6native29vectorized_elementwise_kernelILi8EZZZNS0_16sqrt_kernel_cudaERNS_18TensorIteratorBaseEENKUlvE0_clEvENKUlvE2_clEvEUlN3c108BFloat16EE_St5arrayIPcLm2EEEEviT0_T1_,@function
        .size           _ZN2at6native29vectorized_elementwise_kernelILi8EZZZNS0_16sqrt_kernel_cudaERNS_18TensorIteratorBaseEENKUlvE0_clEvENKUlvE2_clEvEUlN3c108BFloat16EE_St5arrayIPcLm2EEEEviT0_T1_,(.L_x_34239 - _ZN2at6native29vectorized_elementwise_kernelILi8EZZZNS0_16sqrt_kernel_cudaERNS_18TensorIteratorBaseEENKUlvE0_clEvENKUlvE2_clEvEUlN3c108BFloat16EE_St5arrayIPcLm2EEEEviT0_T1_)
        .other          _ZN2at6native29vectorized_elementwise_kernelILi8EZZZNS0_16sqrt_kernel_cudaERNS_18TensorIteratorBaseEENKUlvE0_clEvENKUlvE2_clEvEUlN3c108BFloat16EE_St5arrayIPcLm2EEEEviT0_T1_,@"STO_CUDA_ENTRY STV_DEFAULT"
_ZN2at6native29vectorized_elementwise_kernelILi8EZZZNS0_16sqrt_kernel_cudaERNS_18TensorIteratorBaseEENKUlvE0_clEvENKUlvE2_clEvEUlN3c108BFloat16EE_St5arrayIPcLm2EEEEviT0_T1_:
.text._ZN2at6native29vectorized_elementwise_kernelILi8EZZZNS0_16sqrt_kernel_cudaERNS_18TensorIteratorBaseEENKUlvE0_clEvENKUlvE2_clEvEUlN3c108BFloat16EE_St5arrayIPcLm2EEEEviT0_T1_:
[----:B------:R-:W-:Y:S02]  /*0000*/  MOV R1, c[0x0][0x28] ;  /* 0x00000a0000017a02 */ /* 0x000fe40000000f00 */
[----:B------:R-:W-:Y:S05]  /*0010*/  EXIT ;  /* 0x000000000000794d */ /* 0x000fea0003800000 */
.L_x_19744:
        /* <DEDUP_REMOVED lines=14> */
.L_x_34239:


//--------------------- .text._ZN2at6native18elementwise_kernelILi128ELi4EZNS0_15gpu_kernel_implIZZZNS0_16sqrt_kernel_cudaERNS_18TensorIteratorBaseEENKUlvE0_clEvENKUlvE1_clEvEUlN3c104HalfEE_EEvS4_RKT_EUliE_EEviT1_ --------------------------
	.section	.text._ZN2at6native18elementwise_kernelILi128ELi4EZNS0_15gpu_kernel_implIZZZNS0_16sqrt_kernel_cudaERNS_18TensorIteratorBaseEENKUlvE0_clEvENKUlvE1_clEvEUlN3c104HalfEE_EEvS4_RKT_EUliE_EEviT1_,"ax",@progbits
	.sectioninfo	@"SHI_REGISTERS=26"
	.align	128
        .global         _ZN2at6native18elementwise_kernelILi128ELi4EZNS0_15gpu_kernel_implIZZZNS0_16sqrt_kernel_cudaERNS_18TensorIteratorBaseEENKUlvE0_clEvENKUlvE1_clEvEUlN3c104HalfEE_EEvS4_RKT_EUliE_EEviT1_
        .type           _ZN2at6native18elementwise_kernelILi128ELi4EZNS0_15gpu_kernel_implIZZZNS0_16sqrt_kernel_cudaERNS_18TensorIteratorBaseEENKUlvE0_clEvENKUlvE1_clEvEUlN3c104HalfEE_EEvS4_RKT_EUliE_EEviT1_,@function
        .size           _ZN2at6native18elementwise_kernelILi128ELi4EZNS0_15gpu_kernel_implIZZZNS0_16sqrt_kernel_cudaERNS_18TensorIteratorBaseEENKUlvE0_clEvENKUlvE1_clEvEUlN3c104HalfEE_EEvS4_RKT_EUliE_EEviT1_,(.L_x_34240 - _ZN2at6native18elementwise_kernelILi128ELi4EZNS0_15gpu_kernel_implIZZZNS0_16sqrt_kernel_cudaERNS_18TensorIteratorBaseEENKUlvE0_clEvENKUlvE1_clEvEUlN3c104HalfEE_EEvS4_RKT_EUliE_EEviT1_)
        .other          _ZN2at6native18elementwise_kernelILi128ELi4EZNS0_15gpu_kernel_implIZZZNS0_16sqrt_kernel_cudaERNS_18TensorIteratorBaseEENKUlvE0_clEvENKUlvE1_clEvEUlN3c104HalfEE_EEvS4_RKT_EUliE_EEviT1_,@"STO_CUDA_ENTRY STV_DEFAULT"
_ZN2at6native18elementwise_kernelILi128ELi4EZNS0_15gpu_kernel_implIZZZNS0_16sqrt_kernel_cudaERNS_18TensorIteratorBaseEENKUlvE0_clEvENKUlvE1_clEvEUlN3c104HalfEE_EEvS4_RKT_EUliE_EEviT1_:
.text._ZN2at6native18elementwise_kernelILi128ELi4EZNS0_15gpu_kernel_implIZZZNS0_16sqrt_kernel_cudaERNS_18TensorIteratorBaseEENKUlvE0_clEvENKUlvE1_clEvEUlN3c104HalfEE_EEvS4_RKT_EUliE_EEviT1_:
        /* <DEDUP_REMOVED lines=236> */
.L_x_19747:
        /* <DEDUP_REMOVED lines=20> */
.L_x_19751:
[----:B------:R-:W2:Y:S02]  /*1000*/  LDG.E.U8 R2, [R2.64] ;  /* 0x0000002402027981 */ /* 0x000ea4000c1e1100 */
[----:B--2---:R-:W0:Y:S02]  /*1010*/  I2F.U16 R0, R2 ;  /* 0x0000000200007306 */ /* 0x004e240000101000 */
[----:B0-----:R-:W-:Y:S01]  /*1020*/  F2FP.PACK_AB R0, RZ, R0 ;  /* 0x00000000ff00723e */ /* 0x001fe200000000ff */
[----:B------:R-:W-:Y:S05]  /*1030*/  BRA `(.L_x_19753) ;  /* 0x00000e1000007947 */ /* 0x000fea0003800000 */
.L_x_19750:
        /* <DEDUP_REMOVED lines=10> */
.L_x_19755:
[----:B------:R-:W2:Y:S02]  /*10e0*/  LDG.E R2, [R2.64] ;  /* 0x0000002402027981 */ /* 0x000ea4000c1e1900 */
[----:B--2---:R-:W0:Y:S02]  /*10f0*/  I2F R0, R2 ;  /* 0x0000000200007306 */ /* 0x004e240000201400 */
[----:B0-----:R-:W-:Y:S01]  /*1100*/  F2FP.PACK_AB R0, RZ, R0 ;  /* 0x00000000ff00723e */ /* 0x001fe200000000ff */
[----:B------:R-:W-:Y:S05]  /*1110*/  BRA `(.L_x_19753) ;  /* 0x00000d3000007947 */ /* 0x000fea0003800000 */
.L_x_19754:
[----:B------:R-:W2:Y:S02]  /*1120*/  LDG.E.U16 R2, [R2.64] ;  /* 0x0000002402027981 */ /* 0x000ea4000c1e1500 */
[----:B--2---:R-:W0:Y:S02]  /*1130*/  I2F.S16 R0, R2 ;  /* 0x0000000200007306 */ /* 0x004e240000101400 */
[----:B0-----:R-:W-:Y:S01]  /*1140*/  F2FP.PACK_AB R0, RZ, R0 ;  /* 0x00000000ff00723e */ /* 0x001fe200000000ff */
[----:B------:R-:W-:Y:S05]  /*1150*/  BRA `(.L_x_19753) ;  /* 0x00000cf000007947 */ /* 0x000fea0003800000 */
.L_x_19749:
        /* <DEDUP_REMOVED lines=9> */
.L_x_19757:
[----:B------:R0:W5:Y:S01]  /*11f0*/  LDG.E.U16 R0, [R2.64] ;  /* 0x0000002402007981 */ /* 0x000162000c1e1500 */
[----:B------:R-:W-:Y:S05]  /*1200*/  BRA `(.L_x_19753) ;  /* 0x00000c4000007947 */ /* 0x000fea0003800000 */
.L_x_19756:
        /* <DEDUP_REMOVED lines=9> */
.L_x_19759:
[----:B------:R0:W5:Y:S01]  /*12a0*/  LDG.E.U16 R0, [R2.64] ;  /* 0x0000002402007981 */ /* 0x000162000c1e1500 */
[----:B------:R-:W-:Y:S05]  /*12b0*/  BRA `(.L_x_19753) ;  /* 0x00000b9000007947 */ /* 0x000fea0003800000 */
.L_x_19758:
[----:B------:R-:W2:Y:S02]  /*12c0*/  LDG.E.64 R2, [R2.64] ;  /* 0x0000002402027981 */ /* 0x000ea4000c1e1b00 */
[----:B--2---:R-:W0:Y:S01]  /*12d0*/  F2F.F32.F64 R0, R2 ;  /* 0x0000000200007310 */ /* 0x004e220000301000 */
[----:B------:R-:W0:-:S14]  /*12e0*/  DSETP.GEU.AND P0, PT, |R2|, c[0x2][0x0], PT ;  /* 0x008000000200762a */ /* 0x000e1c0003f0e200 */
[----:B0-----:R-:W-:-:S05]  /*12f0*/  @!P0 FMUL R0, R0, 1.175494350822287508e-38 ;  /* 0x0080000000008820 */ /* 0x001fca0000400000 */
[----:B------:R-:W-:Y:S01]  /*1300*/  F2FP.PACK_AB R0, RZ, R0 ;  /* 0x00000000ff00723e */ /* 0x000fe200000000ff */
[----:B------:R-:W-:Y:S05]  /*1310*/  BRA `(.L_x_19753) ;  /* 0x00000b3000007947 */ /* 0x000fea0003800000 */
.L_x_19748:
        /* <DEDUP_REMOVED lines=13> */
.L_x_19762:
[----:B------:R-:W2:Y:S02]  /*13f0*/  LDG.E.64 R2, [R2.64] ;  /* 0x0000002402027981 */ /* 0x000ea4000c1e1b00 */
[----:B--2---:R-:W0:Y:S01]  /*1400*/  F2F.F32.F64 R0, R2 ;  /* 0x0000000200007310 */ /* 0x004e220000301000 */
[----:B------:R-:W0:-:S14]  /*1410*/  DSETP.GEU.AND P0, PT, |R2|, c[0x2][0x0], PT ;  /* 0x008000000200762a */ /* 0x000e1c0003f0e200 */
[----:B0-----:R-:W-:-:S05]  /*1420*/  @!P0 FMUL R0, R0, 1.175494350822287508e-38 ;  /* 0x0080000000008820 */ /* 0x001fca0000400000 */
[----:B------:R-:W-:Y:S01]  /*1430*/  F2FP.PACK_AB R0, RZ, R0 ;  /* 0x00000000ff00723e */ /* 0x000fe200000000ff */
[----:B------:R-:W-:Y:S05]  /*1440*/  BRA `(.L_x_19753) ;  /* 0x00000a0000007947 */ /* 0x000fea0003800000 */
.L_x_19761:
        /* <DEDUP_REMOVED lines=28> */
.L_x_19764:
        /* <DEDUP_REMOVED lines=15> */
.L_x_19763:
[----:B------:R-:W2:Y:S02]  /*1700*/  LDG.E.U16 R0, [R2.64] ;  /* 0x0000002402007981 */ /* 0x000ea4000c1e1500 */
[----:B--2---:R-:W-:-:S04]  /*1710*/  PRMT R0, RZ, 0x5410, R0 ;  /* 0x00005410ff007816 */ /* 0x004fc80000000000 */
[----:B------:R-:W-:Y:S01]  /*1720*/  F2FP.PACK_AB R0, RZ, R0 ;  /* 0x00000000ff00723e */ /* 0x000fe200000000ff */
[----:B------:R-:W-:Y:S05]  /*1730*/  BRA `(.L_x_19753) ;  /* 0x0000071000007947 */ /* 0x000fea0003800000 */
.L_x_19760:
        /* <DEDUP_REMOVED lines=12> */
.L_x_19767:
        /* <DEDUP_REMOVED lines=21> */
.L_x_19771:
[----:B------:R-:W-:Y:S05]  /*1950*/  BSYNC B1 ;  /* 0x0000000000017941 */ /* 0x000fea0003800000 */
.L_x_19770:
[----:B------:R-:W-:Y:S01]  /*1960*/  LEA R3, R0, 0x3b800000, 0x17 ;  /* 0x3b80000000037811 */ /* 0x000fe200078eb8ff */
[----:B------:R-:W-:-:S05]  /*1970*/  IMAD.SHL.U32 R0, R2, 0x100000, RZ ;  /* 0x0010000002007824 */ /* 0x000fca00078e00ff */
[----:B------:R-:W-:Y:S02]  /*1980*/  LOP3.LUT R0, R3, R0, R4, 0xfe, !PT ;  /* 0x0000000003007212 */ /* 0x000fe400078efe04 */
.L_x_19769:
[----:B------:R-:W-:Y:S05]  /*1990*/  BSYNC B0 ;  /* 0x0000000000007941 */ /* 0x000fea0003800000 */
.L_x_19768:
[----:B------:R-:W-:Y:S01]  /*19a0*/  F2FP.PACK_AB R0, RZ, R0 ;  /* 0x00000000ff00723e */ /* 0x000fe200000000ff */
[----:B------:R-:W-:Y:S05]  /*19b0*/  BRA `(.L_x_19753) ;  /* 0x0000049000007947 */ /* 0x000fea0003800000 */
.L_x_19766:
        /* <DEDUP_REMOVED lines=21> */
.L_x_19775:
[----:B------:R-:W-:Y:S05]  /*1b10*/  BSYNC B1 ;  /* 0x0000000000017941 */ /* 0x000fea0003800000 */
.L_x_19774:
[----:B------:R-:W-:Y:S01]  /*1b20*/  LEA R3, R0, 0x37800000, 0x17 ;  /* 0x3780000000037811 */ /* 0x000fe200078eb8ff */
[----:B------:R-:W-:-:S05]  /*1b30*/  IMAD.SHL.U32 R0, R2, 0x200000, RZ ;  /* 0x0020000002007824 */ /* 0x000fca00078e00ff */
[----:B------:R-:W-:Y:S02]  /*1b40*/  LOP3.LUT R0, R3, R0, R4, 0xfe, !PT ;  /* 0x0000000003007212 */ /* 0x000fe400078efe04 */
.L_x_19773:
[----:B------:R-:W-:Y:S05]  /*1b50*/  BSYNC B0 ;  /* 0x0000000000007941 */ /* 0x000fea0003800000 */
.L_x_19772:
[----:B------:R-:W-:Y:S01]  /*1b60*/  F2FP.PACK_AB R0, RZ, R0 ;  /* 0x00000000ff00723e */ /* 0x000fe200000000ff */
[----:B------:R-:W-:Y:S05]  /*1b70*/  BRA `(.L_x_19753) ;  /* 0x000002d000007947 */ /* 0x000fea0003800000 */
.L_x_19765:
        /* <DEDUP_REMOVED lines=14> */
.L_x_19779:
[----:B------:R-:W-:Y:S05]  /*1c60*/  BSYNC B0 ;  /* 0x0000000000007941 */ /* 0x000fea0003800000 */
.L_x_19778:
[----:B------:R-:W-:Y:S01]  /*1c70*/  F2FP.PACK_AB R0, RZ, R0 ;  /* 0x00000000ff00723e */ /* 0x000fe200000000ff */
[----:B------:R-:W-:Y:S05]  /*1c80*/  BRA `(.L_x_19753) ;  /* 0x000001c000007947 */ /* 0x000fea0003800000 */
.L_x_19752:
        /* <DEDUP_REMOVED lines=21> */
.L_x_19777:
[----:B------:R-:W2:Y:S02]  /*1de0*/  LDG.E.64 R2, [R2.64] ;  /* 0x0000002402027981 */ /* 0x000ea4000c1e1b00 */
[----:B--2---:R-:W0:Y:S02]  /*1df0*/  I2F.U64 R0, R2 ;  /* 0x0000000200007312 */ /* 0x004e240000301000 */
[----:B0-----:R-:W-:Y:S01]  /*1e00*/  F2FP.PACK_AB R0, RZ, R0 ;  /* 0x00000000ff00723e */ /* 0x001fe200000000ff */
[----:B------:R-:W-:Y:S05]  /*1e10*/  BRA `(.L_x_19753) ;  /* 0x0000003000007947 */ /* 0x000fea0003800000 */
.L_x_19776:
[----:B------:R-:W2:Y:S02]  /*1e20*/  LDG.E R2, [R2.64] ;  /* 0x0000002402027981 */ /* 0x000ea4000c1e1900 */
[----:B--2---:R-:W0:Y:S02]  /*1e30*/  I2F.U32 R0, R2 ;  /* 0x0000000200007306 */ /* 0x004e240000201000 */
[----:B0-----:R-:W-:-:S06]  /*1e40*/  F2FP.PACK_AB R0, RZ, R0 ;  /* 0x00000000ff00723e */ /* 0x001fcc00000000ff */
.L_x_19753:
[----:B------:R-:W1:Y:S01]  /*1e50*/  LDC.U8 R4, c[0x0][0x371] ;  /* 0x0000dc40ff047b82 */ /* 0x000e620000000000 */
[----:B-----5:R-:W-:-:S06]  /*1e60*/  HADD2.F32 R0, -RZ, R0.H0_H0 ;  /* 0x20000000ff007230 */ /* 0x020fcc0000004100 */
[----:B------:R-:W2:Y:S02]  /*1e70*/  MUFU.SQRT R0, R0 ;  /* 0x0000000000007308 */ /* 0x000ea40000002000 */
[----:B0-2---:R-:W-:Y:S02]  /*1e80*/  F2FP.PACK_AB R3, RZ, R0 ;  /* 0x00000000ff03723e */ /* 0x005fe400000000ff */
        /* <DEDUP_REMOVED lines=15> */
.L_x_19783:
[----:B------:R-:W-:-:S06]  /*1f80*/  HADD2.F32 R3, -RZ, R3.H0_H0 ;  /* 0x20000003ff037230 */ /* 0x000fcc0000004100 */
[----:B------:R-:W0:Y:S02]  /*1f90*/  F2I.S64.TRUNC R2, R3 ;  /* 0x0000000300027311 */ /* 0x000e24000020d900 */
[----:B0-----:R0:W-:Y:S01]  /*1fa0*/  STG.E.U8 [R16.64], R2 ;  /* 0x0000000210007986 */ /* 0x0011e2000c101124 */
[----:B------:R-:W-:Y:S05]  /*1fb0*/  BRA `(.L_x_19785) ;  /* 0x00000e4000007947 */ /* 0x000fea0003800000 */
.L_x_19782:
        /* <DEDUP_REMOVED lines=10> */
.L_x_19787:
[----:B------:R-:W-:-:S06]  /*2060*/  HADD2.F32 R3, -RZ, R3.H0_H0 ;  /* 0x20000003ff037230 */ /* 0x000fcc0000004100 */
[----:B------:R-:W0:Y:S02]  /*2070*/  F2I.FTZ.TRUNC.NTZ R3, R3 ;  /* 0x0000000300037305 */ /* 0x000e24000021f100 */
[----:B0-----:R0:W-:Y:S01]  /*2080*/  STG.E [R16.64], R3 ;  /* 0x0000000310007986 */ /* 0x0011e2000c101924 */
[----:B------:R-:W-:Y:S05]  /*2090*/  BRA `(.L_x_19785) ;  /* 0x00000d6000007947 */ /* 0x000fea0003800000 */
.L_x_19786:
[----:B------:R-:W-:-:S06]  /*20a0*/  HADD2.F32 R3, -RZ, R3.H0_H0 ;  /* 0x20000003ff037230 */ /* 0x000fcc0000004100 */
[----:B------:R-:W0:Y:S02]  /*20b0*/  F2I.FTZ.TRUNC.NTZ R3, R3 ;  /* 0x0000000300037305 */ /* 0x000e24000021f100 */
[----:B0-----:R0:W-:Y:S01]  /*20c0*/  STG.E.U16 [R16.64], R3 ;  /* 0x0000000310007986 */ /* 0x0011e2000c101524 */
[----:B------:R-:W-:Y:S05]  /*20d0*/  BRA `(.L_x_19785) ;  /* 0x00000d2000007947 */ /* 0x000fea0003800000 */
.L_x_19781:
        /* <DEDUP_REMOVED lines=9> */
.L_x_19789:
[----:B------:R0:W-:Y:S01]  /*2170*/  STG.E.U16 [R16.64], R3 ;  /* 0x0000000310007986 */ /* 0x0001e2000c101524 */
[----:B------:R-:W-:Y:S05]  /*2180*/  BRA `(.L_x_19785) ;  /* 0x00000c7000007947 */ /* 0x000fea0003800000 */
.L_x_19788:
        /* <DEDUP_REMOVED lines=10> */
.L_x_19791:
[----:B------:R-:W-:-:S05]  /*2230*/  HADD2.F32 R0, -RZ, R3.H0_H0 ;  /* 0x20000003ff007230 */ /* 0x000fca0000004100 */
[----:B------:R-:W-:-:S04]  /*2240*/  F2FP.PACK_AB R0, RZ, R0 ;  /* 0x00000000ff00723e */ /* 0x000fc800000000ff */
[----:B------:R-:W-:-:S05]  /*2250*/  PRMT R0, R0, 0x5410, RZ ;  /* 0x0000541000007816 */ /* 0x000fca00000000ff */
[----:B------:R0:W-:Y:S01]  /*2260*/  STG.E [R16.64], R0 ;  /* 0x0000000010007986 */ /* 0x0001e2000c101924 */
[----:B------:R-:W-:Y:S05]  /*2270*/  BRA `(.L_x_19785) ;  /* 0x00000b8000007947 */ /* 0x000fea0003800000 */
.L_x_19790:
[----:B------:R-:W-:-:S05]  /*2280*/  HADD2.F32 R2, -RZ, R3.H0_H0 ;  /* 0x20000003ff027230 */ /* 0x000fca0000004100 */
[----:B------:R-:W-:-:S06]  /*2290*/  FMUL.FTZ R2, R2, 1 ;  /* 0x3f80000002027820 */ /* 0x000fcc0000410000 */
[----:B------:R-:W0:Y:S02]  /*22a0*/  F2F.F64.F32 R2, R2 ;  /* 0x0000000200027310 */ /* 0x000e240000201800 */
[----:B0-----:R0:W-:Y:S01]  /*22b0*/  STG.E.64 [R16.64], R2 ;  /* 0x0000000210007986 */ /* 0x0011e2000c101b24 */
[----:B------:R-:W-:Y:S05]  /*22c0*/  BRA `(.L_x_19785) ;  /* 0x00000b3000007947 */ /* 0x000fea0003800000 */
.L_x_19780:
        /* <DEDUP_REMOVED lines=13> */
.L_x_19794:
[----:B------:R-:W-:Y:S01]  /*23a0*/  HADD2.F32 R3, -RZ, R3.H0_H0 ;  /* 0x20000003ff037230 */ /* 0x000fe20000004100 */
[----:B------:R-:W-:-:S04]  /*23b0*/  CS2R R6, SRZ ;  /* 0x0000000000067805 */ /* 0x000fc8000001ff00 */
[----:B------:R-:W-:-:S04]  /*23c0*/  FMUL.FTZ R3, R3, 1 ;  /* 0x3f80000003037820 */ /* 0x000fc80000410000 */
[----:B------:R-:W0:Y:S02]  /*23d0*/  F2F.F64.F32 R4, R3 ;  /* 0x0000000300047310 */ /* 0x000e240000201800 */
[----:B0-----:R0:W-:Y:S01]  /*23e0*/  STG.E.128 [R16.64], R4 ;  /* 0x0000000410007986 */ /* 0x0011e2000c101d24 */
[----:B------:R-:W-:Y:S05]  /*23f0*/  BRA `(.L_x_19785) ;  /* 0x00000a0000007947 */ /* 0x000fea0003800000 */
.L_x_19793:
        /* <DEDUP_REMOVED lines=21> */
.L_x_19798:
[----:B------:R-:W-:Y:S05]  /*2550*/  BSYNC B0 ;  /* 0x0000000000007941 */ /* 0x000fea0003800000 */
.L_x_19797:
[----:B------:R-:W-:-:S05]  /*2560*/  LOP3.LUT R3, R0, R3, RZ, 0xfc, !PT ;  /* 0x0000000300037212 */ /* 0x000fca00078efcff */
[----:B------:R0:W-:Y:S01]  /*2570*/  STG.E.U8 [R16.64], R3 ;  /* 0x0000000310007986 */ /* 0x0001e2000c101124 */
[----:B------:R-:W-:Y:S05]  /*2580*/  BRA `(.L_x_19785) ;  /* 0x0000087000007947 */ /* 0x000fea0003800000 */
.L_x_19796:
        /* <DEDUP_REMOVED lines=13> */
.L_x_19800:
[----:B------:R-:W-:Y:S01]  /*2660*/  IMAD.MOV.U32 R0, RZ, RZ, 0x7f ;  /* 0x0000007fff007424 */ /* 0x000fe200078e00ff */
[----:B------:R-:W-:-:S04]  /*2670*/  ISETP.GT.U32.AND P0, PT, R2, 0x7f800000, PT ;  /* 0x7f8000000200780c */ /* 0x000fc80003f04070 */
[----:B------:R-:W-:-:S04]  /*2680*/  SEL R0, R0, 0x7c, P0 ;  /* 0x0000007c00007807 */ /* 0x000fc80000000000 */
.L_x_19801:
[----:B------:R-:W-:Y:S05]  /*2690*/  BSYNC B0 ;  /* 0x0000000000007941 */ /* 0x000fea0003800000 */
.L_x_19799:
[----:B------:R-:W-:-:S04]  /*26a0*/  LOP3.LUT R2, R3, 0x80000000, RZ, 0xc0, !PT ;  /* 0x8000000003027812 */ /* 0x000fc800078ec0ff */
[----:B------:R-:W-:-:S04]  /*26b0*/  SHF.R.U32.HI R3, RZ, 0x18, R2 ;  /* 0x00000018ff037819 */ /* 0x000fc80000011602 */
[----:B------:R-:W-:-:S05]  /*26c0*/  LOP3.LUT R3, R0, R3, RZ, 0xfc, !PT ;  /* 0x0000000300037212 */ /* 0x000fca00078efcff */
[----:B------:R0:W-:Y:S01]  /*26d0*/  STG.E.U8 [R16.64], R3 ;  /* 0x0000000310007986 */ /* 0x0001e2000c101124 */
[----:B------:R-:W-:Y:S05]  /*26e0*/  BRA `(.L_x_19785) ;  /* 0x0000071000007947 */ /* 0x000fea0003800000 */
.L_x_19795:
[----:B------:R-:W-:-:S05]  /*26f0*/  HADD2.F32 R0, -RZ, R3.H0_H0 ;  /* 0x20000003ff007230 */ /* 0x000fca0000004100 */
[----:B------:R-:W-:-:S05]  /*2700*/  F2FP.BF16.PACK_AB R0, RZ, R0 ;  /* 0x00000000ff00723e */ /* 0x000fca00000010ff */
[----:B------:R0:W-:Y:S01]  /*2710*/  STG.E.U16 [R16.64], R0 ;  /* 0x0000000010007986 */ /* 0x0001e2000c101524 */
[----:B------:R-:W-:Y:S05]  /*2720*/  BRA `(.L_x_19785) ;  /* 0x000006d000007947 */ /* 0x000fea0003800000 */
.L_x_19792:
        /* <DEDUP_REMOVED lines=12> */
.L_x_19804:
        /* <DEDUP_REMOVED lines=17> */
.L_x_19807:
[----:B------:R-:W-:-:S04]  /*2900*/  LOP3.LUT R2, R3, 0x80000000, RZ, 0xc0, !PT ;  /* 0x8000000003027812 */ /* 0x000fc800078ec0ff */
[----:B------:R-:W-:-:S04]  /*2910*/  SHF.R.U32.HI R3, RZ, 0x18, R2 ;  /* 0x00000018ff037819 */ /* 0x000fc80000011602 */
[----:B------:R-:W-:-:S04]  /*2920*/  LOP3.LUT R0, R0, R3, RZ, 0xfc, !PT ;  /* 0x0000000300007212 */ /* 0x000fc800078efcff */
[----:B------:R-:W-:Y:S02]  /*2930*/  PRMT R8, R0, 0x7610, R8 ;  /* 0x0000761000087816 */ /* 0x000fe40000000008 */
.L_x_19806:
[----:B------:R-:W-:Y:S05]  /*2940*/  BSYNC B0 ;  /* 0x0000000000007941 */ /* 0x000fea0003800000 */
.L_x_19805:
[----:B------:R0:W-:Y:S01]  /*2950*/  STG.E.U8 [R16.64], R8 ;  /* 0x0000000810007986 */ /* 0x0001e2000c101124 */
[----:B------:R-:W-:Y:S05]  /*2960*/  BRA `(.L_x_19785) ;  /* 0x0000049000007947 */ /* 0x000fea0003800000 */
.L_x_19803:
        /* <DEDUP_REMOVED lines=17> */
.L_x_19810:
[----:B------:R-:W-:-:S04]  /*2a80*/  LOP3.LUT R2, R3, 0x80000000, RZ, 0xc0, !PT ;  /* 0x8000000003027812 */ /* 0x000fc800078ec0ff */
[----:B------:R-:W-:-:S04]  /*2a90*/  SHF.R.U32.HI R3, RZ, 0x18, R2 ;  /* 0x00000018ff037819 */ /* 0x000fc80000011602 */
[----:B------:R-:W-:-:S04]  /*2aa0*/  LOP3.LUT R0, R0, R3, RZ, 0xfc, !PT ;  /* 0x0000000300007212 */ /* 0x000fc800078efcff */
[----:B------:R-:W-:Y:S02]  /*2ab0*/  PRMT R8, R0, 0x7610, R8 ;  /* 0x0000761000087816 */ /* 0x000fe40000000008 */
.L_x_19809:
[----:B------:R-:W-:Y:S05]  /*2ac0*/  BSYNC B0 ;  /* 0x0000000000007941 */ /* 0x000fea0003800000 */
.L_x_19808:
[----:B------:R0:W-:Y:S01]  /*2ad0*/  STG.E.U8 [R16.64], R8 ;  /* 0x0000000810007986 */ /* 0x0001e2000c101124 */
[----:B------:R-:W-:Y:S05]  /*2ae0*/  BRA `(.L_x_19785) ;  /* 0x0000031000007947 */ /* 0x000fea0003800000 */
.L_x_19802:
        /* <DEDUP_REMOVED lines=22> */
.L_x_19784:
        /* <DEDUP_REMOVED lines=20> */
.L_x_19812:
[----:B------:R-:W-:-:S06]  /*2d90*/  HADD2.F32 R3, -RZ, R3.H0_H0 ;  /* 0x20000003ff037230 */ /* 0x000fcc0000004100 */
[----:B------:R-:W0:Y:S02]  /*2da0*/  F2I.U64.TRUNC R2, R3 ;  /* 0x0000000300027311 */ /* 0x000e24000020d800 */
[----:B0-----:R0:W-:Y:S01]  /*2db0*/  STG.E.64 [R16.64], R2 ;  /* 0x0000000210007986 */ /* 0x0011e2000c101b24 */
[----:B------:R-:W-:Y:S05]  /*2dc0*/  BRA `(.L_x_19785) ;  /* 0x0000003000007947 */ /* 0x000fea0003800000 */
.L_x_19811:
[----:B------:R-:W-:-:S06]  /*2dd0*/  HADD2.F32 R3, -RZ, R3.H0_H0 ;  /* 0x20000003ff037230 */ /* 0x000fcc0000004100 */
[----:B------:R-:W0:Y:S02]  /*2de0*/  F2I.FTZ.U32.TRUNC.NTZ R3, R3 ;  /* 0x0000000300037305 */ /* 0x000e24000021f000 */
[----:B0-----:R0:W-:Y:S02]  /*2df0*/  STG.E [R16.64], R3 ;  /* 0x0000000310007986 */ /* 0x0011e4000c101924 */
.L_x_19785:
[----:B------:R-:W-:-:S05]  /*2e00*/  IMAD R18, R18, 0x200, R23 ;  /* 0x0000020012127824 */ /* 0x000fca00078e0217 */
[----:B------:R-:W-:Y:S02]  /*2e10*/  IADD3 R19, R18, 0x80, RZ ;  /* 0x0000008012137810 */ /* 0x000fe40007ffe0ff */
.L_x_19746:
[----:B------:R-:W-:Y:S05]  /*2e20*/  BSYNC B6 ;  /* 0x0000000000067941 */ /* 0x000fea0003800000 */
.L_x_19745:
        /* <DEDUP_REMOVED lines=231> */
.L_x_19815:
        /* <DEDUP_REMOVED lines=20> */
.L_x_19819:
[----:B------:R-:W2:Y:S02]  /*3de0*/  LDG.E.U8 R2, [R2.64] ;  /* 0x0000002402027981 */ /* 0x000ea4000c1e1100 */
[----:B--2---:R-:W0:Y:S02]  /*3df0*/  I2F.U16 R0, R2 ;  /* 0x0000000200007306 */ /* 0x004e240000101000 */
[----:B0-----:R-:W-:Y:S01]  /*3e00*/  F2FP.PACK_AB R0, RZ, R0 ;  /* 0x00000000ff00723e */ /* 0x001fe200000000ff */
[----:B------:R-:W-:Y:S05]  /*3e10*/  BRA `(.L_x_19821) ;  /* 0x00000e1000007947 */ /* 0x000fea0003800000 */
.L_x_19818:
        /* <DEDUP_REMOVED lines=10> */
.L_x_19823:
[----:B------:R-:W2:Y:S02]  /*3ec0*/  LDG.E R2, [R2.64] ;  /* 0x0000002402027981 */ /* 0x000ea4000c1e1900 */
[----:B--2---:R-:W0:Y:S02]  /*3ed0*/  I2F R0, R2 ;  /* 0x0000000200007306 */ /* 0x004e240000201400 */
[----:B0-----:R-:W-:Y:S01]  /*3ee0*/  F2FP.PACK_AB R0, RZ, R0 ;  /* 0x00000000ff00723e */ /* 0x001fe200000000ff */
[----:B------:R-:W-:Y:S05]  /*3ef0*/  BRA `(.L_x_19821) ;  /* 0x00000d3000007947 */ /* 0x000fea0003800000 */
.L_x_19822:
[----:B------:R-:W2:Y:S02]  /*3f00*/  LDG.E.U16 R2, [R2.64] ;  /* 0x0000002402027981 */ /* 0x000ea4000c1e1500 */
[----:B--2---:R-:W0:Y:S02]  /*3f10*/  I2F.S16 R0, R2 ;  /* 0x0000000200007306 */ /* 0x004e240000101400 */
[----:B0-----:R-:W-:Y:S01]  /*3f20*/  F2FP.PACK_AB R0, RZ, R0 ;  /* 0x00000000ff00723e */ /* 0x001fe200000000ff */
[----:B------:R-:W-:Y:S05]  /*3f30*/  BRA `(.L_x_19821) ;  /* 0x00000cf000007947 */ /* 0x000fea0003800000 */
.L_x_19817:
        /* <DEDUP_REMOVED lines=9> */
.L_x_19825:
[----:B------:R0:W5:Y:S01]  /*3fd0*/  LDG.E.U16 R0, [R2.64] ;  /* 0x0000002402007981 */ /* 0x000162000c1e1500 */
[----:B------:R-:W-:Y:S05]  /*3fe0*/  BRA `(.L_x_19821) ;  /* 0x00000c4000007947 */ /* 0x000fea0003800000 */
.L_x_19824:
        /* <DEDUP_REMOVED lines=9> */
.L_x_19827:
[----:B------:R0:W5:Y:S01]  /*4080*/  LDG.E.U16 R0, [R2.64] ;  /* 0x0000002402007981 */ /* 0x000162000c1e1500 */
[----:B------:R-:W-:Y:S05]  /*4090*/  BRA `(.L_x_19821) ;  /* 0x00000b9000007947 */ /* 0x000fea0003800000 */
.L_x_19826:
[----:B------:R-:W2:Y:S02]  /*40a0*/  LDG.E.64 R2, [R2.64] ;  /* 0x0000002402027981 */ /* 0x000ea4000c1e1b00 */
[----:B--2---:R-:W0:Y:S01]  /*40b0*/  F2F.F32.F64 R0, R2 ;  /* 0x0000000200007310 */ /* 0x004e220000301000 */
[----:B------:R-:W0:-:S14]  /*40c0*/  DSETP.GEU.AND P0, PT, |R2|, c[0x2][0x0], PT ;  /* 0x008000000200762a */ /* 0x000e1c0003f0e200 */
[----:B0-----:R-:W-:-:S05]  /*40d0*/  @!P0 FMUL R0, R0, 1.175494350822287508e-38 ;  /* 0x0080000000008820 */ /* 0x001fca0000400000 */
[----:B------:R-:W-:Y:S01]  /*40e0*/  F2FP.PACK_AB R0, RZ, R0 ;  /* 0x00000000ff00723e */ /* 0x000fe200000000ff */
[----:B------:R-:W-:Y:S05]  /*40f0*/  BRA `(.L_x_19821) ;  /* 0x00000b3000007947 */ /* 0x000fea0003800000 */
.L_x_19816:
        /* <DEDUP_REMOVED lines=13> */
.L_x_19830:
[----:B------:R-:W2:Y:S02]  /*41d0*/  LDG.E.64 R2, [R2.64] ;  /* 0x0000002402027981 */ /* 0x000ea4000c1e1b00 */
[----:B--2---:R-:W0:Y:S01]  /*41e0*/  F2F.F32.F64 R0, R2 ;  /* 0x0000000200007310 */ /* 0x004e220000301000 */
[----:B------:R-:W0:-:S14]  /*41f0*/  DSETP.GEU.AND P0, PT, |R2|, c[0x2][0x0], PT ;  /* 0x008000000200762a */ /* 0x000e1c0003f0e200 */
[----:B0-----:R-:W-:-:S05]  /*4200*/  @!P0 FMUL R0, R0, 1.175494350822287508e-38 ;  /* 0x0080000000008820 */ /* 0x001fca0000400000 */
[----:B------:R-:W-:Y:S01]  /*4210*/  F2FP.PACK_AB R0, RZ, R0 ;  /* 0x00000000ff00723e */ /* 0x000fe200000000ff */
[----:B------:R-:W-:Y:S05]  /*4220*/  BRA `(.L_x_19821) ;  /* 0x00000a0000007947 */ /* 0x000fea0003800000 */
.L_x_19829:
        /* <DEDUP_REMOVED lines=28> */
.L_x_19832:
        /* <DEDUP_REMOVED lines=15> */
.L_x_19831:
[----:B------:R-:W2:Y:S02]  /*44e0*/  LDG.E.U16 R0, [R2.64] ;  /* 0x0000002402007981 */ /* 0x000ea4000c1e1500 */
[----:B--2---:R-:W-:-:S04]  /*44f0*/  PRMT R0, RZ, 0x5410, R0 ;  /* 0x00005410ff007816 */ /* 0x004fc80000000000 */
[----:B------:R-:W-:Y:S01]  /*4500*/  F2FP.PACK_AB R0, RZ, R0 ;  /* 0x00000000ff00723e */ /* 0x000fe200000000ff */
[----:B------:R-:W-:Y:S05]  /*4510*/  BRA `(.L_x_19821) ;  /* 0x0000071000007947 */ /* 0x000fea0003800000 */
.L_x_19828:
        /* <DEDUP_REMOVED lines=12> */
.L_x_19835:
        /* <DEDUP_REMOVED lines=21> */
.L_x_19839:
[----:B------:R-:W-:Y:S05]  /*4730*/  BSYNC B1 ;  /* 0x0000000000017941 */ /* 0x000fea0003800000 */
.L_x_19838:
[----:B------:R-:W-:Y:S01]  /*4740*/  LEA R3, R0, 0x3b800000, 0x17 ;  /* 0x3b80000000037811 */ /* 0x000fe200078eb8ff */
[----:B------:R-:W-:-:S05]  /*4750*/  IMAD.SHL.U32 R0, R2, 0x100000, RZ ;  /* 0x0010000002007824 */ /* 0x000fca00078e00ff */
[----:B------:R-:W-:Y:S02]  /*4760*/  LOP3.LUT R0, R3, R0, R4, 0xfe, !PT ;  /* 0x0000000003007212 */ /* 0x000fe400078efe04 */
.L_x_19837:
[----:B------:R-:W-:Y:S05]  /*4770*/  BSYNC B0 ;  /* 0x0000000000007941 */ /* 0x000fea0003800000 */
.L_x_19836:
[----:B------:R-:W-:Y:S01]  /*4780*/  F2FP.PACK_AB R0, RZ, R0 ;  /* 0x00000000ff00723e */ /* 0x000fe200000000ff */
[----:B------:R-:W-:Y:S05]  /*4790*/  BRA `(.L_x_19821) ;  /* 0x0000049000007947 */ /* 0x000fea0003800000 */
.L_x_19834:
        /* <DEDUP_REMOVED lines=21> */
.L_x_19843:
[----:B------:R-:W-:Y:S05]  /*48f0*/  BSYNC B1 ;  /* 0x0000000000017941 */ /* 0x000fea0003800000 */
.L_x_19842:
[----:B------:R-:W-:Y:S01]  /*4900*/  LEA R3, R0, 0x37800000, 0x17 ;  /* 0x3780000000037811 */ /* 0x000fe200078eb8ff */
[----:B------:R-:W-:-:S05]  /*4910*/  IMAD.SHL.U32 R0, R2, 0x200000, RZ ;  /* 0x0020000002007824 */ /* 0x000fca00078e00ff */
[----:B------:R-:W-:Y:S02]  /*4920*/  LOP3.LUT R0, R3, R0, R4, 0xfe, !PT ;  /* 0x0000000003007212 */ /* 0x000fe400078efe04 */
.L_x_19841:
[----:B------:R-:W-:Y:S05]  /*4930*/  BSYNC B0 ;  /* 0x0000000000007941 */ /* 0x000fea0003800000 */
.L_x_19840:
[----:B------:R-:W-:Y:S01]  /*4940*/  F2FP.PACK_AB R0, RZ, R0 ;  /* 0x00000000ff00723e */ /* 0x000fe200000000ff */
[----:B------:R-:W-:Y:S05]  /*4950*/  BRA `(.L_x_19821) ;  /* 0x000002d000007947 */ /* 0x000fea0003800000 */
.L_x_19833:
        /* <DEDUP_REMOVED lines=14> */
.L_x_19847:
[----:B------:R-:W-:Y:S05]  /*4a40*/  BSYNC B0 ;  /* 0x0000000000007941 */ /* 0x000fea0003800000 */
.L_x_19846:
[----:B------:R-:W-:Y:S01]  /*4a50*/  F2FP.PACK_AB R0, RZ, R0 ;  /* 0x00000000ff00723e */ /* 0x000fe200000000ff */
[----:B------:R-:W-:Y:S05]  /*4a60*/  BRA `(.L_x_19821) ;  /* 0x000001c000007947 */ /* 0x000fea0003800000 */
.L_x_19820:
        /* <DEDUP_REMOVED lines=21> */
.L_x_19845:
[----:B------:R-:W2:Y:S02]  /*4bc0*/  LDG.E.64 R2, [R2.64] ;  /* 0x0000002402027981 */ /* 0x000ea4000c1e1b00 */
[----:B--2---:R-:W0:Y:S02]  /*4bd0*/  I2F.U64 R0, R2 ;  /* 0x0000000200007312 */ /* 0x004e240000301000 */
[----:B0-----:R-:W-:Y:S01]  /*4be0*/  F2FP.PACK_AB R0, RZ, R0 ;  /* 0x00000000ff00723e */ /* 0x001fe200000000ff */
[----:B------:R-:W-:Y:S05]  /*4bf0*/  BRA `(.L_x_19821) ;  /* 0x0000003000007947 */ /* 0x000fea0003800000 */
.L_x_19844:
[----:B------:R-:W2:Y:S02]  /*4c00*/  LDG.E R2, [R2.64] ;  /* 0x0000002402027981 */ /* 0x000ea4000c1e1900 */
[----:B--2---:R-:W0:Y:S02]  /*4c10*/  I2F.U32 R0, R2 ;  /* 0x0000000200007306 */ /* 0x004e240000201000 */
[----:B0-----:R-:W-:-:S06]  /*4c20*/  F2FP.PACK_AB R0, RZ, R0 ;  /* 0x00000000ff00723e */ /* 0x001fcc00000000ff */
.L_x_19821:
        /* <DEDUP_REMOVED lines=19> */
.L_x_19851:
[----:B------:R-:W-:-:S06]  /*4d60*/  HADD2.F32 R3, -RZ, R2.H0_H0 ;  /* 0x20000002ff037230 */ /* 0x000fcc0000004100 */
[----:B------:R-:W0:Y:S02]  /*4d70*/  F2I.S64.TRUNC R2, R3 ;  /* 0x0000000300027311 */ /* 0x000e24000020d900 */
[----:B0-----:R0:W-:Y:S01]  /*4d80*/  STG.E.U8 [R16.64], R2 ;  /* 0x0000000210007986 */ /* 0x0011e2000c101124 */
[----:B------:R-:W-:Y:S05]  /*4d90*/  BRA `(.L_x_19853) ;  /* 0x00000e4000007947 */ /* 0x000fea0003800000 */
.L_x_19850:
        /* <DEDUP_REMOVED lines=10> */
.L_x_19855:
[----:B------:R-:W-:-:S04]  /*4e40*/  HADD2.F32 R2, -RZ, R2.H0_H0 ;  /* 0x20000002ff027230 */ /* 0x000fc80000004100 */
[----:B------:R-:W0:Y:S02]  /*4e50*/  F2I.FTZ.TRUNC.NTZ R3, R2 ;  /* 0x0000000200037305 */ /* 0x000e24000021f100 */
[----:B0-----:R0:W-:Y:S01]  /*4e60*/  STG.E [R16.64], R3 ;  /* 0x0000000310007986 */ /* 0x0011e2000c101924 */
[----:B------:R-:W-:Y:S05]  /*4e70*/  BRA `(.L_x_19853) ;  /* 0x00000d6000007947 */ /* 0x000fea0003800000 */
.L_x_19854:
[----:B------:R-:W-:-:S04]  /*4e80*/  HADD2.F32 R2, -RZ, R2.H0_H0 ;  /* 0x20000002ff027230 */ /* 0x000fc80000004100 */
[----:B------:R-:W0:Y:S02]  /*4e90*/  F2I.FTZ.TRUNC.NTZ R3, R2 ;  /* 0x0000000200037305 */ /* 0x000e24000021f100 */
[----:B0-----:R0:W-:Y:S01]  /*4ea0*/  STG.E.U16 [R16.64], R3 ;  /* 0x0000000310007986 */ /* 0x0011e2000c101524 */
[----:B------:R-:W-:Y:S05]  /*4eb0*/  BRA `(.L_x_19853) ;  /* 0x00000d2000007947 */ /* 0x000fea0003800000 */
.L_x_19849:
        /* <DEDUP_REMOVED lines=9> */
.L_x_19857:
[----:B------:R0:W-:Y:S01]  /*4f50*/  STG.E.U16 [R16.64], R2 ;  /* 0x0000000210007986 */ /* 0x0001e2000c101524 */
[----:B------:R-:W-:Y:S05]  /*4f60*/  BRA `(.L_x_19853) ;  /* 0x00000c7000007947 */ /* 0x000fea0003800000 */
.L_x_19856:
        /* <DEDUP_REMOVED lines=10> */
.L_x_19859:
[----:B------:R-:W-:-:S05]  /*5010*/  HADD2.F32 R0, -RZ, R2.H0_H0 ;  /* 0x20000002ff007230 */ /* 0x000fca0000004100 */
[----:B------:R-:W-:-:S04]  /*5020*/  F2FP.PACK_AB R0, RZ, R0 ;  /* 0x00000000ff00723e */ /* 0x000fc800000000ff */
[----:B------:R-:W-:-:S05]  /*5030*/  PRMT R0, R0, 0x5410, RZ ;  /* 0x0000541000007816 */ /* 0x000fca00000000ff */
[----:B------:R0:W-:Y:S01]  /*5040*/  STG.E [R16.64], R0 ;  /* 0x0000000010007986 */ /* 0x0001e2000c101924 */
[----:B------:R-:W-:Y:S05]  /*5050*/  BRA `(.L_x_19853) ;  /* 0x00000b8000007947 */ /* 0x000fea0003800000 */
.L_x_19858:
[----:B------:R-:W-:-:S05]  /*5060*/  HADD2.F32 R2, -RZ, R2.H0_H0 ;  /* 0x20000002ff027230 */ /* 0x000fca0000004100 */
[----:B------:R-:W-:-:S06]  /*5070*/  FMUL.FTZ R2, R2, 1 ;  /* 0x3f80000002027820 */ /* 0x000fcc0000410000 */
[----:B------:R-:W0:Y:S02]  /*5080*/  F2F.F64.F32 R2, R2 ;  /* 0x0000000200027310 */ /* 0x000e240000201800 */
[----:B0-----:R0:W-:Y:S01]  /*5090*/  STG.E.64 [R16.64], R2 ;  /* 0x0000000210007986 */ /* 0x0011e2000c101b24 */
[----:B------:R-:W-:Y:S05]  /*50a0*/  BRA `(.L_x_19853) ;  /* 0x00000b3000007947 */ /* 0x000fea0003800000 */
.L_x_19848:
        /* <DEDUP_REMOVED lines=13> */
.L_x_19862:
[----:B------:R-:W-:Y:S01]  /*5180*/  HADD2.F32 R2, -RZ, R2.H0_H0 ;  /* 0x20000002ff027230 */ /* 0x000fe20000004100 */
[----:B------:R-:W-:-:S04]  /*5190*/  CS2R R6, SRZ ;  /* 0x0000000000067805 */ /* 0x000fc8000001ff00 */
[----:B------:R-:W-:-:S04]  /*51a0*/  FMUL.FTZ R2, R2, 1 ;  /* 0x3f80000002027820 */ /* 0x000fc80000410000 */
[----:B------:R-:W0:Y:S02]  /*51b0*/  F2F.F64.F32 R4, R2 ;  /* 0x0000000200047310 */ /* 0x000e240000201800 */
[----:B0-----:R0:W-:Y:S01]  /*51c0*/  STG.E.128 [R16.64], R4 ;  /* 0x0000000410007986 */ /* 0x0011e2000c101d24 */
[----:B------:R-:W-:Y:S05]  /*51d0*/  BRA `(.L_x_19853) ;  /* 0x00000a0000007947 */ /* 0x000fea0003800000 */
.L_x_19861:
        /* <DEDUP_REMOVED lines=21> */
.L_x_19866:
[----:B------:R-:W-:Y:S05]  /*5330*/  BSYNC B0 ;  /* 0x0000000000007941 */ /* 0x000fea0003800000 */
.L_x_19865:
[----:B------:R-:W-:-:S05]  /*5340*/  LOP3.LUT R3, R0, R3, RZ, 0xfc, !PT ;  /* 0x0000000300037212 */ /* 0x000fca00078efcff */
[----:B------:R0:W-:Y:S01]  /*5350*/  STG.E.U8 [R16.64], R3 ;  /* 0x0000000310007986 */ /* 0x0001e2000c101124 */
[----:B------:R-:W-:Y:S05]  /*5360*/  BRA `(.L_x_19853) ;  /* 0x0000087000007947 */ /* 0x000fea0003800000 */
.L_x_19864:
        /* <DEDUP_REMOVED lines=13> */
.L_x_19868:
[----:B------:R-:W-:Y:S01]  /*5440*/  IMAD.MOV.U32 R0, RZ, RZ, 0x7f ;  /* 0x0000007fff007424 */ /* 0x000fe200078e00ff */
[----:B------:R-:W-:-:S04]  /*5450*/  ISETP.GT.U32.AND P0, PT, R2, 0x7f800000, PT ;  /* 0x7f8000000200780c */ /* 0x000fc80003f04070 */
[----:B------:R-:W-:-:S04]  /*5460*/  SEL R0, R0, 0x7c, P0 ;  /* 0x0000007c00007807 */ /* 0x000fc80000000000 */
.L_x_19869:
[----:B------:R-:W-:Y:S05]  /*5470*/  BSYNC B0 ;  /* 0x0000000000007941 */ /* 0x000fea0003800000 */
.L_x_19867:
[----:B------:R-:W-:-:S04]  /*5480*/  LOP3.LUT R2, R3, 0x80000000, RZ, 0xc0, !PT ;  /* 0x8000000003027812 */ /* 0x000fc800078ec0ff */
[----:B------:R-:W-:-:S04]  /*5490*/  SHF.R.U32.HI R3, RZ, 0x18, R2 ;  /* 0x00000018ff037819 */ /* 0x000fc80000011602 */
[----:B------:R-:W-:-:S05]  /*54a0*/  LOP3.LUT R3, R0, R3, RZ, 0xfc, !PT ;  /* 0x0000000300037212 */ /* 0x000fca00078efcff */
[----:B------:R0:W-:Y:S01]  /*54b0*/  STG.E.U8 [R16.64], R3 ;  /* 0x0000000310007986 */ /* 0x0001e2000c101124 */
[----:B------:R-:W-:Y:S05]  /*54c0*/  BRA `(.L_x_19853) ;  /* 0x0000071000007947 */ /* 0x000fea0003800000 */
.L_x_19863:
[----:B------:R-:W-:-:S05]  /*54d0*/  HADD2.F32 R0, -RZ, R2.H0_H0 ;  /* 0x20000002ff007230 */ /* 0x000fca0000004100 */
[----:B------:R-:W-:-:S05]  /*54e0*/  F2FP.BF16.PACK_AB R0, RZ, R0 ;  /* 0x00000000ff00723e */ /* 0x000fca00000010ff */
[----:B------:R0:W-:Y:S01]  /*54f0*/  STG.E.U16 [R16.64], R0 ;  /* 0x0000000010007986 */ /* 0x0001e2000c101524 */
[----:B------:R-:W-:Y:S05]  /*5500*/  BRA `(.L_x_19853) ;  /* 0x000006d000007947 */ /* 0x000fea0003800000 */
.L_x_19860:
        /* <DEDUP_REMOVED lines=12> */
.L_x_19872:
        /* <DEDUP_REMOVED lines=17> */
.L_x_19875:
[----:B------:R-:W-:-:S04]  /*56e0*/  LOP3.LUT R2, R3, 0x80000000, RZ, 0xc0, !PT ;  /* 0x8000000003027812 */ /* 0x000fc800078ec0ff */
[----:B------:R-:W-:-:S04]  /*56f0*/  SHF.R.U32.HI R3, RZ, 0x18, R2 ;  /* 0x00000018ff037819 */ /* 0x000fc80000011602 */
[----:B------:R-:W-:-:S04]  /*5700*/  LOP3.LUT R0, R0, R3, RZ, 0xfc, !PT ;  /* 0x0000000300007212 */ /* 0x000fc800078efcff */
[----:B------:R-:W-:Y:S02]  /*5710*/  PRMT R8, R0, 0x7610, R8 ;  /* 0x0000761000087816 */ /* 0x000fe40000000008 */
.L_x_19874:
[----:B------:R-:W-:Y:S05]  /*5720*/  BSYNC B0 ;  /* 0x0000000000007941 */ /* 0x000fea0003800000 */
.L_x_19873:
[----:B------:R0:W-:Y:S01]  /*5730*/  STG.E.U8 [R16.64], R8 ;  /* 0x0000000810007986 */ /* 0x0001e2000c101124 */
[----:B------:R-:W-:Y:S05]  /*5740*/  BRA `(.L_x_19853) ;  /* 0x0000049000007947 */ /* 0x000fea0003800000 */
.L_x_19871:
        /* <DEDUP_REMOVED lines=17> */
.L_x_19878:
[----:B------:R-:W-:-:S04]  /*5860*/  LOP3.LUT R2, R3, 0x80000000, RZ, 0xc0, !PT ;  /* 0x8000000003027812 */ /* 0x000fc800078ec0ff */
[----:B------:R-:W-:-:S04]  /*5870*/  SHF.R.U32.HI R3, RZ, 0x18, R2 ;  /* 0x00000018ff037819 */ /* 0x000fc80000011602 */
[----:B------:R-:W-:-:S04]  /*5880*/  LOP3.LUT R0, R0, R3, RZ, 0xfc, !PT ;  /* 0x0000000300007212 */ /* 0x000fc800078efcff */
[----:B------:R-:W-:Y:S02]  /*5890*/  PRMT R8, R0, 0x7610, R8 ;  /* 0x0000761000087816 */ /* 0x000fe40000000008 */
.L_x_19877:
[----:B------:R-:W-:Y:S05]  /*58a0*/  BSYNC B0 ;  /* 0x0000000000007941 */ /* 0x000fea0003800000 */
.L_x_19876:
[----:B------:R0:W-:Y:S01]  /*58b0*/  STG.E.U8 [R16.64], R8 ;  /* 0x0000000810007986 */ /* 0x0001e2000c101124 */
[----:B------:R-:W-:Y:S05]  /*58c0*/  BRA `(.L_x_19853) ;  /* 0x0000031000007947 */ /* 0x000fea0003800000 */
.L_x_19870:
        /* <DEDUP_REMOVED lines=22> */
.L_x_19852:
        /* <DEDUP_REMOVED lines=20> */
.L_x_19880:
[----:B------:R-:W-:-:S06]  /*5b70*/  HADD2.F32 R2, -RZ, R2.H0_H0 ;  /* 0x20000002ff027230 */ /* 0x000fcc0000004100 */
[----:B------:R-:W0:Y:S02]  /*5b80*/  F2I.U64.TRUNC R2, R2 ;  /* 0x0000000200027311 */ /* 0x000e24000020d800 */
[----:B0-----:R0:W-:Y:S01]  /*5b90*/  STG.E.64 [R16.64], R2 ;  /* 0x0000000210007986 */ /* 0x0011e2000c101b24 */
[----:B------:R-:W-:Y:S05]  /*5ba0*/  BRA `(.L_x_19853) ;  /* 0x0000003000007947 */ /* 0x000fea0003800000 */
.L_x_19879:
[----:B------:R-:W-:-:S04]  /*5bb0*/  HADD2.F32 R2, -RZ, R2.H0_H0 ;  /* 0x20000002ff027230 */ /* 0x000fc80000004100 */
[----:B------:R-:W0:Y:S02]  /*5bc0*/  F2I.FTZ.U32.TRUNC.NTZ R3, R2 ;  /* 0x0000000200037305 */ /* 0x000e24000021f000 */
[----:B0-----:R0:W-:Y:S02]  /*5bd0*/  STG.E [R16.64], R3 ;  /* 0x0000000310007986 */ /* 0x0011e4000c101924 */
.L_x_19853:
        /* <DEDUP_REMOVED lines=231> */
.L_x_19881:
        /* <DEDUP_REMOVED lines=20> */
.L_x_19885:
[----:B------:R-:W2:Y:S02]  /*6b90*/  LDG.E.U8 R2, [R2.64] ;  /* 0x0000002402027981 */ /* 0x000ea4000c1e1100 */
[----:B--2---:R-:W0:Y:S02]  /*6ba0*/  I2F.U16 R0, R2 ;  /* 0x0000000200007306 */ /* 0x004e240000101000 */
[----:B0-----:R-:W-:Y:S01]  /*6bb0*/  F2FP.PACK_AB R0, RZ, R0 ;  /* 0x00000000ff00723e */ /* 0x001fe200000000ff */
[----:B------:R-:W-:Y:S05]  /*6bc0*/  BRA `(.L_x_19887) ;  /* 0x00000e1000007947 */ /* 0x000fea0003800000 */
.L_x_19884:
        /* <DEDUP_REMOVED lines=10> */
.L_x_19889:
[----:B------:R-:W2:Y:S02]  /*6c70*/  LDG.E R2, [R2.64] ;  /* 0x0000002402027981 */ /* 0x000ea4000c1e1900 */
[----:B--2---:R-:W0:Y:S02]  /*6c80*/  I2F R0, R2 ;  /* 0x0000000200007306 */ /* 0x004e240000201400 */
[----:B0-----:R-:W-:Y:S01]  /*6c90*/  F2FP.PACK_AB R0, RZ, R0 ;  /* 0x00000000ff00723e */ /* 0x001fe200000000ff */
[----:B------:R-:W-:Y:S05]  /*6ca0*/  BRA `(.L_x_19887) ;  /* 0x00000d3000007947 */ /* 0x000fea0003800000 */
.L_x_19888:
[----:B------:R-:W2:Y:S02]  /*6cb0*/  LDG.E.U16 R2, [R2.64] ;  /* 0x0000002402027981 */ /* 0x000ea4000c1e1500 */
[----:B--2---:R-:W0:Y:S02]  /*6cc0*/  I2F.S16 R0, R2 ;  /* 0x0000000200007306 */ /* 0x004e240000101400 */
[----:B0-----:R-:W-:Y:S01]  /*6cd0*/  F2FP.PACK_AB R0, RZ, R0 ;  /* 0x00000000ff00723e */ /* 0x001fe200000000ff */
[----:B------:R-:W-:Y:S05]  /*6ce0*/  BRA `(.L_x_19887) ;  /* 0x00000cf000007947 */ /* 0x000fea0003800000 */
.L_x_19883:
        /* <DEDUP_REMOVED lines=9> */
.L_x_19891:
[----:B------:R0:W5:Y:S01]  /*6d80*/  LDG.E.U16 R0, [R2.64] ;  /* 0x0000002402007981 */ /* 0x000162000c1e1500 */
[----:B------:R-:W-:Y:S05]  /*6d90*/  BRA `(.L_x_19887) ;  /* 0x00000c4000007947 */ /* 0x000fea0003800000 */
.L_x_19890:
        /* <DEDUP_REMOVED lines=9> */
.L_x_19893:
[----:B------:R0:W5:Y:S01]  /*6e30*/  LDG.E.U16 R0, [R2.64] ;  /* 0x0000002402007981 */ /* 0x000162000c1e1500 */
[----:B------:R-:W-:Y:S05]  /*6e40*/  BRA `(.L_x_19887) ;  /* 0x00000b9000007947 */ /* 0x000fea0003800000 */
.L_x_19892:
[----:B------:R-:W2:Y:S02]  /*6e50*/  LDG.E.64 R2, [R2.64] ;  /* 0x0000002402027981 */ /* 0x000ea4000c1e1b00 */
[----:B--2---:R-:W0:Y:S01]  /*6e60*/  F2F.F32.F64 R0, R2 ;  /* 0x0000000200007310 */ /* 0x004e220000301000 */
[----:B------:R-:W0:-:S14]  /*6e70*/  DSETP.GEU.AND P0, PT, |R2|, c[0x2][0x0], PT ;  /* 0x008000000200762a */ /* 0x000e1c0003f0e200 */
[----:B0-----:R-:W-:-:S05]  /*6e80*/  @!P0 FMUL R0, R0, 1.175494350822287508e-38 ;  /* 0x0080000000008820 */ /* 0x001fca0000400000 */
[----:B------:R-:W-:Y:S01]  /*6e90*/  F2FP.PACK_AB R0, RZ, R0 ;  /* 0x00000000ff00723e */ /* 0x000fe200000000ff */
[----:B------:R-:W-:Y:S05]  /*6ea0*/  BRA `(.L_x_19887) ;  /* 0x00000b3000007947 */ /* 0x000fea0003800000 */
.L_x_19882:
        /* <DEDUP_REMOVED lines=13> */
.L_x_19896:
[----:B------:R-:W2:Y:S02]  /*6f80*/  LDG.E.64 R2, [R2.64] ;  /* 0x0000002402027981 */ /* 0x000ea4000c1e1b00 */
[----:B--2---:R-:W0:Y:S01]  /*6f90*/  F2F.F32.F64 R0, R2 ;  /* 0x0000000200007310 */ /* 0x004e220000301000 */
[----:B------:R-:W0:-:S14]  /*6fa0*/  DSETP.GEU.AND P0, PT, |R2|, c[0x2][0x0], PT ;  /* 0x008000000200762a */ /* 0x000e1c0003f0e200 */
[----:B0-----:R-:W-:-:S05]  /*6fb0*/  @!P0 FMUL R0, R0, 1.175494350822287508e-38 ;  /* 0x0080000000008820 */ /* 0x001fca0000400000 */
[----:B------:R-:W-:Y:S01]  /*6fc0*/  F2FP.PACK_AB R0, RZ, R0 ;  /* 0x00000000ff00723e */ /* 0x000fe200000000ff */
[----:B------:R-:W-:Y:S05]  /*6fd0*/  BRA `(.L_x_19887) ;  /* 0x00000a0000007947 */ /* 0x000fea0003800000 */
.L_x_19895:
        /* <DEDUP_REMOVED lines=28> */
.L_x_19898:
        /* <DEDUP_REMOVED lines=15> */
.L_x_19897:
[----:B------:R-:W2:Y:S02]  /*7290*/  LDG.E.U16 R0, [R2.64] ;  /* 0x0000002402007981 */ /* 0x000ea4000c1e1500 */
[----:B--2---:R-:W-:-:S04]  /*72a0*/  PRMT R0, RZ, 0x5410, R0 ;  /* 0x00005410ff007816 */ /* 0x004fc80000000000 */
[----:B------:R-:W-:Y:S01]  /*72b0*/  F2FP.PACK_AB R0, RZ, R0 ;  /* 0x00000000ff00723e */ /* 0x000fe200000000ff */
[----:B------:R-:W-:Y:S05]  /*72c0*/  BRA `(.L_x_19887) ;  /* 0x0000071000007947 */ /* 0x000fea0003800000 */
.L_x_19894:
        /* <DEDUP_REMOVED lines=12> */
.L_x_19901:
        /* <DEDUP_REMOVED lines=21> */
.L_x_19905:
[----:B------:R-:W-:Y:S05]  /*74e0*/  BSYNC B1 ;  /* 0x0000000000017941 */ /* 0x000fea0003800000 */
.L_x_19904:
[----:B------:R-:W-:Y:S01]  /*74f0*/  LEA R3, R0, 0x3b800000, 0x17 ;  /* 0x3b80000000037811 */ /* 0x000fe200078eb8ff */
[----:B------:R-:W-:-:S05]  /*7500*/  IMAD.SHL.U32 R0, R2, 0x100000, RZ ;  /* 0x0010000002007824 */ /* 0x000fca00078e00ff */
[----:B------:R-:W-:Y:S02]  /*7510*/  LOP3.LUT R0, R3, R0, R4, 0xfe, !PT ;  /* 0x0000000003007212 */ /* 0x000fe400078efe04 */
.L_x_19903:
[----:B------:R-:W-:Y:S05]  /*7520*/  BSYNC B0 ;  /* 0x0000000000007941 */ /* 0x000fea0003800000 */
.L_x_19902:
[----:B------:R-:W-:Y:S01]  /*7530*/  F2FP.PACK_AB R0, RZ, R0 ;  /* 0x00000000ff00723e */ /* 0x000fe200000000ff */
[----:B------:R-:W-:Y:S05]  /*7540*/  BRA `(.L_x_19887) ;  /* 0x0000049000007947 */ /* 0x000fea0003800000 */
.L_x_19900:
        /* <DEDUP_REMOVED lines=21> */
.L_x_19909:
[----:B------:R-:W-:Y:S05]  /*76a0*/  BSYNC B1 ;  /* 0x0000000000017941 */ /* 0x000fea0003800000 */
.L_x_19908:
[----:B------:R-:W-:Y:S01]  /*76b0*/  LEA R3, R0, 0x37800000, 0x17 ;  /* 0x3780000000037811 */ /* 0x000fe200078eb8ff */
[----:B------:R-:W-:-:S05]  /*76c0*/  IMAD.SHL.U32 R0, R2, 0x200000, RZ ;  /* 0x0020000002007824 */ /* 0x000fca00078e00ff */
[----:B------:R-:W-:Y:S02]  /*76d0*/  LOP3.LUT R0, R3, R0, R4, 0xfe, !PT ;  /* 0x0000000003007212 */ /* 0x000fe400078efe04 */
.L_x_19907:
[----:B------:R-:W-:Y:S05]  /*76e0*/  BSYNC B0 ;  /* 0x0000000000007941 */ /* 0x000fea0003800000 */
.L_x_19906:
[----:B------:R-:W-:Y:S01]  /*76f0*/  F2FP.PACK_AB R0, RZ, R0 ;  /* 0x00000000ff00723e */ /* 0x000fe200000000ff */
[----:B------:R-:W-:Y:S05]  /*7700*/  BRA `(.L_x_19887) ;  /* 0x000002d000007947 */ /* 0x000fea0003800000 */
.L_x_19899:
        /* <DEDUP_REMOVED lines=14> */
.L_x_19913:
[----:B------:R-:W-:Y:S05]  /*77f0*/  BSYNC B0 ;  /* 0x0000000000007941 */ /* 0x000fea0003800000 */
.L_x_19912:
[----:B------:R-:W-:Y:S01]  /*7800*/  F2FP.PACK_AB R0, RZ, R0 ;  /* 0x00000000ff00723e */ /* 0x000fe200000000ff */
[----:B------:R-:W-:Y:S05]  /*7810*/  BRA `(.L_x_19887) ;  /* 0x000001c000007947 */ /* 0x000fea0003800000 */
.L_x_19886:
        /* <DEDUP_REMOVED lines=21> */
.L_x_19911:
[----:B------:R-:W2:Y:S02]  /*7970*/  LDG.E.64 R2, [R2.64] ;  /* 0x0000002402027981 */ /* 0x000ea4000c1e1b00 */
[----:B--2---:R-:W0:Y:S02]  /*7980*/  I2F.U64 R0, R2 ;  /* 0x0000000200007312 */ /* 0x004e240000301000 */
[----:B0-----:R-:W-:Y:S01]  /*7990*/  F2FP.PACK_AB R0, RZ, R0 ;  /* 0x00000000ff00723e */ /* 0x001fe200000000ff */
[----:B------:R-:W-:Y:S05]  /*79a0*/  BRA `(.L_x_19887) ;  /* 0x0000003000007947 */ /* 0x000fea0003800000 */
.L_x_19910:
[----:B------:R-:W2:Y:S02]  /*79b0*/  LDG.E R2, [R2.64] ;  /* 0x0000002402027981 */ /* 0x000ea4000c1e1900 */
[----:B--2---:R-:W0:Y:S02]  /*79c0*/  I2F.U32 R0, R2 ;  /* 0x0000000200007306 */ /* 0x004e240000201000 */
[----:B0-----:R-:W-:-:S06]  /*79d0*/  F2FP.PACK_AB R0, RZ, R0 ;  /* 0x00000000ff00723e */ /* 0x001fcc00000000ff */
.L_x_19887:
        /* <DEDUP_REMOVED lines=19> */
.L_x_19917:
[----:B------:R-:W-:-:S06]  /*7b10*/  HADD2.F32 R3, -RZ, R2.H0_H0 ;  /* 0x20000002ff037230 */ /* 0x000fcc0000004100 */
[----:B------:R-:W0:Y:S02]  /*7b20*/  F2I.S64.TRUNC R2, R3 ;  /* 0x0000000300027311 */ /* 0x000e24000020d900 */
[----:B0-----:R0:W-:Y:S01]  /*7b30*/  STG.E.U8 [R16.64], R2 ;  /* 0x0000000210007986 */ /* 0x0011e2000c101124 */
[----:B------:R-:W-:Y:S05]  /*7b40*/  BRA `(.L_x_19919) ;  /* 0x00000e4000007947 */ /* 0x000fea0003800000 */
.L_x_19916:
        /* <DEDUP_REMOVED lines=10> */
.L_x_19921:
[----:B------:R-:W-:-:S04]  /*7bf0*/  HADD2.F32 R2, -RZ, R2.H0_H0 ;  /* 0x20000002ff027230 */ /* 0x000fc80000004100 */
[----:B------:R-:W0:Y:S02]  /*7c00*/  F2I.FTZ.TRUNC.NTZ R3, R2 ;  /* 0x0000000200037305 */ /* 0x000e24000021f100 */
[----:B0-----:R0:W-:Y:S01]  /*7c10*/  STG.E [R16.64], R3 ;  /* 0x0000000310007986 */ /* 0x0011e2000c101924 */
[----:B------:R-:W-:Y:S05]  /*7c20*/  BRA `(.L_x_19919) ;  /* 0x00000d6000007947 */ /* 0x000fea0003800000 */
.L_x_19920:
[----:B------:R-:W-:-:S04]  /*7c30*/  HADD2.F32 R2, -RZ, R2.H0_H0 ;  /* 0x20000002ff027230 */ /* 0x000fc80000004100 */
[----:B------:R-:W0:Y:S02]  /*7c40*/  F2I.FTZ.TRUNC.NTZ R3, R2 ;  /* 0x0000000200037305 */ /* 0x000e24000021f100 */
[----:B0-----:R0:W-:Y:S01]  /*7c50*/  STG.E.U16 [R16.64], R3 ;  /* 0x0000000310007986 */ /* 0x0011e2000c101524 */
[----:B------:R-:W-:Y:S05]  /*7c60*/  BRA `(.L_x_19919) ;  /* 0x00000d2000007947 */ /* 0x000fea0003800000 */
.L_x_19915:
        /* <DEDUP_REMOVED lines=9> */
.L_x_19923:
[----:B------:R0:W-:Y:S01]  /*7d00*/  STG.E.U16 [R16.64], R2 ;  /* 0x0000000210007986 */ /* 0x0001e2000c101524 */
[----:B------:R-:W-:Y:S05]  /*7d10*/  BRA `(.L_x_19919) ;  /* 0x00000c7000007947 */ /* 0x000fea0003800000 */
.L_x_19922:
        /* <DEDUP_REMOVED lines=10> */
.L_x_19925:
[----:B------:R-:W-:-:S05]  /*7dc0*/  HADD2.F32 R0, -RZ, R2.H0_H0 ;  /* 0x20000002ff007230 */ /* 0x000fca0000004100 */
[----:B------:R-:W-:-:S04]  /*7dd0*/  F2FP.PACK_AB R0, RZ, R0 ;  /* 0x00000000ff00723e */ /* 0x000fc800000000ff */
[----:B------:R-:W-:-:S05]  /*7de0*/  PRMT R0, R0, 0x5410, RZ ;  /* 0x0000541000007816 */ /* 0x000fca00000000ff */
[----:B------:R0:W-:Y:S01]  /*7df0*/  STG.E [R16.64], R0 ;  /* 0x0000000010007986 */ /* 0x0001e2000c101924 */
[----:B------:R-:W-:Y:S05]  /*7e00*/  BRA `(.L_x_19919) ;  /* 0x00000b8000007947 */ /* 0x000fea0003800000 */
.L_x_19924:
[----:B------:R-:W-:-:S05]  /*7e10*/  HADD2.F32 R2, -RZ, R2.H0_H0 ;  /* 0x20000002ff027230 */ /* 0x000fca0000004100 */
[----:B------:R-:W-:-:S06]  /*7e20*/  FMUL.FTZ R2, R2, 1 ;  /* 0x3f80000002027820 */ /* 0x000fcc0000410000 */
[----:B------:R-:W0:Y:S02]  /*7e30*/  F2F.F64.F32 R2, R2 ;  /* 0x0000000200027310 */ /* 0x000e240000201800 */
[----:B0-----:R0:W-:Y:S01]  /*7e40*/  STG.E.64 [R16.64], R2 ;  /* 0x0000000210007986 */ /* 0x0011e2000c101b24 */
[----:B------:R-:W-:Y:S05]  /*7e50*/  BRA `(.L_x_19919) ;  /* 0x00000b3000007947 */ /* 0x000fea0003800000 */
.L_x_19914:
        /* <DEDUP_REMOVED lines=13> */
.L_x_19928:
[----:B------:R-:W-:Y:S01]  /*7f30*/  HADD2.F32 R2, -RZ, R2.H0_H0 ;  /* 0x20000002ff027230 */ /* 0x000fe20000004100 */
[----:B------:R-:W-:-:S04]  /*7f40*/  CS2R R6, SRZ ;  /* 0x0000000000067805 */ /* 0x000fc8000001ff00 */
[----:B------:R-:W-:-:S04]  /*7f50*/  FMUL.FTZ R2, R2, 1 ;  /* 0x3f80000002027820 */ /* 0x000fc80000410000 */
[----:B------:R-:W0:Y:S02]  /*7f60*/  F2F.F64.F32 R4, R2 ;  /* 0x0000000200047310 */ /* 0x000e240000201800 */
[----:B0-----:R0:W-:Y:S01]  /*7f70*/  STG.E.128 [R16.64], R4 ;  /* 0x0000000410007986 */ /* 0x0011e2000c101d24 */
[----:B------:R-:W-:Y:S05]  /*7f80*/  BRA `(.L_x_19919) ;  /* 0x00000a0000007947 */ /* 0x000fea0003800000 */
.L_x_19927:
        /* <DEDUP_REMOVED lines=21> */
.L_x_19932:
[----:B------:R-:W-:Y:S05]  /*80e0*/  BSYNC B0 ;  /* 0x0000000000007941 */ /* 0x000fea0003800000 */
.L_x_19931:
[----:B------:R-:W-:-:S05]  /*80f0*/  LOP3.LUT R3, R0, R3, RZ, 0xfc, !PT ;  /* 0x0000000300037212 */ /* 0x000fca00078efcff */
[----:B------:R0:W-:Y:S01]  /*8100*/  STG.E.U8 [R16.64], R3 ;  /* 0x0000000310007986 */ /* 0x0001e2000c101124 */
[----:B------:R-:W-:Y:S05]  /*8110*/  BRA `(.L_x_19919) ;  /* 0x0000087000007947 */ /* 0x000fea0003800000 */
.L_x_19930:
        /* <DEDUP_REMOVED lines=13> */
.L_x_19934:
[----:B------:R-:W-:Y:S01]  /*81f0*/  IMAD.MOV.U32 R0, RZ, RZ, 0x7f ;  /* 0x0000007fff007424 */ /* 0x000fe200078e00ff */
[----:B------:R-:W-:-:S04]  /*8200*/  ISETP.GT.U32.AND P0, PT, R2, 0x7f800000, PT ;  /* 0x7f8000000200780c */ /* 0x000fc80003f04070 */
[----:B------:R-:W-:-:S04]  /*8210*/  SEL R0, R0, 0x7c, P0 ;  /* 0x0000007c00007807 */ /* 0x000fc80000000000 */
.L_x_19935:
[----:B------:R-:W-:Y:S05]  /*8220*/  BSYNC B0 ;  /* 0x0000000000007941 */ /* 0x000fea0003800000 */
.L_x_19933:
[----:B------:R-:W-:-:S04]  /*8230*/  LOP3.LUT R2, R3, 0x80000000, RZ, 0xc0, !PT ;  /* 0x8000000003027812 */ /* 0x000fc800078ec0ff */
[----:B------:R-:W-:-:S04]  /*8240*/  SHF.R.U32.HI R3, RZ, 0x18, R2 ;  /* 0x00000018ff037819 */ /* 0x000fc80000011602 */
[----:B------:R-:W-:-:S05]  /*8250*/  LOP3.LUT R3, R0, R3, RZ, 0xfc, !PT ;  /* 0x0000000300037212 */ /* 0x000fca00078efcff */
[----:B------:R0:W-:Y:S01]  /*8260*/  STG.E.U8 [R16.64], R3 ;  /* 0x0000000310007986 */ /* 0x0001e2000c101124 */
[----:B------:R-:W-:Y:S05]  /*8270*/  BRA `(.L_x_19919) ;  /* 0x0000071000007947 */ /* 0x000fea0003800000 */
.L_x_19929:
[----:B------:R-:W-:-:S05]  /*8280*/  HADD2.F32 R0, -RZ, R2.H0_H0 ;  /* 0x20000002ff007230 */ /* 0x000fca0000004100 */
[----:B------:R-:W-:-:S05]  /*8290*/  F2FP.BF16.PACK_AB R0, RZ, R0 ;  /* 0x00000000ff00723e */ /* 0x000fca00000010ff */
[----:B------:R0:W-:Y:S01]  /*82a0*/  STG.E.U16 [R16.64], R0 ;  /* 0x0000000010007986 */ /* 0x0001e2000c101524 */
[----:B------:R-:W-:Y:S05]  /*82b0*/  BRA `(.L_x_19919) ;  /* 0x000006d000007947 */ /* 0x000fea0003800000 */
.L_x_19926:
        /* <DEDUP_REMOVED lines=12> */
.L_x_19938:
        /* <DEDUP_REMOVED lines=17> */
.L_x_19941:
[----:B------:R-:W-:-:S04]  /*8490*/  LOP3.LUT R2, R3, 0x80000000, RZ, 0xc0, !PT ;  /* 0x8000000003027812 */ /* 0x000fc800078ec0ff */
[----:B------:R-:W-:-:S04]  /*84a0*/  SHF.R.U32.HI R3, RZ, 0x18, R2 ;  /* 0x00000018ff037819 */ /* 0x000fc80000011602 */
[----:B------:R-:W-:-:S04]  /*84b0*/  LOP3.LUT R0, R0, R3, RZ, 0xfc, !PT ;  /* 0x0000000300007212 */ /* 0x000fc800078efcff */
[----:B------:R-:W-:Y:S02]  /*84c0*/  PRMT R8, R0, 0x7610, R8 ;  /* 0x0000761000087816 */ /* 0x000fe40000000008 */
.L_x_19940:
[----:B------:R-:W-:Y:S05]  /*84d0*/  BSYNC B0 ;  /* 0x0000000000007941 */ /* 0x000fea0003800000 */
.L_x_19939:
[----:B------:R0:W-:Y:S01]  /*84e0*/  STG.E.U8 [R16.64], R8 ;  /* 0x0000000810007986 */ /* 0x0001e2000c101124 */
[----:B------:R-:W-:Y:S05]  /*84f0*/  BRA `(.L_x_19919) ;  /* 0x0000049000007947 */ /* 0x000fea0003800000 */
.L_x_19937:
        /* <DEDUP_REMOVED lines=17> */
.L_x_19944:
[----:B------:R-:W-:-:S04]  /*8610*/  LOP3.LUT R2, R3, 0x80000000, RZ, 0xc0, !PT ;  /* 0x8000000003027812 */ /* 0x000fc800078ec0ff */
[----:B------:R-:W-:-:S04]  /*8620*/  SHF.R.U32.HI R3, RZ, 0x18, R2 ;  /* 0x00000018ff037819 */ /* 0x000fc80000011602 */
[----:B------:R-:W-:-:S04]  /*8630*/  LOP3.LUT R0, R0, R3, RZ, 0xfc, !PT ;  /* 0x0000000300007212 */ /* 0x000fc800078efcff */
[----:B------:R-:W-:Y:S02]  /*8640*/  PRMT R8, R0, 0x7610, R8 ;  /* 0x0000761000087816 */ /* 0x000fe40000000008 */
.L_x_19943:
[----:B------:R-:W-:Y:S05]  /*8650*/  BSYNC B0 ;  /* 0x0000000000007941 */ /* 0x000fea0003800000 */
.L_x_19942:
[----:B------:R0:W-:Y:S01]  /*8660*/  STG.E.U8 [R16.64], R8 ;  /* 0x0000000810007986 */ /* 0x0001e2000c101124 */
[----:B------:R-:W-:Y:S05]  /*8670*/  BRA `(.L_x_19919) ;  /* 0x0000031000007947 */ /* 0x000fea0003800000 */
.L_x_19936:
        /* <DEDUP_REMOVED lines=22> */
.L_x_19918:
        /* <DEDUP_REMOVED lines=20> */
.L_x_19946:
[----:B------:R-:W-:-:S06]  /*8920*/  HADD2.F32 R2, -RZ, R2.H0_H0 ;  /* 0x20000002ff027230 */ /* 0x000fcc0000004100 */
[----:B------:R-:W0:Y:S02]  /*8930*/  F2I.U64.TRUNC R2, R2 ;  /* 0x0000000200027311 */ /* 0x000e24000020d800 */
[----:B0-----:R0:W-:Y:S01]  /*8940*/  STG.E.64 [R16.64], R2 ;  /* 0x0000000210007986 */ /* 0x0011e2000c101b24 */
[----:B------:R-:W-:Y:S05]  /*8950*/  BRA `(.L_x_19919) ;  /* 0x0000003000007947 */ /* 0x000fea0003800000 */
.L_x_19945:
[----:B------:R-:W-:-:S04]  /*8960*/  HADD2.F32 R2, -RZ, R2.H0_H0 ;  /* 0x20000002ff027230 */ /* 0x000fc80000004100 */
[----:B------:R-:W0:Y:S02]  /*8970*/  F2I.FTZ.U32.TRUNC.NTZ R3, R2 ;  /* 0x0000000200037305 */ /* 0x000e24000021f000 */
[----:B0-----:R0:W-:Y:S02]  /*8980*/  STG.E [R16.64], R3 ;  /* 0x0000000310007986 */ /* 0x0011e4000c101924 */
.L_x_19919:
[----:B------:R-:W-:Y:S02]  /*8990*/  IADD3 R19, R19, 0x80, RZ ;  /* 0x0000008013137810 */ /* 0x000fe40007ffe0ff */
.L_x_19814:
[----:B------:R-:W-:Y:S05]  /*89a0*/  BSYNC B6 ;  /* 0x0000000000067941 */ /* 0x000fea0003800000 */
.L_x_19813:
        /* <DEDUP_REMOVED lines=230> */
.L_x_19947:
        /* <DEDUP_REMOVED lines=20> */
.L_x_19951:
[----:B------:R-:W2:Y:S02]  /*9950*/  LDG.E.U8 R2, [R2.64] ;  /* 0x0000002402027981 */ /* 0x000ea4000c1e1100 */
[----:B--2---:R-:W0:Y:S02]  /*9960*/  I2F.U16 R0, R2 ;  /* 0x0000000200007306 */ /* 0x004e240000101000 */
[----:B0-----:R-:W-:Y:S01]  /*9970*/  F2FP.PACK_AB R0, RZ, R0 ;  /* 0x00000000ff00723e */ /* 0x001fe200000000ff */
[----:B------:R-:W-:Y:S05]  /*9980*/  BRA `(.L_x_19953) ;  /* 0x00000e1000007947 */ /* 0x000fea0003800000 */
.L_x_19950:
        /* <DEDUP_REMOVED lines=10> */
.L_x_19955:
[----:B------:R-:W2:Y:S02]  /*9a30*/  LDG.E R2, [R2.64] ;  /* 0x0000002402027981 */ /* 0x000ea4000c1e1900 */
[----:B--2---:R-:W0:Y:S02]  /*9a40*/  I2F R0, R2 ;  /* 0x0000000200007306 */ /* 0x004e240000201400 */
[----:B0-----:R-:W-:Y:S01]  /*9a50*/  F2FP.PACK_AB R0, RZ, R0 ;  /* 0x00000000ff00723e */ /* 0x001fe200000000ff */
[----:B------:R-:W-:Y:S05]  /*9a60*/  BRA `(.L_x_19953) ;  /* 0x00000d3000007947 */ /* 0x000fea0003800000 */
.L_x_19954:
[----:B------:R-:W2:Y:S02]  /*9a70*/  LDG.E.U16 R2, [R2.64] ;  /* 0x0000002402027981 */ /* 0x000ea4000c1e1500 */
[----:B--2---:R-:W0:Y:S02]  /*9a80*/  I2F.S16 R0, R2 ;  /* 0x0000000200007306 */ /* 0x004e240000101400 */
[----:B0-----:R-:W-:Y:S01]  /*9a90*/  F2FP.PACK_AB R0, RZ, R0 ;  /* 0x00000000ff00723e */ /* 0x001fe200000000ff */
[----:B------:R-:W-:Y:S05]  /*9aa0*/  BRA `(.L_x_19953) ;  /* 0x00000cf000007947 */ /* 0x000fea0003800000 */
.L_x_19949:
        /* <DEDUP_REMOVED lines=9> */
.L_x_19957:
[----:B------:R0:W5:Y:S01]  /*9b40*/  LDG.E.U16 R0, [R2.64] ;  /* 0x0000002402007981 */ /* 0x000162000c1e1500 */
[----:B------:R-:W-:Y:S05]  /*9b50*/  BRA `(.L_x_19953) ;  /* 0x00000c4000007947 */ /* 0x000fea0003800000 */
.L_x_19956:
        /* <DEDUP_REMOVED lines=9> */
.L_x_19959:
[----:B------:R0:W5:Y:S01]  /*9bf0*/  LDG.E.U16 R0, [R2.64] ;  /* 0x0000002402007981 */ /* 0x000162000c1e1500 */
[----:B------:R-:W-:Y:S05]  /*9c00*/  BRA `(.L_x_19953) ;  /* 0x00000b9000007947 */ /* 0x000fea0003800000 */
.L_x_19958:
[----:B------:R-:W2:Y:S02]  /*9c10*/  LDG.E.64 R2, [R2.64] ;  /* 0x0000002402027981 */ /* 0x000ea4000c1e1b00 */
[----:B--2---:R-:W0:Y:S01]  /*9c20*/  F2F.F32.F64 R0, R2 ;  /* 0x0000000200007310 */ /* 0x004e220000301000 */
[----:B------:R-:W0:-:S14]  /*9c30*/  DSETP.GEU.AND P0, PT, |R2|, c[0x2][0x0], PT ;  /* 0x008000000200762a */ /* 0x000e1c0003f0e200 */
[----:B0-----:R-:W-:-:S05]  /*9c40*/  @!P0 FMUL R0, R0, 1.175494350822287508e-38 ;  /* 0x0080000000008820 */ /* 0x001fca0000400000 */
[----:B------:R-:W-:Y:S01]  /*9c50*/  F2FP.PACK_AB R0, RZ, R0 ;  /* 0x00000000ff00723e */ /* 0x000fe200000000ff */
[----:B------:R-:W-:Y:S05]  /*9c60*/  BRA `(.L_x_19953) ;  /* 0x00000b3000007947 */ /* 0x000fea0003800000 */
.L_x_19948:
        /* <DEDUP_REMOVED lines=13> */
.L_x_19962:
[----:B------:R-:W2:Y:S02]  /*9d40*/  LDG.E.64 R2, [R2.64] ;  /* 0x0000002402027981 */ /* 0x000ea4000c1e1b00 */
[----:B--2---:R-:W0:Y:S01]  /*9d50*/  F2F.F32.F64 R0, R2 ;  /* 0x0000000200007310 */ /* 0x004e220000301000 */
[----:B------:R-:W0:-:S14]  /*9d60*/  DSETP.GEU.AND P0, PT, |R2|, c[0x2][0x0], PT ;  /* 0x008000000200762a */ /* 0x000e1c0003f0e200 */
[----:B0-----:R-:W-:-:S05]  /*9d70*/  @!P0 FMUL R0, R0, 1.175494350822287508e-38 ;  /* 0x0080000000008820 */ /* 0x001fca0000400000 */
[----:B------:R-:W-:Y:S01]  /*9d80*/  F2FP.PACK_AB R0, RZ, R0 ;  /* 0x00000000ff00723e */ /* 0x000fe200000000ff */
[----:B------:R-:W-:Y:S05]  /*9d90*/  BRA `(.L_x_19953) ;  /* 0x00000a0000007947 */ /* 0x000fea0003800000 */
.L_x_19961:
        /* <DEDUP_REMOVED lines=28> */
.L_x_19964:
        /* <DEDUP_REMOVED lines=15> */
.L_x_19963:
[----:B------:R-:W2:Y:S02]  /*a050*/  LDG.E.U16 R0, [R2.64] ;  /* 0x0000002402007981 */ /* 0x000ea4000c1e1500 */
[----:B--2---:R-:W-:-:S04]  /*a060*/  PRMT R0, RZ, 0x5410, R0 ;  /* 0x00005410ff007816 */ /* 0x004fc80000000000 */
[----:B------:R-:W-:Y:S01]  /*a070*/  F2FP.PACK_AB R0, RZ, R0 ;  /* 0x00000000ff00723e */ /* 0x000fe200000000ff */
[----:B------:R-:W-:Y:S05]  /*a080*/  BRA `(.L_x_19953) ;  /* 0x0000071000007947 */ /* 0x000fea0003800000 */
.L_x_19960:
        /* <DEDUP_REMOVED lines=12> */
.L_x_19967:
        /* <DEDUP_REMOVED lines=21> */
.L_x_19971:
[----:B------:R-:W-:Y:S05]  /*a2a0*/  BSYNC B1 ;  /* 0x0000000000017941 */ /* 0x000fea0003800000 */
.L_x_19970:
[----:B------:R-:W-:Y:S01]  /*a2b0*/  LEA R3, R0, 0x3b800000, 0x17 ;  /* 0x3b80000000037811 */ /* 0x000fe200078eb8ff */
[----:B------:R-:W-:-:S05]  /*a2c0*/  IMAD.SHL.U32 R0, R2, 0x100000, RZ ;  /* 0x0010000002007824 */ /* 0x000fca00078e00ff */
[----:B------:R-:W-:Y:S02]  /*a2d0*/  LOP3.LUT R0, R3, R0, R4, 0xfe, !PT ;  /* 0x0000000003007212 */ /* 0x000fe400078efe04 */
.L_x_19969:
[----:B------:R-:W-:Y:S05]  /*a2e0*/  BSYNC B0 ;  /* 0x0000000000007941 */ /* 0x000fea0003800000 */
.L_x_19968:
[----:B------:R-:W-:Y:S01]  /*a2f0*/  F2FP.PACK_AB R0, RZ, R0 ;  /* 0x00000000ff00723e */ /* 0x000fe200000000ff */
[----:B------:R-:W-:Y:S05]  /*a300*/  BRA `(.L_x_19953) ;  /* 0x0000049000007947 */ /* 0x000fea0003800000 */
.L_x_19966:
        /* <DEDUP_REMOVED lines=21> */
.L_x_19975:
[----:B------:R-:W-:Y:S05]  /*a460*/  BSYNC B1 ;  /* 0x0000000000017941 */ /* 0x000fea0003800000 */
.L_x_19974:
[----:B------:R-:W-:Y:S01]  /*a470*/  LEA R3, R0, 0x37800000, 0x17 ;  /* 0x3780000000037811 */ /* 0x000fe200078eb8ff */
[----:B------:R-:W-:-:S05]  /*a480*/  IMAD.SHL.U32 R0, R2, 0x200000, RZ ;  /* 0x0020000002007824 */ /* 0x000fca00078e00ff */
[----:B------:R-:W-:Y:S02]  /*a490*/  LOP3.LUT R0, R3, R0, R4, 0xfe, !PT ;  /* 0x0000000003007212 */ /* 0x000fe400078efe04 */
.L_x_19973:
[----:B------:R-:W-:Y:S05]  /*a4a0*/  BSYNC B0 ;  /* 0x0000000000007941 */ /* 0x000fea0003800000 */
.L_x_19972:
[----:B------:R-:W-:Y:S01]  /*a4b0*/  F2FP.PACK_AB R0, RZ, R0 ;  /* 0x00000000ff00723e */ /* 0x000fe200000000ff */
[----:B------:R-:W-:Y:S05]  /*a4c0*/  BRA `(.L_x_19953) ;  /* 0x000002d000007947 */ /* 0x000fea0003800000 */
.L_x_19965:
        /* <DEDUP_REMOVED lines=14> */
.L_x_19979:
[----:B------:R-:W-:Y:S05]  /*a5b0*/  BSYNC B0 ;  /* 0x0000000000007941 */ /* 0x000fea0003800000 */
.L_x_19978:
[----:B------:R-:W-:Y:S01]  /*a5c0*/  F2FP.PACK_AB R0, RZ, R0 ;  /* 0x00000000ff00723e */ /* 0x000fe200000000ff */
[----:B------:R-:W-:Y:S05]  /*a5d0*/  BRA `(.L_x_19953) ;  /* 0x000001c000007947 */ /* 0x000fea0003800000 */
.L_x_19952:
        /* <DEDUP_REMOVED lines=21> */
.L_x_19977:
[----:B------:R-:W2:Y:S02]  /*a730*/  LDG.E.64 R2, [R2.64] ;  /* 0x0000002402027981 */ /* 0x000ea4000c1e1b00 */
[----:B--2---:R-:W0:Y:S02]  /*a740*/  I2F.U64 R0, R2 ;  /* 0x0000000200007312 */ /* 0x004e240000301000 */
[----:B0-----:R-:W-:Y:S01]  /*a750*/  F2FP.PACK_AB R0, RZ, R0 ;  /* 0x00000000ff00723e */ /* 0x001fe200000000ff */
[----:B------:R-:W-:Y:S05]  /*a760*/  BRA `(.L_x_19953) ;  /* 0x0000003000007947 */ /* 0x000fea0003800000 */
.L_x_19976:
[----:B------:R-:W2:Y:S02]  /*a770*/  LDG.E R2, [R2.64] ;  /* 0x0000002402027981 */ /* 0x000ea4000c1e1900 */
[----:B--2---:R-:W0:Y:S02]  /*a780*/  I2F.U32 R0, R2 ;  /* 0x0000000200007306 */ /* 0x004e240000201000 */
[----:B0-----:R-:W-:-:S06]  /*a790*/  F2FP.PACK_AB R0, RZ, R0 ;  /* 0x00000000ff00723e */ /* 0x001fcc00000000ff */
.L_x_19953:
        /* <DEDUP_REMOVED lines=19> */
.L_x_19983:
[----:B------:R-:W-:-:S06]  /*a8d0*/  HADD2.F32 R3, -RZ, R2.H0_H0 ;  /* 0x20000002ff037230 */ /* 0x000fcc0000004100 */
[----:B------:R-:W0:Y:S02]  /*a8e0*/  F2I.S64.TRUNC R2, R3 ;  /* 0x0000000300027311 */ /* 0x000e24000020d900 */
[----:B0-----:R-:W-:Y:S01]  /*a8f0*/  STG.E.U8 [R16.64], R2 ;  /* 0x0000000210007986 */ /* 0x001fe2000c101124 */
[----:B------:R-:W-:Y:S05]  /*a900*/  EXIT ;  /* 0x000000000000794d */ /* 0x000fea0003800000 */
.L_x_19982:
        /* <DEDUP_REMOVED lines=10> */
.L_x_19986:
[----:B------:R-:W-:-:S04]  /*a9b0*/  HADD2.F32 R2, -RZ, R2.H0_H0 ;  /* 0x20000002ff027230 */ /* 0x000fc80000004100 */
[----:B------:R-:W0:Y:S02]  /*a9c0*/  F2I.FTZ.TRUNC.NTZ R3, R2 ;  /* 0x0000000200037305 */ /* 0x000e24000021f100 */
[----:B0-----:R-:W-:Y:S01]  /*a9d0*/  STG.E [R16.64], R3 ;  /* 0x0000000310007986 */ /* 0x001fe2000c101924 */
[----:B------:R-:W-:Y:S05]  /*a9e0*/  EXIT ;  /* 0x000000000000794d */ /* 0x000fea0003800000 */
.L_x_19985:
[----:B------:R-:W-:-:S04]  /*a9f0*/  HADD2.F32 R2, -RZ, R2.H0_H0 ;  /* 0x20000002ff027230 */ /* 0x000fc80000004100 */
[----:B------:R-:W0:Y:S02]  /*aa00*/  F2I.FTZ.TRUNC.NTZ R3, R2 ;  /* 0x0000000200037305 */ /* 0x000e24000021f100 */
[----:B0-----:R-:W-:Y:S01]  /*aa10*/  STG.E.U16 [R16.64], R3 ;  /* 0x0000000310007986 */ /* 0x001fe2000c101524 */
[----:B------:R-:W-:Y:S05]  /*aa20*/  EXIT ;  /* 0x000000000000794d */ /* 0x000fea0003800000 */
.L_x_19981:
        /* <DEDUP_REMOVED lines=9> */
.L_x_19988:
[----:B------:R-:W-:Y:S01]  /*aac0*/  STG.E.U16 [R16.64], R2 ;  /* 0x0000000210007986 */ /* 0x000fe2000c101524 */
[----:B------:R-:W-:Y:S05]  /*aad0*/  EXIT ;  /* 0x000000000000794d */ /* 0x000fea0003800000 */
.L_x_19987:
        /* <DEDUP_REMOVED lines=10> */
.L_x_19990:
[----:B------:R-:W-:-:S05]  /*ab80*/  HADD2.F32 R0, -RZ, R2.H0_H0 ;  /* 0x20000002ff007230 */ /* 0x000fca0000004100 */
[----:B------:R-:W-:-:S04]  /*ab90*/  F2FP.PACK_AB R0, RZ, R0 ;  /* 0x00000000ff00723e */ /* 0x000fc800000000ff */
[----:B------:R-:W-:-:S05]  /*aba0*/  PRMT R0, R0, 0x5410, RZ ;  /* 0x0000541000007816 */ /* 0x000fca00000000ff */
[----:B------:R-:W-:Y:S01]  /*abb0*/  STG.E [R16.64], R0 ;  /* 0x0000000010007986 */ /* 0x000fe2000c101924 */
[----:B------:R-:W-:Y:S05]  /*abc0*/  EXIT ;  /* 0x000000000000794d */ /* 0x000fea0003800000 */
.L_x_19989:
[----:B------:R-:W-:-:S05]  /*abd0*/  HADD2.F32 R2, -RZ, R2.H0_H0 ;  /* 0x20000002ff027230 */ /* 0x000fca0000004100 */
[----:B------:R-:W-:-:S06]  /*abe0*/  FMUL.FTZ R2, R2, 1 ;  /* 0x3f80000002027820 */ /* 0x000fcc0000410000 */
[----:B------:R-:W0:Y:S02]  /*abf0*/  F2F.F64.F32 R2, R2 ;  /* 0x0000000200027310 */ /* 0x000e240000201800 */
[----:B0-----:R-:W-:Y:S01]  /*ac00*/  STG.E.64 [R16.64], R2 ;  /* 0x0000000210007986 */ /* 0x001fe2000c101b24 */
[----:B------:R-:W-:Y:S05]  /*ac10*/  EXIT ;  /* 0x000000000000794d */ /* 0x000fea0003800000 */
.L_x_19980:
        /* <DEDUP_REMOVED lines=13> */
.L_x_19993:
[----:B------:R-:W-:Y:S01]  /*acf0*/  HADD2.F32 R2, -RZ, R2.H0_H0 ;  /* 0x20000002ff027230 */ /* 0x000fe20000004100 */
[----:B------:R-:W-:-:S04]  /*ad00*/  CS2R R6, SRZ ;  /* 0x0000000000067805 */ /* 0x000fc8000001ff00 */
[----:B------:R-:W-:-:S04]  /*ad10*/  FMUL.FTZ R2, R2, 1 ;  /* 0x3f80000002027820 */ /* 0x000fc80000410000 */
[----:B------:R-:W0:Y:S02]  /*ad20*/  F2F.F64.F32 R4, R2 ;  /* 0x0000000200047310 */ /* 0x000e240000201800 */
[----:B0-----:R-:W-:Y:S01]  /*ad30*/  STG.E.128 [R16.64], R4 ;  /* 0x0000000410007986 */ /* 0x001fe2000c101d24 */
[----:B------:R-:W-:Y:S05]  /*ad40*/  EXIT ;  /* 0x000000000000794d */ /* 0x000fea0003800000 */
.L_x_19992:
        /* <DEDUP_REMOVED lines=21> */
.L_x_19997:
[----:B------:R-:W-:Y:S05]  /*aea0*/  BSYNC B0 ;  /* 0x0000000000007941 */ /* 0x000fea0003800000 */
.L_x_19996:
[----:B------:R-:W-:-:S05]  /*aeb0*/  LOP3.LUT R3, R0, R3, RZ, 0xfc, !PT ;  /* 0x0000000300037212 */ /* 0x000fca00078efcff */
[----:B------:R-:W-:Y:S01]  /*aec0*/  STG.E.U8 [R16.64], R3 ;  /* 0x0000000310007986 */ /* 0x000fe2000c101124 */
[----:B------:R-:W-:Y:S05]  /*aed0*/  EXIT ;  /* 0x000000000000794d */ /* 0x000fea0003800000 */
.L_x_19995:
        /* <DEDUP_REMOVED lines=13> */
.L_x_19999:
[----:B------:R-:W-:Y:S01]  /*afb0*/  IMAD.MOV.U32 R0, RZ, RZ, 0x7f ;  /* 0x0000007fff007424 */ /* 0x000fe200078e00ff */
[----:B------:R-:W-:-:S04]  /*afc0*/  ISETP.GT.U32.AND P0, PT, R2, 0x7f800000, PT ;  /* 0x7f8000000200780c */ /* 0x000fc80003f04070 */
[----:B------:R-:W-:-:S04]  /*afd0*/  SEL R0, R0, 0x7c, P0 ;  /* 0x0000007c00007807 */ /* 0x000fc80000000000 */
.L_x_20000:
[----:B------:R-:W-:Y:S05]  /*afe0*/  BSYNC B0 ;  /* 0x0000000000007941 */ /* 0x000fea0003800000 */
.L_x_19998:
[----:B------:R-:W-:-:S04]  /*aff0*/  LOP3.LUT R2, R3, 0x80000000, RZ, 0xc0, !PT ;  /* 0x8000000003027812 */ /* 0x000fc800078ec0ff */
[----:B------:R-:W-:-:S04]  /*b000*/  SHF.R.U32.HI R3, RZ, 0x18, R2 ;  /* 0x00000018ff037819 */ /* 0x000fc80000011602 */
[----:B------:R-:W-:-:S05]  /*b010*/  LOP3.LUT R3, R0, R3, RZ, 0xfc, !PT ;  /* 0x0000000300037212 */ /* 0x000fca00078efcff */
[----:B------:R-:W-:Y:S01]  /*b020*/  STG.E.U8 [R16.64], R3 ;  /* 0x0000000310007986 */ /* 0x000fe2000c101124 */
[----:B------:R-:W-:Y:S05]  /*b030*/  EXIT ;  /* 0x000000000000794d */ /* 0x000fea0003800000 */
.L_x_19994:
[----:B------:R-:W-:-:S05]  /*b040*/  HADD2.F32 R0, -RZ, R2.H0_H0 ;  /* 0x20000002ff007230 */ /* 0x000fca0000004100 */
[----:B------:R-:W-:-:S05]  /*b050*/  F2FP.BF16.PACK_AB R0, RZ, R0 ;  /* 0x00000000ff00723e */ /* 0x000fca00000010ff */
[----:B------:R-:W-:Y:S01]  /*b060*/  STG.E.U16 [R16.64], R0 ;  /* 0x0000000010007986 */ /* 0x000fe2000c101524 */
[----:B------:R-:W-:Y:S05]  /*b070*/  EXIT ;  /* 0x000000000000794d */ /* 0x000fea0003800000 */
.L_x_19991:
        /* <DEDUP_REMOVED lines=12> */
.L_x_20003:
        /* <DEDUP_REMOVED lines=17> */
.L_x_20006:
[----:B------:R-:W-:-:S04]  /*b250*/  LOP3.LUT R2, R3, 0x80000000, RZ, 0xc0, !PT ;  /* 0x8000000003027812 */ /* 0x000fc800078ec0ff */
[----:B------:R-:W-:-:S04]  /*b260*/  SHF.R.U32.HI R3, RZ, 0x18, R2 ;  /* 0x00000018ff037819 */ /* 0x000fc80000011602 */
[----:B------:R-:W-:-:S04]  /*b270*/  LOP3.LUT R0, R0, R3, RZ, 0xfc, !PT ;  /* 0x0000000300007212 */ /* 0x000fc800078efcff */
[----:B------:R-:W-:Y:S02]  /*b280*/  PRMT R8, R0, 0x7610, R8 ;  /* 0x0000761000087816 */ /* 0x000fe40000000008 */
.L_x_20005:
[----:B------:R-:W-:Y:S05]  /*b290*/  BSYNC B0 ;  /* 0x0000000000007941 */ /* 0x000fea0003800000 */
.L_x_20004:
[----:B------:R-:W-:Y:S01]  /*b2a0*/  STG.E.U8 [R16.64], R8 ;  /* 0x0000000810007986 */ /* 0x000fe2000c101124 */
[----:B------:R-:W-:Y:S05]  /*b2b0*/  EXIT ;  /* 0x000000000000794d */ /* 0x000fea0003800000 */
.L_x_20002:
        /* <DEDUP_REMOVED lines=17> */
.L_x_20009:
[----:B------:R-:W-:-:S04]  /*b3d0*/  LOP3.LUT R2, R3, 0x80000000, RZ, 0xc0, !PT ;  /* 0x8000000003027812 */ /* 0x000fc800078ec0ff */
[----:B------:R-:W-:-:S04]  /*b3e0*/  SHF.R.U32.HI R3, RZ, 0x18, R2 ;  /* 0x00000018ff037819 */ /* 0x000fc80000011602 */
[----:B------:R-:W-:-:S04]  /*b3f0*/  LOP3.LUT R0, R0, R3, RZ, 0xfc, !PT ;  /* 0x0000000300007212 */ /* 0x000fc800078efcff */
[----:B------:R-:W-:Y:S02]  /*b400*/  PRMT R8, R0, 0x7610, R8 ;  /* 0x0000761000087816 */ /* 0x000fe40000000008 */
.L_x_20008:
[----:B------:R-:W-:Y:S05]  /*b410*/  BSYNC B0 ;  /* 0x0000000000007941 */ /* 0x000fea0003800000 */
.L_x_20007:
[----:B------:R-:W-:Y:S01]  /*b420*/  STG.E.U8 [R16.64], R8 ;  /* 0x0000000810007986 */ /* 0x000fe2000c101124 */
[----:B------:R-:W-:Y:S05]  /*b430*/  EXIT ;  /* 0x000000000000794d */ /* 0x000fea0003800000 */
.L_x_20001:
        /* <DEDUP_REMOVED lines=22> */
.L_x_19984:
        /* <DEDUP_REMOVED lines=20> */
.L_x_20011:
[----:B------:R-:W-:-:S06]  /*b6e0*/  HADD2.F32 R2, -RZ, R2.H0_H0 ;  /* 0x20000002ff027230 */ /* 0x000fcc0000004100 */
[----:B------:R-:W0:Y:S02]  /*b6f0*/  F2I.U64.TRUNC R2, R2 ;  /* 0x0000000200027311 */ /* 0x000e24000020d800 */
[----:B0-----:R-:W-:Y:S01]  /*b700*/  STG.E.64 [R16.64], R2 ;  /* 0x0000000210007986 */ /* 0x001fe2000c101b24 */
[----:B------:R-:W-:Y:S05]  /*b710*/  EXIT ;  /* 0x000000000000794d */ /* 0x000fea0003800000 */
.L_x_20010:
[----:B------:R-:W-:-:S04]  /*b720*/  HADD2.F32 R2, -RZ, R2.H0_H0 ;  /* 0x20000002ff027230 */ /* 0x000fc80000004100 */
[----:B------:R-:W0:Y:S02]  /*b730*/  F2I.FTZ.U32.TRUNC.NTZ R3, R2 ;  /* 0x0000000200037305 */ /* 0x000e24000021f000 */
[----:B0-----:R-:W-:Y:S01]  /*b740*/  STG.E [R16.64], R3 ;  /* 0x0000000310007986 */ /* 0x001fe2000c101924 */
[----:B------:R-:W-:Y:S05]  /*b750*/  EXIT ;  /* 0x000000000000794d */ /* 0x000fea0003800000 */
.L_x_20012:
        /* <DEDUP_REMOVED lines=10> */
.L_x_34240:


//--------------------- .text._ZN2at6native27unrolled_elementwise_kernelIZZZNS0_16sqrt_kernel_cudaERNS_18TensorIteratorBaseEENKUlvE0_clEvENKUlvE1_clEvEUlN3c104HalfEE_St5arrayIPcLm2EELi4E23TrivialOffsetCalculatorILi1EjESD_NS0_6memory12LoadWithCastILi1EEENSE_13StoreWithCastILi1EEEEEviT_T0_T2_T3_T4_T5_ --------------------------
	.section	.text._ZN2at6native27unrolled_elementwise_kernelIZZZNS0_16sqrt_kernel_cudaERNS_18TensorIteratorBaseEENKUlvE0_clEvENKUlvE1_clEvEUlN3c104HalfEE_St5arrayIPcLm2EELi4E23TrivialOffsetCalculatorILi1EjESD_NS0_6memory12LoadWithCastILi1EEENSE_13StoreWithCastILi1EEEEEviT_T0_T2_T3_T4_T5_,"ax",@progbits
	.sectioninfo	@"SHI_REGISTERS=28"
	.align	128
        .global         _ZN2at6native27unrolled_elementwise_kernelIZZZNS0_16sqrt_kernel_cudaERNS_18TensorIteratorBaseEENKUlvE0_clEvENKUlvE1_clEvEUlN3c104HalfEE_St5arrayIPcLm2EELi4E23TrivialOffsetCalculatorILi1EjESD_NS0_6memory12LoadWithCastILi1EEENSE_13StoreWithCastILi1EEEEEviT_T0_T2_T3_T4_T5_
        .type           _ZN2at6native27unrolled_elementwise_kernelIZZZNS0_16sqrt_kernel_cudaERNS_18TensorIteratorBaseEENKUlvE0_clEvENKUlvE1_clEvEUlN3c104HalfEE_St5arrayIPcLm2EELi4E23TrivialOffsetCalculatorILi1EjESD_NS0_6memory12LoadWithCastILi1EEENSE_13StoreWithCastILi1EEEEEviT_T0_T2_T3_T4_T5_,@function
        .size           _ZN2at6native27unrolled_elementwise_kernelIZZZNS0_16sqrt_kernel_cudaERNS_18TensorIteratorBaseEENKUlvE0_clEvENKUlvE1_clEvEUlN3c104HalfEE_St5arrayIPcLm2EELi4E23TrivialOffsetCalculatorILi1EjESD_NS0_6memory12LoadWithCastILi1EEENSE_13StoreWithCastILi1EEEEEviT_T0_T2_T3_T4_T5_,(.L_x_34241 - _ZN2at6native27unrolled_elementwise_kernelIZZZNS0_16sqrt_kernel_cudaERNS_18TensorIteratorBaseEENKUlvE0_clEvENKUlvE1_clEvEUlN3c104HalfEE_St5arrayIPcLm2EELi4E23TrivialOffsetCalculatorILi1EjESD_NS0_6memory12LoadWithCastILi1EEENSE_13StoreWithCastILi1EEEEEviT_T0_T2_T3_T4_T5_)
        .other          _ZN2at6native27unrolled_elementwise_kernelIZZZNS0_16sqrt_kernel_cudaERNS_18TensorIteratorBaseEENKUlvE0_clEvENKUlvE1_clEvEUlN3c104HalfEE_St5arrayIPcLm2EELi4E23TrivialOffsetCalculatorILi1EjESD_NS0_6memory12LoadWithCastILi1EEENSE_13StoreWithCastILi1EEEEEviT_T0_T2_T3_T4_T5_,@"STO_CUDA_ENTRY STV_DEFAULT"
_ZN2at6native27unrolled_elementwise_kernelIZZZNS0_16sqrt_kernel_cudaERNS_18TensorIteratorBaseEENKUlvE0_clEvENKUlvE1_clEvEUlN3c104HalfEE_St5arrayIPcLm2EELi4E23TrivialOffsetCalculatorILi1EjESD_NS0_6memory12LoadWithCastILi1EEENSE_13StoreWithCastILi1EEEEEviT_T0_T2_T3_T4_T5_:
.text._ZN2at6native27unrolled_elementwise_kernelIZZZNS0_16sqrt_kernel_cudaERNS_18TensorIteratorBaseEENKUlvE0_clEvENKUlvE1_clEvEUlN3c104HalfEE_St5arrayIPcLm2EELi4E23TrivialOffsetCalculatorILi1EjESD_NS0_6memory12LoadWithCastILi1EEENSE_13StoreWithCastILi1EEEEEviT_T0_T2_T3_T4_T5_:
        /* <DEDUP_REMOVED lines=32> */
.L_x_20018:
[----:B------:R-:W2:Y:S02]  /*0200*/  LDG.E.U8 R2, [R2.64] ;  /* 0x0000002402027981 */ /* 0x000ea4000c1e1100 */
[----:B--2---:R-:W0:Y:S02]  /*0210*/  I2F.U16 R0, R2 ;  /* 0x0000000200007306 */ /* 0x004e240000101000 */
[----:B0-----:R-:W-:-:S04]  /*0220*/  F2FP.PACK_AB R0, RZ, R0 ;  /* 0x00000000ff00723e */ /* 0x001fc800000000ff */
[----:B------:R-:W-:Y:S01]  /*0230*/  PRMT R22, R0, 0x7610, R22 ;  /* 0x0000761000167816 */ /* 0x000fe20000000016 */
[----:B------:R-:W-:Y:S05]  /*0240*/  BRA `(.L_x_20020) ;  /* 0x00000ee000007947 */ /* 0x000fea0003800000 */
.L_x_20017:
        /* <DEDUP_REMOVED lines=11> */
.L_x_20022:
[----:B------:R-:W2:Y:S02]  /*0300*/  LDG.E R2, [R2.64] ;  /* 0x0000002402027981 */ /* 0x000ea4000c1e1900 */
[----:B--2---:R-:W0:Y:S02]  /*0310*/  I2F R0, R2 ;  /* 0x0000000200007306 */ /* 0x004e240000201400 */
[----:B0-----:R-:W-:-:S04]  /*0320*/  F2FP.PACK_AB R0, RZ, R0 ;  /* 0x00000000ff00723e */ /* 0x001fc800000000ff */
[----:B------:R-:W-:Y:S01]  /*0330*/  PRMT R22, R0, 0x7610, R22 ;  /* 0x0000761000167816 */ /* 0x000fe20000000016 */
[----:B------:R-:W-:Y:S05]  /*0340*/  BRA `(.L_x_20020) ;  /* 0x00000de000007947 */ /* 0x000fea0003800000 */
.L_x_20021:
[----:B------:R-:W2:Y:S02]  /*0350*/  LDG.E.U16 R2, [R2.64] ;  /* 0x0000002402027981 */ /* 0x000ea4000c1e1500 */
[----:B--2---:R-:W0:Y:S02]  /*0360*/  I2F.S16 R0, R2 ;  /* 0x0000000200007306 */ /* 0x004e240000101400 */
[----:B0-----:R-:W-:-:S04]  /*0370*/  F2FP.PACK_AB R0, RZ, R0 ;  /* 0x00000000ff00723e */ /* 0x001fc800000000ff */
[----:B------:R-:W-:Y:S01]  /*0380*/  PRMT R22, R0, 0x7610, R22 ;  /* 0x0000761000167816 */ /* 0x000fe20000000016 */
[----:B------:R-:W-:Y:S05]  /*0390*/  BRA `(.L_x_20020) ;  /* 0x00000d9000007947 */ /* 0x000fea0003800000 */
.L_x_20016:
        /* <DEDUP_REMOVED lines=9> */
.L_x_20024:
[----:B------:R0:W5:Y:S01]  /*0430*/  LDG.E.U16 R22, [R2.64] ;  /* 0x0000002402167981 */ /* 0x000162000c1e1500 */
[----:B------:R-:W-:Y:S05]  /*0440*/  BRA `(.L_x_20020) ;  /* 0x00000ce000007947 */ /* 0x000fea0003800000 */
.L_x_20023:
        /* <DEDUP_REMOVED lines=9> */
.L_x_20026:
[----:B------:R0:W5:Y:S01]  /*04e0*/  LDG.E.U16 R22, [R2.64] ;  /* 0x0000002402167981 */ /* 0x000162000c1e1500 */
[----:B------:R-:W-:Y:S05]  /*04f0*/  BRA `(.L_x_20020) ;  /* 0x00000c3000007947 */ /* 0x000fea0003800000 */
.L_x_20025:
[----:B------:R-:W2:Y:S02]  /*0500*/  LDG.E.64 R2, [R2.64] ;  /* 0x0000002402027981 */ /* 0x000ea4000c1e1b00 */
[----:B--2---:R-:W0:Y:S01]  /*0510*/  F2F.F32.F64 R0, R2 ;  /* 0x0000000200007310 */ /* 0x004e220000301000 */
[----:B------:R-:W0:-:S14]  /*0520*/  DSETP.GEU.AND P0, PT, |R2|, c[0x2][0x0], PT ;  /* 0x008000000200762a */ /* 0x000e1c0003f0e200 */
[----:B0-----:R-:W-:-:S05]  /*0530*/  @!P0 FMUL R0, R0, 1.175494350822287508e-38 ;  /* 0x0080000000008820 */ /* 0x001fca0000400000 */
[----:B------:R-:W-:-:S04]  /*0540*/  F2FP.PACK_AB R0, RZ, R0 ;  /* 0x00000000ff00723e */ /* 0x000fc800000000ff */
[----:B------:R-:W-:Y:S01]  /*0550*/  PRMT R22, R0, 0x7610, R22 ;  /* 0x0000761000167816 */ /* 0x000fe20000000016 */
[----:B------:R-:W-:Y:S05]  /*0560*/  BRA `(.L_x_20020) ;  /* 0x00000bc000007947 */ /* 0x000fea0003800000 */
.L_x_20015:
        /* <DEDUP_REMOVED lines=14> */
.L_x_20029:
[----:B------:R-:W2:Y:S02]  /*0650*/  LDG.E.64 R2, [R2.64] ;  /* 0x0000002402027981 */ /* 0x000ea4000c1e1b00 */
[----:B--2---:R-:W0:Y:S01]  /*0660*/  F2F.F32.F64 R0, R2 ;  /* 0x0000000200007310 */ /* 0x004e220000301000 */
[----:B------:R-:W0:-:S14]  /*0670*/  DSETP.GEU.AND P0, PT, |R2|, c[0x2][0x0], PT ;  /* 0x008000000200762a */ /* 0x000e1c0003f0e200 */
[----:B0-----:R-:W-:-:S05]  /*0680*/  @!P0 FMUL R0, R0, 1.175494350822287508e-38 ;  /* 0x0080000000008820 */ /* 0x001fca0000400000 */
[----:B------:R-:W-:-:S04]  /*0690*/  F2FP.PACK_AB R0, RZ, R0 ;  /* 0x00000000ff00723e */ /* 0x000fc800000000ff */
[----:B------:R-:W-:Y:S01]  /*06a0*/  PRMT R22, R0, 0x7610, R22 ;  /* 0x0000761000167816 */ /* 0x000fe20000000016 */
[----:B------:R-:W-:Y:S05]  /*06b0*/  BRA `(.L_x_20020) ;  /* 0x00000a7000007947 */ /* 0x000fea0003800000 */
.L_x_20028:
        /* <DEDUP_REMOVED lines=28> */
.L_x_20031:
        /* <DEDUP_REMOVED lines=16> */
.L_x_20030:
[----:B------:R-:W2:Y:S02]  /*0980*/  LDG.E.U16 R0, [R2.64] ;  /* 0x0000002402007981 */ /* 0x000ea4000c1e1500 */
[----:B--2---:R-:W-:-:S04]  /*0990*/  PRMT R0, RZ, 0x5410, R0 ;  /* 0x00005410ff007816 */ /* 0x004fc80000000000 */
[----:B------:R-:W-:-:S04]  /*09a0*/  F2FP.PACK_AB R0, RZ, R0 ;  /* 0x00000000ff00723e */ /* 0x000fc800000000ff */
[----:B------:R-:W-:Y:S01]  /*09b0*/  PRMT R22, R0, 0x7610, R22 ;  /* 0x0000761000167816 */ /* 0x000fe20000000016 */
[----:B------:R-:W-:Y:S05]  /*09c0*/  BRA `(.L_x_20020) ;  /* 0x0000076000007947 */ /* 0x000fea0003800000 */
.L_x_20027:
        /* <DEDUP_REMOVED lines=12> */
.L_x_20034:
        /* <DEDUP_REMOVED lines=21> */
.L_x_20038:
[----:B------:R-:W-:Y:S05]  /*0be0*/  BSYNC B1 ;  /* 0x0000000000017941 */ /* 0x000fea0003800000 */
.L_x_20037:
[----:B------:R-:W-:Y:S01]  /*0bf0*/  LEA R3, R0, 0x3b800000, 0x17 ;  /* 0x3b80000000037811 */ /* 0x000fe200078eb8ff */
[----:B------:R-:W-:-:S05]  /*0c00*/  IMAD.SHL.U32 R0, R2, 0x100000, RZ ;  /* 0x0010000002007824 */ /* 0x000fca00078e00ff */
[----:B------:R-:W-:Y:S02]  /*0c10*/  LOP3.LUT R0, R3, R0, R4, 0xfe, !PT ;  /* 0x0000000003007212 */ /* 0x000fe400078efe04 */
.L_x_20036:
[----:B------:R-:W-:Y:S05]  /*0c20*/  BSYNC B0 ;  /* 0x0000000000007941 */ /* 0x000fea0003800000 */
.L_x_20035:
[----:B------:R-:W-:-:S04]  /*0c30*/  F2FP.PACK_AB R0, RZ, R0 ;  /* 0x00000000ff00723e */ /* 0x000fc800000000ff */
[----:B------:R-:W-:Y:S01]  /*0c40*/  PRMT R22, R0, 0x7610, R22 ;  /* 0x0000761000167816 */ /* 0x000fe20000000016 */
[----:B------:R-:W-:Y:S05]  /*0c50*/  BRA `(.L_x_20020) ;  /* 0x000004d000007947 */ /* 0x000fea0003800000 */
.L_x_20033:
        /* <DEDUP_REMOVED lines=21> */
.L_x_20042:
[----:B------:R-:W-:Y:S05]  /*0db0*/  BSYNC B1 ;  /* 0x0000000000017941 */ /* 0x000fea0003800000 */
.L_x_20041:
[----:B------:R-:W-:Y:S01]  /*0dc0*/  LEA R3, R0, 0x37800000, 0x17 ;  /* 0x3780000000037811 */ /* 0x000fe200078eb8ff */
[----:B------:R-:W-:-:S05]  /*0dd0*/  IMAD.SHL.U32 R0, R2, 0x200000, RZ ;  /* 0x0020000002007824 */ /* 0x000fca00078e00ff */
[----:B------:R-:W-:Y:S02]  /*0de0*/  LOP3.LUT R0, R3, R0, R4, 0xfe, !PT ;  /* 0x0000000003007212 */ /* 0x000fe400078efe04 */
.L_x_20040:
[----:B------:R-:W-:Y:S05]  /*0df0*/  BSYNC B0 ;  /* 0x0000000000007941 */ /* 0x000fea0003800000 */
.L_x_20039:
[----:B------:R-:W-:-:S04]  /*0e00*/  F2FP.PACK_AB R0, RZ, R0 ;  /* 0x00000000ff00723e */ /* 0x000fc800000000ff */
[----:B------:R-:W-:Y:S01]  /*0e10*/  PRMT R22, R0, 0x7610, R22 ;  /* 0x0000761000167816 */ /* 0x000fe20000000016 */
[----:B------:R-:W-:Y:S05]  /*0e20*/  BRA `(.L_x_20020) ;  /* 0x0000030000007947 */ /* 0x000fea0003800000 */
.L_x_20032:
        /* <DEDUP_REMOVED lines=14> */
.L_x_20046:
[----:B------:R-:W-:Y:S05]  /*0f10*/  BSYNC B0 ;  /* 0x0000000000007941 */ /* 0x000fea0003800000 */
.L_x_20045:
[----:B------:R-:W-:-:S04]  /*0f20*/  F2FP.PACK_AB R0, RZ, R0 ;  /* 0x00000000ff00723e */ /* 0x000fc800000000ff */
[----:B------:R-:W-:Y:S01]  /*0f30*/  PRMT R22, R0, 0x7610, R22 ;  /* 0x0000761000167816 */ /* 0x000fe20000000016 */
[----:B------:R-:W-:Y:S05]  /*0f40*/  BRA `(.L_x_20020) ;  /* 0x000001e000007947 */ /* 0x000fea0003800000 */
.L_x_20019:
        /* <DEDUP_REMOVED lines=21> */
.L_x_20044:
[----:B------:R-:W2:Y:S02]  /*10a0*/  LDG.E.64 R2, [R2.64] ;  /* 0x0000002402027981 */ /* 0x000ea4000c1e1b00 */
[----:B--2---:R-:W0:Y:S02]  /*10b0*/  I2F.U64 R0, R2 ;  /* 0x0000000200007312 */ /* 0x004e240000301000 */
[----:B0-----:R-:W-:-:S04]  /*10c0*/  F2FP.PACK_AB R0, RZ, R0 ;  /* 0x00000000ff00723e */ /* 0x001fc800000000ff */
[----:B------:R-:W-:Y:S01]  /*10d0*/  PRMT R22, R0, 0x7610, R22 ;  /* 0x0000761000167816 */ /* 0x000fe20000000016 */
[----:B------:R-:W-:Y:S05]  /*10e0*/  BRA `(.L_x_20020) ;  /* 0x0000004000007947 */ /* 0x000fea0003800000 */
.L_x_20043:
[----:B------:R-:W2:Y:S02]  /*10f0*/  LDG.E R2, [R2.64] ;  /* 0x0000002402027981 */ /* 0x000ea4000c1e1900 */
[----:B--2---:R-:W0:Y:S02]  /*1100*/  I2F.U32 R0, R2 ;  /* 0x0000000200007306 */ /* 0x004e240000201000 */
[----:B0-----:R-:W-:-:S04]  /*1110*/  F2FP.PACK_AB R0, RZ, R0 ;  /* 0x00000000ff00723e */ /* 0x001fc800000000ff */
[----:B------:R-:W-:Y:S02]  /*1120*/  PRMT R22, R0, 0x7610, R22 ;  /* 0x0000761000167816 */ /* 0x000fe40000000016 */
.L_x_20020:
[----:B------:R-:W1:Y:S02]  /*1130*/  S2R R24, SR_TID.X ;  /* 0x0000000000187919 */ /* 0x000e640000002100 */
[----:B-1----:R-:W-:-:S03]  /*1140*/  IADD3 R24, R24, 0x80, RZ ;  /* 0x0000008018187810 */ /* 0x002fc60007ffe0ff */
.L_x_20014:
[----:B-1----:R-:W-:Y:S05]  /*1150*/  BSYNC B6 ;  /* 0x0000000000067941 */ /* 0x002fea0003800000 */
.L_x_20013:
        /* <DEDUP_REMOVED lines=24> */
.L_x_20052:
[----:B------:R-:W2:Y:S02]  /*12e0*/  LDG.E.U8 R2, [R2.64] ;  /* 0x0000002402027981 */ /* 0x000ea4000c1e1100 */
[----:B--2---:R-:W0:Y:S02]  /*12f0*/  I2F.U16 R0, R2 ;  /* 0x0000000200007306 */ /* 0x004e240000101000 */
[----:B0-----:R-:W-:-:S04]  /*1300*/  F2FP.PACK_AB R0, RZ, R0 ;  /* 0x00000000ff00723e */ /* 0x001fc800000000ff */
[----:B------:R-:W-:Y:S01]  /*1310*/  PRMT R18, R0, 0x7610, R18 ;  /* 0x0000761000127816 */ /* 0x000fe20000000012 */
[----:B------:R-:W-:Y:S05]  /*1320*/  BRA `(.L_x_20054) ;  /* 0x00000ed000007947 */ /* 0x000fea0003800000 */
.L_x_20051:
        /* <DEDUP_REMOVED lines=11> */
.L_x_20056:
[----:B------:R-:W2:Y:S02]  /*13e0*/  LDG.E R2, [R2.64] ;  /* 0x0000002402027981 */ /* 0x000ea4000c1e1900 */
[----:B--2---:R-:W0:Y:S02]  /*13f0*/  I2F R0, R2 ;  /* 0x0000000200007306 */ /* 0x004e240000201400 */
[----:B0-----:R-:W-:-:S04]  /*1400*/  F2FP.PACK_AB R0, RZ, R0 ;  /* 0x00000000ff00723e */ /* 0x001fc800000000ff */
[----:B------:R-:W-:Y:S01]  /*1410*/  PRMT R18, R0, 0x7610, R18 ;  /* 0x0000761000127816 */ /* 0x000fe20000000012 */
[----:B------:R-:W-:Y:S05]  /*1420*/  BRA `(.L_x_20054) ;  /* 0x00000dd000007947 */ /* 0x000fea0003800000 */
.L_x_20055:
[----:B------:R-:W2:Y:S02]  /*1430*/  LDG.E.U16 R2, [R2.64] ;  /* 0x0000002402027981 */ /* 0x000ea4000c1e1500 */
[----:B--2---:R-:W0:Y:S02]  /*1440*/  I2F.S16 R0, R2 ;  /* 0x0000000200007306 */ /* 0x004e240000101400 */
[----:B0-----:R-:W-:-:S04]  /*1450*/  F2FP.PACK_AB R0, RZ, R0 ;  /* 0x00000000ff00723e */ /* 0x001fc800000000ff */
[----:B------:R-:W-:Y:S01]  /*1460*/  PRMT R18, R0, 0x7610, R18 ;  /* 0x0000761000127816 */ /* 0x000fe20000000012 */
[----:B------:R-:W-:Y:S05]  /*1470*/  BRA `(.L_x_20054) ;  /* 0x00000d8000007947 */ /* 0x000fea0003800000 */
.L_x_20050:
        /* <DEDUP_REMOVED lines=9> */
.L_x_20058:
[----:B------:R0:W5:Y:S01]  /*1510*/  LDG.E.U16 R18, [R2.64] ;  /* 0x0000002402127981 */ /* 0x000162000c1e1500 */
[----:B------:R-:W-:Y:S05]  /*1520*/  BRA `(.L_x_20054) ;  /* 0x00000cd000007947 */ /* 0x000fea0003800000 */
.L_x_20057:
        /* <DEDUP_REMOVED lines=9> */
.L_x_20060:
[----:B------:R0:W5:Y:S01]  /*15c0*/  LDG.E.U16 R18, [R2.64] ;  /* 0x0000002402127981 */ /* 0x000162000c1e1500 */
[----:B------:R-:W-:Y:S05]  /*15d0*/  BRA `(.L_x_20054) ;  /* 0x00000c2000007947 */ /* 0x000fea0003800000 */
.L_x_20059:
[----:B------:R-:W2:Y:S02]  /*15e0*/  LDG.E.64 R2, [R2.64] ;  /* 0x0000002402027981 */ /* 0x000ea4000c1e1b00 */
[----:B--2---:R-:W0:Y:S01]  /*15f0*/  F2F.F32.F64 R0, R2 ;  /* 0x0000000200007310 */ /* 0x004e220000301000 */
[----:B------:R-:W0:-:S14]  /*1600*/  DSETP.GEU.AND P0, PT, |R2|, c[0x2][0x0], PT ;  /* 0x008000000200762a */ /* 0x000e1c0003f0e200 */
[----:B0-----:R-:W-:-:S05]  /*1610*/  @!P0 FMUL R0, R0, 1.175494350822287508e-38 ;  /* 0x0080000000008820 */ /* 0x001fca0000400000 */
[----:B------:R-:W-:-:S04]  /*1620*/  F2FP.PACK_AB R0, RZ, R0 ;  /* 0x00000000ff00723e */ /* 0x000fc800000000ff */
[----:B------:R-:W-:Y:S01]  /*1630*/  PRMT R18, R0, 0x7610, R18 ;  /* 0x0000761000127816 */ /* 0x000fe20000000012 */
[----:B------:R-:W-:Y:S05]  /*1640*/  BRA `(.L_x_20054) ;  /* 0x00000bb000007947 */ /* 0x000fea0003800000 */
.L_x_20049:
        /* <DEDUP_REMOVED lines=14> */
.L_x_20063:
[----:B------:R-:W2:Y:S02]  /*1730*/  LDG.E.64 R2, [R2.64] ;  /* 0x0000002402027981 */ /* 0x000ea4000c1e1b00 */
[----:B--2---:R-:W0:Y:S01]  /*1740*/  F2F.F32.F64 R0, R2 ;  /* 0x0000000200007310 */ /* 0x004e220000301000 */
[----:B------:R-:W0:-:S14]  /*1750*/  DSETP.GEU.AND P0, PT, |R2|, c[0x2][0x0], PT ;  /* 0x008000000200762a */ /* 0x000e1c0003f0e200 */
[----:B0-----:R-:W-:-:S05]  /*1760*/  @!P0 FMUL R0, R0, 1.175494350822287508e-38 ;  /* 0x0080000000008820 */ /* 0x001fca0000400000 */
[----:B------:R-:W-:-:S04]  /*1770*/  F2FP.PACK_AB R0, RZ, R0 ;  /* 0x00000000ff00723e */ /* 0x000fc800000000ff */
[----:B------:R-:W-:Y:S01]  /*1780*/  PRMT R18, R0, 0x7610, R18 ;  /* 0x0000761000127816 */ /* 0x000fe20000000012 */
[----:B------:R-:W-:Y:S05]  /*1790*/  BRA `(.L_x_20054) ;  /* 0x00000a6000007947 */ /* 0x000fea0003800000 */
.L_x_20062:
        /* <DEDUP_REMOVED lines=28> */
.L_x_20065:
        /* <DEDUP_REMOVED lines=15> */
.L_x_20064:
[----:B------:R-:W2:Y:S02]  /*1a50*/  LDG.E.U16 R0, [R2.64] ;  /* 0x0000002402007981 */ /* 0x000ea4000c1e1500 */
[----:B--2---:R-:W-:-:S04]  /*1a60*/  PRMT R0, RZ, 0x5410, R0 ;  /* 0x00005410ff007816 */ /* 0x004fc80000000000 */
[----:B------:R-:W-:-:S04]  /*1a70*/  F2FP.PACK_AB R0, RZ, R0 ;  /* 0x00000000ff00723e */ /* 0x000fc800000000ff */
[----:B------:R-:W-:Y:S01]  /*1a80*/  PRMT R18, R0, 0x7610, R18 ;  /* 0x0000761000127816 */ /* 0x000fe20000000012 */
[----:B------:R-:W-:Y:S05]  /*1a90*/  BRA `(.L_x_20054) ;  /* 0x0000076000007947 */ /* 0x000fea0003800000 */
.L_x_20061:
        /* <DEDUP_REMOVED lines=12> */
.L_x_20068:
        /* <DEDUP_REMOVED lines=21> */
.L_x_20072:
[----:B------:R-:W-:Y:S05]  /*1cb0*/  BSYNC B1 ;  /* 0x0000000000017941 */ /* 0x000fea0003800000 */
.L_x_20071:
[----:B------:R-:W-:Y:S01]  /*1cc0*/  LEA R3, R0, 0x3b800000, 0x17 ;  /* 0x3b80000000037811 */ /* 0x000fe200078eb8ff */
[----:B------:R-:W-:-:S05]  /*1cd0*/  IMAD.SHL.U32 R0, R2, 0x100000, RZ ;  /* 0x0010000002007824 */ /* 0x000fca00078e00ff */
[----:B------:R-:W-:Y:S02]  /*1ce0*/  LOP3.LUT R0, R3, R0, R4, 0xfe, !PT ;  /* 0x0000000003007212 */ /* 0x000fe400078efe04 */
.L_x_20070:
[----:B------:R-:W-:Y:S05]  /*1cf0*/  BSYNC B0 ;  /* 0x0000000000007941 */ /* 0x000fea0003800000 */
.L_x_20069:
[----:B------:R-:W-:-:S04]  /*1d00*/  F2FP.PACK_AB R0, RZ, R0 ;  /* 0x00000000ff00723e */ /* 0x000fc800000000ff */
[----:B------:R-:W-:Y:S01]  /*1d10*/  PRMT R18, R0, 0x7610, R18 ;  /* 0x0000761000127816 */ /* 0x000fe20000000012 */
[----:B------:R-:W-:Y:S05]  /*1d20*/  BRA `(.L_x_20054) ;  /* 0x000004d000007947 */ /* 0x000fea0003800000 */
.L_x_20067:
        /* <DEDUP_REMOVED lines=21> */
.L_x_20076:
[----:B------:R-:W-:Y:S05]  /*1e80*/  BSYNC B1 ;  /* 0x0000000000017941 */ /* 0x000fea0003800000 */
.L_x_20075:
[----:B------:R-:W-:Y:S01]  /*1e90*/  LEA R3, R0, 0x37800000, 0x17 ;  /* 0x3780000000037811 */ /* 0x000fe200078eb8ff */
[----:B------:R-:W-:-:S05]  /*1ea0*/  IMAD.SHL.U32 R0, R2, 0x200000, RZ ;  /* 0x0020000002007824 */ /* 0x000fca00078e00ff */
[----:B------:R-:W-:Y:S02]  /*1eb0*/  LOP3.LUT R0, R3, R0, R4, 0xfe, !PT ;  /* 0x0000000003007212 */ /* 0x000fe400078efe04 */
.L_x_20074:
[----:B------:R-:W-:Y:S05]  /*1ec0*/  BSYNC B0 ;  /* 0x0000000000007941 */ /* 0x000fea0003800000 */
.L_x_20073:
[----:B------:R-:W-:-:S04]  /*1ed0*/  F2FP.PACK_AB R0, RZ, R0 ;  /* 0x00000000ff00723e */ /* 0x000fc800000000ff */
[----:B------:R-:W-:Y:S01]  /*1ee0*/  PRMT R18, R0, 0x7610, R18 ;  /* 0x0000761000127816 */ /* 0x000fe20000000012 */
[----:B------:R-:W-:Y:S05]  /*1ef0*/  BRA `(.L_x_20054) ;  /* 0x0000030000007947 */ /* 0x000fea0003800000 */
.L_x_20066:
        /* <DEDUP_REMOVED lines=14> */
.L_x_20080:
[----:B------:R-:W-:Y:S05]  /*1fe0*/  BSYNC B0 ;  /* 0x0000000000007941 */ /* 0x000fea0003800000 */
.L_x_20079:
[----:B------:R-:W-:-:S04]  /*1ff0*/  F2FP.PACK_AB R0, RZ, R0 ;  /* 0x00000000ff00723e */ /* 0x000fc800000000ff */
[----:B------:R-:W-:Y:S01]  /*2000*/  PRMT R18, R0, 0x7610, R18 ;  /* 0x0000761000127816 */ /* 0x000fe20000000012 */
[----:B------:R-:W-:Y:S05]  /*2010*/  BRA `(.L_x_20054) ;  /* 0x000001e000007947 */ /* 0x000fea0003800000 */
.L_x_20053:
        /* <DEDUP_REMOVED lines=21> */
.L_x_20078:
[----:B------:R-:W2:Y:S02]  /*2170*/  LDG.E.64 R2, [R2.64] ;  /* 0x0000002402027981 */ /* 0x000ea4000c1e1b00 */
[----:B--2---:R-:W0:Y:S02]  /*2180*/  I2F.U64 R0, R2 ;  /* 0x0000000200007312 */ /* 0x004e240000301000 */
[----:B0-----:R-:W-:-:S04]  /*2190*/  F2FP.PACK_AB R0, RZ, R0 ;  /* 0x00000000ff00723e */ /* 0x001fc800000000ff */
[----:B------:R-:W-:Y:S01]  /*21a0*/  PRMT R18, R0, 0x7610, R18 ;  /* 0x0000761000127816 */ /* 0x000fe20000000012 */
[----:B------:R-:W-:Y:S05]  /*21b0*/  BRA `(.L_x_20054) ;  /* 0x0000004000007947 */ /* 0x000fea0003800000 */
.L_x_20077:
[----:B------:R-:W2:Y:S02]  /*21c0*/  LDG.E R2, [R2.64] ;  /* 0x0000002402027981 */ /* 0x000ea4000c1e1900 */
[----:B--2---:R-:W0:Y:S02]  /*21d0*/  I2F.U32 R0, R2 ;  /* 0x0000000200007306 */ /* 0x004e240000201000 */
[----:B0-----:R-:W-:-:S04]  /*21e0*/  F2FP.PACK_AB R0, RZ, R0 ;  /* 0x00000000ff00723e */ /* 0x001fc800000000ff */
[----:B------:R-:W-:Y:S02]  /*21f0*/  PRMT R18, R0, 0x7610, R18 ;  /* 0x0000761000127816 */ /* 0x000fe40000000012 */
.L_x_20054:
[----:B------:R-:W-:-:S05]  /*2200*/  IADD3 R24, R24, 0x80, RZ ;  /* 0x0000008018187810 */ /* 0x000fca0007ffe0ff */
.L_x_20048:
[----:B------:R-:W-:Y:S05]  /*2210*/  BSYNC B6 ;  /* 0x0000000000067941 */ /* 0x000fea0003800000 */
.L_x_20047:
        /* <DEDUP_REMOVED lines=26> */
.L_x_20086:
[----:B------:R-:W2:Y:S02]  /*23c0*/  LDG.E.U8 R2, [R2.64] ;  /* 0x0000002402027981 */ /* 0x000ea4000c1e1100 */
[----:B--2---:R-:W0:Y:S02]  /*23d0*/  I2F.U16 R0, R2 ;  /* 0x0000000200007306 */ /* 0x004e240000101000 */
[----:B0-----:R-:W-:-:S04]  /*23e0*/  F2FP.PACK_AB R0, RZ, R0 ;  /* 0x00000000ff00723e */ /* 0x001fc800000000ff */
[----:B------:R-:W-:Y:S01]  /*23f0*/  PRMT R25, R0, 0x7610, R25 ;  /* 0x0000761000197816 */ /* 0x000fe20000000019 */
[----:B------:R-:W-:Y:S05]  /*2400*/  BRA `(.L_x_20088) ;  /* 0x00000ed000007947 */ /* 0x000fea0003800000 */
.L_x_20085:
        /* <DEDUP_REMOVED lines=11> */
.L_x_20090:
[----:B------:R-:W2:Y:S02]  /*24c0*/  LDG.E R2, [R2.64] ;  /* 0x0000002402027981 */ /* 0x000ea4000c1e1900 */
[----:B--2---:R-:W0:Y:S02]  /*24d0*/  I2F R0, R2 ;  /* 0x0000000200007306 */ /* 0x004e240000201400 */
[----:B0-----:R-:W-:-:S04]  /*24e0*/  F2FP.PACK_AB R0, RZ, R0 ;  /* 0x00000000ff00723e */ /* 0x001fc800000000ff */
[----:B------:R-:W-:Y:S01]  /*24f0*/  PRMT R25, R0, 0x7610, R25 ;  /* 0x0000761000197816 */ /* 0x000fe20000000019 */
[----:B------:R-:W-:Y:S05]  /*2500*/  BRA `(.L_x_20088) ;  /* 0x00000dd000007947 */ /* 0x000fea0003800000 */
.L_x_20089:
[----:B------:R-:W2:Y:S02]  /*2510*/  LDG.E.U16 R2, [R2.64] ;  /* 0x0000002402027981 */ /* 0x000ea4000c1e1500 */
[----:B--2---:R-:W0:Y:S02]  /*2520*/  I2F.S16 R0, R2 ;  /* 0x0000000200007306 */ /* 0x004e240000101400 */
[----:B0-----:R-:W-:-:S04]  /*2530*/  F2FP.PACK_AB R0, RZ, R0 ;  /* 0x00000000ff00723e */ /* 0x001fc800000000ff */
[----:B------:R-:W-:Y:S01]  /*2540*/  PRMT R25, R0, 0x7610, R25 ;  /* 0x0000761000197816 */ /* 0x000fe20000000019 */
[----:B------:R-:W-:Y:S05]  /*2550*/  BRA `(.L_x_20088) ;  /* 0x00000d8000007947 */ /* 0x000fea0003800000 */
.L_x_20084:
        /* <DEDUP_REMOVED lines=9> */
.L_x_20092:
[----:B------:R0:W5:Y:S01]  /*25f0*/  LDG.E.U16 R25, [R2.64] ;  /* 0x0000002402197981 */ /* 0x000162000c1e1500 */
[----:B------:R-:W-:Y:S05]  /*2600*/  BRA `(.L_x_20088) ;  /* 0x00000cd000007947 */ /* 0x000fea0003800000 */
.L_x_20091:
        /* <DEDUP_REMOVED lines=9> */
.L_x_20094:
[----:B------:R0:W5:Y:S01]  /*26a0*/  LDG.E.U16 R25, [R2.64] ;  /* 0x0000002402197981 */ /* 0x000162000c1e1500 */
[----:B------:R-:W-:Y:S05]  /*26b0*/  BRA `(.L_x_20088) ;  /* 0x00000c2000007947 */ /* 0x000fea0003800000 */
.L_x_20093:
[----:B------:R-:W2:Y:S02]  /*26c0*/  LDG.E.64 R2, [R2.64] ;  /* 0x0000002402027981 */ /* 0x000ea4000c1e1b00 */
[----:B--2---:R-:W0:Y:S01]  /*26d0*/  F2F.F32.F64 R0, R2 ;  /* 0x0000000200007310 */ /* 0x004e220000301000 */
[----:B------:R-:W0:-:S14]  /*26e0*/  DSETP.GEU.AND P0, PT, |R2|, c[0x2][0x0], PT ;  /* 0x008000000200762a */ /* 0x000e1c0003f0e200 */
[----:B0-----:R-:W-:-:S05]  /*26f0*/  @!P0 FMUL R0, R0, 1.175494350822287508e-38 ;  /* 0x0080000000008820 */ /* 0x001fca0000400000 */
[----:B------:R-:W-:-:S04]  /*2700*/  F2FP.PACK_AB R0, RZ, R0 ;  /* 0x00000000ff00723e */ /* 0x000fc800000000ff */
[----:B------:R-:W-:Y:S01]  /*2710*/  PRMT R25, R0, 0x7610, R25 ;  /* 0x0000761000197816 */ /* 0x000fe20000000019 */
[----:B------:R-:W-:Y:S05]  /*2720*/  BRA `(.L_x_20088) ;  /* 0x00000bb000007947 */ /* 0x000fea0003800000 */
.L_x_20083:
        /* <DEDUP_REMOVED lines=14> */
.L_x_20097:
[----:B------:R-:W2:Y:S02]  /*2810*/  LDG.E.64 R2, [R2.64] ;  /* 0x0000002402027981 */ /* 0x000ea4000c1e1b00 */
[----:B--2---:R-:W0:Y:S01]  /*2820*/  F2F.F32.F64 R0, R2 ;  /* 0x0000000200007310 */ /* 0x004e220000301000 */
[----:B------:R-:W0:-:S14]  /*2830*/  DSETP.GEU.AND P0, PT, |R2|, c[0x2][0x0], PT ;  /* 0x008000000200762a */ /* 0x000e1c0003f0e200 */
[----:B0-----:R-:W-:-:S05]  /*2840*/  @!P0 FMUL R0, R0, 1.175494350822287508e-38 ;  /* 0x0080000000008820 */ /* 0x001fca0000400000 */
[----:B------:R-:W-:-:S04]  /*2850*/  F2FP.PACK_AB R0, RZ, R0 ;  /* 0x00000000ff00723e */ /* 0x000fc800000000ff */
[----:B------:R-:W-:Y:S01]  /*2860*/  PRMT R25, R0, 0x7610, R25 ;  /* 0x0000761000197816 */ /* 0x000fe20000000019 */
[----:B------:R-:W-:Y:S05]  /*2870*/  BRA `(.L_x_20088) ;  /* 0x00000a6000007947 */ /* 0x000fea0003800000 */
.L_x_20096:
        /* <DEDUP_REMOVED lines=28> */
.L_x_20099:
        /* <DEDUP_REMOVED lines=15> */
.L_x_20098:
[----:B------:R-:W2:Y:S02]  /*2b30*/  LDG.E.U16 R0, [R2.64] ;  /* 0x0000002402007981 */ /* 0x000ea4000c1e1500 */
[----:B--2---:R-:W-:-:S04]  /*2b40*/  PRMT R0, RZ, 0x5410, R0 ;  /* 0x00005410ff007816 */ /* 0x004fc80000000000 */
[----:B------:R-:W-:-:S04]  /*2b50*/  F2FP.PACK_AB R0, RZ, R0 ;  /* 0x00000000ff00723e */ /* 0x000fc800000000ff */
[----:B------:R-:W-:Y:S01]  /*2b60*/  PRMT R25, R0, 0x7610, R25 ;  /* 0x0000761000197816 */ /* 0x000fe20000000019 */
[----:B------:R-:W-:Y:S05]  /*2b70*/  BRA `(.L_x_20088) ;  /* 0x0000076000007947 */ /* 0x000fea0003800000 */
.L_x_20095:
        /* <DEDUP_REMOVED lines=12> */
.L_x_20102:
        /* <DEDUP_REMOVED lines=21> */
.L_x_20106:
[----:B------:R-:W-:Y:S05]  /*2d90*/  BSYNC B1 ;  /* 0x0000000000017941 */ /* 0x000fea0003800000 */
.L_x_20105:
[----:B------:R-:W-:Y:S01]  /*2da0*/  LEA R3, R0, 0x3b800000, 0x17 ;  /* 0x3b80000000037811 */ /* 0x000fe200078eb8ff */
[----:B------:R-:W-:-:S05]  /*2db0*/  IMAD.SHL.U32 R0, R2, 0x100000, RZ ;  /* 0x0010000002007824 */ /* 0x000fca00078e00ff */
[----:B------:R-:W-:Y:S02]  /*2dc0*/  LOP3.LUT R0, R3, R0, R4, 0xfe, !PT ;  /* 0x0000000003007212 */ /* 0x000fe400078efe04 */
.L_x_20104:
[----:B------:R-:W-:Y:S05]  /*2dd0*/  BSYNC B0 ;  /* 0x0000000000007941 */ /* 0x000fea0003800000 */
.L_x_20103:
[----:B------:R-:W-:-:S04]  /*2de0*/  F2FP.PACK_AB R0, RZ, R0 ;  /* 0x00000000ff00723e */ /* 0x000fc800000000ff */
[----:B------:R-:W-:Y:S01]  /*2df0*/  PRMT R25, R0, 0x7610, R25 ;  /* 0x0000761000197816 */ /* 0x000fe20000000019 */
[----:B------:R-:W-:Y:S05]  /*2e00*/  BRA `(.L_x_20088) ;  /* 0x000004d000007947 */ /* 0x000fea0003800000 */
.L_x_20101:
        /* <DEDUP_REMOVED lines=21> */
.L_x_20110:
[----:B------:R-:W-:Y:S05]  /*2f60*/  BSYNC B1 ;  /* 0x0000000000017941 */ /* 0x000fea0003800000 */
.L_x_20109:
[----:B------:R-:W-:Y:S01]  /*2f70*/  LEA R3, R0, 0x37800000, 0x17 ;  /* 0x3780000000037811 */ /* 0x000fe200078eb8ff */
[----:B------:R-:W-:-:S05]  /*2f80*/  IMAD.SHL.U32 R0, R2, 0x200000, RZ ;  /* 0x0020000002007824 */ /* 0x000fca00078e00ff */
[----:B------:R-:W-:Y:S02]  /*2f90*/  LOP3.LUT R0, R3, R0, R4, 0xfe, !PT ;  /* 0x0000000003007212 */ /* 0x000fe400078efe04 */
.L_x_20108:
[----:B------:R-:W-:Y:S05]  /*2fa0*/  BSYNC B0 ;  /* 0x0000000000007941 */ /* 0x000fea0003800000 */
.L_x_20107:
[----:B------:R-:W-:-:S04]  /*2fb0*/  F2FP.PACK_AB R0, RZ, R0 ;  /* 0x00000000ff00723e */ /* 0x000fc800000000ff */
[----:B------:R-:W-:Y:S01]  /*2fc0*/  PRMT R25, R0, 0x7610, R25 ;  /* 0x0000761000197816 */ /* 0x000fe20000000019 */
[----:B------:R-:W-:Y:S05]  /*2fd0*/  BRA `(.L_x_20088) ;  /* 0x0000030000007947 */ /* 0x000fea0003800000 */
.L_x_20100:
        /* <DEDUP_REMOVED lines=14> */
.L_x_20114:
[----:B------:R-:W-:Y:S05]  /*30c0*/  BSYNC B0 ;  /* 0x0000000000007941 */ /* 0x000fea0003800000 */
.L_x_20113:
[----:B------:R-:W-:-:S04]  /*30d0*/  F2FP.PACK_AB R0, RZ, R0 ;  /* 0x00000000ff00723e */ /* 0x000fc800000000ff */
[----:B------:R-:W-:Y:S01]  /*30e0*/  PRMT R25, R0, 0x7610, R25 ;  /* 0x0000761000197816 */ /* 0x000fe20000000019 */
[----:B------:R-:W-:Y:S05]  /*30f0*/  BRA `(.L_x_20088) ;  /* 0x000001e000007947 */ /* 0x000fea0003800000 */
.L_x_20087:
        /* <DEDUP_REMOVED lines=21> */
.L_x_20112:
[----:B------:R-:W2:Y:S02]  /*3250*/  LDG.E.64 R2, [R2.64] ;  /* 0x0000002402027981 */ /* 0x000ea4000c1e1b00 */
[----:B--2---:R-:W0:Y:S02]  /*3260*/  I2F.U64 R0, R2 ;  /* 0x0000000200007312 */ /* 0x004e240000301000 */
[----:B0-----:R-:W-:-:S04]  /*3270*/  F2FP.PACK_AB R0, RZ, R0 ;  /* 0x00000000ff00723e */ /* 0x001fc800000000ff */
[----:B------:R-:W-:Y:S01]  /*3280*/  PRMT R25, R0, 0x7610, R25 ;  /* 0x0000761000197816 */ /* 0x000fe20000000019 */
[----:B------:R-:W-:Y:S05]  /*3290*/  BRA `(.L_x_20088) ;  /* 0x0000004000007947 */ /* 0x000fea0003800000 */
.L_x_20111:
[----:B------:R-:W2:Y:S02]  /*32a0*/  LDG.E R2, [R2.64] ;  /* 0x0000002402027981 */ /* 0x000ea4000c1e1900 */
[----:B--2---:R-:W0:Y:S02]  /*32b0*/  I2F.U32 R0, R2 ;  /* 0x0000000200007306 */ /* 0x004e240000201000 */
[----:B0-----:R-:W-:-:S04]  /*32c0*/  F2FP.PACK_AB R0, RZ, R0 ;  /* 0x00000000ff00723e */ /* 0x001fc800000000ff */
[----:B------:R-:W-:Y:S02]  /*32d0*/  PRMT R25, R0, 0x7610, R25 ;  /* 0x0000761000197816 */ /* 0x000fe40000000019 */
.L_x_20088:
[----:B------:R-:W-:-:S05]  /*32e0*/  IADD3 R24, R24, 0x80, RZ ;  /* 0x0000008018187810 */ /* 0x000fca0007ffe0ff */
.L_x_20082:
[----:B------:R-:W-:Y:S05]  /*32f0*/  BSYNC B6 ;  /* 0x0000000000067941 */ /* 0x000fea0003800000 */
.L_x_20081:
        /* <DEDUP_REMOVED lines=23> */
.L_x_20120:
[----:B------:R-:W2:Y:S02]  /*3470*/  LDG.E.U8 R2, [R2.64] ;  /* 0x0000002402027981 */ /* 0x000ea4000c1e1100 */
[----:B--2---:R-:W0:Y:S02]  /*3480*/  I2F.U16 R0, R2 ;  /* 0x0000000200007306 */ /* 0x004e240000101000 */
[----:B0-----:R-:W-:-:S04]  /*3490*/  F2FP.PACK_AB R0, RZ, R0 ;  /* 0x00000000ff00723e */ /* 0x001fc800000000ff */
[----:B------:R-:W-:Y:S01]  /*34a0*/  PRMT R23, R0, 0x7610, R23 ;  /* 0x0000761000177816 */ /* 0x000fe20000000017 */
[----:B------:R-:W-:Y:S05]  /*34b0*/  BRA `(.L_x_20116) ;  /* 0x00000ed000007947 */ /* 0x000fea0003800000 */
.L_x_20119:
        /* <DEDUP_REMOVED lines=11> */
.L_x_20123:
[----:B------:R-:W2:Y:S02]  /*3570*/  LDG.E R2, [R2.64] ;  /* 0x0000002402027981 */ /* 0x000ea4000c1e1900 */
[----:B--2---:R-:W0:Y:S02]  /*3580*/  I2F R0, R2 ;  /* 0x0000000200007306 */ /* 0x004e240000201400 */
[----:B0-----:R-:W-:-:S04]  /*3590*/  F2FP.PACK_AB R0, RZ, R0 ;  /* 0x00000000ff00723e */ /* 0x001fc800000000ff */
[----:B------:R-:W-:Y:S01]  /*35a0*/  PRMT R23, R0, 0x7610, R23 ;  /* 0x0000761000177816 */ /* 0x000fe20000000017 */
[----:B------:R-:W-:Y:S05]  /*35b0*/  BRA `(.L_x_20116) ;  /* 0x00000dd000007947 */ /* 0x000fea0003800000 */
.L_x_20122:
[----:B------:R-:W2:Y:S02]  /*35c0*/  LDG.E.U16 R2, [R2.64] ;  /* 0x0000002402027981 */ /* 0x000ea4000c1e1500 */
[----:B--2---:R-:W0:Y:S02]  /*35d0*/  I2F.S16 R0, R2 ;  /* 0x0000000200007306 */ /* 0x004e240000101400 */
[----:B0-----:R-:W-:-:S04]  /*35e0*/  F2FP.PACK_AB R0, RZ, R0 ;  /* 0x00000000ff00723e */ /* 0x001fc800000000ff */
[----:B------:R-:W-:Y:S01]  /*35f0*/  PRMT R23, R0, 0x7610, R23 ;  /* 0x0000761000177816 */ /* 0x000fe20000000017 */
[----:B------:R-:W-:Y:S05]  /*3600*/  BRA `(.L_x_20116) ;  /* 0x00000d8000007947 */ /* 0x000fea0003800000 */
.L_x_20118:
        /* <DEDUP_REMOVED lines=9> */
.L_x_20125:
[----:B------:R0:W5:Y:S01]  /*36a0*/  LDG.E.U16 R23, [R2.64] ;  /* 0x0000002402177981 */ /* 0x000162000c1e1500 */
[----:B------:R-:W-:Y:S05]  /*36b0*/  BRA `(.L_x_20116) ;  /* 0x00000cd000007947 */ /* 0x000fea0003800000 */
.L_x_20124:
        /* <DEDUP_REMOVED lines=9> */
.L_x_20127:
[----:B------:R0:W5:Y:S01]  /*3750*/  LDG.E.U16 R23, [R2.64] ;  /* 0x0000002402177981 */ /* 0x000162000c1e1500 */
[----:B------:R-:W-:Y:S05]  /*3760*/  BRA `(.L_x_20116) ;  /* 0x00000c2000007947 */ /* 0x000fea0003800000 */
.L_x_20126:
[----:B------:R-:W2:Y:S02]  /*3770*/  LDG.E.64 R2, [R2.64] ;  /* 0x0000002402027981 */ /* 0x000ea4000c1e1b00 */
[----:B--2---:R-:W0:Y:S01]  /*3780*/  F2F.F32.F64 R0, R2 ;  /* 0x0000000200007310 */ /* 0x004e220000301000 */
[----:B------:R-:W0:-:S14]  /*3790*/  DSETP.GEU.AND P0, PT, |R2|, c[0x2][0x0], PT ;  /* 0x008000000200762a */ /* 0x000e1c0003f0e200 */
[----:B0-----:R-:W-:-:S05]  /*37a0*/  @!P0 FMUL R0, R0, 1.175494350822287508e-38 ;  /* 0x0080000000008820 */ /* 0x001fca0000400000 */
[----:B------:R-:W-:-:S04]  /*37b0*/  F2FP.PACK_AB R0, RZ, R0 ;  /* 0x00000000ff00723e */ /* 0x000fc800000000ff */
[----:B------:R-:W-:Y:S01]  /*37c0*/  PRMT R23, R0, 0x7610, R23 ;  /* 0x0000761000177816 */ /* 0x000fe20000000017 */
[----:B------:R-:W-:Y:S05]  /*37d0*/  BRA `(.L_x_20116) ;  /* 0x00000bb000007947 */ /* 0x000fea0003800000 */
.L_x_20117:
        /* <DEDUP_REMOVED lines=14> */
.L_x_20130:
[----:B------:R-:W2:Y:S02]  /*38c0*/  LDG.E.64 R2, [R2.64] ;  /* 0x0000002402027981 */ /* 0x000ea4000c1e1b00 */
[----:B--2---:R-:W0:Y:S01]  /*38d0*/  F2F.F32.F64 R0, R2 ;  /* 0x0000000200007310 */ /* 0x004e220000301000 */
[----:B------:R-:W0:-:S14]  /*38e0*/  DSETP.GEU.AND P0, PT, |R2|, c[0x2][0x0], PT ;  /* 0x008000000200762a */ /* 0x000e1c0003f0e200 */
[----:B0-----:R-:W-:-:S05]  /*38f0*/  @!P0 FMUL R0, R0, 1.175494350822287508e-38 ;  /* 0x0080000000008820 */ /* 0x001fca0000400000 */
[----:B------:R-:W-:-:S04]  /*3900*/  F2FP.PACK_AB R0, RZ, R0 ;  /* 0x00000000ff00723e */ /* 0x000fc800000000ff */
[----:B------:R-:W-:Y:S01]  /*3910*/  PRMT R23, R0, 0x7610, R23 ;  /* 0x0000761000177816 */ /* 0x000fe20000000017 */
[----:B------:R-:W-:Y:S05]  /*3920*/  BRA `(.L_x_20116) ;  /* 0x00000a6000007947 */ /* 0x000fea0003800000 */
.L_x_20129:
        /* <DEDUP_REMOVED lines=28> */
.L_x_20132:
        /* <DEDUP_REMOVED lines=15> */
.L_x_20131:
[----:B------:R-:W2:Y:S02]  /*3be0*/  LDG.E.U16 R0, [R2.64] ;  /* 0x0000002402007981 */ /* 0x000ea4000c1e1500 */
[----:B--2---:R-:W-:-:S04]  /*3bf0*/  PRMT R0, RZ, 0x5410, R0 ;  /* 0x00005410ff007816 */ /* 0x004fc80000000000 */
[----:B------:R-:W-:-:S04]  /*3c00*/  F2FP.PACK_AB R0, RZ, R0 ;  /* 0x00000000ff00723e */ /* 0x000fc800000000ff */
[----:B------:R-:W-:Y:S01]  /*3c10*/  PRMT R23, R0, 0x7610, R23 ;  /* 0x0000761000177816 */ /* 0x000fe20000000017 */
[----:B------:R-:W-:Y:S05]  /*3c20*/  BRA `(.L_x_20116) ;  /* 0x0000076000007947 */ /* 0x000fea0003800000 */
.L_x_20128:
        /* <DEDUP_REMOVED lines=12> */
.L_x_20135:
        /* <DEDUP_REMOVED lines=21> */
.L_x_20139:
[----:B------:R-:W-:Y:S05]  /*3e40*/  BSYNC B1 ;  /* 0x0000000000017941 */ /* 0x000fea0003800000 */
.L_x_20138:
[----:B------:R-:W-:Y:S01]  /*3e50*/  LEA R3, R0, 0x3b800000, 0x17 ;  /* 0x3b80000000037811 */ /* 0x000fe200078eb8ff */
[----:B------:R-:W-:-:S05]  /*3e60*/  IMAD.SHL.U32 R0, R2, 0x100000, RZ ;  /* 0x0010000002007824 */ /* 0x000fca00078e00ff */
[----:B------:R-:W-:Y:S02]  /*3e70*/  LOP3.LUT R0, R3, R0, R4, 0xfe, !PT ;  /* 0x0000000003007212 */ /* 0x000fe400078efe04 */
.L_x_20137:
[----:B------:R-:W-:Y:S05]  /*3e80*/  BSYNC B0 ;  /* 0x0000000000007941 */ /* 0x000fea0003800000 */
.L_x_20136:
[----:B------:R-:W-:-:S04]  /*3e90*/  F2FP.PACK_AB R0, RZ, R0 ;  /* 0x00000000ff00723e */ /* 0x000fc800000000ff */
[----:B------:R-:W-:Y:S01]  /*3ea0*/  PRMT R23, R0, 0x7610, R23 ;  /* 0x0000761000177816 */ /* 0x000fe20000000017 */
[----:B------:R-:W-:Y:S05]  /*3eb0*/  BRA `(.L_x_20116) ;  /* 0x000004d000007947 */ /* 0x000fea0003800000 */
.L_x_20134:
        /* <DEDUP_REMOVED lines=21> */
.L_x_20143:
[----:B------:R-:W-:Y:S05]  /*4010*/  BSYNC B1 ;  /* 0x0000000000017941 */ /* 0x000fea0003800000 */
.L_x_20142:
[----:B------:R-:W-:Y:S01]  /*4020*/  LEA R3, R0, 0x37800000, 0x17 ;  /* 0x3780000000037811 */ /* 0x000fe200078eb8ff */
[----:B------:R-:W-:-:S05]  /*4030*/  IMAD.SHL.U32 R0, R2, 0x200000, RZ ;  /* 0x0020000002007824 */ /* 0x000fca00078e00ff */
[----:B------:R-:W-:Y:S02]  /*4040*/  LOP3.LUT R0, R3, R0, R4, 0xfe, !PT ;  /* 0x0000000003007212 */ /* 0x000fe400078efe04 */
.L_x_20141:
[----:B------:R-:W-:Y:S05]  /*4050*/  BSYNC B0 ;  /* 0x0000000000007941 */ /* 0x000fea0003800000 */
.L_x_20140:
[----:B------:R-:W-:-:S04]  /*4060*/  F2FP.PACK_AB R0, RZ, R0 ;  /* 0x00000000ff00723e */ /* 0x000fc800000000ff */
[----:B------:R-:W-:Y:S01]  /*4070*/  PRMT R23, R0, 0x7610, R23 ;  /* 0x0000761000177816 */ /* 0x000fe20000000017 */
[----:B------:R-:W-:Y:S05]  /*4080*/  BRA `(.L_x_20116) ;  /* 0x0000030000007947 */ /* 0x000fea0003800000 */
.L_x_20133:
        /* <DEDUP_REMOVED lines=14> */
.L_x_20147:
[----:B------:R-:W-:Y:S05]  /*4170*/  BSYNC B0 ;  /* 0x0000000000007941 */ /* 0x000fea0003800000 */
.L_x_20146:
[----:B------:R-:W-:-:S04]  /*4180*/  F2FP.PACK_AB R0, RZ, R0 ;  /* 0x00000000ff00723e */ /* 0x000fc800000000ff */
[----:B------:R-:W-:Y:S01]  /*4190*/  PRMT R23, R0, 0x7610, R23 ;  /* 0x0000761000177816 */ /* 0x000fe20000000017 */
[----:B------:R-:W-:Y:S05]  /*41a0*/  BRA `(.L_x_20116) ;  /* 0x000001e000007947 */ /* 0x000fea0003800000 */
.L_x_20121:
        /* <DEDUP_REMOVED lines=21> */
.L_x_20145:
[----:B------:R-:W2:Y:S02]  /*4300*/  LDG.E.64 R2, [R2.64] ;  /* 0x0000002402027981 */ /* 0x000ea4000c1e1b00 */
[----:B--2---:R-:W0:Y:S02]  /*4310*/  I2F.U64 R0, R2 ;  /* 0x0000000200007312 */ /* 0x004e240000301000 */
[----:B0-----:R-:W-:-:S04]  /*4320*/  F2FP.PACK_AB R0, RZ, R0 ;  /* 0x00000000ff00723e */ /* 0x001fc800000000ff */
[----:B------:R-:W-:Y:S01]  /*4330*/  PRMT R23, R0, 0x7610, R23 ;  /* 0x0000761000177816 */ /* 0x000fe20000000017 */
[----:B------:R-:W-:Y:S05]  /*4340*/  BRA `(.L_x_20116) ;  /* 0x0000004000007947 */ /* 0x000fea0003800000 */
.L_x_20144:
[----:B------:R-:W2:Y:S02]  /*4350*/  LDG.E R2, [R2.64] ;  /* 0x0000002402027981 */ /* 0x000ea4000c1e1900 */
[----:B--2---:R-:W0:Y:S02]  /*4360*/  I2F.U32 R0, R2 ;  /* 0x0000000200007306 */ /* 0x004e240000201000 */
[----:B0-----:R-:W-:-:S04]  /*4370*/  F2FP.PACK_AB R0, RZ, R0 ;  /* 0x00000000ff00723e */ /* 0x001fc800000000ff */
[----:B------:R-:W-:Y:S02]  /*4380*/  PRMT R23, R0, 0x7610, R23 ;  /* 0x0000761000177816 */ /* 0x000fe40000000017 */
.L_x_20116:
[----:B------:R-:W-:Y:S05]  /*4390*/  BSYNC B6 ;  /* 0x0000000000067941 */ /* 0x000fea0003800000 */
.L_x_20115:
[----:B------:R-:W1:Y:S01]  /*43a0*/  S2R R19, SR_TID.X ;  /* 0x0000000000137919 */ /* 0x000e620000002100 */
[----:B------:R-:W-:Y:S01]  /*43b0*/  BSSY B6, `(.L_x_20148) ;  /* 0x0000128000067945 */ /* 0x000fe20003800000 */
[C---:B-1----:R-:W-:Y:S02]  /*43c0*/  IADD3 R24, R19.reuse, 0x80, RZ ;  /* 0x0000008013187810 */ /* 0x042fe40007ffe0ff */
[C---:B------:R-:W-:Y:S02]  /*43d0*/  IADD3 R0, R19.reuse, 0x100, RZ ;  /* 0x0000010013007810 */ /* 0x040fe40007ffe0ff */
[C---:B0-----:R-:W-:Y:S02]  /*43e0*/  IADD3 R2, R19.reuse, 0x180, RZ ;  /* 0x0000018013027810 */ /* 0x041fe40007ffe0ff */
[-C--:B------:R-:W-:Y:S02]  /*43f0*/  ISETP.GE.AND P3, PT, R19, R17.reuse, PT ;  /* 0x000000111300720c */ /* 0x080fe40003f66270 */
[----:B------:R-:W-:-:S02]  /*4400*/  ISETP.GE.AND P0, PT, R24, R17, PT ;  /* 0x000000111800720c */ /* 0x000fc40003f06270 */
[-C--:B------:R-:W-:Y:S02]  /*4410*/  ISETP.GE.AND P1, PT, R0, R17.reuse, PT ;  /* 0x000000110000720c */ /* 0x080fe40003f26270 */
[----:B------:R-:W-:-:S07]  /*4420*/  ISETP.GE.AND P2, PT, R2, R17, PT ;  /* 0x000000110200720c */ /* 0x000fce0003f46270 */
[----:B-----5:R-:W-:Y:S02]  /*4430*/  @!P3 HADD2.F32 R0, -RZ, R22.H0_H0 ;  /* 0x20000016ff00b230 */ /* 0x020fe40000004100 */
[----:B------:R-:W-:Y:S02]  /*4440*/  @!P0 HADD2.F32 R2, -RZ, R18.H0_H0 ;  /* 0x20000012ff028230 */ /* 0x000fe40000004100 */
[----:B------:R-:W-:Y:S01]  /*4450*/  @!P1 HADD2.F32 R3, -RZ, R25.H0_H0 ;  /* 0x20000019ff039230 */ /* 0x000fe20000004100 */
[----:B------:R-:W0:Y:S01]  /*4460*/  LDC.U8 R18, c[0x0][0x184] ;  /* 0x00006100ff127b82 */ /* 0x000e220000000000 */
[----:B------:R-:W-:Y:S01]  /*4470*/  @!P2 HADD2.F32 R4, -RZ, R23.H0_H0 ;  /* 0x20000017ff04a230 */ /* 0x000fe20000004100 */
[----:B------:R-:W1:Y:S08]  /*4480*/  @!P3 MUFU.SQRT R0, R0 ;  /* 0x000000000000b308 */ /* 0x000e700000002000 */
[----:B------:R-:W2:Y:S08]  /*4490*/  @!P1 MUFU.SQRT R22, R3 ;  /* 0x0000000300169308 */ /* 0x000eb00000002000 */
[----:B------:R-:W3:Y:S01]  /*44a0*/  @!P2 MUFU.SQRT R23, R4 ;  /* 0x000000040017a308 */ /* 0x000ee20000002000 */
[----:B-1----:R-:W-:-:S07]  /*44b0*/  @!P3 F2FP.PACK_AB R5, RZ, R0 ;  /* 0x00000000ff05b23e */ /* 0x002fce00000000ff */
[----:B------:R-:W1:Y:S01]  /*44c0*/  @!P0 MUFU.SQRT R25, R2 ;  /* 0x0000000200198308 */ /* 0x000e620000002000 */
[----:B--2---:R-:W-:Y:S02]  /*44d0*/  @!P1 F2FP.PACK_AB R22, RZ, R22 ;  /* 0x00000016ff16923e */ /* 0x004fe400000000ff */
[----:B---3--:R-:W-:Y:S02]  /*44e0*/  @!P2 F2FP.PACK_AB R23, RZ, R23 ;  /* 0x00000017ff17a23e */ /* 0x008fe400000000ff */
[----:B-1----:R-:W-:Y:S01]  /*44f0*/  @!P0 F2FP.PACK_AB R25, RZ, R25 ;  /* 0x00000019ff19823e */ /* 0x002fe200000000ff */
        /* <DEDUP_REMOVED lines=18> */
[----:B------:R-:W-:-:S03]  /*4620*/  IMAD.MOV.U32 R19, RZ, RZ, R24 ;  /* 0x000000ffff137224 */ /* 0x000fc600078e0018 */
[----:B------:R-:W0:Y:S02]  /*4630*/  F2I.FTZ.TRUNC.NTZ R5, R0 ;  /* 0x0000000000057305 */ /* 0x000e24000021f100 */
[----:B0-----:R0:W-:Y:S01]  /*4640*/  STG.E.U8 [R2.64], R5 ;  /* 0x0000000502007986 */ /* 0x0011e2000c101124 */
[----:B------:R-:W-:Y:S05]  /*4650*/  BRA `(.L_x_20149) ;  /* 0x00000fd000007947 */ /* 0x000fea0003800000 */
.L_x_20153:
[----:B------:R-:W-:Y:S01]  /*4660*/  HADD2.F32 R5, -RZ, R5.H0_H0 ;  /* 0x20000005ff057230 */ /* 0x000fe20000004100 */
[----:B------:R-:W-:-:S05]  /*4670*/  IMAD.MOV.U32 R19, RZ, RZ, R24 ;  /* 0x000000ffff137224 */ /* 0x000fca00078e0018 */
[----:B------:R-:W0:Y:S02]  /*4680*/  F2I.S64.TRUNC R4, R5 ;  /* 0x0000000500047311 */ /* 0x000e24000020d900 */
[----:B0-----:R0:W-:Y:S01]  /*4690*/  STG.E.U8 [R2.64], R4 ;  /* 0x0000000402007986 */ /* 0x0011e2000c101124 */
[----:B------:R-:W-:Y:S05]  /*46a0*/  BRA `(.L_x_20149) ;  /* 0x00000f8000007947 */ /* 0x000fea0003800000 */
.L_x_20152:
        /* <DEDUP_REMOVED lines=11> */
.L_x_20156:
[----:B------:R-:W-:Y:S01]  /*4760*/  HADD2.F32 R5, -RZ, R5.H0_H0 ;  /* 0x20000005ff057230 */ /* 0x000fe20000004100 */
[----:B------:R-:W-:-:S05]  /*4770*/  IMAD.MOV.U32 R19, RZ, RZ, R24 ;  /* 0x000000ffff137224 */ /* 0x000fca00078e0018 */
[----:B------:R-:W0:Y:S02]  /*4780*/  F2I.FTZ.TRUNC.NTZ R5, R5 ;  /* 0x0000000500057305 */ /* 0x000e24000021f100 */
[----:B0-----:R0:W-:Y:S01]  /*4790*/  STG.E [R2.64], R5 ;  /* 0x0000000502007986 */ /* 0x0011e2000c101924 */
[----:B------:R-:W-:Y:S05]  /*47a0*/  BRA `(.L_x_20149) ;  /* 0x00000e8000007947 */ /* 0x000fea0003800000 */
.L_x_20155:
[----:B------:R-:W-:Y:S01]  /*47b0*/  HADD2.F32 R5, -RZ, R5.H0_H0 ;  /* 0x20000005ff057230 */ /* 0x000fe20000004100 */
[----:B------:R-:W-:-:S05]  /*47c0*/  IMAD.MOV.U32 R19, RZ, RZ, R24 ;  /* 0x000000ffff137224 */ /* 0x000fca00078e0018 */
[----:B------:R-:W0:Y:S02]  /*47d0*/  F2I.FTZ.TRUNC.NTZ R5, R5 ;  /* 0x0000000500057305 */ /* 0x000e24000021f100 */
[----:B0-----:R0:W-:Y:S01]  /*47e0*/  STG.E.U16 [R2.64], R5 ;  /* 0x0000000502007986 */ /* 0x0011e2000c101524 */
[----:B------:R-:W-:Y:S05]  /*47f0*/  BRA `(.L_x_20149) ;  /* 0x00000e3000007947 */ /* 0x000fea0003800000 */
.L_x_20151:
        /* <DEDUP_REMOVED lines=10> */
.L_x_20158:
[----:B------:R0:W-:Y:S01]  /*48a0*/  STG.E.U16 [R2.64], R5 ;  /* 0x0000000502007986 */ /* 0x0001e2000c101524 */
[----:B------:R-:W-:Y:S01]  /*48b0*/  IMAD.MOV.U32 R19, RZ, RZ, R24 ;  /* 0x000000ffff137224 */ /* 0x000fe200078e0018 */
[----:B------:R-:W-:Y:S05]  /*48c0*/  BRA `(.L_x_20149) ;  /* 0x00000d6000007947 */ /* 0x000fea0003800000 */
.L_x_20157:
        /* <DEDUP_REMOVED lines=11> */
.L_x_20160:
[----:B------:R-:W-:Y:S01]  /*4980*/  HADD2.F32 R0, -RZ, R5.H0_H0 ;  /* 0x20000005ff007230 */ /* 0x000fe20000004100 */
[----:B------:R-:W-:-:S04]  /*4990*/  IMAD.MOV.U32 R19, RZ, RZ, R24 ;  /* 0x000000ffff137224 */ /* 0x000fc800078e0018 */
[----:B------:R-:W-:-:S04]  /*49a0*/  F2FP.PACK_AB R0, RZ, R0 ;  /* 0x00000000ff00723e */ /* 0x000fc800000000ff */
[----:B------:R-:W-:-:S05]  /*49b0*/  PRMT R0, R0, 0x5410, RZ ;  /* 0x0000541000007816 */ /* 0x000fca00000000ff */
[----:B------:R0:W-:Y:S01]  /*49c0*/  STG.E [R2.64], R0 ;  /* 0x0000000002007986 */ /* 0x0001e2000c101924 */
[----:B------:R-:W-:Y:S05]  /*49d0*/  BRA `(.L_x_20149) ;  /* 0x00000c5000007947 */ /* 0x000fea0003800000 */
.L_x_20159:
[----:B------:R-:W-:Y:S01]  /*49e0*/  HADD2.F32 R4, -RZ, R5.H0_H0 ;  /* 0x20000005ff047230 */ /* 0x000fe20000004100 */
[----:B------:R-:W-:-:S04]  /*49f0*/  IMAD.MOV.U32 R19, RZ, RZ, R24 ;  /* 0x000000ffff137224 */ /* 0x000fc800078e0018 */
[----:B------:R-:W-:-:S06]  /*4a00*/  FMUL.FTZ R4, R4, 1 ;  /* 0x3f80000004047820 */ /* 0x000fcc0000410000 */
[----:B------:R-:W0:Y:S02]  /*4a10*/  F2F.F64.F32 R4, R4 ;  /* 0x0000000400047310 */ /* 0x000e240000201800 */
[----:B0-----:R0:W-:Y:S01]  /*4a20*/  STG.E.64 [R2.64], R4 ;  /* 0x0000000402007986 */ /* 0x0011e2000c101b24 */
[----:B------:R-:W-:Y:S05]  /*4a30*/  BRA `(.L_x_20149) ;  /* 0x00000bf000007947 */ /* 0x000fea0003800000 */
.L_x_20150:
        /* <DEDUP_REMOVED lines=14> */
.L_x_20163:
[----:B------:R-:W-:Y:S01]  /*4b20*/  HADD2.F32 R5, -RZ, R5.H0_H0 ;  /* 0x20000005ff057230 */ /* 0x000fe20000004100 */
[----:B------:R-:W-:Y:S01]  /*4b30*/  CS2R R6, SRZ ;  /* 0x0000000000067805 */ /* 0x000fe2000001ff00 */
[----:B------:R-:W-:-:S03]  /*4b40*/  IMAD.MOV.U32 R19, RZ, RZ, R24 ;  /* 0x000000ffff137224 */ /* 0x000fc600078e0018 */
[----:B------:R-:W-:-:S06]  /*4b50*/  FMUL.FTZ R5, R5, 1 ;  /* 0x3f80000005057820 */ /* 0x000fcc0000410000 */
[----:B------:R-:W0:Y:S02]  /*4b60*/  F2F.F64.F32 R4, R5 ;  /* 0x0000000500047310 */ /* 0x000e240000201800 */
[----:B0-----:R0:W-:Y:S01]  /*4b70*/  STG.E.128 [R2.64], R4 ;  /* 0x0000000402007986 */ /* 0x0011e2000c101d24 */
[----:B------:R-:W-:Y:S05]  /*4b80*/  BRA `(.L_x_20149) ;  /* 0x00000aa000007947 */ /* 0x000fea0003800000 */
.L_x_20162:
        /* <DEDUP_REMOVED lines=21> */
.L_x_20167:
[----:B------:R-:W-:Y:S05]  /*4ce0*/  BSYNC B0 ;  /* 0x0000000000007941 */ /* 0x000fea0003800000 */
.L_x_20166:
[----:B------:R-:W-:Y:S01]  /*4cf0*/  LOP3.LUT R5, R0, R5, RZ, 0xfc, !PT ;  /* 0x0000000500057212 */ /* 0x000fe200078efcff */
[----:B------:R-:W-:-:S04]  /*4d00*/  IMAD.MOV.U32 R19, RZ, RZ, R24 ;  /* 0x000000ffff137224 */ /* 0x000fc800078e0018 */
[----:B------:R0:W-:Y:S01]  /*4d10*/  STG.E.U8 [R2.64], R5 ;  /* 0x0000000502007986 */ /* 0x0001e2000c101124 */
[----:B------:R-:W-:Y:S05]  /*4d20*/  BRA `(.L_x_20149) ;  /* 0x0000090000007947 */ /* 0x000fea0003800000 */
.L_x_20165:
        /* <DEDUP_REMOVED lines=13> */
.L_x_20169:
[----:B------:R-:W-:Y:S01]  /*4e00*/  IMAD.MOV.U32 R0, RZ, RZ, 0x7f ;  /* 0x0000007fff007424 */ /* 0x000fe200078e00ff */
[----:B------:R-:W-:-:S04]  /*4e10*/  ISETP.GT.U32.AND P0, PT, R4, 0x7f800000, PT ;  /* 0x7f8000000400780c */ /* 0x000fc80003f04070 */
[----:B------:R-:W-:-:S04]  /*4e20*/  SEL R0, R0, 0x7c, P0 ;  /* 0x0000007c00007807 */ /* 0x000fc80000000000 */
.L_x_20170:
[----:B------:R-:W-:Y:S05]  /*4e30*/  BSYNC B0 ;  /* 0x0000000000007941 */ /* 0x000fea0003800000 */
.L_x_20168:
[----:B------:R-:W-:Y:S01]  /*4e40*/  LOP3.LUT R4, R5, 0x80000000, RZ, 0xc0, !PT ;  /* 0x8000000005047812 */ /* 0x000fe200078ec0ff */
[----:B------:R-:W-:-:S03]  /*4e50*/  IMAD.MOV.U32 R19, RZ, RZ, R24 ;  /* 0x000000ffff137224 */ /* 0x000fc600078e0018 */
[----:B------:R-:W-:-:S04]  /*4e60*/  SHF.R.U32.HI R5, RZ, 0x18, R4 ;  /* 0x00000018ff057819 */ /* 0x000fc80000011604 */
[----:B------:R-:W-:-:S05]  /*4e70*/  LOP3.LUT R5, R0, R5, RZ, 0xfc, !PT ;  /* 0x0000000500057212 */ /* 0x000fca00078efcff */
[----:B------:R0:W-:Y:S01]  /*4e80*/  STG.E.U8 [R2.64], R5 ;  /* 0x0000000502007986 */ /* 0x0001e2000c101124 */
[----:B------:R-:W-:Y:S05]  /*4e90*/  BRA `(.L_x_20149) ;  /* 0x0000079000007947 */ /* 0x000fea0003800000 */
.L_x_20164:
[----:B------:R-:W-:Y:S01]  /*4ea0*/  HADD2.F32 R0, -RZ, R5.H0_H0 ;  /* 0x20000005ff007230 */ /* 0x000fe20000004100 */
[----:B------:R-:W-:-:S04]  /*4eb0*/  IMAD.MOV.U32 R19, RZ, RZ, R24 ;  /* 0x000000ffff137224 */ /* 0x000fc800078e0018 */
[----:B------:R-:W-:-:S05]  /*4ec0*/  F2FP.BF16.PACK_AB R0, RZ, R0 ;  /* 0x00000000ff00723e */ /* 0x000fca00000010ff */
[----:B------:R0:W-:Y:S01]  /*4ed0*/  STG.E.U16 [R2.64], R0 ;  /* 0x0000000002007986 */ /* 0x0001e2000c101524 */
[----:B------:R-:W-:Y:S05]  /*4ee0*/  BRA `(.L_x_20149) ;  /* 0x0000074000007947 */ /* 0x000fea0003800000 */
.L_x_20161:
        /* <DEDUP_REMOVED lines=13> */
.L_x_20173:
        /* <DEDUP_REMOVED lines=17> */
.L_x_20176:
[----:B------:R-:W-:-:S04]  /*50d0*/  LOP3.LUT R0, R7, 0x80000000, RZ, 0xc0, !PT ;  /* 0x8000000007007812 */ /* 0x000fc800078ec0ff */
[----:B------:R-:W-:-:S04]  /*50e0*/  SHF.R.U32.HI R5, RZ, 0x18, R0 ;  /* 0x00000018ff057819 */ /* 0x000fc80000011600 */
[----:B------:R-:W-:-:S04]  /*50f0*/  LOP3.LUT R4, R4, R5, RZ, 0xfc, !PT ;  /* 0x0000000504047212 */ /* 0x000fc800078efcff */
[----:B------:R-:W-:Y:S02]  /*5100*/  PRMT R0, R4, 0x7610, R0 ;  /* 0x0000761004007816 */ /* 0x000fe40000000000 */
.L_x_20175:
[----:B------:R-:W-:Y:S05]  /*5110*/  BSYNC B0 ;  /* 0x0000000000007941 */ /* 0x000fea0003800000 */
.L_x_20174:
[----:B------:R0:W-:Y:S01]  /*5120*/  STG.E.U8 [R2.64], R0 ;  /* 0x0000000002007986 */ /* 0x0001e2000c101124 */
[----:B------:R-:W-:Y:S01]  /*5130*/  IMAD.MOV.U32 R19, RZ, RZ, R24 ;  /* 0x000000ffff137224 */ /* 0x000fe200078e0018 */
[----:B------:R-:W-:Y:S05]  /*5140*/  BRA `(.L_x_20149) ;  /* 0x000004e000007947 */ /* 0x000fea0003800000 */
.L_x_20172:
        /* <DEDUP_REMOVED lines=17> */
.L_x_20179:
[----:B------:R-:W-:-:S04]  /*5260*/  LOP3.LUT R0, R7, 0x80000000, RZ, 0xc0, !PT ;  /* 0x8000000007007812 */ /* 0x000fc800078ec0ff */
[----:B------:R-:W-:-:S04]  /*5270*/  SHF.R.U32.HI R5, RZ, 0x18, R0 ;  /* 0x00000018ff057819 */ /* 0x000fc80000011600 */
[----:B------:R-:W-:-:S04]  /*5280*/  LOP3.LUT R4, R4, R5, RZ, 0xfc, !PT ;  /* 0x0000000504047212 */ /* 0x000fc800078efcff */
[----:B------:R-:W-:Y:S02]  /*5290*/  PRMT R0, R4, 0x7610, R0 ;  /* 0x0000761004007816 */ /* 0x000fe40000000000 */
.L_x_20178:
[----:B------:R-:W-:Y:S05]  /*52a0*/  BSYNC B0 ;  /* 0x0000000000007941 */ /* 0x000fea0003800000 */
.L_x_20177:
[----:B------:R0:W-:Y:S01]  /*52b0*/  STG.E.U8 [R2.64], R0 ;  /* 0x0000000002007986 */ /* 0x0001e2000c101124 */
[----:B------:R-:W-:Y:S01]  /*52c0*/  IMAD.MOV.U32 R19, RZ, RZ, R24 ;  /* 0x000000ffff137224 */ /* 0x000fe200078e0018 */
[----:B------:R-:W-:Y:S05]  /*52d0*/  BRA `(.L_x_20149) ;  /* 0x0000035000007947 */ /* 0x000fea0003800000 */
.L_x_20171:
        /* <DEDUP_REMOVED lines=23> */
.L_x_20154:
        /* <DEDUP_REMOVED lines=21> */
.L_x_20181:
[----:B------:R-:W-:Y:S01]  /*55a0*/  HADD2.F32 R5, -RZ, R5.H0_H0 ;  /* 0x20000005ff057230 */ /* 0x000fe20000004100 */
[----:B------:R-:W-:-:S05]  /*55b0*/  IMAD.MOV.U32 R19, RZ, RZ, R24 ;  /* 0x000000ffff137224 */ /* 0x000fca00078e0018 */
[----:B------:R-:W0:Y:S02]  /*55c0*/  F2I.U64.TRUNC R4, R5 ;  /* 0x0000000500047311 */ /* 0x000e24000020d800 */
[----:B0-----:R0:W-:Y:S01]  /*55d0*/  STG.E.64 [R2.64], R4 ;  /* 0x0000000402007986 */ /* 0x0011e2000c101b24 */
[----:B------:R-:W-:Y:S05]  /*55e0*/  BRA `(.L_x_20149) ;  /* 0x0000004000007947 */ /* 0x000fea0003800000 */
.L_x_20180:
[----:B------:R-:W-:Y:S01]  /*55f0*/  HADD2.F32 R5, -RZ, R5.H0_H0 ;  /* 0x20000005ff057230 */ /* 0x000fe20000004100 */
[----:B------:R-:W-:-:S05]  /*5600*/  IMAD.MOV.U32 R19, RZ, RZ, R24 ;  /* 0x000000ffff137224 */ /* 0x000fca00078e0018 */
[----:B------:R-:W0:Y:S02]  /*5610*/  F2I.FTZ.U32.TRUNC.NTZ R5, R5 ;  /* 0x0000000500057305 */ /* 0x000e24000021f000 */
[----:B0-----:R0:W-:Y:S02]  /*5620*/  STG.E [R2.64], R5 ;  /* 0x0000000502007986 */ /* 0x0011e4000c101924 */
.L_x_20149:
[----:B0-----:R-:W-:Y:S05]  /*5630*/  BSYNC B6 ;  /* 0x0000000000067941 */ /* 0x001fea0003800000 */
.L_x_20148:
        /* <DEDUP_REMOVED lines=23> */
.L_x_20187:
[----:B------:R-:W-:-:S06]  /*57b0*/  HADD2.F32 R5, -RZ, R25.H0_H0 ;  /* 0x20000019ff057230 */ /* 0x000fcc0000004100 */
[----:B------:R-:W0:Y:S02]  /*57c0*/  F2I.S64.TRUNC R4, R5 ;  /* 0x0000000500047311 */ /* 0x000e24000020d900 */
[----:B0-----:R0:W-:Y:S01]  /*57d0*/  STG.E.U8 [R2.64], R4 ;  /* 0x0000000402007986 */ /* 0x0011e2000c101124 */
[----:B------:R-:W-:Y:S05]  /*57e0*/  BRA `(.L_x_20189) ;  /* 0x00000e4000007947 */ /* 0x000fea0003800000 */
.L_x_20186:
        /* <DEDUP_REMOVED lines=10> */
.L_x_20191:
[----:B------:R-:W-:-:S06]  /*5890*/  HADD2.F32 R25, -RZ, R25.H0_H0 ;  /* 0x20000019ff197230 */ /* 0x000fcc0000004100 */
[----:B------:R-:W0:Y:S02]  /*58a0*/  F2I.FTZ.TRUNC.NTZ R25, R25 ;  /* 0x0000001900197305 */ /* 0x000e24000021f100 */
[----:B0-----:R0:W-:Y:S01]  /*58b0*/  STG.E [R2.64], R25 ;  /* 0x0000001902007986 */ /* 0x0011e2000c101924 */
[----:B------:R-:W-:Y:S05]  /*58c0*/  BRA `(.L_x_20189) ;  /* 0x00000d6000007947 */ /* 0x000fea0003800000 */
.L_x_20190:
[----:B------:R-:W-:-:S06]  /*58d0*/  HADD2.F32 R25, -RZ, R25.H0_H0 ;  /* 0x20000019ff197230 */ /* 0x000fcc0000004100 */
[----:B------:R-:W0:Y:S02]  /*58e0*/  F2I.FTZ.TRUNC.NTZ R25, R25 ;  /* 0x0000001900197305 */ /* 0x000e24000021f100 */
[----:B0-----:R0:W-:Y:S01]  /*58f0*/  STG.E.U16 [R2.64], R25 ;  /* 0x0000001902007986 */ /* 0x0011e2000c101524 */
[----:B------:R-:W-:Y:S05]  /*5900*/  BRA `(.L_x_20189) ;  /* 0x00000d2000007947 */ /* 0x000fea0003800000 */
.L_x_20185:
        /* <DEDUP_REMOVED lines=9> */
.L_x_20193:
[----:B------:R0:W-:Y:S01]  /*59a0*/  STG.E.U16 [R2.64], R25 ;  /* 0x0000001902007986 */ /* 0x0001e2000c101524 */
[----:B------:R-:W-:Y:S05]  /*59b0*/  BRA `(.L_x_20189) ;  /* 0x00000c7000007947 */ /* 0x000fea0003800000 */
.L_x_20192:
        /* <DEDUP_REMOVED lines=10> */
.L_x_20195:
[----:B------:R-:W-:-:S05]  /*5a60*/  HADD2.F32 R0, -RZ, R25.H0_H0 ;  /* 0x20000019ff007230 */ /* 0x000fca0000004100 */
[----:B------:R-:W-:-:S04]  /*5a70*/  F2FP.PACK_AB R0, RZ, R0 ;  /* 0x00000000ff00723e */ /* 0x000fc800000000ff */
[----:B------:R-:W-:-:S05]  /*5a80*/  PRMT R0, R0, 0x5410, RZ ;  /* 0x0000541000007816 */ /* 0x000fca00000000ff */
[----:B------:R0:W-:Y:S01]  /*5a90*/  STG.E [R2.64], R0 ;  /* 0x0000000002007986 */ /* 0x0001e2000c101924 */
[----:B------:R-:W-:Y:S05]  /*5aa0*/  BRA `(.L_x_20189) ;  /* 0x00000b8000007947 */ /* 0x000fea0003800000 */
.L_x_20194:
[----:B------:R-:W-:-:S05]  /*5ab0*/  HADD2.F32 R4, -RZ, R25.H0_H0 ;  /* 0x20000019ff047230 */ /* 0x000fca0000004100 */
[----:B------:R-:W-:-:S06]  /*5ac0*/  FMUL.FTZ R4, R4, 1 ;  /* 0x3f80000004047820 */ /* 0x000fcc0000410000 */
[----:B------:R-:W0:Y:S02]  /*5ad0*/  F2F.F64.F32 R4, R4 ;  /* 0x0000000400047310 */ /* 0x000e240000201800 */
[----:B0-----:R0:W-:Y:S01]  /*5ae0*/  STG.E.64 [R2.64], R4 ;  /* 0x0000000402007986 */ /* 0x0011e2000c101b24 */
[----:B------:R-:W-:Y:S05]  /*5af0*/  BRA `(.L_x_20189) ;  /* 0x00000b3000007947 */ /* 0x000fea0003800000 */
.L_x_20184:
        /* <DEDUP_REMOVED lines=13> */
.L_x_20198:
[----:B------:R-:W-:Y:S01]  /*5bd0*/  HADD2.F32 R25, -RZ, R25.H0_H0 ;  /* 0x20000019ff197230 */ /* 0x000fe20000004100 */
[----:B------:R-:W-:-:S04]  /*5be0*/  CS2R R6, SRZ ;  /* 0x0000000000067805 */ /* 0x000fc8000001ff00 */
[----:B------:R-:W-:-:S06]  /*5bf0*/  FMUL.FTZ R4, R25, 1 ;  /* 0x3f80000019047820 */ /* 0x000fcc0000410000 */
[----:B------:R-:W0:Y:S02]  /*5c00*/  F2F.F64.F32 R4, R4 ;  /* 0x0000000400047310 */ /* 0x000e240000201800 */
[----:B0-----:R0:W-:Y:S01]  /*5c10*/  STG.E.128 [R2.64], R4 ;  /* 0x0000000402007986 */ /* 0x0011e2000c101d24 */
[----:B------:R-:W-:Y:S05]  /*5c20*/  BRA `(.L_x_20189) ;  /* 0x00000a0000007947 */ /* 0x000fea0003800000 */
.L_x_20197:
        /* <DEDUP_REMOVED lines=21> */
.L_x_20202:
[----:B------:R-:W-:Y:S05]  /*5d80*/  BSYNC B0 ;  /* 0x0000000000007941 */ /* 0x000fea0003800000 */
.L_x_20201:
[----:B------:R-:W-:-:S05]  /*5d90*/  LOP3.LUT R5, R0, R5, RZ, 0xfc, !PT ;  /* 0x0000000500057212 */ /* 0x000fca00078efcff */
[----:B------:R0:W-:Y:S01]  /*5da0*/  STG.E.U8 [R2.64], R5 ;  /* 0x0000000502007986 */ /* 0x0001e2000c101124 */
[----:B------:R-:W-:Y:S05]  /*5db0*/  BRA `(.L_x_20189) ;  /* 0x0000087000007947 */ /* 0x000fea0003800000 */
.L_x_20200:
        /* <DEDUP_REMOVED lines=13> */
.L_x_20204:
[----:B------:R-:W-:Y:S01]  /*5e90*/  IMAD.MOV.U32 R0, RZ, RZ, 0x7f ;  /* 0x0000007fff007424 */ /* 0x000fe200078e00ff */
[----:B------:R-:W-:-:S04]  /*5ea0*/  ISETP.GT.U32.AND P0, PT, R4, 0x7f800000, PT ;  /* 0x7f8000000400780c */ /* 0x000fc80003f04070 */
[----:B------:R-:W-:-:S04]  /*5eb0*/  SEL R0, R0, 0x7c, P0 ;  /* 0x0000007c00007807 */ /* 0x000fc80000000000 */
.L_x_20205:
[----:B------:R-:W-:Y:S05]  /*5ec0*/  BSYNC B0 ;  /* 0x0000000000007941 */ /* 0x000fea0003800000 */
.L_x_20203:
[----:B------:R-:W-:-:S04]  /*5ed0*/  LOP3.LUT R4, R25, 0x80000000, RZ, 0xc0, !PT ;  /* 0x8000000019047812 */ /* 0x000fc800078ec0ff */
[----:B------:R-:W-:-:S04]  /*5ee0*/  SHF.R.U32.HI R5, RZ, 0x18, R4 ;  /* 0x00000018ff057819 */ /* 0x000fc80000011604 */
[----:B------:R-:W-:-:S05]  /*5ef0*/  LOP3.LUT R5, R0, R5, RZ, 0xfc, !PT ;  /* 0x0000000500057212 */ /* 0x000fca00078efcff */
[----:B------:R0:W-:Y:S01]  /*5f00*/  STG.E.U8 [R2.64], R5 ;  /* 0x0000000502007986 */ /* 0x0001e2000c101124 */
[----:B------:R-:W-:Y:S05]  /*5f10*/  BRA `(.L_x_20189) ;  /* 0x0000071000007947 */ /* 0x000fea0003800000 */
.L_x_20199:
[----:B------:R-:W-:-:S05]  /*5f20*/  HADD2.F32 R0, -RZ, R25.H0_H0 ;  /* 0x20000019ff007230 */ /* 0x000fca0000004100 */
[----:B------:R-:W-:-:S05]  /*5f30*/  F2FP.BF16.PACK_AB R0, RZ, R0 ;  /* 0x00000000ff00723e */ /* 0x000fca00000010ff */
[----:B------:R0:W-:Y:S01]  /*5f40*/  STG.E.U16 [R2.64], R0 ;  /* 0x0000000002007986 */ /* 0x0001e2000c101524 */
[----:B------:R-:W-:Y:S05]  /*5f50*/  BRA `(.L_x_20189) ;  /* 0x000006d000007947 */ /* 0x000fea0003800000 */
.L_x_20196:
        /* <DEDUP_REMOVED lines=12> */
.L_x_20208:
        /* <DEDUP_REMOVED lines=17> */
.L_x_20211:
[----:B------:R-:W-:-:S04]  /*6130*/  LOP3.LUT R0, R25, 0x80000000, RZ, 0xc0, !PT ;  /* 0x8000000019007812 */ /* 0x000fc800078ec0ff */
[----:B------:R-:W-:-:S04]  /*6140*/  SHF.R.U32.HI R5, RZ, 0x18, R0 ;  /* 0x00000018ff057819 */ /* 0x000fc80000011600 */
[----:B------:R-:W-:-:S04]  /*6150*/  LOP3.LUT R4, R4, R5, RZ, 0xfc, !PT ;  /* 0x0000000504047212 */ /* 0x000fc800078efcff */
[----:B------:R-:W-:Y:S02]  /*6160*/  PRMT R0, R4, 0x7610, R0 ;  /* 0x0000761004007816 */ /* 0x000fe40000000000 */
.L_x_20210:
[----:B------:R-:W-:Y:S05]  /*6170*/  BSYNC B0 ;  /* 0x0000000000007941 */ /* 0x000fea0003800000 */
.L_x_20209:
[----:B------:R0:W-:Y:S01]  /*6180*/  STG.E.U8 [R2.64], R0 ;  /* 0x0000000002007986 */ /* 0x0001e2000c101124 */
[----:B------:R-:W-:Y:S05]  /*6190*/  BRA `(.L_x_20189) ;  /* 0x0000049000007947 */ /* 0x000fea0003800000 */
.L_x_20207:
        /* <DEDUP_REMOVED lines=17> */
.L_x_20214:
[----:B------:R-:W-:-:S04]  /*62b0*/  LOP3.LUT R0, R25, 0x80000000, RZ, 0xc0, !PT ;  /* 0x8000000019007812 */ /* 0x000fc800078ec0ff */
[----:B------:R-:W-:-:S04]  /*62c0*/  SHF.R.U32.HI R5, RZ, 0x18, R0 ;  /* 0x00000018ff057819 */ /* 0x000fc80000011600 */
[----:B------:R-:W-:-:S04]  /*62d0*/  LOP3.LUT R4, R4, R5, RZ, 0xfc, !PT ;  /* 0x0000000504047212 */ /* 0x000fc800078efcff */
[----:B------:R-:W-:Y:S02]  /*62e0*/  PRMT R0, R4, 0x7610, R0 ;  /* 0x0000761004007816 */ /* 0x000fe40000000000 */
.L_x_20213:
[----:B------:R-:W-:Y:S05]  /*62f0*/  BSYNC B0 ;  /* 0x0000000000007941 */ /* 0x000fea0003800000 */
.L_x_20212:
[----:B------:R0:W-:Y:S01]  /*6300*/  STG.E.U8 [R2.64], R0 ;  /* 0x0000000002007986 */ /* 0x0001e2000c101124 */
[----:B------:R-:W-:Y:S05]  /*6310*/  BRA `(.L_x_20189) ;  /* 0x0000031000007947 */ /* 0x000fea0003800000 */
.L_x_20206:
        /* <DEDUP_REMOVED lines=22> */
.L_x_20188:
        /* <DEDUP_REMOVED lines=20> */
.L_x_20216:
[----:B------:R-:W-:-:S06]  /*65c0*/  HADD2.F32 R4, -RZ, R25.H0_H0 ;  /* 0x20000019ff047230 */ /* 0x000fcc0000004100 */
[----:B------:R-:W0:Y:S02]  /*65d0*/  F2I.U64.TRUNC R4, R4 ;  /* 0x0000000400047311 */ /* 0x000e24000020d800 */
[----:B0-----:R0:W-:Y:S01]  /*65e0*/  STG.E.64 [R2.64], R4 ;  /* 0x0000000402007986 */ /* 0x0011e2000c101b24 */
[----:B------:R-:W-:Y:S05]  /*65f0*/  BRA `(.L_x_20189) ;  /* 0x0000003000007947 */ /* 0x000fea0003800000 */
.L_x_20215:
[----:B------:R-:W-:-:S06]  /*6600*/  HADD2.F32 R25, -RZ, R25.H0_H0 ;  /* 0x20000019ff197230 */ /* 0x000fcc0000004100 */
[----:B------:R-:W0:Y:S02]  /*6610*/  F2I.FTZ.U32.TRUNC.NTZ R25, R25 ;  /* 0x0000001900197305 */ /* 0x000e24000021f000 */
[----:B0-----:R0:W-:Y:S02]  /*6620*/  STG.E [R2.64], R25 ;  /* 0x0000001902007986 */ /* 0x0011e4000c101924 */
.L_x_20189:
        /* <DEDUP_REMOVED lines=23> */
.L_x_20220:
[----:B------:R-:W-:-:S06]  /*67a0*/  HADD2.F32 R5, -RZ, R22.H0_H0 ;  /* 0x20000016ff057230 */ /* 0x000fcc0000004100 */
[----:B------:R-:W0:Y:S02]  /*67b0*/  F2I.S64.TRUNC R4, R5 ;  /* 0x0000000500047311 */ /* 0x000e24000020d900 */
[----:B0-----:R0:W-:Y:S01]  /*67c0*/  STG.E.U8 [R2.64], R4 ;  /* 0x0000000402007986 */ /* 0x0011e2000c101124 */
[----:B------:R-:W-:Y:S05]  /*67d0*/  BRA `(.L_x_20222) ;  /* 0x00000e4000007947 */ /* 0x000fea0003800000 */
.L_x_20219:
        /* <DEDUP_REMOVED lines=10> */
.L_x_20224:
[----:B------:R-:W-:-:S04]  /*6880*/  HADD2.F32 R22, -RZ, R22.H0_H0 ;  /* 0x20000016ff167230 */ /* 0x000fc80000004100 */
[----:B------:R-:W0:Y:S02]  /*6890*/  F2I.FTZ.TRUNC.NTZ R5, R22 ;  /* 0x0000001600057305 */ /* 0x000e24000021f100 */
[----:B0-----:R0:W-:Y:S01]  /*68a0*/  STG.E [R2.64], R5 ;  /* 0x0000000502007986 */ /* 0x0011e2000c101924 */
[----:B------:R-:W-:Y:S05]  /*68b0*/  BRA `(.L_x_20222) ;  /* 0x00000d6000007947 */ /* 0x000fea0003800000 */
.L_x_20223:
[----:B------:R-:W-:-:S04]  /*68c0*/  HADD2.F32 R22, -RZ, R22.H0_H0 ;  /* 0x20000016ff167230 */ /* 0x000fc80000004100 */
[----:B------:R-:W0:Y:S02]  /*68d0*/  F2I.FTZ.TRUNC.NTZ R5, R22 ;  /* 0x0000001600057305 */ /* 0x000e24000021f100 */
[----:B0-----:R0:W-:Y:S01]  /*68e0*/  STG.E.U16 [R2.64], R5 ;  /* 0x0000000502007986 */ /* 0x0011e2000c101524 */
[----:B------:R-:W-:Y:S05]  /*68f0*/  BRA `(.L_x_20222) ;  /* 0x00000d2000007947 */ /* 0x000fea0003800000 */
.L_x_20218:
        /* <DEDUP_REMOVED lines=9> */
.L_x_20226:
[----:B------:R0:W-:Y:S01]  /*6990*/  STG.E.U16 [R2.64], R22 ;  /* 0x0000001602007986 */ /* 0x0001e2000c101524 */
[----:B------:R-:W-:Y:S05]  /*69a0*/  BRA `(.L_x_20222) ;  /* 0x00000c7000007947 */ /* 0x000fea0003800000 */
.L_x_20225:
        /* <DEDUP_REMOVED lines=10> */
.L_x_20228:
[----:B------:R-:W-:-:S05]  /*6a50*/  HADD2.F32 R0, -RZ, R22.H0_H0 ;  /* 0x20000016ff007230 */ /* 0x000fca0000004100 */
[----:B------:R-:W-:-:S04]  /*6a60*/  F2FP.PACK_AB R0, RZ, R0 ;  /* 0x00000000ff00723e */ /* 0x000fc800000000ff */
[----:B------:R-:W-:-:S05]  /*6a70*/  PRMT R0, R0, 0x5410, RZ ;  /* 0x0000541000007816 */ /* 0x000fca00000000ff */
[----:B------:R0:W-:Y:S01]  /*6a80*/  STG.E [R2.64], R0 ;  /* 0x0000000002007986 */ /* 0x0001e2000c101924 */
[----:B------:R-:W-:Y:S05]  /*6a90*/  BRA `(.L_x_20222) ;  /* 0x00000b8000007947 */ /* 0x000fea0003800000 */
.L_x_20227:
[----:B------:R-:W-:-:S05]  /*6aa0*/  HADD2.F32 R4, -RZ, R22.H0_H0 ;  /* 0x20000016ff047230 */ /* 0x000fca0000004100 */
[----:B------:R-:W-:-:S06]  /*6ab0*/  FMUL.FTZ R4, R4, 1 ;  /* 0x3f80000004047820 */ /* 0x000fcc0000410000 */
[----:B------:R-:W0:Y:S02]  /*6ac0*/  F2F.F64.F32 R4, R4 ;  /* 0x0000000400047310 */ /* 0x000e240000201800 */
[----:B0-----:R0:W-:Y:S01]  /*6ad0*/  STG.E.64 [R2.64], R4 ;  /* 0x0000000402007986 */ /* 0x0011e2000c101b24 */
[----:B------:R-:W-:Y:S05]  /*6ae0*/  BRA `(.L_x_20222) ;  /* 0x00000b3000007947 */ /* 0x000fea0003800000 */
.L_x_20217:
        /* <DEDUP_REMOVED lines=13> */
.L_x_20231:
[----:B------:R-:W-:Y:S01]  /*6bc0*/  HADD2.F32 R22, -RZ, R22.H0_H0 ;  /* 0x20000016ff167230 */ /* 0x000fe20000004100 */
[----:B------:R-:W-:-:S04]  /*6bd0*/  CS2R R6, SRZ ;  /* 0x0000000000067805 */ /* 0x000fc8000001ff00 */
[----:B------:R-:W-:-:S06]  /*6be0*/  FMUL.FTZ R4, R22, 1 ;  /* 0x3f80000016047820 */ /* 0x000fcc0000410000 */
[----:B------:R-:W0:Y:S02]  /*6bf0*/  F2F.F64.F32 R4, R4 ;  /* 0x0000000400047310 */ /* 0x000e240000201800 */
[----:B0-----:R0:W-:Y:S01]  /*6c00*/  STG.E.128 [R2.64], R4 ;  /* 0x0000000402007986 */ /* 0x0011e2000c101d24 */
[----:B------:R-:W-:Y:S05]  /*6c10*/  BRA `(.L_x_20222) ;  /* 0x00000a0000007947 */ /* 0x000fea0003800000 */
.L_x_20230:
        /* <DEDUP_REMOVED lines=21> */
.L_x_20235:
[----:B------:R-:W-:Y:S05]  /*6d70*/  BSYNC B0 ;  /* 0x0000000000007941 */ /* 0x000fea0003800000 */
.L_x_20234:
[----:B------:R-:W-:-:S05]  /*6d80*/  LOP3.LUT R5, R0, R5, RZ, 0xfc, !PT ;  /* 0x0000000500057212 */ /* 0x000fca00078efcff */
[----:B------:R0:W-:Y:S01]  /*6d90*/  STG.E.U8 [R2.64], R5 ;  /* 0x0000000502007986 */ /* 0x0001e2000c101124 */
[----:B------:R-:W-:Y:S05]  /*6da0*/  BRA `(.L_x_20222) ;  /* 0x0000087000007947 */ /* 0x000fea0003800000 */
.L_x_20233:
        /* <DEDUP_REMOVED lines=13> */
.L_x_20237:
[----:B------:R-:W-:Y:S01]  /*6e80*/  IMAD.MOV.U32 R0, RZ, RZ, 0x7f ;  /* 0x0000007fff007424 */ /* 0x000fe200078e00ff */
[----:B------:R-:W-:-:S04]  /*6e90*/  ISETP.GT.U32.AND P0, PT, R4, 0x7f800000, PT ;  /* 0x7f8000000400780c */ /* 0x000fc80003f04070 */
[----:B------:R-:W-:-:S04]  /*6ea0*/  SEL R0, R0, 0x7c, P0 ;  /* 0x0000007c00007807 */ /* 0x000fc80000000000 */
.L_x_20238:
[----:B------:R-:W-:Y:S05]  /*6eb0*/  BSYNC B0 ;  /* 0x0000000000007941 */ /* 0x000fea0003800000 */
.L_x_20236:
[----:B------:R-:W-:-:S04]  /*6ec0*/  LOP3.LUT R4, R5, 0x80000000, RZ, 0xc0, !PT ;  /* 0x8000000005047812 */ /* 0x000fc800078ec0ff */
[----:B------:R-:W-:-:S04]  /*6ed0*/  SHF.R.U32.HI R5, RZ, 0x18, R4 ;  /* 0x00000018ff057819 */ /* 0x000fc80000011604 */
[----:B------:R-:W-:-:S05]  /*6ee0*/  LOP3.LUT R5, R0, R5, RZ, 0xfc, !PT ;  /* 0x0000000500057212 */ /* 0x000fca00078efcff */
[----:B------:R0:W-:Y:S01]  /*6ef0*/  STG.E.U8 [R2.64], R5 ;  /* 0x0000000502007986 */ /* 0x0001e2000c101124 */
[----:B------:R-:W-:Y:S05]  /*6f00*/  BRA `(.L_x_20222) ;  /* 0x0000071000007947 */ /* 0x000fea0003800000 */
.L_x_20232:
[----:B------:R-:W-:-:S05]  /*6f10*/  HADD2.F32 R0, -RZ, R22.H0_H0 ;  /* 0x20000016ff007230 */ /* 0x000fca0000004100 */
[----:B------:R-:W-:-:S05]  /*6f20*/  F2FP.BF16.PACK_AB R0, RZ, R0 ;  /* 0x00000000ff00723e */ /* 0x000fca00000010ff */
[----:B------:R0:W-:Y:S01]  /*6f30*/  STG.E.U16 [R2.64], R0 ;  /* 0x0000000002007986 */ /* 0x0001e2000c101524 */
[----:B------:R-:W-:Y:S05]  /*6f40*/  BRA `(.L_x_20222) ;  /* 0x000006d000007947 */ /* 0x000fea0003800000 */
.L_x_20229:
        /* <DEDUP_REMOVED lines=12> */
.L_x_20241:
        /* <DEDUP_REMOVED lines=17> */
.L_x_20244:
[----:B------:R-:W-:-:S04]  /*7120*/  LOP3.LUT R0, R7, 0x80000000, RZ, 0xc0, !PT ;  /* 0x8000000007007812 */ /* 0x000fc800078ec0ff */
[----:B------:R-:W-:-:S04]  /*7130*/  SHF.R.U32.HI R5, RZ, 0x18, R0 ;  /* 0x00000018ff057819 */ /* 0x000fc80000011600 */
[----:B------:R-:W-:-:S04]  /*7140*/  LOP3.LUT R4, R4, R5, RZ, 0xfc, !PT ;  /* 0x0000000504047212 */ /* 0x000fc800078efcff */
[----:B------:R-:W-:Y:S02]  /*7150*/  PRMT R0, R4, 0x7610, R0 ;  /* 0x0000761004007816 */ /* 0x000fe40000000000 */
.L_x_20243:
[----:B------:R-:W-:Y:S05]  /*7160*/  BSYNC B0 ;  /* 0x0000000000007941 */ /* 0x000fea0003800000 */
.L_x_20242:
[----:B------:R0:W-:Y:S01]  /*7170*/  STG.E.U8 [R2.64], R0 ;  /* 0x0000000002007986 */ /* 0x0001e2000c101124 */
[----:B------:R-:W-:Y:S05]  /*7180*/  BRA `(.L_x_20222) ;  /* 0x0000049000007947 */ /* 0x000fea0003800000 */
.L_x_20240:
        /* <DEDUP_REMOVED lines=17> */
.L_x_20247:
[----:B------:R-:W-:-:S04]  /*72a0*/  LOP3.LUT R0, R7, 0x80000000, RZ, 0xc0, !PT ;  /* 0x8000000007007812 */ /* 0x000fc800078ec0ff */
[----:B------:R-:W-:-:S04]  /*72b0*/  SHF.R.U32.HI R5, RZ, 0x18, R0 ;  /* 0x00000018ff057819 */ /* 0x000fc80000011600 */
[----:B------:R-:W-:-:S04]  /*72c0*/  LOP3.LUT R4, R4, R5, RZ, 0xfc, !PT ;  /* 0x0000000504047212 */ /* 0x000fc800078efcff */
[----:B------:R-:W-:Y:S02]  /*72d0*/  PRMT R0, R4, 0x7610, R0 ;  /* 0x0000761004007816 */ /* 0x000fe40000000000 */
.L_x_20246:
[----:B------:R-:W-:Y:S05]  /*72e0*/  BSYNC B0 ;  /* 0x0000000000007941 */ /* 0x000fea0003800000 */
.L_x_20245:
[----:B------:R0:W-:Y:S01]  /*72f0*/  STG.E.U8 [R2.64], R0 ;  /* 0x0000000002007986 */ /* 0x0001e2000c101124 */
[----:B------:R-:W-:Y:S05]  /*7300*/  BRA `(.L_x_20222) ;  /* 0x0000031000007947 */ /* 0x000fea0003800000 */
.L_x_20239:
        /* <DEDUP_REMOVED lines=22> */
.L_x_20221:
        /* <DEDUP_REMOVED lines=20> */
.L_x_20249:
[----:B------:R-:W-:-:S06]  /*75b0*/  HADD2.F32 R4, -RZ, R22.H0_H0 ;  /* 0x20000016ff047230 */ /* 0x000fcc0000004100 */
[----:B------:R-:W0:Y:S02]  /*75c0*/  F2I.U64.TRUNC R4, R4 ;  /* 0x0000000400047311 */ /* 0x000e24000020d800 */
[----:B0-----:R0:W-:Y:S01]  /*75d0*/  STG.E.64 [R2.64], R4 ;  /* 0x0000000402007986 */ /* 0x0011e2000c101b24 */
[----:B------:R-:W-:Y:S05]  /*75e0*/  BRA `(.L_x_20222) ;  /* 0x0000003000007947 */ /* 0x000fea0003800000 */
.L_x_20248:
[----:B------:R-:W-:-:S04]  /*75f0*/  HADD2.F32 R22, -RZ, R22.H0_H0 ;  /* 0x20000016ff167230 */ /* 0x000fc80000004100 */
[----:B------:R-:W0:Y:S02]  /*7600*/  F2I.FTZ.U32.TRUNC.NTZ R5, R22 ;  /* 0x0000001600057305 */ /* 0x000e24000021f000 */
[----:B0-----:R0:W-:Y:S02]  /*7610*/  STG.E [R2.64], R5 ;  /* 0x0000000502007986 */ /* 0x0011e4000c101924 */
.L_x_20222:
[----:B------:R-:W-:Y:S02]  /*7620*/  IADD3 R19, R19, 0x80, RZ ;  /* 0x0000008013137810 */ /* 0x000fe40007ffe0ff */
.L_x_20183:
[----:B------:R-:W-:Y:S05]  /*7630*/  BSYNC B6 ;  /* 0x0000000000067941 */ /* 0x000fea0003800000 */
.L_x_20182:
        /* <DEDUP_REMOVED lines=21> */
.L_x_20253:
[----:B------:R-:W-:-:S06]  /*7790*/  HADD2.F32 R5, -RZ, R23.H0_H0 ;  /* 0x20000017ff057230 */ /* 0x000fcc0000004100 */
[----:B------:R-:W0:Y:S02]  /*77a0*/  F2I.S64.TRUNC R4, R5 ;  /* 0x0000000500047311 */ /* 0x000e24000020d900 */
[----:B0-----:R-:W-:Y:S01]  /*77b0*/  STG.E.U8 [R2.64], R4 ;  /* 0x0000000402007986 */ /* 0x001fe2000c101124 */
[----:B------:R-:W-:Y:S05]  /*77c0*/  EXIT ;  /* 0x000000000000794d */ /* 0x000fea0003800000 */
.L_x_20252:
        /* <DEDUP_REMOVED lines=10> */
.L_x_20256:
[----:B------:R-:W-:-:S06]  /*7870*/  HADD2.F32 R23, -RZ, R23.H0_H0 ;  /* 0x20000017ff177230 */ /* 0x000fcc0000004100 */
[----:B------:R-:W0:Y:S02]  /*7880*/  F2I.FTZ.TRUNC.NTZ R23, R23 ;  /* 0x0000001700177305 */ /* 0x000e24000021f100 */
[----:B0-----:R-:W-:Y:S01]  /*7890*/  STG.E [R2.64], R23 ;  /* 0x0000001702007986 */ /* 0x001fe2000c101924 */
[----:B------:R-:W-:Y:S05]  /*78a0*/  EXIT ;  /* 0x000000000000794d */ /* 0x000fea0003800000 */
.L_x_20255:
[----:B------:R-:W-:-:S06]  /*78b0*/  HADD2.F32 R23, -RZ, R23.H0_H0 ;  /* 0x20000017ff177230 */ /* 0x000fcc0000004100 */
[----:B------:R-:W0:Y:S02]  /*78c0*/  F2I.FTZ.TRUNC.NTZ R23, R23 ;  /* 0x0000001700177305 */ /* 0x000e24000021f100 */
[----:B0-----:R-:W-:Y:S01]  /*78d0*/  STG.E.U16 [R2.64], R23 ;  /* 0x0000001702007986 */ /* 0x001fe2000c101524 */
[----:B------:R-:W-:Y:S05]  /*78e0*/  EXIT ;  /* 0x000000000000794d */ /* 0x000fea0003800000 */
.L_x_20251:
        /* <DEDUP_REMOVED lines=9> */
.L_x_20258:
[----:B------:R-:W-:Y:S01]  /*7980*/  STG.E.U16 [R2.64], R23 ;  /* 0x0000001702007986 */ /* 0x000fe2000c101524 */
[----:B------:R-:W-:Y:S05]  /*7990*/  EXIT ;  /* 0x000000000000794d */ /* 0x000fea0003800000 */
.L_x_20257:
        /* <DEDUP_REMOVED lines=10> */
.L_x_20260:
[----:B------:R-:W-:-:S05]  /*7a40*/  HADD2.F32 R0, -RZ, R23.H0_H0 ;  /* 0x20000017ff007230 */ /* 0x000fca0000004100 */
[----:B------:R-:W-:-:S04]  /*7a50*/  F2FP.PACK_AB R0, RZ, R0 ;  /* 0x00000000ff00723e */ /* 0x000fc800000000ff */
[----:B------:R-:W-:-:S05]  /*7a60*/  PRMT R0, R0, 0x5410, RZ ;  /* 0x0000541000007816 */ /* 0x000fca00000000ff */
[----:B------:R-:W-:Y:S01]  /*7a70*/  STG.E [R2.64], R0 ;  /* 0x0000000002007986 */ /* 0x000fe2000c101924 */
[----:B------:R-:W-:Y:S05]  /*7a80*/  EXIT ;  /* 0x000000000000794d */ /* 0x000fea0003800000 */
.L_x_20259:
[----:B------:R-:W-:-:S05]  /*7a90*/  HADD2.F32 R4, -RZ, R23.H0_H0 ;  /* 0x20000017ff047230 */ /* 0x000fca0000004100 */
[----:B------:R-:W-:-:S06]  /*7aa0*/  FMUL.FTZ R4, R4, 1 ;  /* 0x3f80000004047820 */ /* 0x000fcc0000410000 */
[----:B------:R-:W0:Y:S02]  /*7ab0*/  F2F.F64.F32 R4, R4 ;  /* 0x0000000400047310 */ /* 0x000e240000201800 */
[----:B0-----:R-:W-:Y:S01]  /*7ac0*/  STG.E.64 [R2.64], R4 ;  /* 0x0000000402007986 */ /* 0x001fe2000c101b24 */
[----:B------:R-:W-:Y:S05]  /*7ad0*/  EXIT ;  /* 0x000000000000794d */ /* 0x000fea0003800000 */
.L_x_20250:
        /* <DEDUP_REMOVED lines=13> */
.L_x_20263:
[----:B------:R-:W-:Y:S01]  /*7bb0*/  HADD2.F32 R23, -RZ, R23.H0_H0 ;  /* 0x20000017ff177230 */ /* 0x000fe20000004100 */
[----:B------:R-:W-:-:S04]  /*7bc0*/  CS2R R6, SRZ ;  /* 0x0000000000067805 */ /* 0x000fc8000001ff00 */
[----:B------:R-:W-:-:S06]  /*7bd0*/  FMUL.FTZ R4, R23, 1 ;  /* 0x3f80000017047820 */ /* 0x000fcc0000410000 */
[----:B------:R-:W0:Y:S02]  /*7be0*/  F2F.F64.F32 R4, R4 ;  /* 0x0000000400047310 */ /* 0x000e240000201800 */
[----:B0-----:R-:W-:Y:S01]  /*7bf0*/  STG.E.128 [R2.64], R4 ;  /* 0x0000000402007986 */ /* 0x001fe2000c101d24 */
[----:B------:R-:W-:Y:S05]  /*7c00*/  EXIT ;  /* 0x000000000000794d */ /* 0x000fea0003800000 */
.L_x_20262:
        /* <DEDUP_REMOVED lines=21> */
.L_x_20267:
[----:B------:R-:W-:Y:S05]  /*7d60*/  BSYNC B0 ;  /* 0x0000000000007941 */ /* 0x000fea0003800000 */
.L_x_20266:
[----:B------:R-:W-:-:S05]  /*7d70*/  LOP3.LUT R5, R0, R5, RZ, 0xfc, !PT ;  /* 0x0000000500057212 */ /* 0x000fca00078efcff */
[----:B------:R-:W-:Y:S01]  /*7d80*/  STG.E.U8 [R2.64], R5 ;  /* 0x0000000502007986 */ /* 0x000fe2000c101124 */
[----:B------:R-:W-:Y:S05]  /*7d90*/  EXIT ;  /* 0x000000000000794d */ /* 0x000fea0003800000 */
.L_x_20265:
        /* <DEDUP_REMOVED lines=13> */
.L_x_20269:
[----:B------:R-:W-:Y:S01]  /*7e70*/  IMAD.MOV.U32 R0, RZ, RZ, 0x7f ;  /* 0x0000007fff007424 */ /* 0x000fe200078e00ff */
[----:B------:R-:W-:-:S04]  /*7e80*/  ISETP.GT.U32.AND P0, PT, R4, 0x7f800000, PT ;  /* 0x7f8000000400780c */ /* 0x000fc80003f04070 */
[----:B------:R-:W-:-:S04]  /*7e90*/  SEL R0, R0, 0x7c, P0 ;  /* 0x0000007c00007807 */ /* 0x000fc80000000000 */
.L_x_20270:
[----:B------:R-:W-:Y:S05]  /*7ea0*/  BSYNC B0 ;  /* 0x0000000000007941 */ /* 0x000fea0003800000 */
.L_x_20268:
[----:B------:R-:W-:-:S04]  /*7eb0*/  LOP3.LUT R4, R23, 0x80000000, RZ, 0xc0, !PT ;  /* 0x8000000017047812 */ /* 0x000fc800078ec0ff */
[----:B------:R-:W-:-:S04]  /*7ec0*/  SHF.R.U32.HI R5, RZ, 0x18, R4 ;  /* 0x00000018ff057819 */ /* 0x000fc80000011604 */
[----:B------:R-:W-:-:S05]  /*7ed0*/  LOP3.LUT R5, R0, R5, RZ, 0xfc, !PT ;  /* 0x0000000500057212 */ /* 0x000fca00078efcff */
[----:B------:R-:W-:Y:S01]  /*7ee0*/  STG.E.U8 [R2.64], R5 ;  /* 0x0000000502007986 */ /* 0x000fe2000c101124 */
[----:B------:R-:W-:Y:S05]  /*7ef0*/  EXIT ;  /* 0x000000000000794d */ /* 0x000fea0003800000 */
.L_x_20264:
[----:B------:R-:W-:-:S05]  /*7f00*/  HADD2.F32 R0, -RZ, R23.H0_H0 ;  /* 0x20000017ff007230 */ /* 0x000fca0000004100 */
[----:B------:R-:W-:-:S05]  /*7f10*/  F2FP.BF16.PACK_AB R0, RZ, R0 ;  /* 0x00000000ff00723e */ /* 0x000fca00000010ff */
[----:B------:R-:W-:Y:S01]  /*7f20*/  STG.E.U16 [R2.64], R0 ;  /* 0x0000000002007986 */ /* 0x000fe2000c101524 */
[----:B------:R-:W-:Y:S05]  /*7f30*/  EXIT ;  /* 0x000000000000794d */ /* 0x000fea0003800000 */
.L_x_20261:
        /* <DEDUP_REMOVED lines=12> */
.L_x_20273:
        /* <DEDUP_REMOVED lines=17> */
.L_x_20276:
[----:B------:R-:W-:-:S04]  /*8110*/  LOP3.LUT R0, R23, 0x80000000, RZ, 0xc0, !PT ;  /* 0x8000000017007812 */ /* 0x000fc800078ec0ff */
[----:B------:R-:W-:-:S04]  /*8120*/  SHF.R.U32.HI R5, RZ, 0x18, R0 ;  /* 0x00000018ff057819 */ /* 0x000fc80000011600 */
[----:B------:R-:W-:-:S04]  /*8130*/  LOP3.LUT R4, R4, R5, RZ, 0xfc, !PT ;  /* 0x0000000504047212 */ /* 0x000fc800078efcff */
[----:B------:R-:W-:Y:S02]  /*8140*/  PRMT R0, R4, 0x7610, R0 ;  /* 0x0000761004007816 */ /* 0x000fe40000000000 */
.L_x_20275:
[----:B------:R-:W-:Y:S05]  /*8150*/  BSYNC B0 ;  /* 0x0000000000007941 */ /* 0x000fea0003800000 */
.L_x_20274:
[----:B------:R-:W-:Y:S01]  /*8160*/  STG.E.U8 [R2.64], R0 ;  /* 0x0000000002007986 */ /* 0x000fe2000c101124 */
[----:B------:R-:W-:Y:S05]  /*8170*/  EXIT ;  /* 0x000000000000794d */ /* 0x000fea0003800000 */
.L_x_20272:
        /* <DEDUP_REMOVED lines=17> */
.L_x_20279:
[----:B------:R-:W-:-:S04]  /*8290*/  LOP3.LUT R0, R23, 0x80000000, RZ, 0xc0, !PT ;  /* 0x8000000017007812 */ /* 0x000fc800078ec0ff */
[----:B------:R-:W-:-:S04]  /*82a0*/  SHF.R.U32.HI R5, RZ, 0x18, R0 ;  /* 0x00000018ff057819 */ /* 0x000fc80000011600 */
[----:B------:R-:W-:-:S04]  /*82b0*/  LOP3.LUT R4, R4, R5, RZ, 0xfc, !PT ;  /* 0x0000000504047212 */ /* 0x000fc800078efcff */
[----:B------:R-:W-:Y:S02]  /*82c0*/  PRMT R0, R4, 0x7610, R0 ;  /* 0x0000761004007816 */ /* 0x000fe40000000000 */
.L_x_20278:
[----:B------:R-:W-:Y:S05]  /*82d0*/  BSYNC B0 ;  /* 0x0000000000007941 */ /* 0x000fea0003800000 */
.L_x_20277:
[----:B------:R-:W-:Y:S01]  /*82e0*/  STG.E.U8 [R2.64], R0 ;  /* 0x0000000002007986 */ /* 0x000fe2000c101124 */
[----:B------:R-:W-:Y:S05]  /*82f0*/  EXIT ;  /* 0x000000000000794d */ /* 0x000fea0003800000 */
.L_x_20271:
        /* <DEDUP_REMOVED lines=22> */
.L_x_20254:
        /* <DEDUP_REMOVED lines=20> */
.L_x_20281:
[----:B------:R-:W-:-:S06]  /*85a0*/  HADD2.F32 R4, -RZ, R23.H0_H0 ;  /* 0x20000017ff047230 */ /* 0x000fcc0000004100 */
[----:B------:R-:W0:Y:S02]  /*85b0*/  F2I.U64.TRUNC R4, R4 ;  /* 0x0000000400047311 */ /* 0x000e24000020d800 */
[----:B0-----:R-:W-:Y:S01]  /*85c0*/  STG.E.64 [R2.64], R4 ;  /* 0x0000000402007986 */ /* 0x001fe2000c101b24 */
[----:B------:R-:W-:Y:S05]  /*85d0*/  EXIT ;  /* 0x000000000000794d */ /* 0x000fea0003800000 */
.L_x_20280:
[----:B------:R-:W-:-:S06]  /*85e0*/  HADD2.F32 R23, -RZ, R23.H0_H0 ;  /* 0x20000017ff177230 */ /* 0x000fcc0000004100 */
[----:B------:R-:W0:Y:S02]  /*85f0*/  F2I.FTZ.U32.TRUNC.NTZ R23, R23 ;  /* 0x0000001700177305 */ /* 0x000e24000021f000 */
[----:B0-----:R-:W-:Y:S01]  /*8600*/  STG.E [R2.64], R23 ;  /* 0x0000001702007986 */ /* 0x001fe2000c101924 */
[----:B------:R-:W-:Y:S05]  /*8610*/  EXIT ;  /* 0x000000000000794d */ /* 0x000fea0003800000 */
.L_x_20282:
        /* <DEDUP_REMOVED lines=14> */
.L_x_34241:


//--------------------- .text._ZN2at6native18elementwise_kernelILi128ELi4EZNS0_22gpu_kernel_impl_nocastIZZZNS0_16sqrt_kernel_cudaERNS_18TensorIteratorBaseEENKUlvE0_clEvENKUlvE1_clEvEUlN3c104HalfEE_EEvS4_RKT_EUliE_EEviT1_ --------------------------
	.section	.text._ZN2at6native18elementwise_kernelILi128ELi4EZNS0_22gpu_kernel_impl_nocastIZZZNS0_16sqrt_kernel_cudaERNS_18TensorIteratorBaseEENKUlvE0_clEvENKUlvE1_clEvEUlN3c104HalfEE_EEvS4_RKT_EUliE_EEviT1_,"ax",@progbits
	.sectioninfo	@"SHI_REGISTERS=12"
	.align	128
        .global         _ZN2at6native18elementwise_kernelILi128ELi4EZNS0_22gpu_kernel_impl_nocastIZZZNS0_16sqrt_kernel_cudaERNS_18TensorIteratorBaseEENKUlvE0_clEvENKUlvE1_clEvEUlN3c104HalfEE_EEvS4_RKT_EUliE_EEviT1_
        .type           _ZN2at6native18elementwise_kernelILi128ELi4EZNS0_22gpu_kernel_impl_nocastIZZZNS0_16sqrt_kernel_cudaERNS_18TensorIteratorBaseEENKUlvE0_clEvENKUlvE1_clEvEUlN3c104HalfEE_EEvS4_RKT_EUliE_EEviT1_,@function
        .size           _ZN2at6native18elementwise_kernelILi128ELi4EZNS0_22gpu_kernel_impl_nocastIZZZNS0_16sqrt_kernel_cudaERNS_18TensorIteratorBaseEENKUlvE0_clEvENKUlvE1_clEvEUlN3c104HalfEE_EEvS4_RKT_EUliE_EEviT1_,(.L_x_34242 - _ZN2at6native18elementwise_kernelILi128ELi4EZNS0_22gpu_kernel_impl_nocastIZZZNS0_16sqrt_kernel_cudaERNS_18TensorIteratorBaseEENKUlvE0_clEvENKUlvE1_clEvEUlN3c104HalfEE_EEvS4_RKT_EUliE_EEviT1_)
        .other          _ZN2at6native18elementwise_kernelILi128ELi4EZNS0_22gpu_kernel_impl_nocastIZZZNS0_16sqrt_kernel_cudaERNS_18TensorIteratorBaseEENKUlvE0_clEvENKUlvE1_clEvEUlN3c104HalfEE_EEvS4_RKT_EUliE_EEviT1_,@"STO_CUDA_ENTRY STV_DEFAULT"
_ZN2at6native18elementwise_kernelILi128ELi4EZNS0_22gpu_kernel_impl_nocastIZZZNS0_16sqrt_kernel_cudaERNS_18TensorIteratorBaseEENKUlvE0_clEvENKUlvE1_clEvEUlN3c104HalfEE_EEvS4_RKT_EUliE_EEviT1_:
.text._ZN2at6native18elementwise_kernelILi128ELi4EZNS0_22gpu_kernel_impl_nocastIZZZNS0_16sqrt_kernel_cudaERNS_18TensorIteratorBaseEENKUlvE0_clEvENKUlvE1_clEvEUlN3c104HalfEE_EEvS4_RKT_EUliE_EEviT1_:
        /* <DEDUP_REMOVED lines=235> */
.L_x_20285:
[----:B------:R-:W-:-:S04]  /*0eb0*/  IADD3 R4, P0, R3, c[0x0][0x368], RZ ;  /* 0x0000da0003047a10 */ /* 0x000fc80007f1e0ff */
[----:B------:R-:W-:-:S05]  /*0ec0*/  IADD3.X R5, RZ, c[0x0][0x36c], RZ, P0, !PT ;  /* 0x0000db00ff057a10 */ /* 0x000fca00007fe4ff */
[----:B------:R-:W2:Y:S01]  /*0ed0*/  LDG.E.U16 R4, [R4.64] ;  /* 0x0000000404047981 */ /* 0x000ea2000c1e1500 */
[----:B------:R-:W-:Y:S02]  /*0ee0*/  IADD3 R2, P0, R2, c[0x0][0x360], RZ ;  /* 0x0000d80002027a10 */ /* 0x000fe40007f1e0ff */
[----:B------:R-:W-:-:S03]  /*0ef0*/  IADD3 R0, R0, 0x80, RZ ;  /* 0x0000008000007810 */ /* 0x000fc60007ffe0ff */
[----:B------:R-:W-:Y:S01]  /*0f00*/  IMAD.X R3, RZ, RZ, c[0x0][0x364], P0 ;  /* 0x0000d900ff037624 */ /* 0x000fe200000e06ff */
[----:B--2---:R-:W-:-:S06]  /*0f10*/  HADD2.F32 R6, -RZ, R4.H0_H0 ;  /* 0x20000004ff067230 */ /* 0x004fcc0000004100 */
[----:B------:R-:W0:Y:S02]  /*0f20*/  MUFU.SQRT R6, R6 ;  /* 0x0000000600067308 */ /* 0x000e240000002000 */
[----:B0-----:R-:W-:-:S05]  /*0f30*/  F2FP.PACK_AB R5, RZ, R6 ;  /* 0x00000006ff05723e */ /* 0x001fca00000000ff */
[----:B------:R0:W-:Y:S02]  /*0f40*/  STG.E.U16 [R2.64], R5 ;  /* 0x0000000502007986 */ /* 0x0001e4000c101504 */
.L_x_20284:
[----:B------:R-:W-:Y:S05]  /*0f50*/  BSYNC B0 ;  /* 0x0000000000007941 */ /* 0x000fea0003800000 */
.L_x_20283:
        /* <DEDUP_REMOVED lines=230> */
.L_x_20288:
[----:B------:R-:W-:-:S04]  /*1dc0*/  IADD3 R4, P0, R3, c[0x0][0x368], RZ ;  /* 0x0000da0003047a10 */ /* 0x000fc80007f1e0ff */
[----:B------:R-:W-:-:S05]  /*1dd0*/  IADD3.X R5, RZ, c[0x0][0x36c], RZ, P0, !PT ;  /* 0x0000db00ff057a10 */ /* 0x000fca00007fe4ff */
[----:B------:R-:W2:Y:S01]  /*1de0*/  LDG.E.U16 R4, [R4.64] ;  /* 0x0000000404047981 */ /* 0x000ea2000c1e1500 */
[----:B------:R-:W-:Y:S02]  /*1df0*/  IADD3 R2, P0, R2, c[0x0][0x360], RZ ;  /* 0x0000d80002027a10 */ /* 0x000fe40007f1e0ff */
[----:B------:R-:W-:Y:S02]  /*1e00*/  IADD3 R0, R0, 0x80, RZ ;  /* 0x0000008000007810 */ /* 0x000fe40007ffe0ff */
[----:B------:R-:W-:Y:S02]  /*1e10*/  IADD3.X R3, RZ, c[0x0][0x364], RZ, P0, !PT ;  /* 0x0000d900ff037a10 */ /* 0x000fe400007fe4ff */
[----:B------:R-:W-:Y:S01]  /*1e20*/  ISETP.GE.AND P0, PT, R0, c[0x0][0x160], PT ;  /* 0x0000580000007a0c */ /* 0x000fe20003f06270 */
[----:B--2---:R-:W-:-:S06]  /*1e30*/  HADD2.F32 R6, -RZ, R4.H0_H0 ;  /* 0x20000004ff067230 */ /* 0x004fcc0000004100 */
[----:B------:R-:W0:Y:S02]  /*1e40*/  MUFU.SQRT R6, R6 ;  /* 0x0000000600067308 */ /* 0x000e240000002000 */
[----:B0-----:R-:W-:-:S05]  /*1e50*/  F2FP.PACK_AB R5, RZ, R6 ;  /* 0x00000006ff05723e */ /* 0x001fca00000000ff */
[----:B------:R0:W-:Y:S01]  /*1e60*/  STG.E.U16 [R2.64], R5 ;  /* 0x0000000502007986 */ /* 0x0001e2000c101504 */
        /* <DEDUP_REMOVED lines=228> */
.L_x_20289:
[----:B------:R-:W-:-:S04]  /*2cb0*/  IADD3 R4, P0, R3, c[0x0][0x368], RZ ;  /* 0x0000da0003047a10 */ /* 0x000fc80007f1e0ff */
[----:B------:R-:W-:-:S05]  /*2cc0*/  IADD3.X R5, RZ, c[0x0][0x36c], RZ, P0, !PT ;  /* 0x0000db00ff057a10 */ /* 0x000fca00007fe4ff */
[----:B------:R-:W2:Y:S01]  /*2cd0*/  LDG.E.U16 R4, [R4.64] ;  /* 0x0000000404047981 */ /* 0x000ea2000c1e1500 */
[----:B------:R-:W-:Y:S02]  /*2ce0*/  IADD3 R2, P0, R2, c[0x0][0x360], RZ ;  /* 0x0000d80002027a10 */ /* 0x000fe40007f1e0ff */
[----:B------:R-:W-:Y:S02]  /*2cf0*/  IADD3 R0, R0, 0x80, RZ ;  /* 0x0000008000007810 */ /* 0x000fe40007ffe0ff */
[----:B------:R-:W-:Y:S01]  /*2d00*/  IADD3.X R3, RZ, c[0x0][0x364], RZ, P0, !PT ;  /* 0x0000d900ff037a10 */ /* 0x000fe200007fe4ff */
[----:B--2---:R-:W-:-:S06]  /*2d10*/  HADD2.F32 R6, -RZ, R4.H0_H0 ;  /* 0x20000004ff067230 */ /* 0x004fcc0000004100 */
[----:B------:R-:W0:Y:S02]  /*2d20*/  MUFU.SQRT R6, R6 ;  /* 0x0000000600067308 */ /* 0x000e240000002000 */
[----:B0-----:R-:W-:-:S05]  /*2d30*/  F2FP.PACK_AB R5, RZ, R6 ;  /* 0x00000006ff05723e */ /* 0x001fca00000000ff */
[----:B------:R0:W-:Y:S02]  /*2d40*/  STG.E.U16 [R2.64], R5 ;  /* 0x0000000502007986 */ /* 0x0001e4000c101504 */
.L_x_20287:
[----:B------:R-:W-:Y:S05]  /*2d50*/  BSYNC B0 ;  /* 0x0000000000007941 */ /* 0x000fea0003800000 */
.L_x_20286:
        /* <DEDUP_REMOVED lines=229> */
.L_x_20290:
[----:B------:R-:W-:-:S04]  /*3bb0*/  IADD3 R4, P0, R3, c[0x0][0x368], RZ ;  /* 0x0000da0003047a10 */ /* 0x000fc80007f1e0ff */
[----:B------:R-:W-:-:S05]  /*3bc0*/  IADD3.X R5, RZ, c[0x0][0x36c], RZ, P0, !PT ;  /* 0x0000db00ff057a10 */ /* 0x000fca00007fe4ff */
[----:B------:R-:W2:Y:S01]  /*3bd0*/  LDG.E.U16 R4, [R4.64] ;  /* 0x0000000404047981 */ /* 0x000ea2000c1e1500 */
[----:B------:R-:W-:-:S04]  /*3be0*/  IADD3 R2, P0, R2, c[0x0][0x360], RZ ;  /* 0x0000d80002027a10 */ /* 0x000fc80007f1e0ff */
[----:B------:R-:W-:Y:S01]  /*3bf0*/  IADD3.X R3, RZ, c[0x0][0x364], RZ, P0, !PT ;  /* 0x0000d900ff037a10 */ /* 0x000fe200007fe4ff */
[----:B--2---:R-:W-:-:S06]  /*3c00*/  HADD2.F32 R0, -RZ, R4.H0_H0 ;  /* 0x20000004ff007230 */ /* 0x004fcc0000004100 */
[----:B------:R-:W0:Y:S02]  /*3c10*/  MUFU.SQRT R0, R0 ;  /* 0x0000000000007308 */ /* 0x000e240000002000 */
[----:B0-----:R-:W-:-:S05]  /*3c20*/  F2FP.PACK_AB R5, RZ, R0 ;  /* 0x00000000ff05723e */ /* 0x001fca00000000ff */
[----:B------:R-:W-:Y:S01]  /*3c30*/  STG.E.U16 [R2.64], R5 ;  /* 0x0000000502007986 */ /* 0x000fe2000c101504 */
[----:B------:R-:W-:Y:S05]  /*3c40*/  EXIT ;  /* 0x000000000000794d */ /* 0x000fea0003800000 */
.L_x_20291:
        /* <DEDUP_REMOVED lines=11> */
.L_x_34242:


//--------------------- .text._ZN2at6native27unrolled_elementwise_kernelIZZZNS0_16sqrt_kernel_cudaERNS_18TensorIteratorBaseEENKUlvE0_clEvENKUlvE1_clEvEUlN3c104HalfEE_St5arrayIPcLm2EELi4E23TrivialOffsetCalculatorILi1EjESD_NS0_6memory15LoadWithoutCastENSE_16StoreWithoutCastEEEviT_T0_T2_T3_T4_T5_ --------------------------
	.section	.text._ZN2at6native27unrolled_elementwise_kernelIZZZNS0_16sqrt_kernel_cudaERNS_18TensorIteratorBaseEENKUlvE0_clEvENKUlvE1_clEvEUlN3c104HalfEE_St5arrayIPcLm2EELi4E23TrivialOffsetCalculatorILi1EjESD_NS0_6memory15LoadWithoutCastENSE_16StoreWithoutCastEEEviT_T0_T2_T3_T4_T5_,"ax",@progbits
	.sectioninfo	@"SHI_REGISTERS=20"
	.align	128
        .global         _ZN2at6native27unrolled_elementwise_kernelIZZZNS0_16sqrt_kernel_cudaERNS_18TensorIteratorBaseEENKUlvE0_clEvENKUlvE1_clEvEUlN3c104HalfEE_St5arrayIPcLm2EELi4E23TrivialOffsetCalculatorILi1EjESD_NS0_6memory15LoadWithoutCastENSE_16StoreWithoutCastEEEviT_T0_T2_T3_T4_T5_
        .type           _ZN2at6native27unrolled_elementwise_kernelIZZZNS0_16sqrt_kernel_cudaERNS_18TensorIteratorBaseEENKUlvE0_clEvENKUlvE1_clEvEUlN3c104HalfEE_St5arrayIPcLm2EELi4E23TrivialOffsetCalculatorILi1EjESD_NS0_6memory15LoadWithoutCastENSE_16StoreWithoutCastEEEviT_T0_T2_T3_T4_T5_,@function
        .size           _ZN2at6native27unrolled_elementwise_kernelIZZZNS0_16sqrt_kernel_cudaERNS_18TensorIteratorBaseEENKUlvE0_clEvENKUlvE1_clEvEUlN3c104HalfEE_St5arrayIPcLm2EELi4E23TrivialOffsetCalculatorILi1EjESD_NS0_6memory15LoadWithoutCastENSE_16StoreWithoutCastEEEviT_T0_T2_T3_T4_T5_,(.L_x_34243 - _ZN2at6native27unrolled_elementwise_kernelIZZZNS0_16sqrt_kernel_cudaERNS_18TensorIteratorBaseEENKUlvE0_clEvENKUlvE1_clEvEUlN3c104HalfEE_St5arrayIPcLm2EELi4E23TrivialOffsetCalculatorILi1EjESD_NS0_6memory15LoadWithoutCastENSE_16StoreWithoutCastEEEviT_T0_T2_T3_T4_T5_)
        .other          _ZN2at6native27unrolled_elementwise_kernelIZZZNS0_16sqrt_kernel_cudaERNS_18TensorIteratorBaseEENKUlvE0_clEvENKUlvE1_clEvEUlN3c104HalfEE_St5arrayIPcLm2EELi4E23TrivialOffsetCalculatorILi1EjESD_NS0_6memory15LoadWithoutCastENSE_16StoreWithoutCastEEEviT_T0_T2_T3_T4_T5_,@"STO_CUDA_ENTRY STV_DEFAULT"
_ZN2at6native27unrolled_elementwise_kernelIZZZNS0_16sqrt_kernel_cudaERNS_18TensorIteratorBaseEENKUlvE0_clEvENKUlvE1_clEvEUlN3c104HalfEE_St5arrayIPcLm2EELi4E23TrivialOffsetCalculatorILi1EjESD_NS0_6memory15LoadWithoutCastENSE_16StoreWithoutCastEEEviT_T0_T2_T3_T4_T5_:
.text._ZN2at6native27unrolled_elementwise_kernelIZZZNS0_16sqrt_kernel_cudaERNS_18TensorIteratorBaseEENKUlvE0_clEvENKUlvE1_clEvEUlN3c104HalfEE_St5arrayIPcLm2EELi4E23TrivialOffsetCalculatorILi1EjESD_NS0_6memory15LoadWithoutCastENSE_16StoreWithoutCastEEEviT_T0_T2_T3_T4_T5_:
[----:B------:R-:W-:Y:S02]  /*0000*/  IMAD.MOV.U32 R1, RZ, RZ, c[0x0][0x28] ;  /* 0x00000a00ff017624 */ /* 0x000fe400078e00ff */
[----:B------:R-:W0:Y:S01]  /*0010*/  S2R R0, SR_CTAID.X ;  /* 0x0000000000007919 */ /* 0x000e220000002500 */
[----:B------:R-:W-:Y:S01]  /*0020*/  IMAD.MOV.U32 R5, RZ, RZ, -0x200 ;  /* 0xfffffe00ff057424 */ /* 0x000fe200078e00ff */
[----:B------:R-:W-:Y:S01]  /*0030*/  PRMT R13, RZ, 0x7610, R13 ;  /* 0x00007610ff0d7816 */ /* 0x000fe2000000000d */
[----:B------:R-:W-:Y:S01]  /*0040*/  ULDC.64 UR4, c[0x0][0x118] ;  /* 0x0000460000047ab9 */ /* 0x000fe20000000a00 */
[----:B------:R-:W1:Y:S01]  /*0050*/  S2R R3, SR_TID.X ;  /* 0x0000000000037919 */ /* 0x000e620000002100 */
[----:B------:R-:W-:Y:S01]  /*0060*/  PRMT R12, RZ, 0x7610, R12 ;  /* 0x00007610ff0c7816 */ /* 0x000fe2000000000c */
        /* <DEDUP_REMOVED lines=10> */
[----:B------:R-:W-:Y:S01]  /*0110*/  @!P1 IADD3 R9, R9, 0x80, RZ ;  /* 0x0000008009099810 */ /* 0x000fe20007ffe0ff */
[----:B------:R-:W-:-:S03]  /*0120*/  @!P1 IMAD.MOV.U32 R7, RZ, RZ, 0x2 ;  /* 0x00000002ff079424 */ /* 0x000fc600078e00ff */
[C---:B------:R-:W-:Y:S01]  /*0130*/  ISETP.GE.AND P3, PT, R9.reuse, R2, PT ;  /* 0x000000020900720c */ /* 0x040fe20003f66270 */
[----:B------:R-:W-:Y:S01]  /*0140*/  @!P1 IMAD.WIDE.U32 R6, R6, R7, c[0x0][0x170] ;  /* 0x00005c0006069625 */ /* 0x000fe200078e0007 */
[----:B------:R-:W-:Y:S02]  /*0150*/  PRMT R15, RZ, 0x7610, R15 ;  /* 0x00007610ff0f7816 */ /* 0x000fe4000000000f */
[----:B------:R-:W-:Y:S02]  /*0160*/  PRMT R14, RZ, 0x7610, R14 ;  /* 0x00007610ff0e7816 */ /* 0x000fe4000000000e */
[----:B------:R-:W3:Y:S07]  /*0170*/  @!P1 LDG.E.U16 R12, [R6.64] ;  /* 0x00000004060c9981 */ /* 0x000eee000c1e1500 */
[----:B------:R-:W-:Y:S01]  /*0180*/  @!P3 IMAD R10, R0, 0x200, R9 ;  /* 0x00000200000ab824 */ /* 0x000fe200078e0209 */
[----:B------:R-:W-:-:S04]  /*0190*/  @!P3 IADD3 R9, R9, 0x80, RZ ;  /* 0x000000800909b810 */ /* 0x000fc80007ffe0ff */
[----:B------:R-:W-:Y:S01]  /*01a0*/  ISETP.GE.AND P2, PT, R9, R2, PT ;  /* 0x000000020900720c */ /* 0x000fe20003f46270 */
[----:B------:R-:W-:-:S04]  /*01b0*/  @!P3 IMAD.MOV.U32 R11, RZ, RZ, 0x2 ;  /* 0x00000002ff0bb424 */ /* 0x000fc800078e00ff */
[----:B------:R-:W-:-:S05]  /*01c0*/  @!P3 IMAD.WIDE.U32 R10, R10, R11, c[0x0][0x170] ;  /* 0x00005c000a0ab625 */ /* 0x000fca00078e000b */
[----:B------:R-:W4:Y:S03]  /*01d0*/  @!P3 LDG.E.U16 R15, [R10.64] ;  /* 0x000000040a0fb981 */ /* 0x000f26000c1e1500 */
[----:B------:R-:W-:Y:S01]  /*01e0*/  @!P2 LEA R8, R0, R9, 0x9 ;  /* 0x000000090008a211 */ /* 0x000fe200078e48ff */
[----:B------:R-:W-:-:S04]  /*01f0*/  @!P2 IMAD.MOV.U32 R9, RZ, RZ, 0x2 ;  /* 0x00000002ff09a424 */ /* 0x000fc800078e00ff */
[----:B------:R-:W-:-:S05]  /*0200*/  @!P2 IMAD.WIDE.U32 R8, R8, R9, c[0x0][0x170] ;  /* 0x00005c000808a625 */ /* 0x000fca00078e0009 */
[----:B------:R-:W5:Y:S01]  /*0210*/  @!P2 LDG.E.U16 R14, [R8.64] ;  /* 0x00000004080ea981 */ /* 0x000f62000c1e1500 */
[C---:B0-----:R-:W-:Y:S02]  /*0220*/  IADD3 R5, R3.reuse, 0x100, RZ ;  /* 0x0000010003057810 */ /* 0x041fe40007ffe0ff */
[----:B------:R-:W-:Y:S02]  /*0230*/  IADD3 R17, R3, 0x80, RZ ;  /* 0x0000008003117810 */ /* 0x000fe40007ffe0ff */
[-C--:B------:R-:W-:Y:S02]  /*0240*/  ISETP.GE.AND P3, PT, R5, R2.reuse, PT ;  /* 0x000000020500720c */ /* 0x080fe40003f66270 */
[----:B------:R-:W-:Y:S02]  /*0250*/  ISETP.GE.AND P2, PT, R17, R2, PT ;  /* 0x000000021100720c */ /* 0x000fe40003f46270 */
[----:B------:R-:W-:Y:S01]  /*0260*/  IADD3 R5, R3, 0x180, RZ ;  /* 0x0000018003057810 */ /* 0x000fe20007ffe0ff */
[----:B------:R-:W-:-:S03]  /*0270*/  @!P0 IMAD R4, R0, 0x200, R3 ;  /* 0x0000020000048824 */ /* 0x000fc600078e0203 */
[----:B------:R-:W-:Y:S01]  /*0280*/  ISETP.GE.AND P1, PT, R5, R2, PT ;  /* 0x000000020500720c */ /* 0x000fe20003f26270 */
[----:B------:R-:W-:-:S04]  /*0290*/  @!P0 IMAD.MOV.U32 R5, RZ, RZ, 0x2 ;  /* 0x00000002ff058424 */ /* 0x000fc800078e00ff */
[----:B------:R-:W-:-:S04]  /*02a0*/  @!P0 IMAD.WIDE.U32 R4, R4, R5, c[0x0][0x168] ;  /* 0x00005a0004048625 */ /* 0x000fc800078e0005 */
[----:B------:R-:W-:-:S05]  /*02b0*/  @!P0 IMAD.MOV.U32 R3, RZ, RZ, R17 ;  /* 0x000000ffff038224 */ /* 0x000fca00078e0011 */
[----:B------:R-:W-:Y:S01]  /*02c0*/  ISETP.GE.AND P4, PT, R3, R2, PT ;  /* 0x000000020300720c */ /* 0x000fe20003f86270 */
[----:B------:R-:W-:Y:S01]  /*02d0*/  BSSY B0, `(.L_x_20292) ;  /* 0x0000018000007945 */ /* 0x000fe20003800000 */
[----:B--2---:R-:W-:-:S06]  /*02e0*/  @!P0 HADD2.F32 R13, -RZ, R13.H0_H0 ;  /* 0x2000000dff0d8230 */ /* 0x004fcc0000004100 */
[----:B------:R-:W0:Y:S01]  /*02f0*/  @!P0 MUFU.SQRT R13, R13 ;  /* 0x0000000d000d8308 */ /* 0x000e220000002000 */
[----:B---3--:R-:W-:Y:S01]  /*0300*/  @!P2 HADD2.F32 R12, -RZ, R12.H0_H0 ;  /* 0x2000000cff0ca230 */ /* 0x008fe20000004100 */
[----:B0-----:R-:W-:-:S06]  /*0310*/  @!P0 F2FP.PACK_AB R6, RZ, R13 ;  /* 0x0000000dff06823e */ /* 0x001fcc00000000ff */
[----:B------:R-:W0:Y:S01]  /*0320*/  @!P2 MUFU.SQRT R12, R12 ;  /* 0x0000000c000ca308 */ /* 0x000e220000002000 */
[----:B------:R1:W-:Y:S01]  /*0330*/  @!P0 STG.E.U16 [R4.64], R6 ;  /* 0x0000000604008986 */ /* 0x0003e2000c101504 */
[----:B----4-:R-:W-:-:S06]  /*0340*/  @!P3 HADD2.F32 R15, -RZ, R15.H0_H0 ;  /* 0x2000000fff0fb230 */ /* 0x010fcc0000004100 */
[----:B------:R-:W2:Y:S01]  /*0350*/  @!P3 MUFU.SQRT R15, R15 ;  /* 0x0000000f000fb308 */ /* 0x000ea20000002000 */
[----:B-----5:R-:W-:-:S07]  /*0360*/  @!P1 HADD2.F32 R14, -RZ, R14.H0_H0 ;  /* 0x2000000eff0e9230 */ /* 0x020fce0000004100 */
[----:B------:R-:W3:Y:S01]  /*0370*/  @!P1 MUFU.SQRT R14, R14 ;  /* 0x0000000e000e9308 */ /* 0x000ee20000002000 */
[----:B0-----:R-:W-:Y:S02]  /*0380*/  @!P2 F2FP.PACK_AB R12, RZ, R12 ;  /* 0x0000000cff0ca23e */ /* 0x001fe400000000ff */
[----:B--2---:R-:W-:Y:S01]  /*0390*/  @!P3 F2FP.PACK_AB R15, RZ, R15 ;  /* 0x0000000fff0fb23e */ /* 0x004fe200000000ff */
[----:B------:R-:W-:Y:S05]  /*03a0*/  @P4 BRA `(.L_x_20293) ;  /* 0x000000a000004947 */ /* 0x000fea0003800000 */
[----:B-1----:R-:W-:Y:S01]  /*03b0*/  IMAD R4, R0, 0x200, R3 ;  /* 0x0000020000047824 */ /* 0x002fe200078e0203 */
        /* <DEDUP_REMOVED lines=9> */
.L_x_20293:
[----:B-1----:R-:W-:Y:S05]  /*0450*/  BSYNC B0 ;  /* 0x0000000000007941 */ /* 0x002fea0003800000 */
.L_x_20292:
[----:B------:R-:W-:Y:S02]  /*0460*/  ISETP.GE.AND P0, PT, R3, R2, PT ;  /* 0x000000020300720c */ /* 0x000fe40003f06270 */
[----:B---3--:R-:W-:-:S11]  /*0470*/  @!P1 F2FP.PACK_AB R14, RZ, R14 ;  /* 0x0000000eff0e923e */ /* 0x008fd600000000ff */
[----:B------:R-:W-:Y:S05]  /*0480*/  @P0 EXIT ;  /* 0x000000000000094d */ /* 0x000fea0003800000 */
[----:B------:R-:W-:Y:S02]  /*0490*/  IMAD R3, R0, 0x200, R3 ;  /* 0x0000020000037824 */ /* 0x000fe400078e0203 */
[----:B------:R-:W-:-:S04]  /*04a0*/  IMAD.MOV.U32 R2, RZ, RZ, 0x2 ;  /* 0x00000002ff027424 */ /* 0x000fc800078e00ff */
[----:B------:R-:W-:-:S05]  /*04b0*/  IMAD.WIDE.U32 R2, R3, R2, c[0x0][0x168] ;  /* 0x00005a0003027625 */ /* 0x000fca00078e0002 */
[----:B------:R-:W-:Y:S01]  /*04c0*/  STG.E.U16 [R2.64], R14 ;  /* 0x0000000e02007986 */ /* 0x000fe2000c101504 */
[----:B------:R-:W-:Y:S05]  /*04d0*/  EXIT ;  /* 0x000000000000794d */ /* 0x000fea0003800000 */
.L_x_20294:
        /* <DEDUP_REMOVED lines=10> */
.L_x_34243:


//--------------------- .text._ZN2at6native29vectorized_elementwise_kernelILi2EZZZNS0_16sqrt_kernel_cudaERNS_18TensorIteratorBaseEENKUlvE0_clEvENKUlvE1_clEvEUlN3c104HalfEE_St5arrayIPcLm2EEEEviT0_T1_ --------------------------
	.section	.text._ZN2at6native29vectorized_elementwise_kernelILi2EZZZNS0_16sqrt_kernel_cudaERNS_18TensorIteratorBaseEENKUlvE0_clEvENKUlvE1_clEvEUlN3c104HalfEE_St5arrayIPcLm2EEEEviT0_T1_,"ax",@progbits
	.sectioninfo	@"SHI_REGISTERS=23"
	.align	128
        .global         _ZN2at6native29vectorized_elementwise_kernelILi2EZZZNS0_16sqrt_kernel_cudaERNS_18TensorIteratorBaseEENKUlvE0_clEvENKUlvE1_clEvEUlN3c104HalfEE_St5arrayIPcLm2EEEEviT0_T1_
        .type           _ZN2at6native29vectorized_elementwise_kernelILi2EZZZNS0_16sqrt_kernel_cudaERNS_18TensorIteratorBaseEENKUlvE0_clEvENKUlvE1_clEvEUlN3c104HalfEE_St5arrayIPcLm2EEEEviT0_T1_,@function
        .size           _ZN2at6native29vectorized_elementwise_kernelILi2EZZZNS0_16sqrt_kernel_cudaERNS_18TensorIteratorBaseEENKUlvE0_clEvENKUlvE1_clEvEUlN3c104HalfEE_St5arrayIPcLm2EEEEviT0_T1_,(.L_x_34244 - _ZN2at6native29vectorized_elementwise_kernelILi2EZZZNS0_16sqrt_kernel_cudaERNS_18TensorIteratorBaseEENKUlvE0_clEvENKUlvE1_clEvEUlN3c104HalfEE_St5arrayIPcLm2EEEEviT0_T1_)
        .other          _ZN2at6native29vectorized_elementwise_kernelILi2EZZZNS0_16sqrt_kernel_cudaERNS_18TensorIteratorBaseEENKUlvE0_clEvENKUlvE1_clEvEUlN3c104HalfEE_St5arrayIPcLm2EEEEviT0_T1_,@"STO_CUDA_ENTRY STV_DEFAULT"
_ZN2at6native29vectorized_elementwise_kernelILi2EZZZNS0_16sqrt_kernel_cudaERNS_18TensorIteratorBaseEENKUlvE0_clEvENKUlvE1_clEvEUlN3c104HalfEE_St5arrayIPcLm2EEEEviT0_T1_:
.text._ZN2at6native29vectorized_elementwise_kernelILi2EZZZNS0_16sqrt_kernel_cudaERNS_18TensorIteratorBaseEENKUlvE0_clEvENKUlvE1_clEvEUlN3c104HalfEE_St5arrayIPcLm2EEEEviT0_T1_:
        /* <DEDUP_REMOVED lines=17> */
[--C-:B--2---:R-:W-:Y:S02]  /*0110*/  HADD2.F32 R4, -RZ, R5.reuse.H0_H0 ;  /* 0x20000005ff047230 */ /* 0x104fe40000004100 */
[----:B------:R-:W-:Y:S02]  /*0120*/  HADD2.F32 R5, -RZ, R5.H1_H1 ;  /* 0x30000005ff057230 */ /* 0x000fe40000004100 */
[--C-:B---3--:R-:W-:Y:S02]  /*0130*/  HADD2.F32 R6, -RZ, R7.reuse.H0_H0 ;  /* 0x20000007ff067230 */ /* 0x108fe40000004100 */
[----:B------:R-:W-:Y:S01]  /*0140*/  HADD2.F32 R7, -RZ, R7.H1_H1 ;  /* 0x30000007ff077230 */ /* 0x000fe20000004100 */
[----:B------:R-:W-:Y:S01]  /*0150*/  MUFU.SQRT R4, R4 ;  /* 0x0000000400047308 */ /* 0x000fe20000002000 */
[--C-:B----4-:R-:W-:Y:S02]  /*0160*/  HADD2.F32 R8, -RZ, R9.reuse.H0_H0 ;  /* 0x20000009ff087230 */ /* 0x110fe40000004100 */
[----:B------:R-:W-:-:S02]  /*0170*/  HADD2.F32 R9, -RZ, R9.H1_H1 ;  /* 0x30000009ff097230 */ /* 0x000fc40000004100 */
[--C-:B-----5:R-:W-:Y:S02]  /*0180*/  HADD2.F32 R10, -RZ, R11.reuse.H0_H0 ;  /* 0x2000000bff0a7230 */ /* 0x120fe40000004100 */
[----:B------:R-:W-:Y:S01]  /*0190*/  HADD2.F32 R11, -RZ, R11.H1_H1 ;  /* 0x3000000bff0b7230 */ /* 0x000fe20000004100 */
[----:B------:R-:W0:Y:S08]  /*01a0*/  MUFU.SQRT R5, R5 ;  /* 0x0000000500057308 */ /* 0x000e300000002000 */
[----:B------:R-:W-:Y:S08]  /*01b0*/  MUFU.SQRT R6, R6 ;  /* 0x0000000600067308 */ /* 0x000ff00000002000 */
[----:B------:R-:W1:Y:S01]  /*01c0*/  MUFU.SQRT R7, R7 ;  /* 0x0000000700077308 */ /* 0x000e620000002000 */
[----:B0-----:R-:W-:-:S05]  /*01d0*/  F2FP.PACK_AB R5, R5, R4 ;  /* 0x000000040505723e */ /* 0x001fca00000000ff */
[----:B------:R-:W-:Y:S02]  /*01e0*/  STG.E [R2.64], R5 ;  /* 0x0000000502007986 */ /* 0x000fe4000c101904 */
[----:B------:R-:W-:Y:S08]  /*01f0*/  MUFU.SQRT R8, R8 ;  /* 0x0000000800087308 */ /* 0x000ff00000002000 */
[----:B------:R-:W0:Y:S01]  /*0200*/  MUFU.SQRT R9, R9 ;  /* 0x0000000900097308 */ /* 0x000e220000002000 */
[----:B-1----:R-:W-:-:S05]  /*0210*/  F2FP.PACK_AB R7, R7, R6 ;  /* 0x000000060707723e */ /* 0x002fca00000000ff */
[----:B------:R-:W-:Y:S02]  /*0220*/  STG.E [R2.64+0x200], R7 ;  /* 0x0002000702007986 */ /* 0x000fe4000c101904 */
[----:B------:R-:W-:Y:S08]  /*0230*/  MUFU.SQRT R10, R10 ;  /* 0x0000000a000a7308 */ /* 0x000ff00000002000 */
[----:B------:R-:W1:Y:S01]  /*0240*/  MUFU.SQRT R11, R11 ;  /* 0x0000000b000b7308 */ /* 0x000e620000002000 */
[----:B0-----:R-:W-:-:S05]  /*0250*/  F2FP.PACK_AB R13, R9, R8 ;  /* 0x00000008090d723e */ /* 0x001fca00000000ff */
[----:B------:R-:W-:Y:S01]  /*0260*/  STG.E [R2.64+0x400], R13 ;  /* 0x0004000d02007986 */ /* 0x000fe2000c101904 */
[----:B-1----:R-:W-:-:S05]  /*0270*/  F2FP.PACK_AB R15, R11, R10 ;  /* 0x0000000a0b0f723e */ /* 0x002fca00000000ff */
[----:B------:R-:W-:Y:S01]  /*0280*/  STG.E [R2.64+0x600], R15 ;  /* 0x0006000f02007986 */ /* 0x000fe2000c101904 */
[----:B------:R-:W-:Y:S05]  /*0290*/  EXIT ;  /* 0x000000000000794d */ /* 0x000fea0003800000 */
.L_x_20295:
[----:B------:R-:W0:Y:S01]  /*02a0*/  S2R R3, SR_TID.X ;  /* 0x0000000000037919 */ /* 0x000e220000002100 */
[----:B------:R-:W-:Y:S02]  /*02b0*/  PRMT R4, RZ, 0x7610, R4 ;  /* 0x00007610ff047816 */ /* 0x000fe40000000004 */
[----:B0-----:R-:W-:Y:S01]  /*02c0*/  ISETP.GE.AND P0, PT, R3, R2, PT ;  /* 0x000000020300720c */ /* 0x001fe20003f06270 */
[----:B------:R-:W-:-:S12]  /*02d0*/  IMAD.MOV.U32 R11, RZ, RZ, R3 ;  /* 0x000000ffff0b7224 */ /* 0x000fd800078e0003 */
[----:B------:R-:W-:Y:S01]  /*02e0*/  @!P0 IADD3 R11, R3, 0x80, RZ ;  /* 0x00000080030b8810 */ /* 0x000fe20007ffe0ff */
[----:B------:R-:W-:Y:S02]  /*02f0*/  @!P0 IMAD.IADD R8, R0, 0x1, R3 ;  /* 0x0000000100088824 */ /* 0x000fe400078e0203 */
[----:B------:R-:W-:Y:S01]  /*0300*/  @!P0 IMAD.MOV.U32 R9, RZ, RZ, 0x2 ;  /* 0x00000002ff098424 */ /* 0x000fe200078e00ff */
[----:B------:R-:W-:Y:S02]  /*0310*/  ISETP.GE.AND P3, PT, R11, R2, PT ;  /* 0x000000020b00720c */ /* 0x000fe40003f66270 */
[----:B------:R-:W-:Y:S01]  /*0320*/  PRMT R5, RZ, 0x7610, R5 ;  /* 0x00007610ff057816 */ /* 0x000fe20000000005 */
[----:B------:R-:W-:Y:S01]  /*0330*/  @!P0 IMAD.WIDE.U32 R8, R8, R9, c[0x0][0x170] ;  /* 0x00005c0008088625 */ /* 0x000fe200078e0009 */
[----:B------:R-:W-:-:S04]  /*0340*/  PRMT R6, RZ, 0x7610, R6 ;  /* 0x00007610ff067816 */ /* 0x000fc80000000006 */
        /* <DEDUP_REMOVED lines=15> */
[----:B------:R-:W-:-:S04]  /*0440*/  @!P3 IMAD.WIDE.U32 R12, R12, R13, c[0x0][0x170] ;  /* 0x00005c000c0cb625 */ /* 0x000fc800078e000d */
[----:B------:R-:W-:Y:S01]  /*0450*/  @!P4 IMAD.WIDE.U32 R14, R14, R15, c[0x0][0x170] ;  /* 0x00005c000e0ec625 */ /* 0x000fe200078e000f */
[----:B------:R1:W3:Y:S04]  /*0460*/  @!P3 LDG.E.U16 R5, [R12.64] ;  /* 0x000000040c05b981 */ /* 0x0002e8000c1e1500 */
[----:B------:R4:W5:Y:S01]  /*0470*/  @!P4 LDG.E.U16 R6, [R14.64] ;  /* 0x000000040e06c981 */ /* 0x000962000c1e1500 */
[----:B------:R-:W-:Y:S01]  /*0480*/  @!P2 IMAD.IADD R18, R0, 0x1, R11 ;  /* 0x000000010012a824 */ /* 0x000fe200078e020b */
[----:B------:R-:W-:-:S04]  /*0490*/  @!P2 IADD3 R11, R11, 0x80, RZ ;  /* 0x000000800b0ba810 */ /* 0x000fc80007ffe0ff */
[----:B------:R-:W-:Y:S01]  /*04a0*/  ISETP.GE.AND P6, PT, R11, R2, PT ;  /* 0x000000020b00720c */ /* 0x000fe20003fc6270 */
[----:B------:R-:W-:Y:S01]  /*04b0*/  @!P5 IMAD.MOV.U32 R17, RZ, RZ, 0x2 ;  /* 0x00000002ff11d424 */ /* 0x000fe200078e00ff */
[----:B------:R-:W-:-:S03]  /*04c0*/  PRMT R7, RZ, 0x7610, R7 ;  /* 0x00007610ff077816 */ /* 0x000fc60000000007 */
[----:B------:R-:W-:-:S05]  /*04d0*/  @!P5 IMAD.WIDE.U32 R16, R16, R17, c[0x0][0x170] ;  /* 0x00005c001010d625 */ /* 0x000fca00078e0011 */
[----:B------:R1:W5:Y:S03]  /*04e0*/  @!P5 LDG.E.U16 R7, [R16.64] ;  /* 0x000000041007d981 */ /* 0x000366000c1e1500 */
[----:B------:R-:W-:Y:S01]  /*04f0*/  @!P6 IMAD.IADD R20, R0, 0x1, R11 ;  /* 0x000000010014e824 */ /* 0x000fe200078e020b */
[----:B------:R-:W-:-:S04]  /*0500*/  @!P6 IADD3 R11, R11, 0x80, RZ ;  /* 0x000000800b0be810 */ /* 0x000fc80007ffe0ff */
[----:B------:R-:W-:Y:S01]  /*0510*/  ISETP.GE.AND P3, PT, R11, R2, PT ;  /* 0x000000020b00720c */ /* 0x000fe20003f66270 */
[----:B0-----:R-:W-:Y:S02]  /*0520*/  @!P1 IMAD.MOV.U32 R9, RZ, RZ, 0x2 ;  /* 0x00000002ff099424 */ /* 0x001fe400078e00ff */
[----:B----4-:R-:W-:Y:S02]  /*0530*/  @!P6 IMAD.MOV.U32 R15, RZ, RZ, 0x2 ;  /* 0x00000002ff0fe424 */ /* 0x010fe400078e00ff */
[----:B------:R-:W-:Y:S01]  /*0540*/  @!P2 IMAD.MOV.U32 R19, RZ, RZ, 0x2 ;  /* 0x00000002ff13a424 */ /* 0x000fe200078e00ff */
[----:B------:R-:W-:Y:S01]  /*0550*/  PRMT R8, RZ, 0x7610, R8 ;  /* 0x00007610ff087816 */ /* 0x000fe20000000008 */
[----:B-1----:R-:W-:Y:S01]  /*0560*/  @!P1 IMAD.WIDE.U32 R12, R10, R9, c[0x0][0x170] ;  /* 0x00005c000a0c9625 */ /* 0x002fe200078e0009 */
[----:B------:R-:W-:-:S03]  /*0570*/  PRMT R9, RZ, 0x7610, R9 ;  /* 0x00007610ff097816 */ /* 0x000fc60000000009 */
[----:B------:R-:W-:Y:S01]  /*0580*/  @!P6 IMAD.WIDE.U32 R16, R20, R15, c[0x0][0x170] ;  /* 0x00005c001410e625 */ /* 0x000fe200078e000f */
[----:B------:R-:W-:Y:S01]  /*0590*/  PRMT R10, RZ, 0x7610, R10 ;  /* 0x00007610ff0a7816 */ /* 0x000fe2000000000a */
[----:B------:R0:W4:Y:S02]  /*05a0*/  @!P1 LDG.E.U16 R8, [R12.64] ;  /* 0x000000040c089981 */ /* 0x000124000c1e1500 */
[----:B------:R-:W-:-:S03]  /*05b0*/  @!P2 IMAD.WIDE.U32 R18, R18, R19, c[0x0][0x170] ;  /* 0x00005c001212a625 */ /* 0x000fc600078e0013 */
[----:B------:R1:W4:Y:S01]  /*05c0*/  @!P6 LDG.E.U16 R10, [R16.64] ;  /* 0x00000004100ae981 */ /* 0x000322000c1e1500 */
[--C-:B------:R-:W-:Y:S02]  /*05d0*/  @!P3 IMAD.IADD R14, R0, 0x1, R11.reuse ;  /* 0x00000001000eb824 */ /* 0x100fe400078e020b */
[----:B------:R-:W-:Y:S01]  /*05e0*/  @!P3 IMAD.MOV.U32 R15, RZ, RZ, 0x2 ;  /* 0x00000002ff0fb424 */ /* 0x000fe200078e00ff */
[----:B------:R-:W-:Y:S01]  /*05f0*/  PRMT R11, RZ, 0x7610, R11 ;  /* 0x00007610ff0b7816 */ /* 0x000fe2000000000b */
[----:B------:R1:W4:Y:S02]  /*0600*/  @!P2 LDG.E.U16 R9, [R18.64] ;  /* 0x000000041209a981 */ /* 0x000324000c1e1500 */
[----:B------:R-:W-:-:S05]  /*0610*/  @!P3 IMAD.WIDE.U32 R14, R14, R15, c[0x0][0x170] ;  /* 0x00005c000e0eb625 */ /* 0x000fca00078e000f */
[----:B------:R1:W4:Y:S01]  /*0620*/  @!P3 LDG.E.U16 R11, [R14.64] ;  /* 0x000000040e0bb981 */ /* 0x000322000c1e1500 */
[C---:B0-----:R-:W-:Y:S02]  /*0630*/  IADD3 R13, R3.reuse, 0x80, RZ ;  /* 0x00000080030d7810 */ /* 0x041fe40007ffe0ff */
[----:B-1----:R-:W-:Y:S02]  /*0640*/  IADD3 R19, R3, 0x100, RZ ;  /* 0x0000010003137810 */ /* 0x002fe40007ffe0ff */
[-C--:B------:R-:W-:Y:S02]  /*0650*/  ISETP.GE.AND P1, PT, R13, R2.reuse, PT ;  /* 0x000000020d00720c */ /* 0x080fe40003f26270 */
[----:B------:R-:W-:Y:S02]  /*0660*/  ISETP.GE.AND P6, PT, R19, R2, PT ;  /* 0x000000021300720c */ /* 0x000fe40003fc6270 */
[----:B------:R-:W-:-:S04]  /*0670*/  IADD3 R17, R3, 0x180, RZ ;  /* 0x0000018003117810 */ /* 0x000fc80007ffe0ff */
[----:B------:R-:W-:Y:S02]  /*0680*/  ISETP.GE.AND P2, PT, R17, R2, PT ;  /* 0x000000021100720c */ /* 0x000fe40003f46270 */
[----:B------:R-:W-:-:S04]  /*0690*/  IADD3 R15, R3, 0x200, RZ ;  /* 0x00000200030f7810 */ /* 0x000fc80007ffe0ff */
[----:B------:R-:W-:Y:S02]  /*06a0*/  ISETP.GE.AND P3, PT, R15, R2, PT ;  /* 0x000000020f00720c */ /* 0x000fe40003f66270 */
[----:B------:R-:W-:-:S04]  /*06b0*/  IADD3 R15, R3, 0x280, RZ ;  /* 0x00000280030f7810 */ /* 0x000fc80007ffe0ff */
[----:B------:R-:W-:Y:S02]  /*06c0*/  ISETP.GE.AND P4, PT, R15, R2, PT ;  /* 0x000000020f00720c */ /* 0x000fe40003f86270 */
[----:B------:R-:W-:Y:S01]  /*06d0*/  IADD3 R15, R3, 0x380, RZ ;  /* 0x00000380030f7810 */ /* 0x000fe20007ffe0ff */
[----:B------:R-:W-:Y:S01]  /*06e0*/  @!P0 IMAD.MOV.U32 R16, RZ, RZ, 0x2 ;  /* 0x00000002ff108424 */ /* 0x000fe200078e00ff */
[----:B------:R-:W-:Y:S01]  /*06f0*/  BSSY B0, `(.L_x_20296) ;  /* 0x000004f000007945 */ /* 0x000fe20003800000 */
[----:B------:R-:W-:Y:S01]  /*0700*/  BSSY B1, `(.L_x_20297) ;  /* 0x0000046000017945 */ /* 0x000fe20003800000 */
[----:B--2---:R-:W-:-:S06]  /*0710*/  @!P0 HADD2.F32 R12, -RZ, R4.H0_H0 ;  /* 0x20000004ff0c8230 */ /* 0x004fcc0000004100 */
[----:B------:R-:W0:Y:S02]  /*0720*/  @!P0 MUFU.SQRT R12, R12 ;  /* 0x0000000c000c8308 */ /* 0x000e240000002000 */
[----:B0-----:R-:W-:Y:S01]  /*0730*/  @!P0 F2FP.PACK_AB R12, RZ, R12 ;  /* 0x0000000cff0c823e */ /* 0x001fe200000000ff */
[----:B---3--:R-:W-:Y:S02]  /*0740*/  @!P1 HADD2.F32 R4, -RZ, R5.H0_H0 ;  /* 0x20000005ff049230 */ /* 0x008fe40000004100 */
[----:B-----5:R-:W-:-:S06]  /*0750*/  @!P6 HADD2.F32 R5, -RZ, R6.H0_H0 ;  /* 0x20000006ff05e230 */ /* 0x020fcc0000004100 */
[----:B------:R-:W0:Y:S01]  /*0760*/  @!P6 MUFU.SQRT R5, R5 ;  /* 0x000000050005e308 */ /* 0x000e220000002000 */
[----:B------:R-:W-:Y:S01]  /*0770*/  @!P2 HADD2.F32 R6, -RZ, R7.H0_H0 ;  /* 0x20000007ff06a230 */ /* 0x000fe20000004100 */
[----:B------:R-:W-:-:S04]  /*0780*/  IADD3 R7, R3, 0x300, RZ ;  /* 0x0000030003077810 */ /* 0x000fc80007ffe0ff */
[-C--:B------:R-:W-:Y:S02]  /*0790*/  ISETP.GE.AND P5, PT, R7, R2.reuse, PT ;  /* 0x000000020700720c */ /* 0x080fe40003fa6270 */
[----:B0-----:R-:W-:Y:S02]  /*07a0*/  @!P6 F2FP.PACK_AB R5, RZ, R5 ;  /* 0x00000005ff05e23e */ /* 0x001fe400000000ff */
[----:B------:R-:W-:Y:S02]  /*07b0*/  ISETP.GE.AND P6, PT, R15, R2, PT ;  /* 0x000000020f00720c */ /* 0x000fe40003fc6270 */
[----:B------:R-:W-:Y:S01]  /*07c0*/  PRMT R15, R12, 0x7610, R15 ;  /* 0x000076100c0f7816 */ /* 0x000fe2000000000f */
[----:B------:R-:W0:Y:S01]  /*07d0*/  @!P1 MUFU.SQRT R4, R4 ;  /* 0x0000000400049308 */ /* 0x000e220000002000 */
[----:B----4-:R-:W-:-:S07]  /*07e0*/  @!P3 HADD2.F32 R8, -RZ, R8.H0_H0 ;  /* 0x20000008ff08b230 */ /* 0x010fce0000004100 */
[----:B------:R1:W-:Y:S01]  /*07f0*/  @!P3 MUFU.SQRT R7, R8 ;  /* 0x000000080007b308 */ /* 0x0003e20000002000 */
[----:B------:R-:W-:Y:S02]  /*0800*/  @!P5 HADD2.F32 R10, -RZ, R10.H0_H0 ;  /* 0x2000000aff0ad230 */ /* 0x000fe40000004100 */
[----:B------:R-:W-:Y:S01]  /*0810*/  @!P4 HADD2.F32 R14, -RZ, R9.H0_H0 ;  /* 0x20000009ff0ec230 */ /* 0x000fe20000004100 */
[----:B------:R-:W-:Y:S02]  /*0820*/  @!P0 IMAD.IADD R9, R0, 0x1, R3 ;  /* 0x0000000100098824 */ /* 0x000fe400078e0203 */
[----:B------:R-:W-:Y:S02]  /*0830*/  @!P0 IMAD.MOV.U32 R3, RZ, RZ, R13 ;  /* 0x000000ffff038224 */ /* 0x000fe400078e000d */
[----:B-1----:R-:W-:Y:S01]  /*0840*/  @!P0 IMAD.WIDE.U32 R8, R9, R16, c[0x0][0x168] ;  /* 0x00005a0009088625 */ /* 0x002fe200078e0010 */
[----:B------:R-:W-:Y:S01]  /*0850*/  @!P6 HADD2.F32 R11, -RZ, R11.H0_H0 ;  /* 0x2000000bff0be230 */ /* 0x000fe20000004100 */
[----:B------:R-:W1:Y:S03]  /*0860*/  @!P2 MUFU.SQRT R6, R6 ;  /* 0x000000060006a308 */ /* 0x000e660000002000 */
[----:B------:R2:W-:Y:S01]  /*0870*/  @!P0 STG.E.U16 [R8.64], R15 ;  /* 0x0000000f08008986 */ /* 0x0005e2000c101504 */
[----:B------:R-:W-:-:S04]  /*0880*/  ISETP.GE.AND P0, PT, R3, R2, PT ;  /* 0x000000020300720c */ /* 0x000fc80003f06270 */
[----:B------:R-:W3:Y:S08]  /*0890*/  @!P4 MUFU.SQRT R14, R14 ;  /* 0x0000000e000ec308 */ /* 0x000ef00000002000 */
[----:B------:R-:W4:Y:S08]  /*08a0*/  @!P5 MUFU.SQRT R10, R10 ;  /* 0x0000000a000ad308 */ /* 0x000f300000002000 */
[----:B------:R-:W5:Y:S01]  /*08b0*/  @!P6 MUFU.SQRT R11, R11 ;  /* 0x0000000b000be308 */ /* 0x000f620000002000 */
[----:B0-----:R-:W-:-:S02]  /*08c0*/  @!P1 F2FP.PACK_AB R12, RZ, R4 ;  /* 0x00000004ff0c923e */ /* 0x001fc400000000ff */
[----:B-1----:R-:W-:Y:S02]  /*08d0*/  @!P2 F2FP.PACK_AB R13, RZ, R6 ;  /* 0x00000006ff0da23e */ /* 0x002fe400000000ff */
[----:B--2---:R-:W-:Y:S02]  /*08e0*/  @!P3 F2FP.PACK_AB R9, RZ, R7 ;  /* 0x00000007ff09b23e */ /* 0x004fe400000000ff */
[----:B---3--:R-:W-:Y:S02]  /*08f0*/  @!P4 F2FP.PACK_AB R7, RZ, R14 ;  /* 0x0000000eff07c23e */ /* 0x008fe400000000ff */
[----:B----4-:R-:W-:Y:S02]  /*0900*/  @!P5 F2FP.PACK_AB R6, RZ, R10 ;  /* 0x0000000aff06d23e */ /* 0x010fe400000000ff */
[----:B-----5:R-:W-:Y:S01]  /*0910*/  @!P6 F2FP.PACK_AB R4, RZ, R11 ;  /* 0x0000000bff04e23e */ /* 0x020fe200000000ff */
        /* <DEDUP_REMOVED lines=13> */
.L_x_20298:
[----:B------:R-:W-:-:S13]  /*09f0*/  ISETP.GE.AND P0, PT, R3, R2, PT ;  /* 0x000000020300720c */ /* 0x000fda0003f06270 */
[----:B------:R-:W-:Y:S05]  /*0a00*/  @P0 BRA `(.L_x_20300) ;  /* 0x000000d000000947 */ /* 0x000fea0003800000 */
[----:B0-----:R-:W-:Y:S01]  /*0a10*/  IMAD.IADD R10, R0, 0x1, R3 ;  /* 0x00000001000a7824 */ /* 0x001fe200078e0203 */
[----:B------:R-:W-:Y:S01]  /*0a20*/  IADD3 R3, R3, 0x80, RZ ;  /* 0x0000008003037810 */ /* 0x000fe20007ffe0ff */
[----:B------:R-:W-:-:S04]  /*0a30*/  IMAD.MOV.U32 R11, RZ, RZ, 0x2 ;  /* 0x00000002ff0b7424 */ /* 0x000fc800078e00ff */
[----:B------:R-:W-:-:S05]  /*0a40*/  IMAD.WIDE.U32 R10, R10, R11, c[0x0][0x168] ;  /* 0x00005a000a0a7625 */ /* 0x000fca00078e000b */
[----:B------:R0:W-:Y:S02]  /*0a50*/  STG.E.U16 [R10.64], R13 ;  /* 0x0000000d0a007986 */ /* 0x0001e4000c101504 */
.L_x_20299:
[----:B------:R-:W-:-:S13]  /*0a60*/  ISETP.GE.AND P0, PT, R3, R2, PT ;  /* 0x000000020300720c */ /* 0x000fda0003f06270 */
[----:B------:R-:W-:Y:S05]  /*0a70*/  @P0 BRA `(.L_x_20301) ;  /* 0x000000e000000947 */ /* 0x000fea0003800000 */
[----:B------:R-:W-:Y:S01]  /*0a80*/  IMAD.IADD R8, R0, 0x1, R3 ;  /* 0x0000000100087824 */ /* 0x000fe200078e0203 */
[----:B0-----:R-:W-:Y:S01]  /*0a90*/  PRMT R10, R9, 0x7610, R10 ;  /* 0x00007610090a7816 */ /* 0x001fe2000000000a */
[----:B------:R-:W-:Y:S01]  /*0aa0*/  IMAD.MOV.U32 R5, RZ, RZ, 0x2 ;  /* 0x00000002ff057424 */ /* 0x000fe200078e00ff */
[----:B------:R-:W-:-:S03]  /*0ab0*/  IADD3 R3, R3, 0x80, RZ ;  /* 0x0000008003037810 */ /* 0x000fc60007ffe0ff */
[----:B------:R-:W-:-:S05]  /*0ac0*/  IMAD.WIDE.U32 R8, R8, R5, c[0x0][0x168] ;  /* 0x00005a0008087625 */ /* 0x000fca00078e0005 */
[----:B------:R0:W-:Y:S02]  /*0ad0*/  STG.E.U16 [R8.64], R10 ;  /* 0x0000000a08007986 */ /* 0x0001e4000c101504 */
.L_x_20300:
        /* <DEDUP_REMOVED lines=8> */
.L_x_20301:
[----:B------:R-:W-:Y:S05]  /*0b60*/  BSYNC B1 ;  /* 0x0000000000017941 */ /* 0x000fea0003800000 */
.L_x_20297:
[----:B------:R-:W-:Y:S02]  /*0b70*/  ISETP.GE.AND P0, PT, R3, R2, PT ;  /* 0x000000020300720c */ /* 0x000fe40003f06270 */
[----:B------:R-:W-:-:S11]  /*0b80*/  PRMT R5, R6, 0x7610, R5 ;  /* 0x0000761006057816 */ /* 0x000fd60000000005 */
[----:B0-----:R-:W-:Y:S01]  /*0b90*/  @!P0 IMAD.IADD R7, R0, 0x1, R3 ;  /* 0x0000000100078824 */ /* 0x001fe200078e0203 */
[----:B------:R-:W-:Y:S01]  /*0ba0*/  @!P0 IADD3 R3, R3, 0x80, RZ ;  /* 0x0000008003038810 */ /* 0x000fe20007ffe0ff */
[----:B------:R-:W-:-:S04]  /*0bb0*/  @!P0 IMAD.MOV.U32 R8, RZ, RZ, 0x2 ;  /* 0x00000002ff088424 */ /* 0x000fc800078e00ff */
[----:B------:R-:W-:-:S05]  /*0bc0*/  @!P0 IMAD.WIDE.U32 R6, R7, R8, c[0x0][0x168] ;  /* 0x00005a0007068625 */ /* 0x000fca00078e0008 */
[----:B------:R0:W-:Y:S02]  /*0bd0*/  @!P0 STG.E.U16 [R6.64], R5 ;  /* 0x0000000506008986 */ /* 0x0001e4000c101504 */
.L_x_20302:
[----:B------:R-:W-:Y:S05]  /*0be0*/  BSYNC B0 ;  /* 0x0000000000007941 */ /* 0x000fea0003800000 */
.L_x_20296:
        /* <DEDUP_REMOVED lines=8> */
.L_x_20303:
        /* <DEDUP_REMOVED lines=9> */
.L_x_34244:


//--------------------- .text._ZN2at6native29vectorized_elementwise_kernelILi4EZZZNS0_16sqrt_kernel_cudaERNS_18TensorIteratorBaseEENKUlvE0_clEvENKUlvE1_clEvEUlN3c104HalfEE_St5arrayIPcLm2EEEEviT0_T1_ --------------------------
	.section	.text._ZN2at6native29vectorized_elementwise_kernelILi4EZZZNS0_16sqrt_kernel_cudaERNS_18TensorIteratorBaseEENKUlvE0_clEvENKUlvE1_clEvEUlN3c104HalfEE_St5arrayIPcLm2EEEEviT0_T1_,"ax",@progbits
	.sectioninfo	@"SHI_REGISTERS=23"
	.align	128
        .global         _ZN2at6native29vectorized_elementwise_kernelILi4EZZZNS0_16sqrt_kernel_cudaERNS_18TensorIteratorBaseEENKUlvE0_clEvENKUlvE1_clEvEUlN3c104HalfEE_St5arrayIPcLm2EEEEviT0_T1_
        .type           _ZN2at6native29vectorized_elementwise_kernelILi4EZZZNS0_16sqrt_kernel_cudaERNS_18TensorIteratorBaseEENKUlvE0_clEvENKUlvE1_clEvEUlN3c104HalfEE_St5arrayIPcLm2EEEEviT0_T1_,@function
        .size           _ZN2at6native29vectorized_elementwise_kernelILi4EZZZNS0_16sqrt_kernel_cudaERNS_18TensorIteratorBaseEENKUlvE0_clEvENKUlvE1_clEvEUlN3c104HalfEE_St5arrayIPcLm2EEEEviT0_T1_,(.L_x_34245 - _ZN2at6native29vectorized_elementwise_kernelILi4EZZZNS0_16sqrt_kernel_cudaERNS_18TensorIteratorBaseEENKUlvE0_clEvENKUlvE1_clEvEUlN3c104HalfEE_St5arrayIPcLm2EEEEviT0_T1_)
        .other          _ZN2at6native29vectorized_elementwise_kernelILi4EZZZNS0_16sqrt_kernel_cudaERNS_18TensorIteratorBaseEENKUlvE0_clEvENKUlvE1_clEvEUlN3c104HalfEE_St5arrayIPcLm2EEEEviT0_T1_,@"STO_CUDA_ENTRY STV_DEFAULT"
_ZN2at6native29vectorized_elementwise_kernelILi4EZZZNS0_16sqrt_kernel_cudaERNS_18TensorIteratorBaseEENKUlvE0_clEvENKUlvE1_clEvEUlN3c104HalfEE_St5arrayIPcLm2EEEEviT0_T1_:
.text._ZN2at6native29vectorized_elementwise_kernelILi4EZZZNS0_16sqrt_kernel_cudaERNS_18TensorIteratorBaseEENKUlvE0_clEvENKUlvE1_clEvEUlN3c104HalfEE_St5arrayIPcLm2EEEEviT0_T1_:
        /* <DEDUP_REMOVED lines=13> */
[--C-:B--2---:R-:W-:Y:S02]  /*00d0*/  HADD2.F32 R6, -RZ, R8.reuse.H0_H0 ;  /* 0x20000008ff067230 */ /* 0x104fe40000004100 */
[----:B------:R-:W-:Y:S02]  /*00e0*/  HADD2.F32 R7, -RZ, R8.H1_H1 ;  /* 0x30000008ff077230 */ /* 0x000fe40000004100 */
[--C-:B------:R-:W-:Y:S02]  /*00f0*/  HADD2.F32 R8, -RZ, R9.reuse.H0_H0 ;  /* 0x20000009ff087230 */ /* 0x100fe40000004100 */
[----:B------:R-:W-:Y:S01]  /*0100*/  HADD2.F32 R9, -RZ, R9.H1_H1 ;  /* 0x30000009ff097230 */ /* 0x000fe20000004100 */
[----:B------:R-:W-:Y:S01]  /*0110*/  MUFU.SQRT R6, R6 ;  /* 0x0000000600067308 */ /* 0x000fe20000002000 */
[----:B---3--:R-:W-:-:S02]  /*0120*/  HADD2.F32 R10, -RZ, R2.H0_H0 ;  /* 0x20000002ff0a7230 */ /* 0x008fc40000004100 */
[--C-:B------:R-:W-:Y:S02]  /*0130*/  HADD2.F32 R11, -RZ, R3.reuse.H0_H0 ;  /* 0x20000003ff0b7230 */ /* 0x100fe40000004100 */
[----:B------:R-:W-:Y:S02]  /*0140*/  HADD2.F32 R12, -RZ, R3.H1_H1 ;  /* 0x30000003ff0c7230 */ /* 0x000fe40000004100 */
[----:B------:R-:W-:Y:S01]  /*0150*/  HADD2.F32 R4, -RZ, R2.H1_H1 ;  /* 0x30000002ff047230 */ /* 0x000fe20000004100 */
[----:B------:R-:W0:Y:S01]  /*0160*/  MUFU.SQRT R7, R7 ;  /* 0x0000000700077308 */ /* 0x000e220000002000 */
[----:B------:R-:W-:-:S06]  /*0170*/  IMAD.WIDE.U32 R2, R0, R15, c[0x0][0x168] ;  /* 0x00005a0000027625 */ /* 0x000fcc00078e000f */
[----:B------:R-:W-:Y:S01]  /*0180*/  IMAD.WIDE R2, R13, 0x8, R2 ;  /* 0x000000080d027825 */ /* 0x000fe200078e0202 */
[----:B------:R-:W-:Y:S08]  /*0190*/  MUFU.SQRT R8, R8 ;  /* 0x0000000800087308 */ /* 0x000ff00000002000 */
[----:B------:R-:W1:Y:S01]  /*01a0*/  MUFU.SQRT R9, R9 ;  /* 0x0000000900097308 */ /* 0x000e620000002000 */
[----:B0-----:R-:W-:-:S07]  /*01b0*/  F2FP.PACK_AB R6, R7, R6 ;  /* 0x000000060706723e */ /* 0x001fce00000000ff */
[----:B------:R-:W-:Y:S08]  /*01c0*/  MUFU.SQRT R10, R10 ;  /* 0x0000000a000a7308 */ /* 0x000ff00000002000 */
[----:B------:R-:W0:Y:S01]  /*01d0*/  MUFU.SQRT R5, R4 ;  /* 0x0000000400057308 */ /* 0x000e220000002000 */
[----:B-1----:R-:W-:-:S05]  /*01e0*/  F2FP.PACK_AB R7, R9, R8 ;  /* 0x000000080907723e */ /* 0x002fca00000000ff */
[----:B------:R-:W-:Y:S02]  /*01f0*/  STG.E.64 [R2.64], R6 ;  /* 0x0000000602007986 */ /* 0x000fe4000c101b04 */
[----:B------:R-:W-:Y:S08]  /*0200*/  MUFU.SQRT R11, R11 ;  /* 0x0000000b000b7308 */ /* 0x000ff00000002000 */
[----:B------:R-:W1:Y:S01]  /*0210*/  MUFU.SQRT R12, R12 ;  /* 0x0000000c000c7308 */ /* 0x000e620000002000 */
[----:B0-----:R-:W-:-:S02]  /*0220*/  F2FP.PACK_AB R8, R5, R10 ;  /* 0x0000000a0508723e */ /* 0x001fc400000000ff */
[----:B-1----:R-:W-:-:S05]  /*0230*/  F2FP.PACK_AB R9, R12, R11 ;  /* 0x0000000b0c09723e */ /* 0x002fca00000000ff */
[----:B------:R-:W-:Y:S01]  /*0240*/  STG.E.64 [R2.64+0x400], R8 ;  /* 0x0004000802007986 */ /* 0x000fe2000c101b04 */
[----:B------:R-:W-:Y:S05]  /*0250*/  EXIT ;  /* 0x000000000000794d */ /* 0x000fea0003800000 */
.L_x_20304:
        /* <DEDUP_REMOVED lines=117> */
.L_x_20307:
[----:B------:R-:W-:-:S13]  /*09b0*/  ISETP.GE.AND P0, PT, R3, R2, PT ;  /* 0x000000020300720c */ /* 0x000fda0003f06270 */
[----:B------:R-:W-:Y:S05]  /*09c0*/  @P0 BRA `(.L_x_20309) ;  /* 0x000000d000000947 */ /* 0x000fea0003800000 */
[----:B0-----:R-:W-:Y:S01]  /*09d0*/  IMAD.IADD R10, R0, 0x1, R3 ;  /* 0x00000001000a7824 */ /* 0x001fe200078e0203 */
[----:B------:R-:W-:Y:S01]  /*09e0*/  IADD3 R3, R3, 0x80, RZ ;  /* 0x0000008003037810 */ /* 0x000fe20007ffe0ff */
[----:B------:R-:W-:-:S04]  /*09f0*/  IMAD.MOV.U32 R11, RZ, RZ, 0x2 ;  /* 0x00000002ff0b7424 */ /* 0x000fc800078e00ff */
[----:B------:R-:W-:-:S05]  /*0a00*/  IMAD.WIDE.U32 R10, R10, R11, c[0x0][0x168] ;  /* 0x00005a000a0a7625 */ /* 0x000fca00078e000b */
[----:B------:R0:W-:Y:S02]  /*0a10*/  STG.E.U16 [R10.64], R13 ;  /* 0x0000000d0a007986 */ /* 0x0001e4000c101504 */
.L_x_20308:
        /* <DEDUP_REMOVED lines=8> */
.L_x_20309:
        /* <DEDUP_REMOVED lines=8> */
.L_x_20310:
[----:B------:R-:W-:Y:S05]  /*0b20*/  BSYNC B1 ;  /* 0x0000000000017941 */ /* 0x000fea0003800000 */
.L_x_20306:
[----:B------:R-:W-:Y:S02]  /*0b30*/  ISETP.GE.AND P0, PT, R3, R2, PT ;  /* 0x000000020300720c */ /* 0x000fe40003f06270 */
[----:B------:R-:W-:-:S11]  /*0b40*/  PRMT R5, R6, 0x7610, R5 ;  /* 0x0000761006057816 */ /* 0x000fd60000000005 */
[----:B0-----:R-:W-:Y:S01]  /*0b50*/  @!P0 IMAD.IADD R7, R0, 0x1, R3 ;  /* 0x0000000100078824 */ /* 0x001fe200078e0203 */
[----:B------:R-:W-:Y:S01]  /*0b60*/  @!P0 IADD3 R3, R3, 0x80, RZ ;  /* 0x0000008003038810 */ /* 0x000fe20007ffe0ff */
[----:B------:R-:W-:-:S04]  /*0b70*/  @!P0 IMAD.MOV.U32 R8, RZ, RZ, 0x2 ;  /* 0x00000002ff088424 */ /* 0x000fc800078e00ff */
[----:B------:R-:W-:-:S05]  /*0b80*/  @!P0 IMAD.WIDE.U32 R6, R7, R8, c[0x0][0x168] ;  /* 0x00005a0007068625 */ /* 0x000fca00078e0008 */
[----:B------:R0:W-:Y:S02]  /*0b90*/  @!P0 STG.E.U16 [R6.64], R5 ;  /* 0x0000000506008986 */ /* 0x0001e4000c101504 */
.L_x_20311:
[----:B------:R-:W-:Y:S05]  /*0ba0*/  BSYNC B0 ;  /* 0x0000000000007941 */ /* 0x000fea0003800000 */
.L_x_20305:
        /* <DEDUP_REMOVED lines=8> */
.L_x_20312:
        /* <DEDUP_REMOVED lines=13> */
.L_x_34245:


//--------------------- .text._ZN2at6native29vectorized_elementwise_kernelILi8EZZZNS0_16sqrt_kernel_cudaERNS_18TensorIteratorBaseEENKUlvE0_clEvENKUlvE1_clEvEUlN3c104HalfEE_St5arrayIPcLm2EEEEviT0_T1_ --------------------------
	.section	.text._ZN2at6native29vectorized_elementwise_kernelILi8EZZZNS0_16sqrt_kernel_cudaERNS_18TensorIteratorBaseEENKUlvE0_clEvENKUlvE1_clEvEUlN3c104HalfEE_St5arrayIPcLm2EEEEviT0_T1_,"ax",@progbits
	.sectioninfo	@"SHI_REGISTERS=4"
	.align	128
        .global         _ZN2at6native29vectorized_elementwise_kernelILi8EZZZNS0_16sqrt_kernel_cudaERNS_18TensorIteratorBaseEENKUlvE0_clEvENKUlvE1_clEvEUlN3c104HalfEE_St5arrayIPcLm2EEEEviT0_T1_
        .type           _ZN2at6native29vectorized_elementwise_kernelILi8EZZZNS0_16sqrt_kernel_cudaERNS_18TensorIteratorBaseEENKUlvE0_clEvENKUlvE1_clEvEUlN3c104HalfEE_St5arrayIPcLm2EEEEviT0_T1_,@function
        .size           _ZN2at6native29vectorized_elementwise_kernelILi8EZZZNS0_16sqrt_kernel_cudaERNS_18TensorIteratorBaseEENKUlvE0_clEvENKUlvE1_clEvEUlN3c104HalfEE_St5arrayIPcLm2EEEEviT0_T1_,(.L_x_34246 - _ZN2at6native29vectorized_elementwise_kernelILi8EZZZNS0_16sqrt_kernel_cudaERNS_18TensorIteratorBaseEENKUlvE0_clEvENKUlvE1_clEvEUlN3c104HalfEE_St5arrayIPcLm2EEEEviT0_T1_)
        .other          _ZN2at6native29vectorized_elementwise_kernelILi8EZZZNS0_16sqrt_kernel_cudaERNS_18TensorIteratorBaseEENKUlvE0_clEvENKUlvE1_clEvEUlN3c104HalfEE_St5arrayIPcLm2EEEEviT0_T1_,@"STO_CUDA_ENTRY STV_DEFAULT"
_ZN2at6native29vectorized_elementwise_kernelILi8EZZZNS0_16sqrt_kernel_cudaERNS_18TensorIteratorBaseEENKUlvE0_clEvENKUlvE1_clEvEUlN3c104HalfEE_St5arrayIPcLm2EEEEviT0_T1_:
.text._ZN2at6native29vectorized_elementwise_kernelILi8EZZZNS0_16sqrt_kernel_cudaERNS_18TensorIteratorBaseEENKUlvE0_clEvENKUlvE1_clEvEUlN3c104HalfEE_St5arrayIPcLm2EEEEviT0_T1_:
[----:B------:R-:W-:Y:S02]  /*0000*/  MOV R1, c[0x0][0x28] ;  /* 0x00000a0000017a02 */ /* 0x000fe40000000f00 */
[----:B------:R-:W-:Y:S05]  /*0010*/  EXIT ;  /* 0x000000000000794d */ /* 0x000fea0003800000 */
.L_x_20313:
        /* <DEDUP_REMOVED lines=14> */
.L_x_34246:


//--------------------- .text._ZN2at6native18elementwise_kernelILi128ELi4EZNS0_15gpu_kernel_implIZZZNS0_16sqrt_kernel_cudaERNS_18TensorIteratorBaseEENKUlvE0_clEvENKUlvE0_clEvEUlfE_EEvS4_RKT_EUliE_EEviT1_ --------------------------
	.section	.text._ZN2at6native18elementwise_kernelILi128ELi4EZNS0_15gpu_kernel_implIZZZNS0_16sqrt_kernel_cudaERNS_18TensorIteratorBaseEENKUlvE0_clEvENKUlvE0_clEvEUlfE_EEvS4_RKT_EUliE_EEviT1_,"ax",@progbits
	.sectioninfo	@"SHI_REGISTERS=26"
	.align	128
        .global         _ZN2at6native18elementwise_kernelILi128ELi4EZNS0_15gpu_kernel_implIZZZNS0_16sqrt_kernel_cudaERNS_18TensorIteratorBaseEENKUlvE0_clEvENKUlvE0_clEvEUlfE_EEvS4_RKT_EUliE_EEviT1_
        .type           _ZN2at6native18elementwise_kernelILi128ELi4EZNS0_15gpu_kernel_implIZZZNS0_16sqrt_kernel_cudaERNS_18TensorIteratorBaseEENKUlvE0_clEvENKUlvE0_clEvEUlfE_EEvS4_RKT_EUliE_EEviT1_,@function
        .size           _ZN2at6native18elementwise_kernelILi128ELi4EZNS0_15gpu_kernel_implIZZZNS0_16sqrt_kernel_cudaERNS_18TensorIteratorBaseEENKUlvE0_clEvENKUlvE0_clEvEUlfE_EEvS4_RKT_EUliE_EEviT1_,(.L_x_34247 - _ZN2at6native18elementwise_kernelILi128ELi4EZNS0_15gpu_kernel_implIZZZNS0_16sqrt_kernel_cudaERNS_18TensorIteratorBaseEENKUlvE0_clEvENKUlvE0_clEvEUlfE_EEvS4_RKT_EUliE_EEviT1_)
        .other          _ZN2at6native18elementwise_kernelILi128ELi4EZNS0_15gpu_kernel_implIZZZNS0_16sqrt_kernel_cudaERNS_18TensorIteratorBaseEENKUlvE0_clEvENKUlvE0_clEvEUlfE_EEvS4_RKT_EUliE_EEviT1_,@"STO_CUDA_ENTRY STV_DEFAULT"
_ZN2at6native18elementwise_kernelILi128ELi4EZNS0_15gpu_kernel_implIZZZNS0_16sqrt_kernel_cudaERNS_18TensorIteratorBaseEENKUlvE0_clEvENKUlvE0_clEvEUlfE_EEvS4_RKT_EUliE_EEviT1_:
.text._ZN2at6native18elementwise_kernelILi128ELi4EZNS0_15gpu_kernel_implIZZZNS0_16sqrt_kernel_cudaERNS_18TensorIteratorBaseEENKUlvE0_clEvENKUlvE0_clEvEUlfE_EEvS4_RKT_EUliE_EEviT1_:
        /* <DEDUP_REMOVED lines=236> */
.L_x_20316:
        /* <DEDUP_REMOVED lines=20> */
.L_x_20321:
[----:B------:R-:W2:Y:S02]  /*1000*/  LDG.E.U8 R0, [R2.64] ;  /* 0x0000002402007981 */ /* 0x000ea4000c1e1100 */
[----:B--2---:R-:W0:Y:S01]  /*1010*/  I2F.U16 R0, R0 ;  /* 0x0000000000007306 */ /* 0x004e220000101000 */
[----:B------:R-:W-:Y:S05]  /*1020*/  BRA `(.L_x_20323) ;  /* 0x00000ca000007947 */ /* 0x000fea0003800000 */
.L_x_20320:
        /* <DEDUP_REMOVED lines=9> */
.L_x_20325:
[----:B------:R-:W2:Y:S02]  /*10c0*/  LDG.E R0, [R2.64] ;  /* 0x0000002402007981 */ /* 0x000ea4000c1e1900 */
[----:B--2---:R-:W0:Y:S01]  /*10d0*/  I2F R0, R0 ;  /* 0x0000000000007306 */ /* 0x004e220000201400 */
[----:B------:R-:W-:Y:S05]  /*10e0*/  BRA `(.L_x_20323) ;  /* 0x00000be000007947 */ /* 0x000fea0003800000 */
.L_x_20324:
[----:B------:R-:W2:Y:S02]  /*10f0*/  LDG.E.U16 R0, [R2.64] ;  /* 0x0000002402007981 */ /* 0x000ea4000c1e1500 */
[----:B--2---:R-:W0:Y:S01]  /*1100*/  I2F.S16 R0, R0 ;  /* 0x0000000000007306 */ /* 0x004e220000101400 */
[----:B------:R-:W-:Y:S05]  /*1110*/  BRA `(.L_x_20323) ;  /* 0x00000bb000007947 */ /* 0x000fea0003800000 */
.L_x_20319:
        /* <DEDUP_REMOVED lines=8> */
.L_x_20327:
[----:B------:R-:W2:Y:S02]  /*11a0*/  LDG.E.U16 R0, [R2.64] ;  /* 0x0000002402007981 */ /* 0x000ea4000c1e1500 */
[----:B--2---:R-:W-:Y:S01]  /*11b0*/  HADD2.F32 R0, -RZ, R0.H0_H0 ;  /* 0x20000000ff007230 */ /* 0x004fe20000004100 */
[----:B------:R-:W-:Y:S05]  /*11c0*/  BRA `(.L_x_20323) ;  /* 0x00000b0000007947 */ /* 0x000fea0003800000 */
.L_x_20326:
        /* <DEDUP_REMOVED lines=8> */
.L_x_20329:
[----:B------:R-:W2:Y:S02]  /*1250*/  LDG.E.U16 R0, [R2.64] ;  /* 0x0000002402007981 */ /* 0x000ea4000c1e1500 */
[----:B--2---:R-:W-:Y:S01]  /*1260*/  HADD2.F32 R0, -RZ, R0.H0_H0 ;  /* 0x20000000ff007230 */ /* 0x004fe20000004100 */
[----:B------:R-:W-:Y:S05]  /*1270*/  BRA `(.L_x_20323) ;  /* 0x00000a5000007947 */ /* 0x000fea0003800000 */
.L_x_20328:
[----:B------:R-:W2:Y:S02]  /*1280*/  LDG.E.64 R2, [R2.64] ;  /* 0x0000002402027981 */ /* 0x000ea4000c1e1b00 */
[----:B--2---:R-:W0:Y:S01]  /*1290*/  F2F.F32.F64 R0, R2 ;  /* 0x0000000200007310 */ /* 0x004e220000301000 */
[----:B------:R-:W0:-:S14]  /*12a0*/  DSETP.GEU.AND P0, PT, |R2|, c[0x2][0x0], PT ;  /* 0x008000000200762a */ /* 0x000e1c0003f0e200 */
[----:B0-----:R-:W-:Y:S01]  /*12b0*/  @!P0 FMUL R0, R0, 1.175494350822287508e-38 ;  /* 0x0080000000008820 */ /* 0x001fe20000400000 */
[----:B------:R-:W-:Y:S05]  /*12c0*/  BRA `(.L_x_20323) ;  /* 0x00000a0000007947 */ /* 0x000fea0003800000 */
.L_x_20318:
        /* <DEDUP_REMOVED lines=12> */
.L_x_20332:
[----:B------:R-:W2:Y:S02]  /*1390*/  LDG.E.64 R2, [R2.64] ;  /* 0x0000002402027981 */ /* 0x000ea4000c1e1b00 */
[----:B--2---:R-:W0:Y:S01]  /*13a0*/  F2F.F32.F64 R0, R2 ;  /* 0x0000000200007310 */ /* 0x004e220000301000 */
[----:B------:R-:W0:-:S14]  /*13b0*/  DSETP.GEU.AND P0, PT, |R2|, c[0x2][0x0], PT ;  /* 0x008000000200762a */ /* 0x000e1c0003f0e200 */
[----:B0-----:R-:W-:Y:S01]  /*13c0*/  @!P0 FMUL R0, R0, 1.175494350822287508e-38 ;  /* 0x0080000000008820 */ /* 0x001fe20000400000 */
[----:B------:R-:W-:Y:S05]  /*13d0*/  BRA `(.L_x_20323) ;  /* 0x000008f000007947 */ /* 0x000fea0003800000 */
.L_x_20331:
        /* <DEDUP_REMOVED lines=26> */
.L_x_20334:
        /* <DEDUP_REMOVED lines=13> */
.L_x_20333:
[----:B------:R-:W2:Y:S02]  /*1650*/  LDG.E.U16 R0, [R2.64] ;  /* 0x0000002402007981 */ /* 0x000ea4000c1e1500 */
[----:B--2---:R-:W-:Y:S01]  /*1660*/  PRMT R0, RZ, 0x5410, R0 ;  /* 0x00005410ff007816 */ /* 0x004fe20000000000 */
[----:B------:R-:W-:Y:S05]  /*1670*/  BRA `(.L_x_20323) ;  /* 0x0000065000007947 */ /* 0x000fea0003800000 */
.L_x_20330:
        /* <DEDUP_REMOVED lines=11> */
.L_x_20337:
        /* <DEDUP_REMOVED lines=20> */
.L_x_20339:
[----:B------:R-:W-:Y:S05]  /*1870*/  BSYNC B0 ;  /* 0x0000000000007941 */ /* 0x000fea0003800000 */
.L_x_20338:
[----:B------:R-:W-:Y:S01]  /*1880*/  LEA R3, R0, 0x3b800000, 0x17 ;  /* 0x3b80000000037811 */ /* 0x000fe200078eb8ff */
[----:B------:R-:W-:-:S05]  /*1890*/  IMAD.SHL.U32 R0, R2, 0x100000, RZ ;  /* 0x0010000002007824 */ /* 0x000fca00078e00ff */
[----:B------:R-:W-:Y:S01]  /*18a0*/  LOP3.LUT R0, R3, R0, R4, 0xfe, !PT ;  /* 0x0000000003007212 */ /* 0x000fe200078efe04 */
[----:B------:R-:W-:Y:S05]  /*18b0*/  BRA `(.L_x_20323) ;  /* 0x0000041000007947 */ /* 0x000fea0003800000 */
.L_x_20336:
        /* <DEDUP_REMOVED lines=20> */
.L_x_20341:
[----:B------:R-:W-:Y:S05]  /*1a00*/  BSYNC B0 ;  /* 0x0000000000007941 */ /* 0x000fea0003800000 */
.L_x_20340:
[----:B------:R-:W-:Y:S01]  /*1a10*/  LEA R3, R0, 0x37800000, 0x17 ;  /* 0x3780000000037811 */ /* 0x000fe200078eb8ff */
[----:B------:R-:W-:-:S05]  /*1a20*/  IMAD.SHL.U32 R0, R2, 0x200000, RZ ;  /* 0x0020000002007824 */ /* 0x000fca00078e00ff */
[----:B------:R-:W-:Y:S01]  /*1a30*/  LOP3.LUT R0, R3, R0, R4, 0xfe, !PT ;  /* 0x0000000003007212 */ /* 0x000fe200078efe04 */
[----:B------:R-:W-:Y:S05]  /*1a40*/  BRA `(.L_x_20323) ;  /* 0x0000028000007947 */ /* 0x000fea0003800000 */
.L_x_20335:
        /* <DEDUP_REMOVED lines=14> */
.L_x_20322:
        /* <DEDUP_REMOVED lines=21> */
.L_x_20343:
[----:B------:R-:W2:Y:S02]  /*1c80*/  LDG.E.64 R2, [R2.64] ;  /* 0x0000002402027981 */ /* 0x000ea4000c1e1b00 */
[----:B--2---:R0:W1:Y:S01]  /*1c90*/  I2F.U64 R0, R2 ;  /* 0x0000000200007312 */ /* 0x0040620000301000 */
[----:B------:R-:W-:Y:S05]  /*1ca0*/  BRA `(.L_x_20323) ;  /* 0x0000002000007947 */ /* 0x000fea0003800000 */
.L_x_20342:
[----:B------:R-:W2:Y:S02]  /*1cb0*/  LDG.E R0, [R2.64] ;  /* 0x0000002402007981 */ /* 0x000ea4000c1e1900 */
[----:B--2---:R-:W0:Y:S02]  /*1cc0*/  I2F.U32 R0, R0 ;  /* 0x0000000000007306 */ /* 0x004e240000201000 */
.L_x_20323:
[----:B------:R-:W-:Y:S05]  /*1cd0*/  BSYNC B6 ;  /* 0x0000000000067941 */ /* 0x000fea0003800000 */
.L_x_20317:
[----:B------:R-:W2:Y:S01]  /*1ce0*/  LDC.U8 R4, c[0x0][0x371] ;  /* 0x0000dc40ff047b82 */ /* 0x000ea20000000000 */
[----:B01---5:R0:W1:Y:S01]  /*1cf0*/  MUFU.SQRT R2, R0 ;  /* 0x0000000000027308 */ /* 0x0230620000002000 */
[----:B--2---:R-:W-:-:S04]  /*1d00*/  PRMT R3, R4, 0x9910, RZ ;  /* 0x0000991004037816 */ /* 0x004fc800000000ff */
[----:B------:R-:W-:-:S13]  /*1d10*/  ISETP.GT.AND P0, PT, R3, 0x9, PT ;  /* 0x000000090300780c */ /* 0x000fda0003f04270 */
[----:B------:R-:W-:Y:S05]  /*1d20*/  @P0 BRA `(.L_x_20344) ;  /* 0x000003a000000947 */ /* 0x000fea0003800000 */
[----:B01----:R-:W-:-:S13]  /*1d30*/  ISETP.GT.AND P0, PT, R3, 0x4, PT ;  /* 0x000000040300780c */ /* 0x003fda0003f04270 */
        /* <DEDUP_REMOVED lines=10> */
.L_x_20347:
[----:B------:R-:W0:Y:S02]  /*1de0*/  F2I.S64.TRUNC R2, R2 ;  /* 0x0000000200027311 */ /* 0x000e24000020d900 */
[----:B0-----:R-:W-:-:S05]  /*1df0*/  IMAD.MOV.U32 R5, RZ, RZ, R2 ;  /* 0x000000ffff057224 */ /* 0x001fca00078e0002 */
[----:B------:R0:W-:Y:S01]  /*1e00*/  STG.E.U8 [R16.64], R5 ;  /* 0x0000000510007986 */ /* 0x0001e2000c101124 */
[----:B------:R-:W-:Y:S05]  /*1e10*/  BRA `(.L_x_20349) ;  /* 0x00000d3000007947 */ /* 0x000fea0003800000 */
.L_x_20346:
        /* <DEDUP_REMOVED lines=9> */
.L_x_20351:
[----:B------:R-:W0:Y:S02]  /*1eb0*/  F2I.FTZ.TRUNC.NTZ R3, R2 ;  /* 0x0000000200037305 */ /* 0x000e24000021f100 */
[----:B0-----:R0:W-:Y:S01]  /*1ec0*/  STG.E [R16.64], R3 ;  /* 0x0000000310007986 */ /* 0x0011e2000c101924 */
[----:B------:R-:W-:Y:S05]  /*1ed0*/  BRA `(.L_x_20349) ;  /* 0x00000c7000007947 */ /* 0x000fea0003800000 */
.L_x_20350:
[----:B------:R-:W0:Y:S02]  /*1ee0*/  F2I.FTZ.TRUNC.NTZ R3, R2 ;  /* 0x0000000200037305 */ /* 0x000e24000021f100 */
[----:B0-----:R0:W-:Y:S01]  /*1ef0*/  STG.E.U16 [R16.64], R3 ;  /* 0x0000000310007986 */ /* 0x0011e2000c101524 */
[----:B------:R-:W-:Y:S05]  /*1f00*/  BRA `(.L_x_20349) ;  /* 0x00000c4000007947 */ /* 0x000fea0003800000 */
.L_x_20345:
        /* <DEDUP_REMOVED lines=8> */
.L_x_20353:
[----:B------:R-:W-:-:S05]  /*1f90*/  F2FP.PACK_AB R2, RZ, R2 ;  /* 0x00000002ff02723e */ /* 0x000fca00000000ff */
[----:B------:R0:W-:Y:S01]  /*1fa0*/  STG.E.U16 [R16.64], R2 ;  /* 0x0000000210007986 */ /* 0x0001e2000c101524 */
[----:B------:R-:W-:Y:S05]  /*1fb0*/  BRA `(.L_x_20349) ;  /* 0x00000b9000007947 */ /* 0x000fea0003800000 */
.L_x_20352:
        /* <DEDUP_REMOVED lines=9> */
.L_x_20355:
[----:B------:R-:W-:-:S04]  /*2050*/  F2FP.PACK_AB R3, RZ, R2 ;  /* 0x00000002ff03723e */ /* 0x000fc800000000ff */
[----:B------:R-:W-:-:S05]  /*2060*/  PRMT R3, R3, 0x5410, RZ ;  /* 0x0000541003037816 */ /* 0x000fca00000000ff */
[----:B------:R0:W-:Y:S01]  /*2070*/  STG.E [R16.64], R3 ;  /* 0x0000000310007986 */ /* 0x0001e2000c101924 */
[----:B------:R-:W-:Y:S05]  /*2080*/  BRA `(.L_x_20349) ;  /* 0x00000ac000007947 */ /* 0x000fea0003800000 */
.L_x_20354:
[----:B------:R-:W-:-:S06]  /*2090*/  FMUL.FTZ R2, R2, 1 ;  /* 0x3f80000002027820 */ /* 0x000fcc0000410000 */
[----:B------:R-:W0:Y:S02]  /*20a0*/  F2F.F64.F32 R2, R2 ;  /* 0x0000000200027310 */ /* 0x000e240000201800 */
[----:B0-----:R0:W-:Y:S01]  /*20b0*/  STG.E.64 [R16.64], R2 ;  /* 0x0000000210007986 */ /* 0x0011e2000c101b24 */
[----:B------:R-:W-:Y:S05]  /*20c0*/  BRA `(.L_x_20349) ;  /* 0x00000a8000007947 */ /* 0x000fea0003800000 */
.L_x_20344:
[----:B01----:R-:W-:-:S13]  /*20d0*/  ISETP.GT.AND P0, PT, R3, 0x18, PT ;  /* 0x000000180300780c */ /* 0x003fda0003f04270 */
        /* <DEDUP_REMOVED lines=11> */
.L_x_20358:
[----:B------:R-:W-:Y:S01]  /*2190*/  FMUL.FTZ R4, R2, 1 ;  /* 0x3f80000002047820 */ /* 0x000fe20000410000 */
[----:B------:R-:W-:-:S05]  /*21a0*/  CS2R R6, SRZ ;  /* 0x0000000000067805 */ /* 0x000fca000001ff00 */
[----:B------:R-:W0:Y:S02]  /*21b0*/  F2F.F64.F32 R4, R4 ;  /* 0x0000000400047310 */ /* 0x000e240000201800 */
[----:B0-----:R0:W-:Y:S01]  /*21c0*/  STG.E.128 [R16.64], R4 ;  /* 0x0000000410007986 */ /* 0x0011e2000c101d24 */
[----:B------:R-:W-:Y:S05]  /*21d0*/  BRA `(.L_x_20349) ;  /* 0x0000097000007947 */ /* 0x000fea0003800000 */
.L_x_20357:
        /* <DEDUP_REMOVED lines=20> */
.L_x_20362:
[----:B------:R-:W-:Y:S05]  /*2320*/  BSYNC B0 ;  /* 0x0000000000007941 */ /* 0x000fea0003800000 */
.L_x_20361:
[----:B------:R-:W-:-:S05]  /*2330*/  LOP3.LUT R5, R0, R5, RZ, 0xfc, !PT ;  /* 0x0000000500057212 */ /* 0x000fca00078efcff */
[----:B------:R0:W-:Y:S01]  /*2340*/  STG.E.U8 [R16.64], R5 ;  /* 0x0000000510007986 */ /* 0x0001e2000c101124 */
[----:B------:R-:W-:Y:S05]  /*2350*/  BRA `(.L_x_20349) ;  /* 0x000007f000007947 */ /* 0x000fea0003800000 */
.L_x_20360:
        /* <DEDUP_REMOVED lines=12> */
.L_x_20364:
[----:B------:R-:W-:Y:S01]  /*2420*/  IMAD.MOV.U32 R0, RZ, RZ, 0x7f ;  /* 0x0000007fff007424 */ /* 0x000fe200078e00ff */
[----:B------:R-:W-:-:S04]  /*2430*/  ISETP.GT.U32.AND P0, PT, R4, 0x7f800000, PT ;  /* 0x7f8000000400780c */ /* 0x000fc80003f04070 */
[----:B------:R-:W-:-:S04]  /*2440*/  SEL R0, R0, 0x7c, P0 ;  /* 0x0000007c00007807 */ /* 0x000fc80000000000 */
.L_x_20365:
[----:B------:R-:W-:Y:S05]  /*2450*/  BSYNC B0 ;  /* 0x0000000000007941 */ /* 0x000fea0003800000 */
.L_x_20363:
[----:B------:R-:W-:-:S04]  /*2460*/  LOP3.LUT R2, R2, 0x80000000, RZ, 0xc0, !PT ;  /* 0x8000000002027812 */ /* 0x000fc800078ec0ff */
[----:B------:R-:W-:-:S04]  /*2470*/  SHF.R.U32.HI R3, RZ, 0x18, R2 ;  /* 0x00000018ff037819 */ /* 0x000fc80000011602 */
[----:B------:R-:W-:-:S05]  /*2480*/  LOP3.LUT R3, R0, R3, RZ, 0xfc, !PT ;  /* 0x0000000300037212 */ /* 0x000fca00078efcff */
[----:B------:R0:W-:Y:S01]  /*2490*/  STG.E.U8 [R16.64], R3 ;  /* 0x0000000310007986 */ /* 0x0001e2000c101124 */
[----:B------:R-:W-:Y:S05]  /*24a0*/  BRA `(.L_x_20349) ;  /* 0x000006a000007947 */ /* 0x000fea0003800000 */
.L_x_20359:
[----:B------:R-:W-:-:S05]  /*24b0*/  F2FP.BF16.PACK_AB R2, RZ, R2 ;  /* 0x00000002ff02723e */ /* 0x000fca00000010ff */
[----:B------:R0:W-:Y:S01]  /*24c0*/  STG.E.U16 [R16.64], R2 ;  /* 0x0000000210007986 */ /* 0x0001e2000c101524 */
[----:B------:R-:W-:Y:S05]  /*24d0*/  BRA `(.L_x_20349) ;  /* 0x0000067000007947 */ /* 0x000fea0003800000 */
.L_x_20356:
        /* <DEDUP_REMOVED lines=11> */
.L_x_20368:
        /* <DEDUP_REMOVED lines=16> */
.L_x_20371:
[----:B------:R-:W-:-:S04]  /*2690*/  LOP3.LUT R2, R2, 0x80000000, RZ, 0xc0, !PT ;  /* 0x8000000002027812 */ /* 0x000fc800078ec0ff */
[----:B------:R-:W-:-:S04]  /*26a0*/  SHF.R.U32.HI R3, RZ, 0x18, R2 ;  /* 0x00000018ff037819 */ /* 0x000fc80000011602 */
[----:B------:R-:W-:-:S04]  /*26b0*/  LOP3.LUT R0, R0, R3, RZ, 0xfc, !PT ;  /* 0x0000000300007212 */ /* 0x000fc800078efcff */
[----:B------:R-:W-:Y:S02]  /*26c0*/  PRMT R8, R0, 0x7610, R8 ;  /* 0x0000761000087816 */ /* 0x000fe40000000008 */
.L_x_20370:
[----:B------:R-:W-:Y:S05]  /*26d0*/  BSYNC B0 ;  /* 0x0000000000007941 */ /* 0x000fea0003800000 */
.L_x_20369:
[----:B------:R0:W-:Y:S01]  /*26e0*/  STG.E.U8 [R16.64], R8 ;  /* 0x0000000810007986 */ /* 0x0001e2000c101124 */
[----:B------:R-:W-:Y:S05]  /*26f0*/  BRA `(.L_x_20349) ;  /* 0x0000045000007947 */ /* 0x000fea0003800000 */
.L_x_20367:
        /* <DEDUP_REMOVED lines=16> */
.L_x_20374:
[----:B------:R-:W-:-:S04]  /*2800*/  LOP3.LUT R2, R2, 0x80000000, RZ, 0xc0, !PT ;  /* 0x8000000002027812 */ /* 0x000fc800078ec0ff */
[----:B------:R-:W-:-:S04]  /*2810*/  SHF.R.U32.HI R3, RZ, 0x18, R2 ;  /* 0x00000018ff037819 */ /* 0x000fc80000011602 */
[----:B------:R-:W-:-:S04]  /*2820*/  LOP3.LUT R0, R0, R3, RZ, 0xfc, !PT ;  /* 0x0000000300007212 */ /* 0x000fc800078efcff */
[----:B------:R-:W-:Y:S02]  /*2830*/  PRMT R8, R0, 0x7610, R8 ;  /* 0x0000761000087816 */ /* 0x000fe40000000008 */
.L_x_20373:
[----:B------:R-:W-:Y:S05]  /*2840*/  BSYNC B0 ;  /* 0x0000000000007941 */ /* 0x000fea0003800000 */
.L_x_20372:
[----:B------:R0:W-:Y:S01]  /*2850*/  STG.E.U8 [R16.64], R8 ;  /* 0x0000000810007986 */ /* 0x0001e2000c101124 */
[----:B------:R-:W-:Y:S05]  /*2860*/  BRA `(.L_x_20349) ;  /* 0x000002e000007947 */ /* 0x000fea0003800000 */
.L_x_20366:
        /* <DEDUP_REMOVED lines=21> */
.L_x_20348:
        /* <DEDUP_REMOVED lines=20> */
.L_x_20376:
[----:B------:R-:W0:Y:S02]  /*2b00*/  F2I.U64.TRUNC R2, R2 ;  /* 0x0000000200027311 */ /* 0x000e24000020d800 */
[----:B0-----:R0:W-:Y:S01]  /*2b10*/  STG.E.64 [R16.64], R2 ;  /* 0x0000000210007986 */ /* 0x0011e2000c101b24 */
[----:B------:R-:W-:Y:S05]  /*2b20*/  BRA `(.L_x_20349) ;  /* 0x0000002000007947 */ /* 0x000fea0003800000 */
.L_x_20375:
[----:B------:R-:W0:Y:S02]  /*2b30*/  F2I.FTZ.U32.TRUNC.NTZ R3, R2 ;  /* 0x0000000200037305 */ /* 0x000e24000021f000 */
[----:B0-----:R0:W-:Y:S02]  /*2b40*/  STG.E [R16.64], R3 ;  /* 0x0000000310007986 */ /* 0x0011e4000c101924 */
.L_x_20349:
[----:B------:R-:W-:-:S05]  /*2b50*/  IMAD R18, R18, 0x200, R23 ;  /* 0x0000020012127824 */ /* 0x000fca00078e0217 */
[----:B------:R-:W-:Y:S02]  /*2b60*/  IADD3 R19, R18, 0x80, RZ ;  /* 0x0000008012137810 */ /* 0x000fe40007ffe0ff */
.L_x_20315:
[----:B------:R-:W-:Y:S05]  /*2b70*/  BSYNC B7 ;  /* 0x0000000000077941 */ /* 0x000fea0003800000 */
.L_x_20314:
        /* <DEDUP_REMOVED lines=231> */
.L_x_20379:
        /* <DEDUP_REMOVED lines=20> */
.L_x_20384:
[----:B------:R-:W2:Y:S02]  /*3b30*/  LDG.E.U8 R0, [R2.64] ;  /* 0x0000002402007981 */ /* 0x000ea4000c1e1100 */
[----:B--2---:R-:W0:Y:S01]  /*3b40*/  I2F.U16 R0, R0 ;  /* 0x0000000000007306 */ /* 0x004e220000101000 */
[----:B------:R-:W-:Y:S05]  /*3b50*/  BRA `(.L_x_20386) ;  /* 0x00000ca000007947 */ /* 0x000fea0003800000 */
.L_x_20383:
        /* <DEDUP_REMOVED lines=9> */
.L_x_20388:
[----:B------:R-:W2:Y:S02]  /*3bf0*/  LDG.E R0, [R2.64] ;  /* 0x0000002402007981 */ /* 0x000ea4000c1e1900 */
[----:B--2---:R-:W0:Y:S01]  /*3c00*/  I2F R0, R0 ;  /* 0x0000000000007306 */ /* 0x004e220000201400 */
[----:B------:R-:W-:Y:S05]  /*3c10*/  BRA `(.L_x_20386) ;  /* 0x00000be000007947 */ /* 0x000fea0003800000 */
.L_x_20387:
[----:B------:R-:W2:Y:S02]  /*3c20*/  LDG.E.U16 R0, [R2.64] ;  /* 0x0000002402007981 */ /* 0x000ea4000c1e1500 */
[----:B--2---:R-:W0:Y:S01]  /*3c30*/  I2F.S16 R0, R0 ;  /* 0x0000000000007306 */ /* 0x004e220000101400 */
[----:B------:R-:W-:Y:S05]  /*3c40*/  BRA `(.L_x_20386) ;  /* 0x00000bb000007947 */ /* 0x000fea0003800000 */
.L_x_20382:
        /* <DEDUP_REMOVED lines=8> */
.L_x_20390:
[----:B------:R-:W2:Y:S02]  /*3cd0*/  LDG.E.U16 R0, [R2.64] ;  /* 0x0000002402007981 */ /* 0x000ea4000c1e1500 */
[----:B--2---:R-:W-:Y:S01]  /*3ce0*/  HADD2.F32 R0, -RZ, R0.H0_H0 ;  /* 0x20000000ff007230 */ /* 0x004fe20000004100 */
[----:B------:R-:W-:Y:S05]  /*3cf0*/  BRA `(.L_x_20386) ;  /* 0x00000b0000007947 */ /* 0x000fea0003800000 */
.L_x_20389:
        /* <DEDUP_REMOVED lines=8> */
.L_x_20392:
[----:B------:R-:W2:Y:S02]  /*3d80*/  LDG.E.U16 R0, [R2.64] ;  /* 0x0000002402007981 */ /* 0x000ea4000c1e1500 */
[----:B--2---:R-:W-:Y:S01]  /*3d90*/  HADD2.F32 R0, -RZ, R0.H0_H0 ;  /* 0x20000000ff007230 */ /* 0x004fe20000004100 */
[----:B------:R-:W-:Y:S05]  /*3da0*/  BRA `(.L_x_20386) ;  /* 0x00000a5000007947 */ /* 0x000fea0003800000 */
.L_x_20391:
[----:B------:R-:W2:Y:S02]  /*3db0*/  LDG.E.64 R2, [R2.64] ;  /* 0x0000002402027981 */ /* 0x000ea4000c1e1b00 */
[----:B--2---:R-:W0:Y:S01]  /*3dc0*/  F2F.F32.F64 R0, R2 ;  /* 0x0000000200007310 */ /* 0x004e220000301000 */
[----:B------:R-:W0:-:S14]  /*3dd0*/  DSETP.GEU.AND P0, PT, |R2|, c[0x2][0x0], PT ;  /* 0x008000000200762a */ /* 0x000e1c0003f0e200 */
[----:B0-----:R-:W-:Y:S01]  /*3de0*/  @!P0 FMUL R0, R0, 1.175494350822287508e-38 ;  /* 0x0080000000008820 */ /* 0x001fe20000400000 */
[----:B------:R-:W-:Y:S05]  /*3df0*/  BRA `(.L_x_20386) ;  /* 0x00000a0000007947 */ /* 0x000fea0003800000 */
.L_x_20381:
        /* <DEDUP_REMOVED lines=12> */
.L_x_20395:
[----:B------:R-:W2:Y:S02]  /*3ec0*/  LDG.E.64 R2, [R2.64] ;  /* 0x0000002402027981 */ /* 0x000ea4000c1e1b00 */
[----:B--2---:R-:W0:Y:S01]  /*3ed0*/  F2F.F32.F64 R0, R2 ;  /* 0x0000000200007310 */ /* 0x004e220000301000 */
[----:B------:R-:W0:-:S14]  /*3ee0*/  DSETP.GEU.AND P0, PT, |R2|, c[0x2][0x0], PT ;  /* 0x008000000200762a */ /* 0x000e1c0003f0e200 */
[----:B0-----:R-:W-:Y:S01]  /*3ef0*/  @!P0 FMUL R0, R0, 1.175494350822287508e-38 ;  /* 0x0080000000008820 */ /* 0x001fe20000400000 */
[----:B------:R-:W-:Y:S05]  /*3f00*/  BRA `(.L_x_20386) ;  /* 0x000008f000007947 */ /* 0x000fea0003800000 */
.L_x_20394:
        /* <DEDUP_REMOVED lines=26> */
.L_x_20397:
        /* <DEDUP_REMOVED lines=13> */
.L_x_20396:
[----:B------:R-:W2:Y:S02]  /*4180*/  LDG.E.U16 R0, [R2.64] ;  /* 0x0000002402007981 */ /* 0x000ea4000c1e1500 */
[----:B--2---:R-:W-:Y:S01]  /*4190*/  PRMT R0, RZ, 0x5410, R0 ;  /* 0x00005410ff007816 */ /* 0x004fe20000000000 */
[----:B------:R-:W-:Y:S05]  /*41a0*/  BRA `(.L_x_20386) ;  /* 0x0000065000007947 */ /* 0x000fea0003800000 */
.L_x_20393:
        /* <DEDUP_REMOVED lines=11> */
.L_x_20400:
        /* <DEDUP_REMOVED lines=20> */
.L_x_20402:
[----:B------:R-:W-:Y:S05]  /*43a0*/  BSYNC B0 ;  /* 0x0000000000007941 */ /* 0x000fea0003800000 */
.L_x_20401:
[----:B------:R-:W-:Y:S01]  /*43b0*/  LEA R3, R0, 0x3b800000, 0x17 ;  /* 0x3b80000000037811 */ /* 0x000fe200078eb8ff */
[----:B------:R-:W-:-:S05]  /*43c0*/  IMAD.SHL.U32 R0, R2, 0x100000, RZ ;  /* 0x0010000002007824 */ /* 0x000fca00078e00ff */
[----:B------:R-:W-:Y:S01]  /*43d0*/  LOP3.LUT R0, R3, R0, R4, 0xfe, !PT ;  /* 0x0000000003007212 */ /* 0x000fe200078efe04 */
[----:B------:R-:W-:Y:S05]  /*43e0*/  BRA `(.L_x_20386) ;  /* 0x0000041000007947 */ /* 0x000fea0003800000 */
.L_x_20399:
        /* <DEDUP_REMOVED lines=20> */
.L_x_20404:
[----:B------:R-:W-:Y:S05]  /*4530*/  BSYNC B0 ;  /* 0x0000000000007941 */ /* 0x000fea0003800000 */
.L_x_20403:
[----:B------:R-:W-:Y:S01]  /*4540*/  LEA R3, R0, 0x37800000, 0x17 ;  /* 0x3780000000037811 */ /* 0x000fe200078eb8ff */
[----:B------:R-:W-:-:S05]  /*4550*/  IMAD.SHL.U32 R0, R2, 0x200000, RZ ;  /* 0x0020000002007824 */ /* 0x000fca00078e00ff */
[----:B------:R-:W-:Y:S01]  /*4560*/  LOP3.LUT R0, R3, R0, R4, 0xfe, !PT ;  /* 0x0000000003007212 */ /* 0x000fe200078efe04 */
[----:B------:R-:W-:Y:S05]  /*4570*/  BRA `(.L_x_20386) ;  /* 0x0000028000007947 */ /* 0x000fea0003800000 */
.L_x_20398:
        /* <DEDUP_REMOVED lines=14> */
.L_x_20385:
        /* <DEDUP_REMOVED lines=21> */
.L_x_20406:
[----:B------:R-:W2:Y:S02]  /*47b0*/  LDG.E.64 R2, [R2.64] ;  /* 0x0000002402027981 */ /* 0x000ea4000c1e1b00 */
[----:B--2---:R0:W1:Y:S01]  /*47c0*/  I2F.U64 R0, R2 ;  /* 0x0000000200007312 */ /* 0x0040620000301000 */
[----:B------:R-:W-:Y:S05]  /*47d0*/  BRA `(.L_x_20386) ;  /* 0x0000002000007947 */ /* 0x000fea0003800000 */
.L_x_20405:
[----:B------:R-:W2:Y:S02]  /*47e0*/  LDG.E R0, [R2.64] ;  /* 0x0000002402007981 */ /* 0x000ea4000c1e1900 */
[----:B--2---:R-:W0:Y:S02]  /*47f0*/  I2F.U32 R0, R0 ;  /* 0x0000000000007306 */ /* 0x004e240000201000 */
.L_x_20386:
[----:B------:R-:W-:Y:S05]  /*4800*/  BSYNC B6 ;  /* 0x0000000000067941 */ /* 0x000fea0003800000 */
.L_x_20380:
        /* <DEDUP_REMOVED lines=16> */
.L_x_20410:
[----:B------:R-:W0:Y:S02]  /*4910*/  F2I.S64.TRUNC R2, R2 ;  /* 0x0000000200027311 */ /* 0x000e24000020d900 */
[----:B0-----:R-:W-:-:S05]  /*4920*/  IMAD.MOV.U32 R5, RZ, RZ, R2 ;  /* 0x000000ffff057224 */ /* 0x001fca00078e0002 */
[----:B------:R0:W-:Y:S01]  /*4930*/  STG.E.U8 [R16.64], R5 ;  /* 0x0000000510007986 */ /* 0x0001e2000c101124 */
[----:B------:R-:W-:Y:S05]  /*4940*/  BRA `(.L_x_20412) ;  /* 0x00000d3000007947 */ /* 0x000fea0003800000 */
.L_x_20409:
        /* <DEDUP_REMOVED lines=9> */
.L_x_20414:
[----:B------:R-:W0:Y:S02]  /*49e0*/  F2I.FTZ.TRUNC.NTZ R3, R2 ;  /* 0x0000000200037305 */ /* 0x000e24000021f100 */
[----:B0-----:R0:W-:Y:S01]  /*49f0*/  STG.E [R16.64], R3 ;  /* 0x0000000310007986 */ /* 0x0011e2000c101924 */
[----:B------:R-:W-:Y:S05]  /*4a00*/  BRA `(.L_x_20412) ;  /* 0x00000c7000007947 */ /* 0x000fea0003800000 */
.L_x_20413:
[----:B------:R-:W0:Y:S02]  /*4a10*/  F2I.FTZ.TRUNC.NTZ R3, R2 ;  /* 0x0000000200037305 */ /* 0x000e24000021f100 */
[----:B0-----:R0:W-:Y:S01]  /*4a20*/  STG.E.U16 [R16.64], R3 ;  /* 0x0000000310007986 */ /* 0x0011e2000c101524 */
[----:B------:R-:W-:Y:S05]  /*4a30*/  BRA `(.L_x_20412) ;  /* 0x00000c4000007947 */ /* 0x000fea0003800000 */
.L_x_20408:
        /* <DEDUP_REMOVED lines=8> */
.L_x_20416:
[----:B------:R-:W-:-:S05]  /*4ac0*/  F2FP.PACK_AB R2, RZ, R2 ;  /* 0x00000002ff02723e */ /* 0x000fca00000000ff */
[----:B------:R0:W-:Y:S01]  /*4ad0*/  STG.E.U16 [R16.64], R2 ;  /* 0x0000000210007986 */ /* 0x0001e2000c101524 */
[----:B------:R-:W-:Y:S05]  /*4ae0*/  BRA `(.L_x_20412) ;  /* 0x00000b9000007947 */ /* 0x000fea0003800000 */
.L_x_20415:
        /* <DEDUP_REMOVED lines=9> */
.L_x_20418:
[----:B------:R-:W-:-:S04]  /*4b80*/  F2FP.PACK_AB R3, RZ, R2 ;  /* 0x00000002ff03723e */ /* 0x000fc800000000ff */
[----:B------:R-:W-:-:S05]  /*4b90*/  PRMT R3, R3, 0x5410, RZ ;  /* 0x0000541003037816 */ /* 0x000fca00000000ff */
[----:B------:R0:W-:Y:S01]  /*4ba0*/  STG.E [R16.64], R3 ;  /* 0x0000000310007986 */ /* 0x0001e2000c101924 */
[----:B------:R-:W-:Y:S05]  /*4bb0*/  BRA `(.L_x_20412) ;  /* 0x00000ac000007947 */ /* 0x000fea0003800000 */
.L_x_20417:
[----:B------:R-:W-:-:S06]  /*4bc0*/  FMUL.FTZ R2, R2, 1 ;  /* 0x3f80000002027820 */ /* 0x000fcc0000410000 */
[----:B------:R-:W0:Y:S02]  /*4bd0*/  F2F.F64.F32 R2, R2 ;  /* 0x0000000200027310 */ /* 0x000e240000201800 */
[----:B0-----:R0:W-:Y:S01]  /*4be0*/  STG.E.64 [R16.64], R2 ;  /* 0x0000000210007986 */ /* 0x0011e2000c101b24 */
[----:B------:R-:W-:Y:S05]  /*4bf0*/  BRA `(.L_x_20412) ;  /* 0x00000a8000007947 */ /* 0x000fea0003800000 */
.L_x_20407:
        /* <DEDUP_REMOVED lines=12> */
.L_x_20421:
[----:B------:R-:W-:Y:S01]  /*4cc0*/  FMUL.FTZ R4, R2, 1 ;  /* 0x3f80000002047820 */ /* 0x000fe20000410000 */
[----:B------:R-:W-:-:S05]  /*4cd0*/  CS2R R6, SRZ ;  /* 0x0000000000067805 */ /* 0x000fca000001ff00 */
[----:B------:R-:W0:Y:S02]  /*4ce0*/  F2F.F64.F32 R4, R4 ;  /* 0x0000000400047310 */ /* 0x000e240000201800 */
[----:B0-----:R0:W-:Y:S01]  /*4cf0*/  STG.E.128 [R16.64], R4 ;  /* 0x0000000410007986 */ /* 0x0011e2000c101d24 */
[----:B------:R-:W-:Y:S05]  /*4d00*/  BRA `(.L_x_20412) ;  /* 0x0000097000007947 */ /* 0x000fea0003800000 */
.L_x_20420:
        /* <DEDUP_REMOVED lines=20> */
.L_x_20425:
[----:B------:R-:W-:Y:S05]  /*4e50*/  BSYNC B0 ;  /* 0x0000000000007941 */ /* 0x000fea0003800000 */
.L_x_20424:
[----:B------:R-:W-:-:S05]  /*4e60*/  LOP3.LUT R5, R0, R5, RZ, 0xfc, !PT ;  /* 0x0000000500057212 */ /* 0x000fca00078efcff */
[----:B------:R0:W-:Y:S01]  /*4e70*/  STG.E.U8 [R16.64], R5 ;  /* 0x0000000510007986 */ /* 0x0001e2000c101124 */
[----:B------:R-:W-:Y:S05]  /*4e80*/  BRA `(.L_x_20412) ;  /* 0x000007f000007947 */ /* 0x000fea0003800000 */
.L_x_20423:
        /* <DEDUP_REMOVED lines=12> */
.L_x_20427:
[----:B------:R-:W-:Y:S01]  /*4f50*/  IMAD.MOV.U32 R0, RZ, RZ, 0x7f ;  /* 0x0000007fff007424 */ /* 0x000fe200078e00ff */
[----:B------:R-:W-:-:S04]  /*4f60*/  ISETP.GT.U32.AND P0, PT, R4, 0x7f800000, PT ;  /* 0x7f8000000400780c */ /* 0x000fc80003f04070 */
[----:B------:R-:W-:-:S04]  /*4f70*/  SEL R0, R0, 0x7c, P0 ;  /* 0x0000007c00007807 */ /* 0x000fc80000000000 */
.L_x_20428:
[----:B------:R-:W-:Y:S05]  /*4f80*/  BSYNC B0 ;  /* 0x0000000000007941 */ /* 0x000fea0003800000 */
.L_x_20426:
[----:B------:R-:W-:-:S04]  /*4f90*/  LOP3.LUT R2, R2, 0x80000000, RZ, 0xc0, !PT ;  /* 0x8000000002027812 */ /* 0x000fc800078ec0ff */
[----:B------:R-:W-:-:S04]  /*4fa0*/  SHF.R.U32.HI R3, RZ, 0x18, R2 ;  /* 0x00000018ff037819 */ /* 0x000fc80000011602 */
[----:B------:R-:W-:-:S05]  /*4fb0*/  LOP3.LUT R3, R0, R3, RZ, 0xfc, !PT ;  /* 0x0000000300037212 */ /* 0x000fca00078efcff */
[----:B------:R0:W-:Y:S01]  /*4fc0*/  STG.E.U8 [R16.64], R3 ;  /* 0x0000000310007986 */ /* 0x0001e2000c101124 */
[----:B------:R-:W-:Y:S05]  /*4fd0*/  BRA `(.L_x_20412) ;  /* 0x000006a000007947 */ /* 0x000fea0003800000 */
.L_x_20422:
[----:B------:R-:W-:-:S05]  /*4fe0*/  F2FP.BF16.PACK_AB R2, RZ, R2 ;  /* 0x00000002ff02723e */ /* 0x000fca00000010ff */
[----:B------:R0:W-:Y:S01]  /*4ff0*/  STG.E.U16 [R16.64], R2 ;  /* 0x0000000210007986 */ /* 0x0001e2000c101524 */
[----:B------:R-:W-:Y:S05]  /*5000*/  BRA `(.L_x_20412) ;  /* 0x0000067000007947 */ /* 0x000fea0003800000 */
.L_x_20419:
        /* <DEDUP_REMOVED lines=11> */
.L_x_20431:
        /* <DEDUP_REMOVED lines=16> */
.L_x_20434:
[----:B------:R-:W-:-:S04]  /*51c0*/  LOP3.LUT R2, R2, 0x80000000, RZ, 0xc0, !PT ;  /* 0x8000000002027812 */ /* 0x000fc800078ec0ff */
[----:B------:R-:W-:-:S04]  /*51d0*/  SHF.R.U32.HI R3, RZ, 0x18, R2 ;  /* 0x00000018ff037819 */ /* 0x000fc80000011602 */
[----:B------:R-:W-:-:S04]  /*51e0*/  LOP3.LUT R0, R0, R3, RZ, 0xfc, !PT ;  /* 0x0000000300007212 */ /* 0x000fc800078efcff */
[----:B------:R-:W-:Y:S02]  /*51f0*/  PRMT R8, R0, 0x7610, R8 ;  /* 0x0000761000087816 */ /* 0x000fe40000000008 */
.L_x_20433:
[----:B------:R-:W-:Y:S05]  /*5200*/  BSYNC B0 ;  /* 0x0000000000007941 */ /* 0x000fea0003800000 */
.L_x_20432:
[----:B------:R0:W-:Y:S01]  /*5210*/  STG.E.U8 [R16.64], R8 ;  /* 0x0000000810007986 */ /* 0x0001e2000c101124 */
[----:B------:R-:W-:Y:S05]  /*5220*/  BRA `(.L_x_20412) ;  /* 0x0000045000007947 */ /* 0x000fea0003800000 */
.L_x_20430:
        /* <DEDUP_REMOVED lines=16> */
.L_x_20437:
[----:B------:R-:W-:-:S04]  /*5330*/  LOP3.LUT R2, R2, 0x80000000, RZ, 0xc0, !PT ;  /* 0x8000000002027812 */ /* 0x000fc800078ec0ff */
[----:B------:R-:W-:-:S04]  /*5340*/  SHF.R.U32.HI R3, RZ, 0x18, R2 ;  /* 0x00000018ff037819 */ /* 0x000fc80000011602 */
[----:B------:R-:W-:-:S04]  /*5350*/  LOP3.LUT R0, R0, R3, RZ, 0xfc, !PT ;  /* 0x0000000300007212 */ /* 0x000fc800078efcff */
[----:B------:R-:W-:Y:S02]  /*5360*/  PRMT R8, R0, 0x7610, R8 ;  /* 0x0000761000087816 */ /* 0x000fe40000000008 */
.L_x_20436:
[----:B------:R-:W-:Y:S05]  /*5370*/  BSYNC B0 ;  /* 0x0000000000007941 */ /* 0x000fea0003800000 */
.L_x_20435:
[----:B------:R0:W-:Y:S01]  /*5380*/  STG.E.U8 [R16.64], R8 ;  /* 0x0000000810007986 */ /* 0x0001e2000c101124 */
[----:B------:R-:W-:Y:S05]  /*5390*/  BRA `(.L_x_20412) ;  /* 0x000002e000007947 */ /* 0x000fea0003800000 */
.L_x_20429:
        /* <DEDUP_REMOVED lines=21> */
.L_x_20411:
        /* <DEDUP_REMOVED lines=20> */
.L_x_20439:
[----:B------:R-:W0:Y:S02]  /*5630*/  F2I.U64.TRUNC R2, R2 ;  /* 0x0000000200027311 */ /* 0x000e24000020d800 */
[----:B0-----:R0:W-:Y:S01]  /*5640*/  STG.E.64 [R16.64], R2 ;  /* 0x0000000210007986 */ /* 0x0011e2000c101b24 */
[----:B------:R-:W-:Y:S05]  /*5650*/  BRA `(.L_x_20412) ;  /* 0x0000002000007947 */ /* 0x000fea0003800000 */
.L_x_20438:
[----:B------:R-:W0:Y:S02]  /*5660*/  F2I.FTZ.U32.TRUNC.NTZ R3, R2 ;  /* 0x0000000200037305 */ /* 0x000e24000021f000 */
[----:B0-----:R0:W-:Y:S02]  /*5670*/  STG.E [R16.64], R3 ;  /* 0x0000000310007986 */ /* 0x0011e4000c101924 */
.L_x_20412:
        /* <DEDUP_REMOVED lines=231> */
.L_x_20440:
        /* <DEDUP_REMOVED lines=20> */
.L_x_20445:
[----:B------:R-:W2:Y:S02]  /*6630*/  LDG.E.U8 R0, [R2.64] ;  /* 0x0000002402007981 */ /* 0x000ea4000c1e1100 */
[----:B--2---:R-:W0:Y:S01]  /*6640*/  I2F.U16 R0, R0 ;  /* 0x0000000000007306 */ /* 0x004e220000101000 */
[----:B------:R-:W-:Y:S05]  /*6650*/  BRA `(.L_x_20447) ;  /* 0x00000ca000007947 */ /* 0x000fea0003800000 */
.L_x_20444:
        /* <DEDUP_REMOVED lines=9> */
.L_x_20449:
[----:B------:R-:W2:Y:S02]  /*66f0*/  LDG.E R0, [R2.64] ;  /* 0x0000002402007981 */ /* 0x000ea4000c1e1900 */
[----:B--2---:R-:W0:Y:S01]  /*6700*/  I2F R0, R0 ;  /* 0x0000000000007306 */ /* 0x004e220000201400 */
[----:B------:R-:W-:Y:S05]  /*6710*/  BRA `(.L_x_20447) ;  /* 0x00000be000007947 */ /* 0x000fea0003800000 */
.L_x_20448:
[----:B------:R-:W2:Y:S02]  /*6720*/  LDG.E.U16 R0, [R2.64] ;  /* 0x0000002402007981 */ /* 0x000ea4000c1e1500 */
[----:B--2---:R-:W0:Y:S01]  /*6730*/  I2F.S16 R0, R0 ;  /* 0x0000000000007306 */ /* 0x004e220000101400 */
[----:B------:R-:W-:Y:S05]  /*6740*/  BRA `(.L_x_20447) ;  /* 0x00000bb000007947 */ /* 0x000fea0003800000 */
.L_x_20443:
        /* <DEDUP_REMOVED lines=8> */
.L_x_20451:
[----:B------:R-:W2:Y:S02]  /*67d0*/  LDG.E.U16 R0, [R2.64] ;  /* 0x0000002402007981 */ /* 0x000ea4000c1e1500 */
[----:B--2---:R-:W-:Y:S01]  /*67e0*/  HADD2.F32 R0, -RZ, R0.H0_H0 ;  /* 0x20000000ff007230 */ /* 0x004fe20000004100 */
[----:B------:R-:W-:Y:S05]  /*67f0*/  BRA `(.L_x_20447) ;  /* 0x00000b0000007947 */ /* 0x000fea0003800000 */
.L_x_20450:
        /* <DEDUP_REMOVED lines=8> */
.L_x_20453:
[----:B------:R-:W2:Y:S02]  /*6880*/  LDG.E.U16 R0, [R2.64] ;  /* 0x0000002402007981 */ /* 0x000ea4000c1e1500 */
[----:B--2---:R-:W-:Y:S01]  /*6890*/  HADD2.F32 R0, -RZ, R0.H0_H0 ;  /* 0x20000000ff007230 */ /* 0x004fe20000004100 */
[----:B------:R-:W-:Y:S05]  /*68a0*/  BRA `(.L_x_20447) ;  /* 0x00000a5000007947 */ /* 0x000fea0003800000 */
.L_x_20452:
[----:B------:R-:W2:Y:S02]  /*68b0*/  LDG.E.64 R2, [R2.64] ;  /* 0x0000002402027981 */ /* 0x000ea4000c1e1b00 */
[----:B--2---:R-:W0:Y:S01]  /*68c0*/  F2F.F32.F64 R0, R2 ;  /* 0x0000000200007310 */ /* 0x004e220000301000 */
[----:B------:R-:W0:-:S14]  /*68d0*/  DSETP.GEU.AND P0, PT, |R2|, c[0x2][0x0], PT ;  /* 0x008000000200762a */ /* 0x000e1c0003f0e200 */
[----:B0-----:R-:W-:Y:S01]  /*68e0*/  @!P0 FMUL R0, R0, 1.175494350822287508e-38 ;  /* 0x0080000000008820 */ /* 0x001fe20000400000 */
[----:B------:R-:W-:Y:S05]  /*68f0*/  BRA `(.L_x_20447) ;  /* 0x00000a0000007947 */ /* 0x000fea0003800000 */
.L_x_20442:
        /* <DEDUP_REMOVED lines=12> */
.L_x_20456:
[----:B------:R-:W2:Y:S02]  /*69c0*/  LDG.E.64 R2, [R2.64] ;  /* 0x0000002402027981 */ /* 0x000ea4000c1e1b00 */
[----:B--2---:R-:W0:Y:S01]  /*69d0*/  F2F.F32.F64 R0, R2 ;  /* 0x0000000200007310 */ /* 0x004e220000301000 */
[----:B------:R-:W0:-:S14]  /*69e0*/  DSETP.GEU.AND P0, PT, |R2|, c[0x2][0x0], PT ;  /* 0x008000000200762a */ /* 0x000e1c0003f0e200 */
[----:B0-----:R-:W-:Y:S01]  /*69f0*/  @!P0 FMUL R0, R0, 1.175494350822287508e-38 ;  /* 0x0080000000008820 */ /* 0x001fe20000400000 */
[----:B------:R-:W-:Y:S05]  /*6a00*/  BRA `(.L_x_20447) ;  /* 0x000008f000007947 */ /* 0x000fea0003800000 */
.L_x_20455:
        /* <DEDUP_REMOVED lines=26> */
.L_x_20458:
        /* <DEDUP_REMOVED lines=13> */
.L_x_20457:
[----:B------:R-:W2:Y:S02]  /*6c80*/  LDG.E.U16 R0, [R2.64] ;  /* 0x0000002402007981 */ /* 0x000ea4000c1e1500 */
[----:B--2---:R-:W-:Y:S01]  /*6c90*/  PRMT R0, RZ, 0x5410, R0 ;  /* 0x00005410ff007816 */ /* 0x004fe20000000000 */
[----:B------:R-:W-:Y:S05]  /*6ca0*/  BRA `(.L_x_20447) ;  /* 0x0000065000007947 */ /* 0x000fea0003800000 */
.L_x_20454:
        /* <DEDUP_REMOVED lines=11> */
.L_x_20461:
        /* <DEDUP_REMOVED lines=20> */
.L_x_20463:
[----:B------:R-:W-:Y:S05]  /*6ea0*/  BSYNC B0 ;  /* 0x0000000000007941 */ /* 0x000fea0003800000 */
.L_x_20462:
[----:B------:R-:W-:Y:S01]  /*6eb0*/  LEA R3, R0, 0x3b800000, 0x17 ;  /* 0x3b80000000037811 */ /* 0x000fe200078eb8ff */
[----:B------:R-:W-:-:S05]  /*6ec0*/  IMAD.SHL.U32 R0, R2, 0x100000, RZ ;  /* 0x0010000002007824 */ /* 0x000fca00078e00ff */
[----:B------:R-:W-:Y:S01]  /*6ed0*/  LOP3.LUT R0, R3, R0, R4, 0xfe, !PT ;  /* 0x0000000003007212 */ /* 0x000fe200078efe04 */
[----:B------:R-:W-:Y:S05]  /*6ee0*/  BRA `(.L_x_20447) ;  /* 0x0000041000007947 */ /* 0x000fea0003800000 */
.L_x_20460:
        /* <DEDUP_REMOVED lines=20> */
.L_x_20465:
[----:B------:R-:W-:Y:S05]  /*7030*/  BSYNC B0 ;  /* 0x0000000000007941 */ /* 0x000fea0003800000 */
.L_x_20464:
[----:B------:R-:W-:Y:S01]  /*7040*/  LEA R3, R0, 0x37800000, 0x17 ;  /* 0x3780000000037811 */ /* 0x000fe200078eb8ff */
[----:B------:R-:W-:-:S05]  /*7050*/  IMAD.SHL.U32 R0, R2, 0x200000, RZ ;  /* 0x0020000002007824 */ /* 0x000fca00078e00ff */
[----:B------:R-:W-:Y:S01]  /*7060*/  LOP3.LUT R0, R3, R0, R4, 0xfe, !PT ;  /* 0x0000000003007212 */ /* 0x000fe200078efe04 */
[----:B------:R-:W-:Y:S05]  /*7070*/  BRA `(.L_x_20447) ;  /* 0x0000028000007947 */ /* 0x000fea0003800000 */
.L_x_20459:
        /* <DEDUP_REMOVED lines=14> */
.L_x_20446:
        /* <DEDUP_REMOVED lines=21> */
.L_x_20467:
[----:B------:R-:W2:Y:S02]  /*72b0*/  LDG.E.64 R2, [R2.64] ;  /* 0x0000002402027981 */ /* 0x000ea4000c1e1b00 */
[----:B--2---:R0:W1:Y:S01]  /*72c0*/  I2F.U64 R0, R2 ;  /* 0x0000000200007312 */ /* 0x0040620000301000 */
[----:B------:R-:W-:Y:S05]  /*72d0*/  BRA `(.L_x_20447) ;  /* 0x0000002000007947 */ /* 0x000fea0003800000 */
.L_x_20466:
[----:B------:R-:W2:Y:S02]  /*72e0*/  LDG.E R0, [R2.64] ;  /* 0x0000002402007981 */ /* 0x000ea4000c1e1900 */
[----:B--2---:R-:W0:Y:S02]  /*72f0*/  I2F.U32 R0, R0 ;  /* 0x0000000000007306 */ /* 0x004e240000201000 */
.L_x_20447:
[----:B------:R-:W-:Y:S05]  /*7300*/  BSYNC B6 ;  /* 0x0000000000067941 */ /* 0x000fea0003800000 */
.L_x_20441:
        /* <DEDUP_REMOVED lines=16> */
.L_x_20471:
[----:B------:R-:W0:Y:S02]  /*7410*/  F2I.S64.TRUNC R2, R2 ;  /* 0x0000000200027311 */ /* 0x000e24000020d900 */
[----:B0-----:R-:W-:-:S05]  /*7420*/  IMAD.MOV.U32 R5, RZ, RZ, R2 ;  /* 0x000000ffff057224 */ /* 0x001fca00078e0002 */
[----:B------:R0:W-:Y:S01]  /*7430*/  STG.E.U8 [R16.64], R5 ;  /* 0x0000000510007986 */ /* 0x0001e2000c101124 */
[----:B------:R-:W-:Y:S05]  /*7440*/  BRA `(.L_x_20473) ;  /* 0x00000d3000007947 */ /* 0x000fea0003800000 */
.L_x_20470:
        /* <DEDUP_REMOVED lines=9> */
.L_x_20475:
[----:B------:R-:W0:Y:S02]  /*74e0*/  F2I.FTZ.TRUNC.NTZ R3, R2 ;  /* 0x0000000200037305 */ /* 0x000e24000021f100 */
[----:B0-----:R0:W-:Y:S01]  /*74f0*/  STG.E [R16.64], R3 ;  /* 0x0000000310007986 */ /* 0x0011e2000c101924 */
[----:B------:R-:W-:Y:S05]  /*7500*/  BRA `(.L_x_20473) ;  /* 0x00000c7000007947 */ /* 0x000fea0003800000 */
.L_x_20474:
[----:B------:R-:W0:Y:S02]  /*7510*/  F2I.FTZ.TRUNC.NTZ R3, R2 ;  /* 0x0000000200037305 */ /* 0x000e24000021f100 */
[----:B0-----:R0:W-:Y:S01]  /*7520*/  STG.E.U16 [R16.64], R3 ;  /* 0x0000000310007986 */ /* 0x0011e2000c101524 */
[----:B------:R-:W-:Y:S05]  /*7530*/  BRA `(.L_x_20473) ;  /* 0x00000c4000007947 */ /* 0x000fea0003800000 */
.L_x_20469:
        /* <DEDUP_REMOVED lines=8> */
.L_x_20477:
[----:B------:R-:W-:-:S05]  /*75c0*/  F2FP.PACK_AB R2, RZ, R2 ;  /* 0x00000002ff02723e */ /* 0x000fca00000000ff */
[----:B------:R0:W-:Y:S01]  /*75d0*/  STG.E.U16 [R16.64], R2 ;  /* 0x0000000210007986 */ /* 0x0001e2000c101524 */
[----:B------:R-:W-:Y:S05]  /*75e0*/  BRA `(.L_x_20473) ;  /* 0x00000b9000007947 */ /* 0x000fea0003800000 */
.L_x_20476:
        /* <DEDUP_REMOVED lines=9> */
.L_x_20479:
[----:B------:R-:W-:-:S04]  /*7680*/  F2FP.PACK_AB R3, RZ, R2 ;  /* 0x00000002ff03723e */ /* 0x000fc800000000ff */
[----:B------:R-:W-:-:S05]  /*7690*/  PRMT R3, R3, 0x5410, RZ ;  /* 0x0000541003037816 */ /* 0x000fca00000000ff */
[----:B------:R0:W-:Y:S01]  /*76a0*/  STG.E [R16.64], R3 ;  /* 0x0000000310007986 */ /* 0x0001e2000c101924 */
[----:B------:R-:W-:Y:S05]  /*76b0*/  BRA `(.L_x_20473) ;  /* 0x00000ac000007947 */ /* 0x000fea0003800000 */
.L_x_20478:
[----:B------:R-:W-:-:S06]  /*76c0*/  FMUL.FTZ R2, R2, 1 ;  /* 0x3f80000002027820 */ /* 0x000fcc0000410000 */
[----:B------:R-:W0:Y:S02]  /*76d0*/  F2F.F64.F32 R2, R2 ;  /* 0x0000000200027310 */ /* 0x000e240000201800 */
[----:B0-----:R0:W-:Y:S01]  /*76e0*/  STG.E.64 [R16.64], R2 ;  /* 0x0000000210007986 */ /* 0x0011e2000c101b24 */
[----:B------:R-:W-:Y:S05]  /*76f0*/  BRA `(.L_x_20473) ;  /* 0x00000a8000007947 */ /* 0x000fea0003800000 */
.L_x_20468:
        /* <DEDUP_REMOVED lines=12> */
.L_x_20482:
[----:B------:R-:W-:Y:S01]  /*77c0*/  FMUL.FTZ R4, R2, 1 ;  /* 0x3f80000002047820 */ /* 0x000fe20000410000 */
[----:B------:R-:W-:-:S05]  /*77d0*/  CS2R R6, SRZ ;  /* 0x0000000000067805 */ /* 0x000fca000001ff00 */
[----:B------:R-:W0:Y:S02]  /*77e0*/  F2F.F64.F32 R4, R4 ;  /* 0x0000000400047310 */ /* 0x000e240000201800 */
[----:B0-----:R0:W-:Y:S01]  /*77f0*/  STG.E.128 [R16.64], R4 ;  /* 0x0000000410007986 */ /* 0x0011e2000c101d24 */
[----:B------:R-:W-:Y:S05]  /*7800*/  BRA `(.L_x_20473) ;  /* 0x0000097000007947 */ /* 0x000fea0003800000 */
.L_x_20481:
        /* <DEDUP_REMOVED lines=20> */
.L_x_20486:
[----:B------:R-:W-:Y:S05]  /*7950*/  BSYNC B0 ;  /* 0x0000000000007941 */ /* 0x000fea0003800000 */
.L_x_20485:
[----:B------:R-:W-:-:S05]  /*7960*/  LOP3.LUT R5, R0, R5, RZ, 0xfc, !PT ;  /* 0x0000000500057212 */ /* 0x000fca00078efcff */
[----:B------:R0:W-:Y:S01]  /*7970*/  STG.E.U8 [R16.64], R5 ;  /* 0x0000000510007986 */ /* 0x0001e2000c101124 */
[----:B------:R-:W-:Y:S05]  /*7980*/  BRA `(.L_x_20473) ;  /* 0x000007f000007947 */ /* 0x000fea0003800000 */
.L_x_20484:
        /* <DEDUP_REMOVED lines=12> */
.L_x_20488:
[----:B------:R-:W-:Y:S01]  /*7a50*/  IMAD.MOV.U32 R0, RZ, RZ, 0x7f ;  /* 0x0000007fff007424 */ /* 0x000fe200078e00ff */
[----:B------:R-:W-:-:S04]  /*7a60*/  ISETP.GT.U32.AND P0, PT, R4, 0x7f800000, PT ;  /* 0x7f8000000400780c */ /* 0x000fc80003f04070 */
[----:B------:R-:W-:-:S04]  /*7a70*/  SEL R0, R0, 0x7c, P0 ;  /* 0x0000007c00007807 */ /* 0x000fc80000000000 */
.L_x_20489:
[----:B------:R-:W-:Y:S05]  /*7a80*/  BSYNC B0 ;  /* 0x0000000000007941 */ /* 0x000fea0003800000 */
.L_x_20487:
[----:B------:R-:W-:-:S04]  /*7a90*/  LOP3.LUT R2, R2, 0x80000000, RZ, 0xc0, !PT ;  /* 0x8000000002027812 */ /* 0x000fc800078ec0ff */
[----:B------:R-:W-:-:S04]  /*7aa0*/  SHF.R.U32.HI R3, RZ, 0x18, R2 ;  /* 0x00000018ff037819 */ /* 0x000fc80000011602 */
[----:B------:R-:W-:-:S05]  /*7ab0*/  LOP3.LUT R3, R0, R3, RZ, 0xfc, !PT ;  /* 0x0000000300037212 */ /* 0x000fca00078efcff */
[----:B------:R0:W-:Y:S01]  /*7ac0*/  STG.E.U8 [R16.64], R3 ;  /* 0x0000000310007986 */ /* 0x0001e2000c101124 */
[----:B------:R-:W-:Y:S05]  /*7ad0*/  BRA `(.L_x_20473) ;  /* 0x000006a000007947 */ /* 0x000fea0003800000 */
.L_x_20483:
[----:B------:R-:W-:-:S05]  /*7ae0*/  F2FP.BF16.PACK_AB R2, RZ, R2 ;  /* 0x00000002ff02723e */ /* 0x000fca00000010ff */
[----:B------:R0:W-:Y:S01]  /*7af0*/  STG.E.U16 [R16.64], R2 ;  /* 0x0000000210007986 */ /* 0x0001e2000c101524 */
[----:B------:R-:W-:Y:S05]  /*7b00*/  BRA `(.L_x_20473) ;  /* 0x0000067000007947 */ /* 0x000fea0003800000 */
.L_x_20480:
        /* <DEDUP_REMOVED lines=11> */
.L_x_20492:
        /* <DEDUP_REMOVED lines=16> */
.L_x_20495:
[----:B------:R-:W-:-:S04]  /*7cc0*/  LOP3.LUT R2, R2, 0x80000000, RZ, 0xc0, !PT ;  /* 0x8000000002027812 */ /* 0x000fc800078ec0ff */
[----:B------:R-:W-:-:S04]  /*7cd0*/  SHF.R.U32.HI R3, RZ, 0x18, R2 ;  /* 0x00000018ff037819 */ /* 0x000fc80000011602 */
[----:B------:R-:W-:-:S04]  /*7ce0*/  LOP3.LUT R0, R0, R3, RZ, 0xfc, !PT ;  /* 0x0000000300007212 */ /* 0x000fc800078efcff */
[----:B------:R-:W-:Y:S02]  /*7cf0*/  PRMT R8, R0, 0x7610, R8 ;  /* 0x0000761000087816 */ /* 0x000fe40000000008 */
.L_x_20494:
[----:B------:R-:W-:Y:S05]  /*7d00*/  BSYNC B0 ;  /* 0x0000000000007941 */ /* 0x000fea0003800000 */
.L_x_20493:
[----:B------:R0:W-:Y:S01]  /*7d10*/  STG.E.U8 [R16.64], R8 ;  /* 0x0000000810007986 */ /* 0x0001e2000c101124 */
[----:B------:R-:W-:Y:S05]  /*7d20*/  BRA `(.L_x_20473) ;  /* 0x0000045000007947 */ /* 0x000fea0003800000 */
.L_x_20491:
        /* <DEDUP_REMOVED lines=16> */
.L_x_20498:
[----:B------:R-:W-:-:S04]  /*7e30*/  LOP3.LUT R2, R2, 0x80000000, RZ, 0xc0, !PT ;  /* 0x8000000002027812 */ /* 0x000fc800078ec0ff */
[----:B------:R-:W-:-:S04]  /*7e40*/  SHF.R.U32.HI R3, RZ, 0x18, R2 ;  /* 0x00000018ff037819 */ /* 0x000fc80000011602 */
[----:B------:R-:W-:-:S04]  /*7e50*/  LOP3.LUT R0, R0, R3, RZ, 0xfc, !PT ;  /* 0x0000000300007212 */ /* 0x000fc800078efcff */
[----:B------:R-:W-:Y:S02]  /*7e60*/  PRMT R8, R0, 0x7610, R8 ;  /* 0x0000761000087816 */ /* 0x000fe40000000008 */
.L_x_20497:
[----:B------:R-:W-:Y:S05]  /*7e70*/  BSYNC B0 ;  /* 0x0000000000007941 */ /* 0x000fea0003800000 */
.L_x_20496:
[----:B------:R0:W-:Y:S01]  /*7e80*/  STG.E.U8 [R16.64], R8 ;  /* 0x0000000810007986 */ /* 0x0001e2000c101124 */
[----:B------:R-:W-:Y:S05]  /*7e90*/  BRA `(.L_x_20473) ;  /* 0x000002e000007947 */ /* 0x000fea0003800000 */
.L_x_20490:
        /* <DEDUP_REMOVED lines=21> */
.L_x_20472:
        /* <DEDUP_REMOVED lines=20> */
.L_x_20500:
[----:B------:R-:W0:Y:S02]  /*8130*/  F2I.U64.TRUNC R2, R2 ;  /* 0x0000000200027311 */ /* 0x000e24000020d800 */
[----:B0-----:R0:W-:Y:S01]  /*8140*/  STG.E.64 [R16.64], R2 ;  /* 0x0000000210007986 */ /* 0x0011e2000c101b24 */
[----:B------:R-:W-:Y:S05]  /*8150*/  BRA `(.L_x_20473) ;  /* 0x0000002000007947 */ /* 0x000fea0003800000 */
.L_x_20499:
[----:B------:R-:W0:Y:S02]  /*8160*/  F2I.FTZ.U32.TRUNC.NTZ R3, R2 ;  /* 0x0000000200037305 */ /* 0x000e24000021f000 */
[----:B0-----:R0:W-:Y:S02]  /*8170*/  STG.E [R16.64], R3 ;  /* 0x0000000310007986 */ /* 0x0011e4000c101924 */
.L_x_20473:
[----:B------:R-:W-:Y:S02]  /*8180*/  IADD3 R19, R19, 0x80, RZ ;  /* 0x0000008013137810 */ /* 0x000fe40007ffe0ff */
.L_x_20378:
[----:B------:R-:W-:Y:S05]  /*8190*/  BSYNC B7 ;  /* 0x0000000000077941 */ /* 0x000fea0003800000 */
.L_x_20377:
        /* <DEDUP_REMOVED lines=230> */
.L_x_20501:
        /* <DEDUP_REMOVED lines=20> */
.L_x_20506:
[----:B------:R-:W2:Y:S02]  /*9140*/  LDG.E.U8 R0, [R2.64] ;  /* 0x0000002402007981 */ /* 0x000ea4000c1e1100 */
[----:B--2---:R-:W0:Y:S01]  /*9150*/  I2F.U16 R0, R0 ;  /* 0x0000000000007306 */ /* 0x004e220000101000 */
[----:B------:R-:W-:Y:S05]  /*9160*/  BRA `(.L_x_20508) ;  /* 0x00000ca000007947 */ /* 0x000fea0003800000 */
.L_x_20505:
        /* <DEDUP_REMOVED lines=9> */
.L_x_20510:
[----:B------:R-:W2:Y:S02]  /*9200*/  LDG.E R0, [R2.64] ;  /* 0x0000002402007981 */ /* 0x000ea4000c1e1900 */
[----:B--2---:R-:W0:Y:S01]  /*9210*/  I2F R0, R0 ;  /* 0x0000000000007306 */ /* 0x004e220000201400 */
[----:B------:R-:W-:Y:S05]  /*9220*/  BRA `(.L_x_20508) ;  /* 0x00000be000007947 */ /* 0x000fea0003800000 */
.L_x_20509:
[----:B------:R-:W2:Y:S02]  /*9230*/  LDG.E.U16 R0, [R2.64] ;  /* 0x0000002402007981 */ /* 0x000ea4000c1e1500 */
[----:B--2---:R-:W0:Y:S01]  /*9240*/  I2F.S16 R0, R0 ;  /* 0x0000000000007306 */ /* 0x004e220000101400 */
[----:B------:R-:W-:Y:S05]  /*9250*/  BRA `(.L_x_20508) ;  /* 0x00000bb000007947 */ /* 0x000fea0003800000 */
.L_x_20504:
        /* <DEDUP_REMOVED lines=8> */
.L_x_20512:
[----:B------:R-:W2:Y:S02]  /*92e0*/  LDG.E.U16 R0, [R2.64] ;  /* 0x0000002402007981 */ /* 0x000ea4000c1e1500 */
[----:B--2---:R-:W-:Y:S01]  /*92f0*/  HADD2.F32 R0, -RZ, R0.H0_H0 ;  /* 0x20000000ff007230 */ /* 0x004fe20000004100 */
[----:B------:R-:W-:Y:S05]  /*9300*/  BRA `(.L_x_20508) ;  /* 0x00000b0000007947 */ /* 0x000fea0003800000 */
.L_x_20511:
        /* <DEDUP_REMOVED lines=8> */
.L_x_20514:
[----:B------:R-:W2:Y:S02]  /*9390*/  LDG.E.U16 R0, [R2.64] ;  /* 0x0000002402007981 */ /* 0x000ea4000c1e1500 */
[----:B--2---:R-:W-:Y:S01]  /*93a0*/  HADD2.F32 R0, -RZ, R0.H0_H0 ;  /* 0x20000000ff007230 */ /* 0x004fe20000004100 */
[----:B------:R-:W-:Y:S05]  /*93b0*/  BRA `(.L_x_20508) ;  /* 0x00000a5000007947 */ /* 0x000fea0003800000 */
.L_x_20513:
[----:B------:R-:W2:Y:S02]  /*93c0*/  LDG.E.64 R2, [R2.64] ;  /* 0x0000002402027981 */ /* 0x000ea4000c1e1b00 */
[----:B--2---:R-:W0:Y:S01]  /*93d0*/  F2F.F32.F64 R0, R2 ;  /* 0x0000000200007310 */ /* 0x004e220000301000 */
[----:B------:R-:W0:-:S14]  /*93e0*/  DSETP.GEU.AND P0, PT, |R2|, c[0x2][0x0], PT ;  /* 0x008000000200762a */ /* 0x000e1c0003f0e200 */
[----:B0-----:R-:W-:Y:S01]  /*93f0*/  @!P0 FMUL R0, R0, 1.175494350822287508e-38 ;  /* 0x0080000000008820 */ /* 0x001fe20000400000 */
[----:B------:R-:W-:Y:S05]  /*9400*/  BRA `(.L_x_20508) ;  /* 0x00000a0000007947 */ /* 0x000fea0003800000 */
.L_x_20503:
        /* <DEDUP_REMOVED lines=12> */
.L_x_20517:
[----:B------:R-:W2:Y:S02]  /*94d0*/  LDG.E.64 R2, [R2.64] ;  /* 0x0000002402027981 */ /* 0x000ea4000c1e1b00 */
[----:B--2---:R-:W0:Y:S01]  /*94e0*/  F2F.F32.F64 R0, R2 ;  /* 0x0000000200007310 */ /* 0x004e220000301000 */
[----:B------:R-:W0:-:S14]  /*94f0*/  DSETP.GEU.AND P0, PT, |R2|, c[0x2][0x0], PT ;  /* 0x008000000200762a */ /* 0x000e1c0003f0e200 */
[----:B0-----:R-:W-:Y:S01]  /*9500*/  @!P0 FMUL R0, R0, 1.175494350822287508e-38 ;  /* 0x0080000000008820 */ /* 0x001fe20000400000 */
[----:B------:R-:W-:Y:S05]  /*9510*/  BRA `(.L_x_20508) ;  /* 0x000008f000007947 */ /* 0x000fea0003800000 */
.L_x_20516:
        /* <DEDUP_REMOVED lines=26> */
.L_x_20519:
        /* <DEDUP_REMOVED lines=13> */
.L_x_20518:
[----:B------:R-:W2:Y:S02]  /*9790*/  LDG.E.U16 R0, [R2.64] ;  /* 0x0000002402007981 */ /* 0x000ea4000c1e1500 */
[----:B--2---:R-:W-:Y:S01]  /*97a0*/  PRMT R0, RZ, 0x5410, R0 ;  /* 0x00005410ff007816 */ /* 0x004fe20000000000 */
[----:B------:R-:W-:Y:S05]  /*97b0*/  BRA `(.L_x_20508) ;  /* 0x0000065000007947 */ /* 0x000fea0003800000 */
.L_x_20515:
        /* <DEDUP_REMOVED lines=11> */
.L_x_20522:
        /* <DEDUP_REMOVED lines=20> */
.L_x_20524:
[----:B------:R-:W-:Y:S05]  /*99b0*/  BSYNC B0 ;  /* 0x0000000000007941 */ /* 0x000fea0003800000 */
.L_x_20523:
[----:B------:R-:W-:Y:S01]  /*99c0*/  LEA R3, R0, 0x3b800000, 0x17 ;  /* 0x3b80000000037811 */ /* 0x000fe200078eb8ff */
[----:B------:R-:W-:-:S05]  /*99d0*/  IMAD.SHL.U32 R0, R2, 0x100000, RZ ;  /* 0x0010000002007824 */ /* 0x000fca00078e00ff */
[----:B------:R-:W-:Y:S01]  /*99e0*/  LOP3.LUT R0, R3, R0, R4, 0xfe, !PT ;  /* 0x0000000003007212 */ /* 0x000fe200078efe04 */
[----:B------:R-:W-:Y:S05]  /*99f0*/  BRA `(.L_x_20508) ;  /* 0x0000041000007947 */ /* 0x000fea0003800000 */
.L_x_20521:
        /* <DEDUP_REMOVED lines=20> */
.L_x_20526:
[----:B------:R-:W-:Y:S05]  /*9b40*/  BSYNC B0 ;  /* 0x0000000000007941 */ /* 0x000fea0003800000 */
.L_x_20525:
[----:B------:R-:W-:Y:S01]  /*9b50*/  LEA R3, R0, 0x37800000, 0x17 ;  /* 0x3780000000037811 */ /* 0x000fe200078eb8ff */
[----:B------:R-:W-:-:S05]  /*9b60*/  IMAD.SHL.U32 R0, R2, 0x200000, RZ ;  /* 0x0020000002007824 */ /* 0x000fca00078e00ff */
[----:B------:R-:W-:Y:S01]  /*9b70*/  LOP3.LUT R0, R3, R0, R4, 0xfe, !PT ;  /* 0x0000000003007212 */ /* 0x000fe200078efe04 */
[----:B------:R-:W-:Y:S05]  /*9b80*/  BRA `(.L_x_20508) ;  /* 0x0000028000007947 */ /* 0x000fea0003800000 */
.L_x_20520:
        /* <DEDUP_REMOVED lines=14> */
.L_x_20507:
        /* <DEDUP_REMOVED lines=21> */
.L_x_20528:
[----:B------:R-:W2:Y:S02]  /*9dc0*/  LDG.E.64 R2, [R2.64] ;  /* 0x0000002402027981 */ /* 0x000ea4000c1e1b00 */
[----:B--2---:R0:W1:Y:S01]  /*9dd0*/  I2F.U64 R0, R2 ;  /* 0x0000000200007312 */ /* 0x0040620000301000 */
[----:B------:R-:W-:Y:S05]  /*9de0*/  BRA `(.L_x_20508) ;  /* 0x0000002000007947 */ /* 0x000fea0003800000 */
.L_x_20527:
[----:B------:R-:W2:Y:S02]  /*9df0*/  LDG.E R0, [R2.64] ;  /* 0x0000002402007981 */ /* 0x000ea4000c1e1900 */
[----:B--2---:R-:W0:Y:S02]  /*9e00*/  I2F.U32 R0, R0 ;  /* 0x0000000000007306 */ /* 0x004e240000201000 */
.L_x_20508:
[----:B------:R-:W-:Y:S05]  /*9e10*/  BSYNC B6 ;  /* 0x0000000000067941 */ /* 0x000fea0003800000 */
.L_x_20502:
        /* <DEDUP_REMOVED lines=16> */
.L_x_20532:
[----:B------:R-:W0:Y:S02]  /*9f20*/  F2I.S64.TRUNC R2, R2 ;  /* 0x0000000200027311 */ /* 0x000e24000020d900 */
[----:B0-----:R-:W-:-:S05]  /*9f30*/  IMAD.MOV.U32 R5, RZ, RZ, R2 ;  /* 0x000000ffff057224 */ /* 0x001fca00078e0002 */
[----:B------:R-:W-:Y:S01]  /*9f40*/  STG.E.U8 [R16.64], R5 ;  /* 0x0000000510007986 */ /* 0x000fe2000c101124 */
[----:B------:R-:W-:Y:S05]  /*9f50*/  EXIT ;  /* 0x000000000000794d */ /* 0x000fea0003800000 */
.L_x_20531:
        /* <DEDUP_REMOVED lines=9> */
.L_x_20535:
[----:B------:R-:W0:Y:S02]  /*9ff0*/  F2I.FTZ.TRUNC.NTZ R3, R2 ;  /* 0x0000000200037305 */ /* 0x000e24000021f100 */
[----:B0-----:R-:W-:Y:S01]  /*a000*/  STG.E [R16.64], R3 ;  /* 0x0000000310007986 */ /* 0x001fe2000c101924 */
[----:B------:R-:W-:Y:S05]  /*a010*/  EXIT ;  /* 0x000000000000794d */ /* 0x000fea0003800000 */
.L_x_20534:
[----:B------:R-:W0:Y:S02]  /*a020*/  F2I.FTZ.TRUNC.NTZ R3, R2 ;  /* 0x0000000200037305 */ /* 0x000e24000021f100 */
[----:B0-----:R-:W-:Y:S01]  /*a030*/  STG.E.U16 [R16.64], R3 ;  /* 0x0000000310007986 */ /* 0x001fe2000c101524 */
[----:B------:R-:W-:Y:S05]  /*a040*/  EXIT ;  /* 0x000000000000794d */ /* 0x000fea0003800000 */
.L_x_20530:
        /* <DEDUP_REMOVED lines=8> */
.L_x_20537:
[----:B------:R-:W-:-:S05]  /*a0d0*/  F2FP.PACK_AB R2, RZ, R2 ;  /* 0x00000002ff02723e */ /* 0x000fca00000000ff */
[----:B------:R-:W-:Y:S01]  /*a0e0*/  STG.E.U16 [R16.64], R2 ;  /* 0x0000000210007986 */ /* 0x000fe2000c101524 */
[----:B------:R-:W-:Y:S05]  /*a0f0*/  EXIT ;  /* 0x000000000000794d */ /* 0x000fea0003800000 */
.L_x_20536:
        /* <DEDUP_REMOVED lines=9> */
.L_x_20539:
[----:B------:R-:W-:-:S04]  /*a190*/  F2FP.PACK_AB R3, RZ, R2 ;  /* 0x00000002ff03723e */ /* 0x000fc800000000ff */
[----:B------:R-:W-:-:S05]  /*a1a0*/  PRMT R3, R3, 0x5410, RZ ;  /* 0x0000541003037816 */ /* 0x000fca00000000ff */
[----:B------:R-:W-:Y:S01]  /*a1b0*/  STG.E [R16.64], R3 ;  /* 0x0000000310007986 */ /* 0x000fe2000c101924 */
[----:B------:R-:W-:Y:S05]  /*a1c0*/  EXIT ;  /* 0x000000000000794d */ /* 0x000fea0003800000 */
.L_x_20538:
[----:B------:R-:W-:-:S06]  /*a1d0*/  FMUL.FTZ R2, R2, 1 ;  /* 0x3f80000002027820 */ /* 0x000fcc0000410000 */
[----:B------:R-:W0:Y:S02]  /*a1e0*/  F2F.F64.F32 R2, R2 ;  /* 0x0000000200027310 */ /* 0x000e240000201800 */
[----:B0-----:R-:W-:Y:S01]  /*a1f0*/  STG.E.64 [R16.64], R2 ;  /* 0x0000000210007986 */ /* 0x001fe2000c101b24 */
[----:B------:R-:W-:Y:S05]  /*a200*/  EXIT ;  /* 0x000000000000794d */ /* 0x000fea0003800000 */
.L_x_20529:
        /* <DEDUP_REMOVED lines=12> */
.L_x_20542:
[----:B------:R-:W-:Y:S01]  /*a2d0*/  FMUL.FTZ R4, R2, 1 ;  /* 0x3f80000002047820 */ /* 0x000fe20000410000 */
[----:B------:R-:W-:-:S05]  /*a2e0*/  CS2R R6, SRZ ;  /* 0x0000000000067805 */ /* 0x000fca000001ff00 */
[----:B------:R-:W0:Y:S02]  /*a2f0*/  F2F.F64.F32 R4, R4 ;  /* 0x0000000400047310 */ /* 0x000e240000201800 */
[----:B0-----:R-:W-:Y:S01]  /*a300*/  STG.E.128 [R16.64], R4 ;  /* 0x0000000410007986 */ /* 0x001fe2000c101d24 */
[----:B------:R-:W-:Y:S05]  /*a310*/  EXIT ;  /* 0x000000000000794d */ /* 0x000fea0003800000 */
.L_x_20541:
        /* <DEDUP_REMOVED lines=20> */
.L_x_20546:
[----:B------:R-:W-:Y:S05]  /*a460*/  BSYNC B0 ;  /* 0x0000000000007941 */ /* 0x000fea0003800000 */
.L_x_20545:
[----:B------:R-:W-:-:S05]  /*a470*/  LOP3.LUT R5, R0, R5, RZ, 0xfc, !PT ;  /* 0x0000000500057212 */ /* 0x000fca00078efcff */
[----:B------:R-:W-:Y:S01]  /*a480*/  STG.E.U8 [R16.64], R5 ;  /* 0x0000000510007986 */ /* 0x000fe2000c101124 */
[----:B------:R-:W-:Y:S05]  /*a490*/  EXIT ;  /* 0x000000000000794d */ /* 0x000fea0003800000 */
.L_x_20544:
        /* <DEDUP_REMOVED lines=12> */
.L_x_20548:
[----:B------:R-:W-:Y:S01]  /*a560*/  IMAD.MOV.U32 R0, RZ, RZ, 0x7f ;  /* 0x0000007fff007424 */ /* 0x000fe200078e00ff */
[----:B------:R-:W-:-:S04]  /*a570*/  ISETP.GT.U32.AND P0, PT, R4, 0x7f800000, PT ;  /* 0x7f8000000400780c */ /* 0x000fc80003f04070 */
[----:B------:R-:W-:-:S04]  /*a580*/  SEL R0, R0, 0x7c, P0 ;  /* 0x0000007c00007807 */ /* 0x000fc80000000000 */
.L_x_20549:
[----:B------:R-:W-:Y:S05]  /*a590*/  BSYNC B0 ;  /* 0x0000000000007941 */ /* 0x000fea0003800000 */
.L_x_20547:
[----:B------:R-:W-:-:S04]  /*a5a0*/  LOP3.LUT R2, R2, 0x80000000, RZ, 0xc0, !PT ;  /* 0x8000000002027812 */ /* 0x000fc800078ec0ff */
[----:B------:R-:W-:-:S04]  /*a5b0*/  SHF.R.U32.HI R3, RZ, 0x18, R2 ;  /* 0x00000018ff037819 */ /* 0x000fc80000011602 */
[----:B------:R-:W-:-:S05]  /*a5c0*/  LOP3.LUT R3, R0, R3, RZ, 0xfc, !PT ;  /* 0x0000000300037212 */ /* 0x000fca00078efcff */
[----:B------:R-:W-:Y:S01]  /*a5d0*/  STG.E.U8 [R16.64], R3 ;  /* 0x0000000310007986 */ /* 0x000fe2000c101124 */
[----:B------:R-:W-:Y:S05]  /*a5e0*/  EXIT ;  /* 0x000000000000794d */ /* 0x000fea0003800000 */
.L_x_20543:
[----:B------:R-:W-:-:S05]  /*a5f0*/  F2FP.BF16.PACK_AB R2, RZ, R2 ;  /* 0x00000002ff02723e */ /* 0x000fca00000010ff */
[----:B------:R-:W-:Y:S01]  /*a600*/  STG.E.U16 [R16.64], R2 ;  /* 0x0000000210007986 */ /* 0x000fe2000c101524 */
[----:B------:R-:W-:Y:S05]  /*a610*/  EXIT ;  /* 0x000000000000794d */ /* 0x000fea0003800000 */
.L_x_20540:
        /* <DEDUP_REMOVED lines=11> */
.L_x_20552:
        /* <DEDUP_REMOVED lines=16> */
.L_x_20555:
[----:B------:R-:W-:-:S04]  /*a7d0*/  LOP3.LUT R2, R2, 0x80000000, RZ, 0xc0, !PT ;  /* 0x8000000002027812 */ /* 0x000fc800078ec0ff */
[----:B------:R-:W-:-:S04]  /*a7e0*/  SHF.R.U32.HI R3, RZ, 0x18, R2 ;  /* 0x00000018ff037819 */ /* 0x000fc80000011602 */
[----:B------:R-:W-:-:S04]  /*a7f0*/  LOP3.LUT R0, R0, R3, RZ, 0xfc, !PT ;  /* 0x0000000300007212 */ /* 0x000fc800078efcff */
[----:B------:R-:W-:Y:S02]  /*a800*/  PRMT R8, R0, 0x7610, R8 ;  /* 0x0000761000087816 */ /* 0x000fe40000000008 */
.L_x_20554:
[----:B------:R-:W-:Y:S05]  /*a810*/  BSYNC B0 ;  /* 0x0000000000007941 */ /* 0x000fea0003800000 */
.L_x_20553:
[----:B------:R-:W-:Y:S01]  /*a820*/  STG.E.U8 [R16.64], R8 ;  /* 0x0000000810007986 */ /* 0x000fe2000c101124 */
[----:B------:R-:W-:Y:S05]  /*a830*/  EXIT ;  /* 0x000000000000794d */ /* 0x000fea0003800000 */
.L_x_20551:
        /* <DEDUP_REMOVED lines=16> */
.L_x_20558:
[----:B------:R-:W-:-:S04]  /*a940*/  LOP3.LUT R2, R2, 0x80000000, RZ, 0xc0, !PT ;  /* 0x8000000002027812 */ /* 0x000fc800078ec0ff */
[----:B------:R-:W-:-:S04]  /*a950*/  SHF.R.U32.HI R3, RZ, 0x18, R2 ;  /* 0x00000018ff037819 */ /* 0x000fc80000011602 */
[----:B------:R-:W-:-:S04]  /*a960*/  LOP3.LUT R0, R0, R3, RZ, 0xfc, !PT ;  /* 0x0000000300007212 */ /* 0x000fc800078efcff */
[----:B------:R-:W-:Y:S02]  /*a970*/  PRMT R8, R0, 0x7610, R8 ;  /* 0x0000761000087816 */ /* 0x000fe40000000008 */
.L_x_20557:
[----:B------:R-:W-:Y:S05]  /*a980*/  BSYNC B0 ;  /* 0x0000000000007941 */ /* 0x000fea0003800000 */
.L_x_20556:
[----:B------:R-:W-:Y:S01]  /*a990*/  STG.E.U8 [R16.64], R8 ;  /* 0x0000000810007986 */ /* 0x000fe2000c101124 */
[----:B------:R-:W-:Y:S05]  /*a9a0*/  EXIT ;  /* 0x000000000000794d */ /* 0x000fea0003800000 */
.L_x_20550:
        /* <DEDUP_REMOVED lines=21> */
.L_x_20533:
        /* <DEDUP_REMOVED lines=20> */
.L_x_20560:
[----:B------:R-:W0:Y:S02]  /*ac40*/  F2I.U64.TRUNC R2, R2 ;  /* 0x0000000200027311 */ /* 0x000e24000020d800 */
[----:B0-----:R-:W-:Y:S01]  /*ac50*/  STG.E.64 [R16.64], R2 ;  /* 0x0000000210007986 */ /* 0x001fe2000c101b24 */
[----:B------:R-:W-:Y:S05]  /*ac60*/  EXIT ;  /* 0x000000000000794d */ /* 0x000fea0003800000 */
.L_x_20559:
[----:B------:R-:W0:Y:S02]  /*ac70*/  F2I.FTZ.U32.TRUNC.NTZ R3, R2 ;  /* 0x0000000200037305 */ /* 0x000e24000021f000 */
[----:B0-----:R-:W-:Y:S01]  /*ac80*/  STG.E [R16.64], R3 ;  /* 0x0000000310007986 */ /* 0x001fe2000c101924 */
[----:B------:R-:W-:Y:S05]  /*ac90*/  EXIT ;  /* 0x000000000000794d */ /* 0x000fea0003800000 */
.L_x_20561:
        /* <DEDUP_REMOVED lines=14> */
.L_x_34247:


//--------------------- .text._ZN2at6native27unrolled_elementwise_kernelIZZZNS0_16sqrt_kernel_cudaERNS_18TensorIteratorBaseEENKUlvE0_clEvENKUlvE0_clEvEUlfE_St5arrayIPcLm2EELi4E23TrivialOffsetCalculatorILi1EjESB_NS0_6memory12LoadWithCastILi1EEENSC_13StoreWithCastILi1EEEEEviT_T0_T2_T3_T4_T5_ --------------------------
	.section	.text._ZN2at6native27unrolled_elementwise_kernelIZZZNS0_16sqrt_kernel_cudaERNS_18TensorIteratorBaseEENKUlvE0_clEvENKUlvE0_clEvEUlfE_St5arrayIPcLm2EELi4E23TrivialOffsetCalculatorILi1EjESB_NS0_6memory12LoadWithCastILi1EEENSC_13StoreWithCastILi1EEEEEviT_T0_T2_T3_T4_T5_,"ax",@progbits
	.sectioninfo	@"SHI_REGISTERS=30"
	.align	128
        .global         _ZN2at6native27unrolled_elementwise_kernelIZZZNS0_16sqrt_kernel_cudaERNS_18TensorIteratorBaseEENKUlvE0_clEvENKUlvE0_clEvEUlfE_St5arrayIPcLm2EELi4E23TrivialOffsetCalculatorILi1EjESB_NS0_6memory12LoadWithCastILi1EEENSC_13StoreWithCastILi1EEEEEviT_T0_T2_T3_T4_T5_
        .type           _ZN2at6native27unrolled_elementwise_kernelIZZZNS0_16sqrt_kernel_cudaERNS_18TensorIteratorBaseEENKUlvE0_clEvENKUlvE0_clEvEUlfE_St5arrayIPcLm2EELi4E23TrivialOffsetCalculatorILi1EjESB_NS0_6memory12LoadWithCastILi1EEENSC_13StoreWithCastILi1EEEEEviT_T0_T2_T3_T4_T5_,@function
        .size           _ZN2at6native27unrolled_elementwise_kernelIZZZNS0_16sqrt_kernel_cudaERNS_18TensorIteratorBaseEENKUlvE0_clEvENKUlvE0_clEvEUlfE_St5arrayIPcLm2EELi4E23TrivialOffsetCalculatorILi1EjESB_NS0_6memory12LoadWithCastILi1EEENSC_13StoreWithCastILi1EEEEEviT_T0_T2_T3_T4_T5_,(.L_x_34248 - _ZN2at6native27unrolled_elementwise_kernelIZZZNS0_16sqrt_kernel_cudaERNS_18TensorIteratorBaseEENKUlvE0_clEvENKUlvE0_clEvEUlfE_St5arrayIPcLm2EELi4E23TrivialOffsetCalculatorILi1EjESB_NS0_6memory12LoadWithCastILi1EEENSC_13StoreWithCastILi1EEEEEviT_T0_T2_T3_T4_T5_)
        .other          _ZN2at6native27unrolled_elementwise_kernelIZZZNS0_16sqrt_kernel_cudaERNS_18TensorIteratorBaseEENKUlvE0_clEvENKUlvE0_clEvEUlfE_St5arrayIPcLm2EELi4E23TrivialOffsetCalculatorILi1EjESB_NS0_6memory12LoadWithCastILi1EEENSC_13StoreWithCastILi1EEEEEviT_T0_T2_T3_T4_T5_,@"STO_CUDA_ENTRY STV_DEFAULT"
_ZN2at6native27unrolled_elementwise_kernelIZZZNS0_16sqrt_kernel_cudaERNS_18TensorIteratorBaseEENKUlvE0_clEvENKUlvE0_clEvEUlfE_St5arrayIPcLm2EELi4E23TrivialOffsetCalculatorILi1EjESB_NS0_6memory12LoadWithCastILi1EEENSC_13StoreWithCastILi1EEEEEviT_T0_T2_T3_T4_T5_:
.text._ZN2at6native27unrolled_elementwise_kernelIZZZNS0_16sqrt_kernel_cudaERNS_18TensorIteratorBaseEENKUlvE0_clEvENKUlvE0_clEvEUlfE_St5arrayIPcLm2EELi4E23TrivialOffsetCalculatorILi1EjESB_NS0_6memory12LoadWithCastILi1EEENSC_13StoreWithCastILi1EEEEEviT_T0_T2_T3_T4_T5_:
        /* <DEDUP_REMOVED lines=31> */
.L_x_20568:
[----:B------:R-:W2:Y:S02]  /*01f0*/  LDG.E.U8 R4, [R4.64] ;  /* 0x0000002404047981 */ /* 0x000ea4000c1e1100 */
[----:B--2---:R0:W1:Y:S01]  /*0200*/  I2F.U16 R26, R4 ;  /* 0x00000004001a7306 */ /* 0x0040620000101000 */
[----:B------:R-:W-:Y:S05]  /*0210*/  BRA `(.L_x_20570) ;  /* 0x00000cb000007947 */ /* 0x000fea0003800000 */
.L_x_20567:
        /* <DEDUP_REMOVED lines=9> */
.L_x_20572:
[----:B------:R-:W2:Y:S02]  /*02b0*/  LDG.E R4, [R4.64] ;  /* 0x0000002404047981 */ /* 0x000ea4000c1e1900 */
[----:B--2---:R0:W1:Y:S01]  /*02c0*/  I2F R26, R4 ;  /* 0x00000004001a7306 */ /* 0x0040620000201400 */
[----:B------:R-:W-:Y:S05]  /*02d0*/  BRA `(.L_x_20570) ;  /* 0x00000bf000007947 */ /* 0x000fea0003800000 */
.L_x_20571:
[----:B------:R-:W2:Y:S02]  /*02e0*/  LDG.E.U16 R4, [R4.64] ;  /* 0x0000002404047981 */ /* 0x000ea4000c1e1500 */
[----:B--2---:R0:W1:Y:S01]  /*02f0*/  I2F.S16 R26, R4 ;  /* 0x00000004001a7306 */ /* 0x0040620000101400 */
[----:B------:R-:W-:Y:S05]  /*0300*/  BRA `(.L_x_20570) ;  /* 0x00000bc000007947 */ /* 0x000fea0003800000 */
.L_x_20566:
        /* <DEDUP_REMOVED lines=8> */
.L_x_20574:
[----:B------:R-:W2:Y:S02]  /*0390*/  LDG.E.U16 R4, [R4.64] ;  /* 0x0000002404047981 */ /* 0x000ea4000c1e1500 */
[----:B--2---:R-:W-:Y:S01]  /*03a0*/  HADD2.F32 R26, -RZ, R4.H0_H0 ;  /* 0x20000004ff1a7230 */ /* 0x004fe20000004100 */
[----:B------:R-:W-:Y:S05]  /*03b0*/  BRA `(.L_x_20570) ;  /* 0x00000b1000007947 */ /* 0x000fea0003800000 */
.L_x_20573:
        /* <DEDUP_REMOVED lines=8> */
.L_x_20576:
[----:B------:R-:W2:Y:S02]  /*0440*/  LDG.E.U16 R4, [R4.64] ;  /* 0x0000002404047981 */ /* 0x000ea4000c1e1500 */
[----:B--2---:R-:W-:Y:S01]  /*0450*/  HADD2.F32 R26, -RZ, R4.H0_H0 ;  /* 0x20000004ff1a7230 */ /* 0x004fe20000004100 */
[----:B------:R-:W-:Y:S05]  /*0460*/  BRA `(.L_x_20570) ;  /* 0x00000a6000007947 */ /* 0x000fea0003800000 */
.L_x_20575:
[----:B------:R-:W2:Y:S02]  /*0470*/  LDG.E.64 R4, [R4.64] ;  /* 0x0000002404047981 */ /* 0x000ea4000c1e1b00 */
[----:B--2---:R-:W0:Y:S01]  /*0480*/  F2F.F32.F64 R26, R4 ;  /* 0x00000004001a7310 */ /* 0x004e220000301000 */
[----:B------:R-:W0:-:S14]  /*0490*/  DSETP.GEU.AND P0, PT, |R4|, c[0x2][0x0], PT ;  /* 0x008000000400762a */ /* 0x000e1c0003f0e200 */
[----:B0-----:R-:W-:Y:S01]  /*04a0*/  @!P0 FMUL R26, R26, 1.175494350822287508e-38 ;  /* 0x008000001a1a8820 */ /* 0x001fe20000400000 */
[----:B------:R-:W-:Y:S05]  /*04b0*/  BRA `(.L_x_20570) ;  /* 0x00000a1000007947 */ /* 0x000fea0003800000 */
.L_x_20565:
        /* <DEDUP_REMOVED lines=12> */
.L_x_20579:
[----:B------:R-:W2:Y:S02]  /*0580*/  LDG.E.64 R4, [R4.64] ;  /* 0x0000002404047981 */ /* 0x000ea4000c1e1b00 */
[----:B--2---:R-:W0:Y:S01]  /*0590*/  F2F.F32.F64 R26, R4 ;  /* 0x00000004001a7310 */ /* 0x004e220000301000 */
[----:B------:R-:W0:-:S14]  /*05a0*/  DSETP.GEU.AND P0, PT, |R4|, c[0x2][0x0], PT ;  /* 0x008000000400762a */ /* 0x000e1c0003f0e200 */
[----:B0-----:R-:W-:Y:S01]  /*05b0*/  @!P0 FMUL R26, R26, 1.175494350822287508e-38 ;  /* 0x008000001a1a8820 */ /* 0x001fe20000400000 */
[----:B------:R-:W-:Y:S05]  /*05c0*/  BRA `(.L_x_20570) ;  /* 0x0000090000007947 */ /* 0x000fea0003800000 */
.L_x_20578:
        /* <DEDUP_REMOVED lines=26> */
.L_x_20581:
        /* <DEDUP_REMOVED lines=14> */
.L_x_20580:
[----:B------:R-:W2:Y:S02]  /*0850*/  LDG.E.U16 R4, [R4.64] ;  /* 0x0000002404047981 */ /* 0x000ea4000c1e1500 */
[----:B--2---:R-:W-:Y:S01]  /*0860*/  PRMT R26, RZ, 0x5410, R4 ;  /* 0x00005410ff1a7816 */ /* 0x004fe20000000004 */
[----:B------:R-:W-:Y:S05]  /*0870*/  BRA `(.L_x_20570) ;  /* 0x0000065000007947 */ /* 0x000fea0003800000 */
.L_x_20577:
        /* <DEDUP_REMOVED lines=11> */
.L_x_20584:
        /* <DEDUP_REMOVED lines=20> */
.L_x_20586:
[----:B------:R-:W-:Y:S05]  /*0a70*/  BSYNC B0 ;  /* 0x0000000000007941 */ /* 0x000fea0003800000 */
.L_x_20585:
[----:B------:R-:W-:Y:S01]  /*0a80*/  IMAD.SHL.U32 R3, R3, 0x100000, RZ ;  /* 0x0010000003037824 */ /* 0x000fe200078e00ff */
[----:B------:R-:W-:-:S04]  /*0a90*/  LEA R5, R0, 0x3b800000, 0x17 ;  /* 0x3b80000000057811 */ /* 0x000fc800078eb8ff */
[----:B------:R-:W-:Y:S01]  /*0aa0*/  LOP3.LUT R26, R5, R3, R26, 0xfe, !PT ;  /* 0x00000003051a7212 */ /* 0x000fe200078efe1a */
[----:B------:R-:W-:Y:S05]  /*0ab0*/  BRA `(.L_x_20570) ;  /* 0x0000041000007947 */ /* 0x000fea0003800000 */
.L_x_20583:
        /* <DEDUP_REMOVED lines=20> */
.L_x_20588:
[----:B------:R-:W-:Y:S05]  /*0c00*/  BSYNC B0 ;  /* 0x0000000000007941 */ /* 0x000fea0003800000 */
.L_x_20587:
[----:B------:R-:W-:Y:S01]  /*0c10*/  IMAD.SHL.U32 R3, R3, 0x200000, RZ ;  /* 0x0020000003037824 */ /* 0x000fe200078e00ff */
[----:B------:R-:W-:-:S04]  /*0c20*/  LEA R5, R0, 0x37800000, 0x17 ;  /* 0x3780000000057811 */ /* 0x000fc800078eb8ff */
[----:B------:R-:W-:Y:S01]  /*0c30*/  LOP3.LUT R26, R5, R3, R26, 0xfe, !PT ;  /* 0x00000003051a7212 */ /* 0x000fe200078efe1a */
[----:B------:R-:W-:Y:S05]  /*0c40*/  BRA `(.L_x_20570) ;  /* 0x0000028000007947 */ /* 0x000fea0003800000 */
.L_x_20582:
        /* <DEDUP_REMOVED lines=14> */
.L_x_20569:
        /* <DEDUP_REMOVED lines=21> */
.L_x_20590:
[----:B------:R-:W2:Y:S02]  /*0e80*/  LDG.E.64 R26, [R4.64] ;  /* 0x00000024041a7981 */ /* 0x000ea4000c1e1b00 */
[----:B--2---:R0:W1:Y:S01]  /*0e90*/  I2F.U64 R26, R26 ;  /* 0x0000001a001a7312 */ /* 0x0040620000301000 */
[----:B------:R-:W-:Y:S05]  /*0ea0*/  BRA `(.L_x_20570) ;  /* 0x0000002000007947 */ /* 0x000fea0003800000 */
.L_x_20589:
[----:B------:R-:W2:Y:S02]  /*0eb0*/  LDG.E R4, [R4.64] ;  /* 0x0000002404047981 */ /* 0x000ea4000c1e1900 */
[----:B--2---:R0:W1:Y:S02]  /*0ec0*/  I2F.U32 R26, R4 ;  /* 0x00000004001a7306 */ /* 0x0040640000201000 */
.L_x_20570:
[----:B------:R-:W-:Y:S05]  /*0ed0*/  BSYNC B6 ;  /* 0x0000000000067941 */ /* 0x000fea0003800000 */
.L_x_20564:
[----:B------:R-:W2:Y:S02]  /*0ee0*/  S2R R25, SR_TID.X ;  /* 0x0000000000197919 */ /* 0x000ea40000002100 */
[----:B--2---:R-:W-:Y:S02]  /*0ef0*/  IADD3 R25, R25, 0x80, RZ ;  /* 0x0000008019197810 */ /* 0x004fe40007ffe0ff */
.L_x_20563:
[----:B-1----:R-:W-:Y:S05]  /*0f00*/  BSYNC B7 ;  /* 0x0000000000077941 */ /* 0x002fea0003800000 */
.L_x_20562:
        /* <DEDUP_REMOVED lines=23> */
.L_x_20597:
[----:B------:R-:W2:Y:S02]  /*1080*/  LDG.E.U8 R4, [R4.64] ;  /* 0x0000002404047981 */ /* 0x000ea4000c1e1100 */
[----:B--2---:R0:W1:Y:S01]  /*1090*/  I2F.U16 R23, R4 ;  /* 0x0000000400177306 */ /* 0x0040620000101000 */
[----:B------:R-:W-:Y:S05]  /*10a0*/  BRA `(.L_x_20599) ;  /* 0x00000ca000007947 */ /* 0x000fea0003800000 */
.L_x_20596:
        /* <DEDUP_REMOVED lines=9> */
.L_x_20601:
[----:B------:R-:W2:Y:S02]  /*1140*/  LDG.E R4, [R4.64] ;  /* 0x0000002404047981 */ /* 0x000ea4000c1e1900 */
[----:B--2---:R0:W1:Y:S01]  /*1150*/  I2F R23, R4 ;  /* 0x0000000400177306 */ /* 0x0040620000201400 */
[----:B------:R-:W-:Y:S05]  /*1160*/  BRA `(.L_x_20599) ;  /* 0x00000be000007947 */ /* 0x000fea0003800000 */
.L_x_20600:
[----:B------:R-:W2:Y:S02]  /*1170*/  LDG.E.U16 R4, [R4.64] ;  /* 0x0000002404047981 */ /* 0x000ea4000c1e1500 */
[----:B--2---:R0:W1:Y:S01]  /*1180*/  I2F.S16 R23, R4 ;  /* 0x0000000400177306 */ /* 0x0040620000101400 */
[----:B------:R-:W-:Y:S05]  /*1190*/  BRA `(.L_x_20599) ;  /* 0x00000bb000007947 */ /* 0x000fea0003800000 */
.L_x_20595:
        /* <DEDUP_REMOVED lines=8> */
.L_x_20603:
[----:B------:R-:W2:Y:S02]  /*1220*/  LDG.E.U16 R4, [R4.64] ;  /* 0x0000002404047981 */ /* 0x000ea4000c1e1500 */
[----:B--2---:R-:W-:Y:S01]  /*1230*/  HADD2.F32 R23, -RZ, R4.H0_H0 ;  /* 0x20000004ff177230 */ /* 0x004fe20000004100 */
[----:B------:R-:W-:Y:S05]  /*1240*/  BRA `(.L_x_20599) ;  /* 0x00000b0000007947 */ /* 0x000fea0003800000 */
.L_x_20602:
        /* <DEDUP_REMOVED lines=8> */
.L_x_20605:
[----:B------:R-:W2:Y:S02]  /*12d0*/  LDG.E.U16 R4, [R4.64] ;  /* 0x0000002404047981 */ /* 0x000ea4000c1e1500 */
[----:B--2---:R-:W-:Y:S01]  /*12e0*/  HADD2.F32 R23, -RZ, R4.H0_H0 ;  /* 0x20000004ff177230 */ /* 0x004fe20000004100 */
[----:B------:R-:W-:Y:S05]  /*12f0*/  BRA `(.L_x_20599) ;  /* 0x00000a5000007947 */ /* 0x000fea0003800000 */
.L_x_20604:
[----:B------:R-:W2:Y:S02]  /*1300*/  LDG.E.64 R4, [R4.64] ;  /* 0x0000002404047981 */ /* 0x000ea4000c1e1b00 */
[----:B--2---:R-:W0:Y:S01]  /*1310*/  F2F.F32.F64 R23, R4 ;  /* 0x0000000400177310 */ /* 0x004e220000301000 */
[----:B------:R-:W0:-:S14]  /*1320*/  DSETP.GEU.AND P0, PT, |R4|, c[0x2][0x0], PT ;  /* 0x008000000400762a */ /* 0x000e1c0003f0e200 */
[----:B0-----:R-:W-:Y:S01]  /*1330*/  @!P0 FMUL R23, R23, 1.175494350822287508e-38 ;  /* 0x0080000017178820 */ /* 0x001fe20000400000 */
[----:B------:R-:W-:Y:S05]  /*1340*/  BRA `(.L_x_20599) ;  /* 0x00000a0000007947 */ /* 0x000fea0003800000 */
.L_x_20594:
        /* <DEDUP_REMOVED lines=12> */
.L_x_20608:
[----:B------:R-:W2:Y:S02]  /*1410*/  LDG.E.64 R4, [R4.64] ;  /* 0x0000002404047981 */ /* 0x000ea4000c1e1b00 */
[----:B--2---:R-:W0:Y:S01]  /*1420*/  F2F.F32.F64 R23, R4 ;  /* 0x0000000400177310 */ /* 0x004e220000301000 */
[----:B------:R-:W0:-:S14]  /*1430*/  DSETP.GEU.AND P0, PT, |R4|, c[0x2][0x0], PT ;  /* 0x008000000400762a */ /* 0x000e1c0003f0e200 */
[----:B0-----:R-:W-:Y:S01]  /*1440*/  @!P0 FMUL R23, R23, 1.175494350822287508e-38 ;  /* 0x0080000017178820 */ /* 0x001fe20000400000 */
[----:B------:R-:W-:Y:S05]  /*1450*/  BRA `(.L_x_20599) ;  /* 0x000008f000007947 */ /* 0x000fea0003800000 */
.L_x_20607:
        /* <DEDUP_REMOVED lines=26> */
.L_x_20610:
        /* <DEDUP_REMOVED lines=13> */
.L_x_20609:
[----:B------:R-:W2:Y:S02]  /*16d0*/  LDG.E.U16 R4, [R4.64] ;  /* 0x0000002404047981 */ /* 0x000ea4000c1e1500 */
[----:B--2---:R-:W-:Y:S01]  /*16e0*/  PRMT R23, RZ, 0x5410, R4 ;  /* 0x00005410ff177816 */ /* 0x004fe20000000004 */
[----:B------:R-:W-:Y:S05]  /*16f0*/  BRA `(.L_x_20599) ;  /* 0x0000065000007947 */ /* 0x000fea0003800000 */
.L_x_20606:
        /* <DEDUP_REMOVED lines=11> */
.L_x_20613:
        /* <DEDUP_REMOVED lines=20> */
.L_x_20615:
[----:B------:R-:W-:Y:S05]  /*18f0*/  BSYNC B0 ;  /* 0x0000000000007941 */ /* 0x000fea0003800000 */
.L_x_20614:
[----:B------:R-:W-:Y:S01]  /*1900*/  IMAD.SHL.U32 R3, R3, 0x100000, RZ ;  /* 0x0010000003037824 */ /* 0x000fe200078e00ff */
[----:B------:R-:W-:-:S04]  /*1910*/  LEA R0, R0, 0x3b800000, 0x17 ;  /* 0x3b80000000007811 */ /* 0x000fc800078eb8ff */
[----:B------:R-:W-:Y:S01]  /*1920*/  LOP3.LUT R23, R0, R3, R23, 0xfe, !PT ;  /* 0x0000000300177212 */ /* 0x000fe200078efe17 */
[----:B------:R-:W-:Y:S05]  /*1930*/  BRA `(.L_x_20599) ;  /* 0x0000041000007947 */ /* 0x000fea0003800000 */
.L_x_20612:
        /* <DEDUP_REMOVED lines=20> */
.L_x_20617:
[----:B------:R-:W-:Y:S05]  /*1a80*/  BSYNC B0 ;  /* 0x0000000000007941 */ /* 0x000fea0003800000 */
.L_x_20616:
[----:B------:R-:W-:Y:S01]  /*1a90*/  IMAD.SHL.U32 R3, R3, 0x200000, RZ ;  /* 0x0020000003037824 */ /* 0x000fe200078e00ff */
[----:B------:R-:W-:-:S04]  /*1aa0*/  LEA R0, R0, 0x37800000, 0x17 ;  /* 0x3780000000007811 */ /* 0x000fc800078eb8ff */
[----:B------:R-:W-:Y:S01]  /*1ab0*/  LOP3.LUT R23, R0, R3, R23, 0xfe, !PT ;  /* 0x0000000300177212 */ /* 0x000fe200078efe17 */
[----:B------:R-:W-:Y:S05]  /*1ac0*/  BRA `(.L_x_20599) ;  /* 0x0000028000007947 */ /* 0x000fea0003800000 */
.L_x_20611:
        /* <DEDUP_REMOVED lines=14> */
.L_x_20598:
        /* <DEDUP_REMOVED lines=21> */
.L_x_20619:
[----:B------:R-:W2:Y:S02]  /*1d00*/  LDG.E.64 R4, [R4.64] ;  /* 0x0000002404047981 */ /* 0x000ea4000c1e1b00 */
[----:B--2---:R0:W1:Y:S01]  /*1d10*/  I2F.U64 R23, R4 ;  /* 0x0000000400177312 */ /* 0x0040620000301000 */
[----:B------:R-:W-:Y:S05]  /*1d20*/  BRA `(.L_x_20599) ;  /* 0x0000002000007947 */ /* 0x000fea0003800000 */
.L_x_20618:
[----:B------:R-:W2:Y:S02]  /*1d30*/  LDG.E R4, [R4.64] ;  /* 0x0000002404047981 */ /* 0x000ea4000c1e1900 */
[----:B--2---:R0:W1:Y:S02]  /*1d40*/  I2F.U32 R23, R4 ;  /* 0x0000000400177306 */ /* 0x0040640000201000 */
.L_x_20599:
[----:B------:R-:W-:Y:S05]  /*1d50*/  BSYNC B6 ;  /* 0x0000000000067941 */ /* 0x000fea0003800000 */
.L_x_20593:
[----:B------:R-:W-:Y:S02]  /*1d60*/  IADD3 R25, R25, 0x80, RZ ;  /* 0x0000008019197810 */ /* 0x000fe40007ffe0ff */
.L_x_20592:
[----:B------:R-:W-:Y:S05]  /*1d70*/  BSYNC B7 ;  /* 0x0000000000077941 */ /* 0x000fea0003800000 */
.L_x_20591:
        /* <DEDUP_REMOVED lines=25> */
.L_x_20626:
[----:B------:R-:W2:Y:S02]  /*1f10*/  LDG.E.U8 R4, [R4.64] ;  /* 0x0000002404047981 */ /* 0x000ea4000c1e1100 */
[----:B--2---:R0:W2:Y:S01]  /*1f20*/  I2F.U16 R22, R4 ;  /* 0x0000000400167306 */ /* 0x0040a20000101000 */
[----:B------:R-:W-:Y:S05]  /*1f30*/  BRA `(.L_x_20628) ;  /* 0x00000ca000007947 */ /* 0x000fea0003800000 */
.L_x_20625:
        /* <DEDUP_REMOVED lines=9> */
.L_x_20630:
[----:B------:R-:W2:Y:S02]  /*1fd0*/  LDG.E R4, [R4.64] ;  /* 0x0000002404047981 */ /* 0x000ea4000c1e1900 */
[----:B--2---:R0:W2:Y:S01]  /*1fe0*/  I2F R22, R4 ;  /* 0x0000000400167306 */ /* 0x0040a20000201400 */
[----:B------:R-:W-:Y:S05]  /*1ff0*/  BRA `(.L_x_20628) ;  /* 0x00000be000007947 */ /* 0x000fea0003800000 */
.L_x_20629:
[----:B------:R-:W2:Y:S02]  /*2000*/  LDG.E.U16 R4, [R4.64] ;  /* 0x0000002404047981 */ /* 0x000ea4000c1e1500 */
[----:B--2---:R0:W2:Y:S01]  /*2010*/  I2F.S16 R22, R4 ;  /* 0x0000000400167306 */ /* 0x0040a20000101400 */
[----:B------:R-:W-:Y:S05]  /*2020*/  BRA `(.L_x_20628) ;  /* 0x00000bb000007947 */ /* 0x000fea0003800000 */
.L_x_20624:
        /* <DEDUP_REMOVED lines=8> */
.L_x_20632:
[----:B------:R-:W2:Y:S02]  /*20b0*/  LDG.E.U16 R4, [R4.64] ;  /* 0x0000002404047981 */ /* 0x000ea4000c1e1500 */
[----:B--2---:R-:W-:Y:S01]  /*20c0*/  HADD2.F32 R22, -RZ, R4.H0_H0 ;  /* 0x20000004ff167230 */ /* 0x004fe20000004100 */
[----:B------:R-:W-:Y:S05]  /*20d0*/  BRA `(.L_x_20628) ;  /* 0x00000b0000007947 */ /* 0x000fea0003800000 */
.L_x_20631:
        /* <DEDUP_REMOVED lines=8> */
.L_x_20634:
[----:B------:R-:W2:Y:S02]  /*2160*/  LDG.E.U16 R4, [R4.64] ;  /* 0x0000002404047981 */ /* 0x000ea4000c1e1500 */
[----:B--2---:R-:W-:Y:S01]  /*2170*/  HADD2.F32 R22, -RZ, R4.H0_H0 ;  /* 0x20000004ff167230 */ /* 0x004fe20000004100 */
[----:B------:R-:W-:Y:S05]  /*2180*/  BRA `(.L_x_20628) ;  /* 0x00000a5000007947 */ /* 0x000fea0003800000 */
.L_x_20633:
[----:B------:R-:W2:Y:S02]  /*2190*/  LDG.E.64 R4, [R4.64] ;  /* 0x0000002404047981 */ /* 0x000ea4000c1e1b00 */
[----:B--2---:R-:W0:Y:S01]  /*21a0*/  F2F.F32.F64 R22, R4 ;  /* 0x0000000400167310 */ /* 0x004e220000301000 */
[----:B------:R-:W0:-:S14]  /*21b0*/  DSETP.GEU.AND P0, PT, |R4|, c[0x2][0x0], PT ;  /* 0x008000000400762a */ /* 0x000e1c0003f0e200 */
[----:B0-----:R-:W-:Y:S01]  /*21c0*/  @!P0 FMUL R22, R22, 1.175494350822287508e-38 ;  /* 0x0080000016168820 */ /* 0x001fe20000400000 */
[----:B------:R-:W-:Y:S05]  /*21d0*/  BRA `(.L_x_20628) ;  /* 0x00000a0000007947 */ /* 0x000fea0003800000 */
.L_x_20623:
        /* <DEDUP_REMOVED lines=12> */
.L_x_20637:
[----:B------:R-:W2:Y:S02]  /*22a0*/  LDG.E.64 R4, [R4.64] ;  /* 0x0000002404047981 */ /* 0x000ea4000c1e1b00 */
[----:B--2---:R-:W0:Y:S01]  /*22b0*/  F2F.F32.F64 R22, R4 ;  /* 0x0000000400167310 */ /* 0x004e220000301000 */
[----:B------:R-:W0:-:S14]  /*22c0*/  DSETP.GEU.AND P0, PT, |R4|, c[0x2][0x0], PT ;  /* 0x008000000400762a */ /* 0x000e1c0003f0e200 */
[----:B0-----:R-:W-:Y:S01]  /*22d0*/  @!P0 FMUL R22, R22, 1.175494350822287508e-38 ;  /* 0x0080000016168820 */ /* 0x001fe20000400000 */
[----:B------:R-:W-:Y:S05]  /*22e0*/  BRA `(.L_x_20628) ;  /* 0x000008f000007947 */ /* 0x000fea0003800000 */
.L_x_20636:
        /* <DEDUP_REMOVED lines=26> */
.L_x_20639:
        /* <DEDUP_REMOVED lines=13> */
.L_x_20638:
[----:B------:R-:W2:Y:S02]  /*2560*/  LDG.E.U16 R4, [R4.64] ;  /* 0x0000002404047981 */ /* 0x000ea4000c1e1500 */
[----:B--2---:R-:W-:Y:S01]  /*2570*/  PRMT R22, RZ, 0x5410, R4 ;  /* 0x00005410ff167816 */ /* 0x004fe20000000004 */
[----:B------:R-:W-:Y:S05]  /*2580*/  BRA `(.L_x_20628) ;  /* 0x0000065000007947 */ /* 0x000fea0003800000 */
.L_x_20635:
        /* <DEDUP_REMOVED lines=11> */
.L_x_20642:
        /* <DEDUP_REMOVED lines=20> */
.L_x_20644:
[----:B------:R-:W-:Y:S05]  /*2780*/  BSYNC B0 ;  /* 0x0000000000007941 */ /* 0x000fea0003800000 */
.L_x_20643:
[----:B------:R-:W-:Y:S01]  /*2790*/  IMAD.SHL.U32 R3, R3, 0x100000, RZ ;  /* 0x0010000003037824 */ /* 0x000fe200078e00ff */
[----:B------:R-:W-:-:S04]  /*27a0*/  LEA R5, R0, 0x3b800000, 0x17 ;  /* 0x3b80000000057811 */ /* 0x000fc800078eb8ff */
[----:B------:R-:W-:Y:S01]  /*27b0*/  LOP3.LUT R22, R5, R3, R22, 0xfe, !PT ;  /* 0x0000000305167212 */ /* 0x000fe200078efe16 */
[----:B------:R-:W-:Y:S05]  /*27c0*/  BRA `(.L_x_20628) ;  /* 0x0000041000007947 */ /* 0x000fea0003800000 */
.L_x_20641:
        /* <DEDUP_REMOVED lines=20> */
.L_x_20646:
[----:B------:R-:W-:Y:S05]  /*2910*/  BSYNC B0 ;  /* 0x0000000000007941 */ /* 0x000fea0003800000 */
.L_x_20645:
[----:B------:R-:W-:Y:S01]  /*2920*/  IMAD.SHL.U32 R3, R3, 0x200000, RZ ;  /* 0x0020000003037824 */ /* 0x000fe200078e00ff */
[----:B------:R-:W-:-:S04]  /*2930*/  LEA R5, R0, 0x37800000, 0x17 ;  /* 0x3780000000057811 */ /* 0x000fc800078eb8ff */
[----:B------:R-:W-:Y:S01]  /*2940*/  LOP3.LUT R22, R5, R3, R22, 0xfe, !PT ;  /* 0x0000000305167212 */ /* 0x000fe200078efe16 */
[----:B------:R-:W-:Y:S05]  /*2950*/  BRA `(.L_x_20628) ;  /* 0x0000028000007947 */ /* 0x000fea0003800000 */
.L_x_20640:
        /* <DEDUP_REMOVED lines=14> */
.L_x_20627:
        /* <DEDUP_REMOVED lines=21> */
.L_x_20648:
[----:B------:R-:W2:Y:S02]  /*2b90*/  LDG.E.64 R4, [R4.64] ;  /* 0x0000002404047981 */ /* 0x000ea4000c1e1b00 */
[----:B--2---:R0:W2:Y:S01]  /*2ba0*/  I2F.U64 R22, R4 ;  /* 0x0000000400167312 */ /* 0x0040a20000301000 */
[----:B------:R-:W-:Y:S05]  /*2bb0*/  BRA `(.L_x_20628) ;  /* 0x0000002000007947 */ /* 0x000fea0003800000 */
.L_x_20647:
[----:B------:R-:W2:Y:S02]  /*2bc0*/  LDG.E R4, [R4.64] ;  /* 0x0000002404047981 */ /* 0x000ea4000c1e1900 */
[----:B--2---:R0:W2:Y:S02]  /*2bd0*/  I2F.U32 R22, R4 ;  /* 0x0000000400167306 */ /* 0x0040a40000201000 */
.L_x_20628:
[----:B------:R-:W-:Y:S05]  /*2be0*/  BSYNC B6 ;  /* 0x0000000000067941 */ /* 0x000fea0003800000 */
.L_x_20622:
[----:B------:R-:W-:Y:S02]  /*2bf0*/  IADD3 R25, R25, 0x80, RZ ;  /* 0x0000008019197810 */ /* 0x000fe40007ffe0ff */
.L_x_20621:
[----:B------:R-:W-:Y:S05]  /*2c00*/  BSYNC B7 ;  /* 0x0000000000077941 */ /* 0x000fea0003800000 */
.L_x_20620:
        /* <DEDUP_REMOVED lines=21> */
.L_x_20654:
[----:B------:R-:W3:Y:S02]  /*2d60*/  LDG.E.U8 R4, [R4.64] ;  /* 0x0000002404047981 */ /* 0x000ee4000c1e1100 */
[----:B---3--:R0:W3:Y:S01]  /*2d70*/  I2F.U16 R24, R4 ;  /* 0x0000000400187306 */ /* 0x0080e20000101000 */
[----:B------:R-:W-:Y:S05]  /*2d80*/  BRA `(.L_x_20650) ;  /* 0x00000c7000007947 */ /* 0x000fea0003800000 */
.L_x_20653:
        /* <DEDUP_REMOVED lines=9> */
.L_x_20657:
[----:B------:R-:W3:Y:S02]  /*2e20*/  LDG.E R4, [R4.64] ;  /* 0x0000002404047981 */ /* 0x000ee4000c1e1900 */
[----:B---3--:R0:W3:Y:S01]  /*2e30*/  I2F R24, R4 ;  /* 0x0000000400187306 */ /* 0x0080e20000201400 */
[----:B------:R-:W-:Y:S05]  /*2e40*/  BRA `(.L_x_20650) ;  /* 0x00000bb000007947 */ /* 0x000fea0003800000 */
.L_x_20656:
[----:B------:R-:W3:Y:S02]  /*2e50*/  LDG.E.U16 R4, [R4.64] ;  /* 0x0000002404047981 */ /* 0x000ee4000c1e1500 */
[----:B---3--:R0:W3:Y:S01]  /*2e60*/  I2F.S16 R24, R4 ;  /* 0x0000000400187306 */ /* 0x0080e20000101400 */
[----:B------:R-:W-:Y:S05]  /*2e70*/  BRA `(.L_x_20650) ;  /* 0x00000b8000007947 */ /* 0x000fea0003800000 */
.L_x_20652:
        /* <DEDUP_REMOVED lines=8> */
.L_x_20659:
[----:B------:R-:W3:Y:S02]  /*2f00*/  LDG.E.U16 R4, [R4.64] ;  /* 0x0000002404047981 */ /* 0x000ee4000c1e1500 */
[----:B---3--:R-:W-:Y:S01]  /*2f10*/  HADD2.F32 R24, -RZ, R4.H0_H0 ;  /* 0x20000004ff187230 */ /* 0x008fe20000004100 */
[----:B------:R-:W-:Y:S05]  /*2f20*/  BRA `(.L_x_20650) ;  /* 0x00000ad000007947 */ /* 0x000fea0003800000 */
.L_x_20658:
        /* <DEDUP_REMOVED lines=8> */
.L_x_20661:
[----:B------:R-:W3:Y:S02]  /*2fb0*/  LDG.E.U16 R4, [R4.64] ;  /* 0x0000002404047981 */ /* 0x000ee4000c1e1500 */
[----:B---3--:R-:W-:Y:S01]  /*2fc0*/  HADD2.F32 R24, -RZ, R4.H0_H0 ;  /* 0x20000004ff187230 */ /* 0x008fe20000004100 */
[----:B------:R-:W-:Y:S05]  /*2fd0*/  BRA `(.L_x_20650) ;  /* 0x00000a2000007947 */ /* 0x000fea0003800000 */
.L_x_20660:
[----:B------:R-:W3:Y:S02]  /*2fe0*/  LDG.E.64 R4, [R4.64] ;  /* 0x0000002404047981 */ /* 0x000ee4000c1e1b00 */
[----:B---3--:R-:W0:Y:S01]  /*2ff0*/  F2F.F32.F64 R24, R4 ;  /* 0x0000000400187310 */ /* 0x008e220000301000 */
[----:B------:R-:W0:-:S14]  /*3000*/  DSETP.GEU.AND P0, PT, |R4|, c[0x2][0x0], PT ;  /* 0x008000000400762a */ /* 0x000e1c0003f0e200 */
[----:B0-----:R-:W-:Y:S01]  /*3010*/  @!P0 FMUL R24, R24, 1.175494350822287508e-38 ;  /* 0x0080000018188820 */ /* 0x001fe20000400000 */
[----:B------:R-:W-:Y:S05]  /*3020*/  BRA `(.L_x_20650) ;  /* 0x000009d000007947 */ /* 0x000fea0003800000 */
.L_x_20651:
        /* <DEDUP_REMOVED lines=12> */
.L_x_20664:
[----:B------:R-:W3:Y:S02]  /*30f0*/  LDG.E.64 R4, [R4.64] ;  /* 0x0000002404047981 */ /* 0x000ee4000c1e1b00 */
[----:B---3--:R-:W0:Y:S01]  /*3100*/  F2F.F32.F64 R24, R4 ;  /* 0x0000000400187310 */ /* 0x008e220000301000 */
[----:B------:R-:W0:-:S14]  /*3110*/  DSETP.GEU.AND P0, PT, |R4|, c[0x2][0x0], PT ;  /* 0x008000000400762a */ /* 0x000e1c0003f0e200 */
[----:B0-----:R-:W-:Y:S01]  /*3120*/  @!P0 FMUL R24, R24, 1.175494350822287508e-38 ;  /* 0x0080000018188820 */ /* 0x001fe20000400000 */
[----:B------:R-:W-:Y:S05]  /*3130*/  BRA `(.L_x_20650) ;  /* 0x000008c000007947 */ /* 0x000fea0003800000 */
.L_x_20663:
        /* <DEDUP_REMOVED lines=26> */
.L_x_20666:
        /* <DEDUP_REMOVED lines=13> */
.L_x_20665:
[----:B------:R-:W3:Y:S02]  /*33b0*/  LDG.E.U16 R4, [R4.64] ;  /* 0x0000002404047981 */ /* 0x000ee4000c1e1500 */
[----:B---3--:R-:W-:Y:S01]  /*33c0*/  PRMT R24, RZ, 0x5410, R4 ;  /* 0x00005410ff187816 */ /* 0x008fe20000000004 */
[----:B------:R-:W-:Y:S05]  /*33d0*/  BRA `(.L_x_20650) ;  /* 0x0000062000007947 */ /* 0x000fea0003800000 */
.L_x_20662:
        /* <DEDUP_REMOVED lines=11> */
.L_x_20669:
        /* <DEDUP_REMOVED lines=19> */
.L_x_20671:
[----:B------:R-:W-:Y:S05]  /*35c0*/  BSYNC B0 ;  /* 0x0000000000007941 */ /* 0x000fea0003800000 */
.L_x_20670:
[----:B------:R-:W-:Y:S01]  /*35d0*/  IMAD.SHL.U32 R3, R3, 0x100000, RZ ;  /* 0x0010000003037824 */ /* 0x000fe200078e00ff */
[----:B------:R-:W-:-:S04]  /*35e0*/  LEA R5, R0, 0x3b800000, 0x17 ;  /* 0x3b80000000057811 */ /* 0x000fc800078eb8ff */
[----:B------:R-:W-:Y:S01]  /*35f0*/  LOP3.LUT R24, R5, R3, R24, 0xfe, !PT ;  /* 0x0000000305187212 */ /* 0x000fe200078efe18 */
[----:B------:R-:W-:Y:S05]  /*3600*/  BRA `(.L_x_20650) ;  /* 0x000003f000007947 */ /* 0x000fea0003800000 */
.L_x_20668:
        /* <DEDUP_REMOVED lines=19> */
.L_x_20673:
[----:B------:R-:W-:Y:S05]  /*3740*/  BSYNC B0 ;  /* 0x0000000000007941 */ /* 0x000fea0003800000 */
.L_x_20672:
[----:B------:R-:W-:Y:S01]  /*3750*/  IMAD.SHL.U32 R3, R3, 0x200000, RZ ;  /* 0x0020000003037824 */ /* 0x000fe200078e00ff */
[----:B------:R-:W-:-:S04]  /*3760*/  LEA R5, R0, 0x37800000, 0x17 ;  /* 0x3780000000057811 */ /* 0x000fc800078eb8ff */
[----:B------:R-:W-:Y:S01]  /*3770*/  LOP3.LUT R24, R5, R3, R24, 0xfe, !PT ;  /* 0x0000000305187212 */ /* 0x000fe200078efe18 */
[----:B------:R-:W-:Y:S05]  /*3780*/  BRA `(.L_x_20650) ;  /* 0x0000027000007947 */ /* 0x000fea0003800000 */
.L_x_20667:
        /* <DEDUP_REMOVED lines=14> */
.L_x_20655:
        /* <DEDUP_REMOVED lines=20> */
.L_x_20675:
[----:B------:R-:W3:Y:S02]  /*39b0*/  LDG.E.64 R24, [R4.64] ;  /* 0x0000002404187981 */ /* 0x000ee4000c1e1b00 */
[----:B---3--:R0:W3:Y:S01]  /*39c0*/  I2F.U64 R24, R24 ;  /* 0x0000001800187312 */ /* 0x0080e20000301000 */
[----:B------:R-:W-:Y:S05]  /*39d0*/  BRA `(.L_x_20650) ;  /* 0x0000002000007947 */ /* 0x000fea0003800000 */
.L_x_20674:
[----:B------:R-:W3:Y:S02]  /*39e0*/  LDG.E R4, [R4.64] ;  /* 0x0000002404047981 */ /* 0x000ee4000c1e1900 */
[----:B---3--:R0:W3:Y:S02]  /*39f0*/  I2F.U32 R24, R4 ;  /* 0x0000000400187306 */ /* 0x0080e40000201000 */
.L_x_20650:
[----:B------:R-:W-:Y:S05]  /*3a00*/  BSYNC B6 ;  /* 0x0000000000067941 */ /* 0x000fea0003800000 */
.L_x_20649:
[----:B0-----:R-:W0:Y:S01]  /*3a10*/  S2R R25, SR_TID.X ;  /* 0x0000000000197919 */ /* 0x001e220000002100 */
[----:B------:R-:W4:Y:S01]  /*3a20*/  LDC.U8 R17, c[0x0][0x184] ;  /* 0x00006100ff117b82 */ /* 0x000f220000000000 */
[----:B------:R-:W-:Y:S01]  /*3a30*/  BSSY B6, `(.L_x_20676) ;  /* 0x000010d000067945 */ /* 0x000fe20003800000 */
[C---:B0-----:R-:W-:Y:S02]  /*3a40*/  IADD3 R3, R25.reuse, 0x100, RZ ;  /* 0x0000010019037810 */ /* 0x041fe40007ffe0ff */
[----:B------:R-:W-:-:S02]  /*3a50*/  IADD3 R19, R25, 0x80, RZ ;  /* 0x0000008019137810 */ /* 0x000fc40007ffe0ff */
[-C--:B------:R-:W-:Y:S02]  /*3a60*/  ISETP.GE.AND P1, PT, R3, R16.reuse, PT ;  /* 0x000000100300720c */ /* 0x080fe40003f26270 */
[C---:B------:R-:W-:Y:S02]  /*3a70*/  IADD3 R3, R25.reuse, 0x180, RZ ;  /* 0x0000018019037810 */ /* 0x040fe40007ffe0ff */
[-C--:B------:R-:W-:Y:S02]  /*3a80*/  ISETP.GE.AND P3, PT, R25, R16.reuse, PT ;  /* 0x000000101900720c */ /* 0x080fe40003f66270 */
[-C--:B------:R-:W-:Y:S02]  /*3a90*/  ISETP.GE.AND P2, PT, R3, R16.reuse, PT ;  /* 0x000000100300720c */ /* 0x080fe40003f46270 */
[----:B------:R-:W-:-:S05]  /*3aa0*/  ISETP.GE.AND P0, PT, R19, R16, PT ;  /* 0x000000101300720c */ /* 0x000fca0003f06270 */
[----:B--2--5:R-:W0:Y:S08]  /*3ab0*/  @!P1 MUFU.SQRT R22, R22 ;  /* 0x0000001600169308 */ /* 0x024e300000002000 */
[----:B------:R-:W2:Y:S08]  /*3ac0*/  @!P3 MUFU.SQRT R26, R26 ;  /* 0x0000001a001ab308 */ /* 0x000eb00000002000 */
[----:B---3--:R-:W3:Y:S08]  /*3ad0*/  @!P2 MUFU.SQRT R24, R24 ;  /* 0x000000180018a308 */ /* 0x008ef00000002000 */
[----:B-1----:R1:W0:Y:S01]  /*3ae0*/  @!P0 MUFU.SQRT R18, R23 ;  /* 0x0000001700128308 */ /* 0x0022220000002000 */
[----:B------:R-:W-:Y:S05]  /*3af0*/  @P3 BRA `(.L_x_20677) ;  /* 0x0000100000003947 */ /* 0x000fea0003800000 */
[----:B--2-4-:R-:W-:Y:S01]  /*3b00*/  IMAD R0, R2, 0x200, R25 ;  /* 0x0000020002007824 */ /* 0x014fe200078e0219 */
        /* <DEDUP_REMOVED lines=15> */
[----:B------:R-:W2:Y:S01]  /*3c00*/  F2I.FTZ.TRUNC.NTZ R3, R26 ;  /* 0x0000001a00037305 */ /* 0x000ea2000021f100 */
[----:B------:R-:W-:Y:S01]  /*3c10*/  IMAD.MOV.U32 R25, RZ, RZ, R19 ;  /* 0x000000ffff197224 */ /* 0x000fe200078e0013 */
[----:B--2---:R2:W-:Y:S01]  /*3c20*/  STG.E.U8 [R8.64], R3 ;  /* 0x0000000308007986 */ /* 0x0045e2000c101124 */
[----:B------:R-:W-:Y:S05]  /*3c30*/  BRA `(.L_x_20677) ;  /* 0x00000ec000007947 */ /* 0x000fea0003800000 */
.L_x_20681:
[----:B------:R-:W2:Y:S01]  /*3c40*/  F2I.S64.TRUNC R26, R26 ;  /* 0x0000001a001a7311 */ /* 0x000ea2000020d900 */
[----:B------:R-:W-:Y:S02]  /*3c50*/  IMAD.MOV.U32 R25, RZ, RZ, R19 ;  /* 0x000000ffff197224 */ /* 0x000fe400078e0013 */
[----:B--2---:R-:W-:-:S05]  /*3c60*/  IMAD.MOV.U32 R3, RZ, RZ, R26 ;  /* 0x000000ffff037224 */ /* 0x004fca00078e001a */
[----:B------:R2:W-:Y:S01]  /*3c70*/  STG.E.U8 [R8.64], R3 ;  /* 0x0000000308007986 */ /* 0x0005e2000c101124 */
[----:B------:R-:W-:Y:S05]  /*3c80*/  BRA `(.L_x_20677) ;  /* 0x00000e7000007947 */ /* 0x000fea0003800000 */
.L_x_20680:
[----:B------:R-:W-:-:S13]  /*3c90*/  ISETP.NE.AND P0, PT, R0, 0x2, PT ;  /* 0x000000020000780c */ /* 0x000fda0003f05270 */
[----:B------:R-:W-:Y:S05]  /*3ca0*/  @!P0 BRA `(.L_x_20683) ;  /* 0x000000c000008947 */ /* 0x000fea0003800000 */
[----:B------:R-:W-:-:S13]  /*3cb0*/  ISETP.NE.AND P0, PT, R0, 0x3, PT ;  /* 0x000000030000780c */ /* 0x000fda0003f05270 */
[----:B------:R-:W-:Y:S05]  /*3cc0*/  @!P0 BRA `(.L_x_20684) ;  /* 0x0000006000008947 */ /* 0x000fea0003800000 */
[----:B------:R-:W-:-:S13]  /*3cd0*/  ISETP.NE.AND P0, PT, R0, 0x4, PT ;  /* 0x000000040000780c */ /* 0x000fda0003f05270 */
[----:B------:R-:W-:Y:S05]  /*3ce0*/  @P0 BRA `(.L_x_20682) ;  /* 0x00000c5000000947 */ /* 0x000fea0003800000 */
[----:B------:R-:W2:Y:S01]  /*3cf0*/  F2I.S64.TRUNC R26, R26 ;  /* 0x0000001a001a7311 */ /* 0x000ea2000020d900 */
[----:B------:R-:W-:Y:S01]  /*3d00*/  IMAD.MOV.U32 R25, RZ, RZ, R19 ;  /* 0x000000ffff197224 */ /* 0x000fe200078e0013 */
[----:B--2---:R2:W-:Y:S01]  /*3d10*/  STG.E.64 [R8.64], R26 ;  /* 0x0000001a08007986 */ /* 0x0045e2000c101b24 */
[----:B------:R-:W-:Y:S05]  /*3d20*/  BRA `(.L_x_20677) ;  /* 0x00000dd000007947 */ /* 0x000fea0003800000 */
.L_x_20684:
[----:B------:R-:W2:Y:S01]  /*3d30*/  F2I.FTZ.TRUNC.NTZ R3, R26 ;  /* 0x0000001a00037305 */ /* 0x000ea2000021f100 */
[----:B------:R-:W-:Y:S01]  /*3d40*/  IMAD.MOV.U32 R25, RZ, RZ, R19 ;  /* 0x000000ffff197224 */ /* 0x000fe200078e0013 */
[----:B--2---:R2:W-:Y:S01]  /*3d50*/  STG.E [R8.64], R3 ;  /* 0x0000000308007986 */ /* 0x0045e2000c101924 */
[----:B------:R-:W-:Y:S05]  /*3d60*/  BRA `(.L_x_20677) ;  /* 0x00000d9000007947 */ /* 0x000fea0003800000 */
.L_x_20683:
[----:B------:R-:W2:Y:S01]  /*3d70*/  F2I.FTZ.TRUNC.NTZ R3, R26 ;  /* 0x0000001a00037305 */ /* 0x000ea2000021f100 */
[----:B------:R-:W-:Y:S01]  /*3d80*/  IMAD.MOV.U32 R25, RZ, RZ, R19 ;  /* 0x000000ffff197224 */ /* 0x000fe200078e0013 */
[----:B--2---:R2:W-:Y:S01]  /*3d90*/  STG.E.U16 [R8.64], R3 ;  /* 0x0000000308007986 */ /* 0x0045e2000c101524 */
[----:B------:R-:W-:Y:S05]  /*3da0*/  BRA `(.L_x_20677) ;  /* 0x00000d5000007947 */ /* 0x000fea0003800000 */
.L_x_20679:
        /* <DEDUP_REMOVED lines=9> */
.L_x_20686:
[----:B------:R-:W-:Y:S01]  /*3e40*/  F2FP.PACK_AB R26, RZ, R26 ;  /* 0x0000001aff1a723e */ /* 0x000fe200000000ff */
[----:B------:R-:W-:-:S04]  /*3e50*/  IMAD.MOV.U32 R25, RZ, RZ, R19 ;  /* 0x000000ffff197224 */ /* 0x000fc800078e0013 */
[----:B------:R2:W-:Y:S01]  /*3e60*/  STG.E.U16 [R8.64], R26 ;  /* 0x0000001a08007986 */ /* 0x0005e2000c101524 */
[----:B------:R-:W-:Y:S05]  /*3e70*/  BRA `(.L_x_20677) ;  /* 0x00000c8000007947 */ /* 0x000fea0003800000 */
.L_x_20685:
        /* <DEDUP_REMOVED lines=10> */
.L_x_20688:
[----:B------:R-:W-:Y:S01]  /*3f20*/  F2FP.PACK_AB R3, RZ, R26 ;  /* 0x0000001aff03723e */ /* 0x000fe200000000ff */
[----:B------:R-:W-:-:S03]  /*3f30*/  IMAD.MOV.U32 R25, RZ, RZ, R19 ;  /* 0x000000ffff197224 */ /* 0x000fc600078e0013 */
[----:B------:R-:W-:-:S05]  /*3f40*/  PRMT R3, R3, 0x5410, RZ ;  /* 0x0000541003037816 */ /* 0x000fca00000000ff */
[----:B------:R2:W-:Y:S01]  /*3f50*/  STG.E [R8.64], R3 ;  /* 0x0000000308007986 */ /* 0x0005e2000c101924 */
[----:B------:R-:W-:Y:S05]  /*3f60*/  BRA `(.L_x_20677) ;  /* 0x00000b9000007947 */ /* 0x000fea0003800000 */
.L_x_20687:
[----:B------:R-:W-:Y:S02]  /*3f70*/  FMUL.FTZ R4, R26, 1 ;  /* 0x3f8000001a047820 */ /* 0x000fe40000410000 */
[----:B------:R-:W-:-:S04]  /*3f80*/  IMAD.MOV.U32 R25, RZ, RZ, R19 ;  /* 0x000000ffff197224 */ /* 0x000fc800078e0013 */
[----:B------:R-:W2:Y:S02]  /*3f90*/  F2F.F64.F32 R4, R4 ;  /* 0x0000000400047310 */ /* 0x000ea40000201800 */
[----:B--2---:R2:W-:Y:S01]  /*3fa0*/  STG.E.64 [R8.64], R4 ;  /* 0x0000000408007986 */ /* 0x0045e2000c101b24 */
[----:B------:R-:W-:Y:S05]  /*3fb0*/  BRA `(.L_x_20677) ;  /* 0x00000b4000007947 */ /* 0x000fea0003800000 */
.L_x_20678:
        /* <DEDUP_REMOVED lines=13> */
.L_x_20691:
[----:B------:R-:W-:Y:S01]  /*4090*/  FMUL.FTZ R4, R26, 1 ;  /* 0x3f8000001a047820 */ /* 0x000fe20000410000 */
[----:B------:R-:W-:Y:S01]  /*40a0*/  CS2R R6, SRZ ;  /* 0x0000000000067805 */ /* 0x000fe2000001ff00 */
[----:B------:R-:W-:-:S04]  /*40b0*/  IMAD.MOV.U32 R25, RZ, RZ, R19 ;  /* 0x000000ffff197224 */ /* 0x000fc800078e0013 */
[----:B------:R-:W2:Y:S02]  /*40c0*/  F2F.F64.F32 R4, R4 ;  /* 0x0000000400047310 */ /* 0x000ea40000201800 */
[----:B--2---:R2:W-:Y:S01]  /*40d0*/  STG.E.128 [R8.64], R4 ;  /* 0x0000000408007986 */ /* 0x0045e2000c101d24 */
[----:B------:R-:W-:Y:S05]  /*40e0*/  BRA `(.L_x_20677) ;  /* 0x00000a1000007947 */ /* 0x000fea0003800000 */
.L_x_20690:
        /* <DEDUP_REMOVED lines=20> */
.L_x_20695:
[----:B------:R-:W-:Y:S05]  /*4230*/  BSYNC B0 ;  /* 0x0000000000007941 */ /* 0x000fea0003800000 */
.L_x_20694:
[----:B------:R-:W-:Y:S01]  /*4240*/  LOP3.LUT R5, R0, R5, RZ, 0xfc, !PT ;  /* 0x0000000500057212 */ /* 0x000fe200078efcff */
[----:B------:R-:W-:-:S04]  /*4250*/  IMAD.MOV.U32 R25, RZ, RZ, R19 ;  /* 0x000000ffff197224 */ /* 0x000fc800078e0013 */
[----:B------:R2:W-:Y:S01]  /*4260*/  STG.E.U8 [R8.64], R5 ;  /* 0x0000000508007986 */ /* 0x0005e2000c101124 */
[----:B------:R-:W-:Y:S05]  /*4270*/  BRA `(.L_x_20677) ;  /* 0x0000088000007947 */ /* 0x000fea0003800000 */
.L_x_20693:
        /* <DEDUP_REMOVED lines=12> */
.L_x_20697:
[----:B------:R-:W-:Y:S01]  /*4340*/  IMAD.MOV.U32 R0, RZ, RZ, 0x7f ;  /* 0x0000007fff007424 */ /* 0x000fe200078e00ff */
[----:B------:R-:W-:-:S04]  /*4350*/  ISETP.GT.U32.AND P0, PT, R4, 0x7f800000, PT ;  /* 0x7f8000000400780c */ /* 0x000fc80003f04070 */
[----:B------:R-:W-:-:S04]  /*4360*/  SEL R0, R0, 0x7c, P0 ;  /* 0x0000007c00007807 */ /* 0x000fc80000000000 */
.L_x_20698:
[----:B------:R-:W-:Y:S05]  /*4370*/  BSYNC B0 ;  /* 0x0000000000007941 */ /* 0x000fea0003800000 */
.L_x_20696:
[----:B------:R-:W-:Y:S01]  /*4380*/  LOP3.LUT R26, R26, 0x80000000, RZ, 0xc0, !PT ;  /* 0x800000001a1a7812 */ /* 0x000fe200078ec0ff */
[----:B------:R-:W-:-:S03]  /*4390*/  IMAD.MOV.U32 R25, RZ, RZ, R19 ;  /* 0x000000ffff197224 */ /* 0x000fc600078e0013 */
[----:B------:R-:W-:-:S04]  /*43a0*/  SHF.R.U32.HI R3, RZ, 0x18, R26 ;  /* 0x00000018ff037819 */ /* 0x000fc8000001161a */
[----:B------:R-:W-:-:S05]  /*43b0*/  LOP3.LUT R3, R0, R3, RZ, 0xfc, !PT ;  /* 0x0000000300037212 */ /* 0x000fca00078efcff */
[----:B------:R2:W-:Y:S01]  /*43c0*/  STG.E.U8 [R8.64], R3 ;  /* 0x0000000308007986 */ /* 0x0005e2000c101124 */
[----:B------:R-:W-:Y:S05]  /*43d0*/  BRA `(.L_x_20677) ;  /* 0x0000072000007947 */ /* 0x000fea0003800000 */
.L_x_20692:
[----:B------:R-:W-:Y:S01]  /*43e0*/  F2FP.BF16.PACK_AB R26, RZ, R26 ;  /* 0x0000001aff1a723e */ /* 0x000fe200000010ff */
[----:B------:R-:W-:-:S04]  /*43f0*/  IMAD.MOV.U32 R25, RZ, RZ, R19 ;  /* 0x000000ffff197224 */ /* 0x000fc800078e0013 */
[----:B------:R2:W-:Y:S01]  /*4400*/  STG.E.U16 [R8.64], R26 ;  /* 0x0000001a08007986 */ /* 0x0005e2000c101524 */
[----:B------:R-:W-:Y:S05]  /*4410*/  BRA `(.L_x_20677) ;  /* 0x000006e000007947 */ /* 0x000fea0003800000 */
.L_x_20689:
        /* <DEDUP_REMOVED lines=8> */
[----:B------:R-:W2:Y:S01]  /*44a0*/  F2I.FTZ.U32.TRUNC.NTZ R3, R26 ;  /* 0x0000001a00037305 */ /* 0x000ea2000021f000 */
[----:B------:R-:W-:Y:S01]  /*44b0*/  IMAD.MOV.U32 R25, RZ, RZ, R19 ;  /* 0x000000ffff197224 */ /* 0x000fe200078e0013 */
[----:B--2---:R2:W-:Y:S01]  /*44c0*/  STG.E.U16 [R8.64], R3 ;  /* 0x0000000308007986 */ /* 0x0045e2000c101524 */
[----:B------:R-:W-:Y:S05]  /*44d0*/  BRA `(.L_x_20677) ;  /* 0x0000062000007947 */ /* 0x000fea0003800000 */
.L_x_20701:
        /* <DEDUP_REMOVED lines=16> */
.L_x_20704:
[----:B------:R-:W-:-:S04]  /*45e0*/  LOP3.LUT R26, R26, 0x80000000, RZ, 0xc0, !PT ;  /* 0x800000001a1a7812 */ /* 0x000fc800078ec0ff */
[----:B------:R-:W-:-:S04]  /*45f0*/  SHF.R.U32.HI R3, RZ, 0x18, R26 ;  /* 0x00000018ff037819 */ /* 0x000fc8000001161a */
[----:B------:R-:W-:-:S04]  /*4600*/  LOP3.LUT R0, R0, R3, RZ, 0xfc, !PT ;  /* 0x0000000300007212 */ /* 0x000fc800078efcff */
[----:B------:R-:W-:Y:S02]  /*4610*/  PRMT R4, R0, 0x7610, R4 ;  /* 0x0000761000047816 */ /* 0x000fe40000000004 */
.L_x_20703:
[----:B------:R-:W-:Y:S05]  /*4620*/  BSYNC B0 ;  /* 0x0000000000007941 */ /* 0x000fea0003800000 */
.L_x_20702:
[----:B------:R2:W-:Y:S01]  /*4630*/  STG.E.U8 [R8.64], R4 ;  /* 0x0000000408007986 */ /* 0x0005e2000c101124 */
[----:B------:R-:W-:Y:S01]  /*4640*/  IMAD.MOV.U32 R25, RZ, RZ, R19 ;  /* 0x000000ffff197224 */ /* 0x000fe200078e0013 */
[----:B------:R-:W-:Y:S05]  /*4650*/  BRA `(.L_x_20677) ;  /* 0x000004a000007947 */ /* 0x000fea0003800000 */
.L_x_20700:
        /* <DEDUP_REMOVED lines=16> */
.L_x_20707:
[----:B------:R-:W-:-:S04]  /*4760*/  LOP3.LUT R26, R26, 0x80000000, RZ, 0xc0, !PT ;  /* 0x800000001a1a7812 */ /* 0x000fc800078ec0ff */
[----:B------:R-:W-:-:S04]  /*4770*/  SHF.R.U32.HI R3, RZ, 0x18, R26 ;  /* 0x00000018ff037819 */ /* 0x000fc8000001161a */
[----:B------:R-:W-:-:S04]  /*4780*/  LOP3.LUT R0, R0, R3, RZ, 0xfc, !PT ;  /* 0x0000000300007212 */ /* 0x000fc800078efcff */
[----:B------:R-:W-:Y:S02]  /*4790*/  PRMT R4, R0, 0x7610, R4 ;  /* 0x0000761000047816 */ /* 0x000fe40000000004 */
.L_x_20706:
[----:B------:R-:W-:Y:S05]  /*47a0*/  BSYNC B0 ;  /* 0x0000000000007941 */ /* 0x000fea0003800000 */
.L_x_20705:
[----:B------:R2:W-:Y:S01]  /*47b0*/  STG.E.U8 [R8.64], R4 ;  /* 0x0000000408007986 */ /* 0x0005e2000c101124 */
[----:B------:R-:W-:Y:S01]  /*47c0*/  IMAD.MOV.U32 R25, RZ, RZ, R19 ;  /* 0x000000ffff197224 */ /* 0x000fe200078e0013 */
[----:B------:R-:W-:Y:S05]  /*47d0*/  BRA `(.L_x_20677) ;  /* 0x0000032000007947 */ /* 0x000fea0003800000 */
.L_x_20699:
        /* <DEDUP_REMOVED lines=22> */
.L_x_20682:
[----:B------:R-:W-:Y:S01]  /*4940*/  MOV R14, 0x1c0 ;  /* 0x000001c0000e7802 */ /* 0x000fe20000000f00 */
[----:B------:R-:W-:Y:S02]  /*4950*/  IMAD.MOV.U32 R4, RZ, RZ, c[0x4][0x1a0] ;  /* 0x01006800ff047624 */ /* 0x000fe400078e00ff */
[----:B------:R-:W-:Y:S02]  /*4960*/  IMAD.MOV.U32 R5, RZ, RZ, c[0x4][0x1a4] ;  /* 0x01006900ff057624 */ /* 0x000fe400078e00ff */
[----:B------:R-:W-:Y:S01]  /*4970*/  IMAD.MOV.U32 R6, RZ, RZ, c[0x4][0x1a8] ;  /* 0x01006a00ff067624 */ /* 0x000fe200078e00ff */
[----:B------:R-:W2:Y:S01]  /*4980*/  LDC.64 R14, c[0x4][R14] ;  /* 0x010000000e0e7b82 */ /* 0x000ea20000000a00 */
        /* <DEDUP_REMOVED lines=10> */
[----:B-1----:R-:W-:Y:S02]  /*4a30*/  MOV R23, 0x0 ;  /* 0x0000000000177802 */ /* 0x002fe40000000f00 */
[----:B------:R-:W-:-:S04]  /*4a40*/  IADD3 R20, P0, P1, -R0, R3, R20 ;  /* 0x0000000300147210 */ /* 0x000fc8000791e114 */
[----:B------:R-:W-:-:S04]  /*4a50*/  IADD3.X R21, ~R23, R9, R21, P0, P1 ;  /* 0x0000000917157210 */ /* 0x000fc800007e2515 */
[----:B0-23--:R-:W-:Y:S05]  /*4a60*/  CALL.ABS.NOINC R14 ;  /* 0x000000000e007343 */ /* 0x00dfea0003c00000 */
[----:B------:R-:W-:Y:S01]  /*4a70*/  IMAD.MOV.U32 R25, RZ, RZ, R19 ;  /* 0x000000ffff197224 */ /* 0x000fe200078e0013 */
[----:B------:R-:W-:Y:S05]  /*4a80*/  BRA `(.L_x_20677) ;  /* 0x0000007000007947 */ /* 0x000fea0003800000 */
.L_x_20709:
[----:B------:R-:W2:Y:S01]  /*4a90*/  F2I.U64.TRUNC R26, R26 ;  /* 0x0000001a001a7311 */ /* 0x000ea2000020d800 */
[----:B------:R-:W-:Y:S01]  /*4aa0*/  IMAD.MOV.U32 R25, RZ, RZ, R19 ;  /* 0x000000ffff197224 */ /* 0x000fe200078e0013 */
[----:B--2---:R2:W-:Y:S01]  /*4ab0*/  STG.E.64 [R8.64], R26 ;  /* 0x0000001a08007986 */ /* 0x0045e2000c101b24 */
[----:B------:R-:W-:Y:S05]  /*4ac0*/  BRA `(.L_x_20677) ;  /* 0x0000003000007947 */ /* 0x000fea0003800000 */
.L_x_20708:
[----:B------:R-:W2:Y:S01]  /*4ad0*/  F2I.FTZ.U32.TRUNC.NTZ R3, R26 ;  /* 0x0000001a00037305 */ /* 0x000ea2000021f000 */
[----:B------:R-:W-:Y:S01]  /*4ae0*/  IMAD.MOV.U32 R25, RZ, RZ, R19 ;  /* 0x000000ffff197224 */ /* 0x000fe200078e0013 */
[----:B--2---:R2:W-:Y:S06]  /*4af0*/  STG.E [R8.64], R3 ;  /* 0x0000000308007986 */ /* 0x0045ec000c101924 */
.L_x_20677:
[----:B--2-4-:R-:W-:Y:S05]  /*4b00*/  BSYNC B6 ;  /* 0x0000000000067941 */ /* 0x014fea0003800000 */
.L_x_20676:
        /* <DEDUP_REMOVED lines=19> */
[----:B0-----:R-:W0:Y:S02]  /*4c40*/  F2I.FTZ.TRUNC.NTZ R3, R18 ;  /* 0x0000001200037305 */ /* 0x001e24000021f100 */
[----:B0-----:R0:W-:Y:S01]  /*4c50*/  STG.E.U8 [R8.64], R3 ;  /* 0x0000000308007986 */ /* 0x0011e2000c101124 */
[----:B------:R-:W-:Y:S05]  /*4c60*/  BRA `(.L_x_20717) ;  /* 0x00000d7000007947 */ /* 0x000fea0003800000 */
.L_x_20715:
[----:B0-----:R-:W0:Y:S02]  /*4c70*/  F2I.S64.TRUNC R18, R18 ;  /* 0x0000001200127311 */ /* 0x001e24000020d900 */
[----:B0-----:R-:W-:-:S05]  /*4c80*/  IMAD.MOV.U32 R3, RZ, RZ, R18 ;  /* 0x000000ffff037224 */ /* 0x001fca00078e0012 */
[----:B------:R0:W-:Y:S01]  /*4c90*/  STG.E.U8 [R8.64], R3 ;  /* 0x0000000308007986 */ /* 0x0001e2000c101124 */
[----:B------:R-:W-:Y:S05]  /*4ca0*/  BRA `(.L_x_20717) ;  /* 0x00000d3000007947 */ /* 0x000fea0003800000 */
.L_x_20714:
[----:B------:R-:W-:-:S13]  /*4cb0*/  ISETP.NE.AND P0, PT, R0, 0x2, PT ;  /* 0x000000020000780c */ /* 0x000fda0003f05270 */
[----:B------:R-:W-:Y:S05]  /*4cc0*/  @!P0 BRA `(.L_x_20718) ;  /* 0x000000a000008947 */ /* 0x000fea0003800000 */
[----:B------:R-:W-:-:S13]  /*4cd0*/  ISETP.NE.AND P0, PT, R0, 0x3, PT ;  /* 0x000000030000780c */ /* 0x000fda0003f05270 */
[----:B------:R-:W-:Y:S05]  /*4ce0*/  @!P0 BRA `(.L_x_20719) ;  /* 0x0000005000008947 */ /* 0x000fea0003800000 */
[----:B------:R-:W-:-:S13]  /*4cf0*/  ISETP.NE.AND P0, PT, R0, 0x4, PT ;  /* 0x000000040000780c */ /* 0x000fda0003f05270 */
[----:B------:R-:W-:Y:S05]  /*4d00*/  @P0 BRA `(.L_x_20716) ;  /* 0x00000b4000000947 */ /* 0x000fea0003800000 */
[----:B0-----:R-:W0:Y:S02]  /*4d10*/  F2I.S64.TRUNC R18, R18 ;  /* 0x0000001200127311 */ /* 0x001e24000020d900 */
[----:B0-----:R0:W-:Y:S01]  /*4d20*/  STG.E.64 [R8.64], R18 ;  /* 0x0000001208007986 */ /* 0x0011e2000c101b24 */
[----:B------:R-:W-:Y:S05]  /*4d30*/  BRA `(.L_x_20717) ;  /* 0x00000ca000007947 */ /* 0x000fea0003800000 */
.L_x_20719:
[----:B0-----:R-:W0:Y:S02]  /*4d40*/  F2I.FTZ.TRUNC.NTZ R3, R18 ;  /* 0x0000001200037305 */ /* 0x001e24000021f100 */
[----:B0-----:R0:W-:Y:S01]  /*4d50*/  STG.E [R8.64], R3 ;  /* 0x0000000308007986 */ /* 0x0011e2000c101924 */
[----:B------:R-:W-:Y:S05]  /*4d60*/  BRA `(.L_x_20717) ;  /* 0x00000c7000007947 */ /* 0x000fea0003800000 */
.L_x_20718:
[----:B0-----:R-:W0:Y:S02]  /*4d70*/  F2I.FTZ.TRUNC.NTZ R3, R18 ;  /* 0x0000001200037305 */ /* 0x001e24000021f100 */
[----:B0-----:R0:W-:Y:S01]  /*4d80*/  STG.E.U16 [R8.64], R3 ;  /* 0x0000000308007986 */ /* 0x0011e2000c101524 */
[----:B------:R-:W-:Y:S05]  /*4d90*/  BRA `(.L_x_20717) ;  /* 0x00000c4000007947 */ /* 0x000fea0003800000 */
.L_x_20713:
[----:B------:R-:W-:-:S13]  /*4da0*/  ISETP.GT.AND P0, PT, R0, 0x6, PT ;  /* 0x000000060000780c */ /* 0x000fda0003f04270 */
[----:B------:R-:W-:Y:S05]  /*4db0*/  @P0 BRA `(.L_x_20720) ;  /* 0x0000009000000947 */ /* 0x000fea0003800000 */
[----:B------:R-:W-:-:S13]  /*4dc0*/  ISETP.NE.AND P0, PT, R0, 0x5, PT ;  /* 0x000000050000780c */ /* 0x000fda0003f05270 */
[----:B------:R-:W-:Y:S05]  /*4dd0*/  @!P0 BRA `(.L_x_20721) ;  /* 0x0000004000008947 */ /* 0x000fea0003800000 */
[----:B------:R-:W-:-:S13]  /*4de0*/  ISETP.NE.AND P0, PT, R0, 0x6, PT ;  /* 0x000000060000780c */ /* 0x000fda0003f05270 */
[----:B------:R-:W-:Y:S05]  /*4df0*/  @P0 BRA `(.L_x_20716) ;  /* 0x00000a5000000947 */ /* 0x000fea0003800000 */
[----:B0-----:R0:W-:Y:S01]  /*4e00*/  STG.E [R8.64], R18 ;  /* 0x0000001208007986 */ /* 0x0011e2000c101924 */
[----:B------:R-:W-:Y:S05]  /*4e10*/  BRA `(.L_x_20717) ;  /* 0x00000bc000007947 */ /* 0x000fea0003800000 */
.L_x_20721:
[----:B0-----:R-:W-:-:S05]  /*4e20*/  F2FP.PACK_AB R18, RZ, R18 ;  /* 0x00000012ff12723e */ /* 0x001fca00000000ff */
[----:B------:R0:W-:Y:S01]  /*4e30*/  STG.E.U16 [R8.64], R18 ;  /* 0x0000001208007986 */ /* 0x0001e2000c101524 */
[----:B------:R-:W-:Y:S05]  /*4e40*/  BRA `(.L_x_20717) ;  /* 0x00000b9000007947 */ /* 0x000fea0003800000 */
.L_x_20720:
[----:B------:R-:W-:-:S13]  /*4e50*/  ISETP.NE.AND P0, PT, R0, 0x7, PT ;  /* 0x000000070000780c */ /* 0x000fda0003f05270 */
[----:B------:R-:W-:Y:S05]  /*4e60*/  @!P0 BRA `(.L_x_20722) ;  /* 0x000000b000008947 */ /* 0x000fea0003800000 */
[----:B------:R-:W-:-:S13]  /*4e70*/  ISETP.NE.AND P0, PT, R0, 0x8, PT ;  /* 0x000000080000780c */ /* 0x000fda0003f05270 */
[----:B------:R-:W-:Y:S05]  /*4e80*/  @!P0 BRA `(.L_x_20723) ;  /* 0x0000005000008947 */ /* 0x000fea0003800000 */
[----:B------:R-:W-:-:S13]  /*4e90*/  ISETP.NE.AND P0, PT, R0, 0x9, PT ;  /* 0x000000090000780c */ /* 0x000fda0003f05270 */
[----:B------:R-:W-:Y:S05]  /*4ea0*/  @P0 BRA `(.L_x_20716) ;  /* 0x000009a000000947 */ /* 0x000fea0003800000 */
[----:B------:R-:W-:-:S05]  /*4eb0*/  IMAD.MOV.U32 R19, RZ, RZ, RZ ;  /* 0x000000ffff137224 */ /* 0x000fca00078e00ff */
[----:B0-----:R0:W-:Y:S01]  /*4ec0*/  STG.E.64 [R8.64], R18 ;  /* 0x0000001208007986 */ /* 0x0011e2000c101b24 */
[----:B------:R-:W-:Y:S05]  /*4ed0*/  BRA `(.L_x_20717) ;  /* 0x00000b0000007947 */ /* 0x000fea0003800000 */
.L_x_20723:
[----:B0-----:R-:W-:-:S04]  /*4ee0*/  F2FP.PACK_AB R3, RZ, R18 ;  /* 0x00000012ff03723e */ /* 0x001fc800000000ff */
[----:B------:R-:W-:-:S05]  /*4ef0*/  PRMT R3, R3, 0x5410, RZ ;  /* 0x0000541003037816 */ /* 0x000fca00000000ff */
[----:B------:R0:W-:Y:S01]  /*4f00*/  STG.E [R8.64], R3 ;  /* 0x0000000308007986 */ /* 0x0001e2000c101924 */
[----:B------:R-:W-:Y:S05]  /*4f10*/  BRA `(.L_x_20717) ;  /* 0x00000ac000007947 */ /* 0x000fea0003800000 */
.L_x_20722:
[----:B0-----:R-:W-:-:S06]  /*4f20*/  FMUL.FTZ R4, R18, 1 ;  /* 0x3f80000012047820 */ /* 0x001fcc0000410000 */
[----:B------:R-:W0:Y:S02]  /*4f30*/  F2F.F64.F32 R4, R4 ;  /* 0x0000000400047310 */ /* 0x000e240000201800 */
[----:B0-----:R0:W-:Y:S01]  /*4f40*/  STG.E.64 [R8.64], R4 ;  /* 0x0000000408007986 */ /* 0x0011e2000c101b24 */
[----:B------:R-:W-:Y:S05]  /*4f50*/  BRA `(.L_x_20717) ;  /* 0x00000a8000007947 */ /* 0x000fea0003800000 */
.L_x_20712:
        /* <DEDUP_REMOVED lines=8> */
[----:B0-----:R-:W-:-:S04]  /*4fe0*/  FSETP.NEU.FTZ.AND P0, PT, R18, RZ, PT ;  /* 0x000000ff1200720b */ /* 0x001fc80003f1d000 */
[----:B------:R-:W-:-:S05]  /*4ff0*/  SEL R3, RZ, 0x1, !P0 ;  /* 0x00000001ff037807 */ /* 0x000fca0004000000 */
[----:B------:R0:W-:Y:S01]  /*5000*/  STG.E.U8 [R8.64], R3 ;  /* 0x0000000308007986 */ /* 0x0001e2000c101124 */
[----:B------:R-:W-:Y:S05]  /*5010*/  BRA `(.L_x_20717) ;  /* 0x000009c000007947 */ /* 0x000fea0003800000 */
.L_x_20726:
[----:B0-----:R-:W-:Y:S01]  /*5020*/  FMUL.FTZ R4, R18, 1 ;  /* 0x3f80000012047820 */ /* 0x001fe20000410000 */
[----:B------:R-:W-:-:S05]  /*5030*/  CS2R R6, SRZ ;  /* 0x0000000000067805 */ /* 0x000fca000001ff00 */
[----:B------:R-:W0:Y:S02]  /*5040*/  F2F.F64.F32 R4, R4 ;  /* 0x0000000400047310 */ /* 0x000e240000201800 */
[----:B0-----:R0:W-:Y:S01]  /*5050*/  STG.E.128 [R8.64], R4 ;  /* 0x0000000408007986 */ /* 0x0011e2000c101d24 */
[----:B------:R-:W-:Y:S05]  /*5060*/  BRA `(.L_x_20717) ;  /* 0x0000097000007947 */ /* 0x000fea0003800000 */
.L_x_20725:
[----:B------:R-:W-:-:S13]  /*5070*/  ISETP.NE.AND P0, PT, R0, 0xf, PT ;  /* 0x0000000f0000780c */ /* 0x000fda0003f05270 */
[----:B------:R-:W-:Y:S05]  /*5080*/  @!P0 BRA `(.L_x_20727) ;  /* 0x000002b000008947 */ /* 0x000fea0003800000 */
[----:B------:R-:W-:-:S13]  /*5090*/  ISETP.NE.AND P0, PT, R0, 0x17, PT ;  /* 0x000000170000780c */ /* 0x000fda0003f05270 */
[----:B------:R-:W-:Y:S05]  /*50a0*/  @!P0 BRA `(.L_x_20728) ;  /* 0x0000014000008947 */ /* 0x000fea0003800000 */
[----:B------:R-:W-:-:S13]  /*50b0*/  ISETP.NE.AND P0, PT, R0, 0x18, PT ;  /* 0x000000180000780c */ /* 0x000fda0003f05270 */
[----:B------:R-:W-:Y:S05]  /*50c0*/  @P0 BRA `(.L_x_20716) ;  /* 0x0000078000000947 */ /* 0x000fea0003800000 */
[C---:B0-----:R-:W-:Y:S01]  /*50d0*/  LOP3.LUT R4, R18.reuse, 0x7fffffff, RZ, 0xc0, !PT ;  /* 0x7fffffff12047812 */ /* 0x041fe200078ec0ff */
        /* <DEDUP_REMOVED lines=13> */
.L_x_20730:
[----:B------:R-:W-:Y:S05]  /*51b0*/  BSYNC B0 ;  /* 0x0000000000007941 */ /* 0x000fea0003800000 */
.L_x_20729:
[----:B------:R-:W-:-:S05]  /*51c0*/  LOP3.LUT R5, R0, R5, RZ, 0xfc, !PT ;  /* 0x0000000500057212 */ /* 0x000fca00078efcff */
[----:B------:R0:W-:Y:S01]  /*51d0*/  STG.E.U8 [R8.64], R5 ;  /* 0x0000000508007986 */ /* 0x0001e2000c101124 */
[----:B------:R-:W-:Y:S05]  /*51e0*/  BRA `(.L_x_20717) ;  /* 0x000007f000007947 */ /* 0x000fea0003800000 */
.L_x_20728:
[----:B0-----:R-:W-:Y:S01]  /*51f0*/  LOP3.LUT R4, R18, 0x7fffffff, RZ, 0xc0, !PT ;  /* 0x7fffffff12047812 */ /* 0x001fe200078ec0ff */
        /* <DEDUP_REMOVED lines=11> */
.L_x_20732:
[----:B------:R-:W-:Y:S01]  /*52b0*/  IMAD.MOV.U32 R0, RZ, RZ, 0x7f ;  /* 0x0000007fff007424 */ /* 0x000fe200078e00ff */
[----:B------:R-:W-:-:S04]  /*52c0*/  ISETP.GT.U32.AND P0, PT, R4, 0x7f800000, PT ;  /* 0x7f8000000400780c */ /* 0x000fc80003f04070 */
[----:B------:R-:W-:-:S04]  /*52d0*/  SEL R0, R0, 0x7c, P0 ;  /* 0x0000007c00007807 */ /* 0x000fc80000000000 */
.L_x_20733:
[----:B------:R-:W-:Y:S05]  /*52e0*/  BSYNC B0 ;  /* 0x0000000000007941 */ /* 0x000fea0003800000 */
.L_x_20731:
[----:B------:R-:W-:-:S04]  /*52f0*/  LOP3.LUT R18, R18, 0x80000000, RZ, 0xc0, !PT ;  /* 0x8000000012127812 */ /* 0x000fc800078ec0ff */
[----:B------:R-:W-:-:S04]  /*5300*/  SHF.R.U32.HI R3, RZ, 0x18, R18 ;  /* 0x00000018ff037819 */ /* 0x000fc80000011612 */
[----:B------:R-:W-:-:S05]  /*5310*/  LOP3.LUT R3, R0, R3, RZ, 0xfc, !PT ;  /* 0x0000000300037212 */ /* 0x000fca00078efcff */
[----:B------:R0:W-:Y:S01]  /*5320*/  STG.E.U8 [R8.64], R3 ;  /* 0x0000000308007986 */ /* 0x0001e2000c101124 */
[----:B------:R-:W-:Y:S05]  /*5330*/  BRA `(.L_x_20717) ;  /* 0x000006a000007947 */ /* 0x000fea0003800000 */
.L_x_20727:
[----:B0-----:R-:W-:-:S05]  /*5340*/  F2FP.BF16.PACK_AB R18, RZ, R18 ;  /* 0x00000012ff12723e */ /* 0x001fca00000010ff */
[----:B------:R0:W-:Y:S01]  /*5350*/  STG.E.U16 [R8.64], R18 ;  /* 0x0000001208007986 */ /* 0x0001e2000c101524 */
[----:B------:R-:W-:Y:S05]  /*5360*/  BRA `(.L_x_20717) ;  /* 0x0000067000007947 */ /* 0x000fea0003800000 */
.L_x_20724:
        /* <DEDUP_REMOVED lines=8> */
[----:B0-----:R-:W0:Y:S02]  /*53f0*/  F2I.FTZ.U32.TRUNC.NTZ R3, R18 ;  /* 0x0000001200037305 */ /* 0x001e24000021f000 */
[----:B0-----:R0:W-:Y:S01]  /*5400*/  STG.E.U16 [R8.64], R3 ;  /* 0x0000000308007986 */ /* 0x0011e2000c101524 */
[----:B------:R-:W-:Y:S05]  /*5410*/  BRA `(.L_x_20717) ;  /* 0x000005c000007947 */ /* 0x000fea0003800000 */
.L_x_20736:
[----:B0-----:R-:W-:Y:S01]  /*5420*/  LOP3.LUT R3, R18, 0x7fffffff, RZ, 0xc0, !PT ;  /* 0x7fffffff12037812 */ /* 0x001fe200078ec0ff */
        /* <DEDUP_REMOVED lines=15> */
.L_x_20739:
[----:B------:R-:W-:-:S04]  /*5520*/  LOP3.LUT R18, R18, 0x80000000, RZ, 0xc0, !PT ;  /* 0x8000000012127812 */ /* 0x000fc800078ec0ff */
[----:B------:R-:W-:-:S04]  /*5530*/  SHF.R.U32.HI R3, RZ, 0x18, R18 ;  /* 0x00000018ff037819 */ /* 0x000fc80000011612 */
[----:B------:R-:W-:-:S04]  /*5540*/  LOP3.LUT R0, R0, R3, RZ, 0xfc, !PT ;  /* 0x0000000300007212 */ /* 0x000fc800078efcff */
[----:B------:R-:W-:Y:S02]  /*5550*/  PRMT R4, R0, 0x7610, R4 ;  /* 0x0000761000047816 */ /* 0x000fe40000000004 */
.L_x_20738:
[----:B------:R-:W-:Y:S05]  /*5560*/  BSYNC B0 ;  /* 0x0000000000007941 */ /* 0x000fea0003800000 */
.L_x_20737:
[----:B------:R0:W-:Y:S01]  /*5570*/  STG.E.U8 [R8.64], R4 ;  /* 0x0000000408007986 */ /* 0x0001e2000c101124 */
[----:B------:R-:W-:Y:S05]  /*5580*/  BRA `(.L_x_20717) ;  /* 0x0000045000007947 */ /* 0x000fea0003800000 */
.L_x_20735:
        /* <DEDUP_REMOVED lines=16> */
.L_x_20742:
[----:B------:R-:W-:-:S04]  /*5690*/  LOP3.LUT R18, R18, 0x80000000, RZ, 0xc0, !PT ;  /* 0x8000000012127812 */ /* 0x000fc800078ec0ff */
[----:B------:R-:W-:-:S04]  /*56a0*/  SHF.R.U32.HI R3, RZ, 0x18, R18 ;  /* 0x00000018ff037819 */ /* 0x000fc80000011612 */
[----:B------:R-:W-:-:S04]  /*56b0*/  LOP3.LUT R0, R0, R3, RZ, 0xfc, !PT ;  /* 0x0000000300007212 */ /* 0x000fc800078efcff */
[----:B------:R-:W-:Y:S02]  /*56c0*/  PRMT R4, R0, 0x7610, R4 ;  /* 0x0000761000047816 */ /* 0x000fe40000000004 */
.L_x_20741:
[----:B------:R-:W-:Y:S05]  /*56d0*/  BSYNC B0 ;  /* 0x0000000000007941 */ /* 0x000fea0003800000 */
.L_x_20740:
[----:B------:R0:W-:Y:S01]  /*56e0*/  STG.E.U8 [R8.64], R4 ;  /* 0x0000000408007986 */ /* 0x0001e2000c101124 */
[----:B------:R-:W-:Y:S05]  /*56f0*/  BRA `(.L_x_20717) ;  /* 0x000002e000007947 */ /* 0x000fea0003800000 */
.L_x_20734:
[----:B------:R-:W-:-:S13]  /*5700*/  ISETP.NE.AND P0, PT, R0, 0x1c, PT ;  /* 0x0000001c0000780c */ /* 0x000fda0003f05270 */
[----:B------:R-:W-:Y:S05]  /*5710*/  @!P0 BRA `(.L_x_20743) ;  /* 0x000002a000008947 */ /* 0x000fea0003800000 */
[----:B------:R-:W-:-:S13]  /*5720*/  ISETP.NE.AND P0, PT, R0, 0x1d, PT ;  /* 0x0000001d0000780c */ /* 0x000fda0003f05270 */
[----:B------:R-:W-:Y:S05]  /*5730*/  @!P0 BRA `(.L_x_20744) ;  /* 0x0000025000008947 */ /* 0x000fea0003800000 */
[----:B------:R-:W-:-:S13]  /*5740*/  ISETP.NE.AND P0, PT, R0, 0x2c, PT ;  /* 0x0000002c0000780c */ /* 0x000fda0003f05270 */
[----:B------:R-:W-:Y:S05]  /*5750*/  @P0 BRA `(.L_x_20716) ;  /* 0x000000f000000947 */ /* 0x000fea0003800000 */
[----:B0-----:R-:W-:Y:S02]  /*5760*/  SHF.R.U32.HI R4, RZ, 0x17, R18 ;  /* 0x00000017ff047819 */ /* 0x001fe40000011612 */
        /* <DEDUP_REMOVED lines=14> */
.L_x_20716:
        /* <DEDUP_REMOVED lines=18> */
[----:B-123--:R-:W-:Y:S05]  /*5970*/  CALL.ABS.NOINC R14 ;  /* 0x000000000e007343 */ /* 0x00efea0003c00000 */
[----:B------:R-:W-:Y:S05]  /*5980*/  BRA `(.L_x_20717) ;  /* 0x0000005000007947 */ /* 0x000fea0003800000 */
.L_x_20744:
[----:B0-----:R-:W0:Y:S02]  /*5990*/  F2I.U64.TRUNC R18, R18 ;  /* 0x0000001200127311 */ /* 0x001e24000020d800 */
[----:B0-----:R0:W-:Y:S01]  /*59a0*/  STG.E.64 [R8.64], R18 ;  /* 0x0000001208007986 */ /* 0x0011e2000c101b24 */
[----:B------:R-:W-:Y:S05]  /*59b0*/  BRA `(.L_x_20717) ;  /* 0x0000002000007947 */ /* 0x000fea0003800000 */
.L_x_20743:
[----:B0-----:R-:W0:Y:S02]  /*59c0*/  F2I.FTZ.U32.TRUNC.NTZ R3, R18 ;  /* 0x0000001200037305 */ /* 0x001e24000021f000 */
[----:B0-----:R0:W-:Y:S02]  /*59d0*/  STG.E [R8.64], R3 ;  /* 0x0000000308007986 */ /* 0x0011e4000c101924 */
.L_x_20717:
        /* <DEDUP_REMOVED lines=22> */
.L_x_20748:
[----:B-1----:R-:W0:Y:S02]  /*5b40*/  F2I.S64.TRUNC R22, R22 ;  /* 0x0000001600167311 */ /* 0x002e24000020d900 */
[----:B0-----:R-:W-:-:S05]  /*5b50*/  IMAD.MOV.U32 R3, RZ, RZ, R22 ;  /* 0x000000ffff037224 */ /* 0x001fca00078e0016 */
[----:B------:R0:W-:Y:S01]  /*5b60*/  STG.E.U8 [R8.64], R3 ;  /* 0x0000000308007986 */ /* 0x0001e2000c101124 */
[----:B------:R-:W-:Y:S05]  /*5b70*/  BRA `(.L_x_20750) ;  /* 0x00000d3000007947 */ /* 0x000fea0003800000 */
.L_x_20747:
[----:B------:R-:W-:-:S13]  /*5b80*/  ISETP.NE.AND P0, PT, R0, 0x2, PT ;  /* 0x000000020000780c */ /* 0x000fda0003f05270 */
[----:B------:R-:W-:Y:S05]  /*5b90*/  @!P0 BRA `(.L_x_20751) ;  /* 0x000000a000008947 */ /* 0x000fea0003800000 */
[----:B------:R-:W-:-:S13]  /*5ba0*/  ISETP.NE.AND P0, PT, R0, 0x3, PT ;  /* 0x000000030000780c */ /* 0x000fda0003f05270 */
[----:B------:R-:W-:Y:S05]  /*5bb0*/  @!P0 BRA `(.L_x_20752) ;  /* 0x0000005000008947 */ /* 0x000fea0003800000 */
[----:B------:R-:W-:-:S13]  /*5bc0*/  ISETP.NE.AND P0, PT, R0, 0x4, PT ;  /* 0x000000040000780c */ /* 0x000fda0003f05270 */
[----:B------:R-:W-:Y:S05]  /*5bd0*/  @P0 BRA `(.L_x_20749) ;  /* 0x00000b4000000947 */ /* 0x000fea0003800000 */
[----:B-1----:R-:W0:Y:S02]  /*5be0*/  F2I.S64.TRUNC R22, R22 ;  /* 0x0000001600167311 */ /* 0x002e24000020d900 */
[----:B0-----:R0:W-:Y:S01]  /*5bf0*/  STG.E.64 [R8.64], R22 ;  /* 0x0000001608007986 */ /* 0x0011e2000c101b24 */
[----:B------:R-:W-:Y:S05]  /*5c00*/  BRA `(.L_x_20750) ;  /* 0x00000ca000007947 */ /* 0x000fea0003800000 */
.L_x_20752:
[----:B------:R-:W0:Y:S02]  /*5c10*/  F2I.FTZ.TRUNC.NTZ R3, R22 ;  /* 0x0000001600037305 */ /* 0x000e24000021f100 */
[----:B0-----:R0:W-:Y:S01]  /*5c20*/  STG.E [R8.64], R3 ;  /* 0x0000000308007986 */ /* 0x0011e2000c101924 */
[----:B------:R-:W-:Y:S05]  /*5c30*/  BRA `(.L_x_20750) ;  /* 0x00000c7000007947 */ /* 0x000fea0003800000 */
.L_x_20751:
[----:B------:R-:W0:Y:S02]  /*5c40*/  F2I.FTZ.TRUNC.NTZ R3, R22 ;  /* 0x0000001600037305 */ /* 0x000e24000021f100 */
[----:B0-----:R0:W-:Y:S01]  /*5c50*/  STG.E.U16 [R8.64], R3 ;  /* 0x0000000308007986 */ /* 0x0011e2000c101524 */
[----:B------:R-:W-:Y:S05]  /*5c60*/  BRA `(.L_x_20750) ;  /* 0x00000c4000007947 */ /* 0x000fea0003800000 */
.L_x_20746:
        /* <DEDUP_REMOVED lines=8> */
.L_x_20754:
[----:B------:R-:W-:-:S05]  /*5cf0*/  F2FP.PACK_AB R22, RZ, R22 ;  /* 0x00000016ff16723e */ /* 0x000fca00000000ff */
[----:B------:R0:W-:Y:S01]  /*5d00*/  STG.E.U16 [R8.64], R22 ;  /* 0x0000001608007986 */ /* 0x0001e2000c101524 */
[----:B------:R-:W-:Y:S05]  /*5d10*/  BRA `(.L_x_20750) ;  /* 0x00000b9000007947 */ /* 0x000fea0003800000 */
.L_x_20753:
[----:B------:R-:W-:-:S13]  /*5d20*/  ISETP.NE.AND P0, PT, R0, 0x7, PT ;  /* 0x000000070000780c */ /* 0x000fda0003f05270 */
[----:B------:R-:W-:Y:S05]  /*5d30*/  @!P0 BRA `(.L_x_20755) ;  /* 0x000000b000008947 */ /* 0x000fea0003800000 */
[----:B------:R-:W-:-:S13]  /*5d40*/  ISETP.NE.AND P0, PT, R0, 0x8, PT ;  /* 0x000000080000780c */ /* 0x000fda0003f05270 */
[----:B------:R-:W-:Y:S05]  /*5d50*/  @!P0 BRA `(.L_x_20756) ;  /* 0x0000005000008947 */ /* 0x000fea0003800000 */
[----:B------:R-:W-:-:S13]  /*5d60*/  ISETP.NE.AND P0, PT, R0, 0x9, PT ;  /* 0x000000090000780c */ /* 0x000fda0003f05270 */
[----:B------:R-:W-:Y:S05]  /*5d70*/  @P0 BRA `(.L_x_20749) ;  /* 0x000009a000000947 */ /* 0x000fea0003800000 */
[----:B-1----:R-:W-:-:S05]  /*5d80*/  IMAD.MOV.U32 R23, RZ, RZ, RZ ;  /* 0x000000ffff177224 */ /* 0x002fca00078e00ff */
[----:B------:R0:W-:Y:S01]  /*5d90*/  STG.E.64 [R8.64], R22 ;  /* 0x0000001608007986 */ /* 0x0001e2000c101b24 */
[----:B------:R-:W-:Y:S05]  /*5da0*/  BRA `(.L_x_20750) ;  /* 0x00000b0000007947 */ /* 0x000fea0003800000 */
.L_x_20756:
[----:B------:R-:W-:-:S04]  /*5db0*/  F2FP.PACK_AB R3, RZ, R22 ;  /* 0x00000016ff03723e */ /* 0x000fc800000000ff */
[----:B------:R-:W-:-:S05]  /*5dc0*/  PRMT R3, R3, 0x5410, RZ ;  /* 0x0000541003037816 */ /* 0x000fca00000000ff */
[----:B------:R0:W-:Y:S01]  /*5dd0*/  STG.E [R8.64], R3 ;  /* 0x0000000308007986 */ /* 0x0001e2000c101924 */
[----:B------:R-:W-:Y:S05]  /*5de0*/  BRA `(.L_x_20750) ;  /* 0x00000ac000007947 */ /* 0x000fea0003800000 */
.L_x_20755:
[----:B------:R-:W-:-:S06]  /*5df0*/  FMUL.FTZ R4, R22, 1 ;  /* 0x3f80000016047820 */ /* 0x000fcc0000410000 */
[----:B------:R-:W0:Y:S02]  /*5e00*/  F2F.F64.F32 R4, R4 ;  /* 0x0000000400047310 */ /* 0x000e240000201800 */
[----:B0-----:R0:W-:Y:S01]  /*5e10*/  STG.E.64 [R8.64], R4 ;  /* 0x0000000408007986 */ /* 0x0011e2000c101b24 */
[----:B------:R-:W-:Y:S05]  /*5e20*/  BRA `(.L_x_20750) ;  /* 0x00000a8000007947 */ /* 0x000fea0003800000 */
.L_x_20745:
        /* <DEDUP_REMOVED lines=12> */
.L_x_20759:
[----:B------:R-:W-:Y:S01]  /*5ef0*/  FMUL.FTZ R4, R22, 1 ;  /* 0x3f80000016047820 */ /* 0x000fe20000410000 */
[----:B------:R-:W-:-:S05]  /*5f00*/  CS2R R6, SRZ ;  /* 0x0000000000067805 */ /* 0x000fca000001ff00 */
[----:B------:R-:W0:Y:S02]  /*5f10*/  F2F.F64.F32 R4, R4 ;  /* 0x0000000400047310 */ /* 0x000e240000201800 */
[----:B0-----:R0:W-:Y:S01]  /*5f20*/  STG.E.128 [R8.64], R4 ;  /* 0x0000000408007986 */ /* 0x0011e2000c101d24 */
[----:B------:R-:W-:Y:S05]  /*5f30*/  BRA `(.L_x_20750) ;  /* 0x0000097000007947 */ /* 0x000fea0003800000 */
.L_x_20758:
        /* <DEDUP_REMOVED lines=20> */
.L_x_20763:
[----:B------:R-:W-:Y:S05]  /*6080*/  BSYNC B0 ;  /* 0x0000000000007941 */ /* 0x000fea0003800000 */
.L_x_20762:
[----:B------:R-:W-:-:S05]  /*6090*/  LOP3.LUT R5, R0, R5, RZ, 0xfc, !PT ;  /* 0x0000000500057212 */ /* 0x000fca00078efcff */
[----:B------:R0:W-:Y:S01]  /*60a0*/  STG.E.U8 [R8.64], R5 ;  /* 0x0000000508007986 */ /* 0x0001e2000c101124 */
[----:B------:R-:W-:Y:S05]  /*60b0*/  BRA `(.L_x_20750) ;  /* 0x000007f000007947 */ /* 0x000fea0003800000 */
.L_x_20761:
        /* <DEDUP_REMOVED lines=12> */
.L_x_20765:
[----:B------:R-:W-:Y:S01]  /*6180*/  IMAD.MOV.U32 R0, RZ, RZ, 0x7f ;  /* 0x0000007fff007424 */ /* 0x000fe200078e00ff */
[----:B------:R-:W-:-:S04]  /*6190*/  ISETP.GT.U32.AND P0, PT, R4, 0x7f800000, PT ;  /* 0x7f8000000400780c */ /* 0x000fc80003f04070 */
[----:B------:R-:W-:-:S04]  /*61a0*/  SEL R0, R0, 0x7c, P0 ;  /* 0x0000007c00007807 */ /* 0x000fc80000000000 */
.L_x_20766:
[----:B------:R-:W-:Y:S05]  /*61b0*/  BSYNC B0 ;  /* 0x0000000000007941 */ /* 0x000fea0003800000 */
.L_x_20764:
[----:B------:R-:W-:-:S04]  /*61c0*/  LOP3.LUT R22, R22, 0x80000000, RZ, 0xc0, !PT ;  /* 0x8000000016167812 */ /* 0x000fc800078ec0ff */
[----:B------:R-:W-:-:S04]  /*61d0*/  SHF.R.U32.HI R3, RZ, 0x18, R22 ;  /* 0x00000018ff037819 */ /* 0x000fc80000011616 */
[----:B------:R-:W-:-:S05]  /*61e0*/  LOP3.LUT R3, R0, R3, RZ, 0xfc, !PT ;  /* 0x0000000300037212 */ /* 0x000fca00078efcff */
[----:B------:R0:W-:Y:S01]  /*61f0*/  STG.E.U8 [R8.64], R3 ;  /* 0x0000000308007986 */ /* 0x0001e2000c101124 */
[----:B------:R-:W-:Y:S05]  /*6200*/  BRA `(.L_x_20750) ;  /* 0x000006a000007947 */ /* 0x000fea0003800000 */
.L_x_20760:
[----:B------:R-:W-:-:S05]  /*6210*/  F2FP.BF16.PACK_AB R22, RZ, R22 ;  /* 0x00000016ff16723e */ /* 0x000fca00000010ff */
[----:B------:R0:W-:Y:S01]  /*6220*/  STG.E.U16 [R8.64], R22 ;  /* 0x0000001608007986 */ /* 0x0001e2000c101524 */
[----:B------:R-:W-:Y:S05]  /*6230*/  BRA `(.L_x_20750) ;  /* 0x0000067000007947 */ /* 0x000fea0003800000 */
.L_x_20757:
        /* <DEDUP_REMOVED lines=11> */
.L_x_20769:
        /* <DEDUP_REMOVED lines=16> */
.L_x_20772:
[----:B------:R-:W-:-:S04]  /*63f0*/  LOP3.LUT R22, R22, 0x80000000, RZ, 0xc0, !PT ;  /* 0x8000000016167812 */ /* 0x000fc800078ec0ff */
[----:B------:R-:W-:-:S04]  /*6400*/  SHF.R.U32.HI R3, RZ, 0x18, R22 ;  /* 0x00000018ff037819 */ /* 0x000fc80000011616 */
[----:B------:R-:W-:-:S04]  /*6410*/  LOP3.LUT R0, R0, R3, RZ, 0xfc, !PT ;  /* 0x0000000300007212 */ /* 0x000fc800078efcff */
[----:B------:R-:W-:Y:S02]  /*6420*/  PRMT R4, R0, 0x7610, R4 ;  /* 0x0000761000047816 */ /* 0x000fe40000000004 */
.L_x_20771:
[----:B------:R-:W-:Y:S05]  /*6430*/  BSYNC B0 ;  /* 0x0000000000007941 */ /* 0x000fea0003800000 */
.L_x_20770:
[----:B------:R0:W-:Y:S01]  /*6440*/  STG.E.U8 [R8.64], R4 ;  /* 0x0000000408007986 */ /* 0x0001e2000c101124 */
[----:B------:R-:W-:Y:S05]  /*6450*/  BRA `(.L_x_20750) ;  /* 0x0000045000007947 */ /* 0x000fea0003800000 */
.L_x_20768:
        /* <DEDUP_REMOVED lines=16> */
.L_x_20775:
[----:B------:R-:W-:-:S04]  /*6560*/  LOP3.LUT R22, R22, 0x80000000, RZ, 0xc0, !PT ;  /* 0x8000000016167812 */ /* 0x000fc800078ec0ff */
[----:B------:R-:W-:-:S04]  /*6570*/  SHF.R.U32.HI R3, RZ, 0x18, R22 ;  /* 0x00000018ff037819 */ /* 0x000fc80000011616 */
[----:B------:R-:W-:-:S04]  /*6580*/  LOP3.LUT R0, R0, R3, RZ, 0xfc, !PT ;  /* 0x0000000300007212 */ /* 0x000fc800078efcff */
[----:B------:R-:W-:Y:S02]  /*6590*/  PRMT R4, R0, 0x7610, R4 ;  /* 0x0000761000047816 */ /* 0x000fe40000000004 */
.L_x_20774:
[----:B------:R-:W-:Y:S05]  /*65a0*/  BSYNC B0 ;  /* 0x0000000000007941 */ /* 0x000fea0003800000 */
.L_x_20773:
[----:B------:R0:W-:Y:S01]  /*65b0*/  STG.E.U8 [R8.64], R4 ;  /* 0x0000000408007986 */ /* 0x0001e2000c101124 */
[----:B------:R-:W-:Y:S05]  /*65c0*/  BRA `(.L_x_20750) ;  /* 0x000002e000007947 */ /* 0x000fea0003800000 */
.L_x_20767:
        /* <DEDUP_REMOVED lines=21> */
.L_x_20749:
        /* <DEDUP_REMOVED lines=18> */
[----:B01-3--:R-:W-:Y:S05]  /*6840*/  CALL.ABS.NOINC R14 ;  /* 0x000000000e007343 */ /* 0x00bfea0003c00000 */
[----:B------:R-:W-:Y:S05]  /*6850*/  BRA `(.L_x_20750) ;  /* 0x0000005000007947 */ /* 0x000fea0003800000 */
.L_x_20777:
[----:B-1----:R-:W0:Y:S02]  /*6860*/  F2I.U64.TRUNC R22, R22 ;  /* 0x0000001600167311 */ /* 0x002e24000020d800 */
[----:B0-----:R0:W-:Y:S01]  /*6870*/  STG.E.64 [R8.64], R22 ;  /* 0x0000001608007986 */ /* 0x0011e2000c101b24 */
[----:B------:R-:W-:Y:S05]  /*6880*/  BRA `(.L_x_20750) ;  /* 0x0000002000007947 */ /* 0x000fea0003800000 */
.L_x_20776:
[----:B------:R-:W0:Y:S02]  /*6890*/  F2I.FTZ.U32.TRUNC.NTZ R3, R22 ;  /* 0x0000001600037305 */ /* 0x000e24000021f000 */
[----:B0-----:R0:W-:Y:S02]  /*68a0*/  STG.E [R8.64], R3 ;  /* 0x0000000308007986 */ /* 0x0011e4000c101924 */
.L_x_20750:
[----:B------:R-:W-:Y:S02]  /*68b0*/  IADD3 R25, R25, 0x80, RZ ;  /* 0x0000008019197810 */ /* 0x000fe40007ffe0ff */
.L_x_20711:
[----:B------:R-:W-:Y:S05]  /*68c0*/  BSYNC B6 ;  /* 0x0000000000067941 */ /* 0x000fea0003800000 */
.L_x_20710:
        /* <DEDUP_REMOVED lines=17> */
[----:B---3--:R-:W0:Y:S02]  /*69e0*/  F2I.FTZ.TRUNC.NTZ R5, R24 ;  /* 0x0000001800057305 */ /* 0x008e24000021f100 */
[----:B0-----:R-:W-:Y:S01]  /*69f0*/  STG.E.U8 [R2.64], R5 ;  /* 0x0000000502007986 */ /* 0x001fe2000c101124 */
[----:B------:R-:W-:Y:S05]  /*6a00*/  EXIT ;  /* 0x000000000000794d */ /* 0x000fea0003800000 */
.L_x_20781:
[----:B---3--:R-:W0:Y:S02]  /*6a10*/  F2I.S64.TRUNC R24, R24 ;  /* 0x0000001800187311 */ /* 0x008e24000020d900 */
[----:B0-----:R-:W-:-:S05]  /*6a20*/  IMAD.MOV.U32 R5, RZ, RZ, R24 ;  /* 0x000000ffff057224 */ /* 0x001fca00078e0018 */
[----:B------:R-:W-:Y:S01]  /*6a30*/  STG.E.U8 [R2.64], R5 ;  /* 0x0000000502007986 */ /* 0x000fe2000c101124 */
[----:B------:R-:W-:Y:S05]  /*6a40*/  EXIT ;  /* 0x000000000000794d */ /* 0x000fea0003800000 */
.L_x_20780:
[----:B------:R-:W-:-:S13]  /*6a50*/  ISETP.NE.AND P0, PT, R0, 0x2, PT ;  /* 0x000000020000780c */ /* 0x000fda0003f05270 */
[----:B------:R-:W-:Y:S05]  /*6a60*/  @!P0 BRA `(.L_x_20783) ;  /* 0x000000a000008947 */ /* 0x000fea0003800000 */
[----:B------:R-:W-:-:S13]  /*6a70*/  ISETP.NE.AND P0, PT, R0, 0x3, PT ;  /* 0x000000030000780c */ /* 0x000fda0003f05270 */
[----:B------:R-:W-:Y:S05]  /*6a80*/  @!P0 BRA `(.L_x_20784) ;  /* 0x0000005000008947 */ /* 0x000fea0003800000 */
[----:B------:R-:W-:-:S13]  /*6a90*/  ISETP.NE.AND P0, PT, R0, 0x4, PT ;  /* 0x000000040000780c */ /* 0x000fda0003f05270 */
[----:B------:R-:W-:Y:S05]  /*6aa0*/  @P0 BRA `(.L_x_20782) ;  /* 0x00000b4000000947 */ /* 0x000fea0003800000 */
[----:B---3--:R-:W0:Y:S02]  /*6ab0*/  F2I.S64.TRUNC R24, R24 ;  /* 0x0000001800187311 */ /* 0x008e24000020d900 */
[----:B0-----:R-:W-:Y:S01]  /*6ac0*/  STG.E.64 [R2.64], R24 ;  /* 0x0000001802007986 */ /* 0x001fe2000c101b24 */
[----:B------:R-:W-:Y:S05]  /*6ad0*/  EXIT ;  /* 0x000000000000794d */ /* 0x000fea0003800000 */
.L_x_20784:
[----:B---3--:R-:W0:Y:S02]  /*6ae0*/  F2I.FTZ.TRUNC.NTZ R5, R24 ;  /* 0x0000001800057305 */ /* 0x008e24000021f100 */
[----:B0-----:R-:W-:Y:S01]  /*6af0*/  STG.E [R2.64], R5 ;  /* 0x0000000502007986 */ /* 0x001fe2000c101924 */
[----:B------:R-:W-:Y:S05]  /*6b00*/  EXIT ;  /* 0x000000000000794d */ /* 0x000fea0003800000 */
.L_x_20783:
[----:B---3--:R-:W0:Y:S02]  /*6b10*/  F2I.FTZ.TRUNC.NTZ R5, R24 ;  /* 0x0000001800057305 */ /* 0x008e24000021f100 */
[----:B0-----:R-:W-:Y:S01]  /*6b20*/  STG.E.U16 [R2.64], R5 ;  /* 0x0000000502007986 */ /* 0x001fe2000c101524 */
[----:B------:R-:W-:Y:S05]  /*6b30*/  EXIT ;  /* 0x000000000000794d */ /* 0x000fea0003800000 */
.L_x_20779:
[----:B------:R-:W-:-:S13]  /*6b40*/  ISETP.GT.AND P0, PT, R0, 0x6, PT ;  /* 0x000000060000780c */ /* 0x000fda0003f04270 */
[----:B------:R-:W-:Y:S05]  /*6b50*/  @P0 BRA `(.L_x_20785) ;  /* 0x0000009000000947 */ /* 0x000fea0003800000 */
[----:B------:R-:W-:-:S13]  /*6b60*/  ISETP.NE.AND P0, PT, R0, 0x5, PT ;  /* 0x000000050000780c */ /* 0x000fda0003f05270 */
[----:B------:R-:W-:Y:S05]  /*6b70*/  @!P0 BRA `(.L_x_20786) ;  /* 0x0000004000008947 */ /* 0x000fea0003800000 */
[----:B------:R-:W-:-:S13]  /*6b80*/  ISETP.NE.AND P0, PT, R0, 0x6, PT ;  /* 0x000000060000780c */ /* 0x000fda0003f05270 */
[----:B------:R-:W-:Y:S05]  /*6b90*/  @P0 BRA `(.L_x_20782) ;  /* 0x00000a5000000947 */ /* 0x000fea0003800000 */
[----:B---3--:R-:W-:Y:S01]  /*6ba0*/  STG.E [R2.64], R24 ;  /* 0x0000001802007986 */ /* 0x008fe2000c101924 */
[----:B------:R-:W-:Y:S05]  /*6bb0*/  EXIT ;  /* 0x000000000000794d */ /* 0x000fea0003800000 */
.L_x_20786:
[----:B---3--:R-:W-:-:S05]  /*6bc0*/  F2FP.PACK_AB R24, RZ, R24 ;  /* 0x00000018ff18723e */ /* 0x008fca00000000ff */
[----:B------:R-:W-:Y:S01]  /*6bd0*/  STG.E.U16 [R2.64], R24 ;  /* 0x0000001802007986 */ /* 0x000fe2000c101524 */
[----:B------:R-:W-:Y:S05]  /*6be0*/  EXIT ;  /* 0x000000000000794d */ /* 0x000fea0003800000 */
.L_x_20785:
[----:B------:R-:W-:-:S13]  /*6bf0*/  ISETP.NE.AND P0, PT, R0, 0x7, PT ;  /* 0x000000070000780c */ /* 0x000fda0003f05270 */
[----:B------:R-:W-:Y:S05]  /*6c00*/  @!P0 BRA `(.L_x_20787) ;  /* 0x000000b000008947 */ /* 0x000fea0003800000 */
[----:B------:R-:W-:-:S13]  /*6c10*/  ISETP.NE.AND P0, PT, R0, 0x8, PT ;  /* 0x000000080000780c */ /* 0x000fda0003f05270 */
[----:B------:R-:W-:Y:S05]  /*6c20*/  @!P0 BRA `(.L_x_20788) ;  /* 0x0000005000008947 */ /* 0x000fea0003800000 */
[----:B------:R-:W-:-:S13]  /*6c30*/  ISETP.NE.AND P0, PT, R0, 0x9, PT ;  /* 0x000000090000780c */ /* 0x000fda0003f05270 */
[----:B------:R-:W-:Y:S05]  /*6c40*/  @P0 BRA `(.L_x_20782) ;  /* 0x000009a000000947 */ /* 0x000fea0003800000 */
[----:B------:R-:W-:-:S05]  /*6c50*/  IMAD.MOV.U32 R25, RZ, RZ, RZ ;  /* 0x000000ffff197224 */ /* 0x000fca00078e00ff */
[----:B---3--:R-:W-:Y:S01]  /*6c60*/  STG.E.64 [R2.64], R24 ;  /* 0x0000001802007986 */ /* 0x008fe2000c101b24 */
[----:B------:R-:W-:Y:S05]  /*6c70*/  EXIT ;  /* 0x000000000000794d */ /* 0x000fea0003800000 */
.L_x_20788:
[----:B---3--:R-:W-:-:S04]  /*6c80*/  F2FP.PACK_AB R5, RZ, R24 ;  /* 0x00000018ff05723e */ /* 0x008fc800000000ff */
[----:B------:R-:W-:-:S05]  /*6c90*/  PRMT R5, R5, 0x5410, RZ ;  /* 0x0000541005057816 */ /* 0x000fca00000000ff */
[----:B------:R-:W-:Y:S01]  /*6ca0*/  STG.E [R2.64], R5 ;  /* 0x0000000502007986 */ /* 0x000fe2000c101924 */
[----:B------:R-:W-:Y:S05]  /*6cb0*/  EXIT ;  /* 0x000000000000794d */ /* 0x000fea0003800000 */
.L_x_20787:
[----:B---3--:R-:W-:-:S06]  /*6cc0*/  FMUL.FTZ R4, R24, 1 ;  /* 0x3f80000018047820 */ /* 0x008fcc0000410000 */
[----:B------:R-:W0:Y:S02]  /*6cd0*/  F2F.F64.F32 R4, R4 ;  /* 0x0000000400047310 */ /* 0x000e240000201800 */
[----:B0-----:R-:W-:Y:S01]  /*6ce0*/  STG.E.64 [R2.64], R4 ;  /* 0x0000000402007986 */ /* 0x001fe2000c101b24 */
[----:B------:R-:W-:Y:S05]  /*6cf0*/  EXIT ;  /* 0x000000000000794d */ /* 0x000fea0003800000 */
.L_x_20778:
        /* <DEDUP_REMOVED lines=8> */
[----:B---3--:R-:W-:-:S04]  /*6d80*/  FSETP.NEU.FTZ.AND P0, PT, R24, RZ, PT ;  /* 0x000000ff1800720b */ /* 0x008fc80003f1d000 */
[----:B------:R-:W-:-:S05]  /*6d90*/  SEL R5, RZ, 0x1, !P0 ;  /* 0x00000001ff057807 */ /* 0x000fca0004000000 */
[----:B------:R-:W-:Y:S01]  /*6da0*/  STG.E.U8 [R2.64], R5 ;  /* 0x0000000502007986 */ /* 0x000fe2000c101124 */
[----:B------:R-:W-:Y:S05]  /*6db0*/  EXIT ;  /* 0x000000000000794d */ /* 0x000fea0003800000 */
.L_x_20791:
[----:B---3--:R-:W-:Y:S01]  /*6dc0*/  FMUL.FTZ R4, R24, 1 ;  /* 0x3f80000018047820 */ /* 0x008fe20000410000 */
[----:B------:R-:W-:-:S05]  /*6dd0*/  CS2R R6, SRZ ;  /* 0x0000000000067805 */ /* 0x000fca000001ff00 */
[----:B------:R-:W0:Y:S02]  /*6de0*/  F2F.F64.F32 R4, R4 ;  /* 0x0000000400047310 */ /* 0x000e240000201800 */
[----:B0-----:R-:W-:Y:S01]  /*6df0*/  STG.E.128 [R2.64], R4 ;  /* 0x0000000402007986 */ /* 0x001fe2000c101d24 */
[----:B------:R-:W-:Y:S05]  /*6e00*/  EXIT ;  /* 0x000000000000794d */ /* 0x000fea0003800000 */
.L_x_20790:
[----:B------:R-:W-:-:S13]  /*6e10*/  ISETP.NE.AND P0, PT, R0, 0xf, PT ;  /* 0x0000000f0000780c */ /* 0x000fda0003f05270 */
[----:B------:R-:W-:Y:S05]  /*6e20*/  @!P0 BRA `(.L_x_20792) ;  /* 0x000002b000008947 */ /* 0x000fea0003800000 */
[----:B------:R-:W-:-:S13]  /*6e30*/  ISETP.NE.AND P0, PT, R0, 0x17, PT ;  /* 0x000000170000780c */ /* 0x000fda0003f05270 */
[----:B------:R-:W-:Y:S05]  /*6e40*/  @!P0 BRA `(.L_x_20793) ;  /* 0x0000014000008947 */ /* 0x000fea0003800000 */
[----:B------:R-:W-:-:S13]  /*6e50*/  ISETP.NE.AND P0, PT, R0, 0x18, PT ;  /* 0x000000180000780c */ /* 0x000fda0003f05270 */
[----:B------:R-:W-:Y:S05]  /*6e60*/  @P0 BRA `(.L_x_20782) ;  /* 0x0000078000000947 */ /* 0x000fea0003800000 */
[C---:B---3--:R-:W-:Y:S01]  /*6e70*/  LOP3.LUT R4, R24.reuse, 0x7fffffff, RZ, 0xc0, !PT ;  /* 0x7fffffff18047812 */ /* 0x048fe200078ec0ff */
        /* <DEDUP_REMOVED lines=13> */
.L_x_20795:
[----:B------:R-:W-:Y:S05]  /*6f50*/  BSYNC B0 ;  /* 0x0000000000007941 */ /* 0x000fea0003800000 */
.L_x_20794:
[----:B------:R-:W-:-:S05]  /*6f60*/  LOP3.LUT R7, R0, R7, RZ, 0xfc, !PT ;  /* 0x0000000700077212 */ /* 0x000fca00078efcff */
[----:B------:R-:W-:Y:S01]  /*6f70*/  STG.E.U8 [R2.64], R7 ;  /* 0x0000000702007986 */ /* 0x000fe2000c101124 */
[----:B------:R-:W-:Y:S05]  /*6f80*/  EXIT ;  /* 0x000000000000794d */ /* 0x000fea0003800000 */
.L_x_20793:
[----:B---3--:R-:W-:Y:S01]  /*6f90*/  LOP3.LUT R4, R24, 0x7fffffff, RZ, 0xc0, !PT ;  /* 0x7fffffff18047812 */ /* 0x008fe200078ec0ff */
        /* <DEDUP_REMOVED lines=11> */
.L_x_20797:
[----:B------:R-:W-:Y:S01]  /*7050*/  IMAD.MOV.U32 R0, RZ, RZ, 0x7f ;  /* 0x0000007fff007424 */ /* 0x000fe200078e00ff */
[----:B------:R-:W-:-:S04]  /*7060*/  ISETP.GT.U32.AND P0, PT, R4, 0x7f800000, PT ;  /* 0x7f8000000400780c */ /* 0x000fc80003f04070 */
[----:B------:R-:W-:-:S04]  /*7070*/  SEL R0, R0, 0x7c, P0 ;  /* 0x0000007c00007807 */ /* 0x000fc80000000000 */
.L_x_20798:
[----:B------:R-:W-:Y:S05]  /*7080*/  BSYNC B0 ;  /* 0x0000000000007941 */ /* 0x000fea0003800000 */
.L_x_20796:
[----:B------:R-:W-:-:S04]  /*7090*/  LOP3.LUT R24, R24, 0x80000000, RZ, 0xc0, !PT ;  /* 0x8000000018187812 */ /* 0x000fc800078ec0ff */
[----:B------:R-:W-:-:S04]  /*70a0*/  SHF.R.U32.HI R5, RZ, 0x18, R24 ;  /* 0x00000018ff057819 */ /* 0x000fc80000011618 */
[----:B------:R-:W-:-:S05]  /*70b0*/  LOP3.LUT R5, R0, R5, RZ, 0xfc, !PT ;  /* 0x0000000500057212 */ /* 0x000fca00078efcff */
[----:B------:R-:W-:Y:S01]  /*70c0*/  STG.E.U8 [R2.64], R5 ;  /* 0x0000000502007986 */ /* 0x000fe2000c101124 */
[----:B------:R-:W-:Y:S05]  /*70d0*/  EXIT ;  /* 0x000000000000794d */ /* 0x000fea0003800000 */
.L_x_20792:
[----:B---3--:R-:W-:-:S05]  /*70e0*/  F2FP.BF16.PACK_AB R24, RZ, R24 ;  /* 0x00000018ff18723e */ /* 0x008fca00000010ff */
[----:B------:R-:W-:Y:S01]  /*70f0*/  STG.E.U16 [R2.64], R24 ;  /* 0x0000001802007986 */ /* 0x000fe2000c101524 */
[----:B------:R-:W-:Y:S05]  /*7100*/  EXIT ;  /* 0x000000000000794d */ /* 0x000fea0003800000 */
.L_x_20789:
        /* <DEDUP_REMOVED lines=8> */
[----:B---3--:R-:W0:Y:S02]  /*7190*/  F2I.FTZ.U32.TRUNC.NTZ R5, R24 ;  /* 0x0000001800057305 */ /* 0x008e24000021f000 */
[----:B0-----:R-:W-:Y:S01]  /*71a0*/  STG.E.U16 [R2.64], R5 ;  /* 0x0000000502007986 */ /* 0x001fe2000c101524 */
[----:B------:R-:W-:Y:S05]  /*71b0*/  EXIT ;  /* 0x000000000000794d */ /* 0x000fea0003800000 */
.L_x_20801:
[----:B---3--:R-:W-:Y:S01]  /*71c0*/  LOP3.LUT R5, R24, 0x7fffffff, RZ, 0xc0, !PT ;  /* 0x7fffffff18057812 */ /* 0x008fe200078ec0ff */
        /* <DEDUP_REMOVED lines=15> */
.L_x_20804:
[----:B------:R-:W-:-:S04]  /*72c0*/  LOP3.LUT R24, R24, 0x80000000, RZ, 0xc0, !PT ;  /* 0x8000000018187812 */ /* 0x000fc800078ec0ff */
[----:B------:R-:W-:-:S04]  /*72d0*/  SHF.R.U32.HI R5, RZ, 0x18, R24 ;  /* 0x00000018ff057819 */ /* 0x000fc80000011618 */
[----:B------:R-:W-:-:S04]  /*72e0*/  LOP3.LUT R4, R4, R5, RZ, 0xfc, !PT ;  /* 0x0000000504047212 */ /* 0x000fc800078efcff */
[----:B------:R-:W-:Y:S02]  /*72f0*/  PRMT R0, R4, 0x7610, R0 ;  /* 0x0000761004007816 */ /* 0x000fe40000000000 */
.L_x_20803:
[----:B------:R-:W-:Y:S05]  /*7300*/  BSYNC B0 ;  /* 0x0000000000007941 */ /* 0x000fea0003800000 */
.L_x_20802:
[----:B------:R-:W-:Y:S01]  /*7310*/  STG.E.U8 [R2.64], R0 ;  /* 0x0000000002007986 */ /* 0x000fe2000c101124 */
[----:B------:R-:W-:Y:S05]  /*7320*/  EXIT ;  /* 0x000000000000794d */ /* 0x000fea0003800000 */
.L_x_20800:
        /* <DEDUP_REMOVED lines=16> */
.L_x_20807:
[----:B------:R-:W-:-:S04]  /*7430*/  LOP3.LUT R24, R24, 0x80000000, RZ, 0xc0, !PT ;  /* 0x8000000018187812 */ /* 0x000fc800078ec0ff */
[----:B------:R-:W-:-:S04]  /*7440*/  SHF.R.U32.HI R5, RZ, 0x18, R24 ;  /* 0x00000018ff057819 */ /* 0x000fc80000011618 */
[----:B------:R-:W-:-:S04]  /*7450*/  LOP3.LUT R4, R4, R5, RZ, 0xfc, !PT ;  /* 0x0000000504047212 */ /* 0x000fc800078efcff */
[----:B------:R-:W-:Y:S02]  /*7460*/  PRMT R0, R4, 0x7610, R0 ;  /* 0x0000761004007816 */ /* 0x000fe40000000000 */
.L_x_20806:
[----:B------:R-:W-:Y:S05]  /*7470*/  BSYNC B0 ;  /* 0x0000000000007941 */ /* 0x000fea0003800000 */
.L_x_20805:
[----:B------:R-:W-:Y:S01]  /*7480*/  STG.E.U8 [R2.64], R0 ;  /* 0x0000000002007986 */ /* 0x000fe2000c101124 */
[----:B------:R-:W-:Y:S05]  /*7490*/  EXIT ;  /* 0x000000000000794d */ /* 0x000fea0003800000 */
.L_x_20799:
[----:B------:R-:W-:-:S13]  /*74a0*/  ISETP.NE.AND P0, PT, R0, 0x1c, PT ;  /* 0x0000001c0000780c */ /* 0x000fda0003f05270 */
[----:B------:R-:W-:Y:S05]  /*74b0*/  @!P0 BRA `(.L_x_20808) ;  /* 0x000002a000008947 */ /* 0x000fea0003800000 */
[----:B------:R-:W-:-:S13]  /*74c0*/  ISETP.NE.AND P0, PT, R0, 0x1d, PT ;  /* 0x0000001d0000780c */ /* 0x000fda0003f05270 */
[----:B------:R-:W-:Y:S05]  /*74d0*/  @!P0 BRA `(.L_x_20809) ;  /* 0x0000025000008947 */ /* 0x000fea0003800000 */
[----:B------:R-:W-:-:S13]  /*74e0*/  ISETP.NE.AND P0, PT, R0, 0x2c, PT ;  /* 0x0000002c0000780c */ /* 0x000fda0003f05270 */
[----:B------:R-:W-:Y:S05]  /*74f0*/  @P0 BRA `(.L_x_20782) ;  /* 0x000000f000000947 */ /* 0x000fea0003800000 */
[----:B---3--:R-:W-:Y:S02]  /*7500*/  SHF.R.U32.HI R4, RZ, 0x17, R24 ;  /* 0x00000017ff047819 */ /* 0x008fe40000011618 */
        /* <DEDUP_REMOVED lines=14> */
.L_x_20782:
        /* <DEDUP_REMOVED lines=19> */
[----:B------:R-:W-:Y:S05]  /*7720*/  EXIT ;  /* 0x000000000000794d */ /* 0x000fea0003800000 */
.L_x_20809:
[----:B---3--:R-:W0:Y:S02]  /*7730*/  F2I.U64.TRUNC R24, R24 ;  /* 0x0000001800187311 */ /* 0x008e24000020d800 */
[----:B0-----:R-:W-:Y:S01]  /*7740*/  STG.E.64 [R2.64], R24 ;  /* 0x0000001802007986 */ /* 0x001fe2000c101b24 */
[----:B------:R-:W-:Y:S05]  /*7750*/  EXIT ;  /* 0x000000000000794d */ /* 0x000fea0003800000 */
.L_x_20808:
[----:B---3--:R-:W0:Y:S02]  /*7760*/  F2I.FTZ.U32.TRUNC.NTZ R5, R24 ;  /* 0x0000001800057305 */ /* 0x008e24000021f000 */
[----:B0-----:R-:W-:Y:S01]  /*7770*/  STG.E [R2.64], R5 ;  /* 0x0000000502007986 */ /* 0x001fe2000c101924 */
[----:B------:R-:W-:Y:S05]  /*7780*/  EXIT ;  /* 0x000000000000794d */ /* 0x000fea0003800000 */
.L_x_20810:
        /* <DEDUP_REMOVED lines=15> */
.L_x_34248:


//--------------------- .text._ZN2at6native18elementwise_kernelILi128ELi2EZNS0_22gpu_kernel_impl_nocastIZZZNS0_16sqrt_kernel_cudaERNS_18TensorIteratorBaseEENKUlvE0_clEvENKUlvE0_clEvEUlfE_EEvS4_RKT_EUliE_EEviT1_ --------------------------
	.section	.text._ZN2at6native18elementwise_kernelILi128ELi2EZNS0_22gpu_kernel_impl_nocastIZZZNS0_16sqrt_kernel_cudaERNS_18TensorIteratorBaseEENKUlvE0_clEvENKUlvE0_clEvEUlfE_EEvS4_RKT_EUliE_EEviT1_,"ax",@progbits
	.sectioninfo	@"SHI_REGISTERS=12"
	.align	128
        .global         _ZN2at6native18elementwise_kernelILi128ELi2EZNS0_22gpu_kernel_impl_nocastIZZZNS0_16sqrt_kernel_cudaERNS_18TensorIteratorBaseEENKUlvE0_clEvENKUlvE0_clEvEUlfE_EEvS4_RKT_EUliE_EEviT1_
        .type           _ZN2at6native18elementwise_kernelILi128ELi2EZNS0_22gpu_kernel_impl_nocastIZZZNS0_16sqrt_kernel_cudaERNS_18TensorIteratorBaseEENKUlvE0_clEvENKUlvE0_clEvEUlfE_EEvS4_RKT_EUliE_EEviT1_,@function
        .size           _ZN2at6native18elementwise_kernelILi128ELi2EZNS0_22gpu_kernel_impl_nocastIZZZNS0_16sqrt_kernel_cudaERNS_18TensorIteratorBaseEENKUlvE0_clEvENKUlvE0_clEvEUlfE_EEvS4_RKT_EUliE_EEviT1_,(.L_x_34249 - _ZN2at6native18elementwise_kernelILi128ELi2EZNS0_22gpu_kernel_impl_nocastIZZZNS0_16sqrt_kernel_cudaERNS_18TensorIteratorBaseEENKUlvE0_clEvENKUlvE0_clEvEUlfE_EEvS4_RKT_EUliE_EEviT1_)
        .other          _ZN2at6native18elementwise_kernelILi128ELi2EZNS0_22gpu_kernel_impl_nocastIZZZNS0_16sqrt_kernel_cudaERNS_18TensorIteratorBaseEENKUlvE0_clEvENKUlvE0_clEvEUlfE_EEvS4_RKT_EUliE_EEviT1_,@"STO_CUDA_ENTRY STV_DEFAULT"
_ZN2at6native18elementwise_kernelILi128ELi2EZNS0_22gpu_kernel_impl_nocastIZZZNS0_16sqrt_kernel_cudaERNS_18TensorIteratorBaseEENKUlvE0_clEvENKUlvE0_clEvEUlfE_EEvS4_RKT_EUliE_EEviT1_:
.text._ZN2at6native18elementwise_kernelILi128ELi2EZNS0_22gpu_kernel_impl_nocastIZZZNS0_16sqrt_kernel_cudaERNS_18TensorIteratorBaseEENKUlvE0_clEvENKUlvE0_clEvEUlfE_EEvS4_RKT_EUliE_EEviT1_:
        /* <DEDUP_REMOVED lines=236> */
.L_x_20813:
[----:B------:R-:W-:-:S04]  /*0ec0*/  IADD3 R4, P0, R3, c[0x0][0x368], RZ ;  /* 0x0000da0003047a10 */ /* 0x000fc80007f1e0ff */
[----:B------:R-:W-:-:S05]  /*0ed0*/  IADD3.X R5, RZ, c[0x0][0x36c], RZ, P0, !PT ;  /* 0x0000db00ff057a10 */ /* 0x000fca00007fe4ff */
[----:B------:R-:W2:Y:S01]  /*0ee0*/  LDG.E R4, [R4.64] ;  /* 0x0000000404047981 */ /* 0x000ea2000c1e1900 */
[----:B------:R-:W-:Y:S02]  /*0ef0*/  IADD3 R2, P0, R2, c[0x0][0x360], RZ ;  /* 0x0000d80002027a10 */ /* 0x000fe40007f1e0ff */
[----:B------:R-:W-:Y:S02]  /*0f00*/  IADD3 R7, R0, 0x80, RZ ;  /* 0x0000008000077810 */ /* 0x000fe40007ffe0ff */
[----:B------:R-:W-:Y:S01]  /*0f10*/  IADD3.X R3, RZ, c[0x0][0x364], RZ, P0, !PT ;  /* 0x0000d900ff037a10 */ /* 0x000fe200007fe4ff */
[----:B--2---:R-:W0:Y:S04]  /*0f20*/  MUFU.SQRT R9, R4 ;  /* 0x0000000400097308 */ /* 0x004e280000002000 */
[----:B0-----:R0:W-:Y:S04]  /*0f30*/  STG.E [R2.64], R9 ;  /* 0x0000000902007986 */ /* 0x0011e8000c101904 */
.L_x_20812:
[----:B------:R-:W-:Y:S05]  /*0f40*/  BSYNC B0 ;  /* 0x0000000000007941 */ /* 0x000fea0003800000 */
.L_x_20811:
[----:B------:R-:W-:-:S13]  /*0f50*/  ISETP.GE.AND P0, PT, R7, c[0x0][0x160], PT ;  /* 0x0000580007007a0c */ /* 0x000fda0003f06270 */
[----:B------:R-:W-:Y:S05]  /*0f60*/  @P0 EXIT ;  /* 0x000000000000094d */ /* 0x000fea0003800000 */
[----:B------:R-:W-:Y:S01]  /*0f70*/  ISETP.NE.AND P0, PT, RZ, c[0x0][0x168], PT ;  /* 0x00005a00ff007a0c */ /* 0x000fe20003f05270 */
[----:B0-----:R-:W-:Y:S01]  /*0f80*/  HFMA2.MMA R2, -RZ, RZ, 0, 0 ;  /* 0x00000000ff027435 */ /* 0x001fe200000001ff */
[----:B------:R-:W-:-:S11]  /*0f90*/  MOV R0, RZ ;  /* 0x000000ff00007202 */ /* 0x000fd60000000f00 */
        /* <DEDUP_REMOVED lines=225> */
.L_x_20814:
[----:B------:R-:W-:-:S04]  /*1db0*/  IADD3 R2, P0, R2, c[0x0][0x368], RZ ;  /* 0x0000da0002027a10 */ /* 0x000fc80007f1e0ff */
[----:B------:R-:W-:-:S05]  /*1dc0*/  IADD3.X R3, RZ, c[0x0][0x36c], RZ, P0, !PT ;  /* 0x0000db00ff037a10 */ /* 0x000fca00007fe4ff */
[----:B------:R-:W2:Y:S01]  /*1dd0*/  LDG.E R2, [R2.64] ;  /* 0x0000000402027981 */ /* 0x000ea2000c1e1900 */
[----:B------:R-:W-:-:S04]  /*1de0*/  IADD3 R4, P0, R0, c[0x0][0x360], RZ ;  /* 0x0000d80000047a10 */ /* 0x000fc80007f1e0ff */
[----:B------:R-:W-:Y:S01]  /*1df0*/  IADD3.X R5, RZ, c[0x0][0x364], RZ, P0, !PT ;  /* 0x0000d900ff057a10 */ /* 0x000fe200007fe4ff */
[----:B--2---:R-:W0:Y:S04]  /*1e00*/  MUFU.SQRT R7, R2 ;  /* 0x0000000200077308 */ /* 0x004e280000002000 */
[----:B0-----:R-:W-:Y:S01]  /*1e10*/  STG.E [R4.64], R7 ;  /* 0x0000000704007986 */ /* 0x001fe2000c101904 */
[----:B------:R-:W-:Y:S05]  /*1e20*/  EXIT ;  /* 0x000000000000794d */ /* 0x000fea0003800000 */
.L_x_20815:
        /* <DEDUP_REMOVED lines=13> */
.L_x_34249:


//--------------------- .text._ZN2at6native27unrolled_elementwise_kernelIZZZNS0_16sqrt_kernel_cudaERNS_18TensorIteratorBaseEENKUlvE0_clEvENKUlvE0_clEvEUlfE_St5arrayIPcLm2EELi4E23TrivialOffsetCalculatorILi1EjESB_NS0_6memory15LoadWithoutCastENSC_16StoreWithoutCastEEEviT_T0_T2_T3_T4_T5_ --------------------------
	.section	.text._ZN2at6native27unrolled_elementwise_kernelIZZZNS0_16sqrt_kernel_cudaERNS_18TensorIteratorBaseEENKUlvE0_clEvENKUlvE0_clEvEUlfE_St5arrayIPcLm2EELi4E23TrivialOffsetCalculatorILi1EjESB_NS0_6memory15LoadWithoutCastENSC_16StoreWithoutCastEEEviT_T0_T2_T3_T4_T5_,"ax",@progbits
	.sectioninfo	@"SHI_REGISTERS=22"
	.align	128
        .global         _ZN2at6native27unrolled_elementwise_kernelIZZZNS0_16sqrt_kernel_cudaERNS_18TensorIteratorBaseEENKUlvE0_clEvENKUlvE0_clEvEUlfE_St5arrayIPcLm2EELi4E23TrivialOffsetCalculatorILi1EjESB_NS0_6memory15LoadWithoutCastENSC_16StoreWithoutCastEEEviT_T0_T2_T3_T4_T5_
        .type           _ZN2at6native27unrolled_elementwise_kernelIZZZNS0_16sqrt_kernel_cudaERNS_18TensorIteratorBaseEENKUlvE0_clEvENKUlvE0_clEvEUlfE_St5arrayIPcLm2EELi4E23TrivialOffsetCalculatorILi1EjESB_NS0_6memory15LoadWithoutCastENSC_16StoreWithoutCastEEEviT_T0_T2_T3_T4_T5_,@function
        .size           _ZN2at6native27unrolled_elementwise_kernelIZZZNS0_16sqrt_kernel_cudaERNS_18TensorIteratorBaseEENKUlvE0_clEvENKUlvE0_clEvEUlfE_St5arrayIPcLm2EELi4E23TrivialOffsetCalculatorILi1EjESB_NS0_6memory15LoadWithoutCastENSC_16StoreWithoutCastEEEviT_T0_T2_T3_T4_T5_,(.L_x_34250 - _ZN2at6native27unrolled_elementwise_kernelIZZZNS0_16sqrt_kernel_cudaERNS_18TensorIteratorBaseEENKUlvE0_clEvENKUlvE0_clEvEUlfE_St5arrayIPcLm2EELi4E23TrivialOffsetCalculatorILi1EjESB_NS0_6memory15LoadWithoutCastENSC_16StoreWithoutCastEEEviT_T0_T2_T3_T4_T5_)
        .other          _ZN2at6native27unrolled_elementwise_kernelIZZZNS0_16sqrt_kernel_cudaERNS_18TensorIteratorBaseEENKUlvE0_clEvENKUlvE0_clEvEUlfE_St5arrayIPcLm2EELi4E23TrivialOffsetCalculatorILi1EjESB_NS0_6memory15LoadWithoutCastENSC_16StoreWithoutCastEEEviT_T0_T2_T3_T4_T5_,@"STO_CUDA_ENTRY STV_DEFAULT"
_ZN2at6native27unrolled_elementwise_kernelIZZZNS0_16sqrt_kernel_cudaERNS_18TensorIteratorBaseEENKUlvE0_clEvENKUlvE0_clEvEUlfE_St5arrayIPcLm2EELi4E23TrivialOffsetCalculatorILi1EjESB_NS0_6memory15LoadWithoutCastENSC_16StoreWithoutCastEEEviT_T0_T2_T3_T4_T5_:
.text._ZN2at6native27unrolled_elementwise_kernelIZZZNS0_16sqrt_kernel_cudaERNS_18TensorIteratorBaseEENKUlvE0_clEvENKUlvE0_clEvEUlfE_St5arrayIPcLm2EELi4E23TrivialOffsetCalculatorILi1EjESB_NS0_6memory15LoadWithoutCastENSC_16StoreWithoutCastEEEviT_T0_T2_T3_T4_T5_:
        /* <DEDUP_REMOVED lines=9> */
[----:B------:R-:W-:Y:S01]  /*0090*/  @!P0 IADD3 R11, R3, 0x80, RZ ;  /* 0x00000080030b8810 */ /* 0x000fe20007ffe0ff */
[----:B------:R-:W-:Y:S01]  /*00a0*/  @!P0 IMAD R4, R0, 0x200, R3 ;  /* 0x0000020000048824 */ /* 0x000fe200078e0203 */
[----:B------:R-:W-:Y:S02]  /*00b0*/  @!P0 MOV R5, 0x4 ;  /* 0x0000000400058802 */ /* 0x000fe40000000f00 */
[----:B------:R-:W-:-:S03]  /*00c0*/  ISETP.GE.AND P1, PT, R11, R2, PT ;  /* 0x000000020b00720c */ /* 0x000fc60003f26270 */
[----:B------:R-:W-:-:S05]  /*00d0*/  @!P0 IMAD.WIDE.U32 R4, R4, R5, c[0x0][0x170] ;  /* 0x00005c0004048625 */ /* 0x000fca00078e0005 */
[----:B------:R0:W2:Y:S05]  /*00e0*/  @!P0 LDG.E R12, [R4.64] ;  /* 0x00000004040c8981 */ /* 0x0000aa000c1e1900 */
[----:B------:R-:W-:Y:S01]  /*00f0*/  @!P1 IMAD R6, R0, 0x200, R11 ;  /* 0x0000020000069824 */ /* 0x000fe200078e020b */
[----:B------:R-:W-:Y:S01]  /*0100*/  @!P1 IADD3 R11, R11, 0x80, RZ ;  /* 0x000000800b0b9810 */ /* 0x000fe20007ffe0ff */
[----:B------:R-:W-:-:S03]  /*0110*/  @!P1 IMAD.MOV.U32 R7, RZ, RZ, 0x4 ;  /* 0x00000004ff079424 */ /* 0x000fc600078e00ff */
[----:B------:R-:W-:-:S13]  /*0120*/  ISETP.GE.AND P3, PT, R11, R2, PT ;  /* 0x000000020b00720c */ /* 0x000fda0003f66270 */
[----:B------:R-:W-:Y:S01]  /*0130*/  @!P3 LEA R8, R0, R11, 0x9 ;  /* 0x0000000b0008b211 */ /* 0x000fe200078e48ff */
[----:B------:R-:W-:-:S04]  /*0140*/  @!P3 IMAD.MOV.U32 R9, RZ, RZ, 0x4 ;  /* 0x00000004ff09b424 */ /* 0x000fc800078e00ff */
[----:B------:R-:W-:-:S05]  /*0150*/  @!P3 IMAD.WIDE.U32 R8, R8, R9, c[0x0][0x170] ;  /* 0x00005c000808b625 */ /* 0x000fca00078e0009 */
[----:B------:R1:W3:Y:S01]  /*0160*/  @!P3 LDG.E R13, [R8.64] ;  /* 0x00000004080db981 */ /* 0x0002e2000c1e1900 */
[----:B------:R-:W-:Y:S02]  /*0170*/  IMAD.MOV.U32 R10, RZ, RZ, RZ ;  /* 0x000000ffff0a7224 */ /* 0x000fe400078e00ff */
[----:B------:R-:W-:-:S05]  /*0180*/  @!P1 IMAD.WIDE.U32 R6, R6, R7, c[0x0][0x170] ;  /* 0x00005c0006069625 */ /* 0x000fca00078e0007 */
[----:B------:R4:W3:Y:S01]  /*0190*/  @!P1 LDG.E R10, [R6.64] ;  /* 0x00000004060a9981 */ /* 0x0008e2000c1e1900 */
[----:B------:R-:W-:-:S04]  /*01a0*/  @!P3 IADD3 R11, R11, 0x80, RZ ;  /* 0x000000800b0bb810 */ /* 0x000fc80007ffe0ff */
[----:B------:R-:W-:Y:S01]  /*01b0*/  ISETP.GE.AND P2, PT, R11, R2, PT ;  /* 0x000000020b00720c */ /* 0x000fe20003f46270 */
[--C-:B------:R-:W-:Y:S02]  /*01c0*/  IMAD.MOV.U32 R15, RZ, RZ, R3.reuse ;  /* 0x000000ffff0f7224 */ /* 0x100fe400078e0003 */
[----:B-1----:R-:W-:Y:S02]  /*01d0*/  @!P0 IMAD.MOV.U32 R9, RZ, RZ, 0x4 ;  /* 0x00000004ff098424 */ /* 0x002fe400078e00ff */
[----:B----4-:R-:W-:Y:S01]  /*01e0*/  @!P0 IMAD R6, R0, 0x200, R3 ;  /* 0x0000020000068824 */ /* 0x010fe200078e0203 */
[----:B------:R-:W-:-:S07]  /*01f0*/  IADD3 R7, R15, 0x100, RZ ;  /* 0x000001000f077810 */ /* 0x000fce0007ffe0ff */
[----:B0-----:R-:W-:Y:S01]  /*0200*/  @!P2 MOV R5, 0x4 ;  /* 0x000000040005a802 */ /* 0x001fe20000000f00 */
[----:B------:R-:W-:Y:S02]  /*0210*/  @!P2 IMAD R4, R0, 0x200, R11 ;  /* 0x000002000004a824 */ /* 0x000fe400078e020b */
[----:B------:R-:W-:Y:S02]  /*0220*/  IMAD.MOV.U32 R11, RZ, RZ, RZ ;  /* 0x000000ffff0b7224 */ /* 0x000fe400078e00ff */
[----:B------:R-:W-:Y:S01]  /*0230*/  @!P2 IMAD.WIDE.U32 R4, R4, R5, c[0x0][0x170] ;  /* 0x00005c000404a625 */ /* 0x000fe200078e0005 */
[----:B------:R-:W-:-:S04]  /*0240*/  ISETP.GE.AND P1, PT, R7, R2, PT ;  /* 0x000000020700720c */ /* 0x000fc80003f26270 */
[----:B------:R0:W5:Y:S01]  /*0250*/  @!P2 LDG.E R11, [R4.64] ;  /* 0x00000004040ba981 */ /* 0x000162000c1e1900 */
[C---:B------:R-:W-:Y:S02]  /*0260*/  IADD3 R19, R15.reuse, 0x80, RZ ;  /* 0x000000800f137810 */ /* 0x040fe40007ffe0ff */
[----:B------:R-:W-:Y:S01]  /*0270*/  IADD3 R7, R15, 0x180, RZ ;  /* 0x000001800f077810 */ /* 0x000fe20007ffe0ff */
[----:B0-----:R-:W-:Y:S01]  /*0280*/  @!P0 IMAD.WIDE.U32 R4, R6, R9, c[0x0][0x168] ;  /* 0x00005a0006048625 */ /* 0x001fe200078e0009 */
[----:B------:R-:W-:Y:S02]  /*0290*/  @!P0 MOV R15, R19 ;  /* 0x00000013000f8202 */ /* 0x000fe40000000f00 */
[-C--:B------:R-:W-:Y:S02]  /*02a0*/  ISETP.GE.AND P3, PT, R19, R2.reuse, PT ;  /* 0x000000021300720c */ /* 0x080fe40003f66270 */
[-C--:B------:R-:W-:Y:S01]  /*02b0*/  ISETP.GE.AND P2, PT, R15, R2.reuse, PT ;  /* 0x000000020f00720c */ /* 0x080fe20003f46270 */
[----:B------:R-:W-:Y:S01]  /*02c0*/  BSSY B0, `(.L_x_20816) ;  /* 0x0000011000007945 */ /* 0x000fe20003800000 */
[----:B--2---:R-:W0:Y:S02]  /*02d0*/  @!P0 MUFU.SQRT R17, R12 ;  /* 0x0000000c00118308 */ /* 0x004e240000002000 */
[----:B0-----:R0:W-:Y:S06]  /*02e0*/  @!P0 STG.E [R4.64], R17 ;  /* 0x0000001104008986 */ /* 0x0011ec000c101904 */
[----:B---3--:R-:W1:Y:S08]  /*02f0*/  @!P1 MUFU.SQRT R13, R13 ;  /* 0x0000000d000d9308 */ /* 0x008e700000002000 */
[----:B------:R0:W2:Y:S01]  /*0300*/  @!P3 MUFU.SQRT R3, R10 ;  /* 0x0000000a0003b308 */ /* 0x0000a20000002000 */
[----:B------:R-:W-:Y:S01]  /*0310*/  ISETP.GE.AND P3, PT, R7, R2, PT ;  /* 0x000000020700720c */ /* 0x000fe20003f66270 */
[----:B------:R-:W-:Y:S07]  /*0320*/  @P2 BRA `(.L_x_20817) ;  /* 0x000000a000002947 */ /* 0x000fee0003800000 */
[----:B0-----:R-:W-:Y:S01]  /*0330*/  LEA R4, R0, R15, 0x9 ;  /* 0x0000000f00047211 */ /* 0x001fe200078e48ff */
[----:B------:R-:W-:Y:S01]  /*0340*/  IMAD.MOV.U32 R7, RZ, RZ, 0x4 ;  /* 0x00000004ff077424 */ /* 0x000fe200078e00ff */
[----:B------:R-:W-:-:S03]  /*0350*/  IADD3 R15, R15, 0x80, RZ ;  /* 0x000000800f0f7810 */ /* 0x000fc60007ffe0ff */
[----:B------:R-:W-:Y:S01]  /*0360*/  IMAD.WIDE.U32 R4, R4, R7, c[0x0][0x168] ;  /* 0x00005a0004047625 */ /* 0x000fe200078e0007 */
[----:B------:R-:W-:-:S04]  /*0370*/  ISETP.GE.AND P0, PT, R15, R2, PT ;  /* 0x000000020f00720c */ /* 0x000fc80003f06270 */
[----:B--2---:R0:W-:Y:S09]  /*0380*/  STG.E [R4.64], R3 ;  /* 0x0000000304007986 */ /* 0x0041f2000c101904 */
[----:B------:R-:W-:Y:S02]  /*0390*/  @!P0 LEA R6, R0, R15, 0x9 ;  /* 0x0000000f00068211 */ /* 0x000fe400078e48ff */
[----:B------:R-:W-:-:S03]  /*03a0*/  @!P0 IADD3 R15, R15, 0x80, RZ ;  /* 0x000000800f0f8810 */ /* 0x000fc60007ffe0ff */
[----:B------:R-:W-:-:S05]  /*03b0*/  @!P0 IMAD.WIDE.U32 R6, R6, R7, c[0x0][0x168] ;  /* 0x00005a0006068625 */ /* 0x000fca00078e0007 */
[----:B-1----:R0:W-:Y:S02]  /*03c0*/  @!P0 STG.E [R6.64], R13 ;  /* 0x0000000d06008986 */ /* 0x0021e4000c101904 */
.L_x_20817:
[----:B------:R-:W-:Y:S05]  /*03d0*/  BSYNC B0 ;  /* 0x0000000000007941 */ /* 0x000fea0003800000 */
.L_x_20816:
[----:B------:R-:W-:Y:S01]  /*03e0*/  ISETP.GE.AND P0, PT, R15, R2, PT ;  /* 0x000000020f00720c */ /* 0x000fe20003f06270 */
[----:B-----5:R-:W3:-:S12]  /*03f0*/  @!P3 MUFU.SQRT R11, R11 ;  /* 0x0000000b000bb308 */ /* 0x020ed80000002000 */
[----:B------:R-:W-:Y:S05]  /*0400*/  @P0 EXIT ;  /* 0x000000000000094d */ /* 0x000fea0003800000 */
[----:B0-2---:R-:W-:Y:S01]  /*0410*/  HFMA2.MMA R3, -RZ, RZ, 0, 2.384185791015625e-07 ;  /* 0x00000004ff037435 */ /* 0x005fe200000001ff */
[----:B------:R-:W-:-:S09]  /*0420*/  IMAD R2, R0, 0x200, R15 ;  /* 0x0000020000027824 */ /* 0x000fd200078e020f */
[----:B------:R-:W-:-:S05]  /*0430*/  IMAD.WIDE.U32 R2, R2, R3, c[0x0][0x168] ;  /* 0x00005a0002027625 */ /* 0x000fca00078e0003 */
[----:B---3--:R-:W-:Y:S01]  /*0440*/  STG.E [R2.64], R11 ;  /* 0x0000000b02007986 */ /* 0x008fe2000c101904 */
[----:B------:R-:W-:Y:S05]  /*0450*/  EXIT ;  /* 0x000000000000794d */ /* 0x000fea0003800000 */
.L_x_20818:
        /* <DEDUP_REMOVED lines=10> */
.L_x_34250:


//--------------------- .text._ZN2at6native29vectorized_elementwise_kernelILi2EZZZNS0_16sqrt_kernel_cudaERNS_18TensorIteratorBaseEENKUlvE0_clEvENKUlvE0_clEvEUlfE_St5arrayIPcLm2EEEEviT0_T1_ --------------------------
	.section	.text._ZN2at6native29vectorized_elementwise_kernelILi2EZZZNS0_16sqrt_kernel_cudaERNS_18TensorIteratorBaseEENKUlvE0_clEvENKUlvE0_clEvEUlfE_St5arrayIPcLm2EEEEviT0_T1_,"ax",@progbits
	.sectioninfo	@"SHI_REGISTERS=26"
	.align	128
        .global         _ZN2at6native29vectorized_elementwise_kernelILi2EZZZNS0_16sqrt_kernel_cudaERNS_18TensorIteratorBaseEENKUlvE0_clEvENKUlvE0_clEvEUlfE_St5arrayIPcLm2EEEEviT0_T1_
        .type           _ZN2at6native29vectorized_elementwise_kernelILi2EZZZNS0_16sqrt_kernel_cudaERNS_18TensorIteratorBaseEENKUlvE0_clEvENKUlvE0_clEvEUlfE_St5arrayIPcLm2EEEEviT0_T1_,@function
        .size           _ZN2at6native29vectorized_elementwise_kernelILi2EZZZNS0_16sqrt_kernel_cudaERNS_18TensorIteratorBaseEENKUlvE0_clEvENKUlvE0_clEvEUlfE_St5arrayIPcLm2EEEEviT0_T1_,(.L_x_34251 - _ZN2at6native29vectorized_elementwise_kernelILi2EZZZNS0_16sqrt_kernel_cudaERNS_18TensorIteratorBaseEENKUlvE0_clEvENKUlvE0_clEvEUlfE_St5arrayIPcLm2EEEEviT0_T1_)
        .other          _ZN2at6native29vectorized_elementwise_kernelILi2EZZZNS0_16sqrt_kernel_cudaERNS_18TensorIteratorBaseEENKUlvE0_clEvENKUlvE0_clEvEUlfE_St5arrayIPcLm2EEEEviT0_T1_,@"STO_CUDA_ENTRY STV_DEFAULT"
_ZN2at6native29vectorized_elementwise_kernelILi2EZZZNS0_16sqrt_kernel_cudaERNS_18TensorIteratorBaseEENKUlvE0_clEvENKUlvE0_clEvEUlfE_St5arrayIPcLm2EEEEviT0_T1_:
.text._ZN2at6native29vectorized_elementwise_kernelILi2EZZZNS0_16sqrt_kernel_cudaERNS_18TensorIteratorBaseEENKUlvE0_clEvENKUlvE0_clEvEUlfE_St5arrayIPcLm2EEEEviT0_T1_:
        /* <DEDUP_REMOVED lines=17> */
[----:B--2---:R-:W-:Y:S08]  /*0110*/  MUFU.SQRT R7, R7 ;  /* 0x0000000700077308 */ /* 0x004ff00000002000 */
[----:B------:R-:W0:Y:S08]  /*0120*/  MUFU.SQRT R6, R6 ;  /* 0x0000000600067308 */ /* 0x000e300000002000 */
[----:B---3--:R-:W-:Y:S08]  /*0130*/  MUFU.SQRT R9, R9 ;  /* 0x0000000900097308 */ /* 0x008ff00000002000 */
[----:B------:R-:W1:Y:S01]  /*0140*/  MUFU.SQRT R8, R8 ;  /* 0x0000000800087308 */ /* 0x000e620000002000 */
[----:B0-----:R-:W-:Y:S07]  /*0150*/  STG.E.64 [R4.64], R6 ;  /* 0x0000000604007986 */ /* 0x001fee000c101b04 */
[----:B----4-:R-:W-:Y:S08]  /*0160*/  MUFU.SQRT R11, R11 ;  /* 0x0000000b000b7308 */ /* 0x010ff00000002000 */
[----:B------:R-:W0:Y:S01]  /*0170*/  MUFU.SQRT R10, R10 ;  /* 0x0000000a000a7308 */ /* 0x000e220000002000 */
[----:B-1----:R-:W-:Y:S07]  /*0180*/  STG.E.64 [R4.64+0x400], R8 ;  /* 0x0004000804007986 */ /* 0x002fee000c101b04 */
[----:B-----5:R-:W-:Y:S08]  /*0190*/  MUFU.SQRT R13, R13 ;  /* 0x0000000d000d7308 */ /* 0x020ff00000002000 */
[----:B------:R-:W1:Y:S01]  /*01a0*/  MUFU.SQRT R12, R12 ;  /* 0x0000000c000c7308 */ /* 0x000e620000002000 */
[----:B0-----:R-:W-:Y:S04]  /*01b0*/  STG.E.64 [R4.64+0x800], R10 ;  /* 0x0008000a04007986 */ /* 0x001fe8000c101b04 */
[----:B-1----:R-:W-:Y:S01]  /*01c0*/  STG.E.64 [R4.64+0xc00], R12 ;  /* 0x000c000c04007986 */ /* 0x002fe2000c101b04 */
[----:B------:R-:W-:Y:S05]  /*01d0*/  EXIT ;  /* 0x000000000000794d */ /* 0x000fea0003800000 */
.L_x_20819:
[----:B------:R-:W0:Y:S01]  /*01e0*/  S2R R3, SR_TID.X ;  /* 0x0000000000037919 */ /* 0x000e220000002100 */
[----:B------:R-:W-:Y:S01]  /*01f0*/  CS2R R4, SRZ ;  /* 0x0000000000047805 */ /* 0x000fe2000001ff00 */
[----:B0-----:R-:W-:Y:S01]  /*0200*/  ISETP.GE.AND P0, PT, R3, R2, PT ;  /* 0x000000020300720c */ /* 0x001fe20003f06270 */
[----:B------:R-:W-:-:S12]  /*0210*/  IMAD.MOV.U32 R11, RZ, RZ, R3 ;  /* 0x000000ffff0b7224 */ /* 0x000fd800078e0003 */
[----:B------:R-:W-:Y:S01]  /*0220*/  @!P0 IADD3 R11, R3, 0x80, RZ ;  /* 0x00000080030b8810 */ /* 0x000fe20007ffe0ff */
[----:B------:R-:W-:Y:S01]  /*0230*/  CS2R R6, SRZ ;  /* 0x0000000000067805 */ /* 0x000fe2000001ff00 */
[----:B------:R-:W-:Y:S01]  /*0240*/  @!P0 MOV R9, 0x4 ;  /* 0x0000000400098802 */ /* 0x000fe20000000f00 */
[----:B------:R-:W-:Y:S01]  /*0250*/  @!P0 IMAD.IADD R8, R0, 0x1, R3 ;  /* 0x0000000100088824 */ /* 0x000fe200078e0203 */
[----:B------:R-:W-:-:S03]  /*0260*/  ISETP.GE.AND P5, PT, R11, R2, PT ;  /* 0x000000020b00720c */ /* 0x000fc60003fa6270 */
[----:B------:R-:W-:-:S05]  /*0270*/  @!P0 IMAD.WIDE.U32 R8, R8, R9, c[0x0][0x170] ;  /* 0x00005c0008088625 */ /* 0x000fca00078e0009 */
[----:B------:R0:W2:Y:S05]  /*0280*/  @!P0 LDG.E R4, [R8.64] ;  /* 0x0000000408048981 */ /* 0x0000aa000c1e1900 */
[----:B------:R-:W-:Y:S01]  /*0290*/  @!P5 IADD3 R12, R0, R11, RZ ;  /* 0x0000000b000cd210 */ /* 0x000fe20007ffe0ff */
[----:B------:R-:W-:Y:S01]  /*02a0*/  @!P5 IMAD.MOV.U32 R13, RZ, RZ, 0x4 ;  /* 0x00000004ff0dd424 */ /* 0x000fe200078e00ff */
        /* <DEDUP_REMOVED lines=13> */
[----:B------:R1:W3:Y:S07]  /*0380*/  @!P5 LDG.E R5, [R12.64] ;  /* 0x000000040c05d981 */ /* 0x0002ee000c1e1900 */
[----:B------:R-:W-:Y:S01]  /*0390*/  @!P3 IMAD.IADD R10, R0, 0x1, R11 ;  /* 0x00000001000ab824 */ /* 0x000fe200078e020b */
[----:B------:R-:W-:-:S04]  /*03a0*/  @!P3 IADD3 R11, R11, 0x80, RZ ;  /* 0x000000800b0bb810 */ /* 0x000fc80007ffe0ff */
[----:B------:R-:W-:Y:S01]  /*03b0*/  ISETP.GE.AND P4, PT, R11, R2, PT ;  /* 0x000000020b00720c */ /* 0x000fe20003f86270 */
[----:B------:R-:W-:-:S04]  /*03c0*/  @!P6 IMAD.WIDE.U32 R14, R14, R15, c[0x0][0x170] ;  /* 0x00005c000e0ee625 */ /* 0x000fc800078e000f */
[----:B------:R-:W-:Y:S01]  /*03d0*/  @!P1 IMAD.MOV.U32 R17, RZ, RZ, 0x4 ;  /* 0x00000004ff119424 */ /* 0x000fe200078e00ff */
[----:B------:R4:W5:Y:S01]  /*03e0*/  @!P6 LDG.E R6, [R14.64] ;  /* 0x000000040e06e981 */ /* 0x000962000c1e1900 */
[----:B------:R-:W-:Y:S02]  /*03f0*/  @!P2 IMAD.MOV.U32 R21, RZ, RZ, 0x4 ;  /* 0x00000004ff15a424 */ /* 0x000fe400078e00ff */
[----:B------:R-:W-:-:S04]  /*0400*/  @!P1 IMAD.WIDE.U32 R16, R16, R17, c[0x0][0x170] ;  /* 0x00005c0010109625 */ /* 0x000fc800078e0011 */
[----:B------:R-:W-:Y:S01]  /*0410*/  @!P4 IADD3 R19, R0, R11, RZ ;  /* 0x0000000b0013c210 */ /* 0x000fe20007ffe0ff */
[----:B0-----:R-:W-:Y:S01]  /*0420*/  CS2R R8, SRZ ;  /* 0x0000000000087805 */ /* 0x001fe2000001ff00 */
[----:B------:R-:W-:Y:S01]  /*0430*/  @!P4 IADD3 R11, R11, 0x80, RZ ;  /* 0x000000800b0bc810 */ /* 0x000fe20007ffe0ff */
[----:B------:R0:W5:Y:S03]  /*0440*/  @!P1 LDG.E R7, [R16.64] ;  /* 0x0000000410079981 */ /* 0x000166000c1e1900 */
[----:B------:R-:W-:Y:S01]  /*0450*/  ISETP.GE.AND P5, PT, R11, R2, PT ;  /* 0x000000020b00720c */ /* 0x000fe20003fa6270 */
[----:B------:R-:W-:-:S05]  /*0460*/  @!P2 IMAD.WIDE.U32 R20, R20, R21, c[0x0][0x170] ;  /* 0x00005c001414a625 */ /* 0x000fca00078e0015 */
[----:B------:R0:W5:Y:S01]  /*0470*/  @!P2 LDG.E R9, [R20.64] ;  /* 0x000000041409a981 */ /* 0x000162000c1e1900 */
[----:B-1----:R-:W-:Y:S02]  /*0480*/  @!P3 IMAD.MOV.U32 R13, RZ, RZ, 0x4 ;  /* 0x00000004ff0db424 */ /* 0x002fe400078e00ff */
[----:B----4-:R-:W-:-:S04]  /*0490*/  @!P4 IMAD.MOV.U32 R14, RZ, RZ, 0x4 ;  /* 0x00000004ff0ec424 */ /* 0x010fc800078e00ff */
[----:B------:R-:W-:Y:S01]  /*04a0*/  @!P5 IADD3 R18, R0, R11, RZ ;  /* 0x0000000b0012d210 */ /* 0x000fe20007ffe0ff */
[----:B------:R-:W-:Y:S02]  /*04b0*/  @!P5 IMAD.MOV.U32 R23, RZ, RZ, 0x4 ;  /* 0x00000004ff17d424 */ /* 0x000fe400078e00ff */
[----:B------:R-:W-:Y:S02]  /*04c0*/  @!P3 IMAD.WIDE.U32 R12, R10, R13, c[0x0][0x170] ;  /* 0x00005c000a0cb625 */ /* 0x000fe400078e000d */
[----:B------:R-:W-:Y:S02]  /*04d0*/  CS2R R10, SRZ ;  /* 0x00000000000a7805 */ /* 0x000fe4000001ff00 */
[----:B------:R-:W-:Y:S01]  /*04e0*/  @!P4 IMAD.WIDE.U32 R14, R19, R14, c[0x0][0x170] ;  /* 0x00005c00130ec625 */ /* 0x000fe200078e000e */
[----:B------:R1:W4:Y:S03]  /*04f0*/  @!P3 LDG.E R8, [R12.64] ;  /* 0x000000040c08b981 */ /* 0x000326000c1e1900 */
[----:B------:R-:W-:Y:S01]  /*0500*/  @!P5 IMAD.WIDE.U32 R18, R18, R23, c[0x0][0x170] ;  /* 0x00005c001212d625 */ /* 0x000fe200078e0017 */
[----:B------:R1:W4:Y:S04]  /*0510*/  @!P4 LDG.E R11, [R14.64] ;  /* 0x000000040e0bc981 */ /* 0x000328000c1e1900 */
[----:B------:R1:W4:Y:S01]  /*0520*/  @!P5 LDG.E R10, [R18.64] ;  /* 0x00000004120ad981 */ /* 0x000322000c1e1900 */
[----:B0-----:R-:W-:-:S02]  /*0530*/  IADD3 R17, R3, 0x80, RZ ;  /* 0x0000008003117810 */ /* 0x001fc40007ffe0ff */
[----:B------:R-:W-:Y:S02]  /*0540*/  IADD3 R21, R3, 0x100, RZ ;  /* 0x0000010003157810 */ /* 0x000fe40007ffe0ff */
[-C--:B------:R-:W-:Y:S02]  /*0550*/  ISETP.GE.AND P1, PT, R17, R2.reuse, PT ;  /* 0x000000021100720c */ /* 0x080fe40003f26270 */
[-C--:B------:R-:W-:Y:S02]  /*0560*/  ISETP.GE.AND P2, PT, R21, R2.reuse, PT ;  /* 0x000000021500720c */ /* 0x080fe40003f46270 */
[C---:B-1----:R-:W-:Y:S02]  /*0570*/  IADD3 R13, R3.reuse, 0x180, RZ ;  /* 0x00000180030d7810 */ /* 0x042fe40007ffe0ff */
[----:B------:R-:W-:Y:S01]  /*0580*/  IADD3 R15, R3, 0x380, RZ ;  /* 0x00000380030f7810 */ /* 0x000fe20007ffe0ff */
[----:B------:R-:W-:Y:S02]  /*0590*/  @!P0 IMAD.IADD R12, R0, 0x1, R3 ;  /* 0x00000001000c8824 */ /* 0x000fe400078e0203 */
[----:B------:R-:W-:Y:S01]  /*05a0*/  @!P0 IMAD.MOV.U32 R19, RZ, RZ, 0x4 ;  /* 0x00000004ff138424 */ /* 0x000fe200078e00ff */
[-C--:B------:R-:W-:Y:S01]  /*05b0*/  ISETP.GE.AND P3, PT, R15, R2.reuse, PT ;  /* 0x000000020f00720c */ /* 0x080fe20003f66270 */
[----:B------:R-:W-:Y:S01]  /*05c0*/  BSSY B0, `(.L_x_20820) ;  /* 0x000003f000007945 */ /* 0x000fe20003800000 */
[----:B------:R-:W-:Y:S01]  /*05d0*/  BSSY B1, `(.L_x_20821) ;  /* 0x0000037000017945 */ /* 0x000fe20003800000 */
[----:B--2---:R-:W0:Y:S08]  /*05e0*/  @!P0 MUFU.SQRT R23, R4 ;  /* 0x0000000400178308 */ /* 0x004e300000002000 */
[----:B---3--:R-:W1:Y:S01]  /*05f0*/  @!P1 MUFU.SQRT R5, R5 ;  /* 0x0000000500059308 */ /* 0x008e620000002000 */
[----:B------:R-:W-:-:S02]  /*0600*/  ISETP.GE.AND P1, PT, R13, R2, PT ;  /* 0x000000020d00720c */ /* 0x000fc40003f26270 */
[----:B------:R-:W-:-:S05]  /*0610*/  IADD3 R13, R3, 0x200, RZ ;  /* 0x00000200030d7810 */ /* 0x000fca0007ffe0ff */
[----:B-----5:R-:W2:Y:S01]  /*0620*/  @!P2 MUFU.SQRT R6, R6 ;  /* 0x000000060006a308 */ /* 0x020ea20000002000 */
[----:B------:R-:W-:Y:S02]  /*0630*/  ISETP.GE.AND P2, PT, R13, R2, PT ;  /* 0x000000020d00720c */ /* 0x000fe40003f46270 */
[----:B------:R-:W-:-:S05]  /*0640*/  IADD3 R13, R3, 0x280, RZ ;  /* 0x00000280030d7810 */ /* 0x000fca0007ffe0ff */
[----:B------:R-:W3:Y:S01]  /*0650*/  @!P1 MUFU.SQRT R7, R7 ;  /* 0x0000000700079308 */ /* 0x000ee20000002000 */
[----:B------:R-:W-:Y:S02]  /*0660*/  ISETP.GE.AND P1, PT, R13, R2, PT ;  /* 0x000000020d00720c */ /* 0x000fe40003f26270 */
[----:B------:R-:W-:-:S05]  /*0670*/  IADD3 R13, R3, 0x300, RZ ;  /* 0x00000300030d7810 */ /* 0x000fca0007ffe0ff */
[----:B------:R-:W1:Y:S01]  /*0680*/  @!P2 MUFU.SQRT R9, R9 ;  /* 0x000000090009a308 */ /* 0x000e620000002000 */
[----:B------:R-:W-:Y:S01]  /*0690*/  ISETP.GE.AND P2, PT, R13, R2, PT ;  /* 0x000000020d00720c */ /* 0x000fe20003f46270 */
[----:B------:R-:W-:Y:S01]  /*06a0*/  @!P0 IMAD.WIDE.U32 R12, R12, R19, c[0x0][0x168] ;  /* 0x00005a000c0c8625 */ /* 0x000fe200078e0013 */
[----:B------:R-:W-:-:S04]  /*06b0*/  @!P0 MOV R3, R17 ;  /* 0x0000001100038202 */ /* 0x000fc80000000f00 */
[----:B0-----:R0:W-:Y:S01]  /*06c0*/  @!P0 STG.E [R12.64], R23 ;  /* 0x000000170c008986 */ /* 0x0011e2000c101904 */
[----:B------:R-:W-:Y:S01]  /*06d0*/  ISETP.GE.AND P0, PT, R3, R2, PT ;  /* 0x000000020300720c */ /* 0x000fe20003f06270 */
[----:B----4-:R-:W4:Y:S08]  /*06e0*/  @!P1 MUFU.SQRT R8, R8 ;  /* 0x0000000800089308 */ /* 0x010f300000002000 */
[----:B------:R-:W0:Y:S08]  /*06f0*/  @!P2 MUFU.SQRT R11, R11 ;  /* 0x0000000b000ba308 */ /* 0x000e300000002000 */
[----:B------:R-:W0:Y:S01]  /*0700*/  @!P3 MUFU.SQRT R10, R10 ;  /* 0x0000000a000ab308 */ /* 0x000e220000002000 */
[----:B------:R-:W-:Y:S05]  /*0710*/  @P0 BRA `(.L_x_20822) ;  /* 0x000000c000000947 */ /* 0x000fea0003800000 */
[----:B01234-:R-:W-:Y:S01]  /*0720*/  IMAD.IADD R12, R0, 0x1, R3 ;  /* 0x00000001000c7824 */ /* 0x01ffe200078e0203 */
[----:B------:R-:W-:Y:S01]  /*0730*/  IADD3 R3, R3, 0x80, RZ ;  /* 0x0000008003037810 */ /* 0x000fe20007ffe0ff */
[----:B------:R-:W-:-:S03]  /*0740*/  IMAD.MOV.U32 R13, RZ, RZ, 0x4 ;  /* 0x00000004ff0d7424 */ /* 0x000fc600078e00ff */
[----:B------:R-:W-:Y:S01]  /*0750*/  ISETP.GE.AND P0, PT, R3, R2, PT ;  /* 0x000000020300720c */ /* 0x000fe20003f06270 */
[----:B------:R-:W-:-:S05]  /*0760*/  IMAD.WIDE.U32 R12, R12, R13, c[0x0][0x168] ;  /* 0x00005a000c0c7625 */ /* 0x000fca00078e000d */
[----:B------:R0:W-:Y:S07]  /*0770*/  STG.E [R12.64], R5 ;  /* 0x000000050c007986 */ /* 0x0001ee000c101904 */
[----:B------:R-:W-:Y:S05]  /*0780*/  @P0 BRA `(.L_x_20823) ;  /* 0x000000c000000947 */ /* 0x000fea0003800000 */
[----:B0-----:R-:W-:Y:S01]  /*0790*/  HFMA2.MMA R5, -RZ, RZ, 0, 2.384185791015625e-07 ;  /* 0x00000004ff057435 */ /* 0x001fe200000001ff */
[----:B------:R-:W-:Y:S01]  /*07a0*/  IMAD.IADD R4, R0, 0x1, R3 ;  /* 0x0000000100047824 */ /* 0x000fe200078e0203 */
[----:B------:R-:W-:-:S08]  /*07b0*/  IADD3 R3, R3, 0x80, RZ ;  /* 0x0000008003037810 */ /* 0x000fd00007ffe0ff */
[----:B------:R-:W-:-:S05]  /*07c0*/  IMAD.WIDE.U32 R4, R4, R5, c[0x0][0x168] ;  /* 0x00005a0004047625 */ /* 0x000fca00078e0005 */
[----:B------:R0:W-:Y:S02]  /*07d0*/  STG.E [R4.64], R6 ;  /* 0x0000000604007986 */ /* 0x0001e4000c101904 */
.L_x_20822:
[----:B-1234-:R-:W-:-:S13]  /*07e0*/  ISETP.GE.AND P0, PT, R3, R2, PT ;  /* 0x000000020300720c */ /* 0x01efda0003f06270 */
[----:B------:R-:W-:Y:S05]  /*07f0*/  @P0 BRA `(.L_x_20824) ;  /* 0x000000c000000947 */ /* 0x000fea0003800000 */
[----:B0-----:R-:W-:Y:S01]  /*0800*/  IMAD.IADD R4, R0, 0x1, R3 ;  /* 0x0000000100047824 */ /* 0x001fe200078e0203 */
[----:B------:R-:W-:Y:S01]  /*0810*/  IADD3 R3, R3, 0x80, RZ ;  /* 0x0000008003037810 */ /* 0x000fe20007ffe0ff */
[----:B------:R-:W-:-:S04]  /*0820*/  IMAD.MOV.U32 R5, RZ, RZ, 0x4 ;  /* 0x00000004ff057424 */ /* 0x000fc800078e00ff */
[----:B------:R-:W-:-:S05]  /*0830*/  IMAD.WIDE.U32 R4, R4, R5, c[0x0][0x168] ;  /* 0x00005a0004047625 */ /* 0x000fca00078e0005 */
[----:B------:R0:W-:Y:S02]  /*0840*/  STG.E [R4.64], R7 ;  /* 0x0000000704007986 */ /* 0x0001e4000c101904 */
.L_x_20823:
[----:B------:R-:W-:-:S13]  /*0850*/  ISETP.GE.AND P0, PT, R3, R2, PT ;  /* 0x000000020300720c */ /* 0x000fda0003f06270 */
[----:B------:R-:W-:Y:S05]  /*0860*/  @P0 BRA `(.L_x_20825) ;  /* 0x000000d000000947 */ /* 0x000fea0003800000 */
[----:B0-----:R-:W-:Y:S01]  /*0870*/  MOV R5, 0x4 ;  /* 0x0000000400057802 */ /* 0x001fe20000000f00 */
[----:B------:R-:W-:Y:S01]  /*0880*/  IMAD.IADD R4, R0, 0x1, R3 ;  /* 0x0000000100047824 */ /* 0x000fe200078e0203 */
[----:B------:R-:W-:-:S03]  /*0890*/  IADD3 R3, R3, 0x80, RZ ;  /* 0x0000008003037810 */ /* 0x000fc60007ffe0ff */
[----:B------:R-:W-:-:S05]  /*08a0*/  IMAD.WIDE.U32 R4, R4, R5, c[0x0][0x168] ;  /* 0x00005a0004047625 */ /* 0x000fca00078e0005 */
[----:B------:R0:W-:Y:S02]  /*08b0*/  STG.E [R4.64], R9 ;  /* 0x0000000904007986 */ /* 0x0001e4000c101904 */
.L_x_20824:
        /* <DEDUP_REMOVED lines=8> */
.L_x_20825:
[----:B------:R-:W-:Y:S05]  /*0940*/  BSYNC B1 ;  /* 0x0000000000017941 */ /* 0x000fea0003800000 */
.L_x_20821:
[----:B------:R-:W-:-:S13]  /*0950*/  ISETP.GE.AND P0, PT, R3, R2, PT ;  /* 0x000000020300720c */ /* 0x000fda0003f06270 */
[----:B0-----:R-:W-:Y:S01]  /*0960*/  @!P0 MOV R5, 0x4 ;  /* 0x0000000400058802 */ /* 0x001fe20000000f00 */
[----:B------:R-:W-:Y:S01]  /*0970*/  @!P0 IMAD.IADD R4, R0, 0x1, R3 ;  /* 0x0000000100048824 */ /* 0x000fe200078e0203 */
[----:B------:R-:W-:-:S03]  /*0980*/  @!P0 IADD3 R3, R3, 0x80, RZ ;  /* 0x0000008003038810 */ /* 0x000fc60007ffe0ff */
[----:B------:R-:W-:-:S05]  /*0990*/  @!P0 IMAD.WIDE.U32 R4, R4, R5, c[0x0][0x168] ;  /* 0x00005a0004048625 */ /* 0x000fca00078e0005 */
[----:B------:R0:W-:Y:S02]  /*09a0*/  @!P0 STG.E [R4.64], R11 ;  /* 0x0000000b04008986 */ /* 0x0001e4000c101904 */
.L_x_20826:
[----:B------:R-:W-:Y:S05]  /*09b0*/  BSYNC B0 ;  /* 0x0000000000007941 */ /* 0x000fea0003800000 */
.L_x_20820:
[----:B------:R-:W-:Y:S01]  /*09c0*/  WARPSYNC 0xffffffff ;  /* 0xffffffff00007948 */ /* 0x000fe20003800000 */
[----:B------:R-:W-:-:S13]  /*09d0*/  ISETP.GE.AND P0, PT, R3, R2, PT ;  /* 0x000000020300720c */ /* 0x000fda0003f06270 */
[----:B------:R-:W-:Y:S05]  /*09e0*/  @P0 EXIT ;  /* 0x000000000000094d */ /* 0x000fea0003800000 */
[----:B------:R-:W-:Y:S02]  /*09f0*/  IMAD.IADD R3, R0, 0x1, R3 ;  /* 0x0000000100037824 */ /* 0x000fe400078e0203 */
[----:B------:R-:W-:-:S04]  /*0a00*/  IMAD.MOV.U32 R2, RZ, RZ, 0x4 ;  /* 0x00000004ff027424 */ /* 0x000fc800078e00ff */
[----:B------:R-:W-:-:S05]  /*0a10*/  IMAD.WIDE.U32 R2, R3, R2, c[0x0][0x168] ;  /* 0x00005a0003027625 */ /* 0x000fca00078e0002 */
[----:B0-----:R-:W-:Y:S01]  /*0a20*/  STG.E [R2.64], R10 ;  /* 0x0000000a02007986 */ /* 0x001fe2000c101904 */
[----:B------:R-:W-:Y:S05]  /*0a30*/  EXIT ;  /* 0x000000000000794d */ /* 0x000fea0003800000 */
.L_x_20827:
        /* <DEDUP_REMOVED lines=12> */
.L_x_34251:


//--------------------- .text._ZN2at6native29vectorized_elementwise_kernelILi4EZZZNS0_16sqrt_kernel_cudaERNS_18TensorIteratorBaseEENKUlvE0_clEvENKUlvE0_clEvEUlfE_St5arrayIPcLm2EEEEviT0_T1_ --------------------------
	.section	.text._ZN2at6native29vectorized_elementwise_kernelILi4EZZZNS0_16sqrt_kernel_cudaERNS_18TensorIteratorBaseEENKUlvE0_clEvENKUlvE0_clEvEUlfE_St5arrayIPcLm2EEEEviT0_T1_,"ax",@progbits
	.sectioninfo	@"SHI_REGISTERS=26"
	.align	128
        .global         _ZN2at6native29vectorized_elementwise_kernelILi4EZZZNS0_16sqrt_kernel_cudaERNS_18TensorIteratorBaseEENKUlvE0_clEvENKUlvE0_clEvEUlfE_St5arrayIPcLm2EEEEviT0_T1_
        .type           _ZN2at6native29vectorized_elementwise_kernelILi4EZZZNS0_16sqrt_kernel_cudaERNS_18TensorIteratorBaseEENKUlvE0_clEvENKUlvE0_clEvEUlfE_St5arrayIPcLm2EEEEviT0_T1_,@function
        .size           _ZN2at6native29vectorized_elementwise_kernelILi4EZZZNS0_16sqrt_kernel_cudaERNS_18TensorIteratorBaseEENKUlvE0_clEvENKUlvE0_clEvEUlfE_St5arrayIPcLm2EEEEviT0_T1_,(.L_x_34252 - _ZN2at6native29vectorized_elementwise_kernelILi4EZZZNS0_16sqrt_kernel_cudaERNS_18TensorIteratorBaseEENKUlvE0_clEvENKUlvE0_clEvEUlfE_St5arrayIPcLm2EEEEviT0_T1_)
        .other          _ZN2at6native29vectorized_elementwise_kernelILi4EZZZNS0_16sqrt_kernel_cudaERNS_18TensorIteratorBaseEENKUlvE0_clEvENKUlvE0_clEvEUlfE_St5arrayIPcLm2EEEEviT0_T1_,@"STO_CUDA_ENTRY STV_DEFAULT"
_ZN2at6native29vectorized_elementwise_kernelILi4EZZZNS0_16sqrt_kernel_cudaERNS_18TensorIteratorBaseEENKUlvE0_clEvENKUlvE0_clEvEUlfE_St5arrayIPcLm2EEEEviT0_T1_:
.text._ZN2at6native29vectorized_elementwise_kernelILi4EZZZNS0_16sqrt_kernel_cudaERNS_18TensorIteratorBaseEENKUlvE0_clEvENKUlvE0_clEvEUlfE_St5arrayIPcLm2EEEEviT0_T1_:
        /* <DEDUP_REMOVED lines=15> */
[----:B--2---:R-:W-:Y:S08]  /*00f0*/  MUFU.SQRT R7, R7 ;  /* 0x0000000700077308 */ /* 0x004ff00000002000 */
[----:B------:R-:W-:Y:S08]  /*0100*/  MUFU.SQRT R6, R6 ;  /* 0x0000000600067308 */ /* 0x000ff00000002000 */
[----:B------:R-:W-:Y:S08]  /*0110*/  MUFU.SQRT R5, R5 ;  /* 0x0000000500057308 */ /* 0x000ff00000002000 */
[----:B------:R-:W0:Y:S08]  /*0120*/  MUFU.SQRT R4, R4 ;  /* 0x0000000400047308 */ /* 0x000e300000002000 */
[----:B---3--:R-:W-:Y:S08]  /*0130*/  MUFU.SQRT R11, R11 ;  /* 0x0000000b000b7308 */ /* 0x008ff00000002000 */
[----:B------:R-:W-:Y:S01]  /*0140*/  MUFU.SQRT R10, R10 ;  /* 0x0000000a000a7308 */ /* 0x000fe20000002000 */
[----:B0-----:R-:W-:Y:S07]  /*0150*/  STG.E.128 [R12.64], R4 ;  /* 0x000000040c007986 */ /* 0x001fee000c101d04 */
[----:B------:R-:W-:Y:S08]  /*0160*/  MUFU.SQRT R9, R9 ;  /* 0x0000000900097308 */ /* 0x000ff00000002000 */
[----:B------:R-:W0:Y:S02]  /*0170*/  MUFU.SQRT R8, R8 ;  /* 0x0000000800087308 */ /* 0x000e240000002000 */
[----:B0-----:R-:W-:Y:S01]  /*0180*/  STG.E.128 [R12.64+0x800], R8 ;  /* 0x000800080c007986 */ /* 0x001fe2000c101d04 */
[----:B------:R-:W-:Y:S05]  /*0190*/  EXIT ;  /* 0x000000000000794d */ /* 0x000fea0003800000 */
.L_x_20828:
        /* <DEDUP_REMOVED lines=96> */
.L_x_20831:
[----:B-1234-:R-:W-:-:S13]  /*07a0*/  ISETP.GE.AND P0, PT, R3, R2, PT ;  /* 0x000000020300720c */ /* 0x01efda0003f06270 */
[----:B------:R-:W-:Y:S05]  /*07b0*/  @P0 BRA `(.L_x_20833) ;  /* 0x000000c000000947 */ /* 0x000fea0003800000 */
[----:B0-----:R-:W-:Y:S01]  /*07c0*/  IMAD.IADD R4, R0, 0x1, R3 ;  /* 0x0000000100047824 */ /* 0x001fe200078e0203 */
[----:B------:R-:W-:Y:S01]  /*07d0*/  IADD3 R3, R3, 0x80, RZ ;  /* 0x0000008003037810 */ /* 0x000fe20007ffe0ff */
[----:B------:R-:W-:-:S04]  /*07e0*/  IMAD.MOV.U32 R5, RZ, RZ, 0x4 ;  /* 0x00000004ff057424 */ /* 0x000fc800078e00ff */
[----:B------:R-:W-:-:S05]  /*07f0*/  IMAD.WIDE.U32 R4, R4, R5, c[0x0][0x168] ;  /* 0x00005a0004047625 */ /* 0x000fca00078e0005 */
[----:B------:R0:W-:Y:S02]  /*0800*/  STG.E [R4.64], R7 ;  /* 0x0000000704007986 */ /* 0x0001e4000c101904 */
.L_x_20832:
[----:B------:R-:W-:-:S13]  /*0810*/  ISETP.GE.AND P0, PT, R3, R2, PT ;  /* 0x000000020300720c */ /* 0x000fda0003f06270 */
[----:B------:R-:W-:Y:S05]  /*0820*/  @P0 BRA `(.L_x_20834) ;  /* 0x000000d000000947 */ /* 0x000fea0003800000 */
[----:B0-----:R-:W-:Y:S01]  /*0830*/  MOV R5, 0x4 ;  /* 0x0000000400057802 */ /* 0x001fe20000000f00 */
[----:B------:R-:W-:Y:S01]  /*0840*/  IMAD.IADD R4, R0, 0x1, R3 ;  /* 0x0000000100047824 */ /* 0x000fe200078e0203 */
[----:B------:R-:W-:-:S03]  /*0850*/  IADD3 R3, R3, 0x80, RZ ;  /* 0x0000008003037810 */ /* 0x000fc60007ffe0ff */
[----:B------:R-:W-:-:S05]  /*0860*/  IMAD.WIDE.U32 R4, R4, R5, c[0x0][0x168] ;  /* 0x00005a0004047625 */ /* 0x000fca00078e0005 */
[----:B------:R0:W-:Y:S02]  /*0870*/  STG.E [R4.64], R9 ;  /* 0x0000000904007986 */ /* 0x0001e4000c101904 */
.L_x_20833:
        /* <DEDUP_REMOVED lines=8> */
.L_x_20834:
[----:B------:R-:W-:Y:S05]  /*0900*/  BSYNC B1 ;  /* 0x0000000000017941 */ /* 0x000fea0003800000 */
.L_x_20830:
[----:B------:R-:W-:-:S13]  /*0910*/  ISETP.GE.AND P0, PT, R3, R2, PT ;  /* 0x000000020300720c */ /* 0x000fda0003f06270 */
[----:B0-----:R-:W-:Y:S01]  /*0920*/  @!P0 MOV R5, 0x4 ;  /* 0x0000000400058802 */ /* 0x001fe20000000f00 */
[----:B------:R-:W-:Y:S01]  /*0930*/  @!P0 IMAD.IADD R4, R0, 0x1, R3 ;  /* 0x0000000100048824 */ /* 0x000fe200078e0203 */
[----:B------:R-:W-:-:S03]  /*0940*/  @!P0 IADD3 R3, R3, 0x80, RZ ;  /* 0x0000008003038810 */ /* 0x000fc60007ffe0ff */
[----:B------:R-:W-:-:S05]  /*0950*/  @!P0 IMAD.WIDE.U32 R4, R4, R5, c[0x0][0x168] ;  /* 0x00005a0004048625 */ /* 0x000fca00078e0005 */
[----:B------:R0:W-:Y:S02]  /*0960*/  @!P0 STG.E [R4.64], R11 ;  /* 0x0000000b04008986 */ /* 0x0001e4000c101904 */
.L_x_20835:
[----:B------:R-:W-:Y:S05]  /*0970*/  BSYNC B0 ;  /* 0x0000000000007941 */ /* 0x000fea0003800000 */
.L_x_20829:
        /* <DEDUP_REMOVED lines=8> */
.L_x_20836:
        /* <DEDUP_REMOVED lines=16> */
.L_x_34252:


//--------------------- .text._ZN2at6native29vectorized_elementwise_kernelILi8EZZZNS0_16sqrt_kernel_cudaERNS_18TensorIteratorBaseEENKUlvE0_clEvENKUlvE0_clEvEUlfE_St5arrayIPcLm2EEEEviT0_T1_ --------------------------
	.section	.text._ZN2at6native29vectorized_elementwise_kernelILi8EZZZNS0_16sqrt_kernel_cudaERNS_18TensorIteratorBaseEENKUlvE0_clEvENKUlvE0_clEvEUlfE_St5arrayIPcLm2EEEEviT0_T1_,"ax",@progbits
	.sectioninfo	@"SHI_REGISTERS=4"
	.align	128
        .global         _ZN2at6native29vectorized_elementwise_kernelILi8EZZZNS0_16sqrt_kernel_cudaERNS_18TensorIteratorBaseEENKUlvE0_clEvENKUlvE0_clEvEUlfE_St5arrayIPcLm2EEEEviT0_T1_
        .type           _ZN2at6native29vectorized_elementwise_kernelILi8EZZZNS0_16sqrt_kernel_cudaERNS_18TensorIteratorBaseEENKUlvE0_clEvENKUlvE0_clEvEUlfE_St5arrayIPcLm2EEEEviT0_T1_,@function
        .size           _ZN2at6native29vectorized_elementwise_kernelILi8EZZZNS0_16sqrt_kernel_cudaERNS_18TensorIteratorBaseEENKUlvE0_clEvENKUlvE0_clEvEUlfE_St5arrayIPcLm2EEEEviT0_T1_,(.L_x_34253 - _ZN2at6native29vectorized_elementwise_kernelILi8EZZZNS0_16sqrt_kernel_cudaERNS_18TensorIteratorBaseEENKUlvE0_clEvENKUlvE0_clEvEUlfE_St5arrayIPcLm2EEEEviT0_T1_)
        .other          _ZN2at6native29vectorized_elementwise_kernelILi8EZZZNS0_16sqrt_kernel_cudaERNS_18TensorIteratorBaseEENKUlvE0_clEvENKUlvE0_clEvEUlfE_St5arrayIPcLm2EEEEviT0_T1_,@"STO_CUDA_ENTRY STV_DEFAULT"
_ZN2at6native29vectorized_elementwise_kernelILi8EZZZNS0_16sqrt_kernel_cudaERNS_18TensorIteratorBaseEENKUlvE0_clEvENKUlvE0_clEvEUlfE_St5arrayIPcLm2EEEEviT0_T1_:
.text._ZN2at6native29vectorized_elementwise_kernelILi8EZZZNS0_16sqrt_kernel_cudaERNS_18TensorIteratorBaseEENKUlvE0_clEvENKUlvE0_clEvEUlfE_St5arrayIPcLm2EEEEviT0_T1_:
[----:B------:R-:W-:Y:S02]  /*0000*/  MOV R1, c[0x0][0x28] ;  /* 0x00000a0000017a02 */ /* 0x000fe40000000f00 */
[----:B------:R-:W-:Y:S05]  /*0010*/  EXIT ;  /* 0x000000000000794d */ /* 0x000fea0003800000 */
.L_x_20837:
        /* <DEDUP_REMOVED lines=14> */
.L_x_34253:


//--------------------- .text._ZN2at6native18elementwise_kernelILi128ELi4EZNS0_15gpu_kernel_implIZZZNS0_16sqrt_kernel_cudaERNS_18TensorIteratorBaseEENKUlvE0_clEvENKUlvE_clEvEUldE_EEvS4_RKT_EUliE_EEviT1_ --------------------------
	.section	.text._ZN2at6native18elementwise_kernelILi128ELi4EZNS0_15gpu_kernel_implIZZZNS0_16sqrt_kernel_cudaERNS_18TensorIteratorBaseEENKUlvE0_clEvENKUlvE_clEvEUldE_EEvS4_RKT_EUliE_EEviT1_,"ax",@progbits
	.sectioninfo	@"SHI_REGISTERS=26"
	.align	128
        .global         _ZN2at6native18elementwise_kernelILi128ELi4EZNS0_15gpu_kernel_implIZZZNS0_16sqrt_kernel_cudaERNS_18TensorIteratorBaseEENKUlvE0_clEvENKUlvE_clEvEUldE_EEvS4_RKT_EUliE_EEviT1_
        .type           _ZN2at6native18elementwise_kernelILi128ELi4EZNS0_15gpu_kernel_implIZZZNS0_16sqrt_kernel_cudaERNS_18TensorIteratorBaseEENKUlvE0_clEvENKUlvE_clEvEUldE_EEvS4_RKT_EUliE_EEviT1_,@function
        .size           _ZN2at6native18elementwise_kernelILi128ELi4EZNS0_15gpu_kernel_implIZZZNS0_16sqrt_kernel_cudaERNS_18TensorIteratorBaseEENKUlvE0_clEvENKUlvE_clEvEUldE_EEvS4_RKT_EUliE_EEviT1_,(.L_x_33984 - _ZN2at6native18elementwise_kernelILi128ELi4EZNS0_15gpu_kernel_implIZZZNS0_16sqrt_kernel_cudaERNS_18TensorIteratorBaseEENKUlvE0_clEvENKUlvE_clEvEUldE_EEvS4_RKT_EUliE_EEviT1_)
        .other          _ZN2at6native18elementwise_kernelILi128ELi4EZNS0_15gpu_kernel_implIZZZNS0_16sqrt_kernel_cudaERNS_18TensorIteratorBaseEENKUlvE0_clEvENKUlvE_clEvEUldE_EEvS4_RKT_EUliE_EEviT1_,@"STO_CUDA_ENTRY STV_DEFAULT"
_ZN2at6native18elementwise_kernelILi128ELi4EZNS0_15gpu_kernel_implIZZZNS0_16sqrt_kernel_cudaERNS_18TensorIteratorBaseEENKUlvE0_clEvENKUlvE_clEvEUldE_EEvS4_RKT_EUliE_EEviT1_:
.text._ZN2at6native18elementwise_kernelILi128ELi4EZNS0_15gpu_kernel_implIZZZNS0_16sqrt_kernel_cudaERNS_18TensorIteratorBaseEENKUlvE0_clEvENKUlvE_clEvEUldE_EEvS4_RKT_EUliE_EEviT1_:
        /* <DEDUP_REMOVED lines=236> */
.L_x_20840:
        /* <DEDUP_REMOVED lines=19> */
.L_x_20844:
[----:B------:R-:W2:Y:S02]  /*0ff0*/  LDG.E.U8 R2, [R4.64] ;  /* 0x0000002404027981 */ /* 0x000ea4000c1e1100 */
[----:B--2---:R-:W0:Y:S01]  /*1000*/  I2F.F64.U16 R2, R2 ;  /* 0x0000000200027312 */ /* 0x004e220000101800 */
[----:B------:R-:W-:Y:S05]  /*1010*/  BRA `(.L_x_20846) ;  /* 0x00000df000007947 */ /* 0x000fea0003800000 */
.L_x_20843:
        /* <DEDUP_REMOVED lines=9> */
.L_x_20848:
[----:B------:R-:W2:Y:S02]  /*10b0*/  LDG.E R2, [R4.64] ;  /* 0x0000002404027981 */ /* 0x000ea4000c1e1900 */
[----:B--2---:R-:W0:Y:S01]  /*10c0*/  I2F.F64 R2, R2 ;  /* 0x0000000200027312 */ /* 0x004e220000201c00 */
[----:B------:R-:W-:Y:S05]  /*10d0*/  BRA `(.L_x_20846) ;  /* 0x00000d3000007947 */ /* 0x000fea0003800000 */
.L_x_20847:
[----:B------:R-:W2:Y:S02]  /*10e0*/  LDG.E.U16 R2, [R4.64] ;  /* 0x0000002404027981 */ /* 0x000ea4000c1e1500 */
[----:B--2---:R-:W0:Y:S01]  /*10f0*/  I2F.F64.S16 R2, R2 ;  /* 0x0000000200027312 */ /* 0x004e220000101c00 */
[----:B------:R-:W-:Y:S05]  /*1100*/  BRA `(.L_x_20846) ;  /* 0x00000d0000007947 */ /* 0x000fea0003800000 */
.L_x_20842:
        /* <DEDUP_REMOVED lines=10> */
.L_x_20850:
[----:B------:R-:W2:Y:S02]  /*11b0*/  LDG.E.U16 R0, [R4.64] ;  /* 0x0000002404007981 */ /* 0x000ea4000c1e1500 */
[----:B--2---:R-:W-:-:S05]  /*11c0*/  HADD2.F32 R0, -RZ, R0.H0_H0 ;  /* 0x20000000ff007230 */ /* 0x004fca0000004100 */
[----:B------:R-:W-:-:S04]  /*11d0*/  FMUL.FTZ R0, R0, 1 ;  /* 0x3f80000000007820 */ /* 0x000fc80000410000 */
[----:B------:R0:W1:Y:S01]  /*11e0*/  F2F.F64.F32 R2, R0 ;  /* 0x0000000000027310 */ /* 0x0000620000201800 */
[----:B------:R-:W-:Y:S05]  /*11f0*/  BRA `(.L_x_20846) ;  /* 0x00000c1000007947 */ /* 0x000fea0003800000 */
.L_x_20849:
        /* <DEDUP_REMOVED lines=10> */
.L_x_20852:
[----:B------:R-:W2:Y:S02]  /*12a0*/  LDG.E.U16 R4, [R4.64] ;  /* 0x0000002404047981 */ /* 0x000ea4000c1e1500 */
[----:B--2---:R-:W-:-:S05]  /*12b0*/  HADD2.F32 R0, -RZ, R4.H0_H0 ;  /* 0x20000004ff007230 */ /* 0x004fca0000004100 */
[----:B------:R-:W-:-:S04]  /*12c0*/  FMUL.FTZ R0, R0, 1 ;  /* 0x3f80000000007820 */ /* 0x000fc80000410000 */
[----:B------:R0:W1:Y:S01]  /*12d0*/  F2F.F64.F32 R2, R0 ;  /* 0x0000000000027310 */ /* 0x0000620000201800 */
[----:B------:R-:W-:Y:S05]  /*12e0*/  BRA `(.L_x_20846) ;  /* 0x00000b2000007947 */ /* 0x000fea0003800000 */
.L_x_20851:
[----:B------:R0:W5:Y:S01]  /*12f0*/  LDG.E.64 R2, [R4.64] ;  /* 0x0000002404027981 */ /* 0x000162000c1e1b00 */
[----:B------:R-:W-:Y:S05]  /*1300*/  BRA `(.L_x_20846) ;  /* 0x00000b0000007947 */ /* 0x000fea0003800000 */
.L_x_20841:
        /* <DEDUP_REMOVED lines=13> */
.L_x_20855:
[----:B------:R0:W5:Y:S01]  /*13e0*/  LDG.E.64 R2, [R4.64] ;  /* 0x0000002404027981 */ /* 0x000162000c1e1b00 */
[----:B------:R-:W-:Y:S05]  /*13f0*/  BRA `(.L_x_20846) ;  /* 0x00000a1000007947 */ /* 0x000fea0003800000 */
.L_x_20854:
        /* <DEDUP_REMOVED lines=28> */
.L_x_20857:
        /* <DEDUP_REMOVED lines=15> */
.L_x_20856:
[----:B------:R-:W2:Y:S02]  /*16b0*/  LDG.E.U16 R0, [R4.64] ;  /* 0x0000002404007981 */ /* 0x000ea4000c1e1500 */
[----:B--2---:R-:W-:-:S05]  /*16c0*/  PRMT R0, RZ, 0x5410, R0 ;  /* 0x00005410ff007816 */ /* 0x004fca0000000000 */
[----:B------:R-:W-:-:S04]  /*16d0*/  FMUL.FTZ R0, R0, 1 ;  /* 0x3f80000000007820 */ /* 0x000fc80000410000 */
[----:B------:R0:W1:Y:S01]  /*16e0*/  F2F.F64.F32 R2, R0 ;  /* 0x0000000000027310 */ /* 0x0000620000201800 */
[----:B------:R-:W-:Y:S05]  /*16f0*/  BRA `(.L_x_20846) ;  /* 0x0000071000007947 */ /* 0x000fea0003800000 */
.L_x_20853:
        /* <DEDUP_REMOVED lines=11> */
.L_x_20860:
        /* <DEDUP_REMOVED lines=21> */
.L_x_20864:
[----:B------:R-:W-:Y:S05]  /*1900*/  BSYNC B1 ;  /* 0x0000000000017941 */ /* 0x000fea0003800000 */
.L_x_20863:
[----:B------:R-:W-:Y:S01]  /*1910*/  LEA R3, R0, 0x3b800000, 0x17 ;  /* 0x3b80000000037811 */ /* 0x000fe200078eb8ff */
[----:B------:R-:W-:-:S05]  /*1920*/  IMAD.SHL.U32 R0, R2, 0x100000, RZ ;  /* 0x0010000002007824 */ /* 0x000fca00078e00ff */
[----:B------:R-:W-:Y:S02]  /*1930*/  LOP3.LUT R0, R3, R0, R4, 0xfe, !PT ;  /* 0x0000000003007212 */ /* 0x000fe400078efe04 */
.L_x_20862:
[----:B------:R-:W-:Y:S05]  /*1940*/  BSYNC B0 ;  /* 0x0000000000007941 */ /* 0x000fea0003800000 */
.L_x_20861:
[----:B------:R-:W-:-:S04]  /*1950*/  FMUL.FTZ R0, R0, 1 ;  /* 0x3f80000000007820 */ /* 0x000fc80000410000 */
[----:B------:R0:W1:Y:S01]  /*1960*/  F2F.F64.F32 R2, R0 ;  /* 0x0000000000027310 */ /* 0x0000620000201800 */
[----:B------:R-:W-:Y:S05]  /*1970*/  BRA `(.L_x_20846) ;  /* 0x0000049000007947 */ /* 0x000fea0003800000 */
.L_x_20859:
        /* <DEDUP_REMOVED lines=21> */
.L_x_20868:
[----:B------:R-:W-:Y:S05]  /*1ad0*/  BSYNC B1 ;  /* 0x0000000000017941 */ /* 0x000fea0003800000 */
.L_x_20867:
[----:B------:R-:W-:Y:S01]  /*1ae0*/  LEA R3, R0, 0x37800000, 0x17 ;  /* 0x3780000000037811 */ /* 0x000fe200078eb8ff */
[----:B------:R-:W-:-:S05]  /*1af0*/  IMAD.SHL.U32 R0, R2, 0x200000, RZ ;  /* 0x0020000002007824 */ /* 0x000fca00078e00ff */
[----:B------:R-:W-:Y:S02]  /*1b00*/  LOP3.LUT R0, R3, R0, R4, 0xfe, !PT ;  /* 0x0000000003007212 */ /* 0x000fe400078efe04 */
.L_x_20866:
[----:B------:R-:W-:Y:S05]  /*1b10*/  BSYNC B0 ;  /* 0x0000000000007941 */ /* 0x000fea0003800000 */
.L_x_20865:
[----:B------:R-:W-:-:S04]  /*1b20*/  FMUL.FTZ R0, R0, 1 ;  /* 0x3f80000000007820 */ /* 0x000fc80000410000 */
[----:B------:R0:W1:Y:S01]  /*1b30*/  F2F.F64.F32 R2, R0 ;  /* 0x0000000000027310 */ /* 0x0000620000201800 */
[----:B------:R-:W-:Y:S05]  /*1b40*/  BRA `(.L_x_20846) ;  /* 0x000002c000007947 */ /* 0x000fea0003800000 */
.L_x_20858:
        /* <DEDUP_REMOVED lines=14> */
.L_x_20872:
[----:B------:R-:W-:Y:S05]  /*1c30*/  BSYNC B0 ;  /* 0x0000000000007941 */ /* 0x000fea0003800000 */
.L_x_20871:
[----:B------:R-:W-:-:S04]  /*1c40*/  FMUL.FTZ R0, R0, 1 ;  /* 0x3f80000000007820 */ /* 0x000fc80000410000 */
[----:B------:R0:W1:Y:S01]  /*1c50*/  F2F.F64.F32 R2, R0 ;  /* 0x0000000000027310 */ /* 0x0000620000201800 */
[----:B------:R-:W-:Y:S05]  /*1c60*/  BRA `(.L_x_20846) ;  /* 0x000001a000007947 */ /* 0x000fea0003800000 */
.L_x_20845:
        /* <DEDUP_REMOVED lines=21> */
.L_x_20870:
[----:B------:R-:W2:Y:S02]  /*1dc0*/  LDG.E.64 R2, [R4.64] ;  /* 0x0000002404027981 */ /* 0x000ea4000c1e1b00 */
[----:B--2---:R-:W0:Y:S01]  /*1dd0*/  I2F.F64.U64 R2, R2 ;  /* 0x0000000200027312 */ /* 0x004e220000301800 */
[----:B------:R-:W-:Y:S05]  /*1de0*/  BRA `(.L_x_20846) ;  /* 0x0000002000007947 */ /* 0x000fea0003800000 */
.L_x_20869:
[----:B------:R-:W2:Y:S02]  /*1df0*/  LDG.E R2, [R4.64] ;  /* 0x0000002404027981 */ /* 0x000ea4000c1e1900 */
[----:B--2---:R-:W0:Y:S02]  /*1e00*/  I2F.F64.U32 R2, R2 ;  /* 0x0000000200027312 */ /* 0x004e240000201800 */
.L_x_20846:
[----:B01---5:R-:W0:Y:S01]  /*1e10*/  MUFU.RSQ64H R9, R3 ;  /* 0x0000000300097308 */ /* 0x023e220000001c00 */
[----:B------:R-:W-:Y:S01]  /*1e20*/  IADD3 R8, R3, -0x3500000, RZ ;  /* 0xfcb0000003087810 */ /* 0x000fe20007ffe0ff */
[----:B------:R-:W-:Y:S01]  /*1e30*/  IMAD.MOV.U32 R6, RZ, RZ, 0x0 ;  /* 0x00000000ff067424 */ /* 0x000fe200078e00ff */
[----:B------:R-:W-:Y:S01]  /*1e40*/  BSSY B0, `(.L_x_20873) ;  /* 0x0000019000007945 */ /* 0x000fe20003800000 */
[----:B------:R-:W-:Y:S01]  /*1e50*/  IMAD.MOV.U32 R7, RZ, RZ, 0x3fd80000 ;  /* 0x3fd80000ff077424 */ /* 0x000fe200078e00ff */
[----:B------:R-:W-:-:S02]  /*1e60*/  ISETP.GE.U32.AND P0, PT, R8, 0x7ca00000, PT ;  /* 0x7ca000000800780c */ /* 0x000fc40003f06070 */
[----:B0-----:R-:W0:-:S06]  /*1e70*/  DMUL R4, R8, R8 ;  /* 0x0000000808047228 */ /* 0x001e0c0000000000 */
[----:B0-----:R-:W0:-:S06]  /*1e80*/  DFMA R4, -R4, R2, 1 ;  /* 0x3ff000000404742b */ /* 0x001e0c0000000102 */
[----:B0-----:R-:W-:-:S04]  /*1e90*/  DFMA R6, R4, R6, 0.5 ;  /* 0x3fe000000406742b */ /* 0x001fc80000000006 */
[----:B------:R-:W0:-:S06]  /*1ea0*/  DMUL R4, R8, R4 ;  /* 0x0000000408047228 */ /* 0x000e0c0000000000 */
[----:B0-----:R-:W0:-:S06]  /*1eb0*/  DFMA R12, R6, R4, R8 ;  /* 0x00000004060c722b */ /* 0x001e0c0000000008 */
[----:B0-----:R-:W0:-:S04]  /*1ec0*/  DMUL R10, R12, R2 ;  /* 0x000000020c0a7228 */ /* 0x001e080000000000 */
[----:B------:R-:W-:Y:S01]  /*1ed0*/  IADD3 R7, R13, -0x100000, RZ ;  /* 0xfff000000d077810 */ /* 0x000fe20007ffe0ff */
[----:B------:R-:W-:Y:S01]  /*1ee0*/  IMAD.MOV.U32 R6, RZ, RZ, R12 ;  /* 0x000000ffff067224 */ /* 0x000fe200078e000c */
[----:B0-----:R-:W0:-:S06]  /*1ef0*/  DFMA R14, R10, -R10, R2 ;  /* 0x8000000a0a0e722b */ /* 0x001e0c0000000002 */
[----:B0-----:R0:W1:Y:S01]  /*1f00*/  DFMA R4, R14, R6, R10 ;  /* 0x000000060e04722b */ /* 0x001062000000000a */
[----:B------:R-:W-:Y:S05]  /*1f10*/  @!P0 BRA `(.L_x_20874) ;  /* 0x000000b000008947 */ /* 0x000fea0003800000 */
[----:B0-----:R-:W-:Y:S02]  /*1f20*/  IMAD.MOV.U32 R6, RZ, RZ, R2 ;  /* 0x000000ffff067224 */ /* 0x001fe400078e0002 */
[----:B------:R-:W-:Y:S02]  /*1f30*/  IMAD.MOV.U32 R9, RZ, RZ, R3 ;  /* 0x000000ffff097224 */ /* 0x000fe400078e0003 */
[----:B------:R-:W-:Y:S02]  /*1f40*/  IMAD.MOV.U32 R2, RZ, RZ, R10 ;  /* 0x000000ffff027224 */ /* 0x000fe400078e000a */
[----:B------:R-:W-:Y:S02]  /*1f50*/  IMAD.MOV.U32 R3, RZ, RZ, R11 ;  /* 0x000000ffff037224 */ /* 0x000fe400078e000b */
[----:B------:R-:W-:Y:S01]  /*1f60*/  IMAD.MOV.U32 R10, RZ, RZ, R8 ;  /* 0x000000ffff0a7224 */ /* 0x000fe200078e0008 */
[----:B------:R-:W-:Y:S01]  /*1f70*/  MOV R8, 0x1fd0 ;  /* 0x00001fd000087802 */ /* 0x000fe20000000f00 */
[----:B------:R-:W-:-:S02]  /*1f80*/  IMAD.MOV.U32 R0, RZ, RZ, R12 ;  /* 0x000000ffff007224 */ /* 0x000fc400078e000c */
[----:B-1----:R-:W-:Y:S02]  /*1f90*/  IMAD.MOV.U32 R4, RZ, RZ, R14 ;  /* 0x000000ffff047224 */ /* 0x002fe400078e000e */
[----:B------:R-:W-:Y:S02]  /*1fa0*/  IMAD.MOV.U32 R5, RZ, RZ, R15 ;  /* 0x000000ffff057224 */ /* 0x000fe400078e000f */
[----:B------:R-:W-:Y:S02]  /*1fb0*/  IMAD.MOV.U32 R11, RZ, RZ, R7 ;  /* 0x000000ffff0b7224 */ /* 0x000fe400078e0007 */
[----:B------:R-:W-:Y:S05]  /*1fc0*/  CALL.REL.NOINC `($__internal_0_$__cuda_sm20_dsqrt_rn_f64_mediumpath_v1) ;  /* 0x00009ed000007944 */ /* 0x000fea0003c00000 */
.L_x_20874:
[----:B------:R-:W-:Y:S05]  /*1fd0*/  BSYNC B0 ;  /* 0x0000000000007941 */ /* 0x000fea0003800000 */
.L_x_20873:
[----:B------:R-:W2:Y:S02]  /*1fe0*/  LDC.U8 R2, c[0x0][0x371] ;  /* 0x0000dc40ff027b82 */ /* 0x000ea40000000000 */
        /* <DEDUP_REMOVED lines=11> */
[----:B-1----:R-:W1:Y:S02]  /*20a0*/  F2I.F64.TRUNC R5, R4 ;  /* 0x0000000400057311 */ /* 0x002e64000030d100 */
[----:B-1----:R1:W-:Y:S01]  /*20b0*/  STG.E.U8 [R16.64], R5 ;  /* 0x0000000510007986 */ /* 0x0023e2000c101124 */
[----:B------:R-:W-:Y:S05]  /*20c0*/  BRA `(.L_x_20880) ;  /* 0x00000f1000007947 */ /* 0x000fea0003800000 */
.L_x_20878:
[----:B-1----:R-:W1:Y:S02]  /*20d0*/  F2I.S64.F64.TRUNC R4, R4 ;  /* 0x0000000400047311 */ /* 0x002e64000030d900 */
[----:B-1----:R-:W-:-:S05]  /*20e0*/  IMAD.MOV.U32 R3, RZ, RZ, R4 ;  /* 0x000000ffff037224 */ /* 0x002fca00078e0004 */
[----:B------:R1:W-:Y:S01]  /*20f0*/  STG.E.U8 [R16.64], R3 ;  /* 0x0000000310007986 */ /* 0x0003e2000c101124 */
[----:B------:R-:W-:Y:S05]  /*2100*/  BRA `(.L_x_20880) ;  /* 0x00000ed000007947 */ /* 0x000fea0003800000 */
.L_x_20877:
[----:B------:R-:W-:-:S13]  /*2110*/  ISETP.NE.AND P0, PT, R0, 0x2, PT ;  /* 0x000000020000780c */ /* 0x000fda0003f05270 */
[----:B------:R-:W-:Y:S05]  /*2120*/  @!P0 BRA `(.L_x_20881) ;  /* 0x000000a000008947 */ /* 0x000fea0003800000 */
[----:B------:R-:W-:-:S13]  /*2130*/  ISETP.NE.AND P0, PT, R0, 0x3, PT ;  /* 0x000000030000780c */ /* 0x000fda0003f05270 */
[----:B------:R-:W-:Y:S05]  /*2140*/  @!P0 BRA `(.L_x_20882) ;  /* 0x0000005000008947 */ /* 0x000fea0003800000 */
[----:B------:R-:W-:-:S13]  /*2150*/  ISETP.NE.AND P0, PT, R0, 0x4, PT ;  /* 0x000000040000780c */ /* 0x000fda0003f05270 */
[----:B------:R-:W-:Y:S05]  /*2160*/  @P0 BRA `(.L_x_20879) ;  /* 0x00000ce000000947 */ /* 0x000fea0003800000 */
[----:B-1----:R-:W1:Y:S02]  /*2170*/  F2I.S64.F64.TRUNC R4, R4 ;  /* 0x0000000400047311 */ /* 0x002e64000030d900 */
[----:B-1----:R1:W-:Y:S01]  /*2180*/  STG.E.64 [R16.64], R4 ;  /* 0x0000000410007986 */ /* 0x0023e2000c101b24 */
[----:B------:R-:W-:Y:S05]  /*2190*/  BRA `(.L_x_20880) ;  /* 0x00000e4000007947 */ /* 0x000fea0003800000 */
.L_x_20882:
[----:B-1----:R-:W1:Y:S02]  /*21a0*/  F2I.F64.TRUNC R5, R4 ;  /* 0x0000000400057311 */ /* 0x002e64000030d100 */
[----:B-1----:R1:W-:Y:S01]  /*21b0*/  STG.E [R16.64], R5 ;  /* 0x0000000510007986 */ /* 0x0023e2000c101924 */
[----:B------:R-:W-:Y:S05]  /*21c0*/  BRA `(.L_x_20880) ;  /* 0x00000e1000007947 */ /* 0x000fea0003800000 */
.L_x_20881:
[----:B-1----:R-:W1:Y:S02]  /*21d0*/  F2I.F64.TRUNC R5, R4 ;  /* 0x0000000400057311 */ /* 0x002e64000030d100 */
[----:B-1----:R1:W-:Y:S01]  /*21e0*/  STG.E.U16 [R16.64], R5 ;  /* 0x0000000510007986 */ /* 0x0023e2000c101524 */
[----:B------:R-:W-:Y:S05]  /*21f0*/  BRA `(.L_x_20880) ;  /* 0x00000de000007947 */ /* 0x000fea0003800000 */
.L_x_20876:
[----:B------:R-:W-:-:S13]  /*2200*/  ISETP.GT.AND P0, PT, R0, 0x6, PT ;  /* 0x000000060000780c */ /* 0x000fda0003f04270 */
[----:B------:R-:W-:Y:S05]  /*2210*/  @P0 BRA `(.L_x_20883) ;  /* 0x000000f000000947 */ /* 0x000fea0003800000 */
[----:B------:R-:W-:-:S13]  /*2220*/  ISETP.NE.AND P0, PT, R0, 0x5, PT ;  /* 0x000000050000780c */ /* 0x000fda0003f05270 */
[----:B------:R-:W-:Y:S05]  /*2230*/  @!P0 BRA `(.L_x_20884) ;  /* 0x0000007000008947 */ /* 0x000fea0003800000 */
[----:B------:R-:W-:-:S13]  /*2240*/  ISETP.NE.AND P0, PT, R0, 0x6, PT ;  /* 0x000000060000780c */ /* 0x000fda0003f05270 */
[----:B------:R-:W-:Y:S05]  /*2250*/  @P0 BRA `(.L_x_20879) ;  /* 0x00000bf000000947 */ /* 0x000fea0003800000 */
[----:B-1----:R-:W1:Y:S01]  /*2260*/  F2F.F32.F64 R3, R4 ;  /* 0x0000000400037310 */ /* 0x002e620000301000 */
[----:B------:R-:W1:-:S14]  /*2270*/  DSETP.GEU.AND P0, PT, |R4|, c[0x2][0x0], PT ;  /* 0x008000000400762a */ /* 0x000e5c0003f0e200 */
[----:B-1----:R-:W-:-:S05]  /*2280*/  @!P0 FMUL R3, R3, 1.175494350822287508e-38 ;  /* 0x0080000003038820 */ /* 0x002fca0000400000 */
[----:B------:R1:W-:Y:S01]  /*2290*/  STG.E [R16.64], R3 ;  /* 0x0000000310007986 */ /* 0x0003e2000c101924 */
[----:B------:R-:W-:Y:S05]  /*22a0*/  BRA `(.L_x_20880) ;  /* 0x00000d3000007947 */ /* 0x000fea0003800000 */
.L_x_20884:
[----:B-1----:R-:W1:Y:S01]  /*22b0*/  F2F.F32.F64 R0, R4 ;  /* 0x0000000400007310 */ /* 0x002e620000301000 */
[----:B------:R-:W1:-:S14]  /*22c0*/  DSETP.GEU.AND P0, PT, |R4|, c[0x2][0x0], PT ;  /* 0x008000000400762a */ /* 0x000e5c0003f0e200 */
[----:B-1----:R-:W-:-:S05]  /*22d0*/  @!P0 FMUL R0, R0, 1.175494350822287508e-38 ;  /* 0x0080000000008820 */ /* 0x002fca0000400000 */
[----:B------:R-:W-:-:S05]  /*22e0*/  F2FP.PACK_AB R0, RZ, R0 ;  /* 0x00000000ff00723e */ /* 0x000fca00000000ff */
[----:B------:R1:W-:Y:S01]  /*22f0*/  STG.E.U16 [R16.64], R0 ;  /* 0x0000000010007986 */ /* 0x0003e2000c101524 */
[----:B------:R-:W-:Y:S05]  /*2300*/  BRA `(.L_x_20880) ;  /* 0x00000cd000007947 */ /* 0x000fea0003800000 */
.L_x_20883:
[----:B------:R-:W-:-:S13]  /*2310*/  ISETP.NE.AND P0, PT, R0, 0x7, PT ;  /* 0x000000070000780c */ /* 0x000fda0003f05270 */
[----:B------:R-:W-:Y:S05]  /*2320*/  @!P0 BRA `(.L_x_20885) ;  /* 0x0000011000008947 */ /* 0x000fea0003800000 */
[----:B------:R-:W-:-:S13]  /*2330*/  ISETP.NE.AND P0, PT, R0, 0x8, PT ;  /* 0x000000080000780c */ /* 0x000fda0003f05270 */
[----:B------:R-:W-:Y:S05]  /*2340*/  @!P0 BRA `(.L_x_20886) ;  /* 0x0000008000008947 */ /* 0x000fea0003800000 */
[----:B------:R-:W-:-:S13]  /*2350*/  ISETP.NE.AND P0, PT, R0, 0x9, PT ;  /* 0x000000090000780c */ /* 0x000fda0003f05270 */
[----:B------:R-:W-:Y:S05]  /*2360*/  @P0 BRA `(.L_x_20879) ;  /* 0x00000ae000000947 */ /* 0x000fea0003800000 */
[----:B-1----:R-:W1:Y:S01]  /*2370*/  F2F.F32.F64 R2, R4 ;  /* 0x0000000400027310 */ /* 0x002e620000301000 */
[----:B------:R-:W1:Y:S01]  /*2380*/  DSETP.GEU.AND P0, PT, |R4|, c[0x2][0x0], PT ;  /* 0x008000000400762a */ /* 0x000e620003f0e200 */
[----:B------:R-:W-:-:S13]  /*2390*/  IMAD.MOV.U32 R3, RZ, RZ, RZ ;  /* 0x000000ffff037224 */ /* 0x000fda00078e00ff */
[----:B-1----:R-:W-:-:S05]  /*23a0*/  @!P0 FMUL R2, R2, 1.175494350822287508e-38 ;  /* 0x0080000002028820 */ /* 0x002fca0000400000 */
[----:B------:R1:W-:Y:S01]  /*23b0*/  STG.E.64 [R16.64], R2 ;  /* 0x0000000210007986 */ /* 0x0003e2000c101b24 */
[----:B------:R-:W-:Y:S05]  /*23c0*/  BRA `(.L_x_20880) ;  /* 0x00000c1000007947 */ /* 0x000fea0003800000 */
.L_x_20886:
[----:B-1----:R-:W1:Y:S01]  /*23d0*/  F2F.F32.F64 R0, R4 ;  /* 0x0000000400007310 */ /* 0x002e620000301000 */
[----:B------:R-:W1:-:S14]  /*23e0*/  DSETP.GEU.AND P0, PT, |R4|, c[0x2][0x0], PT ;  /* 0x008000000400762a */ /* 0x000e5c0003f0e200 */
[----:B-1----:R-:W-:-:S05]  /*23f0*/  @!P0 FMUL R0, R0, 1.175494350822287508e-38 ;  /* 0x0080000000008820 */ /* 0x002fca0000400000 */
[----:B------:R-:W-:-:S04]  /*2400*/  F2FP.PACK_AB R3, RZ, R0 ;  /* 0x00000000ff03723e */ /* 0x000fc800000000ff */
[----:B------:R-:W-:-:S05]  /*2410*/  PRMT R3, R3, 0x5410, RZ ;  /* 0x0000541003037816 */ /* 0x000fca00000000ff */
[----:B------:R1:W-:Y:S01]  /*2420*/  STG.E [R16.64], R3 ;  /* 0x0000000310007986 */ /* 0x0003e2000c101924 */
[----:B------:R-:W-:Y:S05]  /*2430*/  BRA `(.L_x_20880) ;  /* 0x00000ba000007947 */ /* 0x000fea0003800000 */
.L_x_20885:
[----:B-1----:R1:W-:Y:S01]  /*2440*/  STG.E.64 [R16.64], R4 ;  /* 0x0000000410007986 */ /* 0x0023e2000c101b24 */
[----:B------:R-:W-:Y:S05]  /*2450*/  BRA `(.L_x_20880) ;  /* 0x00000b8000007947 */ /* 0x000fea0003800000 */
.L_x_20875:
        /* <DEDUP_REMOVED lines=8> */
[----:B-1----:R-:W1:-:S06]  /*24e0*/  DSETP.NEU.AND P0, PT, R4, RZ, PT ;  /* 0x000000ff0400722a */ /* 0x002e4c0003f0d000 */
[----:B-1----:R-:W-:-:S05]  /*24f0*/  SEL R3, RZ, 0x1, !P0 ;  /* 0x00000001ff037807 */ /* 0x002fca0004000000 */
[----:B------:R1:W-:Y:S01]  /*2500*/  STG.E.U8 [R16.64], R3 ;  /* 0x0000000310007986 */ /* 0x0003e2000c101124 */
[----:B------:R-:W-:Y:S05]  /*2510*/  BRA `(.L_x_20880) ;  /* 0x00000ac000007947 */ /* 0x000fea0003800000 */
.L_x_20889:
[----:B0-----:R-:W-:-:S05]  /*2520*/  CS2R R6, SRZ ;  /* 0x0000000000067805 */ /* 0x001fca000001ff00 */
[----:B-1----:R0:W-:Y:S01]  /*2530*/  STG.E.128 [R16.64], R4 ;  /* 0x0000000410007986 */ /* 0x0021e2000c101d24 */
[----:B------:R-:W-:Y:S05]  /*2540*/  BRA `(.L_x_20880) ;  /* 0x00000a9000007947 */ /* 0x000fea0003800000 */
.L_x_20888:
[----:B------:R-:W-:-:S13]  /*2550*/  ISETP.NE.AND P0, PT, R0, 0xf, PT ;  /* 0x0000000f0000780c */ /* 0x000fda0003f05270 */
[----:B------:R-:W-:Y:S05]  /*2560*/  @!P0 BRA `(.L_x_20890) ;  /* 0x0000031000008947 */ /* 0x000fea0003800000 */
[----:B------:R-:W-:-:S13]  /*2570*/  ISETP.NE.AND P0, PT, R0, 0x17, PT ;  /* 0x000000170000780c */ /* 0x000fda0003f05270 */
[----:B------:R-:W-:Y:S05]  /*2580*/  @!P0 BRA `(.L_x_20891) ;  /* 0x0000017000008947 */ /* 0x000fea0003800000 */
[----:B------:R-:W-:-:S13]  /*2590*/  ISETP.NE.AND P0, PT, R0, 0x18, PT ;  /* 0x000000180000780c */ /* 0x000fda0003f05270 */
[----:B------:R-:W-:Y:S05]  /*25a0*/  @P0 BRA `(.L_x_20879) ;  /* 0x000008a000000947 */ /* 0x000fea0003800000 */
[----:B01----:R-:W0:Y:S01]  /*25b0*/  F2F.F32.F64 R7, R4 ;  /* 0x0000000400077310 */ /* 0x003e220000301000 */
        /* <DEDUP_REMOVED lines=16> */
.L_x_20893:
[----:B------:R-:W-:Y:S05]  /*26c0*/  BSYNC B0 ;  /* 0x0000000000007941 */ /* 0x000fea0003800000 */
.L_x_20892:
[----:B------:R-:W-:-:S05]  /*26d0*/  LOP3.LUT R3, R0, R3, RZ, 0xfc, !PT ;  /* 0x0000000300037212 */ /* 0x000fca00078efcff */
[----:B------:R0:W-:Y:S01]  /*26e0*/  STG.E.U8 [R16.64], R3 ;  /* 0x0000000310007986 */ /* 0x0001e2000c101124 */
[----:B------:R-:W-:Y:S05]  /*26f0*/  BRA `(.L_x_20880) ;  /* 0x000008e000007947 */ /* 0x000fea0003800000 */
.L_x_20891:
[----:B-1----:R-:W1:Y:S01]  /*2700*/  F2F.F32.F64 R3, R4 ;  /* 0x0000000400037310 */ /* 0x002e620000301000 */
[----:B------:R-:W1:Y:S01]  /*2710*/  DSETP.GEU.AND P0, PT, |R4|, c[0x2][0x0], PT ;  /* 0x008000000400762a */ /* 0x000e620003f0e200 */
[----:B------:R-:W-:-:S13]  /*2720*/  BSSY B0, `(.L_x_20894) ;  /* 0x0000010000007945 */ /* 0x000fda0003800000 */
[----:B-1----:R-:W-:-:S05]  /*2730*/  @!P0 FMUL R3, R3, 1.175494350822287508e-38 ;  /* 0x0080000003038820 */ /* 0x002fca0000400000 */
        /* <DEDUP_REMOVED lines=11> */
.L_x_20895:
[----:B------:R-:W-:Y:S01]  /*27f0*/  IMAD.MOV.U32 R0, RZ, RZ, 0x7f ;  /* 0x0000007fff007424 */ /* 0x000fe200078e00ff */
[----:B------:R-:W-:-:S04]  /*2800*/  ISETP.GT.U32.AND P0, PT, R2, 0x7f800000, PT ;  /* 0x7f8000000200780c */ /* 0x000fc80003f04070 */
[----:B------:R-:W-:-:S04]  /*2810*/  SEL R0, R0, 0x7c, P0 ;  /* 0x0000007c00007807 */ /* 0x000fc80000000000 */
.L_x_20896:
[----:B------:R-:W-:Y:S05]  /*2820*/  BSYNC B0 ;  /* 0x0000000000007941 */ /* 0x000fea0003800000 */
.L_x_20894:
[----:B------:R-:W-:-:S04]  /*2830*/  LOP3.LUT R2, R3, 0x80000000, RZ, 0xc0, !PT ;  /* 0x8000000003027812 */ /* 0x000fc800078ec0ff */
[----:B------:R-:W-:-:S04]  /*2840*/  SHF.R.U32.HI R3, RZ, 0x18, R2 ;  /* 0x00000018ff037819 */ /* 0x000fc80000011602 */
[----:B------:R-:W-:-:S05]  /*2850*/  LOP3.LUT R3, R0, R3, RZ, 0xfc, !PT ;  /* 0x0000000300037212 */ /* 0x000fca00078efcff */
[----:B------:R1:W-:Y:S01]  /*2860*/  STG.E.U8 [R16.64], R3 ;  /* 0x0000000310007986 */ /* 0x0003e2000c101124 */
[----:B------:R-:W-:Y:S05]  /*2870*/  BRA `(.L_x_20880) ;  /* 0x0000076000007947 */ /* 0x000fea0003800000 */
.L_x_20890:
[----:B-1----:R-:W1:Y:S01]  /*2880*/  F2F.F32.F64 R0, R4 ;  /* 0x0000000400007310 */ /* 0x002e620000301000 */
[----:B------:R-:W1:-:S14]  /*2890*/  DSETP.GEU.AND P0, PT, |R4|, c[0x2][0x0], PT ;  /* 0x008000000400762a */ /* 0x000e5c0003f0e200 */
[----:B-1----:R-:W-:-:S05]  /*28a0*/  @!P0 FMUL R0, R0, 1.175494350822287508e-38 ;  /* 0x0080000000008820 */ /* 0x002fca0000400000 */
[----:B------:R-:W-:-:S05]  /*28b0*/  F2FP.BF16.PACK_AB R0, RZ, R0 ;  /* 0x00000000ff00723e */ /* 0x000fca00000010ff */
[----:B------:R1:W-:Y:S01]  /*28c0*/  STG.E.U16 [R16.64], R0 ;  /* 0x0000000010007986 */ /* 0x0003e2000c101524 */
[----:B------:R-:W-:Y:S05]  /*28d0*/  BRA `(.L_x_20880) ;  /* 0x0000070000007947 */ /* 0x000fea0003800000 */
.L_x_20887:
        /* <DEDUP_REMOVED lines=8> */
[----:B-1----:R-:W1:Y:S02]  /*2960*/  F2I.U32.F64.TRUNC R5, R4 ;  /* 0x0000000400057311 */ /* 0x002e64000030d000 */
[----:B-1----:R1:W-:Y:S01]  /*2970*/  STG.E.U16 [R16.64], R5 ;  /* 0x0000000510007986 */ /* 0x0023e2000c101524 */
[----:B------:R-:W-:Y:S05]  /*2980*/  BRA `(.L_x_20880) ;  /* 0x0000065000007947 */ /* 0x000fea0003800000 */
.L_x_20899:
[----:B-1----:R-:W1:Y:S01]  /*2990*/  F2F.F32.F64 R3, R4 ;  /* 0x0000000400037310 */ /* 0x002e620000301000 */
[----:B------:R-:W1:Y:S01]  /*29a0*/  DSETP.GEU.AND P0, PT, |R4|, c[0x2][0x0], PT ;  /* 0x008000000400762a */ /* 0x000e620003f0e200 */
[----:B------:R-:W-:Y:S01]  /*29b0*/  BSSY B0, `(.L_x_20900) ;  /* 0x0000015000007945 */ /* 0x000fe20003800000 */
[----:B------:R-:W-:-:S12]  /*29c0*/  IMAD.MOV.U32 R8, RZ, RZ, 0x80 ;  /* 0x00000080ff087424 */ /* 0x000fd800078e00ff */
[----:B-1----:R-:W-:-:S05]  /*29d0*/  @!P0 FMUL R3, R3, 1.175494350822287508e-38 ;  /* 0x0080000003038820 */ /* 0x002fca0000400000 */
        /* <DEDUP_REMOVED lines=14> */
.L_x_20902:
[----:B------:R-:W-:-:S04]  /*2ac0*/  LOP3.LUT R2, R3, 0x80000000, RZ, 0xc0, !PT ;  /* 0x8000000003027812 */ /* 0x000fc800078ec0ff */
[----:B------:R-:W-:-:S04]  /*2ad0*/  SHF.R.U32.HI R3, RZ, 0x18, R2 ;  /* 0x00000018ff037819 */ /* 0x000fc80000011602 */
[----:B------:R-:W-:-:S04]  /*2ae0*/  LOP3.LUT R0, R0, R3, RZ, 0xfc, !PT ;  /* 0x0000000300007212 */ /* 0x000fc800078efcff */
[----:B------:R-:W-:Y:S02]  /*2af0*/  PRMT R8, R0, 0x7610, R8 ;  /* 0x0000761000087816 */ /* 0x000fe40000000008 */
.L_x_20901:
[----:B------:R-:W-:Y:S05]  /*2b00*/  BSYNC B0 ;  /* 0x0000000000007941 */ /* 0x000fea0003800000 */
.L_x_20900:
[----:B------:R1:W-:Y:S01]  /*2b10*/  STG.E.U8 [R16.64], R8 ;  /* 0x0000000810007986 */ /* 0x0003e2000c101124 */
[----:B------:R-:W-:Y:S05]  /*2b20*/  BRA `(.L_x_20880) ;  /* 0x000004b000007947 */ /* 0x000fea0003800000 */
.L_x_20898:
        /* <DEDUP_REMOVED lines=19> */
.L_x_20905:
[----:B------:R-:W-:-:S04]  /*2c60*/  LOP3.LUT R2, R3, 0x80000000, RZ, 0xc0, !PT ;  /* 0x8000000003027812 */ /* 0x000fc800078ec0ff */
[----:B------:R-:W-:-:S04]  /*2c70*/  SHF.R.U32.HI R3, RZ, 0x18, R2 ;  /* 0x00000018ff037819 */ /* 0x000fc80000011602 */
[----:B------:R-:W-:-:S04]  /*2c80*/  LOP3.LUT R0, R0, R3, RZ, 0xfc, !PT ;  /* 0x0000000300007212 */ /* 0x000fc800078efcff */
[----:B------:R-:W-:Y:S02]  /*2c90*/  PRMT R8, R0, 0x7610, R8 ;  /* 0x0000761000087816 */ /* 0x000fe40000000008 */
.L_x_20904:
[----:B------:R-:W-:Y:S05]  /*2ca0*/  BSYNC B0 ;  /* 0x0000000000007941 */ /* 0x000fea0003800000 */
.L_x_20903:
[----:B------:R1:W-:Y:S01]  /*2cb0*/  STG.E.U8 [R16.64], R8 ;  /* 0x0000000810007986 */ /* 0x0003e2000c101124 */
[----:B------:R-:W-:Y:S05]  /*2cc0*/  BRA `(.L_x_20880) ;  /* 0x0000031000007947 */ /* 0x000fea0003800000 */
.L_x_20897:
[----:B------:R-:W-:-:S13]  /*2cd0*/  ISETP.NE.AND P0, PT, R0, 0x1c, PT ;  /* 0x0000001c0000780c */ /* 0x000fda0003f05270 */
[----:B------:R-:W-:Y:S05]  /*2ce0*/  @!P0 BRA `(.L_x_20906) ;  /* 0x000002d000008947 */ /* 0x000fea0003800000 */
[----:B------:R-:W-:-:S13]  /*2cf0*/  ISETP.NE.AND P0, PT, R0, 0x1d, PT ;  /* 0x0000001d0000780c */ /* 0x000fda0003f05270 */
[----:B------:R-:W-:Y:S05]  /*2d00*/  @!P0 BRA `(.L_x_20907) ;  /* 0x0000028000008947 */ /* 0x000fea0003800000 */
[----:B------:R-:W-:-:S13]  /*2d10*/  ISETP.NE.AND P0, PT, R0, 0x2c, PT ;  /* 0x0000002c0000780c */ /* 0x000fda0003f05270 */
[----:B------:R-:W-:Y:S05]  /*2d20*/  @P0 BRA `(.L_x_20879) ;  /* 0x0000012000000947 */ /* 0x000fea0003800000 */
[----:B01----:R-:W0:Y:S01]  /*2d30*/  F2F.F32.F64 R6, R4 ;  /* 0x0000000400067310 */ /* 0x003e220000301000 */
        /* <DEDUP_REMOVED lines=17> */
.L_x_20879:
[----:B------:R-:W-:Y:S01]  /*2e50*/  MOV R2, 0x1c0 ;  /* 0x000001c000027802 */ /* 0x000fe20000000f00 */
[----:B-1----:R-:W-:Y:S02]  /*2e60*/  IMAD.MOV.U32 R4, RZ, RZ, c[0x4][0x1a0] ;  /* 0x01006800ff047624 */ /* 0x002fe400078e00ff */
[----:B------:R-:W-:Y:S02]  /*2e70*/  IMAD.MOV.U32 R5, RZ, RZ, c[0x4][0x1a4] ;  /* 0x01006900ff057624 */ /* 0x000fe400078e00ff */
[----:B0-----:R-:W-:Y:S01]  /*2e80*/  IMAD.MOV.U32 R6, RZ, RZ, c[0x4][0x1a8] ;  /* 0x01006a00ff067624 */ /* 0x001fe200078e00ff */
        /* <DEDUP_REMOVED lines=16> */
.L_x_20907:
[----:B-1----:R-:W1:Y:S02]  /*2f90*/  F2I.U64.F64.TRUNC R4, R4 ;  /* 0x0000000400047311 */ /* 0x002e64000030d800 */
[----:B-1----:R1:W-:Y:S01]  /*2fa0*/  STG.E.64 [R16.64], R4 ;  /* 0x0000000410007986 */ /* 0x0023e2000c101b24 */
[----:B------:R-:W-:Y:S05]  /*2fb0*/  BRA `(.L_x_20880) ;  /* 0x0000002000007947 */ /* 0x000fea0003800000 */
.L_x_20906:
[----:B-1----:R-:W1:Y:S02]  /*2fc0*/  F2I.U32.F64.TRUNC R5, R4 ;  /* 0x0000000400057311 */ /* 0x002e64000030d000 */
[----:B-1----:R1:W-:Y:S02]  /*2fd0*/  STG.E [R16.64], R5 ;  /* 0x0000000510007986 */ /* 0x0023e4000c101924 */
.L_x_20880:
[----:B------:R-:W-:-:S05]  /*2fe0*/  IMAD R18, R18, 0x200, R23 ;  /* 0x0000020012127824 */ /* 0x000fca00078e0217 */
[----:B------:R-:W-:Y:S02]  /*2ff0*/  IADD3 R19, R18, 0x80, RZ ;  /* 0x0000008012137810 */ /* 0x000fe40007ffe0ff */
.L_x_20839:
[----:B------:R-:W-:Y:S05]  /*3000*/  BSYNC B6 ;  /* 0x0000000000067941 */ /* 0x000fea0003800000 */
.L_x_20838:
[----:B------:R-:W-:Y:S01]  /*3010*/  ISETP.GE.AND P0, PT, R19, c[0x0][0x160], PT ;  /* 0x0000580013007a0c */ /* 0x000fe20003f06270 */
[----:B------:R-:W-:-:S12]  /*3020*/  BSSY B6, `(.L_x_20908) ;  /* 0x00005ee000067945 */ /* 0x000fd80003800000 */
[----:B------:R-:W-:Y:S05]  /*3030*/  @P0 BRA `(.L_x_20909) ;  /* 0x00005ec000000947 */ /* 0x000fea0003800000 */
[----:B------:R-:W-:Y:S01]  /*3040*/  ISETP.NE.AND P0, PT, RZ, c[0x0][0x168], PT ;  /* 0x00005a00ff007a0c */ /* 0x000fe20003f05270 */
[----:B-1----:R-:W-:Y:S02]  /*3050*/  IMAD.MOV.U32 R0, RZ, RZ, RZ ;  /* 0x000000ffff007224 */ /* 0x002fe400078e00ff */
        /* <DEDUP_REMOVED lines=226> */
.L_x_20910:
        /* <DEDUP_REMOVED lines=19> */
.L_x_20914:
[----:B------:R-:W2:Y:S02]  /*3fb0*/  LDG.E.U8 R2, [R2.64] ;  /* 0x0000002402027981 */ /* 0x000ea4000c1e1100 */
[----:B--2---:R0:W1:Y:S01]  /*3fc0*/  I2F.F64.U16 R10, R2 ;  /* 0x00000002000a7312 */ /* 0x0040620000101800 */
[----:B------:R-:W-:Y:S05]  /*3fd0*/  BRA `(.L_x_20916) ;  /* 0x00000df000007947 */ /* 0x000fea0003800000 */
.L_x_20913:
        /* <DEDUP_REMOVED lines=9> */
.L_x_20918:
[----:B------:R-:W2:Y:S02]  /*4070*/  LDG.E R2, [R2.64] ;  /* 0x0000002402027981 */ /* 0x000ea4000c1e1900 */
[----:B--2---:R0:W1:Y:S01]  /*4080*/  I2F.F64 R10, R2 ;  /* 0x00000002000a7312 */ /* 0x0040620000201c00 */
[----:B------:R-:W-:Y:S05]  /*4090*/  BRA `(.L_x_20916) ;  /* 0x00000d3000007947 */ /* 0x000fea0003800000 */
.L_x_20917:
[----:B------:R-:W2:Y:S02]  /*40a0*/  LDG.E.U16 R2, [R2.64] ;  /* 0x0000002402027981 */ /* 0x000ea4000c1e1500 */
[----:B--2---:R0:W1:Y:S01]  /*40b0*/  I2F.F64.S16 R10, R2 ;  /* 0x00000002000a7312 */ /* 0x0040620000101c00 */
[----:B------:R-:W-:Y:S05]  /*40c0*/  BRA `(.L_x_20916) ;  /* 0x00000d0000007947 */ /* 0x000fea0003800000 */
.L_x_20912:
        /* <DEDUP_REMOVED lines=10> */
.L_x_20920:
[----:B------:R-:W2:Y:S02]  /*4170*/  LDG.E.U16 R0, [R2.64] ;  /* 0x0000002402007981 */ /* 0x000ea4000c1e1500 */
[----:B--2---:R-:W-:-:S05]  /*4180*/  HADD2.F32 R0, -RZ, R0.H0_H0 ;  /* 0x20000000ff007230 */ /* 0x004fca0000004100 */
[----:B------:R-:W-:-:S04]  /*4190*/  FMUL.FTZ R0, R0, 1 ;  /* 0x3f80000000007820 */ /* 0x000fc80000410000 */
[----:B------:R0:W1:Y:S01]  /*41a0*/  F2F.F64.F32 R10, R0 ;  /* 0x00000000000a7310 */ /* 0x0000620000201800 */
[----:B------:R-:W-:Y:S05]  /*41b0*/  BRA `(.L_x_20916) ;  /* 0x00000c1000007947 */ /* 0x000fea0003800000 */
.L_x_20919:
        /* <DEDUP_REMOVED lines=10> */
.L_x_20922:
[----:B------:R-:W2:Y:S02]  /*4260*/  LDG.E.U16 R2, [R2.64] ;  /* 0x0000002402027981 */ /* 0x000ea4000c1e1500 */
[----:B--2---:R-:W-:-:S05]  /*4270*/  HADD2.F32 R0, -RZ, R2.H0_H0 ;  /* 0x20000002ff007230 */ /* 0x004fca0000004100 */
[----:B------:R-:W-:-:S04]  /*4280*/  FMUL.FTZ R0, R0, 1 ;  /* 0x3f80000000007820 */ /* 0x000fc80000410000 */
[----:B------:R0:W1:Y:S01]  /*4290*/  F2F.F64.F32 R10, R0 ;  /* 0x00000000000a7310 */ /* 0x0000620000201800 */
[----:B------:R-:W-:Y:S05]  /*42a0*/  BRA `(.L_x_20916) ;  /* 0x00000b2000007947 */ /* 0x000fea0003800000 */
.L_x_20921:
[----:B------:R0:W5:Y:S01]  /*42b0*/  LDG.E.64 R10, [R2.64] ;  /* 0x00000024020a7981 */ /* 0x000162000c1e1b00 */
[----:B------:R-:W-:Y:S05]  /*42c0*/  BRA `(.L_x_20916) ;  /* 0x00000b0000007947 */ /* 0x000fea0003800000 */
.L_x_20911:
        /* <DEDUP_REMOVED lines=13> */
.L_x_20925:
[----:B------:R0:W5:Y:S01]  /*43a0*/  LDG.E.64 R10, [R2.64] ;  /* 0x00000024020a7981 */ /* 0x000162000c1e1b00 */
[----:B------:R-:W-:Y:S05]  /*43b0*/  BRA `(.L_x_20916) ;  /* 0x00000a1000007947 */ /* 0x000fea0003800000 */
.L_x_20924:
        /* <DEDUP_REMOVED lines=28> */
.L_x_20927:
        /* <DEDUP_REMOVED lines=12> */
[----:B------:R-:W-:-:S04]  /*4640*/  FMUL.FTZ R4, R4, 1 ;  /* 0x3f80000004047820 */ /* 0x000fc80000410000 */
[----:B------:R0:W1:Y:S01]  /*4650*/  F2F.F64.F32 R10, R4 ;  /* 0x00000004000a7310 */ /* 0x0000620000201800 */
[----:B------:R-:W-:Y:S05]  /*4660*/  BRA `(.L_x_20916) ;  /* 0x0000076000007947 */ /* 0x000fea0003800000 */
.L_x_20926:
[----:B------:R-:W2:Y:S02]  /*4670*/  LDG.E.U16 R0, [R2.64] ;  /* 0x0000002402007981 */ /* 0x000ea4000c1e1500 */
[----:B--2---:R-:W-:-:S05]  /*4680*/  PRMT R0, RZ, 0x5410, R0 ;  /* 0x00005410ff007816 */ /* 0x004fca0000000000 */
[----:B------:R-:W-:-:S04]  /*4690*/  FMUL.FTZ R0, R0, 1 ;  /* 0x3f80000000007820 */ /* 0x000fc80000410000 */
[----:B------:R0:W1:Y:S01]  /*46a0*/  F2F.F64.F32 R10, R0 ;  /* 0x00000000000a7310 */ /* 0x0000620000201800 */
[----:B------:R-:W-:Y:S05]  /*46b0*/  BRA `(.L_x_20916) ;  /* 0x0000071000007947 */ /* 0x000fea0003800000 */
.L_x_20923:
        /* <DEDUP_REMOVED lines=11> */
.L_x_20930:
        /* <DEDUP_REMOVED lines=21> */
.L_x_20934:
[----:B------:R-:W-:Y:S05]  /*48c0*/  BSYNC B1 ;  /* 0x0000000000017941 */ /* 0x000fea0003800000 */
.L_x_20933:
[----:B------:R-:W-:Y:S01]  /*48d0*/  LEA R3, R0, 0x3b800000, 0x17 ;  /* 0x3b80000000037811 */ /* 0x000fe200078eb8ff */
[----:B------:R-:W-:-:S05]  /*48e0*/  IMAD.SHL.U32 R0, R2, 0x100000, RZ ;  /* 0x0010000002007824 */ /* 0x000fca00078e00ff */
[----:B------:R-:W-:Y:S02]  /*48f0*/  LOP3.LUT R0, R3, R0, R4, 0xfe, !PT ;  /* 0x0000000003007212 */ /* 0x000fe400078efe04 */
.L_x_20932:
[----:B------:R-:W-:Y:S05]  /*4900*/  BSYNC B0 ;  /* 0x0000000000007941 */ /* 0x000fea0003800000 */
.L_x_20931:
[----:B------:R-:W-:-:S04]  /*4910*/  FMUL.FTZ R0, R0, 1 ;  /* 0x3f80000000007820 */ /* 0x000fc80000410000 */
[----:B------:R0:W1:Y:S01]  /*4920*/  F2F.F64.F32 R10, R0 ;  /* 0x00000000000a7310 */ /* 0x0000620000201800 */
[----:B------:R-:W-:Y:S05]  /*4930*/  BRA `(.L_x_20916) ;  /* 0x0000049000007947 */ /* 0x000fea0003800000 */
.L_x_20929:
        /* <DEDUP_REMOVED lines=21> */
.L_x_20938:
[----:B------:R-:W-:Y:S05]  /*4a90*/  BSYNC B1 ;  /* 0x0000000000017941 */ /* 0x000fea0003800000 */
.L_x_20937:
[----:B------:R-:W-:Y:S01]  /*4aa0*/  LEA R3, R0, 0x37800000, 0x17 ;  /* 0x3780000000037811 */ /* 0x000fe200078eb8ff */
[----:B------:R-:W-:-:S05]  /*4ab0*/  IMAD.SHL.U32 R0, R2, 0x200000, RZ ;  /* 0x0020000002007824 */ /* 0x000fca00078e00ff */
[----:B------:R-:W-:Y:S02]  /*4ac0*/  LOP3.LUT R0, R3, R0, R4, 0xfe, !PT ;  /* 0x0000000003007212 */ /* 0x000fe400078efe04 */
.L_x_20936:
[----:B------:R-:W-:Y:S05]  /*4ad0*/  BSYNC B0 ;  /* 0x0000000000007941 */ /* 0x000fea0003800000 */
.L_x_20935:
[----:B------:R-:W-:-:S04]  /*4ae0*/  FMUL.FTZ R0, R0, 1 ;  /* 0x3f80000000007820 */ /* 0x000fc80000410000 */
[----:B------:R0:W1:Y:S01]  /*4af0*/  F2F.F64.F32 R10, R0 ;  /* 0x00000000000a7310 */ /* 0x0000620000201800 */
[----:B------:R-:W-:Y:S05]  /*4b00*/  BRA `(.L_x_20916) ;  /* 0x000002c000007947 */ /* 0x000fea0003800000 */
.L_x_20928:
        /* <DEDUP_REMOVED lines=14> */
.L_x_20942:
[----:B------:R-:W-:Y:S05]  /*4bf0*/  BSYNC B0 ;  /* 0x0000000000007941 */ /* 0x000fea0003800000 */
.L_x_20941:
[----:B------:R-:W-:-:S04]  /*4c00*/  FMUL.FTZ R0, R0, 1 ;  /* 0x3f80000000007820 */ /* 0x000fc80000410000 */
[----:B------:R0:W1:Y:S01]  /*4c10*/  F2F.F64.F32 R10, R0 ;  /* 0x00000000000a7310 */ /* 0x0000620000201800 */
[----:B------:R-:W-:Y:S05]  /*4c20*/  BRA `(.L_x_20916) ;  /* 0x000001a000007947 */ /* 0x000fea0003800000 */
.L_x_20915:
        /* <DEDUP_REMOVED lines=21> */
.L_x_20940:
[----:B------:R-:W2:Y:S02]  /*4d80*/  LDG.E.64 R10, [R2.64] ;  /* 0x00000024020a7981 */ /* 0x000ea4000c1e1b00 */
[----:B--2---:R-:W0:Y:S01]  /*4d90*/  I2F.F64.U64 R10, R10 ;  /* 0x0000000a000a7312 */ /* 0x004e220000301800 */
[----:B------:R-:W-:Y:S05]  /*4da0*/  BRA `(.L_x_20916) ;  /* 0x0000002000007947 */ /* 0x000fea0003800000 */
.L_x_20939:
[----:B------:R-:W2:Y:S02]  /*4db0*/  LDG.E R2, [R2.64] ;  /* 0x0000002402027981 */ /* 0x000ea4000c1e1900 */
[----:B--2---:R0:W1:Y:S02]  /*4dc0*/  I2F.F64.U32 R10, R2 ;  /* 0x00000002000a7312 */ /* 0x0040640000201800 */
.L_x_20916:
        /* <DEDUP_REMOVED lines=19> */
[----:B------:R-:W-:Y:S01]  /*4f00*/  IMAD.MOV.U32 R10, RZ, RZ, R8 ;  /* 0x000000ffff0a7224 */ /* 0x000fe200078e0008 */
[----:B------:R-:W-:Y:S01]  /*4f10*/  MOV R8, 0x4f70 ;  /* 0x00004f7000087802 */ /* 0x000fe20000000f00 */
[----:B------:R-:W-:Y:S02]  /*4f20*/  IMAD.MOV.U32 R0, RZ, RZ, R12 ;  /* 0x000000ffff007224 */ /* 0x000fe400078e000c */
[----:B-1----:R-:W-:Y:S02]  /*4f30*/  IMAD.MOV.U32 R4, RZ, RZ, R14 ;  /* 0x000000ffff047224 */ /* 0x002fe400078e000e */
[----:B------:R-:W-:-:S02]  /*4f40*/  IMAD.MOV.U32 R5, RZ, RZ, R15 ;  /* 0x000000ffff057224 */ /* 0x000fc400078e000f */
[----:B------:R-:W-:Y:S02]  /*4f50*/  IMAD.MOV.U32 R11, RZ, RZ, R7 ;  /* 0x000000ffff0b7224 */ /* 0x000fe400078e0007 */
[----:B------:R-:W-:Y:S05]  /*4f60*/  CALL.REL.NOINC `($__internal_0_$__cuda_sm20_dsqrt_rn_f64_mediumpath_v1) ;  /* 0x00006f3000007944 */ /* 0x000fea0003c00000 */
.L_x_20944:
[----:B------:R-:W-:Y:S05]  /*4f70*/  BSYNC B0 ;  /* 0x0000000000007941 */ /* 0x000fea0003800000 */
.L_x_20943:
[----:B0-----:R-:W0:Y:S02]  /*4f80*/  LDC.U8 R2, c[0x0][0x371] ;  /* 0x0000dc40ff027b82 */ /* 0x001e240000000000 */
        /* <DEDUP_REMOVED lines=11> */
[----:B-1----:R-:W0:Y:S02]  /*5040*/  F2I.F64.TRUNC R5, R4 ;  /* 0x0000000400057311 */ /* 0x002e24000030d100 */
[----:B0-----:R0:W-:Y:S01]  /*5050*/  STG.E.U8 [R16.64], R5 ;  /* 0x0000000510007986 */ /* 0x0011e2000c101124 */
[----:B------:R-:W-:Y:S05]  /*5060*/  BRA `(.L_x_20950) ;  /* 0x00000f1000007947 */ /* 0x000fea0003800000 */
.L_x_20948:
[----:B-1----:R-:W0:Y:S02]  /*5070*/  F2I.S64.F64.TRUNC R4, R4 ;  /* 0x0000000400047311 */ /* 0x002e24000030d900 */
[----:B0-----:R-:W-:-:S05]  /*5080*/  IMAD.MOV.U32 R3, RZ, RZ, R4 ;  /* 0x000000ffff037224 */ /* 0x001fca00078e0004 */
[----:B------:R0:W-:Y:S01]  /*5090*/  STG.E.U8 [R16.64], R3 ;  /* 0x0000000310007986 */ /* 0x0001e2000c101124 */
[----:B------:R-:W-:Y:S05]  /*50a0*/  BRA `(.L_x_20950) ;  /* 0x00000ed000007947 */ /* 0x000fea0003800000 */
.L_x_20947:
[----:B------:R-:W-:-:S13]  /*50b0*/  ISETP.NE.AND P0, PT, R0, 0x2, PT ;  /* 0x000000020000780c */ /* 0x000fda0003f05270 */
[----:B------:R-:W-:Y:S05]  /*50c0*/  @!P0 BRA `(.L_x_20951) ;  /* 0x000000a000008947 */ /* 0x000fea0003800000 */
[----:B------:R-:W-:-:S13]  /*50d0*/  ISETP.NE.AND P0, PT, R0, 0x3, PT ;  /* 0x000000030000780c */ /* 0x000fda0003f05270 */
[----:B------:R-:W-:Y:S05]  /*50e0*/  @!P0 BRA `(.L_x_20952) ;  /* 0x0000005000008947 */ /* 0x000fea0003800000 */
[----:B------:R-:W-:-:S13]  /*50f0*/  ISETP.NE.AND P0, PT, R0, 0x4, PT ;  /* 0x000000040000780c */ /* 0x000fda0003f05270 */
[----:B------:R-:W-:Y:S05]  /*5100*/  @P0 BRA `(.L_x_20949) ;  /* 0x00000ce000000947 */ /* 0x000fea0003800000 */
[----:B-1----:R-:W0:Y:S02]  /*5110*/  F2I.S64.F64.TRUNC R4, R4 ;  /* 0x0000000400047311 */ /* 0x002e24000030d900 */
[----:B0-----:R0:W-:Y:S01]  /*5120*/  STG.E.64 [R16.64], R4 ;  /* 0x0000000410007986 */ /* 0x0011e2000c101b24 */
[----:B------:R-:W-:Y:S05]  /*5130*/  BRA `(.L_x_20950) ;  /* 0x00000e4000007947 */ /* 0x000fea0003800000 */
.L_x_20952:
[----:B-1----:R-:W0:Y:S02]  /*5140*/  F2I.F64.TRUNC R5, R4 ;  /* 0x0000000400057311 */ /* 0x002e24000030d100 */
[----:B0-----:R0:W-:Y:S01]  /*5150*/  STG.E [R16.64], R5 ;  /* 0x0000000510007986 */ /* 0x0011e2000c101924 */
[----:B------:R-:W-:Y:S05]  /*5160*/  BRA `(.L_x_20950) ;  /* 0x00000e1000007947 */ /* 0x000fea0003800000 */
.L_x_20951:
[----:B-1----:R-:W0:Y:S02]  /*5170*/  F2I.F64.TRUNC R5, R4 ;  /* 0x0000000400057311 */ /* 0x002e24000030d100 */
[----:B0-----:R0:W-:Y:S01]  /*5180*/  STG.E.U16 [R16.64], R5 ;  /* 0x0000000510007986 */ /* 0x0011e2000c101524 */
[----:B------:R-:W-:Y:S05]  /*5190*/  BRA `(.L_x_20950) ;  /* 0x00000de000007947 */ /* 0x000fea0003800000 */
.L_x_20946:
[----:B------:R-:W-:-:S13]  /*51a0*/  ISETP.GT.AND P0, PT, R0, 0x6, PT ;  /* 0x000000060000780c */ /* 0x000fda0003f04270 */
[----:B------:R-:W-:Y:S05]  /*51b0*/  @P0 BRA `(.L_x_20953) ;  /* 0x000000f000000947 */ /* 0x000fea0003800000 */
[----:B------:R-:W-:-:S13]  /*51c0*/  ISETP.NE.AND P0, PT, R0, 0x5, PT ;  /* 0x000000050000780c */ /* 0x000fda0003f05270 */
[----:B------:R-:W-:Y:S05]  /*51d0*/  @!P0 BRA `(.L_x_20954) ;  /* 0x0000007000008947 */ /* 0x000fea0003800000 */
[----:B------:R-:W-:-:S13]  /*51e0*/  ISETP.NE.AND P0, PT, R0, 0x6, PT ;  /* 0x000000060000780c */ /* 0x000fda0003f05270 */
[----:B------:R-:W-:Y:S05]  /*51f0*/  @P0 BRA `(.L_x_20949) ;  /* 0x00000bf000000947 */ /* 0x000fea0003800000 */
[----:B-1----:R-:W0:Y:S01]  /*5200*/  F2F.F32.F64 R3, R4 ;  /* 0x0000000400037310 */ /* 0x002e220000301000 */
[----:B------:R-:W0:-:S14]  /*5210*/  DSETP.GEU.AND P0, PT, |R4|, c[0x2][0x0], PT ;  /* 0x008000000400762a */ /* 0x000e1c0003f0e200 */
[----:B0-----:R-:W-:-:S05]  /*5220*/  @!P0 FMUL R3, R3, 1.175494350822287508e-38 ;  /* 0x0080000003038820 */ /* 0x001fca0000400000 */
[----:B------:R0:W-:Y:S01]  /*5230*/  STG.E [R16.64], R3 ;  /* 0x0000000310007986 */ /* 0x0001e2000c101924 */
[----:B------:R-:W-:Y:S05]  /*5240*/  BRA `(.L_x_20950) ;  /* 0x00000d3000007947 */ /* 0x000fea0003800000 */
.L_x_20954:
[----:B-1----:R-:W0:Y:S01]  /*5250*/  F2F.F32.F64 R0, R4 ;  /* 0x0000000400007310 */ /* 0x002e220000301000 */
[----:B------:R-:W0:-:S14]  /*5260*/  DSETP.GEU.AND P0, PT, |R4|, c[0x2][0x0], PT ;  /* 0x008000000400762a */ /* 0x000e1c0003f0e200 */
[----:B0-----:R-:W-:-:S05]  /*5270*/  @!P0 FMUL R0, R0, 1.175494350822287508e-38 ;  /* 0x0080000000008820 */ /* 0x001fca0000400000 */
[----:B------:R-:W-:-:S05]  /*5280*/  F2FP.PACK_AB R0, RZ, R0 ;  /* 0x00000000ff00723e */ /* 0x000fca00000000ff */
[----:B------:R0:W-:Y:S01]  /*5290*/  STG.E.U16 [R16.64], R0 ;  /* 0x0000000010007986 */ /* 0x0001e2000c101524 */
[----:B------:R-:W-:Y:S05]  /*52a0*/  BRA `(.L_x_20950) ;  /* 0x00000cd000007947 */ /* 0x000fea0003800000 */
.L_x_20953:
[----:B------:R-:W-:-:S13]  /*52b0*/  ISETP.NE.AND P0, PT, R0, 0x7, PT ;  /* 0x000000070000780c */ /* 0x000fda0003f05270 */
[----:B------:R-:W-:Y:S05]  /*52c0*/  @!P0 BRA `(.L_x_20955) ;  /* 0x0000011000008947 */ /* 0x000fea0003800000 */
[----:B------:R-:W-:-:S13]  /*52d0*/  ISETP.NE.AND P0, PT, R0, 0x8, PT ;  /* 0x000000080000780c */ /* 0x000fda0003f05270 */
[----:B------:R-:W-:Y:S05]  /*52e0*/  @!P0 BRA `(.L_x_20956) ;  /* 0x0000008000008947 */ /* 0x000fea0003800000 */
[----:B------:R-:W-:-:S13]  /*52f0*/  ISETP.NE.AND P0, PT, R0, 0x9, PT ;  /* 0x000000090000780c */ /* 0x000fda0003f05270 */
[----:B------:R-:W-:Y:S05]  /*5300*/  @P0 BRA `(.L_x_20949) ;  /* 0x00000ae000000947 */ /* 0x000fea0003800000 */
[----:B-1----:R-:W0:Y:S01]  /*5310*/  F2F.F32.F64 R2, R4 ;  /* 0x0000000400027310 */ /* 0x002e220000301000 */
[----:B------:R-:W0:Y:S01]  /*5320*/  DSETP.GEU.AND P0, PT, |R4|, c[0x2][0x0], PT ;  /* 0x008000000400762a */ /* 0x000e220003f0e200 */
[----:B------:R-:W-:-:S13]  /*5330*/  IMAD.MOV.U32 R3, RZ, RZ, RZ ;  /* 0x000000ffff037224 */ /* 0x000fda00078e00ff */
[----:B0-----:R-:W-:-:S05]  /*5340*/  @!P0 FMUL R2, R2, 1.175494350822287508e-38 ;  /* 0x0080000002028820 */ /* 0x001fca0000400000 */
[----:B------:R0:W-:Y:S01]  /*5350*/  STG.E.64 [R16.64], R2 ;  /* 0x0000000210007986 */ /* 0x0001e2000c101b24 */
[----:B------:R-:W-:Y:S05]  /*5360*/  BRA `(.L_x_20950) ;  /* 0x00000c1000007947 */ /* 0x000fea0003800000 */
.L_x_20956:
[----:B-1----:R-:W0:Y:S01]  /*5370*/  F2F.F32.F64 R0, R4 ;  /* 0x0000000400007310 */ /* 0x002e220000301000 */
[----:B------:R-:W0:-:S14]  /*5380*/  DSETP.GEU.AND P0, PT, |R4|, c[0x2][0x0], PT ;  /* 0x008000000400762a */ /* 0x000e1c0003f0e200 */
[----:B0-----:R-:W-:-:S05]  /*5390*/  @!P0 FMUL R0, R0, 1.175494350822287508e-38 ;  /* 0x0080000000008820 */ /* 0x001fca0000400000 */
[----:B------:R-:W-:-:S04]  /*53a0*/  F2FP.PACK_AB R3, RZ, R0 ;  /* 0x00000000ff03723e */ /* 0x000fc800000000ff */
[----:B------:R-:W-:-:S05]  /*53b0*/  PRMT R3, R3, 0x5410, RZ ;  /* 0x0000541003037816 */ /* 0x000fca00000000ff */
[----:B------:R0:W-:Y:S01]  /*53c0*/  STG.E [R16.64], R3 ;  /* 0x0000000310007986 */ /* 0x0001e2000c101924 */
[----:B------:R-:W-:Y:S05]  /*53d0*/  BRA `(.L_x_20950) ;  /* 0x00000ba000007947 */ /* 0x000fea0003800000 */
.L_x_20955:
[----:B-1----:R0:W-:Y:S01]  /*53e0*/  STG.E.64 [R16.64], R4 ;  /* 0x0000000410007986 */ /* 0x0021e2000c101b24 */
[----:B------:R-:W-:Y:S05]  /*53f0*/  BRA `(.L_x_20950) ;  /* 0x00000b8000007947 */ /* 0x000fea0003800000 */
.L_x_20945:
        /* <DEDUP_REMOVED lines=8> */
[----:B-1----:R-:W0:-:S06]  /*5480*/  DSETP.NEU.AND P0, PT, R4, RZ, PT ;  /* 0x000000ff0400722a */ /* 0x002e0c0003f0d000 */
[----:B0-----:R-:W-:-:S05]  /*5490*/  SEL R3, RZ, 0x1, !P0 ;  /* 0x00000001ff037807 */ /* 0x001fca0004000000 */
[----:B------:R0:W-:Y:S01]  /*54a0*/  STG.E.U8 [R16.64], R3 ;  /* 0x0000000310007986 */ /* 0x0001e2000c101124 */
[----:B------:R-:W-:Y:S05]  /*54b0*/  BRA `(.L_x_20950) ;  /* 0x00000ac000007947 */ /* 0x000fea0003800000 */
.L_x_20959:
[----:B------:R-:W-:-:S05]  /*54c0*/  CS2R R6, SRZ ;  /* 0x0000000000067805 */ /* 0x000fca000001ff00 */
[----:B-1----:R0:W-:Y:S01]  /*54d0*/  STG.E.128 [R16.64], R4 ;  /* 0x0000000410007986 */ /* 0x0021e2000c101d24 */
[----:B------:R-:W-:Y:S05]  /*54e0*/  BRA `(.L_x_20950) ;  /* 0x00000a9000007947 */ /* 0x000fea0003800000 */
.L_x_20958:
        /* <DEDUP_REMOVED lines=23> */
.L_x_20963:
[----:B------:R-:W-:Y:S05]  /*5660*/  BSYNC B0 ;  /* 0x0000000000007941 */ /* 0x000fea0003800000 */
.L_x_20962:
[----:B------:R-:W-:-:S05]  /*5670*/  LOP3.LUT R3, R0, R3, RZ, 0xfc, !PT ;  /* 0x0000000300037212 */ /* 0x000fca00078efcff */
[----:B------:R0:W-:Y:S01]  /*5680*/  STG.E.U8 [R16.64], R3 ;  /* 0x0000000310007986 */ /* 0x0001e2000c101124 */
[----:B------:R-:W-:Y:S05]  /*5690*/  BRA `(.L_x_20950) ;  /* 0x000008e000007947 */ /* 0x000fea0003800000 */
.L_x_20961:
[----:B-1----:R-:W0:Y:S01]  /*56a0*/  F2F.F32.F64 R3, R4 ;  /* 0x0000000400037310 */ /* 0x002e220000301000 */
        /* <DEDUP_REMOVED lines=14> */
.L_x_20965:
[----:B------:R-:W-:Y:S01]  /*5790*/  IMAD.MOV.U32 R0, RZ, RZ, 0x7f ;  /* 0x0000007fff007424 */ /* 0x000fe200078e00ff */
[----:B------:R-:W-:-:S04]  /*57a0*/  ISETP.GT.U32.AND P0, PT, R2, 0x7f800000, PT ;  /* 0x7f8000000200780c */ /* 0x000fc80003f04070 */
[----:B------:R-:W-:-:S04]  /*57b0*/  SEL R0, R0, 0x7c, P0 ;  /* 0x0000007c00007807 */ /* 0x000fc80000000000 */
.L_x_20966:
[----:B------:R-:W-:Y:S05]  /*57c0*/  BSYNC B0 ;  /* 0x0000000000007941 */ /* 0x000fea0003800000 */
.L_x_20964:
[----:B------:R-:W-:-:S04]  /*57d0*/  LOP3.LUT R2, R3, 0x80000000, RZ, 0xc0, !PT ;  /* 0x8000000003027812 */ /* 0x000fc800078ec0ff */
[----:B------:R-:W-:-:S04]  /*57e0*/  SHF.R.U32.HI R3, RZ, 0x18, R2 ;  /* 0x00000018ff037819 */ /* 0x000fc80000011602 */
[----:B------:R-:W-:-:S05]  /*57f0*/  LOP3.LUT R3, R0, R3, RZ, 0xfc, !PT ;  /* 0x0000000300037212 */ /* 0x000fca00078efcff */
[----:B------:R0:W-:Y:S01]  /*5800*/  STG.E.U8 [R16.64], R3 ;  /* 0x0000000310007986 */ /* 0x0001e2000c101124 */
[----:B------:R-:W-:Y:S05]  /*5810*/  BRA `(.L_x_20950) ;  /* 0x0000076000007947 */ /* 0x000fea0003800000 */
.L_x_20960:
[----:B-1----:R-:W0:Y:S01]  /*5820*/  F2F.F32.F64 R0, R4 ;  /* 0x0000000400007310 */ /* 0x002e220000301000 */
[----:B------:R-:W0:-:S14]  /*5830*/  DSETP.GEU.AND P0, PT, |R4|, c[0x2][0x0], PT ;  /* 0x008000000400762a */ /* 0x000e1c0003f0e200 */
[----:B0-----:R-:W-:-:S05]  /*5840*/  @!P0 FMUL R0, R0, 1.175494350822287508e-38 ;  /* 0x0080000000008820 */ /* 0x001fca0000400000 */
[----:B------:R-:W-:-:S05]  /*5850*/  F2FP.BF16.PACK_AB R0, RZ, R0 ;  /* 0x00000000ff00723e */ /* 0x000fca00000010ff */
[----:B------:R0:W-:Y:S01]  /*5860*/  STG.E.U16 [R16.64], R0 ;  /* 0x0000000010007986 */ /* 0x0001e2000c101524 */
[----:B------:R-:W-:Y:S05]  /*5870*/  BRA `(.L_x_20950) ;  /* 0x0000070000007947 */ /* 0x000fea0003800000 */
.L_x_20957:
        /* <DEDUP_REMOVED lines=8> */
[----:B-1----:R-:W0:Y:S02]  /*5900*/  F2I.U32.F64.TRUNC R5, R4 ;  /* 0x0000000400057311 */ /* 0x002e24000030d000 */
[----:B0-----:R0:W-:Y:S01]  /*5910*/  STG.E.U16 [R16.64], R5 ;  /* 0x0000000510007986 */ /* 0x0011e2000c101524 */
[----:B------:R-:W-:Y:S05]  /*5920*/  BRA `(.L_x_20950) ;  /* 0x0000065000007947 */ /* 0x000fea0003800000 */
.L_x_20969:
[----:B-1----:R-:W0:Y:S01]  /*5930*/  F2F.F32.F64 R3, R4 ;  /* 0x0000000400037310 */ /* 0x002e220000301000 */
        /* <DEDUP_REMOVED lines=18> */
.L_x_20972:
[----:B------:R-:W-:-:S04]  /*5a60*/  LOP3.LUT R2, R3, 0x80000000, RZ, 0xc0, !PT ;  /* 0x8000000003027812 */ /* 0x000fc800078ec0ff */
[----:B------:R-:W-:-:S04]  /*5a70*/  SHF.R.U32.HI R3, RZ, 0x18, R2 ;  /* 0x00000018ff037819 */ /* 0x000fc80000011602 */
[----:B------:R-:W-:-:S04]  /*5a80*/  LOP3.LUT R0, R0, R3, RZ, 0xfc, !PT ;  /* 0x0000000300007212 */ /* 0x000fc800078efcff */
[----:B------:R-:W-:Y:S02]  /*5a90*/  PRMT R8, R0, 0x7610, R8 ;  /* 0x0000761000087816 */ /* 0x000fe40000000008 */
.L_x_20971:
[----:B------:R-:W-:Y:S05]  /*5aa0*/  BSYNC B0 ;  /* 0x0000000000007941 */ /* 0x000fea0003800000 */
.L_x_20970:
[----:B------:R0:W-:Y:S01]  /*5ab0*/  STG.E.U8 [R16.64], R8 ;  /* 0x0000000810007986 */ /* 0x0001e2000c101124 */
[----:B------:R-:W-:Y:S05]  /*5ac0*/  BRA `(.L_x_20950) ;  /* 0x000004b000007947 */ /* 0x000fea0003800000 */
.L_x_20968:
        /* <DEDUP_REMOVED lines=19> */
.L_x_20975:
[----:B------:R-:W-:-:S04]  /*5c00*/  LOP3.LUT R2, R3, 0x80000000, RZ, 0xc0, !PT ;  /* 0x8000000003027812 */ /* 0x000fc800078ec0ff */
[----:B------:R-:W-:-:S04]  /*5c10*/  SHF.R.U32.HI R3, RZ, 0x18, R2 ;  /* 0x00000018ff037819 */ /* 0x000fc80000011602 */
[----:B------:R-:W-:-:S04]  /*5c20*/  LOP3.LUT R0, R0, R3, RZ, 0xfc, !PT ;  /* 0x0000000300007212 */ /* 0x000fc800078efcff */
[----:B------:R-:W-:Y:S02]  /*5c30*/  PRMT R8, R0, 0x7610, R8 ;  /* 0x0000761000087816 */ /* 0x000fe40000000008 */
.L_x_20974:
[----:B------:R-:W-:Y:S05]  /*5c40*/  BSYNC B0 ;  /* 0x0000000000007941 */ /* 0x000fea0003800000 */
.L_x_20973:
[----:B------:R0:W-:Y:S01]  /*5c50*/  STG.E.U8 [R16.64], R8 ;  /* 0x0000000810007986 */ /* 0x0001e2000c101124 */
[----:B------:R-:W-:Y:S05]  /*5c60*/  BRA `(.L_x_20950) ;  /* 0x0000031000007947 */ /* 0x000fea0003800000 */
.L_x_20967:
[----:B------:R-:W-:-:S13]  /*5c70*/  ISETP.NE.AND P0, PT, R0, 0x1c, PT ;  /* 0x0000001c0000780c */ /* 0x000fda0003f05270 */
[----:B------:R-:W-:Y:S05]  /*5c80*/  @!P0 BRA `(.L_x_20976) ;  /* 0x000002d000008947 */ /* 0x000fea0003800000 */
[----:B------:R-:W-:-:S13]  /*5c90*/  ISETP.NE.AND P0, PT, R0, 0x1d, PT ;  /* 0x0000001d0000780c */ /* 0x000fda0003f05270 */
[----:B------:R-:W-:Y:S05]  /*5ca0*/  @!P0 BRA `(.L_x_20977) ;  /* 0x0000028000008947 */ /* 0x000fea0003800000 */
[----:B------:R-:W-:-:S13]  /*5cb0*/  ISETP.NE.AND P0, PT, R0, 0x2c, PT ;  /* 0x0000002c0000780c */ /* 0x000fda0003f05270 */
[----:B------:R-:W-:Y:S05]  /*5cc0*/  @P0 BRA `(.L_x_20949) ;  /* 0x0000012000000947 */ /* 0x000fea0003800000 */
[----:B-1----:R-:W0:Y:S01]  /*5cd0*/  F2F.F32.F64 R6, R4 ;  /* 0x0000000400067310 */ /* 0x002e220000301000 */
        /* <DEDUP_REMOVED lines=17> */
.L_x_20949:
        /* <DEDUP_REMOVED lines=20> */
.L_x_20977:
[----:B-1----:R-:W0:Y:S02]  /*5f30*/  F2I.U64.F64.TRUNC R4, R4 ;  /* 0x0000000400047311 */ /* 0x002e24000030d800 */
[----:B0-----:R0:W-:Y:S01]  /*5f40*/  STG.E.64 [R16.64], R4 ;  /* 0x0000000410007986 */ /* 0x0011e2000c101b24 */
[----:B------:R-:W-:Y:S05]  /*5f50*/  BRA `(.L_x_20950) ;  /* 0x0000002000007947 */ /* 0x000fea0003800000 */
.L_x_20976:
[----:B-1----:R-:W0:Y:S02]  /*5f60*/  F2I.U32.F64.TRUNC R5, R4 ;  /* 0x0000000400057311 */ /* 0x002e24000030d000 */
[----:B0-----:R0:W-:Y:S02]  /*5f70*/  STG.E [R16.64], R5 ;  /* 0x0000000510007986 */ /* 0x0011e4000c101924 */
.L_x_20950:
        /* <DEDUP_REMOVED lines=231> */
.L_x_20978:
        /* <DEDUP_REMOVED lines=19> */
.L_x_20982:
[----:B------:R-:W2:Y:S02]  /*6f20*/  LDG.E.U8 R2, [R2.64] ;  /* 0x0000002402027981 */ /* 0x000ea4000c1e1100 */
[----:B--2---:R0:W1:Y:S01]  /*6f30*/  I2F.F64.U16 R10, R2 ;  /* 0x00000002000a7312 */ /* 0x0040620000101800 */
[----:B------:R-:W-:Y:S05]  /*6f40*/  BRA `(.L_x_20984) ;  /* 0x00000df000007947 */ /* 0x000fea0003800000 */
.L_x_20981:
        /* <DEDUP_REMOVED lines=9> */
.L_x_20986:
[----:B------:R-:W2:Y:S02]  /*6fe0*/  LDG.E R2, [R2.64] ;  /* 0x0000002402027981 */ /* 0x000ea4000c1e1900 */
[----:B--2---:R0:W1:Y:S01]  /*6ff0*/  I2F.F64 R10, R2 ;  /* 0x00000002000a7312 */ /* 0x0040620000201c00 */
[----:B------:R-:W-:Y:S05]  /*7000*/  BRA `(.L_x_20984) ;  /* 0x00000d3000007947 */ /* 0x000fea0003800000 */
.L_x_20985:
[----:B------:R-:W2:Y:S02]  /*7010*/  LDG.E.U16 R2, [R2.64] ;  /* 0x0000002402027981 */ /* 0x000ea4000c1e1500 */
[----:B--2---:R0:W1:Y:S01]  /*7020*/  I2F.F64.S16 R10, R2 ;  /* 0x00000002000a7312 */ /* 0x0040620000101c00 */
[----:B------:R-:W-:Y:S05]  /*7030*/  BRA `(.L_x_20984) ;  /* 0x00000d0000007947 */ /* 0x000fea0003800000 */
.L_x_20980:
        /* <DEDUP_REMOVED lines=10> */
.L_x_20988:
[----:B------:R-:W2:Y:S02]  /*70e0*/  LDG.E.U16 R0, [R2.64] ;  /* 0x0000002402007981 */ /* 0x000ea4000c1e1500 */
[----:B--2---:R-:W-:-:S05]  /*70f0*/  HADD2.F32 R0, -RZ, R0.H0_H0 ;  /* 0x20000000ff007230 */ /* 0x004fca0000004100 */
[----:B------:R-:W-:-:S04]  /*7100*/  FMUL.FTZ R0, R0, 1 ;  /* 0x3f80000000007820 */ /* 0x000fc80000410000 */
[----:B------:R0:W1:Y:S01]  /*7110*/  F2F.F64.F32 R10, R0 ;  /* 0x00000000000a7310 */ /* 0x0000620000201800 */
[----:B------:R-:W-:Y:S05]  /*7120*/  BRA `(.L_x_20984) ;  /* 0x00000c1000007947 */ /* 0x000fea0003800000 */
.L_x_20987:
        /* <DEDUP_REMOVED lines=10> */
.L_x_20990:
[----:B------:R-:W2:Y:S02]  /*71d0*/  LDG.E.U16 R2, [R2.64] ;  /* 0x0000002402027981 */ /* 0x000ea4000c1e1500 */
[----:B--2---:R-:W-:-:S05]  /*71e0*/  HADD2.F32 R0, -RZ, R2.H0_H0 ;  /* 0x20000002ff007230 */ /* 0x004fca0000004100 */
[----:B------:R-:W-:-:S04]  /*71f0*/  FMUL.FTZ R0, R0, 1 ;  /* 0x3f80000000007820 */ /* 0x000fc80000410000 */
[----:B------:R0:W1:Y:S01]  /*7200*/  F2F.F64.F32 R10, R0 ;  /* 0x00000000000a7310 */ /* 0x0000620000201800 */
[----:B------:R-:W-:Y:S05]  /*7210*/  BRA `(.L_x_20984) ;  /* 0x00000b2000007947 */ /* 0x000fea0003800000 */
.L_x_20989:
[----:B------:R0:W5:Y:S01]  /*7220*/  LDG.E.64 R10, [R2.64] ;  /* 0x00000024020a7981 */ /* 0x000162000c1e1b00 */
[----:B------:R-:W-:Y:S05]  /*7230*/  BRA `(.L_x_20984) ;  /* 0x00000b0000007947 */ /* 0x000fea0003800000 */
.L_x_20979:
        /* <DEDUP_REMOVED lines=13> */
.L_x_20993:
[----:B------:R0:W5:Y:S01]  /*7310*/  LDG.E.64 R10, [R2.64] ;  /* 0x00000024020a7981 */ /* 0x000162000c1e1b00 */
[----:B------:R-:W-:Y:S05]  /*7320*/  BRA `(.L_x_20984) ;  /* 0x00000a1000007947 */ /* 0x000fea0003800000 */
.L_x_20992:
        /* <DEDUP_REMOVED lines=28> */
.L_x_20995:
        /* <DEDUP_REMOVED lines=15> */
.L_x_20994:
[----:B------:R-:W2:Y:S02]  /*75e0*/  LDG.E.U16 R0, [R2.64] ;  /* 0x0000002402007981 */ /* 0x000ea4000c1e1500 */
[----:B--2---:R-:W-:-:S05]  /*75f0*/  PRMT R0, RZ, 0x5410, R0 ;  /* 0x00005410ff007816 */ /* 0x004fca0000000000 */
[----:B------:R-:W-:-:S04]  /*7600*/  FMUL.FTZ R0, R0, 1 ;  /* 0x3f80000000007820 */ /* 0x000fc80000410000 */
[----:B------:R0:W1:Y:S01]  /*7610*/  F2F.F64.F32 R10, R0 ;  /* 0x00000000000a7310 */ /* 0x0000620000201800 */
[----:B------:R-:W-:Y:S05]  /*7620*/  BRA `(.L_x_20984) ;  /* 0x0000071000007947 */ /* 0x000fea0003800000 */
.L_x_20991:
        /* <DEDUP_REMOVED lines=11> */
.L_x_20998:
        /* <DEDUP_REMOVED lines=21> */
.L_x_21002:
[----:B------:R-:W-:Y:S05]  /*7830*/  BSYNC B1 ;  /* 0x0000000000017941 */ /* 0x000fea0003800000 */
.L_x_21001:
[----:B------:R-:W-:Y:S01]  /*7840*/  LEA R3, R0, 0x3b800000, 0x17 ;  /* 0x3b80000000037811 */ /* 0x000fe200078eb8ff */
[----:B------:R-:W-:-:S05]  /*7850*/  IMAD.SHL.U32 R0, R2, 0x100000, RZ ;  /* 0x0010000002007824 */ /* 0x000fca00078e00ff */
[----:B------:R-:W-:Y:S02]  /*7860*/  LOP3.LUT R0, R3, R0, R4, 0xfe, !PT ;  /* 0x0000000003007212 */ /* 0x000fe400078efe04 */
.L_x_21000:
[----:B------:R-:W-:Y:S05]  /*7870*/  BSYNC B0 ;  /* 0x0000000000007941 */ /* 0x000fea0003800000 */
.L_x_20999:
[----:B------:R-:W-:-:S04]  /*7880*/  FMUL.FTZ R0, R0, 1 ;  /* 0x3f80000000007820 */ /* 0x000fc80000410000 */
[----:B------:R0:W1:Y:S01]  /*7890*/  F2F.F64.F32 R10, R0 ;  /* 0x00000000000a7310 */ /* 0x0000620000201800 */
[----:B------:R-:W-:Y:S05]  /*78a0*/  BRA `(.L_x_20984) ;  /* 0x0000049000007947 */ /* 0x000fea0003800000 */
.L_x_20997:
        /* <DEDUP_REMOVED lines=21> */
.L_x_21006:
[----:B------:R-:W-:Y:S05]  /*7a00*/  BSYNC B1 ;  /* 0x0000000000017941 */ /* 0x000fea0003800000 */
.L_x_21005:
[----:B------:R-:W-:Y:S01]  /*7a10*/  LEA R3, R0, 0x37800000, 0x17 ;  /* 0x3780000000037811 */ /* 0x000fe200078eb8ff */
[----:B------:R-:W-:-:S05]  /*7a20*/  IMAD.SHL.U32 R0, R2, 0x200000, RZ ;  /* 0x0020000002007824 */ /* 0x000fca00078e00ff */
[----:B------:R-:W-:Y:S02]  /*7a30*/  LOP3.LUT R0, R3, R0, R4, 0xfe, !PT ;  /* 0x0000000003007212 */ /* 0x000fe400078efe04 */
.L_x_21004:
[----:B------:R-:W-:Y:S05]  /*7a40*/  BSYNC B0 ;  /* 0x0000000000007941 */ /* 0x000fea0003800000 */
.L_x_21003:
[----:B------:R-:W-:-:S04]  /*7a50*/  FMUL.FTZ R0, R0, 1 ;  /* 0x3f80000000007820 */ /* 0x000fc80000410000 */
[----:B------:R0:W1:Y:S01]  /*7a60*/  F2F.F64.F32 R10, R0 ;  /* 0x00000000000a7310 */ /* 0x0000620000201800 */
[----:B------:R-:W-:Y:S05]  /*7a70*/  BRA `(.L_x_20984) ;  /* 0x000002c000007947 */ /* 0x000fea0003800000 */
.L_x_20996:
        /* <DEDUP_REMOVED lines=14> */
.L_x_21010:
[----:B------:R-:W-:Y:S05]  /*7b60*/  BSYNC B0 ;  /* 0x0000000000007941 */ /* 0x000fea0003800000 */
.L_x_21009:
[----:B------:R-:W-:-:S04]  /*7b70*/  FMUL.FTZ R0, R0, 1 ;  /* 0x3f80000000007820 */ /* 0x000fc80000410000 */
[----:B------:R0:W1:Y:S01]  /*7b80*/  F2F.F64.F32 R10, R0 ;  /* 0x00000000000a7310 */ /* 0x0000620000201800 */
[----:B------:R-:W-:Y:S05]  /*7b90*/  BRA `(.L_x_20984) ;  /* 0x000001a000007947 */ /* 0x000fea0003800000 */
.L_x_20983:
        /* <DEDUP_REMOVED lines=21> */
.L_x_21008:
[----:B------:R-:W2:Y:S02]  /*7cf0*/  LDG.E.64 R10, [R2.64] ;  /* 0x00000024020a7981 */ /* 0x000ea4000c1e1b00 */
[----:B--2---:R-:W0:Y:S01]  /*7d00*/  I2F.F64.U64 R10, R10 ;  /* 0x0000000a000a7312 */ /* 0x004e220000301800 */
[----:B------:R-:W-:Y:S05]  /*7d10*/  BRA `(.L_x_20984) ;  /* 0x0000002000007947 */ /* 0x000fea0003800000 */
.L_x_21007:
[----:B------:R-:W2:Y:S02]  /*7d20*/  LDG.E R2, [R2.64] ;  /* 0x0000002402027981 */ /* 0x000ea4000c1e1900 */
[----:B--2---:R0:W1:Y:S02]  /*7d30*/  I2F.F64.U32 R10, R2 ;  /* 0x00000002000a7312 */ /* 0x0040640000201800 */
.L_x_20984:
        /* <DEDUP_REMOVED lines=26> */
.L_x_21012:
[----:B------:R-:W-:Y:S05]  /*7ee0*/  BSYNC B0 ;  /* 0x0000000000007941 */ /* 0x000fea0003800000 */
.L_x_21011:
        /* <DEDUP_REMOVED lines=15> */
.L_x_21016:
[----:B-1----:R-:W0:Y:S02]  /*7fe0*/  F2I.S64.F64.TRUNC R4, R4 ;  /* 0x0000000400047311 */ /* 0x002e24000030d900 */
[----:B0-----:R-:W-:-:S05]  /*7ff0*/  IMAD.MOV.U32 R3, RZ, RZ, R4 ;  /* 0x000000ffff037224 */ /* 0x001fca00078e0004 */
[----:B------:R0:W-:Y:S01]  /*8000*/  STG.E.U8 [R16.64], R3 ;  /* 0x0000000310007986 */ /* 0x0001e2000c101124 */
[----:B------:R-:W-:Y:S05]  /*8010*/  BRA `(.L_x_21018) ;  /* 0x00000ed000007947 */ /* 0x000fea0003800000 */
.L_x_21015:
        /* <DEDUP_REMOVED lines=9> */
.L_x_21020:
[----:B-1----:R-:W0:Y:S02]  /*80b0*/  F2I.F64.TRUNC R5, R4 ;  /* 0x0000000400057311 */ /* 0x002e24000030d100 */
[----:B0-----:R0:W-:Y:S01]  /*80c0*/  STG.E [R16.64], R5 ;  /* 0x0000000510007986 */ /* 0x0011e2000c101924 */
[----:B------:R-:W-:Y:S05]  /*80d0*/  BRA `(.L_x_21018) ;  /* 0x00000e1000007947 */ /* 0x000fea0003800000 */
.L_x_21019:
[----:B-1----:R-:W0:Y:S02]  /*80e0*/  F2I.F64.TRUNC R5, R4 ;  /* 0x0000000400057311 */ /* 0x002e24000030d100 */
[----:B0-----:R0:W-:Y:S01]  /*80f0*/  STG.E.U16 [R16.64], R5 ;  /* 0x0000000510007986 */ /* 0x0011e2000c101524 */
[----:B------:R-:W-:Y:S05]  /*8100*/  BRA `(.L_x_21018) ;  /* 0x00000de000007947 */ /* 0x000fea0003800000 */
.L_x_21014:
        /* <DEDUP_REMOVED lines=11> */
.L_x_21022:
[----:B-1----:R-:W0:Y:S01]  /*81c0*/  F2F.F32.F64 R0, R4 ;  /* 0x0000000400007310 */ /* 0x002e220000301000 */
[----:B------:R-:W0:-:S14]  /*81d0*/  DSETP.GEU.AND P0, PT, |R4|, c[0x2][0x0], PT ;  /* 0x008000000400762a */ /* 0x000e1c0003f0e200 */
[----:B0-----:R-:W-:-:S05]  /*81e0*/  @!P0 FMUL R0, R0, 1.175494350822287508e-38 ;  /* 0x0080000000008820 */ /* 0x001fca0000400000 */
[----:B------:R-:W-:-:S05]  /*81f0*/  F2FP.PACK_AB R0, RZ, R0 ;  /* 0x00000000ff00723e */ /* 0x000fca00000000ff */
[----:B------:R0:W-:Y:S01]  /*8200*/  STG.E.U16 [R16.64], R0 ;  /* 0x0000000010007986 */ /* 0x0001e2000c101524 */
[----:B------:R-:W-:Y:S05]  /*8210*/  BRA `(.L_x_21018) ;  /* 0x00000cd000007947 */ /* 0x000fea0003800000 */
.L_x_21021:
        /* <DEDUP_REMOVED lines=12> */
.L_x_21024:
[----:B-1----:R-:W0:Y:S01]  /*82e0*/  F2F.F32.F64 R0, R4 ;  /* 0x0000000400007310 */ /* 0x002e220000301000 */
[----:B------:R-:W0:-:S14]  /*82f0*/  DSETP.GEU.AND P0, PT, |R4|, c[0x2][0x0], PT ;  /* 0x008000000400762a */ /* 0x000e1c0003f0e200 */
[----:B0-----:R-:W-:-:S05]  /*8300*/  @!P0 FMUL R0, R0, 1.175494350822287508e-38 ;  /* 0x0080000000008820 */ /* 0x001fca0000400000 */
[----:B------:R-:W-:-:S04]  /*8310*/  F2FP.PACK_AB R3, RZ, R0 ;  /* 0x00000000ff03723e */ /* 0x000fc800000000ff */
[----:B------:R-:W-:-:S05]  /*8320*/  PRMT R3, R3, 0x5410, RZ ;  /* 0x0000541003037816 */ /* 0x000fca00000000ff */
[----:B------:R0:W-:Y:S01]  /*8330*/  STG.E [R16.64], R3 ;  /* 0x0000000310007986 */ /* 0x0001e2000c101924 */
[----:B------:R-:W-:Y:S05]  /*8340*/  BRA `(.L_x_21018) ;  /* 0x00000ba000007947 */ /* 0x000fea0003800000 */
.L_x_21023:
[----:B-1----:R0:W-:Y:S01]  /*8350*/  STG.E.64 [R16.64], R4 ;  /* 0x0000000410007986 */ /* 0x0021e2000c101b24 */
[----:B------:R-:W-:Y:S05]  /*8360*/  BRA `(.L_x_21018) ;  /* 0x00000b8000007947 */ /* 0x000fea0003800000 */
.L_x_21013:
        /* <DEDUP_REMOVED lines=12> */
.L_x_21027:
[----:B------:R-:W-:-:S05]  /*8430*/  CS2R R6, SRZ ;  /* 0x0000000000067805 */ /* 0x000fca000001ff00 */
[----:B-1----:R0:W-:Y:S01]  /*8440*/  STG.E.128 [R16.64], R4 ;  /* 0x0000000410007986 */ /* 0x0021e2000c101d24 */
[----:B------:R-:W-:Y:S05]  /*8450*/  BRA `(.L_x_21018) ;  /* 0x00000a9000007947 */ /* 0x000fea0003800000 */
.L_x_21026:
        /* <DEDUP_REMOVED lines=23> */
.L_x_21031:
[----:B------:R-:W-:Y:S05]  /*85d0*/  BSYNC B0 ;  /* 0x0000000000007941 */ /* 0x000fea0003800000 */
.L_x_21030:
[----:B------:R-:W-:-:S05]  /*85e0*/  LOP3.LUT R3, R0, R3, RZ, 0xfc, !PT ;  /* 0x0000000300037212 */ /* 0x000fca00078efcff */
[----:B------:R0:W-:Y:S01]  /*85f0*/  STG.E.U8 [R16.64], R3 ;  /* 0x0000000310007986 */ /* 0x0001e2000c101124 */
[----:B------:R-:W-:Y:S05]  /*8600*/  BRA `(.L_x_21018) ;  /* 0x000008e000007947 */ /* 0x000fea0003800000 */
.L_x_21029:
        /* <DEDUP_REMOVED lines=15> */
.L_x_21033:
[----:B------:R-:W-:Y:S01]  /*8700*/  IMAD.MOV.U32 R0, RZ, RZ, 0x7f ;  /* 0x0000007fff007424 */ /* 0x000fe200078e00ff */
[----:B------:R-:W-:-:S04]  /*8710*/  ISETP.GT.U32.AND P0, PT, R2, 0x7f800000, PT ;  /* 0x7f8000000200780c */ /* 0x000fc80003f04070 */
[----:B------:R-:W-:-:S04]  /*8720*/  SEL R0, R0, 0x7c, P0 ;  /* 0x0000007c00007807 */ /* 0x000fc80000000000 */
.L_x_21034:
[----:B------:R-:W-:Y:S05]  /*8730*/  BSYNC B0 ;  /* 0x0000000000007941 */ /* 0x000fea0003800000 */
.L_x_21032:
[----:B------:R-:W-:-:S04]  /*8740*/  LOP3.LUT R2, R3, 0x80000000, RZ, 0xc0, !PT ;  /* 0x8000000003027812 */ /* 0x000fc800078ec0ff */
[----:B------:R-:W-:-:S04]  /*8750*/  SHF.R.U32.HI R3, RZ, 0x18, R2 ;  /* 0x00000018ff037819 */ /* 0x000fc80000011602 */
[----:B------:R-:W-:-:S05]  /*8760*/  LOP3.LUT R3, R0, R3, RZ, 0xfc, !PT ;  /* 0x0000000300037212 */ /* 0x000fca00078efcff */
[----:B------:R0:W-:Y:S01]  /*8770*/  STG.E.U8 [R16.64], R3 ;  /* 0x0000000310007986 */ /* 0x0001e2000c101124 */
[----:B------:R-:W-:Y:S05]  /*8780*/  BRA `(.L_x_21018) ;  /* 0x0000076000007947 */ /* 0x000fea0003800000 */
.L_x_21028:
[----:B-1----:R-:W0:Y:S01]  /*8790*/  F2F.F32.F64 R0, R4 ;  /* 0x0000000400007310 */ /* 0x002e220000301000 */
[----:B------:R-:W0:-:S14]  /*87a0*/  DSETP.GEU.AND P0, PT, |R4|, c[0x2][0x0], PT ;  /* 0x008000000400762a */ /* 0x000e1c0003f0e200 */
[----:B0-----:R-:W-:-:S05]  /*87b0*/  @!P0 FMUL R0, R0, 1.175494350822287508e-38 ;  /* 0x0080000000008820 */ /* 0x001fca0000400000 */
[----:B------:R-:W-:-:S05]  /*87c0*/  F2FP.BF16.PACK_AB R0, RZ, R0 ;  /* 0x00000000ff00723e */ /* 0x000fca00000010ff */
[----:B------:R0:W-:Y:S01]  /*87d0*/  STG.E.U16 [R16.64], R0 ;  /* 0x0000000010007986 */ /* 0x0001e2000c101524 */
[----:B------:R-:W-:Y:S05]  /*87e0*/  BRA `(.L_x_21018) ;  /* 0x0000070000007947 */ /* 0x000fea0003800000 */
.L_x_21025:
        /* <DEDUP_REMOVED lines=11> */
.L_x_21037:
        /* <DEDUP_REMOVED lines=19> */
.L_x_21040:
[----:B------:R-:W-:-:S04]  /*89d0*/  LOP3.LUT R2, R3, 0x80000000, RZ, 0xc0, !PT ;  /* 0x8000000003027812 */ /* 0x000fc800078ec0ff */
[----:B------:R-:W-:-:S04]  /*89e0*/  SHF.R.U32.HI R3, RZ, 0x18, R2 ;  /* 0x00000018ff037819 */ /* 0x000fc80000011602 */
[----:B------:R-:W-:-:S04]  /*89f0*/  LOP3.LUT R0, R0, R3, RZ, 0xfc, !PT ;  /* 0x0000000300007212 */ /* 0x000fc800078efcff */
[----:B------:R-:W-:Y:S02]  /*8a00*/  PRMT R8, R0, 0x7610, R8 ;  /* 0x0000761000087816 */ /* 0x000fe40000000008 */
.L_x_21039:
[----:B------:R-:W-:Y:S05]  /*8a10*/  BSYNC B0 ;  /* 0x0000000000007941 */ /* 0x000fea0003800000 */
.L_x_21038:
[----:B------:R0:W-:Y:S01]  /*8a20*/  STG.E.U8 [R16.64], R8 ;  /* 0x0000000810007986 */ /* 0x0001e2000c101124 */
[----:B------:R-:W-:Y:S05]  /*8a30*/  BRA `(.L_x_21018) ;  /* 0x000004b000007947 */ /* 0x000fea0003800000 */
.L_x_21036:
        /* <DEDUP_REMOVED lines=19> */
.L_x_21043:
[----:B------:R-:W-:-:S04]  /*8b70*/  LOP3.LUT R2, R3, 0x80000000, RZ, 0xc0, !PT ;  /* 0x8000000003027812 */ /* 0x000fc800078ec0ff */
[----:B------:R-:W-:-:S04]  /*8b80*/  SHF.R.U32.HI R3, RZ, 0x18, R2 ;  /* 0x00000018ff037819 */ /* 0x000fc80000011602 */
[----:B------:R-:W-:-:S04]  /*8b90*/  LOP3.LUT R0, R0, R3, RZ, 0xfc, !PT ;  /* 0x0000000300007212 */ /* 0x000fc800078efcff */
[----:B------:R-:W-:Y:S02]  /*8ba0*/  PRMT R8, R0, 0x7610, R8 ;  /* 0x0000761000087816 */ /* 0x000fe40000000008 */
.L_x_21042:
[----:B------:R-:W-:Y:S05]  /*8bb0*/  BSYNC B0 ;  /* 0x0000000000007941 */ /* 0x000fea0003800000 */
.L_x_21041:
[----:B------:R0:W-:Y:S01]  /*8bc0*/  STG.E.U8 [R16.64], R8 ;  /* 0x0000000810007986 */ /* 0x0001e2000c101124 */
[----:B------:R-:W-:Y:S05]  /*8bd0*/  BRA `(.L_x_21018) ;  /* 0x0000031000007947 */ /* 0x000fea0003800000 */
.L_x_21035:
        /* <DEDUP_REMOVED lines=24> */
.L_x_21017:
        /* <DEDUP_REMOVED lines=20> */
.L_x_21045:
[----:B-1----:R-:W0:Y:S02]  /*8ea0*/  F2I.U64.F64.TRUNC R4, R4 ;  /* 0x0000000400047311 */ /* 0x002e24000030d800 */
[----:B0-----:R0:W-:Y:S01]  /*8eb0*/  STG.E.64 [R16.64], R4 ;  /* 0x0000000410007986 */ /* 0x0011e2000c101b24 */
[----:B------:R-:W-:Y:S05]  /*8ec0*/  BRA `(.L_x_21018) ;  /* 0x0000002000007947 */ /* 0x000fea0003800000 */
.L_x_21044:
[----:B-1----:R-:W0:Y:S02]  /*8ed0*/  F2I.U32.F64.TRUNC R5, R4 ;  /* 0x0000000400057311 */ /* 0x002e24000030d000 */
[----:B0-----:R0:W-:Y:S02]  /*8ee0*/  STG.E [R16.64], R5 ;  /* 0x0000000510007986 */ /* 0x0011e4000c101924 */
.L_x_21018:
[----:B------:R-:W-:Y:S02]  /*8ef0*/  IADD3 R19, R19, 0x80, RZ ;  /* 0x0000008013137810 */ /* 0x000fe40007ffe0ff */
.L_x_20909:
[----:B------:R-:W-:Y:S05]  /*8f00*/  BSYNC B6 ;  /* 0x0000000000067941 */ /* 0x000fea0003800000 */
.L_x_20908:
[----:B------:R-:W-:-:S13]  /*8f10*/  ISETP.GE.AND P0, PT, R19, c[0x0][0x160], PT ;  /* 0x0000580013007a0c */ /* 0x000fda0003f06270 */
[----:B------:R-:W-:Y:S05]  /*8f20*/  @P0 EXIT ;  /* 0x000000000000094d */ /* 0x000fea0003800000 */
[----:B------:R-:W-:Y:S01]  /*8f30*/  ISETP.NE.AND P0, PT, RZ, c[0x0][0x168], PT ;  /* 0x00005a00ff007a0c */ /* 0x000fe20003f05270 */
[----:B01----:R-:W-:Y:S02]  /*8f40*/  IMAD.MOV.U32 R0, RZ, RZ, RZ ;  /* 0x000000ffff007224 */ /* 0x003fe400078e00ff */
        /* <DEDUP_REMOVED lines=226> */
.L_x_21046:
        /* <DEDUP_REMOVED lines=19> */
.L_x_21050:
[----:B------:R-:W2:Y:S02]  /*9ea0*/  LDG.E.U8 R2, [R4.64] ;  /* 0x0000002404027981 */ /* 0x000ea4000c1e1100 */
[----:B--2---:R-:W0:Y:S01]  /*9eb0*/  I2F.F64.U16 R2, R2 ;  /* 0x0000000200027312 */ /* 0x004e220000101800 */
[----:B------:R-:W-:Y:S05]  /*9ec0*/  BRA `(.L_x_21052) ;  /* 0x00000df000007947 */ /* 0x000fea0003800000 */
.L_x_21049:
        /* <DEDUP_REMOVED lines=9> */
.L_x_21054:
[----:B------:R-:W2:Y:S02]  /*9f60*/  LDG.E R2, [R4.64] ;  /* 0x0000002404027981 */ /* 0x000ea4000c1e1900 */
[----:B--2---:R-:W0:Y:S01]  /*9f70*/  I2F.F64 R2, R2 ;  /* 0x0000000200027312 */ /* 0x004e220000201c00 */
[----:B------:R-:W-:Y:S05]  /*9f80*/  BRA `(.L_x_21052) ;  /* 0x00000d3000007947 */ /* 0x000fea0003800000 */
.L_x_21053:
[----:B------:R-:W2:Y:S02]  /*9f90*/  LDG.E.U16 R2, [R4.64] ;  /* 0x0000002404027981 */ /* 0x000ea4000c1e1500 */
[----:B--2---:R-:W0:Y:S01]  /*9fa0*/  I2F.F64.S16 R2, R2 ;  /* 0x0000000200027312 */ /* 0x004e220000101c00 */
[----:B------:R-:W-:Y:S05]  /*9fb0*/  BRA `(.L_x_21052) ;  /* 0x00000d0000007947 */ /* 0x000fea0003800000 */
.L_x_21048:
        /* <DEDUP_REMOVED lines=10> */
.L_x_21056:
[----:B------:R-:W2:Y:S02]  /*a060*/  LDG.E.U16 R0, [R4.64] ;  /* 0x0000002404007981 */ /* 0x000ea4000c1e1500 */
[----:B--2---:R-:W-:-:S05]  /*a070*/  HADD2.F32 R0, -RZ, R0.H0_H0 ;  /* 0x20000000ff007230 */ /* 0x004fca0000004100 */
[----:B------:R-:W-:-:S04]  /*a080*/  FMUL.FTZ R0, R0, 1 ;  /* 0x3f80000000007820 */ /* 0x000fc80000410000 */
[----:B------:R0:W1:Y:S01]  /*a090*/  F2F.F64.F32 R2, R0 ;  /* 0x0000000000027310 */ /* 0x0000620000201800 */
[----:B------:R-:W-:Y:S05]  /*a0a0*/  BRA `(.L_x_21052) ;  /* 0x00000c1000007947 */ /* 0x000fea0003800000 */
.L_x_21055:
        /* <DEDUP_REMOVED lines=10> */
.L_x_21058:
[----:B------:R-:W2:Y:S02]  /*a150*/  LDG.E.U16 R4, [R4.64] ;  /* 0x0000002404047981 */ /* 0x000ea4000c1e1500 */
[----:B--2---:R-:W-:-:S05]  /*a160*/  HADD2.F32 R0, -RZ, R4.H0_H0 ;  /* 0x20000004ff007230 */ /* 0x004fca0000004100 */
[----:B------:R-:W-:-:S04]  /*a170*/  FMUL.FTZ R0, R0, 1 ;  /* 0x3f80000000007820 */ /* 0x000fc80000410000 */
[----:B------:R0:W1:Y:S01]  /*a180*/  F2F.F64.F32 R2, R0 ;  /* 0x0000000000027310 */ /* 0x0000620000201800 */
[----:B------:R-:W-:Y:S05]  /*a190*/  BRA `(.L_x_21052) ;  /* 0x00000b2000007947 */ /* 0x000fea0003800000 */
.L_x_21057:
[----:B------:R0:W5:Y:S01]  /*a1a0*/  LDG.E.64 R2, [R4.64] ;  /* 0x0000002404027981 */ /* 0x000162000c1e1b00 */
[----:B------:R-:W-:Y:S05]  /*a1b0*/  BRA `(.L_x_21052) ;  /* 0x00000b0000007947 */ /* 0x000fea0003800000 */
.L_x_21047:
        /* <DEDUP_REMOVED lines=13> */
.L_x_21061:
[----:B------:R0:W5:Y:S01]  /*a290*/  LDG.E.64 R2, [R4.64] ;  /* 0x0000002404027981 */ /* 0x000162000c1e1b00 */
[----:B------:R-:W-:Y:S05]  /*a2a0*/  BRA `(.L_x_21052) ;  /* 0x00000a1000007947 */ /* 0x000fea0003800000 */
.L_x_21060:
        /* <DEDUP_REMOVED lines=28> */
.L_x_21063:
        /* <DEDUP_REMOVED lines=15> */
.L_x_21062:
[----:B------:R-:W2:Y:S02]  /*a560*/  LDG.E.U16 R0, [R4.64] ;  /* 0x0000002404007981 */ /* 0x000ea4000c1e1500 */
[----:B--2---:R-:W-:-:S05]  /*a570*/  PRMT R0, RZ, 0x5410, R0 ;  /* 0x00005410ff007816 */ /* 0x004fca0000000000 */
[----:B------:R-:W-:-:S04]  /*a580*/  FMUL.FTZ R0, R0, 1 ;  /* 0x3f80000000007820 */ /* 0x000fc80000410000 */
[----:B------:R0:W1:Y:S01]  /*a590*/  F2F.F64.F32 R2, R0 ;  /* 0x0000000000027310 */ /* 0x0000620000201800 */
[----:B------:R-:W-:Y:S05]  /*a5a0*/  BRA `(.L_x_21052) ;  /* 0x0000071000007947 */ /* 0x000fea0003800000 */
.L_x_21059:
        /* <DEDUP_REMOVED lines=11> */
.L_x_21066:
        /* <DEDUP_REMOVED lines=21> */
.L_x_21070:
[----:B------:R-:W-:Y:S05]  /*a7b0*/  BSYNC B1 ;  /* 0x0000000000017941 */ /* 0x000fea0003800000 */
.L_x_21069:
[----:B------:R-:W-:Y:S01]  /*a7c0*/  LEA R3, R0, 0x3b800000, 0x17 ;  /* 0x3b80000000037811 */ /* 0x000fe200078eb8ff */
[----:B------:R-:W-:-:S05]  /*a7d0*/  IMAD.SHL.U32 R0, R2, 0x100000, RZ ;  /* 0x0010000002007824 */ /* 0x000fca00078e00ff */
[----:B------:R-:W-:Y:S02]  /*a7e0*/  LOP3.LUT R0, R3, R0, R4, 0xfe, !PT ;  /* 0x0000000003007212 */ /* 0x000fe400078efe04 */
.L_x_21068:
[----:B------:R-:W-:Y:S05]  /*a7f0*/  BSYNC B0 ;  /* 0x0000000000007941 */ /* 0x000fea0003800000 */
.L_x_21067:
[----:B------:R-:W-:-:S04]  /*a800*/  FMUL.FTZ R0, R0, 1 ;  /* 0x3f80000000007820 */ /* 0x000fc80000410000 */
[----:B------:R0:W1:Y:S01]  /*a810*/  F2F.F64.F32 R2, R0 ;  /* 0x0000000000027310 */ /* 0x0000620000201800 */
[----:B------:R-:W-:Y:S05]  /*a820*/  BRA `(.L_x_21052) ;  /* 0x0000049000007947 */ /* 0x000fea0003800000 */
.L_x_21065:
        /* <DEDUP_REMOVED lines=21> */
.L_x_21074:
[----:B------:R-:W-:Y:S05]  /*a980*/  BSYNC B1 ;  /* 0x0000000000017941 */ /* 0x000fea0003800000 */
.L_x_21073:
[----:B------:R-:W-:Y:S01]  /*a990*/  LEA R3, R0, 0x37800000, 0x17 ;  /* 0x3780000000037811 */ /* 0x000fe200078eb8ff */
[----:B------:R-:W-:-:S05]  /*a9a0*/  IMAD.SHL.U32 R0, R2, 0x200000, RZ ;  /* 0x0020000002007824 */ /* 0x000fca00078e00ff */
[----:B------:R-:W-:Y:S02]  /*a9b0*/  LOP3.LUT R0, R3, R0, R4, 0xfe, !PT ;  /* 0x0000000003007212 */ /* 0x000fe400078efe04 */
.L_x_21072:
[----:B------:R-:W-:Y:S05]  /*a9c0*/  BSYNC B0 ;  /* 0x0000000000007941 */ /* 0x000fea0003800000 */
.L_x_21071:
[----:B------:R-:W-:-:S04]  /*a9d0*/  FMUL.FTZ R0, R0, 1 ;  /* 0x3f80000000007820 */ /* 0x000fc80000410000 */
[----:B------:R0:W1:Y:S01]  /*a9e0*/  F2F.F64.F32 R2, R0 ;  /* 0x0000000000027310 */ /* 0x0000620000201800 */
[----:B------:R-:W-:Y:S05]  /*a9f0*/  BRA `(.L_x_21052) ;  /* 0x000002c000007947 */ /* 0x000fea0003800000 */
.L_x_21064:
        /* <DEDUP_REMOVED lines=14> */
.L_x_21078:
[----:B------:R-:W-:Y:S05]  /*aae0*/  BSYNC B0 ;  /* 0x0000000000007941 */ /* 0x000fea0003800000 */
.L_x_21077:
[----:B------:R-:W-:-:S04]  /*aaf0*/  FMUL.FTZ R0, R0, 1 ;  /* 0x3f80000000007820 */ /* 0x000fc80000410000 */
[----:B------:R0:W1:Y:S01]  /*ab00*/  F2F.F64.F32 R2, R0 ;  /* 0x0000000000027310 */ /* 0x0000620000201800 */
[----:B------:R-:W-:Y:S05]  /*ab10*/  BRA `(.L_x_21052) ;  /* 0x000001a000007947 */ /* 0x000fea0003800000 */
.L_x_21051:
        /* <DEDUP_REMOVED lines=21> */
.L_x_21076:
[----:B------:R-:W2:Y:S02]  /*ac70*/  LDG.E.64 R2, [R4.64] ;  /* 0x0000002404027981 */ /* 0x000ea4000c1e1b00 */
[----:B--2---:R-:W0:Y:S01]  /*ac80*/  I2F.F64.U64 R2, R2 ;  /* 0x0000000200027312 */ /* 0x004e220000301800 */
[----:B------:R-:W-:Y:S05]  /*ac90*/  BRA `(.L_x_21052) ;  /* 0x0000002000007947 */ /* 0x000fea0003800000 */
.L_x_21075:
[----:B------:R-:W2:Y:S02]  /*aca0*/  LDG.E R2, [R4.64] ;  /* 0x0000002404027981 */ /* 0x000ea4000c1e1900 */
[----:B--2---:R-:W0:Y:S02]  /*acb0*/  I2F.F64.U32 R2, R2 ;  /* 0x0000000200027312 */ /* 0x004e240000201800 */
.L_x_21052:
        /* <DEDUP_REMOVED lines=17> */
[----:B------:R-:W-:Y:S02]  /*add0*/  IMAD.MOV.U32 R0, RZ, RZ, R10 ;  /* 0x000000ffff007224 */ /* 0x000fe400078e000a */
[----:B0-----:R-:W-:Y:S02]  /*ade0*/  IMAD.MOV.U32 R6, RZ, RZ, R2 ;  /* 0x000000ffff067224 */ /* 0x001fe400078e0002 */
[----:B------:R-:W-:Y:S02]  /*adf0*/  IMAD.MOV.U32 R9, RZ, RZ, R3 ;  /* 0x000000ffff097224 */ /* 0x000fe400078e0003 */
[----:B------:R-:W-:Y:S01]  /*ae00*/  IMAD.MOV.U32 R10, RZ, RZ, R8 ;  /* 0x000000ffff0a7224 */ /* 0x000fe200078e0008 */
[----:B------:R-:W-:Y:S01]  /*ae10*/  MOV R8, 0xae80 ;  /* 0x0000ae8000087802 */ /* 0x000fe20000000f00 */
[----:B-1----:R-:W-:Y:S02]  /*ae20*/  IMAD.MOV.U32 R4, RZ, RZ, R14 ;  /* 0x000000ffff047224 */ /* 0x002fe400078e000e */
[----:B------:R-:W-:-:S02]  /*ae30*/  IMAD.MOV.U32 R5, RZ, RZ, R15 ;  /* 0x000000ffff057224 */ /* 0x000fc400078e000f */
[----:B------:R-:W-:Y:S02]  /*ae40*/  IMAD.MOV.U32 R2, RZ, RZ, R12 ;  /* 0x000000ffff027224 */ /* 0x000fe400078e000c */
[----:B------:R-:W-:Y:S02]  /*ae50*/  IMAD.MOV.U32 R3, RZ, RZ, R13 ;  /* 0x000000ffff037224 */ /* 0x000fe400078e000d */
[----:B------:R-:W-:Y:S02]  /*ae60*/  IMAD.MOV.U32 R11, RZ, RZ, R7 ;  /* 0x000000ffff0b7224 */ /* 0x000fe400078e0007 */
[----:B------:R-:W-:Y:S05]  /*ae70*/  CALL.REL.NOINC `($__internal_0_$__cuda_sm20_dsqrt_rn_f64_mediumpath_v1) ;  /* 0x0000102000007944 */ /* 0x000fea0003c00000 */
.L_x_21080:
[----:B------:R-:W-:Y:S05]  /*ae80*/  BSYNC B0 ;  /* 0x0000000000007941 */ /* 0x000fea0003800000 */
.L_x_21079:
        /* <DEDUP_REMOVED lines=13> */
[----:B-1----:R-:W-:Y:S01]  /*af60*/  STG.E.U8 [R16.64], R5 ;  /* 0x0000000510007986 */ /* 0x002fe2000c101124 */
[----:B------:R-:W-:Y:S05]  /*af70*/  EXIT ;  /* 0x000000000000794d */ /* 0x000fea0003800000 */
.L_x_21084:
[----:B-1----:R-:W1:Y:S02]  /*af80*/  F2I.S64.F64.TRUNC R4, R4 ;  /* 0x0000000400047311 */ /* 0x002e64000030d900 */
[----:B-1----:R-:W-:-:S05]  /*af90*/  IMAD.MOV.U32 R3, RZ, RZ, R4 ;  /* 0x000000ffff037224 */ /* 0x002fca00078e0004 */
[----:B------:R-:W-:Y:S01]  /*afa0*/  STG.E.U8 [R16.64], R3 ;  /* 0x0000000310007986 */ /* 0x000fe2000c101124 */
[----:B------:R-:W-:Y:S05]  /*afb0*/  EXIT ;  /* 0x000000000000794d */ /* 0x000fea0003800000 */
.L_x_21083:
[----:B------:R-:W-:-:S13]  /*afc0*/  ISETP.NE.AND P0, PT, R0, 0x2, PT ;  /* 0x000000020000780c */ /* 0x000fda0003f05270 */
[----:B------:R-:W-:Y:S05]  /*afd0*/  @!P0 BRA `(.L_x_21086) ;  /* 0x000000a000008947 */ /* 0x000fea0003800000 */
[----:B------:R-:W-:-:S13]  /*afe0*/  ISETP.NE.AND P0, PT, R0, 0x3, PT ;  /* 0x000000030000780c */ /* 0x000fda0003f05270 */
[----:B------:R-:W-:Y:S05]  /*aff0*/  @!P0 BRA `(.L_x_21087) ;  /* 0x0000005000008947 */ /* 0x000fea0003800000 */
[----:B------:R-:W-:-:S13]  /*b000*/  ISETP.NE.AND P0, PT, R0, 0x4, PT ;  /* 0x000000040000780c */ /* 0x000fda0003f05270 */
[----:B------:R-:W-:Y:S05]  /*b010*/  @P0 BRA `(.L_x_21085) ;  /* 0x00000ce000000947 */ /* 0x000fea0003800000 */
[----:B-1----:R-:W1:Y:S02]  /*b020*/  F2I.S64.F64.TRUNC R4, R4 ;  /* 0x0000000400047311 */ /* 0x002e64000030d900 */
[----:B-1----:R-:W-:Y:S01]  /*b030*/  STG.E.64 [R16.64], R4 ;  /* 0x0000000410007986 */ /* 0x002fe2000c101b24 */
[----:B------:R-:W-:Y:S05]  /*b040*/  EXIT ;  /* 0x000000000000794d */ /* 0x000fea0003800000 */
.L_x_21087:
[----:B-1----:R-:W1:Y:S02]  /*b050*/  F2I.F64.TRUNC R5, R4 ;  /* 0x0000000400057311 */ /* 0x002e64000030d100 */
[----:B-1----:R-:W-:Y:S01]  /*b060*/  STG.E [R16.64], R5 ;  /* 0x0000000510007986 */ /* 0x002fe2000c101924 */
[----:B------:R-:W-:Y:S05]  /*b070*/  EXIT ;  /* 0x000000000000794d */ /* 0x000fea0003800000 */
.L_x_21086:
[----:B-1----:R-:W1:Y:S02]  /*b080*/  F2I.F64.TRUNC R5, R4 ;  /* 0x0000000400057311 */ /* 0x002e64000030d100 */
[----:B-1----:R-:W-:Y:S01]  /*b090*/  STG.E.U16 [R16.64], R5 ;  /* 0x0000000510007986 */ /* 0x002fe2000c101524 */
[----:B------:R-:W-:Y:S05]  /*b0a0*/  EXIT ;  /* 0x000000000000794d */ /* 0x000fea0003800000 */
.L_x_21082:
        /* <DEDUP_REMOVED lines=9> */
[----:B------:R-:W-:Y:S01]  /*b140*/  STG.E [R16.64], R3 ;  /* 0x0000000310007986 */ /* 0x000fe2000c101924 */
[----:B------:R-:W-:Y:S05]  /*b150*/  EXIT ;  /* 0x000000000000794d */ /* 0x000fea0003800000 */
.L_x_21089:
[----:B-1----:R-:W1:Y:S01]  /*b160*/  F2F.F32.F64 R0, R4 ;  /* 0x0000000400007310 */ /* 0x002e620000301000 */
[----:B------:R-:W1:-:S14]  /*b170*/  DSETP.GEU.AND P0, PT, |R4|, c[0x2][0x0], PT ;  /* 0x008000000400762a */ /* 0x000e5c0003f0e200 */
[----:B-1----:R-:W-:-:S05]  /*b180*/  @!P0 FMUL R0, R0, 1.175494350822287508e-38 ;  /* 0x0080000000008820 */ /* 0x002fca0000400000 */
[----:B------:R-:W-:-:S05]  /*b190*/  F2FP.PACK_AB R0, RZ, R0 ;  /* 0x00000000ff00723e */ /* 0x000fca00000000ff */
[----:B------:R-:W-:Y:S01]  /*b1a0*/  STG.E.U16 [R16.64], R0 ;  /* 0x0000000010007986 */ /* 0x000fe2000c101524 */
[----:B------:R-:W-:Y:S05]  /*b1b0*/  EXIT ;  /* 0x000000000000794d */ /* 0x000fea0003800000 */
.L_x_21088:
        /* <DEDUP_REMOVED lines=10> */
[----:B------:R-:W-:Y:S01]  /*b260*/  STG.E.64 [R16.64], R2 ;  /* 0x0000000210007986 */ /* 0x000fe2000c101b24 */
[----:B------:R-:W-:Y:S05]  /*b270*/  EXIT ;  /* 0x000000000000794d */ /* 0x000fea0003800000 */
.L_x_21091:
[----:B-1----:R-:W1:Y:S01]  /*b280*/  F2F.F32.F64 R0, R4 ;  /* 0x0000000400007310 */ /* 0x002e620000301000 */
[----:B------:R-:W1:-:S14]  /*b290*/  DSETP.GEU.AND P0, PT, |R4|, c[0x2][0x0], PT ;  /* 0x008000000400762a */ /* 0x000e5c0003f0e200 */
[----:B-1----:R-:W-:-:S05]  /*b2a0*/  @!P0 FMUL R0, R0, 1.175494350822287508e-38 ;  /* 0x0080000000008820 */ /* 0x002fca0000400000 */
[----:B------:R-:W-:-:S04]  /*b2b0*/  F2FP.PACK_AB R3, RZ, R0 ;  /* 0x00000000ff03723e */ /* 0x000fc800000000ff */
[----:B------:R-:W-:-:S05]  /*b2c0*/  PRMT R3, R3, 0x5410, RZ ;  /* 0x0000541003037816 */ /* 0x000fca00000000ff */
[----:B------:R-:W-:Y:S01]  /*b2d0*/  STG.E [R16.64], R3 ;  /* 0x0000000310007986 */ /* 0x000fe2000c101924 */
[----:B------:R-:W-:Y:S05]  /*b2e0*/  EXIT ;  /* 0x000000000000794d */ /* 0x000fea0003800000 */
.L_x_21090:
[----:B-1----:R-:W-:Y:S01]  /*b2f0*/  STG.E.64 [R16.64], R4 ;  /* 0x0000000410007986 */ /* 0x002fe2000c101b24 */
[----:B------:R-:W-:Y:S05]  /*b300*/  EXIT ;  /* 0x000000000000794d */ /* 0x000fea0003800000 */
.L_x_21081:
        /* <DEDUP_REMOVED lines=10> */
[----:B------:R-:W-:Y:S01]  /*b3b0*/  STG.E.U8 [R16.64], R3 ;  /* 0x0000000310007986 */ /* 0x000fe2000c101124 */
[----:B------:R-:W-:Y:S05]  /*b3c0*/  EXIT ;  /* 0x000000000000794d */ /* 0x000fea0003800000 */
.L_x_21094:
[----:B0-----:R-:W-:-:S05]  /*b3d0*/  CS2R R6, SRZ ;  /* 0x0000000000067805 */ /* 0x001fca000001ff00 */
[----:B-1----:R-:W-:Y:S01]  /*b3e0*/  STG.E.128 [R16.64], R4 ;  /* 0x0000000410007986 */ /* 0x002fe2000c101d24 */
[----:B------:R-:W-:Y:S05]  /*b3f0*/  EXIT ;  /* 0x000000000000794d */ /* 0x000fea0003800000 */
.L_x_21093:
        /* <DEDUP_REMOVED lines=23> */
.L_x_21098:
[----:B------:R-:W-:Y:S05]  /*b570*/  BSYNC B0 ;  /* 0x0000000000007941 */ /* 0x000fea0003800000 */
.L_x_21097:
[----:B------:R-:W-:-:S05]  /*b580*/  LOP3.LUT R3, R0, R3, RZ, 0xfc, !PT ;  /* 0x0000000300037212 */ /* 0x000fca00078efcff */
[----:B------:R-:W-:Y:S01]  /*b590*/  STG.E.U8 [R16.64], R3 ;  /* 0x0000000310007986 */ /* 0x000fe2000c101124 */
[----:B------:R-:W-:Y:S05]  /*b5a0*/  EXIT ;  /* 0x000000000000794d */ /* 0x000fea0003800000 */
.L_x_21096:
        /* <DEDUP_REMOVED lines=15> */
.L_x_21100:
[----:B------:R-:W-:Y:S01]  /*b6a0*/  IMAD.MOV.U32 R0, RZ, RZ, 0x7f ;  /* 0x0000007fff007424 */ /* 0x000fe200078e00ff */
[----:B------:R-:W-:-:S04]  /*b6b0*/  ISETP.GT.U32.AND P0, PT, R2, 0x7f800000, PT ;  /* 0x7f8000000200780c */ /* 0x000fc80003f04070 */
[----:B------:R-:W-:-:S04]  /*b6c0*/  SEL R0, R0, 0x7c, P0 ;  /* 0x0000007c00007807 */ /* 0x000fc80000000000 */
.L_x_21101:
[----:B------:R-:W-:Y:S05]  /*b6d0*/  BSYNC B0 ;  /* 0x0000000000007941 */ /* 0x000fea0003800000 */
.L_x_21099:
[----:B------:R-:W-:-:S04]  /*b6e0*/  LOP3.LUT R2, R3, 0x80000000, RZ, 0xc0, !PT ;  /* 0x8000000003027812 */ /* 0x000fc800078ec0ff */
[----:B------:R-:W-:-:S04]  /*b6f0*/  SHF.R.U32.HI R3, RZ, 0x18, R2 ;  /* 0x00000018ff037819 */ /* 0x000fc80000011602 */
[----:B------:R-:W-:-:S05]  /*b700*/  LOP3.LUT R3, R0, R3, RZ, 0xfc, !PT ;  /* 0x0000000300037212 */ /* 0x000fca00078efcff */
[----:B------:R-:W-:Y:S01]  /*b710*/  STG.E.U8 [R16.64], R3 ;  /* 0x0000000310007986 */ /* 0x000fe2000c101124 */
[----:B------:R-:W-:Y:S05]  /*b720*/  EXIT ;  /* 0x000000000000794d */ /* 0x000fea0003800000 */
.L_x_21095:
[----:B-1----:R-:W1:Y:S01]  /*b730*/  F2F.F32.F64 R0, R4 ;  /* 0x0000000400007310 */ /* 0x002e620000301000 */
[----:B------:R-:W1:-:S14]  /*b740*/  DSETP.GEU.AND P0, PT, |R4|, c[0x2][0x0], PT ;  /* 0x008000000400762a */ /* 0x000e5c0003f0e200 */
[----:B-1----:R-:W-:-:S05]  /*b750*/  @!P0 FMUL R0, R0, 1.175494350822287508e-38 ;  /* 0x0080000000008820 */ /* 0x002fca0000400000 */
[----:B------:R-:W-:-:S05]  /*b760*/  F2FP.BF16.PACK_AB R0, RZ, R0 ;  /* 0x00000000ff00723e */ /* 0x000fca00000010ff */
[----:B------:R-:W-:Y:S01]  /*b770*/  STG.E.U16 [R16.64], R0 ;  /* 0x0000000010007986 */ /* 0x000fe2000c101524 */
[----:B------:R-:W-:Y:S05]  /*b780*/  EXIT ;  /* 0x000000000000794d */ /* 0x000fea0003800000 */
.L_x_21092:
        /* <DEDUP_REMOVED lines=9> */
[----:B-1----:R-:W-:Y:S01]  /*b820*/  STG.E.U16 [R16.64], R5 ;  /* 0x0000000510007986 */ /* 0x002fe2000c101524 */
[----:B------:R-:W-:Y:S05]  /*b830*/  EXIT ;  /* 0x000000000000794d */ /* 0x000fea0003800000 */
.L_x_21104:
        /* <DEDUP_REMOVED lines=19> */
.L_x_21107:
[----:B------:R-:W-:-:S04]  /*b970*/  LOP3.LUT R2, R3, 0x80000000, RZ, 0xc0, !PT ;  /* 0x8000000003027812 */ /* 0x000fc800078ec0ff */
[----:B------:R-:W-:-:S04]  /*b980*/  SHF.R.U32.HI R3, RZ, 0x18, R2 ;  /* 0x00000018ff037819 */ /* 0x000fc80000011602 */
[----:B------:R-:W-:-:S04]  /*b990*/  LOP3.LUT R0, R0, R3, RZ, 0xfc, !PT ;  /* 0x0000000300007212 */ /* 0x000fc800078efcff */
[----:B------:R-:W-:Y:S02]  /*b9a0*/  PRMT R8, R0, 0x7610, R8 ;  /* 0x0000761000087816 */ /* 0x000fe40000000008 */
.L_x_21106:
[----:B------:R-:W-:Y:S05]  /*b9b0*/  BSYNC B0 ;  /* 0x0000000000007941 */ /* 0x000fea0003800000 */
.L_x_21105:
[----:B------:R-:W-:Y:S01]  /*b9c0*/  STG.E.U8 [R16.64], R8 ;  /* 0x0000000810007986 */ /* 0x000fe2000c101124 */
[----:B------:R-:W-:Y:S05]  /*b9d0*/  EXIT ;  /* 0x000000000000794d */ /* 0x000fea0003800000 */
.L_x_21103:
        /* <DEDUP_REMOVED lines=19> */
.L_x_21110:
[----:B------:R-:W-:-:S04]  /*bb10*/  LOP3.LUT R2, R3, 0x80000000, RZ, 0xc0, !PT ;  /* 0x8000000003027812 */ /* 0x000fc800078ec0ff */
[----:B------:R-:W-:-:S04]  /*bb20*/  SHF.R.U32.HI R3, RZ, 0x18, R2 ;  /* 0x00000018ff037819 */ /* 0x000fc80000011602 */
[----:B------:R-:W-:-:S04]  /*bb30*/  LOP3.LUT R0, R0, R3, RZ, 0xfc, !PT ;  /* 0x0000000300007212 */ /* 0x000fc800078efcff */
[----:B------:R-:W-:Y:S02]  /*bb40*/  PRMT R8, R0, 0x7610, R8 ;  /* 0x0000761000087816 */ /* 0x000fe40000000008 */
.L_x_21109:
[----:B------:R-:W-:Y:S05]  /*bb50*/  BSYNC B0 ;  /* 0x0000000000007941 */ /* 0x000fea0003800000 */
.L_x_21108:
[----:B------:R-:W-:Y:S01]  /*bb60*/  STG.E.U8 [R16.64], R8 ;  /* 0x0000000810007986 */ /* 0x000fe2000c101124 */
[----:B------:R-:W-:Y:S05]  /*bb70*/  EXIT ;  /* 0x000000000000794d */ /* 0x000fea0003800000 */
.L_x_21102:
        /* <DEDUP_REMOVED lines=24> */
.L_x_21085:
        /* <DEDUP_REMOVED lines=20> */
.L_x_21112:
[----:B-1----:R-:W1:Y:S02]  /*be40*/  F2I.U64.F64.TRUNC R4, R4 ;  /* 0x0000000400047311 */ /* 0x002e64000030d800 */
[----:B-1----:R-:W-:Y:S01]  /*be50*/  STG.E.64 [R16.64], R4 ;  /* 0x0000000410007986 */ /* 0x002fe2000c101b24 */
[----:B------:R-:W-:Y:S05]  /*be60*/  EXIT ;  /* 0x000000000000794d */ /* 0x000fea0003800000 */
.L_x_21111:
[----:B-1----:R-:W1:Y:S02]  /*be70*/  F2I.U32.F64.TRUNC R5, R4 ;  /* 0x0000000400057311 */ /* 0x002e64000030d000 */
[----:B-1----:R-:W-:Y:S01]  /*be80*/  STG.E [R16.64], R5 ;  /* 0x0000000510007986 */ /* 0x002fe2000c101924 */
[----:B------:R-:W-:Y:S05]  /*be90*/  EXIT ;  /* 0x000000000000794d */ /* 0x000fea0003800000 */
        .weak           $__internal_0_$__cuda_sm20_dsqrt_rn_f64_mediumpath_v1
        .type           $__internal_0_$__cuda_sm20_dsqrt_rn_f64_mediumpath_v1,@function
        .size           $__internal_0_$__cuda_sm20_dsqrt_rn_f64_mediumpath_v1,(.L_x_33984 - $__internal_0_$__cuda_sm20_dsqrt_rn_f64_mediumpath_v1)
$__internal_0_$__cuda_sm20_dsqrt_rn_f64_mediumpath_v1:
[----:B------:R-:W-:Y:S01]  /*bea0*/  ISETP.GE.U32.AND P0, PT, R10, -0x3400000, PT ;  /* 0xfcc000000a00780c */ /* 0x000fe20003f06070 */
[----:B------:R-:W-:Y:S01]  /*beb0*/  BSSY B1, `(.L_x_21113) ;  /* 0x0000025000017945 */ /* 0x000fe20003800000 */
[----:B------:R-:W-:Y:S02]  /*bec0*/  IMAD.MOV.U32 R7, RZ, RZ, R9 ;  /* 0x000000ffff077224 */ /* 0x000fe400078e0009 */
[----:B------:R-:W-:-:S09]  /*bed0*/  IMAD.MOV.U32 R10, RZ, RZ, R0 ;  /* 0x000000ffff0a7224 */ /* 0x000fd200078e0000 */
[----:B------:R-:W-:Y:S05]  /*bee0*/  @!P0 BRA `(.L_x_21114) ;  /* 0x0000008000008947 */ /* 0x000fea0003800000 */
[----:B------:R-:W0:-:S10]  /*bef0*/  DFMA.RM R4, R4, R10, R2 ;  /* 0x0000000a0404722b */ /* 0x000e140000004002 */
[----:B0-----:R-:W-:-:S05]  /*bf00*/  IADD3 R2, P0, R4, 0x1, RZ ;  /* 0x0000000104027810 */ /* 0x001fca0007f1e0ff */
[----:B------:R-:W-:-:S06]  /*bf10*/  IMAD.X R3, RZ, RZ, R5, P0 ;  /* 0x000000ffff037224 */ /* 0x000fcc00000e0605 */
[----:B------:R-:W0:-:S06]  /*bf20*/  DFMA.RP R6, -R4, R2, R6 ;  /* 0x000000020406722b */ /* 0x000e0c0000008106 */
[----:B0-----:R-:W0:-:S06]  /*bf30*/  DSETP.GT.AND P0, PT, R6, RZ, PT ;  /* 0x000000ff0600722a */ /* 0x001e0c0003f04000 */
[----:B0-----:R-:W-:Y:S02]  /*bf40*/  FSEL R2, R2, R4, P0 ;  /* 0x0000000402027208 */ /* 0x001fe40000000000 */
[----:B------:R-:W-:Y:S01]  /*bf50*/  FSEL R3, R3, R5, P0 ;  /* 0x0000000503037208 */ /* 0x000fe20000000000 */
[----:B------:R-:W-:Y:S05]  /*bf60*/  BRA `(.L_x_21115) ;  /* 0x0000019000007947 */ /* 0x000fea0003800000 */
.L_x_21114:
[----:B------:R-:W0:-:S14]  /*bf70*/  DSETP.NE.AND P0, PT, R6, RZ, PT ;  /* 0x000000ff0600722a */ /* 0x000e1c0003f05000 */
[----:B0-----:R-:W-:Y:S05]  /*bf80*/  @!P0 BRA `(.L_x_21116) ;  /* 0x0000016000008947 */ /* 0x001fea0003800000 */
[----:B------:R-:W-:-:S13]  /*bf90*/  ISETP.GE.AND P0, PT, R7, RZ, PT ;  /* 0x000000ff0700720c */ /* 0x000fda0003f06270 */
[----:B------:R-:W-:Y:S02]  /*bfa0*/  @!P0 IMAD.MOV.U32 R2, RZ, RZ, 0x0 ;  /* 0x00000000ff028424 */ /* 0x000fe400078e00ff */
[----:B------:R-:W-:Y:S01]  /*bfb0*/  @!P0 IMAD.MOV.U32 R3, RZ, RZ, -0x80000 ;  /* 0xfff80000ff038424 */ /* 0x000fe200078e00ff */
[----:B------:R-:W-:Y:S05]  /*bfc0*/  @!P0 BRA `(.L_x_21115) ;  /* 0x0000013000008947 */ /* 0x000fea0003800000 */
[----:B------:R-:W-:-:S13]  /*bfd0*/  ISETP.GT.AND P0, PT, R7, 0x7fefffff, PT ;  /* 0x7fefffff0700780c */ /* 0x000fda0003f04270 */
[----:B------:R-:W-:Y:S05]  /*bfe0*/  @P0 BRA `(.L_x_21116) ;  /* 0x0000010000000947 */ /* 0x000fea0003800000 */
[----:B------:R-:W0:Y:S01]  /*bff0*/  DMUL R6, R6, 8.11296384146066816958e+31 ;  /* 0x4690000006067828 */ /* 0x000e220000000000 */
[----:B------:R-:W-:Y:S02]  /*c000*/  IMAD.MOV.U32 R2, RZ, RZ, RZ ;  /* 0x000000ffff027224 */ /* 0x000fe400078e00ff */
[----:B------:R-:W-:Y:S02]  /*c010*/  IMAD.MOV.U32 R10, RZ, RZ, 0x0 ;  /* 0x00000000ff0a7424 */ /* 0x000fe400078e00ff */
[----:B------:R-:W-:Y:S01]  /*c020*/  IMAD.MOV.U32 R11, RZ, RZ, 0x3fd80000 ;  /* 0x3fd80000ff0b7424 */ /* 0x000fe200078e00ff */
[----:B0-----:R-:W0:Y:S02]  /*c030*/  MUFU.RSQ64H R3, R7 ;  /* 0x0000000700037308 */ /* 0x001e240000001c00 */
[----:B0-----:R-:W0:-:S06]  /*c040*/  DMUL R4, R2, R2 ;  /* 0x0000000202047228 */ /* 0x001e0c0000000000 */
[----:B0-----:R-:W0:-:S06]  /*c050*/  DFMA R4, R6, -R4, 1 ;  /* 0x3ff000000604742b */ /* 0x001e0c0000000804 */
[----:B0-----:R-:W-:-:S04]  /*c060*/  DFMA R10, R4, R10, 0.5 ;  /* 0x3fe00000040a742b */ /* 0x001fc8000000000a */
[----:B------:R-:W0:-:S06]  /*c070*/  DMUL R4, R2, R4 ;  /* 0x0000000402047228 */ /* 0x000e0c0000000000 */
[----:B0-----:R-:W0:-:S06]  /*c080*/  DFMA R4, R10, R4, R2 ;  /* 0x000000040a04722b */ /* 0x001e0c0000000002 */
[----:B0-----:R0:W1:-:S04]  /*c090*/  DMUL R2, R6, R4 ;  /* 0x0000000406027228 */ /* 0x0010480000000000 */
[----:B0-----:R-:W-:Y:S02]  /*c0a0*/  IADD3 R5, R5, -0x100000, RZ ;  /* 0xfff0000005057810 */ /* 0x001fe40007ffe0ff */
[----:B-1----:R-:W0:-:S06]  /*c0b0*/  DFMA R10, R2, -R2, R6 ;  /* 0x80000002020a722b */ /* 0x002e0c0000000006 */
[----:B0-----:R-:W0:-:S10]  /*c0c0*/  DFMA R2, R4, R10, R2 ;  /* 0x0000000a0402722b */ /* 0x001e140000000002 */
[----:B0-----:R-:W-:Y:S01]  /*c0d0*/  IADD3 R3, R3, -0x3500000, RZ ;  /* 0xfcb0000003037810 */ /* 0x001fe20007ffe0ff */
[----:B------:R-:W-:Y:S05]  /*c0e0*/  BRA `(.L_x_21115) ;  /* 0x0000001000007947 */ /* 0x000fea0003800000 */
.L_x_21116:
[----:B------:R0:W1:-:S06]  /*c0f0*/  DADD R2, R6, R6 ;  /* 0x0000000006027229 */ /* 0x00004c0000000006 */
.L_x_21115:
[----:B------:R-:W-:Y:S05]  /*c100*/  BSYNC B1 ;  /* 0x0000000000017941 */ /* 0x000fea0003800000 */
.L_x_21113:
[----:B------:R-:W-:Y:S02]  /*c110*/  IMAD.MOV.U32 R9, RZ, RZ, 0x0 ;  /* 0x00000000ff097424 */ /* 0x000fe400078e00ff */
[----:B-1----:R-:W-:Y:S02]  /*c120*/  IMAD.MOV.U32 R4, RZ, RZ, R2 ;  /* 0x000000ffff047224 */ /* 0x002fe400078e0002 */
[----:B------:R-:W-:Y:S01]  /*c130*/  IMAD.MOV.U32 R5, RZ, RZ, R3 ;  /* 0x000000ffff057224 */ /* 0x000fe200078e0003 */
[----:B------:R-:W-:Y:S06]  /*c140*/  RET.REL.NODEC R8 `(_ZN2at6native18elementwise_kernelILi128ELi4EZNS0_15gpu_kernel_implIZZZNS0_16sqrt_kernel_cudaERNS_18TensorIteratorBaseEENKUlvE0_clEvENKUlvE_clEvEUldE_EEvS4_RKT_EUliE_EEviT1_) ;  /* 0xffff3eb008007950 */ /* 0x000fec0003c3ffff */
.L_x_21117:
        /* <DEDUP_REMOVED lines=11> */
.L_x_33984:


//--------------------- .text._ZN2at6native27unrolled_elementwise_kernelIZZZNS0_16sqrt_kernel_cudaERNS_18TensorIteratorBaseEENKUlvE0_clEvENKUlvE_clEvEUldE_St5arrayIPcLm2EELi4E23TrivialOffsetCalculatorILi1EjESB_NS0_6memory12LoadWithCastILi1EEENSC_13StoreWithCastILi1EEEEEviT_T0_T2_T3_T4_T5_ --------------------------
	.section	.text._ZN2at6native27unrolled_elementwise_kernelIZZZNS0_16sqrt_kernel_cudaERNS_18TensorIteratorBaseEENKUlvE0_clEvENKUlvE_clEvEUldE_St5arrayIPcLm2EELi4E23TrivialOffsetCalculatorILi1EjESB_NS0_6memory12LoadWithCastILi1EEENSC_13StoreWithCastILi1EEEEEviT_T0_T2_T3_T4_T5_,"ax",@progbits
	.sectioninfo	@"SHI_REGISTERS=34"
	.align	128
        .global         _ZN2at6native27unrolled_elementwise_kernelIZZZNS0_16sqrt_kernel_cudaERNS_18TensorIteratorBaseEENKUlvE0_clEvENKUlvE_clEvEUldE_St5arrayIPcLm2EELi4E23TrivialOffsetCalculatorILi1EjESB_NS0_6memory12LoadWithCastILi1EEENSC_13StoreWithCastILi1EEEEEviT_T0_T2_T3_T4_T5_
        .type           _ZN2at6native27unrolled_elementwise_kernelIZZZNS0_16sqrt_kernel_cudaERNS_18TensorIteratorBaseEENKUlvE0_clEvENKUlvE_clEvEUldE_St5arrayIPcLm2EELi4E23TrivialOffsetCalculatorILi1EjESB_NS0_6memory12LoadWithCastILi1EEENSC_13StoreWithCastILi1EEEEEviT_T0_T2_T3_T4_T5_,@function
        .size           _ZN2at6native27unrolled_elementwise_kernelIZZZNS0_16sqrt_kernel_cudaERNS_18TensorIteratorBaseEENKUlvE0_clEvENKUlvE_clEvEUldE_St5arrayIPcLm2EELi4E23TrivialOffsetCalculatorILi1EjESB_NS0_6memory12LoadWithCastILi1EEENSC_13StoreWithCastILi1EEEEEviT_T0_T2_T3_T4_T5_,(.L_x_33985 - _ZN2at6native27unrolled_elementwise_kernelIZZZNS0_16sqrt_kernel_cudaERNS_18TensorIteratorBaseEENKUlvE0_clEvENKUlvE_clEvEUldE_St5arrayIPcLm2EELi4E23TrivialOffsetCalculatorILi1EjESB_NS0_6memory12LoadWithCastILi1EEENSC_13StoreWithCastILi1EEEEEviT_T0_T2_T3_T4_T5_)
        .other          _ZN2at6native27unrolled_elementwise_kernelIZZZNS0_16sqrt_kernel_cudaERNS_18TensorIteratorBaseEENKUlvE0_clEvENKUlvE_clEvEUldE_St5arrayIPcLm2EELi4E23TrivialOffsetCalculatorILi1EjESB_NS0_6memory12LoadWithCastILi1EEENSC_13StoreWithCastILi1EEEEEviT_T0_T2_T3_T4_T5_,@"STO_CUDA_ENTRY STV_DEFAULT"
_ZN2at6native27unrolled_elementwise_kernelIZZZNS0_16sqrt_kernel_cudaERNS_18TensorIteratorBaseEENKUlvE0_clEvENKUlvE_clEvEUldE_St5arrayIPcLm2EELi4E23TrivialOffsetCalculatorILi1EjESB_NS0_6memory12LoadWithCastILi1EEENSC_13StoreWithCastILi1EEEEEviT_T0_T2_T3_T4_T5_:
.text._ZN2at6native27unrolled_elementwise_kernelIZZZNS0_16sqrt_kernel_cudaERNS_18TensorIteratorBaseEENKUlvE0_clEvENKUlvE_clEvEUldE_St5arrayIPcLm2EELi4E23TrivialOffsetCalculatorILi1EjESB_NS0_6memory12LoadWithCastILi1EEENSC_13StoreWithCastILi1EEEEEviT_T0_T2_T3_T4_T5_:
        /* <DEDUP_REMOVED lines=30> */
.L_x_21123:
[----:B------:R-:W2:Y:S02]  /*01e0*/  LDG.E.U8 R4, [R4.64] ;  /* 0x0000002404047981 */ /* 0x000ea4000c1e1100 */
[----:B--2---:R0:W1:Y:S01]  /*01f0*/  I2F.F64.U16 R26, R4 ;  /* 0x00000004001a7312 */ /* 0x0040620000101800 */
[----:B------:R-:W-:Y:S05]  /*0200*/  BRA `(.L_x_21125) ;  /* 0x00000e0000007947 */ /* 0x000fea0003800000 */
.L_x_21122:
        /* <DEDUP_REMOVED lines=9> */
.L_x_21127:
[----:B------:R-:W2:Y:S02]  /*02a0*/  LDG.E R4, [R4.64] ;  /* 0x0000002404047981 */ /* 0x000ea4000c1e1900 */
[----:B--2---:R0:W1:Y:S01]  /*02b0*/  I2F.F64 R26, R4 ;  /* 0x00000004001a7312 */ /* 0x0040620000201c00 */
[----:B------:R-:W-:Y:S05]  /*02c0*/  BRA `(.L_x_21125) ;  /* 0x00000d4000007947 */ /* 0x000fea0003800000 */
.L_x_21126:
[----:B------:R-:W2:Y:S02]  /*02d0*/  LDG.E.U16 R4, [R4.64] ;  /* 0x0000002404047981 */ /* 0x000ea4000c1e1500 */
[----:B--2---:R0:W1:Y:S01]  /*02e0*/  I2F.F64.S16 R26, R4 ;  /* 0x00000004001a7312 */ /* 0x0040620000101c00 */
[----:B------:R-:W-:Y:S05]  /*02f0*/  BRA `(.L_x_21125) ;  /* 0x00000d1000007947 */ /* 0x000fea0003800000 */
.L_x_21121:
        /* <DEDUP_REMOVED lines=10> */
.L_x_21129:
[----:B------:R-:W2:Y:S02]  /*03a0*/  LDG.E.U16 R0, [R4.64] ;  /* 0x0000002404007981 */ /* 0x000ea4000c1e1500 */
[----:B--2---:R-:W-:-:S05]  /*03b0*/  HADD2.F32 R0, -RZ, R0.H0_H0 ;  /* 0x20000000ff007230 */ /* 0x004fca0000004100 */
[----:B------:R-:W-:-:S04]  /*03c0*/  FMUL.FTZ R0, R0, 1 ;  /* 0x3f80000000007820 */ /* 0x000fc80000410000 */
[----:B------:R0:W1:Y:S01]  /*03d0*/  F2F.F64.F32 R26, R0 ;  /* 0x00000000001a7310 */ /* 0x0000620000201800 */
[----:B------:R-:W-:Y:S05]  /*03e0*/  BRA `(.L_x_21125) ;  /* 0x00000c2000007947 */ /* 0x000fea0003800000 */
.L_x_21128:
        /* <DEDUP_REMOVED lines=10> */
.L_x_21131:
[----:B------:R-:W2:Y:S02]  /*0490*/  LDG.E.U16 R4, [R4.64] ;  /* 0x0000002404047981 */ /* 0x000ea4000c1e1500 */
[----:B--2---:R-:W-:-:S05]  /*04a0*/  HADD2.F32 R0, -RZ, R4.H0_H0 ;  /* 0x20000004ff007230 */ /* 0x004fca0000004100 */
[----:B------:R-:W-:-:S04]  /*04b0*/  FMUL.FTZ R0, R0, 1 ;  /* 0x3f80000000007820 */ /* 0x000fc80000410000 */
[----:B------:R0:W1:Y:S01]  /*04c0*/  F2F.F64.F32 R26, R0 ;  /* 0x00000000001a7310 */ /* 0x0000620000201800 */
[----:B------:R-:W-:Y:S05]  /*04d0*/  BRA `(.L_x_21125) ;  /* 0x00000b3000007947 */ /* 0x000fea0003800000 */
.L_x_21130:
[----:B------:R0:W5:Y:S01]  /*04e0*/  LDG.E.64 R26, [R4.64] ;  /* 0x00000024041a7981 */ /* 0x000162000c1e1b00 */
[----:B------:R-:W-:Y:S05]  /*04f0*/  BRA `(.L_x_21125) ;  /* 0x00000b1000007947 */ /* 0x000fea0003800000 */
.L_x_21120:
        /* <DEDUP_REMOVED lines=13> */
.L_x_21134:
[----:B------:R0:W5:Y:S01]  /*05d0*/  LDG.E.64 R26, [R4.64] ;  /* 0x00000024041a7981 */ /* 0x000162000c1e1b00 */
[----:B------:R-:W-:Y:S05]  /*05e0*/  BRA `(.L_x_21125) ;  /* 0x00000a2000007947 */ /* 0x000fea0003800000 */
.L_x_21133:
        /* <DEDUP_REMOVED lines=28> */
.L_x_21136:
        /* <DEDUP_REMOVED lines=16> */
.L_x_21135:
[----:B------:R-:W2:Y:S02]  /*08b0*/  LDG.E.U16 R0, [R4.64] ;  /* 0x0000002404007981 */ /* 0x000ea4000c1e1500 */
[----:B--2---:R-:W-:-:S05]  /*08c0*/  PRMT R0, RZ, 0x5410, R0 ;  /* 0x00005410ff007816 */ /* 0x004fca0000000000 */
[----:B------:R-:W-:-:S04]  /*08d0*/  FMUL.FTZ R0, R0, 1 ;  /* 0x3f80000000007820 */ /* 0x000fc80000410000 */
[----:B------:R0:W1:Y:S01]  /*08e0*/  F2F.F64.F32 R26, R0 ;  /* 0x00000000001a7310 */ /* 0x0000620000201800 */
[----:B------:R-:W-:Y:S05]  /*08f0*/  BRA `(.L_x_21125) ;  /* 0x0000071000007947 */ /* 0x000fea0003800000 */
.L_x_21132:
        /* <DEDUP_REMOVED lines=11> */
.L_x_21139:
        /* <DEDUP_REMOVED lines=21> */
.L_x_21143:
[----:B------:R-:W-:Y:S05]  /*0b00*/  BSYNC B1 ;  /* 0x0000000000017941 */ /* 0x000fea0003800000 */
.L_x_21142:
[----:B------:R-:W-:Y:S01]  /*0b10*/  LEA R5, R0, 0x3b800000, 0x17 ;  /* 0x3b80000000057811 */ /* 0x000fe200078eb8ff */
[----:B------:R-:W-:-:S05]  /*0b20*/  IMAD.SHL.U32 R0, R3, 0x100000, RZ ;  /* 0x0010000003007824 */ /* 0x000fca00078e00ff */
[----:B------:R-:W-:Y:S02]  /*0b30*/  LOP3.LUT R0, R5, R0, R6, 0xfe, !PT ;  /* 0x0000000005007212 */ /* 0x000fe400078efe06 */
.L_x_21141:
[----:B------:R-:W-:Y:S05]  /*0b40*/  BSYNC B0 ;  /* 0x0000000000007941 */ /* 0x000fea0003800000 */
.L_x_21140:
[----:B------:R-:W-:-:S04]  /*0b50*/  FMUL.FTZ R0, R0, 1 ;  /* 0x3f80000000007820 */ /* 0x000fc80000410000 */
[----:B------:R0:W1:Y:S01]  /*0b60*/  F2F.F64.F32 R26, R0 ;  /* 0x00000000001a7310 */ /* 0x0000620000201800 */
[----:B------:R-:W-:Y:S05]  /*0b70*/  BRA `(.L_x_21125) ;  /* 0x0000049000007947 */ /* 0x000fea0003800000 */
.L_x_21138:
        /* <DEDUP_REMOVED lines=21> */
.L_x_21147:
[----:B------:R-:W-:Y:S05]  /*0cd0*/  BSYNC B1 ;  /* 0x0000000000017941 */ /* 0x000fea0003800000 */
.L_x_21146:
[----:B------:R-:W-:Y:S01]  /*0ce0*/  LEA R5, R0, 0x37800000, 0x17 ;  /* 0x3780000000057811 */ /* 0x000fe200078eb8ff */
[----:B------:R-:W-:-:S05]  /*0cf0*/  IMAD.SHL.U32 R0, R3, 0x200000, RZ ;  /* 0x0020000003007824 */ /* 0x000fca00078e00ff */
[----:B------:R-:W-:Y:S02]  /*0d00*/  LOP3.LUT R0, R5, R0, R6, 0xfe, !PT ;  /* 0x0000000005007212 */ /* 0x000fe400078efe06 */
.L_x_21145:
[----:B------:R-:W-:Y:S05]  /*0d10*/  BSYNC B0 ;  /* 0x0000000000007941 */ /* 0x000fea0003800000 */
.L_x_21144:
[----:B------:R-:W-:-:S04]  /*0d20*/  FMUL.FTZ R0, R0, 1 ;  /* 0x3f80000000007820 */ /* 0x000fc80000410000 */
[----:B------:R0:W1:Y:S01]  /*0d30*/  F2F.F64.F32 R26, R0 ;  /* 0x00000000001a7310 */ /* 0x0000620000201800 */
[----:B------:R-:W-:Y:S05]  /*0d40*/  BRA `(.L_x_21125) ;  /* 0x000002c000007947 */ /* 0x000fea0003800000 */
.L_x_21137:
        /* <DEDUP_REMOVED lines=14> */
.L_x_21151:
[----:B------:R-:W-:Y:S05]  /*0e30*/  BSYNC B0 ;  /* 0x0000000000007941 */ /* 0x000fea0003800000 */
.L_x_21150:
[----:B------:R-:W-:-:S04]  /*0e40*/  FMUL.FTZ R0, R0, 1 ;  /* 0x3f80000000007820 */ /* 0x000fc80000410000 */
[----:B------:R0:W1:Y:S01]  /*0e50*/  F2F.F64.F32 R26, R0 ;  /* 0x00000000001a7310 */ /* 0x0000620000201800 */
[----:B------:R-:W-:Y:S05]  /*0e60*/  BRA `(.L_x_21125) ;  /* 0x000001a000007947 */ /* 0x000fea0003800000 */
.L_x_21124:
        /* <DEDUP_REMOVED lines=21> */
.L_x_21149:
[----:B------:R-:W2:Y:S02]  /*0fc0*/  LDG.E.64 R26, [R4.64] ;  /* 0x00000024041a7981 */ /* 0x000ea4000c1e1b00 */
[----:B--2---:R-:W0:Y:S01]  /*0fd0*/  I2F.F64.U64 R26, R26 ;  /* 0x0000001a001a7312 */ /* 0x004e220000301800 */
[----:B------:R-:W-:Y:S05]  /*0fe0*/  BRA `(.L_x_21125) ;  /* 0x0000002000007947 */ /* 0x000fea0003800000 */
.L_x_21148:
[----:B------:R-:W2:Y:S02]  /*0ff0*/  LDG.E R4, [R4.64] ;  /* 0x0000002404047981 */ /* 0x000ea4000c1e1900 */
[----:B--2---:R0:W1:Y:S02]  /*1000*/  I2F.F64.U32 R26, R4 ;  /* 0x00000004001a7312 */ /* 0x0040640000201800 */
.L_x_21125:
[----:B------:R-:W2:Y:S02]  /*1010*/  S2R R22, SR_TID.X ;  /* 0x0000000000167919 */ /* 0x000ea40000002100 */
[----:B--2---:R-:W-:Y:S02]  /*1020*/  IADD3 R22, R22, 0x80, RZ ;  /* 0x0000008016167810 */ /* 0x004fe40007ffe0ff */
.L_x_21119:
[----:B-1----:R-:W-:Y:S05]  /*1030*/  BSYNC B6 ;  /* 0x0000000000067941 */ /* 0x002fea0003800000 */
.L_x_21118:
        /* <DEDUP_REMOVED lines=22> */
.L_x_21157:
[----:B------:R-:W2:Y:S02]  /*11a0*/  LDG.E.U8 R4, [R4.64] ;  /* 0x0000002404047981 */ /* 0x000ea4000c1e1100 */
[----:B--2---:R0:W1:Y:S01]  /*11b0*/  I2F.F64.U16 R24, R4 ;  /* 0x0000000400187312 */ /* 0x0040620000101800 */
[----:B------:R-:W-:Y:S05]  /*11c0*/  BRA `(.L_x_21159) ;  /* 0x00000df000007947 */ /* 0x000fea0003800000 */
.L_x_21156:
        /* <DEDUP_REMOVED lines=9> */
.L_x_21161:
[----:B------:R-:W2:Y:S02]  /*1260*/  LDG.E R4, [R4.64] ;  /* 0x0000002404047981 */ /* 0x000ea4000c1e1900 */
[----:B--2---:R0:W1:Y:S01]  /*1270*/  I2F.F64 R24, R4 ;  /* 0x0000000400187312 */ /* 0x0040620000201c00 */
[----:B------:R-:W-:Y:S05]  /*1280*/  BRA `(.L_x_21159) ;  /* 0x00000d3000007947 */ /* 0x000fea0003800000 */
.L_x_21160:
[----:B------:R-:W2:Y:S02]  /*1290*/  LDG.E.U16 R4, [R4.64] ;  /* 0x0000002404047981 */ /* 0x000ea4000c1e1500 */
[----:B--2---:R0:W1:Y:S01]  /*12a0*/  I2F.F64.S16 R24, R4 ;  /* 0x0000000400187312 */ /* 0x0040620000101c00 */
[----:B------:R-:W-:Y:S05]  /*12b0*/  BRA `(.L_x_21159) ;  /* 0x00000d0000007947 */ /* 0x000fea0003800000 */
.L_x_21155:
        /* <DEDUP_REMOVED lines=10> */
.L_x_21163:
[----:B------:R-:W2:Y:S02]  /*1360*/  LDG.E.U16 R0, [R4.64] ;  /* 0x0000002404007981 */ /* 0x000ea4000c1e1500 */
[----:B--2---:R-:W-:-:S05]  /*1370*/  HADD2.F32 R0, -RZ, R0.H0_H0 ;  /* 0x20000000ff007230 */ /* 0x004fca0000004100 */
[----:B------:R-:W-:-:S04]  /*1380*/  FMUL.FTZ R0, R0, 1 ;  /* 0x3f80000000007820 */ /* 0x000fc80000410000 */
[----:B------:R0:W1:Y:S01]  /*1390*/  F2F.F64.F32 R24, R0 ;  /* 0x0000000000187310 */ /* 0x0000620000201800 */
[----:B------:R-:W-:Y:S05]  /*13a0*/  BRA `(.L_x_21159) ;  /* 0x00000c1000007947 */ /* 0x000fea0003800000 */
.L_x_21162:
        /* <DEDUP_REMOVED lines=10> */
.L_x_21165:
[----:B------:R-:W2:Y:S02]  /*1450*/  LDG.E.U16 R4, [R4.64] ;  /* 0x0000002404047981 */ /* 0x000ea4000c1e1500 */
[----:B--2---:R-:W-:-:S05]  /*1460*/  HADD2.F32 R0, -RZ, R4.H0_H0 ;  /* 0x20000004ff007230 */ /* 0x004fca0000004100 */
[----:B------:R-:W-:-:S04]  /*1470*/  FMUL.FTZ R0, R0, 1 ;  /* 0x3f80000000007820 */ /* 0x000fc80000410000 */
[----:B------:R0:W1:Y:S01]  /*1480*/  F2F.F64.F32 R24, R0 ;  /* 0x0000000000187310 */ /* 0x0000620000201800 */
[----:B------:R-:W-:Y:S05]  /*1490*/  BRA `(.L_x_21159) ;  /* 0x00000b2000007947 */ /* 0x000fea0003800000 */
.L_x_21164:
[----:B------:R0:W5:Y:S01]  /*14a0*/  LDG.E.64 R24, [R4.64] ;  /* 0x0000002404187981 */ /* 0x000162000c1e1b00 */
[----:B------:R-:W-:Y:S05]  /*14b0*/  BRA `(.L_x_21159) ;  /* 0x00000b0000007947 */ /* 0x000fea0003800000 */
.L_x_21154:
        /* <DEDUP_REMOVED lines=13> */
.L_x_21168:
[----:B------:R0:W5:Y:S01]  /*1590*/  LDG.E.64 R24, [R4.64] ;  /* 0x0000002404187981 */ /* 0x000162000c1e1b00 */
[----:B------:R-:W-:Y:S05]  /*15a0*/  BRA `(.L_x_21159) ;  /* 0x00000a1000007947 */ /* 0x000fea0003800000 */
.L_x_21167:
        /* <DEDUP_REMOVED lines=28> */
.L_x_21170:
        /* <DEDUP_REMOVED lines=15> */
.L_x_21169:
[----:B------:R-:W2:Y:S02]  /*1860*/  LDG.E.U16 R0, [R4.64] ;  /* 0x0000002404007981 */ /* 0x000ea4000c1e1500 */
[----:B--2---:R-:W-:-:S05]  /*1870*/  PRMT R0, RZ, 0x5410, R0 ;  /* 0x00005410ff007816 */ /* 0x004fca0000000000 */
[----:B------:R-:W-:-:S04]  /*1880*/  FMUL.FTZ R0, R0, 1 ;  /* 0x3f80000000007820 */ /* 0x000fc80000410000 */
[----:B------:R0:W1:Y:S01]  /*1890*/  F2F.F64.F32 R24, R0 ;  /* 0x0000000000187310 */ /* 0x0000620000201800 */
[----:B------:R-:W-:Y:S05]  /*18a0*/  BRA `(.L_x_21159) ;  /* 0x0000071000007947 */ /* 0x000fea0003800000 */
.L_x_21166:
        /* <DEDUP_REMOVED lines=11> */
.L_x_21173:
        /* <DEDUP_REMOVED lines=21> */
.L_x_21177:
[----:B------:R-:W-:Y:S05]  /*1ab0*/  BSYNC B1 ;  /* 0x0000000000017941 */ /* 0x000fea0003800000 */
.L_x_21176:
[----:B------:R-:W-:Y:S01]  /*1ac0*/  LEA R5, R0, 0x3b800000, 0x17 ;  /* 0x3b80000000057811 */ /* 0x000fe200078eb8ff */
[----:B------:R-:W-:-:S05]  /*1ad0*/  IMAD.SHL.U32 R0, R3, 0x100000, RZ ;  /* 0x0010000003007824 */ /* 0x000fca00078e00ff */
[----:B------:R-:W-:Y:S02]  /*1ae0*/  LOP3.LUT R0, R5, R0, R6, 0xfe, !PT ;  /* 0x0000000005007212 */ /* 0x000fe400078efe06 */
.L_x_21175:
[----:B------:R-:W-:Y:S05]  /*1af0*/  BSYNC B0 ;  /* 0x0000000000007941 */ /* 0x000fea0003800000 */
.L_x_21174:
[----:B------:R-:W-:-:S04]  /*1b00*/  FMUL.FTZ R0, R0, 1 ;  /* 0x3f80000000007820 */ /* 0x000fc80000410000 */
[----:B------:R0:W1:Y:S01]  /*1b10*/  F2F.F64.F32 R24, R0 ;  /* 0x0000000000187310 */ /* 0x0000620000201800 */
[----:B------:R-:W-:Y:S05]  /*1b20*/  BRA `(.L_x_21159) ;  /* 0x0000049000007947 */ /* 0x000fea0003800000 */
.L_x_21172:
        /* <DEDUP_REMOVED lines=21> */
.L_x_21181:
[----:B------:R-:W-:Y:S05]  /*1c80*/  BSYNC B1 ;  /* 0x0000000000017941 */ /* 0x000fea0003800000 */
.L_x_21180:
[----:B------:R-:W-:Y:S01]  /*1c90*/  LEA R5, R0, 0x37800000, 0x17 ;  /* 0x3780000000057811 */ /* 0x000fe200078eb8ff */
[----:B------:R-:W-:-:S05]  /*1ca0*/  IMAD.SHL.U32 R0, R3, 0x200000, RZ ;  /* 0x0020000003007824 */ /* 0x000fca00078e00ff */
[----:B------:R-:W-:Y:S02]  /*1cb0*/  LOP3.LUT R0, R5, R0, R6, 0xfe, !PT ;  /* 0x0000000005007212 */ /* 0x000fe400078efe06 */
.L_x_21179:
[----:B------:R-:W-:Y:S05]  /*1cc0*/  BSYNC B0 ;  /* 0x0000000000007941 */ /* 0x000fea0003800000 */
.L_x_21178:
[----:B------:R-:W-:-:S04]  /*1cd0*/  FMUL.FTZ R0, R0, 1 ;  /* 0x3f80000000007820 */ /* 0x000fc80000410000 */
[----:B------:R0:W1:Y:S01]  /*1ce0*/  F2F.F64.F32 R24, R0 ;  /* 0x0000000000187310 */ /* 0x0000620000201800 */
[----:B------:R-:W-:Y:S05]  /*1cf0*/  BRA `(.L_x_21159) ;  /* 0x000002c000007947 */ /* 0x000fea0003800000 */
.L_x_21171:
        /* <DEDUP_REMOVED lines=14> */
.L_x_21185:
[----:B------:R-:W-:Y:S05]  /*1de0*/  BSYNC B0 ;  /* 0x0000000000007941 */ /* 0x000fea0003800000 */
.L_x_21184:
[----:B------:R-:W-:-:S04]  /*1df0*/  FMUL.FTZ R0, R0, 1 ;  /* 0x3f80000000007820 */ /* 0x000fc80000410000 */
[----:B------:R0:W1:Y:S01]  /*1e00*/  F2F.F64.F32 R24, R0 ;  /* 0x0000000000187310 */ /* 0x0000620000201800 */
[----:B------:R-:W-:Y:S05]  /*1e10*/  BRA `(.L_x_21159) ;  /* 0x000001a000007947 */ /* 0x000fea0003800000 */
.L_x_21158:
        /* <DEDUP_REMOVED lines=21> */
.L_x_21183:
[----:B------:R-:W2:Y:S02]  /*1f70*/  LDG.E.64 R24, [R4.64] ;  /* 0x0000002404187981 */ /* 0x000ea4000c1e1b00 */
[----:B--2---:R-:W0:Y:S01]  /*1f80*/  I2F.F64.U64 R24, R24 ;  /* 0x0000001800187312 */ /* 0x004e220000301800 */
[----:B------:R-:W-:Y:S05]  /*1f90*/  BRA `(.L_x_21159) ;  /* 0x0000002000007947 */ /* 0x000fea0003800000 */
.L_x_21182:
[----:B------:R-:W2:Y:S02]  /*1fa0*/  LDG.E R4, [R4.64] ;  /* 0x0000002404047981 */ /* 0x000ea4000c1e1900 */
[----:B--2---:R0:W1:Y:S02]  /*1fb0*/  I2F.F64.U32 R24, R4 ;  /* 0x0000000400187312 */ /* 0x0040640000201800 */
.L_x_21159:
[----:B------:R-:W-:-:S03]  /*1fc0*/  IADD3 R22, R22, 0x80, RZ ;  /* 0x0000008016167810 */ /* 0x000fc60007ffe0ff */
.L_x_21153:
[----:B------:R-:W-:Y:S05]  /*1fd0*/  BSYNC B6 ;  /* 0x0000000000067941 */ /* 0x000fea0003800000 */
.L_x_21152:
        /* <DEDUP_REMOVED lines=24> */
.L_x_21191:
[----:B------:R-:W2:Y:S02]  /*2160*/  LDG.E.U8 R4, [R4.64] ;  /* 0x0000002404047981 */ /* 0x000ea4000c1e1100 */
[----:B--2---:R0:W2:Y:S01]  /*2170*/  I2F.F64.U16 R16, R4 ;  /* 0x0000000400107312 */ /* 0x0040a20000101800 */
[----:B------:R-:W-:Y:S05]  /*2180*/  BRA `(.L_x_21193) ;  /* 0x00000df000007947 */ /* 0x000fea0003800000 */
.L_x_21190:
        /* <DEDUP_REMOVED lines=9> */
.L_x_21195:
[----:B------:R-:W2:Y:S02]  /*2220*/  LDG.E R4, [R4.64] ;  /* 0x0000002404047981 */ /* 0x000ea4000c1e1900 */
[----:B--2---:R0:W2:Y:S01]  /*2230*/  I2F.F64 R16, R4 ;  /* 0x0000000400107312 */ /* 0x0040a20000201c00 */
[----:B------:R-:W-:Y:S05]  /*2240*/  BRA `(.L_x_21193) ;  /* 0x00000d3000007947 */ /* 0x000fea0003800000 */
.L_x_21194:
[----:B------:R-:W2:Y:S02]  /*2250*/  LDG.E.U16 R4, [R4.64] ;  /* 0x0000002404047981 */ /* 0x000ea4000c1e1500 */
[----:B--2---:R0:W2:Y:S01]  /*2260*/  I2F.F64.S16 R16, R4 ;  /* 0x0000000400107312 */ /* 0x0040a20000101c00 */
[----:B------:R-:W-:Y:S05]  /*2270*/  BRA `(.L_x_21193) ;  /* 0x00000d0000007947 */ /* 0x000fea0003800000 */
.L_x_21189:
        /* <DEDUP_REMOVED lines=10> */
.L_x_21197:
[----:B------:R-:W2:Y:S02]  /*2320*/  LDG.E.U16 R0, [R4.64] ;  /* 0x0000002404007981 */ /* 0x000ea4000c1e1500 */
[----:B--2---:R-:W-:-:S05]  /*2330*/  HADD2.F32 R0, -RZ, R0.H0_H0 ;  /* 0x20000000ff007230 */ /* 0x004fca0000004100 */
[----:B------:R-:W-:-:S04]  /*2340*/  FMUL.FTZ R0, R0, 1 ;  /* 0x3f80000000007820 */ /* 0x000fc80000410000 */
[----:B------:R0:W2:Y:S01]  /*2350*/  F2F.F64.F32 R16, R0 ;  /* 0x0000000000107310 */ /* 0x0000a20000201800 */
[----:B------:R-:W-:Y:S05]  /*2360*/  BRA `(.L_x_21193) ;  /* 0x00000c1000007947 */ /* 0x000fea0003800000 */
.L_x_21196:
        /* <DEDUP_REMOVED lines=10> */
.L_x_21199:
[----:B------:R-:W2:Y:S02]  /*2410*/  LDG.E.U16 R4, [R4.64] ;  /* 0x0000002404047981 */ /* 0x000ea4000c1e1500 */
[----:B--2---:R-:W-:-:S05]  /*2420*/  HADD2.F32 R0, -RZ, R4.H0_H0 ;  /* 0x20000004ff007230 */ /* 0x004fca0000004100 */
[----:B------:R-:W-:-:S04]  /*2430*/  FMUL.FTZ R0, R0, 1 ;  /* 0x3f80000000007820 */ /* 0x000fc80000410000 */
[----:B------:R0:W2:Y:S01]  /*2440*/  F2F.F64.F32 R16, R0 ;  /* 0x0000000000107310 */ /* 0x0000a20000201800 */
[----:B------:R-:W-:Y:S05]  /*2450*/  BRA `(.L_x_21193) ;  /* 0x00000b2000007947 */ /* 0x000fea0003800000 */
.L_x_21198:
[----:B------:R0:W5:Y:S01]  /*2460*/  LDG.E.64 R16, [R4.64] ;  /* 0x0000002404107981 */ /* 0x000162000c1e1b00 */
[----:B------:R-:W-:Y:S05]  /*2470*/  BRA `(.L_x_21193) ;  /* 0x00000b0000007947 */ /* 0x000fea0003800000 */
.L_x_21188:
        /* <DEDUP_REMOVED lines=13> */
.L_x_21202:
[----:B------:R0:W5:Y:S01]  /*2550*/  LDG.E.64 R16, [R4.64] ;  /* 0x0000002404107981 */ /* 0x000162000c1e1b00 */
[----:B------:R-:W-:Y:S05]  /*2560*/  BRA `(.L_x_21193) ;  /* 0x00000a1000007947 */ /* 0x000fea0003800000 */
.L_x_21201:
        /* <DEDUP_REMOVED lines=28> */
.L_x_21204:
        /* <DEDUP_REMOVED lines=15> */
.L_x_21203:
[----:B------:R-:W2:Y:S02]  /*2820*/  LDG.E.U16 R0, [R4.64] ;  /* 0x0000002404007981 */ /* 0x000ea4000c1e1500 */
[----:B--2---:R-:W-:-:S05]  /*2830*/  PRMT R0, RZ, 0x5410, R0 ;  /* 0x00005410ff007816 */ /* 0x004fca0000000000 */
[----:B------:R-:W-:-:S04]  /*2840*/  FMUL.FTZ R0, R0, 1 ;  /* 0x3f80000000007820 */ /* 0x000fc80000410000 */
[----:B------:R0:W2:Y:S01]  /*2850*/  F2F.F64.F32 R16, R0 ;  /* 0x0000000000107310 */ /* 0x0000a20000201800 */
[----:B------:R-:W-:Y:S05]  /*2860*/  BRA `(.L_x_21193) ;  /* 0x0000071000007947 */ /* 0x000fea0003800000 */
.L_x_21200:
        /* <DEDUP_REMOVED lines=11> */
.L_x_21207:
        /* <DEDUP_REMOVED lines=21> */
.L_x_21211:
[----:B------:R-:W-:Y:S05]  /*2a70*/  BSYNC B1 ;  /* 0x0000000000017941 */ /* 0x000fea0003800000 */
.L_x_21210:
[----:B------:R-:W-:Y:S01]  /*2a80*/  LEA R5, R0, 0x3b800000, 0x17 ;  /* 0x3b80000000057811 */ /* 0x000fe200078eb8ff */
[----:B------:R-:W-:-:S05]  /*2a90*/  IMAD.SHL.U32 R0, R3, 0x100000, RZ ;  /* 0x0010000003007824 */ /* 0x000fca00078e00ff */
[----:B------:R-:W-:Y:S02]  /*2aa0*/  LOP3.LUT R0, R5, R0, R6, 0xfe, !PT ;  /* 0x0000000005007212 */ /* 0x000fe400078efe06 */
.L_x_21209:
[----:B------:R-:W-:Y:S05]  /*2ab0*/  BSYNC B0 ;  /* 0x0000000000007941 */ /* 0x000fea0003800000 */
.L_x_21208:
[----:B------:R-:W-:-:S04]  /*2ac0*/  FMUL.FTZ R0, R0, 1 ;  /* 0x3f80000000007820 */ /* 0x000fc80000410000 */
[----:B------:R0:W2:Y:S01]  /*2ad0*/  F2F.F64.F32 R16, R0 ;  /* 0x0000000000107310 */ /* 0x0000a20000201800 */
[----:B------:R-:W-:Y:S05]  /*2ae0*/  BRA `(.L_x_21193) ;  /* 0x0000049000007947 */ /* 0x000fea0003800000 */
.L_x_21206:
        /* <DEDUP_REMOVED lines=21> */
.L_x_21215:
[----:B------:R-:W-:Y:S05]  /*2c40*/  BSYNC B1 ;  /* 0x0000000000017941 */ /* 0x000fea0003800000 */
.L_x_21214:
[----:B------:R-:W-:Y:S01]  /*2c50*/  LEA R5, R0, 0x37800000, 0x17 ;  /* 0x3780000000057811 */ /* 0x000fe200078eb8ff */
[----:B------:R-:W-:-:S05]  /*2c60*/  IMAD.SHL.U32 R0, R3, 0x200000, RZ ;  /* 0x0020000003007824 */ /* 0x000fca00078e00ff */
[----:B------:R-:W-:Y:S02]  /*2c70*/  LOP3.LUT R0, R5, R0, R6, 0xfe, !PT ;  /* 0x0000000005007212 */ /* 0x000fe400078efe06 */
.L_x_21213:
[----:B------:R-:W-:Y:S05]  /*2c80*/  BSYNC B0 ;  /* 0x0000000000007941 */ /* 0x000fea0003800000 */
.L_x_21212:
[----:B------:R-:W-:-:S04]  /*2c90*/  FMUL.FTZ R0, R0, 1 ;  /* 0x3f80000000007820 */ /* 0x000fc80000410000 */
[----:B------:R0:W2:Y:S01]  /*2ca0*/  F2F.F64.F32 R16, R0 ;  /* 0x0000000000107310 */ /* 0x0000a20000201800 */
[----:B------:R-:W-:Y:S05]  /*2cb0*/  BRA `(.L_x_21193) ;  /* 0x000002c000007947 */ /* 0x000fea0003800000 */
.L_x_21205:
        /* <DEDUP_REMOVED lines=14> */
.L_x_21219:
[----:B------:R-:W-:Y:S05]  /*2da0*/  BSYNC B0 ;  /* 0x0000000000007941 */ /* 0x000fea0003800000 */
.L_x_21218:
[----:B------:R-:W-:-:S04]  /*2db0*/  FMUL.FTZ R0, R0, 1 ;  /* 0x3f80000000007820 */ /* 0x000fc80000410000 */
[----:B------:R0:W2:Y:S01]  /*2dc0*/  F2F.F64.F32 R16, R0 ;  /* 0x0000000000107310 */ /* 0x0000a20000201800 */
[----:B------:R-:W-:Y:S05]  /*2dd0*/  BRA `(.L_x_21193) ;  /* 0x000001a000007947 */ /* 0x000fea0003800000 */
.L_x_21192:
        /* <DEDUP_REMOVED lines=21> */
.L_x_21217:
[----:B------:R-:W2:Y:S02]  /*2f30*/  LDG.E.64 R16, [R4.64] ;  /* 0x0000002404107981 */ /* 0x000ea4000c1e1b00 */
[----:B--2---:R-:W0:Y:S01]  /*2f40*/  I2F.F64.U64 R16, R16 ;  /* 0x0000001000107312 */ /* 0x004e220000301800 */
[----:B------:R-:W-:Y:S05]  /*2f50*/  BRA `(.L_x_21193) ;  /* 0x0000002000007947 */ /* 0x000fea0003800000 */
.L_x_21216:
[----:B------:R-:W2:Y:S02]  /*2f60*/  LDG.E R4, [R4.64] ;  /* 0x0000002404047981 */ /* 0x000ea4000c1e1900 */
[----:B--2---:R0:W2:Y:S02]  /*2f70*/  I2F.F64.U32 R16, R4 ;  /* 0x0000000400107312 */ /* 0x0040a40000201800 */
.L_x_21193:
[----:B------:R-:W-:-:S03]  /*2f80*/  IADD3 R22, R22, 0x80, RZ ;  /* 0x0000008016167810 */ /* 0x000fc60007ffe0ff */
.L_x_21187:
[----:B------:R-:W-:Y:S05]  /*2f90*/  BSYNC B6 ;  /* 0x0000000000067941 */ /* 0x000fea0003800000 */
.L_x_21186:
        /* <DEDUP_REMOVED lines=21> */
.L_x_21225:
[----:B------:R-:W3:Y:S02]  /*30f0*/  LDG.E.U8 R4, [R4.64] ;  /* 0x0000002404047981 */ /* 0x000ee4000c1e1100 */
[----:B---3--:R0:W3:Y:S01]  /*3100*/  I2F.F64.U16 R30, R4 ;  /* 0x00000004001e7312 */ /* 0x0080e20000101800 */
[----:B------:R-:W-:Y:S05]  /*3110*/  BRA `(.L_x_21221) ;  /* 0x00000de000007947 */ /* 0x000fea0003800000 */
.L_x_21224:
        /* <DEDUP_REMOVED lines=9> */
.L_x_21228:
[----:B------:R-:W3:Y:S02]  /*31b0*/  LDG.E R4, [R4.64] ;  /* 0x0000002404047981 */ /* 0x000ee4000c1e1900 */
[----:B---3--:R0:W3:Y:S01]  /*31c0*/  I2F.F64 R30, R4 ;  /* 0x00000004001e7312 */ /* 0x0080e20000201c00 */
[----:B------:R-:W-:Y:S05]  /*31d0*/  BRA `(.L_x_21221) ;  /* 0x00000d2000007947 */ /* 0x000fea0003800000 */
.L_x_21227:
[----:B------:R-:W3:Y:S02]  /*31e0*/  LDG.E.U16 R4, [R4.64] ;  /* 0x0000002404047981 */ /* 0x000ee4000c1e1500 */
[----:B---3--:R0:W3:Y:S01]  /*31f0*/  I2F.F64.S16 R30, R4 ;  /* 0x00000004001e7312 */ /* 0x0080e20000101c00 */
[----:B------:R-:W-:Y:S05]  /*3200*/  BRA `(.L_x_21221) ;  /* 0x00000cf000007947 */ /* 0x000fea0003800000 */
.L_x_21223:
        /* <DEDUP_REMOVED lines=10> */
.L_x_21230:
[----:B------:R-:W3:Y:S02]  /*32b0*/  LDG.E.U16 R0, [R4.64] ;  /* 0x0000002404007981 */ /* 0x000ee4000c1e1500 */
[----:B---3--:R-:W-:-:S05]  /*32c0*/  HADD2.F32 R0, -RZ, R0.H0_H0 ;  /* 0x20000000ff007230 */ /* 0x008fca0000004100 */
[----:B------:R-:W-:-:S04]  /*32d0*/  FMUL.FTZ R0, R0, 1 ;  /* 0x3f80000000007820 */ /* 0x000fc80000410000 */
[----:B------:R0:W3:Y:S01]  /*32e0*/  F2F.F64.F32 R30, R0 ;  /* 0x00000000001e7310 */ /* 0x0000e20000201800 */
[----:B------:R-:W-:Y:S05]  /*32f0*/  BRA `(.L_x_21221) ;  /* 0x00000c0000007947 */ /* 0x000fea0003800000 */
.L_x_21229:
        /* <DEDUP_REMOVED lines=10> */
.L_x_21232:
[----:B------:R-:W3:Y:S02]  /*33a0*/  LDG.E.U16 R4, [R4.64] ;  /* 0x0000002404047981 */ /* 0x000ee4000c1e1500 */
[----:B---3--:R-:W-:-:S05]  /*33b0*/  HADD2.F32 R0, -RZ, R4.H0_H0 ;  /* 0x20000004ff007230 */ /* 0x008fca0000004100 */
[----:B------:R-:W-:-:S04]  /*33c0*/  FMUL.FTZ R0, R0, 1 ;  /* 0x3f80000000007820 */ /* 0x000fc80000410000 */
[----:B------:R0:W3:Y:S01]  /*33d0*/  F2F.F64.F32 R30, R0 ;  /* 0x00000000001e7310 */ /* 0x0000e20000201800 */
[----:B------:R-:W-:Y:S05]  /*33e0*/  BRA `(.L_x_21221) ;  /* 0x00000b1000007947 */ /* 0x000fea0003800000 */
.L_x_21231:
[----:B------:R0:W5:Y:S01]  /*33f0*/  LDG.E.64 R30, [R4.64] ;  /* 0x00000024041e7981 */ /* 0x000162000c1e1b00 */
[----:B------:R-:W-:Y:S05]  /*3400*/  BRA `(.L_x_21221) ;  /* 0x00000af000007947 */ /* 0x000fea0003800000 */
.L_x_21222:
        /* <DEDUP_REMOVED lines=13> */
.L_x_21235:
[----:B------:R0:W5:Y:S01]  /*34e0*/  LDG.E.64 R30, [R4.64] ;  /* 0x00000024041e7981 */ /* 0x000162000c1e1b00 */
[----:B------:R-:W-:Y:S05]  /*34f0*/  BRA `(.L_x_21221) ;  /* 0x00000a0000007947 */ /* 0x000fea0003800000 */
.L_x_21234:
        /* <DEDUP_REMOVED lines=28> */
.L_x_21237:
        /* <DEDUP_REMOVED lines=15> */
.L_x_21236:
[----:B------:R-:W3:Y:S02]  /*37b0*/  LDG.E.U16 R0, [R4.64] ;  /* 0x0000002404007981 */ /* 0x000ee4000c1e1500 */
[----:B---3--:R-:W-:-:S05]  /*37c0*/  PRMT R0, RZ, 0x5410, R0 ;  /* 0x00005410ff007816 */ /* 0x008fca0000000000 */
[----:B------:R-:W-:-:S04]  /*37d0*/  FMUL.FTZ R0, R0, 1 ;  /* 0x3f80000000007820 */ /* 0x000fc80000410000 */
[----:B------:R0:W3:Y:S01]  /*37e0*/  F2F.F64.F32 R30, R0 ;  /* 0x00000000001e7310 */ /* 0x0000e20000201800 */
[----:B------:R-:W-:Y:S05]  /*37f0*/  BRA `(.L_x_21221) ;  /* 0x0000070000007947 */ /* 0x000fea0003800000 */
.L_x_21233:
        /* <DEDUP_REMOVED lines=11> */
.L_x_21240:
        /* <DEDUP_REMOVED lines=21> */
.L_x_21244:
[----:B------:R-:W-:Y:S05]  /*3a00*/  BSYNC B1 ;  /* 0x0000000000017941 */ /* 0x000fea0003800000 */
.L_x_21243:
[----:B------:R-:W-:Y:S01]  /*3a10*/  LEA R5, R0, 0x3b800000, 0x17 ;  /* 0x3b80000000057811 */ /* 0x000fe200078eb8ff */
[----:B------:R-:W-:-:S05]  /*3a20*/  IMAD.SHL.U32 R0, R3, 0x100000, RZ ;  /* 0x0010000003007824 */ /* 0x000fca00078e00ff */
[----:B------:R-:W-:Y:S02]  /*3a30*/  LOP3.LUT R0, R5, R0, R6, 0xfe, !PT ;  /* 0x0000000005007212 */ /* 0x000fe400078efe06 */
.L_x_21242:
[----:B------:R-:W-:Y:S05]  /*3a40*/  BSYNC B0 ;  /* 0x0000000000007941 */ /* 0x000fea0003800000 */
.L_x_21241:
[----:B------:R-:W-:-:S04]  /*3a50*/  FMUL.FTZ R0, R0, 1 ;  /* 0x3f80000000007820 */ /* 0x000fc80000410000 */
[----:B------:R0:W3:Y:S01]  /*3a60*/  F2F.F64.F32 R30, R0 ;  /* 0x00000000001e7310 */ /* 0x0000e20000201800 */
[----:B------:R-:W-:Y:S05]  /*3a70*/  BRA `(.L_x_21221) ;  /* 0x0000048000007947 */ /* 0x000fea0003800000 */
.L_x_21239:
        /* <DEDUP_REMOVED lines=21> */
.L_x_21248:
[----:B------:R-:W-:Y:S05]  /*3bd0*/  BSYNC B1 ;  /* 0x0000000000017941 */ /* 0x000fea0003800000 */
.L_x_21247:
[----:B------:R-:W-:Y:S01]  /*3be0*/  LEA R5, R0, 0x37800000, 0x17 ;  /* 0x3780000000057811 */ /* 0x000fe200078eb8ff */
[----:B------:R-:W-:-:S05]  /*3bf0*/  IMAD.SHL.U32 R0, R3, 0x200000, RZ ;  /* 0x0020000003007824 */ /* 0x000fca00078e00ff */
[----:B------:R-:W-:Y:S02]  /*3c00*/  LOP3.LUT R0, R5, R0, R6, 0xfe, !PT ;  /* 0x0000000005007212 */ /* 0x000fe400078efe06 */
.L_x_21246:
[----:B------:R-:W-:Y:S05]  /*3c10*/  BSYNC B0 ;  /* 0x0000000000007941 */ /* 0x000fea0003800000 */
.L_x_21245:
[----:B------:R-:W-:-:S04]  /*3c20*/  FMUL.FTZ R0, R0, 1 ;  /* 0x3f80000000007820 */ /* 0x000fc80000410000 */
[----:B------:R0:W3:Y:S01]  /*3c30*/  F2F.F64.F32 R30, R0 ;  /* 0x00000000001e7310 */ /* 0x0000e20000201800 */
[----:B------:R-:W-:Y:S05]  /*3c40*/  BRA `(.L_x_21221) ;  /* 0x000002b000007947 */ /* 0x000fea0003800000 */
.L_x_21238:
        /* <DEDUP_REMOVED lines=14> */
.L_x_21252:
[----:B------:R-:W-:Y:S05]  /*3d30*/  BSYNC B0 ;  /* 0x0000000000007941 */ /* 0x000fea0003800000 */
.L_x_21251:
[----:B------:R-:W-:-:S04]  /*3d40*/  FMUL.FTZ R0, R0, 1 ;  /* 0x3f80000000007820 */ /* 0x000fc80000410000 */
[----:B------:R0:W3:Y:S01]  /*3d50*/  F2F.F64.F32 R30, R0 ;  /* 0x00000000001e7310 */ /* 0x0000e20000201800 */
[----:B------:R-:W-:Y:S05]  /*3d60*/  BRA `(.L_x_21221) ;  /* 0x0000019000007947 */ /* 0x000fea0003800000 */
.L_x_21226:
        /* <DEDUP_REMOVED lines=20> */
.L_x_21250:
[----:B------:R-:W3:Y:S02]  /*3eb0*/  LDG.E.64 R30, [R4.64] ;  /* 0x00000024041e7981 */ /* 0x000ee4000c1e1b00 */
[----:B---3--:R-:W0:Y:S01]  /*3ec0*/  I2F.F64.U64 R30, R30 ;  /* 0x0000001e001e7312 */ /* 0x008e220000301800 */
[----:B------:R-:W-:Y:S05]  /*3ed0*/  BRA `(.L_x_21221) ;  /* 0x0000002000007947 */ /* 0x000fea0003800000 */
.L_x_21249:
[----:B------:R-:W3:Y:S02]  /*3ee0*/  LDG.E R4, [R4.64] ;  /* 0x0000002404047981 */ /* 0x000ee4000c1e1900 */
[----:B---3--:R0:W3:Y:S02]  /*3ef0*/  I2F.F64.U32 R30, R4 ;  /* 0x00000004001e7312 */ /* 0x0080e40000201800 */
.L_x_21221:
[----:B------:R-:W-:Y:S05]  /*3f00*/  BSYNC B6 ;  /* 0x0000000000067941 */ /* 0x000fea0003800000 */
.L_x_21220:
[----:B------:R-:W4:Y:S01]  /*3f10*/  S2R R22, SR_TID.X ;  /* 0x0000000000167919 */ /* 0x000f220000002100 */
[----:B------:R-:W-:Y:S01]  /*3f20*/  BSSY B0, `(.L_x_21253) ;  /* 0x000001b000007945 */ /* 0x000fe20003800000 */
[----:B----4-:R-:W-:-:S13]  /*3f30*/  ISETP.GE.AND P0, PT, R22, R19, PT ;  /* 0x000000131600720c */ /* 0x010fda0003f06270 */
[----:B------:R-:W-:Y:S05]  /*3f40*/  @P0 BRA `(.L_x_21254) ;  /* 0x0000018000000947 */ /* 0x000fea0003800000 */
[----:B0----5:R-:W0:Y:S01]  /*3f50*/  MUFU.RSQ64H R9, R27 ;  /* 0x0000001b00097308 */ /* 0x021e220000001c00 */
[----:B------:R-:W-:Y:S01]  /*3f60*/  IADD3 R8, R27, -0x3500000, RZ ;  /* 0xfcb000001b087810 */ /* 0x000fe20007ffe0ff */
[----:B------:R-:W-:Y:S02]  /*3f70*/  IMAD.MOV.U32 R6, RZ, RZ, 0x0 ;  /* 0x00000000ff067424 */ /* 0x000fe400078e00ff */
[----:B------:R-:W-:Y:S01]  /*3f80*/  IMAD.MOV.U32 R7, RZ, RZ, 0x3fd80000 ;  /* 0x3fd80000ff077424 */ /* 0x000fe200078e00ff */
[----:B------:R-:W-:Y:S02]  /*3f90*/  ISETP.GE.U32.AND P1, PT, R8, 0x7ca00000, PT ;  /* 0x7ca000000800780c */ /* 0x000fe40003f26070 */
        /* <DEDUP_REMOVED lines=9> */
[----:B0-----:R0:W4:Y:S01]  /*4030*/  DFMA R4, R10, R12, R6 ;  /* 0x0000000c0a04722b */ /* 0x0011220000000006 */
[----:B------:R-:W-:Y:S05]  /*4040*/  @!P1 BRA `(.L_x_21254) ;  /* 0x0000008000009947 */ /* 0x000fea0003800000 */
[----:B------:R-:W-:Y:S01]  /*4050*/  IMAD.MOV.U32 R0, RZ, RZ, R14 ;  /* 0x000000ffff007224 */ /* 0x000fe200078e000e */
[----:B------:R-:W-:Y:S01]  /*4060*/  MOV R14, 0x40b0 ;  /* 0x000040b0000e7802 */ /* 0x000fe20000000f00 */
[----:B0-----:R-:W-:Y:S02]  /*4070*/  IMAD.MOV.U32 R12, RZ, RZ, R26 ;  /* 0x000000ffff0c7224 */ /* 0x001fe400078e001a */
[----:B------:R-:W-:Y:S02]  /*4080*/  IMAD.MOV.U32 R9, RZ, RZ, R27 ;  /* 0x000000ffff097224 */ /* 0x000fe400078e001b */
[----:B------:R-:W-:Y:S02]  /*4090*/  IMAD.MOV.U32 R3, RZ, RZ, R11 ;  /* 0x000000ffff037224 */ /* 0x000fe400078e000b */
[----:B-1234-:R-:W-:Y:S05]  /*40a0*/  CALL.REL.NOINC `($__internal_1_$__cuda_sm20_dsqrt_rn_f64_mediumpath_v1) ;  /* 0x000048b000007944 */ /* 0x01efea0003c00000 */
[----:B-1----:R-:W-:Y:S02]  /*40b0*/  IMAD.MOV.U32 R4, RZ, RZ, R6 ;  /* 0x000000ffff047224 */ /* 0x002fe400078e0006 */
[----:B------:R-:W-:Y:S02]  /*40c0*/  IMAD.MOV.U32 R5, RZ, RZ, R7 ;  /* 0x000000ffff057224 */ /* 0x000fe400078e0007 */
.L_x_21254:
[----:B------:R-:W-:Y:S05]  /*40d0*/  BSYNC B0 ;  /* 0x0000000000007941 */ /* 0x000fea0003800000 */
.L_x_21253:
[----:B0----5:R-:W-:Y:S01]  /*40e0*/  IADD3 R26, R22, 0x80, RZ ;  /* 0x00000080161a7810 */ /* 0x021fe20007ffe0ff */
[----:B------:R-:W-:Y:S03]  /*40f0*/  BSSY B0, `(.L_x_21255) ;  /* 0x000001b000007945 */ /* 0x000fe60003800000 */
[----:B------:R-:W-:-:S13]  /*4100*/  ISETP.GE.AND P1, PT, R26, R19, PT ;  /* 0x000000131a00720c */ /* 0x000fda0003f26270 */
[----:B------:R-:W-:Y:S05]  /*4110*/  @P1 BRA `(.L_x_21256) ;  /* 0x0000018000001947 */ /* 0x000fea0003800000 */
[----:B-1----:R-:W0:Y:S01]  /*4120*/  MUFU.RSQ64H R9, R25 ;  /* 0x0000001900097308 */ /* 0x002e220000001c00 */
        /* <DEDUP_REMOVED lines=23> */
.L_x_21256:
[----:B------:R-:W-:Y:S05]  /*42a0*/  BSYNC B0 ;  /* 0x0000000000007941 */ /* 0x000fea0003800000 */
.L_x_21255:
[----:B------:R-:W-:Y:S01]  /*42b0*/  IADD3 R0, R22, 0x100, RZ ;  /* 0x0000010016007810 */ /* 0x000fe20007ffe0ff */
[----:B------:R-:W-:Y:S03]  /*42c0*/  BSSY B0, `(.L_x_21257) ;  /* 0x000001b000007945 */ /* 0x000fe60003800000 */
[----:B------:R-:W-:-:S13]  /*42d0*/  ISETP.GE.AND P1, PT, R0, R19, PT ;  /* 0x000000130000720c */ /* 0x000fda0003f26270 */
[----:B------:R-:W-:Y:S05]  /*42e0*/  @P1 BRA `(.L_x_21258) ;  /* 0x0000018000001947 */ /* 0x000fea0003800000 */
[----:B0-2---:R-:W0:Y:S01]  /*42f0*/  MUFU.RSQ64H R9, R17 ;  /* 0x0000001100097308 */ /* 0x005e220000001c00 */
        /* <DEDUP_REMOVED lines=13> */
[----:B01----:R0:W1:Y:S01]  /*43d0*/  DFMA R24, R10, R12, R6 ;  /* 0x0000000c0a18722b */ /* 0x0030620000000006 */
[----:B------:R-:W-:Y:S05]  /*43e0*/  @!P1 BRA `(.L_x_21258) ;  /* 0x0000008000009947 */ /* 0x000fea0003800000 */
[----:B------:R-:W-:Y:S01]  /*43f0*/  IMAD.MOV.U32 R0, RZ, RZ, R14 ;  /* 0x000000ffff007224 */ /* 0x000fe200078e000e */
[----:B------:R-:W-:Y:S01]  /*4400*/  MOV R14, 0x4450 ;  /* 0x00004450000e7802 */ /* 0x000fe20000000f00 */
[----:B0-----:R-:W-:Y:S02]  /*4410*/  IMAD.MOV.U32 R12, RZ, RZ, R16 ;  /* 0x000000ffff0c7224 */ /* 0x001fe400078e0010 */
[----:B------:R-:W-:Y:S02]  /*4420*/  IMAD.MOV.U32 R9, RZ, RZ, R17 ;  /* 0x000000ffff097224 */ /* 0x000fe400078e0011 */
[----:B------:R-:W-:Y:S02]  /*4430*/  IMAD.MOV.U32 R3, RZ, RZ, R11 ;  /* 0x000000ffff037224 */ /* 0x000fe400078e000b */
[----:B-1-34-:R-:W-:Y:S05]  /*4440*/  CALL.REL.NOINC `($__internal_1_$__cuda_sm20_dsqrt_rn_f64_mediumpath_v1) ;  /* 0x0000451000007944 */ /* 0x01afea0003c00000 */
[----:B-1----:R-:W-:Y:S02]  /*4450*/  IMAD.MOV.U32 R24, RZ, RZ, R6 ;  /* 0x000000ffff187224 */ /* 0x002fe400078e0006 */
[----:B------:R-:W-:Y:S02]  /*4460*/  IMAD.MOV.U32 R25, RZ, RZ, R7 ;  /* 0x000000ffff197224 */ /* 0x000fe400078e0007 */
.L_x_21258:
[----:B------:R-:W-:Y:S05]  /*4470*/  BSYNC B0 ;  /* 0x0000000000007941 */ /* 0x000fea0003800000 */
.L_x_21257:
[----:B------:R-:W-:Y:S01]  /*4480*/  IADD3 R0, R22, 0x180, RZ ;  /* 0x0000018016007810 */ /* 0x000fe20007ffe0ff */
[----:B------:R-:W-:Y:S03]  /*4490*/  BSSY B0, `(.L_x_21259) ;  /* 0x000001d000007945 */ /* 0x000fe60003800000 */
[----:B------:R-:W-:-:S13]  /*44a0*/  ISETP.GE.AND P1, PT, R0, R19, PT ;  /* 0x000000130000720c */ /* 0x000fda0003f26270 */
[----:B------:R-:W-:Y:S05]  /*44b0*/  @P1 BRA `(.L_x_21260) ;  /* 0x000001a000001947 */ /* 0x000fea0003800000 */
[----:B0--3--:R-:W0:Y:S01]  /*44c0*/  MUFU.RSQ64H R9, R31 ;  /* 0x0000001f00097308 */ /* 0x009e220000001c00 */
        /* <DEDUP_REMOVED lines=13> */
[----:B0-2---:R0:W2:Y:S01]  /*45a0*/  DFMA R16, R14, R10, R6 ;  /* 0x0000000a0e10722b */ /* 0x0050a20000000006 */
[----:B------:R-:W-:Y:S05]  /*45b0*/  @!P1 BRA `(.L_x_21260) ;  /* 0x000000a000009947 */ /* 0x000fea0003800000 */
[----:B------:R-:W-:Y:S02]  /*45c0*/  IMAD.MOV.U32 R0, RZ, RZ, R12 ;  /* 0x000000ffff007224 */ /* 0x000fe400078e000c */
[----:B0-----:R-:W-:Y:S01]  /*45d0*/  IMAD.MOV.U32 R10, RZ, RZ, R14 ;  /* 0x000000ffff0a7224 */ /* 0x001fe200078e000e */
[----:B------:R-:W-:Y:S01]  /*45e0*/  MOV R14, 0x4640 ;  /* 0x00004640000e7802 */ /* 0x000fe20000000f00 */
[----:B------:R-:W-:Y:S02]  /*45f0*/  IMAD.MOV.U32 R12, RZ, RZ, R30 ;  /* 0x000000ffff0c7224 */ /* 0x000fe400078e001e */
[----:B------:R-:W-:Y:S02]  /*4600*/  IMAD.MOV.U32 R9, RZ, RZ, R31 ;  /* 0x000000ffff097224 */ /* 0x000fe400078e001f */
[----:B------:R-:W-:Y:S02]  /*4610*/  IMAD.MOV.U32 R3, RZ, RZ, R15 ;  /* 0x000000ffff037224 */ /* 0x000fe400078e000f */
[----:B------:R-:W-:-:S02]  /*4620*/  IMAD.MOV.U32 R13, RZ, RZ, R11 ;  /* 0x000000ffff0d7224 */ /* 0x000fc400078e000b */
[----:B-12-4-:R-:W-:Y:S05]  /*4630*/  CALL.REL.NOINC `($__internal_1_$__cuda_sm20_dsqrt_rn_f64_mediumpath_v1) ;  /* 0x0000432000007944 */ /* 0x016fea0003c00000 */
[----:B-1----:R-:W-:Y:S02]  /*4640*/  IMAD.MOV.U32 R16, RZ, RZ, R6 ;  /* 0x000000ffff107224 */ /* 0x002fe400078e0006 */
[----:B------:R-:W-:-:S02]  /*4650*/  IMAD.MOV.U32 R17, RZ, RZ, R7 ;  /* 0x000000ffff117224 */ /* 0x000fc400078e0007 */
.L_x_21260:
[----:B------:R-:W-:Y:S05]  /*4660*/  BSYNC B0 ;  /* 0x0000000000007941 */ /* 0x000fea0003800000 */
.L_x_21259:
[----:B------:R-:W0:Y:S01]  /*4670*/  LDC.U8 R18, c[0x0][0x184] ;  /* 0x00006100ff127b82 */ /* 0x000e220000000000 */
[----:B------:R-:W-:Y:S01]  /*4680*/  BSSY B6, `(.L_x_21261) ;  /* 0x000011b000067945 */ /* 0x000fe20003800000 */
[----:B------:R-:W-:Y:S05]  /*4690*/  @P0 BRA `(.L_x_21262) ;  /* 0x0000119000000947 */ /* 0x000fea0003800000 */
[----:B------:R-:W5:Y:S02]  /*46a0*/  S2R R3, SR_TID.X ;  /* 0x0000000000037919 */ /* 0x000f640000002100 */
[----:B-----5:R-:W-:Y:S01]  /*46b0*/  IMAD R0, R2, 0x200, R3 ;  /* 0x0000020002007824 */ /* 0x020fe200078e0203 */
        /* <DEDUP_REMOVED lines=15> */
[----:B----4-:R-:W0:Y:S01]  /*47b0*/  F2I.F64.TRUNC R5, R4 ;  /* 0x0000000400057311 */ /* 0x010e22000030d100 */
[----:B------:R-:W-:Y:S01]  /*47c0*/  IMAD.MOV.U32 R22, RZ, RZ, R26 ;  /* 0x000000ffff167224 */ /* 0x000fe200078e001a */
[----:B0-----:R0:W-:Y:S01]  /*47d0*/  STG.E.U8 [R8.64], R5 ;  /* 0x0000000508007986 */ /* 0x0011e2000c101124 */
[----:B------:R-:W-:Y:S05]  /*47e0*/  BRA `(.L_x_21262) ;  /* 0x0000104000007947 */ /* 0x000fea0003800000 */
.L_x_21266:
[----:B----4-:R-:W0:Y:S01]  /*47f0*/  F2I.S64.F64.TRUNC R4, R4 ;  /* 0x0000000400047311 */ /* 0x010e22000030d900 */
[----:B------:R-:W-:Y:S02]  /*4800*/  IMAD.MOV.U32 R22, RZ, RZ, R26 ;  /* 0x000000ffff167224 */ /* 0x000fe400078e001a */
[----:B0-----:R-:W-:-:S05]  /*4810*/  IMAD.MOV.U32 R3, RZ, RZ, R4 ;  /* 0x000000ffff037224 */ /* 0x001fca00078e0004 */
[----:B------:R0:W-:Y:S01]  /*4820*/  STG.E.U8 [R8.64], R3 ;  /* 0x0000000308007986 */ /* 0x0001e2000c101124 */
[----:B------:R-:W-:Y:S05]  /*4830*/  BRA `(.L_x_21262) ;  /* 0x00000ff000007947 */ /* 0x000fea0003800000 */
.L_x_21265:
[----:B------:R-:W-:-:S13]  /*4840*/  ISETP.NE.AND P0, PT, R0, 0x2, PT ;  /* 0x000000020000780c */ /* 0x000fda0003f05270 */
[----:B------:R-:W-:Y:S05]  /*4850*/  @!P0 BRA `(.L_x_21268) ;  /* 0x000000c000008947 */ /* 0x000fea0003800000 */
[----:B------:R-:W-:-:S13]  /*4860*/  ISETP.NE.AND P0, PT, R0, 0x3, PT ;  /* 0x000000030000780c */ /* 0x000fda0003f05270 */
[----:B------:R-:W-:Y:S05]  /*4870*/  @!P0 BRA `(.L_x_21269) ;  /* 0x0000006000008947 */ /* 0x000fea0003800000 */
[----:B------:R-:W-:-:S13]  /*4880*/  ISETP.NE.AND P0, PT, R0, 0x4, PT ;  /* 0x000000040000780c */ /* 0x000fda0003f05270 */
[----:B------:R-:W-:Y:S05]  /*4890*/  @P0 BRA `(.L_x_21267) ;  /* 0x00000dd000000947 */ /* 0x000fea0003800000 */
[----:B----4-:R-:W0:Y:S01]  /*48a0*/  F2I.S64.F64.TRUNC R4, R4 ;  /* 0x0000000400047311 */ /* 0x010e22000030d900 */
[----:B------:R-:W-:Y:S01]  /*48b0*/  IMAD.MOV.U32 R22, RZ, RZ, R26 ;  /* 0x000000ffff167224 */ /* 0x000fe200078e001a */
[----:B0-----:R0:W-:Y:S01]  /*48c0*/  STG.E.64 [R8.64], R4 ;  /* 0x0000000408007986 */ /* 0x0011e2000c101b24 */
[----:B------:R-:W-:Y:S05]  /*48d0*/  BRA `(.L_x_21262) ;  /* 0x00000f5000007947 */ /* 0x000fea0003800000 */
.L_x_21269:
[----:B----4-:R-:W0:Y:S01]  /*48e0*/  F2I.F64.TRUNC R5, R4 ;  /* 0x0000000400057311 */ /* 0x010e22000030d100 */
[----:B------:R-:W-:Y:S01]  /*48f0*/  IMAD.MOV.U32 R22, RZ, RZ, R26 ;  /* 0x000000ffff167224 */ /* 0x000fe200078e001a */
[----:B0-----:R0:W-:Y:S01]  /*4900*/  STG.E [R8.64], R5 ;  /* 0x0000000508007986 */ /* 0x0011e2000c101924 */
[----:B------:R-:W-:Y:S05]  /*4910*/  BRA `(.L_x_21262) ;  /* 0x00000f1000007947 */ /* 0x000fea0003800000 */
.L_x_21268:
[----:B----4-:R-:W0:Y:S01]  /*4920*/  F2I.F64.TRUNC R5, R4 ;  /* 0x0000000400057311 */ /* 0x010e22000030d100 */
[----:B------:R-:W-:Y:S01]  /*4930*/  IMAD.MOV.U32 R22, RZ, RZ, R26 ;  /* 0x000000ffff167224 */ /* 0x000fe200078e001a */
[----:B0-----:R0:W-:Y:S01]  /*4940*/  STG.E.U16 [R8.64], R5 ;  /* 0x0000000508007986 */ /* 0x0011e2000c101524 */
[----:B------:R-:W-:Y:S05]  /*4950*/  BRA `(.L_x_21262) ;  /* 0x00000ed000007947 */ /* 0x000fea0003800000 */
.L_x_21264:
[----:B------:R-:W-:-:S13]  /*4960*/  ISETP.GT.AND P0, PT, R0, 0x6, PT ;  /* 0x000000060000780c */ /* 0x000fda0003f04270 */
[----:B------:R-:W-:Y:S05]  /*4970*/  @P0 BRA `(.L_x_21270) ;  /* 0x0000011000000947 */ /* 0x000fea0003800000 */
[----:B------:R-:W-:-:S13]  /*4980*/  ISETP.NE.AND P0, PT, R0, 0x5, PT ;  /* 0x000000050000780c */ /* 0x000fda0003f05270 */
[----:B------:R-:W-:Y:S05]  /*4990*/  @!P0 BRA `(.L_x_21271) ;  /* 0x0000008000008947 */ /* 0x000fea0003800000 */
[----:B------:R-:W-:-:S13]  /*49a0*/  ISETP.NE.AND P0, PT, R0, 0x6, PT ;  /* 0x000000060000780c */ /* 0x000fda0003f05270 */
[----:B------:R-:W-:Y:S05]  /*49b0*/  @P0 BRA `(.L_x_21267) ;  /* 0x00000cb000000947 */ /* 0x000fea0003800000 */
[----:B----4-:R-:W0:Y:S01]  /*49c0*/  F2F.F32.F64 R3, R4 ;  /* 0x0000000400037310 */ /* 0x010e220000301000 */
[----:B------:R-:W0:Y:S01]  /*49d0*/  DSETP.GEU.AND P0, PT, |R4|, c[0x2][0x0], PT ;  /* 0x008000000400762a */ /* 0x000e220003f0e200 */
[----:B------:R-:W-:-:S13]  /*49e0*/  IMAD.MOV.U32 R22, RZ, RZ, R26 ;  /* 0x000000ffff167224 */ /* 0x000fda00078e001a */
[----:B0-----:R-:W-:-:S05]  /*49f0*/  @!P0 FMUL R3, R3, 1.175494350822287508e-38 ;  /* 0x0080000003038820 */ /* 0x001fca0000400000 */
[----:B------:R0:W-:Y:S01]  /*4a00*/  STG.E [R8.64], R3 ;  /* 0x0000000308007986 */ /* 0x0001e2000c101924 */
[----:B------:R-:W-:Y:S05]  /*4a10*/  BRA `(.L_x_21262) ;  /* 0x00000e1000007947 */ /* 0x000fea0003800000 */
.L_x_21271:
[----:B----4-:R-:W0:Y:S01]  /*4a20*/  F2F.F32.F64 R0, R4 ;  /* 0x0000000400007310 */ /* 0x010e220000301000 */
[----:B------:R-:W0:Y:S01]  /*4a30*/  DSETP.GEU.AND P0, PT, |R4|, c[0x2][0x0], PT ;  /* 0x008000000400762a */ /* 0x000e220003f0e200 */
[----:B------:R-:W-:-:S13]  /*4a40*/  IMAD.MOV.U32 R22, RZ, RZ, R26 ;  /* 0x000000ffff167224 */ /* 0x000fda00078e001a */
[----:B0-----:R-:W-:-:S05]  /*4a50*/  @!P0 FMUL R0, R0, 1.175494350822287508e-38 ;  /* 0x0080000000008820 */ /* 0x001fca0000400000 */
[----:B------:R-:W-:-:S05]  /*4a60*/  F2FP.PACK_AB R0, RZ, R0 ;  /* 0x00000000ff00723e */ /* 0x000fca00000000ff */
[----:B------:R0:W-:Y:S01]  /*4a70*/  STG.E.U16 [R8.64], R0 ;  /* 0x0000000008007986 */ /* 0x0001e2000c101524 */
[----:B------:R-:W-:Y:S05]  /*4a80*/  BRA `(.L_x_21262) ;  /* 0x00000da000007947 */ /* 0x000fea0003800000 */
.L_x_21270:
[----:B------:R-:W-:-:S13]  /*4a90*/  ISETP.NE.AND P0, PT, R0, 0x7, PT ;  /* 0x000000070000780c */ /* 0x000fda0003f05270 */
[----:B------:R-:W-:Y:S05]  /*4aa0*/  @!P0 BRA `(.L_x_21272) ;  /* 0x0000013000008947 */ /* 0x000fea0003800000 */
[----:B------:R-:W-:-:S13]  /*4ab0*/  ISETP.NE.AND P0, PT, R0, 0x8, PT ;  /* 0x000000080000780c */ /* 0x000fda0003f05270 */
[----:B------:R-:W-:Y:S05]  /*4ac0*/  @!P0 BRA `(.L_x_21273) ;  /* 0x0000009000008947 */ /* 0x000fea0003800000 */
[----:B------:R-:W-:-:S13]  /*4ad0*/  ISETP.NE.AND P0, PT, R0, 0x9, PT ;  /* 0x000000090000780c */ /* 0x000fda0003f05270 */
[----:B------:R-:W-:Y:S05]  /*4ae0*/  @P0 BRA `(.L_x_21267) ;  /* 0x00000b8000000947 */ /* 0x000fea0003800000 */
[----:B----4-:R-:W0:Y:S01]  /*4af0*/  F2F.F32.F64 R6, R4 ;  /* 0x0000000400067310 */ /* 0x010e220000301000 */
[----:B------:R-:W0:Y:S01]  /*4b00*/  DSETP.GEU.AND P0, PT, |R4|, c[0x2][0x0], PT ;  /* 0x008000000400762a */ /* 0x000e220003f0e200 */
[----:B------:R-:W-:Y:S02]  /*4b10*/  IMAD.MOV.U32 R7, RZ, RZ, RZ ;  /* 0x000000ffff077224 */ /* 0x000fe400078e00ff */
[----:B------:R-:W-:-:S11]  /*4b20*/  IMAD.MOV.U32 R22, RZ, RZ, R26 ;  /* 0x000000ffff167224 */ /* 0x000fd600078e001a */
[----:B0-----:R-:W-:-:S05]  /*4b30*/  @!P0 FMUL R6, R6, 1.175494350822287508e-38 ;  /* 0x0080000006068820 */ /* 0x001fca0000400000 */
[----:B------:R0:W-:Y:S01]  /*4b40*/  STG.E.64 [R8.64], R6 ;  /* 0x0000000608007986 */ /* 0x0001e2000c101b24 */
[----:B------:R-:W-:Y:S05]  /*4b50*/  BRA `(.L_x_21262) ;  /* 0x00000cd000007947 */ /* 0x000fea0003800000 */
.L_x_21273:
[----:B----4-:R-:W0:Y:S01]  /*4b60*/  F2F.F32.F64 R0, R4 ;  /* 0x0000000400007310 */ /* 0x010e220000301000 */
[----:B------:R-:W0:Y:S01]  /*4b70*/  DSETP.GEU.AND P0, PT, |R4|, c[0x2][0x0], PT ;  /* 0x008000000400762a */ /* 0x000e220003f0e200 */
[----:B------:R-:W-:-:S13]  /*4b80*/  IMAD.MOV.U32 R22, RZ, RZ, R26 ;  /* 0x000000ffff167224 */ /* 0x000fda00078e001a */
[----:B0-----:R-:W-:-:S05]  /*4b90*/  @!P0 FMUL R0, R0, 1.175494350822287508e-38 ;  /* 0x0080000000008820 */ /* 0x001fca0000400000 */
[----:B------:R-:W-:-:S04]  /*4ba0*/  F2FP.PACK_AB R3, RZ, R0 ;  /* 0x00000000ff03723e */ /* 0x000fc800000000ff */
[----:B------:R-:W-:-:S05]  /*4bb0*/  PRMT R3, R3, 0x5410, RZ ;  /* 0x0000541003037816 */ /* 0x000fca00000000ff */
[----:B------:R0:W-:Y:S01]  /*4bc0*/  STG.E [R8.64], R3 ;  /* 0x0000000308007986 */ /* 0x0001e2000c101924 */
[----:B------:R-:W-:Y:S05]  /*4bd0*/  BRA `(.L_x_21262) ;  /* 0x00000c5000007947 */ /* 0x000fea0003800000 */
.L_x_21272:
[----:B----4-:R0:W-:Y:S01]  /*4be0*/  STG.E.64 [R8.64], R4 ;  /* 0x0000000408007986 */ /* 0x0101e2000c101b24 */
[----:B------:R-:W-:Y:S01]  /*4bf0*/  IMAD.MOV.U32 R22, RZ, RZ, R26 ;  /* 0x000000ffff167224 */ /* 0x000fe200078e001a */
[----:B------:R-:W-:Y:S05]  /*4c00*/  BRA `(.L_x_21262) ;  /* 0x00000c2000007947 */ /* 0x000fea0003800000 */
.L_x_21263:
        /* <DEDUP_REMOVED lines=8> */
[----:B----4-:R-:W0:Y:S01]  /*4c90*/  DSETP.NEU.AND P0, PT, R4, RZ, PT ;  /* 0x000000ff0400722a */ /* 0x010e220003f0d000 */
[----:B------:R-:W-:-:S05]  /*4ca0*/  IMAD.MOV.U32 R22, RZ, RZ, R26 ;  /* 0x000000ffff167224 */ /* 0x000fca00078e001a */
[----:B0-----:R-:W-:-:S05]  /*4cb0*/  SEL R3, RZ, 0x1, !P0 ;  /* 0x00000001ff037807 */ /* 0x001fca0004000000 */
[----:B------:R0:W-:Y:S01]  /*4cc0*/  STG.E.U8 [R8.64], R3 ;  /* 0x0000000308007986 */ /* 0x0001e2000c101124 */
[----:B------:R-:W-:Y:S05]  /*4cd0*/  BRA `(.L_x_21262) ;  /* 0x00000b5000007947 */ /* 0x000fea0003800000 */
.L_x_21276:
[----:B------:R-:W-:Y:S01]  /*4ce0*/  CS2R R6, SRZ ;  /* 0x0000000000067805 */ /* 0x000fe2000001ff00 */
[----:B------:R-:W-:-:S04]  /*4cf0*/  IMAD.MOV.U32 R22, RZ, RZ, R26 ;  /* 0x000000ffff167224 */ /* 0x000fc800078e001a */
[----:B----4-:R0:W-:Y:S01]  /*4d00*/  STG.E.128 [R8.64], R4 ;  /* 0x0000000408007986 */ /* 0x0101e2000c101d24 */
[----:B------:R-:W-:Y:S05]  /*4d10*/  BRA `(.L_x_21262) ;  /* 0x00000b1000007947 */ /* 0x000fea0003800000 */
.L_x_21275:
        /* <DEDUP_REMOVED lines=23> */
.L_x_21280:
[----:B------:R-:W-:Y:S05]  /*4e90*/  BSYNC B0 ;  /* 0x0000000000007941 */ /* 0x000fea0003800000 */
.L_x_21279:
[----:B------:R-:W-:Y:S01]  /*4ea0*/  LOP3.LUT R7, R0, R7, RZ, 0xfc, !PT ;  /* 0x0000000700077212 */ /* 0x000fe200078efcff */
[----:B------:R-:W-:-:S04]  /*4eb0*/  IMAD.MOV.U32 R22, RZ, RZ, R26 ;  /* 0x000000ffff167224 */ /* 0x000fc800078e001a */
[----:B------:R0:W-:Y:S01]  /*4ec0*/  STG.E.U8 [R8.64], R7 ;  /* 0x0000000708007986 */ /* 0x0001e2000c101124 */
[----:B------:R-:W-:Y:S05]  /*4ed0*/  BRA `(.L_x_21262) ;  /* 0x0000095000007947 */ /* 0x000fea0003800000 */
.L_x_21278:
[----:B----4-:R-:W0:Y:S01]  /*4ee0*/  F2F.F32.F64 R7, R4 ;  /* 0x0000000400077310 */ /* 0x010e220000301000 */
        /* <DEDUP_REMOVED lines=14> */
.L_x_21282:
[----:B------:R-:W-:Y:S01]  /*4fd0*/  IMAD.MOV.U32 R0, RZ, RZ, 0x7f ;  /* 0x0000007fff007424 */ /* 0x000fe200078e00ff */
[----:B------:R-:W-:-:S04]  /*4fe0*/  ISETP.GT.U32.AND P0, PT, R3, 0x7f800000, PT ;  /* 0x7f8000000300780c */ /* 0x000fc80003f04070 */
[----:B------:R-:W-:-:S04]  /*4ff0*/  SEL R0, R0, 0x7c, P0 ;  /* 0x0000007c00007807 */ /* 0x000fc80000000000 */
.L_x_21283:
[----:B------:R-:W-:Y:S05]  /*5000*/  BSYNC B0 ;  /* 0x0000000000007941 */ /* 0x000fea0003800000 */
.L_x_21281:
[----:B------:R-:W-:Y:S01]  /*5010*/  LOP3.LUT R3, R7, 0x80000000, RZ, 0xc0, !PT ;  /* 0x8000000007037812 */ /* 0x000fe200078ec0ff */
[----:B------:R-:W-:-:S03]  /*5020*/  IMAD.MOV.U32 R22, RZ, RZ, R26 ;  /* 0x000000ffff167224 */ /* 0x000fc600078e001a */
[----:B------:R-:W-:-:S04]  /*5030*/  SHF.R.U32.HI R3, RZ, 0x18, R3 ;  /* 0x00000018ff037819 */ /* 0x000fc80000011603 */
[----:B------:R-:W-:-:S05]  /*5040*/  LOP3.LUT R3, R0, R3, RZ, 0xfc, !PT ;  /* 0x0000000300037212 */ /* 0x000fca00078efcff */
[----:B------:R0:W-:Y:S01]  /*5050*/  STG.E.U8 [R8.64], R3 ;  /* 0x0000000308007986 */ /* 0x0001e2000c101124 */
[----:B------:R-:W-:Y:S05]  /*5060*/  BRA `(.L_x_21262) ;  /* 0x000007c000007947 */ /* 0x000fea0003800000 */
.L_x_21277:
[----:B----4-:R-:W0:Y:S01]  /*5070*/  F2F.F32.F64 R0, R4 ;  /* 0x0000000400007310 */ /* 0x010e220000301000 */
[----:B------:R-:W0:Y:S01]  /*5080*/  DSETP.GEU.AND P0, PT, |R4|, c[0x2][0x0], PT ;  /* 0x008000000400762a */ /* 0x000e220003f0e200 */
[----:B------:R-:W-:-:S13]  /*5090*/  IMAD.MOV.U32 R22, RZ, RZ, R26 ;  /* 0x000000ffff167224 */ /* 0x000fda00078e001a */
[----:B0-----:R-:W-:-:S05]  /*50a0*/  @!P0 FMUL R0, R0, 1.175494350822287508e-38 ;  /* 0x0080000000008820 */ /* 0x001fca0000400000 */
[----:B------:R-:W-:-:S05]  /*50b0*/  F2FP.BF16.PACK_AB R0, RZ, R0 ;  /* 0x00000000ff00723e */ /* 0x000fca00000010ff */
[----:B------:R0:W-:Y:S01]  /*50c0*/  STG.E.U16 [R8.64], R0 ;  /* 0x0000000008007986 */ /* 0x0001e2000c101524 */
[----:B------:R-:W-:Y:S05]  /*50d0*/  BRA `(.L_x_21262) ;  /* 0x0000075000007947 */ /* 0x000fea0003800000 */
.L_x_21274:
        /* <DEDUP_REMOVED lines=8> */
[----:B----4-:R-:W0:Y:S01]  /*5160*/  F2I.U32.F64.TRUNC R5, R4 ;  /* 0x0000000400057311 */ /* 0x010e22000030d000 */
[----:B------:R-:W-:Y:S01]  /*5170*/  IMAD.MOV.U32 R22, RZ, RZ, R26 ;  /* 0x000000ffff167224 */ /* 0x000fe200078e001a */
[----:B0-----:R0:W-:Y:S01]  /*5180*/  STG.E.U16 [R8.64], R5 ;  /* 0x0000000508007986 */ /* 0x0011e2000c101524 */
[----:B------:R-:W-:Y:S05]  /*5190*/  BRA `(.L_x_21262) ;  /* 0x0000069000007947 */ /* 0x000fea0003800000 */
.L_x_21286:
[----:B----4-:R-:W0:Y:S01]  /*51a0*/  F2F.F32.F64 R7, R4 ;  /* 0x0000000400077310 */ /* 0x010e220000301000 */
        /* <DEDUP_REMOVED lines=18> */
.L_x_21289:
[----:B------:R-:W-:-:S04]  /*52d0*/  LOP3.LUT R0, R7, 0x80000000, RZ, 0xc0, !PT ;  /* 0x8000000007007812 */ /* 0x000fc800078ec0ff */
[----:B------:R-:W-:-:S04]  /*52e0*/  SHF.R.U32.HI R0, RZ, 0x18, R0 ;  /* 0x00000018ff007819 */ /* 0x000fc80000011600 */
[----:B------:R-:W-:Y:S02]  /*52f0*/  LOP3.LUT R0, R3, R0, RZ, 0xfc, !PT ;  /* 0x0000000003007212 */ /* 0x000fe400078efcff */
.L_x_21288:
[----:B------:R-:W-:Y:S05]  /*5300*/  BSYNC B0 ;  /* 0x0000000000007941 */ /* 0x000fea0003800000 */
.L_x_21287:
[----:B------:R0:W-:Y:S01]  /*5310*/  STG.E.U8 [R8.64], R0 ;  /* 0x0000000008007986 */ /* 0x0001e2000c101124 */
[----:B------:R-:W-:Y:S01]  /*5320*/  IMAD.MOV.U32 R22, RZ, RZ, R26 ;  /* 0x000000ffff167224 */ /* 0x000fe200078e001a */
[----:B------:R-:W-:Y:S05]  /*5330*/  BRA `(.L_x_21262) ;  /* 0x000004f000007947 */ /* 0x000fea0003800000 */
.L_x_21285:
        /* <DEDUP_REMOVED lines=19> */
.L_x_21292:
[----:B------:R-:W-:-:S04]  /*5470*/  LOP3.LUT R0, R7, 0x80000000, RZ, 0xc0, !PT ;  /* 0x8000000007007812 */ /* 0x000fc800078ec0ff */
[----:B------:R-:W-:-:S04]  /*5480*/  SHF.R.U32.HI R0, RZ, 0x18, R0 ;  /* 0x00000018ff007819 */ /* 0x000fc80000011600 */
[----:B------:R-:W-:Y:S02]  /*5490*/  LOP3.LUT R0, R3, R0, RZ, 0xfc, !PT ;  /* 0x0000000003007212 */ /* 0x000fe400078efcff */
.L_x_21291:
[----:B------:R-:W-:Y:S05]  /*54a0*/  BSYNC B0 ;  /* 0x0000000000007941 */ /* 0x000fea0003800000 */
.L_x_21290:
[----:B------:R0:W-:Y:S01]  /*54b0*/  STG.E.U8 [R8.64], R0 ;  /* 0x0000000008007986 */ /* 0x0001e2000c101124 */
[----:B------:R-:W-:Y:S01]  /*54c0*/  IMAD.MOV.U32 R22, RZ, RZ, R26 ;  /* 0x000000ffff167224 */ /* 0x000fe200078e001a */
[----:B------:R-:W-:Y:S05]  /*54d0*/  BRA `(.L_x_21262) ;  /* 0x0000035000007947 */ /* 0x000fea0003800000 */
.L_x_21284:
        /* <DEDUP_REMOVED lines=25> */
.L_x_21267:
[----:B------:R-:W-:Y:S01]  /*5670*/  MOV R14, 0x1c0 ;  /* 0x000001c0000e7802 */ /* 0x000fe20000000f00 */
[----:B----4-:R-:W-:Y:S02]  /*5680*/  IMAD.MOV.U32 R4, RZ, RZ, c[0x4][0x1a0] ;  /* 0x01006800ff047624 */ /* 0x010fe400078e00ff */
        /* <DEDUP_REMOVED lines=16> */
[----:B0123--:R-:W-:Y:S05]  /*5790*/  CALL.ABS.NOINC R14 ;  /* 0x000000000e007343 */ /* 0x00ffea0003c00000 */
[----:B------:R-:W-:Y:S01]  /*57a0*/  IMAD.MOV.U32 R22, RZ, RZ, R26 ;  /* 0x000000ffff167224 */ /* 0x000fe200078e001a */
[----:B------:R-:W-:Y:S05]  /*57b0*/  BRA `(.L_x_21262) ;  /* 0x0000007000007947 */ /* 0x000fea0003800000 */
.L_x_21294:
[----:B----4-:R-:W0:Y:S01]  /*57c0*/  F2I.U64.F64.TRUNC R4, R4 ;  /* 0x0000000400047311 */ /* 0x010e22000030d800 */
[----:B------:R-:W-:Y:S01]  /*57d0*/  IMAD.MOV.U32 R22, RZ, RZ, R26 ;  /* 0x000000ffff167224 */ /* 0x000fe200078e001a */
[----:B0-----:R0:W-:Y:S01]  /*57e0*/  STG.E.64 [R8.64], R4 ;  /* 0x0000000408007986 */ /* 0x0011e2000c101b24 */
[----:B------:R-:W-:Y:S05]  /*57f0*/  BRA `(.L_x_21262) ;  /* 0x0000003000007947 */ /* 0x000fea0003800000 */
.L_x_21293:
[----:B----4-:R-:W0:Y:S01]  /*5800*/  F2I.U32.F64.TRUNC R5, R4 ;  /* 0x0000000400057311 */ /* 0x010e22000030d000 */
[----:B------:R-:W-:Y:S01]  /*5810*/  IMAD.MOV.U32 R22, RZ, RZ, R26 ;  /* 0x000000ffff167224 */ /* 0x000fe200078e001a */
[----:B0-----:R0:W-:Y:S06]  /*5820*/  STG.E [R8.64], R5 ;  /* 0x0000000508007986 */ /* 0x0011ec000c101924 */
.L_x_21262:
[----:B------:R-:W-:Y:S05]  /*5830*/  BSYNC B6 ;  /* 0x0000000000067941 */ /* 0x000fea0003800000 */
.L_x_21261:
[----:B------:R-:W-:Y:S01]  /*5840*/  ISETP.GE.AND P0, PT, R22, R19, PT ;  /* 0x000000131600720c */ /* 0x000fe20003f06270 */
[----:B------:R-:W-:-:S12]  /*5850*/  BSSY B6, `(.L_x_21295) ;  /* 0x000020a000067945 */ /* 0x000fd80003800000 */
[----:B------:R-:W-:Y:S05]  /*5860*/  @P0 BRA `(.L_x_21296) ;  /* 0x0000208000000947 */ /* 0x000fea0003800000 */
[----:B0-----:R-:W-:Y:S01]  /*5870*/  IMAD R0, R2, 0x200, R22 ;  /* 0x0000020002007824 */ /* 0x001fe200078e0216 */
[----:B------:R-:W-:-:S03]  /*5880*/  PRMT R3, R18, 0x9910, RZ ;  /* 0x0000991012037816 */ /* 0x000fc600000000ff */
[----:B----4-:R-:W-:Y:S02]  /*5890*/  IMAD R4, R0, c[0x0][0x188], RZ ;  /* 0x0000620000047a24 */ /* 0x010fe400078e02ff */
        /* <DEDUP_REMOVED lines=16> */
.L_x_21300:
[----:B-1----:R-:W0:Y:S02]  /*59a0*/  F2I.S64.F64.TRUNC R28, R28 ;  /* 0x0000001c001c7311 */ /* 0x002e24000030d900 */
[----:B0-----:R-:W-:-:S05]  /*59b0*/  IMAD.MOV.U32 R3, RZ, RZ, R28 ;  /* 0x000000ffff037224 */ /* 0x001fca00078e001c */
[----:B------:R0:W-:Y:S01]  /*59c0*/  STG.E.U8 [R4.64], R3 ;  /* 0x0000000304007986 */ /* 0x0001e2000c101124 */
[----:B------:R-:W-:Y:S05]  /*59d0*/  BRA `(.L_x_21302) ;  /* 0x00000eb000007947 */ /* 0x000fea0003800000 */
.L_x_21299:
        /* <DEDUP_REMOVED lines=9> */
.L_x_21304:
[----:B-1----:R-:W0:Y:S02]  /*5a70*/  F2I.F64.TRUNC R29, R28 ;  /* 0x0000001c001d7311 */ /* 0x002e24000030d100 */
[----:B0-----:R0:W-:Y:S01]  /*5a80*/  STG.E [R4.64], R29 ;  /* 0x0000001d04007986 */ /* 0x0011e2000c101924 */
[----:B------:R-:W-:Y:S05]  /*5a90*/  BRA `(.L_x_21302) ;  /* 0x00000df000007947 */ /* 0x000fea0003800000 */
.L_x_21303:
[----:B-1----:R-:W0:Y:S02]  /*5aa0*/  F2I.F64.TRUNC R29, R28 ;  /* 0x0000001c001d7311 */ /* 0x002e24000030d100 */
[----:B0-----:R0:W-:Y:S01]  /*5ab0*/  STG.E.U16 [R4.64], R29 ;  /* 0x0000001d04007986 */ /* 0x0011e2000c101524 */
[----:B------:R-:W-:Y:S05]  /*5ac0*/  BRA `(.L_x_21302) ;  /* 0x00000dc000007947 */ /* 0x000fea0003800000 */
.L_x_21298:
        /* <DEDUP_REMOVED lines=11> */
.L_x_21306:
[----:B-1----:R-:W0:Y:S01]  /*5b80*/  F2F.F32.F64 R0, R28 ;  /* 0x0000001c00007310 */ /* 0x002e220000301000 */
[----:B------:R-:W0:-:S14]  /*5b90*/  DSETP.GEU.AND P0, PT, |R28|, c[0x2][0x0], PT ;  /* 0x008000001c00762a */ /* 0x000e1c0003f0e200 */
[----:B0-----:R-:W-:-:S05]  /*5ba0*/  @!P0 FMUL R0, R0, 1.175494350822287508e-38 ;  /* 0x0080000000008820 */ /* 0x001fca0000400000 */
[----:B------:R-:W-:-:S05]  /*5bb0*/  F2FP.PACK_AB R0, RZ, R0 ;  /* 0x00000000ff00723e */ /* 0x000fca00000000ff */
[----:B------:R0:W-:Y:S01]  /*5bc0*/  STG.E.U16 [R4.64], R0 ;  /* 0x0000000004007986 */ /* 0x0001e2000c101524 */
[----:B------:R-:W-:Y:S05]  /*5bd0*/  BRA `(.L_x_21302) ;  /* 0x00000cb000007947 */ /* 0x000fea0003800000 */
.L_x_21305:
        /* <DEDUP_REMOVED lines=12> */
.L_x_21308:
[----:B-1----:R-:W0:Y:S01]  /*5ca0*/  F2F.F32.F64 R0, R28 ;  /* 0x0000001c00007310 */ /* 0x002e220000301000 */
[----:B------:R-:W0:-:S14]  /*5cb0*/  DSETP.GEU.AND P0, PT, |R28|, c[0x2][0x0], PT ;  /* 0x008000001c00762a */ /* 0x000e1c0003f0e200 */
[----:B0-----:R-:W-:-:S05]  /*5cc0*/  @!P0 FMUL R0, R0, 1.175494350822287508e-38 ;  /* 0x0080000000008820 */ /* 0x001fca0000400000 */
[----:B------:R-:W-:-:S04]  /*5cd0*/  F2FP.PACK_AB R3, RZ, R0 ;  /* 0x00000000ff03723e */ /* 0x000fc800000000ff */
[----:B------:R-:W-:-:S05]  /*5ce0*/  PRMT R3, R3, 0x5410, RZ ;  /* 0x0000541003037816 */ /* 0x000fca00000000ff */
[----:B------:R0:W-:Y:S01]  /*5cf0*/  STG.E [R4.64], R3 ;  /* 0x0000000304007986 */ /* 0x0001e2000c101924 */
[----:B------:R-:W-:Y:S05]  /*5d00*/  BRA `(.L_x_21302) ;  /* 0x00000b8000007947 */ /* 0x000fea0003800000 */
.L_x_21307:
[----:B-1----:R0:W-:Y:S01]  /*5d10*/  STG.E.64 [R4.64], R28 ;  /* 0x0000001c04007986 */ /* 0x0021e2000c101b24 */
[----:B------:R-:W-:Y:S05]  /*5d20*/  BRA `(.L_x_21302) ;  /* 0x00000b6000007947 */ /* 0x000fea0003800000 */
.L_x_21297:
        /* <DEDUP_REMOVED lines=12> */
.L_x_21311:
[----:B---3--:R-:W-:-:S05]  /*5df0*/  CS2R R30, SRZ ;  /* 0x00000000001e7805 */ /* 0x008fca000001ff00 */
[----:B-1----:R0:W-:Y:S01]  /*5e00*/  STG.E.128 [R4.64], R28 ;  /* 0x0000001c04007986 */ /* 0x0021e2000c101d24 */
[----:B------:R-:W-:Y:S05]  /*5e10*/  BRA `(.L_x_21302) ;  /* 0x00000a7000007947 */ /* 0x000fea0003800000 */
.L_x_21310:
        /* <DEDUP_REMOVED lines=23> */
.L_x_21315:
[----:B------:R-:W-:Y:S05]  /*5f90*/  BSYNC B0 ;  /* 0x0000000000007941 */ /* 0x000fea0003800000 */
.L_x_21314:
[----:B------:R-:W-:-:S05]  /*5fa0*/  LOP3.LUT R7, R0, R7, RZ, 0xfc, !PT ;  /* 0x0000000700077212 */ /* 0x000fca00078efcff */
[----:B------:R0:W-:Y:S01]  /*5fb0*/  STG.E.U8 [R4.64], R7 ;  /* 0x0000000704007986 */ /* 0x0001e2000c101124 */
[----:B------:R-:W-:Y:S05]  /*5fc0*/  BRA `(.L_x_21302) ;  /* 0x000008c000007947 */ /* 0x000fea0003800000 */
.L_x_21313:
        /* <DEDUP_REMOVED lines=15> */
.L_x_21317:
[----:B------:R-:W-:Y:S01]  /*60c0*/  IMAD.MOV.U32 R0, RZ, RZ, 0x7f ;  /* 0x0000007fff007424 */ /* 0x000fe200078e00ff */
[----:B------:R-:W-:-:S04]  /*60d0*/  ISETP.GT.U32.AND P0, PT, R3, 0x7f800000, PT ;  /* 0x7f8000000300780c */ /* 0x000fc80003f04070 */
[----:B------:R-:W-:-:S04]  /*60e0*/  SEL R0, R0, 0x7c, P0 ;  /* 0x0000007c00007807 */ /* 0x000fc80000000000 */
.L_x_21318:
[----:B------:R-:W-:Y:S05]  /*60f0*/  BSYNC B0 ;  /* 0x0000000000007941 */ /* 0x000fea0003800000 */
.L_x_21316:
[----:B------:R-:W-:-:S04]  /*6100*/  LOP3.LUT R3, R7, 0x80000000, RZ, 0xc0, !PT ;  /* 0x8000000007037812 */ /* 0x000fc800078ec0ff */
[----:B------:R-:W-:-:S04]  /*6110*/  SHF.R.U32.HI R3, RZ, 0x18, R3 ;  /* 0x00000018ff037819 */ /* 0x000fc80000011603 */
[----:B------:R-:W-:-:S05]  /*6120*/  LOP3.LUT R3, R0, R3, RZ, 0xfc, !PT ;  /* 0x0000000300037212 */ /* 0x000fca00078efcff */
[----:B------:R0:W-:Y:S01]  /*6130*/  STG.E.U8 [R4.64], R3 ;  /* 0x0000000304007986 */ /* 0x0001e2000c101124 */
[----:B------:R-:W-:Y:S05]  /*6140*/  BRA `(.L_x_21302) ;  /* 0x0000074000007947 */ /* 0x000fea0003800000 */
.L_x_21312:
[----:B-1----:R-:W0:Y:S01]  /*6150*/  F2F.F32.F64 R0, R28 ;  /* 0x0000001c00007310 */ /* 0x002e220000301000 */
[----:B------:R-:W0:-:S14]  /*6160*/  DSETP.GEU.AND P0, PT, |R28|, c[0x2][0x0], PT ;  /* 0x008000001c00762a */ /* 0x000e1c0003f0e200 */
[----:B0-----:R-:W-:-:S05]  /*6170*/  @!P0 FMUL R0, R0, 1.175494350822287508e-38 ;  /* 0x0080000000008820 */ /* 0x001fca0000400000 */
[----:B------:R-:W-:-:S05]  /*6180*/  F2FP.BF16.PACK_AB R0, RZ, R0 ;  /* 0x00000000ff00723e */ /* 0x000fca00000010ff */
[----:B------:R0:W-:Y:S01]  /*6190*/  STG.E.U16 [R4.64], R0 ;  /* 0x0000000004007986 */ /* 0x0001e2000c101524 */
[----:B------:R-:W-:Y:S05]  /*61a0*/  BRA `(.L_x_21302) ;  /* 0x000006e000007947 */ /* 0x000fea0003800000 */
.L_x_21309:
        /* <DEDUP_REMOVED lines=11> */
.L_x_21321:
        /* <DEDUP_REMOVED lines=19> */
.L_x_21324:
[----:B------:R-:W-:-:S04]  /*6390*/  LOP3.LUT R0, R7, 0x80000000, RZ, 0xc0, !PT ;  /* 0x8000000007007812 */ /* 0x000fc800078ec0ff */
[----:B------:R-:W-:-:S04]  /*63a0*/  SHF.R.U32.HI R0, RZ, 0x18, R0 ;  /* 0x00000018ff007819 */ /* 0x000fc80000011600 */
[----:B------:R-:W-:Y:S02]  /*63b0*/  LOP3.LUT R0, R3, R0, RZ, 0xfc, !PT ;  /* 0x0000000003007212 */ /* 0x000fe400078efcff */
.L_x_21323:
[----:B------:R-:W-:Y:S05]  /*63c0*/  BSYNC B0 ;  /* 0x0000000000007941 */ /* 0x000fea0003800000 */
.L_x_21322:
[----:B------:R0:W-:Y:S01]  /*63d0*/  STG.E.U8 [R4.64], R0 ;  /* 0x0000000004007986 */ /* 0x0001e2000c101124 */
[----:B------:R-:W-:Y:S05]  /*63e0*/  BRA `(.L_x_21302) ;  /* 0x000004a000007947 */ /* 0x000fea0003800000 */
.L_x_21320:
        /* <DEDUP_REMOVED lines=19> */
.L_x_21327:
[----:B------:R-:W-:-:S04]  /*6520*/  LOP3.LUT R0, R7, 0x80000000, RZ, 0xc0, !PT ;  /* 0x8000000007007812 */ /* 0x000fc800078ec0ff */
[----:B------:R-:W-:-:S04]  /*6530*/  SHF.R.U32.HI R0, RZ, 0x18, R0 ;  /* 0x00000018ff007819 */ /* 0x000fc80000011600 */
[----:B------:R-:W-:Y:S02]  /*6540*/  LOP3.LUT R0, R3, R0, RZ, 0xfc, !PT ;  /* 0x0000000003007212 */ /* 0x000fe400078efcff */
.L_x_21326:
[----:B------:R-:W-:Y:S05]  /*6550*/  BSYNC B0 ;  /* 0x0000000000007941 */ /* 0x000fea0003800000 */
.L_x_21325:
[----:B------:R0:W-:Y:S01]  /*6560*/  STG.E.U8 [R4.64], R0 ;  /* 0x0000000004007986 */ /* 0x0001e2000c101124 */
[----:B------:R-:W-:Y:S05]  /*6570*/  BRA `(.L_x_21302) ;  /* 0x0000031000007947 */ /* 0x000fea0003800000 */
.L_x_21319:
        /* <DEDUP_REMOVED lines=24> */
.L_x_21301:
        /* <DEDUP_REMOVED lines=19> */
[----:B------:R-:W-:Y:S05]  /*6830*/  BRA `(.L_x_21302) ;  /* 0x0000005000007947 */ /* 0x000fea0003800000 */
.L_x_21329:
[----:B-1----:R-:W0:Y:S02]  /*6840*/  F2I.U64.F64.TRUNC R28, R28 ;  /* 0x0000001c001c7311 */ /* 0x002e24000030d800 */
[----:B0-----:R0:W-:Y:S01]  /*6850*/  STG.E.64 [R4.64], R28 ;  /* 0x0000001c04007986 */ /* 0x0011e2000c101b24 */
[----:B------:R-:W-:Y:S05]  /*6860*/  BRA `(.L_x_21302) ;  /* 0x0000002000007947 */ /* 0x000fea0003800000 */
.L_x_21328:
[----:B-1----:R-:W0:Y:S02]  /*6870*/  F2I.U32.F64.TRUNC R29, R28 ;  /* 0x0000001c001d7311 */ /* 0x002e24000030d000 */
[----:B0-----:R0:W-:Y:S02]  /*6880*/  STG.E [R4.64], R29 ;  /* 0x0000001d04007986 */ /* 0x0011e4000c101924 */
.L_x_21302:
        /* <DEDUP_REMOVED lines=22> */
.L_x_21333:
[----:B------:R-:W0:Y:S02]  /*69f0*/  F2I.S64.F64.TRUNC R24, R24 ;  /* 0x0000001800187311 */ /* 0x000e24000030d900 */
[----:B0-----:R-:W-:-:S05]  /*6a00*/  IMAD.MOV.U32 R3, RZ, RZ, R24 ;  /* 0x000000ffff037224 */ /* 0x001fca00078e0018 */
[----:B------:R0:W-:Y:S01]  /*6a10*/  STG.E.U8 [R4.64], R3 ;  /* 0x0000000304007986 */ /* 0x0001e2000c101124 */
[----:B------:R-:W-:Y:S05]  /*6a20*/  BRA `(.L_x_21335) ;  /* 0x00000eb000007947 */ /* 0x000fea0003800000 */
.L_x_21332:
        /* <DEDUP_REMOVED lines=9> */
.L_x_21337:
[----:B------:R-:W0:Y:S02]  /*6ac0*/  F2I.F64.TRUNC R25, R24 ;  /* 0x0000001800197311 */ /* 0x000e24000030d100 */
[----:B0-----:R0:W-:Y:S01]  /*6ad0*/  STG.E [R4.64], R25 ;  /* 0x0000001904007986 */ /* 0x0011e2000c101924 */
[----:B------:R-:W-:Y:S05]  /*6ae0*/  BRA `(.L_x_21335) ;  /* 0x00000df000007947 */ /* 0x000fea0003800000 */
.L_x_21336:
[----:B------:R-:W0:Y:S02]  /*6af0*/  F2I.F64.TRUNC R25, R24 ;  /* 0x0000001800197311 */ /* 0x000e24000030d100 */
[----:B0-----:R0:W-:Y:S01]  /*6b00*/  STG.E.U16 [R4.64], R25 ;  /* 0x0000001904007986 */ /* 0x0011e2000c101524 */
[----:B------:R-:W-:Y:S05]  /*6b10*/  BRA `(.L_x_21335) ;  /* 0x00000dc000007947 */ /* 0x000fea0003800000 */
.L_x_21331:
        /* <DEDUP_REMOVED lines=11> */
.L_x_21339:
[----:B------:R-:W0:Y:S01]  /*6bd0*/  F2F.F32.F64 R0, R24 ;  /* 0x0000001800007310 */ /* 0x000e220000301000 */
[----:B------:R-:W0:-:S14]  /*6be0*/  DSETP.GEU.AND P0, PT, |R24|, c[0x2][0x0], PT ;  /* 0x008000001800762a */ /* 0x000e1c0003f0e200 */
[----:B0-----:R-:W-:-:S05]  /*6bf0*/  @!P0 FMUL R0, R0, 1.175494350822287508e-38 ;  /* 0x0080000000008820 */ /* 0x001fca0000400000 */
[----:B------:R-:W-:-:S05]  /*6c00*/  F2FP.PACK_AB R0, RZ, R0 ;  /* 0x00000000ff00723e */ /* 0x000fca00000000ff */
[----:B------:R0:W-:Y:S01]  /*6c10*/  STG.E.U16 [R4.64], R0 ;  /* 0x0000000004007986 */ /* 0x0001e2000c101524 */
[----:B------:R-:W-:Y:S05]  /*6c20*/  BRA `(.L_x_21335) ;  /* 0x00000cb000007947 */ /* 0x000fea0003800000 */
.L_x_21338:
        /* <DEDUP_REMOVED lines=12> */
.L_x_21341:
[----:B------:R-:W0:Y:S01]  /*6cf0*/  F2F.F32.F64 R0, R24 ;  /* 0x0000001800007310 */ /* 0x000e220000301000 */
[----:B------:R-:W0:-:S14]  /*6d00*/  DSETP.GEU.AND P0, PT, |R24|, c[0x2][0x0], PT ;  /* 0x008000001800762a */ /* 0x000e1c0003f0e200 */
[----:B0-----:R-:W-:-:S05]  /*6d10*/  @!P0 FMUL R0, R0, 1.175494350822287508e-38 ;  /* 0x0080000000008820 */ /* 0x001fca0000400000 */
[----:B------:R-:W-:-:S04]  /*6d20*/  F2FP.PACK_AB R3, RZ, R0 ;  /* 0x00000000ff03723e */ /* 0x000fc800000000ff */
[----:B------:R-:W-:-:S05]  /*6d30*/  PRMT R3, R3, 0x5410, RZ ;  /* 0x0000541003037816 */ /* 0x000fca00000000ff */
[----:B------:R0:W-:Y:S01]  /*6d40*/  STG.E [R4.64], R3 ;  /* 0x0000000304007986 */ /* 0x0001e2000c101924 */
[----:B------:R-:W-:Y:S05]  /*6d50*/  BRA `(.L_x_21335) ;  /* 0x00000b8000007947 */ /* 0x000fea0003800000 */
.L_x_21340:
[----:B------:R0:W-:Y:S01]  /*6d60*/  STG.E.64 [R4.64], R24 ;  /* 0x0000001804007986 */ /* 0x0001e2000c101b24 */
[----:B------:R-:W-:Y:S05]  /*6d70*/  BRA `(.L_x_21335) ;  /* 0x00000b6000007947 */ /* 0x000fea0003800000 */
.L_x_21330:
        /* <DEDUP_REMOVED lines=12> */
.L_x_21344:
[----:B------:R-:W-:-:S05]  /*6e40*/  CS2R R26, SRZ ;  /* 0x00000000001a7805 */ /* 0x000fca000001ff00 */
[----:B------:R0:W-:Y:S01]  /*6e50*/  STG.E.128 [R4.64], R24 ;  /* 0x0000001804007986 */ /* 0x0001e2000c101d24 */
[----:B------:R-:W-:Y:S05]  /*6e60*/  BRA `(.L_x_21335) ;  /* 0x00000a7000007947 */ /* 0x000fea0003800000 */
.L_x_21343:
        /* <DEDUP_REMOVED lines=23> */
.L_x_21348:
[----:B------:R-:W-:Y:S05]  /*6fe0*/  BSYNC B0 ;  /* 0x0000000000007941 */ /* 0x000fea0003800000 */
.L_x_21347:
[----:B------:R-:W-:-:S05]  /*6ff0*/  LOP3.LUT R7, R0, R7, RZ, 0xfc, !PT ;  /* 0x0000000700077212 */ /* 0x000fca00078efcff */
[----:B------:R0:W-:Y:S01]  /*7000*/  STG.E.U8 [R4.64], R7 ;  /* 0x0000000704007986 */ /* 0x0001e2000c101124 */
[----:B------:R-:W-:Y:S05]  /*7010*/  BRA `(.L_x_21335) ;  /* 0x000008c000007947 */ /* 0x000fea0003800000 */
.L_x_21346:
        /* <DEDUP_REMOVED lines=15> */
.L_x_21350:
[----:B------:R-:W-:Y:S01]  /*7110*/  IMAD.MOV.U32 R0, RZ, RZ, 0x7f ;  /* 0x0000007fff007424 */ /* 0x000fe200078e00ff */
[----:B------:R-:W-:-:S04]  /*7120*/  ISETP.GT.U32.AND P0, PT, R3, 0x7f800000, PT ;  /* 0x7f8000000300780c */ /* 0x000fc80003f04070 */
[----:B------:R-:W-:-:S04]  /*7130*/  SEL R0, R0, 0x7c, P0 ;  /* 0x0000007c00007807 */ /* 0x000fc80000000000 */
.L_x_21351:
[----:B------:R-:W-:Y:S05]  /*7140*/  BSYNC B0 ;  /* 0x0000000000007941 */ /* 0x000fea0003800000 */
.L_x_21349:
[----:B------:R-:W-:-:S04]  /*7150*/  LOP3.LUT R3, R7, 0x80000000, RZ, 0xc0, !PT ;  /* 0x8000000007037812 */ /* 0x000fc800078ec0ff */
[----:B------:R-:W-:-:S04]  /*7160*/  SHF.R.U32.HI R3, RZ, 0x18, R3 ;  /* 0x00000018ff037819 */ /* 0x000fc80000011603 */
[----:B------:R-:W-:-:S05]  /*7170*/  LOP3.LUT R3, R0, R3, RZ, 0xfc, !PT ;  /* 0x0000000300037212 */ /* 0x000fca00078efcff */
[----:B------:R0:W-:Y:S01]  /*7180*/  STG.E.U8 [R4.64], R3 ;  /* 0x0000000304007986 */ /* 0x0001e2000c101124 */
[----:B------:R-:W-:Y:S05]  /*7190*/  BRA `(.L_x_21335) ;  /* 0x0000074000007947 */ /* 0x000fea0003800000 */
.L_x_21345:
[----:B------:R-:W0:Y:S01]  /*71a0*/  F2F.F32.F64 R0, R24 ;  /* 0x0000001800007310 */ /* 0x000e220000301000 */
[----:B------:R-:W0:-:S14]  /*71b0*/  DSETP.GEU.AND P0, PT, |R24|, c[0x2][0x0], PT ;  /* 0x008000001800762a */ /* 0x000e1c0003f0e200 */
[----:B0-----:R-:W-:-:S05]  /*71c0*/  @!P0 FMUL R0, R0, 1.175494350822287508e-38 ;  /* 0x0080000000008820 */ /* 0x001fca0000400000 */
[----:B------:R-:W-:-:S05]  /*71d0*/  F2FP.BF16.PACK_AB R0, RZ, R0 ;  /* 0x00000000ff00723e */ /* 0x000fca00000010ff */
[----:B------:R0:W-:Y:S01]  /*71e0*/  STG.E.U16 [R4.64], R0 ;  /* 0x0000000004007986 */ /* 0x0001e2000c101524 */
[----:B------:R-:W-:Y:S05]  /*71f0*/  BRA `(.L_x_21335) ;  /* 0x000006e000007947 */ /* 0x000fea0003800000 */
.L_x_21342:
        /* <DEDUP_REMOVED lines=11> */
.L_x_21354:
        /* <DEDUP_REMOVED lines=19> */
.L_x_21357:
[----:B------:R-:W-:-:S04]  /*73e0*/  LOP3.LUT R0, R7, 0x80000000, RZ, 0xc0, !PT ;  /* 0x8000000007007812 */ /* 0x000fc800078ec0ff */
[----:B------:R-:W-:-:S04]  /*73f0*/  SHF.R.U32.HI R0, RZ, 0x18, R0 ;  /* 0x00000018ff007819 */ /* 0x000fc80000011600 */
[----:B------:R-:W-:Y:S02]  /*7400*/  LOP3.LUT R0, R3, R0, RZ, 0xfc, !PT ;  /* 0x0000000003007212 */ /* 0x000fe400078efcff */
.L_x_21356:
[----:B------:R-:W-:Y:S05]  /*7410*/  BSYNC B0 ;  /* 0x0000000000007941 */ /* 0x000fea0003800000 */
.L_x_21355:
[----:B------:R0:W-:Y:S01]  /*7420*/  STG.E.U8 [R4.64], R0 ;  /* 0x0000000004007986 */ /* 0x0001e2000c101124 */
[----:B------:R-:W-:Y:S05]  /*7430*/  BRA `(.L_x_21335) ;  /* 0x000004a000007947 */ /* 0x000fea0003800000 */
.L_x_21353:
        /* <DEDUP_REMOVED lines=19> */
.L_x_21360:
[----:B------:R-:W-:-:S04]  /*7570*/  LOP3.LUT R0, R7, 0x80000000, RZ, 0xc0, !PT ;  /* 0x8000000007007812 */ /* 0x000fc800078ec0ff */
[----:B------:R-:W-:-:S04]  /*7580*/  SHF.R.U32.HI R0, RZ, 0x18, R0 ;  /* 0x00000018ff007819 */ /* 0x000fc80000011600 */
[----:B------:R-:W-:Y:S02]  /*7590*/  LOP3.LUT R0, R3, R0, RZ, 0xfc, !PT ;  /* 0x0000000003007212 */ /* 0x000fe400078efcff */
.L_x_21359:
[----:B------:R-:W-:Y:S05]  /*75a0*/  BSYNC B0 ;  /* 0x0000000000007941 */ /* 0x000fea0003800000 */
.L_x_21358:
[----:B------:R0:W-:Y:S01]  /*75b0*/  STG.E.U8 [R4.64], R0 ;  /* 0x0000000004007986 */ /* 0x0001e2000c101124 */
[----:B------:R-:W-:Y:S05]  /*75c0*/  BRA `(.L_x_21335) ;  /* 0x0000031000007947 */ /* 0x000fea0003800000 */
.L_x_21352:
        /* <DEDUP_REMOVED lines=24> */
.L_x_21334:
        /* <DEDUP_REMOVED lines=20> */
.L_x_21362:
[----:B------:R-:W0:Y:S02]  /*7890*/  F2I.U64.F64.TRUNC R24, R24 ;  /* 0x0000001800187311 */ /* 0x000e24000030d800 */
[----:B0-----:R0:W-:Y:S01]  /*78a0*/  STG.E.64 [R4.64], R24 ;  /* 0x0000001804007986 */ /* 0x0011e2000c101b24 */
[----:B------:R-:W-:Y:S05]  /*78b0*/  BRA `(.L_x_21335) ;  /* 0x0000002000007947 */ /* 0x000fea0003800000 */
.L_x_21361:
[----:B------:R-:W0:Y:S02]  /*78c0*/  F2I.U32.F64.TRUNC R25, R24 ;  /* 0x0000001800197311 */ /* 0x000e24000030d000 */
[----:B0-----:R0:W-:Y:S02]  /*78d0*/  STG.E [R4.64], R25 ;  /* 0x0000001904007986 */ /* 0x0011e4000c101924 */
.L_x_21335:
[----:B------:R-:W-:Y:S02]  /*78e0*/  IADD3 R22, R22, 0x80, RZ ;  /* 0x0000008016167810 */ /* 0x000fe40007ffe0ff */
.L_x_21296:
[----:B------:R-:W-:Y:S05]  /*78f0*/  BSYNC B6 ;  /* 0x0000000000067941 */ /* 0x000fea0003800000 */
.L_x_21295:
        /* <DEDUP_REMOVED lines=18> */
[----:B0-----:R-:W-:Y:S01]  /*7a20*/  STG.E.U8 [R2.64], R17 ;  /* 0x0000001102007986 */ /* 0x001fe2000c101124 */
[----:B------:R-:W-:Y:S05]  /*7a30*/  EXIT ;  /* 0x000000000000794d */ /* 0x000fea0003800000 */
.L_x_21366:
[----:B--2---:R-:W0:Y:S02]  /*7a40*/  F2I.S64.F64.TRUNC R16, R16 ;  /* 0x0000001000107311 */ /* 0x004e24000030d900 */
[----:B0---4-:R-:W-:-:S05]  /*7a50*/  IMAD.MOV.U32 R5, RZ, RZ, R16 ;  /* 0x000000ffff057224 */ /* 0x011fca00078e0010 */
[----:B------:R-:W-:Y:S01]  /*7a60*/  STG.E.U8 [R2.64], R5 ;  /* 0x0000000502007986 */ /* 0x000fe2000c101124 */
[----:B------:R-:W-:Y:S05]  /*7a70*/  EXIT ;  /* 0x000000000000794d */ /* 0x000fea0003800000 */
.L_x_21365:
[----:B------:R-:W-:-:S13]  /*7a80*/  ISETP.NE.AND P0, PT, R0, 0x2, PT ;  /* 0x000000020000780c */ /* 0x000fda0003f05270 */
[----:B------:R-:W-:Y:S05]  /*7a90*/  @!P0 BRA `(.L_x_21368) ;  /* 0x000000a000008947 */ /* 0x000fea0003800000 */
[----:B------:R-:W-:-:S13]  /*7aa0*/  ISETP.NE.AND P0, PT, R0, 0x3, PT ;  /* 0x000000030000780c */ /* 0x000fda0003f05270 */
[----:B------:R-:W-:Y:S05]  /*7ab0*/  @!P0 BRA `(.L_x_21369) ;  /* 0x0000005000008947 */ /* 0x000fea0003800000 */
[----:B------:R-:W-:-:S13]  /*7ac0*/  ISETP.NE.AND P0, PT, R0, 0x4, PT ;  /* 0x000000040000780c */ /* 0x000fda0003f05270 */
[----:B------:R-:W-:Y:S05]  /*7ad0*/  @P0 BRA `(.L_x_21367) ;  /* 0x00000ce000000947 */ /* 0x000fea0003800000 */
[----:B--2---:R-:W0:Y:S02]  /*7ae0*/  F2I.S64.F64.TRUNC R16, R16 ;  /* 0x0000001000107311 */ /* 0x004e24000030d900 */
[----:B0-----:R-:W-:Y:S01]  /*7af0*/  STG.E.64 [R2.64], R16 ;  /* 0x0000001002007986 */ /* 0x001fe2000c101b24 */
[----:B------:R-:W-:Y:S05]  /*7b00*/  EXIT ;  /* 0x000000000000794d */ /* 0x000fea0003800000 */
.L_x_21369:
[----:B--2---:R-:W0:Y:S02]  /*7b10*/  F2I.F64.TRUNC R17, R16 ;  /* 0x0000001000117311 */ /* 0x004e24000030d100 */
[----:B0-----:R-:W-:Y:S01]  /*7b20*/  STG.E [R2.64], R17 ;  /* 0x0000001102007986 */ /* 0x001fe2000c101924 */
[----:B------:R-:W-:Y:S05]  /*7b30*/  EXIT ;  /* 0x000000000000794d */ /* 0x000fea0003800000 */
.L_x_21368:
[----:B--2---:R-:W0:Y:S02]  /*7b40*/  F2I.F64.TRUNC R17, R16 ;  /* 0x0000001000117311 */ /* 0x004e24000030d100 */
[----:B0-----:R-:W-:Y:S01]  /*7b50*/  STG.E.U16 [R2.64], R17 ;  /* 0x0000001102007986 */ /* 0x001fe2000c101524 */
[----:B------:R-:W-:Y:S05]  /*7b60*/  EXIT ;  /* 0x000000000000794d */ /* 0x000fea0003800000 */
.L_x_21364:
[----:B------:R-:W-:-:S13]  /*7b70*/  ISETP.GT.AND P0, PT, R0, 0x6, PT ;  /* 0x000000060000780c */ /* 0x000fda0003f04270 */
[----:B------:R-:W-:Y:S05]  /*7b80*/  @P0 BRA `(.L_x_21370) ;  /* 0x000000f000000947 */ /* 0x000fea0003800000 */
[----:B------:R-:W-:-:S13]  /*7b90*/  ISETP.NE.AND P0, PT, R0, 0x5, PT ;  /* 0x000000050000780c */ /* 0x000fda0003f05270 */
[----:B------:R-:W-:Y:S05]  /*7ba0*/  @!P0 BRA `(.L_x_21371) ;  /* 0x0000007000008947 */ /* 0x000fea0003800000 */
[----:B------:R-:W-:-:S13]  /*7bb0*/  ISETP.NE.AND P0, PT, R0, 0x6, PT ;  /* 0x000000060000780c */ /* 0x000fda0003f05270 */
[----:B------:R-:W-:Y:S05]  /*7bc0*/  @P0 BRA `(.L_x_21367) ;  /* 0x00000bf000000947 */ /* 0x000fea0003800000 */
[----:B--2-4-:R-:W0:Y:S01]  /*7bd0*/  F2F.F32.F64 R5, R16 ;  /* 0x0000001000057310 */ /* 0x014e220000301000 */
[----:B------:R-:W0:-:S14]  /*7be0*/  DSETP.GEU.AND P0, PT, |R16|, c[0x2][0x0], PT ;  /* 0x008000001000762a */ /* 0x000e1c0003f0e200 */
[----:B0-----:R-:W-:-:S05]  /*7bf0*/  @!P0 FMUL R5, R5, 1.175494350822287508e-38 ;  /* 0x0080000005058820 */ /* 0x001fca0000400000 */
[----:B------:R-:W-:Y:S01]  /*7c00*/  STG.E [R2.64], R5 ;  /* 0x0000000502007986 */ /* 0x000fe2000c101924 */
[----:B------:R-:W-:Y:S05]  /*7c10*/  EXIT ;  /* 0x000000000000794d */ /* 0x000fea0003800000 */
.L_x_21371:
[----:B--2---:R-:W0:Y:S01]  /*7c20*/  F2F.F32.F64 R0, R16 ;  /* 0x0000001000007310 */ /* 0x004e220000301000 */
[----:B------:R-:W0:-:S14]  /*7c30*/  DSETP.GEU.AND P0, PT, |R16|, c[0x2][0x0], PT ;  /* 0x008000001000762a */ /* 0x000e1c0003f0e200 */
[----:B0-----:R-:W-:-:S05]  /*7c40*/  @!P0 FMUL R0, R0, 1.175494350822287508e-38 ;  /* 0x0080000000008820 */ /* 0x001fca0000400000 */
[----:B------:R-:W-:-:S05]  /*7c50*/  F2FP.PACK_AB R0, RZ, R0 ;  /* 0x00000000ff00723e */ /* 0x000fca00000000ff */
[----:B------:R-:W-:Y:S01]  /*7c60*/  STG.E.U16 [R2.64], R0 ;  /* 0x0000000002007986 */ /* 0x000fe2000c101524 */
[----:B------:R-:W-:Y:S05]  /*7c70*/  EXIT ;  /* 0x000000000000794d */ /* 0x000fea0003800000 */
.L_x_21370:
[----:B------:R-:W-:-:S13]  /*7c80*/  ISETP.NE.AND P0, PT, R0, 0x7, PT ;  /* 0x000000070000780c */ /* 0x000fda0003f05270 */
[----:B------:R-:W-:Y:S05]  /*7c90*/  @!P0 BRA `(.L_x_21372) ;  /* 0x0000011000008947 */ /* 0x000fea0003800000 */
[----:B------:R-:W-:-:S13]  /*7ca0*/  ISETP.NE.AND P0, PT, R0, 0x8, PT ;  /* 0x000000080000780c */ /* 0x000fda0003f05270 */
[----:B------:R-:W-:Y:S05]  /*7cb0*/  @!P0 BRA `(.L_x_21373) ;  /* 0x0000008000008947 */ /* 0x000fea0003800000 */
[----:B------:R-:W-:-:S13]  /*7cc0*/  ISETP.NE.AND P0, PT, R0, 0x9, PT ;  /* 0x000000090000780c */ /* 0x000fda0003f05270 */
[----:B------:R-:W-:Y:S05]  /*7cd0*/  @P0 BRA `(.L_x_21367) ;  /* 0x00000ae000000947 */ /* 0x000fea0003800000 */
[----:B--2-4-:R-:W0:Y:S01]  /*7ce0*/  F2F.F32.F64 R4, R16 ;  /* 0x0000001000047310 */ /* 0x014e220000301000 */
[----:B------:R-:W0:Y:S01]  /*7cf0*/  DSETP.GEU.AND P0, PT, |R16|, c[0x2][0x0], PT ;  /* 0x008000001000762a */ /* 0x000e220003f0e200 */
[----:B------:R-:W-:-:S13]  /*7d00*/  IMAD.MOV.U32 R5, RZ, RZ, RZ ;  /* 0x000000ffff057224 */ /* 0x000fda00078e00ff */
[----:B0-----:R-:W-:-:S05]  /*7d10*/  @!P0 FMUL R4, R4, 1.175494350822287508e-38 ;  /* 0x0080000004048820 */ /* 0x001fca0000400000 */
[----:B------:R-:W-:Y:S01]  /*7d20*/  STG.E.64 [R2.64], R4 ;  /* 0x0000000402007986 */ /* 0x000fe2000c101b24 */
[----:B------:R-:W-:Y:S05]  /*7d30*/  EXIT ;  /* 0x000000000000794d */ /* 0x000fea0003800000 */
.L_x_21373:
[----:B--2---:R-:W0:Y:S01]  /*7d40*/  F2F.F32.F64 R0, R16 ;  /* 0x0000001000007310 */ /* 0x004e220000301000 */
[----:B------:R-:W0:-:S14]  /*7d50*/  DSETP.GEU.AND P0, PT, |R16|, c[0x2][0x0], PT ;  /* 0x008000001000762a */ /* 0x000e1c0003f0e200 */
[----:B0-----:R-:W-:-:S05]  /*7d60*/  @!P0 FMUL R0, R0, 1.175494350822287508e-38 ;  /* 0x0080000000008820 */ /* 0x001fca0000400000 */
[----:B----4-:R-:W-:-:S04]  /*7d70*/  F2FP.PACK_AB R5, RZ, R0 ;  /* 0x00000000ff05723e */ /* 0x010fc800000000ff */
[----:B------:R-:W-:-:S05]  /*7d80*/  PRMT R5, R5, 0x5410, RZ ;  /* 0x0000541005057816 */ /* 0x000fca00000000ff */
[----:B------:R-:W-:Y:S01]  /*7d90*/  STG.E [R2.64], R5 ;  /* 0x0000000502007986 */ /* 0x000fe2000c101924 */
[----:B------:R-:W-:Y:S05]  /*7da0*/  EXIT ;  /* 0x000000000000794d */ /* 0x000fea0003800000 */
.L_x_21372:
[----:B--2---:R-:W-:Y:S01]  /*7db0*/  STG.E.64 [R2.64], R16 ;  /* 0x0000001002007986 */ /* 0x004fe2000c101b24 */
[----:B------:R-:W-:Y:S05]  /*7dc0*/  EXIT ;  /* 0x000000000000794d */ /* 0x000fea0003800000 */
.L_x_21363:
        /* <DEDUP_REMOVED lines=9> */
[----:B0---4-:R-:W-:-:S05]  /*7e60*/  SEL R5, RZ, 0x1, !P0 ;  /* 0x00000001ff057807 */ /* 0x011fca0004000000 */
[----:B------:R-:W-:Y:S01]  /*7e70*/  STG.E.U8 [R2.64], R5 ;  /* 0x0000000502007986 */ /* 0x000fe2000c101124 */
[----:B------:R-:W-:Y:S05]  /*7e80*/  EXIT ;  /* 0x000000000000794d */ /* 0x000fea0003800000 */
.L_x_21376:
[----:B------:R-:W-:-:S05]  /*7e90*/  CS2R R18, SRZ ;  /* 0x0000000000127805 */ /* 0x000fca000001ff00 */
[----:B--2---:R-:W-:Y:S01]  /*7ea0*/  STG.E.128 [R2.64], R16 ;  /* 0x0000001002007986 */ /* 0x004fe2000c101d24 */
[----:B------:R-:W-:Y:S05]  /*7eb0*/  EXIT ;  /* 0x000000000000794d */ /* 0x000fea0003800000 */
.L_x_21375:
        /* <DEDUP_REMOVED lines=10> */
[C---:B----4-:R-:W-:Y:S02]  /*7f60*/  LOP3.LUT R4, R7.reuse, 0x7fffffff, RZ, 0xc0, !PT ;  /* 0x7fffffff07047812 */ /* 0x050fe400078ec0ff */
        /* <DEDUP_REMOVED lines=12> */
.L_x_21380:
[----:B------:R-:W-:Y:S05]  /*8030*/  BSYNC B0 ;  /* 0x0000000000007941 */ /* 0x000fea0003800000 */
.L_x_21379:
[----:B------:R-:W-:-:S05]  /*8040*/  LOP3.LUT R5, R0, R5, RZ, 0xfc, !PT ;  /* 0x0000000500057212 */ /* 0x000fca00078efcff */
[----:B------:R-:W-:Y:S01]  /*8050*/  STG.E.U8 [R2.64], R5 ;  /* 0x0000000502007986 */ /* 0x000fe2000c101124 */
[----:B------:R-:W-:Y:S05]  /*8060*/  EXIT ;  /* 0x000000000000794d */ /* 0x000fea0003800000 */
.L_x_21378:
[----:B--2-4-:R-:W0:Y:S01]  /*8070*/  F2F.F32.F64 R5, R16 ;  /* 0x0000001000057310 */ /* 0x014e220000301000 */
        /* <DEDUP_REMOVED lines=14> */
.L_x_21382:
[----:B------:R-:W-:Y:S01]  /*8160*/  IMAD.MOV.U32 R0, RZ, RZ, 0x7f ;  /* 0x0000007fff007424 */ /* 0x000fe200078e00ff */
[----:B------:R-:W-:-:S04]  /*8170*/  ISETP.GT.U32.AND P0, PT, R4, 0x7f800000, PT ;  /* 0x7f8000000400780c */ /* 0x000fc80003f04070 */
[----:B------:R-:W-:-:S04]  /*8180*/  SEL R0, R0, 0x7c, P0 ;  /* 0x0000007c00007807 */ /* 0x000fc80000000000 */
.L_x_21383:
[----:B------:R-:W-:Y:S05]  /*8190*/  BSYNC B0 ;  /* 0x0000000000007941 */ /* 0x000fea0003800000 */
.L_x_21381:
[----:B------:R-:W-:-:S04]  /*81a0*/  LOP3.LUT R4, R5, 0x80000000, RZ, 0xc0, !PT ;  /* 0x8000000005047812 */ /* 0x000fc800078ec0ff */
[----:B------:R-:W-:-:S04]  /*81b0*/  SHF.R.U32.HI R5, RZ, 0x18, R4 ;  /* 0x00000018ff057819 */ /* 0x000fc80000011604 */
[----:B------:R-:W-:-:S05]  /*81c0*/  LOP3.LUT R5, R0, R5, RZ, 0xfc, !PT ;  /* 0x0000000500057212 */ /* 0x000fca00078efcff */
[----:B------:R-:W-:Y:S01]  /*81d0*/  STG.E.U8 [R2.64], R5 ;  /* 0x0000000502007986 */ /* 0x000fe2000c101124 */
[----:B------:R-:W-:Y:S05]  /*81e0*/  EXIT ;  /* 0x000000000000794d */ /* 0x000fea0003800000 */
.L_x_21377:
[----:B--2---:R-:W0:Y:S01]  /*81f0*/  F2F.F32.F64 R0, R16 ;  /* 0x0000001000007310 */ /* 0x004e220000301000 */
[----:B------:R-:W0:-:S14]  /*8200*/  DSETP.GEU.AND P0, PT, |R16|, c[0x2][0x0], PT ;  /* 0x008000001000762a */ /* 0x000e1c0003f0e200 */
[----:B0-----:R-:W-:-:S05]  /*8210*/  @!P0 FMUL R0, R0, 1.175494350822287508e-38 ;  /* 0x0080000000008820 */ /* 0x001fca0000400000 */
[----:B------:R-:W-:-:S05]  /*8220*/  F2FP.BF16.PACK_AB R0, RZ, R0 ;  /* 0x00000000ff00723e */ /* 0x000fca00000010ff */
[----:B------:R-:W-:Y:S01]  /*8230*/  STG.E.U16 [R2.64], R0 ;  /* 0x0000000002007986 */ /* 0x000fe2000c101524 */
[----:B------:R-:W-:Y:S05]  /*8240*/  EXIT ;  /* 0x000000000000794d */ /* 0x000fea0003800000 */
.L_x_21374:
        /* <DEDUP_REMOVED lines=9> */
[----:B0-----:R-:W-:Y:S01]  /*82e0*/  STG.E.U16 [R2.64], R17 ;  /* 0x0000001102007986 */ /* 0x001fe2000c101524 */
[----:B------:R-:W-:Y:S05]  /*82f0*/  EXIT ;  /* 0x000000000000794d */ /* 0x000fea0003800000 */
.L_x_21386:
[----:B--2---:R-:W0:Y:S01]  /*8300*/  F2F.F32.F64 R7, R16 ;  /* 0x0000001000077310 */ /* 0x004e220000301000 */
[----:B------:R-:W0:Y:S01]  /*8310*/  DSETP.GEU.AND P0, PT, |R16|, c[0x2][0x0], PT ;  /* 0x008000001000762a */ /* 0x000e220003f0e200 */
[----:B------:R-:W-:Y:S01]  /*8320*/  BSSY B0, `(.L_x_21387) ;  /* 0x0000015000007945 */ /* 0x000fe20003800000 */
[----:B------:R-:W-:-:S12]  /*8330*/  IMAD.MOV.U32 R0, RZ, RZ, 0x80 ;  /* 0x00000080ff007424 */ /* 0x000fd800078e00ff */
[----:B0-----:R-:W-:-:S05]  /*8340*/  @!P0 FMUL R7, R7, 1.175494350822287508e-38 ;  /* 0x0080000007078820 */ /* 0x001fca0000400000 */
[----:B----4-:R-:W-:-:S04]  /*8350*/  LOP3.LUT R5, R7, 0x7fffffff, RZ, 0xc0, !PT ;  /* 0x7fffffff07057812 */ /* 0x010fc800078ec0ff */
        /* <DEDUP_REMOVED lines=13> */
.L_x_21389:
[----:B------:R-:W-:-:S04]  /*8430*/  LOP3.LUT R0, R7, 0x80000000, RZ, 0xc0, !PT ;  /* 0x8000000007007812 */ /* 0x000fc800078ec0ff */
[----:B------:R-:W-:-:S04]  /*8440*/  SHF.R.U32.HI R5, RZ, 0x18, R0 ;  /* 0x00000018ff057819 */ /* 0x000fc80000011600 */
[----:B------:R-:W-:-:S04]  /*8450*/  LOP3.LUT R4, R4, R5, RZ, 0xfc, !PT ;  /* 0x0000000504047212 */ /* 0x000fc800078efcff */
[----:B------:R-:W-:Y:S02]  /*8460*/  PRMT R0, R4, 0x7610, R0 ;  /* 0x0000761004007816 */ /* 0x000fe40000000000 */
.L_x_21388:
[----:B------:R-:W-:Y:S05]  /*8470*/  BSYNC B0 ;  /* 0x0000000000007941 */ /* 0x000fea0003800000 */
.L_x_21387:
[----:B------:R-:W-:Y:S01]  /*8480*/  STG.E.U8 [R2.64], R0 ;  /* 0x0000000002007986 */ /* 0x000fe2000c101124 */
[----:B------:R-:W-:Y:S05]  /*8490*/  EXIT ;  /* 0x000000000000794d */ /* 0x000fea0003800000 */
.L_x_21385:
        /* <DEDUP_REMOVED lines=19> */
.L_x_21392:
[----:B------:R-:W-:-:S04]  /*85d0*/  LOP3.LUT R0, R7, 0x80000000, RZ, 0xc0, !PT ;  /* 0x8000000007007812 */ /* 0x000fc800078ec0ff */
[----:B------:R-:W-:-:S04]  /*85e0*/  SHF.R.U32.HI R5, RZ, 0x18, R0 ;  /* 0x00000018ff057819 */ /* 0x000fc80000011600 */
[----:B------:R-:W-:-:S04]  /*85f0*/  LOP3.LUT R4, R4, R5, RZ, 0xfc, !PT ;  /* 0x0000000504047212 */ /* 0x000fc800078efcff */
[----:B------:R-:W-:Y:S02]  /*8600*/  PRMT R0, R4, 0x7610, R0 ;  /* 0x0000761004007816 */ /* 0x000fe40000000000 */
.L_x_21391:
[----:B------:R-:W-:Y:S05]  /*8610*/  BSYNC B0 ;  /* 0x0000000000007941 */ /* 0x000fea0003800000 */
.L_x_21390:
[----:B------:R-:W-:Y:S01]  /*8620*/  STG.E.U8 [R2.64], R0 ;  /* 0x0000000002007986 */ /* 0x000fe2000c101124 */
[----:B------:R-:W-:Y:S05]  /*8630*/  EXIT ;  /* 0x000000000000794d */ /* 0x000fea0003800000 */
.L_x_21384:
        /* <DEDUP_REMOVED lines=10> */
[----:B----4-:R-:W-:-:S04]  /*86e0*/  SHF.R.U32.HI R4, RZ, 0x17, R6 ;  /* 0x00000017ff047819 */ /* 0x010fc80000011606 */
        /* <DEDUP_REMOVED lines=13> */
.L_x_21367:
        /* <DEDUP_REMOVED lines=19> */
[----:B------:R-:W-:Y:S05]  /*88f0*/  EXIT ;  /* 0x000000000000794d */ /* 0x000fea0003800000 */
.L_x_21394:
[----:B--2---:R-:W0:Y:S02]  /*8900*/  F2I.U64.F64.TRUNC R16, R16 ;  /* 0x0000001000107311 */ /* 0x004e24000030d800 */
[----:B0-----:R-:W-:Y:S01]  /*8910*/  STG.E.64 [R2.64], R16 ;  /* 0x0000001002007986 */ /* 0x001fe2000c101b24 */
[----:B------:R-:W-:Y:S05]  /*8920*/  EXIT ;  /* 0x000000000000794d */ /* 0x000fea0003800000 */
.L_x_21393:
[----:B--2---:R-:W0:Y:S02]  /*8930*/  F2I.U32.F64.TRUNC R17, R16 ;  /* 0x0000001000117311 */ /* 0x004e24000030d000 */
[----:B0-----:R-:W-:Y:S01]  /*8940*/  STG.E [R2.64], R17 ;  /* 0x0000001102007986 */ /* 0x001fe2000c101924 */
[----:B------:R-:W-:Y:S05]  /*8950*/  EXIT ;  /* 0x000000000000794d */ /* 0x000fea0003800000 */
        .weak           $__internal_1_$__cuda_sm20_dsqrt_rn_f64_mediumpath_v1
        .type           $__internal_1_$__cuda_sm20_dsqrt_rn_f64_mediumpath_v1,@function
        .size           $__internal_1_$__cuda_sm20_dsqrt_rn_f64_mediumpath_v1,(.L_x_33985 - $__internal_1_$__cuda_sm20_dsqrt_rn_f64_mediumpath_v1)
$__internal_1_$__cuda_sm20_dsqrt_rn_f64_mediumpath_v1:
[----:B------:R-:W-:Y:S01]  /*8960*/  ISETP.GE.U32.AND P1, PT, R8, -0x3400000, PT ;  /* 0xfcc000000800780c */ /* 0x000fe20003f26070 */
[----:B------:R-:W-:Y:S01]  /*8970*/  BSSY B1, `(.L_x_21395) ;  /* 0x0000026000017945 */ /* 0x000fe20003800000 */
[----:B------:R-:W-:Y:S02]  /*8980*/  IMAD.MOV.U32 R8, RZ, RZ, R12 ;  /* 0x000000ffff087224 */ /* 0x000fe400078e000c */
[----:B------:R-:W-:-:S02]  /*8990*/  IMAD.MOV.U32 R11, RZ, RZ, R3 ;  /* 0x000000ffff0b7224 */ /* 0x000fc400078e0003 */
[----:B------:R-:W-:-:S07]  /*89a0*/  IMAD.MOV.U32 R12, RZ, RZ, R0 ;  /* 0x000000ffff0c7224 */ /* 0x000fce00078e0000 */
        /* <DEDUP_REMOVED lines=9> */
.L_x_21396:
        /* <DEDUP_REMOVED lines=24> */
.L_x_21398:
[----:B------:R0:W1:-:S06]  /*8bc0*/  DADD R6, R8, R8 ;  /* 0x0000000008067229 */ /* 0x00004c0000000008 */
.L_x_21397:
[----:B------:R-:W-:Y:S05]  /*8bd0*/  BSYNC B1 ;  /* 0x0000000000017941 */ /* 0x000fea0003800000 */
.L_x_21395:
[----:B------:R-:W-:-:S04]  /*8be0*/  IMAD.MOV.U32 R15, RZ, RZ, 0x0 ;  /* 0x00000000ff0f7424 */ /* 0x000fc800078e00ff */
[----:B------:R-:W-:Y:S05]  /*8bf0*/  RET.REL.NODEC R14 `(_ZN2at6native27unrolled_elementwise_kernelIZZZNS0_16sqrt_kernel_cudaERNS_18TensorIteratorBaseEENKUlvE0_clEvENKUlvE_clEvEUldE_St5arrayIPcLm2EELi4E23TrivialOffsetCalculatorILi1EjESB_NS0_6memory12LoadWithCastILi1EEENSC_13StoreWithCastILi1EEEEEviT_T0_T2_T3_T4_T5_) ;  /* 0xffff74000e007950 */ /* 0x000fea0003c3ffff */
.L_x_21399:
        /* <DEDUP_REMOVED lines=16> */
.L_x_33985:


//--------------------- .text._ZN2at6native18elementwise_kernelILi128ELi2EZNS0_22gpu_kernel_impl_nocastIZZZNS0_16sqrt_kernel_cudaERNS_18TensorIteratorBaseEENKUlvE0_clEvENKUlvE_clEvEUldE_EEvS4_RKT_EUliE_EEviT1_ --------------------------
	.section	.text._ZN2at6native18elementwise_kernelILi128ELi2EZNS0_22gpu_kernel_impl_nocastIZZZNS0_16sqrt_kernel_cudaERNS_18TensorIteratorBaseEENKUlvE0_clEvENKUlvE_clEvEUldE_EEvS4_RKT_EUliE_EEviT1_,"ax",@progbits
	.sectioninfo	@"SHI_REGISTERS=24"
	.align	128
        .global         _ZN2at6native18elementwise_kernelILi128ELi2EZNS0_22gpu_kernel_impl_nocastIZZZNS0_16sqrt_kernel_cudaERNS_18TensorIteratorBaseEENKUlvE0_clEvENKUlvE_clEvEUldE_EEvS4_RKT_EUliE_EEviT1_
        .type           _ZN2at6native18elementwise_kernelILi128ELi2EZNS0_22gpu_kernel_impl_nocastIZZZNS0_16sqrt_kernel_cudaERNS_18TensorIteratorBaseEENKUlvE0_clEvENKUlvE_clEvEUldE_EEvS4_RKT_EUliE_EEviT1_,@function
        .size           _ZN2at6native18elementwise_kernelILi128ELi2EZNS0_22gpu_kernel_impl_nocastIZZZNS0_16sqrt_kernel_cudaERNS_18TensorIteratorBaseEENKUlvE0_clEvENKUlvE_clEvEUldE_EEvS4_RKT_EUliE_EEviT1_,(.L_x_33986 - _ZN2at6native18elementwise_kernelILi128ELi2EZNS0_22gpu_kernel_impl_nocastIZZZNS0_16sqrt_kernel_cudaERNS_18TensorIteratorBaseEENKUlvE0_clEvENKUlvE_clEvEUldE_EEvS4_RKT_EUliE_EEviT1_)
        .other          _ZN2at6native18elementwise_kernelILi128ELi2EZNS0_22gpu_kernel_impl_nocastIZZZNS0_16sqrt_kernel_cudaERNS_18TensorIteratorBaseEENKUlvE0_clEvENKUlvE_clEvEUldE_EEvS4_RKT_EUliE_EEviT1_,@"STO_CUDA_ENTRY STV_DEFAULT"
_ZN2at6native18elementwise_kernelILi128ELi2EZNS0_22gpu_kernel_impl_nocastIZZZNS0_16sqrt_kernel_cudaERNS_18TensorIteratorBaseEENKUlvE0_clEvENKUlvE_clEvEUldE_EEvS4_RKT_EUliE_EEviT1_:
.text._ZN2at6native18elementwise_kernelILi128ELi2EZNS0_22gpu_kernel_impl_nocastIZZZNS0_16sqrt_kernel_cudaERNS_18TensorIteratorBaseEENKUlvE0_clEvENKUlvE_clEvEUldE_EEvS4_RKT_EUliE_EEviT1_:
        /* <DEDUP_REMOVED lines=10> */
[----:B------:R-:W-:-:S11]  /*00a0*/  IMAD.MOV.U32 R2, RZ, RZ, RZ ;  /* 0x000000ffff027224 */ /* 0x000fd600078e00ff */
[----:B------:R-:W-:Y:S05]  /*00b0*/  @!P0 BRA `(.L_x_21402) ;  /* 0x00000e0000008947 */ /* 0x000fea0003800000 */
[----:B------:R-:W-:Y:S02]  /*00c0*/  MOV R2, RZ ;  /* 0x000000ff00027202 */ /* 0x000fe40000000f00 */
[----:B------:R-:W-:-:S05]  /*00d0*/  MOV R3, R7 ;  /* 0x0000000700037202 */ /* 0x000fca0000000f00 */
[----:B------:R-:W-:Y:S01]  /*00e0*/  IMAD.HI.U32 R4, R7, c[0x0][0x170], R2 ;  /* 0x00005c0007047a27 */ /* 0x000fe200078e0002 */
[----:B------:R-:W-:-:S04]  /*00f0*/  MOV R3, c[0x0][0x168] ;  /* 0x00005a0000037a02 */ /* 0x000fc80000000f00 */
[----:B------:R-:W-:Y:S02]  /*0100*/  ISETP.NE.AND P0, PT, R3, 0x1, PT ;  /* 0x000000010300780c */ /* 0x000fe40003f05270 */
        /* <DEDUP_REMOVED lines=219> */
.L_x_21402:
[----:B------:R-:W-:-:S04]  /*0ec0*/  IADD3 R14, P0, R0, c[0x0][0x368], RZ ;  /* 0x0000da00000e7a10 */ /* 0x000fc80007f1e0ff */
[----:B------:R-:W-:-:S06]  /*0ed0*/  IADD3.X R15, RZ, c[0x0][0x36c], RZ, P0, !PT ;  /* 0x0000db00ff0f7a10 */ /* 0x000fcc00007fe4ff */
[----:B------:R-:W2:Y:S01]  /*0ee0*/  LDG.E.64 R14, [R14.64] ;  /* 0x000000040e0e7981 */ /* 0x000ea2000c1e1b00 */
[----:B------:R-:W-:Y:S01]  /*0ef0*/  MOV R10, 0x0 ;  /* 0x00000000000a7802 */ /* 0x000fe20000000f00 */
[----:B------:R-:W-:Y:S01]  /*0f00*/  BSSY B1, `(.L_x_21403) ;  /* 0x0000019000017945 */ /* 0x000fe20003800000 */
[----:B------:R-:W-:Y:S02]  /*0f10*/  MOV R11, 0x3fd80000 ;  /* 0x3fd80000000b7802 */ /* 0x000fe40000000f00 */
[----:B------:R-:W-:-:S04]  /*0f20*/  IADD3 R2, P1, R2, c[0x0][0x360], RZ ;  /* 0x0000d80002027a10 */ /* 0x000fc80007f3e0ff */
[----:B------:R-:W-:Y:S01]  /*0f30*/  IADD3.X R3, RZ, c[0x0][0x364], RZ, P1, !PT ;  /* 0x0000d900ff037a10 */ /* 0x000fe20000ffe4ff */
[----:B--2---:R-:W0:Y:S01]  /*0f40*/  MUFU.RSQ64H R7, R15 ;  /* 0x0000000f00077308 */ /* 0x004e220000001c00 */
[----:B------:R-:W-:-:S04]  /*0f50*/  IADD3 R6, R15, -0x3500000, RZ ;  /* 0xfcb000000f067810 */ /* 0x000fc80007ffe0ff */
[----:B------:R-:W-:Y:S02]  /*0f60*/  ISETP.GE.U32.AND P0, PT, R6, 0x7ca00000, PT ;  /* 0x7ca000000600780c */ /* 0x000fe40003f06070 */
[----:B0-----:R-:W0:-:S06]  /*0f70*/  DMUL R4, R6, R6 ;  /* 0x0000000606047228 */ /* 0x001e0c0000000000 */
[----:B0-----:R-:W0:-:S06]  /*0f80*/  DFMA R4, R14, -R4, 1 ;  /* 0x3ff000000e04742b */ /* 0x001e0c0000000804 */
        /* <DEDUP_REMOVED lines=9> */
[----:B------:R-:W-:Y:S01]  /*1020*/  MOV R13, R6 ;  /* 0x00000006000d7202 */ /* 0x000fe20000000f00 */
[----:B------:R-:W-:Y:S01]  /*1030*/  IMAD.MOV.U32 R8, RZ, RZ, R16 ;  /* 0x000000ffff087224 */ /* 0x000fe200078e0010 */
[----:B------:R-:W-:Y:S02]  /*1040*/  MOV R0, R20 ;  /* 0x0000001400007202 */ /* 0x000fe40000000f00 */
[----:B0-----:R-:W-:Y:S02]  /*1050*/  MOV R4, R14 ;  /* 0x0000000e00047202 */ /* 0x001fe40000000f00 */
[----:B------:R-:W-:Y:S02]  /*1060*/  MOV R7, R5 ;  /* 0x0000000500077202 */ /* 0x000fe40000000f00 */
[----:B------:R-:W-:Y:S02]  /*1070*/  MOV R6, 0x1090 ;  /* 0x0000109000067802 */ /* 0x000fe40000000f00 */
[----:B-1----:R-:W-:Y:S05]  /*1080*/  CALL.REL.NOINC `($__internal_2_$__cuda_sm20_dsqrt_rn_f64_mediumpath_v1) ;  /* 0x000010e000007944 */ /* 0x002fea0003c00000 */
.L_x_21404:
[----:B------:R-:W-:Y:S05]  /*1090*/  BSYNC B1 ;  /* 0x0000000000017941 */ /* 0x000fea0003800000 */
.L_x_21403:
[----:B-1----:R1:W-:Y:S01]  /*10a0*/  STG.E.64 [R2.64], R18 ;  /* 0x0000001202007986 */ /* 0x0023e2000c101b04 */
[----:B------:R-:W-:-:S04]  /*10b0*/  LEA R7, R9, R12, 0x8 ;  /* 0x0000000c09077211 */ /* 0x000fc800078e40ff */
[----:B------:R-:W-:Y:S02]  /*10c0*/  IADD3 R7, R7, 0x80, RZ ;  /* 0x0000008007077810 */ /* 0x000fe40007ffe0ff */
.L_x_21401:
[----:B------:R-:W-:Y:S05]  /*10d0*/  BSYNC B0 ;  /* 0x0000000000007941 */ /* 0x000fea0003800000 */
.L_x_21400:
[----:B------:R-:W-:-:S13]  /*10e0*/  ISETP.GE.AND P0, PT, R7, c[0x0][0x160], PT ;  /* 0x0000580007007a0c */ /* 0x000fda0003f06270 */
[----:B------:R-:W-:Y:S05]  /*10f0*/  @P0 EXIT ;  /* 0x000000000000094d */ /* 0x000fea0003800000 */
[----:B------:R-:W-:Y:S01]  /*1100*/  ISETP.NE.AND P0, PT, RZ, c[0x0][0x168], PT ;  /* 0x00005a00ff007a0c */ /* 0x000fe20003f05270 */
[----:B------:R-:W-:Y:S01]  /*1110*/  IMAD.MOV.U32 R0, RZ, RZ, RZ ;  /* 0x000000ffff007224 */ /* 0x000fe200078e00ff */
[----:B-1----:R-:W-:-:S11]  /*1120*/  MOV R2, RZ ;  /* 0x000000ff00027202 */ /* 0x002fd60000000f00 */
[----:B------:R-:W-:Y:S05]  /*1130*/  @!P0 BRA `(.L_x_21405) ;  /* 0x00000e0000008947 */ /* 0x000fea0003800000 */
[----:B------:R-:W-:Y:S01]  /*1140*/  HFMA2.MMA R2, -RZ, RZ, 0, 0 ;  /* 0x00000000ff027435 */ /* 0x000fe200000001ff */
[----:B------:R-:W-:-:S09]  /*1150*/  MOV R3, R7 ;  /* 0x0000000700037202 */ /* 0x000fd20000000f00 */
[----:B0-----:R-:W-:-:S04]  /*1160*/  IMAD.HI.U32 R4, R7, c[0x0][0x170], R2 ;  /* 0x00005c0007047a27 */ /* 0x001fc800078e0002 */
        /* <DEDUP_REMOVED lines=221> */
.L_x_21405:
[----:B------:R-:W-:-:S04]  /*1f40*/  IADD3 R8, P0, R0, c[0x0][0x368], RZ ;  /* 0x0000da0000087a10 */ /* 0x000fc80007f1e0ff */
[----:B------:R-:W-:-:S06]  /*1f50*/  IADD3.X R9, RZ, c[0x0][0x36c], RZ, P0, !PT ;  /* 0x0000db00ff097a10 */ /* 0x000fcc00007fe4ff */
[----:B------:R-:W2:Y:S01]  /*1f60*/  LDG.E.64 R8, [R8.64] ;  /* 0x0000000408087981 */ /* 0x000ea2000c1e1b00 */
[----:B0-----:R-:W-:Y:S01]  /*1f70*/  MOV R10, 0x0 ;  /* 0x00000000000a7802 */ /* 0x001fe20000000f00 */
[----:B------:R-:W-:Y:S01]  /*1f80*/  IMAD.MOV.U32 R11, RZ, RZ, 0x3fd80000 ;  /* 0x3fd80000ff0b7424 */ /* 0x000fe200078e00ff */
[----:B------:R-:W-:Y:S01]  /*1f90*/  IADD3 R2, P1, R2, c[0x0][0x360], RZ ;  /* 0x0000d80002027a10 */ /* 0x000fe20007f3e0ff */
[----:B------:R-:W-:Y:S03]  /*1fa0*/  BSSY B0, `(.L_x_21406) ;  /* 0x000001a000007945 */ /* 0x000fe60003800000 */
        /* <DEDUP_REMOVED lines=10> */
[----:B------:R-:W-:Y:S02]  /*2050*/  IADD3 R5, R15, -0x100000, RZ ;  /* 0xfff000000f057810 */ /* 0x000fe40007ffe0ff */
[----:B0-----:R-:W0:Y:S01]  /*2060*/  DFMA R16, R10, -R10, R8 ;  /* 0x8000000a0a10722b */ /* 0x001e220000000008 */
[----:B------:R-:W-:-:S06]  /*2070*/  MOV R4, R14 ;  /* 0x0000000e00047202 */ /* 0x000fcc0000000f00 */
[----:B0-----:R0:W1:Y:S01]  /*2080*/  DFMA R12, R16, R4, R10 ;  /* 0x00000004100c722b */ /* 0x001062000000000a */
[----:B------:R-:W-:Y:S05]  /*2090*/  @!P0 BRA `(.L_x_21407) ;  /* 0x000000a000008947 */ /* 0x000fea0003800000 */
[----:B0-----:R-:W-:Y:S01]  /*20a0*/  IMAD.MOV.U32 R4, RZ, RZ, R8 ;  /* 0x000000ffff047224 */ /* 0x001fe200078e0008 */
[----:B-1----:R-:W-:Y:S02]  /*20b0*/  MOV R13, R6 ;  /* 0x00000006000d7202 */ /* 0x002fe40000000f00 */
[----:B------:R-:W-:Y:S02]  /*20c0*/  MOV R0, R14 ;  /* 0x0000000e00007202 */ /* 0x000fe40000000f00 */
[----:B------:R-:W-:Y:S02]  /*20d0*/  MOV R15, R9 ;  /* 0x00000009000f7202 */ /* 0x000fe40000000f00 */
[----:B------:R-:W-:Y:S02]  /*20e0*/  MOV R8, R16 ;  /* 0x0000001000087202 */ /* 0x000fe40000000f00 */
[----:B------:R-:W-:-:S02]  /*20f0*/  MOV R7, R5 ;  /* 0x0000000500077202 */ /* 0x000fc40000000f00 */
[----:B------:R-:W-:Y:S02]  /*2100*/  MOV R6, 0x2120 ;  /* 0x0000212000067802 */ /* 0x000fe40000000f00 */
[----:B------:R-:W-:Y:S05]  /*2110*/  CALL.REL.NOINC `($__internal_2_$__cuda_sm20_dsqrt_rn_f64_mediumpath_v1) ;  /* 0x0000005000007944 */ /* 0x000fea0003c00000 */
[----:B------:R-:W-:Y:S01]  /*2120*/  IMAD.MOV.U32 R12, RZ, RZ, R18 ;  /* 0x000000ffff0c7224 */ /* 0x000fe200078e0012 */
[----:B------:R-:W-:Y:S02]  /*2130*/  MOV R13, R19 ;  /* 0x00000013000d7202 */ /* 0x000fe40000000f00 */
.L_x_21407:
[----:B------:R-:W-:Y:S05]  /*2140*/  BSYNC B0 ;  /* 0x0000000000007941 */ /* 0x000fea0003800000 */
.L_x_21406:
[----:B-1----:R-:W-:Y:S01]  /*2150*/  STG.E.64 [R2.64], R12 ;  /* 0x0000000c02007986 */ /* 0x002fe2000c101b04 */
[----:B------:R-:W-:Y:S05]  /*2160*/  EXIT ;  /* 0x000000000000794d */ /* 0x000fea0003800000 */
        .weak           $__internal_2_$__cuda_sm20_dsqrt_rn_f64_mediumpath_v1
        .type           $__internal_2_$__cuda_sm20_dsqrt_rn_f64_mediumpath_v1,@function
        .size           $__internal_2_$__cuda_sm20_dsqrt_rn_f64_mediumpath_v1,(.L_x_33986 - $__internal_2_$__cuda_sm20_dsqrt_rn_f64_mediumpath_v1)
$__internal_2_$__cuda_sm20_dsqrt_rn_f64_mediumpath_v1:
[----:B------:R-:W-:Y:S01]  /*2170*/  ISETP.GE.U32.AND P0, PT, R13, -0x3400000, PT ;  /* 0xfcc000000d00780c */ /* 0x000fe20003f06070 */
[----:B------:R-:W-:Y:S01]  /*2180*/  BSSY B2, `(.L_x_21408) ;  /* 0x0000027000027945 */ /* 0x000fe20003800000 */
[----:B------:R-:W-:Y:S01]  /*2190*/  MOV R5, R15 ;  /* 0x0000000f00057202 */ /* 0x000fe20000000f00 */
[----:B------:R-:W-:Y:S01]  /*21a0*/  IMAD.MOV.U32 R15, RZ, RZ, R7 ;  /* 0x000000ffff0f7224 */ /* 0x000fe200078e0007 */
[----:B------:R-:W-:Y:S02]  /*21b0*/  MOV R16, R8 ;  /* 0x0000000800107202 */ /* 0x000fe40000000f00 */
[----:B------:R-:W-:-:S07]  /*21c0*/  MOV R14, R0 ;  /* 0x00000000000e7202 */ /* 0x000fce0000000f00 */
[----:B------:R-:W-:Y:S05]  /*21d0*/  @!P0 BRA `(.L_x_21409) ;  /* 0x0000008000008947 */ /* 0x000fea0003800000 */
[----:B------:R-:W0:-:S10]  /*21e0*/  DFMA.RM R10, R16, R14, R10 ;  /* 0x0000000e100a722b */ /* 0x000e14000000400a */
[----:B0-----:R-:W-:-:S04]  /*21f0*/  IADD3 R14, P0, R10, 0x1, RZ ;  /* 0x000000010a0e7810 */ /* 0x001fc80007f1e0ff */
[----:B------:R-:W-:-:S06]  /*2200*/  IADD3.X R15, RZ, R11, RZ, P0, !PT ;  /* 0x0000000bff0f7210 */ /* 0x000fcc00007fe4ff */
[----:B------:R-:W0:-:S06]  /*2210*/  DFMA.RP R4, -R10, R14, R4 ;  /* 0x0000000e0a04722b */ /* 0x000e0c0000008104 */
[----:B0-----:R-:W0:-:S06]  /*2220*/  DSETP.GT.AND P0, PT, R4, RZ, PT ;  /* 0x000000ff0400722a */ /* 0x001e0c0003f04000 */
[----:B0-----:R-:W-:Y:S02]  /*2230*/  FSEL R10, R14, R10, P0 ;  /* 0x0000000a0e0a7208 */ /* 0x001fe40000000000 */
[----:B------:R-:W-:Y:S01]  /*2240*/  FSEL R11, R15, R11, P0 ;  /* 0x0000000b0f0b7208 */ /* 0x000fe20000000000 */
[----:B------:R-:W-:Y:S05]  /*2250*/  BRA `(.L_x_21410) ;  /* 0x0000019000007947 */ /* 0x000fea0003800000 */
.L_x_21409:
[----:B------:R-:W0:-:S14]  /*2260*/  DSETP.NE.AND P0, PT, R4, RZ, PT ;  /* 0x000000ff0400722a */ /* 0x000e1c0003f05000 */
[----:B0-----:R-:W-:Y:S05]  /*2270*/  @!P0 BRA `(.L_x_21411) ;  /* 0x0000016000008947 */ /* 0x001fea0003800000 */
[----:B------:R-:W-:-:S13]  /*2280*/  ISETP.GE.AND P0, PT, R5, RZ, PT ;  /* 0x000000ff0500720c */ /* 0x000fda0003f06270 */
[----:B------:R-:W-:Y:S02]  /*2290*/  @!P0 MOV R10, 0x0 ;  /* 0x00000000000a8802 */ /* 0x000fe40000000f00 */
[----:B------:R-:W-:Y:S01]  /*22a0*/  @!P0 MOV R11, 0xfff80000 ;  /* 0xfff80000000b8802 */ /* 0x000fe20000000f00 */
[----:B------:R-:W-:Y:S05]  /*22b0*/  @!P0 BRA `(.L_x_21410) ;  /* 0x0000013000008947 */ /* 0x000fea0003800000 */
[----:B------:R-:W-:-:S13]  /*22c0*/  ISETP.GT.AND P0, PT, R5, 0x7fefffff, PT ;  /* 0x7fefffff0500780c */ /* 0x000fda0003f04270 */
[----:B------:R-:W-:Y:S05]  /*22d0*/  @P0 BRA `(.L_x_21411) ;  /* 0x0000010000000947 */ /* 0x000fea0003800000 */
[----:B------:R-:W0:Y:S01]  /*22e0*/  DMUL R4, R4, 8.11296384146066816958e+31 ;  /* 0x4690000004047828 */ /* 0x000e220000000000 */
[----:B------:R-:W-:Y:S01]  /*22f0*/  MOV R10, RZ ;  /* 0x000000ff000a7202 */ /* 0x000fe20000000f00 */
[----:B------:R-:W-:Y:S01]  /*2300*/  IMAD.MOV.U32 R16, RZ, RZ, 0x0 ;  /* 0x00000000ff107424 */ /* 0x000fe200078e00ff */
[----:B------:R-:W-:-:S03]  /*2310*/  MOV R17, 0x3fd80000 ;  /* 0x3fd8000000117802 */ /* 0x000fc60000000f00 */
        /* <DEDUP_REMOVED lines=12> */
.L_x_21411:
[----:B------:R0:W1:-:S06]  /*23e0*/  DADD R10, R4, R4 ;  /* 0x00000000040a7229 */ /* 0x00004c0000000004 */
.L_x_21410:
[----:B------:R-:W-:Y:S05]  /*23f0*/  BSYNC B2 ;  /* 0x0000000000027941 */ /* 0x000fea0003800000 */
.L_x_21408:
[----:B------:R-:W-:Y:S01]  /*2400*/  HFMA2.MMA R7, -RZ, RZ, 0, 0 ;  /* 0x00000000ff077435 */ /* 0x000fe200000001ff */
[----:B-1----:R-:W-:Y:S02]  /*2410*/  MOV R18, R10 ;  /* 0x0000000a00127202 */ /* 0x002fe40000000f00 */
[----:B------:R-:W-:-:S03]  /*2420*/  MOV R19, R11 ;  /* 0x0000000b00137202 */ /* 0x000fc60000000f00 */
[----:B------:R-:W-:Y:S05]  /*2430*/  RET.REL.NODEC R6 `(_ZN2at6native18elementwise_kernelILi128ELi2EZNS0_22gpu_kernel_impl_nocastIZZZNS0_16sqrt_kernel_cudaERNS_18TensorIteratorBaseEENKUlvE0_clEvENKUlvE_clEvEUldE_EEvS4_RKT_EUliE_EEviT1_) ;  /* 0xffffdbc006007950 */ /* 0x000fea0003c3ffff */
.L_x_21412:
        /* <DEDUP_REMOVED lines=12> */
.L_x_33986:


//--------------------- .text._ZN2at6native27unrolled_elementwise_kernelIZZZNS0_16sqrt_kernel_cudaERNS_18TensorIteratorBaseEENKUlvE0_clEvENKUlvE_clEvEUldE_St5arrayIPcLm2EELi4E23TrivialOffsetCalculatorILi1EjESB_NS0_6memory15LoadWithoutCastENSC_16StoreWithoutCastEEEviT_T0_T2_T3_T4_T5_ --------------------------
	.section	.text._ZN2at6native27unrolled_elementwise_kernelIZZZNS0_16sqrt_kernel_cudaERNS_18TensorIteratorBaseEENKUlvE0_clEvENKUlvE_clEvEUldE_St5arrayIPcLm2EELi4E23TrivialOffsetCalculatorILi1EjESB_NS0_6memory15LoadWithoutCastENSC_16StoreWithoutCastEEEviT_T0_T2_T3_T4_T5_,"ax",@progbits
	.sectioninfo	@"SHI_REGISTERS=28"
	.align	128
        .global         _ZN2at6native27unrolled_elementwise_kernelIZZZNS0_16sqrt_kernel_cudaERNS_18TensorIteratorBaseEENKUlvE0_clEvENKUlvE_clEvEUldE_St5arrayIPcLm2EELi4E23TrivialOffsetCalculatorILi1EjESB_NS0_6memory15LoadWithoutCastENSC_16StoreWithoutCastEEEviT_T0_T2_T3_T4_T5_
        .type           _ZN2at6native27unrolled_elementwise_kernelIZZZNS0_16sqrt_kernel_cudaERNS_18TensorIteratorBaseEENKUlvE0_clEvENKUlvE_clEvEUldE_St5arrayIPcLm2EELi4E23TrivialOffsetCalculatorILi1EjESB_NS0_6memory15LoadWithoutCastENSC_16StoreWithoutCastEEEviT_T0_T2_T3_T4_T5_,@function
        .size           _ZN2at6native27unrolled_elementwise_kernelIZZZNS0_16sqrt_kernel_cudaERNS_18TensorIteratorBaseEENKUlvE0_clEvENKUlvE_clEvEUldE_St5arrayIPcLm2EELi4E23TrivialOffsetCalculatorILi1EjESB_NS0_6memory15LoadWithoutCastENSC_16StoreWithoutCastEEEviT_T0_T2_T3_T4_T5_,(.L_x_33987 - _ZN2at6native27unrolled_elementwise_kernelIZZZNS0_16sqrt_kernel_cudaERNS_18TensorIteratorBaseEENKUlvE0_clEvENKUlvE_clEvEUldE_St5arrayIPcLm2EELi4E23TrivialOffsetCalculatorILi1EjESB_NS0_6memory15LoadWithoutCastENSC_16StoreWithoutCastEEEviT_T0_T2_T3_T4_T5_)
        .other          _ZN2at6native27unrolled_elementwise_kernelIZZZNS0_16sqrt_kernel_cudaERNS_18TensorIteratorBaseEENKUlvE0_clEvENKUlvE_clEvEUldE_St5arrayIPcLm2EELi4E23TrivialOffsetCalculatorILi1EjESB_NS0_6memory15LoadWithoutCastENSC_16StoreWithoutCastEEEviT_T0_T2_T3_T4_T5_,@"STO_CUDA_ENTRY STV_DEFAULT"
_ZN2at6native27unrolled_elementwise_kernelIZZZNS0_16sqrt_kernel_cudaERNS_18TensorIteratorBaseEENKUlvE0_clEvENKUlvE_clEvEUldE_St5arrayIPcLm2EELi4E23TrivialOffsetCalculatorILi1EjESB_NS0_6memory15LoadWithoutCastENSC_16StoreWithoutCastEEEviT_T0_T2_T3_T4_T5_:
.text._ZN2at6native27unrolled_elementwise_kernelIZZZNS0_16sqrt_kernel_cudaERNS_18TensorIteratorBaseEENKUlvE0_clEvENKUlvE_clEvEUldE_St5arrayIPcLm2EELi4E23TrivialOffsetCalculatorILi1EjESB_NS0_6memory15LoadWithoutCastENSC_16StoreWithoutCastEEEviT_T0_T2_T3_T4_T5_:
[----:B------:R-:W-:Y:S02]  /*0000*/  IMAD.MOV.U32 R1, RZ, RZ, c[0x0][0x28] ;  /* 0x00000a00ff017624 */ /* 0x000fe400078e00ff */
[----:B------:R-:W0:Y:S01]  /*0010*/  S2R R25, SR_CTAID.X ;  /* 0x0000000000197919 */ /* 0x000e220000002500 */
[----:B------:R-:W-:Y:S01]  /*0020*/  IMAD.MOV.U32 R0, RZ, RZ, -0x200 ;  /* 0xfffffe00ff007424 */ /* 0x000fe200078e00ff */
[----:B------:R-:W-:Y:S01]  /*0030*/  CS2R R4, SRZ ;  /* 0x0000000000047805 */ /* 0x000fe2000001ff00 */
[----:B------:R-:W-:Y:S01]  /*0040*/  CS2R R20, SRZ ;  /* 0x0000000000147805 */ /* 0x000fe2000001ff00 */
[----:B------:R-:W1:Y:S01]  /*0050*/  S2R R24, SR_TID.X ;  /* 0x0000000000187919 */ /* 0x000e620000002100 */
[----:B------:R-:W-:Y:S01]  /*0060*/  CS2R R12, SRZ ;  /* 0x00000000000c7805 */ /* 0x000fe2000001ff00 */
[----:B------:R-:W-:Y:S01]  /*0070*/  CS2R R10, SRZ ;  /* 0x00000000000a7805 */ /* 0x000fe2000001ff00 */
[----:B------:R-:W-:Y:S01]  /*0080*/  ULDC.64 UR4, c[0x0][0x118] ;  /* 0x0000460000047ab9 */ /* 0x000fe20000000a00 */
        /* <DEDUP_REMOVED lines=8> */
[----:B------:R0:W5:Y:S05]  /*0110*/  @!P0 LDG.E.64 R4, [R2.64] ;  /* 0x0000000402048981 */ /* 0x00016a000c1e1b00 */
[----:B------:R-:W-:Y:S02]  /*0120*/  @!P1 LEA R6, R25, R0, 0x9 ;  /* 0x0000000019069211 */ /* 0x000fe400078e48ff */
[----:B------:R-:W-:Y:S02]  /*0130*/  @!P1 IADD3 R0, R0, 0x80, RZ ;  /* 0x0000008000009810 */ /* 0x000fe40007ffe0ff */
[----:B------:R-:W-:Y:S02]  /*0140*/  @!P1 MOV R7, 0x8 ;  /* 0x0000000800079802 */ /* 0x000fe40000000f00 */
[----:B------:R-:W-:-:S03]  /*0150*/  ISETP.GE.AND P3, PT, R0, R23, PT ;  /* 0x000000170000720c */ /* 0x000fc60003f66270 */
[----:B------:R-:W-:-:S05]  /*0160*/  @!P1 IMAD.WIDE.U32 R6, R6, R7, c[0x0][0x170] ;  /* 0x00005c0006069625 */ /* 0x000fca00078e0007 */
[----:B------:R0:W5:Y:S05]  /*0170*/  @!P1 LDG.E.64 R20, [R6.64] ;  /* 0x0000000406149981 */ /* 0x00016a000c1e1b00 */
[----:B------:R-:W-:Y:S01]  /*0180*/  @!P3 IMAD R14, R25, 0x200, R0 ;  /* 0x00000200190eb824 */ /* 0x000fe200078e0200 */
[----:B------:R-:W-:Y:S01]  /*0190*/  @!P3 IADD3 R0, R0, 0x80, RZ ;  /* 0x000000800000b810 */ /* 0x000fe20007ffe0ff */
[----:B------:R-:W-:-:S03]  /*01a0*/  @!P3 IMAD.MOV.U32 R15, RZ, RZ, 0x8 ;  /* 0x00000008ff0fb424 */ /* 0x000fc600078e00ff */
[----:B------:R-:W-:Y:S01]  /*01b0*/  ISETP.GE.AND P2, PT, R0, R23, PT ;  /* 0x000000170000720c */ /* 0x000fe20003f46270 */
[----:B------:R-:W-:-:S05]  /*01c0*/  @!P3 IMAD.WIDE.U32 R14, R14, R15, c[0x0][0x170] ;  /* 0x00005c000e0eb625 */ /* 0x000fca00078e000f */
[----:B------:R0:W5:Y:S07]  /*01d0*/  @!P3 LDG.E.64 R12, [R14.64] ;  /* 0x000000040e0cb981 */ /* 0x00016e000c1e1b00 */
[----:B------:R-:W-:Y:S02]  /*01e0*/  @!P2 IMAD R8, R25, 0x200, R0 ;  /* 0x000002001908a824 */ /* 0x000fe400078e0200 */
[----:B------:R-:W-:-:S04]  /*01f0*/  @!P2 IMAD.MOV.U32 R9, RZ, RZ, 0x8 ;  /* 0x00000008ff09a424 */ /* 0x000fc800078e00ff */
[----:B------:R-:W-:-:S05]  /*0200*/  @!P2 IMAD.WIDE.U32 R8, R8, R9, c[0x0][0x170] ;  /* 0x00005c000808a625 */ /* 0x000fca00078e0009 */
[----:B------:R0:W5:Y:S01]  /*0210*/  @!P2 LDG.E.64 R10, [R8.64] ;  /* 0x00000004080aa981 */ /* 0x000162000c1e1b00 */
[----:B------:R-:W-:Y:S01]  /*0220*/  BSSY B0, `(.L_x_21413) ;  /* 0x0000018000007945 */ /* 0x000fe20003800000 */
[----:B------:R-:W-:Y:S05]  /*0230*/  @P0 BRA `(.L_x_21414) ;  /* 0x0000016000000947 */ /* 0x000fea0003800000 */
[----:B-----5:R-:W1:Y:S01]  /*0240*/  MUFU.RSQ64H R17, R5 ;  /* 0x0000000500117308 */ /* 0x020e620000001c00 */
[----:B------:R-:W-:Y:S01]  /*0250*/  IADD3 R16, R5, -0x3500000, RZ ;  /* 0xfcb0000005107810 */ /* 0x000fe20007ffe0ff */
[----:B0-----:R-:W-:Y:S01]  /*0260*/  IMAD.MOV.U32 R7, RZ, RZ, 0x3fd80000 ;  /* 0x3fd80000ff077424 */ /* 0x001fe200078e00ff */
[----:B------:R-:W-:Y:S02]  /*0270*/  MOV R6, 0x0 ;  /* 0x0000000000067802 */ /* 0x000fe40000000f00 */
[----:B------:R-:W-:Y:S02]  /*0280*/  ISETP.GE.U32.AND P1, PT, R16, 0x7ca00000, PT ;  /* 0x7ca000001000780c */ /* 0x000fe40003f26070 */
[----:B-1----:R-:W0:-:S06]  /*0290*/  DMUL R2, R16, R16 ;  /* 0x0000001010027228 */ /* 0x002e0c0000000000 */
        /* <DEDUP_REMOVED lines=11> */
[----:B0-----:R-:W-:Y:S01]  /*0350*/  IMAD.MOV.U32 R6, RZ, RZ, R14 ;  /* 0x000000ffff067224 */ /* 0x001fe200078e000e */
[----:B------:R-:W-:-:S03]  /*0360*/  MOV R18, 0x380 ;  /* 0x0000038000127802 */ /* 0x000fc60000000f00 */
[----:B-1----:R-:W-:Y:S05]  /*0370*/  CALL.REL.NOINC `($__internal_3_$__cuda_sm20_dsqrt_rn_f64_mediumpath_v1) ;  /* 0x0000075000007944 */ /* 0x002fea0003c00000 */
[----:B-1----:R-:W-:Y:S02]  /*0380*/  IMAD.MOV.U32 R8, RZ, RZ, R2 ;  /* 0x000000ffff087224 */ /* 0x002fe400078e0002 */
[----:B------:R-:W-:Y:S02]  /*0390*/  IMAD.MOV.U32 R9, RZ, RZ, R3 ;  /* 0x000000ffff097224 */ /* 0x000fe400078e0003 */
.L_x_21414:
[----:B------:R-:W-:Y:S05]  /*03a0*/  BSYNC B0 ;  /* 0x0000000000007941 */ /* 0x000fea0003800000 */
.L_x_21413:
[----:B------:R-:W-:Y:S01]  /*03b0*/  IADD3 R22, R24, 0x80, RZ ;  /* 0x0000008018167810 */ /* 0x000fe20007ffe0ff */
[----:B------:R-:W-:Y:S03]  /*03c0*/  BSSY B0, `(.L_x_21415) ;  /* 0x000001b000007945 */ /* 0x000fe60003800000 */
[----:B------:R-:W-:-:S13]  /*03d0*/  ISETP.GE.AND P1, PT, R22, R23, PT ;  /* 0x000000171600720c */ /* 0x000fda0003f26270 */
[----:B------:R-:W-:Y:S05]  /*03e0*/  @P1 BRA `(.L_x_21416) ;  /* 0x0000018000001947 */ /* 0x000fea0003800000 */
[----:B-----5:R-:W2:Y:S01]  /*03f0*/  MUFU.RSQ64H R17, R21 ;  /* 0x0000001500117308 */ /* 0x020ea20000001c00 */
[----:B------:R-:W-:Y:S01]  /*0400*/  IADD3 R16, R21, -0x3500000, RZ ;  /* 0xfcb0000015107810 */ /* 0x000fe20007ffe0ff */
[----:B0-----:R-:W-:Y:S01]  /*0410*/  IMAD.MOV.U32 R4, RZ, RZ, 0x0 ;  /* 0x00000000ff047424 */ /* 0x001fe200078e00ff */
[----:B------:R-:W-:Y:S02]  /*0420*/  MOV R5, 0x3fd80000 ;  /* 0x3fd8000000057802 */ /* 0x000fe40000000f00 */
[----:B------:R-:W-:Y:S02]  /*0430*/  ISETP.GE.U32.AND P1, PT, R16, 0x7ca00000, PT ;  /* 0x7ca000001000780c */ /* 0x000fe40003f26070 */
[----:B--2---:R-:W0:-:S06]  /*0440*/  DMUL R2, R16, R16 ;  /* 0x0000001010027228 */ /* 0x004e0c0000000000 */
        /* <DEDUP_REMOVED lines=8> */
[----:B0-----:R0:W2:Y:S01]  /*04d0*/  DFMA R14, R2, R6, R18 ;  /* 0x00000006020e722b */ /* 0x0010a20000000012 */
[----:B------:R-:W-:Y:S05]  /*04e0*/  @!P1 BRA `(.L_x_21416) ;  /* 0x0000008000009947 */ /* 0x000fea0003800000 */
[----:B0-----:R-:W-:Y:S01]  /*04f0*/  IMAD.MOV.U32 R6, RZ, RZ, R4 ;  /* 0x000000ffff067224 */ /* 0x001fe200078e0004 */
[----:B------:R-:W-:Y:S01]  /*0500*/  MOV R5, R21 ;  /* 0x0000001500057202 */ /* 0x000fe20000000f00 */
[----:B------:R-:W-:Y:S01]  /*0510*/  IMAD.MOV.U32 R0, RZ, RZ, R18 ;  /* 0x000000ffff007224 */ /* 0x000fe200078e0012 */
[----:B------:R-:W-:Y:S01]  /*0520*/  MOV R18, 0x550 ;  /* 0x0000055000127802 */ /* 0x000fe20000000f00 */
[----:B------:R-:W-:Y:S02]  /*0530*/  IMAD.MOV.U32 R4, RZ, RZ, R20 ;  /* 0x000000ffff047224 */ /* 0x000fe400078e0014 */
[----:B-12---:R-:W-:Y:S05]  /*0540*/  CALL.REL.NOINC `($__internal_3_$__cuda_sm20_dsqrt_rn_f64_mediumpath_v1) ;  /* 0x0000058000007944 */ /* 0x006fea0003c00000 */
[----:B-1----:R-:W-:Y:S02]  /*0550*/  IMAD.MOV.U32 R14, RZ, RZ, R2 ;  /* 0x000000ffff0e7224 */ /* 0x002fe400078e0002 */
[----:B------:R-:W-:Y:S02]  /*0560*/  IMAD.MOV.U32 R15, RZ, RZ, R3 ;  /* 0x000000ffff0f7224 */ /* 0x000fe400078e0003 */
.L_x_21416:
[----:B------:R-:W-:Y:S05]  /*0570*/  BSYNC B0 ;  /* 0x0000000000007941 */ /* 0x000fea0003800000 */
.L_x_21415:
[----:B------:R-:W-:Y:S01]  /*0580*/  IADD3 R0, R24, 0x100, RZ ;  /* 0x0000010018007810 */ /* 0x000fe20007ffe0ff */
[----:B------:R-:W-:Y:S03]  /*0590*/  BSSY B0, `(.L_x_21417) ;  /* 0x000001b000007945 */ /* 0x000fe60003800000 */
[----:B------:R-:W-:-:S13]  /*05a0*/  ISETP.GE.AND P1, PT, R0, R23, PT ;  /* 0x000000170000720c */ /* 0x000fda0003f26270 */
[----:B------:R-:W-:Y:S05]  /*05b0*/  @P1 BRA `(.L_x_21418) ;  /* 0x0000018000001947 */ /* 0x000fea0003800000 */
[----:B-----5:R-:W3:Y:S01]  /*05c0*/  MUFU.RSQ64H R17, R13 ;  /* 0x0000000d00117308 */ /* 0x020ee20000001c00 */
[----:B------:R-:W-:Y:S01]  /*05d0*/  IADD3 R16, R13, -0x3500000, RZ ;  /* 0xfcb000000d107810 */ /* 0x000fe20007ffe0ff */
[----:B0-----:R-:W-:Y:S01]  /*05e0*/  IMAD.MOV.U32 R5, RZ, RZ, 0x3fd80000 ;  /* 0x3fd80000ff057424 */ /* 0x001fe200078e00ff */
[----:B------:R-:W-:Y:S02]  /*05f0*/  MOV R4, 0x0 ;  /* 0x0000000000047802 */ /* 0x000fe40000000f00 */
[----:B------:R-:W-:Y:S02]  /*0600*/  ISETP.GE.U32.AND P1, PT, R16, 0x7ca00000, PT ;  /* 0x7ca000001000780c */ /* 0x000fe40003f26070 */
[----:B---3--:R-:W0:-:S06]  /*0610*/  DMUL R2, R16, R16 ;  /* 0x0000001010027228 */ /* 0x008e0c0000000000 */
        /* <DEDUP_REMOVED lines=8> */
[----:B0-----:R0:W3:Y:S01]  /*06a0*/  DFMA R20, R2, R6, R18 ;  /* 0x000000060214722b */ /* 0x0010e20000000012 */
[----:B------:R-:W-:Y:S05]  /*06b0*/  @!P1 BRA `(.L_x_21418) ;  /* 0x0000008000009947 */ /* 0x000fea0003800000 */
[----:B0-----:R-:W-:Y:S01]  /*06c0*/  IMAD.MOV.U32 R6, RZ, RZ, R4 ;  /* 0x000000ffff067224 */ /* 0x001fe200078e0004 */
[----:B------:R-:W-:Y:S01]  /*06d0*/  MOV R4, R12 ;  /* 0x0000000c00047202 */ /* 0x000fe20000000f00 */
[----:B------:R-:W-:Y:S01]  /*06e0*/  IMAD.MOV.U32 R0, RZ, RZ, R18 ;  /* 0x000000ffff007224 */ /* 0x000fe200078e0012 */
[----:B------:R-:W-:Y:S01]  /*06f0*/  MOV R18, 0x720 ;  /* 0x0000072000127802 */ /* 0x000fe20000000f00 */
[----:B------:R-:W-:Y:S02]  /*0700*/  IMAD.MOV.U32 R5, RZ, RZ, R13 ;  /* 0x000000ffff057224 */ /* 0x000fe400078e000d */
[----:B-123--:R-:W-:Y:S05]  /*0710*/  CALL.REL.NOINC `($__internal_3_$__cuda_sm20_dsqrt_rn_f64_mediumpath_v1) ;  /* 0x000003b000007944 */ /* 0x00efea0003c00000 */
[----:B-1----:R-:W-:Y:S01]  /*0720*/  IMAD.MOV.U32 R20, RZ, RZ, R2 ;  /* 0x000000ffff147224 */ /* 0x002fe200078e0002 */
[----:B------:R-:W-:Y:S02]  /*0730*/  MOV R21, R3 ;  /* 0x0000000300157202 */ /* 0x000fe40000000f00 */
.L_x_21418:
[----:B------:R-:W-:Y:S05]  /*0740*/  BSYNC B0 ;  /* 0x0000000000007941 */ /* 0x000fea0003800000 */
.L_x_21417:
[----:B------:R-:W-:Y:S01]  /*0750*/  IADD3 R0, R24, 0x180, RZ ;  /* 0x0000018018007810 */ /* 0x000fe20007ffe0ff */
[----:B------:R-:W-:Y:S03]  /*0760*/  BSSY B0, `(.L_x_21419) ;  /* 0x000001b000007945 */ /* 0x000fe60003800000 */
[----:B------:R-:W-:-:S13]  /*0770*/  ISETP.GE.AND P1, PT, R0, R23, PT ;  /* 0x000000170000720c */ /* 0x000fda0003f26270 */
[----:B------:R-:W-:Y:S05]  /*0780*/  @P1 BRA `(.L_x_21420) ;  /* 0x0000018000001947 */ /* 0x000fea0003800000 */
[----:B-----5:R-:W4:Y:S01]  /*0790*/  MUFU.RSQ64H R17, R11 ;  /* 0x0000000b00117308 */ /* 0x020f220000001c00 */
[----:B------:R-:W-:Y:S01]  /*07a0*/  IADD3 R16, R11, -0x3500000, RZ ;  /* 0xfcb000000b107810 */ /* 0x000fe20007ffe0ff */
[----:B0-----:R-:W-:Y:S02]  /*07b0*/  IMAD.MOV.U32 R4, RZ, RZ, 0x0 ;  /* 0x00000000ff047424 */ /* 0x001fe400078e00ff */
[----:B------:R-:W-:Y:S01]  /*07c0*/  IMAD.MOV.U32 R5, RZ, RZ, 0x3fd80000 ;  /* 0x3fd80000ff057424 */ /* 0x000fe200078e00ff */
[----:B------:R-:W-:Y:S02]  /*07d0*/  ISETP.GE.U32.AND P1, PT, R16, 0x7ca00000, PT ;  /* 0x7ca000001000780c */ /* 0x000fe40003f26070 */
[----:B----4-:R-:W0:-:S06]  /*07e0*/  DMUL R2, R16, R16 ;  /* 0x0000001010027228 */ /* 0x010e0c0000000000 */
        /* <DEDUP_REMOVED lines=10> */
[----:B0-----:R-:W-:Y:S01]  /*0890*/  MOV R6, R4 ;  /* 0x0000000400067202 */ /* 0x001fe20000000f00 */
[----:B------:R-:W-:Y:S01]  /*08a0*/  IMAD.MOV.U32 R0, RZ, RZ, R18 ;  /* 0x000000ffff007224 */ /* 0x000fe200078e0012 */
[----:B------:R-:W-:Y:S01]  /*08b0*/  MOV R18, 0x8f0 ;  /* 0x000008f000127802 */ /* 0x000fe20000000f00 */
[----:B------:R-:W-:Y:S02]  /*08c0*/  IMAD.MOV.U32 R4, RZ, RZ, R10 ;  /* 0x000000ffff047224 */ /* 0x000fe400078e000a */
[----:B------:R-:W-:Y:S02]  /*08d0*/  IMAD.MOV.U32 R5, RZ, RZ, R11 ;  /* 0x000000ffff057224 */ /* 0x000fe400078e000b */
[----:B-1234-:R-:W-:Y:S05]  /*08e0*/  CALL.REL.NOINC `($__internal_3_$__cuda_sm20_dsqrt_rn_f64_mediumpath_v1) ;  /* 0x000001e000007944 */ /* 0x01efea0003c00000 */
[----:B-1----:R-:W-:Y:S01]  /*08f0*/  MOV R12, R2 ;  /* 0x00000002000c7202 */ /* 0x002fe20000000f00 */
[----:B------:R-:W-:Y:S02]  /*0900*/  IMAD.MOV.U32 R13, RZ, RZ, R3 ;  /* 0x000000ffff0d7224 */ /* 0x000fe400078e0003 */
.L_x_21420:
[----:B------:R-:W-:Y:S05]  /*0910*/  BSYNC B0 ;  /* 0x0000000000007941 */ /* 0x000fea0003800000 */
.L_x_21419:
[----:B------:R-:W0:Y:S02]  /*0920*/  @!P0 S2R R0, SR_TID.X ;  /* 0x0000000000008919 */ /* 0x000e240000002100 */
[----:B0-----:R-:W-:Y:S01]  /*0930*/  @!P0 IMAD.MOV.U32 R3, RZ, RZ, 0x8 ;  /* 0x00000008ff038424 */ /* 0x001fe200078e00ff */
[----:B------:R-:W-:Y:S01]  /*0940*/  BSSY B0, `(.L_x_21421) ;  /* 0x0000011000007945 */ /* 0x000fe20003800000 */
[----:B------:R-:W-:-:S05]  /*0950*/  @!P0 IMAD.MOV.U32 R24, RZ, RZ, R22 ;  /* 0x000000ffff188224 */ /* 0x000fca00078e0016 */
[----:B------:R-:W-:Y:S02]  /*0960*/  ISETP.GE.AND P1, PT, R24, R23, PT ;  /* 0x000000171800720c */ /* 0x000fe40003f26270 */
[----:B------:R-:W-:-:S05]  /*0970*/  @!P0 LEA R0, R25, R0, 0x9 ;  /* 0x0000000019008211 */ /* 0x000fca00078e48ff */
[----:B------:R-:W-:-:S05]  /*0980*/  @!P0 IMAD.WIDE.U32 R2, R0, R3, c[0x0][0x168] ;  /* 0x00005a0000028625 */ /* 0x000fca00078e0003 */
[----:B-1----:R0:W-:Y:S01]  /*0990*/  @!P0 STG.E.64 [R2.64], R8 ;  /* 0x0000000802008986 */ /* 0x0021e2000c101b04 */
[----:B------:R-:W-:Y:S05]  /*09a0*/  @P1 BRA `(.L_x_21422) ;  /* 0x000000a000001947 */ /* 0x000fea0003800000 */
[----:B0-----:R-:W-:Y:S01]  /*09b0*/  IMAD R2, R25, 0x200, R24 ;  /* 0x0000020019027824 */ /* 0x001fe200078e0218 */
[----:B------:R-:W-:Y:S01]  /*09c0*/  IADD3 R24, R24, 0x80, RZ ;  /* 0x0000008018187810 */ /* 0x000fe20007ffe0ff */
[----:B-----5:R-:W-:-:S03]  /*09d0*/  IMAD.MOV.U32 R5, RZ, RZ, 0x8 ;  /* 0x00000008ff057424 */ /* 0x020fc600078e00ff */
[----:B------:R-:W-:Y:S01]  /*09e0*/  ISETP.GE.AND P0, PT, R24, R23, PT ;  /* 0x000000171800720c */ /* 0x000fe20003f06270 */
[----:B------:R-:W-:-:S05]  /*09f0*/  IMAD.WIDE.U32 R2, R2, R5, c[0x0][0x168] ;  /* 0x00005a0002027625 */ /* 0x000fca00078e0005 */
[----:B--2---:R0:W-:Y:S07]  /*0a00*/  STG.E.64 [R2.64], R14 ;  /* 0x0000000e02007986 */ /* 0x0041ee000c101b04 */
[----:B------:R-:W-:Y:S01]  /*0a10*/  @!P0 IMAD R4, R25, 0x200, R24 ;  /* 0x0000020019048824 */ /* 0x000fe200078e0218 */
[----:B------:R-:W-:-:S03]  /*0a20*/  @!P0 IADD3 R24, R24, 0x80, RZ ;  /* 0x0000008018188810 */ /* 0x000fc60007ffe0ff */
[----:B------:R-:W-:-:S05]  /*0a30*/  @!P0 IMAD.WIDE.U32 R4, R4, R5, c[0x0][0x168] ;  /* 0x00005a0004048625 */ /* 0x000fca00078e0005 */
[----:B---3--:R0:W-:Y:S02]  /*0a40*/  @!P0 STG.E.64 [R4.64], R20 ;  /* 0x0000001404008986 */ /* 0x0081e4000c101b04 */
.L_x_21422:
[----:B------:R-:W-:Y:S05]  /*0a50*/  BSYNC B0 ;  /* 0x0000000000007941 */ /* 0x000fea0003800000 */
.L_x_21421:
[----:B------:R-:W-:-:S13]  /*0a60*/  ISETP.GE.AND P0, PT, R24, R23, PT ;  /* 0x000000171800720c */ /* 0x000fda0003f06270 */
[----:B------:R-:W-:Y:S05]  /*0a70*/  @P0 EXIT ;  /* 0x000000000000094d */ /* 0x000fea0003800000 */
[----:B0-----:R-:W-:Y:S01]  /*0a80*/  LEA R2, R25, R24, 0x9 ;  /* 0x0000001819027211 */ /* 0x001fe200078e48ff */
[----:B------:R-:W-:-:S04]  /*0a90*/  IMAD.MOV.U32 R3, RZ, RZ, 0x8 ;  /* 0x00000008ff037424 */ /* 0x000fc800078e00ff */
[----:B------:R-:W-:-:S05]  /*0aa0*/  IMAD.WIDE.U32 R2, R2, R3, c[0x0][0x168] ;  /* 0x00005a0002027625 */ /* 0x000fca00078e0003 */
[----:B----45:R-:W-:Y:S01]  /*0ab0*/  STG.E.64 [R2.64], R12 ;  /* 0x0000000c02007986 */ /* 0x030fe2000c101b04 */
[----:B------:R-:W-:Y:S05]  /*0ac0*/  EXIT ;  /* 0x000000000000794d */ /* 0x000fea0003800000 */
        .weak           $__internal_3_$__cuda_sm20_dsqrt_rn_f64_mediumpath_v1
        .type           $__internal_3_$__cuda_sm20_dsqrt_rn_f64_mediumpath_v1,@function
        .size           $__internal_3_$__cuda_sm20_dsqrt_rn_f64_mediumpath_v1,(.L_x_33987 - $__internal_3_$__cuda_sm20_dsqrt_rn_f64_mediumpath_v1)
$__internal_3_$__cuda_sm20_dsqrt_rn_f64_mediumpath_v1:
[----:B------:R-:W-:Y:S01]  /*0ad0*/  ISETP.GE.U32.AND P1, PT, R16, -0x3400000, PT ;  /* 0xfcc000001000780c */ /* 0x000fe20003f26070 */
[----:B------:R-:W-:Y:S01]  /*0ae0*/  BSSY B1, `(.L_x_21423) ;  /* 0x0000025000017945 */ /* 0x000fe20003800000 */
[----:B------:R-:W-:Y:S01]  /*0af0*/  IMAD.MOV.U32 R16, RZ, RZ, R0 ;  /* 0x000000ffff107224 */ /* 0x000fe200078e0000 */
[----:B------:R-:W-:-:S10]  /*0b00*/  MOV R17, R19 ;  /* 0x0000001300117202 */ /* 0x000fd40000000f00 */
        /* <DEDUP_REMOVED lines=9> */
.L_x_21424:
[----:B------:R-:W0:-:S14]  /*0ba0*/  DSETP.NE.AND P1, PT, R4, RZ, PT ;  /* 0x000000ff0400722a */ /* 0x000e1c0003f25000 */
[----:B0-----:R-:W-:Y:S05]  /*0bb0*/  @!P1 BRA `(.L_x_21426) ;  /* 0x0000016000009947 */ /* 0x001fea0003800000 */
[----:B------:R-:W-:-:S13]  /*0bc0*/  ISETP.GE.AND P1, PT, R5, RZ, PT ;  /* 0x000000ff0500720c */ /* 0x000fda0003f26270 */
[----:B------:R-:W-:Y:S01]  /*0bd0*/  @!P1 IMAD.MOV.U32 R2, RZ, RZ, 0x0 ;  /* 0x00000000ff029424 */ /* 0x000fe200078e00ff */
[----:B------:R-:W-:Y:S01]  /*0be0*/  @!P1 MOV R3, 0xfff80000 ;  /* 0xfff8000000039802 */ /* 0x000fe20000000f00 */
[----:B------:R-:W-:Y:S05]  /*0bf0*/  @!P1 BRA `(.L_x_21425) ;  /* 0x0000013000009947 */ /* 0x000fea0003800000 */
[----:B------:R-:W-:-:S13]  /*0c00*/  ISETP.GT.AND P1, PT, R5, 0x7fefffff, PT ;  /* 0x7fefffff0500780c */ /* 0x000fda0003f24270 */
[----:B------:R-:W-:Y:S05]  /*0c10*/  @P1 BRA `(.L_x_21426) ;  /* 0x0000010000001947 */ /* 0x000fea0003800000 */
[----:B------:R-:W0:Y:S01]  /*0c20*/  DMUL R16, R4, 8.11296384146066816958e+31 ;  /* 0x4690000004107828 */ /* 0x000e220000000000 */
[----:B------:R-:W-:Y:S01]  /*0c30*/  IMAD.MOV.U32 R6, RZ, RZ, RZ ;  /* 0x000000ffff067224 */ /* 0x000fe200078e00ff */
[----:B------:R-:W-:Y:S01]  /*0c40*/  MOV R3, 0x3fd80000 ;  /* 0x3fd8000000037802 */ /* 0x000fe20000000f00 */
[----:B------:R-:W-:-:S03]  /*0c50*/  IMAD.MOV.U32 R2, RZ, RZ, 0x0 ;  /* 0x00000000ff027424 */ /* 0x000fc600078e00ff */
        /* <DEDUP_REMOVED lines=12> */
.L_x_21426:
[----:B------:R0:W1:-:S06]  /*0d20*/  DADD R2, R4, R4 ;  /* 0x0000000004027229 */ /* 0x00004c0000000004 */
.L_x_21425:
[----:B------:R-:W-:Y:S05]  /*0d30*/  BSYNC B1 ;  /* 0x0000000000017941 */ /* 0x000fea0003800000 */
.L_x_21423:
[----:B------:R-:W-:-:S04]  /*0d40*/  IMAD.MOV.U32 R19, RZ, RZ, 0x0 ;  /* 0x00000000ff137424 */ /* 0x000fc800078e00ff */
[----:B------:R-:W-:Y:S05]  /*0d50*/  RET.REL.NODEC R18 `(_ZN2at6native27unrolled_elementwise_kernelIZZZNS0_16sqrt_kernel_cudaERNS_18TensorIteratorBaseEENKUlvE0_clEvENKUlvE_clEvEUldE_St5arrayIPcLm2EELi4E23TrivialOffsetCalculatorILi1EjESB_NS0_6memory15LoadWithoutCastENSC_16StoreWithoutCastEEEviT_T0_T2_T3_T4_T5_) ;  /* 0xfffff2a012007950 */ /* 0x000fea0003c3ffff */
.L_x_21427:
        /* <DEDUP_REMOVED lines=10> */
.L_x_33987:


//--------------------- .text._ZN2at6native29vectorized_elementwise_kernelILi2EZZZNS0_16sqrt_kernel_cudaERNS_18TensorIteratorBaseEENKUlvE0_clEvENKUlvE_clEvEUldE_St5arrayIPcLm2EEEEviT0_T1_ --------------------------
	.section	.text._ZN2at6native29vectorized_elementwise_kernelILi2EZZZNS0_16sqrt_kernel_cudaERNS_18TensorIteratorBaseEENKUlvE0_clEvENKUlvE_clEvEUldE_St5arrayIPcLm2EEEEviT0_T1_,"ax",@progbits
	.sectioninfo	@"SHI_REGISTERS=38"
	.align	128
        .global         _ZN2at6native29vectorized_elementwise_kernelILi2EZZZNS0_16sqrt_kernel_cudaERNS_18TensorIteratorBaseEENKUlvE0_clEvENKUlvE_clEvEUldE_St5arrayIPcLm2EEEEviT0_T1_
        .type           _ZN2at6native29vectorized_elementwise_kernelILi2EZZZNS0_16sqrt_kernel_cudaERNS_18TensorIteratorBaseEENKUlvE0_clEvENKUlvE_clEvEUldE_St5arrayIPcLm2EEEEviT0_T1_,@function
        .size           _ZN2at6native29vectorized_elementwise_kernelILi2EZZZNS0_16sqrt_kernel_cudaERNS_18TensorIteratorBaseEENKUlvE0_clEvENKUlvE_clEvEUldE_St5arrayIPcLm2EEEEviT0_T1_,(.L_x_33988 - _ZN2at6native29vectorized_elementwise_kernelILi2EZZZNS0_16sqrt_kernel_cudaERNS_18TensorIteratorBaseEENKUlvE0_clEvENKUlvE_clEvEUldE_St5arrayIPcLm2EEEEviT0_T1_)
        .other          _ZN2at6native29vectorized_elementwise_kernelILi2EZZZNS0_16sqrt_kernel_cudaERNS_18TensorIteratorBaseEENKUlvE0_clEvENKUlvE_clEvEUldE_St5arrayIPcLm2EEEEviT0_T1_,@"STO_CUDA_ENTRY STV_DEFAULT"
_ZN2at6native29vectorized_elementwise_kernelILi2EZZZNS0_16sqrt_kernel_cudaERNS_18TensorIteratorBaseEENKUlvE0_clEvENKUlvE_clEvEUldE_St5arrayIPcLm2EEEEviT0_T1_:
.text._ZN2at6native29vectorized_elementwise_kernelILi2EZZZNS0_16sqrt_kernel_cudaERNS_18TensorIteratorBaseEENKUlvE0_clEvENKUlvE_clEvEUldE_St5arrayIPcLm2EEEEviT0_T1_:
        /* <DEDUP_REMOVED lines=11> */
[----:B------:R0:W2:Y:S01]  /*00b0*/  LDG.E.128 R24, [R6.64] ;  /* 0x0000000406187981 */ /* 0x0000a2000c1e1d00 */
[----:B------:R-:W-:Y:S01]  /*00c0*/  MOV R4, 0x0 ;  /* 0x0000000000047802 */ /* 0x000fe20000000f00 */
[----:B------:R-:W-:Y:S02]  /*00d0*/  IMAD.MOV.U32 R5, RZ, RZ, 0x3fd80000 ;  /* 0x3fd80000ff057424 */ /* 0x000fe400078e00ff */
[----:B------:R0:W5:Y:S04]  /*00e0*/  LDG.E.128 R20, [R6.64+0x800] ;  /* 0x0008000406147981 */ /* 0x000168000c1e1d00 */
[----:B------:R0:W5:Y:S04]  /*00f0*/  LDG.E.128 R16, [R6.64+0x1000] ;  /* 0x0010000406107981 */ /* 0x000168000c1e1d00 */
[----:B------:R0:W5:Y:S01]  /*0100*/  LDG.E.128 R12, [R6.64+0x1800] ;  /* 0x00180004060c7981 */ /* 0x000162000c1e1d00 */
[----:B------:R-:W-:Y:S01]  /*0110*/  BSSY B1, `(.L_x_21429) ;  /* 0x000001a000017945 */ /* 0x000fe20003800000 */
[----:B0-----:R-:W-:-:S06]  /*0120*/  IMAD.WIDE.U32 R6, R10, R11, c[0x0][0x168] ;  /* 0x00005a000a067625 */ /* 0x001fcc00078e000b */
[----:B------:R-:W-:Y:S01]  /*0130*/  IMAD.WIDE R28, R28, 0x10, R6 ;  /* 0x000000101c1c7825 */ /* 0x000fe200078e0206 */
        /* <DEDUP_REMOVED lines=14> */
[----:B0-----:R-:W-:Y:S01]  /*0220*/  IMAD.MOV.U32 R4, RZ, RZ, R8 ;  /* 0x000000ffff047224 */ /* 0x001fe200078e0008 */
[----:B------:R-:W-:Y:S01]  /*0230*/  MOV R6, R26 ;  /* 0x0000001a00067202 */ /* 0x000fe20000000f00 */
[----:B------:R-:W-:Y:S01]  /*0240*/  IMAD.MOV.U32 R9, RZ, RZ, R27 ;  /* 0x000000ffff097224 */ /* 0x000fe200078e001b */
[----:B------:R-:W-:Y:S01]  /*0250*/  MOV R0, 0x290 ;  /* 0x0000029000007802 */ /* 0x000fe20000000f00 */
[----:B------:R-:W-:Y:S02]  /*0260*/  IMAD.MOV.U32 R8, RZ, RZ, R32 ;  /* 0x000000ffff087224 */ /* 0x000fe400078e0020 */
[----:B------:R-:W-:Y:S02]  /*0270*/  IMAD.MOV.U32 R7, RZ, RZ, R33 ;  /* 0x000000ffff077224 */ /* 0x000fe400078e0021 */
[----:B-1---5:R-:W-:Y:S05]  /*0280*/  CALL.REL.NOINC `($__internal_4_$__cuda_sm20_dsqrt_rn_f64_mediumpath_v1) ;  /* 0x0000225000007944 */ /* 0x022fea0003c00000 */
[----:B-1----:R-:W-:Y:S01]  /*0290*/  MOV R10, R8 ;  /* 0x00000008000a7202 */ /* 0x002fe20000000f00 */
[----:B------:R-:W-:Y:S02]  /*02a0*/  IMAD.MOV.U32 R11, RZ, RZ, R9 ;  /* 0x000000ffff0b7224 */ /* 0x000fe400078e0009 */
.L_x_21430:
[----:B------:R-:W-:Y:S05]  /*02b0*/  BSYNC B1 ;  /* 0x0000000000017941 */ /* 0x000fea0003800000 */
.L_x_21429:
[----:B0-----:R-:W0:Y:S01]  /*02c0*/  MUFU.RSQ64H R31, R25 ;  /* 0x00000019001f7308 */ /* 0x001e220000001c00 */
[----:B------:R-:W-:Y:S01]  /*02d0*/  IADD3 R30, R25, -0x3500000, RZ ;  /* 0xfcb00000191e7810 */ /* 0x000fe20007ffe0ff */
[----:B------:R-:W-:Y:S01]  /*02e0*/  IMAD.MOV.U32 R4, RZ, RZ, 0x0 ;  /* 0x00000000ff047424 */ /* 0x000fe200078e00ff */
[----:B------:R-:W-:Y:S01]  /*02f0*/  BSSY B1, `(.L_x_21431) ;  /* 0x0000017000017945 */ /* 0x000fe20003800000 */
[----:B------:R-:W-:Y:S01]  /*0300*/  IMAD.MOV.U32 R5, RZ, RZ, 0x3fd80000 ;  /* 0x3fd80000ff057424 */ /* 0x000fe200078e00ff */
[----:B------:R-:W-:-:S02]  /*0310*/  ISETP.GE.U32.AND P0, PT, R30, 0x7ca00000, PT ;  /* 0x7ca000001e00780c */ /* 0x000fc40003f06070 */
        /* <DEDUP_REMOVED lines=9> */
[----:B0-----:R0:W2:Y:S01]  /*03b0*/  DFMA R8, R32, R4, R26 ;  /* 0x000000042008722b */ /* 0x0010a2000000001a */
[----:B------:R-:W-:Y:S05]  /*03c0*/  @!P0 BRA `(.L_x_21432) ;  /* 0x0000009000008947 */ /* 0x000fea0003800000 */
[----:B0-----:R-:W-:Y:S01]  /*03d0*/  IMAD.MOV.U32 R4, RZ, RZ, R2 ;  /* 0x000000ffff047224 */ /* 0x001fe200078e0002 */
[----:B--2---:R-:W-:Y:S01]  /*03e0*/  MOV R8, R32 ;  /* 0x0000002000087202 */ /* 0x004fe20000000f00 */
[----:B------:R-:W-:Y:S01]  /*03f0*/  IMAD.MOV.U32 R6, RZ, RZ, R24 ;  /* 0x000000ffff067224 */ /* 0x000fe200078e0018 */
[----:B------:R-:W-:Y:S01]  /*0400*/  MOV R0, 0x460 ;  /* 0x0000046000007802 */ /* 0x000fe20000000f00 */
[----:B------:R-:W-:Y:S02]  /*0410*/  IMAD.MOV.U32 R9, RZ, RZ, R25 ;  /* 0x000000ffff097224 */ /* 0x000fe400078e0019 */
[----:B------:R-:W-:Y:S02]  /*0420*/  IMAD.MOV.U32 R7, RZ, RZ, R33 ;  /* 0x000000ffff077224 */ /* 0x000fe400078e0021 */
[----:B------:R-:W-:Y:S02]  /*0430*/  IMAD.MOV.U32 R2, RZ, RZ, R26 ;  /* 0x000000ffff027224 */ /* 0x000fe400078e001a */
[----:B------:R-:W-:-:S02]  /*0440*/  IMAD.MOV.U32 R3, RZ, RZ, R27 ;  /* 0x000000ffff037224 */ /* 0x000fc400078e001b */
[----:B-1---5:R-:W-:Y:S05]  /*0450*/  CALL.REL.NOINC `($__internal_4_$__cuda_sm20_dsqrt_rn_f64_mediumpath_v1) ;  /* 0x0000208000007944 */ /* 0x022fea0003c00000 */
.L_x_21432:
[----:B------:R-:W-:Y:S05]  /*0460*/  BSYNC B1 ;  /* 0x0000000000017941 */ /* 0x000fea0003800000 */
.L_x_21431:
[----:B0----5:R-:W0:Y:S01]  /*0470*/  MUFU.RSQ64H R31, R23 ;  /* 0x00000017001f7308 */ /* 0x021e220000001c00 */
[----:B------:R-:W-:Y:S01]  /*0480*/  IADD3 R30, R23, -0x3500000, RZ ;  /* 0xfcb00000171e7810 */ /* 0x000fe20007ffe0ff */
[----:B------:R-:W-:Y:S01]  /*0490*/  IMAD.MOV.U32 R5, RZ, RZ, 0x3fd80000 ;  /* 0x3fd80000ff057424 */ /* 0x000fe200078e00ff */
[----:B------:R-:W-:Y:S01]  /*04a0*/  MOV R4, 0x0 ;  /* 0x0000000000047802 */ /* 0x000fe20000000f00 */
[----:B-12---:R1:W-:Y:S01]  /*04b0*/  STG.E.128 [R28.64], R8 ;  /* 0x000000081c007986 */ /* 0x0063e2000c101d04 */
[----:B------:R-:W-:Y:S01]  /*04c0*/  ISETP.GE.U32.AND P0, PT, R30, 0x7ca00000, PT ;  /* 0x7ca000001e00780c */ /* 0x000fe20003f06070 */
[----:B------:R-:W-:Y:S01]  /*04d0*/  BSSY B1, `(.L_x_21433) ;  /* 0x0000015000017945 */ /* 0x000fe20003800000 */
        /* <DEDUP_REMOVED lines=9> */
[----:B0-----:R1:W0:Y:S01]  /*0570*/  DFMA R26, R24, R32, R2 ;  /* 0x00000020181a722b */ /* 0x0012220000000002 */
[----:B------:R-:W-:Y:S05]  /*0580*/  @!P0 BRA `(.L_x_21434) ;  /* 0x0000009000008947 */ /* 0x000fea0003800000 */
[----:B------:R-:W-:Y:S01]  /*0590*/  IMAD.MOV.U32 R6, RZ, RZ, R22 ;  /* 0x000000ffff067224 */ /* 0x000fe200078e0016 */
[----:B-1----:R-:W-:Y:S01]  /*05a0*/  MOV R9, R23 ;  /* 0x0000001700097202 */ /* 0x002fe20000000f00 */
[----:B------:R-:W-:Y:S01]  /*05b0*/  IMAD.MOV.U32 R8, RZ, RZ, R24 ;  /* 0x000000ffff087224 */ /* 0x000fe200078e0018 */
[----:B------:R-:W-:Y:S01]  /*05c0*/  MOV R0, 0x600 ;  /* 0x0000060000007802 */ /* 0x000fe20000000f00 */
[----:B------:R-:W-:Y:S02]  /*05d0*/  IMAD.MOV.U32 R7, RZ, RZ, R25 ;  /* 0x000000ffff077224 */ /* 0x000fe400078e0019 */
[----:B------:R-:W-:Y:S02]  /*05e0*/  IMAD.MOV.U32 R5, RZ, RZ, R33 ;  /* 0x000000ffff057224 */ /* 0x000fe400078e0021 */
[----:B0-----:R-:W-:Y:S05]  /*05f0*/  CALL.REL.NOINC `($__internal_4_$__cuda_sm20_dsqrt_rn_f64_mediumpath_v1) ;  /* 0x00001ee000007944 */ /* 0x001fea0003c00000 */
[----:B-1----:R-:W-:Y:S01]  /*0600*/  MOV R26, R8 ;  /* 0x00000008001a7202 */ /* 0x002fe20000000f00 */
[----:B------:R-:W-:Y:S02]  /*0610*/  IMAD.MOV.U32 R27, RZ, RZ, R9 ;  /* 0x000000ffff1b7224 */ /* 0x000fe400078e0009 */
.L_x_21434:
[----:B------:R-:W-:Y:S05]  /*0620*/  BSYNC B1 ;  /* 0x0000000000017941 */ /* 0x000fea0003800000 */
.L_x_21433:
[----:B0-----:R-:W0:Y:S01]  /*0630*/  MUFU.RSQ64H R31, R21 ;  /* 0x00000015001f7308 */ /* 0x001e220000001c00 */
[----:B------:R-:W-:Y:S01]  /*0640*/  IADD3 R30, R21, -0x3500000, RZ ;  /* 0xfcb00000151e7810 */ /* 0x000fe20007ffe0ff */
[----:B------:R-:W-:Y:S01]  /*0650*/  IMAD.MOV.U32 R4, RZ, RZ, 0x0 ;  /* 0x00000000ff047424 */ /* 0x000fe200078e00ff */
[----:B------:R-:W-:Y:S01]  /*0660*/  BSSY B1, `(.L_x_21435) ;  /* 0x0000017000017945 */ /* 0x000fe20003800000 */
[----:B------:R-:W-:Y:S01]  /*0670*/  IMAD.MOV.U32 R5, RZ, RZ, 0x3fd80000 ;  /* 0x3fd80000ff057424 */ /* 0x000fe200078e00ff */
[----:B------:R-:W-:-:S02]  /*0680*/  ISETP.GE.U32.AND P0, PT, R30, 0x7ca00000, PT ;  /* 0x7ca000001e00780c */ /* 0x000fc40003f06070 */
[----:B01----:R-:W0:-:S06]  /*0690*/  DMUL R2, R30, R30 ;  /* 0x0000001e1e027228 */ /* 0x003e0c0000000000 */
        /* <DEDUP_REMOVED lines=10> */
[----:B------:R-:W-:Y:S01]  /*0740*/  IMAD.MOV.U32 R6, RZ, RZ, R20 ;  /* 0x000000ffff067224 */ /* 0x000fe200078e0014 */
[----:B------:R-:W-:Y:S01]  /*0750*/  MOV R7, R11 ;  /* 0x0000000b00077202 */ /* 0x000fe20000000f00 */
[----:B------:R-:W-:Y:S01]  /*0760*/  IMAD.MOV.U32 R9, RZ, RZ, R21 ;  /* 0x000000ffff097224 */ /* 0x000fe200078e0015 */
[----:B------:R-:W-:Y:S01]  /*0770*/  MOV R0, 0x7b0 ;  /* 0x000007b000007802 */ /* 0x000fe20000000f00 */
[----:B------:R-:W-:Y:S02]  /*0780*/  IMAD.MOV.U32 R8, RZ, RZ, R10 ;  /* 0x000000ffff087224 */ /* 0x000fe400078e000a */
[----:B------:R-:W-:Y:S02]  /*0790*/  IMAD.MOV.U32 R5, RZ, RZ, R23 ;  /* 0x000000ffff057224 */ /* 0x000fe400078e0017 */
[----:B01----:R-:W-:Y:S05]  /*07a0*/  CALL.REL.NOINC `($__internal_4_$__cuda_sm20_dsqrt_rn_f64_mediumpath_v1) ;  /* 0x00001d3000007944 */ /* 0x003fea0003c00000 */
[----:B-1----:R-:W-:Y:S02]  /*07b0*/  IMAD.MOV.U32 R24, RZ, RZ, R8 ;  /* 0x000000ffff187224 */ /* 0x002fe400078e0008 */
[----:B------:R-:W-:Y:S02]  /*07c0*/  IMAD.MOV.U32 R25, RZ, RZ, R9 ;  /* 0x000000ffff197224 */ /* 0x000fe400078e0009 */
.L_x_21436:
[----:B------:R-:W-:Y:S05]  /*07d0*/  BSYNC B1 ;  /* 0x0000000000017941 */ /* 0x000fea0003800000 */
.L_x_21435:
[----:B0-----:R-:W0:Y:S01]  /*07e0*/  MUFU.RSQ64H R31, R19 ;  /* 0x00000013001f7308 */ /* 0x001e220000001c00 */
[----:B------:R-:W-:Y:S01]  /*07f0*/  IADD3 R30, R19, -0x3500000, RZ ;  /* 0xfcb00000131e7810 */ /* 0x000fe20007ffe0ff */
[----:B------:R-:W-:Y:S01]  /*0800*/  IMAD.MOV.U32 R5, RZ, RZ, 0x3fd80000 ;  /* 0x3fd80000ff057424 */ /* 0x000fe200078e00ff */
[----:B------:R-:W-:Y:S01]  /*0810*/  MOV R4, 0x0 ;  /* 0x0000000000047802 */ /* 0x000fe20000000f00 */
[----:B-1----:R1:W-:Y:S01]  /*0820*/  STG.E.128 [R28.64+0x800], R24 ;  /* 0x000800181c007986 */ /* 0x0023e2000c101d04 */
        /* <DEDUP_REMOVED lines=20> */
[----:B-1----:R-:W-:Y:S01]  /*0970*/  MOV R10, R8 ;  /* 0x00000008000a7202 */ /* 0x002fe20000000f00 */
[----:B------:R-:W-:Y:S02]  /*0980*/  IMAD.MOV.U32 R11, RZ, RZ, R9 ;  /* 0x000000ffff0b7224 */ /* 0x000fe400078e0009 */
.L_x_21438:
[----:B------:R-:W-:Y:S05]  /*0990*/  BSYNC B1 ;  /* 0x0000000000017941 */ /* 0x000fea0003800000 */
.L_x_21437:
        /* <DEDUP_REMOVED lines=19> */
[----:B-1----:R-:W-:Y:S01]  /*0ad0*/  IMAD.MOV.U32 R9, RZ, RZ, R17 ;  /* 0x000000ffff097224 */ /* 0x002fe200078e0011 */
[----:B------:R-:W-:Y:S01]  /*0ae0*/  MOV R0, 0xb20 ;  /* 0x00000b2000007802 */ /* 0x000fe20000000f00 */
[----:B------:R-:W-:Y:S02]  /*0af0*/  IMAD.MOV.U32 R8, RZ, RZ, R18 ;  /* 0x000000ffff087224 */ /* 0x000fe400078e0012 */
[----:B------:R-:W-:Y:S02]  /*0b00*/  IMAD.MOV.U32 R5, RZ, RZ, R21 ;  /* 0x000000ffff057224 */ /* 0x000fe400078e0015 */
[----:B0-----:R-:W-:Y:S05]  /*0b10*/  CALL.REL.NOINC `($__internal_4_$__cuda_sm20_dsqrt_rn_f64_mediumpath_v1) ;  /* 0x000019c000007944 */ /* 0x001fea0003c00000 */
.L_x_21440:
[----:B------:R-:W-:Y:S05]  /*0b20*/  BSYNC B1 ;  /* 0x0000000000017941 */ /* 0x000fea0003800000 */
.L_x_21439:
[----:B0-----:R-:W0:Y:S01]  /*0b30*/  MUFU.RSQ64H R31, R15 ;  /* 0x0000000f001f7308 */ /* 0x001e220000001c00 */
[----:B------:R-:W-:Y:S01]  /*0b40*/  IADD3 R30, R15, -0x3500000, RZ ;  /* 0xfcb000000f1e7810 */ /* 0x000fe20007ffe0ff */
[----:B------:R-:W-:Y:S01]  /*0b50*/  IMAD.MOV.U32 R4, RZ, RZ, 0x0 ;  /* 0x00000000ff047424 */ /* 0x000fe200078e00ff */
[----:B-1----:R1:W-:Y:S01]  /*0b60*/  STG.E.128 [R28.64+0x1000], R8 ;  /* 0x001000081c007986 */ /* 0x0023e2000c101d04 */
[----:B------:R-:W-:Y:S01]  /*0b70*/  IMAD.MOV.U32 R5, RZ, RZ, 0x3fd80000 ;  /* 0x3fd80000ff057424 */ /* 0x000fe200078e00ff */
        /* <DEDUP_REMOVED lines=11> */
[----:B0-----:R1:W0:Y:S01]  /*0c30*/  DFMA R18, R16, R20, R2 ;  /* 0x000000141012722b */ /* 0x0012220000000002 */
        /* <DEDUP_REMOVED lines=8> */
[----:B-1----:R-:W-:Y:S02]  /*0cc0*/  IMAD.MOV.U32 R18, RZ, RZ, R8 ;  /* 0x000000ffff127224 */ /* 0x002fe400078e0008 */
[----:B------:R-:W-:Y:S02]  /*0cd0*/  IMAD.MOV.U32 R19, RZ, RZ, R9 ;  /* 0x000000ffff137224 */ /* 0x000fe400078e0009 */
.L_x_21442:
[----:B------:R-:W-:Y:S05]  /*0ce0*/  BSYNC B1 ;  /* 0x0000000000017941 */ /* 0x000fea0003800000 */
.L_x_21441:
[----:B0-----:R-:W0:Y:S01]  /*0cf0*/  MUFU.RSQ64H R31, R13 ;  /* 0x0000000d001f7308 */ /* 0x001e220000001c00 */
[----:B------:R-:W-:Y:S01]  /*0d00*/  IADD3 R30, R13, -0x3500000, RZ ;  /* 0xfcb000000d1e7810 */ /* 0x000fe20007ffe0ff */
[----:B------:R-:W-:Y:S01]  /*0d10*/  IMAD.MOV.U32 R5, RZ, RZ, 0x3fd80000 ;  /* 0x3fd80000ff057424 */ /* 0x000fe200078e00ff */
[----:B------:R-:W-:Y:S01]  /*0d20*/  MOV R4, 0x0 ;  /* 0x0000000000047802 */ /* 0x000fe20000000f00 */
[----:B------:R-:W-:Y:S01]  /*0d30*/  BSSY B1, `(.L_x_21443) ;  /* 0x0000016000017945 */ /* 0x000fe20003800000 */
[----:B------:R-:W-:-:S02]  /*0d40*/  ISETP.GE.U32.AND P0, PT, R30, 0x7ca00000, PT ;  /* 0x7ca000001e00780c */ /* 0x000fc40003f06070 */
[----:B01----:R-:W0:-:S06]  /*0d50*/  DMUL R2, R30, R30 ;  /* 0x0000001e1e027228 */ /* 0x003e0c0000000000 */
        /* <DEDUP_REMOVED lines=19> */
.L_x_21444:
[----:B------:R-:W-:Y:S05]  /*0e90*/  BSYNC B1 ;  /* 0x0000000000017941 */ /* 0x000fea0003800000 */
.L_x_21443:
[----:B-1----:R-:W-:Y:S01]  /*0ea0*/  STG.E.128 [R28.64+0x1800], R16 ;  /* 0x001800101c007986 */ /* 0x002fe2000c101d04 */
[----:B------:R-:W-:Y:S05]  /*0eb0*/  EXIT ;  /* 0x000000000000794d */ /* 0x000fea0003800000 */
.L_x_21428:
[----:B------:R-:W0:Y:S01]  /*0ec0*/  S2R R11, SR_TID.X ;  /* 0x00000000000b7919 */ /* 0x000e220000002100 */
[----:B------:R-:W-:Y:S01]  /*0ed0*/  CS2R R16, SRZ ;  /* 0x0000000000107805 */ /* 0x000fe2000001ff00 */
[----:B------:R-:W-:Y:S01]  /*0ee0*/  CS2R R18, SRZ ;  /* 0x0000000000127805 */ /* 0x000fe2000001ff00 */
[----:B------:R-:W-:Y:S01]  /*0ef0*/  CS2R R6, SRZ ;  /* 0x0000000000067805 */ /* 0x000fe2000001ff00 */
[----:B0-----:R-:W-:Y:S01]  /*0f00*/  ISETP.GE.AND P0, PT, R11, R32, PT ;  /* 0x000000200b00720c */ /* 0x001fe20003f06270 */
[----:B------:R-:W-:-:S12]  /*0f10*/  IMAD.MOV.U32 R5, RZ, RZ, R11 ;  /* 0x000000ffff057224 */ /* 0x000fd800078e000b */
[----:B------:R-:W-:Y:S01]  /*0f20*/  @!P0 IADD3 R5, R11, 0x80, RZ ;  /* 0x000000800b058810 */ /* 0x000fe20007ffe0ff */
[----:B------:R-:W-:Y:S02]  /*0f30*/  @!P0 IMAD.IADD R2, R10, 0x1, R11 ;  /* 0x000000010a028824 */ /* 0x000fe400078e020b */
[----:B------:R-:W-:Y:S01]  /*0f40*/  @!P0 IMAD.MOV.U32 R3, RZ, RZ, 0x8 ;  /* 0x00000008ff038424 */ /* 0x000fe200078e00ff */
[----:B------:R-:W-:-:S03]  /*0f50*/  ISETP.GE.AND P6, PT, R5, R32, PT ;  /* 0x000000200500720c */ /* 0x000fc60003fc6270 */
[----:B------:R-:W-:Y:S01]  /*0f60*/  @!P0 IMAD.WIDE.U32 R2, R2, R3, c[0x0][0x170] ;  /* 0x00005c0002028625 */ /* 0x000fe200078e0003 */
[----:B------:R-:W-:Y:S01]  /*0f70*/  CS2R R20, SRZ ;  /* 0x0000000000147805 */ /* 0x000fe2000001ff00 */
[----:B------:R-:W-:Y:S01]  /*0f80*/  CS2R R22, SRZ ;  /* 0x0000000000167805 */ /* 0x000fe2000001ff00 */
[----:B------:R-:W-:Y:S01]  /*0f90*/  CS2R R24, SRZ ;  /* 0x0000000000187805 */ /* 0x000fe2000001ff00 */
[----:B------:R-:W-:Y:S01]  /*0fa0*/  CS2R R26, SRZ ;  /* 0x00000000001a7805 */ /* 0x000fe2000001ff00 */
[----:B------:R0:W5:Y:S05]  /*0fb0*/  @!P0 LDG.E.64 R6, [R2.64] ;  /* 0x0000000402068981 */ /* 0x00016a000c1e1b00 */
[----:B------:R-:W-:Y:S01]  /*0fc0*/  @!P6 IMAD.IADD R8, R10, 0x1, R5 ;  /* 0x000000010a08e824 */ /* 0x000fe200078e0205 */
[----:B------:R-:W-:-:S02]  /*0fd0*/  @!P6 IADD3 R5, R5, 0x80, RZ ;  /* 0x000000800505e810 */ /* 0x000fc40007ffe0ff */
[----:B------:R-:W-:Y:S02]  /*0fe0*/  @!P6 MOV R9, 0x8 ;  /* 0x000000080009e802 */ /* 0x000fe40000000f00 */
[----:B------:R-:W-:-:S03]  /*0ff0*/  ISETP.GE.AND P5, PT, R5, R32, PT ;  /* 0x000000200500720c */ /* 0x000fc60003fa6270 */
[----:B------:R-:W-:-:S05]  /*1000*/  @!P6 IMAD.WIDE.U32 R8, R8, R9, c[0x0][0x170] ;  /* 0x00005c000808e625 */ /* 0x000fca00078e0009 */
[----:B------:R1:W5:Y:S05]  /*1010*/  @!P6 LDG.E.64 R16, [R8.64] ;  /* 0x000000040810e981 */ /* 0x00036a000c1e1b00 */
[----:B------:R-:W-:Y:S01]  /*1020*/  @!P5 IADD3 R12, R10, R5, RZ ;  /* 0x000000050a0cd210 */ /* 0x000fe20007ffe0ff */
[----:B------:R-:W-:Y:S01]  /*1030*/  @!P5 IMAD.MOV.U32 R13, RZ, RZ, 0x8 ;  /* 0x00000008ff0dd424 */ /* 0x000fe200078e00ff */
[----:B------:R-:W-:-:S03]  /*1040*/  @!P5 IADD3 R5, R5, 0x80, RZ ;  /* 0x000000800505d810 */ /* 0x000fc60007ffe0ff */
[----:B------:R-:W-:Y:S01]  /*1050*/  @!P5 IMAD.WIDE.U32 R12, R12, R13, c[0x0][0x170] ;  /* 0x00005c000c0cd625 */ /* 0x000fe200078e000d */
[----:B------:R-:W-:Y:S01]  /*1060*/  ISETP.GE.AND P4, PT, R5, R32, PT ;  /* 0x000000200500720c */ /* 0x000fe20003f86270 */
[----:B------:R-:W-:-:S03]  /*1070*/  CS2R R28, SRZ ;  /* 0x00000000001c7805 */ /* 0x000fc6000001ff00 */
[----:B------:R2:W5:Y:S09]  /*1080*/  @!P5 LDG.E.64 R18, [R12.64] ;  /* 0x000000040c12d981 */ /* 0x000572000c1e1b00 */
        /* <DEDUP_REMOVED lines=11> */
[----:B------:R-:W-:Y:S01]  /*1140*/  ISETP.GE.AND P6, PT, R5, R32, PT ;  /* 0x000000200500720c */ /* 0x000fe20003fc6270 */
[----:B------:R-:W-:Y:S01]  /*1150*/  @!P4 IMAD.MOV.U32 R15, RZ, RZ, 0x8 ;  /* 0x00000008ff0fc424 */ /* 0x000fe200078e00ff */
[----:B------:R-:W-:Y:S01]  /*1160*/  @!P1 MOV R35, 0x8 ;  /* 0x0000000800239802 */ /* 0x000fe20000000f00 */
[----:B------:R-:W-:Y:S02]  /*1170*/  @!P2 IMAD.MOV.U32 R33, RZ, RZ, 0x8 ;  /* 0x00000008ff21a424 */ /* 0x000fe400078e00ff */
[----:B------:R-:W-:Y:S02]  /*1180*/  @!P3 IMAD.MOV.U32 R31, RZ, RZ, 0x8 ;  /* 0x00000008ff1fb424 */ /* 0x000fe400078e00ff */
[----:B0-----:R-:W-:-:S06]  /*1190*/  @!P4 IMAD.WIDE.U32 R2, R14, R15, c[0x0][0x170] ;  /* 0x00005c000e02c625 */ /* 0x001fcc00078e000f */
[----:B------:R-:W-:Y:S01]  /*11a0*/  @!P6 IMAD.IADD R5, R10, 0x1, R5 ;  /* 0x000000010a05e824 */ /* 0x000fe200078e0205 */
[----:B------:R0:W5:Y:S01]  /*11b0*/  @!P4 LDG.E.64 R20, [R2.64] ;  /* 0x000000040214c981 */ /* 0x000162000c1e1b00 */
[----:B------:R-:W-:Y:S02]  /*11c0*/  @!P6 IMAD.MOV.U32 R34, RZ, RZ, 0x8 ;  /* 0x00000008ff22e424 */ /* 0x000fe400078e00ff */
[----:B--2---:R-:W-:-:S04]  /*11d0*/  @!P2 IMAD.WIDE.U32 R12, R4, R33, c[0x0][0x170] ;  /* 0x00005c00040ca625 */ /* 0x004fc800078e0021 */
[----:B-1----:R-:W-:Y:S01]  /*11e0*/  @!P3 IMAD.WIDE.U32 R8, R30, R31, c[0x0][0x170] ;  /* 0x00005c001e08b625 */ /* 0x002fe200078e001f */
[----:B------:R0:W5:Y:S03]  /*11f0*/  @!P2 LDG.E.64 R24, [R12.64] ;  /* 0x000000040c18a981 */ /* 0x000166000c1e1b00 */
[----:B------:R-:W-:Y:S01]  /*1200*/  @!P1 IMAD.WIDE.U32 R14, R0, R35, c[0x0][0x170] ;  /* 0x00005c00000e9625 */ /* 0x000fe200078e0023 */
[----:B------:R0:W5:Y:S03]  /*1210*/  @!P3 LDG.E.64 R22, [R8.64] ;  /* 0x000000040816b981 */ /* 0x000166000c1e1b00 */
[----:B------:R-:W-:Y:S01]  /*1220*/  @!P6 IMAD.WIDE.U32 R4, R5, R34, c[0x0][0x170] ;  /* 0x00005c000504e625 */ /* 0x000fe200078e0022 */
[----:B------:R0:W5:Y:S04]  /*1230*/  @!P1 LDG.E.64 R26, [R14.64] ;  /* 0x000000040e1a9981 */ /* 0x000168000c1e1b00 */
[----:B------:R0:W5:Y:S01]  /*1240*/  @!P6 LDG.E.64 R28, [R4.64] ;  /* 0x00000004041ce981 */ /* 0x000162000c1e1b00 */
[----:B------:R-:W-:Y:S01]  /*1250*/  BSSY B1, `(.L_x_21445) ;  /* 0x000001a000017945 */ /* 0x000fe20003800000 */
[----:B------:R-:W-:Y:S05]  /*1260*/  @P0 BRA `(.L_x_21446) ;  /* 0x0000018000000947 */ /* 0x000fea0003800000 */
[----:B-----5:R-:W1:Y:S01]  /*1270*/  MUFU.RSQ64H R31, R7 ;  /* 0x00000007001f7308 */ /* 0x020e620000001c00 */
[----:B------:R-:W-:Y:S01]  /*1280*/  IADD3 R30, R7, -0x3500000, RZ ;  /* 0xfcb00000071e7810 */ /* 0x000fe20007ffe0ff */
[----:B0-----:R-:W-:Y:S01]  /*1290*/  IMAD.MOV.U32 R4, RZ, RZ, 0x0 ;  /* 0x00000000ff047424 */ /* 0x001fe200078e00ff */
[----:B------:R-:W-:-:S02]  /*12a0*/  MOV R5, 0x3fd80000 ;  /* 0x3fd8000000057802 */ /* 0x000fc40000000f00 */
        /* <DEDUP_REMOVED lines=17> */
[----:B-1----:R-:W-:Y:S05]  /*13c0*/  CALL.REL.NOINC `($__internal_4_$__cuda_sm20_dsqrt_rn_f64_mediumpath_v1) ;  /* 0x0000111000007944 */ /* 0x002fea0003c00000 */
[----:B-1----:R-:W-:Y:S02]  /*13d0*/  IMAD.MOV.U32 R12, RZ, RZ, R8 ;  /* 0x000000ffff0c7224 */ /* 0x002fe400078e0008 */
[----:B------:R-:W-:Y:S02]  /*13e0*/  IMAD.MOV.U32 R13, RZ, RZ, R9 ;  /* 0x000000ffff0d7224 */ /* 0x000fe400078e0009 */
.L_x_21446:
[----:B------:R-:W-:Y:S05]  /*13f0*/  BSYNC B1 ;  /* 0x0000000000017941 */ /* 0x000fea0003800000 */
.L_x_21445:
[----:B------:R-:W-:Y:S01]  /*1400*/  IADD3 R33, R11, 0x80, RZ ;  /* 0x000000800b217810 */ /* 0x000fe20007ffe0ff */
[----:B------:R-:W-:Y:S03]  /*1410*/  BSSY B1, `(.L_x_21447) ;  /* 0x000001c000017945 */ /* 0x000fe60003800000 */
[----:B------:R-:W-:-:S13]  /*1420*/  ISETP.GE.AND P1, PT, R33, R32, PT ;  /* 0x000000202100720c */ /* 0x000fda0003f26270 */
[----:B------:R-:W-:Y:S05]  /*1430*/  @P1 BRA `(.L_x_21448) ;  /* 0x0000019000001947 */ /* 0x000fea0003800000 */
[----:B0----5:R-:W0:Y:S01]  /*1440*/  MUFU.RSQ64H R31, R17 ;  /* 0x00000011001f7308 */ /* 0x021e220000001c00 */
[----:B------:R-:W-:Y:S01]  /*1450*/  IADD3 R30, R17, -0x3500000, RZ ;  /* 0xfcb00000111e7810 */ /* 0x000fe20007ffe0ff */
[----:B------:R-:W-:Y:S01]  /*1460*/  IMAD.MOV.U32 R5, RZ, RZ, 0x3fd80000 ;  /* 0x3fd80000ff057424 */ /* 0x000fe200078e00ff */
[----:B------:R-:W-:Y:S02]  /*1470*/  MOV R4, 0x0 ;  /* 0x0000000000047802 */ /* 0x000fe40000000f00 */
        /* <DEDUP_REMOVED lines=17> */
[----:B------:R-:W-:Y:S02]  /*1590*/  IMAD.MOV.U32 R7, RZ, RZ, R35 ;  /* 0x000000ffff077224 */ /* 0x000fe400078e0023 */
[----:B-12---:R-:W-:Y:S05]  /*15a0*/  CALL.REL.NOINC `($__internal_4_$__cuda_sm20_dsqrt_rn_f64_mediumpath_v1) ;  /* 0x00000f3000007944 */ /* 0x006fea0003c00000 */
[----:B-1----:R-:W-:Y:S01]  /*15b0*/  MOV R14, R8 ;  /* 0x00000008000e7202 */ /* 0x002fe20000000f00 */
[----:B------:R-:W-:Y:S02]  /*15c0*/  IMAD.MOV.U32 R15, RZ, RZ, R9 ;  /* 0x000000ffff0f7224 */ /* 0x000fe400078e0009 */
.L_x_21448:
[----:B------:R-:W-:Y:S05]  /*15d0*/  BSYNC B1 ;  /* 0x0000000000017941 */ /* 0x000fea0003800000 */
.L_x_21447:
[----:B0-----:R-:W-:Y:S01]  /*15e0*/  IADD3 R3, R11, 0x100, RZ ;  /* 0x000001000b037810 */ /* 0x001fe20007ffe0ff */
[----:B------:R-:W-:Y:S03]  /*15f0*/  BSSY B1, `(.L_x_21449) ;  /* 0x000001c000017945 */ /* 0x000fe60003800000 */
[----:B------:R-:W-:-:S13]  /*1600*/  ISETP.GE.AND P1, PT, R3, R32, PT ;  /* 0x000000200300720c */ /* 0x000fda0003f26270 */
[----:B------:R-:W-:Y:S05]  /*1610*/  @P1 BRA `(.L_x_21450) ;  /* 0x0000019000001947 */ /* 0x000fea0003800000 */
[----:B-----5:R-:W0:Y:S01]  /*1620*/  MUFU.RSQ64H R31, R19 ;  /* 0x00000013001f7308 */ /* 0x020e220000001c00 */
        /* <DEDUP_REMOVED lines=10> */
[----:B------:R-:W-:Y:S02]  /*16d0*/  IADD3 R5, R7, -0x100000, RZ ;  /* 0xfff0000007057810 */ /* 0x000fe40007ffe0ff */
[----:B0-----:R-:W0:Y:S01]  /*16e0*/  DFMA R34, R2, -R2, R18 ;  /* 0x800000020222722b */ /* 0x001e220000000012 */
[----:B------:R-:W-:-:S06]  /*16f0*/  MOV R4, R6 ;  /* 0x0000000600047202 */ /* 0x000fcc0000000f00 */
[----:B0-----:R0:W3:Y:S01]  /*1700*/  DFMA R16, R34, R4, R2 ;  /* 0x000000042210722b */ /* 0x0010e20000000002 */
[----:B------:R-:W-:Y:S05]  /*1710*/  @!P1 BRA `(.L_x_21450) ;  /* 0x0000009000009947 */ /* 0x000fea0003800000 */
[----:B0-----:R-:W-:Y:S01]  /*1720*/  IMAD.MOV.U32 R4, RZ, RZ, R6 ;  /* 0x000000ffff047224 */ /* 0x001fe200078e0006 */
[----:B------:R-:W-:Y:S01]  /*1730*/  MOV R8, R34 ;  /* 0x0000002200087202 */ /* 0x000fe20000000f00 */
[----:B------:R-:W-:Y:S01]  /*1740*/  IMAD.MOV.U32 R6, RZ, RZ, R18 ;  /* 0x000000ffff067224 */ /* 0x000fe200078e0012 */
[----:B------:R-:W-:Y:S01]  /*1750*/  MOV R0, 0x1790 ;  /* 0x0000179000007802 */ /* 0x000fe20000000f00 */
[----:B------:R-:W-:Y:S02]  /*1760*/  IMAD.MOV.U32 R9, RZ, RZ, R19 ;  /* 0x000000ffff097224 */ /* 0x000fe400078e0013 */
[----:B------:R-:W-:Y:S02]  /*1770*/  IMAD.MOV.U32 R7, RZ, RZ, R35 ;  /* 0x000000ffff077224 */ /* 0x000fe400078e0023 */
[----:B-123--:R-:W-:Y:S05]  /*1780*/  CALL.REL.NOINC `($__internal_4_$__cuda_sm20_dsqrt_rn_f64_mediumpath_v1) ;  /* 0x00000d5000007944 */ /* 0x00efea0003c00000 */
[----:B-1----:R-:W-:Y:S02]  /*1790*/  IMAD.MOV.U32 R16, RZ, RZ, R8 ;  /* 0x000000ffff107224 */ /* 0x002fe400078e0008 */
[----:B------:R-:W-:Y:S02]  /*17a0*/  IMAD.MOV.U32 R17, RZ, RZ, R9 ;  /* 0x000000ffff117224 */ /* 0x000fe400078e0009 */
.L_x_21450:
[----:B------:R-:W-:Y:S05]  /*17b0*/  BSYNC B1 ;  /* 0x0000000000017941 */ /* 0x000fea0003800000 */
.L_x_21449:
[----:B0-----:R-:W-:Y:S01]  /*17c0*/  IADD3 R3, R11, 0x180, RZ ;  /* 0x000001800b037810 */ /* 0x001fe20007ffe0ff */
[----:B------:R-:W-:Y:S03]  /*17d0*/  BSSY B1, `(.L_x_21451) ;  /* 0x000001c000017945 */ /* 0x000fe60003800000 */
[----:B------:R-:W-:-:S13]  /*17e0*/  ISETP.GE.AND P1, PT, R3, R32, PT ;  /* 0x000000200300720c */ /* 0x000fda0003f26270 */
[----:B------:R-:W-:Y:S05]  /*17f0*/  @P1 BRA `(.L_x_21452) ;  /* 0x0000019000001947 */ /* 0x000fea0003800000 */
[----:B-----5:R-:W0:Y:S01]  /*1800*/  MUFU.RSQ64H R31, R21 ;  /* 0x00000015001f7308 */ /* 0x020e220000001c00 */
        /* <DEDUP_REMOVED lines=15> */
[----:B0-----:R-:W-:Y:S01]  /*1900*/  IMAD.MOV.U32 R4, RZ, RZ, R6 ;  /* 0x000000ffff047224 */ /* 0x001fe200078e0006 */
[----:B------:R-:W-:Y:S01]  /*1910*/  MOV R6, R20 ;  /* 0x0000001400067202 */ /* 0x000fe20000000f00 */
[----:B------:R-:W-:Y:S01]  /*1920*/  IMAD.MOV.U32 R9, RZ, RZ, R21 ;  /* 0x000000ffff097224 */ /* 0x000fe200078e0015 */
[----:B------:R-:W-:Y:S01]  /*1930*/  MOV R0, 0x1970 ;  /* 0x0000197000007802 */ /* 0x000fe20000000f00 */
[----:B------:R-:W-:Y:S02]  /*1940*/  IMAD.MOV.U32 R8, RZ, RZ, R34 ;  /* 0x000000ffff087224 */ /* 0x000fe400078e0022 */
[----:B------:R-:W-:Y:S02]  /*1950*/  IMAD.MOV.U32 R7, RZ, RZ, R35 ;  /* 0x000000ffff077224 */ /* 0x000fe400078e0023 */
[----:B-1234-:R-:W-:Y:S05]  /*1960*/  CALL.REL.NOINC `($__internal_4_$__cuda_sm20_dsqrt_rn_f64_mediumpath_v1) ;  /* 0x00000b7000007944 */ /* 0x01efea0003c00000 */
[----:B-1----:R-:W-:Y:S01]  /*1970*/  MOV R18, R8 ;  /* 0x0000000800127202 */ /* 0x002fe20000000f00 */
[----:B------:R-:W-:Y:S02]  /*1980*/  IMAD.MOV.U32 R19, RZ, RZ, R9 ;  /* 0x000000ffff137224 */ /* 0x000fe400078e0009 */
.L_x_21452:
[----:B------:R-:W-:Y:S05]  /*1990*/  BSYNC B1 ;  /* 0x0000000000017941 */ /* 0x000fea0003800000 */
.L_x_21451:
        /* <DEDUP_REMOVED lines=27> */
[----:B-1----:R-:W-:Y:S01]  /*1b50*/  IMAD.MOV.U32 R20, RZ, RZ, R8 ;  /* 0x000000ffff147224 */ /* 0x002fe200078e0008 */
[----:B------:R-:W-:Y:S02]  /*1b60*/  MOV R21, R9 ;  /* 0x0000000900157202 */ /* 0x000fe40000000f00 */
.L_x_21454:
[----:B------:R-:W-:Y:S05]  /*1b70*/  BSYNC B1 ;  /* 0x0000000000017941 */ /* 0x000fea0003800000 */
.L_x_21453:
        /* <DEDUP_REMOVED lines=29> */
.L_x_21456:
[----:B------:R-:W-:Y:S05]  /*1d50*/  BSYNC B1 ;  /* 0x0000000000017941 */ /* 0x000fea0003800000 */
.L_x_21455:
        /* <DEDUP_REMOVED lines=23> */
[----:B------:R-:W-:Y:S01]  /*1ed0*/  MOV R7, R35 ;  /* 0x0000002300077202 */ /* 0x000fe20000000f00 */
[----:B------:R-:W-:Y:S01]  /*1ee0*/  IMAD.MOV.U32 R8, RZ, RZ, R34 ;  /* 0x000000ffff087224 */ /* 0x000fe200078e0022 */
[----:B------:R-:W-:Y:S02]  /*1ef0*/  MOV R0, 0x1f10 ;  /* 0x00001f1000007802 */ /* 0x000fe40000000f00 */
[----:B-1234-:R-:W-:Y:S05]  /*1f00*/  CALL.REL.NOINC `($__internal_4_$__cuda_sm20_dsqrt_rn_f64_mediumpath_v1) ;  /* 0x000005d000007944 */ /* 0x01efea0003c00000 */
[----:B-1----:R-:W-:Y:S02]  /*1f10*/  IMAD.MOV.U32 R24, RZ, RZ, R8 ;  /* 0x000000ffff187224 */ /* 0x002fe400078e0008 */
[----:B------:R-:W-:Y:S02]  /*1f20*/  IMAD.MOV.U32 R25, RZ, RZ, R9 ;  /* 0x000000ffff197224 */ /* 0x000fe400078e0009 */
.L_x_21458:
[----:B------:R-:W-:Y:S05]  /*1f30*/  BSYNC B1 ;  /* 0x0000000000017941 */ /* 0x000fea0003800000 */
.L_x_21457:
        /* <DEDUP_REMOVED lines=22> */
[----:B------:R-:W-:Y:S01]  /*20a0*/  MOV R8, R34 ;  /* 0x0000002200087202 */ /* 0x000fe20000000f00 */
[----:B------:R-:W-:Y:S01]  /*20b0*/  IMAD.MOV.U32 R9, RZ, RZ, R29 ;  /* 0x000000ffff097224 */ /* 0x000fe200078e001d */
[----:B------:R-:W-:Y:S01]  /*20c0*/  MOV R0, 0x20f0 ;  /* 0x000020f000007802 */ /* 0x000fe20000000f00 */
[----:B------:R-:W-:Y:S02]  /*20d0*/  IMAD.MOV.U32 R7, RZ, RZ, R35 ;  /* 0x000000ffff077224 */ /* 0x000fe400078e0023 */
[----:B-1234-:R-:W-:Y:S05]  /*20e0*/  CALL.REL.NOINC `($__internal_4_$__cuda_sm20_dsqrt_rn_f64_mediumpath_v1) ;  /* 0x000003f000007944 */ /* 0x01efea0003c00000 */
[----:B-1----:R-:W-:Y:S01]  /*20f0*/  IMAD.MOV.U32 R26, RZ, RZ, R8 ;  /* 0x000000ffff1a7224 */ /* 0x002fe200078e0008 */
[----:B------:R-:W-:Y:S02]  /*2100*/  MOV R27, R9 ;  /* 0x00000009001b7202 */ /* 0x000fe40000000f00 */
.L_x_21460:
[----:B------:R-:W-:Y:S05]  /*2110*/  BSYNC B1 ;  /* 0x0000000000017941 */ /* 0x000fea0003800000 */
.L_x_21459:
[----:B0-----:R-:W0:Y:S01]  /*2120*/  @!P0 S2R R3, SR_TID.X ;  /* 0x0000000000038919 */ /* 0x001e220000002100 */
[----:B------:R-:W-:Y:S01]  /*2130*/  @!P0 IMAD.MOV.U32 R2, RZ, RZ, 0x8 ;  /* 0x00000008ff028424 */ /* 0x000fe200078e00ff */
[----:B------:R-:W-:Y:S01]  /*2140*/  @!P0 MOV R11, R33 ;  /* 0x00000021000b8202 */ /* 0x000fe20000000f00 */
[----:B------:R-:W-:Y:S01]  /*2150*/  BSSY B0, `(.L_x_21461) ;  /* 0x0000030000007945 */ /* 0x000fe20003800000 */
[----:B------:R-:W-:Y:S01]  /*2160*/  BSSY B1, `(.L_x_21462) ;  /* 0x0000028000017945 */ /* 0x000fe20003800000 */
[----:B0-----:R-:W-:-:S04]  /*2170*/  @!P0 IMAD.IADD R3, R10, 0x1, R3 ;  /* 0x000000010a038824 */ /* 0x001fc800078e0203 */
[----:B------:R-:W-:-:S05]  /*2180*/  @!P0 IMAD.WIDE.U32 R2, R3, R2, c[0x0][0x168] ;  /* 0x00005a0003028625 */ /* 0x000fca00078e0002 */
[----:B-1----:R0:W-:Y:S01]  /*2190*/  @!P0 STG.E.64 [R2.64], R12 ;  /* 0x0000000c02008986 */ /* 0x0021e2000c101b04 */
[----:B------:R-:W-:-:S13]  /*21a0*/  ISETP.GE.AND P0, PT, R11, R32, PT ;  /* 0x000000200b00720c */ /* 0x000fda0003f06270 */
[----:B------:R-:W-:Y:S05]  /*21b0*/  @P0 BRA `(.L_x_21463) ;  /* 0x000000c000000947 */ /* 0x000fea0003800000 */
[----:B0-----:R-:W-:Y:S01]  /*21c0*/  IMAD.IADD R2, R10, 0x1, R11 ;  /* 0x000000010a027824 */ /* 0x001fe200078e020b */
[----:B------:R-:W-:Y:S01]  /*21d0*/  IADD3 R11, R11, 0x80, RZ ;  /* 0x000000800b0b7810 */ /* 0x000fe20007ffe0ff */
[----:B------:R-:W-:-:S03]  /*21e0*/  IMAD.MOV.U32 R3, RZ, RZ, 0x8 ;  /* 0x00000008ff037424 */ /* 0x000fc600078e00ff */
[----:B------:R-:W-:Y:S01]  /*21f0*/  ISETP.GE.AND P0, PT, R11, R32, PT ;  /* 0x000000200b00720c */ /* 0x000fe20003f06270 */
[----:B------:R-:W-:-:S05]  /*2200*/  IMAD.WIDE.U32 R2, R2, R3, c[0x0][0x168] ;  /* 0x00005a0002027625 */ /* 0x000fca00078e0003 */
[----:B--2---:R0:W-:Y:S07]  /*2210*/  STG.E.64 [R2.64], R14 ;  /* 0x0000000e02007986 */ /* 0x0041ee000c101b04 */
[----:B------:R-:W-:Y:S05]  /*2220*/  @P0 BRA `(.L_x_21464) ;  /* 0x000000c000000947 */ /* 0x000fea0003800000 */
[----:B0-----:R-:W-:Y:S01]  /*2230*/  IADD3 R2, R10, R11, RZ ;  /* 0x0000000b0a027210 */ /* 0x001fe20007ffe0ff */
[----:B------:R-:W-:Y:S01]  /*2240*/  IMAD.MOV.U32 R3, RZ, RZ, 0x8 ;  /* 0x00000008ff037424 */ /* 0x000fe200078e00ff */
[----:B------:R-:W-:-:S03]  /*2250*/  IADD3 R11, R11, 0x80, RZ ;  /* 0x000000800b0b7810 */ /* 0x000fc60007ffe0ff */
[----:B------:R-:W-:-:S05]  /*2260*/  IMAD.WIDE.U32 R2, R2, R3, c[0x0][0x168] ;  /* 0x00005a0002027625 */ /* 0x000fca00078e0003 */
[----:B---3-5:R0:W-:Y:S02]  /*2270*/  STG.E.64 [R2.64], R16 ;  /* 0x0000001002007986 */ /* 0x0281e4000c101b04 */
.L_x_21463:
[----:B0-----:R-:W-:-:S13]  /*2280*/  ISETP.GE.AND P0, PT, R11, R32, PT ;  /* 0x000000200b00720c */ /* 0x001fda0003f06270 */
[----:B------:R-:W-:Y:S05]  /*2290*/  @P0 BRA `(.L_x_21465) ;  /* 0x000000c000000947 */ /* 0x000fea0003800000 */
[----:B------:R-:W-:Y:S01]  /*22a0*/  HFMA2.MMA R3, -RZ, RZ, 0, 4.76837158203125e-07 ;  /* 0x00000008ff037435 */ /* 0x000fe200000001ff */
[----:B------:R-:W-:Y:S01]  /*22b0*/  IMAD.IADD R2, R10, 0x1, R11 ;  /* 0x000000010a027824 */ /* 0x000fe200078e020b */
[----:B------:R-:W-:-:S08]  /*22c0*/  IADD3 R11, R11, 0x80, RZ ;  /* 0x000000800b0b7810 */ /* 0x000fd00007ffe0ff */
[----:B------:R-:W-:-:S05]  /*22d0*/  IMAD.WIDE.U32 R2, R2, R3, c[0x0][0x168] ;  /* 0x00005a0002027625 */ /* 0x000fca00078e0003 */
[----:B----45:R0:W-:Y:S02]  /*22e0*/  STG.E.64 [R2.64], R18 ;  /* 0x0000001202007986 */ /* 0x0301e4000c101b04 */
.L_x_21464:
[----:B------:R-:W-:-:S13]  /*22f0*/  ISETP.GE.AND P0, PT, R11, R32, PT ;  /* 0x000000200b00720c */ /* 0x000fda0003f06270 */
[----:B------:R-:W-:Y:S05]  /*2300*/  @P0 BRA `(.L_x_21466) ;  /* 0x000000d000000947 */ /* 0x000fea0003800000 */
[----:B0-----:R-:W-:Y:S01]  /*2310*/  IMAD.IADD R2, R10, 0x1, R11 ;  /* 0x000000010a027824 */ /* 0x001fe200078e020b */
[----:B------:R-:W-:Y:S01]  /*2320*/  IADD3 R11, R11, 0x80, RZ ;  /* 0x000000800b0b7810 */ /* 0x000fe20007ffe0ff */
[----:B------:R-:W-:-:S04]  /*2330*/  IMAD.MOV.U32 R3, RZ, RZ, 0x8 ;  /* 0x00000008ff037424 */ /* 0x000fc800078e00ff */
[----:B------:R-:W-:-:S05]  /*2340*/  IMAD.WIDE.U32 R2, R2, R3, c[0x0][0x168] ;  /* 0x00005a0002027625 */ /* 0x000fca00078e0003 */
[----:B----45:R0:W-:Y:S02]  /*2350*/  STG.E.64 [R2.64], R20 ;  /* 0x0000001402007986 */ /* 0x0301e4000c101b04 */
.L_x_21465:
[----:B------:R-:W-:-:S13]  /*2360*/  ISETP.GE.AND P0, PT, R11, R32, PT ;  /* 0x000000200b00720c */ /* 0x000fda0003f06270 */
[----:B------:R-:W-:Y:S01]  /*2370*/  @P0 BREAK B1 ;  /* 0x0000000000010942 */ /* 0x000fe20003800000 */
[----:B------:R-:W-:Y:S05]  /*2380*/  @P0 BRA `(.L_x_21467) ;  /* 0x000000c000000947 */ /* 0x000fea0003800000 */
[----:B0-----:R-:W-:Y:S01]  /*2390*/  IADD3 R2, R10, R11, RZ ;  /* 0x0000000b0a027210 */ /* 0x001fe20007ffe0ff */
[----:B------:R-:W-:Y:S01]  /*23a0*/  IMAD.MOV.U32 R3, RZ, RZ, 0x8 ;  /* 0x00000008ff037424 */ /* 0x000fe200078e00ff */
[----:B------:R-:W-:-:S03]  /*23b0*/  IADD3 R11, R11, 0x80, RZ ;  /* 0x000000800b0b7810 */ /* 0x000fc60007ffe0ff */
[----:B------:R-:W-:-:S05]  /*23c0*/  IMAD.WIDE.U32 R2, R2, R3, c[0x0][0x168] ;  /* 0x00005a0002027625 */ /* 0x000fca00078e0003 */
[----:B----45:R0:W-:Y:S02]  /*23d0*/  STG.E.64 [R2.64], R22 ;  /* 0x0000001602007986 */ /* 0x0301e4000c101b04 */
.L_x_21466:
[----:B------:R-:W-:Y:S05]  /*23e0*/  BSYNC B1 ;  /* 0x0000000000017941 */ /* 0x000fea0003800000 */
.L_x_21462:
[----:B------:R-:W-:-:S13]  /*23f0*/  ISETP.GE.AND P0, PT, R11, R32, PT ;  /* 0x000000200b00720c */ /* 0x000fda0003f06270 */
[----:B0-----:R-:W-:Y:S01]  /*2400*/  @!P0 MOV R3, 0x8 ;  /* 0x0000000800038802 */ /* 0x001fe20000000f00 */
[----:B------:R-:W-:Y:S01]  /*2410*/  @!P0 IMAD.IADD R2, R10, 0x1, R11 ;  /* 0x000000010a028824 */ /* 0x000fe200078e020b */
[----:B------:R-:W-:-:S03]  /*2420*/  @!P0 IADD3 R11, R11, 0x80, RZ ;  /* 0x000000800b0b8810 */ /* 0x000fc60007ffe0ff */
[----:B------:R-:W-:-:S05]  /*2430*/  @!P0 IMAD.WIDE.U32 R2, R2, R3, c[0x0][0x168] ;  /* 0x00005a0002028625 */ /* 0x000fca00078e0003 */
[----:B----45:R0:W-:Y:S02]  /*2440*/  @!P0 STG.E.64 [R2.64], R24 ;  /* 0x0000001802008986 */ /* 0x0301e4000c101b04 */
.L_x_21467:
[----:B------:R-:W-:Y:S05]  /*2450*/  BSYNC B0 ;  /* 0x0000000000007941 */ /* 0x000fea0003800000 */
.L_x_21461:
[----:B------:R-:W-:Y:S01]  /*2460*/  WARPSYNC 0xffffffff ;  /* 0xffffffff00007948 */ /* 0x000fe20003800000 */
[----:B------:R-:W-:-:S13]  /*2470*/  ISETP.GE.AND P0, PT, R11, R32, PT ;  /* 0x000000200b00720c */ /* 0x000fda0003f06270 */
[----:B------:R-:W-:Y:S05]  /*2480*/  @P0 EXIT ;  /* 0x000000000000094d */ /* 0x000fea0003800000 */
[----:B0-----:R-:W-:Y:S02]  /*2490*/  IMAD.IADD R2, R10, 0x1, R11 ;  /* 0x000000010a027824 */ /* 0x001fe400078e020b */
[----:B------:R-:W-:-:S04]  /*24a0*/  IMAD.MOV.U32 R3, RZ, RZ, 0x8 ;  /* 0x00000008ff037424 */ /* 0x000fc800078e00ff */
[----:B------:R-:W-:-:S05]  /*24b0*/  IMAD.WIDE.U32 R2, R2, R3, c[0x0][0x168] ;  /* 0x00005a0002027625 */ /* 0x000fca00078e0003 */
[----:B----45:R-:W-:Y:S01]  /*24c0*/  STG.E.64 [R2.64], R26 ;  /* 0x0000001a02007986 */ /* 0x030fe2000c101b04 */
[----:B------:R-:W-:Y:S05]  /*24d0*/  EXIT ;  /* 0x000000000000794d */ /* 0x000fea0003800000 */
        .weak           $__internal_4_$__cuda_sm20_dsqrt_rn_f64_mediumpath_v1
        .type           $__internal_4_$__cuda_sm20_dsqrt_rn_f64_mediumpath_v1,@function
        .size           $__internal_4_$__cuda_sm20_dsqrt_rn_f64_mediumpath_v1,(.L_x_33988 - $__internal_4_$__cuda_sm20_dsqrt_rn_f64_mediumpath_v1)
$__internal_4_$__cuda_sm20_dsqrt_rn_f64_mediumpath_v1:
[----:B------:R-:W-:Y:S01]  /*24e0*/  ISETP.GE.U32.AND P1, PT, R30, -0x3400000, PT ;  /* 0xfcc000001e00780c */ /* 0x000fe20003f26070 */
[----:B------:R-:W-:Y:S01]  /*24f0*/  BSSY B0, `(.L_x_21468) ;  /* 0x0000026000007945 */ /* 0x000fe20003800000 */
[----:B------:R-:W-:Y:S01]  /*2500*/  IMAD.MOV.U32 R31, RZ, RZ, R9 ;  /* 0x000000ffff1f7224 */ /* 0x000fe200078e0009 */
[----:B------:R-:W-:Y:S01]  /*2510*/  MOV R30, R6 ;  /* 0x00000006001e7202 */ /* 0x000fe20000000f00 */
[----:B------:R-:W-:-:S09]  /*2520*/  IMAD.MOV.U32 R9, RZ, RZ, R7 ;  /* 0x000000ffff097224 */ /* 0x000fd200078e0007 */
        /* <DEDUP_REMOVED lines=9> */
.L_x_21469:
        /* <DEDUP_REMOVED lines=9> */
[----:B------:R-:W-:Y:S01]  /*2650*/  MOV R6, RZ ;  /* 0x000000ff00067202 */ /* 0x000fe20000000f00 */
[----:B------:R-:W-:Y:S02]  /*2660*/  IMAD.MOV.U32 R2, RZ, RZ, 0x0 ;  /* 0x00000000ff027424 */ /* 0x000fe400078e00ff */
[----:B------:R-:W-:Y:S02]  /*2670*/  IMAD.MOV.U32 R3, RZ, RZ, 0x3fd80000 ;  /* 0x3fd80000ff037424 */ /* 0x000fe400078e00ff */
        /* <DEDUP_REMOVED lines=12> */
.L_x_21471:
[----:B------:R0:W1:-:S06]  /*2740*/  DADD R8, R30, R30 ;  /* 0x000000001e087229 */ /* 0x00004c000000001e */
.L_x_21470:
[----:B------:R-:W-:Y:S05]  /*2750*/  BSYNC B0 ;  /* 0x0000000000007941 */ /* 0x000fea0003800000 */
.L_x_21468:
[----:B------:R-:W-:Y:S01]  /*2760*/  MOV R2, R0 ;  /* 0x0000000000027202 */ /* 0x000fe20000000f00 */
[----:B------:R-:W-:-:S04]  /*2770*/  IMAD.MOV.U32 R3, RZ, RZ, 0x0 ;  /* 0x00000000ff037424 */ /* 0x000fc800078e00ff */
[----:B------:R-:W-:Y:S05]  /*2780*/  RET.REL.NODEC R2 `(_ZN2at6native29vectorized_elementwise_kernelILi2EZZZNS0_16sqrt_kernel_cudaERNS_18TensorIteratorBaseEENKUlvE0_clEvENKUlvE_clEvEUldE_St5arrayIPcLm2EEEEviT0_T1_) ;  /* 0xffffd87002007950 */ /* 0x000fea0003c3ffff */
.L_x_21472:
        /* <DEDUP_REMOVED lines=15> */
.L_x_33988:


//--------------------- .text._ZN2at6native29vectorized_elementwise_kernelILi4EZZZNS0_16sqrt_kernel_cudaERNS_18TensorIteratorBaseEENKUlvE0_clEvENKUlvE_clEvEUldE_St5arrayIPcLm2EEEEviT0_T1_ --------------------------
	.section	.text._ZN2at6native29vectorized_elementwise_kernelILi4EZZZNS0_16sqrt_kernel_cudaERNS_18TensorIteratorBaseEENKUlvE0_clEvENKUlvE_clEvEUldE_St5arrayIPcLm2EEEEviT0_T1_,"ax",@progbits
	.sectioninfo	@"SHI_REGISTERS=38"
	.align	128
        .global         _ZN2at6native29vectorized_elementwise_kernelILi4EZZZNS0_16sqrt_kernel_cudaERNS_18TensorIteratorBaseEENKUlvE0_clEvENKUlvE_clEvEUldE_St5arrayIPcLm2EEEEviT0_T1_
        .type           _ZN2at6native29vectorized_elementwise_kernelILi4EZZZNS0_16sqrt_kernel_cudaERNS_18TensorIteratorBaseEENKUlvE0_clEvENKUlvE_clEvEUldE_St5arrayIPcLm2EEEEviT0_T1_,@function
        .size           _ZN2at6native29vectorized_elementwise_kernelILi4EZZZNS0_16sqrt_kernel_cudaERNS_18TensorIteratorBaseEENKUlvE0_clEvENKUlvE_clEvEUldE_St5arrayIPcLm2EEEEviT0_T1_,(.L_x_33989 - _ZN2at6native29vectorized_elementwise_kernelILi4EZZZNS0_16sqrt_kernel_cudaERNS_18TensorIteratorBaseEENKUlvE0_clEvENKUlvE_clEvEUldE_St5arrayIPcLm2EEEEviT0_T1_)
        .other          _ZN2at6native29vectorized_elementwise_kernelILi4EZZZNS0_16sqrt_kernel_cudaERNS_18TensorIteratorBaseEENKUlvE0_clEvENKUlvE_clEvEUldE_St5arrayIPcLm2EEEEviT0_T1_,@"STO_CUDA_ENTRY STV_DEFAULT"
_ZN2at6native29vectorized_elementwise_kernelILi4EZZZNS0_16sqrt_kernel_cudaERNS_18TensorIteratorBaseEENKUlvE0_clEvENKUlvE_clEvEUldE_St5arrayIPcLm2EEEEviT0_T1_:
.text._ZN2at6native29vectorized_elementwise_kernelILi4EZZZNS0_16sqrt_kernel_cudaERNS_18TensorIteratorBaseEENKUlvE0_clEvENKUlvE_clEvEUldE_St5arrayIPcLm2EEEEviT0_T1_:
        /* <DEDUP_REMOVED lines=40> */
[----:B-1---5:R-:W-:Y:S05]  /*0280*/  CALL.REL.NOINC `($__internal_5_$__cuda_sm20_dsqrt_rn_f64_mediumpath_v1) ;  /* 0x0000225000007944 */ /* 0x022fea0003c00000 */
[----:B-1----:R-:W-:Y:S01]  /*0290*/  MOV R10, R8 ;  /* 0x00000008000a7202 */ /* 0x002fe20000000f00 */
[----:B------:R-:W-:Y:S02]  /*02a0*/  IMAD.MOV.U32 R11, RZ, RZ, R9 ;  /* 0x000000ffff0b7224 */ /* 0x000fe400078e0009 */
.L_x_21475:
[----:B------:R-:W-:Y:S05]  /*02b0*/  BSYNC B1 ;  /* 0x0000000000017941 */ /* 0x000fea0003800000 */
.L_x_21474:
        /* <DEDUP_REMOVED lines=25> */
[----:B-1---5:R-:W-:Y:S05]  /*0450*/  CALL.REL.NOINC `($__internal_5_$__cuda_sm20_dsqrt_rn_f64_mediumpath_v1) ;  /* 0x0000208000007944 */ /* 0x022fea0003c00000 */
.L_x_21477:
[----:B------:R-:W-:Y:S05]  /*0460*/  BSYNC B1 ;  /* 0x0000000000017941 */ /* 0x000fea0003800000 */
.L_x_21476:
        /* <DEDUP_REMOVED lines=24> */
[----:B0-----:R-:W-:Y:S05]  /*05f0*/  CALL.REL.NOINC `($__internal_5_$__cuda_sm20_dsqrt_rn_f64_mediumpath_v1) ;  /* 0x00001ee000007944 */ /* 0x001fea0003c00000 */
[----:B-1----:R-:W-:Y:S01]  /*0600*/  MOV R26, R8 ;  /* 0x00000008001a7202 */ /* 0x002fe20000000f00 */
[----:B------:R-:W-:Y:S02]  /*0610*/  IMAD.MOV.U32 R27, RZ, RZ, R9 ;  /* 0x000000ffff1b7224 */ /* 0x000fe400078e0009 */
.L_x_21479:
[----:B------:R-:W-:Y:S05]  /*0620*/  BSYNC B1 ;  /* 0x0000000000017941 */ /* 0x000fea0003800000 */
.L_x_21478:
        /* <DEDUP_REMOVED lines=23> */
[----:B01----:R-:W-:Y:S05]  /*07a0*/  CALL.REL.NOINC `($__internal_5_$__cuda_sm20_dsqrt_rn_f64_mediumpath_v1) ;  /* 0x00001d3000007944 */ /* 0x003fea0003c00000 */
[----:B-1----:R-:W-:Y:S02]  /*07b0*/  IMAD.MOV.U32 R24, RZ, RZ, R8 ;  /* 0x000000ffff187224 */ /* 0x002fe400078e0008 */
[----:B------:R-:W-:Y:S02]  /*07c0*/  IMAD.MOV.U32 R25, RZ, RZ, R9 ;  /* 0x000000ffff197224 */ /* 0x000fe400078e0009 */
.L_x_21481:
[----:B------:R-:W-:Y:S05]  /*07d0*/  BSYNC B1 ;  /* 0x0000000000017941 */ /* 0x000fea0003800000 */
.L_x_21480:
        /* <DEDUP_REMOVED lines=25> */
[----:B-1----:R-:W-:Y:S01]  /*0970*/  MOV R10, R8 ;  /* 0x00000008000a7202 */ /* 0x002fe20000000f00 */
[----:B------:R-:W-:Y:S02]  /*0980*/  IMAD.MOV.U32 R11, RZ, RZ, R9 ;  /* 0x000000ffff0b7224 */ /* 0x000fe400078e0009 */
.L_x_21483:
[----:B------:R-:W-:Y:S05]  /*0990*/  BSYNC B1 ;  /* 0x0000000000017941 */ /* 0x000fea0003800000 */
.L_x_21482:
        /* <DEDUP_REMOVED lines=23> */
[----:B0-----:R-:W-:Y:S05]  /*0b10*/  CALL.REL.NOINC `($__internal_5_$__cuda_sm20_dsqrt_rn_f64_mediumpath_v1) ;  /* 0x000019c000007944 */ /* 0x001fea0003c00000 */
.L_x_21485:
[----:B------:R-:W-:Y:S05]  /*0b20*/  BSYNC B1 ;  /* 0x0000000000017941 */ /* 0x000fea0003800000 */
.L_x_21484:
        /* <DEDUP_REMOVED lines=25> */
[----:B-1----:R-:W-:Y:S02]  /*0cc0*/  IMAD.MOV.U32 R18, RZ, RZ, R8 ;  /* 0x000000ffff127224 */ /* 0x002fe400078e0008 */
[----:B------:R-:W-:Y:S02]  /*0cd0*/  IMAD.MOV.U32 R19, RZ, RZ, R9 ;  /* 0x000000ffff137224 */ /* 0x000fe400078e0009 */
.L_x_21487:
[----:B------:R-:W-:Y:S05]  /*0ce0*/  BSYNC B1 ;  /* 0x0000000000017941 */ /* 0x000fea0003800000 */
.L_x_21486:
        /* <DEDUP_REMOVED lines=26> */
.L_x_21489:
[----:B------:R-:W-:Y:S05]  /*0e90*/  BSYNC B1 ;  /* 0x0000000000017941 */ /* 0x000fea0003800000 */
.L_x_21488:
[----:B-1----:R-:W-:Y:S01]  /*0ea0*/  STG.E.128 [R28.64+0x1010], R16 ;  /* 0x001010101c007986 */ /* 0x002fe2000c101d04 */
[----:B------:R-:W-:Y:S05]  /*0eb0*/  EXIT ;  /* 0x000000000000794d */ /* 0x000fea0003800000 */
.L_x_21473:
        /* <DEDUP_REMOVED lines=80> */
[----:B-1----:R-:W-:Y:S05]  /*13c0*/  CALL.REL.NOINC `($__internal_5_$__cuda_sm20_dsqrt_rn_f64_mediumpath_v1) ;  /* 0x0000111000007944 */ /* 0x002fea0003c00000 */
[----:B-1----:R-:W-:Y:S02]  /*13d0*/  IMAD.MOV.U32 R12, RZ, RZ, R8 ;  /* 0x000000ffff0c7224 */ /* 0x002fe400078e0008 */
[----:B------:R-:W-:Y:S02]  /*13e0*/  IMAD.MOV.U32 R13, RZ, RZ, R9 ;  /* 0x000000ffff0d7224 */ /* 0x000fe400078e0009 */
.L_x_21491:
[----:B------:R-:W-:Y:S05]  /*13f0*/  BSYNC B1 ;  /* 0x0000000000017941 */ /* 0x000fea0003800000 */
.L_x_21490:
        /* <DEDUP_REMOVED lines=26> */
[----:B-12---:R-:W-:Y:S05]  /*15a0*/  CALL.REL.NOINC `($__internal_5_$__cuda_sm20_dsqrt_rn_f64_mediumpath_v1) ;  /* 0x00000f3000007944 */ /* 0x006fea0003c00000 */
[----:B-1----:R-:W-:Y:S01]  /*15b0*/  MOV R14, R8 ;  /* 0x00000008000e7202 */ /* 0x002fe20000000f00 */
[----:B------:R-:W-:Y:S02]  /*15c0*/  IMAD.MOV.U32 R15, RZ, RZ, R9 ;  /* 0x000000ffff0f7224 */ /* 0x000fe400078e0009 */
.L_x_21493:
[----:B------:R-:W-:Y:S05]  /*15d0*/  BSYNC B1 ;  /* 0x0000000000017941 */ /* 0x000fea0003800000 */
.L_x_21492:
        /* <DEDUP_REMOVED lines=26> */
[----:B-123--:R-:W-:Y:S05]  /*1780*/  CALL.REL.NOINC `($__internal_5_$__cuda_sm20_dsqrt_rn_f64_mediumpath_v1) ;  /* 0x00000d5000007944 */ /* 0x00efea0003c00000 */
[----:B-1----:R-:W-:Y:S02]  /*1790*/  IMAD.MOV.U32 R16, RZ, RZ, R8 ;  /* 0x000000ffff107224 */ /* 0x002fe400078e0008 */
[----:B------:R-:W-:Y:S02]  /*17a0*/  IMAD.MOV.U32 R17, RZ, RZ, R9 ;  /* 0x000000ffff117224 */ /* 0x000fe400078e0009 */
.L_x_21495:
[----:B------:R-:W-:Y:S05]  /*17b0*/  BSYNC B1 ;  /* 0x0000000000017941 */ /* 0x000fea0003800000 */
.L_x_21494:
        /* <DEDUP_REMOVED lines=26> */
[----:B-1234-:R-:W-:Y:S05]  /*1960*/  CALL.REL.NOINC `($__internal_5_$__cuda_sm20_dsqrt_rn_f64_mediumpath_v1) ;  /* 0x00000b7000007944 */ /* 0x01efea0003c00000 */
[----:B-1----:R-:W-:Y:S01]  /*1970*/  MOV R18, R8 ;  /* 0x0000000800127202 */ /* 0x002fe20000000f00 */
[----:B------:R-:W-:Y:S02]  /*1980*/  IMAD.MOV.U32 R19, RZ, RZ, R9 ;  /* 0x000000ffff137224 */ /* 0x000fe400078e0009 */
.L_x_21497:
[----:B------:R-:W-:Y:S05]  /*1990*/  BSYNC B1 ;  /* 0x0000000000017941 */ /* 0x000fea0003800000 */
.L_x_21496:
        /* <DEDUP_REMOVED lines=27> */
[----:B-1----:R-:W-:Y:S01]  /*1b50*/  IMAD.MOV.U32 R20, RZ, RZ, R8 ;  /* 0x000000ffff147224 */ /* 0x002fe200078e0008 */
[----:B------:R-:W-:Y:S02]  /*1b60*/  MOV R21, R9 ;  /* 0x0000000900157202 */ /* 0x000fe40000000f00 */
.L_x_21499:
[----:B------:R-:W-:Y:S05]  /*1b70*/  BSYNC B1 ;  /* 0x0000000000017941 */ /* 0x000fea0003800000 */
.L_x_21498:
        /* <DEDUP_REMOVED lines=29> */
.L_x_21501:
[----:B------:R-:W-:Y:S05]  /*1d50*/  BSYNC B1 ;  /* 0x0000000000017941 */ /* 0x000fea0003800000 */
.L_x_21500:
        /* <DEDUP_REMOVED lines=26> */
[----:B-1234-:R-:W-:Y:S05]  /*1f00*/  CALL.REL.NOINC `($__internal_5_$__cuda_sm20_dsqrt_rn_f64_mediumpath_v1) ;  /* 0x000005d000007944 */ /* 0x01efea0003c00000 */
[----:B-1----:R-:W-:Y:S02]  /*1f10*/  IMAD.MOV.U32 R24, RZ, RZ, R8 ;  /* 0x000000ffff187224 */ /* 0x002fe400078e0008 */
[----:B------:R-:W-:Y:S02]  /*1f20*/  IMAD.MOV.U32 R25, RZ, RZ, R9 ;  /* 0x000000ffff197224 */ /* 0x000fe400078e0009 */
.L_x_21503:
[----:B------:R-:W-:Y:S05]  /*1f30*/  BSYNC B1 ;  /* 0x0000000000017941 */ /* 0x000fea0003800000 */
.L_x_21502:
        /* <DEDUP_REMOVED lines=26> */
[----:B-1234-:R-:W-:Y:S05]  /*20e0*/  CALL.REL.NOINC `($__internal_5_$__cuda_sm20_dsqrt_rn_f64_mediumpath_v1) ;  /* 0x000003f000007944 */ /* 0x01efea0003c00000 */
[----:B-1----:R-:W-:Y:S01]  /*20f0*/  IMAD.MOV.U32 R26, RZ, RZ, R8 ;  /* 0x000000ffff1a7224 */ /* 0x002fe200078e0008 */
[----:B------:R-:W-:Y:S02]  /*2100*/  MOV R27, R9 ;  /* 0x00000009001b7202 */ /* 0x000fe40000000f00 */
.L_x_21505:
[----:B------:R-:W-:Y:S05]  /*2110*/  BSYNC B1 ;  /* 0x0000000000017941 */ /* 0x000fea0003800000 */
.L_x_21504:
        /* <DEDUP_REMOVED lines=22> */
.L_x_21508:
[----:B0-----:R-:W-:-:S13]  /*2280*/  ISETP.GE.AND P0, PT, R11, R32, PT ;  /* 0x000000200b00720c */ /* 0x001fda0003f06270 */
[----:B------:R-:W-:Y:S05]  /*2290*/  @P0 BRA `(.L_x_21510) ;  /* 0x000000c000000947 */ /* 0x000fea0003800000 */
[----:B------:R-:W-:Y:S01]  /*22a0*/  HFMA2.MMA R3, -RZ, RZ, 0, 4.76837158203125e-07 ;  /* 0x00000008ff037435 */ /* 0x000fe200000001ff */
[----:B------:R-:W-:Y:S01]  /*22b0*/  IMAD.IADD R2, R10, 0x1, R11 ;  /* 0x000000010a027824 */ /* 0x000fe200078e020b */
[----:B------:R-:W-:-:S08]  /*22c0*/  IADD3 R11, R11, 0x80, RZ ;  /* 0x000000800b0b7810 */ /* 0x000fd00007ffe0ff */
[----:B------:R-:W-:-:S05]  /*22d0*/  IMAD.WIDE.U32 R2, R2, R3, c[0x0][0x168] ;  /* 0x00005a0002027625 */ /* 0x000fca00078e0003 */
[----:B----45:R0:W-:Y:S02]  /*22e0*/  STG.E.64 [R2.64], R18 ;  /* 0x0000001202007986 */ /* 0x0301e4000c101b04 */
.L_x_21509:
[----:B------:R-:W-:-:S13]  /*22f0*/  ISETP.GE.AND P0, PT, R11, R32, PT ;  /* 0x000000200b00720c */ /* 0x000fda0003f06270 */
[----:B------:R-:W-:Y:S05]  /*2300*/  @P0 BRA `(.L_x_21511) ;  /* 0x000000d000000947 */ /* 0x000fea0003800000 */
[----:B0-----:R-:W-:Y:S01]  /*2310*/  IMAD.IADD R2, R10, 0x1, R11 ;  /* 0x000000010a027824 */ /* 0x001fe200078e020b */
[----:B------:R-:W-:Y:S01]  /*2320*/  IADD3 R11, R11, 0x80, RZ ;  /* 0x000000800b0b7810 */ /* 0x000fe20007ffe0ff */
[----:B------:R-:W-:-:S04]  /*2330*/  IMAD.MOV.U32 R3, RZ, RZ, 0x8 ;  /* 0x00000008ff037424 */ /* 0x000fc800078e00ff */
[----:B------:R-:W-:-:S05]  /*2340*/  IMAD.WIDE.U32 R2, R2, R3, c[0x0][0x168] ;  /* 0x00005a0002027625 */ /* 0x000fca00078e0003 */
[----:B----45:R0:W-:Y:S02]  /*2350*/  STG.E.64 [R2.64], R20 ;  /* 0x0000001402007986 */ /* 0x0301e4000c101b04 */
.L_x_21510:
        /* <DEDUP_REMOVED lines=8> */
.L_x_21511:
[----:B------:R-:W-:Y:S05]  /*23e0*/  BSYNC B1 ;  /* 0x0000000000017941 */ /* 0x000fea0003800000 */
.L_x_21507:
[----:B------:R-:W-:-:S13]  /*23f0*/  ISETP.GE.AND P0, PT, R11, R32, PT ;  /* 0x000000200b00720c */ /* 0x000fda0003f06270 */
[----:B0-----:R-:W-:Y:S01]  /*2400*/  @!P0 MOV R3, 0x8 ;  /* 0x0000000800038802 */ /* 0x001fe20000000f00 */
[----:B------:R-:W-:Y:S01]  /*2410*/  @!P0 IMAD.IADD R2, R10, 0x1, R11 ;  /* 0x000000010a028824 */ /* 0x000fe200078e020b */
[----:B------:R-:W-:-:S03]  /*2420*/  @!P0 IADD3 R11, R11, 0x80, RZ ;  /* 0x000000800b0b8810 */ /* 0x000fc60007ffe0ff */
[----:B------:R-:W-:-:S05]  /*2430*/  @!P0 IMAD.WIDE.U32 R2, R2, R3, c[0x0][0x168] ;  /* 0x00005a0002028625 */ /* 0x000fca00078e0003 */
[----:B----45:R0:W-:Y:S02]  /*2440*/  @!P0 STG.E.64 [R2.64], R24 ;  /* 0x0000001802008986 */ /* 0x0301e4000c101b04 */
.L_x_21512:
[----:B------:R-:W-:Y:S05]  /*2450*/  BSYNC B0 ;  /* 0x0000000000007941 */ /* 0x000fea0003800000 */
.L_x_21506:
        /* <DEDUP_REMOVED lines=8> */
        .weak           $__internal_5_$__cuda_sm20_dsqrt_rn_f64_mediumpath_v1
        .type           $__internal_5_$__cuda_sm20_dsqrt_rn_f64_mediumpath_v1,@function
        .size           $__internal_5_$__cuda_sm20_dsqrt_rn_f64_mediumpath_v1,(.L_x_33989 - $__internal_5_$__cuda_sm20_dsqrt_rn_f64_mediumpath_v1)
$__internal_5_$__cuda_sm20_dsqrt_rn_f64_mediumpath_v1:
        /* <DEDUP_REMOVED lines=14> */
.L_x_21514:
        /* <DEDUP_REMOVED lines=24> */
.L_x_21516:
[----:B------:R0:W1:-:S06]  /*2740*/  DADD R8, R30, R30 ;  /* 0x000000001e087229 */ /* 0x00004c000000001e */
.L_x_21515:
[----:B------:R-:W-:Y:S05]  /*2750*/  BSYNC B0 ;  /* 0x0000000000007941 */ /* 0x000fea0003800000 */
.L_x_21513:
[----:B------:R-:W-:Y:S01]  /*2760*/  MOV R2, R0 ;  /* 0x0000000000027202 */ /* 0x000fe20000000f00 */
[----:B------:R-:W-:-:S04]  /*2770*/  IMAD.MOV.U32 R3, RZ, RZ, 0x0 ;  /* 0x00000000ff037424 */ /* 0x000fc800078e00ff */
[----:B------:R-:W-:Y:S05]  /*2780*/  RET.REL.NODEC R2 `(_ZN2at6native29vectorized_elementwise_kernelILi4EZZZNS0_16sqrt_kernel_cudaERNS_18TensorIteratorBaseEENKUlvE0_clEvENKUlvE_clEvEUldE_St5arrayIPcLm2EEEEviT0_T1_) ;  /* 0xffffd87002007950 */ /* 0x000fea0003c3ffff */
.L_x_21517:
        /* <DEDUP_REMOVED lines=15> */
.L_x_33989:


//--------------------- .text._ZN2at6native29vectorized_elementwise_kernelILi8EZZZNS0_16sqrt_kernel_cudaERNS_18TensorIteratorBaseEENKUlvE0_clEvENKUlvE_clEvEUldE_St5arrayIPcLm2EEEEviT0_T1_ --------------------------
	.section	.text._ZN2at6native29vectorized_elementwise_kernelILi8EZZZNS0_16sqrt_kernel_cudaERNS_18TensorIteratorBaseEENKUlvE0_clEvENKUlvE_clEvEUldE_St5arrayIPcLm2EEEEviT0_T1_,"ax",@progbits
	.sectioninfo	@"SHI_REGISTERS=4"
	.align	128
        .global         _ZN2at6native29vectorized_elementwise_kernelILi8EZZZNS0_16sqrt_kernel_cudaERNS_18TensorIteratorBaseEENKUlvE0_clEvENKUlvE_clEvEUldE_St5arrayIPcLm2EEEEviT0_T1_
        .type           _ZN2at6native29vectorized_elementwise_kernelILi8EZZZNS0_16sqrt_kernel_cudaERNS_18TensorIteratorBaseEENKUlvE0_clEvENKUlvE_clEvEUldE_St5arrayIPcLm2EEEEviT0_T1_,@function
        .size           _ZN2at6native29vectorized_elementwise_kernelILi8EZZZNS0_16sqrt_kernel_cudaERNS_18TensorIteratorBaseEENKUlvE0_clEvENKUlvE_clEvEUldE_St5arrayIPcLm2EEEEviT0_T1_,(.L_x_34260 - _ZN2at6native29vectorized_elementwise_kernelILi8EZZZNS0_16sqrt_kernel_cudaERNS_18TensorIteratorBaseEENKUlvE0_clEvENKUlvE_clEvEUldE_St5arrayIPcLm2EEEEviT0_T1_)
        .other          _ZN2at6native29vectorized_elementwise_kernelILi8EZZZNS0_16sqrt_kernel_cudaERNS_18TensorIteratorBaseEENKUlvE0_clEvENKUlvE_clEvEUldE_St5arrayIPcLm2EEEEviT0_T1_,@"STO_CUDA_ENTRY STV_DEFAULT"
_ZN2at6native29vectorized_elementwise_kernelILi8EZZZNS0_16sqrt_kernel_cudaERNS_18TensorIteratorBaseEENKUlvE0_clEvENKUlvE_clEvEUldE_St5arrayIPcLm2EEEEviT0_T1_:
.text._ZN2at6native29vectorized_elementwise_kernelILi8EZZZNS0_16sqrt_kernel_cudaERNS_18TensorIteratorBaseEENKUlvE0_clEvENKUlvE_clEvEUldE_St5arrayIPcLm2EEEEviT0_T1_:
[----:B------:R-:W-:Y:S02]  /*0000*/  MOV R1, c[0x0][0x28] ;  /* 0x00000a0000017a02 */ /* 0x000fe40000000f00 */
[----:B------:R-:W-:Y:S05]  /*0010*/  EXIT ;  /* 0x000000000000794d */ /* 0x000fea0003800000 */
.L_x_21518:
        /* <DEDUP_REMOVED lines=14> */
.L_x_34260:


//--------------------- .text._ZN2at6native18elementwise_kernelILi128ELi4EZNS0_15gpu_kernel_implIZZZNS0_17rsqrt_kernel_cudaERNS_18TensorIteratorBaseEENKUlvE0_clEvENKUlvE2_clEvEUlN3c104HalfEE_EEvS4_RKT_EUliE_EEviT1_ --------------------------
	.section	.text._ZN2at6native18elementwise_kernelILi128ELi4EZNS0_15gpu_kernel_implIZZZNS0_17rsqrt_kernel_cudaERNS_18TensorIteratorBaseEENKUlvE0_clEvENKUlvE2_clEvEUlN3c104HalfEE_EEvS4_RKT_EUliE_EEviT1_,"ax",@progbits
	.sectioninfo	@"SHI_REGISTERS=26"
	.align	128
        .global         _ZN2at6native18elementwise_kernelILi128ELi4EZNS0_15gpu_kernel_implIZZZNS0_17rsqrt_kernel_cudaERNS_18TensorIteratorBaseEENKUlvE0_clEvENKUlvE2_clEvEUlN3c104HalfEE_EEvS4_RKT_EUliE_EEviT1_
        .type           _ZN2at6native18elementwise_kernelILi128ELi4EZNS0_15gpu_kernel_implIZZZNS0_17rsqrt_kernel_cudaERNS_18TensorIteratorBaseEENKUlvE0_clEvENKUlvE2_clEvEUlN3c104HalfEE_EEvS4_RKT_EUliE_EEviT1_,@function
        .size           _ZN2at6native18elementwise_kernelILi128ELi4EZNS0_15gpu_kernel_implIZZZNS0_17rsqrt_kernel_cudaERNS_18TensorIteratorBaseEENKUlvE0_clEvENKUlvE2_clEvEUlN3c104HalfEE_EEvS4_RKT_EUliE_EEviT1_,(.L_x_34261 - _ZN2at6native18elementwise_kernelILi128ELi4EZNS0_15gpu_kernel_implIZZZNS0_17rsqrt_kernel_cudaERNS_18TensorIteratorBaseEENKUlvE0_clEvENKUlvE2_clEvEUlN3c104HalfEE_EEvS4_RKT_EUliE_EEviT1_)
        .other          _ZN2at6native18elementwise_kernelILi128ELi4EZNS0_15gpu_kernel_implIZZZNS0_17rsqrt_kernel_cudaERNS_18TensorIteratorBaseEENKUlvE0_clEvENKUlvE2_clEvEUlN3c104HalfEE_EEvS4_RKT_EUliE_EEviT1_,@"STO_CUDA_ENTRY STV_DEFAULT"
_ZN2at6native18elementwise_kernelILi128ELi4EZNS0_15gpu_kernel_implIZZZNS0_17rsqrt_kernel_cudaERNS_18TensorIteratorBaseEENKUlvE0_clEvENKUlvE2_clEvEUlN3c104HalfEE_EEvS4_RKT_EUliE_EEviT1_:
.text._ZN2at6native18elementwise_kernelILi128ELi4EZNS0_15gpu_kernel_implIZZZNS0_17rsqrt_kernel_cudaERNS_18TensorIteratorBaseEENKUlvE0_clEvENKUlvE2_clEvEUlN3c104HalfEE_EEvS4_RKT_EUliE_EEviT1_:
        /* <DEDUP_REMOVED lines=236> */
.L_x_21521:
        /* <DEDUP_REMOVED lines=20> */
.L_x_21525:
[----:B------:R-:W2:Y:S02]  /*1000*/  LDG.E.U8 R2, [R2.64] ;  /* 0x0000002402027981 */ /* 0x000ea4000c1e1100 */
[----:B--2---:R-:W0:Y:S02]  /*1010*/  I2F.U16 R0, R2 ;  /* 0x0000000200007306 */ /* 0x004e240000101000 */
[----:B0-----:R-:W-:Y:S01]  /*1020*/  F2FP.PACK_AB R0, RZ, R0 ;  /* 0x00000000ff00723e */ /* 0x001fe200000000ff */
[----:B------:R-:W-:Y:S05]  /*1030*/  BRA `(.L_x_21527) ;  /* 0x00000e1000007947 */ /* 0x000fea0003800000 */
.L_x_21524:
        /* <DEDUP_REMOVED lines=10> */
.L_x_21529:
[----:B------:R-:W2:Y:S02]  /*10e0*/  LDG.E R2, [R2.64] ;  /* 0x0000002402027981 */ /* 0x000ea4000c1e1900 */
[----:B--2---:R-:W0:Y:S02]  /*10f0*/  I2F R0, R2 ;  /* 0x0000000200007306 */ /* 0x004e240000201400 */
[----:B0-----:R-:W-:Y:S01]  /*1100*/  F2FP.PACK_AB R0, RZ, R0 ;  /* 0x00000000ff00723e */ /* 0x001fe200000000ff */
[----:B------:R-:W-:Y:S05]  /*1110*/  BRA `(.L_x_21527) ;  /* 0x00000d3000007947 */ /* 0x000fea0003800000 */
.L_x_21528:
[----:B------:R-:W2:Y:S02]  /*1120*/  LDG.E.U16 R2, [R2.64] ;  /* 0x0000002402027981 */ /* 0x000ea4000c1e1500 */
[----:B--2---:R-:W0:Y:S02]  /*1130*/  I2F.S16 R0, R2 ;  /* 0x0000000200007306 */ /* 0x004e240000101400 */
[----:B0-----:R-:W-:Y:S01]  /*1140*/  F2FP.PACK_AB R0, RZ, R0 ;  /* 0x00000000ff00723e */ /* 0x001fe200000000ff */
[----:B------:R-:W-:Y:S05]  /*1150*/  BRA `(.L_x_21527) ;  /* 0x00000cf000007947 */ /* 0x000fea0003800000 */
.L_x_21523:
        /* <DEDUP_REMOVED lines=9> */
.L_x_21531:
[----:B------:R0:W5:Y:S01]  /*11f0*/  LDG.E.U16 R0, [R2.64] ;  /* 0x0000002402007981 */ /* 0x000162000c1e1500 */
[----:B------:R-:W-:Y:S05]  /*1200*/  BRA `(.L_x_21527) ;  /* 0x00000c4000007947 */ /* 0x000fea0003800000 */
.L_x_21530:
        /* <DEDUP_REMOVED lines=9> */
.L_x_21533:
[----:B------:R0:W5:Y:S01]  /*12a0*/  LDG.E.U16 R0, [R2.64] ;  /* 0x0000002402007981 */ /* 0x000162000c1e1500 */
[----:B------:R-:W-:Y:S05]  /*12b0*/  BRA `(.L_x_21527) ;  /* 0x00000b9000007947 */ /* 0x000fea0003800000 */
.L_x_21532:
[----:B------:R-:W2:Y:S02]  /*12c0*/  LDG.E.64 R2, [R2.64] ;  /* 0x0000002402027981 */ /* 0x000ea4000c1e1b00 */
[----:B--2---:R-:W0:Y:S01]  /*12d0*/  F2F.F32.F64 R0, R2 ;  /* 0x0000000200007310 */ /* 0x004e220000301000 */
[----:B------:R-:W0:-:S14]  /*12e0*/  DSETP.GEU.AND P0, PT, |R2|, c[0x2][0x0], PT ;  /* 0x008000000200762a */ /* 0x000e1c0003f0e200 */
[----:B0-----:R-:W-:-:S05]  /*12f0*/  @!P0 FMUL R0, R0, 1.175494350822287508e-38 ;  /* 0x0080000000008820 */ /* 0x001fca0000400000 */
[----:B------:R-:W-:Y:S01]  /*1300*/  F2FP.PACK_AB R0, RZ, R0 ;  /* 0x00000000ff00723e */ /* 0x000fe200000000ff */
[----:B------:R-:W-:Y:S05]  /*1310*/  BRA `(.L_x_21527) ;  /* 0x00000b3000007947 */ /* 0x000fea0003800000 */
.L_x_21522:
        /* <DEDUP_REMOVED lines=13> */
.L_x_21536:
[----:B------:R-:W2:Y:S02]  /*13f0*/  LDG.E.64 R2, [R2.64] ;  /* 0x0000002402027981 */ /* 0x000ea4000c1e1b00 */
[----:B--2---:R-:W0:Y:S01]  /*1400*/  F2F.F32.F64 R0, R2 ;  /* 0x0000000200007310 */ /* 0x004e220000301000 */
[----:B------:R-:W0:-:S14]  /*1410*/  DSETP.GEU.AND P0, PT, |R2|, c[0x2][0x0], PT ;  /* 0x008000000200762a */ /* 0x000e1c0003f0e200 */
[----:B0-----:R-:W-:-:S05]  /*1420*/  @!P0 FMUL R0, R0, 1.175494350822287508e-38 ;  /* 0x0080000000008820 */ /* 0x001fca0000400000 */
[----:B------:R-:W-:Y:S01]  /*1430*/  F2FP.PACK_AB R0, RZ, R0 ;  /* 0x00000000ff00723e */ /* 0x000fe200000000ff */
[----:B------:R-:W-:Y:S05]  /*1440*/  BRA `(.L_x_21527) ;  /* 0x00000a0000007947 */ /* 0x000fea0003800000 */
.L_x_21535:
        /* <DEDUP_REMOVED lines=28> */
.L_x_21538:
        /* <DEDUP_REMOVED lines=15> */
.L_x_21537:
[----:B------:R-:W2:Y:S02]  /*1700*/  LDG.E.U16 R0, [R2.64] ;  /* 0x0000002402007981 */ /* 0x000ea4000c1e1500 */
[----:B--2---:R-:W-:-:S04]  /*1710*/  PRMT R0, RZ, 0x5410, R0 ;  /* 0x00005410ff007816 */ /* 0x004fc80000000000 */
[----:B------:R-:W-:Y:S01]  /*1720*/  F2FP.PACK_AB R0, RZ, R0 ;  /* 0x00000000ff00723e */ /* 0x000fe200000000ff */
[----:B------:R-:W-:Y:S05]  /*1730*/  BRA `(.L_x_21527) ;  /* 0x0000071000007947 */ /* 0x000fea0003800000 */
.L_x_21534:
        /* <DEDUP_REMOVED lines=12> */
.L_x_21541:
        /* <DEDUP_REMOVED lines=21> */
.L_x_21545:
[----:B------:R-:W-:Y:S05]  /*1950*/  BSYNC B1 ;  /* 0x0000000000017941 */ /* 0x000fea0003800000 */
.L_x_21544:
[----:B------:R-:W-:Y:S01]  /*1960*/  LEA R3, R0, 0x3b800000, 0x17 ;  /* 0x3b80000000037811 */ /* 0x000fe200078eb8ff */
[----:B------:R-:W-:-:S05]  /*1970*/  IMAD.SHL.U32 R0, R2, 0x100000, RZ ;  /* 0x0010000002007824 */ /* 0x000fca00078e00ff */
[----:B------:R-:W-:Y:S02]  /*1980*/  LOP3.LUT R0, R3, R0, R4, 0xfe, !PT ;  /* 0x0000000003007212 */ /* 0x000fe400078efe04 */
.L_x_21543:
[----:B------:R-:W-:Y:S05]  /*1990*/  BSYNC B0 ;  /* 0x0000000000007941 */ /* 0x000fea0003800000 */
.L_x_21542:
[----:B------:R-:W-:Y:S01]  /*19a0*/  F2FP.PACK_AB R0, RZ, R0 ;  /* 0x00000000ff00723e */ /* 0x000fe200000000ff */
[----:B------:R-:W-:Y:S05]  /*19b0*/  BRA `(.L_x_21527) ;  /* 0x0000049000007947 */ /* 0x000fea0003800000 */
.L_x_21540:
        /* <DEDUP_REMOVED lines=21> */
.L_x_21549:
[----:B------:R-:W-:Y:S05]  /*1b10*/  BSYNC B1 ;  /* 0x0000000000017941 */ /* 0x000fea0003800000 */
.L_x_21548:
[----:B------:R-:W-:Y:S01]  /*1b20*/  LEA R3, R0, 0x37800000, 0x17 ;  /* 0x3780000000037811 */ /* 0x000fe200078eb8ff */
[----:B------:R-:W-:-:S05]  /*1b30*/  IMAD.SHL.U32 R0, R2, 0x200000, RZ ;  /* 0x0020000002007824 */ /* 0x000fca00078e00ff */
[----:B------:R-:W-:Y:S02]  /*1b40*/  LOP3.LUT R0, R3, R0, R4, 0xfe, !PT ;  /* 0x0000000003007212 */ /* 0x000fe400078efe04 */
.L_x_21547:
[----:B------:R-:W-:Y:S05]  /*1b50*/  BSYNC B0 ;  /* 0x0000000000007941 */ /* 0x000fea0003800000 */
.L_x_21546:
[----:B------:R-:W-:Y:S01]  /*1b60*/  F2FP.PACK_AB R0, RZ, R0 ;  /* 0x00000000ff00723e */ /* 0x000fe200000000ff */
[----:B------:R-:W-:Y:S05]  /*1b70*/  BRA `(.L_x_21527) ;  /* 0x000002d000007947 */ /* 0x000fea0003800000 */
.L_x_21539:
        /* <DEDUP_REMOVED lines=14> */
.L_x_21553:
[----:B------:R-:W-:Y:S05]  /*1c60*/  BSYNC B0 ;  /* 0x0000000000007941 */ /* 0x000fea0003800000 */
.L_x_21552:
[----:B------:R-:W-:Y:S01]  /*1c70*/  F2FP.PACK_AB R0, RZ, R0 ;  /* 0x00000000ff00723e */ /* 0x000fe200000000ff */
[----:B------:R-:W-:Y:S05]  /*1c80*/  BRA `(.L_x_21527) ;  /* 0x000001c000007947 */ /* 0x000fea0003800000 */
.L_x_21526:
        /* <DEDUP_REMOVED lines=21> */
.L_x_21551:
[----:B------:R-:W2:Y:S02]  /*1de0*/  LDG.E.64 R2, [R2.64] ;  /* 0x0000002402027981 */ /* 0x000ea4000c1e1b00 */
[----:B--2---:R-:W0:Y:S02]  /*1df0*/  I2F.U64 R0, R2 ;  /* 0x0000000200007312 */ /* 0x004e240000301000 */
[----:B0-----:R-:W-:Y:S01]  /*1e00*/  F2FP.PACK_AB R0, RZ, R0 ;  /* 0x00000000ff00723e */ /* 0x001fe200000000ff */
[----:B------:R-:W-:Y:S05]  /*1e10*/  BRA `(.L_x_21527) ;  /* 0x0000003000007947 */ /* 0x000fea0003800000 */
.L_x_21550:
[----:B------:R-:W2:Y:S02]  /*1e20*/  LDG.E R2, [R2.64] ;  /* 0x0000002402027981 */ /* 0x000ea4000c1e1900 */
[----:B--2---:R-:W0:Y:S02]  /*1e30*/  I2F.U32 R0, R2 ;  /* 0x0000000200007306 */ /* 0x004e240000201000 */
[----:B0-----:R-:W-:-:S06]  /*1e40*/  F2FP.PACK_AB R0, RZ, R0 ;  /* 0x00000000ff00723e */ /* 0x001fcc00000000ff */
.L_x_21527:
[----:B------:R-:W1:Y:S01]  /*1e50*/  LDC.U8 R4, c[0x0][0x371] ;  /* 0x0000dc40ff047b82 */ /* 0x000e620000000000 */
[----:B-----5:R-:W-:-:S06]  /*1e60*/  HADD2.F32 R0, -RZ, R0.H0_H0 ;  /* 0x20000000ff007230 */ /* 0x020fcc0000004100 */
[----:B------:R-:W2:Y:S02]  /*1e70*/  MUFU.RSQ R0, R0 ;  /* 0x0000000000007308 */ /* 0x000ea40000001400 */
        /* <DEDUP_REMOVED lines=16> */
.L_x_21557:
[----:B------:R-:W-:-:S06]  /*1f80*/  HADD2.F32 R3, -RZ, R3.H0_H0 ;  /* 0x20000003ff037230 */ /* 0x000fcc0000004100 */
[----:B------:R-:W0:Y:S02]  /*1f90*/  F2I.S64.TRUNC R2, R3 ;  /* 0x0000000300027311 */ /* 0x000e24000020d900 */
[----:B0-----:R0:W-:Y:S01]  /*1fa0*/  STG.E.U8 [R16.64], R2 ;  /* 0x0000000210007986 */ /* 0x0011e2000c101124 */
[----:B------:R-:W-:Y:S05]  /*1fb0*/  BRA `(.L_x_21559) ;  /* 0x00000e4000007947 */ /* 0x000fea0003800000 */
.L_x_21556:
        /* <DEDUP_REMOVED lines=10> */
.L_x_21561:
[----:B------:R-:W-:-:S06]  /*2060*/  HADD2.F32 R3, -RZ, R3.H0_H0 ;  /* 0x20000003ff037230 */ /* 0x000fcc0000004100 */
[----:B------:R-:W0:Y:S02]  /*2070*/  F2I.FTZ.TRUNC.NTZ R3, R3 ;  /* 0x0000000300037305 */ /* 0x000e24000021f100 */
[----:B0-----:R0:W-:Y:S01]  /*2080*/  STG.E [R16.64], R3 ;  /* 0x0000000310007986 */ /* 0x0011e2000c101924 */
[----:B------:R-:W-:Y:S05]  /*2090*/  BRA `(.L_x_21559) ;  /* 0x00000d6000007947 */ /* 0x000fea0003800000 */
.L_x_21560:
[----:B------:R-:W-:-:S06]  /*20a0*/  HADD2.F32 R3, -RZ, R3.H0_H0 ;  /* 0x20000003ff037230 */ /* 0x000fcc0000004100 */
[----:B------:R-:W0:Y:S02]  /*20b0*/  F2I.FTZ.TRUNC.NTZ R3, R3 ;  /* 0x0000000300037305 */ /* 0x000e24000021f100 */
[----:B0-----:R0:W-:Y:S01]  /*20c0*/  STG.E.U16 [R16.64], R3 ;  /* 0x0000000310007986 */ /* 0x0011e2000c101524 */
[----:B------:R-:W-:Y:S05]  /*20d0*/  BRA `(.L_x_21559) ;  /* 0x00000d2000007947 */ /* 0x000fea0003800000 */
.L_x_21555:
        /* <DEDUP_REMOVED lines=9> */
.L_x_21563:
[----:B------:R0:W-:Y:S01]  /*2170*/  STG.E.U16 [R16.64], R3 ;  /* 0x0000000310007986 */ /* 0x0001e2000c101524 */
[----:B------:R-:W-:Y:S05]  /*2180*/  BRA `(.L_x_21559) ;  /* 0x00000c7000007947 */ /* 0x000fea0003800000 */
.L_x_21562:
        /* <DEDUP_REMOVED lines=10> */
.L_x_21565:
[----:B------:R-:W-:-:S05]  /*2230*/  HADD2.F32 R0, -RZ, R3.H0_H0 ;  /* 0x20000003ff007230 */ /* 0x000fca0000004100 */
[----:B------:R-:W-:-:S04]  /*2240*/  F2FP.PACK_AB R0, RZ, R0 ;  /* 0x00000000ff00723e */ /* 0x000fc800000000ff */
[----:B------:R-:W-:-:S05]  /*2250*/  PRMT R0, R0, 0x5410, RZ ;  /* 0x0000541000007816 */ /* 0x000fca00000000ff */
[----:B------:R0:W-:Y:S01]  /*2260*/  STG.E [R16.64], R0 ;  /* 0x0000000010007986 */ /* 0x0001e2000c101924 */
[----:B------:R-:W-:Y:S05]  /*2270*/  BRA `(.L_x_21559) ;  /* 0x00000b8000007947 */ /* 0x000fea0003800000 */
.L_x_21564:
[----:B------:R-:W-:-:S05]  /*2280*/  HADD2.F32 R2, -RZ, R3.H0_H0 ;  /* 0x20000003ff027230 */ /* 0x000fca0000004100 */
[----:B------:R-:W-:-:S06]  /*2290*/  FMUL.FTZ R2, R2, 1 ;  /* 0x3f80000002027820 */ /* 0x000fcc0000410000 */
[----:B------:R-:W0:Y:S02]  /*22a0*/  F2F.F64.F32 R2, R2 ;  /* 0x0000000200027310 */ /* 0x000e240000201800 */
[----:B0-----:R0:W-:Y:S01]  /*22b0*/  STG.E.64 [R16.64], R2 ;  /* 0x0000000210007986 */ /* 0x0011e2000c101b24 */
[----:B------:R-:W-:Y:S05]  /*22c0*/  BRA `(.L_x_21559) ;  /* 0x00000b3000007947 */ /* 0x000fea0003800000 */
.L_x_21554:
        /* <DEDUP_REMOVED lines=13> */
.L_x_21568:
[----:B------:R-:W-:Y:S01]  /*23a0*/  HADD2.F32 R3, -RZ, R3.H0_H0 ;  /* 0x20000003ff037230 */ /* 0x000fe20000004100 */
[----:B------:R-:W-:-:S04]  /*23b0*/  CS2R R6, SRZ ;  /* 0x0000000000067805 */ /* 0x000fc8000001ff00 */
[----:B------:R-:W-:-:S04]  /*23c0*/  FMUL.FTZ R3, R3, 1 ;  /* 0x3f80000003037820 */ /* 0x000fc80000410000 */
[----:B------:R-:W0:Y:S02]  /*23d0*/  F2F.F64.F32 R4, R3 ;  /* 0x0000000300047310 */ /* 0x000e240000201800 */
[----:B0-----:R0:W-:Y:S01]  /*23e0*/  STG.E.128 [R16.64], R4 ;  /* 0x0000000410007986 */ /* 0x0011e2000c101d24 */
[----:B------:R-:W-:Y:S05]  /*23f0*/  BRA `(.L_x_21559) ;  /* 0x00000a0000007947 */ /* 0x000fea0003800000 */
.L_x_21567:
        /* <DEDUP_REMOVED lines=21> */
.L_x_21572:
[----:B------:R-:W-:Y:S05]  /*2550*/  BSYNC B0 ;  /* 0x0000000000007941 */ /* 0x000fea0003800000 */
.L_x_21571:
[----:B------:R-:W-:-:S05]  /*2560*/  LOP3.LUT R3, R0, R3, RZ, 0xfc, !PT ;  /* 0x0000000300037212 */ /* 0x000fca00078efcff */
[----:B------:R0:W-:Y:S01]  /*2570*/  STG.E.U8 [R16.64], R3 ;  /* 0x0000000310007986 */ /* 0x0001e2000c101124 */
[----:B------:R-:W-:Y:S05]  /*2580*/  BRA `(.L_x_21559) ;  /* 0x0000087000007947 */ /* 0x000fea0003800000 */
.L_x_21570:
        /* <DEDUP_REMOVED lines=13> */
.L_x_21574:
[----:B------:R-:W-:Y:S01]  /*2660*/  IMAD.MOV.U32 R0, RZ, RZ, 0x7f ;  /* 0x0000007fff007424 */ /* 0x000fe200078e00ff */
[----:B------:R-:W-:-:S04]  /*2670*/  ISETP.GT.U32.AND P0, PT, R2, 0x7f800000, PT ;  /* 0x7f8000000200780c */ /* 0x000fc80003f04070 */
[----:B------:R-:W-:-:S04]  /*2680*/  SEL R0, R0, 0x7c, P0 ;  /* 0x0000007c00007807 */ /* 0x000fc80000000000 */
.L_x_21575:
[----:B------:R-:W-:Y:S05]  /*2690*/  BSYNC B0 ;  /* 0x0000000000007941 */ /* 0x000fea0003800000 */
.L_x_21573:
[----:B------:R-:W-:-:S04]  /*26a0*/  LOP3.LUT R2, R3, 0x80000000, RZ, 0xc0, !PT ;  /* 0x8000000003027812 */ /* 0x000fc800078ec0ff */
[----:B------:R-:W-:-:S04]  /*26b0*/  SHF.R.U32.HI R3, RZ, 0x18, R2 ;  /* 0x00000018ff037819 */ /* 0x000fc80000011602 */
[----:B------:R-:W-:-:S05]  /*26c0*/  LOP3.LUT R3, R0, R3, RZ, 0xfc, !PT ;  /* 0x0000000300037212 */ /* 0x000fca00078efcff */
[----:B------:R0:W-:Y:S01]  /*26d0*/  STG.E.U8 [R16.64], R3 ;  /* 0x0000000310007986 */ /* 0x0001e2000c101124 */
[----:B------:R-:W-:Y:S05]  /*26e0*/  BRA `(.L_x_21559) ;  /* 0x0000071000007947 */ /* 0x000fea0003800000 */
.L_x_21569:
[----:B------:R-:W-:-:S05]  /*26f0*/  HADD2.F32 R0, -RZ, R3.H0_H0 ;  /* 0x20000003ff007230 */ /* 0x000fca0000004100 */
[----:B------:R-:W-:-:S05]  /*2700*/  F2FP.BF16.PACK_AB R0, RZ, R0 ;  /* 0x00000000ff00723e */ /* 0x000fca00000010ff */
[----:B------:R0:W-:Y:S01]  /*2710*/  STG.E.U16 [R16.64], R0 ;  /* 0x0000000010007986 */ /* 0x0001e2000c101524 */
[----:B------:R-:W-:Y:S05]  /*2720*/  BRA `(.L_x_21559) ;  /* 0x000006d000007947 */ /* 0x000fea0003800000 */
.L_x_21566:
        /* <DEDUP_REMOVED lines=12> */
.L_x_21578:
        /* <DEDUP_REMOVED lines=17> */
.L_x_21581:
[----:B------:R-:W-:-:S04]  /*2900*/  LOP3.LUT R2, R3, 0x80000000, RZ, 0xc0, !PT ;  /* 0x8000000003027812 */ /* 0x000fc800078ec0ff */
[----:B------:R-:W-:-:S04]  /*2910*/  SHF.R.U32.HI R3, RZ, 0x18, R2 ;  /* 0x00000018ff037819 */ /* 0x000fc80000011602 */
[----:B------:R-:W-:-:S04]  /*2920*/  LOP3.LUT R0, R0, R3, RZ, 0xfc, !PT ;  /* 0x0000000300007212 */ /* 0x000fc800078efcff */
[----:B------:R-:W-:Y:S02]  /*2930*/  PRMT R8, R0, 0x7610, R8 ;  /* 0x0000761000087816 */ /* 0x000fe40000000008 */
.L_x_21580:
[----:B------:R-:W-:Y:S05]  /*2940*/  BSYNC B0 ;  /* 0x0000000000007941 */ /* 0x000fea0003800000 */
.L_x_21579:
[----:B------:R0:W-:Y:S01]  /*2950*/  STG.E.U8 [R16.64], R8 ;  /* 0x0000000810007986 */ /* 0x0001e2000c101124 */
[----:B------:R-:W-:Y:S05]  /*2960*/  BRA `(.L_x_21559) ;  /* 0x0000049000007947 */ /* 0x000fea0003800000 */
.L_x_21577:
        /* <DEDUP_REMOVED lines=17> */
.L_x_21584:
[----:B------:R-:W-:-:S04]  /*2a80*/  LOP3.LUT R2, R3, 0x80000000, RZ, 0xc0, !PT ;  /* 0x8000000003027812 */ /* 0x000fc800078ec0ff */
[----:B------:R-:W-:-:S04]  /*2a90*/  SHF.R.U32.HI R3, RZ, 0x18, R2 ;  /* 0x00000018ff037819 */ /* 0x000fc80000011602 */
[----:B------:R-:W-:-:S04]  /*2aa0*/  LOP3.LUT R0, R0, R3, RZ, 0xfc, !PT ;  /* 0x0000000300007212 */ /* 0x000fc800078efcff */
[----:B------:R-:W-:Y:S02]  /*2ab0*/  PRMT R8, R0, 0x7610, R8 ;  /* 0x0000761000087816 */ /* 0x000fe40000000008 */
.L_x_21583:
[----:B------:R-:W-:Y:S05]  /*2ac0*/  BSYNC B0 ;  /* 0x0000000000007941 */ /* 0x000fea0003800000 */
.L_x_21582:
[----:B------:R0:W-:Y:S01]  /*2ad0*/  STG.E.U8 [R16.64], R8 ;  /* 0x0000000810007986 */ /* 0x0001e2000c101124 */
[----:B------:R-:W-:Y:S05]  /*2ae0*/  BRA `(.L_x_21559) ;  /* 0x0000031000007947 */ /* 0x000fea0003800000 */
.L_x_21576:
        /* <DEDUP_REMOVED lines=22> */
.L_x_21558:
        /* <DEDUP_REMOVED lines=20> */
.L_x_21586:
[----:B------:R-:W-:-:S06]  /*2d90*/  HADD2.F32 R3, -RZ, R3.H0_H0 ;  /* 0x20000003ff037230 */ /* 0x000fcc0000004100 */
[----:B------:R-:W0:Y:S02]  /*2da0*/  F2I.U64.TRUNC R2, R3 ;  /* 0x0000000300027311 */ /* 0x000e24000020d800 */
[----:B0-----:R0:W-:Y:S01]  /*2db0*/  STG.E.64 [R16.64], R2 ;  /* 0x0000000210007986 */ /* 0x0011e2000c101b24 */
[----:B------:R-:W-:Y:S05]  /*2dc0*/  BRA `(.L_x_21559) ;  /* 0x0000003000007947 */ /* 0x000fea0003800000 */
.L_x_21585:
[----:B------:R-:W-:-:S06]  /*2dd0*/  HADD2.F32 R3, -RZ, R3.H0_H0 ;  /* 0x20000003ff037230 */ /* 0x000fcc0000004100 */
[----:B------:R-:W0:Y:S02]  /*2de0*/  F2I.FTZ.U32.TRUNC.NTZ R3, R3 ;  /* 0x0000000300037305 */ /* 0x000e24000021f000 */
[----:B0-----:R0:W-:Y:S02]  /*2df0*/  STG.E [R16.64], R3 ;  /* 0x0000000310007986 */ /* 0x0011e4000c101924 */
.L_x_21559:
[----:B------:R-:W-:-:S05]  /*2e00*/  IMAD R18, R18, 0x200, R23 ;  /* 0x0000020012127824 */ /* 0x000fca00078e0217 */
[----:B------:R-:W-:Y:S02]  /*2e10*/  IADD3 R19, R18, 0x80, RZ ;  /* 0x0000008012137810 */ /* 0x000fe40007ffe0ff */
.L_x_21520:
[----:B------:R-:W-:Y:S05]  /*2e20*/  BSYNC B6 ;  /* 0x0000000000067941 */ /* 0x000fea0003800000 */
.L_x_21519:
        /* <DEDUP_REMOVED lines=231> */
.L_x_21589:
        /* <DEDUP_REMOVED lines=20> */
.L_x_21593:
[----:B------:R-:W2:Y:S02]  /*3de0*/  LDG.E.U8 R2, [R2.64] ;  /* 0x0000002402027981 */ /* 0x000ea4000c1e1100 */
[----:B--2---:R-:W0:Y:S02]  /*3df0*/  I2F.U16 R0, R2 ;  /* 0x0000000200007306 */ /* 0x004e240000101000 */
[----:B0-----:R-:W-:Y:S01]  /*3e00*/  F2FP.PACK_AB R0, RZ, R0 ;  /* 0x00000000ff00723e */ /* 0x001fe200000000ff */
[----:B------:R-:W-:Y:S05]  /*3e10*/  BRA `(.L_x_21595) ;  /* 0x00000e1000007947 */ /* 0x000fea0003800000 */
.L_x_21592:
        /* <DEDUP_REMOVED lines=10> */
.L_x_21597:
[----:B------:R-:W2:Y:S02]  /*3ec0*/  LDG.E R2, [R2.64] ;  /* 0x0000002402027981 */ /* 0x000ea4000c1e1900 */
[----:B--2---:R-:W0:Y:S02]  /*3ed0*/  I2F R0, R2 ;  /* 0x0000000200007306 */ /* 0x004e240000201400 */
[----:B0-----:R-:W-:Y:S01]  /*3ee0*/  F2FP.PACK_AB R0, RZ, R0 ;  /* 0x00000000ff00723e */ /* 0x001fe200000000ff */
[----:B------:R-:W-:Y:S05]  /*3ef0*/  BRA `(.L_x_21595) ;  /* 0x00000d3000007947 */ /* 0x000fea0003800000 */
.L_x_21596:
[----:B------:R-:W2:Y:S02]  /*3f00*/  LDG.E.U16 R2, [R2.64] ;  /* 0x0000002402027981 */ /* 0x000ea4000c1e1500 */
[----:B--2---:R-:W0:Y:S02]  /*3f10*/  I2F.S16 R0, R2 ;  /* 0x0000000200007306 */ /* 0x004e240000101400 */
[----:B0-----:R-:W-:Y:S01]  /*3f20*/  F2FP.PACK_AB R0, RZ, R0 ;  /* 0x00000000ff00723e */ /* 0x001fe200000000ff */
[----:B------:R-:W-:Y:S05]  /*3f30*/  BRA `(.L_x_21595) ;  /* 0x00000cf000007947 */ /* 0x000fea0003800000 */
.L_x_21591:
        /* <DEDUP_REMOVED lines=9> */
.L_x_21599:
[----:B------:R0:W5:Y:S01]  /*3fd0*/  LDG.E.U16 R0, [R2.64] ;  /* 0x0000002402007981 */ /* 0x000162000c1e1500 */
[----:B------:R-:W-:Y:S05]  /*3fe0*/  BRA `(.L_x_21595) ;  /* 0x00000c4000007947 */ /* 0x000fea0003800000 */
.L_x_21598:
        /* <DEDUP_REMOVED lines=9> */
.L_x_21601:
[----:B------:R0:W5:Y:S01]  /*4080*/  LDG.E.U16 R0, [R2.64] ;  /* 0x0000002402007981 */ /* 0x000162000c1e1500 */
[----:B------:R-:W-:Y:S05]  /*4090*/  BRA `(.L_x_21595) ;  /* 0x00000b9000007947 */ /* 0x000fea0003800000 */
.L_x_21600:
[----:B------:R-:W2:Y:S02]  /*40a0*/  LDG.E.64 R2, [R2.64] ;  /* 0x0000002402027981 */ /* 0x000ea4000c1e1b00 */
[----:B--2---:R-:W0:Y:S01]  /*40b0*/  F2F.F32.F64 R0, R2 ;  /* 0x0000000200007310 */ /* 0x004e220000301000 */
[----:B------:R-:W0:-:S14]  /*40c0*/  DSETP.GEU.AND P0, PT, |R2|, c[0x2][0x0], PT ;  /* 0x008000000200762a */ /* 0x000e1c0003f0e200 */
[----:B0-----:R-:W-:-:S05]  /*40d0*/  @!P0 FMUL R0, R0, 1.175494350822287508e-38 ;  /* 0x0080000000008820 */ /* 0x001fca0000400000 */
[----:B------:R-:W-:Y:S01]  /*40e0*/  F2FP.PACK_AB R0, RZ, R0 ;  /* 0x00000000ff00723e */ /* 0x000fe200000000ff */
[----:B------:R-:W-:Y:S05]  /*40f0*/  BRA `(.L_x_21595) ;  /* 0x00000b3000007947 */ /* 0x000fea0003800000 */
.L_x_21590:
        /* <DEDUP_REMOVED lines=13> */
.L_x_21604:
[----:B------:R-:W2:Y:S02]  /*41d0*/  LDG.E.64 R2, [R2.64] ;  /* 0x0000002402027981 */ /* 0x000ea4000c1e1b00 */
[----:B--2---:R-:W0:Y:S01]  /*41e0*/  F2F.F32.F64 R0, R2 ;  /* 0x0000000200007310 */ /* 0x004e220000301000 */
[----:B------:R-:W0:-:S14]  /*41f0*/  DSETP.GEU.AND P0, PT, |R2|, c[0x2][0x0], PT ;  /* 0x008000000200762a */ /* 0x000e1c0003f0e200 */
[----:B0-----:R-:W-:-:S05]  /*4200*/  @!P0 FMUL R0, R0, 1.175494350822287508e-38 ;  /* 0x0080000000008820 */ /* 0x001fca0000400000 */
[----:B------:R-:W-:Y:S01]  /*4210*/  F2FP.PACK_AB R0, RZ, R0 ;  /* 0x00000000ff00723e */ /* 0x000fe200000000ff */
[----:B------:R-:W-:Y:S05]  /*4220*/  BRA `(.L_x_21595) ;  /* 0x00000a0000007947 */ /* 0x000fea0003800000 */
.L_x_21603:
        /* <DEDUP_REMOVED lines=28> */
.L_x_21606:
        /* <DEDUP_REMOVED lines=15> */
.L_x_21605:
[----:B------:R-:W2:Y:S02]  /*44e0*/  LDG.E.U16 R0, [R2.64] ;  /* 0x0000002402007981 */ /* 0x000ea4000c1e1500 */
[----:B--2---:R-:W-:-:S04]  /*44f0*/  PRMT R0, RZ, 0x5410, R0 ;  /* 0x00005410ff007816 */ /* 0x004fc80000000000 */
[----:B------:R-:W-:Y:S01]  /*4500*/  F2FP.PACK_AB R0, RZ, R0 ;  /* 0x00000000ff00723e */ /* 0x000fe200000000ff */
[----:B------:R-:W-:Y:S05]  /*4510*/  BRA `(.L_x_21595) ;  /* 0x0000071000007947 */ /* 0x000fea0003800000 */
.L_x_21602:
        /* <DEDUP_REMOVED lines=12> */
.L_x_21609:
        /* <DEDUP_REMOVED lines=21> */
.L_x_21613:
[----:B------:R-:W-:Y:S05]  /*4730*/  BSYNC B1 ;  /* 0x0000000000017941 */ /* 0x000fea0003800000 */
.L_x_21612:
[----:B------:R-:W-:Y:S01]  /*4740*/  LEA R3, R0, 0x3b800000, 0x17 ;  /* 0x3b80000000037811 */ /* 0x000fe200078eb8ff */
[----:B------:R-:W-:-:S05]  /*4750*/  IMAD.SHL.U32 R0, R2, 0x100000, RZ ;  /* 0x0010000002007824 */ /* 0x000fca00078e00ff */
[----:B------:R-:W-:Y:S02]  /*4760*/  LOP3.LUT R0, R3, R0, R4, 0xfe, !PT ;  /* 0x0000000003007212 */ /* 0x000fe400078efe04 */
.L_x_21611:
[----:B------:R-:W-:Y:S05]  /*4770*/  BSYNC B0 ;  /* 0x0000000000007941 */ /* 0x000fea0003800000 */
.L_x_21610:
[----:B------:R-:W-:Y:S01]  /*4780*/  F2FP.PACK_AB R0, RZ, R0 ;  /* 0x00000000ff00723e */ /* 0x000fe200000000ff */
[----:B------:R-:W-:Y:S05]  /*4790*/  BRA `(.L_x_21595) ;  /* 0x0000049000007947 */ /* 0x000fea0003800000 */
.L_x_21608:
        /* <DEDUP_REMOVED lines=21> */
.L_x_21617:
[----:B------:R-:W-:Y:S05]  /*48f0*/  BSYNC B1 ;  /* 0x0000000000017941 */ /* 0x000fea0003800000 */
.L_x_21616:
[----:B------:R-:W-:Y:S01]  /*4900*/  LEA R3, R0, 0x37800000, 0x17 ;  /* 0x3780000000037811 */ /* 0x000fe200078eb8ff */
[----:B------:R-:W-:-:S05]  /*4910*/  IMAD.SHL.U32 R0, R2, 0x200000, RZ ;  /* 0x0020000002007824 */ /* 0x000fca00078e00ff */
[----:B------:R-:W-:Y:S02]  /*4920*/  LOP3.LUT R0, R3, R0, R4, 0xfe, !PT ;  /* 0x0000000003007212 */ /* 0x000fe400078efe04 */
.L_x_21615:
[----:B------:R-:W-:Y:S05]  /*4930*/  BSYNC B0 ;  /* 0x0000000000007941 */ /* 0x000fea0003800000 */
.L_x_21614:
[----:B------:R-:W-:Y:S01]  /*4940*/  F2FP.PACK_AB R0, RZ, R0 ;  /* 0x00000000ff00723e */ /* 0x000fe200000000ff */
[----:B------:R-:W-:Y:S05]  /*4950*/  BRA `(.L_x_21595) ;  /* 0x000002d000007947 */ /* 0x000fea0003800000 */
.L_x_21607:
        /* <DEDUP_REMOVED lines=14> */
.L_x_21621:
[----:B------:R-:W-:Y:S05]  /*4a40*/  BSYNC B0 ;  /* 0x0000000000007941 */ /* 0x000fea0003800000 */
.L_x_21620:
[----:B------:R-:W-:Y:S01]  /*4a50*/  F2FP.PACK_AB R0, RZ, R0 ;  /* 0x00000000ff00723e */ /* 0x000fe200000000ff */
[----:B------:R-:W-:Y:S05]  /*4a60*/  BRA `(.L_x_21595) ;  /* 0x000001c000007947 */ /* 0x000fea0003800000 */
.L_x_21594:
        /* <DEDUP_REMOVED lines=21> */
.L_x_21619:
[----:B------:R-:W2:Y:S02]  /*4bc0*/  LDG.E.64 R2, [R2.64] ;  /* 0x0000002402027981 */ /* 0x000ea4000c1e1b00 */
[----:B--2---:R-:W0:Y:S02]  /*4bd0*/  I2F.U64 R0, R2 ;  /* 0x0000000200007312 */ /* 0x004e240000301000 */
[----:B0-----:R-:W-:Y:S01]  /*4be0*/  F2FP.PACK_AB R0, RZ, R0 ;  /* 0x00000000ff00723e */ /* 0x001fe200000000ff */
[----:B------:R-:W-:Y:S05]  /*4bf0*/  BRA `(.L_x_21595) ;  /* 0x0000003000007947 */ /* 0x000fea0003800000 */
.L_x_21618:
[----:B------:R-:W2:Y:S02]  /*4c00*/  LDG.E R2, [R2.64] ;  /* 0x0000002402027981 */ /* 0x000ea4000c1e1900 */
[----:B--2---:R-:W0:Y:S02]  /*4c10*/  I2F.U32 R0, R2 ;  /* 0x0000000200007306 */ /* 0x004e240000201000 */
[----:B0-----:R-:W-:-:S06]  /*4c20*/  F2FP.PACK_AB R0, RZ, R0 ;  /* 0x00000000ff00723e */ /* 0x001fcc00000000ff */
.L_x_21595:
        /* <DEDUP_REMOVED lines=19> */
.L_x_21625:
[----:B------:R-:W-:-:S06]  /*4d60*/  HADD2.F32 R3, -RZ, R2.H0_H0 ;  /* 0x20000002ff037230 */ /* 0x000fcc0000004100 */
[----:B------:R-:W0:Y:S02]  /*4d70*/  F2I.S64.TRUNC R2, R3 ;  /* 0x0000000300027311 */ /* 0x000e24000020d900 */
[----:B0-----:R0:W-:Y:S01]  /*4d80*/  STG.E.U8 [R16.64], R2 ;  /* 0x0000000210007986 */ /* 0x0011e2000c101124 */
[----:B------:R-:W-:Y:S05]  /*4d90*/  BRA `(.L_x_21627) ;  /* 0x00000e4000007947 */ /* 0x000fea0003800000 */
.L_x_21624:
        /* <DEDUP_REMOVED lines=10> */
.L_x_21629:
[----:B------:R-:W-:-:S04]  /*4e40*/  HADD2.F32 R2, -RZ, R2.H0_H0 ;  /* 0x20000002ff027230 */ /* 0x000fc80000004100 */
[----:B------:R-:W0:Y:S02]  /*4e50*/  F2I.FTZ.TRUNC.NTZ R3, R2 ;  /* 0x0000000200037305 */ /* 0x000e24000021f100 */
[----:B0-----:R0:W-:Y:S01]  /*4e60*/  STG.E [R16.64], R3 ;  /* 0x0000000310007986 */ /* 0x0011e2000c101924 */
[----:B------:R-:W-:Y:S05]  /*4e70*/  BRA `(.L_x_21627) ;  /* 0x00000d6000007947 */ /* 0x000fea0003800000 */
.L_x_21628:
[----:B------:R-:W-:-:S04]  /*4e80*/  HADD2.F32 R2, -RZ, R2.H0_H0 ;  /* 0x20000002ff027230 */ /* 0x000fc80000004100 */
[----:B------:R-:W0:Y:S02]  /*4e90*/  F2I.FTZ.TRUNC.NTZ R3, R2 ;  /* 0x0000000200037305 */ /* 0x000e24000021f100 */
[----:B0-----:R0:W-:Y:S01]  /*4ea0*/  STG.E.U16 [R16.64], R3 ;  /* 0x0000000310007986 */ /* 0x0011e2000c101524 */
[----:B------:R-:W-:Y:S05]  /*4eb0*/  BRA `(.L_x_21627) ;  /* 0x00000d2000007947 */ /* 0x000fea0003800000 */
.L_x_21623:
        /* <DEDUP_REMOVED lines=9> */
.L_x_21631:
[----:B------:R0:W-:Y:S01]  /*4f50*/  STG.E.U16 [R16.64], R2 ;  /* 0x0000000210007986 */ /* 0x0001e2000c101524 */
[----:B------:R-:W-:Y:S05]  /*4f60*/  BRA `(.L_x_21627) ;  /* 0x00000c7000007947 */ /* 0x000fea0003800000 */
.L_x_21630:
        /* <DEDUP_REMOVED lines=10> */
.L_x_21633:
[----:B------:R-:W-:-:S05]  /*5010*/  HADD2.F32 R0, -RZ, R2.H0_H0 ;  /* 0x20000002ff007230 */ /* 0x000fca0000004100 */
[----:B------:R-:W-:-:S04]  /*5020*/  F2FP.PACK_AB R0, RZ, R0 ;  /* 0x00000000ff00723e */ /* 0x000fc800000000ff */
[----:B------:R-:W-:-:S05]  /*5030*/  PRMT R0, R0, 0x5410, RZ ;  /* 0x0000541000007816 */ /* 0x000fca00000000ff */
[----:B------:R0:W-:Y:S01]  /*5040*/  STG.E [R16.64], R0 ;  /* 0x0000000010007986 */ /* 0x0001e2000c101924 */
[----:B------:R-:W-:Y:S05]  /*5050*/  BRA `(.L_x_21627) ;  /* 0x00000b8000007947 */ /* 0x000fea0003800000 */
.L_x_21632:
[----:B------:R-:W-:-:S05]  /*5060*/  HADD2.F32 R2, -RZ, R2.H0_H0 ;  /* 0x20000002ff027230 */ /* 0x000fca0000004100 */
[----:B------:R-:W-:-:S06]  /*5070*/  FMUL.FTZ R2, R2, 1 ;  /* 0x3f80000002027820 */ /* 0x000fcc0000410000 */
[----:B------:R-:W0:Y:S02]  /*5080*/  F2F.F64.F32 R2, R2 ;  /* 0x0000000200027310 */ /* 0x000e240000201800 */
[----:B0-----:R0:W-:Y:S01]  /*5090*/  STG.E.64 [R16.64], R2 ;  /* 0x0000000210007986 */ /* 0x0011e2000c101b24 */
[----:B------:R-:W-:Y:S05]  /*50a0*/  BRA `(.L_x_21627) ;  /* 0x00000b3000007947 */ /* 0x000fea0003800000 */
.L_x_21622:
        /* <DEDUP_REMOVED lines=13> */
.L_x_21636:
[----:B------:R-:W-:Y:S01]  /*5180*/  HADD2.F32 R2, -RZ, R2.H0_H0 ;  /* 0x20000002ff027230 */ /* 0x000fe20000004100 */
[----:B------:R-:W-:-:S04]  /*5190*/  CS2R R6, SRZ ;  /* 0x0000000000067805 */ /* 0x000fc8000001ff00 */
[----:B------:R-:W-:-:S04]  /*51a0*/  FMUL.FTZ R2, R2, 1 ;  /* 0x3f80000002027820 */ /* 0x000fc80000410000 */
[----:B------:R-:W0:Y:S02]  /*51b0*/  F2F.F64.F32 R4, R2 ;  /* 0x0000000200047310 */ /* 0x000e240000201800 */
[----:B0-----:R0:W-:Y:S01]  /*51c0*/  STG.E.128 [R16.64], R4 ;  /* 0x0000000410007986 */ /* 0x0011e2000c101d24 */
[----:B------:R-:W-:Y:S05]  /*51d0*/  BRA `(.L_x_21627) ;  /* 0x00000a0000007947 */ /* 0x000fea0003800000 */
.L_x_21635:
        /* <DEDUP_REMOVED lines=21> */
.L_x_21640:
[----:B------:R-:W-:Y:S05]  /*5330*/  BSYNC B0 ;  /* 0x0000000000007941 */ /* 0x000fea0003800000 */
.L_x_21639:
[----:B------:R-:W-:-:S05]  /*5340*/  LOP3.LUT R3, R0, R3, RZ, 0xfc, !PT ;  /* 0x0000000300037212 */ /* 0x000fca00078efcff */
[----:B------:R0:W-:Y:S01]  /*5350*/  STG.E.U8 [R16.64], R3 ;  /* 0x0000000310007986 */ /* 0x0001e2000c101124 */
[----:B------:R-:W-:Y:S05]  /*5360*/  BRA `(.L_x_21627) ;  /* 0x0000087000007947 */ /* 0x000fea0003800000 */
.L_x_21638:
        /* <DEDUP_REMOVED lines=13> */
.L_x_21642:
[----:B------:R-:W-:Y:S01]  /*5440*/  IMAD.MOV.U32 R0, RZ, RZ, 0x7f ;  /* 0x0000007fff007424 */ /* 0x000fe200078e00ff */
[----:B------:R-:W-:-:S04]  /*5450*/  ISETP.GT.U32.AND P0, PT, R2, 0x7f800000, PT ;  /* 0x7f8000000200780c */ /* 0x000fc80003f04070 */
[----:B------:R-:W-:-:S04]  /*5460*/  SEL R0, R0, 0x7c, P0 ;  /* 0x0000007c00007807 */ /* 0x000fc80000000000 */
.L_x_21643:
[----:B------:R-:W-:Y:S05]  /*5470*/  BSYNC B0 ;  /* 0x0000000000007941 */ /* 0x000fea0003800000 */
.L_x_21641:
[----:B------:R-:W-:-:S04]  /*5480*/  LOP3.LUT R2, R3, 0x80000000, RZ, 0xc0, !PT ;  /* 0x8000000003027812 */ /* 0x000fc800078ec0ff */
[----:B------:R-:W-:-:S04]  /*5490*/  SHF.R.U32.HI R3, RZ, 0x18, R2 ;  /* 0x00000018ff037819 */ /* 0x000fc80000011602 */
[----:B------:R-:W-:-:S05]  /*54a0*/  LOP3.LUT R3, R0, R3, RZ, 0xfc, !PT ;  /* 0x0000000300037212 */ /* 0x000fca00078efcff */
[----:B------:R0:W-:Y:S01]  /*54b0*/  STG.E.U8 [R16.64], R3 ;  /* 0x0000000310007986 */ /* 0x0001e2000c101124 */
[----:B------:R-:W-:Y:S05]  /*54c0*/  BRA `(.L_x_21627) ;  /* 0x0000071000007947 */ /* 0x000fea0003800000 */
.L_x_21637:
[----:B------:R-:W-:-:S05]  /*54d0*/  HADD2.F32 R0, -RZ, R2.H0_H0 ;  /* 0x20000002ff007230 */ /* 0x000fca0000004100 */
[----:B------:R-:W-:-:S05]  /*54e0*/  F2FP.BF16.PACK_AB R0, RZ, R0 ;  /* 0x00000000ff00723e */ /* 0x000fca00000010ff */
[----:B------:R0:W-:Y:S01]  /*54f0*/  STG.E.U16 [R16.64], R0 ;  /* 0x0000000010007986 */ /* 0x0001e2000c101524 */
[----:B------:R-:W-:Y:S05]  /*5500*/  BRA `(.L_x_21627) ;  /* 0x000006d000007947 */ /* 0x000fea0003800000 */
.L_x_21634:
        /* <DEDUP_REMOVED lines=12> */
.L_x_21646:
        /* <DEDUP_REMOVED lines=17> */
.L_x_21649:
[----:B------:R-:W-:-:S04]  /*56e0*/  LOP3.LUT R2, R3, 0x80000000, RZ, 0xc0, !PT ;  /* 0x8000000003027812 */ /* 0x000fc800078ec0ff */
[----:B------:R-:W-:-:S04]  /*56f0*/  SHF.R.U32.HI R3, RZ, 0x18, R2 ;  /* 0x00000018ff037819 */ /* 0x000fc80000011602 */
[----:B------:R-:W-:-:S04]  /*5700*/  LOP3.LUT R0, R0, R3, RZ, 0xfc, !PT ;  /* 0x0000000300007212 */ /* 0x000fc800078efcff */
[----:B------:R-:W-:Y:S02]  /*5710*/  PRMT R8, R0, 0x7610, R8 ;  /* 0x0000761000087816 */ /* 0x000fe40000000008 */
.L_x_21648:
[----:B------:R-:W-:Y:S05]  /*5720*/  BSYNC B0 ;  /* 0x0000000000007941 */ /* 0x000fea0003800000 */
.L_x_21647:
[----:B------:R0:W-:Y:S01]  /*5730*/  STG.E.U8 [R16.64], R8 ;  /* 0x0000000810007986 */ /* 0x0001e2000c101124 */
[----:B------:R-:W-:Y:S05]  /*5740*/  BRA `(.L_x_21627) ;  /* 0x0000049000007947 */ /* 0x000fea0003800000 */
.L_x_21645:
        /* <DEDUP_REMOVED lines=17> */
.L_x_21652:
[----:B------:R-:W-:-:S04]  /*5860*/  LOP3.LUT R2, R3, 0x80000000, RZ, 0xc0, !PT ;  /* 0x8000000003027812 */ /* 0x000fc800078ec0ff */
[----:B------:R-:W-:-:S04]  /*5870*/  SHF.R.U32.HI R3, RZ, 0x18, R2 ;  /* 0x00000018ff037819 */ /* 0x000fc80000011602 */
[----:B------:R-:W-:-:S04]  /*5880*/  LOP3.LUT R0, R0, R3, RZ, 0xfc, !PT ;  /* 0x0000000300007212 */ /* 0x000fc800078efcff */
[----:B------:R-:W-:Y:S02]  /*5890*/  PRMT R8, R0, 0x7610, R8 ;  /* 0x0000761000087816 */ /* 0x000fe40000000008 */
.L_x_21651:
[----:B------:R-:W-:Y:S05]  /*58a0*/  BSYNC B0 ;  /* 0x0000000000007941 */ /* 0x000fea0003800000 */
.L_x_21650:
[----:B------:R0:W-:Y:S01]  /*58b0*/  STG.E.U8 [R16.64], R8 ;  /* 0x0000000810007986 */ /* 0x0001e2000c101124 */
[----:B------:R-:W-:Y:S05]  /*58c0*/  BRA `(.L_x_21627) ;  /* 0x0000031000007947 */ /* 0x000fea0003800000 */
.L_x_21644:
        /* <DEDUP_REMOVED lines=22> */
.L_x_21626:
        /* <DEDUP_REMOVED lines=20> */
.L_x_21654:
[----:B------:R-:W-:-:S06]  /*5b70*/  HADD2.F32 R2, -RZ, R2.H0_H0 ;  /* 0x20000002ff027230 */ /* 0x000fcc0000004100 */
[----:B------:R-:W0:Y:S02]  /*5b80*/  F2I.U64.TRUNC R2, R2 ;  /* 0x0000000200027311 */ /* 0x000e24000020d800 */
[----:B0-----:R0:W-:Y:S01]  /*5b90*/  STG.E.64 [R16.64], R2 ;  /* 0x0000000210007986 */ /* 0x0011e2000c101b24 */
[----:B------:R-:W-:Y:S05]  /*5ba0*/  BRA `(.L_x_21627) ;  /* 0x0000003000007947 */ /* 0x000fea0003800000 */
.L_x_21653:
[----:B------:R-:W-:-:S04]  /*5bb0*/  HADD2.F32 R2, -RZ, R2.H0_H0 ;  /* 0x20000002ff027230 */ /* 0x000fc80000004100 */
[----:B------:R-:W0:Y:S02]  /*5bc0*/  F2I.FTZ.U32.TRUNC.NTZ R3, R2 ;  /* 0x0000000200037305 */ /* 0x000e24000021f000 */
[----:B0-----:R0:W-:Y:S02]  /*5bd0*/  STG.E [R16.64], R3 ;  /* 0x0000000310007986 */ /* 0x0011e4000c101924 */
.L_x_21627:
        /* <DEDUP_REMOVED lines=231> */
.L_x_21655:
        /* <DEDUP_REMOVED lines=20> */
.L_x_21659:
[----:B------:R-:W2:Y:S02]  /*6b90*/  LDG.E.U8 R2, [R2.64] ;  /* 0x0000002402027981 */ /* 0x000ea4000c1e1100 */
[----:B--2---:R-:W0:Y:S02]  /*6ba0*/  I2F.U16 R0, R2 ;  /* 0x0000000200007306 */ /* 0x004e240000101000 */
[----:B0-----:R-:W-:Y:S01]  /*6bb0*/  F2FP.PACK_AB R0, RZ, R0 ;  /* 0x00000000ff00723e */ /* 0x001fe200000000ff */
[----:B------:R-:W-:Y:S05]  /*6bc0*/  BRA `(.L_x_21661) ;  /* 0x00000e1000007947 */ /* 0x000fea0003800000 */
.L_x_21658:
        /* <DEDUP_REMOVED lines=10> */
.L_x_21663:
[----:B------:R-:W2:Y:S02]  /*6c70*/  LDG.E R2, [R2.64] ;  /* 0x0000002402027981 */ /* 0x000ea4000c1e1900 */
[----:B--2---:R-:W0:Y:S02]  /*6c80*/  I2F R0, R2 ;  /* 0x0000000200007306 */ /* 0x004e240000201400 */
[----:B0-----:R-:W-:Y:S01]  /*6c90*/  F2FP.PACK_AB R0, RZ, R0 ;  /* 0x00000000ff00723e */ /* 0x001fe200000000ff */
[----:B------:R-:W-:Y:S05]  /*6ca0*/  BRA `(.L_x_21661) ;  /* 0x00000d3000007947 */ /* 0x000fea0003800000 */
.L_x_21662:
[----:B------:R-:W2:Y:S02]  /*6cb0*/  LDG.E.U16 R2, [R2.64] ;  /* 0x0000002402027981 */ /* 0x000ea4000c1e1500 */
[----:B--2---:R-:W0:Y:S02]  /*6cc0*/  I2F.S16 R0, R2 ;  /* 0x0000000200007306 */ /* 0x004e240000101400 */
[----:B0-----:R-:W-:Y:S01]  /*6cd0*/  F2FP.PACK_AB R0, RZ, R0 ;  /* 0x00000000ff00723e */ /* 0x001fe200000000ff */
[----:B------:R-:W-:Y:S05]  /*6ce0*/  BRA `(.L_x_21661) ;  /* 0x00000cf000007947 */ /* 0x000fea0003800000 */
.L_x_21657:
        /* <DEDUP_REMOVED lines=9> */
.L_x_21665:
[----:B------:R0:W5:Y:S01]  /*6d80*/  LDG.E.U16 R0, [R2.64] ;  /* 0x0000002402007981 */ /* 0x000162000c1e1500 */
[----:B------:R-:W-:Y:S05]  /*6d90*/  BRA `(.L_x_21661) ;  /* 0x00000c4000007947 */ /* 0x000fea0003800000 */
.L_x_21664:
        /* <DEDUP_REMOVED lines=9> */
.L_x_21667:
[----:B------:R0:W5:Y:S01]  /*6e30*/  LDG.E.U16 R0, [R2.64] ;  /* 0x0000002402007981 */ /* 0x000162000c1e1500 */
[----:B------:R-:W-:Y:S05]  /*6e40*/  BRA `(.L_x_21661) ;  /* 0x00000b9000007947 */ /* 0x000fea0003800000 */
.L_x_21666:
[----:B------:R-:W2:Y:S02]  /*6e50*/  LDG.E.64 R2, [R2.64] ;  /* 0x0000002402027981 */ /* 0x000ea4000c1e1b00 */
[----:B--2---:R-:W0:Y:S01]  /*6e60*/  F2F.F32.F64 R0, R2 ;  /* 0x0000000200007310 */ /* 0x004e220000301000 */
[----:B------:R-:W0:-:S14]  /*6e70*/  DSETP.GEU.AND P0, PT, |R2|, c[0x2][0x0], PT ;  /* 0x008000000200762a */ /* 0x000e1c0003f0e200 */
[----:B0-----:R-:W-:-:S05]  /*6e80*/  @!P0 FMUL R0, R0, 1.175494350822287508e-38 ;  /* 0x0080000000008820 */ /* 0x001fca0000400000 */
[----:B------:R-:W-:Y:S01]  /*6e90*/  F2FP.PACK_AB R0, RZ, R0 ;  /* 0x00000000ff00723e */ /* 0x000fe200000000ff */
[----:B------:R-:W-:Y:S05]  /*6ea0*/  BRA `(.L_x_21661) ;  /* 0x00000b3000007947 */ /* 0x000fea0003800000 */
.L_x_21656:
        /* <DEDUP_REMOVED lines=13> */
.L_x_21670:
[----:B------:R-:W2:Y:S02]  /*6f80*/  LDG.E.64 R2, [R2.64] ;  /* 0x0000002402027981 */ /* 0x000ea4000c1e1b00 */
[----:B--2---:R-:W0:Y:S01]  /*6f90*/  F2F.F32.F64 R0, R2 ;  /* 0x0000000200007310 */ /* 0x004e220000301000 */
[----:B------:R-:W0:-:S14]  /*6fa0*/  DSETP.GEU.AND P0, PT, |R2|, c[0x2][0x0], PT ;  /* 0x008000000200762a */ /* 0x000e1c0003f0e200 */
[----:B0-----:R-:W-:-:S05]  /*6fb0*/  @!P0 FMUL R0, R0, 1.175494350822287508e-38 ;  /* 0x0080000000008820 */ /* 0x001fca0000400000 */
[----:B------:R-:W-:Y:S01]  /*6fc0*/  F2FP.PACK_AB R0, RZ, R0 ;  /* 0x00000000ff00723e */ /* 0x000fe200000000ff */
[----:B------:R-:W-:Y:S05]  /*6fd0*/  BRA `(.L_x_21661) ;  /* 0x00000a0000007947 */ /* 0x000fea0003800000 */
.L_x_21669:
        /* <DEDUP_REMOVED lines=28> */
.L_x_21672:
        /* <DEDUP_REMOVED lines=15> */
.L_x_21671:
[----:B------:R-:W2:Y:S02]  /*7290*/  LDG.E.U16 R0, [R2.64] ;  /* 0x0000002402007981 */ /* 0x000ea4000c1e1500 */
[----:B--2---:R-:W-:-:S04]  /*72a0*/  PRMT R0, RZ, 0x5410, R0 ;  /* 0x00005410ff007816 */ /* 0x004fc80000000000 */
[----:B------:R-:W-:Y:S01]  /*72b0*/  F2FP.PACK_AB R0, RZ, R0 ;  /* 0x00000000ff00723e */ /* 0x000fe200000000ff */
[----:B------:R-:W-:Y:S05]  /*72c0*/  BRA `(.L_x_21661) ;  /* 0x0000071000007947 */ /* 0x000fea0003800000 */
.L_x_21668:
        /* <DEDUP_REMOVED lines=12> */
.L_x_21675:
        /* <DEDUP_REMOVED lines=21> */
.L_x_21679:
[----:B------:R-:W-:Y:S05]  /*74e0*/  BSYNC B1 ;  /* 0x0000000000017941 */ /* 0x000fea0003800000 */
.L_x_21678:
[----:B------:R-:W-:Y:S01]  /*74f0*/  LEA R3, R0, 0x3b800000, 0x17 ;  /* 0x3b80000000037811 */ /* 0x000fe200078eb8ff */
[----:B------:R-:W-:-:S05]  /*7500*/  IMAD.SHL.U32 R0, R2, 0x100000, RZ ;  /* 0x0010000002007824 */ /* 0x000fca00078e00ff */
[----:B------:R-:W-:Y:S02]  /*7510*/  LOP3.LUT R0, R3, R0, R4, 0xfe, !PT ;  /* 0x0000000003007212 */ /* 0x000fe400078efe04 */
.L_x_21677:
[----:B------:R-:W-:Y:S05]  /*7520*/  BSYNC B0 ;  /* 0x0000000000007941 */ /* 0x000fea0003800000 */
.L_x_21676:
[----:B------:R-:W-:Y:S01]  /*7530*/  F2FP.PACK_AB R0, RZ, R0 ;  /* 0x00000000ff00723e */ /* 0x000fe200000000ff */
[----:B------:R-:W-:Y:S05]  /*7540*/  BRA `(.L_x_21661) ;  /* 0x0000049000007947 */ /* 0x000fea0003800000 */
.L_x_21674:
        /* <DEDUP_REMOVED lines=21> */
.L_x_21683:
[----:B------:R-:W-:Y:S05]  /*76a0*/  BSYNC B1 ;  /* 0x0000000000017941 */ /* 0x000fea0003800000 */
.L_x_21682:
[----:B------:R-:W-:Y:S01]  /*76b0*/  LEA R3, R0, 0x37800000, 0x17 ;  /* 0x3780000000037811 */ /* 0x000fe200078eb8ff */
[----:B------:R-:W-:-:S05]  /*76c0*/  IMAD.SHL.U32 R0, R2, 0x200000, RZ ;  /* 0x0020000002007824 */ /* 0x000fca00078e00ff */
[----:B------:R-:W-:Y:S02]  /*76d0*/  LOP3.LUT R0, R3, R0, R4, 0xfe, !PT ;  /* 0x0000000003007212 */ /* 0x000fe400078efe04 */
.L_x_21681:
[----:B------:R-:W-:Y:S05]  /*76e0*/  BSYNC B0 ;  /* 0x0000000000007941 */ /* 0x000fea0003800000 */
.L_x_21680:
[----:B------:R-:W-:Y:S01]  /*76f0*/  F2FP.PACK_AB R0, RZ, R0 ;  /* 0x00000000ff00723e */ /* 0x000fe200000000ff */
[----:B------:R-:W-:Y:S05]  /*7700*/  BRA `(.L_x_21661) ;  /* 0x000002d000007947 */ /* 0x000fea0003800000 */
.L_x_21673:
        /* <DEDUP_REMOVED lines=14> */
.L_x_21687:
[----:B------:R-:W-:Y:S05]  /*77f0*/  BSYNC B0 ;  /* 0x0000000000007941 */ /* 0x000fea0003800000 */
.L_x_21686:
[----:B------:R-:W-:Y:S01]  /*7800*/  F2FP.PACK_AB R0, RZ, R0 ;  /* 0x00000000ff00723e */ /* 0x000fe200000000ff */
[----:B------:R-:W-:Y:S05]  /*7810*/  BRA `(.L_x_21661) ;  /* 0x000001c000007947 */ /* 0x000fea0003800000 */
.L_x_21660:
        /* <DEDUP_REMOVED lines=21> */
.L_x_21685:
[----:B------:R-:W2:Y:S02]  /*7970*/  LDG.E.64 R2, [R2.64] ;  /* 0x0000002402027981 */ /* 0x000ea4000c1e1b00 */
[----:B--2---:R-:W0:Y:S02]  /*7980*/  I2F.U64 R0, R2 ;  /* 0x0000000200007312 */ /* 0x004e240000301000 */
[----:B0-----:R-:W-:Y:S01]  /*7990*/  F2FP.PACK_AB R0, RZ, R0 ;  /* 0x00000000ff00723e */ /* 0x001fe200000000ff */
[----:B------:R-:W-:Y:S05]  /*79a0*/  BRA `(.L_x_21661) ;  /* 0x0000003000007947 */ /* 0x000fea0003800000 */
.L_x_21684:
[----:B------:R-:W2:Y:S02]  /*79b0*/  LDG.E R2, [R2.64] ;  /* 0x0000002402027981 */ /* 0x000ea4000c1e1900 */
[----:B--2---:R-:W0:Y:S02]  /*79c0*/  I2F.U32 R0, R2 ;  /* 0x0000000200007306 */ /* 0x004e240000201000 */
[----:B0-----:R-:W-:-:S06]  /*79d0*/  F2FP.PACK_AB R0, RZ, R0 ;  /* 0x00000000ff00723e */ /* 0x001fcc00000000ff */
.L_x_21661:
        /* <DEDUP_REMOVED lines=19> */
.L_x_21691:
[----:B------:R-:W-:-:S06]  /*7b10*/  HADD2.F32 R3, -RZ, R2.H0_H0 ;  /* 0x20000002ff037230 */ /* 0x000fcc0000004100 */
[----:B------:R-:W0:Y:S02]  /*7b20*/  F2I.S64.TRUNC R2, R3 ;  /* 0x0000000300027311 */ /* 0x000e24000020d900 */
[----:B0-----:R0:W-:Y:S01]  /*7b30*/  STG.E.U8 [R16.64], R2 ;  /* 0x0000000210007986 */ /* 0x0011e2000c101124 */
[----:B------:R-:W-:Y:S05]  /*7b40*/  BRA `(.L_x_21693) ;  /* 0x00000e4000007947 */ /* 0x000fea0003800000 */
.L_x_21690:
        /* <DEDUP_REMOVED lines=10> */
.L_x_21695:
[----:B------:R-:W-:-:S04]  /*7bf0*/  HADD2.F32 R2, -RZ, R2.H0_H0 ;  /* 0x20000002ff027230 */ /* 0x000fc80000004100 */
[----:B------:R-:W0:Y:S02]  /*7c00*/  F2I.FTZ.TRUNC.NTZ R3, R2 ;  /* 0x0000000200037305 */ /* 0x000e24000021f100 */
[----:B0-----:R0:W-:Y:S01]  /*7c10*/  STG.E [R16.64], R3 ;  /* 0x0000000310007986 */ /* 0x0011e2000c101924 */
[----:B------:R-:W-:Y:S05]  /*7c20*/  BRA `(.L_x_21693) ;  /* 0x00000d6000007947 */ /* 0x000fea0003800000 */
.L_x_21694:
[----:B------:R-:W-:-:S04]  /*7c30*/  HADD2.F32 R2, -RZ, R2.H0_H0 ;  /* 0x20000002ff027230 */ /* 0x000fc80000004100 */
[----:B------:R-:W0:Y:S02]  /*7c40*/  F2I.FTZ.TRUNC.NTZ R3, R2 ;  /* 0x0000000200037305 */ /* 0x000e24000021f100 */
[----:B0-----:R0:W-:Y:S01]  /*7c50*/  STG.E.U16 [R16.64], R3 ;  /* 0x0000000310007986 */ /* 0x0011e2000c101524 */
[----:B------:R-:W-:Y:S05]  /*7c60*/  BRA `(.L_x_21693) ;  /* 0x00000d2000007947 */ /* 0x000fea0003800000 */
.L_x_21689:
        /* <DEDUP_REMOVED lines=9> */
.L_x_21697:
[----:B------:R0:W-:Y:S01]  /*7d00*/  STG.E.U16 [R16.64], R2 ;  /* 0x0000000210007986 */ /* 0x0001e2000c101524 */
[----:B------:R-:W-:Y:S05]  /*7d10*/  BRA `(.L_x_21693) ;  /* 0x00000c7000007947 */ /* 0x000fea0003800000 */
.L_x_21696:
        /* <DEDUP_REMOVED lines=10> */
.L_x_21699:
[----:B------:R-:W-:-:S05]  /*7dc0*/  HADD2.F32 R0, -RZ, R2.H0_H0 ;  /* 0x20000002ff007230 */ /* 0x000fca0000004100 */
[----:B------:R-:W-:-:S04]  /*7dd0*/  F2FP.PACK_AB R0, RZ, R0 ;  /* 0x00000000ff00723e */ /* 0x000fc800000000ff */
[----:B------:R-:W-:-:S05]  /*7de0*/  PRMT R0, R0, 0x5410, RZ ;  /* 0x0000541000007816 */ /* 0x000fca00000000ff */
[----:B------:R0:W-:Y:S01]  /*7df0*/  STG.E [R16.64], R0 ;  /* 0x0000000010007986 */ /* 0x0001e2000c101924 */
[----:B------:R-:W-:Y:S05]  /*7e00*/  BRA `(.L_x_21693) ;  /* 0x00000b8000007947 */ /* 0x000fea0003800000 */
.L_x_21698:
[----:B------:R-:W-:-:S05]  /*7e10*/  HADD2.F32 R2, -RZ, R2.H0_H0 ;  /* 0x20000002ff027230 */ /* 0x000fca0000004100 */
[----:B------:R-:W-:-:S06]  /*7e20*/  FMUL.FTZ R2, R2, 1 ;  /* 0x3f80000002027820 */ /* 0x000fcc0000410000 */
[----:B------:R-:W0:Y:S02]  /*7e30*/  F2F.F64.F32 R2, R2 ;  /* 0x0000000200027310 */ /* 0x000e240000201800 */
[----:B0-----:R0:W-:Y:S01]  /*7e40*/  STG.E.64 [R16.64], R2 ;  /* 0x0000000210007986 */ /* 0x0011e2000c101b24 */
[----:B------:R-:W-:Y:S05]  /*7e50*/  BRA `(.L_x_21693) ;  /* 0x00000b3000007947 */ /* 0x000fea0003800000 */
.L_x_21688:
        /* <DEDUP_REMOVED lines=13> */
.L_x_21702:
[----:B------:R-:W-:Y:S01]  /*7f30*/  HADD2.F32 R2, -RZ, R2.H0_H0 ;  /* 0x20000002ff027230 */ /* 0x000fe20000004100 */
[----:B------:R-:W-:-:S04]  /*7f40*/  CS2R R6, SRZ ;  /* 0x0000000000067805 */ /* 0x000fc8000001ff00 */
[----:B------:R-:W-:-:S04]  /*7f50*/  FMUL.FTZ R2, R2, 1 ;  /* 0x3f80000002027820 */ /* 0x000fc80000410000 */
[----:B------:R-:W0:Y:S02]  /*7f60*/  F2F.F64.F32 R4, R2 ;  /* 0x0000000200047310 */ /* 0x000e240000201800 */
[----:B0-----:R0:W-:Y:S01]  /*7f70*/  STG.E.128 [R16.64], R4 ;  /* 0x0000000410007986 */ /* 0x0011e2000c101d24 */
[----:B------:R-:W-:Y:S05]  /*7f80*/  BRA `(.L_x_21693) ;  /* 0x00000a0000007947 */ /* 0x000fea0003800000 */
.L_x_21701:
        /* <DEDUP_REMOVED lines=21> */
.L_x_21706:
[----:B------:R-:W-:Y:S05]  /*80e0*/  BSYNC B0 ;  /* 0x0000000000007941 */ /* 0x000fea0003800000 */
.L_x_21705:
[----:B------:R-:W-:-:S05]  /*80f0*/  LOP3.LUT R3, R0, R3, RZ, 0xfc, !PT ;  /* 0x0000000300037212 */ /* 0x000fca00078efcff */
[----:B------:R0:W-:Y:S01]  /*8100*/  STG.E.U8 [R16.64], R3 ;  /* 0x0000000310007986 */ /* 0x0001e2000c101124 */
[----:B------:R-:W-:Y:S05]  /*8110*/  BRA `(.L_x_21693) ;  /* 0x0000087000007947 */ /* 0x000fea0003800000 */
.L_x_21704:
        /* <DEDUP_REMOVED lines=13> */
.L_x_21708:
[----:B------:R-:W-:Y:S01]  /*81f0*/  IMAD.MOV.U32 R0, RZ, RZ, 0x7f ;  /* 0x0000007fff007424 */ /* 0x000fe200078e00ff */
[----:B------:R-:W-:-:S04]  /*8200*/  ISETP.GT.U32.AND P0, PT, R2, 0x7f800000, PT ;  /* 0x7f8000000200780c */ /* 0x000fc80003f04070 */
[----:B------:R-:W-:-:S04]  /*8210*/  SEL R0, R0, 0x7c, P0 ;  /* 0x0000007c00007807 */ /* 0x000fc80000000000 */
.L_x_21709:
[----:B------:R-:W-:Y:S05]  /*8220*/  BSYNC B0 ;  /* 0x0000000000007941 */ /* 0x000fea0003800000 */
.L_x_21707:
[----:B------:R-:W-:-:S04]  /*8230*/  LOP3.LUT R2, R3, 0x80000000, RZ, 0xc0, !PT ;  /* 0x8000000003027812 */ /* 0x000fc800078ec0ff */
[----:B------:R-:W-:-:S04]  /*8240*/  SHF.R.U32.HI R3, RZ, 0x18, R2 ;  /* 0x00000018ff037819 */ /* 0x000fc80000011602 */
[----:B------:R-:W-:-:S05]  /*8250*/  LOP3.LUT R3, R0, R3, RZ, 0xfc, !PT ;  /* 0x0000000300037212 */ /* 0x000fca00078efcff */
[----:B------:R0:W-:Y:S01]  /*8260*/  STG.E.U8 [R16.64], R3 ;  /* 0x0000000310007986 */ /* 0x0001e2000c101124 */
[----:B------:R-:W-:Y:S05]  /*8270*/  BRA `(.L_x_21693) ;  /* 0x0000071000007947 */ /* 0x000fea0003800000 */
.L_x_21703:
[----:B------:R-:W-:-:S05]  /*8280*/  HADD2.F32 R0, -RZ, R2.H0_H0 ;  /* 0x20000002ff007230 */ /* 0x000fca0000004100 */
[----:B------:R-:W-:-:S05]  /*8290*/  F2FP.BF16.PACK_AB R0, RZ, R0 ;  /* 0x00000000ff00723e */ /* 0x000fca00000010ff */
[----:B------:R0:W-:Y:S01]  /*82a0*/  STG.E.U16 [R16.64], R0 ;  /* 0x0000000010007986 */ /* 0x0001e2000c101524 */
[----:B------:R-:W-:Y:S05]  /*82b0*/  BRA `(.L_x_21693) ;  /* 0x000006d000007947 */ /* 0x000fea0003800000 */
.L_x_21700:
        /* <DEDUP_REMOVED lines=12> */
.L_x_21712:
        /* <DEDUP_REMOVED lines=17> */
.L_x_21715:
[----:B------:R-:W-:-:S04]  /*8490*/  LOP3.LUT R2, R3, 0x80000000, RZ, 0xc0, !PT ;  /* 0x8000000003027812 */ /* 0x000fc800078ec0ff */
[----:B------:R-:W-:-:S04]  /*84a0*/  SHF.R.U32.HI R3, RZ, 0x18, R2 ;  /* 0x00000018ff037819 */ /* 0x000fc80000011602 */
[----:B------:R-:W-:-:S04]  /*84b0*/  LOP3.LUT R0, R0, R3, RZ, 0xfc, !PT ;  /* 0x0000000300007212 */ /* 0x000fc800078efcff */
[----:B------:R-:W-:Y:S02]  /*84c0*/  PRMT R8, R0, 0x7610, R8 ;  /* 0x0000761000087816 */ /* 0x000fe40000000008 */
.L_x_21714:
[----:B------:R-:W-:Y:S05]  /*84d0*/  BSYNC B0 ;  /* 0x0000000000007941 */ /* 0x000fea0003800000 */
.L_x_21713:
[----:B------:R0:W-:Y:S01]  /*84e0*/  STG.E.U8 [R16.64], R8 ;  /* 0x0000000810007986 */ /* 0x0001e2000c101124 */
[----:B------:R-:W-:Y:S05]  /*84f0*/  BRA `(.L_x_21693) ;  /* 0x0000049000007947 */ /* 0x000fea0003800000 */
.L_x_21711:
        /* <DEDUP_REMOVED lines=17> */
.L_x_21718:
[----:B------:R-:W-:-:S04]  /*8610*/  LOP3.LUT R2, R3, 0x80000000, RZ, 0xc0, !PT ;  /* 0x8000000003027812 */ /* 0x000fc800078ec0ff */
[----:B------:R-:W-:-:S04]  /*8620*/  SHF.R.U32.HI R3, RZ, 0x18, R2 ;  /* 0x00000018ff037819 */ /* 0x000fc80000011602 */
[----:B------:R-:W-:-:S04]  /*8630*/  LOP3.LUT R0, R0, R3, RZ, 0xfc, !PT ;  /* 0x0000000300007212 */ /* 0x000fc800078efcff */
[----:B------:R-:W-:Y:S02]  /*8640*/  PRMT R8, R0, 0x7610, R8 ;  /* 0x0000761000087816 */ /* 0x000fe40000000008 */
.L_x_21717:
[----:B------:R-:W-:Y:S05]  /*8650*/  BSYNC B0 ;  /* 0x0000000000007941 */ /* 0x000fea0003800000 */
.L_x_21716:
[----:B------:R0:W-:Y:S01]  /*8660*/  STG.E.U8 [R16.64], R8 ;  /* 0x0000000810007986 */ /* 0x0001e2000c101124 */
[----:B------:R-:W-:Y:S05]  /*8670*/  BRA `(.L_x_21693) ;  /* 0x0000031000007947 */ /* 0x000fea0003800000 */
.L_x_21710:
        /* <DEDUP_REMOVED lines=22> */
.L_x_21692:
        /* <DEDUP_REMOVED lines=20> */
.L_x_21720:
[----:B------:R-:W-:-:S06]  /*8920*/  HADD2.F32 R2, -RZ, R2.H0_H0 ;  /* 0x20000002ff027230 */ /* 0x000fcc0000004100 */
[----:B------:R-:W0:Y:S02]  /*8930*/  F2I.U64.TRUNC R2, R2 ;  /* 0x0000000200027311 */ /* 0x000e24000020d800 */
[----:B0-----:R0:W-:Y:S01]  /*8940*/  STG.E.64 [R16.64], R2 ;  /* 0x0000000210007986 */ /* 0x0011e2000c101b24 */
[----:B------:R-:W-:Y:S05]  /*8950*/  BRA `(.L_x_21693) ;  /* 0x0000003000007947 */ /* 0x000fea0003800000 */
.L_x_21719:
[----:B------:R-:W-:-:S04]  /*8960*/  HADD2.F32 R2, -RZ, R2.H0_H0 ;  /* 0x20000002ff027230 */ /* 0x000fc80000004100 */
[----:B------:R-:W0:Y:S02]  /*8970*/  F2I.FTZ.U32.TRUNC.NTZ R3, R2 ;  /* 0x0000000200037305 */ /* 0x000e24000021f000 */
[----:B0-----:R0:W-:Y:S02]  /*8980*/  STG.E [R16.64], R3 ;  /* 0x0000000310007986 */ /* 0x0011e4000c101924 */
.L_x_21693:
[----:B------:R-:W-:Y:S02]  /*8990*/  IADD3 R19, R19, 0x80, RZ ;  /* 0x0000008013137810 */ /* 0x000fe40007ffe0ff */
.L_x_21588:
[----:B------:R-:W-:Y:S05]  /*89a0*/  BSYNC B6 ;  /* 0x0000000000067941 */ /* 0x000fea0003800000 */
.L_x_21587:
        /* <DEDUP_REMOVED lines=230> */
.L_x_21721:
        /* <DEDUP_REMOVED lines=20> */
.L_x_21725:
[----:B------:R-:W2:Y:S02]  /*9950*/  LDG.E.U8 R2, [R2.64] ;  /* 0x0000002402027981 */ /* 0x000ea4000c1e1100 */
[----:B--2---:R-:W0:Y:S02]  /*9960*/  I2F.U16 R0, R2 ;  /* 0x0000000200007306 */ /* 0x004e240000101000 */
[----:B0-----:R-:W-:Y:S01]  /*9970*/  F2FP.PACK_AB R0, RZ, R0 ;  /* 0x00000000ff00723e */ /* 0x001fe200000000ff */
[----:B------:R-:W-:Y:S05]  /*9980*/  BRA `(.L_x_21727) ;  /* 0x00000e1000007947 */ /* 0x000fea0003800000 */
.L_x_21724:
        /* <DEDUP_REMOVED lines=10> */
.L_x_21729:
[----:B------:R-:W2:Y:S02]  /*9a30*/  LDG.E R2, [R2.64] ;  /* 0x0000002402027981 */ /* 0x000ea4000c1e1900 */
[----:B--2---:R-:W0:Y:S02]  /*9a40*/  I2F R0, R2 ;  /* 0x0000000200007306 */ /* 0x004e240000201400 */
[----:B0-----:R-:W-:Y:S01]  /*9a50*/  F2FP.PACK_AB R0, RZ, R0 ;  /* 0x00000000ff00723e */ /* 0x001fe200000000ff */
[----:B------:R-:W-:Y:S05]  /*9a60*/  BRA `(.L_x_21727) ;  /* 0x00000d3000007947 */ /* 0x000fea0003800000 */
.L_x_21728:
[----:B------:R-:W2:Y:S02]  /*9a70*/  LDG.E.U16 R2, [R2.64] ;  /* 0x0000002402027981 */ /* 0x000ea4000c1e1500 */
[----:B--2---:R-:W0:Y:S02]  /*9a80*/  I2F.S16 R0, R2 ;  /* 0x0000000200007306 */ /* 0x004e240000101400 */
[----:B0-----:R-:W-:Y:S01]  /*9a90*/  F2FP.PACK_AB R0, RZ, R0 ;  /* 0x00000000ff00723e */ /* 0x001fe200000000ff */
[----:B------:R-:W-:Y:S05]  /*9aa0*/  BRA `(.L_x_21727) ;  /* 0x00000cf000007947 */ /* 0x000fea0003800000 */
.L_x_21723:
        /* <DEDUP_REMOVED lines=9> */
.L_x_21731:
[----:B------:R0:W5:Y:S01]  /*9b40*/  LDG.E.U16 R0, [R2.64] ;  /* 0x0000002402007981 */ /* 0x000162000c1e1500 */
[----:B------:R-:W-:Y:S05]  /*9b50*/  BRA `(.L_x_21727) ;  /* 0x00000c4000007947 */ /* 0x000fea0003800000 */
.L_x_21730:
        /* <DEDUP_REMOVED lines=9> */
.L_x_21733:
[----:B------:R0:W5:Y:S01]  /*9bf0*/  LDG.E.U16 R0, [R2.64] ;  /* 0x0000002402007981 */ /* 0x000162000c1e1500 */
[----:B------:R-:W-:Y:S05]  /*9c00*/  BRA `(.L_x_21727) ;  /* 0x00000b9000007947 */ /* 0x000fea0003800000 */
.L_x_21732:
[----:B------:R-:W2:Y:S02]  /*9c10*/  LDG.E.64 R2, [R2.64] ;  /* 0x0000002402027981 */ /* 0x000ea4000c1e1b00 */
[----:B--2---:R-:W0:Y:S01]  /*9c20*/  F2F.F32.F64 R0, R2 ;  /* 0x0000000200007310 */ /* 0x004e220000301000 */
[----:B------:R-:W0:-:S14]  /*9c30*/  DSETP.GEU.AND P0, PT, |R2|, c[0x2][0x0], PT ;  /* 0x008000000200762a */ /* 0x000e1c0003f0e200 */
[----:B0-----:R-:W-:-:S05]  /*9c40*/  @!P0 FMUL R0, R0, 1.175494350822287508e-38 ;  /* 0x0080000000008820 */ /* 0x001fca0000400000 */
[----:B------:R-:W-:Y:S01]  /*9c50*/  F2FP.PACK_AB R0, RZ, R0 ;  /* 0x00000000ff00723e */ /* 0x000fe200000000ff */
[----:B------:R-:W-:Y:S05]  /*9c60*/  BRA `(.L_x_21727) ;  /* 0x00000b3000007947 */ /* 0x000fea0003800000 */
.L_x_21722:
        /* <DEDUP_REMOVED lines=13> */
.L_x_21736:
[----:B------:R-:W2:Y:S02]  /*9d40*/  LDG.E.64 R2, [R2.64] ;  /* 0x0000002402027981 */ /* 0x000ea4000c1e1b00 */
[----:B--2---:R-:W0:Y:S01]  /*9d50*/  F2F.F32.F64 R0, R2 ;  /* 0x0000000200007310 */ /* 0x004e220000301000 */
[----:B------:R-:W0:-:S14]  /*9d60*/  DSETP.GEU.AND P0, PT, |R2|, c[0x2][0x0], PT ;  /* 0x008000000200762a */ /* 0x000e1c0003f0e200 */
[----:B0-----:R-:W-:-:S05]  /*9d70*/  @!P0 FMUL R0, R0, 1.175494350822287508e-38 ;  /* 0x0080000000008820 */ /* 0x001fca0000400000 */
[----:B------:R-:W-:Y:S01]  /*9d80*/  F2FP.PACK_AB R0, RZ, R0 ;  /* 0x00000000ff00723e */ /* 0x000fe200000000ff */
[----:B------:R-:W-:Y:S05]  /*9d90*/  BRA `(.L_x_21727) ;  /* 0x00000a0000007947 */ /* 0x000fea0003800000 */
.L_x_21735:
        /* <DEDUP_REMOVED lines=28> */
.L_x_21738:
        /* <DEDUP_REMOVED lines=15> */
.L_x_21737:
[----:B------:R-:W2:Y:S02]  /*a050*/  LDG.E.U16 R0, [R2.64] ;  /* 0x0000002402007981 */ /* 0x000ea4000c1e1500 */
[----:B--2---:R-:W-:-:S04]  /*a060*/  PRMT R0, RZ, 0x5410, R0 ;  /* 0x00005410ff007816 */ /* 0x004fc80000000000 */
[----:B------:R-:W-:Y:S01]  /*a070*/  F2FP.PACK_AB R0, RZ, R0 ;  /* 0x00000000ff00723e */ /* 0x000fe200000000ff */
[----:B------:R-:W-:Y:S05]  /*a080*/  BRA `(.L_x_21727) ;  /* 0x0000071000007947 */ /* 0x000fea0003800000 */
.L_x_21734:
        /* <DEDUP_REMOVED lines=12> */
.L_x_21741:
        /* <DEDUP_REMOVED lines=21> */
.L_x_21745:
[----:B------:R-:W-:Y:S05]  /*a2a0*/  BSYNC B1 ;  /* 0x0000000000017941 */ /* 0x000fea0003800000 */
.L_x_21744:
[----:B------:R-:W-:Y:S01]  /*a2b0*/  LEA R3, R0, 0x3b800000, 0x17 ;  /* 0x3b80000000037811 */ /* 0x000fe200078eb8ff */
[----:B------:R-:W-:-:S05]  /*a2c0*/  IMAD.SHL.U32 R0, R2, 0x100000, RZ ;  /* 0x0010000002007824 */ /* 0x000fca00078e00ff */
[----:B------:R-:W-:Y:S02]  /*a2d0*/  LOP3.LUT R0, R3, R0, R4, 0xfe, !PT ;  /* 0x0000000003007212 */ /* 0x000fe400078efe04 */
.L_x_21743:
[----:B------:R-:W-:Y:S05]  /*a2e0*/  BSYNC B0 ;  /* 0x0000000000007941 */ /* 0x000fea0003800000 */
.L_x_21742:
[----:B------:R-:W-:Y:S01]  /*a2f0*/  F2FP.PACK_AB R0, RZ, R0 ;  /* 0x00000000ff00723e */ /* 0x000fe200000000ff */
[----:B------:R-:W-:Y:S05]  /*a300*/  BRA `(.L_x_21727) ;  /* 0x0000049000007947 */ /* 0x000fea0003800000 */
.L_x_21740:
        /* <DEDUP_REMOVED lines=21> */
.L_x_21749:
[----:B------:R-:W-:Y:S05]  /*a460*/  BSYNC B1 ;  /* 0x0000000000017941 */ /* 0x000fea0003800000 */
.L_x_21748:
[----:B------:R-:W-:Y:S01]  /*a470*/  LEA R3, R0, 0x37800000, 0x17 ;  /* 0x3780000000037811 */ /* 0x000fe200078eb8ff */
[----:B------:R-:W-:-:S05]  /*a480*/  IMAD.SHL.U32 R0, R2, 0x200000, RZ ;  /* 0x0020000002007824 */ /* 0x000fca00078e00ff */
[----:B------:R-:W-:Y:S02]  /*a490*/  LOP3.LUT R0, R3, R0, R4, 0xfe, !PT ;  /* 0x0000000003007212 */ /* 0x000fe400078efe04 */
.L_x_21747:
[----:B------:R-:W-:Y:S05]  /*a4a0*/  BSYNC B0 ;  /* 0x0000000000007941 */ /* 0x000fea0003800000 */
.L_x_21746:
[----:B------:R-:W-:Y:S01]  /*a4b0*/  F2FP.PACK_AB R0, RZ, R0 ;  /* 0x00000000ff00723e */ /* 0x000fe200000000ff */
[----:B------:R-:W-:Y:S05]  /*a4c0*/  BRA `(.L_x_21727) ;  /* 0x000002d000007947 */ /* 0x000fea0003800000 */
.L_x_21739:
        /* <DEDUP_REMOVED lines=14> */
.L_x_21753:
[----:B------:R-:W-:Y:S05]  /*a5b0*/  BSYNC B0 ;  /* 0x0000000000007941 */ /* 0x000fea0003800000 */
.L_x_21752:
[----:B------:R-:W-:Y:S01]  /*a5c0*/  F2FP.PACK_AB R0, RZ, R0 ;  /* 0x00000000ff00723e */ /* 0x000fe200000000ff */
[----:B------:R-:W-:Y:S05]  /*a5d0*/  BRA `(.L_x_21727) ;  /* 0x000001c000007947 */ /* 0x000fea0003800000 */
.L_x_21726:
        /* <DEDUP_REMOVED lines=21> */
.L_x_21751:
[----:B------:R-:W2:Y:S02]  /*a730*/  LDG.E.64 R2, [R2.64] ;  /* 0x0000002402027981 */ /* 0x000ea4000c1e1b00 */
[----:B--2---:R-:W0:Y:S02]  /*a740*/  I2F.U64 R0, R2 ;  /* 0x0000000200007312 */ /* 0x004e240000301000 */
[----:B0-----:R-:W-:Y:S01]  /*a750*/  F2FP.PACK_AB R0, RZ, R0 ;  /* 0x00000000ff00723e */ /* 0x001fe200000000ff */
[----:B------:R-:W-:Y:S05]  /*a760*/  BRA `(.L_x_21727) ;  /* 0x0000003000007947 */ /* 0x000fea0003800000 */
.L_x_21750:
[----:B------:R-:W2:Y:S02]  /*a770*/  LDG.E R2, [R2.64] ;  /* 0x0000002402027981 */ /* 0x000ea4000c1e1900 */
[----:B--2---:R-:W0:Y:S02]  /*a780*/  I2F.U32 R0, R2 ;  /* 0x0000000200007306 */ /* 0x004e240000201000 */
[----:B0-----:R-:W-:-:S06]  /*a790*/  F2FP.PACK_AB R0, RZ, R0 ;  /* 0x00000000ff00723e */ /* 0x001fcc00000000ff */
.L_x_21727:
        /* <DEDUP_REMOVED lines=19> */
.L_x_21757:
[----:B------:R-:W-:-:S06]  /*a8d0*/  HADD2.F32 R3, -RZ, R2.H0_H0 ;  /* 0x20000002ff037230 */ /* 0x000fcc0000004100 */
[----:B------:R-:W0:Y:S02]  /*a8e0*/  F2I.S64.TRUNC R2, R3 ;  /* 0x0000000300027311 */ /* 0x000e24000020d900 */
[----:B0-----:R-:W-:Y:S01]  /*a8f0*/  STG.E.U8 [R16.64], R2 ;  /* 0x0000000210007986 */ /* 0x001fe2000c101124 */
[----:B------:R-:W-:Y:S05]  /*a900*/  EXIT ;  /* 0x000000000000794d */ /* 0x000fea0003800000 */
.L_x_21756:
        /* <DEDUP_REMOVED lines=10> */
.L_x_21760:
[----:B------:R-:W-:-:S04]  /*a9b0*/  HADD2.F32 R2, -RZ, R2.H0_H0 ;  /* 0x20000002ff027230 */ /* 0x000fc80000004100 */
[----:B------:R-:W0:Y:S02]  /*a9c0*/  F2I.FTZ.TRUNC.NTZ R3, R2 ;  /* 0x0000000200037305 */ /* 0x000e24000021f100 */
[----:B0-----:R-:W-:Y:S01]  /*a9d0*/  STG.E [R16.64], R3 ;  /* 0x0000000310007986 */ /* 0x001fe2000c101924 */
[----:B------:R-:W-:Y:S05]  /*a9e0*/  EXIT ;  /* 0x000000000000794d */ /* 0x000fea0003800000 */
.L_x_21759:
[----:B------:R-:W-:-:S04]  /*a9f0*/  HADD2.F32 R2, -RZ, R2.H0_H0 ;  /* 0x20000002ff027230 */ /* 0x000fc80000004100 */
[----:B------:R-:W0:Y:S02]  /*aa00*/  F2I.FTZ.TRUNC.NTZ R3, R2 ;  /* 0x0000000200037305 */ /* 0x000e24000021f100 */
[----:B0-----:R-:W-:Y:S01]  /*aa10*/  STG.E.U16 [R16.64], R3 ;  /* 0x0000000310007986 */ /* 0x001fe2000c101524 */
[----:B------:R-:W-:Y:S05]  /*aa20*/  EXIT ;  /* 0x000000000000794d */ /* 0x000fea0003800000 */
.L_x_21755:
        /* <DEDUP_REMOVED lines=9> */
.L_x_21762:
[----:B------:R-:W-:Y:S01]  /*aac0*/  STG.E.U16 [R16.64], R2 ;  /* 0x0000000210007986 */ /* 0x000fe2000c101524 */
[----:B------:R-:W-:Y:S05]  /*aad0*/  EXIT ;  /* 0x000000000000794d */ /* 0x000fea0003800000 */
.L_x_21761:
        /* <DEDUP_REMOVED lines=10> */
.L_x_21764:
[----:B------:R-:W-:-:S05]  /*ab80*/  HADD2.F32 R0, -RZ, R2.H0_H0 ;  /* 0x20000002ff007230 */ /* 0x000fca0000004100 */
[----:B------:R-:W-:-:S04]  /*ab90*/  F2FP.PACK_AB R0, RZ, R0 ;  /* 0x00000000ff00723e */ /* 0x000fc800000000ff */
[----:B------:R-:W-:-:S05]  /*aba0*/  PRMT R0, R0, 0x5410, RZ ;  /* 0x0000541000007816 */ /* 0x000fca00000000ff */
[----:B------:R-:W-:Y:S01]  /*abb0*/  STG.E [R16.64], R0 ;  /* 0x0000000010007986 */ /* 0x000fe2000c101924 */
[----:B------:R-:W-:Y:S05]  /*abc0*/  EXIT ;  /* 0x000000000000794d */ /* 0x000fea0003800000 */
.L_x_21763:
[----:B------:R-:W-:-:S05]  /*abd0*/  HADD2.F32 R2, -RZ, R2.H0_H0 ;  /* 0x20000002ff027230 */ /* 0x000fca0000004100 */
[----:B------:R-:W-:-:S06]  /*abe0*/  FMUL.FTZ R2, R2, 1 ;  /* 0x3f80000002027820 */ /* 0x000fcc0000410000 */
[----:B------:R-:W0:Y:S02]  /*abf0*/  F2F.F64.F32 R2, R2 ;  /* 0x0000000200027310 */ /* 0x000e240000201800 */
[----:B0-----:R-:W-:Y:S01]  /*ac00*/  STG.E.64 [R16.64], R2 ;  /* 0x0000000210007986 */ /* 0x001fe2000c101b24 */
[----:B------:R-:W-:Y:S05]  /*ac10*/  EXIT ;  /* 0x000000000000794d */ /* 0x000fea0003800000 */
.L_x_21754:
        /* <DEDUP_REMOVED lines=13> */
.L_x_21767:
[----:B------:R-:W-:Y:S01]  /*acf0*/  HADD2.F32 R2, -RZ, R2.H0_H0 ;  /* 0x20000002ff027230 */ /* 0x000fe20000004100 */
[----:B------:R-:W-:-:S04]  /*ad00*/  CS2R R6, SRZ ;  /* 0x0000000000067805 */ /* 0x000fc8000001ff00 */
[----:B------:R-:W-:-:S04]  /*ad10*/  FMUL.FTZ R2, R2, 1 ;  /* 0x3f80000002027820 */ /* 0x000fc80000410000 */
[----:B------:R-:W0:Y:S02]  /*ad20*/  F2F.F64.F32 R4, R2 ;  /* 0x0000000200047310 */ /* 0x000e240000201800 */
[----:B0-----:R-:W-:Y:S01]  /*ad30*/  STG.E.128 [R16.64], R4 ;  /* 0x0000000410007986 */ /* 0x001fe2000c101d24 */
[----:B------:R-:W-:Y:S05]  /*ad40*/  EXIT ;  /* 0x000000000000794d */ /* 0x000fea0003800000 */
.L_x_21766:
        /* <DEDUP_REMOVED lines=21> */
.L_x_21771:
[----:B------:R-:W-:Y:S05]  /*aea0*/  BSYNC B0 ;  /* 0x0000000000007941 */ /* 0x000fea0003800000 */
.L_x_21770:
[----:B------:R-:W-:-:S05]  /*aeb0*/  LOP3.LUT R3, R0, R3, RZ, 0xfc, !PT ;  /* 0x0000000300037212 */ /* 0x000fca00078efcff */
[----:B------:R-:W-:Y:S01]  /*aec0*/  STG.E.U8 [R16.64], R3 ;  /* 0x0000000310007986 */ /* 0x000fe2000c101124 */
[----:B------:R-:W-:Y:S05]  /*aed0*/  EXIT ;  /* 0x000000000000794d */ /* 0x000fea0003800000 */
.L_x_21769:
        /* <DEDUP_REMOVED lines=13> */
.L_x_21773:
[----:B------:R-:W-:Y:S01]  /*afb0*/  IMAD.MOV.U32 R0, RZ, RZ, 0x7f ;  /* 0x0000007fff007424 */ /* 0x000fe200078e00ff */
[----:B------:R-:W-:-:S04]  /*afc0*/  ISETP.GT.U32.AND P0, PT, R2, 0x7f800000, PT ;  /* 0x7f8000000200780c */ /* 0x000fc80003f04070 */
[----:B------:R-:W-:-:S04]  /*afd0*/  SEL R0, R0, 0x7c, P0 ;  /* 0x0000007c00007807 */ /* 0x000fc80000000000 */
.L_x_21774:
[----:B------:R-:W-:Y:S05]  /*afe0*/  BSYNC B0 ;  /* 0x0000000000007941 */ /* 0x000fea0003800000 */
.L_x_21772:
[----:B------:R-:W-:-:S04]  /*aff0*/  LOP3.LUT R2, R3, 0x80000000, RZ, 0xc0, !PT ;  /* 0x8000000003027812 */ /* 0x000fc800078ec0ff */
[----:B------:R-:W-:-:S04]  /*b000*/  SHF.R.U32.HI R3, RZ, 0x18, R2 ;  /* 0x00000018ff037819 */ /* 0x000fc80000011602 */
[----:B------:R-:W-:-:S05]  /*b010*/  LOP3.LUT R3, R0, R3, RZ, 0xfc, !PT ;  /* 0x0000000300037212 */ /* 0x000fca00078efcff */
[----:B------:R-:W-:Y:S01]  /*b020*/  STG.E.U8 [R16.64], R3 ;  /* 0x0000000310007986 */ /* 0x000fe2000c101124 */
[----:B------:R-:W-:Y:S05]  /*b030*/  EXIT ;  /* 0x000000000000794d */ /* 0x000fea0003800000 */
.L_x_21768:
[----:B------:R-:W-:-:S05]  /*b040*/  HADD2.F32 R0, -RZ, R2.H0_H0 ;  /* 0x20000002ff007230 */ /* 0x000fca0000004100 */
[----:B------:R-:W-:-:S05]  /*b050*/  F2FP.BF16.PACK_AB R0, RZ, R0 ;  /* 0x00000000ff00723e */ /* 0x000fca00000010ff */
[----:B------:R-:W-:Y:S01]  /*b060*/  STG.E.U16 [R16.64], R0 ;  /* 0x0000000010007986 */ /* 0x000fe2000c101524 */
[----:B------:R-:W-:Y:S05]  /*b070*/  EXIT ;  /* 0x000000000000794d */ /* 0x000fea0003800000 */
.L_x_21765:
        /* <DEDUP_REMOVED lines=12> */
.L_x_21777:
        /* <DEDUP_REMOVED lines=17> */
.L_x_21780:
[----:B------:R-:W-:-:S04]  /*b250*/  LOP3.LUT R2, R3, 0x80000000, RZ, 0xc0, !PT ;  /* 0x8000000003027812 */ /* 0x000fc800078ec0ff */
[----:B------:R-:W-:-:S04]  /*b260*/  SHF.R.U32.HI R3, RZ, 0x18, R2 ;  /* 0x00000018ff037819 */ /* 0x000fc80000011602 */
[----:B------:R-:W-:-:S04]  /*b270*/  LOP3.LUT R0, R0, R3, RZ, 0xfc, !PT ;  /* 0x0000000300007212 */ /* 0x000fc800078efcff */
[----:B------:R-:W-:Y:S02]  /*b280*/  PRMT R8, R0, 0x7610, R8 ;  /* 0x0000761000087816 */ /* 0x000fe40000000008 */
.L_x_21779:
[----:B------:R-:W-:Y:S05]  /*b290*/  BSYNC B0 ;  /* 0x0000000000007941 */ /* 0x000fea0003800000 */
.L_x_21778:
[----:B------:R-:W-:Y:S01]  /*b2a0*/  STG.E.U8 [R16.64], R8 ;  /* 0x0000000810007986 */ /* 0x000fe2000c101124 */
[----:B------:R-:W-:Y:S05]  /*b2b0*/  EXIT ;  /* 0x000000000000794d */ /* 0x000fea0003800000 */
.L_x_21776:
        /* <DEDUP_REMOVED lines=17> */
.L_x_21783:
[----:B------:R-:W-:-:S04]  /*b3d0*/  LOP3.LUT R2, R3, 0x80000000, RZ, 0xc0, !PT ;  /* 0x8000000003027812 */ /* 0x000fc800078ec0ff */
[----:B------:R-:W-:-:S04]  /*b3e0*/  SHF.R.U32.HI R3, RZ, 0x18, R2 ;  /* 0x00000018ff037819 */ /* 0x000fc80000011602 */
[----:B------:R-:W-:-:S04]  /*b3f0*/  LOP3.LUT R0, R0, R3, RZ, 0xfc, !PT ;  /* 0x0000000300007212 */ /* 0x000fc800078efcff */
[----:B------:R-:W-:Y:S02]  /*b400*/  PRMT R8, R0, 0x7610, R8 ;  /* 0x0000761000087816 */ /* 0x000fe40000000008 */
.L_x_21782:
[----:B------:R-:W-:Y:S05]  /*b410*/  BSYNC B0 ;  /* 0x0000000000007941 */ /* 0x000fea0003800000 */
.L_x_21781:
[----:B------:R-:W-:Y:S01]  /*b420*/  STG.E.U8 [R16.64], R8 ;  /* 0x0000000810007986 */ /* 0x000fe2000c101124 */
[----:B------:R-:W-:Y:S05]  /*b430*/  EXIT ;  /* 0x000000000000794d */ /* 0x000fea0003800000 */
.L_x_21775:
        /* <DEDUP_REMOVED lines=22> */
.L_x_21758:
        /* <DEDUP_REMOVED lines=20> */
.L_x_21785:
[----:B------:R-:W-:-:S06]  /*b6e0*/  HADD2.F32 R2, -RZ, R2.H0_H0 ;  /* 0x20000002ff027230 */ /* 0x000fcc0000004100 */
[----:B------:R-:W0:Y:S02]  /*b6f0*/  F2I.U64.TRUNC R2, R2 ;  /* 0x0000000200027311 */ /* 0x000e24000020d800 */
[----:B0-----:R-:W-:Y:S01]  /*b700*/  STG.E.64 [R16.64], R2 ;  /* 0x0000000210007986 */ /* 0x001fe2000c101b24 */
[----:B------:R-:W-:Y:S05]  /*b710*/  EXIT ;  /* 0x000000000000794d */ /* 0x000fea0003800000 */
.L_x_21784:
[----:B------:R-:W-:-:S04]  /*b720*/  HADD2.F32 R2, -RZ, R2.H0_H0 ;  /* 0x20000002ff027230 */ /* 0x000fc80000004100 */
[----:B------:R-:W0:Y:S02]  /*b730*/  F2I.FTZ.U32.TRUNC.NTZ R3, R2 ;  /* 0x0000000200037305 */ /* 0x000e24000021f000 */
[----:B0-----:R-:W-:Y:S01]  /*b740*/  STG.E [R16.64], R3 ;  /* 0x0000000310007986 */ /* 0x001fe2000c101924 */
[----:B------:R-:W-:Y:S05]  /*b750*/  EXIT ;  /* 0x000000000000794d */ /* 0x000fea0003800000 */
.L_x_21786:
        /* <DEDUP_REMOVED lines=10> */
.L_x_34261:


//--------------------- .text._ZN2at6native27unrolled_elementwise_kernelIZZZNS0_17rsqrt_kernel_cudaERNS_18TensorIteratorBaseEENKUlvE0_clEvENKUlvE2_clEvEUlN3c104HalfEE_St5arrayIPcLm2EELi4E23TrivialOffsetCalculatorILi1EjESD_NS0_6memory12LoadWithCastILi1EEENSE_13StoreWithCastILi1EEEEEviT_T0_T2_T3_T4_T5_ --------------------------
	.section	.text._ZN2at6native27unrolled_elementwise_kernelIZZZNS0_17rsqrt_kernel_cudaERNS_18TensorIteratorBaseEENKUlvE0_clEvENKUlvE2_clEvEUlN3c104HalfEE_St5arrayIPcLm2EELi4E23TrivialOffsetCalculatorILi1EjESD_NS0_6memory12LoadWithCastILi1EEENSE_13StoreWithCastILi1EEEEEviT_T0_T2_T3_T4_T5_,"ax",@progbits
	.sectioninfo	@"SHI_REGISTERS=28"
	.align	128
        .global         _ZN2at6native27unrolled_elementwise_kernelIZZZNS0_17rsqrt_kernel_cudaERNS_18TensorIteratorBaseEENKUlvE0_clEvENKUlvE2_clEvEUlN3c104HalfEE_St5arrayIPcLm2EELi4E23TrivialOffsetCalculatorILi1EjESD_NS0_6memory12LoadWithCastILi1EEENSE_13StoreWithCastILi1EEEEEviT_T0_T2_T3_T4_T5_
        .type           _ZN2at6native27unrolled_elementwise_kernelIZZZNS0_17rsqrt_kernel_cudaERNS_18TensorIteratorBaseEENKUlvE0_clEvENKUlvE2_clEvEUlN3c104HalfEE_St5arrayIPcLm2EELi4E23TrivialOffsetCalculatorILi1EjESD_NS0_6memory12LoadWithCastILi1EEENSE_13StoreWithCastILi1EEEEEviT_T0_T2_T3_T4_T5_,@function
        .size           _ZN2at6native27unrolled_elementwise_kernelIZZZNS0_17rsqrt_kernel_cudaERNS_18TensorIteratorBaseEENKUlvE0_clEvENKUlvE2_clEvEUlN3c104HalfEE_St5arrayIPcLm2EELi4E23TrivialOffsetCalculatorILi1EjESD_NS0_6memory12LoadWithCastILi1EEENSE_13StoreWithCastILi1EEEEEviT_T0_T2_T3_T4_T5_,(.L_x_34262 - _ZN2at6native27unrolled_elementwise_kernelIZZZNS0_17rsqrt_kernel_cudaERNS_18TensorIteratorBaseEENKUlvE0_clEvENKUlvE2_clEvEUlN3c104HalfEE_St5arrayIPcLm2EELi4E23TrivialOffsetCalculatorILi1EjESD_NS0_6memory12LoadWithCastILi1EEENSE_13StoreWithCastILi1EEEEEviT_T0_T2_T3_T4_T5_)
        .other          _ZN2at6native27unrolled_elementwise_kernelIZZZNS0_17rsqrt_kernel_cudaERNS_18TensorIteratorBaseEENKUlvE0_clEvENKUlvE2_clEvEUlN3c104HalfEE_St5arrayIPcLm2EELi4E23TrivialOffsetCalculatorILi1EjESD_NS0_6memory12LoadWithCastILi1EEENSE_13StoreWithCastILi1EEEEEviT_T0_T2_T3_T4_T5_,@"STO_CUDA_ENTRY STV_DEFAULT"
_ZN2at6native27unrolled_elementwise_kernelIZZZNS0_17rsqrt_kernel_cudaERNS_18TensorIteratorBaseEENKUlvE0_clEvENKUlvE2_clEvEUlN3c104HalfEE_St5arrayIPcLm2EELi4E23TrivialOffsetCalculatorILi1EjESD_NS0_6memory12LoadWithCastILi1EEENSE_13StoreWithCastILi1EEEEEviT_T0_T2_T3_T4_T5_:
.text._ZN2at6native27unrolled_elementwise_kernelIZZZNS0_17rsqrt_kernel_cudaERNS_18TensorIteratorBaseEENKUlvE0_clEvENKUlvE2_clEvEUlN3c104HalfEE_St5arrayIPcLm2EELi4E23TrivialOffsetCalculatorILi1EjESD_NS0_6memory12LoadWithCastILi1EEENSE_13StoreWithCastILi1EEEEEviT_T0_T2_T3_T4_T5_:
        /* <DEDUP_REMOVED lines=32> */
.L_x_21792:
[----:B------:R-:W2:Y:S02]  /*0200*/  LDG.E.U8 R2, [R2.64] ;  /* 0x0000002402027981 */ /* 0x000ea4000c1e1100 */
[----:B--2---:R-:W0:Y:S02]  /*0210*/  I2F.U16 R0, R2 ;  /* 0x0000000200007306 */ /* 0x004e240000101000 */
[----:B0-----:R-:W-:-:S04]  /*0220*/  F2FP.PACK_AB R0, RZ, R0 ;  /* 0x00000000ff00723e */ /* 0x001fc800000000ff */
[----:B------:R-:W-:Y:S01]  /*0230*/  PRMT R22, R0, 0x7610, R22 ;  /* 0x0000761000167816 */ /* 0x000fe20000000016 */
[----:B------:R-:W-:Y:S05]  /*0240*/  BRA `(.L_x_21794) ;  /* 0x00000ee000007947 */ /* 0x000fea0003800000 */
.L_x_21791:
        /* <DEDUP_REMOVED lines=11> */
.L_x_21796:
[----:B------:R-:W2:Y:S02]  /*0300*/  LDG.E R2, [R2.64] ;  /* 0x0000002402027981 */ /* 0x000ea4000c1e1900 */
[----:B--2---:R-:W0:Y:S02]  /*0310*/  I2F R0, R2 ;  /* 0x0000000200007306 */ /* 0x004e240000201400 */
[----:B0-----:R-:W-:-:S04]  /*0320*/  F2FP.PACK_AB R0, RZ, R0 ;  /* 0x00000000ff00723e */ /* 0x001fc800000000ff */
[----:B------:R-:W-:Y:S01]  /*0330*/  PRMT R22, R0, 0x7610, R22 ;  /* 0x0000761000167816 */ /* 0x000fe20000000016 */
[----:B------:R-:W-:Y:S05]  /*0340*/  BRA `(.L_x_21794) ;  /* 0x00000de000007947 */ /* 0x000fea0003800000 */
.L_x_21795:
[----:B------:R-:W2:Y:S02]  /*0350*/  LDG.E.U16 R2, [R2.64] ;  /* 0x0000002402027981 */ /* 0x000ea4000c1e1500 */
[----:B--2---:R-:W0:Y:S02]  /*0360*/  I2F.S16 R0, R2 ;  /* 0x0000000200007306 */ /* 0x004e240000101400 */
[----:B0-----:R-:W-:-:S04]  /*0370*/  F2FP.PACK_AB R0, RZ, R0 ;  /* 0x00000000ff00723e */ /* 0x001fc800000000ff */
[----:B------:R-:W-:Y:S01]  /*0380*/  PRMT R22, R0, 0x7610, R22 ;  /* 0x0000761000167816 */ /* 0x000fe20000000016 */
[----:B------:R-:W-:Y:S05]  /*0390*/  BRA `(.L_x_21794) ;  /* 0x00000d9000007947 */ /* 0x000fea0003800000 */
.L_x_21790:
        /* <DEDUP_REMOVED lines=9> */
.L_x_21798:
[----:B------:R0:W5:Y:S01]  /*0430*/  LDG.E.U16 R22, [R2.64] ;  /* 0x0000002402167981 */ /* 0x000162000c1e1500 */
[----:B------:R-:W-:Y:S05]  /*0440*/  BRA `(.L_x_21794) ;  /* 0x00000ce000007947 */ /* 0x000fea0003800000 */
.L_x_21797:
        /* <DEDUP_REMOVED lines=9> */
.L_x_21800:
[----:B------:R0:W5:Y:S01]  /*04e0*/  LDG.E.U16 R22, [R2.64] ;  /* 0x0000002402167981 */ /* 0x000162000c1e1500 */
[----:B------:R-:W-:Y:S05]  /*04f0*/  BRA `(.L_x_21794) ;  /* 0x00000c3000007947 */ /* 0x000fea0003800000 */
.L_x_21799:
[----:B------:R-:W2:Y:S02]  /*0500*/  LDG.E.64 R2, [R2.64] ;  /* 0x0000002402027981 */ /* 0x000ea4000c1e1b00 */
[----:B--2---:R-:W0:Y:S01]  /*0510*/  F2F.F32.F64 R0, R2 ;  /* 0x0000000200007310 */ /* 0x004e220000301000 */
[----:B------:R-:W0:-:S14]  /*0520*/  DSETP.GEU.AND P0, PT, |R2|, c[0x2][0x0], PT ;  /* 0x008000000200762a */ /* 0x000e1c0003f0e200 */
[----:B0-----:R-:W-:-:S05]  /*0530*/  @!P0 FMUL R0, R0, 1.175494350822287508e-38 ;  /* 0x0080000000008820 */ /* 0x001fca0000400000 */
[----:B------:R-:W-:-:S04]  /*0540*/  F2FP.PACK_AB R0, RZ, R0 ;  /* 0x00000000ff00723e */ /* 0x000fc800000000ff */
[----:B------:R-:W-:Y:S01]  /*0550*/  PRMT R22, R0, 0x7610, R22 ;  /* 0x0000761000167816 */ /* 0x000fe20000000016 */
[----:B------:R-:W-:Y:S05]  /*0560*/  BRA `(.L_x_21794) ;  /* 0x00000bc000007947 */ /* 0x000fea0003800000 */
.L_x_21789:
        /* <DEDUP_REMOVED lines=14> */
.L_x_21803:
[----:B------:R-:W2:Y:S02]  /*0650*/  LDG.E.64 R2, [R2.64] ;  /* 0x0000002402027981 */ /* 0x000ea4000c1e1b00 */
[----:B--2---:R-:W0:Y:S01]  /*0660*/  F2F.F32.F64 R0, R2 ;  /* 0x0000000200007310 */ /* 0x004e220000301000 */
[----:B------:R-:W0:-:S14]  /*0670*/  DSETP.GEU.AND P0, PT, |R2|, c[0x2][0x0], PT ;  /* 0x008000000200762a */ /* 0x000e1c0003f0e200 */
[----:B0-----:R-:W-:-:S05]  /*0680*/  @!P0 FMUL R0, R0, 1.175494350822287508e-38 ;  /* 0x0080000000008820 */ /* 0x001fca0000400000 */
[----:B------:R-:W-:-:S04]  /*0690*/  F2FP.PACK_AB R0, RZ, R0 ;  /* 0x00000000ff00723e */ /* 0x000fc800000000ff */
[----:B------:R-:W-:Y:S01]  /*06a0*/  PRMT R22, R0, 0x7610, R22 ;  /* 0x0000761000167816 */ /* 0x000fe20000000016 */
[----:B------:R-:W-:Y:S05]  /*06b0*/  BRA `(.L_x_21794) ;  /* 0x00000a7000007947 */ /* 0x000fea0003800000 */
.L_x_21802:
        /* <DEDUP_REMOVED lines=28> */
.L_x_21805:
        /* <DEDUP_REMOVED lines=16> */
.L_x_21804:
[----:B------:R-:W2:Y:S02]  /*0980*/  LDG.E.U16 R0, [R2.64] ;  /* 0x0000002402007981 */ /* 0x000ea4000c1e1500 */
[----:B--2---:R-:W-:-:S04]  /*0990*/  PRMT R0, RZ, 0x5410, R0 ;  /* 0x00005410ff007816 */ /* 0x004fc80000000000 */
[----:B------:R-:W-:-:S04]  /*09a0*/  F2FP.PACK_AB R0, RZ, R0 ;  /* 0x00000000ff00723e */ /* 0x000fc800000000ff */
[----:B------:R-:W-:Y:S01]  /*09b0*/  PRMT R22, R0, 0x7610, R22 ;  /* 0x0000761000167816 */ /* 0x000fe20000000016 */
[----:B------:R-:W-:Y:S05]  /*09c0*/  BRA `(.L_x_21794) ;  /* 0x0000076000007947 */ /* 0x000fea0003800000 */
.L_x_21801:
        /* <DEDUP_REMOVED lines=12> */
.L_x_21808:
        /* <DEDUP_REMOVED lines=21> */
.L_x_21812:
[----:B------:R-:W-:Y:S05]  /*0be0*/  BSYNC B1 ;  /* 0x0000000000017941 */ /* 0x000fea0003800000 */
.L_x_21811:
[----:B------:R-:W-:Y:S01]  /*0bf0*/  LEA R3, R0, 0x3b800000, 0x17 ;  /* 0x3b80000000037811 */ /* 0x000fe200078eb8ff */
[----:B------:R-:W-:-:S05]  /*0c00*/  IMAD.SHL.U32 R0, R2, 0x100000, RZ ;  /* 0x0010000002007824 */ /* 0x000fca00078e00ff */
[----:B------:R-:W-:Y:S02]  /*0c10*/  LOP3.LUT R0, R3, R0, R4, 0xfe, !PT ;  /* 0x0000000003007212 */ /* 0x000fe400078efe04 */
.L_x_21810:
[----:B------:R-:W-:Y:S05]  /*0c20*/  BSYNC B0 ;  /* 0x0000000000007941 */ /* 0x000fea0003800000 */
.L_x_21809:
[----:B------:R-:W-:-:S04]  /*0c30*/  F2FP.PACK_AB R0, RZ, R0 ;  /* 0x00000000ff00723e */ /* 0x000fc800000000ff */
[----:B------:R-:W-:Y:S01]  /*0c40*/  PRMT R22, R0, 0x7610, R22 ;  /* 0x0000761000167816 */ /* 0x000fe20000000016 */
[----:B------:R-:W-:Y:S05]  /*0c50*/  BRA `(.L_x_21794) ;  /* 0x000004d000007947 */ /* 0x000fea0003800000 */
.L_x_21807:
        /* <DEDUP_REMOVED lines=21> */
.L_x_21816:
[----:B------:R-:W-:Y:S05]  /*0db0*/  BSYNC B1 ;  /* 0x0000000000017941 */ /* 0x000fea0003800000 */
.L_x_21815:
[----:B------:R-:W-:Y:S01]  /*0dc0*/  LEA R3, R0, 0x37800000, 0x17 ;  /* 0x3780000000037811 */ /* 0x000fe200078eb8ff */
[----:B------:R-:W-:-:S05]  /*0dd0*/  IMAD.SHL.U32 R0, R2, 0x200000, RZ ;  /* 0x0020000002007824 */ /* 0x000fca00078e00ff */
[----:B------:R-:W-:Y:S02]  /*0de0*/  LOP3.LUT R0, R3, R0, R4, 0xfe, !PT ;  /* 0x0000000003007212 */ /* 0x000fe400078efe04 */
.L_x_21814:
[----:B------:R-:W-:Y:S05]  /*0df0*/  BSYNC B0 ;  /* 0x0000000000007941 */ /* 0x000fea0003800000 */
.L_x_21813:
[----:B------:R-:W-:-:S04]  /*0e00*/  F2FP.PACK_AB R0, RZ, R0 ;  /* 0x00000000ff00723e */ /* 0x000fc800000000ff */
[----:B------:R-:W-:Y:S01]  /*0e10*/  PRMT R22, R0, 0x7610, R22 ;  /* 0x0000761000167816 */ /* 0x000fe20000000016 */
[----:B------:R-:W-:Y:S05]  /*0e20*/  BRA `(.L_x_21794) ;  /* 0x0000030000007947 */ /* 0x000fea0003800000 */
.L_x_21806:
        /* <DEDUP_REMOVED lines=14> */
.L_x_21820:
[----:B------:R-:W-:Y:S05]  /*0f10*/  BSYNC B0 ;  /* 0x0000000000007941 */ /* 0x000fea0003800000 */
.L_x_21819:
[----:B------:R-:W-:-:S04]  /*0f20*/  F2FP.PACK_AB R0, RZ, R0 ;  /* 0x00000000ff00723e */ /* 0x000fc800000000ff */
[----:B------:R-:W-:Y:S01]  /*0f30*/  PRMT R22, R0, 0x7610, R22 ;  /* 0x0000761000167816 */ /* 0x000fe20000000016 */
[----:B------:R-:W-:Y:S05]  /*0f40*/  BRA `(.L_x_21794) ;  /* 0x000001e000007947 */ /* 0x000fea0003800000 */
.L_x_21793:
        /* <DEDUP_REMOVED lines=21> */
.L_x_21818:
[----:B------:R-:W2:Y:S02]  /*10a0*/  LDG.E.64 R2, [R2.64] ;  /* 0x0000002402027981 */ /* 0x000ea4000c1e1b00 */
[----:B--2---:R-:W0:Y:S02]  /*10b0*/  I2F.U64 R0, R2 ;  /* 0x0000000200007312 */ /* 0x004e240000301000 */
[----:B0-----:R-:W-:-:S04]  /*10c0*/  F2FP.PACK_AB R0, RZ, R0 ;  /* 0x00000000ff00723e */ /* 0x001fc800000000ff */
[----:B------:R-:W-:Y:S01]  /*10d0*/  PRMT R22, R0, 0x7610, R22 ;  /* 0x0000761000167816 */ /* 0x000fe20000000016 */
[----:B------:R-:W-:Y:S05]  /*10e0*/  BRA `(.L_x_21794) ;  /* 0x0000004000007947 */ /* 0x000fea0003800000 */
.L_x_21817:
[----:B------:R-:W2:Y:S02]  /*10f0*/  LDG.E R2, [R2.64] ;  /* 0x0000002402027981 */ /* 0x000ea4000c1e1900 */
[----:B--2---:R-:W0:Y:S02]  /*1100*/  I2F.U32 R0, R2 ;  /* 0x0000000200007306 */ /* 0x004e240000201000 */
[----:B0-----:R-:W-:-:S04]  /*1110*/  F2FP.PACK_AB R0, RZ, R0 ;  /* 0x00000000ff00723e */ /* 0x001fc800000000ff */
[----:B------:R-:W-:Y:S02]  /*1120*/  PRMT R22, R0, 0x7610, R22 ;  /* 0x0000761000167816 */ /* 0x000fe40000000016 */
.L_x_21794:
[----:B------:R-:W1:Y:S02]  /*1130*/  S2R R24, SR_TID.X ;  /* 0x0000000000187919 */ /* 0x000e640000002100 */
[----:B-1----:R-:W-:-:S03]  /*1140*/  IADD3 R24, R24, 0x80, RZ ;  /* 0x0000008018187810 */ /* 0x002fc60007ffe0ff */
.L_x_21788:
[----:B-1----:R-:W-:Y:S05]  /*1150*/  BSYNC B6 ;  /* 0x0000000000067941 */ /* 0x002fea0003800000 */
.L_x_21787:
        /* <DEDUP_REMOVED lines=24> */
.L_x_21826:
[----:B------:R-:W2:Y:S02]  /*12e0*/  LDG.E.U8 R2, [R2.64] ;  /* 0x0000002402027981 */ /* 0x000ea4000c1e1100 */
[----:B--2---:R-:W0:Y:S02]  /*12f0*/  I2F.U16 R0, R2 ;  /* 0x0000000200007306 */ /* 0x004e240000101000 */
[----:B0-----:R-:W-:-:S04]  /*1300*/  F2FP.PACK_AB R0, RZ, R0 ;  /* 0x00000000ff00723e */ /* 0x001fc800000000ff */
[----:B------:R-:W-:Y:S01]  /*1310*/  PRMT R18, R0, 0x7610, R18 ;  /* 0x0000761000127816 */ /* 0x000fe20000000012 */
[----:B------:R-:W-:Y:S05]  /*1320*/  BRA `(.L_x_21828) ;  /* 0x00000ed000007947 */ /* 0x000fea0003800000 */
.L_x_21825:
        /* <DEDUP_REMOVED lines=11> */
.L_x_21830:
[----:B------:R-:W2:Y:S02]  /*13e0*/  LDG.E R2, [R2.64] ;  /* 0x0000002402027981 */ /* 0x000ea4000c1e1900 */
[----:B--2---:R-:W0:Y:S02]  /*13f0*/  I2F R0, R2 ;  /* 0x0000000200007306 */ /* 0x004e240000201400 */
[----:B0-----:R-:W-:-:S04]  /*1400*/  F2FP.PACK_AB R0, RZ, R0 ;  /* 0x00000000ff00723e */ /* 0x001fc800000000ff */
[----:B------:R-:W-:Y:S01]  /*1410*/  PRMT R18, R0, 0x7610, R18 ;  /* 0x0000761000127816 */ /* 0x000fe20000000012 */
[----:B------:R-:W-:Y:S05]  /*1420*/  BRA `(.L_x_21828) ;  /* 0x00000dd000007947 */ /* 0x000fea0003800000 */
.L_x_21829:
[----:B------:R-:W2:Y:S02]  /*1430*/  LDG.E.U16 R2, [R2.64] ;  /* 0x0000002402027981 */ /* 0x000ea4000c1e1500 */
[----:B--2---:R-:W0:Y:S02]  /*1440*/  I2F.S16 R0, R2 ;  /* 0x0000000200007306 */ /* 0x004e240000101400 */
[----:B0-----:R-:W-:-:S04]  /*1450*/  F2FP.PACK_AB R0, RZ, R0 ;  /* 0x00000000ff00723e */ /* 0x001fc800000000ff */
[----:B------:R-:W-:Y:S01]  /*1460*/  PRMT R18, R0, 0x7610, R18 ;  /* 0x0000761000127816 */ /* 0x000fe20000000012 */
[----:B------:R-:W-:Y:S05]  /*1470*/  BRA `(.L_x_21828) ;  /* 0x00000d8000007947 */ /* 0x000fea0003800000 */
.L_x_21824:
        /* <DEDUP_REMOVED lines=9> */
.L_x_21832:
[----:B------:R0:W5:Y:S01]  /*1510*/  LDG.E.U16 R18, [R2.64] ;  /* 0x0000002402127981 */ /* 0x000162000c1e1500 */
[----:B------:R-:W-:Y:S05]  /*1520*/  BRA `(.L_x_21828) ;  /* 0x00000cd000007947 */ /* 0x000fea0003800000 */
.L_x_21831:
        /* <DEDUP_REMOVED lines=9> */
.L_x_21834:
[----:B------:R0:W5:Y:S01]  /*15c0*/  LDG.E.U16 R18, [R2.64] ;  /* 0x0000002402127981 */ /* 0x000162000c1e1500 */
[----:B------:R-:W-:Y:S05]  /*15d0*/  BRA `(.L_x_21828) ;  /* 0x00000c2000007947 */ /* 0x000fea0003800000 */
.L_x_21833:
[----:B------:R-:W2:Y:S02]  /*15e0*/  LDG.E.64 R2, [R2.64] ;  /* 0x0000002402027981 */ /* 0x000ea4000c1e1b00 */
[----:B--2---:R-:W0:Y:S01]  /*15f0*/  F2F.F32.F64 R0, R2 ;  /* 0x0000000200007310 */ /* 0x004e220000301000 */
[----:B------:R-:W0:-:S14]  /*1600*/  DSETP.GEU.AND P0, PT, |R2|, c[0x2][0x0], PT ;  /* 0x008000000200762a */ /* 0x000e1c0003f0e200 */
[----:B0-----:R-:W-:-:S05]  /*1610*/  @!P0 FMUL R0, R0, 1.175494350822287508e-38 ;  /* 0x0080000000008820 */ /* 0x001fca0000400000 */
[----:B------:R-:W-:-:S04]  /*1620*/  F2FP.PACK_AB R0, RZ, R0 ;  /* 0x00000000ff00723e */ /* 0x000fc800000000ff */
[----:B------:R-:W-:Y:S01]  /*1630*/  PRMT R18, R0, 0x7610, R18 ;  /* 0x0000761000127816 */ /* 0x000fe20000000012 */
[----:B------:R-:W-:Y:S05]  /*1640*/  BRA `(.L_x_21828) ;  /* 0x00000bb000007947 */ /* 0x000fea0003800000 */
.L_x_21823:
        /* <DEDUP_REMOVED lines=14> */
.L_x_21837:
[----:B------:R-:W2:Y:S02]  /*1730*/  LDG.E.64 R2, [R2.64] ;  /* 0x0000002402027981 */ /* 0x000ea4000c1e1b00 */
[----:B--2---:R-:W0:Y:S01]  /*1740*/  F2F.F32.F64 R0, R2 ;  /* 0x0000000200007310 */ /* 0x004e220000301000 */
[----:B------:R-:W0:-:S14]  /*1750*/  DSETP.GEU.AND P0, PT, |R2|, c[0x2][0x0], PT ;  /* 0x008000000200762a */ /* 0x000e1c0003f0e200 */
[----:B0-----:R-:W-:-:S05]  /*1760*/  @!P0 FMUL R0, R0, 1.175494350822287508e-38 ;  /* 0x0080000000008820 */ /* 0x001fca0000400000 */
[----:B------:R-:W-:-:S04]  /*1770*/  F2FP.PACK_AB R0, RZ, R0 ;  /* 0x00000000ff00723e */ /* 0x000fc800000000ff */
[----:B------:R-:W-:Y:S01]  /*1780*/  PRMT R18, R0, 0x7610, R18 ;  /* 0x0000761000127816 */ /* 0x000fe20000000012 */
[----:B------:R-:W-:Y:S05]  /*1790*/  BRA `(.L_x_21828) ;  /* 0x00000a6000007947 */ /* 0x000fea0003800000 */
.L_x_21836:
        /* <DEDUP_REMOVED lines=28> */
.L_x_21839:
        /* <DEDUP_REMOVED lines=15> */
.L_x_21838:
[----:B------:R-:W2:Y:S02]  /*1a50*/  LDG.E.U16 R0, [R2.64] ;  /* 0x0000002402007981 */ /* 0x000ea4000c1e1500 */
[----:B--2---:R-:W-:-:S04]  /*1a60*/  PRMT R0, RZ, 0x5410, R0 ;  /* 0x00005410ff007816 */ /* 0x004fc80000000000 */
[----:B------:R-:W-:-:S04]  /*1a70*/  F2FP.PACK_AB R0, RZ, R0 ;  /* 0x00000000ff00723e */ /* 0x000fc800000000ff */
[----:B------:R-:W-:Y:S01]  /*1a80*/  PRMT R18, R0, 0x7610, R18 ;  /* 0x0000761000127816 */ /* 0x000fe20000000012 */
[----:B------:R-:W-:Y:S05]  /*1a90*/  BRA `(.L_x_21828) ;  /* 0x0000076000007947 */ /* 0x000fea0003800000 */
.L_x_21835:
        /* <DEDUP_REMOVED lines=12> */
.L_x_21842:
        /* <DEDUP_REMOVED lines=21> */
.L_x_21846:
[----:B------:R-:W-:Y:S05]  /*1cb0*/  BSYNC B1 ;  /* 0x0000000000017941 */ /* 0x000fea0003800000 */
.L_x_21845:
[----:B------:R-:W-:Y:S01]  /*1cc0*/  LEA R3, R0, 0x3b800000, 0x17 ;  /* 0x3b80000000037811 */ /* 0x000fe200078eb8ff */
[----:B------:R-:W-:-:S05]  /*1cd0*/  IMAD.SHL.U32 R0, R2, 0x100000, RZ ;  /* 0x0010000002007824 */ /* 0x000fca00078e00ff */
[----:B------:R-:W-:Y:S02]  /*1ce0*/  LOP3.LUT R0, R3, R0, R4, 0xfe, !PT ;  /* 0x0000000003007212 */ /* 0x000fe400078efe04 */
.L_x_21844:
[----:B------:R-:W-:Y:S05]  /*1cf0*/  BSYNC B0 ;  /* 0x0000000000007941 */ /* 0x000fea0003800000 */
.L_x_21843:
[----:B------:R-:W-:-:S04]  /*1d00*/  F2FP.PACK_AB R0, RZ, R0 ;  /* 0x00000000ff00723e */ /* 0x000fc800000000ff */
[----:B------:R-:W-:Y:S01]  /*1d10*/  PRMT R18, R0, 0x7610, R18 ;  /* 0x0000761000127816 */ /* 0x000fe20000000012 */
[----:B------:R-:W-:Y:S05]  /*1d20*/  BRA `(.L_x_21828) ;  /* 0x000004d000007947 */ /* 0x000fea0003800000 */
.L_x_21841:
        /* <DEDUP_REMOVED lines=21> */
.L_x_21850:
[----:B------:R-:W-:Y:S05]  /*1e80*/  BSYNC B1 ;  /* 0x0000000000017941 */ /* 0x000fea0003800000 */
.L_x_21849:
[----:B------:R-:W-:Y:S01]  /*1e90*/  LEA R3, R0, 0x37800000, 0x17 ;  /* 0x3780000000037811 */ /* 0x000fe200078eb8ff */
[----:B------:R-:W-:-:S05]  /*1ea0*/  IMAD.SHL.U32 R0, R2, 0x200000, RZ ;  /* 0x0020000002007824 */ /* 0x000fca00078e00ff */
[----:B------:R-:W-:Y:S02]  /*1eb0*/  LOP3.LUT R0, R3, R0, R4, 0xfe, !PT ;  /* 0x0000000003007212 */ /* 0x000fe400078efe04 */
.L_x_21848:
[----:B------:R-:W-:Y:S05]  /*1ec0*/  BSYNC B0 ;  /* 0x0000000000007941 */ /* 0x000fea0003800000 */
.L_x_21847:
[----:B------:R-:W-:-:S04]  /*1ed0*/  F2FP.PACK_AB R0, RZ, R0 ;  /* 0x00000000ff00723e */ /* 0x000fc800000000ff */
[----:B------:R-:W-:Y:S01]  /*1ee0*/  PRMT R18, R0, 0x7610, R18 ;  /* 0x0000761000127816 */ /* 0x000fe20000000012 */
[----:B------:R-:W-:Y:S05]  /*1ef0*/  BRA `(.L_x_21828) ;  /* 0x0000030000007947 */ /* 0x000fea0003800000 */
.L_x_21840:
        /* <DEDUP_REMOVED lines=14> */
.L_x_21854:
[----:B------:R-:W-:Y:S05]  /*1fe0*/  BSYNC B0 ;  /* 0x0000000000007941 */ /* 0x000fea0003800000 */
.L_x_21853:
[----:B------:R-:W-:-:S04]  /*1ff0*/  F2FP.PACK_AB R0, RZ, R0 ;  /* 0x00000000ff00723e */ /* 0x000fc800000000ff */
[----:B------:R-:W-:Y:S01]  /*2000*/  PRMT R18, R0, 0x7610, R18 ;  /* 0x0000761000127816 */ /* 0x000fe20000000012 */
[----:B------:R-:W-:Y:S05]  /*2010*/  BRA `(.L_x_21828) ;  /* 0x000001e000007947 */ /* 0x000fea0003800000 */
.L_x_21827:
        /* <DEDUP_REMOVED lines=21> */
.L_x_21852:
[----:B------:R-:W2:Y:S02]  /*2170*/  LDG.E.64 R2, [R2.64] ;  /* 0x0000002402027981 */ /* 0x000ea4000c1e1b00 */
[----:B--2---:R-:W0:Y:S02]  /*2180*/  I2F.U64 R0, R2 ;  /* 0x0000000200007312 */ /* 0x004e240000301000 */
[----:B0-----:R-:W-:-:S04]  /*2190*/  F2FP.PACK_AB R0, RZ, R0 ;  /* 0x00000000ff00723e */ /* 0x001fc800000000ff */
[----:B------:R-:W-:Y:S01]  /*21a0*/  PRMT R18, R0, 0x7610, R18 ;  /* 0x0000761000127816 */ /* 0x000fe20000000012 */
[----:B------:R-:W-:Y:S05]  /*21b0*/  BRA `(.L_x_21828) ;  /* 0x0000004000007947 */ /* 0x000fea0003800000 */
.L_x_21851:
[----:B------:R-:W2:Y:S02]  /*21c0*/  LDG.E R2, [R2.64] ;  /* 0x0000002402027981 */ /* 0x000ea4000c1e1900 */
[----:B--2---:R-:W0:Y:S02]  /*21d0*/  I2F.U32 R0, R2 ;  /* 0x0000000200007306 */ /* 0x004e240000201000 */
[----:B0-----:R-:W-:-:S04]  /*21e0*/  F2FP.PACK_AB R0, RZ, R0 ;  /* 0x00000000ff00723e */ /* 0x001fc800000000ff */
[----:B------:R-:W-:Y:S02]  /*21f0*/  PRMT R18, R0, 0x7610, R18 ;  /* 0x0000761000127816 */ /* 0x000fe40000000012 */
.L_x_21828:
[----:B------:R-:W-:-:S05]  /*2200*/  IADD3 R24, R24, 0x80, RZ ;  /* 0x0000008018187810 */ /* 0x000fca0007ffe0ff */
.L_x_21822:
[----:B------:R-:W-:Y:S05]  /*2210*/  BSYNC B6 ;  /* 0x0000000000067941 */ /* 0x000fea0003800000 */
.L_x_21821:
        /* <DEDUP_REMOVED lines=26> */
.L_x_21860:
[----:B------:R-:W2:Y:S02]  /*23c0*/  LDG.E.U8 R2, [R2.64] ;  /* 0x0000002402027981 */ /* 0x000ea4000c1e1100 */
[----:B--2---:R-:W0:Y:S02]  /*23d0*/  I2F.U16 R0, R2 ;  /* 0x0000000200007306 */ /* 0x004e240000101000 */
[----:B0-----:R-:W-:-:S04]  /*23e0*/  F2FP.PACK_AB R0, RZ, R0 ;  /* 0x00000000ff00723e */ /* 0x001fc800000000ff */
[----:B------:R-:W-:Y:S01]  /*23f0*/  PRMT R25, R0, 0x7610, R25 ;  /* 0x0000761000197816 */ /* 0x000fe20000000019 */
[----:B------:R-:W-:Y:S05]  /*2400*/  BRA `(.L_x_21862) ;  /* 0x00000ed000007947 */ /* 0x000fea0003800000 */
.L_x_21859:
        /* <DEDUP_REMOVED lines=11> */
.L_x_21864:
[----:B------:R-:W2:Y:S02]  /*24c0*/  LDG.E R2, [R2.64] ;  /* 0x0000002402027981 */ /* 0x000ea4000c1e1900 */
[----:B--2---:R-:W0:Y:S02]  /*24d0*/  I2F R0, R2 ;  /* 0x0000000200007306 */ /* 0x004e240000201400 */
[----:B0-----:R-:W-:-:S04]  /*24e0*/  F2FP.PACK_AB R0, RZ, R0 ;  /* 0x00000000ff00723e */ /* 0x001fc800000000ff */
[----:B------:R-:W-:Y:S01]  /*24f0*/  PRMT R25, R0, 0x7610, R25 ;  /* 0x0000761000197816 */ /* 0x000fe20000000019 */
[----:B------:R-:W-:Y:S05]  /*2500*/  BRA `(.L_x_21862) ;  /* 0x00000dd000007947 */ /* 0x000fea0003800000 */
.L_x_21863:
[----:B------:R-:W2:Y:S02]  /*2510*/  LDG.E.U16 R2, [R2.64] ;  /* 0x0000002402027981 */ /* 0x000ea4000c1e1500 */
[----:B--2---:R-:W0:Y:S02]  /*2520*/  I2F.S16 R0, R2 ;  /* 0x0000000200007306 */ /* 0x004e240000101400 */
[----:B0-----:R-:W-:-:S04]  /*2530*/  F2FP.PACK_AB R0, RZ, R0 ;  /* 0x00000000ff00723e */ /* 0x001fc800000000ff */
[----:B------:R-:W-:Y:S01]  /*2540*/  PRMT R25, R0, 0x7610, R25 ;  /* 0x0000761000197816 */ /* 0x000fe20000000019 */
[----:B------:R-:W-:Y:S05]  /*2550*/  BRA `(.L_x_21862) ;  /* 0x00000d8000007947 */ /* 0x000fea0003800000 */
.L_x_21858:
        /* <DEDUP_REMOVED lines=9> */
.L_x_21866:
[----:B------:R0:W5:Y:S01]  /*25f0*/  LDG.E.U16 R25, [R2.64] ;  /* 0x0000002402197981 */ /* 0x000162000c1e1500 */
[----:B------:R-:W-:Y:S05]  /*2600*/  BRA `(.L_x_21862) ;  /* 0x00000cd000007947 */ /* 0x000fea0003800000 */
.L_x_21865:
        /* <DEDUP_REMOVED lines=9> */
.L_x_21868:
[----:B------:R0:W5:Y:S01]  /*26a0*/  LDG.E.U16 R25, [R2.64] ;  /* 0x0000002402197981 */ /* 0x000162000c1e1500 */
[----:B------:R-:W-:Y:S05]  /*26b0*/  BRA `(.L_x_21862) ;  /* 0x00000c2000007947 */ /* 0x000fea0003800000 */
.L_x_21867:
[----:B------:R-:W2:Y:S02]  /*26c0*/  LDG.E.64 R2, [R2.64] ;  /* 0x0000002402027981 */ /* 0x000ea4000c1e1b00 */
[----:B--2---:R-:W0:Y:S01]  /*26d0*/  F2F.F32.F64 R0, R2 ;  /* 0x0000000200007310 */ /* 0x004e220000301000 */
[----:B------:R-:W0:-:S14]  /*26e0*/  DSETP.GEU.AND P0, PT, |R2|, c[0x2][0x0], PT ;  /* 0x008000000200762a */ /* 0x000e1c0003f0e200 */
[----:B0-----:R-:W-:-:S05]  /*26f0*/  @!P0 FMUL R0, R0, 1.175494350822287508e-38 ;  /* 0x0080000000008820 */ /* 0x001fca0000400000 */
[----:B------:R-:W-:-:S04]  /*2700*/  F2FP.PACK_AB R0, RZ, R0 ;  /* 0x00000000ff00723e */ /* 0x000fc800000000ff */
[----:B------:R-:W-:Y:S01]  /*2710*/  PRMT R25, R0, 0x7610, R25 ;  /* 0x0000761000197816 */ /* 0x000fe20000000019 */
[----:B------:R-:W-:Y:S05]  /*2720*/  BRA `(.L_x_21862) ;  /* 0x00000bb000007947 */ /* 0x000fea0003800000 */
.L_x_21857:
        /* <DEDUP_REMOVED lines=14> */
.L_x_21871:
[----:B------:R-:W2:Y:S02]  /*2810*/  LDG.E.64 R2, [R2.64] ;  /* 0x0000002402027981 */ /* 0x000ea4000c1e1b00 */
[----:B--2---:R-:W0:Y:S01]  /*2820*/  F2F.F32.F64 R0, R2 ;  /* 0x0000000200007310 */ /* 0x004e220000301000 */
[----:B------:R-:W0:-:S14]  /*2830*/  DSETP.GEU.AND P0, PT, |R2|, c[0x2][0x0], PT ;  /* 0x008000000200762a */ /* 0x000e1c0003f0e200 */
[----:B0-----:R-:W-:-:S05]  /*2840*/  @!P0 FMUL R0, R0, 1.175494350822287508e-38 ;  /* 0x0080000000008820 */ /* 0x001fca0000400000 */
[----:B------:R-:W-:-:S04]  /*2850*/  F2FP.PACK_AB R0, RZ, R0 ;  /* 0x00000000ff00723e */ /* 0x000fc800000000ff */
[----:B------:R-:W-:Y:S01]  /*2860*/  PRMT R25, R0, 0x7610, R25 ;  /* 0x0000761000197816 */ /* 0x000fe20000000019 */
[----:B------:R-:W-:Y:S05]  /*2870*/  BRA `(.L_x_21862) ;  /* 0x00000a6000007947 */ /* 0x000fea0003800000 */
.L_x_21870:
        /* <DEDUP_REMOVED lines=28> */
.L_x_21873:
        /* <DEDUP_REMOVED lines=15> */
.L_x_21872:
[----:B------:R-:W2:Y:S02]  /*2b30*/  LDG.E.U16 R0, [R2.64] ;  /* 0x0000002402007981 */ /* 0x000ea4000c1e1500 */
[----:B--2---:R-:W-:-:S04]  /*2b40*/  PRMT R0, RZ, 0x5410, R0 ;  /* 0x00005410ff007816 */ /* 0x004fc80000000000 */
[----:B------:R-:W-:-:S04]  /*2b50*/  F2FP.PACK_AB R0, RZ, R0 ;  /* 0x00000000ff00723e */ /* 0x000fc800000000ff */
[----:B------:R-:W-:Y:S01]  /*2b60*/  PRMT R25, R0, 0x7610, R25 ;  /* 0x0000761000197816 */ /* 0x000fe20000000019 */
[----:B------:R-:W-:Y:S05]  /*2b70*/  BRA `(.L_x_21862) ;  /* 0x0000076000007947 */ /* 0x000fea0003800000 */
.L_x_21869:
        /* <DEDUP_REMOVED lines=12> */
.L_x_21876:
        /* <DEDUP_REMOVED lines=21> */
.L_x_21880:
[----:B------:R-:W-:Y:S05]  /*2d90*/  BSYNC B1 ;  /* 0x0000000000017941 */ /* 0x000fea0003800000 */
.L_x_21879:
[----:B------:R-:W-:Y:S01]  /*2da0*/  LEA R3, R0, 0x3b800000, 0x17 ;  /* 0x3b80000000037811 */ /* 0x000fe200078eb8ff */
[----:B------:R-:W-:-:S05]  /*2db0*/  IMAD.SHL.U32 R0, R2, 0x100000, RZ ;  /* 0x0010000002007824 */ /* 0x000fca00078e00ff */
[----:B------:R-:W-:Y:S02]  /*2dc0*/  LOP3.LUT R0, R3, R0, R4, 0xfe, !PT ;  /* 0x0000000003007212 */ /* 0x000fe400078efe04 */
.L_x_21878:
[----:B------:R-:W-:Y:S05]  /*2dd0*/  BSYNC B0 ;  /* 0x0000000000007941 */ /* 0x000fea0003800000 */
.L_x_21877:
[----:B------:R-:W-:-:S04]  /*2de0*/  F2FP.PACK_AB R0, RZ, R0 ;  /* 0x00000000ff00723e */ /* 0x000fc800000000ff */
[----:B------:R-:W-:Y:S01]  /*2df0*/  PRMT R25, R0, 0x7610, R25 ;  /* 0x0000761000197816 */ /* 0x000fe20000000019 */
[----:B------:R-:W-:Y:S05]  /*2e00*/  BRA `(.L_x_21862) ;  /* 0x000004d000007947 */ /* 0x000fea0003800000 */
.L_x_21875:
        /* <DEDUP_REMOVED lines=21> */
.L_x_21884:
[----:B------:R-:W-:Y:S05]  /*2f60*/  BSYNC B1 ;  /* 0x0000000000017941 */ /* 0x000fea0003800000 */
.L_x_21883:
[----:B------:R-:W-:Y:S01]  /*2f70*/  LEA R3, R0, 0x37800000, 0x17 ;  /* 0x3780000000037811 */ /* 0x000fe200078eb8ff */
[----:B------:R-:W-:-:S05]  /*2f80*/  IMAD.SHL.U32 R0, R2, 0x200000, RZ ;  /* 0x0020000002007824 */ /* 0x000fca00078e00ff */
[----:B------:R-:W-:Y:S02]  /*2f90*/  LOP3.LUT R0, R3, R0, R4, 0xfe, !PT ;  /* 0x0000000003007212 */ /* 0x000fe400078efe04 */
.L_x_21882:
[----:B------:R-:W-:Y:S05]  /*2fa0*/  BSYNC B0 ;  /* 0x0000000000007941 */ /* 0x000fea0003800000 */
.L_x_21881:
[----:B------:R-:W-:-:S04]  /*2fb0*/  F2FP.PACK_AB R0, RZ, R0 ;  /* 0x00000000ff00723e */ /* 0x000fc800000000ff */
[----:B------:R-:W-:Y:S01]  /*2fc0*/  PRMT R25, R0, 0x7610, R25 ;  /* 0x0000761000197816 */ /* 0x000fe20000000019 */
[----:B------:R-:W-:Y:S05]  /*2fd0*/  BRA `(.L_x_21862) ;  /* 0x0000030000007947 */ /* 0x000fea0003800000 */
.L_x_21874:
        /* <DEDUP_REMOVED lines=14> */
.L_x_21888:
[----:B------:R-:W-:Y:S05]  /*30c0*/  BSYNC B0 ;  /* 0x0000000000007941 */ /* 0x000fea0003800000 */
.L_x_21887:
[----:B------:R-:W-:-:S04]  /*30d0*/  F2FP.PACK_AB R0, RZ, R0 ;  /* 0x00000000ff00723e */ /* 0x000fc800000000ff */
[----:B------:R-:W-:Y:S01]  /*30e0*/  PRMT R25, R0, 0x7610, R25 ;  /* 0x0000761000197816 */ /* 0x000fe20000000019 */
[----:B------:R-:W-:Y:S05]  /*30f0*/  BRA `(.L_x_21862) ;  /* 0x000001e000007947 */ /* 0x000fea0003800000 */
.L_x_21861:
        /* <DEDUP_REMOVED lines=21> */
.L_x_21886:
[----:B------:R-:W2:Y:S02]  /*3250*/  LDG.E.64 R2, [R2.64] ;  /* 0x0000002402027981 */ /* 0x000ea4000c1e1b00 */
[----:B--2---:R-:W0:Y:S02]  /*3260*/  I2F.U64 R0, R2 ;  /* 0x0000000200007312 */ /* 0x004e240000301000 */
[----:B0-----:R-:W-:-:S04]  /*3270*/  F2FP.PACK_AB R0, RZ, R0 ;  /* 0x00000000ff00723e */ /* 0x001fc800000000ff */
[----:B------:R-:W-:Y:S01]  /*3280*/  PRMT R25, R0, 0x7610, R25 ;  /* 0x0000761000197816 */ /* 0x000fe20000000019 */
[----:B------:R-:W-:Y:S05]  /*3290*/  BRA `(.L_x_21862) ;  /* 0x0000004000007947 */ /* 0x000fea0003800000 */
.L_x_21885:
[----:B------:R-:W2:Y:S02]  /*32a0*/  LDG.E R2, [R2.64] ;  /* 0x0000002402027981 */ /* 0x000ea4000c1e1900 */
[----:B--2---:R-:W0:Y:S02]  /*32b0*/  I2F.U32 R0, R2 ;  /* 0x0000000200007306 */ /* 0x004e240000201000 */
[----:B0-----:R-:W-:-:S04]  /*32c0*/  F2FP.PACK_AB R0, RZ, R0 ;  /* 0x00000000ff00723e */ /* 0x001fc800000000ff */
[----:B------:R-:W-:Y:S02]  /*32d0*/  PRMT R25, R0, 0x7610, R25 ;  /* 0x0000761000197816 */ /* 0x000fe40000000019 */
.L_x_21862:
[----:B------:R-:W-:-:S05]  /*32e0*/  IADD3 R24, R24, 0x80, RZ ;  /* 0x0000008018187810 */ /* 0x000fca0007ffe0ff */
.L_x_21856:
[----:B------:R-:W-:Y:S05]  /*32f0*/  BSYNC B6 ;  /* 0x0000000000067941 */ /* 0x000fea0003800000 */
.L_x_21855:
        /* <DEDUP_REMOVED lines=23> */
.L_x_21894:
[----:B------:R-:W2:Y:S02]  /*3470*/  LDG.E.U8 R2, [R2.64] ;  /* 0x0000002402027981 */ /* 0x000ea4000c1e1100 */
[----:B--2---:R-:W0:Y:S02]  /*3480*/  I2F.U16 R0, R2 ;  /* 0x0000000200007306 */ /* 0x004e240000101000 */
[----:B0-----:R-:W-:-:S04]  /*3490*/  F2FP.PACK_AB R0, RZ, R0 ;  /* 0x00000000ff00723e */ /* 0x001fc800000000ff */
[----:B------:R-:W-:Y:S01]  /*34a0*/  PRMT R23, R0, 0x7610, R23 ;  /* 0x0000761000177816 */ /* 0x000fe20000000017 */
[----:B------:R-:W-:Y:S05]  /*34b0*/  BRA `(.L_x_21890) ;  /* 0x00000ed000007947 */ /* 0x000fea0003800000 */
.L_x_21893:
        /* <DEDUP_REMOVED lines=11> */
.L_x_21897:
[----:B------:R-:W2:Y:S02]  /*3570*/  LDG.E R2, [R2.64] ;  /* 0x0000002402027981 */ /* 0x000ea4000c1e1900 */
[----:B--2---:R-:W0:Y:S02]  /*3580*/  I2F R0, R2 ;  /* 0x0000000200007306 */ /* 0x004e240000201400 */
[----:B0-----:R-:W-:-:S04]  /*3590*/  F2FP.PACK_AB R0, RZ, R0 ;  /* 0x00000000ff00723e */ /* 0x001fc800000000ff */
[----:B------:R-:W-:Y:S01]  /*35a0*/  PRMT R23, R0, 0x7610, R23 ;  /* 0x0000761000177816 */ /* 0x000fe20000000017 */
[----:B------:R-:W-:Y:S05]  /*35b0*/  BRA `(.L_x_21890) ;  /* 0x00000dd000007947 */ /* 0x000fea0003800000 */
.L_x_21896:
[----:B------:R-:W2:Y:S02]  /*35c0*/  LDG.E.U16 R2, [R2.64] ;  /* 0x0000002402027981 */ /* 0x000ea4000c1e1500 */
[----:B--2---:R-:W0:Y:S02]  /*35d0*/  I2F.S16 R0, R2 ;  /* 0x0000000200007306 */ /* 0x004e240000101400 */
[----:B0-----:R-:W-:-:S04]  /*35e0*/  F2FP.PACK_AB R0, RZ, R0 ;  /* 0x00000000ff00723e */ /* 0x001fc800000000ff */
[----:B------:R-:W-:Y:S01]  /*35f0*/  PRMT R23, R0, 0x7610, R23 ;  /* 0x0000761000177816 */ /* 0x000fe20000000017 */
[----:B------:R-:W-:Y:S05]  /*3600*/  BRA `(.L_x_21890) ;  /* 0x00000d8000007947 */ /* 0x000fea0003800000 */
.L_x_21892:
        /* <DEDUP_REMOVED lines=9> */
.L_x_21899:
[----:B------:R0:W5:Y:S01]  /*36a0*/  LDG.E.U16 R23, [R2.64] ;  /* 0x0000002402177981 */ /* 0x000162000c1e1500 */
[----:B------:R-:W-:Y:S05]  /*36b0*/  BRA `(.L_x_21890) ;  /* 0x00000cd000007947 */ /* 0x000fea0003800000 */
.L_x_21898:
        /* <DEDUP_REMOVED lines=9> */
.L_x_21901:
[----:B------:R0:W5:Y:S01]  /*3750*/  LDG.E.U16 R23, [R2.64] ;  /* 0x0000002402177981 */ /* 0x000162000c1e1500 */
[----:B------:R-:W-:Y:S05]  /*3760*/  BRA `(.L_x_21890) ;  /* 0x00000c2000007947 */ /* 0x000fea0003800000 */
.L_x_21900:
[----:B------:R-:W2:Y:S02]  /*3770*/  LDG.E.64 R2, [R2.64] ;  /* 0x0000002402027981 */ /* 0x000ea4000c1e1b00 */
[----:B--2---:R-:W0:Y:S01]  /*3780*/  F2F.F32.F64 R0, R2 ;  /* 0x0000000200007310 */ /* 0x004e220000301000 */
[----:B------:R-:W0:-:S14]  /*3790*/  DSETP.GEU.AND P0, PT, |R2|, c[0x2][0x0], PT ;  /* 0x008000000200762a */ /* 0x000e1c0003f0e200 */
[----:B0-----:R-:W-:-:S05]  /*37a0*/  @!P0 FMUL R0, R0, 1.175494350822287508e-38 ;  /* 0x0080000000008820 */ /* 0x001fca0000400000 */
[----:B------:R-:W-:-:S04]  /*37b0*/  F2FP.PACK_AB R0, RZ, R0 ;  /* 0x00000000ff00723e */ /* 0x000fc800000000ff */
[----:B------:R-:W-:Y:S01]  /*37c0*/  PRMT R23, R0, 0x7610, R23 ;  /* 0x0000761000177816 */ /* 0x000fe20000000017 */
[----:B------:R-:W-:Y:S05]  /*37d0*/  BRA `(.L_x_21890) ;  /* 0x00000bb000007947 */ /* 0x000fea0003800000 */
.L_x_21891:
        /* <DEDUP_REMOVED lines=14> */
.L_x_21904:
[----:B------:R-:W2:Y:S02]  /*38c0*/  LDG.E.64 R2, [R2.64] ;  /* 0x0000002402027981 */ /* 0x000ea4000c1e1b00 */
[----:B--2---:R-:W0:Y:S01]  /*38d0*/  F2F.F32.F64 R0, R2 ;  /* 0x0000000200007310 */ /* 0x004e220000301000 */
[----:B------:R-:W0:-:S14]  /*38e0*/  DSETP.GEU.AND P0, PT, |R2|, c[0x2][0x0], PT ;  /* 0x008000000200762a */ /* 0x000e1c0003f0e200 */
[----:B0-----:R-:W-:-:S05]  /*38f0*/  @!P0 FMUL R0, R0, 1.175494350822287508e-38 ;  /* 0x0080000000008820 */ /* 0x001fca0000400000 */
[----:B------:R-:W-:-:S04]  /*3900*/  F2FP.PACK_AB R0, RZ, R0 ;  /* 0x00000000ff00723e */ /* 0x000fc800000000ff */
[----:B------:R-:W-:Y:S01]  /*3910*/  PRMT R23, R0, 0x7610, R23 ;  /* 0x0000761000177816 */ /* 0x000fe20000000017 */
[----:B------:R-:W-:Y:S05]  /*3920*/  BRA `(.L_x_21890) ;  /* 0x00000a6000007947 */ /* 0x000fea0003800000 */
.L_x_21903:
        /* <DEDUP_REMOVED lines=28> */
.L_x_21906:
        /* <DEDUP_REMOVED lines=15> */
.L_x_21905:
[----:B------:R-:W2:Y:S02]  /*3be0*/  LDG.E.U16 R0, [R2.64] ;  /* 0x0000002402007981 */ /* 0x000ea4000c1e1500 */
[----:B--2---:R-:W-:-:S04]  /*3bf0*/  PRMT R0, RZ, 0x5410, R0 ;  /* 0x00005410ff007816 */ /* 0x004fc80000000000 */
[----:B------:R-:W-:-:S04]  /*3c00*/  F2FP.PACK_AB R0, RZ, R0 ;  /* 0x00000000ff00723e */ /* 0x000fc800000000ff */
[----:B------:R-:W-:Y:S01]  /*3c10*/  PRMT R23, R0, 0x7610, R23 ;  /* 0x0000761000177816 */ /* 0x000fe20000000017 */
[----:B------:R-:W-:Y:S05]  /*3c20*/  BRA `(.L_x_21890) ;  /* 0x0000076000007947 */ /* 0x000fea0003800000 */
.L_x_21902:
        /* <DEDUP_REMOVED lines=12> */
.L_x_21909:
        /* <DEDUP_REMOVED lines=21> */
.L_x_21913:
[----:B------:R-:W-:Y:S05]  /*3e40*/  BSYNC B1 ;  /* 0x0000000000017941 */ /* 0x000fea0003800000 */
.L_x_21912:
[----:B------:R-:W-:Y:S01]  /*3e50*/  LEA R3, R0, 0x3b800000, 0x17 ;  /* 0x3b80000000037811 */ /* 0x000fe200078eb8ff */
[----:B------:R-:W-:-:S05]  /*3e60*/  IMAD.SHL.U32 R0, R2, 0x100000, RZ ;  /* 0x0010000002007824 */ /* 0x000fca00078e00ff */
[----:B------:R-:W-:Y:S02]  /*3e70*/  LOP3.LUT R0, R3, R0, R4, 0xfe, !PT ;  /* 0x0000000003007212 */ /* 0x000fe400078efe04 */
.L_x_21911:
[----:B------:R-:W-:Y:S05]  /*3e80*/  BSYNC B0 ;  /* 0x0000000000007941 */ /* 0x000fea0003800000 */
.L_x_21910:
[----:B------:R-:W-:-:S04]  /*3e90*/  F2FP.PACK_AB R0, RZ, R0 ;  /* 0x00000000ff00723e */ /* 0x000fc800000000ff */
[----:B------:R-:W-:Y:S01]  /*3ea0*/  PRMT R23, R0, 0x7610, R23 ;  /* 0x0000761000177816 */ /* 0x000fe20000000017 */
[----:B------:R-:W-:Y:S05]  /*3eb0*/  BRA `(.L_x_21890) ;  /* 0x000004d000007947 */ /* 0x000fea0003800000 */
.L_x_21908:
        /* <DEDUP_REMOVED lines=21> */
.L_x_21917:
[----:B------:R-:W-:Y:S05]  /*4010*/  BSYNC B1 ;  /* 0x0000000000017941 */ /* 0x000fea0003800000 */
.L_x_21916:
[----:B------:R-:W-:Y:S01]  /*4020*/  LEA R3, R0, 0x37800000, 0x17 ;  /* 0x3780000000037811 */ /* 0x000fe200078eb8ff */
[----:B------:R-:W-:-:S05]  /*4030*/  IMAD.SHL.U32 R0, R2, 0x200000, RZ ;  /* 0x0020000002007824 */ /* 0x000fca00078e00ff */
[----:B------:R-:W-:Y:S02]  /*4040*/  LOP3.LUT R0, R3, R0, R4, 0xfe, !PT ;  /* 0x0000000003007212 */ /* 0x000fe400078efe04 */
.L_x_21915:
[----:B------:R-:W-:Y:S05]  /*4050*/  BSYNC B0 ;  /* 0x0000000000007941 */ /* 0x000fea0003800000 */
.L_x_21914:
[----:B------:R-:W-:-:S04]  /*4060*/  F2FP.PACK_AB R0, RZ, R0 ;  /* 0x00000000ff00723e */ /* 0x000fc800000000ff */
[----:B------:R-:W-:Y:S01]  /*4070*/  PRMT R23, R0, 0x7610, R23 ;  /* 0x0000761000177816 */ /* 0x000fe20000000017 */
[----:B------:R-:W-:Y:S05]  /*4080*/  BRA `(.L_x_21890) ;  /* 0x0000030000007947 */ /* 0x000fea0003800000 */
.L_x_21907:
        /* <DEDUP_REMOVED lines=14> */
.L_x_21921:
[----:B------:R-:W-:Y:S05]  /*4170*/  BSYNC B0 ;  /* 0x0000000000007941 */ /* 0x000fea0003800000 */
.L_x_21920:
[----:B------:R-:W-:-:S04]  /*4180*/  F2FP.PACK_AB R0, RZ, R0 ;  /* 0x00000000ff00723e */ /* 0x000fc800000000ff */
[----:B------:R-:W-:Y:S01]  /*4190*/  PRMT R23, R0, 0x7610, R23 ;  /* 0x0000761000177816 */ /* 0x000fe20000000017 */
[----:B------:R-:W-:Y:S05]  /*41a0*/  BRA `(.L_x_21890) ;  /* 0x000001e000007947 */ /* 0x000fea0003800000 */
.L_x_21895:
        /* <DEDUP_REMOVED lines=21> */
.L_x_21919:
[----:B------:R-:W2:Y:S02]  /*4300*/  LDG.E.64 R2, [R2.64] ;  /* 0x0000002402027981 */ /* 0x000ea4000c1e1b00 */
[----:B--2---:R-:W0:Y:S02]  /*4310*/  I2F.U64 R0, R2 ;  /* 0x0000000200007312 */ /* 0x004e240000301000 */
[----:B0-----:R-:W-:-:S04]  /*4320*/  F2FP.PACK_AB R0, RZ, R0 ;  /* 0x00000000ff00723e */ /* 0x001fc800000000ff */
[----:B------:R-:W-:Y:S01]  /*4330*/  PRMT R23, R0, 0x7610, R23 ;  /* 0x0000761000177816 */ /* 0x000fe20000000017 */
[----:B------:R-:W-:Y:S05]  /*4340*/  BRA `(.L_x_21890) ;  /* 0x0000004000007947 */ /* 0x000fea0003800000 */
.L_x_21918:
[----:B------:R-:W2:Y:S02]  /*4350*/  LDG.E R2, [R2.64] ;  /* 0x0000002402027981 */ /* 0x000ea4000c1e1900 */
[----:B--2---:R-:W0:Y:S02]  /*4360*/  I2F.U32 R0, R2 ;  /* 0x0000000200007306 */ /* 0x004e240000201000 */
[----:B0-----:R-:W-:-:S04]  /*4370*/  F2FP.PACK_AB R0, RZ, R0 ;  /* 0x00000000ff00723e */ /* 0x001fc800000000ff */
[----:B------:R-:W-:Y:S02]  /*4380*/  PRMT R23, R0, 0x7610, R23 ;  /* 0x0000761000177816 */ /* 0x000fe40000000017 */
.L_x_21890:
[----:B------:R-:W-:Y:S05]  /*4390*/  BSYNC B6 ;  /* 0x0000000000067941 */ /* 0x000fea0003800000 */
.L_x_21889:
        /* <DEDUP_REMOVED lines=14> */
[----:B------:R-:W1:Y:S08]  /*4480*/  @!P3 MUFU.RSQ R0, R0 ;  /* 0x000000000000b308 */ /* 0x000e700000001400 */
[----:B------:R-:W2:Y:S08]  /*4490*/  @!P1 MUFU.RSQ R22, R3 ;  /* 0x0000000300169308 */ /* 0x000eb00000001400 */
[----:B------:R-:W3:Y:S01]  /*44a0*/  @!P2 MUFU.RSQ R23, R4 ;  /* 0x000000040017a308 */ /* 0x000ee20000001400 */
[----:B-1----:R-:W-:-:S07]  /*44b0*/  @!P3 F2FP.PACK_AB R5, RZ, R0 ;  /* 0x00000000ff05b23e */ /* 0x002fce00000000ff */
[----:B------:R-:W1:Y:S01]  /*44c0*/  @!P0 MUFU.RSQ R25, R2 ;  /* 0x0000000200198308 */ /* 0x000e620000001400 */
        /* <DEDUP_REMOVED lines=25> */
.L_x_21927:
[----:B------:R-:W-:Y:S01]  /*4660*/  HADD2.F32 R5, -RZ, R5.H0_H0 ;  /* 0x20000005ff057230 */ /* 0x000fe20000004100 */
[----:B------:R-:W-:-:S05]  /*4670*/  IMAD.MOV.U32 R19, RZ, RZ, R24 ;  /* 0x000000ffff137224 */ /* 0x000fca00078e0018 */
[----:B------:R-:W0:Y:S02]  /*4680*/  F2I.S64.TRUNC R4, R5 ;  /* 0x0000000500047311 */ /* 0x000e24000020d900 */
[----:B0-----:R0:W-:Y:S01]  /*4690*/  STG.E.U8 [R2.64], R4 ;  /* 0x0000000402007986 */ /* 0x0011e2000c101124 */
[----:B------:R-:W-:Y:S05]  /*46a0*/  BRA `(.L_x_21923) ;  /* 0x00000f8000007947 */ /* 0x000fea0003800000 */
.L_x_21926:
        /* <DEDUP_REMOVED lines=11> */
.L_x_21930:
[----:B------:R-:W-:Y:S01]  /*4760*/  HADD2.F32 R5, -RZ, R5.H0_H0 ;  /* 0x20000005ff057230 */ /* 0x000fe20000004100 */
[----:B------:R-:W-:-:S05]  /*4770*/  IMAD.MOV.U32 R19, RZ, RZ, R24 ;  /* 0x000000ffff137224 */ /* 0x000fca00078e0018 */
[----:B------:R-:W0:Y:S02]  /*4780*/  F2I.FTZ.TRUNC.NTZ R5, R5 ;  /* 0x0000000500057305 */ /* 0x000e24000021f100 */
[----:B0-----:R0:W-:Y:S01]  /*4790*/  STG.E [R2.64], R5 ;  /* 0x0000000502007986 */ /* 0x0011e2000c101924 */
[----:B------:R-:W-:Y:S05]  /*47a0*/  BRA `(.L_x_21923) ;  /* 0x00000e8000007947 */ /* 0x000fea0003800000 */
.L_x_21929:
[----:B------:R-:W-:Y:S01]  /*47b0*/  HADD2.F32 R5, -RZ, R5.H0_H0 ;  /* 0x20000005ff057230 */ /* 0x000fe20000004100 */
[----:B------:R-:W-:-:S05]  /*47c0*/  IMAD.MOV.U32 R19, RZ, RZ, R24 ;  /* 0x000000ffff137224 */ /* 0x000fca00078e0018 */
[----:B------:R-:W0:Y:S02]  /*47d0*/  F2I.FTZ.TRUNC.NTZ R5, R5 ;  /* 0x0000000500057305 */ /* 0x000e24000021f100 */
[----:B0-----:R0:W-:Y:S01]  /*47e0*/  STG.E.U16 [R2.64], R5 ;  /* 0x0000000502007986 */ /* 0x0011e2000c101524 */
[----:B------:R-:W-:Y:S05]  /*47f0*/  BRA `(.L_x_21923) ;  /* 0x00000e3000007947 */ /* 0x000fea0003800000 */
.L_x_21925:
        /* <DEDUP_REMOVED lines=10> */
.L_x_21932:
[----:B------:R0:W-:Y:S01]  /*48a0*/  STG.E.U16 [R2.64], R5 ;  /* 0x0000000502007986 */ /* 0x0001e2000c101524 */
[----:B------:R-:W-:Y:S01]  /*48b0*/  IMAD.MOV.U32 R19, RZ, RZ, R24 ;  /* 0x000000ffff137224 */ /* 0x000fe200078e0018 */
[----:B------:R-:W-:Y:S05]  /*48c0*/  BRA `(.L_x_21923) ;  /* 0x00000d6000007947 */ /* 0x000fea0003800000 */
.L_x_21931:
        /* <DEDUP_REMOVED lines=11> */
.L_x_21934:
[----:B------:R-:W-:Y:S01]  /*4980*/  HADD2.F32 R0, -RZ, R5.H0_H0 ;  /* 0x20000005ff007230 */ /* 0x000fe20000004100 */
[----:B------:R-:W-:-:S04]  /*4990*/  IMAD.MOV.U32 R19, RZ, RZ, R24 ;  /* 0x000000ffff137224 */ /* 0x000fc800078e0018 */
[----:B------:R-:W-:-:S04]  /*49a0*/  F2FP.PACK_AB R0, RZ, R0 ;  /* 0x00000000ff00723e */ /* 0x000fc800000000ff */
[----:B------:R-:W-:-:S05]  /*49b0*/  PRMT R0, R0, 0x5410, RZ ;  /* 0x0000541000007816 */ /* 0x000fca00000000ff */
[----:B------:R0:W-:Y:S01]  /*49c0*/  STG.E [R2.64], R0 ;  /* 0x0000000002007986 */ /* 0x0001e2000c101924 */
[----:B------:R-:W-:Y:S05]  /*49d0*/  BRA `(.L_x_21923) ;  /* 0x00000c5000007947 */ /* 0x000fea0003800000 */
.L_x_21933:
[----:B------:R-:W-:Y:S01]  /*49e0*/  HADD2.F32 R4, -RZ, R5.H0_H0 ;  /* 0x20000005ff047230 */ /* 0x000fe20000004100 */
[----:B------:R-:W-:-:S04]  /*49f0*/  IMAD.MOV.U32 R19, RZ, RZ, R24 ;  /* 0x000000ffff137224 */ /* 0x000fc800078e0018 */
[----:B------:R-:W-:-:S06]  /*4a00*/  FMUL.FTZ R4, R4, 1 ;  /* 0x3f80000004047820 */ /* 0x000fcc0000410000 */
[----:B------:R-:W0:Y:S02]  /*4a10*/  F2F.F64.F32 R4, R4 ;  /* 0x0000000400047310 */ /* 0x000e240000201800 */
[----:B0-----:R0:W-:Y:S01]  /*4a20*/  STG.E.64 [R2.64], R4 ;  /* 0x0000000402007986 */ /* 0x0011e2000c101b24 */
[----:B------:R-:W-:Y:S05]  /*4a30*/  BRA `(.L_x_21923) ;  /* 0x00000bf000007947 */ /* 0x000fea0003800000 */
.L_x_21924:
        /* <DEDUP_REMOVED lines=14> */
.L_x_21937:
[----:B------:R-:W-:Y:S01]  /*4b20*/  HADD2.F32 R5, -RZ, R5.H0_H0 ;  /* 0x20000005ff057230 */ /* 0x000fe20000004100 */
[----:B------:R-:W-:Y:S01]  /*4b30*/  CS2R R6, SRZ ;  /* 0x0000000000067805 */ /* 0x000fe2000001ff00 */
[----:B------:R-:W-:-:S03]  /*4b40*/  IMAD.MOV.U32 R19, RZ, RZ, R24 ;  /* 0x000000ffff137224 */ /* 0x000fc600078e0018 */
[----:B------:R-:W-:-:S06]  /*4b50*/  FMUL.FTZ R5, R5, 1 ;  /* 0x3f80000005057820 */ /* 0x000fcc0000410000 */
[----:B------:R-:W0:Y:S02]  /*4b60*/  F2F.F64.F32 R4, R5 ;  /* 0x0000000500047310 */ /* 0x000e240000201800 */
[----:B0-----:R0:W-:Y:S01]  /*4b70*/  STG.E.128 [R2.64], R4 ;  /* 0x0000000402007986 */ /* 0x0011e2000c101d24 */
[----:B------:R-:W-:Y:S05]  /*4b80*/  BRA `(.L_x_21923) ;  /* 0x00000aa000007947 */ /* 0x000fea0003800000 */
.L_x_21936:
        /* <DEDUP_REMOVED lines=21> */
.L_x_21941:
[----:B------:R-:W-:Y:S05]  /*4ce0*/  BSYNC B0 ;  /* 0x0000000000007941 */ /* 0x000fea0003800000 */
.L_x_21940:
[----:B------:R-:W-:Y:S01]  /*4cf0*/  LOP3.LUT R5, R0, R5, RZ, 0xfc, !PT ;  /* 0x0000000500057212 */ /* 0x000fe200078efcff */
[----:B------:R-:W-:-:S04]  /*4d00*/  IMAD.MOV.U32 R19, RZ, RZ, R24 ;  /* 0x000000ffff137224 */ /* 0x000fc800078e0018 */
[----:B------:R0:W-:Y:S01]  /*4d10*/  STG.E.U8 [R2.64], R5 ;  /* 0x0000000502007986 */ /* 0x0001e2000c101124 */
[----:B------:R-:W-:Y:S05]  /*4d20*/  BRA `(.L_x_21923) ;  /* 0x0000090000007947 */ /* 0x000fea0003800000 */
.L_x_21939:
        /* <DEDUP_REMOVED lines=13> */
.L_x_21943:
[----:B------:R-:W-:Y:S01]  /*4e00*/  IMAD.MOV.U32 R0, RZ, RZ, 0x7f ;  /* 0x0000007fff007424 */ /* 0x000fe200078e00ff */
[----:B------:R-:W-:-:S04]  /*4e10*/  ISETP.GT.U32.AND P0, PT, R4, 0x7f800000, PT ;  /* 0x7f8000000400780c */ /* 0x000fc80003f04070 */
[----:B------:R-:W-:-:S04]  /*4e20*/  SEL R0, R0, 0x7c, P0 ;  /* 0x0000007c00007807 */ /* 0x000fc80000000000 */
.L_x_21944:
[----:B------:R-:W-:Y:S05]  /*4e30*/  BSYNC B0 ;  /* 0x0000000000007941 */ /* 0x000fea0003800000 */
.L_x_21942:
[----:B------:R-:W-:Y:S01]  /*4e40*/  LOP3.LUT R4, R5, 0x80000000, RZ, 0xc0, !PT ;  /* 0x8000000005047812 */ /* 0x000fe200078ec0ff */
[----:B------:R-:W-:-:S03]  /*4e50*/  IMAD.MOV.U32 R19, RZ, RZ, R24 ;  /* 0x000000ffff137224 */ /* 0x000fc600078e0018 */
[----:B------:R-:W-:-:S04]  /*4e60*/  SHF.R.U32.HI R5, RZ, 0x18, R4 ;  /* 0x00000018ff057819 */ /* 0x000fc80000011604 */
[----:B------:R-:W-:-:S05]  /*4e70*/  LOP3.LUT R5, R0, R5, RZ, 0xfc, !PT ;  /* 0x0000000500057212 */ /* 0x000fca00078efcff */
[----:B------:R0:W-:Y:S01]  /*4e80*/  STG.E.U8 [R2.64], R5 ;  /* 0x0000000502007986 */ /* 0x0001e2000c101124 */
[----:B------:R-:W-:Y:S05]  /*4e90*/  BRA `(.L_x_21923) ;  /* 0x0000079000007947 */ /* 0x000fea0003800000 */
.L_x_21938:
[----:B------:R-:W-:Y:S01]  /*4ea0*/  HADD2.F32 R0, -RZ, R5.H0_H0 ;  /* 0x20000005ff007230 */ /* 0x000fe20000004100 */
[----:B------:R-:W-:-:S04]  /*4eb0*/  IMAD.MOV.U32 R19, RZ, RZ, R24 ;  /* 0x000000ffff137224 */ /* 0x000fc800078e0018 */
[----:B------:R-:W-:-:S05]  /*4ec0*/  F2FP.BF16.PACK_AB R0, RZ, R0 ;  /* 0x00000000ff00723e */ /* 0x000fca00000010ff */
[----:B------:R0:W-:Y:S01]  /*4ed0*/  STG.E.U16 [R2.64], R0 ;  /* 0x0000000002007986 */ /* 0x0001e2000c101524 */
[----:B------:R-:W-:Y:S05]  /*4ee0*/  BRA `(.L_x_21923) ;  /* 0x0000074000007947 */ /* 0x000fea0003800000 */
.L_x_21935:
        /* <DEDUP_REMOVED lines=13> */
.L_x_21947:
        /* <DEDUP_REMOVED lines=17> */
.L_x_21950:
[----:B------:R-:W-:-:S04]  /*50d0*/  LOP3.LUT R0, R7, 0x80000000, RZ, 0xc0, !PT ;  /* 0x8000000007007812 */ /* 0x000fc800078ec0ff */
[----:B------:R-:W-:-:S04]  /*50e0*/  SHF.R.U32.HI R5, RZ, 0x18, R0 ;  /* 0x00000018ff057819 */ /* 0x000fc80000011600 */
[----:B------:R-:W-:-:S04]  /*50f0*/  LOP3.LUT R4, R4, R5, RZ, 0xfc, !PT ;  /* 0x0000000504047212 */ /* 0x000fc800078efcff */
[----:B------:R-:W-:Y:S02]  /*5100*/  PRMT R0, R4, 0x7610, R0 ;  /* 0x0000761004007816 */ /* 0x000fe40000000000 */
.L_x_21949:
[----:B------:R-:W-:Y:S05]  /*5110*/  BSYNC B0 ;  /* 0x0000000000007941 */ /* 0x000fea0003800000 */
.L_x_21948:
[----:B------:R0:W-:Y:S01]  /*5120*/  STG.E.U8 [R2.64], R0 ;  /* 0x0000000002007986 */ /* 0x0001e2000c101124 */
[----:B------:R-:W-:Y:S01]  /*5130*/  IMAD.MOV.U32 R19, RZ, RZ, R24 ;  /* 0x000000ffff137224 */ /* 0x000fe200078e0018 */
[----:B------:R-:W-:Y:S05]  /*5140*/  BRA `(.L_x_21923) ;  /* 0x000004e000007947 */ /* 0x000fea0003800000 */
.L_x_21946:
        /* <DEDUP_REMOVED lines=17> */
.L_x_21953:
[----:B------:R-:W-:-:S04]  /*5260*/  LOP3.LUT R0, R7, 0x80000000, RZ, 0xc0, !PT ;  /* 0x8000000007007812 */ /* 0x000fc800078ec0ff */
[----:B------:R-:W-:-:S04]  /*5270*/  SHF.R.U32.HI R5, RZ, 0x18, R0 ;  /* 0x00000018ff057819 */ /* 0x000fc80000011600 */
[----:B------:R-:W-:-:S04]  /*5280*/  LOP3.LUT R4, R4, R5, RZ, 0xfc, !PT ;  /* 0x0000000504047212 */ /* 0x000fc800078efcff */
[----:B------:R-:W-:Y:S02]  /*5290*/  PRMT R0, R4, 0x7610, R0 ;  /* 0x0000761004007816 */ /* 0x000fe40000000000 */
.L_x_21952:
[----:B------:R-:W-:Y:S05]  /*52a0*/  BSYNC B0 ;  /* 0x0000000000007941 */ /* 0x000fea0003800000 */
.L_x_21951:
[----:B------:R0:W-:Y:S01]  /*52b0*/  STG.E.U8 [R2.64], R0 ;  /* 0x0000000002007986 */ /* 0x0001e2000c101124 */
[----:B------:R-:W-:Y:S01]  /*52c0*/  IMAD.MOV.U32 R19, RZ, RZ, R24 ;  /* 0x000000ffff137224 */ /* 0x000fe200078e0018 */
[----:B------:R-:W-:Y:S05]  /*52d0*/  BRA `(.L_x_21923) ;  /* 0x0000035000007947 */ /* 0x000fea0003800000 */
.L_x_21945:
        /* <DEDUP_REMOVED lines=23> */
.L_x_21928:
        /* <DEDUP_REMOVED lines=21> */
.L_x_21955:
[----:B------:R-:W-:Y:S01]  /*55a0*/  HADD2.F32 R5, -RZ, R5.H0_H0 ;  /* 0x20000005ff057230 */ /* 0x000fe20000004100 */
[----:B------:R-:W-:-:S05]  /*55b0*/  IMAD.MOV.U32 R19, RZ, RZ, R24 ;  /* 0x000000ffff137224 */ /* 0x000fca00078e0018 */
[----:B------:R-:W0:Y:S02]  /*55c0*/  F2I.U64.TRUNC R4, R5 ;  /* 0x0000000500047311 */ /* 0x000e24000020d800 */
[----:B0-----:R0:W-:Y:S01]  /*55d0*/  STG.E.64 [R2.64], R4 ;  /* 0x0000000402007986 */ /* 0x0011e2000c101b24 */
[----:B------:R-:W-:Y:S05]  /*55e0*/  BRA `(.L_x_21923) ;  /* 0x0000004000007947 */ /* 0x000fea0003800000 */
.L_x_21954:
[----:B------:R-:W-:Y:S01]  /*55f0*/  HADD2.F32 R5, -RZ, R5.H0_H0 ;  /* 0x20000005ff057230 */ /* 0x000fe20000004100 */
[----:B------:R-:W-:-:S05]  /*5600*/  IMAD.MOV.U32 R19, RZ, RZ, R24 ;  /* 0x000000ffff137224 */ /* 0x000fca00078e0018 */
[----:B------:R-:W0:Y:S02]  /*5610*/  F2I.FTZ.U32.TRUNC.NTZ R5, R5 ;  /* 0x0000000500057305 */ /* 0x000e24000021f000 */
[----:B0-----:R0:W-:Y:S02]  /*5620*/  STG.E [R2.64], R5 ;  /* 0x0000000502007986 */ /* 0x0011e4000c101924 */
.L_x_21923:
[----:B0-----:R-:W-:Y:S05]  /*5630*/  BSYNC B6 ;  /* 0x0000000000067941 */ /* 0x001fea0003800000 */
.L_x_21922:
        /* <DEDUP_REMOVED lines=23> */
.L_x_21961:
[----:B------:R-:W-:-:S06]  /*57b0*/  HADD2.F32 R5, -RZ, R25.H0_H0 ;  /* 0x20000019ff057230 */ /* 0x000fcc0000004100 */
[----:B------:R-:W0:Y:S02]  /*57c0*/  F2I.S64.TRUNC R4, R5 ;  /* 0x0000000500047311 */ /* 0x000e24000020d900 */
[----:B0-----:R0:W-:Y:S01]  /*57d0*/  STG.E.U8 [R2.64], R4 ;  /* 0x0000000402007986 */ /* 0x0011e2000c101124 */
[----:B------:R-:W-:Y:S05]  /*57e0*/  BRA `(.L_x_21963) ;  /* 0x00000e4000007947 */ /* 0x000fea0003800000 */
.L_x_21960:
        /* <DEDUP_REMOVED lines=10> */
.L_x_21965:
[----:B------:R-:W-:-:S06]  /*5890*/  HADD2.F32 R25, -RZ, R25.H0_H0 ;  /* 0x20000019ff197230 */ /* 0x000fcc0000004100 */
[----:B------:R-:W0:Y:S02]  /*58a0*/  F2I.FTZ.TRUNC.NTZ R25, R25 ;  /* 0x0000001900197305 */ /* 0x000e24000021f100 */
[----:B0-----:R0:W-:Y:S01]  /*58b0*/  STG.E [R2.64], R25 ;  /* 0x0000001902007986 */ /* 0x0011e2000c101924 */
[----:B------:R-:W-:Y:S05]  /*58c0*/  BRA `(.L_x_21963) ;  /* 0x00000d6000007947 */ /* 0x000fea0003800000 */
.L_x_21964:
[----:B------:R-:W-:-:S06]  /*58d0*/  HADD2.F32 R25, -RZ, R25.H0_H0 ;  /* 0x20000019ff197230 */ /* 0x000fcc0000004100 */
[----:B------:R-:W0:Y:S02]  /*58e0*/  F2I.FTZ.TRUNC.NTZ R25, R25 ;  /* 0x0000001900197305 */ /* 0x000e24000021f100 */
[----:B0-----:R0:W-:Y:S01]  /*58f0*/  STG.E.U16 [R2.64], R25 ;  /* 0x0000001902007986 */ /* 0x0011e2000c101524 */
[----:B------:R-:W-:Y:S05]  /*5900*/  BRA `(.L_x_21963) ;  /* 0x00000d2000007947 */ /* 0x000fea0003800000 */
.L_x_21959:
        /* <DEDUP_REMOVED lines=9> */
.L_x_21967:
[----:B------:R0:W-:Y:S01]  /*59a0*/  STG.E.U16 [R2.64], R25 ;  /* 0x0000001902007986 */ /* 0x0001e2000c101524 */
[----:B------:R-:W-:Y:S05]  /*59b0*/  BRA `(.L_x_21963) ;  /* 0x00000c7000007947 */ /* 0x000fea0003800000 */
.L_x_21966:
        /* <DEDUP_REMOVED lines=10> */
.L_x_21969:
[----:B------:R-:W-:-:S05]  /*5a60*/  HADD2.F32 R0, -RZ, R25.H0_H0 ;  /* 0x20000019ff007230 */ /* 0x000fca0000004100 */
[----:B------:R-:W-:-:S04]  /*5a70*/  F2FP.PACK_AB R0, RZ, R0 ;  /* 0x00000000ff00723e */ /* 0x000fc800000000ff */
[----:B------:R-:W-:-:S05]  /*5a80*/  PRMT R0, R0, 0x5410, RZ ;  /* 0x0000541000007816 */ /* 0x000fca00000000ff */
[----:B------:R0:W-:Y:S01]  /*5a90*/  STG.E [R2.64], R0 ;  /* 0x0000000002007986 */ /* 0x0001e2000c101924 */
[----:B------:R-:W-:Y:S05]  /*5aa0*/  BRA `(.L_x_21963) ;  /* 0x00000b8000007947 */ /* 0x000fea0003800000 */
.L_x_21968:
[----:B------:R-:W-:-:S05]  /*5ab0*/  HADD2.F32 R4, -RZ, R25.H0_H0 ;  /* 0x20000019ff047230 */ /* 0x000fca0000004100 */
[----:B------:R-:W-:-:S06]  /*5ac0*/  FMUL.FTZ R4, R4, 1 ;  /* 0x3f80000004047820 */ /* 0x000fcc0000410000 */
[----:B------:R-:W0:Y:S02]  /*5ad0*/  F2F.F64.F32 R4, R4 ;  /* 0x0000000400047310 */ /* 0x000e240000201800 */
[----:B0-----:R0:W-:Y:S01]  /*5ae0*/  STG.E.64 [R2.64], R4 ;  /* 0x0000000402007986 */ /* 0x0011e2000c101b24 */
[----:B------:R-:W-:Y:S05]  /*5af0*/  BRA `(.L_x_21963) ;  /* 0x00000b3000007947 */ /* 0x000fea0003800000 */
.L_x_21958:
        /* <DEDUP_REMOVED lines=13> */
.L_x_21972:
[----:B------:R-:W-:Y:S01]  /*5bd0*/  HADD2.F32 R25, -RZ, R25.H0_H0 ;  /* 0x20000019ff197230 */ /* 0x000fe20000004100 */
[----:B------:R-:W-:-:S04]  /*5be0*/  CS2R R6, SRZ ;  /* 0x0000000000067805 */ /* 0x000fc8000001ff00 */
[----:B------:R-:W-:-:S06]  /*5bf0*/  FMUL.FTZ R4, R25, 1 ;  /* 0x3f80000019047820 */ /* 0x000fcc0000410000 */
[----:B------:R-:W0:Y:S02]  /*5c00*/  F2F.F64.F32 R4, R4 ;  /* 0x0000000400047310 */ /* 0x000e240000201800 */
[----:B0-----:R0:W-:Y:S01]  /*5c10*/  STG.E.128 [R2.64], R4 ;  /* 0x0000000402007986 */ /* 0x0011e2000c101d24 */
[----:B------:R-:W-:Y:S05]  /*5c20*/  BRA `(.L_x_21963) ;  /* 0x00000a0000007947 */ /* 0x000fea0003800000 */
.L_x_21971:
        /* <DEDUP_REMOVED lines=21> */
.L_x_21976:
[----:B------:R-:W-:Y:S05]  /*5d80*/  BSYNC B0 ;  /* 0x0000000000007941 */ /* 0x000fea0003800000 */
.L_x_21975:
[----:B------:R-:W-:-:S05]  /*5d90*/  LOP3.LUT R5, R0, R5, RZ, 0xfc, !PT ;  /* 0x0000000500057212 */ /* 0x000fca00078efcff */
[----:B------:R0:W-:Y:S01]  /*5da0*/  STG.E.U8 [R2.64], R5 ;  /* 0x0000000502007986 */ /* 0x0001e2000c101124 */
[----:B------:R-:W-:Y:S05]  /*5db0*/  BRA `(.L_x_21963) ;  /* 0x0000087000007947 */ /* 0x000fea0003800000 */
.L_x_21974:
        /* <DEDUP_REMOVED lines=13> */
.L_x_21978:
[----:B------:R-:W-:Y:S01]  /*5e90*/  IMAD.MOV.U32 R0, RZ, RZ, 0x7f ;  /* 0x0000007fff007424 */ /* 0x000fe200078e00ff */
[----:B------:R-:W-:-:S04]  /*5ea0*/  ISETP.GT.U32.AND P0, PT, R4, 0x7f800000, PT ;  /* 0x7f8000000400780c */ /* 0x000fc80003f04070 */
[----:B------:R-:W-:-:S04]  /*5eb0*/  SEL R0, R0, 0x7c, P0 ;  /* 0x0000007c00007807 */ /* 0x000fc80000000000 */
.L_x_21979:
[----:B------:R-:W-:Y:S05]  /*5ec0*/  BSYNC B0 ;  /* 0x0000000000007941 */ /* 0x000fea0003800000 */
.L_x_21977:
[----:B------:R-:W-:-:S04]  /*5ed0*/  LOP3.LUT R4, R25, 0x80000000, RZ, 0xc0, !PT ;  /* 0x8000000019047812 */ /* 0x000fc800078ec0ff */
[----:B------:R-:W-:-:S04]  /*5ee0*/  SHF.R.U32.HI R5, RZ, 0x18, R4 ;  /* 0x00000018ff057819 */ /* 0x000fc80000011604 */
[----:B------:R-:W-:-:S05]  /*5ef0*/  LOP3.LUT R5, R0, R5, RZ, 0xfc, !PT ;  /* 0x0000000500057212 */ /* 0x000fca00078efcff */
[----:B------:R0:W-:Y:S01]  /*5f00*/  STG.E.U8 [R2.64], R5 ;  /* 0x0000000502007986 */ /* 0x0001e2000c101124 */
[----:B------:R-:W-:Y:S05]  /*5f10*/  BRA `(.L_x_21963) ;  /* 0x0000071000007947 */ /* 0x000fea0003800000 */
.L_x_21973:
[----:B------:R-:W-:-:S05]  /*5f20*/  HADD2.F32 R0, -RZ, R25.H0_H0 ;  /* 0x20000019ff007230 */ /* 0x000fca0000004100 */
[----:B------:R-:W-:-:S05]  /*5f30*/  F2FP.BF16.PACK_AB R0, RZ, R0 ;  /* 0x00000000ff00723e */ /* 0x000fca00000010ff */
[----:B------:R0:W-:Y:S01]  /*5f40*/  STG.E.U16 [R2.64], R0 ;  /* 0x0000000002007986 */ /* 0x0001e2000c101524 */
[----:B------:R-:W-:Y:S05]  /*5f50*/  BRA `(.L_x_21963) ;  /* 0x000006d000007947 */ /* 0x000fea0003800000 */
.L_x_21970:
        /* <DEDUP_REMOVED lines=12> */
.L_x_21982:
        /* <DEDUP_REMOVED lines=17> */
.L_x_21985:
[----:B------:R-:W-:-:S04]  /*6130*/  LOP3.LUT R0, R25, 0x80000000, RZ, 0xc0, !PT ;  /* 0x8000000019007812 */ /* 0x000fc800078ec0ff */
[----:B------:R-:W-:-:S04]  /*6140*/  SHF.R.U32.HI R5, RZ, 0x18, R0 ;  /* 0x00000018ff057819 */ /* 0x000fc80000011600 */
[----:B------:R-:W-:-:S04]  /*6150*/  LOP3.LUT R4, R4, R5, RZ, 0xfc, !PT ;  /* 0x0000000504047212 */ /* 0x000fc800078efcff */
[----:B------:R-:W-:Y:S02]  /*6160*/  PRMT R0, R4, 0x7610, R0 ;  /* 0x0000761004007816 */ /* 0x000fe40000000000 */
.L_x_21984:
[----:B------:R-:W-:Y:S05]  /*6170*/  BSYNC B0 ;  /* 0x0000000000007941 */ /* 0x000fea0003800000 */
.L_x_21983:
[----:B------:R0:W-:Y:S01]  /*6180*/  STG.E.U8 [R2.64], R0 ;  /* 0x0000000002007986 */ /* 0x0001e2000c101124 */
[----:B------:R-:W-:Y:S05]  /*6190*/  BRA `(.L_x_21963) ;  /* 0x0000049000007947 */ /* 0x000fea0003800000 */
.L_x_21981:
        /* <DEDUP_REMOVED lines=17> */
.L_x_21988:
[----:B------:R-:W-:-:S04]  /*62b0*/  LOP3.LUT R0, R25, 0x80000000, RZ, 0xc0, !PT ;  /* 0x8000000019007812 */ /* 0x000fc800078ec0ff */
[----:B------:R-:W-:-:S04]  /*62c0*/  SHF.R.U32.HI R5, RZ, 0x18, R0 ;  /* 0x00000018ff057819 */ /* 0x000fc80000011600 */
[----:B------:R-:W-:-:S04]  /*62d0*/  LOP3.LUT R4, R4, R5, RZ, 0xfc, !PT ;  /* 0x0000000504047212 */ /* 0x000fc800078efcff */
[----:B------:R-:W-:Y:S02]  /*62e0*/  PRMT R0, R4, 0x7610, R0 ;  /* 0x0000761004007816 */ /* 0x000fe40000000000 */
.L_x_21987:
[----:B------:R-:W-:Y:S05]  /*62f0*/  BSYNC B0 ;  /* 0x0000000000007941 */ /* 0x000fea0003800000 */
.L_x_21986:
[----:B------:R0:W-:Y:S01]  /*6300*/  STG.E.U8 [R2.64], R0 ;  /* 0x0000000002007986 */ /* 0x0001e2000c101124 */
[----:B------:R-:W-:Y:S05]  /*6310*/  BRA `(.L_x_21963) ;  /* 0x0000031000007947 */ /* 0x000fea0003800000 */
.L_x_21980:
        /* <DEDUP_REMOVED lines=22> */
.L_x_21962:
        /* <DEDUP_REMOVED lines=20> */
.L_x_21990:
[----:B------:R-:W-:-:S06]  /*65c0*/  HADD2.F32 R4, -RZ, R25.H0_H0 ;  /* 0x20000019ff047230 */ /* 0x000fcc0000004100 */
[----:B------:R-:W0:Y:S02]  /*65d0*/  F2I.U64.TRUNC R4, R4 ;  /* 0x0000000400047311 */ /* 0x000e24000020d800 */
[----:B0-----:R0:W-:Y:S01]  /*65e0*/  STG.E.64 [R2.64], R4 ;  /* 0x0000000402007986 */ /* 0x0011e2000c101b24 */
[----:B------:R-:W-:Y:S05]  /*65f0*/  BRA `(.L_x_21963) ;  /* 0x0000003000007947 */ /* 0x000fea0003800000 */
.L_x_21989:
[----:B------:R-:W-:-:S06]  /*6600*/  HADD2.F32 R25, -RZ, R25.H0_H0 ;  /* 0x20000019ff197230 */ /* 0x000fcc0000004100 */
[----:B------:R-:W0:Y:S02]  /*6610*/  F2I.FTZ.U32.TRUNC.NTZ R25, R25 ;  /* 0x0000001900197305 */ /* 0x000e24000021f000 */
[----:B0-----:R0:W-:Y:S02]  /*6620*/  STG.E [R2.64], R25 ;  /* 0x0000001902007986 */ /* 0x0011e4000c101924 */
.L_x_21963:
        /* <DEDUP_REMOVED lines=23> */
.L_x_21994:
[----:B------:R-:W-:-:S06]  /*67a0*/  HADD2.F32 R5, -RZ, R22.H0_H0 ;  /* 0x20000016ff057230 */ /* 0x000fcc0000004100 */
[----:B------:R-:W0:Y:S02]  /*67b0*/  F2I.S64.TRUNC R4, R5 ;  /* 0x0000000500047311 */ /* 0x000e24000020d900 */
[----:B0-----:R0:W-:Y:S01]  /*67c0*/  STG.E.U8 [R2.64], R4 ;  /* 0x0000000402007986 */ /* 0x0011e2000c101124 */
[----:B------:R-:W-:Y:S05]  /*67d0*/  BRA `(.L_x_21996) ;  /* 0x00000e4000007947 */ /* 0x000fea0003800000 */
.L_x_21993:
        /* <DEDUP_REMOVED lines=10> */
.L_x_21998:
[----:B------:R-:W-:-:S04]  /*6880*/  HADD2.F32 R22, -RZ, R22.H0_H0 ;  /* 0x20000016ff167230 */ /* 0x000fc80000004100 */
[----:B------:R-:W0:Y:S02]  /*6890*/  F2I.FTZ.TRUNC.NTZ R5, R22 ;  /* 0x0000001600057305 */ /* 0x000e24000021f100 */
[----:B0-----:R0:W-:Y:S01]  /*68a0*/  STG.E [R2.64], R5 ;  /* 0x0000000502007986 */ /* 0x0011e2000c101924 */
[----:B------:R-:W-:Y:S05]  /*68b0*/  BRA `(.L_x_21996) ;  /* 0x00000d6000007947 */ /* 0x000fea0003800000 */
.L_x_21997:
[----:B------:R-:W-:-:S04]  /*68c0*/  HADD2.F32 R22, -RZ, R22.H0_H0 ;  /* 0x20000016ff167230 */ /* 0x000fc80000004100 */
[----:B------:R-:W0:Y:S02]  /*68d0*/  F2I.FTZ.TRUNC.NTZ R5, R22 ;  /* 0x0000001600057305 */ /* 0x000e24000021f100 */
[----:B0-----:R0:W-:Y:S01]  /*68e0*/  STG.E.U16 [R2.64], R5 ;  /* 0x0000000502007986 */ /* 0x0011e2000c101524 */
[----:B------:R-:W-:Y:S05]  /*68f0*/  BRA `(.L_x_21996) ;  /* 0x00000d2000007947 */ /* 0x000fea0003800000 */
.L_x_21992:
        /* <DEDUP_REMOVED lines=9> */
.L_x_22000:
[----:B------:R0:W-:Y:S01]  /*6990*/  STG.E.U16 [R2.64], R22 ;  /* 0x0000001602007986 */ /* 0x0001e2000c101524 */
[----:B------:R-:W-:Y:S05]  /*69a0*/  BRA `(.L_x_21996) ;  /* 0x00000c7000007947 */ /* 0x000fea0003800000 */
.L_x_21999:
        /* <DEDUP_REMOVED lines=10> */
.L_x_22002:
[----:B------:R-:W-:-:S05]  /*6a50*/  HADD2.F32 R0, -RZ, R22.H0_H0 ;  /* 0x20000016ff007230 */ /* 0x000fca0000004100 */
[----:B------:R-:W-:-:S04]  /*6a60*/  F2FP.PACK_AB R0, RZ, R0 ;  /* 0x00000000ff00723e */ /* 0x000fc800000000ff */
[----:B------:R-:W-:-:S05]  /*6a70*/  PRMT R0, R0, 0x5410, RZ ;  /* 0x0000541000007816 */ /* 0x000fca00000000ff */
[----:B------:R0:W-:Y:S01]  /*6a80*/  STG.E [R2.64], R0 ;  /* 0x0000000002007986 */ /* 0x0001e2000c101924 */
[----:B------:R-:W-:Y:S05]  /*6a90*/  BRA `(.L_x_21996) ;  /* 0x00000b8000007947 */ /* 0x000fea0003800000 */
.L_x_22001:
[----:B------:R-:W-:-:S05]  /*6aa0*/  HADD2.F32 R4, -RZ, R22.H0_H0 ;  /* 0x20000016ff047230 */ /* 0x000fca0000004100 */
[----:B------:R-:W-:-:S06]  /*6ab0*/  FMUL.FTZ R4, R4, 1 ;  /* 0x3f80000004047820 */ /* 0x000fcc0000410000 */
[----:B------:R-:W0:Y:S02]  /*6ac0*/  F2F.F64.F32 R4, R4 ;  /* 0x0000000400047310 */ /* 0x000e240000201800 */
[----:B0-----:R0:W-:Y:S01]  /*6ad0*/  STG.E.64 [R2.64], R4 ;  /* 0x0000000402007986 */ /* 0x0011e2000c101b24 */
[----:B------:R-:W-:Y:S05]  /*6ae0*/  BRA `(.L_x_21996) ;  /* 0x00000b3000007947 */ /* 0x000fea0003800000 */
.L_x_21991:
        /* <DEDUP_REMOVED lines=13> */
.L_x_22005:
[----:B------:R-:W-:Y:S01]  /*6bc0*/  HADD2.F32 R22, -RZ, R22.H0_H0 ;  /* 0x20000016ff167230 */ /* 0x000fe20000004100 */
[----:B------:R-:W-:-:S04]  /*6bd0*/  CS2R R6, SRZ ;  /* 0x0000000000067805 */ /* 0x000fc8000001ff00 */
[----:B------:R-:W-:-:S06]  /*6be0*/  FMUL.FTZ R4, R22, 1 ;  /* 0x3f80000016047820 */ /* 0x000fcc0000410000 */
[----:B------:R-:W0:Y:S02]  /*6bf0*/  F2F.F64.F32 R4, R4 ;  /* 0x0000000400047310 */ /* 0x000e240000201800 */
[----:B0-----:R0:W-:Y:S01]  /*6c00*/  STG.E.128 [R2.64], R4 ;  /* 0x0000000402007986 */ /* 0x0011e2000c101d24 */
[----:B------:R-:W-:Y:S05]  /*6c10*/  BRA `(.L_x_21996) ;  /* 0x00000a0000007947 */ /* 0x000fea0003800000 */
.L_x_22004:
        /* <DEDUP_REMOVED lines=21> */
.L_x_22009:
[----:B------:R-:W-:Y:S05]  /*6d70*/  BSYNC B0 ;  /* 0x0000000000007941 */ /* 0x000fea0003800000 */
.L_x_22008:
[----:B------:R-:W-:-:S05]  /*6d80*/  LOP3.LUT R5, R0, R5, RZ, 0xfc, !PT ;  /* 0x0000000500057212 */ /* 0x000fca00078efcff */
[----:B------:R0:W-:Y:S01]  /*6d90*/  STG.E.U8 [R2.64], R5 ;  /* 0x0000000502007986 */ /* 0x0001e2000c101124 */
[----:B------:R-:W-:Y:S05]  /*6da0*/  BRA `(.L_x_21996) ;  /* 0x0000087000007947 */ /* 0x000fea0003800000 */
.L_x_22007:
        /* <DEDUP_REMOVED lines=13> */
.L_x_22011:
[----:B------:R-:W-:Y:S01]  /*6e80*/  IMAD.MOV.U32 R0, RZ, RZ, 0x7f ;  /* 0x0000007fff007424 */ /* 0x000fe200078e00ff */
[----:B------:R-:W-:-:S04]  /*6e90*/  ISETP.GT.U32.AND P0, PT, R4, 0x7f800000, PT ;  /* 0x7f8000000400780c */ /* 0x000fc80003f04070 */
[----:B------:R-:W-:-:S04]  /*6ea0*/  SEL R0, R0, 0x7c, P0 ;  /* 0x0000007c00007807 */ /* 0x000fc80000000000 */
.L_x_22012:
[----:B------:R-:W-:Y:S05]  /*6eb0*/  BSYNC B0 ;  /* 0x0000000000007941 */ /* 0x000fea0003800000 */
.L_x_22010:
[----:B------:R-:W-:-:S04]  /*6ec0*/  LOP3.LUT R4, R5, 0x80000000, RZ, 0xc0, !PT ;  /* 0x8000000005047812 */ /* 0x000fc800078ec0ff */
[----:B------:R-:W-:-:S04]  /*6ed0*/  SHF.R.U32.HI R5, RZ, 0x18, R4 ;  /* 0x00000018ff057819 */ /* 0x000fc80000011604 */
[----:B------:R-:W-:-:S05]  /*6ee0*/  LOP3.LUT R5, R0, R5, RZ, 0xfc, !PT ;  /* 0x0000000500057212 */ /* 0x000fca00078efcff */
[----:B------:R0:W-:Y:S01]  /*6ef0*/  STG.E.U8 [R2.64], R5 ;  /* 0x0000000502007986 */ /* 0x0001e2000c101124 */
[----:B------:R-:W-:Y:S05]  /*6f00*/  BRA `(.L_x_21996) ;  /* 0x0000071000007947 */ /* 0x000fea0003800000 */
.L_x_22006:
[----:B------:R-:W-:-:S05]  /*6f10*/  HADD2.F32 R0, -RZ, R22.H0_H0 ;  /* 0x20000016ff007230 */ /* 0x000fca0000004100 */
[----:B------:R-:W-:-:S05]  /*6f20*/  F2FP.BF16.PACK_AB R0, RZ, R0 ;  /* 0x00000000ff00723e */ /* 0x000fca00000010ff */
[----:B------:R0:W-:Y:S01]  /*6f30*/  STG.E.U16 [R2.64], R0 ;  /* 0x0000000002007986 */ /* 0x0001e2000c101524 */
[----:B------:R-:W-:Y:S05]  /*6f40*/  BRA `(.L_x_21996) ;  /* 0x000006d000007947 */ /* 0x000fea0003800000 */
.L_x_22003:
        /* <DEDUP_REMOVED lines=12> */
.L_x_22015:
        /* <DEDUP_REMOVED lines=17> */
.L_x_22018:
[----:B------:R-:W-:-:S04]  /*7120*/  LOP3.LUT R0, R7, 0x80000000, RZ, 0xc0, !PT ;  /* 0x8000000007007812 */ /* 0x000fc800078ec0ff */
[----:B------:R-:W-:-:S04]  /*7130*/  SHF.R.U32.HI R5, RZ, 0x18, R0 ;  /* 0x00000018ff057819 */ /* 0x000fc80000011600 */
[----:B------:R-:W-:-:S04]  /*7140*/  LOP3.LUT R4, R4, R5, RZ, 0xfc, !PT ;  /* 0x0000000504047212 */ /* 0x000fc800078efcff */
[----:B------:R-:W-:Y:S02]  /*7150*/  PRMT R0, R4, 0x7610, R0 ;  /* 0x0000761004007816 */ /* 0x000fe40000000000 */
.L_x_22017:
[----:B------:R-:W-:Y:S05]  /*7160*/  BSYNC B0 ;  /* 0x0000000000007941 */ /* 0x000fea0003800000 */
.L_x_22016:
[----:B------:R0:W-:Y:S01]  /*7170*/  STG.E.U8 [R2.64], R0 ;  /* 0x0000000002007986 */ /* 0x0001e2000c101124 */
[----:B------:R-:W-:Y:S05]  /*7180*/  BRA `(.L_x_21996) ;  /* 0x0000049000007947 */ /* 0x000fea0003800000 */
.L_x_22014:
        /* <DEDUP_REMOVED lines=17> */
.L_x_22021:
[----:B------:R-:W-:-:S04]  /*72a0*/  LOP3.LUT R0, R7, 0x80000000, RZ, 0xc0, !PT ;  /* 0x8000000007007812 */ /* 0x000fc800078ec0ff */
[----:B------:R-:W-:-:S04]  /*72b0*/  SHF.R.U32.HI R5, RZ, 0x18, R0 ;  /* 0x00000018ff057819 */ /* 0x000fc80000011600 */
[----:B------:R-:W-:-:S04]  /*72c0*/  LOP3.LUT R4, R4, R5, RZ, 0xfc, !PT ;  /* 0x0000000504047212 */ /* 0x000fc800078efcff */
[----:B------:R-:W-:Y:S02]  /*72d0*/  PRMT R0, R4, 0x7610, R0 ;  /* 0x0000761004007816 */ /* 0x000fe40000000000 */
.L_x_22020:
[----:B------:R-:W-:Y:S05]  /*72e0*/  BSYNC B0 ;  /* 0x0000000000007941 */ /* 0x000fea0003800000 */
.L_x_22019:
[----:B------:R0:W-:Y:S01]  /*72f0*/  STG.E.U8 [R2.64], R0 ;  /* 0x0000000002007986 */ /* 0x0001e2000c101124 */
[----:B------:R-:W-:Y:S05]  /*7300*/  BRA `(.L_x_21996) ;  /* 0x0000031000007947 */ /* 0x000fea0003800000 */
.L_x_22013:
        /* <DEDUP_REMOVED lines=22> */
.L_x_21995:
        /* <DEDUP_REMOVED lines=20> */
.L_x_22023:
[----:B------:R-:W-:-:S06]  /*75b0*/  HADD2.F32 R4, -RZ, R22.H0_H0 ;  /* 0x20000016ff047230 */ /* 0x000fcc0000004100 */
[----:B------:R-:W0:Y:S02]  /*75c0*/  F2I.U64.TRUNC R4, R4 ;  /* 0x0000000400047311 */ /* 0x000e24000020d800 */
[----:B0-----:R0:W-:Y:S01]  /*75d0*/  STG.E.64 [R2.64], R4 ;  /* 0x0000000402007986 */ /* 0x0011e2000c101b24 */
[----:B------:R-:W-:Y:S05]  /*75e0*/  BRA `(.L_x_21996) ;  /* 0x0000003000007947 */ /* 0x000fea0003800000 */
.L_x_22022:
[----:B------:R-:W-:-:S04]  /*75f0*/  HADD2.F32 R22, -RZ, R22.H0_H0 ;  /* 0x20000016ff167230 */ /* 0x000fc80000004100 */
[----:B------:R-:W0:Y:S02]  /*7600*/  F2I.FTZ.U32.TRUNC.NTZ R5, R22 ;  /* 0x0000001600057305 */ /* 0x000e24000021f000 */
[----:B0-----:R0:W-:Y:S02]  /*7610*/  STG.E [R2.64], R5 ;  /* 0x0000000502007986 */ /* 0x0011e4000c101924 */
.L_x_21996:
[----:B------:R-:W-:Y:S02]  /*7620*/  IADD3 R19, R19, 0x80, RZ ;  /* 0x0000008013137810 */ /* 0x000fe40007ffe0ff */
.L_x_21957:
[----:B------:R-:W-:Y:S05]  /*7630*/  BSYNC B6 ;  /* 0x0000000000067941 */ /* 0x000fea0003800000 */
.L_x_21956:
        /* <DEDUP_REMOVED lines=21> */
.L_x_22027:
[----:B------:R-:W-:-:S06]  /*7790*/  HADD2.F32 R5, -RZ, R23.H0_H0 ;  /* 0x20000017ff057230 */ /* 0x000fcc0000004100 */
[----:B------:R-:W0:Y:S02]  /*77a0*/  F2I.S64.TRUNC R4, R5 ;  /* 0x0000000500047311 */ /* 0x000e24000020d900 */
[----:B0-----:R-:W-:Y:S01]  /*77b0*/  STG.E.U8 [R2.64], R4 ;  /* 0x0000000402007986 */ /* 0x001fe2000c101124 */
[----:B------:R-:W-:Y:S05]  /*77c0*/  EXIT ;  /* 0x000000000000794d */ /* 0x000fea0003800000 */
.L_x_22026:
        /* <DEDUP_REMOVED lines=10> */
.L_x_22030:
[----:B------:R-:W-:-:S06]  /*7870*/  HADD2.F32 R23, -RZ, R23.H0_H0 ;  /* 0x20000017ff177230 */ /* 0x000fcc0000004100 */
[----:B------:R-:W0:Y:S02]  /*7880*/  F2I.FTZ.TRUNC.NTZ R23, R23 ;  /* 0x0000001700177305 */ /* 0x000e24000021f100 */
[----:B0-----:R-:W-:Y:S01]  /*7890*/  STG.E [R2.64], R23 ;  /* 0x0000001702007986 */ /* 0x001fe2000c101924 */
[----:B------:R-:W-:Y:S05]  /*78a0*/  EXIT ;  /* 0x000000000000794d */ /* 0x000fea0003800000 */
.L_x_22029:
[----:B------:R-:W-:-:S06]  /*78b0*/  HADD2.F32 R23, -RZ, R23.H0_H0 ;  /* 0x20000017ff177230 */ /* 0x000fcc0000004100 */
[----:B------:R-:W0:Y:S02]  /*78c0*/  F2I.FTZ.TRUNC.NTZ R23, R23 ;  /* 0x0000001700177305 */ /* 0x000e24000021f100 */
[----:B0-----:R-:W-:Y:S01]  /*78d0*/  STG.E.U16 [R2.64], R23 ;  /* 0x0000001702007986 */ /* 0x001fe2000c101524 */
[----:B------:R-:W-:Y:S05]  /*78e0*/  EXIT ;  /* 0x000000000000794d */ /* 0x000fea0003800000 */
.L_x_22025:
        /* <DEDUP_REMOVED lines=9> */
.L_x_22032:
[----:B------:R-:W-:Y:S01]  /*7980*/  STG.E.U16 [R2.64], R23 ;  /* 0x0000001702007986 */ /* 0x000fe2000c101524 */
[----:B------:R-:W-:Y:S05]  /*7990*/  EXIT ;  /* 0x000000000000794d */ /* 0x000fea0003800000 */
.L_x_22031:
        /* <DEDUP_REMOVED lines=10> */
.L_x_22034:
[----:B------:R-:W-:-:S05]  /*7a40*/  HADD2.F32 R0, -RZ, R23.H0_H0 ;  /* 0x20000017ff007230 */ /* 0x000fca0000004100 */
[----:B------:R-:W-:-:S04]  /*7a50*/  F2FP.PACK_AB R0, RZ, R0 ;  /* 0x00000000ff00723e */ /* 0x000fc800000000ff */
[----:B------:R-:W-:-:S05]  /*7a60*/  PRMT R0, R0, 0x5410, RZ ;  /* 0x0000541000007816 */ /* 0x000fca00000000ff */
[----:B------:R-:W-:Y:S01]  /*7a70*/  STG.E [R2.64], R0 ;  /* 0x0000000002007986 */ /* 0x000fe2000c101924 */
[----:B------:R-:W-:Y:S05]  /*7a80*/  EXIT ;  /* 0x000000000000794d */ /* 0x000fea0003800000 */
.L_x_22033:
[----:B------:R-:W-:-:S05]  /*7a90*/  HADD2.F32 R4, -RZ, R23.H0_H0 ;  /* 0x20000017ff047230 */ /* 0x000fca0000004100 */
[----:B------:R-:W-:-:S06]  /*7aa0*/  FMUL.FTZ R4, R4, 1 ;  /* 0x3f80000004047820 */ /* 0x000fcc0000410000 */
[----:B------:R-:W0:Y:S02]  /*7ab0*/  F2F.F64.F32 R4, R4 ;  /* 0x0000000400047310 */ /* 0x000e240000201800 */
[----:B0-----:R-:W-:Y:S01]  /*7ac0*/  STG.E.64 [R2.64], R4 ;  /* 0x0000000402007986 */ /* 0x001fe2000c101b24 */
[----:B------:R-:W-:Y:S05]  /*7ad0*/  EXIT ;  /* 0x000000000000794d */ /* 0x000fea0003800000 */
.L_x_22024:
        /* <DEDUP_REMOVED lines=13> */
.L_x_22037:
[----:B------:R-:W-:Y:S01]  /*7bb0*/  HADD2.F32 R23, -RZ, R23.H0_H0 ;  /* 0x20000017ff177230 */ /* 0x000fe20000004100 */
[----:B------:R-:W-:-:S04]  /*7bc0*/  CS2R R6, SRZ ;  /* 0x0000000000067805 */ /* 0x000fc8000001ff00 */
[----:B------:R-:W-:-:S06]  /*7bd0*/  FMUL.FTZ R4, R23, 1 ;  /* 0x3f80000017047820 */ /* 0x000fcc0000410000 */
[----:B------:R-:W0:Y:S02]  /*7be0*/  F2F.F64.F32 R4, R4 ;  /* 0x0000000400047310 */ /* 0x000e240000201800 */
[----:B0-----:R-:W-:Y:S01]  /*7bf0*/  STG.E.128 [R2.64], R4 ;  /* 0x0000000402007986 */ /* 0x001fe2000c101d24 */
[----:B------:R-:W-:Y:S05]  /*7c00*/  EXIT ;  /* 0x000000000000794d */ /* 0x000fea0003800000 */
.L_x_22036:
        /* <DEDUP_REMOVED lines=21> */
.L_x_22041:
[----:B------:R-:W-:Y:S05]  /*7d60*/  BSYNC B0 ;  /* 0x0000000000007941 */ /* 0x000fea0003800000 */
.L_x_22040:
[----:B------:R-:W-:-:S05]  /*7d70*/  LOP3.LUT R5, R0, R5, RZ, 0xfc, !PT ;  /* 0x0000000500057212 */ /* 0x000fca00078efcff */
[----:B------:R-:W-:Y:S01]  /*7d80*/  STG.E.U8 [R2.64], R5 ;  /* 0x0000000502007986 */ /* 0x000fe2000c101124 */
[----:B------:R-:W-:Y:S05]  /*7d90*/  EXIT ;  /* 0x000000000000794d */ /* 0x000fea0003800000 */
.L_x_22039:
        /* <DEDUP_REMOVED lines=13> */
.L_x_22043:
[----:B------:R-:W-:Y:S01]  /*7e70*/  IMAD.MOV.U32 R0, RZ, RZ, 0x7f ;  /* 0x0000007fff007424 */ /* 0x000fe200078e00ff */
[----:B------:R-:W-:-:S04]  /*7e80*/  ISETP.GT.U32.AND P0, PT, R4, 0x7f800000, PT ;  /* 0x7f8000000400780c */ /* 0x000fc80003f04070 */
[----:B------:R-:W-:-:S04]  /*7e90*/  SEL R0, R0, 0x7c, P0 ;  /* 0x0000007c00007807 */ /* 0x000fc80000000000 */
.L_x_22044:
[----:B------:R-:W-:Y:S05]  /*7ea0*/  BSYNC B0 ;  /* 0x0000000000007941 */ /* 0x000fea0003800000 */
.L_x_22042:
[----:B------:R-:W-:-:S04]  /*7eb0*/  LOP3.LUT R4, R23, 0x80000000, RZ, 0xc0, !PT ;  /* 0x8000000017047812 */ /* 0x000fc800078ec0ff */
[----:B------:R-:W-:-:S04]  /*7ec0*/  SHF.R.U32.HI R5, RZ, 0x18, R4 ;  /* 0x00000018ff057819 */ /* 0x000fc80000011604 */
[----:B------:R-:W-:-:S05]  /*7ed0*/  LOP3.LUT R5, R0, R5, RZ, 0xfc, !PT ;  /* 0x0000000500057212 */ /* 0x000fca00078efcff */
[----:B------:R-:W-:Y:S01]  /*7ee0*/  STG.E.U8 [R2.64], R5 ;  /* 0x0000000502007986 */ /* 0x000fe2000c101124 */
[----:B------:R-:W-:Y:S05]  /*7ef0*/  EXIT ;  /* 0x000000000000794d */ /* 0x000fea0003800000 */
.L_x_22038:
[----:B------:R-:W-:-:S05]  /*7f00*/  HADD2.F32 R0, -RZ, R23.H0_H0 ;  /* 0x20000017ff007230 */ /* 0x000fca0000004100 */
[----:B------:R-:W-:-:S05]  /*7f10*/  F2FP.BF16.PACK_AB R0, RZ, R0 ;  /* 0x00000000ff00723e */ /* 0x000fca00000010ff */
[----:B------:R-:W-:Y:S01]  /*7f20*/  STG.E.U16 [R2.64], R0 ;  /* 0x0000000002007986 */ /* 0x000fe2000c101524 */
[----:B------:R-:W-:Y:S05]  /*7f30*/  EXIT ;  /* 0x000000000000794d */ /* 0x000fea0003800000 */
.L_x_22035:
        /* <DEDUP_REMOVED lines=12> */
.L_x_22047:
        /* <DEDUP_REMOVED lines=17> */
.L_x_22050:
[----:B------:R-:W-:-:S04]  /*8110*/  LOP3.LUT R0, R23, 0x80000000, RZ, 0xc0, !PT ;  /* 0x8000000017007812 */ /* 0x000fc800078ec0ff */
[----:B------:R-:W-:-:S04]  /*8120*/  SHF.R.U32.HI R5, RZ, 0x18, R0 ;  /* 0x00000018ff057819 */ /* 0x000fc80000011600 */
[----:B------:R-:W-:-:S04]  /*8130*/  LOP3.LUT R4, R4, R5, RZ, 0xfc, !PT ;  /* 0x0000000504047212 */ /* 0x000fc800078efcff */
[----:B------:R-:W-:Y:S02]  /*8140*/  PRMT R0, R4, 0x7610, R0 ;  /* 0x0000761004007816 */ /* 0x000fe40000000000 */
.L_x_22049:
[----:B------:R-:W-:Y:S05]  /*8150*/  BSYNC B0 ;  /* 0x0000000000007941 */ /* 0x000fea0003800000 */
.L_x_22048:
[----:B------:R-:W-:Y:S01]  /*8160*/  STG.E.U8 [R2.64], R0 ;  /* 0x0000000002007986 */ /* 0x000fe2000c101124 */
[----:B------:R-:W-:Y:S05]  /*8170*/  EXIT ;  /* 0x000000000000794d */ /* 0x000fea0003800000 */
.L_x_22046:
        /* <DEDUP_REMOVED lines=17> */
.L_x_22053:
[----:B------:R-:W-:-:S04]  /*8290*/  LOP3.LUT R0, R23, 0x80000000, RZ, 0xc0, !PT ;  /* 0x8000000017007812 */ /* 0x000fc800078ec0ff */
[----:B------:R-:W-:-:S04]  /*82a0*/  SHF.R.U32.HI R5, RZ, 0x18, R0 ;  /* 0x00000018ff057819 */ /* 0x000fc80000011600 */
[----:B------:R-:W-:-:S04]  /*82b0*/  LOP3.LUT R4, R4, R5, RZ, 0xfc, !PT ;  /* 0x0000000504047212 */ /* 0x000fc800078efcff */
[----:B------:R-:W-:Y:S02]  /*82c0*/  PRMT R0, R4, 0x7610, R0 ;  /* 0x0000761004007816 */ /* 0x000fe40000000000 */
.L_x_22052:
[----:B------:R-:W-:Y:S05]  /*82d0*/  BSYNC B0 ;  /* 0x0000000000007941 */ /* 0x000fea0003800000 */
.L_x_22051:
[----:B------:R-:W-:Y:S01]  /*82e0*/  STG.E.U8 [R2.64], R0 ;  /* 0x0000000002007986 */ /* 0x000fe2000c101124 */
[----:B------:R-:W-:Y:S05]  /*82f0*/  EXIT ;  /* 0x000000000000794d */ /* 0x000fea0003800000 */
.L_x_22045:
        /* <DEDUP_REMOVED lines=22> */
.L_x_22028:
        /* <DEDUP_REMOVED lines=20> */
.L_x_22055:
[----:B------:R-:W-:-:S06]  /*85a0*/  HADD2.F32 R4, -RZ, R23.H0_H0 ;  /* 0x20000017ff047230 */ /* 0x000fcc0000004100 */
[----:B------:R-:W0:Y:S02]  /*85b0*/  F2I.U64.TRUNC R4, R4 ;  /* 0x0000000400047311 */ /* 0x000e24000020d800 */
[----:B0-----:R-:W-:Y:S01]  /*85c0*/  STG.E.64 [R2.64], R4 ;  /* 0x0000000402007986 */ /* 0x001fe2000c101b24 */
[----:B------:R-:W-:Y:S05]  /*85d0*/  EXIT ;  /* 0x000000000000794d */ /* 0x000fea0003800000 */
.L_x_22054:
[----:B------:R-:W-:-:S06]  /*85e0*/  HADD2.F32 R23, -RZ, R23.H0_H0 ;  /* 0x20000017ff177230 */ /* 0x000fcc0000004100 */
[----:B------:R-:W0:Y:S02]  /*85f0*/  F2I.FTZ.U32.TRUNC.NTZ R23, R23 ;  /* 0x0000001700177305 */ /* 0x000e24000021f000 */
[----:B0-----:R-:W-:Y:S01]  /*8600*/  STG.E [R2.64], R23 ;  /* 0x0000001702007986 */ /* 0x001fe2000c101924 */
[----:B------:R-:W-:Y:S05]  /*8610*/  EXIT ;  /* 0x000000000000794d */ /* 0x000fea0003800000 */
.L_x_22056:
        /* <DEDUP_REMOVED lines=14> */
.L_x_34262:


//--------------------- .text._ZN2at6native18elementwise_kernelILi128ELi4EZNS0_22gpu_kernel_impl_nocastIZZZNS0_17rsqrt_kernel_cudaERNS_18TensorIteratorBaseEENKUlvE0_clEvENKUlvE2_clEvEUlN3c104HalfEE_EEvS4_RKT_EUliE_EEviT1_ --------------------------
	.section	.text._ZN2at6native18elementwise_kernelILi128ELi4EZNS0_22gpu_kernel_impl_nocastIZZZNS0_17rsqrt_kernel_cudaERNS_18TensorIteratorBaseEENKUlvE0_clEvENKUlvE2_clEvEUlN3c104HalfEE_EEvS4_RKT_EUliE_EEviT1_,"ax",@progbits
	.sectioninfo	@"SHI_REGISTERS=12"
	.align	128
        .global         _ZN2at6native18elementwise_kernelILi128ELi4EZNS0_22gpu_kernel_impl_nocastIZZZNS0_17rsqrt_kernel_cudaERNS_18TensorIteratorBaseEENKUlvE0_clEvENKUlvE2_clEvEUlN3c104HalfEE_EEvS4_RKT_EUliE_EEviT1_
        .type           _ZN2at6native18elementwise_kernelILi128ELi4EZNS0_22gpu_kernel_impl_nocastIZZZNS0_17rsqrt_kernel_cudaERNS_18TensorIteratorBaseEENKUlvE0_clEvENKUlvE2_clEvEUlN3c104HalfEE_EEvS4_RKT_EUliE_EEviT1_,@function
        .size           _ZN2at6native18elementwise_kernelILi128ELi4EZNS0_22gpu_kernel_impl_nocastIZZZNS0_17rsqrt_kernel_cudaERNS_18TensorIteratorBaseEENKUlvE0_clEvENKUlvE2_clEvEUlN3c104HalfEE_EEvS4_RKT_EUliE_EEviT1_,(.L_x_34263 - _ZN2at6native18elementwise_kernelILi128ELi4EZNS0_22gpu_kernel_impl_nocastIZZZNS0_17rsqrt_kernel_cudaERNS_18TensorIteratorBaseEENKUlvE0_clEvENKUlvE2_clEvEUlN3c104HalfEE_EEvS4_RKT_EUliE_EEviT1_)
        .other          _ZN2at6native18elementwise_kernelILi128ELi4EZNS0_22gpu_kernel_impl_nocastIZZZNS0_17rsqrt_kernel_cudaERNS_18TensorIteratorBaseEENKUlvE0_clEvENKUlvE2_clEvEUlN3c104HalfEE_EEvS4_RKT_EUliE_EEviT1_,@"STO_CUDA_ENTRY STV_DEFAULT"
_ZN2at6native18elementwise_kernelILi128ELi4EZNS0_22gpu_kernel_impl_nocastIZZZNS0_17rsqrt_kernel_cudaERNS_18TensorIteratorBaseEENKUlvE0_clEvENKUlvE2_clEvEUlN3c104HalfEE_EEvS4_RKT_EUliE_EEviT1_:
.text._ZN2at6native18elementwise_kernelILi128ELi4EZNS0_22gpu_kernel_impl_nocastIZZZNS0_17rsqrt_kernel_cudaERNS_18TensorIteratorBaseEENKUlvE0_clEvENKUlvE2_clEvEUlN3c104HalfEE_EEvS4_RKT_EUliE_EEviT1_:
        /* <DEDUP_REMOVED lines=235> */
.L_x_22059:
[----:B------:R-:W-:-:S04]  /*0eb0*/  IADD3 R4, P0, R3, c[0x0][0x368], RZ ;  /* 0x0000da0003047a10 */ /* 0x000fc80007f1e0ff */
[----:B------:R-:W-:-:S05]  /*0ec0*/  IADD3.X R5, RZ, c[0x0][0x36c], RZ, P0, !PT ;  /* 0x0000db00ff057a10 */ /* 0x000fca00007fe4ff */
[----:B------:R-:W2:Y:S01]  /*0ed0*/  LDG.E.U16 R4, [R4.64] ;  /* 0x0000000404047981 */ /* 0x000ea2000c1e1500 */
[----:B------:R-:W-:Y:S02]  /*0ee0*/  IADD3 R2, P0, R2, c[0x0][0x360], RZ ;  /* 0x0000d80002027a10 */ /* 0x000fe40007f1e0ff */
[----:B------:R-:W-:-:S03]  /*0ef0*/  IADD3 R0, R0, 0x80, RZ ;  /* 0x0000008000007810 */ /* 0x000fc60007ffe0ff */
[----:B------:R-:W-:Y:S01]  /*0f00*/  IMAD.X R3, RZ, RZ, c[0x0][0x364], P0 ;  /* 0x0000d900ff037624 */ /* 0x000fe200000e06ff */
[----:B--2---:R-:W-:-:S06]  /*0f10*/  HADD2.F32 R6, -RZ, R4.H0_H0 ;  /* 0x20000004ff067230 */ /* 0x004fcc0000004100 */
[----:B------:R-:W0:Y:S02]  /*0f20*/  MUFU.RSQ R6, R6 ;  /* 0x0000000600067308 */ /* 0x000e240000001400 */
[----:B0-----:R-:W-:-:S05]  /*0f30*/  F2FP.PACK_AB R5, RZ, R6 ;  /* 0x00000006ff05723e */ /* 0x001fca00000000ff */
[----:B------:R0:W-:Y:S02]  /*0f40*/  STG.E.U16 [R2.64], R5 ;  /* 0x0000000502007986 */ /* 0x0001e4000c101504 */
.L_x_22058:
[----:B------:R-:W-:Y:S05]  /*0f50*/  BSYNC B0 ;  /* 0x0000000000007941 */ /* 0x000fea0003800000 */
.L_x_22057:
        /* <DEDUP_REMOVED lines=230> */
.L_x_22062:
        /* <DEDUP_REMOVED lines=8> */
[----:B------:R-:W0:Y:S02]  /*1e40*/  MUFU.RSQ R6, R6 ;  /* 0x0000000600067308 */ /* 0x000e240000001400 */
        /* <DEDUP_REMOVED lines=230> */
.L_x_22063:
[----:B------:R-:W-:-:S04]  /*2cb0*/  IADD3 R4, P0, R3, c[0x0][0x368], RZ ;  /* 0x0000da0003047a10 */ /* 0x000fc80007f1e0ff */
[----:B------:R-:W-:-:S05]  /*2cc0*/  IADD3.X R5, RZ, c[0x0][0x36c], RZ, P0, !PT ;  /* 0x0000db00ff057a10 */ /* 0x000fca00007fe4ff */
[----:B------:R-:W2:Y:S01]  /*2cd0*/  LDG.E.U16 R4, [R4.64] ;  /* 0x0000000404047981 */ /* 0x000ea2000c1e1500 */
[----:B------:R-:W-:Y:S02]  /*2ce0*/  IADD3 R2, P0, R2, c[0x0][0x360], RZ ;  /* 0x0000d80002027a10 */ /* 0x000fe40007f1e0ff */
[----:B------:R-:W-:Y:S02]  /*2cf0*/  IADD3 R0, R0, 0x80, RZ ;  /* 0x0000008000007810 */ /* 0x000fe40007ffe0ff */
[----:B------:R-:W-:Y:S01]  /*2d00*/  IADD3.X R3, RZ, c[0x0][0x364], RZ, P0, !PT ;  /* 0x0000d900ff037a10 */ /* 0x000fe200007fe4ff */
[----:B--2---:R-:W-:-:S06]  /*2d10*/  HADD2.F32 R6, -RZ, R4.H0_H0 ;  /* 0x20000004ff067230 */ /* 0x004fcc0000004100 */
[----:B------:R-:W0:Y:S02]  /*2d20*/  MUFU.RSQ R6, R6 ;  /* 0x0000000600067308 */ /* 0x000e240000001400 */
[----:B0-----:R-:W-:-:S05]  /*2d30*/  F2FP.PACK_AB R5, RZ, R6 ;  /* 0x00000006ff05723e */ /* 0x001fca00000000ff */
[----:B------:R0:W-:Y:S02]  /*2d40*/  STG.E.U16 [R2.64], R5 ;  /* 0x0000000502007986 */ /* 0x0001e4000c101504 */
.L_x_22061:
[----:B------:R-:W-:Y:S05]  /*2d50*/  BSYNC B0 ;  /* 0x0000000000007941 */ /* 0x000fea0003800000 */
.L_x_22060:
        /* <DEDUP_REMOVED lines=229> */
.L_x_22064:
[----:B------:R-:W-:-:S04]  /*3bb0*/  IADD3 R4, P0, R3, c[0x0][0x368], RZ ;  /* 0x0000da0003047a10 */ /* 0x000fc80007f1e0ff */
[----:B------:R-:W-:-:S05]  /*3bc0*/  IADD3.X R5, RZ, c[0x0][0x36c], RZ, P0, !PT ;  /* 0x0000db00ff057a10 */ /* 0x000fca00007fe4ff */
[----:B------:R-:W2:Y:S01]  /*3bd0*/  LDG.E.U16 R4, [R4.64] ;  /* 0x0000000404047981 */ /* 0x000ea2000c1e1500 */
[----:B------:R-:W-:-:S04]  /*3be0*/  IADD3 R2, P0, R2, c[0x0][0x360], RZ ;  /* 0x0000d80002027a10 */ /* 0x000fc80007f1e0ff */
[----:B------:R-:W-:Y:S01]  /*3bf0*/  IADD3.X R3, RZ, c[0x0][0x364], RZ, P0, !PT ;  /* 0x0000d900ff037a10 */ /* 0x000fe200007fe4ff */
[----:B--2---:R-:W-:-:S06]  /*3c00*/  HADD2.F32 R0, -RZ, R4.H0_H0 ;  /* 0x20000004ff007230 */ /* 0x004fcc0000004100 */
[----:B------:R-:W0:Y:S02]  /*3c10*/  MUFU.RSQ R0, R0 ;  /* 0x0000000000007308 */ /* 0x000e240000001400 */
[----:B0-----:R-:W-:-:S05]  /*3c20*/  F2FP.PACK_AB R5, RZ, R0 ;  /* 0x00000000ff05723e */ /* 0x001fca00000000ff */
[----:B------:R-:W-:Y:S01]  /*3c30*/  STG.E.U16 [R2.64], R5 ;  /* 0x0000000502007986 */ /* 0x000fe2000c101504 */
[----:B------:R-:W-:Y:S05]  /*3c40*/  EXIT ;  /* 0x000000000000794d */ /* 0x000fea0003800000 */
.L_x_22065:
        /* <DEDUP_REMOVED lines=11> */
.L_x_34263:


//--------------------- .text._ZN2at6native27unrolled_elementwise_kernelIZZZNS0_17rsqrt_kernel_cudaERNS_18TensorIteratorBaseEENKUlvE0_clEvENKUlvE2_clEvEUlN3c104HalfEE_St5arrayIPcLm2EELi4E23TrivialOffsetCalculatorILi1EjESD_NS0_6memory15LoadWithoutCastENSE_16StoreWithoutCastEEEviT_T0_T2_T3_T4_T5_ --------------------------
	.section	.text._ZN2at6native27unrolled_elementwise_kernelIZZZNS0_17rsqrt_kernel_cudaERNS_18TensorIteratorBaseEENKUlvE0_clEvENKUlvE2_clEvEUlN3c104HalfEE_St5arrayIPcLm2EELi4E23TrivialOffsetCalculatorILi1EjESD_NS0_6memory15LoadWithoutCastENSE_16StoreWithoutCastEEEviT_T0_T2_T3_T4_T5_,"ax",@progbits
	.sectioninfo	@"SHI_REGISTERS=20"
	.align	128
        .global         _ZN2at6native27unrolled_elementwise_kernelIZZZNS0_17rsqrt_kernel_cudaERNS_18TensorIteratorBaseEENKUlvE0_clEvENKUlvE2_clEvEUlN3c104HalfEE_St5arrayIPcLm2EELi4E23TrivialOffsetCalculatorILi1EjESD_NS0_6memory15LoadWithoutCastENSE_16StoreWithoutCastEEEviT_T0_T2_T3_T4_T5_
        .type           _ZN2at6native27unrolled_elementwise_kernelIZZZNS0_17rsqrt_kernel_cudaERNS_18TensorIteratorBaseEENKUlvE0_clEvENKUlvE2_clEvEUlN3c104HalfEE_St5arrayIPcLm2EELi4E23TrivialOffsetCalculatorILi1EjESD_NS0_6memory15LoadWithoutCastENSE_16StoreWithoutCastEEEviT_T0_T2_T3_T4_T5_,@function
        .size           _ZN2at6native27unrolled_elementwise_kernelIZZZNS0_17rsqrt_kernel_cudaERNS_18TensorIteratorBaseEENKUlvE0_clEvENKUlvE2_clEvEUlN3c104HalfEE_St5arrayIPcLm2EELi4E23TrivialOffsetCalculatorILi1EjESD_NS0_6memory15LoadWithoutCastENSE_16StoreWithoutCastEEEviT_T0_T2_T3_T4_T5_,(.L_x_34264 - _ZN2at6native27unrolled_elementwise_kernelIZZZNS0_17rsqrt_kernel_cudaERNS_18TensorIteratorBaseEENKUlvE0_clEvENKUlvE2_clEvEUlN3c104HalfEE_St5arrayIPcLm2EELi4E23TrivialOffsetCalculatorILi1EjESD_NS0_6memory15LoadWithoutCastENSE_16StoreWithoutCastEEEviT_T0_T2_T3_T4_T5_)
        .other          _ZN2at6native27unrolled_elementwise_kernelIZZZNS0_17rsqrt_kernel_cudaERNS_18TensorIteratorBaseEENKUlvE0_clEvENKUlvE2_clEvEUlN3c104HalfEE_St5arrayIPcLm2EELi4E23TrivialOffsetCalculatorILi1EjESD_NS0_6memory15LoadWithoutCastENSE_16StoreWithoutCastEEEviT_T0_T2_T3_T4_T5_,@"STO_CUDA_ENTRY STV_DEFAULT"
_ZN2at6native27unrolled_elementwise_kernelIZZZNS0_17rsqrt_kernel_cudaERNS_18TensorIteratorBaseEENKUlvE0_clEvENKUlvE2_clEvEUlN3c104HalfEE_St5arrayIPcLm2EELi4E23TrivialOffsetCalculatorILi1EjESD_NS0_6memory15LoadWithoutCastENSE_16StoreWithoutCastEEEviT_T0_T2_T3_T4_T5_:
.text._ZN2at6native27unrolled_elementwise_kernelIZZZNS0_17rsqrt_kernel_cudaERNS_18TensorIteratorBaseEENKUlvE0_clEvENKUlvE2_clEvEUlN3c104HalfEE_St5arrayIPcLm2EELi4E23TrivialOffsetCalculatorILi1EjESD_NS0_6memory15LoadWithoutCastENSE_16StoreWithoutCastEEEviT_T0_T2_T3_T4_T5_:
        /* <DEDUP_REMOVED lines=47> */
[----:B------:R-:W0:Y:S01]  /*02f0*/  @!P0 MUFU.RSQ R13, R13 ;  /* 0x0000000d000d8308 */ /* 0x000e220000001400 */
[----:B---3--:R-:W-:Y:S01]  /*0300*/  @!P2 HADD2.F32 R12, -RZ, R12.H0_H0 ;  /* 0x2000000cff0ca230 */ /* 0x008fe20000004100 */
[----:B0-----:R-:W-:-:S06]  /*0310*/  @!P0 F2FP.PACK_AB R6, RZ, R13 ;  /* 0x0000000dff06823e */ /* 0x001fcc00000000ff */
[----:B------:R-:W0:Y:S01]  /*0320*/  @!P2 MUFU.RSQ R12, R12 ;  /* 0x0000000c000ca308 */ /* 0x000e220000001400 */
[----:B------:R1:W-:Y:S01]  /*0330*/  @!P0 STG.E.U16 [R4.64], R6 ;  /* 0x0000000604008986 */ /* 0x0003e2000c101504 */
[----:B----4-:R-:W-:-:S06]  /*0340*/  @!P3 HADD2.F32 R15, -RZ, R15.H0_H0 ;  /* 0x2000000fff0fb230 */ /* 0x010fcc0000004100 */
[----:B------:R-:W2:Y:S01]  /*0350*/  @!P3 MUFU.RSQ R15, R15 ;  /* 0x0000000f000fb308 */ /* 0x000ea20000001400 */
[----:B-----5:R-:W-:-:S07]  /*0360*/  @!P1 HADD2.F32 R14, -RZ, R14.H0_H0 ;  /* 0x2000000eff0e9230 */ /* 0x020fce0000004100 */
[----:B------:R-:W3:Y:S01]  /*0370*/  @!P1 MUFU.RSQ R14, R14 ;  /* 0x0000000e000e9308 */ /* 0x000ee20000001400 */
        /* <DEDUP_REMOVED lines=13> */
.L_x_22067:
[----:B-1----:R-:W-:Y:S05]  /*0450*/  BSYNC B0 ;  /* 0x0000000000007941 */ /* 0x002fea0003800000 */
.L_x_22066:
        /* <DEDUP_REMOVED lines=8> */
.L_x_22068:
        /* <DEDUP_REMOVED lines=10> */
.L_x_34264:


//--------------------- .text._ZN2at6native29vectorized_elementwise_kernelILi2EZZZNS0_17rsqrt_kernel_cudaERNS_18TensorIteratorBaseEENKUlvE0_clEvENKUlvE2_clEvEUlN3c104HalfEE_St5arrayIPcLm2EEEEviT0_T1_ --------------------------
	.section	.text._ZN2at6native29vectorized_elementwise_kernelILi2EZZZNS0_17rsqrt_kernel_cudaERNS_18TensorIteratorBaseEENKUlvE0_clEvENKUlvE2_clEvEUlN3c104HalfEE_St5arrayIPcLm2EEEEviT0_T1_,"ax",@progbits
	.sectioninfo	@"SHI_REGISTERS=23"
	.align	128
        .global         _ZN2at6native29vectorized_elementwise_kernelILi2EZZZNS0_17rsqrt_kernel_cudaERNS_18TensorIteratorBaseEENKUlvE0_clEvENKUlvE2_clEvEUlN3c104HalfEE_St5arrayIPcLm2EEEEviT0_T1_
        .type           _ZN2at6native29vectorized_elementwise_kernelILi2EZZZNS0_17rsqrt_kernel_cudaERNS_18TensorIteratorBaseEENKUlvE0_clEvENKUlvE2_clEvEUlN3c104HalfEE_St5arrayIPcLm2EEEEviT0_T1_,@function
        .size           _ZN2at6native29vectorized_elementwise_kernelILi2EZZZNS0_17rsqrt_kernel_cudaERNS_18TensorIteratorBaseEENKUlvE0_clEvENKUlvE2_clEvEUlN3c104HalfEE_St5arrayIPcLm2EEEEviT0_T1_,(.L_x_34265 - _ZN2at6native29vectorized_elementwise_kernelILi2EZZZNS0_17rsqrt_kernel_cudaERNS_18TensorIteratorBaseEENKUlvE0_clEvENKUlvE2_clEvEUlN3c104HalfEE_St5arrayIPcLm2EEEEviT0_T1_)
        .other          _ZN2at6native29vectorized_elementwise_kernelILi2EZZZNS0_17rsqrt_kernel_cudaERNS_18TensorIteratorBaseEENKUlvE0_clEvENKUlvE2_clEvEUlN3c104HalfEE_St5arrayIPcLm2EEEEviT0_T1_,@"STO_CUDA_ENTRY STV_DEFAULT"
_ZN2at6native29vectorized_elementwise_kernelILi2EZZZNS0_17rsqrt_kernel_cudaERNS_18TensorIteratorBaseEENKUlvE0_clEvENKUlvE2_clEvEUlN3c104HalfEE_St5arrayIPcLm2EEEEviT0_T1_:
.text._ZN2at6native29vectorized_elementwise_kernelILi2EZZZNS0_17rsqrt_kernel_cudaERNS_18TensorIteratorBaseEENKUlvE0_clEvENKUlvE2_clEvEUlN3c104HalfEE_St5arrayIPcLm2EEEEviT0_T1_:
        /* <DEDUP_REMOVED lines=21> */
[----:B------:R-:W-:Y:S01]  /*0150*/  MUFU.RSQ R4, R4 ;  /* 0x0000000400047308 */ /* 0x000fe20000001400 */
[--C-:B----4-:R-:W-:Y:S02]  /*0160*/  HADD2.F32 R8, -RZ, R9.reuse.H0_H0 ;  /* 0x20000009ff087230 */ /* 0x110fe40000004100 */
[----:B------:R-:W-:-:S02]  /*0170*/  HADD2.F32 R9, -RZ, R9.H1_H1 ;  /* 0x30000009ff097230 */ /* 0x000fc40000004100 */
[--C-:B-----5:R-:W-:Y:S02]  /*0180*/  HADD2.F32 R10, -RZ, R11.reuse.H0_H0 ;  /* 0x2000000bff0a7230 */ /* 0x120fe40000004100 */
[----:B------:R-:W-:Y:S01]  /*0190*/  HADD2.F32 R11, -RZ, R11.H1_H1 ;  /* 0x3000000bff0b7230 */ /* 0x000fe20000004100 */
[----:B------:R-:W0:Y:S08]  /*01a0*/  MUFU.RSQ R5, R5 ;  /* 0x0000000500057308 */ /* 0x000e300000001400 */
[----:B------:R-:W-:Y:S08]  /*01b0*/  MUFU.RSQ R6, R6 ;  /* 0x0000000600067308 */ /* 0x000ff00000001400 */
[----:B------:R-:W1:Y:S01]  /*01c0*/  MUFU.RSQ R7, R7 ;  /* 0x0000000700077308 */ /* 0x000e620000001400 */
[----:B0-----:R-:W-:-:S05]  /*01d0*/  F2FP.PACK_AB R5, R5, R4 ;  /* 0x000000040505723e */ /* 0x001fca00000000ff */
[----:B------:R-:W-:Y:S02]  /*01e0*/  STG.E [R2.64], R5 ;  /* 0x0000000502007986 */ /* 0x000fe4000c101904 */
[----:B------:R-:W-:Y:S08]  /*01f0*/  MUFU.RSQ R8, R8 ;  /* 0x0000000800087308 */ /* 0x000ff00000001400 */
[----:B------:R-:W0:Y:S01]  /*0200*/  MUFU.RSQ R9, R9 ;  /* 0x0000000900097308 */ /* 0x000e220000001400 */
[----:B-1----:R-:W-:-:S05]  /*0210*/  F2FP.PACK_AB R7, R7, R6 ;  /* 0x000000060707723e */ /* 0x002fca00000000ff */
[----:B------:R-:W-:Y:S02]  /*0220*/  STG.E [R2.64+0x200], R7 ;  /* 0x0002000702007986 */ /* 0x000fe4000c101904 */
[----:B------:R-:W-:Y:S08]  /*0230*/  MUFU.RSQ R10, R10 ;  /* 0x0000000a000a7308 */ /* 0x000ff00000001400 */
[----:B------:R-:W1:Y:S01]  /*0240*/  MUFU.RSQ R11, R11 ;  /* 0x0000000b000b7308 */ /* 0x000e620000001400 */
[----:B0-----:R-:W-:-:S05]  /*0250*/  F2FP.PACK_AB R13, R9, R8 ;  /* 0x00000008090d723e */ /* 0x001fca00000000ff */
[----:B------:R-:W-:Y:S01]  /*0260*/  STG.E [R2.64+0x400], R13 ;  /* 0x0004000d02007986 */ /* 0x000fe2000c101904 */
[----:B-1----:R-:W-:-:S05]  /*0270*/  F2FP.PACK_AB R15, R11, R10 ;  /* 0x0000000a0b0f723e */ /* 0x002fca00000000ff */
[----:B------:R-:W-:Y:S01]  /*0280*/  STG.E [R2.64+0x600], R15 ;  /* 0x0006000f02007986 */ /* 0x000fe2000c101904 */
[----:B------:R-:W-:Y:S05]  /*0290*/  EXIT ;  /* 0x000000000000794d */ /* 0x000fea0003800000 */
.L_x_22069:
        /* <DEDUP_REMOVED lines=72> */
[----:B------:R-:W0:Y:S02]  /*0720*/  @!P0 MUFU.RSQ R12, R12 ;  /* 0x0000000c000c8308 */ /* 0x000e240000001400 */
[----:B0-----:R-:W-:Y:S01]  /*0730*/  @!P0 F2FP.PACK_AB R12, RZ, R12 ;  /* 0x0000000cff0c823e */ /* 0x001fe200000000ff */
[----:B---3--:R-:W-:Y:S02]  /*0740*/  @!P1 HADD2.F32 R4, -RZ, R5.H0_H0 ;  /* 0x20000005ff049230 */ /* 0x008fe40000004100 */
[----:B-----5:R-:W-:-:S06]  /*0750*/  @!P6 HADD2.F32 R5, -RZ, R6.H0_H0 ;  /* 0x20000006ff05e230 */ /* 0x020fcc0000004100 */
[----:B------:R-:W0:Y:S01]  /*0760*/  @!P6 MUFU.RSQ R5, R5 ;  /* 0x000000050005e308 */ /* 0x000e220000001400 */
[----:B------:R-:W-:Y:S01]  /*0770*/  @!P2 HADD2.F32 R6, -RZ, R7.H0_H0 ;  /* 0x20000007ff06a230 */ /* 0x000fe20000004100 */
[----:B------:R-:W-:-:S04]  /*0780*/  IADD3 R7, R3, 0x300, RZ ;  /* 0x0000030003077810 */ /* 0x000fc80007ffe0ff */
[-C--:B------:R-:W-:Y:S02]  /*0790*/  ISETP.GE.AND P5, PT, R7, R2.reuse, PT ;  /* 0x000000020700720c */ /* 0x080fe40003fa6270 */
[----:B0-----:R-:W-:Y:S02]  /*07a0*/  @!P6 F2FP.PACK_AB R5, RZ, R5 ;  /* 0x00000005ff05e23e */ /* 0x001fe400000000ff */
[----:B------:R-:W-:Y:S02]  /*07b0*/  ISETP.GE.AND P6, PT, R15, R2, PT ;  /* 0x000000020f00720c */ /* 0x000fe40003fc6270 */
[----:B------:R-:W-:Y:S01]  /*07c0*/  PRMT R15, R12, 0x7610, R15 ;  /* 0x000076100c0f7816 */ /* 0x000fe2000000000f */
[----:B------:R-:W0:Y:S01]  /*07d0*/  @!P1 MUFU.RSQ R4, R4 ;  /* 0x0000000400049308 */ /* 0x000e220000001400 */
[----:B----4-:R-:W-:-:S07]  /*07e0*/  @!P3 HADD2.F32 R8, -RZ, R8.H0_H0 ;  /* 0x20000008ff08b230 */ /* 0x010fce0000004100 */
[----:B------:R1:W-:Y:S01]  /*07f0*/  @!P3 MUFU.RSQ R7, R8 ;  /* 0x000000080007b308 */ /* 0x0003e20000001400 */
[----:B------:R-:W-:Y:S02]  /*0800*/  @!P5 HADD2.F32 R10, -RZ, R10.H0_H0 ;  /* 0x2000000aff0ad230 */ /* 0x000fe40000004100 */
[----:B------:R-:W-:Y:S01]  /*0810*/  @!P4 HADD2.F32 R14, -RZ, R9.H0_H0 ;  /* 0x20000009ff0ec230 */ /* 0x000fe20000004100 */
[----:B------:R-:W-:Y:S02]  /*0820*/  @!P0 IMAD.IADD R9, R0, 0x1, R3 ;  /* 0x0000000100098824 */ /* 0x000fe400078e0203 */
[----:B------:R-:W-:Y:S02]  /*0830*/  @!P0 IMAD.MOV.U32 R3, RZ, RZ, R13 ;  /* 0x000000ffff038224 */ /* 0x000fe400078e000d */
[----:B-1----:R-:W-:Y:S01]  /*0840*/  @!P0 IMAD.WIDE.U32 R8, R9, R16, c[0x0][0x168] ;  /* 0x00005a0009088625 */ /* 0x002fe200078e0010 */
[----:B------:R-:W-:Y:S01]  /*0850*/  @!P6 HADD2.F32 R11, -RZ, R11.H0_H0 ;  /* 0x2000000bff0be230 */ /* 0x000fe20000004100 */
[----:B------:R-:W1:Y:S03]  /*0860*/  @!P2 MUFU.RSQ R6, R6 ;  /* 0x000000060006a308 */ /* 0x000e660000001400 */
[----:B------:R2:W-:Y:S01]  /*0870*/  @!P0 STG.E.U16 [R8.64], R15 ;  /* 0x0000000f08008986 */ /* 0x0005e2000c101504 */
[----:B------:R-:W-:-:S04]  /*0880*/  ISETP.GE.AND P0, PT, R3, R2, PT ;  /* 0x000000020300720c */ /* 0x000fc80003f06270 */
[----:B------:R-:W3:Y:S08]  /*0890*/  @!P4 MUFU.RSQ R14, R14 ;  /* 0x0000000e000ec308 */ /* 0x000ef00000001400 */
[----:B------:R-:W4:Y:S08]  /*08a0*/  @!P5 MUFU.RSQ R10, R10 ;  /* 0x0000000a000ad308 */ /* 0x000f300000001400 */
[----:B------:R-:W5:Y:S01]  /*08b0*/  @!P6 MUFU.RSQ R11, R11 ;  /* 0x0000000b000be308 */ /* 0x000f620000001400 */
        /* <DEDUP_REMOVED lines=19> */
.L_x_22072:
[----:B------:R-:W-:-:S13]  /*09f0*/  ISETP.GE.AND P0, PT, R3, R2, PT ;  /* 0x000000020300720c */ /* 0x000fda0003f06270 */
[----:B------:R-:W-:Y:S05]  /*0a00*/  @P0 BRA `(.L_x_22074) ;  /* 0x000000d000000947 */ /* 0x000fea0003800000 */
[----:B0-----:R-:W-:Y:S01]  /*0a10*/  IMAD.IADD R10, R0, 0x1, R3 ;  /* 0x00000001000a7824 */ /* 0x001fe200078e0203 */
[----:B------:R-:W-:Y:S01]  /*0a20*/  IADD3 R3, R3, 0x80, RZ ;  /* 0x0000008003037810 */ /* 0x000fe20007ffe0ff */
[----:B------:R-:W-:-:S04]  /*0a30*/  IMAD.MOV.U32 R11, RZ, RZ, 0x2 ;  /* 0x00000002ff0b7424 */ /* 0x000fc800078e00ff */
[----:B------:R-:W-:-:S05]  /*0a40*/  IMAD.WIDE.U32 R10, R10, R11, c[0x0][0x168] ;  /* 0x00005a000a0a7625 */ /* 0x000fca00078e000b */
[----:B------:R0:W-:Y:S02]  /*0a50*/  STG.E.U16 [R10.64], R13 ;  /* 0x0000000d0a007986 */ /* 0x0001e4000c101504 */
.L_x_22073:
        /* <DEDUP_REMOVED lines=8> */
.L_x_22074:
        /* <DEDUP_REMOVED lines=8> */
.L_x_22075:
[----:B------:R-:W-:Y:S05]  /*0b60*/  BSYNC B1 ;  /* 0x0000000000017941 */ /* 0x000fea0003800000 */
.L_x_22071:
[----:B------:R-:W-:Y:S02]  /*0b70*/  ISETP.GE.AND P0, PT, R3, R2, PT ;  /* 0x000000020300720c */ /* 0x000fe40003f06270 */
[----:B------:R-:W-:-:S11]  /*0b80*/  PRMT R5, R6, 0x7610, R5 ;  /* 0x0000761006057816 */ /* 0x000fd60000000005 */
[----:B0-----:R-:W-:Y:S01]  /*0b90*/  @!P0 IMAD.IADD R7, R0, 0x1, R3 ;  /* 0x0000000100078824 */ /* 0x001fe200078e0203 */
[----:B------:R-:W-:Y:S01]  /*0ba0*/  @!P0 IADD3 R3, R3, 0x80, RZ ;  /* 0x0000008003038810 */ /* 0x000fe20007ffe0ff */
[----:B------:R-:W-:-:S04]  /*0bb0*/  @!P0 IMAD.MOV.U32 R8, RZ, RZ, 0x2 ;  /* 0x00000002ff088424 */ /* 0x000fc800078e00ff */
[----:B------:R-:W-:-:S05]  /*0bc0*/  @!P0 IMAD.WIDE.U32 R6, R7, R8, c[0x0][0x168] ;  /* 0x00005a0007068625 */ /* 0x000fca00078e0008 */
[----:B------:R0:W-:Y:S02]  /*0bd0*/  @!P0 STG.E.U16 [R6.64], R5 ;  /* 0x0000000506008986 */ /* 0x0001e4000c101504 */
.L_x_22076:
[----:B------:R-:W-:Y:S05]  /*0be0*/  BSYNC B0 ;  /* 0x0000000000007941 */ /* 0x000fea0003800000 */
.L_x_22070:
        /* <DEDUP_REMOVED lines=8> */
.L_x_22077:
        /* <DEDUP_REMOVED lines=9> */
.L_x_34265:


//--------------------- .text._ZN2at6native29vectorized_elementwise_kernelILi4EZZZNS0_17rsqrt_kernel_cudaERNS_18TensorIteratorBaseEENKUlvE0_clEvENKUlvE2_clEvEUlN3c104HalfEE_St5arrayIPcLm2EEEEviT0_T1_ --------------------------
	.section	.text._ZN2at6native29vectorized_elementwise_kernelILi4EZZZNS0_17rsqrt_kernel_cudaERNS_18TensorIteratorBaseEENKUlvE0_clEvENKUlvE2_clEvEUlN3c104HalfEE_St5arrayIPcLm2EEEEviT0_T1_,"ax",@progbits
	.sectioninfo	@"SHI_REGISTERS=23"
	.align	128
        .global         _ZN2at6native29vectorized_elementwise_kernelILi4EZZZNS0_17rsqrt_kernel_cudaERNS_18TensorIteratorBaseEENKUlvE0_clEvENKUlvE2_clEvEUlN3c104HalfEE_St5arrayIPcLm2EEEEviT0_T1_
        .type           _ZN2at6native29vectorized_elementwise_kernelILi4EZZZNS0_17rsqrt_kernel_cudaERNS_18TensorIteratorBaseEENKUlvE0_clEvENKUlvE2_clEvEUlN3c104HalfEE_St5arrayIPcLm2EEEEviT0_T1_,@function
        .size           _ZN2at6native29vectorized_elementwise_kernelILi4EZZZNS0_17rsqrt_kernel_cudaERNS_18TensorIteratorBaseEENKUlvE0_clEvENKUlvE2_clEvEUlN3c104HalfEE_St5arrayIPcLm2EEEEviT0_T1_,(.L_x_34266 - _ZN2at6native29vectorized_elementwise_kernelILi4EZZZNS0_17rsqrt_kernel_cudaERNS_18TensorIteratorBaseEENKUlvE0_clEvENKUlvE2_clEvEUlN3c104HalfEE_St5arrayIPcLm2EEEEviT0_T1_)
        .other          _ZN2at6native29vectorized_elementwise_kernelILi4EZZZNS0_17rsqrt_kernel_cudaERNS_18TensorIteratorBaseEENKUlvE0_clEvENKUlvE2_clEvEUlN3c104HalfEE_St5arrayIPcLm2EEEEviT0_T1_,@"STO_CUDA_ENTRY STV_DEFAULT"
_ZN2at6native29vectorized_elementwise_kernelILi4EZZZNS0_17rsqrt_kernel_cudaERNS_18TensorIteratorBaseEENKUlvE0_clEvENKUlvE2_clEvEUlN3c104HalfEE_St5arrayIPcLm2EEEEviT0_T1_:
.text._ZN2at6native29vectorized_elementwise_kernelILi4EZZZNS0_17rsqrt_kernel_cudaERNS_18TensorIteratorBaseEENKUlvE0_clEvENKUlvE2_clEvEUlN3c104HalfEE_St5arrayIPcLm2EEEEviT0_T1_:
        /* <DEDUP_REMOVED lines=17> */
[----:B------:R-:W-:Y:S01]  /*0110*/  MUFU.RSQ R6, R6 ;  /* 0x0000000600067308 */ /* 0x000fe20000001400 */
[----:B---3--:R-:W-:-:S02]  /*0120*/  HADD2.F32 R10, -RZ, R2.H0_H0 ;  /* 0x20000002ff0a7230 */ /* 0x008fc40000004100 */
[--C-:B------:R-:W-:Y:S02]  /*0130*/  HADD2.F32 R11, -RZ, R3.reuse.H0_H0 ;  /* 0x20000003ff0b7230 */ /* 0x100fe40000004100 */
[----:B------:R-:W-:Y:S02]  /*0140*/  HADD2.F32 R12, -RZ, R3.H1_H1 ;  /* 0x30000003ff0c7230 */ /* 0x000fe40000004100 */
[----:B------:R-:W-:Y:S01]  /*0150*/  HADD2.F32 R4, -RZ, R2.H1_H1 ;  /* 0x30000002ff047230 */ /* 0x000fe20000004100 */
[----:B------:R-:W0:Y:S01]  /*0160*/  MUFU.RSQ R7, R7 ;  /* 0x0000000700077308 */ /* 0x000e220000001400 */
[----:B------:R-:W-:-:S06]  /*0170*/  IMAD.WIDE.U32 R2, R0, R15, c[0x0][0x168] ;  /* 0x00005a0000027625 */ /* 0x000fcc00078e000f */
[----:B------:R-:W-:Y:S01]  /*0180*/  IMAD.WIDE R2, R13, 0x8, R2 ;  /* 0x000000080d027825 */ /* 0x000fe200078e0202 */
[----:B------:R-:W-:Y:S08]  /*0190*/  MUFU.RSQ R8, R8 ;  /* 0x0000000800087308 */ /* 0x000ff00000001400 */
[----:B------:R-:W1:Y:S01]  /*01a0*/  MUFU.RSQ R9, R9 ;  /* 0x0000000900097308 */ /* 0x000e620000001400 */
[----:B0-----:R-:W-:-:S07]  /*01b0*/  F2FP.PACK_AB R6, R7, R6 ;  /* 0x000000060706723e */ /* 0x001fce00000000ff */
[----:B------:R-:W-:Y:S08]  /*01c0*/  MUFU.RSQ R10, R10 ;  /* 0x0000000a000a7308 */ /* 0x000ff00000001400 */
[----:B------:R-:W0:Y:S01]  /*01d0*/  MUFU.RSQ R5, R4 ;  /* 0x0000000400057308 */ /* 0x000e220000001400 */
[----:B-1----:R-:W-:-:S05]  /*01e0*/  F2FP.PACK_AB R7, R9, R8 ;  /* 0x000000080907723e */ /* 0x002fca00000000ff */
[----:B------:R-:W-:Y:S02]  /*01f0*/  STG.E.64 [R2.64], R6 ;  /* 0x0000000602007986 */ /* 0x000fe4000c101b04 */
[----:B------:R-:W-:Y:S08]  /*0200*/  MUFU.RSQ R11, R11 ;  /* 0x0000000b000b7308 */ /* 0x000ff00000001400 */
[----:B------:R-:W1:Y:S01]  /*0210*/  MUFU.RSQ R12, R12 ;  /* 0x0000000c000c7308 */ /* 0x000e620000001400 */
[----:B0-----:R-:W-:-:S02]  /*0220*/  F2FP.PACK_AB R8, R5, R10 ;  /* 0x0000000a0508723e */ /* 0x001fc400000000ff */
[----:B-1----:R-:W-:-:S05]  /*0230*/  F2FP.PACK_AB R9, R12, R11 ;  /* 0x0000000b0c09723e */ /* 0x002fca00000000ff */
[----:B------:R-:W-:Y:S01]  /*0240*/  STG.E.64 [R2.64+0x400], R8 ;  /* 0x0004000802007986 */ /* 0x000fe2000c101b04 */
[----:B------:R-:W-:Y:S05]  /*0250*/  EXIT ;  /* 0x000000000000794d */ /* 0x000fea0003800000 */
.L_x_22078:
        /* <DEDUP_REMOVED lines=117> */
.L_x_22081:
[----:B------:R-:W-:-:S13]  /*09b0*/  ISETP.GE.AND P0, PT, R3, R2, PT ;  /* 0x000000020300720c */ /* 0x000fda0003f06270 */
[----:B------:R-:W-:Y:S05]  /*09c0*/  @P0 BRA `(.L_x_22083) ;  /* 0x000000d000000947 */ /* 0x000fea0003800000 */
[----:B0-----:R-:W-:Y:S01]  /*09d0*/  IMAD.IADD R10, R0, 0x1, R3 ;  /* 0x00000001000a7824 */ /* 0x001fe200078e0203 */
[----:B------:R-:W-:Y:S01]  /*09e0*/  IADD3 R3, R3, 0x80, RZ ;  /* 0x0000008003037810 */ /* 0x000fe20007ffe0ff */
[----:B------:R-:W-:-:S04]  /*09f0*/  IMAD.MOV.U32 R11, RZ, RZ, 0x2 ;  /* 0x00000002ff0b7424 */ /* 0x000fc800078e00ff */
[----:B------:R-:W-:-:S05]  /*0a00*/  IMAD.WIDE.U32 R10, R10, R11, c[0x0][0x168] ;  /* 0x00005a000a0a7625 */ /* 0x000fca00078e000b */
[----:B------:R0:W-:Y:S02]  /*0a10*/  STG.E.U16 [R10.64], R13 ;  /* 0x0000000d0a007986 */ /* 0x0001e4000c101504 */
.L_x_22082:
        /* <DEDUP_REMOVED lines=8> */
.L_x_22083:
        /* <DEDUP_REMOVED lines=8> */
.L_x_22084:
[----:B------:R-:W-:Y:S05]  /*0b20*/  BSYNC B1 ;  /* 0x0000000000017941 */ /* 0x000fea0003800000 */
.L_x_22080:
[----:B------:R-:W-:Y:S02]  /*0b30*/  ISETP.GE.AND P0, PT, R3, R2, PT ;  /* 0x000000020300720c */ /* 0x000fe40003f06270 */
[----:B------:R-:W-:-:S11]  /*0b40*/  PRMT R5, R6, 0x7610, R5 ;  /* 0x0000761006057816 */ /* 0x000fd60000000005 */
[----:B0-----:R-:W-:Y:S01]  /*0b50*/  @!P0 IMAD.IADD R7, R0, 0x1, R3 ;  /* 0x0000000100078824 */ /* 0x001fe200078e0203 */
[----:B------:R-:W-:Y:S01]  /*0b60*/  @!P0 IADD3 R3, R3, 0x80, RZ ;  /* 0x0000008003038810 */ /* 0x000fe20007ffe0ff */
[----:B------:R-:W-:-:S04]  /*0b70*/  @!P0 IMAD.MOV.U32 R8, RZ, RZ, 0x2 ;  /* 0x00000002ff088424 */ /* 0x000fc800078e00ff */
[----:B------:R-:W-:-:S05]  /*0b80*/  @!P0 IMAD.WIDE.U32 R6, R7, R8, c[0x0][0x168] ;  /* 0x00005a0007068625 */ /* 0x000fca00078e0008 */
[----:B------:R0:W-:Y:S02]  /*0b90*/  @!P0 STG.E.U16 [R6.64], R5 ;  /* 0x0000000506008986 */ /* 0x0001e4000c101504 */
.L_x_22085:
[----:B------:R-:W-:Y:S05]  /*0ba0*/  BSYNC B0 ;  /* 0x0000000000007941 */ /* 0x000fea0003800000 */
.L_x_22079:
        /* <DEDUP_REMOVED lines=8> */
.L_x_22086:
        /* <DEDUP_REMOVED lines=13> */
.L_x_34266:


//--------------------- .text._ZN2at6native29vectorized_elementwise_kernelILi8EZZZNS0_17rsqrt_kernel_cudaERNS_18TensorIteratorBaseEENKUlvE0_clEvENKUlvE2_clEvEUlN3c104HalfEE_St5arrayIPcLm2EEEEviT0_T1_ --------------------------
	.section	.text._ZN2at6native29vectorized_elementwise_kernelILi8EZZZNS0_17rsqrt_kernel_cudaERNS_18TensorIteratorBaseEENKUlvE0_clEvENKUlvE2_clEvEUlN3c104HalfEE_St5arrayIPcLm2EEEEviT0_T1_,"ax",@progbits
	.sectioninfo	@"SHI_REGISTERS=4"
	.align	128
        .global         _ZN2at6native29vectorized_elementwise_kernelILi8EZZZNS0_17rsqrt_kernel_cudaERNS_18TensorIteratorBaseEENKUlvE0_clEvENKUlvE2_clEvEUlN3c104HalfEE_St5arrayIPcLm2EEEEviT0_T1_
        .type           _ZN2at6native29vectorized_elementwise_kernelILi8EZZZNS0_17rsqrt_kernel_cudaERNS_18TensorIteratorBaseEENKUlvE0_clEvENKUlvE2_clEvEUlN3c104HalfEE_St5arrayIPcLm2EEEEviT0_T1_,@function
        .size           _ZN2at6native29vectorized_elementwise_kernelILi8EZZZNS0_17rsqrt_kernel_cudaERNS_18TensorIteratorBaseEENKUlvE0_clEvENKUlvE2_clEvEUlN3c104HalfEE_St5arrayIPcLm2EEEEviT0_T1_,(.L_x_34267 - _ZN2at6native29vectorized_elementwise_kernelILi8EZZZNS0_17rsqrt_kernel_cudaERNS_18TensorIteratorBaseEENKUlvE0_clEvENKUlvE2_clEvEUlN3c104HalfEE_St5arrayIPcLm2EEEEviT0_T1_)
        .other          _ZN2at6native29vectorized_elementwise_kernelILi8EZZZNS0_17rsqrt_kernel_cudaERNS_18TensorIteratorBaseEENKUlvE0_clEvENKUlvE2_clEvEUlN3c104HalfEE_St5arrayIPcLm2EEEEviT0_T1_,@"STO_CUDA_ENTRY STV_DEFAULT"
_ZN2at6native29vectorized_elementwise_kernelILi8EZZZNS0_17rsqrt_kernel_cudaERNS_18TensorIteratorBaseEENKUlvE0_clEvENKUlvE2_clEvEUlN3c104HalfEE_St5arrayIPcLm2EEEEviT0_T1_:
.text._ZN2at6native29vectorized_elementwise_kernelILi8EZZZNS0_17rsqrt_kernel_cudaERNS_18TensorIteratorBaseEENKUlvE0_clEvENKUlvE2_clEvEUlN3c104HalfEE_St5arrayIPcLm2EEEEviT0_T1_:
[----:B------:R-:W-:Y:S02]  /*0000*/  MOV R1, c[0x0][0x28] ;  /* 0x00000a0000017a02 */ /* 0x000fe40000000f00 */
[----:B------:R-:W-:Y:S05]  /*0010*/  EXIT ;  /* 0x000000000000794d */ /* 0x000fea0003800000 */
.L_x_22087:
        /* <DEDUP_REMOVED lines=14> */
.L_x_34267:


//--------------------- .text._ZN2at6native18elementwise_kernelILi128ELi4EZNS0_15gpu_kernel_implIZZZNS0_17rsqrt_kernel_cudaERNS_18TensorIteratorBaseEENKUlvE0_clEvENKUlvE1_clEvEUlN3c108BFloat16EE_EEvS4_RKT_EUliE_EEviT1_ --------------------------
	.section	.text._ZN2at6native18elementwise_kernelILi128ELi4EZNS0_15gpu_kernel_implIZZZNS0_17rsqrt_kernel_cudaERNS_18TensorIteratorBaseEENKUlvE0_clEvENKUlvE1_clEvEUlN3c108BFloat16EE_EEvS4_RKT_EUliE_EEviT1_,"ax",@progbits
	.sectioninfo	@"SHI_REGISTERS=26"
	.align	128
        .global         _ZN2at6native18elementwise_kernelILi128ELi4EZNS0_15gpu_kernel_implIZZZNS0_17rsqrt_kernel_cudaERNS_18TensorIteratorBaseEENKUlvE0_clEvENKUlvE1_clEvEUlN3c108BFloat16EE_EEvS4_RKT_EUliE_EEviT1_
        .type           _ZN2at6native18elementwise_kernelILi128ELi4EZNS0_15gpu_kernel_implIZZZNS0_17rsqrt_kernel_cudaERNS_18TensorIteratorBaseEENKUlvE0_clEvENKUlvE1_clEvEUlN3c108BFloat16EE_EEvS4_RKT_EUliE_EEviT1_,@function
        .size           _ZN2at6native18elementwise_kernelILi128ELi4EZNS0_15gpu_kernel_implIZZZNS0_17rsqrt_kernel_cudaERNS_18TensorIteratorBaseEENKUlvE0_clEvENKUlvE1_clEvEUlN3c108BFloat16EE_EEvS4_RKT_EUliE_EEviT1_,(.L_x_34268 - _ZN2at6native18elementwise_kernelILi128ELi4EZNS0_15gpu_kernel_implIZZZNS0_17rsqrt_kernel_cudaERNS_18TensorIteratorBaseEENKUlvE0_clEvENKUlvE1_clEvEUlN3c108BFloat16EE_EEvS4_RKT_EUliE_EEviT1_)
        .other          _ZN2at6native18elementwise_kernelILi128ELi4EZNS0_15gpu_kernel_implIZZZNS0_17rsqrt_kernel_cudaERNS_18TensorIteratorBaseEENKUlvE0_clEvENKUlvE1_clEvEUlN3c108BFloat16EE_EEvS4_RKT_EUliE_EEviT1_,@"STO_CUDA_ENTRY STV_DEFAULT"
_ZN2at6native18elementwise_kernelILi128ELi4EZNS0_15gpu_kernel_implIZZZNS0_17rsqrt_kernel_cudaERNS_18TensorIteratorBaseEENKUlvE0_clEvENKUlvE1_clEvEUlN3c108BFloat16EE_EEvS4_RKT_EUliE_EEviT1_:
.text._ZN2at6native18elementwise_kernelILi128ELi4EZNS0_15gpu_kernel_implIZZZNS0_17rsqrt_kernel_cudaERNS_18TensorIteratorBaseEENKUlvE0_clEvENKUlvE1_clEvEUlN3c108BFloat16EE_EEvS4_RKT_EUliE_EEviT1_:
        /* <DEDUP_REMOVED lines=236> */
.L_x_22090:
        /* <DEDUP_REMOVED lines=20> */
.L_x_22094:
[----:B------:R-:W2:Y:S02]  /*1000*/  LDG.E.U8 R2, [R2.64] ;  /* 0x0000002402027981 */ /* 0x000ea4000c1e1100 */
[----:B--2---:R-:W0:Y:S02]  /*1010*/  I2F.U16 R0, R2 ;  /* 0x0000000200007306 */ /* 0x004e240000101000 */
[----:B0-----:R-:W-:Y:S01]  /*1020*/  F2FP.BF16.PACK_AB R0, RZ, R0 ;  /* 0x00000000ff00723e */ /* 0x001fe200000010ff */
[----:B------:R-:W-:Y:S05]  /*1030*/  BRA `(.L_x_22096) ;  /* 0x00000e3000007947 */ /* 0x000fea0003800000 */
.L_x_22093:
        /* <DEDUP_REMOVED lines=10> */
.L_x_22098:
[----:B------:R-:W2:Y:S02]  /*10e0*/  LDG.E R2, [R2.64] ;  /* 0x0000002402027981 */ /* 0x000ea4000c1e1900 */
[----:B--2---:R-:W0:Y:S02]  /*10f0*/  I2F R0, R2 ;  /* 0x0000000200007306 */ /* 0x004e240000201400 */
[----:B0-----:R-:W-:Y:S01]  /*1100*/  F2FP.BF16.PACK_AB R0, RZ, R0 ;  /* 0x00000000ff00723e */ /* 0x001fe200000010ff */
[----:B------:R-:W-:Y:S05]  /*1110*/  BRA `(.L_x_22096) ;  /* 0x00000d5000007947 */ /* 0x000fea0003800000 */
.L_x_22097:
[----:B------:R-:W2:Y:S02]  /*1120*/  LDG.E.U16 R2, [R2.64] ;  /* 0x0000002402027981 */ /* 0x000ea4000c1e1500 */
[----:B--2---:R-:W0:Y:S02]  /*1130*/  I2F.S16 R0, R2 ;  /* 0x0000000200007306 */ /* 0x004e240000101400 */
[----:B0-----:R-:W-:Y:S01]  /*1140*/  F2FP.BF16.PACK_AB R0, RZ, R0 ;  /* 0x00000000ff00723e */ /* 0x001fe200000010ff */
[----:B------:R-:W-:Y:S05]  /*1150*/  BRA `(.L_x_22096) ;  /* 0x00000d1000007947 */ /* 0x000fea0003800000 */
.L_x_22092:
        /* <DEDUP_REMOVED lines=9> */
.L_x_22100:
[----:B------:R-:W2:Y:S02]  /*11f0*/  LDG.E.U16 R0, [R2.64] ;  /* 0x0000002402007981 */ /* 0x000ea4000c1e1500 */
[----:B--2---:R-:W-:-:S05]  /*1200*/  HADD2.F32 R0, -RZ, R0.H0_H0 ;  /* 0x20000000ff007230 */ /* 0x004fca0000004100 */
[----:B------:R-:W-:Y:S01]  /*1210*/  F2FP.BF16.PACK_AB R0, RZ, R0 ;  /* 0x00000000ff00723e */ /* 0x000fe200000010ff */
[----:B------:R-:W-:Y:S05]  /*1220*/  BRA `(.L_x_22096) ;  /* 0x00000c4000007947 */ /* 0x000fea0003800000 */
.L_x_22099:
        /* <DEDUP_REMOVED lines=9> */
.L_x_22102:
[----:B------:R-:W2:Y:S02]  /*12c0*/  LDG.E.U16 R2, [R2.64] ;  /* 0x0000002402027981 */ /* 0x000ea4000c1e1500 */
[----:B--2---:R-:W-:-:S05]  /*12d0*/  HADD2.F32 R0, -RZ, R2.H0_H0 ;  /* 0x20000002ff007230 */ /* 0x004fca0000004100 */
[----:B------:R-:W-:Y:S01]  /*12e0*/  F2FP.BF16.PACK_AB R0, RZ, R0 ;  /* 0x00000000ff00723e */ /* 0x000fe200000010ff */
[----:B------:R-:W-:Y:S05]  /*12f0*/  BRA `(.L_x_22096) ;  /* 0x00000b7000007947 */ /* 0x000fea0003800000 */
.L_x_22101:
[----:B------:R-:W2:Y:S02]  /*1300*/  LDG.E.64 R2, [R2.64] ;  /* 0x0000002402027981 */ /* 0x000ea4000c1e1b00 */
[----:B--2---:R-:W0:Y:S01]  /*1310*/  F2F.F32.F64 R0, R2 ;  /* 0x0000000200007310 */ /* 0x004e220000301000 */
[----:B------:R-:W0:-:S14]  /*1320*/  DSETP.GEU.AND P0, PT, |R2|, c[0x2][0x0], PT ;  /* 0x008000000200762a */ /* 0x000e1c0003f0e200 */
[----:B0-----:R-:W-:-:S05]  /*1330*/  @!P0 FMUL R0, R0, 1.175494350822287508e-38 ;  /* 0x0080000000008820 */ /* 0x001fca0000400000 */
[----:B------:R-:W-:Y:S01]  /*1340*/  F2FP.BF16.PACK_AB R0, RZ, R0 ;  /* 0x00000000ff00723e */ /* 0x000fe200000010ff */
[----:B------:R-:W-:Y:S05]  /*1350*/  BRA `(.L_x_22096) ;  /* 0x00000b1000007947 */ /* 0x000fea0003800000 */
.L_x_22091:
        /* <DEDUP_REMOVED lines=13> */
.L_x_22105:
[----:B------:R-:W2:Y:S02]  /*1430*/  LDG.E.64 R2, [R2.64] ;  /* 0x0000002402027981 */ /* 0x000ea4000c1e1b00 */
[----:B--2---:R-:W0:Y:S01]  /*1440*/  F2F.F32.F64 R0, R2 ;  /* 0x0000000200007310 */ /* 0x004e220000301000 */
[----:B------:R-:W0:-:S14]  /*1450*/  DSETP.GEU.AND P0, PT, |R2|, c[0x2][0x0], PT ;  /* 0x008000000200762a */ /* 0x000e1c0003f0e200 */
[----:B0-----:R-:W-:-:S05]  /*1460*/  @!P0 FMUL R0, R0, 1.175494350822287508e-38 ;  /* 0x0080000000008820 */ /* 0x001fca0000400000 */
[----:B------:R-:W-:Y:S01]  /*1470*/  F2FP.BF16.PACK_AB R0, RZ, R0 ;  /* 0x00000000ff00723e */ /* 0x000fe200000010ff */
[----:B------:R-:W-:Y:S05]  /*1480*/  BRA `(.L_x_22096) ;  /* 0x000009e000007947 */ /* 0x000fea0003800000 */
.L_x_22104:
        /* <DEDUP_REMOVED lines=28> */
.L_x_22107:
        /* <DEDUP_REMOVED lines=15> */
.L_x_22106:
[----:B------:R0:W5:Y:S01]  /*1740*/  LDG.E.U16 R0, [R2.64] ;  /* 0x0000002402007981 */ /* 0x000162000c1e1500 */
[----:B------:R-:W-:Y:S05]  /*1750*/  BRA `(.L_x_22096) ;  /* 0x0000071000007947 */ /* 0x000fea0003800000 */
.L_x_22103:
        /* <DEDUP_REMOVED lines=12> */
.L_x_22110:
        /* <DEDUP_REMOVED lines=21> */
.L_x_22114:
[----:B------:R-:W-:Y:S05]  /*1970*/  BSYNC B1 ;  /* 0x0000000000017941 */ /* 0x000fea0003800000 */
.L_x_22113:
[----:B------:R-:W-:Y:S01]  /*1980*/  LEA R3, R0, 0x3b800000, 0x17 ;  /* 0x3b80000000037811 */ /* 0x000fe200078eb8ff */
[----:B------:R-:W-:-:S05]  /*1990*/  IMAD.SHL.U32 R0, R2, 0x100000, RZ ;  /* 0x0010000002007824 */ /* 0x000fca00078e00ff */
[----:B------:R-:W-:Y:S02]  /*19a0*/  LOP3.LUT R0, R3, R0, R4, 0xfe, !PT ;  /* 0x0000000003007212 */ /* 0x000fe400078efe04 */
.L_x_22112:
[----:B------:R-:W-:Y:S05]  /*19b0*/  BSYNC B0 ;  /* 0x0000000000007941 */ /* 0x000fea0003800000 */
.L_x_22111:
[----:B------:R-:W-:Y:S01]  /*19c0*/  F2FP.BF16.PACK_AB R0, RZ, R0 ;  /* 0x00000000ff00723e */ /* 0x000fe200000010ff */
[----:B------:R-:W-:Y:S05]  /*19d0*/  BRA `(.L_x_22096) ;  /* 0x0000049000007947 */ /* 0x000fea0003800000 */
.L_x_22109:
        /* <DEDUP_REMOVED lines=21> */
.L_x_22118:
[----:B------:R-:W-:Y:S05]  /*1b30*/  BSYNC B1 ;  /* 0x0000000000017941 */ /* 0x000fea0003800000 */
.L_x_22117:
[----:B------:R-:W-:Y:S01]  /*1b40*/  LEA R3, R0, 0x37800000, 0x17 ;  /* 0x3780000000037811 */ /* 0x000fe200078eb8ff */
[----:B------:R-:W-:-:S05]  /*1b50*/  IMAD.SHL.U32 R0, R2, 0x200000, RZ ;  /* 0x0020000002007824 */ /* 0x000fca00078e00ff */
[----:B------:R-:W-:Y:S02]  /*1b60*/  LOP3.LUT R0, R3, R0, R4, 0xfe, !PT ;  /* 0x0000000003007212 */ /* 0x000fe400078efe04 */
.L_x_22116:
[----:B------:R-:W-:Y:S05]  /*1b70*/  BSYNC B0 ;  /* 0x0000000000007941 */ /* 0x000fea0003800000 */
.L_x_22115:
[----:B------:R-:W-:Y:S01]  /*1b80*/  F2FP.BF16.PACK_AB R0, RZ, R0 ;  /* 0x00000000ff00723e */ /* 0x000fe200000010ff */
[----:B------:R-:W-:Y:S05]  /*1b90*/  BRA `(.L_x_22096) ;  /* 0x000002d000007947 */ /* 0x000fea0003800000 */
.L_x_22108:
        /* <DEDUP_REMOVED lines=14> */
.L_x_22122:
[----:B------:R-:W-:Y:S05]  /*1c80*/  BSYNC B0 ;  /* 0x0000000000007941 */ /* 0x000fea0003800000 */
.L_x_22121:
[----:B------:R-:W-:Y:S01]  /*1c90*/  F2FP.BF16.PACK_AB R0, RZ, R0 ;  /* 0x00000000ff00723e */ /* 0x000fe200000010ff */
[----:B------:R-:W-:Y:S05]  /*1ca0*/  BRA `(.L_x_22096) ;  /* 0x000001c000007947 */ /* 0x000fea0003800000 */
.L_x_22095:
        /* <DEDUP_REMOVED lines=21> */
.L_x_22120:
[----:B------:R-:W2:Y:S02]  /*1e00*/  LDG.E.64 R2, [R2.64] ;  /* 0x0000002402027981 */ /* 0x000ea4000c1e1b00 */
[----:B--2---:R-:W0:Y:S02]  /*1e10*/  I2F.U64 R0, R2 ;  /* 0x0000000200007312 */ /* 0x004e240000301000 */
[----:B0-----:R-:W-:Y:S01]  /*1e20*/  F2FP.BF16.PACK_AB R0, RZ, R0 ;  /* 0x00000000ff00723e */ /* 0x001fe200000010ff */
[----:B------:R-:W-:Y:S05]  /*1e30*/  BRA `(.L_x_22096) ;  /* 0x0000003000007947 */ /* 0x000fea0003800000 */
.L_x_22119:
[----:B------:R-:W2:Y:S02]  /*1e40*/  LDG.E R2, [R2.64] ;  /* 0x0000002402027981 */ /* 0x000ea4000c1e1900 */
[----:B--2---:R-:W0:Y:S02]  /*1e50*/  I2F.U32 R0, R2 ;  /* 0x0000000200007306 */ /* 0x004e240000201000 */
[----:B0-----:R-:W-:-:S06]  /*1e60*/  F2FP.BF16.PACK_AB R0, RZ, R0 ;  /* 0x00000000ff00723e */ /* 0x001fcc00000010ff */
.L_x_22096:
[----:B------:R-:W1:Y:S01]  /*1e70*/  LDC.U8 R4, c[0x0][0x371] ;  /* 0x0000dc40ff047b82 */ /* 0x000e620000000000 */
[----:B-----5:R-:W-:-:S06]  /*1e80*/  PRMT R0, RZ, 0x5410, R0 ;  /* 0x00005410ff007816 */ /* 0x020fcc0000000000 */
[----:B------:R-:W2:Y:S02]  /*1e90*/  MUFU.RSQ R0, R0 ;  /* 0x0000000000007308 */ /* 0x000ea40000001400 */
        /* <DEDUP_REMOVED lines=16> */
.L_x_22126:
[----:B------:R-:W-:-:S06]  /*1fa0*/  PRMT R3, RZ, 0x5410, R3 ;  /* 0x00005410ff037816 */ /* 0x000fcc0000000003 */
[----:B------:R-:W0:Y:S02]  /*1fb0*/  F2I.S64.TRUNC R2, R3 ;  /* 0x0000000300027311 */ /* 0x000e24000020d900 */
[----:B0-----:R0:W-:Y:S01]  /*1fc0*/  STG.E.U8 [R16.64], R2 ;  /* 0x0000000210007986 */ /* 0x0011e2000c101124 */
[----:B------:R-:W-:Y:S05]  /*1fd0*/  BRA `(.L_x_22128) ;  /* 0x00000e4000007947 */ /* 0x000fea0003800000 */
.L_x_22125:
        /* <DEDUP_REMOVED lines=10> */
.L_x_22130:
[----:B------:R-:W-:-:S06]  /*2080*/  PRMT R3, RZ, 0x5410, R3 ;  /* 0x00005410ff037816 */ /* 0x000fcc0000000003 */
[----:B------:R-:W0:Y:S02]  /*2090*/  F2I.FTZ.TRUNC.NTZ R3, R3 ;  /* 0x0000000300037305 */ /* 0x000e24000021f100 */
[----:B0-----:R0:W-:Y:S01]  /*20a0*/  STG.E [R16.64], R3 ;  /* 0x0000000310007986 */ /* 0x0011e2000c101924 */
[----:B------:R-:W-:Y:S05]  /*20b0*/  BRA `(.L_x_22128) ;  /* 0x00000d6000007947 */ /* 0x000fea0003800000 */
.L_x_22129:
[----:B------:R-:W-:-:S06]  /*20c0*/  PRMT R3, RZ, 0x5410, R3 ;  /* 0x00005410ff037816 */ /* 0x000fcc0000000003 */
[----:B------:R-:W0:Y:S02]  /*20d0*/  F2I.FTZ.TRUNC.NTZ R3, R3 ;  /* 0x0000000300037305 */ /* 0x000e24000021f100 */
[----:B0-----:R0:W-:Y:S01]  /*20e0*/  STG.E.U16 [R16.64], R3 ;  /* 0x0000000310007986 */ /* 0x0011e2000c101524 */
[----:B------:R-:W-:Y:S05]  /*20f0*/  BRA `(.L_x_22128) ;  /* 0x00000d2000007947 */ /* 0x000fea0003800000 */
.L_x_22124:
        /* <DEDUP_REMOVED lines=9> */
.L_x_22132:
[----:B------:R-:W-:-:S04]  /*2190*/  PRMT R0, RZ, 0x5410, R3 ;  /* 0x00005410ff007816 */ /* 0x000fc80000000003 */
[----:B------:R-:W-:-:S05]  /*21a0*/  F2FP.PACK_AB R0, RZ, R0 ;  /* 0x00000000ff00723e */ /* 0x000fca00000000ff */
[----:B------:R0:W-:Y:S01]  /*21b0*/  STG.E.U16 [R16.64], R0 ;  /* 0x0000000010007986 */ /* 0x0001e2000c101524 */
[----:B------:R-:W-:Y:S05]  /*21c0*/  BRA `(.L_x_22128) ;  /* 0x00000c5000007947 */ /* 0x000fea0003800000 */
.L_x_22131:
        /* <DEDUP_REMOVED lines=10> */
.L_x_22134:
[----:B------:R-:W-:-:S04]  /*2270*/  PRMT R3, RZ, 0x5410, R3 ;  /* 0x00005410ff037816 */ /* 0x000fc80000000003 */
[----:B------:R-:W-:-:S04]  /*2280*/  F2FP.PACK_AB R3, RZ, R3 ;  /* 0x00000003ff03723e */ /* 0x000fc800000000ff */
[----:B------:R-:W-:-:S05]  /*2290*/  PRMT R3, R3, 0x5410, RZ ;  /* 0x0000541003037816 */ /* 0x000fca00000000ff */
[----:B------:R0:W-:Y:S01]  /*22a0*/  STG.E [R16.64], R3 ;  /* 0x0000000310007986 */ /* 0x0001e2000c101924 */
[----:B------:R-:W-:Y:S05]  /*22b0*/  BRA `(.L_x_22128) ;  /* 0x00000b6000007947 */ /* 0x000fea0003800000 */
.L_x_22133:
[----:B------:R-:W-:-:S05]  /*22c0*/  PRMT R2, RZ, 0x5410, R3 ;  /* 0x00005410ff027816 */ /* 0x000fca0000000003 */
[----:B------:R-:W-:-:S06]  /*22d0*/  FMUL.FTZ R2, R2, 1 ;  /* 0x3f80000002027820 */ /* 0x000fcc0000410000 */
[----:B------:R-:W0:Y:S02]  /*22e0*/  F2F.F64.F32 R2, R2 ;  /* 0x0000000200027310 */ /* 0x000e240000201800 */
[----:B0-----:R0:W-:Y:S01]  /*22f0*/  STG.E.64 [R16.64], R2 ;  /* 0x0000000210007986 */ /* 0x0011e2000c101b24 */
[----:B------:R-:W-:Y:S05]  /*2300*/  BRA `(.L_x_22128) ;  /* 0x00000b1000007947 */ /* 0x000fea0003800000 */
.L_x_22123:
        /* <DEDUP_REMOVED lines=13> */
.L_x_22137:
[----:B------:R-:W-:Y:S01]  /*23e0*/  PRMT R3, RZ, 0x5410, R3 ;  /* 0x00005410ff037816 */ /* 0x000fe20000000003 */
[----:B------:R-:W-:-:S04]  /*23f0*/  CS2R R6, SRZ ;  /* 0x0000000000067805 */ /* 0x000fc8000001ff00 */
[----:B------:R-:W-:-:S04]  /*2400*/  FMUL.FTZ R3, R3, 1 ;  /* 0x3f80000003037820 */ /* 0x000fc80000410000 */
[----:B------:R-:W0:Y:S02]  /*2410*/  F2F.F64.F32 R4, R3 ;  /* 0x0000000300047310 */ /* 0x000e240000201800 */
[----:B0-----:R0:W-:Y:S01]  /*2420*/  STG.E.128 [R16.64], R4 ;  /* 0x0000000410007986 */ /* 0x0011e2000c101d24 */
[----:B------:R-:W-:Y:S05]  /*2430*/  BRA `(.L_x_22128) ;  /* 0x000009e000007947 */ /* 0x000fea0003800000 */
.L_x_22136:
        /* <DEDUP_REMOVED lines=21> */
.L_x_22141:
[----:B------:R-:W-:Y:S05]  /*2590*/  BSYNC B0 ;  /* 0x0000000000007941 */ /* 0x000fea0003800000 */
.L_x_22140:
[----:B------:R-:W-:-:S05]  /*25a0*/  LOP3.LUT R3, R0, R3, RZ, 0xfc, !PT ;  /* 0x0000000300037212 */ /* 0x000fca00078efcff */
[----:B------:R0:W-:Y:S01]  /*25b0*/  STG.E.U8 [R16.64], R3 ;  /* 0x0000000310007986 */ /* 0x0001e2000c101124 */
[----:B------:R-:W-:Y:S05]  /*25c0*/  BRA `(.L_x_22128) ;  /* 0x0000085000007947 */ /* 0x000fea0003800000 */
.L_x_22139:
        /* <DEDUP_REMOVED lines=13> */
.L_x_22143:
[----:B------:R-:W-:Y:S01]  /*26a0*/  IMAD.MOV.U32 R0, RZ, RZ, 0x7f ;  /* 0x0000007fff007424 */ /* 0x000fe200078e00ff */
[----:B------:R-:W-:-:S04]  /*26b0*/  ISETP.GT.U32.AND P0, PT, R2, 0x7f800000, PT ;  /* 0x7f8000000200780c */ /* 0x000fc80003f04070 */
[----:B------:R-:W-:-:S04]  /*26c0*/  SEL R0, R0, 0x7c, P0 ;  /* 0x0000007c00007807 */ /* 0x000fc80000000000 */
.L_x_22144:
[----:B------:R-:W-:Y:S05]  /*26d0*/  BSYNC B0 ;  /* 0x0000000000007941 */ /* 0x000fea0003800000 */
.L_x_22142:
[----:B------:R-:W-:-:S04]  /*26e0*/  LOP3.LUT R2, R3, 0x80000000, RZ, 0xc0, !PT ;  /* 0x8000000003027812 */ /* 0x000fc800078ec0ff */
[----:B------:R-:W-:-:S04]  /*26f0*/  SHF.R.U32.HI R3, RZ, 0x18, R2 ;  /* 0x00000018ff037819 */ /* 0x000fc80000011602 */
[----:B------:R-:W-:-:S05]  /*2700*/  LOP3.LUT R3, R0, R3, RZ, 0xfc, !PT ;  /* 0x0000000300037212 */ /* 0x000fca00078efcff */
[----:B------:R0:W-:Y:S01]  /*2710*/  STG.E.U8 [R16.64], R3 ;  /* 0x0000000310007986 */ /* 0x0001e2000c101124 */
[----:B------:R-:W-:Y:S05]  /*2720*/  BRA `(.L_x_22128) ;  /* 0x000006f000007947 */ /* 0x000fea0003800000 */
.L_x_22138:
[----:B------:R0:W-:Y:S01]  /*2730*/  STG.E.U16 [R16.64], R3 ;  /* 0x0000000310007986 */ /* 0x0001e2000c101524 */
[----:B------:R-:W-:Y:S05]  /*2740*/  BRA `(.L_x_22128) ;  /* 0x000006d000007947 */ /* 0x000fea0003800000 */
.L_x_22135:
        /* <DEDUP_REMOVED lines=12> */
.L_x_22147:
        /* <DEDUP_REMOVED lines=17> */
.L_x_22150:
[----:B------:R-:W-:-:S04]  /*2920*/  LOP3.LUT R2, R3, 0x80000000, RZ, 0xc0, !PT ;  /* 0x8000000003027812 */ /* 0x000fc800078ec0ff */
[----:B------:R-:W-:-:S04]  /*2930*/  SHF.R.U32.HI R3, RZ, 0x18, R2 ;  /* 0x00000018ff037819 */ /* 0x000fc80000011602 */
[----:B------:R-:W-:-:S04]  /*2940*/  LOP3.LUT R0, R0, R3, RZ, 0xfc, !PT ;  /* 0x0000000300007212 */ /* 0x000fc800078efcff */
[----:B------:R-:W-:Y:S02]  /*2950*/  PRMT R8, R0, 0x7610, R8 ;  /* 0x0000761000087816 */ /* 0x000fe40000000008 */
.L_x_22149:
[----:B------:R-:W-:Y:S05]  /*2960*/  BSYNC B0 ;  /* 0x0000000000007941 */ /* 0x000fea0003800000 */
.L_x_22148:
[----:B------:R0:W-:Y:S01]  /*2970*/  STG.E.U8 [R16.64], R8 ;  /* 0x0000000810007986 */ /* 0x0001e2000c101124 */
[----:B------:R-:W-:Y:S05]  /*2980*/  BRA `(.L_x_22128) ;  /* 0x0000049000007947 */ /* 0x000fea0003800000 */
.L_x_22146:
        /* <DEDUP_REMOVED lines=17> */
.L_x_22153:
[----:B------:R-:W-:-:S04]  /*2aa0*/  LOP3.LUT R2, R3, 0x80000000, RZ, 0xc0, !PT ;  /* 0x8000000003027812 */ /* 0x000fc800078ec0ff */
[----:B------:R-:W-:-:S04]  /*2ab0*/  SHF.R.U32.HI R3, RZ, 0x18, R2 ;  /* 0x00000018ff037819 */ /* 0x000fc80000011602 */
[----:B------:R-:W-:-:S04]  /*2ac0*/  LOP3.LUT R0, R0, R3, RZ, 0xfc, !PT ;  /* 0x0000000300007212 */ /* 0x000fc800078efcff */
[----:B------:R-:W-:Y:S02]  /*2ad0*/  PRMT R8, R0, 0x7610, R8 ;  /* 0x0000761000087816 */ /* 0x000fe40000000008 */
.L_x_22152:
[----:B------:R-:W-:Y:S05]  /*2ae0*/  BSYNC B0 ;  /* 0x0000000000007941 */ /* 0x000fea0003800000 */
.L_x_22151:
[----:B------:R0:W-:Y:S01]  /*2af0*/  STG.E.U8 [R16.64], R8 ;  /* 0x0000000810007986 */ /* 0x0001e2000c101124 */
[----:B------:R-:W-:Y:S05]  /*2b00*/  BRA `(.L_x_22128) ;  /* 0x0000031000007947 */ /* 0x000fea0003800000 */
.L_x_22145:
        /* <DEDUP_REMOVED lines=22> */
.L_x_22127:
        /* <DEDUP_REMOVED lines=20> */
.L_x_22155:
[----:B------:R-:W-:-:S06]  /*2db0*/  PRMT R3, RZ, 0x5410, R3 ;  /* 0x00005410ff037816 */ /* 0x000fcc0000000003 */
[----:B------:R-:W0:Y:S02]  /*2dc0*/  F2I.U64.TRUNC R2, R3 ;  /* 0x0000000300027311 */ /* 0x000e24000020d800 */
[----:B0-----:R0:W-:Y:S01]  /*2dd0*/  STG.E.64 [R16.64], R2 ;  /* 0x0000000210007986 */ /* 0x0011e2000c101b24 */
[----:B------:R-:W-:Y:S05]  /*2de0*/  BRA `(.L_x_22128) ;  /* 0x0000003000007947 */ /* 0x000fea0003800000 */
.L_x_22154:
[----:B------:R-:W-:-:S06]  /*2df0*/  PRMT R3, RZ, 0x5410, R3 ;  /* 0x00005410ff037816 */ /* 0x000fcc0000000003 */
[----:B------:R-:W0:Y:S02]  /*2e00*/  F2I.FTZ.U32.TRUNC.NTZ R3, R3 ;  /* 0x0000000300037305 */ /* 0x000e24000021f000 */
[----:B0-----:R0:W-:Y:S02]  /*2e10*/  STG.E [R16.64], R3 ;  /* 0x0000000310007986 */ /* 0x0011e4000c101924 */
.L_x_22128:
[----:B------:R-:W-:-:S05]  /*2e20*/  IMAD R18, R18, 0x200, R23 ;  /* 0x0000020012127824 */ /* 0x000fca00078e0217 */
[----:B------:R-:W-:Y:S02]  /*2e30*/  IADD3 R19, R18, 0x80, RZ ;  /* 0x0000008012137810 */ /* 0x000fe40007ffe0ff */
.L_x_22089:
[----:B------:R-:W-:Y:S05]  /*2e40*/  BSYNC B6 ;  /* 0x0000000000067941 */ /* 0x000fea0003800000 */
.L_x_22088:
        /* <DEDUP_REMOVED lines=231> */
.L_x_22158:
        /* <DEDUP_REMOVED lines=20> */
.L_x_22162:
[----:B------:R-:W2:Y:S02]  /*3e00*/  LDG.E.U8 R2, [R2.64] ;  /* 0x0000002402027981 */ /* 0x000ea4000c1e1100 */
[----:B--2---:R-:W0:Y:S02]  /*3e10*/  I2F.U16 R0, R2 ;  /* 0x0000000200007306 */ /* 0x004e240000101000 */
[----:B0-----:R-:W-:Y:S01]  /*3e20*/  F2FP.BF16.PACK_AB R0, RZ, R0 ;  /* 0x00000000ff00723e */ /* 0x001fe200000010ff */
[----:B------:R-:W-:Y:S05]  /*3e30*/  BRA `(.L_x_22164) ;  /* 0x00000e3000007947 */ /* 0x000fea0003800000 */
.L_x_22161:
        /* <DEDUP_REMOVED lines=10> */
.L_x_22166:
[----:B------:R-:W2:Y:S02]  /*3ee0*/  LDG.E R2, [R2.64] ;  /* 0x0000002402027981 */ /* 0x000ea4000c1e1900 */
[----:B--2---:R-:W0:Y:S02]  /*3ef0*/  I2F R0, R2 ;  /* 0x0000000200007306 */ /* 0x004e240000201400 */
[----:B0-----:R-:W-:Y:S01]  /*3f00*/  F2FP.BF16.PACK_AB R0, RZ, R0 ;  /* 0x00000000ff00723e */ /* 0x001fe200000010ff */
[----:B------:R-:W-:Y:S05]  /*3f10*/  BRA `(.L_x_22164) ;  /* 0x00000d5000007947 */ /* 0x000fea0003800000 */
.L_x_22165:
[----:B------:R-:W2:Y:S02]  /*3f20*/  LDG.E.U16 R2, [R2.64] ;  /* 0x0000002402027981 */ /* 0x000ea4000c1e1500 */
[----:B--2---:R-:W0:Y:S02]  /*3f30*/  I2F.S16 R0, R2 ;  /* 0x0000000200007306 */ /* 0x004e240000101400 */
[----:B0-----:R-:W-:Y:S01]  /*3f40*/  F2FP.BF16.PACK_AB R0, RZ, R0 ;  /* 0x00000000ff00723e */ /* 0x001fe200000010ff */
[----:B------:R-:W-:Y:S05]  /*3f50*/  BRA `(.L_x_22164) ;  /* 0x00000d1000007947 */ /* 0x000fea0003800000 */
.L_x_22160:
        /* <DEDUP_REMOVED lines=9> */
.L_x_22168:
[----:B------:R-:W2:Y:S02]  /*3ff0*/  LDG.E.U16 R0, [R2.64] ;  /* 0x0000002402007981 */ /* 0x000ea4000c1e1500 */
[----:B--2---:R-:W-:-:S05]  /*4000*/  HADD2.F32 R0, -RZ, R0.H0_H0 ;  /* 0x20000000ff007230 */ /* 0x004fca0000004100 */
[----:B------:R-:W-:Y:S01]  /*4010*/  F2FP.BF16.PACK_AB R0, RZ, R0 ;  /* 0x00000000ff00723e */ /* 0x000fe200000010ff */
[----:B------:R-:W-:Y:S05]  /*4020*/  BRA `(.L_x_22164) ;  /* 0x00000c4000007947 */ /* 0x000fea0003800000 */
.L_x_22167:
        /* <DEDUP_REMOVED lines=9> */
.L_x_22170:
[----:B------:R-:W2:Y:S02]  /*40c0*/  LDG.E.U16 R2, [R2.64] ;  /* 0x0000002402027981 */ /* 0x000ea4000c1e1500 */
[----:B--2---:R-:W-:-:S05]  /*40d0*/  HADD2.F32 R0, -RZ, R2.H0_H0 ;  /* 0x20000002ff007230 */ /* 0x004fca0000004100 */
[----:B------:R-:W-:Y:S01]  /*40e0*/  F2FP.BF16.PACK_AB R0, RZ, R0 ;  /* 0x00000000ff00723e */ /* 0x000fe200000010ff */
[----:B------:R-:W-:Y:S05]  /*40f0*/  BRA `(.L_x_22164) ;  /* 0x00000b7000007947 */ /* 0x000fea0003800000 */
.L_x_22169:
[----:B------:R-:W2:Y:S02]  /*4100*/  LDG.E.64 R2, [R2.64] ;  /* 0x0000002402027981 */ /* 0x000ea4000c1e1b00 */
[----:B--2---:R-:W0:Y:S01]  /*4110*/  F2F.F32.F64 R0, R2 ;  /* 0x0000000200007310 */ /* 0x004e220000301000 */
[----:B------:R-:W0:-:S14]  /*4120*/  DSETP.GEU.AND P0, PT, |R2|, c[0x2][0x0], PT ;  /* 0x008000000200762a */ /* 0x000e1c0003f0e200 */
[----:B0-----:R-:W-:-:S05]  /*4130*/  @!P0 FMUL R0, R0, 1.175494350822287508e-38 ;  /* 0x0080000000008820 */ /* 0x001fca0000400000 */
[----:B------:R-:W-:Y:S01]  /*4140*/  F2FP.BF16.PACK_AB R0, RZ, R0 ;  /* 0x00000000ff00723e */ /* 0x000fe200000010ff */
[----:B------:R-:W-:Y:S05]  /*4150*/  BRA `(.L_x_22164) ;  /* 0x00000b1000007947 */ /* 0x000fea0003800000 */
.L_x_22159:
        /* <DEDUP_REMOVED lines=13> */
.L_x_22173:
[----:B------:R-:W2:Y:S02]  /*4230*/  LDG.E.64 R2, [R2.64] ;  /* 0x0000002402027981 */ /* 0x000ea4000c1e1b00 */
[----:B--2---:R-:W0:Y:S01]  /*4240*/  F2F.F32.F64 R0, R2 ;  /* 0x0000000200007310 */ /* 0x004e220000301000 */
[----:B------:R-:W0:-:S14]  /*4250*/  DSETP.GEU.AND P0, PT, |R2|, c[0x2][0x0], PT ;  /* 0x008000000200762a */ /* 0x000e1c0003f0e200 */
[----:B0-----:R-:W-:-:S05]  /*4260*/  @!P0 FMUL R0, R0, 1.175494350822287508e-38 ;  /* 0x0080000000008820 */ /* 0x001fca0000400000 */
[----:B------:R-:W-:Y:S01]  /*4270*/  F2FP.BF16.PACK_AB R0, RZ, R0 ;  /* 0x00000000ff00723e */ /* 0x000fe200000010ff */
[----:B------:R-:W-:Y:S05]  /*4280*/  BRA `(.L_x_22164) ;  /* 0x000009e000007947 */ /* 0x000fea0003800000 */
.L_x_22172:
        /* <DEDUP_REMOVED lines=28> */
.L_x_22175:
        /* <DEDUP_REMOVED lines=15> */
.L_x_22174:
[----:B------:R0:W5:Y:S01]  /*4540*/  LDG.E.U16 R0, [R2.64] ;  /* 0x0000002402007981 */ /* 0x000162000c1e1500 */
[----:B------:R-:W-:Y:S05]  /*4550*/  BRA `(.L_x_22164) ;  /* 0x0000071000007947 */ /* 0x000fea0003800000 */
.L_x_22171:
        /* <DEDUP_REMOVED lines=12> */
.L_x_22178:
        /* <DEDUP_REMOVED lines=21> */
.L_x_22182:
[----:B------:R-:W-:Y:S05]  /*4770*/  BSYNC B1 ;  /* 0x0000000000017941 */ /* 0x000fea0003800000 */
.L_x_22181:
[----:B------:R-:W-:Y:S01]  /*4780*/  LEA R3, R0, 0x3b800000, 0x17 ;  /* 0x3b80000000037811 */ /* 0x000fe200078eb8ff */
[----:B------:R-:W-:-:S05]  /*4790*/  IMAD.SHL.U32 R0, R2, 0x100000, RZ ;  /* 0x0010000002007824 */ /* 0x000fca00078e00ff */
[----:B------:R-:W-:Y:S02]  /*47a0*/  LOP3.LUT R0, R3, R0, R4, 0xfe, !PT ;  /* 0x0000000003007212 */ /* 0x000fe400078efe04 */
.L_x_22180:
[----:B------:R-:W-:Y:S05]  /*47b0*/  BSYNC B0 ;  /* 0x0000000000007941 */ /* 0x000fea0003800000 */
.L_x_22179:
[----:B------:R-:W-:Y:S01]  /*47c0*/  F2FP.BF16.PACK_AB R0, RZ, R0 ;  /* 0x00000000ff00723e */ /* 0x000fe200000010ff */
[----:B------:R-:W-:Y:S05]  /*47d0*/  BRA `(.L_x_22164) ;  /* 0x0000049000007947 */ /* 0x000fea0003800000 */
.L_x_22177:
        /* <DEDUP_REMOVED lines=21> */
.L_x_22186:
[----:B------:R-:W-:Y:S05]  /*4930*/  BSYNC B1 ;  /* 0x0000000000017941 */ /* 0x000fea0003800000 */
.L_x_22185:
[----:B------:R-:W-:Y:S01]  /*4940*/  LEA R3, R0, 0x37800000, 0x17 ;  /* 0x3780000000037811 */ /* 0x000fe200078eb8ff */
[----:B------:R-:W-:-:S05]  /*4950*/  IMAD.SHL.U32 R0, R2, 0x200000, RZ ;  /* 0x0020000002007824 */ /* 0x000fca00078e00ff */
[----:B------:R-:W-:Y:S02]  /*4960*/  LOP3.LUT R0, R3, R0, R4, 0xfe, !PT ;  /* 0x0000000003007212 */ /* 0x000fe400078efe04 */
.L_x_22184:
[----:B------:R-:W-:Y:S05]  /*4970*/  BSYNC B0 ;  /* 0x0000000000007941 */ /* 0x000fea0003800000 */
.L_x_22183:
[----:B------:R-:W-:Y:S01]  /*4980*/  F2FP.BF16.PACK_AB R0, RZ, R0 ;  /* 0x00000000ff00723e */ /* 0x000fe200000010ff */
[----:B------:R-:W-:Y:S05]  /*4990*/  BRA `(.L_x_22164) ;  /* 0x000002d000007947 */ /* 0x000fea0003800000 */
.L_x_22176:
        /* <DEDUP_REMOVED lines=14> */
.L_x_22190:
[----:B------:R-:W-:Y:S05]  /*4a80*/  BSYNC B0 ;  /* 0x0000000000007941 */ /* 0x000fea0003800000 */
.L_x_22189:
[----:B------:R-:W-:Y:S01]  /*4a90*/  F2FP.BF16.PACK_AB R0, RZ, R0 ;  /* 0x00000000ff00723e */ /* 0x000fe200000010ff */
[----:B------:R-:W-:Y:S05]  /*4aa0*/  BRA `(.L_x_22164) ;  /* 0x000001c000007947 */ /* 0x000fea0003800000 */
.L_x_22163:
        /* <DEDUP_REMOVED lines=21> */
.L_x_22188:
[----:B------:R-:W2:Y:S02]  /*4c00*/  LDG.E.64 R2, [R2.64] ;  /* 0x0000002402027981 */ /* 0x000ea4000c1e1b00 */
[----:B--2---:R-:W0:Y:S02]  /*4c10*/  I2F.U64 R0, R2 ;  /* 0x0000000200007312 */ /* 0x004e240000301000 */
[----:B0-----:R-:W-:Y:S01]  /*4c20*/  F2FP.BF16.PACK_AB R0, RZ, R0 ;  /* 0x00000000ff00723e */ /* 0x001fe200000010ff */
[----:B------:R-:W-:Y:S05]  /*4c30*/  BRA `(.L_x_22164) ;  /* 0x0000003000007947 */ /* 0x000fea0003800000 */
.L_x_22187:
[----:B------:R-:W2:Y:S02]  /*4c40*/  LDG.E R2, [R2.64] ;  /* 0x0000002402027981 */ /* 0x000ea4000c1e1900 */
[----:B--2---:R-:W0:Y:S02]  /*4c50*/  I2F.U32 R0, R2 ;  /* 0x0000000200007306 */ /* 0x004e240000201000 */
[----:B0-----:R-:W-:-:S06]  /*4c60*/  F2FP.BF16.PACK_AB R0, RZ, R0 ;  /* 0x00000000ff00723e */ /* 0x001fcc00000010ff */
.L_x_22164:
        /* <DEDUP_REMOVED lines=19> */
.L_x_22194:
[----:B------:R-:W-:-:S06]  /*4da0*/  PRMT R3, RZ, 0x5410, R2 ;  /* 0x00005410ff037816 */ /* 0x000fcc0000000002 */
[----:B------:R-:W0:Y:S02]  /*4db0*/  F2I.S64.TRUNC R2, R3 ;  /* 0x0000000300027311 */ /* 0x000e24000020d900 */
[----:B0-----:R0:W-:Y:S01]  /*4dc0*/  STG.E.U8 [R16.64], R2 ;  /* 0x0000000210007986 */ /* 0x0011e2000c101124 */
[----:B------:R-:W-:Y:S05]  /*4dd0*/  BRA `(.L_x_22196) ;  /* 0x00000e4000007947 */ /* 0x000fea0003800000 */
.L_x_22193:
        /* <DEDUP_REMOVED lines=10> */
.L_x_22198:
[----:B------:R-:W-:-:S04]  /*4e80*/  PRMT R2, RZ, 0x5410, R2 ;  /* 0x00005410ff027816 */ /* 0x000fc80000000002 */
[----:B------:R-:W0:Y:S02]  /*4e90*/  F2I.FTZ.TRUNC.NTZ R3, R2 ;  /* 0x0000000200037305 */ /* 0x000e24000021f100 */
[----:B0-----:R0:W-:Y:S01]  /*4ea0*/  STG.E [R16.64], R3 ;  /* 0x0000000310007986 */ /* 0x0011e2000c101924 */
[----:B------:R-:W-:Y:S05]  /*4eb0*/  BRA `(.L_x_22196) ;  /* 0x00000d6000007947 */ /* 0x000fea0003800000 */
.L_x_22197:
[----:B------:R-:W-:-:S04]  /*4ec0*/  PRMT R2, RZ, 0x5410, R2 ;  /* 0x00005410ff027816 */ /* 0x000fc80000000002 */
[----:B------:R-:W0:Y:S02]  /*4ed0*/  F2I.FTZ.TRUNC.NTZ R3, R2 ;  /* 0x0000000200037305 */ /* 0x000e24000021f100 */
[----:B0-----:R0:W-:Y:S01]  /*4ee0*/  STG.E.U16 [R16.64], R3 ;  /* 0x0000000310007986 */ /* 0x0011e2000c101524 */
[----:B------:R-:W-:Y:S05]  /*4ef0*/  BRA `(.L_x_22196) ;  /* 0x00000d2000007947 */ /* 0x000fea0003800000 */
.L_x_22192:
        /* <DEDUP_REMOVED lines=9> */
.L_x_22200:
[----:B------:R-:W-:-:S04]  /*4f90*/  PRMT R0, RZ, 0x5410, R2 ;  /* 0x00005410ff007816 */ /* 0x000fc80000000002 */
[----:B------:R-:W-:-:S05]  /*4fa0*/  F2FP.PACK_AB R0, RZ, R0 ;  /* 0x00000000ff00723e */ /* 0x000fca00000000ff */
[----:B------:R0:W-:Y:S01]  /*4fb0*/  STG.E.U16 [R16.64], R0 ;  /* 0x0000000010007986 */ /* 0x0001e2000c101524 */
[----:B------:R-:W-:Y:S05]  /*4fc0*/  BRA `(.L_x_22196) ;  /* 0x00000c5000007947 */ /* 0x000fea0003800000 */
.L_x_22199:
        /* <DEDUP_REMOVED lines=10> */
.L_x_22202:
[----:B------:R-:W-:-:S04]  /*5070*/  PRMT R2, RZ, 0x5410, R2 ;  /* 0x00005410ff027816 */ /* 0x000fc80000000002 */
[----:B------:R-:W-:-:S04]  /*5080*/  F2FP.PACK_AB R3, RZ, R2 ;  /* 0x00000002ff03723e */ /* 0x000fc800000000ff */
[----:B------:R-:W-:-:S05]  /*5090*/  PRMT R3, R3, 0x5410, RZ ;  /* 0x0000541003037816 */ /* 0x000fca00000000ff */
[----:B------:R0:W-:Y:S01]  /*50a0*/  STG.E [R16.64], R3 ;  /* 0x0000000310007986 */ /* 0x0001e2000c101924 */
[----:B------:R-:W-:Y:S05]  /*50b0*/  BRA `(.L_x_22196) ;  /* 0x00000b6000007947 */ /* 0x000fea0003800000 */
.L_x_22201:
[----:B------:R-:W-:-:S05]  /*50c0*/  PRMT R2, RZ, 0x5410, R2 ;  /* 0x00005410ff027816 */ /* 0x000fca0000000002 */
[----:B------:R-:W-:-:S06]  /*50d0*/  FMUL.FTZ R2, R2, 1 ;  /* 0x3f80000002027820 */ /* 0x000fcc0000410000 */
[----:B------:R-:W0:Y:S02]  /*50e0*/  F2F.F64.F32 R2, R2 ;  /* 0x0000000200027310 */ /* 0x000e240000201800 */
[----:B0-----:R0:W-:Y:S01]  /*50f0*/  STG.E.64 [R16.64], R2 ;  /* 0x0000000210007986 */ /* 0x0011e2000c101b24 */
[----:B------:R-:W-:Y:S05]  /*5100*/  BRA `(.L_x_22196) ;  /* 0x00000b1000007947 */ /* 0x000fea0003800000 */
.L_x_22191:
        /* <DEDUP_REMOVED lines=13> */
.L_x_22205:
[----:B------:R-:W-:Y:S01]  /*51e0*/  PRMT R2, RZ, 0x5410, R2 ;  /* 0x00005410ff027816 */ /* 0x000fe20000000002 */
[----:B------:R-:W-:-:S04]  /*51f0*/  CS2R R6, SRZ ;  /* 0x0000000000067805 */ /* 0x000fc8000001ff00 */
[----:B------:R-:W-:-:S04]  /*5200*/  FMUL.FTZ R2, R2, 1 ;  /* 0x3f80000002027820 */ /* 0x000fc80000410000 */
[----:B------:R-:W0:Y:S02]  /*5210*/  F2F.F64.F32 R4, R2 ;  /* 0x0000000200047310 */ /* 0x000e240000201800 */
[----:B0-----:R0:W-:Y:S01]  /*5220*/  STG.E.128 [R16.64], R4 ;  /* 0x0000000410007986 */ /* 0x0011e2000c101d24 */
[----:B------:R-:W-:Y:S05]  /*5230*/  BRA `(.L_x_22196) ;  /* 0x000009e000007947 */ /* 0x000fea0003800000 */
.L_x_22204:
        /* <DEDUP_REMOVED lines=21> */
.L_x_22209:
[----:B------:R-:W-:Y:S05]  /*5390*/  BSYNC B0 ;  /* 0x0000000000007941 */ /* 0x000fea0003800000 */
.L_x_22208:
[----:B------:R-:W-:-:S05]  /*53a0*/  LOP3.LUT R3, R0, R3, RZ, 0xfc, !PT ;  /* 0x0000000300037212 */ /* 0x000fca00078efcff */
[----:B------:R0:W-:Y:S01]  /*53b0*/  STG.E.U8 [R16.64], R3 ;  /* 0x0000000310007986 */ /* 0x0001e2000c101124 */
[----:B------:R-:W-:Y:S05]  /*53c0*/  BRA `(.L_x_22196) ;  /* 0x0000085000007947 */ /* 0x000fea0003800000 */
.L_x_22207:
        /* <DEDUP_REMOVED lines=13> */
.L_x_22211:
[----:B------:R-:W-:Y:S01]  /*54a0*/  IMAD.MOV.U32 R0, RZ, RZ, 0x7f ;  /* 0x0000007fff007424 */ /* 0x000fe200078e00ff */
[----:B------:R-:W-:-:S04]  /*54b0*/  ISETP.GT.U32.AND P0, PT, R2, 0x7f800000, PT ;  /* 0x7f8000000200780c */ /* 0x000fc80003f04070 */
[----:B------:R-:W-:-:S04]  /*54c0*/  SEL R0, R0, 0x7c, P0 ;  /* 0x0000007c00007807 */ /* 0x000fc80000000000 */
.L_x_22212:
[----:B------:R-:W-:Y:S05]  /*54d0*/  BSYNC B0 ;  /* 0x0000000000007941 */ /* 0x000fea0003800000 */
.L_x_22210:
[----:B------:R-:W-:-:S04]  /*54e0*/  LOP3.LUT R2, R3, 0x80000000, RZ, 0xc0, !PT ;  /* 0x8000000003027812 */ /* 0x000fc800078ec0ff */
[----:B------:R-:W-:-:S04]  /*54f0*/  SHF.R.U32.HI R3, RZ, 0x18, R2 ;  /* 0x00000018ff037819 */ /* 0x000fc80000011602 */
[----:B------:R-:W-:-:S05]  /*5500*/  LOP3.LUT R3, R0, R3, RZ, 0xfc, !PT ;  /* 0x0000000300037212 */ /* 0x000fca00078efcff */
[----:B------:R0:W-:Y:S01]  /*5510*/  STG.E.U8 [R16.64], R3 ;  /* 0x0000000310007986 */ /* 0x0001e2000c101124 */
[----:B------:R-:W-:Y:S05]  /*5520*/  BRA `(.L_x_22196) ;  /* 0x000006f000007947 */ /* 0x000fea0003800000 */
.L_x_22206:
[----:B------:R0:W-:Y:S01]  /*5530*/  STG.E.U16 [R16.64], R2 ;  /* 0x0000000210007986 */ /* 0x0001e2000c101524 */
[----:B------:R-:W-:Y:S05]  /*5540*/  BRA `(.L_x_22196) ;  /* 0x000006d000007947 */ /* 0x000fea0003800000 */
.L_x_22203:
        /* <DEDUP_REMOVED lines=12> */
.L_x_22215:
        /* <DEDUP_REMOVED lines=17> */
.L_x_22218:
[----:B------:R-:W-:-:S04]  /*5720*/  LOP3.LUT R2, R3, 0x80000000, RZ, 0xc0, !PT ;  /* 0x8000000003027812 */ /* 0x000fc800078ec0ff */
[----:B------:R-:W-:-:S04]  /*5730*/  SHF.R.U32.HI R3, RZ, 0x18, R2 ;  /* 0x00000018ff037819 */ /* 0x000fc80000011602 */
[----:B------:R-:W-:-:S04]  /*5740*/  LOP3.LUT R0, R0, R3, RZ, 0xfc, !PT ;  /* 0x0000000300007212 */ /* 0x000fc800078efcff */
[----:B------:R-:W-:Y:S02]  /*5750*/  PRMT R8, R0, 0x7610, R8 ;  /* 0x0000761000087816 */ /* 0x000fe40000000008 */
.L_x_22217:
[----:B------:R-:W-:Y:S05]  /*5760*/  BSYNC B0 ;  /* 0x0000000000007941 */ /* 0x000fea0003800000 */
.L_x_22216:
[----:B------:R0:W-:Y:S01]  /*5770*/  STG.E.U8 [R16.64], R8 ;  /* 0x0000000810007986 */ /* 0x0001e2000c101124 */
[----:B------:R-:W-:Y:S05]  /*5780*/  BRA `(.L_x_22196) ;  /* 0x0000049000007947 */ /* 0x000fea0003800000 */
.L_x_22214:
        /* <DEDUP_REMOVED lines=17> */
.L_x_22221:
[----:B------:R-:W-:-:S04]  /*58a0*/  LOP3.LUT R2, R3, 0x80000000, RZ, 0xc0, !PT ;  /* 0x8000000003027812 */ /* 0x000fc800078ec0ff */
[----:B------:R-:W-:-:S04]  /*58b0*/  SHF.R.U32.HI R3, RZ, 0x18, R2 ;  /* 0x00000018ff037819 */ /* 0x000fc80000011602 */
[----:B------:R-:W-:-:S04]  /*58c0*/  LOP3.LUT R0, R0, R3, RZ, 0xfc, !PT ;  /* 0x0000000300007212 */ /* 0x000fc800078efcff */
[----:B------:R-:W-:Y:S02]  /*58d0*/  PRMT R8, R0, 0x7610, R8 ;  /* 0x0000761000087816 */ /* 0x000fe40000000008 */
.L_x_22220:
[----:B------:R-:W-:Y:S05]  /*58e0*/  BSYNC B0 ;  /* 0x0000000000007941 */ /* 0x000fea0003800000 */
.L_x_22219:
[----:B------:R0:W-:Y:S01]  /*58f0*/  STG.E.U8 [R16.64], R8 ;  /* 0x0000000810007986 */ /* 0x0001e2000c101124 */
[----:B------:R-:W-:Y:S05]  /*5900*/  BRA `(.L_x_22196) ;  /* 0x0000031000007947 */ /* 0x000fea0003800000 */
.L_x_22213:
        /* <DEDUP_REMOVED lines=22> */
.L_x_22195:
        /* <DEDUP_REMOVED lines=20> */
.L_x_22223:
[----:B------:R-:W-:-:S06]  /*5bb0*/  PRMT R2, RZ, 0x5410, R2 ;  /* 0x00005410ff027816 */ /* 0x000fcc0000000002 */
[----:B------:R-:W0:Y:S02]  /*5bc0*/  F2I.U64.TRUNC R2, R2 ;  /* 0x0000000200027311 */ /* 0x000e24000020d800 */
[----:B0-----:R0:W-:Y:S01]  /*5bd0*/  STG.E.64 [R16.64], R2 ;  /* 0x0000000210007986 */ /* 0x0011e2000c101b24 */
[----:B------:R-:W-:Y:S05]  /*5be0*/  BRA `(.L_x_22196) ;  /* 0x0000003000007947 */ /* 0x000fea0003800000 */
.L_x_22222:
[----:B------:R-:W-:-:S04]  /*5bf0*/  PRMT R2, RZ, 0x5410, R2 ;  /* 0x00005410ff027816 */ /* 0x000fc80000000002 */
[----:B------:R-:W0:Y:S02]  /*5c00*/  F2I.FTZ.U32.TRUNC.NTZ R3, R2 ;  /* 0x0000000200037305 */ /* 0x000e24000021f000 */
[----:B0-----:R0:W-:Y:S02]  /*5c10*/  STG.E [R16.64], R3 ;  /* 0x0000000310007986 */ /* 0x0011e4000c101924 */
.L_x_22196:
        /* <DEDUP_REMOVED lines=231> */
.L_x_22224:
        /* <DEDUP_REMOVED lines=20> */
.L_x_22228:
[----:B------:R-:W2:Y:S02]  /*6bd0*/  LDG.E.U8 R2, [R2.64] ;  /* 0x0000002402027981 */ /* 0x000ea4000c1e1100 */
[----:B--2---:R-:W0:Y:S02]  /*6be0*/  I2F.U16 R0, R2 ;  /* 0x0000000200007306 */ /* 0x004e240000101000 */
[----:B0-----:R-:W-:Y:S01]  /*6bf0*/  F2FP.BF16.PACK_AB R0, RZ, R0 ;  /* 0x00000000ff00723e */ /* 0x001fe200000010ff */
[----:B------:R-:W-:Y:S05]  /*6c00*/  BRA `(.L_x_22230) ;  /* 0x00000e3000007947 */ /* 0x000fea0003800000 */
.L_x_22227:
        /* <DEDUP_REMOVED lines=10> */
.L_x_22232:
[----:B------:R-:W2:Y:S02]  /*6cb0*/  LDG.E R2, [R2.64] ;  /* 0x0000002402027981 */ /* 0x000ea4000c1e1900 */
[----:B--2---:R-:W0:Y:S02]  /*6cc0*/  I2F R0, R2 ;  /* 0x0000000200007306 */ /* 0x004e240000201400 */
[----:B0-----:R-:W-:Y:S01]  /*6cd0*/  F2FP.BF16.PACK_AB R0, RZ, R0 ;  /* 0x00000000ff00723e */ /* 0x001fe200000010ff */
[----:B------:R-:W-:Y:S05]  /*6ce0*/  BRA `(.L_x_22230) ;  /* 0x00000d5000007947 */ /* 0x000fea0003800000 */
.L_x_22231:
[----:B------:R-:W2:Y:S02]  /*6cf0*/  LDG.E.U16 R2, [R2.64] ;  /* 0x0000002402027981 */ /* 0x000ea4000c1e1500 */
[----:B--2---:R-:W0:Y:S02]  /*6d00*/  I2F.S16 R0, R2 ;  /* 0x0000000200007306 */ /* 0x004e240000101400 */
[----:B0-----:R-:W-:Y:S01]  /*6d10*/  F2FP.BF16.PACK_AB R0, RZ, R0 ;  /* 0x00000000ff00723e */ /* 0x001fe200000010ff */
[----:B------:R-:W-:Y:S05]  /*6d20*/  BRA `(.L_x_22230) ;  /* 0x00000d1000007947 */ /* 0x000fea0003800000 */
.L_x_22226:
        /* <DEDUP_REMOVED lines=9> */
.L_x_22234:
[----:B------:R-:W2:Y:S02]  /*6dc0*/  LDG.E.U16 R0, [R2.64] ;  /* 0x0000002402007981 */ /* 0x000ea4000c1e1500 */
[----:B--2---:R-:W-:-:S05]  /*6dd0*/  HADD2.F32 R0, -RZ, R0.H0_H0 ;  /* 0x20000000ff007230 */ /* 0x004fca0000004100 */
[----:B------:R-:W-:Y:S01]  /*6de0*/  F2FP.BF16.PACK_AB R0, RZ, R0 ;  /* 0x00000000ff00723e */ /* 0x000fe200000010ff */
[----:B------:R-:W-:Y:S05]  /*6df0*/  BRA `(.L_x_22230) ;  /* 0x00000c4000007947 */ /* 0x000fea0003800000 */
.L_x_22233:
        /* <DEDUP_REMOVED lines=9> */
.L_x_22236:
[----:B------:R-:W2:Y:S02]  /*6e90*/  LDG.E.U16 R2, [R2.64] ;  /* 0x0000002402027981 */ /* 0x000ea4000c1e1500 */
[----:B--2---:R-:W-:-:S05]  /*6ea0*/  HADD2.F32 R0, -RZ, R2.H0_H0 ;  /* 0x20000002ff007230 */ /* 0x004fca0000004100 */
[----:B------:R-:W-:Y:S01]  /*6eb0*/  F2FP.BF16.PACK_AB R0, RZ, R0 ;  /* 0x00000000ff00723e */ /* 0x000fe200000010ff */
[----:B------:R-:W-:Y:S05]  /*6ec0*/  BRA `(.L_x_22230) ;  /* 0x00000b7000007947 */ /* 0x000fea0003800000 */
.L_x_22235:
[----:B------:R-:W2:Y:S02]  /*6ed0*/  LDG.E.64 R2, [R2.64] ;  /* 0x0000002402027981 */ /* 0x000ea4000c1e1b00 */
[----:B--2---:R-:W0:Y:S01]  /*6ee0*/  F2F.F32.F64 R0, R2 ;  /* 0x0000000200007310 */ /* 0x004e220000301000 */
[----:B------:R-:W0:-:S14]  /*6ef0*/  DSETP.GEU.AND P0, PT, |R2|, c[0x2][0x0], PT ;  /* 0x008000000200762a */ /* 0x000e1c0003f0e200 */
[----:B0-----:R-:W-:-:S05]  /*6f00*/  @!P0 FMUL R0, R0, 1.175494350822287508e-38 ;  /* 0x0080000000008820 */ /* 0x001fca0000400000 */
[----:B------:R-:W-:Y:S01]  /*6f10*/  F2FP.BF16.PACK_AB R0, RZ, R0 ;  /* 0x00000000ff00723e */ /* 0x000fe200000010ff */
[----:B------:R-:W-:Y:S05]  /*6f20*/  BRA `(.L_x_22230) ;  /* 0x00000b1000007947 */ /* 0x000fea0003800000 */
.L_x_22225:
        /* <DEDUP_REMOVED lines=13> */
.L_x_22239:
[----:B------:R-:W2:Y:S02]  /*7000*/  LDG.E.64 R2, [R2.64] ;  /* 0x0000002402027981 */ /* 0x000ea4000c1e1b00 */
[----:B--2---:R-:W0:Y:S01]  /*7010*/  F2F.F32.F64 R0, R2 ;  /* 0x0000000200007310 */ /* 0x004e220000301000 */
[----:B------:R-:W0:-:S14]  /*7020*/  DSETP.GEU.AND P0, PT, |R2|, c[0x2][0x0], PT ;  /* 0x008000000200762a */ /* 0x000e1c0003f0e200 */
[----:B0-----:R-:W-:-:S05]  /*7030*/  @!P0 FMUL R0, R0, 1.175494350822287508e-38 ;  /* 0x0080000000008820 */ /* 0x001fca0000400000 */
[----:B------:R-:W-:Y:S01]  /*7040*/  F2FP.BF16.PACK_AB R0, RZ, R0 ;  /* 0x00000000ff00723e */ /* 0x000fe200000010ff */
[----:B------:R-:W-:Y:S05]  /*7050*/  BRA `(.L_x_22230) ;  /* 0x000009e000007947 */ /* 0x000fea0003800000 */
.L_x_22238:
        /* <DEDUP_REMOVED lines=28> */
.L_x_22241:
        /* <DEDUP_REMOVED lines=15> */
.L_x_22240:
[----:B------:R0:W5:Y:S01]  /*7310*/  LDG.E.U16 R0, [R2.64] ;  /* 0x0000002402007981 */ /* 0x000162000c1e1500 */
[----:B------:R-:W-:Y:S05]  /*7320*/  BRA `(.L_x_22230) ;  /* 0x0000071000007947 */ /* 0x000fea0003800000 */
.L_x_22237:
        /* <DEDUP_REMOVED lines=12> */
.L_x_22244:
        /* <DEDUP_REMOVED lines=21> */
.L_x_22248:
[----:B------:R-:W-:Y:S05]  /*7540*/  BSYNC B1 ;  /* 0x0000000000017941 */ /* 0x000fea0003800000 */
.L_x_22247:
[----:B------:R-:W-:Y:S01]  /*7550*/  LEA R3, R0, 0x3b800000, 0x17 ;  /* 0x3b80000000037811 */ /* 0x000fe200078eb8ff */
[----:B------:R-:W-:-:S05]  /*7560*/  IMAD.SHL.U32 R0, R2, 0x100000, RZ ;  /* 0x0010000002007824 */ /* 0x000fca00078e00ff */
[----:B------:R-:W-:Y:S02]  /*7570*/  LOP3.LUT R0, R3, R0, R4, 0xfe, !PT ;  /* 0x0000000003007212 */ /* 0x000fe400078efe04 */
.L_x_22246:
[----:B------:R-:W-:Y:S05]  /*7580*/  BSYNC B0 ;  /* 0x0000000000007941 */ /* 0x000fea0003800000 */
.L_x_22245:
[----:B------:R-:W-:Y:S01]  /*7590*/  F2FP.BF16.PACK_AB R0, RZ, R0 ;  /* 0x00000000ff00723e */ /* 0x000fe200000010ff */
[----:B------:R-:W-:Y:S05]  /*75a0*/  BRA `(.L_x_22230) ;  /* 0x0000049000007947 */ /* 0x000fea0003800000 */
.L_x_22243:
        /* <DEDUP_REMOVED lines=21> */
.L_x_22252:
[----:B------:R-:W-:Y:S05]  /*7700*/  BSYNC B1 ;  /* 0x0000000000017941 */ /* 0x000fea0003800000 */
.L_x_22251:
[----:B------:R-:W-:Y:S01]  /*7710*/  LEA R3, R0, 0x37800000, 0x17 ;  /* 0x3780000000037811 */ /* 0x000fe200078eb8ff */
[----:B------:R-:W-:-:S05]  /*7720*/  IMAD.SHL.U32 R0, R2, 0x200000, RZ ;  /* 0x0020000002007824 */ /* 0x000fca00078e00ff */
[----:B------:R-:W-:Y:S02]  /*7730*/  LOP3.LUT R0, R3, R0, R4, 0xfe, !PT ;  /* 0x0000000003007212 */ /* 0x000fe400078efe04 */
.L_x_22250:
[----:B------:R-:W-:Y:S05]  /*7740*/  BSYNC B0 ;  /* 0x0000000000007941 */ /* 0x000fea0003800000 */
.L_x_22249:
[----:B------:R-:W-:Y:S01]  /*7750*/  F2FP.BF16.PACK_AB R0, RZ, R0 ;  /* 0x00000000ff00723e */ /* 0x000fe200000010ff */
[----:B------:R-:W-:Y:S05]  /*7760*/  BRA `(.L_x_22230) ;  /* 0x000002d000007947 */ /* 0x000fea0003800000 */
.L_x_22242:
        /* <DEDUP_REMOVED lines=14> */
.L_x_22256:
[----:B------:R-:W-:Y:S05]  /*7850*/  BSYNC B0 ;  /* 0x0000000000007941 */ /* 0x000fea0003800000 */
.L_x_22255:
[----:B------:R-:W-:Y:S01]  /*7860*/  F2FP.BF16.PACK_AB R0, RZ, R0 ;  /* 0x00000000ff00723e */ /* 0x000fe200000010ff */
[----:B------:R-:W-:Y:S05]  /*7870*/  BRA `(.L_x_22230) ;  /* 0x000001c000007947 */ /* 0x000fea0003800000 */
.L_x_22229:
        /* <DEDUP_REMOVED lines=21> */
.L_x_22254:
[----:B------:R-:W2:Y:S02]  /*79d0*/  LDG.E.64 R2, [R2.64] ;  /* 0x0000002402027981 */ /* 0x000ea4000c1e1b00 */
[----:B--2---:R-:W0:Y:S02]  /*79e0*/  I2F.U64 R0, R2 ;  /* 0x0000000200007312 */ /* 0x004e240000301000 */
[----:B0-----:R-:W-:Y:S01]  /*79f0*/  F2FP.BF16.PACK_AB R0, RZ, R0 ;  /* 0x00000000ff00723e */ /* 0x001fe200000010ff */
[----:B------:R-:W-:Y:S05]  /*7a00*/  BRA `(.L_x_22230) ;  /* 0x0000003000007947 */ /* 0x000fea0003800000 */
.L_x_22253:
[----:B------:R-:W2:Y:S02]  /*7a10*/  LDG.E R2, [R2.64] ;  /* 0x0000002402027981 */ /* 0x000ea4000c1e1900 */
[----:B--2---:R-:W0:Y:S02]  /*7a20*/  I2F.U32 R0, R2 ;  /* 0x0000000200007306 */ /* 0x004e240000201000 */
[----:B0-----:R-:W-:-:S06]  /*7a30*/  F2FP.BF16.PACK_AB R0, RZ, R0 ;  /* 0x00000000ff00723e */ /* 0x001fcc00000010ff */
.L_x_22230:
        /* <DEDUP_REMOVED lines=19> */
.L_x_22260:
[----:B------:R-:W-:-:S06]  /*7b70*/  PRMT R3, RZ, 0x5410, R2 ;  /* 0x00005410ff037816 */ /* 0x000fcc0000000002 */
[----:B------:R-:W0:Y:S02]  /*7b80*/  F2I.S64.TRUNC R2, R3 ;  /* 0x0000000300027311 */ /* 0x000e24000020d900 */
[----:B0-----:R0:W-:Y:S01]  /*7b90*/  STG.E.U8 [R16.64], R2 ;  /* 0x0000000210007986 */ /* 0x0011e2000c101124 */
[----:B------:R-:W-:Y:S05]  /*7ba0*/  BRA `(.L_x_22262) ;  /* 0x00000e4000007947 */ /* 0x000fea0003800000 */
.L_x_22259:
        /* <DEDUP_REMOVED lines=10> */
.L_x_22264:
[----:B------:R-:W-:-:S04]  /*7c50*/  PRMT R2, RZ, 0x5410, R2 ;  /* 0x00005410ff027816 */ /* 0x000fc80000000002 */
[----:B------:R-:W0:Y:S02]  /*7c60*/  F2I.FTZ.TRUNC.NTZ R3, R2 ;  /* 0x0000000200037305 */ /* 0x000e24000021f100 */
[----:B0-----:R0:W-:Y:S01]  /*7c70*/  STG.E [R16.64], R3 ;  /* 0x0000000310007986 */ /* 0x0011e2000c101924 */
[----:B------:R-:W-:Y:S05]  /*7c80*/  BRA `(.L_x_22262) ;  /* 0x00000d6000007947 */ /* 0x000fea0003800000 */
.L_x_22263:
[----:B------:R-:W-:-:S04]  /*7c90*/  PRMT R2, RZ, 0x5410, R2 ;  /* 0x00005410ff027816 */ /* 0x000fc80000000002 */
[----:B------:R-:W0:Y:S02]  /*7ca0*/  F2I.FTZ.TRUNC.NTZ R3, R2 ;  /* 0x0000000200037305 */ /* 0x000e24000021f100 */
[----:B0-----:R0:W-:Y:S01]  /*7cb0*/  STG.E.U16 [R16.64], R3 ;  /* 0x0000000310007986 */ /* 0x0011e2000c101524 */
[----:B------:R-:W-:Y:S05]  /*7cc0*/  BRA `(.L_x_22262) ;  /* 0x00000d2000007947 */ /* 0x000fea0003800000 */
.L_x_22258:
        /* <DEDUP_REMOVED lines=9> */
.L_x_22266:
[----:B------:R-:W-:-:S04]  /*7d60*/  PRMT R0, RZ, 0x5410, R2 ;  /* 0x00005410ff007816 */ /* 0x000fc80000000002 */
[----:B------:R-:W-:-:S05]  /*7d70*/  F2FP.PACK_AB R0, RZ, R0 ;  /* 0x00000000ff00723e */ /* 0x000fca00000000ff */
[----:B------:R0:W-:Y:S01]  /*7d80*/  STG.E.U16 [R16.64], R0 ;  /* 0x0000000010007986 */ /* 0x0001e2000c101524 */
[----:B------:R-:W-:Y:S05]  /*7d90*/  BRA `(.L_x_22262) ;  /* 0x00000c5000007947 */ /* 0x000fea0003800000 */
.L_x_22265:
        /* <DEDUP_REMOVED lines=10> */
.L_x_22268:
[----:B------:R-:W-:-:S04]  /*7e40*/  PRMT R2, RZ, 0x5410, R2 ;  /* 0x00005410ff027816 */ /* 0x000fc80000000002 */
[----:B------:R-:W-:-:S04]  /*7e50*/  F2FP.PACK_AB R3, RZ, R2 ;  /* 0x00000002ff03723e */ /* 0x000fc800000000ff */
[----:B------:R-:W-:-:S05]  /*7e60*/  PRMT R3, R3, 0x5410, RZ ;  /* 0x0000541003037816 */ /* 0x000fca00000000ff */
[----:B------:R0:W-:Y:S01]  /*7e70*/  STG.E [R16.64], R3 ;  /* 0x0000000310007986 */ /* 0x0001e2000c101924 */
[----:B------:R-:W-:Y:S05]  /*7e80*/  BRA `(.L_x_22262) ;  /* 0x00000b6000007947 */ /* 0x000fea0003800000 */
.L_x_22267:
[----:B------:R-:W-:-:S05]  /*7e90*/  PRMT R2, RZ, 0x5410, R2 ;  /* 0x00005410ff027816 */ /* 0x000fca0000000002 */
[----:B------:R-:W-:-:S06]  /*7ea0*/  FMUL.FTZ R2, R2, 1 ;  /* 0x3f80000002027820 */ /* 0x000fcc0000410000 */
[----:B------:R-:W0:Y:S02]  /*7eb0*/  F2F.F64.F32 R2, R2 ;  /* 0x0000000200027310 */ /* 0x000e240000201800 */
[----:B0-----:R0:W-:Y:S01]  /*7ec0*/  STG.E.64 [R16.64], R2 ;  /* 0x0000000210007986 */ /* 0x0011e2000c101b24 */
[----:B------:R-:W-:Y:S05]  /*7ed0*/  BRA `(.L_x_22262) ;  /* 0x00000b1000007947 */ /* 0x000fea0003800000 */
.L_x_22257:
        /* <DEDUP_REMOVED lines=13> */
.L_x_22271:
[----:B------:R-:W-:Y:S01]  /*7fb0*/  PRMT R2, RZ, 0x5410, R2 ;  /* 0x00005410ff027816 */ /* 0x000fe20000000002 */
[----:B------:R-:W-:-:S04]  /*7fc0*/  CS2R R6, SRZ ;  /* 0x0000000000067805 */ /* 0x000fc8000001ff00 */
[----:B------:R-:W-:-:S04]  /*7fd0*/  FMUL.FTZ R2, R2, 1 ;  /* 0x3f80000002027820 */ /* 0x000fc80000410000 */
[----:B------:R-:W0:Y:S02]  /*7fe0*/  F2F.F64.F32 R4, R2 ;  /* 0x0000000200047310 */ /* 0x000e240000201800 */
[----:B0-----:R0:W-:Y:S01]  /*7ff0*/  STG.E.128 [R16.64], R4 ;  /* 0x0000000410007986 */ /* 0x0011e2000c101d24 */
[----:B------:R-:W-:Y:S05]  /*8000*/  BRA `(.L_x_22262) ;  /* 0x000009e000007947 */ /* 0x000fea0003800000 */
.L_x_22270:
        /* <DEDUP_REMOVED lines=21> */
.L_x_22275:
[----:B------:R-:W-:Y:S05]  /*8160*/  BSYNC B0 ;  /* 0x0000000000007941 */ /* 0x000fea0003800000 */
.L_x_22274:
[----:B------:R-:W-:-:S05]  /*8170*/  LOP3.LUT R3, R0, R3, RZ, 0xfc, !PT ;  /* 0x0000000300037212 */ /* 0x000fca00078efcff */
[----:B------:R0:W-:Y:S01]  /*8180*/  STG.E.U8 [R16.64], R3 ;  /* 0x0000000310007986 */ /* 0x0001e2000c101124 */
[----:B------:R-:W-:Y:S05]  /*8190*/  BRA `(.L_x_22262) ;  /* 0x0000085000007947 */ /* 0x000fea0003800000 */
.L_x_22273:
        /* <DEDUP_REMOVED lines=13> */
.L_x_22277:
[----:B------:R-:W-:Y:S01]  /*8270*/  IMAD.MOV.U32 R0, RZ, RZ, 0x7f ;  /* 0x0000007fff007424 */ /* 0x000fe200078e00ff */
[----:B------:R-:W-:-:S04]  /*8280*/  ISETP.GT.U32.AND P0, PT, R2, 0x7f800000, PT ;  /* 0x7f8000000200780c */ /* 0x000fc80003f04070 */
[----:B------:R-:W-:-:S04]  /*8290*/  SEL R0, R0, 0x7c, P0 ;  /* 0x0000007c00007807 */ /* 0x000fc80000000000 */
.L_x_22278:
[----:B------:R-:W-:Y:S05]  /*82a0*/  BSYNC B0 ;  /* 0x0000000000007941 */ /* 0x000fea0003800000 */
.L_x_22276:
[----:B------:R-:W-:-:S04]  /*82b0*/  LOP3.LUT R2, R3, 0x80000000, RZ, 0xc0, !PT ;  /* 0x8000000003027812 */ /* 0x000fc800078ec0ff */
[----:B------:R-:W-:-:S04]  /*82c0*/  SHF.R.U32.HI R3, RZ, 0x18, R2 ;  /* 0x00000018ff037819 */ /* 0x000fc80000011602 */
[----:B------:R-:W-:-:S05]  /*82d0*/  LOP3.LUT R3, R0, R3, RZ, 0xfc, !PT ;  /* 0x0000000300037212 */ /* 0x000fca00078efcff */
[----:B------:R0:W-:Y:S01]  /*82e0*/  STG.E.U8 [R16.64], R3 ;  /* 0x0000000310007986 */ /* 0x0001e2000c101124 */
[----:B------:R-:W-:Y:S05]  /*82f0*/  BRA `(.L_x_22262) ;  /* 0x000006f000007947 */ /* 0x000fea0003800000 */
.L_x_22272:
[----:B------:R0:W-:Y:S01]  /*8300*/  STG.E.U16 [R16.64], R2 ;  /* 0x0000000210007986 */ /* 0x0001e2000c101524 */
[----:B------:R-:W-:Y:S05]  /*8310*/  BRA `(.L_x_22262) ;  /* 0x000006d000007947 */ /* 0x000fea0003800000 */
.L_x_22269:
        /* <DEDUP_REMOVED lines=12> */
.L_x_22281:
        /* <DEDUP_REMOVED lines=17> */
.L_x_22284:
[----:B------:R-:W-:-:S04]  /*84f0*/  LOP3.LUT R2, R3, 0x80000000, RZ, 0xc0, !PT ;  /* 0x8000000003027812 */ /* 0x000fc800078ec0ff */
[----:B------:R-:W-:-:S04]  /*8500*/  SHF.R.U32.HI R3, RZ, 0x18, R2 ;  /* 0x00000018ff037819 */ /* 0x000fc80000011602 */
[----:B------:R-:W-:-:S04]  /*8510*/  LOP3.LUT R0, R0, R3, RZ, 0xfc, !PT ;  /* 0x0000000300007212 */ /* 0x000fc800078efcff */
[----:B------:R-:W-:Y:S02]  /*8520*/  PRMT R8, R0, 0x7610, R8 ;  /* 0x0000761000087816 */ /* 0x000fe40000000008 */
.L_x_22283:
[----:B------:R-:W-:Y:S05]  /*8530*/  BSYNC B0 ;  /* 0x0000000000007941 */ /* 0x000fea0003800000 */
.L_x_22282:
[----:B------:R0:W-:Y:S01]  /*8540*/  STG.E.U8 [R16.64], R8 ;  /* 0x0000000810007986 */ /* 0x0001e2000c101124 */
[----:B------:R-:W-:Y:S05]  /*8550*/  BRA `(.L_x_22262) ;  /* 0x0000049000007947 */ /* 0x000fea0003800000 */
.L_x_22280:
        /* <DEDUP_REMOVED lines=17> */
.L_x_22287:
[----:B------:R-:W-:-:S04]  /*8670*/  LOP3.LUT R2, R3, 0x80000000, RZ, 0xc0, !PT ;  /* 0x8000000003027812 */ /* 0x000fc800078ec0ff */
[----:B------:R-:W-:-:S04]  /*8680*/  SHF.R.U32.HI R3, RZ, 0x18, R2 ;  /* 0x00000018ff037819 */ /* 0x000fc80000011602 */
[----:B------:R-:W-:-:S04]  /*8690*/  LOP3.LUT R0, R0, R3, RZ, 0xfc, !PT ;  /* 0x0000000300007212 */ /* 0x000fc800078efcff */
[----:B------:R-:W-:Y:S02]  /*86a0*/  PRMT R8, R0, 0x7610, R8 ;  /* 0x0000761000087816 */ /* 0x000fe40000000008 */
.L_x_22286:
[----:B------:R-:W-:Y:S05]  /*86b0*/  BSYNC B0 ;  /* 0x0000000000007941 */ /* 0x000fea0003800000 */
.L_x_22285:
[----:B------:R0:W-:Y:S01]  /*86c0*/  STG.E.U8 [R16.64], R8 ;  /* 0x0000000810007986 */ /* 0x0001e2000c101124 */
[----:B------:R-:W-:Y:S05]  /*86d0*/  BRA `(.L_x_22262) ;  /* 0x0000031000007947 */ /* 0x000fea0003800000 */
.L_x_22279:
        /* <DEDUP_REMOVED lines=22> */
.L_x_22261:
        /* <DEDUP_REMOVED lines=20> */
.L_x_22289:
[----:B------:R-:W-:-:S06]  /*8980*/  PRMT R2, RZ, 0x5410, R2 ;  /* 0x00005410ff027816 */ /* 0x000fcc0000000002 */
[----:B------:R-:W0:Y:S02]  /*8990*/  F2I.U64.TRUNC R2, R2 ;  /* 0x0000000200027311 */ /* 0x000e24000020d800 */
[----:B0-----:R0:W-:Y:S01]  /*89a0*/  STG.E.64 [R16.64], R2 ;  /* 0x0000000210007986 */ /* 0x0011e2000c101b24 */
[----:B------:R-:W-:Y:S05]  /*89b0*/  BRA `(.L_x_22262) ;  /* 0x0000003000007947 */ /* 0x000fea0003800000 */
.L_x_22288:
[----:B------:R-:W-:-:S04]  /*89c0*/  PRMT R2, RZ, 0x5410, R2 ;  /* 0x00005410ff027816 */ /* 0x000fc80000000002 */
[----:B------:R-:W0:Y:S02]  /*89d0*/  F2I.FTZ.U32.TRUNC.NTZ R3, R2 ;  /* 0x0000000200037305 */ /* 0x000e24000021f000 */
[----:B0-----:R0:W-:Y:S02]  /*89e0*/  STG.E [R16.64], R3 ;  /* 0x0000000310007986 */ /* 0x0011e4000c101924 */
.L_x_22262:
[----:B------:R-:W-:Y:S02]  /*89f0*/  IADD3 R19, R19, 0x80, RZ ;  /* 0x0000008013137810 */ /* 0x000fe40007ffe0ff */
.L_x_22157:
[----:B------:R-:W-:Y:S05]  /*8a00*/  BSYNC B6 ;  /* 0x0000000000067941 */ /* 0x000fea0003800000 */
.L_x_22156:
        /* <DEDUP_REMOVED lines=230> */
.L_x_22290:
        /* <DEDUP_REMOVED lines=20> */
.L_x_22294:
[----:B------:R-:W2:Y:S02]  /*99b0*/  LDG.E.U8 R2, [R2.64] ;  /* 0x0000002402027981 */ /* 0x000ea4000c1e1100 */
[----:B--2---:R-:W0:Y:S02]  /*99c0*/  I2F.U16 R0, R2 ;  /* 0x0000000200007306 */ /* 0x004e240000101000 */
[----:B0-----:R-:W-:Y:S01]  /*99d0*/  F2FP.BF16.PACK_AB R0, RZ, R0 ;  /* 0x00000000ff00723e */ /* 0x001fe200000010ff */
[----:B------:R-:W-:Y:S05]  /*99e0*/  BRA `(.L_x_22296) ;  /* 0x00000e3000007947 */ /* 0x000fea0003800000 */
.L_x_22293:
        /* <DEDUP_REMOVED lines=10> */
.L_x_22298:
[----:B------:R-:W2:Y:S02]  /*9a90*/  LDG.E R2, [R2.64] ;  /* 0x0000002402027981 */ /* 0x000ea4000c1e1900 */
[----:B--2---:R-:W0:Y:S02]  /*9aa0*/  I2F R0, R2 ;  /* 0x0000000200007306 */ /* 0x004e240000201400 */
[----:B0-----:R-:W-:Y:S01]  /*9ab0*/  F2FP.BF16.PACK_AB R0, RZ, R0 ;  /* 0x00000000ff00723e */ /* 0x001fe200000010ff */
[----:B------:R-:W-:Y:S05]  /*9ac0*/  BRA `(.L_x_22296) ;  /* 0x00000d5000007947 */ /* 0x000fea0003800000 */
.L_x_22297:
[----:B------:R-:W2:Y:S02]  /*9ad0*/  LDG.E.U16 R2, [R2.64] ;  /* 0x0000002402027981 */ /* 0x000ea4000c1e1500 */
[----:B--2---:R-:W0:Y:S02]  /*9ae0*/  I2F.S16 R0, R2 ;  /* 0x0000000200007306 */ /* 0x004e240000101400 */
[----:B0-----:R-:W-:Y:S01]  /*9af0*/  F2FP.BF16.PACK_AB R0, RZ, R0 ;  /* 0x00000000ff00723e */ /* 0x001fe200000010ff */
[----:B------:R-:W-:Y:S05]  /*9b00*/  BRA `(.L_x_22296) ;  /* 0x00000d1000007947 */ /* 0x000fea0003800000 */
.L_x_22292:
        /* <DEDUP_REMOVED lines=9> */
.L_x_22300:
[----:B------:R-:W2:Y:S02]  /*9ba0*/  LDG.E.U16 R0, [R2.64] ;  /* 0x0000002402007981 */ /* 0x000ea4000c1e1500 */
[----:B--2---:R-:W-:-:S05]  /*9bb0*/  HADD2.F32 R0, -RZ, R0.H0_H0 ;  /* 0x20000000ff007230 */ /* 0x004fca0000004100 */
[----:B------:R-:W-:Y:S01]  /*9bc0*/  F2FP.BF16.PACK_AB R0, RZ, R0 ;  /* 0x00000000ff00723e */ /* 0x000fe200000010ff */
[----:B------:R-:W-:Y:S05]  /*9bd0*/  BRA `(.L_x_22296) ;  /* 0x00000c4000007947 */ /* 0x000fea0003800000 */
.L_x_22299:
        /* <DEDUP_REMOVED lines=9> */
.L_x_22302:
[----:B------:R-:W2:Y:S02]  /*9c70*/  LDG.E.U16 R2, [R2.64] ;  /* 0x0000002402027981 */ /* 0x000ea4000c1e1500 */
[----:B--2---:R-:W-:-:S05]  /*9c80*/  HADD2.F32 R0, -RZ, R2.H0_H0 ;  /* 0x20000002ff007230 */ /* 0x004fca0000004100 */
[----:B------:R-:W-:Y:S01]  /*9c90*/  F2FP.BF16.PACK_AB R0, RZ, R0 ;  /* 0x00000000ff00723e */ /* 0x000fe200000010ff */
[----:B------:R-:W-:Y:S05]  /*9ca0*/  BRA `(.L_x_22296) ;  /* 0x00000b7000007947 */ /* 0x000fea0003800000 */
.L_x_22301:
[----:B------:R-:W2:Y:S02]  /*9cb0*/  LDG.E.64 R2, [R2.64] ;  /* 0x0000002402027981 */ /* 0x000ea4000c1e1b00 */
[----:B--2---:R-:W0:Y:S01]  /*9cc0*/  F2F.F32.F64 R0, R2 ;  /* 0x0000000200007310 */ /* 0x004e220000301000 */
[----:B------:R-:W0:-:S14]  /*9cd0*/  DSETP.GEU.AND P0, PT, |R2|, c[0x2][0x0], PT ;  /* 0x008000000200762a */ /* 0x000e1c0003f0e200 */
[----:B0-----:R-:W-:-:S05]  /*9ce0*/  @!P0 FMUL R0, R0, 1.175494350822287508e-38 ;  /* 0x0080000000008820 */ /* 0x001fca0000400000 */
[----:B------:R-:W-:Y:S01]  /*9cf0*/  F2FP.BF16.PACK_AB R0, RZ, R0 ;  /* 0x00000000ff00723e */ /* 0x000fe200000010ff */
[----:B------:R-:W-:Y:S05]  /*9d00*/  BRA `(.L_x_22296) ;  /* 0x00000b1000007947 */ /* 0x000fea0003800000 */
.L_x_22291:
        /* <DEDUP_REMOVED lines=13> */
.L_x_22305:
[----:B------:R-:W2:Y:S02]  /*9de0*/  LDG.E.64 R2, [R2.64] ;  /* 0x0000002402027981 */ /* 0x000ea4000c1e1b00 */
[----:B--2---:R-:W0:Y:S01]  /*9df0*/  F2F.F32.F64 R0, R2 ;  /* 0x0000000200007310 */ /* 0x004e220000301000 */
[----:B------:R-:W0:-:S14]  /*9e00*/  DSETP.GEU.AND P0, PT, |R2|, c[0x2][0x0], PT ;  /* 0x008000000200762a */ /* 0x000e1c0003f0e200 */
[----:B0-----:R-:W-:-:S05]  /*9e10*/  @!P0 FMUL R0, R0, 1.175494350822287508e-38 ;  /* 0x0080000000008820 */ /* 0x001fca0000400000 */
[----:B------:R-:W-:Y:S01]  /*9e20*/  F2FP.BF16.PACK_AB R0, RZ, R0 ;  /* 0x00000000ff00723e */ /* 0x000fe200000010ff */
[----:B------:R-:W-:Y:S05]  /*9e30*/  BRA `(.L_x_22296) ;  /* 0x000009e000007947 */ /* 0x000fea0003800000 */
.L_x_22304:
        /* <DEDUP_REMOVED lines=28> */
.L_x_22307:
        /* <DEDUP_REMOVED lines=15> */
.L_x_22306:
[----:B------:R0:W5:Y:S01]  /*a0f0*/  LDG.E.U16 R0, [R2.64] ;  /* 0x0000002402007981 */ /* 0x000162000c1e1500 */
[----:B------:R-:W-:Y:S05]  /*a100*/  BRA `(.L_x_22296) ;  /* 0x0000071000007947 */ /* 0x000fea0003800000 */
.L_x_22303:
        /* <DEDUP_REMOVED lines=12> */
.L_x_22310:
        /* <DEDUP_REMOVED lines=21> */
.L_x_22314:
[----:B------:R-:W-:Y:S05]  /*a320*/  BSYNC B1 ;  /* 0x0000000000017941 */ /* 0x000fea0003800000 */
.L_x_22313:
[----:B------:R-:W-:Y:S01]  /*a330*/  LEA R3, R0, 0x3b800000, 0x17 ;  /* 0x3b80000000037811 */ /* 0x000fe200078eb8ff */
[----:B------:R-:W-:-:S05]  /*a340*/  IMAD.SHL.U32 R0, R2, 0x100000, RZ ;  /* 0x0010000002007824 */ /* 0x000fca00078e00ff */
[----:B------:R-:W-:Y:S02]  /*a350*/  LOP3.LUT R0, R3, R0, R4, 0xfe, !PT ;  /* 0x0000000003007212 */ /* 0x000fe400078efe04 */
.L_x_22312:
[----:B------:R-:W-:Y:S05]  /*a360*/  BSYNC B0 ;  /* 0x0000000000007941 */ /* 0x000fea0003800000 */
.L_x_22311:
[----:B------:R-:W-:Y:S01]  /*a370*/  F2FP.BF16.PACK_AB R0, RZ, R0 ;  /* 0x00000000ff00723e */ /* 0x000fe200000010ff */
[----:B------:R-:W-:Y:S05]  /*a380*/  BRA `(.L_x_22296) ;  /* 0x0000049000007947 */ /* 0x000fea0003800000 */
.L_x_22309:
        /* <DEDUP_REMOVED lines=21> */
.L_x_22318:
[----:B------:R-:W-:Y:S05]  /*a4e0*/  BSYNC B1 ;  /* 0x0000000000017941 */ /* 0x000fea0003800000 */
.L_x_22317:
[----:B------:R-:W-:Y:S01]  /*a4f0*/  LEA R3, R0, 0x37800000, 0x17 ;  /* 0x3780000000037811 */ /* 0x000fe200078eb8ff */
[----:B------:R-:W-:-:S05]  /*a500*/  IMAD.SHL.U32 R0, R2, 0x200000, RZ ;  /* 0x0020000002007824 */ /* 0x000fca00078e00ff */
[----:B------:R-:W-:Y:S02]  /*a510*/  LOP3.LUT R0, R3, R0, R4, 0xfe, !PT ;  /* 0x0000000003007212 */ /* 0x000fe400078efe04 */
.L_x_22316:
[----:B------:R-:W-:Y:S05]  /*a520*/  BSYNC B0 ;  /* 0x0000000000007941 */ /* 0x000fea0003800000 */
.L_x_22315:
[----:B------:R-:W-:Y:S01]  /*a530*/  F2FP.BF16.PACK_AB R0, RZ, R0 ;  /* 0x00000000ff00723e */ /* 0x000fe200000010ff */
[----:B------:R-:W-:Y:S05]  /*a540*/  BRA `(.L_x_22296) ;  /* 0x000002d000007947 */ /* 0x000fea0003800000 */
.L_x_22308:
        /* <DEDUP_REMOVED lines=14> */
.L_x_22322:
[----:B------:R-:W-:Y:S05]  /*a630*/  BSYNC B0 ;  /* 0x0000000000007941 */ /* 0x000fea0003800000 */
.L_x_22321:
[----:B------:R-:W-:Y:S01]  /*a640*/  F2FP.BF16.PACK_AB R0, RZ, R0 ;  /* 0x00000000ff00723e */ /* 0x000fe200000010ff */
[----:B------:R-:W-:Y:S05]  /*a650*/  BRA `(.L_x_22296) ;  /* 0x000001c000007947 */ /* 0x000fea0003800000 */
.L_x_22295:
        /* <DEDUP_REMOVED lines=21> */
.L_x_22320:
[----:B------:R-:W2:Y:S02]  /*a7b0*/  LDG.E.64 R2, [R2.64] ;  /* 0x0000002402027981 */ /* 0x000ea4000c1e1b00 */
[----:B--2---:R-:W0:Y:S02]  /*a7c0*/  I2F.U64 R0, R2 ;  /* 0x0000000200007312 */ /* 0x004e240000301000 */
[----:B0-----:R-:W-:Y:S01]  /*a7d0*/  F2FP.BF16.PACK_AB R0, RZ, R0 ;  /* 0x00000000ff00723e */ /* 0x001fe200000010ff */
[----:B------:R-:W-:Y:S05]  /*a7e0*/  BRA `(.L_x_22296) ;  /* 0x0000003000007947 */ /* 0x000fea0003800000 */
.L_x_22319:
[----:B------:R-:W2:Y:S02]  /*a7f0*/  LDG.E R2, [R2.64] ;  /* 0x0000002402027981 */ /* 0x000ea4000c1e1900 */
[----:B--2---:R-:W0:Y:S02]  /*a800*/  I2F.U32 R0, R2 ;  /* 0x0000000200007306 */ /* 0x004e240000201000 */
[----:B0-----:R-:W-:-:S06]  /*a810*/  F2FP.BF16.PACK_AB R0, RZ, R0 ;  /* 0x00000000ff00723e */ /* 0x001fcc00000010ff */
.L_x_22296:
        /* <DEDUP_REMOVED lines=19> */
.L_x_22326:
[----:B------:R-:W-:-:S06]  /*a950*/  PRMT R3, RZ, 0x5410, R2 ;  /* 0x00005410ff037816 */ /* 0x000fcc0000000002 */
[----:B------:R-:W0:Y:S02]  /*a960*/  F2I.S64.TRUNC R2, R3 ;  /* 0x0000000300027311 */ /* 0x000e24000020d900 */
[----:B0-----:R-:W-:Y:S01]  /*a970*/  STG.E.U8 [R16.64], R2 ;  /* 0x0000000210007986 */ /* 0x001fe2000c101124 */
[----:B------:R-:W-:Y:S05]  /*a980*/  EXIT ;  /* 0x000000000000794d */ /* 0x000fea0003800000 */
.L_x_22325:
        /* <DEDUP_REMOVED lines=10> */
.L_x_22329:
[----:B------:R-:W-:-:S04]  /*aa30*/  PRMT R2, RZ, 0x5410, R2 ;  /* 0x00005410ff027816 */ /* 0x000fc80000000002 */
[----:B------:R-:W0:Y:S02]  /*aa40*/  F2I.FTZ.TRUNC.NTZ R3, R2 ;  /* 0x0000000200037305 */ /* 0x000e24000021f100 */
[----:B0-----:R-:W-:Y:S01]  /*aa50*/  STG.E [R16.64], R3 ;  /* 0x0000000310007986 */ /* 0x001fe2000c101924 */
[----:B------:R-:W-:Y:S05]  /*aa60*/  EXIT ;  /* 0x000000000000794d */ /* 0x000fea0003800000 */
.L_x_22328:
[----:B------:R-:W-:-:S04]  /*aa70*/  PRMT R2, RZ, 0x5410, R2 ;  /* 0x00005410ff027816 */ /* 0x000fc80000000002 */
[----:B------:R-:W0:Y:S02]  /*aa80*/  F2I.FTZ.TRUNC.NTZ R3, R2 ;  /* 0x0000000200037305 */ /* 0x000e24000021f100 */
[----:B0-----:R-:W-:Y:S01]  /*aa90*/  STG.E.U16 [R16.64], R3 ;  /* 0x0000000310007986 */ /* 0x001fe2000c101524 */
[----:B------:R-:W-:Y:S05]  /*aaa0*/  EXIT ;  /* 0x000000000000794d */ /* 0x000fea0003800000 */
.L_x_22324:
        /* <DEDUP_REMOVED lines=9> */
.L_x_22331:
[----:B------:R-:W-:-:S04]  /*ab40*/  PRMT R0, RZ, 0x5410, R2 ;  /* 0x00005410ff007816 */ /* 0x000fc80000000002 */
[----:B------:R-:W-:-:S05]  /*ab50*/  F2FP.PACK_AB R0, RZ, R0 ;  /* 0x00000000ff00723e */ /* 0x000fca00000000ff */
[----:B------:R-:W-:Y:S01]  /*ab60*/  STG.E.U16 [R16.64], R0 ;  /* 0x0000000010007986 */ /* 0x000fe2000c101524 */
[----:B------:R-:W-:Y:S05]  /*ab70*/  EXIT ;  /* 0x000000000000794d */ /* 0x000fea0003800000 */
.L_x_22330:
        /* <DEDUP_REMOVED lines=10> */
.L_x_22333:
[----:B------:R-:W-:-:S04]  /*ac20*/  PRMT R2, RZ, 0x5410, R2 ;  /* 0x00005410ff027816 */ /* 0x000fc80000000002 */
[----:B------:R-:W-:-:S04]  /*ac30*/  F2FP.PACK_AB R3, RZ, R2 ;  /* 0x00000002ff03723e */ /* 0x000fc800000000ff */
[----:B------:R-:W-:-:S05]  /*ac40*/  PRMT R3, R3, 0x5410, RZ ;  /* 0x0000541003037816 */ /* 0x000fca00000000ff */
[----:B------:R-:W-:Y:S01]  /*ac50*/  STG.E [R16.64], R3 ;  /* 0x0000000310007986 */ /* 0x000fe2000c101924 */
[----:B------:R-:W-:Y:S05]  /*ac60*/  EXIT ;  /* 0x000000000000794d */ /* 0x000fea0003800000 */
.L_x_22332:
[----:B------:R-:W-:-:S05]  /*ac70*/  PRMT R2, RZ, 0x5410, R2 ;  /* 0x00005410ff027816 */ /* 0x000fca0000000002 */
[----:B------:R-:W-:-:S06]  /*ac80*/  FMUL.FTZ R2, R2, 1 ;  /* 0x3f80000002027820 */ /* 0x000fcc0000410000 */
[----:B------:R-:W0:Y:S02]  /*ac90*/  F2F.F64.F32 R2, R2 ;  /* 0x0000000200027310 */ /* 0x000e240000201800 */
[----:B0-----:R-:W-:Y:S01]  /*aca0*/  STG.E.64 [R16.64], R2 ;  /* 0x0000000210007986 */ /* 0x001fe2000c101b24 */
[----:B------:R-:W-:Y:S05]  /*acb0*/  EXIT ;  /* 0x000000000000794d */ /* 0x000fea0003800000 */
.L_x_22323:
        /* <DEDUP_REMOVED lines=13> */
.L_x_22336:
[----:B------:R-:W-:Y:S01]  /*ad90*/  PRMT R2, RZ, 0x5410, R2 ;  /* 0x00005410ff027816 */ /* 0x000fe20000000002 */
[----:B------:R-:W-:-:S04]  /*ada0*/  CS2R R6, SRZ ;  /* 0x0000000000067805 */ /* 0x000fc8000001ff00 */
[----:B------:R-:W-:-:S04]  /*adb0*/  FMUL.FTZ R2, R2, 1 ;  /* 0x3f80000002027820 */ /* 0x000fc80000410000 */
[----:B------:R-:W0:Y:S02]  /*adc0*/  F2F.F64.F32 R4, R2 ;  /* 0x0000000200047310 */ /* 0x000e240000201800 */
[----:B0-----:R-:W-:Y:S01]  /*add0*/  STG.E.128 [R16.64], R4 ;  /* 0x0000000410007986 */ /* 0x001fe2000c101d24 */
[----:B------:R-:W-:Y:S05]  /*ade0*/  EXIT ;  /* 0x000000000000794d */ /* 0x000fea0003800000 */
.L_x_22335:
        /* <DEDUP_REMOVED lines=21> */
.L_x_22340:
[----:B------:R-:W-:Y:S05]  /*af40*/  BSYNC B0 ;  /* 0x0000000000007941 */ /* 0x000fea0003800000 */
.L_x_22339:
[----:B------:R-:W-:-:S05]  /*af50*/  LOP3.LUT R3, R0, R3, RZ, 0xfc, !PT ;  /* 0x0000000300037212 */ /* 0x000fca00078efcff */
[----:B------:R-:W-:Y:S01]  /*af60*/  STG.E.U8 [R16.64], R3 ;  /* 0x0000000310007986 */ /* 0x000fe2000c101124 */
[----:B------:R-:W-:Y:S05]  /*af70*/  EXIT ;  /* 0x000000000000794d */ /* 0x000fea0003800000 */
.L_x_22338:
        /* <DEDUP_REMOVED lines=13> */
.L_x_22342:
[----:B------:R-:W-:Y:S01]  /*b050*/  IMAD.MOV.U32 R0, RZ, RZ, 0x7f ;  /* 0x0000007fff007424 */ /* 0x000fe200078e00ff */
[----:B------:R-:W-:-:S04]  /*b060*/  ISETP.GT.U32.AND P0, PT, R2, 0x7f800000, PT ;  /* 0x7f8000000200780c */ /* 0x000fc80003f04070 */
[----:B------:R-:W-:-:S04]  /*b070*/  SEL R0, R0, 0x7c, P0 ;  /* 0x0000007c00007807 */ /* 0x000fc80000000000 */
.L_x_22343:
[----:B------:R-:W-:Y:S05]  /*b080*/  BSYNC B0 ;  /* 0x0000000000007941 */ /* 0x000fea0003800000 */
.L_x_22341:
[----:B------:R-:W-:-:S04]  /*b090*/  LOP3.LUT R2, R3, 0x80000000, RZ, 0xc0, !PT ;  /* 0x8000000003027812 */ /* 0x000fc800078ec0ff */
[----:B------:R-:W-:-:S04]  /*b0a0*/  SHF.R.U32.HI R3, RZ, 0x18, R2 ;  /* 0x00000018ff037819 */ /* 0x000fc80000011602 */
[----:B------:R-:W-:-:S05]  /*b0b0*/  LOP3.LUT R3, R0, R3, RZ, 0xfc, !PT ;  /* 0x0000000300037212 */ /* 0x000fca00078efcff */
[----:B------:R-:W-:Y:S01]  /*b0c0*/  STG.E.U8 [R16.64], R3 ;  /* 0x0000000310007986 */ /* 0x000fe2000c101124 */
[----:B------:R-:W-:Y:S05]  /*b0d0*/  EXIT ;  /* 0x000000000000794d */ /* 0x000fea0003800000 */
.L_x_22337:
[----:B------:R-:W-:Y:S01]  /*b0e0*/  STG.E.U16 [R16.64], R2 ;  /* 0x0000000210007986 */ /* 0x000fe2000c101524 */
[----:B------:R-:W-:Y:S05]  /*b0f0*/  EXIT ;  /* 0x000000000000794d */ /* 0x000fea0003800000 */
.L_x_22334:
        /* <DEDUP_REMOVED lines=12> */
.L_x_22346:
        /* <DEDUP_REMOVED lines=17> */
.L_x_22349:
[----:B------:R-:W-:-:S04]  /*b2d0*/  LOP3.LUT R2, R3, 0x80000000, RZ, 0xc0, !PT ;  /* 0x8000000003027812 */ /* 0x000fc800078ec0ff */
[----:B------:R-:W-:-:S04]  /*b2e0*/  SHF.R.U32.HI R3, RZ, 0x18, R2 ;  /* 0x00000018ff037819 */ /* 0x000fc80000011602 */
[----:B------:R-:W-:-:S04]  /*b2f0*/  LOP3.LUT R0, R0, R3, RZ, 0xfc, !PT ;  /* 0x0000000300007212 */ /* 0x000fc800078efcff */
[----:B------:R-:W-:Y:S02]  /*b300*/  PRMT R8, R0, 0x7610, R8 ;  /* 0x0000761000087816 */ /* 0x000fe40000000008 */
.L_x_22348:
[----:B------:R-:W-:Y:S05]  /*b310*/  BSYNC B0 ;  /* 0x0000000000007941 */ /* 0x000fea0003800000 */
.L_x_22347:
[----:B------:R-:W-:Y:S01]  /*b320*/  STG.E.U8 [R16.64], R8 ;  /* 0x0000000810007986 */ /* 0x000fe2000c101124 */
[----:B------:R-:W-:Y:S05]  /*b330*/  EXIT ;  /* 0x000000000000794d */ /* 0x000fea0003800000 */
.L_x_22345:
        /* <DEDUP_REMOVED lines=17> */
.L_x_22352:
[----:B------:R-:W-:-:S04]  /*b450*/  LOP3.LUT R2, R3, 0x80000000, RZ, 0xc0, !PT ;  /* 0x8000000003027812 */ /* 0x000fc800078ec0ff */
[----:B------:R-:W-:-:S04]  /*b460*/  SHF.R.U32.HI R3, RZ, 0x18, R2 ;  /* 0x00000018ff037819 */ /* 0x000fc80000011602 */
[----:B------:R-:W-:-:S04]  /*b470*/  LOP3.LUT R0, R0, R3, RZ, 0xfc, !PT ;  /* 0x0000000300007212 */ /* 0x000fc800078efcff */
[----:B------:R-:W-:Y:S02]  /*b480*/  PRMT R8, R0, 0x7610, R8 ;  /* 0x0000761000087816 */ /* 0x000fe40000000008 */
.L_x_22351:
[----:B------:R-:W-:Y:S05]  /*b490*/  BSYNC B0 ;  /* 0x0000000000007941 */ /* 0x000fea0003800000 */
.L_x_22350:
[----:B------:R-:W-:Y:S01]  /*b4a0*/  STG.E.U8 [R16.64], R8 ;  /* 0x0000000810007986 */ /* 0x000fe2000c101124 */
[----:B------:R-:W-:Y:S05]  /*b4b0*/  EXIT ;  /* 0x000000000000794d */ /* 0x000fea0003800000 */
.L_x_22344:
        /* <DEDUP_REMOVED lines=22> */
.L_x_22327:
        /* <DEDUP_REMOVED lines=20> */
.L_x_22354:
[----:B------:R-:W-:-:S06]  /*b760*/  PRMT R2, RZ, 0x5410, R2 ;  /* 0x00005410ff027816 */ /* 0x000fcc0000000002 */
[----:B------:R-:W0:Y:S02]  /*b770*/  F2I.U64.TRUNC R2, R2 ;  /* 0x0000000200027311 */ /* 0x000e24000020d800 */
[----:B0-----:R-:W-:Y:S01]  /*b780*/  STG.E.64 [R16.64], R2 ;  /* 0x0000000210007986 */ /* 0x001fe2000c101b24 */
[----:B------:R-:W-:Y:S05]  /*b790*/  EXIT ;  /* 0x000000000000794d */ /* 0x000fea0003800000 */
.L_x_22353:
[----:B------:R-:W-:-:S04]  /*b7a0*/  PRMT R2, RZ, 0x5410, R2 ;  /* 0x00005410ff027816 */ /* 0x000fc80000000002 */
[----:B------:R-:W0:Y:S02]  /*b7b0*/  F2I.FTZ.U32.TRUNC.NTZ R3, R2 ;  /* 0x0000000200037305 */ /* 0x000e24000021f000 */
[----:B0-----:R-:W-:Y:S01]  /*b7c0*/  STG.E [R16.64], R3 ;  /* 0x0000000310007986 */ /* 0x001fe2000c101924 */
[----:B------:R-:W-:Y:S05]  /*b7d0*/  EXIT ;  /* 0x000000000000794d */ /* 0x000fea0003800000 */
.L_x_22355:
        /* <DEDUP_REMOVED lines=10> */
.L_x_34268:


//--------------------- .text._ZN2at6native27unrolled_elementwise_kernelIZZZNS0_17rsqrt_kernel_cudaERNS_18TensorIteratorBaseEENKUlvE0_clEvENKUlvE1_clEvEUlN3c108BFloat16EE_St5arrayIPcLm2EELi4E23TrivialOffsetCalculatorILi1EjESD_NS0_6memory12LoadWithCastILi1EEENSE_13StoreWithCastILi1EEEEEviT_T0_T2_T3_T4_T5_ --------------------------
	.section	.text._ZN2at6native27unrolled_elementwise_kernelIZZZNS0_17rsqrt_kernel_cudaERNS_18TensorIteratorBaseEENKUlvE0_clEvENKUlvE1_clEvEUlN3c108BFloat16EE_St5arrayIPcLm2EELi4E23TrivialOffsetCalculatorILi1EjESD_NS0_6memory12LoadWithCastILi1EEENSE_13StoreWithCastILi1EEEEEviT_T0_T2_T3_T4_T5_,"ax",@progbits
	.sectioninfo	@"SHI_REGISTERS=28"
	.align	128
        .global         _ZN2at6native27unrolled_elementwise_kernelIZZZNS0_17rsqrt_kernel_cudaERNS_18TensorIteratorBaseEENKUlvE0_clEvENKUlvE1_clEvEUlN3c108BFloat16EE_St5arrayIPcLm2EELi4E23TrivialOffsetCalculatorILi1EjESD_NS0_6memory12LoadWithCastILi1EEENSE_13StoreWithCastILi1EEEEEviT_T0_T2_T3_T4_T5_
        .type           _ZN2at6native27unrolled_elementwise_kernelIZZZNS0_17rsqrt_kernel_cudaERNS_18TensorIteratorBaseEENKUlvE0_clEvENKUlvE1_clEvEUlN3c108BFloat16EE_St5arrayIPcLm2EELi4E23TrivialOffsetCalculatorILi1EjESD_NS0_6memory12LoadWithCastILi1EEENSE_13StoreWithCastILi1EEEEEviT_T0_T2_T3_T4_T5_,@function
        .size           _ZN2at6native27unrolled_elementwise_kernelIZZZNS0_17rsqrt_kernel_cudaERNS_18TensorIteratorBaseEENKUlvE0_clEvENKUlvE1_clEvEUlN3c108BFloat16EE_St5arrayIPcLm2EELi4E23TrivialOffsetCalculatorILi1EjESD_NS0_6memory12LoadWithCastILi1EEENSE_13StoreWithCastILi1EEEEEviT_T0_T2_T3_T4_T5_,(.L_x_34269 - _ZN2at6native27unrolled_elementwise_kernelIZZZNS0_17rsqrt_kernel_cudaERNS_18TensorIteratorBaseEENKUlvE0_clEvENKUlvE1_clEvEUlN3c108BFloat16EE_St5arrayIPcLm2EELi4E23TrivialOffsetCalculatorILi1EjESD_NS0_6memory12LoadWithCastILi1EEENSE_13StoreWithCastILi1EEEEEviT_T0_T2_T3_T4_T5_)
        .other          _ZN2at6native27unrolled_elementwise_kernelIZZZNS0_17rsqrt_kernel_cudaERNS_18TensorIteratorBaseEENKUlvE0_clEvENKUlvE1_clEvEUlN3c108BFloat16EE_St5arrayIPcLm2EELi4E23TrivialOffsetCalculatorILi1EjESD_NS0_6memory12LoadWithCastILi1EEENSE_13StoreWithCastILi1EEEEEviT_T0_T2_T3_T4_T5_,@"STO_CUDA_ENTRY STV_DEFAULT"
_ZN2at6native27unrolled_elementwise_kernelIZZZNS0_17rsqrt_kernel_cudaERNS_18TensorIteratorBaseEENKUlvE0_clEvENKUlvE1_clEvEUlN3c108BFloat16EE_St5arrayIPcLm2EELi4E23TrivialOffsetCalculatorILi1EjESD_NS0_6memory12LoadWithCastILi1EEENSE_13StoreWithCastILi1EEEEEviT_T0_T2_T3_T4_T5_:
.text._ZN2at6native27unrolled_elementwise_kernelIZZZNS0_17rsqrt_kernel_cudaERNS_18TensorIteratorBaseEENKUlvE0_clEvENKUlvE1_clEvEUlN3c108BFloat16EE_St5arrayIPcLm2EELi4E23TrivialOffsetCalculatorILi1EjESD_NS0_6memory12LoadWithCastILi1EEENSE_13StoreWithCastILi1EEEEEviT_T0_T2_T3_T4_T5_:
        /* <DEDUP_REMOVED lines=32> */
.L_x_22361:
[----:B------:R-:W2:Y:S02]  /*0200*/  LDG.E.U8 R2, [R2.64] ;  /* 0x0000002402027981 */ /* 0x000ea4000c1e1100 */
[----:B--2---:R-:W0:Y:S02]  /*0210*/  I2F.U16 R0, R2 ;  /* 0x0000000200007306 */ /* 0x004e240000101000 */
[----:B0-----:R-:W-:-:S04]  /*0220*/  F2FP.BF16.PACK_AB R0, RZ, R0 ;  /* 0x00000000ff00723e */ /* 0x001fc800000010ff */
[----:B------:R-:W-:Y:S01]  /*0230*/  PRMT R18, R0, 0x7610, R18 ;  /* 0x0000761000127816 */ /* 0x000fe20000000012 */
[----:B------:R-:W-:Y:S05]  /*0240*/  BRA `(.L_x_22363) ;  /* 0x00000f1000007947 */ /* 0x000fea0003800000 */
.L_x_22360:
        /* <DEDUP_REMOVED lines=11> */
.L_x_22365:
[----:B------:R-:W2:Y:S02]  /*0300*/  LDG.E R2, [R2.64] ;  /* 0x0000002402027981 */ /* 0x000ea4000c1e1900 */
[----:B--2---:R-:W0:Y:S02]  /*0310*/  I2F R0, R2 ;  /* 0x0000000200007306 */ /* 0x004e240000201400 */
[----:B0-----:R-:W-:-:S04]  /*0320*/  F2FP.BF16.PACK_AB R0, RZ, R0 ;  /* 0x00000000ff00723e */ /* 0x001fc800000010ff */
[----:B------:R-:W-:Y:S01]  /*0330*/  PRMT R18, R0, 0x7610, R18 ;  /* 0x0000761000127816 */ /* 0x000fe20000000012 */
[----:B------:R-:W-:Y:S05]  /*0340*/  BRA `(.L_x_22363) ;  /* 0x00000e1000007947 */ /* 0x000fea0003800000 */
.L_x_22364:
[----:B------:R-:W2:Y:S02]  /*0350*/  LDG.E.U16 R2, [R2.64] ;  /* 0x0000002402027981 */ /* 0x000ea4000c1e1500 */
[----:B--2---:R-:W0:Y:S02]  /*0360*/  I2F.S16 R0, R2 ;  /* 0x0000000200007306 */ /* 0x004e240000101400 */
[----:B0-----:R-:W-:-:S04]  /*0370*/  F2FP.BF16.PACK_AB R0, RZ, R0 ;  /* 0x00000000ff00723e */ /* 0x001fc800000010ff */
[----:B------:R-:W-:Y:S01]  /*0380*/  PRMT R18, R0, 0x7610, R18 ;  /* 0x0000761000127816 */ /* 0x000fe20000000012 */
[----:B------:R-:W-:Y:S05]  /*0390*/  BRA `(.L_x_22363) ;  /* 0x00000dc000007947 */ /* 0x000fea0003800000 */
.L_x_22359:
        /* <DEDUP_REMOVED lines=9> */
.L_x_22367:
[----:B------:R-:W2:Y:S02]  /*0430*/  LDG.E.U16 R0, [R2.64] ;  /* 0x0000002402007981 */ /* 0x000ea4000c1e1500 */
[----:B--2---:R-:W-:-:S05]  /*0440*/  HADD2.F32 R0, -RZ, R0.H0_H0 ;  /* 0x20000000ff007230 */ /* 0x004fca0000004100 */
[----:B------:R-:W-:-:S04]  /*0450*/  F2FP.BF16.PACK_AB R0, RZ, R0 ;  /* 0x00000000ff00723e */ /* 0x000fc800000010ff */
[----:B------:R-:W-:Y:S01]  /*0460*/  PRMT R18, R0, 0x7610, R18 ;  /* 0x0000761000127816 */ /* 0x000fe20000000012 */
[----:B------:R-:W-:Y:S05]  /*0470*/  BRA `(.L_x_22363) ;  /* 0x00000ce000007947 */ /* 0x000fea0003800000 */
.L_x_22366:
        /* <DEDUP_REMOVED lines=9> */
.L_x_22369:
[----:B------:R-:W2:Y:S02]  /*0510*/  LDG.E.U16 R2, [R2.64] ;  /* 0x0000002402027981 */ /* 0x000ea4000c1e1500 */
[----:B--2---:R-:W-:-:S05]  /*0520*/  HADD2.F32 R0, -RZ, R2.H0_H0 ;  /* 0x20000002ff007230 */ /* 0x004fca0000004100 */
[----:B------:R-:W-:-:S04]  /*0530*/  F2FP.BF16.PACK_AB R0, RZ, R0 ;  /* 0x00000000ff00723e */ /* 0x000fc800000010ff */
[----:B------:R-:W-:Y:S01]  /*0540*/  PRMT R18, R0, 0x7610, R18 ;  /* 0x0000761000127816 */ /* 0x000fe20000000012 */
[----:B------:R-:W-:Y:S05]  /*0550*/  BRA `(.L_x_22363) ;  /* 0x00000c0000007947 */ /* 0x000fea0003800000 */
.L_x_22368:
[----:B------:R-:W2:Y:S02]  /*0560*/  LDG.E.64 R2, [R2.64] ;  /* 0x0000002402027981 */ /* 0x000ea4000c1e1b00 */
[----:B--2---:R-:W0:Y:S01]  /*0570*/  F2F.F32.F64 R0, R2 ;  /* 0x0000000200007310 */ /* 0x004e220000301000 */
[----:B------:R-:W0:-:S14]  /*0580*/  DSETP.GEU.AND P0, PT, |R2|, c[0x2][0x0], PT ;  /* 0x008000000200762a */ /* 0x000e1c0003f0e200 */
[----:B0-----:R-:W-:-:S05]  /*0590*/  @!P0 FMUL R0, R0, 1.175494350822287508e-38 ;  /* 0x0080000000008820 */ /* 0x001fca0000400000 */
[----:B------:R-:W-:-:S04]  /*05a0*/  F2FP.BF16.PACK_AB R0, RZ, R0 ;  /* 0x00000000ff00723e */ /* 0x000fc800000010ff */
[----:B------:R-:W-:Y:S01]  /*05b0*/  PRMT R18, R0, 0x7610, R18 ;  /* 0x0000761000127816 */ /* 0x000fe20000000012 */
[----:B------:R-:W-:Y:S05]  /*05c0*/  BRA `(.L_x_22363) ;  /* 0x00000b9000007947 */ /* 0x000fea0003800000 */
.L_x_22358:
        /* <DEDUP_REMOVED lines=14> */
.L_x_22372:
[----:B------:R-:W2:Y:S02]  /*06b0*/  LDG.E.64 R2, [R2.64] ;  /* 0x0000002402027981 */ /* 0x000ea4000c1e1b00 */
[----:B--2---:R-:W0:Y:S01]  /*06c0*/  F2F.F32.F64 R0, R2 ;  /* 0x0000000200007310 */ /* 0x004e220000301000 */
[----:B------:R-:W0:-:S14]  /*06d0*/  DSETP.GEU.AND P0, PT, |R2|, c[0x2][0x0], PT ;  /* 0x008000000200762a */ /* 0x000e1c0003f0e200 */
[----:B0-----:R-:W-:-:S05]  /*06e0*/  @!P0 FMUL R0, R0, 1.175494350822287508e-38 ;  /* 0x0080000000008820 */ /* 0x001fca0000400000 */
[----:B------:R-:W-:-:S04]  /*06f0*/  F2FP.BF16.PACK_AB R0, RZ, R0 ;  /* 0x00000000ff00723e */ /* 0x000fc800000010ff */
[----:B------:R-:W-:Y:S01]  /*0700*/  PRMT R18, R0, 0x7610, R18 ;  /* 0x0000761000127816 */ /* 0x000fe20000000012 */
[----:B------:R-:W-:Y:S05]  /*0710*/  BRA `(.L_x_22363) ;  /* 0x00000a4000007947 */ /* 0x000fea0003800000 */
.L_x_22371:
        /* <DEDUP_REMOVED lines=28> */
.L_x_22374:
        /* <DEDUP_REMOVED lines=16> */
.L_x_22373:
[----:B------:R0:W5:Y:S01]  /*09e0*/  LDG.E.U16 R18, [R2.64] ;  /* 0x0000002402127981 */ /* 0x000162000c1e1500 */
[----:B------:R-:W-:Y:S05]  /*09f0*/  BRA `(.L_x_22363) ;  /* 0x0000076000007947 */ /* 0x000fea0003800000 */
.L_x_22370:
        /* <DEDUP_REMOVED lines=12> */
.L_x_22377:
        /* <DEDUP_REMOVED lines=21> */
.L_x_22381:
[----:B------:R-:W-:Y:S05]  /*0c10*/  BSYNC B1 ;  /* 0x0000000000017941 */ /* 0x000fea0003800000 */
.L_x_22380:
[----:B------:R-:W-:Y:S01]  /*0c20*/  LEA R3, R0, 0x3b800000, 0x17 ;  /* 0x3b80000000037811 */ /* 0x000fe200078eb8ff */
[----:B------:R-:W-:-:S05]  /*0c30*/  IMAD.SHL.U32 R0, R2, 0x100000, RZ ;  /* 0x0010000002007824 */ /* 0x000fca00078e00ff */
[----:B------:R-:W-:Y:S02]  /*0c40*/  LOP3.LUT R0, R3, R0, R4, 0xfe, !PT ;  /* 0x0000000003007212 */ /* 0x000fe400078efe04 */
.L_x_22379:
[----:B------:R-:W-:Y:S05]  /*0c50*/  BSYNC B0 ;  /* 0x0000000000007941 */ /* 0x000fea0003800000 */
.L_x_22378:
[----:B------:R-:W-:-:S04]  /*0c60*/  F2FP.BF16.PACK_AB R0, RZ, R0 ;  /* 0x00000000ff00723e */ /* 0x000fc800000010ff */
[----:B------:R-:W-:Y:S01]  /*0c70*/  PRMT R18, R0, 0x7610, R18 ;  /* 0x0000761000127816 */ /* 0x000fe20000000012 */
[----:B------:R-:W-:Y:S05]  /*0c80*/  BRA `(.L_x_22363) ;  /* 0x000004d000007947 */ /* 0x000fea0003800000 */
.L_x_22376:
        /* <DEDUP_REMOVED lines=21> */
.L_x_22385:
[----:B------:R-:W-:Y:S05]  /*0de0*/  BSYNC B1 ;  /* 0x0000000000017941 */ /* 0x000fea0003800000 */
.L_x_22384:
[----:B------:R-:W-:Y:S01]  /*0df0*/  LEA R3, R0, 0x37800000, 0x17 ;  /* 0x3780000000037811 */ /* 0x000fe200078eb8ff */
[----:B------:R-:W-:-:S05]  /*0e00*/  IMAD.SHL.U32 R0, R2, 0x200000, RZ ;  /* 0x0020000002007824 */ /* 0x000fca00078e00ff */
[----:B------:R-:W-:Y:S02]  /*0e10*/  LOP3.LUT R0, R3, R0, R4, 0xfe, !PT ;  /* 0x0000000003007212 */ /* 0x000fe400078efe04 */
.L_x_22383:
[----:B------:R-:W-:Y:S05]  /*0e20*/  BSYNC B0 ;  /* 0x0000000000007941 */ /* 0x000fea0003800000 */
.L_x_22382:
[----:B------:R-:W-:-:S04]  /*0e30*/  F2FP.BF16.PACK_AB R0, RZ, R0 ;  /* 0x00000000ff00723e */ /* 0x000fc800000010ff */
[----:B------:R-:W-:Y:S01]  /*0e40*/  PRMT R18, R0, 0x7610, R18 ;  /* 0x0000761000127816 */ /* 0x000fe20000000012 */
[----:B------:R-:W-:Y:S05]  /*0e50*/  BRA `(.L_x_22363) ;  /* 0x0000030000007947 */ /* 0x000fea0003800000 */
.L_x_22375:
        /* <DEDUP_REMOVED lines=14> */
.L_x_22389:
[----:B------:R-:W-:Y:S05]  /*0f40*/  BSYNC B0 ;  /* 0x0000000000007941 */ /* 0x000fea0003800000 */
.L_x_22388:
[----:B------:R-:W-:-:S04]  /*0f50*/  F2FP.BF16.PACK_AB R0, RZ, R0 ;  /* 0x00000000ff00723e */ /* 0x000fc800000010ff */
[----:B------:R-:W-:Y:S01]  /*0f60*/  PRMT R18, R0, 0x7610, R18 ;  /* 0x0000761000127816 */ /* 0x000fe20000000012 */
[----:B------:R-:W-:Y:S05]  /*0f70*/  BRA `(.L_x_22363) ;  /* 0x000001e000007947 */ /* 0x000fea0003800000 */
.L_x_22362:
        /* <DEDUP_REMOVED lines=21> */
.L_x_22387:
[----:B------:R-:W2:Y:S02]  /*10d0*/  LDG.E.64 R2, [R2.64] ;  /* 0x0000002402027981 */ /* 0x000ea4000c1e1b00 */
[----:B--2---:R-:W0:Y:S02]  /*10e0*/  I2F.U64 R0, R2 ;  /* 0x0000000200007312 */ /* 0x004e240000301000 */
[----:B0-----:R-:W-:-:S04]  /*10f0*/  F2FP.BF16.PACK_AB R0, RZ, R0 ;  /* 0x00000000ff00723e */ /* 0x001fc800000010ff */
[----:B------:R-:W-:Y:S01]  /*1100*/  PRMT R18, R0, 0x7610, R18 ;  /* 0x0000761000127816 */ /* 0x000fe20000000012 */
[----:B------:R-:W-:Y:S05]  /*1110*/  BRA `(.L_x_22363) ;  /* 0x0000004000007947 */ /* 0x000fea0003800000 */
.L_x_22386:
[----:B------:R-:W2:Y:S02]  /*1120*/  LDG.E R2, [R2.64] ;  /* 0x0000002402027981 */ /* 0x000ea4000c1e1900 */
[----:B--2---:R-:W0:Y:S02]  /*1130*/  I2F.U32 R0, R2 ;  /* 0x0000000200007306 */ /* 0x004e240000201000 */
[----:B0-----:R-:W-:-:S04]  /*1140*/  F2FP.BF16.PACK_AB R0, RZ, R0 ;  /* 0x00000000ff00723e */ /* 0x001fc800000010ff */
[----:B------:R-:W-:Y:S02]  /*1150*/  PRMT R18, R0, 0x7610, R18 ;  /* 0x0000761000127816 */ /* 0x000fe40000000012 */
.L_x_22363:
[----:B------:R-:W1:Y:S02]  /*1160*/  S2R R24, SR_TID.X ;  /* 0x0000000000187919 */ /* 0x000e640000002100 */
[----:B-1----:R-:W-:-:S03]  /*1170*/  IADD3 R24, R24, 0x80, RZ ;  /* 0x0000008018187810 */ /* 0x002fc60007ffe0ff */
.L_x_22357:
[----:B-1----:R-:W-:Y:S05]  /*1180*/  BSYNC B6 ;  /* 0x0000000000067941 */ /* 0x002fea0003800000 */
.L_x_22356:
        /* <DEDUP_REMOVED lines=24> */
.L_x_22395:
[----:B------:R-:W2:Y:S02]  /*1310*/  LDG.E.U8 R2, [R2.64] ;  /* 0x0000002402027981 */ /* 0x000ea4000c1e1100 */
[----:B--2---:R-:W0:Y:S02]  /*1320*/  I2F.U16 R0, R2 ;  /* 0x0000000200007306 */ /* 0x004e240000101000 */
[----:B0-----:R-:W-:-:S04]  /*1330*/  F2FP.BF16.PACK_AB R0, RZ, R0 ;  /* 0x00000000ff00723e */ /* 0x001fc800000010ff */
[----:B------:R-:W-:Y:S01]  /*1340*/  PRMT R22, R0, 0x7610, R22 ;  /* 0x0000761000167816 */ /* 0x000fe20000000016 */
[----:B------:R-:W-:Y:S05]  /*1350*/  BRA `(.L_x_22397) ;  /* 0x00000f0000007947 */ /* 0x000fea0003800000 */
.L_x_22394:
        /* <DEDUP_REMOVED lines=11> */
.L_x_22399:
[----:B------:R-:W2:Y:S02]  /*1410*/  LDG.E R2, [R2.64] ;  /* 0x0000002402027981 */ /* 0x000ea4000c1e1900 */
[----:B--2---:R-:W0:Y:S02]  /*1420*/  I2F R0, R2 ;  /* 0x0000000200007306 */ /* 0x004e240000201400 */
[----:B0-----:R-:W-:-:S04]  /*1430*/  F2FP.BF16.PACK_AB R0, RZ, R0 ;  /* 0x00000000ff00723e */ /* 0x001fc800000010ff */
[----:B------:R-:W-:Y:S01]  /*1440*/  PRMT R22, R0, 0x7610, R22 ;  /* 0x0000761000167816 */ /* 0x000fe20000000016 */
[----:B------:R-:W-:Y:S05]  /*1450*/  BRA `(.L_x_22397) ;  /* 0x00000e0000007947 */ /* 0x000fea0003800000 */
.L_x_22398:
[----:B------:R-:W2:Y:S02]  /*1460*/  LDG.E.U16 R2, [R2.64] ;  /* 0x0000002402027981 */ /* 0x000ea4000c1e1500 */
[----:B--2---:R-:W0:Y:S02]  /*1470*/  I2F.S16 R0, R2 ;  /* 0x0000000200007306 */ /* 0x004e240000101400 */
[----:B0-----:R-:W-:-:S04]  /*1480*/  F2FP.BF16.PACK_AB R0, RZ, R0 ;  /* 0x00000000ff00723e */ /* 0x001fc800000010ff */
[----:B------:R-:W-:Y:S01]  /*1490*/  PRMT R22, R0, 0x7610, R22 ;  /* 0x0000761000167816 */ /* 0x000fe20000000016 */
[----:B------:R-:W-:Y:S05]  /*14a0*/  BRA `(.L_x_22397) ;  /* 0x00000db000007947 */ /* 0x000fea0003800000 */
.L_x_22393:
        /* <DEDUP_REMOVED lines=9> */
.L_x_22401:
[----:B------:R-:W2:Y:S02]  /*1540*/  LDG.E.U16 R0, [R2.64] ;  /* 0x0000002402007981 */ /* 0x000ea4000c1e1500 */
[----:B--2---:R-:W-:-:S05]  /*1550*/  HADD2.F32 R0, -RZ, R0.H0_H0 ;  /* 0x20000000ff007230 */ /* 0x004fca0000004100 */
[----:B------:R-:W-:-:S04]  /*1560*/  F2FP.BF16.PACK_AB R0, RZ, R0 ;  /* 0x00000000ff00723e */ /* 0x000fc800000010ff */
[----:B------:R-:W-:Y:S01]  /*1570*/  PRMT R22, R0, 0x7610, R22 ;  /* 0x0000761000167816 */ /* 0x000fe20000000016 */
[----:B------:R-:W-:Y:S05]  /*1580*/  BRA `(.L_x_22397) ;  /* 0x00000cd000007947 */ /* 0x000fea0003800000 */
.L_x_22400:
        /* <DEDUP_REMOVED lines=9> */
.L_x_22403:
[----:B------:R-:W2:Y:S02]  /*1620*/  LDG.E.U16 R2, [R2.64] ;  /* 0x0000002402027981 */ /* 0x000ea4000c1e1500 */
[----:B--2---:R-:W-:-:S05]  /*1630*/  HADD2.F32 R0, -RZ, R2.H0_H0 ;  /* 0x20000002ff007230 */ /* 0x004fca0000004100 */
[----:B------:R-:W-:-:S04]  /*1640*/  F2FP.BF16.PACK_AB R0, RZ, R0 ;  /* 0x00000000ff00723e */ /* 0x000fc800000010ff */
[----:B------:R-:W-:Y:S01]  /*1650*/  PRMT R22, R0, 0x7610, R22 ;  /* 0x0000761000167816 */ /* 0x000fe20000000016 */
[----:B------:R-:W-:Y:S05]  /*1660*/  BRA `(.L_x_22397) ;  /* 0x00000bf000007947 */ /* 0x000fea0003800000 */
.L_x_22402:
[----:B------:R-:W2:Y:S02]  /*1670*/  LDG.E.64 R2, [R2.64] ;  /* 0x0000002402027981 */ /* 0x000ea4000c1e1b00 */
[----:B--2---:R-:W0:Y:S01]  /*1680*/  F2F.F32.F64 R0, R2 ;  /* 0x0000000200007310 */ /* 0x004e220000301000 */
[----:B------:R-:W0:-:S14]  /*1690*/  DSETP.GEU.AND P0, PT, |R2|, c[0x2][0x0], PT ;  /* 0x008000000200762a */ /* 0x000e1c0003f0e200 */
[----:B0-----:R-:W-:-:S05]  /*16a0*/  @!P0 FMUL R0, R0, 1.175494350822287508e-38 ;  /* 0x0080000000008820 */ /* 0x001fca0000400000 */
[----:B------:R-:W-:-:S04]  /*16b0*/  F2FP.BF16.PACK_AB R0, RZ, R0 ;  /* 0x00000000ff00723e */ /* 0x000fc800000010ff */
[----:B------:R-:W-:Y:S01]  /*16c0*/  PRMT R22, R0, 0x7610, R22 ;  /* 0x0000761000167816 */ /* 0x000fe20000000016 */
[----:B------:R-:W-:Y:S05]  /*16d0*/  BRA `(.L_x_22397) ;  /* 0x00000b8000007947 */ /* 0x000fea0003800000 */
.L_x_22392:
        /* <DEDUP_REMOVED lines=14> */
.L_x_22406:
[----:B------:R-:W2:Y:S02]  /*17c0*/  LDG.E.64 R2, [R2.64] ;  /* 0x0000002402027981 */ /* 0x000ea4000c1e1b00 */
[----:B--2---:R-:W0:Y:S01]  /*17d0*/  F2F.F32.F64 R0, R2 ;  /* 0x0000000200007310 */ /* 0x004e220000301000 */
[----:B------:R-:W0:-:S14]  /*17e0*/  DSETP.GEU.AND P0, PT, |R2|, c[0x2][0x0], PT ;  /* 0x008000000200762a */ /* 0x000e1c0003f0e200 */
[----:B0-----:R-:W-:-:S05]  /*17f0*/  @!P0 FMUL R0, R0, 1.175494350822287508e-38 ;  /* 0x0080000000008820 */ /* 0x001fca0000400000 */
[----:B------:R-:W-:-:S04]  /*1800*/  F2FP.BF16.PACK_AB R0, RZ, R0 ;  /* 0x00000000ff00723e */ /* 0x000fc800000010ff */
[----:B------:R-:W-:Y:S01]  /*1810*/  PRMT R22, R0, 0x7610, R22 ;  /* 0x0000761000167816 */ /* 0x000fe20000000016 */
[----:B------:R-:W-:Y:S05]  /*1820*/  BRA `(.L_x_22397) ;  /* 0x00000a3000007947 */ /* 0x000fea0003800000 */
.L_x_22405:
        /* <DEDUP_REMOVED lines=28> */
.L_x_22408:
        /* <DEDUP_REMOVED lines=15> */
.L_x_22407:
[----:B------:R0:W5:Y:S01]  /*1ae0*/  LDG.E.U16 R22, [R2.64] ;  /* 0x0000002402167981 */ /* 0x000162000c1e1500 */
[----:B------:R-:W-:Y:S05]  /*1af0*/  BRA `(.L_x_22397) ;  /* 0x0000076000007947 */ /* 0x000fea0003800000 */
.L_x_22404:
        /* <DEDUP_REMOVED lines=12> */
.L_x_22411:
        /* <DEDUP_REMOVED lines=21> */
.L_x_22415:
[----:B------:R-:W-:Y:S05]  /*1d10*/  BSYNC B1 ;  /* 0x0000000000017941 */ /* 0x000fea0003800000 */
.L_x_22414:
[----:B------:R-:W-:Y:S01]  /*1d20*/  LEA R3, R0, 0x3b800000, 0x17 ;  /* 0x3b80000000037811 */ /* 0x000fe200078eb8ff */
[----:B------:R-:W-:-:S05]  /*1d30*/  IMAD.SHL.U32 R0, R2, 0x100000, RZ ;  /* 0x0010000002007824 */ /* 0x000fca00078e00ff */
[----:B------:R-:W-:Y:S02]  /*1d40*/  LOP3.LUT R0, R3, R0, R4, 0xfe, !PT ;  /* 0x0000000003007212 */ /* 0x000fe400078efe04 */
.L_x_22413:
[----:B------:R-:W-:Y:S05]  /*1d50*/  BSYNC B0 ;  /* 0x0000000000007941 */ /* 0x000fea0003800000 */
.L_x_22412:
[----:B------:R-:W-:-:S04]  /*1d60*/  F2FP.BF16.PACK_AB R0, RZ, R0 ;  /* 0x00000000ff00723e */ /* 0x000fc800000010ff */
[----:B------:R-:W-:Y:S01]  /*1d70*/  PRMT R22, R0, 0x7610, R22 ;  /* 0x0000761000167816 */ /* 0x000fe20000000016 */
[----:B------:R-:W-:Y:S05]  /*1d80*/  BRA `(.L_x_22397) ;  /* 0x000004d000007947 */ /* 0x000fea0003800000 */
.L_x_22410:
        /* <DEDUP_REMOVED lines=21> */
.L_x_22419:
[----:B------:R-:W-:Y:S05]  /*1ee0*/  BSYNC B1 ;  /* 0x0000000000017941 */ /* 0x000fea0003800000 */
.L_x_22418:
[----:B------:R-:W-:Y:S01]  /*1ef0*/  LEA R3, R0, 0x37800000, 0x17 ;  /* 0x3780000000037811 */ /* 0x000fe200078eb8ff */
[----:B------:R-:W-:-:S05]  /*1f00*/  IMAD.SHL.U32 R0, R2, 0x200000, RZ ;  /* 0x0020000002007824 */ /* 0x000fca00078e00ff */
[----:B------:R-:W-:Y:S02]  /*1f10*/  LOP3.LUT R0, R3, R0, R4, 0xfe, !PT ;  /* 0x0000000003007212 */ /* 0x000fe400078efe04 */
.L_x_22417:
[----:B------:R-:W-:Y:S05]  /*1f20*/  BSYNC B0 ;  /* 0x0000000000007941 */ /* 0x000fea0003800000 */
.L_x_22416:
[----:B------:R-:W-:-:S04]  /*1f30*/  F2FP.BF16.PACK_AB R0, RZ, R0 ;  /* 0x00000000ff00723e */ /* 0x000fc800000010ff */
[----:B------:R-:W-:Y:S01]  /*1f40*/  PRMT R22, R0, 0x7610, R22 ;  /* 0x0000761000167816 */ /* 0x000fe20000000016 */
[----:B------:R-:W-:Y:S05]  /*1f50*/  BRA `(.L_x_22397) ;  /* 0x0000030000007947 */ /* 0x000fea0003800000 */
.L_x_22409:
        /* <DEDUP_REMOVED lines=14> */
.L_x_22423:
[----:B------:R-:W-:Y:S05]  /*2040*/  BSYNC B0 ;  /* 0x0000000000007941 */ /* 0x000fea0003800000 */
.L_x_22422:
[----:B------:R-:W-:-:S04]  /*2050*/  F2FP.BF16.PACK_AB R0, RZ, R0 ;  /* 0x00000000ff00723e */ /* 0x000fc800000010ff */
[----:B------:R-:W-:Y:S01]  /*2060*/  PRMT R22, R0, 0x7610, R22 ;  /* 0x0000761000167816 */ /* 0x000fe20000000016 */
[----:B------:R-:W-:Y:S05]  /*2070*/  BRA `(.L_x_22397) ;  /* 0x000001e000007947 */ /* 0x000fea0003800000 */
.L_x_22396:
        /* <DEDUP_REMOVED lines=21> */
.L_x_22421:
[----:B------:R-:W2:Y:S02]  /*21d0*/  LDG.E.64 R2, [R2.64] ;  /* 0x0000002402027981 */ /* 0x000ea4000c1e1b00 */
[----:B--2---:R-:W0:Y:S02]  /*21e0*/  I2F.U64 R0, R2 ;  /* 0x0000000200007312 */ /* 0x004e240000301000 */
[----:B0-----:R-:W-:-:S04]  /*21f0*/  F2FP.BF16.PACK_AB R0, RZ, R0 ;  /* 0x00000000ff00723e */ /* 0x001fc800000010ff */
[----:B------:R-:W-:Y:S01]  /*2200*/  PRMT R22, R0, 0x7610, R22 ;  /* 0x0000761000167816 */ /* 0x000fe20000000016 */
[----:B------:R-:W-:Y:S05]  /*2210*/  BRA `(.L_x_22397) ;  /* 0x0000004000007947 */ /* 0x000fea0003800000 */
.L_x_22420:
[----:B------:R-:W2:Y:S02]  /*2220*/  LDG.E R2, [R2.64] ;  /* 0x0000002402027981 */ /* 0x000ea4000c1e1900 */
[----:B--2---:R-:W0:Y:S02]  /*2230*/  I2F.U32 R0, R2 ;  /* 0x0000000200007306 */ /* 0x004e240000201000 */
[----:B0-----:R-:W-:-:S04]  /*2240*/  F2FP.BF16.PACK_AB R0, RZ, R0 ;  /* 0x00000000ff00723e */ /* 0x001fc800000010ff */
[----:B------:R-:W-:Y:S02]  /*2250*/  PRMT R22, R0, 0x7610, R22 ;  /* 0x0000761000167816 */ /* 0x000fe40000000016 */
.L_x_22397:
[----:B------:R-:W-:-:S05]  /*2260*/  IADD3 R24, R24, 0x80, RZ ;  /* 0x0000008018187810 */ /* 0x000fca0007ffe0ff */
.L_x_22391:
[----:B------:R-:W-:Y:S05]  /*2270*/  BSYNC B6 ;  /* 0x0000000000067941 */ /* 0x000fea0003800000 */
.L_x_22390:
        /* <DEDUP_REMOVED lines=26> */
.L_x_22429:
[----:B------:R-:W2:Y:S02]  /*2420*/  LDG.E.U8 R2, [R2.64] ;  /* 0x0000002402027981 */ /* 0x000ea4000c1e1100 */
[----:B--2---:R-:W0:Y:S02]  /*2430*/  I2F.U16 R0, R2 ;  /* 0x0000000200007306 */ /* 0x004e240000101000 */
[----:B0-----:R-:W-:-:S04]  /*2440*/  F2FP.BF16.PACK_AB R0, RZ, R0 ;  /* 0x00000000ff00723e */ /* 0x001fc800000010ff */
[----:B------:R-:W-:Y:S01]  /*2450*/  PRMT R25, R0, 0x7610, R25 ;  /* 0x0000761000197816 */ /* 0x000fe20000000019 */
[----:B------:R-:W-:Y:S05]  /*2460*/  BRA `(.L_x_22431) ;  /* 0x00000f0000007947 */ /* 0x000fea0003800000 */
.L_x_22428:
        /* <DEDUP_REMOVED lines=11> */
.L_x_22433:
[----:B------:R-:W2:Y:S02]  /*2520*/  LDG.E R2, [R2.64] ;  /* 0x0000002402027981 */ /* 0x000ea4000c1e1900 */
[----:B--2---:R-:W0:Y:S02]  /*2530*/  I2F R0, R2 ;  /* 0x0000000200007306 */ /* 0x004e240000201400 */
[----:B0-----:R-:W-:-:S04]  /*2540*/  F2FP.BF16.PACK_AB R0, RZ, R0 ;  /* 0x00000000ff00723e */ /* 0x001fc800000010ff */
[----:B------:R-:W-:Y:S01]  /*2550*/  PRMT R25, R0, 0x7610, R25 ;  /* 0x0000761000197816 */ /* 0x000fe20000000019 */
[----:B------:R-:W-:Y:S05]  /*2560*/  BRA `(.L_x_22431) ;  /* 0x00000e0000007947 */ /* 0x000fea0003800000 */
.L_x_22432:
[----:B------:R-:W2:Y:S02]  /*2570*/  LDG.E.U16 R2, [R2.64] ;  /* 0x0000002402027981 */ /* 0x000ea4000c1e1500 */
[----:B--2---:R-:W0:Y:S02]  /*2580*/  I2F.S16 R0, R2 ;  /* 0x0000000200007306 */ /* 0x004e240000101400 */
[----:B0-----:R-:W-:-:S04]  /*2590*/  F2FP.BF16.PACK_AB R0, RZ, R0 ;  /* 0x00000000ff00723e */ /* 0x001fc800000010ff */
[----:B------:R-:W-:Y:S01]  /*25a0*/  PRMT R25, R0, 0x7610, R25 ;  /* 0x0000761000197816 */ /* 0x000fe20000000019 */
[----:B------:R-:W-:Y:S05]  /*25b0*/  BRA `(.L_x_22431) ;  /* 0x00000db000007947 */ /* 0x000fea0003800000 */
.L_x_22427:
        /* <DEDUP_REMOVED lines=9> */
.L_x_22435:
[----:B------:R-:W2:Y:S02]  /*2650*/  LDG.E.U16 R0, [R2.64] ;  /* 0x0000002402007981 */ /* 0x000ea4000c1e1500 */
[----:B--2---:R-:W-:-:S05]  /*2660*/  HADD2.F32 R0, -RZ, R0.H0_H0 ;  /* 0x20000000ff007230 */ /* 0x004fca0000004100 */
[----:B------:R-:W-:-:S04]  /*2670*/  F2FP.BF16.PACK_AB R0, RZ, R0 ;  /* 0x00000000ff00723e */ /* 0x000fc800000010ff */
[----:B------:R-:W-:Y:S01]  /*2680*/  PRMT R25, R0, 0x7610, R25 ;  /* 0x0000761000197816 */ /* 0x000fe20000000019 */
[----:B------:R-:W-:Y:S05]  /*2690*/  BRA `(.L_x_22431) ;  /* 0x00000cd000007947 */ /* 0x000fea0003800000 */
.L_x_22434:
        /* <DEDUP_REMOVED lines=9> */
.L_x_22437:
[----:B------:R-:W2:Y:S02]  /*2730*/  LDG.E.U16 R2, [R2.64] ;  /* 0x0000002402027981 */ /* 0x000ea4000c1e1500 */
[----:B--2---:R-:W-:-:S05]  /*2740*/  HADD2.F32 R0, -RZ, R2.H0_H0 ;  /* 0x20000002ff007230 */ /* 0x004fca0000004100 */
[----:B------:R-:W-:-:S04]  /*2750*/  F2FP.BF16.PACK_AB R0, RZ, R0 ;  /* 0x00000000ff00723e */ /* 0x000fc800000010ff */
[----:B------:R-:W-:Y:S01]  /*2760*/  PRMT R25, R0, 0x7610, R25 ;  /* 0x0000761000197816 */ /* 0x000fe20000000019 */
[----:B------:R-:W-:Y:S05]  /*2770*/  BRA `(.L_x_22431) ;  /* 0x00000bf000007947 */ /* 0x000fea0003800000 */
.L_x_22436:
[----:B------:R-:W2:Y:S02]  /*2780*/  LDG.E.64 R2, [R2.64] ;  /* 0x0000002402027981 */ /* 0x000ea4000c1e1b00 */
[----:B--2---:R-:W0:Y:S01]  /*2790*/  F2F.F32.F64 R0, R2 ;  /* 0x0000000200007310 */ /* 0x004e220000301000 */
[----:B------:R-:W0:-:S14]  /*27a0*/  DSETP.GEU.AND P0, PT, |R2|, c[0x2][0x0], PT ;  /* 0x008000000200762a */ /* 0x000e1c0003f0e200 */
[----:B0-----:R-:W-:-:S05]  /*27b0*/  @!P0 FMUL R0, R0, 1.175494350822287508e-38 ;  /* 0x0080000000008820 */ /* 0x001fca0000400000 */
[----:B------:R-:W-:-:S04]  /*27c0*/  F2FP.BF16.PACK_AB R0, RZ, R0 ;  /* 0x00000000ff00723e */ /* 0x000fc800000010ff */
[----:B------:R-:W-:Y:S01]  /*27d0*/  PRMT R25, R0, 0x7610, R25 ;  /* 0x0000761000197816 */ /* 0x000fe20000000019 */
[----:B------:R-:W-:Y:S05]  /*27e0*/  BRA `(.L_x_22431) ;  /* 0x00000b8000007947 */ /* 0x000fea0003800000 */
.L_x_22426:
        /* <DEDUP_REMOVED lines=14> */
.L_x_22440:
[----:B------:R-:W2:Y:S02]  /*28d0*/  LDG.E.64 R2, [R2.64] ;  /* 0x0000002402027981 */ /* 0x000ea4000c1e1b00 */
[----:B--2---:R-:W0:Y:S01]  /*28e0*/  F2F.F32.F64 R0, R2 ;  /* 0x0000000200007310 */ /* 0x004e220000301000 */
[----:B------:R-:W0:-:S14]  /*28f0*/  DSETP.GEU.AND P0, PT, |R2|, c[0x2][0x0], PT ;  /* 0x008000000200762a */ /* 0x000e1c0003f0e200 */
[----:B0-----:R-:W-:-:S05]  /*2900*/  @!P0 FMUL R0, R0, 1.175494350822287508e-38 ;  /* 0x0080000000008820 */ /* 0x001fca0000400000 */
[----:B------:R-:W-:-:S04]  /*2910*/  F2FP.BF16.PACK_AB R0, RZ, R0 ;  /* 0x00000000ff00723e */ /* 0x000fc800000010ff */
[----:B------:R-:W-:Y:S01]  /*2920*/  PRMT R25, R0, 0x7610, R25 ;  /* 0x0000761000197816 */ /* 0x000fe20000000019 */
[----:B------:R-:W-:Y:S05]  /*2930*/  BRA `(.L_x_22431) ;  /* 0x00000a3000007947 */ /* 0x000fea0003800000 */
.L_x_22439:
        /* <DEDUP_REMOVED lines=28> */
.L_x_22442:
        /* <DEDUP_REMOVED lines=15> */
.L_x_22441:
[----:B------:R0:W5:Y:S01]  /*2bf0*/  LDG.E.U16 R25, [R2.64] ;  /* 0x0000002402197981 */ /* 0x000162000c1e1500 */
[----:B------:R-:W-:Y:S05]  /*2c00*/  BRA `(.L_x_22431) ;  /* 0x0000076000007947 */ /* 0x000fea0003800000 */
.L_x_22438:
        /* <DEDUP_REMOVED lines=12> */
.L_x_22445:
        /* <DEDUP_REMOVED lines=21> */
.L_x_22449:
[----:B------:R-:W-:Y:S05]  /*2e20*/  BSYNC B1 ;  /* 0x0000000000017941 */ /* 0x000fea0003800000 */
.L_x_22448:
[----:B------:R-:W-:Y:S01]  /*2e30*/  LEA R3, R0, 0x3b800000, 0x17 ;  /* 0x3b80000000037811 */ /* 0x000fe200078eb8ff */
[----:B------:R-:W-:-:S05]  /*2e40*/  IMAD.SHL.U32 R0, R2, 0x100000, RZ ;  /* 0x0010000002007824 */ /* 0x000fca00078e00ff */
[----:B------:R-:W-:Y:S02]  /*2e50*/  LOP3.LUT R0, R3, R0, R4, 0xfe, !PT ;  /* 0x0000000003007212 */ /* 0x000fe400078efe04 */
.L_x_22447:
[----:B------:R-:W-:Y:S05]  /*2e60*/  BSYNC B0 ;  /* 0x0000000000007941 */ /* 0x000fea0003800000 */
.L_x_22446:
[----:B------:R-:W-:-:S04]  /*2e70*/  F2FP.BF16.PACK_AB R0, RZ, R0 ;  /* 0x00000000ff00723e */ /* 0x000fc800000010ff */
[----:B------:R-:W-:Y:S01]  /*2e80*/  PRMT R25, R0, 0x7610, R25 ;  /* 0x0000761000197816 */ /* 0x000fe20000000019 */
[----:B------:R-:W-:Y:S05]  /*2e90*/  BRA `(.L_x_22431) ;  /* 0x000004d000007947 */ /* 0x000fea0003800000 */
.L_x_22444:
        /* <DEDUP_REMOVED lines=21> */
.L_x_22453:
[----:B------:R-:W-:Y:S05]  /*2ff0*/  BSYNC B1 ;  /* 0x0000000000017941 */ /* 0x000fea0003800000 */
.L_x_22452:
[----:B------:R-:W-:Y:S01]  /*3000*/  LEA R3, R0, 0x37800000, 0x17 ;  /* 0x3780000000037811 */ /* 0x000fe200078eb8ff */
[----:B------:R-:W-:-:S05]  /*3010*/  IMAD.SHL.U32 R0, R2, 0x200000, RZ ;  /* 0x0020000002007824 */ /* 0x000fca00078e00ff */
[----:B------:R-:W-:Y:S02]  /*3020*/  LOP3.LUT R0, R3, R0, R4, 0xfe, !PT ;  /* 0x0000000003007212 */ /* 0x000fe400078efe04 */
.L_x_22451:
[----:B------:R-:W-:Y:S05]  /*3030*/  BSYNC B0 ;  /* 0x0000000000007941 */ /* 0x000fea0003800000 */
.L_x_22450:
[----:B------:R-:W-:-:S04]  /*3040*/  F2FP.BF16.PACK_AB R0, RZ, R0 ;  /* 0x00000000ff00723e */ /* 0x000fc800000010ff */
[----:B------:R-:W-:Y:S01]  /*3050*/  PRMT R25, R0, 0x7610, R25 ;  /* 0x0000761000197816 */ /* 0x000fe20000000019 */
[----:B------:R-:W-:Y:S05]  /*3060*/  BRA `(.L_x_22431) ;  /* 0x0000030000007947 */ /* 0x000fea0003800000 */
.L_x_22443:
        /* <DEDUP_REMOVED lines=14> */
.L_x_22457:
[----:B------:R-:W-:Y:S05]  /*3150*/  BSYNC B0 ;  /* 0x0000000000007941 */ /* 0x000fea0003800000 */
.L_x_22456:
[----:B------:R-:W-:-:S04]  /*3160*/  F2FP.BF16.PACK_AB R0, RZ, R0 ;  /* 0x00000000ff00723e */ /* 0x000fc800000010ff */
[----:B------:R-:W-:Y:S01]  /*3170*/  PRMT R25, R0, 0x7610, R25 ;  /* 0x0000761000197816 */ /* 0x000fe20000000019 */
[----:B------:R-:W-:Y:S05]  /*3180*/  BRA `(.L_x_22431) ;  /* 0x000001e000007947 */ /* 0x000fea0003800000 */
.L_x_22430:
        /* <DEDUP_REMOVED lines=21> */
.L_x_22455:
[----:B------:R-:W2:Y:S02]  /*32e0*/  LDG.E.64 R2, [R2.64] ;  /* 0x0000002402027981 */ /* 0x000ea4000c1e1b00 */
[----:B--2---:R-:W0:Y:S02]  /*32f0*/  I2F.U64 R0, R2 ;  /* 0x0000000200007312 */ /* 0x004e240000301000 */
[----:B0-----:R-:W-:-:S04]  /*3300*/  F2FP.BF16.PACK_AB R0, RZ, R0 ;  /* 0x00000000ff00723e */ /* 0x001fc800000010ff */
[----:B------:R-:W-:Y:S01]  /*3310*/  PRMT R25, R0, 0x7610, R25 ;  /* 0x0000761000197816 */ /* 0x000fe20000000019 */
[----:B------:R-:W-:Y:S05]  /*3320*/  BRA `(.L_x_22431) ;  /* 0x0000004000007947 */ /* 0x000fea0003800000 */
.L_x_22454:
[----:B------:R-:W2:Y:S02]  /*3330*/  LDG.E R2, [R2.64] ;  /* 0x0000002402027981 */ /* 0x000ea4000c1e1900 */
[----:B--2---:R-:W0:Y:S02]  /*3340*/  I2F.U32 R0, R2 ;  /* 0x0000000200007306 */ /* 0x004e240000201000 */
[----:B0-----:R-:W-:-:S04]  /*3350*/  F2FP.BF16.PACK_AB R0, RZ, R0 ;  /* 0x00000000ff00723e */ /* 0x001fc800000010ff */
[----:B------:R-:W-:Y:S02]  /*3360*/  PRMT R25, R0, 0x7610, R25 ;  /* 0x0000761000197816 */ /* 0x000fe40000000019 */
.L_x_22431:
[----:B------:R-:W-:-:S05]  /*3370*/  IADD3 R24, R24, 0x80, RZ ;  /* 0x0000008018187810 */ /* 0x000fca0007ffe0ff */
.L_x_22425:
[----:B------:R-:W-:Y:S05]  /*3380*/  BSYNC B6 ;  /* 0x0000000000067941 */ /* 0x000fea0003800000 */
.L_x_22424:
        /* <DEDUP_REMOVED lines=23> */
.L_x_22463:
[----:B------:R-:W2:Y:S02]  /*3500*/  LDG.E.U8 R2, [R2.64] ;  /* 0x0000002402027981 */ /* 0x000ea4000c1e1100 */
[----:B--2---:R-:W0:Y:S02]  /*3510*/  I2F.U16 R0, R2 ;  /* 0x0000000200007306 */ /* 0x004e240000101000 */
[----:B0-----:R-:W-:-:S04]  /*3520*/  F2FP.BF16.PACK_AB R0, RZ, R0 ;  /* 0x00000000ff00723e */ /* 0x001fc800000010ff */
[----:B------:R-:W-:Y:S01]  /*3530*/  PRMT R23, R0, 0x7610, R23 ;  /* 0x0000761000177816 */ /* 0x000fe20000000017 */
[----:B------:R-:W-:Y:S05]  /*3540*/  BRA `(.L_x_22459) ;  /* 0x00000f0000007947 */ /* 0x000fea0003800000 */
.L_x_22462:
        /* <DEDUP_REMOVED lines=11> */
.L_x_22466:
[----:B------:R-:W2:Y:S02]  /*3600*/  LDG.E R2, [R2.64] ;  /* 0x0000002402027981 */ /* 0x000ea4000c1e1900 */
[----:B--2---:R-:W0:Y:S02]  /*3610*/  I2F R0, R2 ;  /* 0x0000000200007306 */ /* 0x004e240000201400 */
[----:B0-----:R-:W-:-:S04]  /*3620*/  F2FP.BF16.PACK_AB R0, RZ, R0 ;  /* 0x00000000ff00723e */ /* 0x001fc800000010ff */
[----:B------:R-:W-:Y:S01]  /*3630*/  PRMT R23, R0, 0x7610, R23 ;  /* 0x0000761000177816 */ /* 0x000fe20000000017 */
[----:B------:R-:W-:Y:S05]  /*3640*/  BRA `(.L_x_22459) ;  /* 0x00000e0000007947 */ /* 0x000fea0003800000 */
.L_x_22465:
[----:B------:R-:W2:Y:S02]  /*3650*/  LDG.E.U16 R2, [R2.64] ;  /* 0x0000002402027981 */ /* 0x000ea4000c1e1500 */
[----:B--2---:R-:W0:Y:S02]  /*3660*/  I2F.S16 R0, R2 ;  /* 0x0000000200007306 */ /* 0x004e240000101400 */
[----:B0-----:R-:W-:-:S04]  /*3670*/  F2FP.BF16.PACK_AB R0, RZ, R0 ;  /* 0x00000000ff00723e */ /* 0x001fc800000010ff */
[----:B------:R-:W-:Y:S01]  /*3680*/  PRMT R23, R0, 0x7610, R23 ;  /* 0x0000761000177816 */ /* 0x000fe20000000017 */
[----:B------:R-:W-:Y:S05]  /*3690*/  BRA `(.L_x_22459) ;  /* 0x00000db000007947 */ /* 0x000fea0003800000 */
.L_x_22461:
        /* <DEDUP_REMOVED lines=9> */
.L_x_22468:
[----:B------:R-:W2:Y:S02]  /*3730*/  LDG.E.U16 R0, [R2.64] ;  /* 0x0000002402007981 */ /* 0x000ea4000c1e1500 */
[----:B--2---:R-:W-:-:S05]  /*3740*/  HADD2.F32 R0, -RZ, R0.H0_H0 ;  /* 0x20000000ff007230 */ /* 0x004fca0000004100 */
[----:B------:R-:W-:-:S04]  /*3750*/  F2FP.BF16.PACK_AB R0, RZ, R0 ;  /* 0x00000000ff00723e */ /* 0x000fc800000010ff */
[----:B------:R-:W-:Y:S01]  /*3760*/  PRMT R23, R0, 0x7610, R23 ;  /* 0x0000761000177816 */ /* 0x000fe20000000017 */
[----:B------:R-:W-:Y:S05]  /*3770*/  BRA `(.L_x_22459) ;  /* 0x00000cd000007947 */ /* 0x000fea0003800000 */
.L_x_22467:
        /* <DEDUP_REMOVED lines=9> */
.L_x_22470:
[----:B------:R-:W2:Y:S02]  /*3810*/  LDG.E.U16 R2, [R2.64] ;  /* 0x0000002402027981 */ /* 0x000ea4000c1e1500 */
[----:B--2---:R-:W-:-:S05]  /*3820*/  HADD2.F32 R0, -RZ, R2.H0_H0 ;  /* 0x20000002ff007230 */ /* 0x004fca0000004100 */
[----:B------:R-:W-:-:S04]  /*3830*/  F2FP.BF16.PACK_AB R0, RZ, R0 ;  /* 0x00000000ff00723e */ /* 0x000fc800000010ff */
[----:B------:R-:W-:Y:S01]  /*3840*/  PRMT R23, R0, 0x7610, R23 ;  /* 0x0000761000177816 */ /* 0x000fe20000000017 */
[----:B------:R-:W-:Y:S05]  /*3850*/  BRA `(.L_x_22459) ;  /* 0x00000bf000007947 */ /* 0x000fea0003800000 */
.L_x_22469:
[----:B------:R-:W2:Y:S02]  /*3860*/  LDG.E.64 R2, [R2.64] ;  /* 0x0000002402027981 */ /* 0x000ea4000c1e1b00 */
[----:B--2---:R-:W0:Y:S01]  /*3870*/  F2F.F32.F64 R0, R2 ;  /* 0x0000000200007310 */ /* 0x004e220000301000 */
[----:B------:R-:W0:-:S14]  /*3880*/  DSETP.GEU.AND P0, PT, |R2|, c[0x2][0x0], PT ;  /* 0x008000000200762a */ /* 0x000e1c0003f0e200 */
[----:B0-----:R-:W-:-:S05]  /*3890*/  @!P0 FMUL R0, R0, 1.175494350822287508e-38 ;  /* 0x0080000000008820 */ /* 0x001fca0000400000 */
[----:B------:R-:W-:-:S04]  /*38a0*/  F2FP.BF16.PACK_AB R0, RZ, R0 ;  /* 0x00000000ff00723e */ /* 0x000fc800000010ff */
[----:B------:R-:W-:Y:S01]  /*38b0*/  PRMT R23, R0, 0x7610, R23 ;  /* 0x0000761000177816 */ /* 0x000fe20000000017 */
[----:B------:R-:W-:Y:S05]  /*38c0*/  BRA `(.L_x_22459) ;  /* 0x00000b8000007947 */ /* 0x000fea0003800000 */
.L_x_22460:
        /* <DEDUP_REMOVED lines=14> */
.L_x_22473:
[----:B------:R-:W2:Y:S02]  /*39b0*/  LDG.E.64 R2, [R2.64] ;  /* 0x0000002402027981 */ /* 0x000ea4000c1e1b00 */
[----:B--2---:R-:W0:Y:S01]  /*39c0*/  F2F.F32.F64 R0, R2 ;  /* 0x0000000200007310 */ /* 0x004e220000301000 */
[----:B------:R-:W0:-:S14]  /*39d0*/  DSETP.GEU.AND P0, PT, |R2|, c[0x2][0x0], PT ;  /* 0x008000000200762a */ /* 0x000e1c0003f0e200 */
[----:B0-----:R-:W-:-:S05]  /*39e0*/  @!P0 FMUL R0, R0, 1.175494350822287508e-38 ;  /* 0x0080000000008820 */ /* 0x001fca0000400000 */
[----:B------:R-:W-:-:S04]  /*39f0*/  F2FP.BF16.PACK_AB R0, RZ, R0 ;  /* 0x00000000ff00723e */ /* 0x000fc800000010ff */
[----:B------:R-:W-:Y:S01]  /*3a00*/  PRMT R23, R0, 0x7610, R23 ;  /* 0x0000761000177816 */ /* 0x000fe20000000017 */
[----:B------:R-:W-:Y:S05]  /*3a10*/  BRA `(.L_x_22459) ;  /* 0x00000a3000007947 */ /* 0x000fea0003800000 */
.L_x_22472:
        /* <DEDUP_REMOVED lines=28> */
.L_x_22475:
        /* <DEDUP_REMOVED lines=15> */
.L_x_22474:
[----:B------:R0:W5:Y:S01]  /*3cd0*/  LDG.E.U16 R23, [R2.64] ;  /* 0x0000002402177981 */ /* 0x000162000c1e1500 */
[----:B------:R-:W-:Y:S05]  /*3ce0*/  BRA `(.L_x_22459) ;  /* 0x0000076000007947 */ /* 0x000fea0003800000 */
.L_x_22471:
        /* <DEDUP_REMOVED lines=12> */
.L_x_22478:
        /* <DEDUP_REMOVED lines=21> */
.L_x_22482:
[----:B------:R-:W-:Y:S05]  /*3f00*/  BSYNC B1 ;  /* 0x0000000000017941 */ /* 0x000fea0003800000 */
.L_x_22481:
[----:B------:R-:W-:Y:S01]  /*3f10*/  LEA R3, R0, 0x3b800000, 0x17 ;  /* 0x3b80000000037811 */ /* 0x000fe200078eb8ff */
[----:B------:R-:W-:-:S05]  /*3f20*/  IMAD.SHL.U32 R0, R2, 0x100000, RZ ;  /* 0x0010000002007824 */ /* 0x000fca00078e00ff */
[----:B------:R-:W-:Y:S02]  /*3f30*/  LOP3.LUT R0, R3, R0, R4, 0xfe, !PT ;  /* 0x0000000003007212 */ /* 0x000fe400078efe04 */
.L_x_22480:
[----:B------:R-:W-:Y:S05]  /*3f40*/  BSYNC B0 ;  /* 0x0000000000007941 */ /* 0x000fea0003800000 */
.L_x_22479:
[----:B------:R-:W-:-:S04]  /*3f50*/  F2FP.BF16.PACK_AB R0, RZ, R0 ;  /* 0x00000000ff00723e */ /* 0x000fc800000010ff */
[----:B------:R-:W-:Y:S01]  /*3f60*/  PRMT R23, R0, 0x7610, R23 ;  /* 0x0000761000177816 */ /* 0x000fe20000000017 */
[----:B------:R-:W-:Y:S05]  /*3f70*/  BRA `(.L_x_22459) ;  /* 0x000004d000007947 */ /* 0x000fea0003800000 */
.L_x_22477:
        /* <DEDUP_REMOVED lines=21> */
.L_x_22486:
[----:B------:R-:W-:Y:S05]  /*40d0*/  BSYNC B1 ;  /* 0x0000000000017941 */ /* 0x000fea0003800000 */
.L_x_22485:
[----:B------:R-:W-:Y:S01]  /*40e0*/  LEA R3, R0, 0x37800000, 0x17 ;  /* 0x3780000000037811 */ /* 0x000fe200078eb8ff */
[----:B------:R-:W-:-:S05]  /*40f0*/  IMAD.SHL.U32 R0, R2, 0x200000, RZ ;  /* 0x0020000002007824 */ /* 0x000fca00078e00ff */
[----:B------:R-:W-:Y:S02]  /*4100*/  LOP3.LUT R0, R3, R0, R4, 0xfe, !PT ;  /* 0x0000000003007212 */ /* 0x000fe400078efe04 */
.L_x_22484:
[----:B------:R-:W-:Y:S05]  /*4110*/  BSYNC B0 ;  /* 0x0000000000007941 */ /* 0x000fea0003800000 */
.L_x_22483:
[----:B------:R-:W-:-:S04]  /*4120*/  F2FP.BF16.PACK_AB R0, RZ, R0 ;  /* 0x00000000ff00723e */ /* 0x000fc800000010ff */
[----:B------:R-:W-:Y:S01]  /*4130*/  PRMT R23, R0, 0x7610, R23 ;  /* 0x0000761000177816 */ /* 0x000fe20000000017 */
[----:B------:R-:W-:Y:S05]  /*4140*/  BRA `(.L_x_22459) ;  /* 0x0000030000007947 */ /* 0x000fea0003800000 */
.L_x_22476:
        /* <DEDUP_REMOVED lines=14> */
.L_x_22490:
[----:B------:R-:W-:Y:S05]  /*4230*/  BSYNC B0 ;  /* 0x0000000000007941 */ /* 0x000fea0003800000 */
.L_x_22489:
[----:B------:R-:W-:-:S04]  /*4240*/  F2FP.BF16.PACK_AB R0, RZ, R0 ;  /* 0x00000000ff00723e */ /* 0x000fc800000010ff */
[----:B------:R-:W-:Y:S01]  /*4250*/  PRMT R23, R0, 0x7610, R23 ;  /* 0x0000761000177816 */ /* 0x000fe20000000017 */
[----:B------:R-:W-:Y:S05]  /*4260*/  BRA `(.L_x_22459) ;  /* 0x000001e000007947 */ /* 0x000fea0003800000 */
.L_x_22464:
        /* <DEDUP_REMOVED lines=21> */
.L_x_22488:
[----:B------:R-:W2:Y:S02]  /*43c0*/  LDG.E.64 R2, [R2.64] ;  /* 0x0000002402027981 */ /* 0x000ea4000c1e1b00 */
[----:B--2---:R-:W0:Y:S02]  /*43d0*/  I2F.U64 R0, R2 ;  /* 0x0000000200007312 */ /* 0x004e240000301000 */
[----:B0-----:R-:W-:-:S04]  /*43e0*/  F2FP.BF16.PACK_AB R0, RZ, R0 ;  /* 0x00000000ff00723e */ /* 0x001fc800000010ff */
[----:B------:R-:W-:Y:S01]  /*43f0*/  PRMT R23, R0, 0x7610, R23 ;  /* 0x0000761000177816 */ /* 0x000fe20000000017 */
[----:B------:R-:W-:Y:S05]  /*4400*/  BRA `(.L_x_22459) ;  /* 0x0000004000007947 */ /* 0x000fea0003800000 */
.L_x_22487:
[----:B------:R-:W2:Y:S02]  /*4410*/  LDG.E R2, [R2.64] ;  /* 0x0000002402027981 */ /* 0x000ea4000c1e1900 */
[----:B--2---:R-:W0:Y:S02]  /*4420*/  I2F.U32 R0, R2 ;  /* 0x0000000200007306 */ /* 0x004e240000201000 */
[----:B0-----:R-:W-:-:S04]  /*4430*/  F2FP.BF16.PACK_AB R0, RZ, R0 ;  /* 0x00000000ff00723e */ /* 0x001fc800000010ff */
[----:B------:R-:W-:Y:S02]  /*4440*/  PRMT R23, R0, 0x7610, R23 ;  /* 0x0000761000177816 */ /* 0x000fe40000000017 */
.L_x_22459:
[----:B------:R-:W-:Y:S05]  /*4450*/  BSYNC B6 ;  /* 0x0000000000067941 */ /* 0x000fea0003800000 */
.L_x_22458:
        /* <DEDUP_REMOVED lines=10> */
[----:B------:R0:W-:Y:S02]  /*4500*/  @!P1 MUFU.RSQ R3, R2 ;  /* 0x0000000200039308 */ /* 0x0001e40000001400 */
[----:B------:R-:W-:Y:S02]  /*4510*/  @!P3 PRMT R0, RZ, 0x5410, R18 ;  /* 0x00005410ff00b816 */ /* 0x000fe40000000012 */
[----:B------:R-:W1:Y:S04]  /*4520*/  LDC.U8 R18, c[0x0][0x184] ;  /* 0x00006100ff127b82 */ /* 0x000e680000000000 */
[----:B------:R-:W2:Y:S01]  /*4530*/  @!P3 MUFU.RSQ R0, R0 ;  /* 0x000000000000b308 */ /* 0x000ea20000001400 */
[----:B0-----:R-:W-:-:S07]  /*4540*/  @!P2 PRMT R2, RZ, 0x5410, R23 ;  /* 0x00005410ff02a816 */ /* 0x001fce0000000017 */
[----:B------:R0:W3:Y:S01]  /*4550*/  @!P2 MUFU.RSQ R23, R2 ;  /* 0x000000020017a308 */ /* 0x0000e20000001400 */
[----:B--2---:R-:W-:Y:S02]  /*4560*/  @!P3 F2FP.BF16.PACK_AB R4, RZ, R0 ;  /* 0x00000000ff04b23e */ /* 0x004fe400000010ff */
[----:B0-----:R-:W-:Y:S02]  /*4570*/  @!P0 PRMT R2, RZ, 0x5410, R22 ;  /* 0x00005410ff028816 */ /* 0x001fe40000000016 */
[----:B------:R-:W-:-:S03]  /*4580*/  @!P1 F2FP.BF16.PACK_AB R22, RZ, R3 ;  /* 0x00000003ff16923e */ /* 0x000fc600000010ff */
[----:B------:R-:W0:Y:S01]  /*4590*/  @!P0 MUFU.RSQ R25, R2 ;  /* 0x0000000200198308 */ /* 0x000e220000001400 */
        /* <DEDUP_REMOVED lines=24> */
.L_x_22496:
[----:B------:R-:W-:Y:S01]  /*4720*/  PRMT R5, RZ, 0x5410, R4 ;  /* 0x00005410ff057816 */ /* 0x000fe20000000004 */
[----:B------:R-:W-:-:S05]  /*4730*/  IMAD.MOV.U32 R19, RZ, RZ, R24 ;  /* 0x000000ffff137224 */ /* 0x000fca00078e0018 */
[----:B------:R-:W0:Y:S02]  /*4740*/  F2I.S64.TRUNC R4, R5 ;  /* 0x0000000500047311 */ /* 0x000e24000020d900 */
[----:B0-----:R0:W-:Y:S01]  /*4750*/  STG.E.U8 [R2.64], R4 ;  /* 0x0000000402007986 */ /* 0x0011e2000c101124 */
[----:B------:R-:W-:Y:S05]  /*4760*/  BRA `(.L_x_22492) ;  /* 0x00000f8000007947 */ /* 0x000fea0003800000 */
.L_x_22495:
        /* <DEDUP_REMOVED lines=11> */
.L_x_22499:
[----:B------:R-:W-:Y:S01]  /*4820*/  PRMT R4, RZ, 0x5410, R4 ;  /* 0x00005410ff047816 */ /* 0x000fe20000000004 */
[----:B------:R-:W-:-:S03]  /*4830*/  IMAD.MOV.U32 R19, RZ, RZ, R24 ;  /* 0x000000ffff137224 */ /* 0x000fc600078e0018 */
[----:B------:R-:W0:Y:S02]  /*4840*/  F2I.FTZ.TRUNC.NTZ R5, R4 ;  /* 0x0000000400057305 */ /* 0x000e24000021f100 */
[----:B0-----:R0:W-:Y:S01]  /*4850*/  STG.E [R2.64], R5 ;  /* 0x0000000502007986 */ /* 0x0011e2000c101924 */
[----:B------:R-:W-:Y:S05]  /*4860*/  BRA `(.L_x_22492) ;  /* 0x00000e8000007947 */ /* 0x000fea0003800000 */
.L_x_22498:
[----:B------:R-:W-:Y:S01]  /*4870*/  PRMT R4, RZ, 0x5410, R4 ;  /* 0x00005410ff047816 */ /* 0x000fe20000000004 */
[----:B------:R-:W-:-:S03]  /*4880*/  IMAD.MOV.U32 R19, RZ, RZ, R24 ;  /* 0x000000ffff137224 */ /* 0x000fc600078e0018 */
[----:B------:R-:W0:Y:S02]  /*4890*/  F2I.FTZ.TRUNC.NTZ R5, R4 ;  /* 0x0000000400057305 */ /* 0x000e24000021f100 */
[----:B0-----:R0:W-:Y:S01]  /*48a0*/  STG.E.U16 [R2.64], R5 ;  /* 0x0000000502007986 */ /* 0x0011e2000c101524 */
[----:B------:R-:W-:Y:S05]  /*48b0*/  BRA `(.L_x_22492) ;  /* 0x00000e3000007947 */ /* 0x000fea0003800000 */
.L_x_22494:
        /* <DEDUP_REMOVED lines=10> */
.L_x_22501:
[----:B------:R-:W-:Y:S01]  /*4960*/  PRMT R0, RZ, 0x5410, R4 ;  /* 0x00005410ff007816 */ /* 0x000fe20000000004 */
[----:B------:R-:W-:-:S03]  /*4970*/  IMAD.MOV.U32 R19, RZ, RZ, R24 ;  /* 0x000000ffff137224 */ /* 0x000fc600078e0018 */
[----:B------:R-:W-:-:S05]  /*4980*/  F2FP.PACK_AB R0, RZ, R0 ;  /* 0x00000000ff00723e */ /* 0x000fca00000000ff */
[----:B------:R0:W-:Y:S01]  /*4990*/  STG.E.U16 [R2.64], R0 ;  /* 0x0000000002007986 */ /* 0x0001e2000c101524 */
[----:B------:R-:W-:Y:S05]  /*49a0*/  BRA `(.L_x_22492) ;  /* 0x00000d4000007947 */ /* 0x000fea0003800000 */
.L_x_22500:
        /* <DEDUP_REMOVED lines=11> */
.L_x_22503:
[----:B------:R-:W-:Y:S01]  /*4a60*/  PRMT R4, RZ, 0x5410, R4 ;  /* 0x00005410ff047816 */ /* 0x000fe20000000004 */
[----:B------:R-:W-:-:S03]  /*4a70*/  IMAD.MOV.U32 R19, RZ, RZ, R24 ;  /* 0x000000ffff137224 */ /* 0x000fc600078e0018 */
[----:B------:R-:W-:-:S04]  /*4a80*/  F2FP.PACK_AB R5, RZ, R4 ;  /* 0x00000004ff05723e */ /* 0x000fc800000000ff */
[----:B------:R-:W-:-:S05]  /*4a90*/  PRMT R5, R5, 0x5410, RZ ;  /* 0x0000541005057816 */ /* 0x000fca00000000ff */
[----:B------:R0:W-:Y:S01]  /*4aa0*/  STG.E [R2.64], R5 ;  /* 0x0000000502007986 */ /* 0x0001e2000c101924 */
[----:B------:R-:W-:Y:S05]  /*4ab0*/  BRA `(.L_x_22492) ;  /* 0x00000c3000007947 */ /* 0x000fea0003800000 */
.L_x_22502:
[----:B------:R-:W-:Y:S01]  /*4ac0*/  PRMT R4, RZ, 0x5410, R4 ;  /* 0x00005410ff047816 */ /* 0x000fe20000000004 */
[----:B------:R-:W-:-:S04]  /*4ad0*/  IMAD.MOV.U32 R19, RZ, RZ, R24 ;  /* 0x000000ffff137224 */ /* 0x000fc800078e0018 */
[----:B------:R-:W-:-:S06]  /*4ae0*/  FMUL.FTZ R4, R4, 1 ;  /* 0x3f80000004047820 */ /* 0x000fcc0000410000 */
[----:B------:R-:W0:Y:S02]  /*4af0*/  F2F.F64.F32 R4, R4 ;  /* 0x0000000400047310 */ /* 0x000e240000201800 */
[----:B0-----:R0:W-:Y:S01]  /*4b00*/  STG.E.64 [R2.64], R4 ;  /* 0x0000000402007986 */ /* 0x0011e2000c101b24 */
[----:B------:R-:W-:Y:S05]  /*4b10*/  BRA `(.L_x_22492) ;  /* 0x00000bd000007947 */ /* 0x000fea0003800000 */
.L_x_22493:
        /* <DEDUP_REMOVED lines=14> */
.L_x_22506:
[----:B------:R-:W-:Y:S01]  /*4c00*/  PRMT R4, RZ, 0x5410, R4 ;  /* 0x00005410ff047816 */ /* 0x000fe20000000004 */
[----:B------:R-:W-:Y:S01]  /*4c10*/  CS2R R6, SRZ ;  /* 0x0000000000067805 */ /* 0x000fe2000001ff00 */
[----:B------:R-:W-:-:S03]  /*4c20*/  IMAD.MOV.U32 R19, RZ, RZ, R24 ;  /* 0x000000ffff137224 */ /* 0x000fc600078e0018 */
[----:B------:R-:W-:-:S06]  /*4c30*/  FMUL.FTZ R4, R4, 1 ;  /* 0x3f80000004047820 */ /* 0x000fcc0000410000 */
[----:B------:R-:W0:Y:S02]  /*4c40*/  F2F.F64.F32 R4, R4 ;  /* 0x0000000400047310 */ /* 0x000e240000201800 */
[----:B0-----:R0:W-:Y:S01]  /*4c50*/  STG.E.128 [R2.64], R4 ;  /* 0x0000000402007986 */ /* 0x0011e2000c101d24 */
[----:B------:R-:W-:Y:S05]  /*4c60*/  BRA `(.L_x_22492) ;  /* 0x00000a8000007947 */ /* 0x000fea0003800000 */
.L_x_22505:
        /* <DEDUP_REMOVED lines=21> */
.L_x_22510:
[----:B------:R-:W-:Y:S05]  /*4dc0*/  BSYNC B0 ;  /* 0x0000000000007941 */ /* 0x000fea0003800000 */
.L_x_22509:
[----:B------:R-:W-:Y:S01]  /*4dd0*/  LOP3.LUT R5, R0, R5, RZ, 0xfc, !PT ;  /* 0x0000000500057212 */ /* 0x000fe200078efcff */
[----:B------:R-:W-:-:S04]  /*4de0*/  IMAD.MOV.U32 R19, RZ, RZ, R24 ;  /* 0x000000ffff137224 */ /* 0x000fc800078e0018 */
[----:B------:R0:W-:Y:S01]  /*4df0*/  STG.E.U8 [R2.64], R5 ;  /* 0x0000000502007986 */ /* 0x0001e2000c101124 */
[----:B------:R-:W-:Y:S05]  /*4e00*/  BRA `(.L_x_22492) ;  /* 0x000008e000007947 */ /* 0x000fea0003800000 */
.L_x_22508:
        /* <DEDUP_REMOVED lines=13> */
.L_x_22512:
[----:B------:R-:W-:Y:S01]  /*4ee0*/  IMAD.MOV.U32 R0, RZ, RZ, 0x7f ;  /* 0x0000007fff007424 */ /* 0x000fe200078e00ff */
[----:B------:R-:W-:-:S04]  /*4ef0*/  ISETP.GT.U32.AND P0, PT, R4, 0x7f800000, PT ;  /* 0x7f8000000400780c */ /* 0x000fc80003f04070 */
[----:B------:R-:W-:-:S04]  /*4f00*/  SEL R0, R0, 0x7c, P0 ;  /* 0x0000007c00007807 */ /* 0x000fc80000000000 */
.L_x_22513:
[----:B------:R-:W-:Y:S05]  /*4f10*/  BSYNC B0 ;  /* 0x0000000000007941 */ /* 0x000fea0003800000 */
.L_x_22511:
[----:B------:R-:W-:Y:S01]  /*4f20*/  LOP3.LUT R4, R5, 0x80000000, RZ, 0xc0, !PT ;  /* 0x8000000005047812 */ /* 0x000fe200078ec0ff */
[----:B------:R-:W-:-:S03]  /*4f30*/  IMAD.MOV.U32 R19, RZ, RZ, R24 ;  /* 0x000000ffff137224 */ /* 0x000fc600078e0018 */
[----:B------:R-:W-:-:S04]  /*4f40*/  SHF.R.U32.HI R5, RZ, 0x18, R4 ;  /* 0x00000018ff057819 */ /* 0x000fc80000011604 */
[----:B------:R-:W-:-:S05]  /*4f50*/  LOP3.LUT R5, R0, R5, RZ, 0xfc, !PT ;  /* 0x0000000500057212 */ /* 0x000fca00078efcff */
[----:B------:R0:W-:Y:S01]  /*4f60*/  STG.E.U8 [R2.64], R5 ;  /* 0x0000000502007986 */ /* 0x0001e2000c101124 */
[----:B------:R-:W-:Y:S05]  /*4f70*/  BRA `(.L_x_22492) ;  /* 0x0000077000007947 */ /* 0x000fea0003800000 */
.L_x_22507:
[----:B------:R0:W-:Y:S01]  /*4f80*/  STG.E.U16 [R2.64], R4 ;  /* 0x0000000402007986 */ /* 0x0001e2000c101524 */
[----:B------:R-:W-:Y:S01]  /*4f90*/  IMAD.MOV.U32 R19, RZ, RZ, R24 ;  /* 0x000000ffff137224 */ /* 0x000fe200078e0018 */
[----:B------:R-:W-:Y:S05]  /*4fa0*/  BRA `(.L_x_22492) ;  /* 0x0000074000007947 */ /* 0x000fea0003800000 */
.L_x_22504:
        /* <DEDUP_REMOVED lines=13> */
.L_x_22516:
        /* <DEDUP_REMOVED lines=17> */
.L_x_22519:
[----:B------:R-:W-:-:S04]  /*5190*/  LOP3.LUT R0, R7, 0x80000000, RZ, 0xc0, !PT ;  /* 0x8000000007007812 */ /* 0x000fc800078ec0ff */
[----:B------:R-:W-:-:S04]  /*51a0*/  SHF.R.U32.HI R5, RZ, 0x18, R0 ;  /* 0x00000018ff057819 */ /* 0x000fc80000011600 */
[----:B------:R-:W-:-:S04]  /*51b0*/  LOP3.LUT R4, R4, R5, RZ, 0xfc, !PT ;  /* 0x0000000504047212 */ /* 0x000fc800078efcff */
[----:B------:R-:W-:Y:S02]  /*51c0*/  PRMT R0, R4, 0x7610, R0 ;  /* 0x0000761004007816 */ /* 0x000fe40000000000 */
.L_x_22518:
[----:B------:R-:W-:Y:S05]  /*51d0*/  BSYNC B0 ;  /* 0x0000000000007941 */ /* 0x000fea0003800000 */
.L_x_22517:
[----:B------:R0:W-:Y:S01]  /*51e0*/  STG.E.U8 [R2.64], R0 ;  /* 0x0000000002007986 */ /* 0x0001e2000c101124 */
[----:B------:R-:W-:Y:S01]  /*51f0*/  IMAD.MOV.U32 R19, RZ, RZ, R24 ;  /* 0x000000ffff137224 */ /* 0x000fe200078e0018 */
[----:B------:R-:W-:Y:S05]  /*5200*/  BRA `(.L_x_22492) ;  /* 0x000004e000007947 */ /* 0x000fea0003800000 */
.L_x_22515:
        /* <DEDUP_REMOVED lines=17> */
.L_x_22522:
[----:B------:R-:W-:-:S04]  /*5320*/  LOP3.LUT R0, R7, 0x80000000, RZ, 0xc0, !PT ;  /* 0x8000000007007812 */ /* 0x000fc800078ec0ff */
[----:B------:R-:W-:-:S04]  /*5330*/  SHF.R.U32.HI R5, RZ, 0x18, R0 ;  /* 0x00000018ff057819 */ /* 0x000fc80000011600 */
[----:B------:R-:W-:-:S04]  /*5340*/  LOP3.LUT R4, R4, R5, RZ, 0xfc, !PT ;  /* 0x0000000504047212 */ /* 0x000fc800078efcff */
[----:B------:R-:W-:Y:S02]  /*5350*/  PRMT R0, R4, 0x7610, R0 ;  /* 0x0000761004007816 */ /* 0x000fe40000000000 */
.L_x_22521:
[----:B------:R-:W-:Y:S05]  /*5360*/  BSYNC B0 ;  /* 0x0000000000007941 */ /* 0x000fea0003800000 */
.L_x_22520:
[----:B------:R0:W-:Y:S01]  /*5370*/  STG.E.U8 [R2.64], R0 ;  /* 0x0000000002007986 */ /* 0x0001e2000c101124 */
[----:B------:R-:W-:Y:S01]  /*5380*/  IMAD.MOV.U32 R19, RZ, RZ, R24 ;  /* 0x000000ffff137224 */ /* 0x000fe200078e0018 */
[----:B------:R-:W-:Y:S05]  /*5390*/  BRA `(.L_x_22492) ;  /* 0x0000035000007947 */ /* 0x000fea0003800000 */
.L_x_22514:
        /* <DEDUP_REMOVED lines=23> */
.L_x_22497:
        /* <DEDUP_REMOVED lines=21> */
.L_x_22524:
[----:B------:R-:W-:Y:S01]  /*5660*/  PRMT R4, RZ, 0x5410, R4 ;  /* 0x00005410ff047816 */ /* 0x000fe20000000004 */
[----:B------:R-:W-:-:S05]  /*5670*/  IMAD.MOV.U32 R19, RZ, RZ, R24 ;  /* 0x000000ffff137224 */ /* 0x000fca00078e0018 */
[----:B------:R-:W0:Y:S02]  /*5680*/  F2I.U64.TRUNC R4, R4 ;  /* 0x0000000400047311 */ /* 0x000e24000020d800 */
[----:B0-----:R0:W-:Y:S01]  /*5690*/  STG.E.64 [R2.64], R4 ;  /* 0x0000000402007986 */ /* 0x0011e2000c101b24 */
[----:B------:R-:W-:Y:S05]  /*56a0*/  BRA `(.L_x_22492) ;  /* 0x0000004000007947 */ /* 0x000fea0003800000 */
.L_x_22523:
[----:B------:R-:W-:Y:S01]  /*56b0*/  PRMT R4, RZ, 0x5410, R4 ;  /* 0x00005410ff047816 */ /* 0x000fe20000000004 */
[----:B------:R-:W-:-:S03]  /*56c0*/  IMAD.MOV.U32 R19, RZ, RZ, R24 ;  /* 0x000000ffff137224 */ /* 0x000fc600078e0018 */
[----:B------:R-:W0:Y:S02]  /*56d0*/  F2I.FTZ.U32.TRUNC.NTZ R5, R4 ;  /* 0x0000000400057305 */ /* 0x000e24000021f000 */
[----:B0-----:R0:W-:Y:S02]  /*56e0*/  STG.E [R2.64], R5 ;  /* 0x0000000502007986 */ /* 0x0011e4000c101924 */
.L_x_22492:
[----:B-1----:R-:W-:Y:S05]  /*56f0*/  BSYNC B6 ;  /* 0x0000000000067941 */ /* 0x002fea0003800000 */
.L_x_22491:
        /* <DEDUP_REMOVED lines=23> */
.L_x_22530:
[----:B------:R-:W-:-:S06]  /*5870*/  PRMT R5, RZ, 0x5410, R25 ;  /* 0x00005410ff057816 */ /* 0x000fcc0000000019 */
[----:B------:R-:W0:Y:S02]  /*5880*/  F2I.S64.TRUNC R4, R5 ;  /* 0x0000000500047311 */ /* 0x000e24000020d900 */
[----:B0-----:R0:W-:Y:S01]  /*5890*/  STG.E.U8 [R2.64], R4 ;  /* 0x0000000402007986 */ /* 0x0011e2000c101124 */
[----:B------:R-:W-:Y:S05]  /*58a0*/  BRA `(.L_x_22532) ;  /* 0x00000e4000007947 */ /* 0x000fea0003800000 */
.L_x_22529:
        /* <DEDUP_REMOVED lines=10> */
.L_x_22534:
[----:B------:R-:W-:-:S06]  /*5950*/  PRMT R25, RZ, 0x5410, R25 ;  /* 0x00005410ff197816 */ /* 0x000fcc0000000019 */
[----:B------:R-:W0:Y:S02]  /*5960*/  F2I.FTZ.TRUNC.NTZ R25, R25 ;  /* 0x0000001900197305 */ /* 0x000e24000021f100 */
[----:B0-----:R0:W-:Y:S01]  /*5970*/  STG.E [R2.64], R25 ;  /* 0x0000001902007986 */ /* 0x0011e2000c101924 */
[----:B------:R-:W-:Y:S05]  /*5980*/  BRA `(.L_x_22532) ;  /* 0x00000d6000007947 */ /* 0x000fea0003800000 */
.L_x_22533:
[----:B------:R-:W-:-:S06]  /*5990*/  PRMT R25, RZ, 0x5410, R25 ;  /* 0x00005410ff197816 */ /* 0x000fcc0000000019 */
[----:B------:R-:W0:Y:S02]  /*59a0*/  F2I.FTZ.TRUNC.NTZ R25, R25 ;  /* 0x0000001900197305 */ /* 0x000e24000021f100 */
[----:B0-----:R0:W-:Y:S01]  /*59b0*/  STG.E.U16 [R2.64], R25 ;  /* 0x0000001902007986 */ /* 0x0011e2000c101524 */
[----:B------:R-:W-:Y:S05]  /*59c0*/  BRA `(.L_x_22532) ;  /* 0x00000d2000007947 */ /* 0x000fea0003800000 */
.L_x_22528:
        /* <DEDUP_REMOVED lines=9> */
.L_x_22536:
[----:B------:R-:W-:-:S04]  /*5a60*/  PRMT R0, RZ, 0x5410, R25 ;  /* 0x00005410ff007816 */ /* 0x000fc80000000019 */
[----:B------:R-:W-:-:S05]  /*5a70*/  F2FP.PACK_AB R0, RZ, R0 ;  /* 0x00000000ff00723e */ /* 0x000fca00000000ff */
[----:B------:R0:W-:Y:S01]  /*5a80*/  STG.E.U16 [R2.64], R0 ;  /* 0x0000000002007986 */ /* 0x0001e2000c101524 */
[----:B------:R-:W-:Y:S05]  /*5a90*/  BRA `(.L_x_22532) ;  /* 0x00000c5000007947 */ /* 0x000fea0003800000 */
.L_x_22535:
        /* <DEDUP_REMOVED lines=10> */
.L_x_22538:
[----:B------:R-:W-:-:S04]  /*5b40*/  PRMT R25, RZ, 0x5410, R25 ;  /* 0x00005410ff197816 */ /* 0x000fc80000000019 */
[----:B------:R-:W-:-:S04]  /*5b50*/  F2FP.PACK_AB R5, RZ, R25 ;  /* 0x00000019ff05723e */ /* 0x000fc800000000ff */
[----:B------:R-:W-:-:S05]  /*5b60*/  PRMT R5, R5, 0x5410, RZ ;  /* 0x0000541005057816 */ /* 0x000fca00000000ff */
[----:B------:R0:W-:Y:S01]  /*5b70*/  STG.E [R2.64], R5 ;  /* 0x0000000502007986 */ /* 0x0001e2000c101924 */
[----:B------:R-:W-:Y:S05]  /*5b80*/  BRA `(.L_x_22532) ;  /* 0x00000b6000007947 */ /* 0x000fea0003800000 */
.L_x_22537:
[----:B------:R-:W-:-:S05]  /*5b90*/  PRMT R4, RZ, 0x5410, R25 ;  /* 0x00005410ff047816 */ /* 0x000fca0000000019 */
[----:B------:R-:W-:-:S06]  /*5ba0*/  FMUL.FTZ R4, R4, 1 ;  /* 0x3f80000004047820 */ /* 0x000fcc0000410000 */
[----:B------:R-:W0:Y:S02]  /*5bb0*/  F2F.F64.F32 R4, R4 ;  /* 0x0000000400047310 */ /* 0x000e240000201800 */
[----:B0-----:R0:W-:Y:S01]  /*5bc0*/  STG.E.64 [R2.64], R4 ;  /* 0x0000000402007986 */ /* 0x0011e2000c101b24 */
[----:B------:R-:W-:Y:S05]  /*5bd0*/  BRA `(.L_x_22532) ;  /* 0x00000b1000007947 */ /* 0x000fea0003800000 */
.L_x_22527:
        /* <DEDUP_REMOVED lines=13> */
.L_x_22541:
[----:B------:R-:W-:Y:S01]  /*5cb0*/  PRMT R25, RZ, 0x5410, R25 ;  /* 0x00005410ff197816 */ /* 0x000fe20000000019 */
[----:B------:R-:W-:-:S04]  /*5cc0*/  CS2R R6, SRZ ;  /* 0x0000000000067805 */ /* 0x000fc8000001ff00 */
[----:B------:R-:W-:-:S06]  /*5cd0*/  FMUL.FTZ R4, R25, 1 ;  /* 0x3f80000019047820 */ /* 0x000fcc0000410000 */
[----:B------:R-:W0:Y:S02]  /*5ce0*/  F2F.F64.F32 R4, R4 ;  /* 0x0000000400047310 */ /* 0x000e240000201800 */
[----:B0-----:R0:W-:Y:S01]  /*5cf0*/  STG.E.128 [R2.64], R4 ;  /* 0x0000000402007986 */ /* 0x0011e2000c101d24 */
[----:B------:R-:W-:Y:S05]  /*5d00*/  BRA `(.L_x_22532) ;  /* 0x000009e000007947 */ /* 0x000fea0003800000 */
.L_x_22540:
        /* <DEDUP_REMOVED lines=21> */
.L_x_22545:
[----:B------:R-:W-:Y:S05]  /*5e60*/  BSYNC B0 ;  /* 0x0000000000007941 */ /* 0x000fea0003800000 */
.L_x_22544:
[----:B------:R-:W-:-:S05]  /*5e70*/  LOP3.LUT R5, R0, R5, RZ, 0xfc, !PT ;  /* 0x0000000500057212 */ /* 0x000fca00078efcff */
[----:B------:R0:W-:Y:S01]  /*5e80*/  STG.E.U8 [R2.64], R5 ;  /* 0x0000000502007986 */ /* 0x0001e2000c101124 */
[----:B------:R-:W-:Y:S05]  /*5e90*/  BRA `(.L_x_22532) ;  /* 0x0000085000007947 */ /* 0x000fea0003800000 */
.L_x_22543:
        /* <DEDUP_REMOVED lines=13> */
.L_x_22547:
[----:B------:R-:W-:Y:S01]  /*5f70*/  IMAD.MOV.U32 R0, RZ, RZ, 0x7f ;  /* 0x0000007fff007424 */ /* 0x000fe200078e00ff */
[----:B------:R-:W-:-:S04]  /*5f80*/  ISETP.GT.U32.AND P0, PT, R4, 0x7f800000, PT ;  /* 0x7f8000000400780c */ /* 0x000fc80003f04070 */
[----:B------:R-:W-:-:S04]  /*5f90*/  SEL R0, R0, 0x7c, P0 ;  /* 0x0000007c00007807 */ /* 0x000fc80000000000 */
.L_x_22548:
[----:B------:R-:W-:Y:S05]  /*5fa0*/  BSYNC B0 ;  /* 0x0000000000007941 */ /* 0x000fea0003800000 */
.L_x_22546:
[----:B------:R-:W-:-:S04]  /*5fb0*/  LOP3.LUT R4, R25, 0x80000000, RZ, 0xc0, !PT ;  /* 0x8000000019047812 */ /* 0x000fc800078ec0ff */
[----:B------:R-:W-:-:S04]  /*5fc0*/  SHF.R.U32.HI R5, RZ, 0x18, R4 ;  /* 0x00000018ff057819 */ /* 0x000fc80000011604 */
[----:B------:R-:W-:-:S05]  /*5fd0*/  LOP3.LUT R5, R0, R5, RZ, 0xfc, !PT ;  /* 0x0000000500057212 */ /* 0x000fca00078efcff */
[----:B------:R0:W-:Y:S01]  /*5fe0*/  STG.E.U8 [R2.64], R5 ;  /* 0x0000000502007986 */ /* 0x0001e2000c101124 */
[----:B------:R-:W-:Y:S05]  /*5ff0*/  BRA `(.L_x_22532) ;  /* 0x000006f000007947 */ /* 0x000fea0003800000 */
.L_x_22542:
[----:B------:R0:W-:Y:S01]  /*6000*/  STG.E.U16 [R2.64], R25 ;  /* 0x0000001902007986 */ /* 0x0001e2000c101524 */
[----:B------:R-:W-:Y:S05]  /*6010*/  BRA `(.L_x_22532) ;  /* 0x000006d000007947 */ /* 0x000fea0003800000 */
.L_x_22539:
        /* <DEDUP_REMOVED lines=12> */
.L_x_22551:
        /* <DEDUP_REMOVED lines=17> */
.L_x_22554:
[----:B------:R-:W-:-:S04]  /*61f0*/  LOP3.LUT R0, R25, 0x80000000, RZ, 0xc0, !PT ;  /* 0x8000000019007812 */ /* 0x000fc800078ec0ff */
[----:B------:R-:W-:-:S04]  /*6200*/  SHF.R.U32.HI R5, RZ, 0x18, R0 ;  /* 0x00000018ff057819 */ /* 0x000fc80000011600 */
[----:B------:R-:W-:-:S04]  /*6210*/  LOP3.LUT R4, R4, R5, RZ, 0xfc, !PT ;  /* 0x0000000504047212 */ /* 0x000fc800078efcff */
[----:B------:R-:W-:Y:S02]  /*6220*/  PRMT R0, R4, 0x7610, R0 ;  /* 0x0000761004007816 */ /* 0x000fe40000000000 */
.L_x_22553:
[----:B------:R-:W-:Y:S05]  /*6230*/  BSYNC B0 ;  /* 0x0000000000007941 */ /* 0x000fea0003800000 */
.L_x_22552:
[----:B------:R0:W-:Y:S01]  /*6240*/  STG.E.U8 [R2.64], R0 ;  /* 0x0000000002007986 */ /* 0x0001e2000c101124 */
[----:B------:R-:W-:Y:S05]  /*6250*/  BRA `(.L_x_22532) ;  /* 0x0000049000007947 */ /* 0x000fea0003800000 */
.L_x_22550:
        /* <DEDUP_REMOVED lines=17> */
.L_x_22557:
[----:B------:R-:W-:-:S04]  /*6370*/  LOP3.LUT R0, R25, 0x80000000, RZ, 0xc0, !PT ;  /* 0x8000000019007812 */ /* 0x000fc800078ec0ff */
[----:B------:R-:W-:-:S04]  /*6380*/  SHF.R.U32.HI R5, RZ, 0x18, R0 ;  /* 0x00000018ff057819 */ /* 0x000fc80000011600 */
[----:B------:R-:W-:-:S04]  /*6390*/  LOP3.LUT R4, R4, R5, RZ, 0xfc, !PT ;  /* 0x0000000504047212 */ /* 0x000fc800078efcff */
[----:B------:R-:W-:Y:S02]  /*63a0*/  PRMT R0, R4, 0x7610, R0 ;  /* 0x0000761004007816 */ /* 0x000fe40000000000 */
.L_x_22556:
[----:B------:R-:W-:Y:S05]  /*63b0*/  BSYNC B0 ;  /* 0x0000000000007941 */ /* 0x000fea0003800000 */
.L_x_22555:
[----:B------:R0:W-:Y:S01]  /*63c0*/  STG.E.U8 [R2.64], R0 ;  /* 0x0000000002007986 */ /* 0x0001e2000c101124 */
[----:B------:R-:W-:Y:S05]  /*63d0*/  BRA `(.L_x_22532) ;  /* 0x0000031000007947 */ /* 0x000fea0003800000 */
.L_x_22549:
        /* <DEDUP_REMOVED lines=22> */
.L_x_22531:
        /* <DEDUP_REMOVED lines=20> */
.L_x_22559:
[----:B------:R-:W-:-:S06]  /*6680*/  PRMT R4, RZ, 0x5410, R25 ;  /* 0x00005410ff047816 */ /* 0x000fcc0000000019 */
[----:B------:R-:W0:Y:S02]  /*6690*/  F2I.U64.TRUNC R4, R4 ;  /* 0x0000000400047311 */ /* 0x000e24000020d800 */
[----:B0-----:R0:W-:Y:S01]  /*66a0*/  STG.E.64 [R2.64], R4 ;  /* 0x0000000402007986 */ /* 0x0011e2000c101b24 */
[----:B------:R-:W-:Y:S05]  /*66b0*/  BRA `(.L_x_22532) ;  /* 0x0000003000007947 */ /* 0x000fea0003800000 */
.L_x_22558:
[----:B------:R-:W-:-:S06]  /*66c0*/  PRMT R25, RZ, 0x5410, R25 ;  /* 0x00005410ff197816 */ /* 0x000fcc0000000019 */
[----:B------:R-:W0:Y:S02]  /*66d0*/  F2I.FTZ.U32.TRUNC.NTZ R25, R25 ;  /* 0x0000001900197305 */ /* 0x000e24000021f000 */
[----:B0-----:R0:W-:Y:S02]  /*66e0*/  STG.E [R2.64], R25 ;  /* 0x0000001902007986 */ /* 0x0011e4000c101924 */
.L_x_22532:
        /* <DEDUP_REMOVED lines=23> */
.L_x_22563:
[----:B------:R-:W-:-:S06]  /*6860*/  PRMT R5, RZ, 0x5410, R22 ;  /* 0x00005410ff057816 */ /* 0x000fcc0000000016 */
[----:B------:R-:W0:Y:S02]  /*6870*/  F2I.S64.TRUNC R4, R5 ;  /* 0x0000000500047311 */ /* 0x000e24000020d900 */
[----:B0-----:R0:W-:Y:S01]  /*6880*/  STG.E.U8 [R2.64], R4 ;  /* 0x0000000402007986 */ /* 0x0011e2000c101124 */
[----:B------:R-:W-:Y:S05]  /*6890*/  BRA `(.L_x_22565) ;  /* 0x00000e4000007947 */ /* 0x000fea0003800000 */
.L_x_22562:
        /* <DEDUP_REMOVED lines=10> */
.L_x_22567:
[----:B------:R-:W-:-:S04]  /*6940*/  PRMT R22, RZ, 0x5410, R22 ;  /* 0x00005410ff167816 */ /* 0x000fc80000000016 */
[----:B------:R-:W0:Y:S02]  /*6950*/  F2I.FTZ.TRUNC.NTZ R5, R22 ;  /* 0x0000001600057305 */ /* 0x000e24000021f100 */
[----:B0-----:R0:W-:Y:S01]  /*6960*/  STG.E [R2.64], R5 ;  /* 0x0000000502007986 */ /* 0x0011e2000c101924 */
[----:B------:R-:W-:Y:S05]  /*6970*/  BRA `(.L_x_22565) ;  /* 0x00000d6000007947 */ /* 0x000fea0003800000 */
.L_x_22566:
[----:B------:R-:W-:-:S04]  /*6980*/  PRMT R22, RZ, 0x5410, R22 ;  /* 0x00005410ff167816 */ /* 0x000fc80000000016 */
[----:B------:R-:W0:Y:S02]  /*6990*/  F2I.FTZ.TRUNC.NTZ R5, R22 ;  /* 0x0000001600057305 */ /* 0x000e24000021f100 */
[----:B0-----:R0:W-:Y:S01]  /*69a0*/  STG.E.U16 [R2.64], R5 ;  /* 0x0000000502007986 */ /* 0x0011e2000c101524 */
[----:B------:R-:W-:Y:S05]  /*69b0*/  BRA `(.L_x_22565) ;  /* 0x00000d2000007947 */ /* 0x000fea0003800000 */
.L_x_22561:
        /* <DEDUP_REMOVED lines=9> */
.L_x_22569:
[----:B------:R-:W-:-:S04]  /*6a50*/  PRMT R0, RZ, 0x5410, R22 ;  /* 0x00005410ff007816 */ /* 0x000fc80000000016 */
[----:B------:R-:W-:-:S05]  /*6a60*/  F2FP.PACK_AB R0, RZ, R0 ;  /* 0x00000000ff00723e */ /* 0x000fca00000000ff */
[----:B------:R0:W-:Y:S01]  /*6a70*/  STG.E.U16 [R2.64], R0 ;  /* 0x0000000002007986 */ /* 0x0001e2000c101524 */
[----:B------:R-:W-:Y:S05]  /*6a80*/  BRA `(.L_x_22565) ;  /* 0x00000c5000007947 */ /* 0x000fea0003800000 */
.L_x_22568:
        /* <DEDUP_REMOVED lines=10> */
.L_x_22571:
[----:B------:R-:W-:-:S04]  /*6b30*/  PRMT R22, RZ, 0x5410, R22 ;  /* 0x00005410ff167816 */ /* 0x000fc80000000016 */
[----:B------:R-:W-:-:S04]  /*6b40*/  F2FP.PACK_AB R5, RZ, R22 ;  /* 0x00000016ff05723e */ /* 0x000fc800000000ff */
[----:B------:R-:W-:-:S05]  /*6b50*/  PRMT R5, R5, 0x5410, RZ ;  /* 0x0000541005057816 */ /* 0x000fca00000000ff */
[----:B------:R0:W-:Y:S01]  /*6b60*/  STG.E [R2.64], R5 ;  /* 0x0000000502007986 */ /* 0x0001e2000c101924 */
[----:B------:R-:W-:Y:S05]  /*6b70*/  BRA `(.L_x_22565) ;  /* 0x00000b6000007947 */ /* 0x000fea0003800000 */
.L_x_22570:
[----:B------:R-:W-:-:S05]  /*6b80*/  PRMT R4, RZ, 0x5410, R22 ;  /* 0x00005410ff047816 */ /* 0x000fca0000000016 */
[----:B------:R-:W-:-:S06]  /*6b90*/  FMUL.FTZ R4, R4, 1 ;  /* 0x3f80000004047820 */ /* 0x000fcc0000410000 */
[----:B------:R-:W0:Y:S02]  /*6ba0*/  F2F.F64.F32 R4, R4 ;  /* 0x0000000400047310 */ /* 0x000e240000201800 */
[----:B0-----:R0:W-:Y:S01]  /*6bb0*/  STG.E.64 [R2.64], R4 ;  /* 0x0000000402007986 */ /* 0x0011e2000c101b24 */
[----:B------:R-:W-:Y:S05]  /*6bc0*/  BRA `(.L_x_22565) ;  /* 0x00000b1000007947 */ /* 0x000fea0003800000 */
.L_x_22560:
        /* <DEDUP_REMOVED lines=13> */
.L_x_22574:
[----:B------:R-:W-:Y:S01]  /*6ca0*/  PRMT R22, RZ, 0x5410, R22 ;  /* 0x00005410ff167816 */ /* 0x000fe20000000016 */
[----:B------:R-:W-:-:S04]  /*6cb0*/  CS2R R6, SRZ ;  /* 0x0000000000067805 */ /* 0x000fc8000001ff00 */
[----:B------:R-:W-:-:S06]  /*6cc0*/  FMUL.FTZ R4, R22, 1 ;  /* 0x3f80000016047820 */ /* 0x000fcc0000410000 */
[----:B------:R-:W0:Y:S02]  /*6cd0*/  F2F.F64.F32 R4, R4 ;  /* 0x0000000400047310 */ /* 0x000e240000201800 */
[----:B0-----:R0:W-:Y:S01]  /*6ce0*/  STG.E.128 [R2.64], R4 ;  /* 0x0000000402007986 */ /* 0x0011e2000c101d24 */
[----:B------:R-:W-:Y:S05]  /*6cf0*/  BRA `(.L_x_22565) ;  /* 0x000009e000007947 */ /* 0x000fea0003800000 */
.L_x_22573:
        /* <DEDUP_REMOVED lines=21> */
.L_x_22578:
[----:B------:R-:W-:Y:S05]  /*6e50*/  BSYNC B0 ;  /* 0x0000000000007941 */ /* 0x000fea0003800000 */
.L_x_22577:
[----:B------:R-:W-:-:S05]  /*6e60*/  LOP3.LUT R5, R0, R5, RZ, 0xfc, !PT ;  /* 0x0000000500057212 */ /* 0x000fca00078efcff */
[----:B------:R0:W-:Y:S01]  /*6e70*/  STG.E.U8 [R2.64], R5 ;  /* 0x0000000502007986 */ /* 0x0001e2000c101124 */
[----:B------:R-:W-:Y:S05]  /*6e80*/  BRA `(.L_x_22565) ;  /* 0x0000085000007947 */ /* 0x000fea0003800000 */
.L_x_22576:
        /* <DEDUP_REMOVED lines=13> */
.L_x_22580:
[----:B------:R-:W-:Y:S01]  /*6f60*/  IMAD.MOV.U32 R0, RZ, RZ, 0x7f ;  /* 0x0000007fff007424 */ /* 0x000fe200078e00ff */
[----:B------:R-:W-:-:S04]  /*6f70*/  ISETP.GT.U32.AND P0, PT, R4, 0x7f800000, PT ;  /* 0x7f8000000400780c */ /* 0x000fc80003f04070 */
[----:B------:R-:W-:-:S04]  /*6f80*/  SEL R0, R0, 0x7c, P0 ;  /* 0x0000007c00007807 */ /* 0x000fc80000000000 */
.L_x_22581:
[----:B------:R-:W-:Y:S05]  /*6f90*/  BSYNC B0 ;  /* 0x0000000000007941 */ /* 0x000fea0003800000 */
.L_x_22579:
[----:B------:R-:W-:-:S04]  /*6fa0*/  LOP3.LUT R4, R5, 0x80000000, RZ, 0xc0, !PT ;  /* 0x8000000005047812 */ /* 0x000fc800078ec0ff */
[----:B------:R-:W-:-:S04]  /*6fb0*/  SHF.R.U32.HI R5, RZ, 0x18, R4 ;  /* 0x00000018ff057819 */ /* 0x000fc80000011604 */
[----:B------:R-:W-:-:S05]  /*6fc0*/  LOP3.LUT R5, R0, R5, RZ, 0xfc, !PT ;  /* 0x0000000500057212 */ /* 0x000fca00078efcff */
[----:B------:R0:W-:Y:S01]  /*6fd0*/  STG.E.U8 [R2.64], R5 ;  /* 0x0000000502007986 */ /* 0x0001e2000c101124 */
[----:B------:R-:W-:Y:S05]  /*6fe0*/  BRA `(.L_x_22565) ;  /* 0x000006f000007947 */ /* 0x000fea0003800000 */
.L_x_22575:
[----:B------:R0:W-:Y:S01]  /*6ff0*/  STG.E.U16 [R2.64], R22 ;  /* 0x0000001602007986 */ /* 0x0001e2000c101524 */
[----:B------:R-:W-:Y:S05]  /*7000*/  BRA `(.L_x_22565) ;  /* 0x000006d000007947 */ /* 0x000fea0003800000 */
.L_x_22572:
        /* <DEDUP_REMOVED lines=12> */
.L_x_22584:
        /* <DEDUP_REMOVED lines=17> */
.L_x_22587:
[----:B------:R-:W-:-:S04]  /*71e0*/  LOP3.LUT R0, R7, 0x80000000, RZ, 0xc0, !PT ;  /* 0x8000000007007812 */ /* 0x000fc800078ec0ff */
[----:B------:R-:W-:-:S04]  /*71f0*/  SHF.R.U32.HI R5, RZ, 0x18, R0 ;  /* 0x00000018ff057819 */ /* 0x000fc80000011600 */
[----:B------:R-:W-:-:S04]  /*7200*/  LOP3.LUT R4, R4, R5, RZ, 0xfc, !PT ;  /* 0x0000000504047212 */ /* 0x000fc800078efcff */
[----:B------:R-:W-:Y:S02]  /*7210*/  PRMT R0, R4, 0x7610, R0 ;  /* 0x0000761004007816 */ /* 0x000fe40000000000 */
.L_x_22586:
[----:B------:R-:W-:Y:S05]  /*7220*/  BSYNC B0 ;  /* 0x0000000000007941 */ /* 0x000fea0003800000 */
.L_x_22585:
[----:B------:R0:W-:Y:S01]  /*7230*/  STG.E.U8 [R2.64], R0 ;  /* 0x0000000002007986 */ /* 0x0001e2000c101124 */
[----:B------:R-:W-:Y:S05]  /*7240*/  BRA `(.L_x_22565) ;  /* 0x0000049000007947 */ /* 0x000fea0003800000 */
.L_x_22583:
        /* <DEDUP_REMOVED lines=17> */
.L_x_22590:
[----:B------:R-:W-:-:S04]  /*7360*/  LOP3.LUT R0, R7, 0x80000000, RZ, 0xc0, !PT ;  /* 0x8000000007007812 */ /* 0x000fc800078ec0ff */
[----:B------:R-:W-:-:S04]  /*7370*/  SHF.R.U32.HI R5, RZ, 0x18, R0 ;  /* 0x00000018ff057819 */ /* 0x000fc80000011600 */
[----:B------:R-:W-:-:S04]  /*7380*/  LOP3.LUT R4, R4, R5, RZ, 0xfc, !PT ;  /* 0x0000000504047212 */ /* 0x000fc800078efcff */
[----:B------:R-:W-:Y:S02]  /*7390*/  PRMT R0, R4, 0x7610, R0 ;  /* 0x0000761004007816 */ /* 0x000fe40000000000 */
.L_x_22589:
[----:B------:R-:W-:Y:S05]  /*73a0*/  BSYNC B0 ;  /* 0x0000000000007941 */ /* 0x000fea0003800000 */
.L_x_22588:
[----:B------:R0:W-:Y:S01]  /*73b0*/  STG.E.U8 [R2.64], R0 ;  /* 0x0000000002007986 */ /* 0x0001e2000c101124 */
[----:B------:R-:W-:Y:S05]  /*73c0*/  BRA `(.L_x_22565) ;  /* 0x0000031000007947 */ /* 0x000fea0003800000 */
.L_x_22582:
        /* <DEDUP_REMOVED lines=22> */
.L_x_22564:
        /* <DEDUP_REMOVED lines=20> */
.L_x_22592:
[----:B------:R-:W-:-:S06]  /*7670*/  PRMT R4, RZ, 0x5410, R22 ;  /* 0x00005410ff047816 */ /* 0x000fcc0000000016 */
[----:B------:R-:W0:Y:S02]  /*7680*/  F2I.U64.TRUNC R4, R4 ;  /* 0x0000000400047311 */ /* 0x000e24000020d800 */
[----:B0-----:R0:W-:Y:S01]  /*7690*/  STG.E.64 [R2.64], R4 ;  /* 0x0000000402007986 */ /* 0x0011e2000c101b24 */
[----:B------:R-:W-:Y:S05]  /*76a0*/  BRA `(.L_x_22565) ;  /* 0x0000003000007947 */ /* 0x000fea0003800000 */
.L_x_22591:
[----:B------:R-:W-:-:S04]  /*76b0*/  PRMT R22, RZ, 0x5410, R22 ;  /* 0x00005410ff167816 */ /* 0x000fc80000000016 */
[----:B------:R-:W0:Y:S02]  /*76c0*/  F2I.FTZ.U32.TRUNC.NTZ R5, R22 ;  /* 0x0000001600057305 */ /* 0x000e24000021f000 */
[----:B0-----:R0:W-:Y:S02]  /*76d0*/  STG.E [R2.64], R5 ;  /* 0x0000000502007986 */ /* 0x0011e4000c101924 */
.L_x_22565:
[----:B------:R-:W-:Y:S02]  /*76e0*/  IADD3 R19, R19, 0x80, RZ ;  /* 0x0000008013137810 */ /* 0x000fe40007ffe0ff */
.L_x_22526:
[----:B------:R-:W-:Y:S05]  /*76f0*/  BSYNC B6 ;  /* 0x0000000000067941 */ /* 0x000fea0003800000 */
.L_x_22525:
        /* <DEDUP_REMOVED lines=21> */
.L_x_22596:
[----:B------:R-:W-:-:S06]  /*7850*/  PRMT R5, RZ, 0x5410, R23 ;  /* 0x00005410ff057816 */ /* 0x000fcc0000000017 */
[----:B------:R-:W0:Y:S02]  /*7860*/  F2I.S64.TRUNC R4, R5 ;  /* 0x0000000500047311 */ /* 0x000e24000020d900 */
[----:B0-----:R-:W-:Y:S01]  /*7870*/  STG.E.U8 [R2.64], R4 ;  /* 0x0000000402007986 */ /* 0x001fe2000c101124 */
[----:B------:R-:W-:Y:S05]  /*7880*/  EXIT ;  /* 0x000000000000794d */ /* 0x000fea0003800000 */
.L_x_22595:
        /* <DEDUP_REMOVED lines=10> */
.L_x_22599:
[----:B------:R-:W-:-:S06]  /*7930*/  PRMT R23, RZ, 0x5410, R23 ;  /* 0x00005410ff177816 */ /* 0x000fcc0000000017 */
[----:B------:R-:W0:Y:S02]  /*7940*/  F2I.FTZ.TRUNC.NTZ R23, R23 ;  /* 0x0000001700177305 */ /* 0x000e24000021f100 */
[----:B0-----:R-:W-:Y:S01]  /*7950*/  STG.E [R2.64], R23 ;  /* 0x0000001702007986 */ /* 0x001fe2000c101924 */
[----:B------:R-:W-:Y:S05]  /*7960*/  EXIT ;  /* 0x000000000000794d */ /* 0x000fea0003800000 */
.L_x_22598:
[----:B------:R-:W-:-:S06]  /*7970*/  PRMT R23, RZ, 0x5410, R23 ;  /* 0x00005410ff177816 */ /* 0x000fcc0000000017 */
[----:B------:R-:W0:Y:S02]  /*7980*/  F2I.FTZ.TRUNC.NTZ R23, R23 ;  /* 0x0000001700177305 */ /* 0x000e24000021f100 */
[----:B0-----:R-:W-:Y:S01]  /*7990*/  STG.E.U16 [R2.64], R23 ;  /* 0x0000001702007986 */ /* 0x001fe2000c101524 */
[----:B------:R-:W-:Y:S05]  /*79a0*/  EXIT ;  /* 0x000000000000794d */ /* 0x000fea0003800000 */
.L_x_22594:
        /* <DEDUP_REMOVED lines=9> */
.L_x_22601:
[----:B------:R-:W-:-:S04]  /*7a40*/  PRMT R0, RZ, 0x5410, R23 ;  /* 0x00005410ff007816 */ /* 0x000fc80000000017 */
[----:B------:R-:W-:-:S05]  /*7a50*/  F2FP.PACK_AB R0, RZ, R0 ;  /* 0x00000000ff00723e */ /* 0x000fca00000000ff */
[----:B------:R-:W-:Y:S01]  /*7a60*/  STG.E.U16 [R2.64], R0 ;  /* 0x0000000002007986 */ /* 0x000fe2000c101524 */
[----:B------:R-:W-:Y:S05]  /*7a70*/  EXIT ;  /* 0x000000000000794d */ /* 0x000fea0003800000 */
.L_x_22600:
        /* <DEDUP_REMOVED lines=10> */
.L_x_22603:
[----:B------:R-:W-:-:S04]  /*7b20*/  PRMT R23, RZ, 0x5410, R23 ;  /* 0x00005410ff177816 */ /* 0x000fc80000000017 */
[----:B------:R-:W-:-:S04]  /*7b30*/  F2FP.PACK_AB R5, RZ, R23 ;  /* 0x00000017ff05723e */ /* 0x000fc800000000ff */
[----:B------:R-:W-:-:S05]  /*7b40*/  PRMT R5, R5, 0x5410, RZ ;  /* 0x0000541005057816 */ /* 0x000fca00000000ff */
[----:B------:R-:W-:Y:S01]  /*7b50*/  STG.E [R2.64], R5 ;  /* 0x0000000502007986 */ /* 0x000fe2000c101924 */
[----:B------:R-:W-:Y:S05]  /*7b60*/  EXIT ;  /* 0x000000000000794d */ /* 0x000fea0003800000 */
.L_x_22602:
[----:B------:R-:W-:-:S05]  /*7b70*/  PRMT R4, RZ, 0x5410, R23 ;  /* 0x00005410ff047816 */ /* 0x000fca0000000017 */
[----:B------:R-:W-:-:S06]  /*7b80*/  FMUL.FTZ R4, R4, 1 ;  /* 0x3f80000004047820 */ /* 0x000fcc0000410000 */
[----:B------:R-:W0:Y:S02]  /*7b90*/  F2F.F64.F32 R4, R4 ;  /* 0x0000000400047310 */ /* 0x000e240000201800 */
[----:B0-----:R-:W-:Y:S01]  /*7ba0*/  STG.E.64 [R2.64], R4 ;  /* 0x0000000402007986 */ /* 0x001fe2000c101b24 */
[----:B------:R-:W-:Y:S05]  /*7bb0*/  EXIT ;  /* 0x000000000000794d */ /* 0x000fea0003800000 */
.L_x_22593:
        /* <DEDUP_REMOVED lines=13> */
.L_x_22606:
[----:B------:R-:W-:Y:S01]  /*7c90*/  PRMT R23, RZ, 0x5410, R23 ;  /* 0x00005410ff177816 */ /* 0x000fe20000000017 */
[----:B------:R-:W-:-:S04]  /*7ca0*/  CS2R R6, SRZ ;  /* 0x0000000000067805 */ /* 0x000fc8000001ff00 */
[----:B------:R-:W-:-:S06]  /*7cb0*/  FMUL.FTZ R4, R23, 1 ;  /* 0x3f80000017047820 */ /* 0x000fcc0000410000 */
[----:B------:R-:W0:Y:S02]  /*7cc0*/  F2F.F64.F32 R4, R4 ;  /* 0x0000000400047310 */ /* 0x000e240000201800 */
[----:B0-----:R-:W-:Y:S01]  /*7cd0*/  STG.E.128 [R2.64], R4 ;  /* 0x0000000402007986 */ /* 0x001fe2000c101d24 */
[----:B------:R-:W-:Y:S05]  /*7ce0*/  EXIT ;  /* 0x000000000000794d */ /* 0x000fea0003800000 */
.L_x_22605:
        /* <DEDUP_REMOVED lines=21> */
.L_x_22610:
[----:B------:R-:W-:Y:S05]  /*7e40*/  BSYNC B0 ;  /* 0x0000000000007941 */ /* 0x000fea0003800000 */
.L_x_22609:
[----:B------:R-:W-:-:S05]  /*7e50*/  LOP3.LUT R5, R0, R5, RZ, 0xfc, !PT ;  /* 0x0000000500057212 */ /* 0x000fca00078efcff */
[----:B------:R-:W-:Y:S01]  /*7e60*/  STG.E.U8 [R2.64], R5 ;  /* 0x0000000502007986 */ /* 0x000fe2000c101124 */
[----:B------:R-:W-:Y:S05]  /*7e70*/  EXIT ;  /* 0x000000000000794d */ /* 0x000fea0003800000 */
.L_x_22608:
        /* <DEDUP_REMOVED lines=13> */
.L_x_22612:
[----:B------:R-:W-:Y:S01]  /*7f50*/  IMAD.MOV.U32 R0, RZ, RZ, 0x7f ;  /* 0x0000007fff007424 */ /* 0x000fe200078e00ff */
[----:B------:R-:W-:-:S04]  /*7f60*/  ISETP.GT.U32.AND P0, PT, R4, 0x7f800000, PT ;  /* 0x7f8000000400780c */ /* 0x000fc80003f04070 */
[----:B------:R-:W-:-:S04]  /*7f70*/  SEL R0, R0, 0x7c, P0 ;  /* 0x0000007c00007807 */ /* 0x000fc80000000000 */
.L_x_22613:
[----:B------:R-:W-:Y:S05]  /*7f80*/  BSYNC B0 ;  /* 0x0000000000007941 */ /* 0x000fea0003800000 */
.L_x_22611:
[----:B------:R-:W-:-:S04]  /*7f90*/  LOP3.LUT R4, R23, 0x80000000, RZ, 0xc0, !PT ;  /* 0x8000000017047812 */ /* 0x000fc800078ec0ff */
[----:B------:R-:W-:-:S04]  /*7fa0*/  SHF.R.U32.HI R5, RZ, 0x18, R4 ;  /* 0x00000018ff057819 */ /* 0x000fc80000011604 */
[----:B------:R-:W-:-:S05]  /*7fb0*/  LOP3.LUT R5, R0, R5, RZ, 0xfc, !PT ;  /* 0x0000000500057212 */ /* 0x000fca00078efcff */
[----:B------:R-:W-:Y:S01]  /*7fc0*/  STG.E.U8 [R2.64], R5 ;  /* 0x0000000502007986 */ /* 0x000fe2000c101124 */
[----:B------:R-:W-:Y:S05]  /*7fd0*/  EXIT ;  /* 0x000000000000794d */ /* 0x000fea0003800000 */
.L_x_22607:
[----:B------:R-:W-:Y:S01]  /*7fe0*/  STG.E.U16 [R2.64], R23 ;  /* 0x0000001702007986 */ /* 0x000fe2000c101524 */
[----:B------:R-:W-:Y:S05]  /*7ff0*/  EXIT ;  /* 0x000000000000794d */ /* 0x000fea0003800000 */
.L_x_22604:
        /* <DEDUP_REMOVED lines=12> */
.L_x_22616:
        /* <DEDUP_REMOVED lines=17> */
.L_x_22619:
[----:B------:R-:W-:-:S04]  /*81d0*/  LOP3.LUT R0, R23, 0x80000000, RZ, 0xc0, !PT ;  /* 0x8000000017007812 */ /* 0x000fc800078ec0ff */
[----:B------:R-:W-:-:S04]  /*81e0*/  SHF.R.U32.HI R5, RZ, 0x18, R0 ;  /* 0x00000018ff057819 */ /* 0x000fc80000011600 */
[----:B------:R-:W-:-:S04]  /*81f0*/  LOP3.LUT R4, R4, R5, RZ, 0xfc, !PT ;  /* 0x0000000504047212 */ /* 0x000fc800078efcff */
[----:B------:R-:W-:Y:S02]  /*8200*/  PRMT R0, R4, 0x7610, R0 ;  /* 0x0000761004007816 */ /* 0x000fe40000000000 */
.L_x_22618:
[----:B------:R-:W-:Y:S05]  /*8210*/  BSYNC B0 ;  /* 0x0000000000007941 */ /* 0x000fea0003800000 */
.L_x_22617:
[----:B------:R-:W-:Y:S01]  /*8220*/  STG.E.U8 [R2.64], R0 ;  /* 0x0000000002007986 */ /* 0x000fe2000c101124 */
[----:B------:R-:W-:Y:S05]  /*8230*/  EXIT ;  /* 0x000000000000794d */ /* 0x000fea0003800000 */
.L_x_22615:
        /* <DEDUP_REMOVED lines=17> */
.L_x_22622:
[----:B------:R-:W-:-:S04]  /*8350*/  LOP3.LUT R0, R23, 0x80000000, RZ, 0xc0, !PT ;  /* 0x8000000017007812 */ /* 0x000fc800078ec0ff */
[----:B------:R-:W-:-:S04]  /*8360*/  SHF.R.U32.HI R5, RZ, 0x18, R0 ;  /* 0x00000018ff057819 */ /* 0x000fc80000011600 */
[----:B------:R-:W-:-:S04]  /*8370*/  LOP3.LUT R4, R4, R5, RZ, 0xfc, !PT ;  /* 0x0000000504047212 */ /* 0x000fc800078efcff */
[----:B------:R-:W-:Y:S02]  /*8380*/  PRMT R0, R4, 0x7610, R0 ;  /* 0x0000761004007816 */ /* 0x000fe40000000000 */
.L_x_22621:
[----:B------:R-:W-:Y:S05]  /*8390*/  BSYNC B0 ;  /* 0x0000000000007941 */ /* 0x000fea0003800000 */
.L_x_22620:
[----:B------:R-:W-:Y:S01]  /*83a0*/  STG.E.U8 [R2.64], R0 ;  /* 0x0000000002007986 */ /* 0x000fe2000c101124 */
[----:B------:R-:W-:Y:S05]  /*83b0*/  EXIT ;  /* 0x000000000000794d */ /* 0x000fea0003800000 */
.L_x_22614:
        /* <DEDUP_REMOVED lines=22> */
.L_x_22597:
        /* <DEDUP_REMOVED lines=20> */
.L_x_22624:
[----:B------:R-:W-:-:S06]  /*8660*/  PRMT R4, RZ, 0x5410, R23 ;  /* 0x00005410ff047816 */ /* 0x000fcc0000000017 */
[----:B------:R-:W0:Y:S02]  /*8670*/  F2I.U64.TRUNC R4, R4 ;  /* 0x0000000400047311 */ /* 0x000e24000020d800 */
[----:B0-----:R-:W-:Y:S01]  /*8680*/  STG.E.64 [R2.64], R4 ;  /* 0x0000000402007986 */ /* 0x001fe2000c101b24 */
[----:B------:R-:W-:Y:S05]  /*8690*/  EXIT ;  /* 0x000000000000794d */ /* 0x000fea0003800000 */
.L_x_22623:
[----:B------:R-:W-:-:S06]  /*86a0*/  PRMT R23, RZ, 0x5410, R23 ;  /* 0x00005410ff177816 */ /* 0x000fcc0000000017 */
[----:B------:R-:W0:Y:S02]  /*86b0*/  F2I.FTZ.U32.TRUNC.NTZ R23, R23 ;  /* 0x0000001700177305 */ /* 0x000e24000021f000 */
[----:B0-----:R-:W-:Y:S01]  /*86c0*/  STG.E [R2.64], R23 ;  /* 0x0000001702007986 */ /* 0x001fe2000c101924 */
[----:B------:R-:W-:Y:S05]  /*86d0*/  EXIT ;  /* 0x000000000000794d */ /* 0x000fea0003800000 */
.L_x_22625:
        /* <DEDUP_REMOVED lines=10> */
.L_x_34269:


//--------------------- .text._ZN2at6native18elementwise_kernelILi128ELi4EZNS0_22gpu_kernel_impl_nocastIZZZNS0_17rsqrt_kernel_cudaERNS_18TensorIteratorBaseEENKUlvE0_clEvENKUlvE1_clEvEUlN3c108BFloat16EE_EEvS4_RKT_EUliE_EEviT1_ --------------------------
	.section	.text._ZN2at6native18elementwise_kernelILi128ELi4EZNS0_22gpu_kernel_impl_nocastIZZZNS0_17rsqrt_kernel_cudaERNS_18TensorIteratorBaseEENKUlvE0_clEvENKUlvE1_clEvEUlN3c108BFloat16EE_EEvS4_RKT_EUliE_EEviT1_,"ax",@progbits
	.sectioninfo	@"SHI_REGISTERS=12"
	.align	128
        .global         _ZN2at6native18elementwise_kernelILi128ELi4EZNS0_22gpu_kernel_impl_nocastIZZZNS0_17rsqrt_kernel_cudaERNS_18TensorIteratorBaseEENKUlvE0_clEvENKUlvE1_clEvEUlN3c108BFloat16EE_EEvS4_RKT_EUliE_EEviT1_
        .type           _ZN2at6native18elementwise_kernelILi128ELi4EZNS0_22gpu_kernel_impl_nocastIZZZNS0_17rsqrt_kernel_cudaERNS_18TensorIteratorBaseEENKUlvE0_clEvENKUlvE1_clEvEUlN3c108BFloat16EE_EEvS4_RKT_EUliE_EEviT1_,@function
        .size           _ZN2at6native18elementwise_kernelILi128ELi4EZNS0_22gpu_kernel_impl_nocastIZZZNS0_17rsqrt_kernel_cudaERNS_18TensorIteratorBaseEENKUlvE0_clEvENKUlvE1_clEvEUlN3c108BFloat16EE_EEvS4_RKT_EUliE_EEviT1_,(.L_x_34270 - _ZN2at6native18elementwise_kernelILi128ELi4EZNS0_22gpu_kernel_impl_nocastIZZZNS0_17rsqrt_kernel_cudaERNS_18TensorIteratorBaseEENKUlvE0_clEvENKUlvE1_clEvEUlN3c108BFloat16EE_EEvS4_RKT_EUliE_EEviT1_)
        .other          _ZN2at6native18elementwise_kernelILi128ELi4EZNS0_22gpu_kernel_impl_nocastIZZZNS0_17rsqrt_kernel_cudaERNS_18TensorIteratorBaseEENKUlvE0_clEvENKUlvE1_clEvEUlN3c108BFloat16EE_EEvS4_RKT_EUliE_EEviT1_,@"STO_CUDA_ENTRY STV_DEFAULT"
_ZN2at6native18elementwise_kernelILi128ELi4EZNS0_22gpu_kernel_impl_nocastIZZZNS0_17rsqrt_kernel_cudaERNS_18TensorIteratorBaseEENKUlvE0_clEvENKUlvE1_clEvEUlN3c108BFloat16EE_EEvS4_RKT_EUliE_EEviT1_:
.text._ZN2at6native18elementwise_kernelILi128ELi4EZNS0_22gpu_kernel_impl_nocastIZZZNS0_17rsqrt_kernel_cudaERNS_18TensorIteratorBaseEENKUlvE0_clEvENKUlvE1_clEvEUlN3c108BFloat16EE_EEvS4_RKT_EUliE_EEviT1_:
        /* <DEDUP_REMOVED lines=235> */
.L_x_22628:
[----:B------:R-:W-:-:S04]  /*0eb0*/  IADD3 R4, P0, R3, c[0x0][0x368], RZ ;  /* 0x0000da0003047a10 */ /* 0x000fc80007f1e0ff */
[----:B------:R-:W-:-:S05]  /*0ec0*/  IADD3.X R5, RZ, c[0x0][0x36c], RZ, P0, !PT ;  /* 0x0000db00ff057a10 */ /* 0x000fca00007fe4ff */
[----:B------:R-:W2:Y:S01]  /*0ed0*/  LDG.E.U16 R4, [R4.64] ;  /* 0x0000000404047981 */ /* 0x000ea2000c1e1500 */
[----:B------:R-:W-:Y:S02]  /*0ee0*/  IADD3 R2, P0, R2, c[0x0][0x360], RZ ;  /* 0x0000d80002027a10 */ /* 0x000fe40007f1e0ff */
[----:B------:R-:W-:Y:S02]  /*0ef0*/  IADD3 R0, R0, 0x80, RZ ;  /* 0x0000008000007810 */ /* 0x000fe40007ffe0ff */
[----:B--2---:R-:W-:-:S04]  /*0f00*/  PRMT R4, RZ, 0x5410, R4 ;  /* 0x00005410ff047816 */ /* 0x004fc80000000004 */
[----:B------:R-:W0:Y:S02]  /*0f10*/  MUFU.RSQ R3, R4 ;  /* 0x0000000400037308 */ /* 0x000e240000001400 */
[----:B0-----:R-:W-:Y:S02]  /*0f20*/  F2FP.BF16.PACK_AB R5, RZ, R3 ;  /* 0x00000003ff05723e */ /* 0x001fe400000010ff */
[----:B------:R-:W-:-:S05]  /*0f30*/  IADD3.X R3, RZ, c[0x0][0x364], RZ, P0, !PT ;  /* 0x0000d900ff037a10 */ /* 0x000fca00007fe4ff */
[----:B------:R0:W-:Y:S02]  /*0f40*/  STG.E.U16 [R2.64], R5 ;  /* 0x0000000502007986 */ /* 0x0001e4000c101504 */
.L_x_22627:
[----:B------:R-:W-:Y:S05]  /*0f50*/  BSYNC B0 ;  /* 0x0000000000007941 */ /* 0x000fea0003800000 */
.L_x_22626:
        /* <DEDUP_REMOVED lines=230> */
.L_x_22631:
[----:B------:R-:W-:-:S04]  /*1dc0*/  IADD3 R4, P0, R3, c[0x0][0x368], RZ ;  /* 0x0000da0003047a10 */ /* 0x000fc80007f1e0ff */
[----:B------:R-:W-:-:S05]  /*1dd0*/  IADD3.X R5, RZ, c[0x0][0x36c], RZ, P0, !PT ;  /* 0x0000db00ff057a10 */ /* 0x000fca00007fe4ff */
[----:B------:R-:W2:Y:S01]  /*1de0*/  LDG.E.U16 R4, [R4.64] ;  /* 0x0000000404047981 */ /* 0x000ea2000c1e1500 */
[----:B------:R-:W-:Y:S02]  /*1df0*/  IADD3 R2, P0, R2, c[0x0][0x360], RZ ;  /* 0x0000d80002027a10 */ /* 0x000fe40007f1e0ff */
[----:B------:R-:W-:Y:S02]  /*1e00*/  IADD3 R0, R0, 0x80, RZ ;  /* 0x0000008000007810 */ /* 0x000fe40007ffe0ff */
[----:B--2---:R-:W-:-:S04]  /*1e10*/  PRMT R4, RZ, 0x5410, R4 ;  /* 0x00005410ff047816 */ /* 0x004fc80000000004 */
[----:B------:R-:W0:Y:S02]  /*1e20*/  MUFU.RSQ R3, R4 ;  /* 0x0000000400037308 */ /* 0x000e240000001400 */
        /* <DEDUP_REMOVED lines=232> */
.L_x_22632:
        /* <DEDUP_REMOVED lines=8> */
[----:B------:R-:W-:-:S05]  /*2d30*/  IMAD.X R3, RZ, RZ, c[0x0][0x364], P0 ;  /* 0x0000d900ff037624 */ /* 0x000fca00000e06ff */
[----:B------:R0:W-:Y:S02]  /*2d40*/  STG.E.U16 [R2.64], R5 ;  /* 0x0000000502007986 */ /* 0x0001e4000c101504 */
.L_x_22630:
[----:B------:R-:W-:Y:S05]  /*2d50*/  BSYNC B0 ;  /* 0x0000000000007941 */ /* 0x000fea0003800000 */
.L_x_22629:
        /* <DEDUP_REMOVED lines=229> */
.L_x_22633:
[----:B------:R-:W-:-:S04]  /*3bb0*/  IADD3 R4, P0, R3, c[0x0][0x368], RZ ;  /* 0x0000da0003047a10 */ /* 0x000fc80007f1e0ff */
[----:B------:R-:W-:-:S05]  /*3bc0*/  IADD3.X R5, RZ, c[0x0][0x36c], RZ, P0, !PT ;  /* 0x0000db00ff057a10 */ /* 0x000fca00007fe4ff */
[----:B------:R-:W2:Y:S01]  /*3bd0*/  LDG.E.U16 R4, [R4.64] ;  /* 0x0000000404047981 */ /* 0x000ea2000c1e1500 */
[----:B------:R-:W-:-:S04]  /*3be0*/  IADD3 R2, P0, R2, c[0x0][0x360], RZ ;  /* 0x0000d80002027a10 */ /* 0x000fc80007f1e0ff */
[----:B------:R-:W-:Y:S02]  /*3bf0*/  IADD3.X R3, RZ, c[0x0][0x364], RZ, P0, !PT ;  /* 0x0000d900ff037a10 */ /* 0x000fe400007fe4ff */
[----:B--2---:R-:W-:-:S04]  /*3c00*/  PRMT R4, RZ, 0x5410, R4 ;  /* 0x00005410ff047816 */ /* 0x004fc80000000004 */
[----:B------:R-:W0:Y:S02]  /*3c10*/  MUFU.RSQ R0, R4 ;  /* 0x0000000400007308 */ /* 0x000e240000001400 */
[----:B0-----:R-:W-:-:S05]  /*3c20*/  F2FP.BF16.PACK_AB R0, RZ, R0 ;  /* 0x00000000ff00723e */ /* 0x001fca00000010ff */
[----:B------:R-:W-:Y:S01]  /*3c30*/  STG.E.U16 [R2.64], R0 ;  /* 0x0000000002007986 */ /* 0x000fe2000c101504 */
[----:B------:R-:W-:Y:S05]  /*3c40*/  EXIT ;  /* 0x000000000000794d */ /* 0x000fea0003800000 */
.L_x_22634:
        /* <DEDUP_REMOVED lines=11> */
.L_x_34270:


//--------------------- .text._ZN2at6native27unrolled_elementwise_kernelIZZZNS0_17rsqrt_kernel_cudaERNS_18TensorIteratorBaseEENKUlvE0_clEvENKUlvE1_clEvEUlN3c108BFloat16EE_St5arrayIPcLm2EELi4E23TrivialOffsetCalculatorILi1EjESD_NS0_6memory15LoadWithoutCastENSE_16StoreWithoutCastEEEviT_T0_T2_T3_T4_T5_ --------------------------
	.section	.text._ZN2at6native27unrolled_elementwise_kernelIZZZNS0_17rsqrt_kernel_cudaERNS_18TensorIteratorBaseEENKUlvE0_clEvENKUlvE1_clEvEUlN3c108BFloat16EE_St5arrayIPcLm2EELi4E23TrivialOffsetCalculatorILi1EjESD_NS0_6memory15LoadWithoutCastENSE_16StoreWithoutCastEEEviT_T0_T2_T3_T4_T5_,"ax",@progbits
	.sectioninfo	@"SHI_REGISTERS=20"
	.align	128
        .global         _ZN2at6native27unrolled_elementwise_kernelIZZZNS0_17rsqrt_kernel_cudaERNS_18TensorIteratorBaseEENKUlvE0_clEvENKUlvE1_clEvEUlN3c108BFloat16EE_St5arrayIPcLm2EELi4E23TrivialOffsetCalculatorILi1EjESD_NS0_6memory15LoadWithoutCastENSE_16StoreWithoutCastEEEviT_T0_T2_T3_T4_T5_
        .type           _ZN2at6native27unrolled_elementwise_kernelIZZZNS0_17rsqrt_kernel_cudaERNS_18TensorIteratorBaseEENKUlvE0_clEvENKUlvE1_clEvEUlN3c108BFloat16EE_St5arrayIPcLm2EELi4E23TrivialOffsetCalculatorILi1EjESD_NS0_6memory15LoadWithoutCastENSE_16StoreWithoutCastEEEviT_T0_T2_T3_T4_T5_,@function
        .size           _ZN2at6native27unrolled_elementwise_kernelIZZZNS0_17rsqrt_kernel_cudaERNS_18TensorIteratorBaseEENKUlvE0_clEvENKUlvE1_clEvEUlN3c108BFloat16EE_St5arrayIPcLm2EELi4E23TrivialOffsetCalculatorILi1EjESD_NS0_6memory15LoadWithoutCastENSE_16StoreWithoutCastEEEviT_T0_T2_T3_T4_T5_,(.L_x_34271 - _ZN2at6native27unrolled_elementwise_kernelIZZZNS0_17rsqrt_kernel_cudaERNS_18TensorIteratorBaseEENKUlvE0_clEvENKUlvE1_clEvEUlN3c108BFloat16EE_St5arrayIPcLm2EELi4E23TrivialOffsetCalculatorILi1EjESD_NS0_6memory15LoadWithoutCastENSE_16StoreWithoutCastEEEviT_T0_T2_T3_T4_T5_)
        .other          _ZN2at6native27unrolled_elementwise_kernelIZZZNS0_17rsqrt_kernel_cudaERNS_18TensorIteratorBaseEENKUlvE0_clEvENKUlvE1_clEvEUlN3c108BFloat16EE_St5arrayIPcLm2EELi4E23TrivialOffsetCalculatorILi1EjESD_NS0_6memory15LoadWithoutCastENSE_16StoreWithoutCastEEEviT_T0_T2_T3_T4_T5_,@"STO_CUDA_ENTRY STV_DEFAULT"
_ZN2at6native27unrolled_elementwise_kernelIZZZNS0_17rsqrt_kernel_cudaERNS_18TensorIteratorBaseEENKUlvE0_clEvENKUlvE1_clEvEUlN3c108BFloat16EE_St5arrayIPcLm2EELi4E23TrivialOffsetCalculatorILi1EjESD_NS0_6memory15LoadWithoutCastENSE_16StoreWithoutCastEEEviT_T0_T2_T3_T4_T5_:
.text._ZN2at6native27unrolled_elementwise_kernelIZZZNS0_17rsqrt_kernel_cudaERNS_18TensorIteratorBaseEENKUlvE0_clEvENKUlvE1_clEvEUlN3c108BFloat16EE_St5arrayIPcLm2EELi4E23TrivialOffsetCalculatorILi1EjESD_NS0_6memory15LoadWithoutCastENSE_16StoreWithoutCastEEEviT_T0_T2_T3_T4_T5_:
        /* <DEDUP_REMOVED lines=47> */
[----:B------:R-:W1:Y:S02]  /*02f0*/  @!P0 MUFU.RSQ R12, R12 ;  /* 0x0000000c000c8308 */ /* 0x000e640000001400 */
[----:B-1----:R-:W-:-:S05]  /*0300*/  @!P0 F2FP.BF16.PACK_AB R6, RZ, R12 ;  /* 0x0000000cff06823e */ /* 0x002fca00000010ff */
[----:B------:R0:W-:Y:S01]  /*0310*/  @!P0 STG.E.U16 [R4.64], R6 ;  /* 0x0000000604008986 */ /* 0x0001e2000c101504 */
[----:B---3--:R-:W-:Y:S02]  /*0320*/  @!P2 PRMT R10, RZ, 0x5410, R10 ;  /* 0x00005410ff0aa816 */ /* 0x008fe4000000000a */
[----:B----4-:R-:W-:-:S04]  /*0330*/  @!P3 PRMT R13, RZ, 0x5410, R13 ;  /* 0x00005410ff0db816 */ /* 0x010fc8000000000d */
[----:B------:R-:W1:Y:S01]  /*0340*/  @!P2 MUFU.RSQ R10, R10 ;  /* 0x0000000a000aa308 */ /* 0x000e620000001400 */
[----:B-----5:R-:W-:-:S07]  /*0350*/  @!P1 PRMT R11, RZ, 0x5410, R11 ;  /* 0x00005410ff0b9816 */ /* 0x020fce000000000b */
[----:B------:R-:W2:Y:S08]  /*0360*/  @!P3 MUFU.RSQ R13, R13 ;  /* 0x0000000d000db308 */ /* 0x000eb00000001400 */
[----:B------:R-:W3:Y:S01]  /*0370*/  @!P1 MUFU.RSQ R11, R11 ;  /* 0x0000000b000b9308 */ /* 0x000ee20000001400 */
        /* <DEDUP_REMOVED lines=13> */
.L_x_22636:
[----:B0-----:R-:W-:Y:S05]  /*0450*/  BSYNC B0 ;  /* 0x0000000000007941 */ /* 0x001fea0003800000 */
.L_x_22635:
        /* <DEDUP_REMOVED lines=8> */
.L_x_22637:
        /* <DEDUP_REMOVED lines=10> */
.L_x_34271:


//--------------------- .text._ZN2at6native29vectorized_elementwise_kernelILi2EZZZNS0_17rsqrt_kernel_cudaERNS_18TensorIteratorBaseEENKUlvE0_clEvENKUlvE1_clEvEUlN3c108BFloat16EE_St5arrayIPcLm2EEEEviT0_T1_ --------------------------
	.section	.text._ZN2at6native29vectorized_elementwise_kernelILi2EZZZNS0_17rsqrt_kernel_cudaERNS_18TensorIteratorBaseEENKUlvE0_clEvENKUlvE1_clEvEUlN3c108BFloat16EE_St5arrayIPcLm2EEEEviT0_T1_,"ax",@progbits
	.sectioninfo	@"SHI_REGISTERS=23"
	.align	128
        .global         _ZN2at6native29vectorized_elementwise_kernelILi2EZZZNS0_17rsqrt_kernel_cudaERNS_18TensorIteratorBaseEENKUlvE0_clEvENKUlvE1_clEvEUlN3c108BFloat16EE_St5arrayIPcLm2EEEEviT0_T1_
        .type           _ZN2at6native29vectorized_elementwise_kernelILi2EZZZNS0_17rsqrt_kernel_cudaERNS_18TensorIteratorBaseEENKUlvE0_clEvENKUlvE1_clEvEUlN3c108BFloat16EE_St5arrayIPcLm2EEEEviT0_T1_,@function
        .size           _ZN2at6native29vectorized_elementwise_kernelILi2EZZZNS0_17rsqrt_kernel_cudaERNS_18TensorIteratorBaseEENKUlvE0_clEvENKUlvE1_clEvEUlN3c108BFloat16EE_St5arrayIPcLm2EEEEviT0_T1_,(.L_x_34272 - _ZN2at6native29vectorized_elementwise_kernelILi2EZZZNS0_17rsqrt_kernel_cudaERNS_18TensorIteratorBaseEENKUlvE0_clEvENKUlvE1_clEvEUlN3c108BFloat16EE_St5arrayIPcLm2EEEEviT0_T1_)
        .other          _ZN2at6native29vectorized_elementwise_kernelILi2EZZZNS0_17rsqrt_kernel_cudaERNS_18TensorIteratorBaseEENKUlvE0_clEvENKUlvE1_clEvEUlN3c108BFloat16EE_St5arrayIPcLm2EEEEviT0_T1_,@"STO_CUDA_ENTRY STV_DEFAULT"
_ZN2at6native29vectorized_elementwise_kernelILi2EZZZNS0_17rsqrt_kernel_cudaERNS_18TensorIteratorBaseEENKUlvE0_clEvENKUlvE1_clEvEUlN3c108BFloat16EE_St5arrayIPcLm2EEEEviT0_T1_:
.text._ZN2at6native29vectorized_elementwise_kernelILi2EZZZNS0_17rsqrt_kernel_cudaERNS_18TensorIteratorBaseEENKUlvE0_clEvENKUlvE1_clEvEUlN3c108BFloat16EE_St5arrayIPcLm2EEEEviT0_T1_:
        /* <DEDUP_REMOVED lines=16> */
[----:B------:R0:W-:Y:S01]  /*0100*/  MUFU.RSQ R4, R2 ;  /* 0x0000000200047308 */ /* 0x0001e20000001400 */
[--C-:B----4-:R-:W-:Y:S02]  /*0110*/  PRMT R8, RZ, 0x5410, R9.reuse ;  /* 0x00005410ff087816 */ /* 0x110fe40000000009 */
[----:B------:R-:W-:Y:S02]  /*0120*/  PRMT R9, RZ, 0x7610, R9 ;  /* 0x00007610ff097816 */ /* 0x000fe40000000009 */
[----:B-----5:R-:W-:Y:S02]  /*0130*/  PRMT R10, RZ, 0x5410, R11 ;  /* 0x00005410ff0a7816 */ /* 0x020fe4000000000b */
[----:B0-----:R-:W-:Y:S01]  /*0140*/  PRMT R2, RZ, 0x7610, R5 ;  /* 0x00007610ff027816 */ /* 0x001fe20000000005 */
[----:B------:R-:W-:Y:S01]  /*0150*/  MUFU.RSQ R8, R8 ;  /* 0x0000000800087308 */ /* 0x000fe20000001400 */
[----:B------:R-:W-:-:S07]  /*0160*/  PRMT R11, RZ, 0x7610, R11 ;  /* 0x00007610ff0b7816 */ /* 0x000fce000000000b */
[----:B------:R3:W0:Y:S08]  /*0170*/  MUFU.RSQ R5, R2 ;  /* 0x0000000200057308 */ /* 0x0006300000001400 */
[----:B------:R-:W1:Y:S01]  /*0180*/  MUFU.RSQ R9, R9 ;  /* 0x0000000900097308 */ /* 0x000e620000001400 */
[--C-:B---3--:R-:W-:Y:S02]  /*0190*/  PRMT R2, RZ, 0x5410, R7.reuse ;  /* 0x00005410ff027816 */ /* 0x108fe40000000007 */
[----:B------:R-:W-:-:S05]  /*01a0*/  PRMT R7, RZ, 0x7610, R7 ;  /* 0x00007610ff077816 */ /* 0x000fca0000000007 */
[----:B------:R2:W-:Y:S01]  /*01b0*/  MUFU.RSQ R6, R2 ;  /* 0x0000000200067308 */ /* 0x0005e20000001400 */
[----:B0-----:R-:W-:-:S07]  /*01c0*/  F2FP.BF16.PACK_AB R5, R5, R4 ;  /* 0x000000040505723e */ /* 0x001fce00000010ff */
[----:B------:R-:W0:Y:S01]  /*01d0*/  MUFU.RSQ R7, R7 ;  /* 0x0000000700077308 */ /* 0x000e220000001400 */
[----:B--2---:R-:W-:-:S06]  /*01e0*/  IMAD.WIDE.U32 R2, R0, R15, c[0x0][0x168] ;  /* 0x00005a0000027625 */ /* 0x004fcc00078e000f */
[----:B------:R-:W-:Y:S01]  /*01f0*/  IMAD.WIDE R2, R13, 0x4, R2 ;  /* 0x000000040d027825 */ /* 0x000fe200078e0202 */
[----:B------:R-:W-:Y:S01]  /*0200*/  MUFU.RSQ R10, R10 ;  /* 0x0000000a000a7308 */ /* 0x000fe20000001400 */
[----:B-1----:R-:W-:-:S03]  /*0210*/  F2FP.BF16.PACK_AB R13, R9, R8 ;  /* 0x00000008090d723e */ /* 0x002fc600000010ff */
[----:B------:R-:W-:Y:S04]  /*0220*/  STG.E [R2.64], R5 ;  /* 0x0000000502007986 */ /* 0x000fe8000c101904 */
[----:B------:R-:W1:Y:S01]  /*0230*/  MUFU.RSQ R11, R11 ;  /* 0x0000000b000b7308 */ /* 0x000e620000001400 */
[----:B0-----:R-:W-:Y:S01]  /*0240*/  F2FP.BF16.PACK_AB R7, R7, R6 ;  /* 0x000000060707723e */ /* 0x001fe200000010ff */
[----:B------:R-:W-:Y:S04]  /*0250*/  STG.E [R2.64+0x400], R13 ;  /* 0x0004000d02007986 */ /* 0x000fe8000c101904 */
[----:B------:R-:W-:Y:S01]  /*0260*/  STG.E [R2.64+0x200], R7 ;  /* 0x0002000702007986 */ /* 0x000fe2000c101904 */
[----:B-1----:R-:W-:-:S05]  /*0270*/  F2FP.BF16.PACK_AB R15, R11, R10 ;  /* 0x0000000a0b0f723e */ /* 0x002fca00000010ff */
[----:B------:R-:W-:Y:S01]  /*0280*/  STG.E [R2.64+0x600], R15 ;  /* 0x0006000f02007986 */ /* 0x000fe2000c101904 */
[----:B------:R-:W-:Y:S05]  /*0290*/  EXIT ;  /* 0x000000000000794d */ /* 0x000fea0003800000 */
.L_x_22638:
        /* <DEDUP_REMOVED lines=73> */
[----:B------:R-:W0:Y:S02]  /*0730*/  @!P0 MUFU.RSQ R12, R12 ;  /* 0x0000000c000c8308 */ /* 0x000e240000001400 */
[----:B0-----:R-:W-:-:S04]  /*0740*/  @!P0 F2FP.BF16.PACK_AB R12, RZ, R12 ;  /* 0x0000000cff0c823e */ /* 0x001fc800000010ff */
[----:B------:R-:W-:Y:S02]  /*0750*/  PRMT R16, R12, 0x7610, R16 ;  /* 0x000076100c107816 */ /* 0x000fe40000000010 */
[----:B---3--:R-:W-:Y:S02]  /*0760*/  @!P6 PRMT R6, RZ, 0x5410, R6 ;  /* 0x00005410ff06e816 */ /* 0x008fe40000000006 */
[----:B-----5:R-:W-:Y:S02]  /*0770*/  @!P1 PRMT R4, RZ, 0x5410, R5 ;  /* 0x00005410ff049816 */ /* 0x020fe40000000005 */
[----:B------:R-:W0:Y:S02]  /*0780*/  @!P6 MUFU.RSQ R5, R6 ;  /* 0x000000060005e308 */ /* 0x000e240000001400 */
[----:B0-----:R-:W-:Y:S02]  /*0790*/  @!P6 F2FP.BF16.PACK_AB R5, RZ, R5 ;  /* 0x00000005ff05e23e */ /* 0x001fe400000010ff */
[----:B------:R-:W-:Y:S01]  /*07a0*/  ISETP.GE.AND P6, PT, R17, R2, PT ;  /* 0x000000021100720c */ /* 0x000fe20003fc6270 */
[----:B------:R-:W-:Y:S01]  /*07b0*/  @!P0 IMAD.IADD R6, R0, 0x1, R3 ;  /* 0x0000000100068824 */ /* 0x000fe200078e0203 */
[----:B------:R-:W-:-:S04]  /*07c0*/  @!P2 PRMT R7, RZ, 0x5410, R7 ;  /* 0x00005410ff07a816 */ /* 0x000fc80000000007 */
[----:B------:R0:W-:Y:S01]  /*07d0*/  @!P2 MUFU.RSQ R14, R7 ;  /* 0x00000007000ea308 */ /* 0x0001e20000001400 */
[----:B------:R-:W-:Y:S02]  /*07e0*/  @!P0 IMAD.MOV.U32 R3, RZ, RZ, R13 ;  /* 0x000000ffff038224 */ /* 0x000fe400078e000d */
[----:B0-----:R-:W-:Y:S01]  /*07f0*/  @!P0 IMAD.MOV.U32 R7, RZ, RZ, 0x2 ;  /* 0x00000002ff078424 */ /* 0x001fe200078e00ff */
[----:B----4-:R-:W-:-:S03]  /*0800*/  @!P3 PRMT R8, RZ, 0x5410, R8 ;  /* 0x00005410ff08b816 */ /* 0x010fc60000000008 */
[----:B------:R-:W-:Y:S01]  /*0810*/  @!P0 IMAD.WIDE.U32 R6, R6, R7, c[0x0][0x168] ;  /* 0x00005a0006068625 */ /* 0x000fe200078e0007 */
[----:B------:R-:W-:Y:S01]  /*0820*/  @!P5 PRMT R10, RZ, 0x5410, R10 ;  /* 0x00005410ff0ad816 */ /* 0x000fe2000000000a */
[----:B------:R-:W0:Y:S01]  /*0830*/  @!P1 MUFU.RSQ R4, R4 ;  /* 0x0000000400049308 */ /* 0x000e220000001400 */
[----:B------:R-:W-:Y:S02]  /*0840*/  @!P4 PRMT R9, RZ, 0x5410, R9 ;  /* 0x00005410ff09c816 */ /* 0x000fe40000000009 */
[----:B------:R-:W-:-:S05]  /*0850*/  @!P6 PRMT R11, RZ, 0x5410, R11 ;  /* 0x00005410ff0be816 */ /* 0x000fca000000000b */
[----:B------:R-:W1:Y:S01]  /*0860*/  @!P3 MUFU.RSQ R8, R8 ;  /* 0x000000080008b308 */ /* 0x000e620000001400 */
[----:B------:R2:W-:Y:S01]  /*0870*/  @!P0 STG.E.U16 [R6.64], R16 ;  /* 0x0000001006008986 */ /* 0x0005e2000c101504 */
[----:B------:R-:W-:-:S06]  /*0880*/  ISETP.GE.AND P0, PT, R3, R2, PT ;  /* 0x000000020300720c */ /* 0x000fcc0003f06270 */
[----:B------:R1:W3:Y:S08]  /*0890*/  @!P4 MUFU.RSQ R15, R9 ;  /* 0x00000009000fc308 */ /* 0x0002f00000001400 */
[----:B------:R-:W2:Y:S08]  /*08a0*/  @!P5 MUFU.RSQ R10, R10 ;  /* 0x0000000a000ad308 */ /* 0x000eb00000001400 */
[----:B------:R-:W4:Y:S01]  /*08b0*/  @!P6 MUFU.RSQ R11, R11 ;  /* 0x0000000b000be308 */ /* 0x000f220000001400 */
        /* <DEDUP_REMOVED lines=19> */
.L_x_22641:
[----:B------:R-:W-:-:S13]  /*09f0*/  ISETP.GE.AND P0, PT, R3, R2, PT ;  /* 0x000000020300720c */ /* 0x000fda0003f06270 */
[----:B------:R-:W-:Y:S05]  /*0a00*/  @P0 BRA `(.L_x_22643) ;  /* 0x000000c000000947 */ /* 0x000fea0003800000 */
[----:B0-----:R-:W-:Y:S01]  /*0a10*/  IMAD.IADD R10, R0, 0x1, R3 ;  /* 0x00000001000a7824 */ /* 0x001fe200078e0203 */
[----:B------:R-:W-:Y:S01]  /*0a20*/  IADD3 R3, R3, 0x80, RZ ;  /* 0x0000008003037810 */ /* 0x000fe20007ffe0ff */
[----:B------:R-:W-:-:S04]  /*0a30*/  IMAD.MOV.U32 R11, RZ, RZ, 0x2 ;  /* 0x00000002ff0b7424 */ /* 0x000fc800078e00ff */
[----:B------:R-:W-:-:S05]  /*0a40*/  IMAD.WIDE.U32 R10, R10, R11, c[0x0][0x168] ;  /* 0x00005a000a0a7625 */ /* 0x000fca00078e000b */
[----:B------:R0:W-:Y:S02]  /*0a50*/  STG.E.U16 [R10.64], R14 ;  /* 0x0000000e0a007986 */ /* 0x0001e4000c101504 */
.L_x_22642:
[----:B------:R-:W-:-:S13]  /*0a60*/  ISETP.GE.AND P0, PT, R3, R2, PT ;  /* 0x000000020300720c */ /* 0x000fda0003f06270 */
[----:B------:R-:W-:Y:S05]  /*0a70*/  @P0 BRA `(.L_x_22644) ;  /* 0x000000e000000947 */ /* 0x000fea0003800000 */
[----:B0-----:R-:W-:Y:S01]  /*0a80*/  IMAD.IADD R10, R0, 0x1, R3 ;  /* 0x00000001000a7824 */ /* 0x001fe200078e0203 */
[----:B------:R-:W-:Y:S01]  /*0a90*/  IADD3 R3, R3, 0x80, RZ ;  /* 0x0000008003037810 */ /* 0x000fe20007ffe0ff */
[----:B------:R-:W-:-:S04]  /*0aa0*/  IMAD.MOV.U32 R11, RZ, RZ, 0x2 ;  /* 0x00000002ff0b7424 */ /* 0x000fc800078e00ff */
[----:B------:R-:W-:-:S05]  /*0ab0*/  IMAD.WIDE.U32 R10, R10, R11, c[0x0][0x168] ;  /* 0x00005a000a0a7625 */ /* 0x000fca00078e000b */
[----:B------:R0:W-:Y:S02]  /*0ac0*/  STG.E.U16 [R10.64], R9 ;  /* 0x000000090a007986 */ /* 0x0001e4000c101504 */
.L_x_22643:
        /* <DEDUP_REMOVED lines=9> */
.L_x_22644:
[----:B------:R-:W-:Y:S05]  /*0b60*/  BSYNC B1 ;  /* 0x0000000000017941 */ /* 0x000fea0003800000 */
.L_x_22640:
[----:B------:R-:W-:Y:S02]  /*0b70*/  ISETP.GE.AND P0, PT, R3, R2, PT ;  /* 0x000000020300720c */ /* 0x000fe40003f06270 */
[----:B0-----:R-:W-:-:S11]  /*0b80*/  PRMT R8, R7, 0x7610, R8 ;  /* 0x0000761007087816 */ /* 0x001fd60000000008 */
[----:B------:R-:W-:Y:S01]  /*0b90*/  @!P0 IMAD.IADD R6, R0, 0x1, R3 ;  /* 0x0000000100068824 */ /* 0x000fe200078e0203 */
[----:B------:R-:W-:Y:S01]  /*0ba0*/  @!P0 IADD3 R3, R3, 0x80, RZ ;  /* 0x0000008003038810 */ /* 0x000fe20007ffe0ff */
[----:B------:R-:W-:-:S04]  /*0bb0*/  @!P0 IMAD.MOV.U32 R5, RZ, RZ, 0x2 ;  /* 0x00000002ff058424 */ /* 0x000fc800078e00ff */
[----:B------:R-:W-:-:S05]  /*0bc0*/  @!P0 IMAD.WIDE.U32 R6, R6, R5, c[0x0][0x168] ;  /* 0x00005a0006068625 */ /* 0x000fca00078e0005 */
[----:B------:R0:W-:Y:S02]  /*0bd0*/  @!P0 STG.E.U16 [R6.64], R8 ;  /* 0x0000000806008986 */ /* 0x0001e4000c101504 */
.L_x_22645:
[----:B------:R-:W-:Y:S05]  /*0be0*/  BSYNC B0 ;  /* 0x0000000000007941 */ /* 0x000fea0003800000 */
.L_x_22639:
        /* <DEDUP_REMOVED lines=8> */
.L_x_22646:
        /* <DEDUP_REMOVED lines=9> */
.L_x_34272:


//--------------------- .text._ZN2at6native29vectorized_elementwise_kernelILi4EZZZNS0_17rsqrt_kernel_cudaERNS_18TensorIteratorBaseEENKUlvE0_clEvENKUlvE1_clEvEUlN3c108BFloat16EE_St5arrayIPcLm2EEEEviT0_T1_ --------------------------
	.section	.text._ZN2at6native29vectorized_elementwise_kernelILi4EZZZNS0_17rsqrt_kernel_cudaERNS_18TensorIteratorBaseEENKUlvE0_clEvENKUlvE1_clEvEUlN3c108BFloat16EE_St5arrayIPcLm2EEEEviT0_T1_,"ax",@progbits
	.sectioninfo	@"SHI_REGISTERS=23"
	.align	128
        .global         _ZN2at6native29vectorized_elementwise_kernelILi4EZZZNS0_17rsqrt_kernel_cudaERNS_18TensorIteratorBaseEENKUlvE0_clEvENKUlvE1_clEvEUlN3c108BFloat16EE_St5arrayIPcLm2EEEEviT0_T1_
        .type           _ZN2at6native29vectorized_elementwise_kernelILi4EZZZNS0_17rsqrt_kernel_cudaERNS_18TensorIteratorBaseEENKUlvE0_clEvENKUlvE1_clEvEUlN3c108BFloat16EE_St5arrayIPcLm2EEEEviT0_T1_,@function
        .size           _ZN2at6native29vectorized_elementwise_kernelILi4EZZZNS0_17rsqrt_kernel_cudaERNS_18TensorIteratorBaseEENKUlvE0_clEvENKUlvE1_clEvEUlN3c108BFloat16EE_St5arrayIPcLm2EEEEviT0_T1_,(.L_x_34273 - _ZN2at6native29vectorized_elementwise_kernelILi4EZZZNS0_17rsqrt_kernel_cudaERNS_18TensorIteratorBaseEENKUlvE0_clEvENKUlvE1_clEvEUlN3c108BFloat16EE_St5arrayIPcLm2EEEEviT0_T1_)
        .other          _ZN2at6native29vectorized_elementwise_kernelILi4EZZZNS0_17rsqrt_kernel_cudaERNS_18TensorIteratorBaseEENKUlvE0_clEvENKUlvE1_clEvEUlN3c108BFloat16EE_St5arrayIPcLm2EEEEviT0_T1_,@"STO_CUDA_ENTRY STV_DEFAULT"
_ZN2at6native29vectorized_elementwise_kernelILi4EZZZNS0_17rsqrt_kernel_cudaERNS_18TensorIteratorBaseEENKUlvE0_clEvENKUlvE1_clEvEUlN3c108BFloat16EE_St5arrayIPcLm2EEEEviT0_T1_:
.text._ZN2at6native29vectorized_elementwise_kernelILi4EZZZNS0_17rsqrt_kernel_cudaERNS_18TensorIteratorBaseEENKUlvE0_clEvENKUlvE1_clEvEUlN3c108BFloat16EE_St5arrayIPcLm2EEEEviT0_T1_:
        /* <DEDUP_REMOVED lines=14> */
[----:B------:R0:W-:Y:S02]  /*00e0*/  MUFU.RSQ R6, R4 ;  /* 0x0000000400067308 */ /* 0x0001e40000001400 */
[----:B0-----:R-:W-:-:S06]  /*00f0*/  PRMT R4, RZ, 0x7610, R8 ;  /* 0x00007610ff047816 */ /* 0x001fcc0000000008 */
[----:B------:R0:W1:Y:S02]  /*0100*/  MUFU.RSQ R7, R4 ;  /* 0x0000000400077308 */ /* 0x0000640000001400 */
[----:B0-----:R-:W-:-:S06]  /*0110*/  PRMT R4, RZ, 0x5410, R9 ;  /* 0x00005410ff047816 */ /* 0x001fcc0000000009 */
[----:B------:R0:W-:Y:S01]  /*0120*/  MUFU.RSQ R8, R4 ;  /* 0x0000000400087308 */ /* 0x0001e20000001400 */
[----:B-1----:R-:W-:Y:S02]  /*0130*/  F2FP.BF16.PACK_AB R6, R7, R6 ;  /* 0x000000060706723e */ /* 0x002fe400000010ff */
[----:B0-----:R-:W-:-:S05]  /*0140*/  PRMT R4, RZ, 0x7610, R9 ;  /* 0x00007610ff047816 */ /* 0x001fca0000000009 */
[----:B------:R3:W0:Y:S02]  /*0150*/  MUFU.RSQ R9, R4 ;  /* 0x0000000400097308 */ /* 0x0006240000001400 */
[----:B---3--:R-:W-:-:S06]  /*0160*/  PRMT R4, RZ, 0x5410, R2 ;  /* 0x00005410ff047816 */ /* 0x008fcc0000000002 */
[----:B------:R1:W-:Y:S01]  /*0170*/  MUFU.RSQ R10, R4 ;  /* 0x00000004000a7308 */ /* 0x0003e20000001400 */
[----:B0-----:R-:W-:Y:S02]  /*0180*/  F2FP.BF16.PACK_AB R7, R9, R8 ;  /* 0x000000080907723e */ /* 0x001fe400000010ff */
[----:B-1----:R-:W-:-:S05]  /*0190*/  PRMT R4, RZ, 0x7610, R2 ;  /* 0x00007610ff047816 */ /* 0x002fca0000000002 */
[----:B------:R0:W1:Y:S02]  /*01a0*/  MUFU.RSQ R5, R4 ;  /* 0x0000000400057308 */ /* 0x0000640000001400 */
[----:B0-----:R-:W-:-:S06]  /*01b0*/  PRMT R4, RZ, 0x5410, R3 ;  /* 0x00005410ff047816 */ /* 0x001fcc0000000003 */
[----:B------:R0:W-:Y:S01]  /*01c0*/  MUFU.RSQ R11, R4 ;  /* 0x00000004000b7308 */ /* 0x0001e20000001400 */
[----:B-1----:R-:W-:Y:S02]  /*01d0*/  F2FP.BF16.PACK_AB R10, R5, R10 ;  /* 0x0000000a050a723e */ /* 0x002fe400000010ff */
[----:B0-----:R-:W-:Y:S01]  /*01e0*/  PRMT R4, RZ, 0x7610, R3 ;  /* 0x00007610ff047816 */ /* 0x001fe20000000003 */
[----:B------:R-:W-:-:S04]  /*01f0*/  IMAD.WIDE.U32 R2, R0, R15, c[0x0][0x168] ;  /* 0x00005a0000027625 */ /* 0x000fc800078e000f */
[----:B------:R-:W0:Y:S02]  /*0200*/  MUFU.RSQ R12, R4 ;  /* 0x00000004000c7308 */ /* 0x000e240000001400 */
[----:B------:R-:W-:-:S05]  /*0210*/  IMAD.WIDE R2, R13, 0x8, R2 ;  /* 0x000000080d027825 */ /* 0x000fca00078e0202 */
[----:B------:R-:W-:Y:S01]  /*0220*/  STG.E.64 [R2.64], R6 ;  /* 0x0000000602007986 */ /* 0x000fe2000c101b04 */
[----:B0-----:R-:W-:-:S05]  /*0230*/  F2FP.BF16.PACK_AB R11, R12, R11 ;  /* 0x0000000b0c0b723e */ /* 0x001fca00000010ff */
[----:B------:R-:W-:Y:S01]  /*0240*/  STG.E.64 [R2.64+0x400], R10 ;  /* 0x0004000a02007986 */ /* 0x000fe2000c101b04 */
[----:B------:R-:W-:Y:S05]  /*0250*/  EXIT ;  /* 0x000000000000794d */ /* 0x000fea0003800000 */
.L_x_22647:
        /* <DEDUP_REMOVED lines=117> */
.L_x_22650:
[----:B------:R-:W-:-:S13]  /*09b0*/  ISETP.GE.AND P0, PT, R3, R2, PT ;  /* 0x000000020300720c */ /* 0x000fda0003f06270 */
[----:B------:R-:W-:Y:S05]  /*09c0*/  @P0 BRA `(.L_x_22652) ;  /* 0x000000c000000947 */ /* 0x000fea0003800000 */
[----:B0-----:R-:W-:Y:S01]  /*09d0*/  IMAD.IADD R10, R0, 0x1, R3 ;  /* 0x00000001000a7824 */ /* 0x001fe200078e0203 */
[----:B------:R-:W-:Y:S01]  /*09e0*/  IADD3 R3, R3, 0x80, RZ ;  /* 0x0000008003037810 */ /* 0x000fe20007ffe0ff */
[----:B------:R-:W-:-:S04]  /*09f0*/  IMAD.MOV.U32 R11, RZ, RZ, 0x2 ;  /* 0x00000002ff0b7424 */ /* 0x000fc800078e00ff */
[----:B------:R-:W-:-:S05]  /*0a00*/  IMAD.WIDE.U32 R10, R10, R11, c[0x0][0x168] ;  /* 0x00005a000a0a7625 */ /* 0x000fca00078e000b */
[----:B------:R0:W-:Y:S02]  /*0a10*/  STG.E.U16 [R10.64], R14 ;  /* 0x0000000e0a007986 */ /* 0x0001e4000c101504 */
.L_x_22651:
[----:B------:R-:W-:-:S13]  /*0a20*/  ISETP.GE.AND P0, PT, R3, R2, PT ;  /* 0x000000020300720c */ /* 0x000fda0003f06270 */
[----:B------:R-:W-:Y:S05]  /*0a30*/  @P0 BRA `(.L_x_22653) ;  /* 0x000000e000000947 */ /* 0x000fea0003800000 */
[----:B0-----:R-:W-:Y:S01]  /*0a40*/  IMAD.IADD R10, R0, 0x1, R3 ;  /* 0x00000001000a7824 */ /* 0x001fe200078e0203 */
[----:B------:R-:W-:Y:S01]  /*0a50*/  IADD3 R3, R3, 0x80, RZ ;  /* 0x0000008003037810 */ /* 0x000fe20007ffe0ff */
[----:B------:R-:W-:-:S04]  /*0a60*/  IMAD.MOV.U32 R11, RZ, RZ, 0x2 ;  /* 0x00000002ff0b7424 */ /* 0x000fc800078e00ff */
[----:B------:R-:W-:-:S05]  /*0a70*/  IMAD.WIDE.U32 R10, R10, R11, c[0x0][0x168] ;  /* 0x00005a000a0a7625 */ /* 0x000fca00078e000b */
[----:B------:R0:W-:Y:S02]  /*0a80*/  STG.E.U16 [R10.64], R9 ;  /* 0x000000090a007986 */ /* 0x0001e4000c101504 */
.L_x_22652:
        /* <DEDUP_REMOVED lines=9> */
.L_x_22653:
[----:B------:R-:W-:Y:S05]  /*0b20*/  BSYNC B1 ;  /* 0x0000000000017941 */ /* 0x000fea0003800000 */
.L_x_22649:
[----:B------:R-:W-:Y:S02]  /*0b30*/  ISETP.GE.AND P0, PT, R3, R2, PT ;  /* 0x000000020300720c */ /* 0x000fe40003f06270 */
[----:B0-----:R-:W-:-:S11]  /*0b40*/  PRMT R8, R7, 0x7610, R8 ;  /* 0x0000761007087816 */ /* 0x001fd60000000008 */
[----:B------:R-:W-:Y:S01]  /*0b50*/  @!P0 IMAD.IADD R6, R0, 0x1, R3 ;  /* 0x0000000100068824 */ /* 0x000fe200078e0203 */
[----:B------:R-:W-:Y:S01]  /*0b60*/  @!P0 IADD3 R3, R3, 0x80, RZ ;  /* 0x0000008003038810 */ /* 0x000fe20007ffe0ff */
[----:B------:R-:W-:-:S04]  /*0b70*/  @!P0 IMAD.MOV.U32 R5, RZ, RZ, 0x2 ;  /* 0x00000002ff058424 */ /* 0x000fc800078e00ff */
[----:B------:R-:W-:-:S05]  /*0b80*/  @!P0 IMAD.WIDE.U32 R6, R6, R5, c[0x0][0x168] ;  /* 0x00005a0006068625 */ /* 0x000fca00078e0005 */
[----:B------:R0:W-:Y:S02]  /*0b90*/  @!P0 STG.E.U16 [R6.64], R8 ;  /* 0x0000000806008986 */ /* 0x0001e4000c101504 */
.L_x_22654:
[----:B------:R-:W-:Y:S05]  /*0ba0*/  BSYNC B0 ;  /* 0x0000000000007941 */ /* 0x000fea0003800000 */
.L_x_22648:
        /* <DEDUP_REMOVED lines=8> */
.L_x_22655:
        /* <DEDUP_REMOVED lines=13> */
.L_x_34273:


//--------------------- .text._ZN2at6native29vectorized_elementwise_kernelILi8EZZZNS0_17rsqrt_kernel_cudaERNS_18TensorIteratorBaseEENKUlvE0_clEvENKUlvE1_clEvEUlN3c108BFloat16EE_St5arrayIPcLm2EEEEviT0_T1_ --------------------------
	.section	.text._ZN2at6native29vectorized_elementwise_kernelILi8EZZZNS0_17rsqrt_kernel_cudaERNS_18TensorIteratorBaseEENKUlvE0_clEvENKUlvE1_clEvEUlN3c108BFloat16EE_St5arrayIPcLm2EEEEviT0_T1_,"ax",@progbits
	.sectioninfo	@"SHI_REGISTERS=4"
	.align	128
        .global         _ZN2at6native29vectorized_elementwise_kernelILi8EZZZNS0_17rsqrt_kernel_cudaERNS_18TensorIteratorBaseEENKUlvE0_clEvENKUlvE1_clEvEUlN3c108BFloat16EE_St5arrayIPcLm2EEEEviT0_T1_
        .type           _ZN2at6native29vectorized_elementwise_kernelILi8EZZZNS0_17rsqrt_kernel_cudaERNS_18TensorIteratorBaseEENKUlvE0_clEvENKUlvE1_clEvEUlN3c108BFloat16EE_St5arrayIPcLm2EEEEviT0_T1_,@function
        .size           _ZN2at6native29vectorized_elementwise_kernelILi8EZZZNS0_17rsqrt_kernel_cudaERNS_18TensorIteratorBaseEENKUlvE0_clEvENKUlvE1_clEvEUlN3c108BFloat16EE_St5arrayIPcLm2EEEEviT0_T1_,(.L_x_34274 - _ZN2at6native29vectorized_elementwise_kernelILi8EZZZNS0_17rsqrt_kernel_cudaERNS_18TensorIteratorBaseEENKUlvE0_clEvENKUlvE1_clEvEUlN3c108BFloat16EE_St5arrayIPcLm2EEEEviT0_T1_)
        .other          _ZN2at6native29vectorized_elementwise_kernelILi8EZZZNS0_17rsqrt_kernel_cudaERNS_18TensorIteratorBaseEENKUlvE0_clEvENKUlvE1_clEvEUlN3c108BFloat16EE_St5arrayIPcLm2EEEEviT0_T1_,@"STO_CUDA_ENTRY STV_DEFAULT"
_ZN2at6native29vectorized_elementwise_kernelILi8EZZZNS0_17rsqrt_kernel_cudaERNS_18TensorIteratorBaseEENKUlvE0_clEvENKUlvE1_clEvEUlN3c108BFloat16EE_St5arrayIPcLm2EEEEviT0_T1_:
.text._ZN2at6native29vectorized_elementwise_kernelILi8EZZZNS0_17rsqrt_kernel_cudaERNS_18TensorIteratorBaseEENKUlvE0_clEvENKUlvE1_clEvEUlN3c108BFloat16EE_St5arrayIPcLm2EEEEviT0_T1_:
[----:B------:R-:W-:Y:S02]  /*0000*/  MOV R1, c[0x0][0x28] ;  /* 0x00000a0000017a02 */ /* 0x000fe40000000f00 */
[----:B------:R-:W-:Y:S05]  /*0010*/  EXIT ;  /* 0x000000000000794d */ /* 0x000fea0003800000 */
.L_x_22656:
        /* <DEDUP_REMOVED lines=14> */
.L_x_34274:


//--------------------- .text._ZN2at6native18elementwise_kernelILi128ELi4EZNS0_15gpu_kernel_implIZZZNS0_17rsqrt_kernel_cudaERNS_18TensorIteratorBaseEENKUlvE0_clEvENKUlvE0_clEvEUlfE_EEvS4_RKT_EUliE_EEviT1_ --------------------------
	.section	.text._ZN2at6native18elementwise_kernelILi128ELi4EZNS0_15gpu_kernel_implIZZZNS0_17rsqrt_kernel_cudaERNS_18TensorIteratorBaseEENKUlvE0_clEvENKUlvE0_clEvEUlfE_EEvS4_RKT_EUliE_EEviT1_,"ax",@progbits
	.sectioninfo	@"SHI_REGISTERS=26"
	.align	128
        .global         _ZN2at6native18elementwise_kernelILi128ELi4EZNS0_15gpu_kernel_implIZZZNS0_17rsqrt_kernel_cudaERNS_18TensorIteratorBaseEENKUlvE0_clEvENKUlvE0_clEvEUlfE_EEvS4_RKT_EUliE_EEviT1_
        .type           _ZN2at6native18elementwise_kernelILi128ELi4EZNS0_15gpu_kernel_implIZZZNS0_17rsqrt_kernel_cudaERNS_18TensorIteratorBaseEENKUlvE0_clEvENKUlvE0_clEvEUlfE_EEvS4_RKT_EUliE_EEviT1_,@function
        .size           _ZN2at6native18elementwise_kernelILi128ELi4EZNS0_15gpu_kernel_implIZZZNS0_17rsqrt_kernel_cudaERNS_18TensorIteratorBaseEENKUlvE0_clEvENKUlvE0_clEvEUlfE_EEvS4_RKT_EUliE_EEviT1_,(.L_x_34275 - _ZN2at6native18elementwise_kernelILi128ELi4EZNS0_15gpu_kernel_implIZZZNS0_17rsqrt_kernel_cudaERNS_18TensorIteratorBaseEENKUlvE0_clEvENKUlvE0_clEvEUlfE_EEvS4_RKT_EUliE_EEviT1_)
        .other          _ZN2at6native18elementwise_kernelILi128ELi4EZNS0_15gpu_kernel_implIZZZNS0_17rsqrt_kernel_cudaERNS_18TensorIteratorBaseEENKUlvE0_clEvENKUlvE0_clEvEUlfE_EEvS4_RKT_EUliE_EEviT1_,@"STO_CUDA_ENTRY STV_DEFAULT"
_ZN2at6native18elementwise_kernelILi128ELi4EZNS0_15gpu_kernel_implIZZZNS0_17rsqrt_kernel_cudaERNS_18TensorIteratorBaseEENKUlvE0_clEvENKUlvE0_clEvEUlfE_EEvS4_RKT_EUliE_EEviT1_:
.text._ZN2at6native18elementwise_kernelILi128ELi4EZNS0_15gpu_kernel_implIZZZNS0_17rsqrt_kernel_cudaERNS_18TensorIteratorBaseEENKUlvE0_clEvENKUlvE0_clEvEUlfE_EEvS4_RKT_EUliE_EEviT1_:
        /* <DEDUP_REMOVED lines=236> */
.L_x_22659:
        /* <DEDUP_REMOVED lines=20> */
.L_x_22664:
[----:B------:R-:W2:Y:S02]  /*1000*/  LDG.E.U8 R0, [R2.64] ;  /* 0x0000002402007981 */ /* 0x000ea4000c1e1100 */
[----:B--2---:R-:W0:Y:S01]  /*1010*/  I2F.U16 R0, R0 ;  /* 0x0000000000007306 */ /* 0x004e220000101000 */
[----:B------:R-:W-:Y:S05]  /*1020*/  BRA `(.L_x_22666) ;  /* 0x00000ca000007947 */ /* 0x000fea0003800000 */
.L_x_22663:
        /* <DEDUP_REMOVED lines=9> */
.L_x_22668:
[----:B------:R-:W2:Y:S02]  /*10c0*/  LDG.E R0, [R2.64] ;  /* 0x0000002402007981 */ /* 0x000ea4000c1e1900 */
[----:B--2---:R-:W0:Y:S01]  /*10d0*/  I2F R0, R0 ;  /* 0x0000000000007306 */ /* 0x004e220000201400 */
[----:B------:R-:W-:Y:S05]  /*10e0*/  BRA `(.L_x_22666) ;  /* 0x00000be000007947 */ /* 0x000fea0003800000 */
.L_x_22667:
[----:B------:R-:W2:Y:S02]  /*10f0*/  LDG.E.U16 R0, [R2.64] ;  /* 0x0000002402007981 */ /* 0x000ea4000c1e1500 */
[----:B--2---:R-:W0:Y:S01]  /*1100*/  I2F.S16 R0, R0 ;  /* 0x0000000000007306 */ /* 0x004e220000101400 */
[----:B------:R-:W-:Y:S05]  /*1110*/  BRA `(.L_x_22666) ;  /* 0x00000bb000007947 */ /* 0x000fea0003800000 */
.L_x_22662:
        /* <DEDUP_REMOVED lines=8> */
.L_x_22670:
[----:B------:R-:W2:Y:S02]  /*11a0*/  LDG.E.U16 R0, [R2.64] ;  /* 0x0000002402007981 */ /* 0x000ea4000c1e1500 */
[----:B--2---:R-:W-:Y:S01]  /*11b0*/  HADD2.F32 R0, -RZ, R0.H0_H0 ;  /* 0x20000000ff007230 */ /* 0x004fe20000004100 */
[----:B------:R-:W-:Y:S05]  /*11c0*/  BRA `(.L_x_22666) ;  /* 0x00000b0000007947 */ /* 0x000fea0003800000 */
.L_x_22669:
        /* <DEDUP_REMOVED lines=8> */
.L_x_22672:
[----:B------:R-:W2:Y:S02]  /*1250*/  LDG.E.U16 R0, [R2.64] ;  /* 0x0000002402007981 */ /* 0x000ea4000c1e1500 */
[----:B--2---:R-:W-:Y:S01]  /*1260*/  HADD2.F32 R0, -RZ, R0.H0_H0 ;  /* 0x20000000ff007230 */ /* 0x004fe20000004100 */
[----:B------:R-:W-:Y:S05]  /*1270*/  BRA `(.L_x_22666) ;  /* 0x00000a5000007947 */ /* 0x000fea0003800000 */
.L_x_22671:
[----:B------:R-:W2:Y:S02]  /*1280*/  LDG.E.64 R2, [R2.64] ;  /* 0x0000002402027981 */ /* 0x000ea4000c1e1b00 */
[----:B--2---:R-:W0:Y:S01]  /*1290*/  F2F.F32.F64 R0, R2 ;  /* 0x0000000200007310 */ /* 0x004e220000301000 */
[----:B------:R-:W0:-:S14]  /*12a0*/  DSETP.GEU.AND P0, PT, |R2|, c[0x2][0x0], PT ;  /* 0x008000000200762a */ /* 0x000e1c0003f0e200 */
[----:B0-----:R-:W-:Y:S01]  /*12b0*/  @!P0 FMUL R0, R0, 1.175494350822287508e-38 ;  /* 0x0080000000008820 */ /* 0x001fe20000400000 */
[----:B------:R-:W-:Y:S05]  /*12c0*/  BRA `(.L_x_22666) ;  /* 0x00000a0000007947 */ /* 0x000fea0003800000 */
.L_x_22661:
        /* <DEDUP_REMOVED lines=12> */
.L_x_22675:
[----:B------:R-:W2:Y:S02]  /*1390*/  LDG.E.64 R2, [R2.64] ;  /* 0x0000002402027981 */ /* 0x000ea4000c1e1b00 */
[----:B--2---:R-:W0:Y:S01]  /*13a0*/  F2F.F32.F64 R0, R2 ;  /* 0x0000000200007310 */ /* 0x004e220000301000 */
[----:B------:R-:W0:-:S14]  /*13b0*/  DSETP.GEU.AND P0, PT, |R2|, c[0x2][0x0], PT ;  /* 0x008000000200762a */ /* 0x000e1c0003f0e200 */
[----:B0-----:R-:W-:Y:S01]  /*13c0*/  @!P0 FMUL R0, R0, 1.175494350822287508e-38 ;  /* 0x0080000000008820 */ /* 0x001fe20000400000 */
[----:B------:R-:W-:Y:S05]  /*13d0*/  BRA `(.L_x_22666) ;  /* 0x000008f000007947 */ /* 0x000fea0003800000 */
.L_x_22674:
        /* <DEDUP_REMOVED lines=26> */
.L_x_22677:
        /* <DEDUP_REMOVED lines=13> */
.L_x_22676:
[----:B------:R-:W2:Y:S02]  /*1650*/  LDG.E.U16 R0, [R2.64] ;  /* 0x0000002402007981 */ /* 0x000ea4000c1e1500 */
[----:B--2---:R-:W-:Y:S01]  /*1660*/  PRMT R0, RZ, 0x5410, R0 ;  /* 0x00005410ff007816 */ /* 0x004fe20000000000 */
[----:B------:R-:W-:Y:S05]  /*1670*/  BRA `(.L_x_22666) ;  /* 0x0000065000007947 */ /* 0x000fea0003800000 */
.L_x_22673:
        /* <DEDUP_REMOVED lines=11> */
.L_x_22680:
        /* <DEDUP_REMOVED lines=20> */
.L_x_22682:
[----:B------:R-:W-:Y:S05]  /*1870*/  BSYNC B0 ;  /* 0x0000000000007941 */ /* 0x000fea0003800000 */
.L_x_22681:
[----:B------:R-:W-:Y:S01]  /*1880*/  LEA R3, R0, 0x3b800000, 0x17 ;  /* 0x3b80000000037811 */ /* 0x000fe200078eb8ff */
[----:B------:R-:W-:-:S05]  /*1890*/  IMAD.SHL.U32 R0, R2, 0x100000, RZ ;  /* 0x0010000002007824 */ /* 0x000fca00078e00ff */
[----:B------:R-:W-:Y:S01]  /*18a0*/  LOP3.LUT R0, R3, R0, R4, 0xfe, !PT ;  /* 0x0000000003007212 */ /* 0x000fe200078efe04 */
[----:B------:R-:W-:Y:S05]  /*18b0*/  BRA `(.L_x_22666) ;  /* 0x0000041000007947 */ /* 0x000fea0003800000 */
.L_x_22679:
        /* <DEDUP_REMOVED lines=20> */
.L_x_22684:
[----:B------:R-:W-:Y:S05]  /*1a00*/  BSYNC B0 ;  /* 0x0000000000007941 */ /* 0x000fea0003800000 */
.L_x_22683:
[----:B------:R-:W-:Y:S01]  /*1a10*/  LEA R3, R0, 0x37800000, 0x17 ;  /* 0x3780000000037811 */ /* 0x000fe200078eb8ff */
[----:B------:R-:W-:-:S05]  /*1a20*/  IMAD.SHL.U32 R0, R2, 0x200000, RZ ;  /* 0x0020000002007824 */ /* 0x000fca00078e00ff */
[----:B------:R-:W-:Y:S01]  /*1a30*/  LOP3.LUT R0, R3, R0, R4, 0xfe, !PT ;  /* 0x0000000003007212 */ /* 0x000fe200078efe04 */
[----:B------:R-:W-:Y:S05]  /*1a40*/  BRA `(.L_x_22666) ;  /* 0x0000028000007947 */ /* 0x000fea0003800000 */
.L_x_22678:
        /* <DEDUP_REMOVED lines=14> */
.L_x_22665:
        /* <DEDUP_REMOVED lines=21> */
.L_x_22686:
[----:B------:R-:W2:Y:S02]  /*1c80*/  LDG.E.64 R2, [R2.64] ;  /* 0x0000002402027981 */ /* 0x000ea4000c1e1b00 */
[----:B--2---:R0:W1:Y:S01]  /*1c90*/  I2F.U64 R0, R2 ;  /* 0x0000000200007312 */ /* 0x0040620000301000 */
[----:B------:R-:W-:Y:S05]  /*1ca0*/  BRA `(.L_x_22666) ;  /* 0x0000002000007947 */ /* 0x000fea0003800000 */
.L_x_22685:
[----:B------:R-:W2:Y:S02]  /*1cb0*/  LDG.E R0, [R2.64] ;  /* 0x0000002402007981 */ /* 0x000ea4000c1e1900 */
[----:B--2---:R-:W0:Y:S02]  /*1cc0*/  I2F.U32 R0, R0 ;  /* 0x0000000000007306 */ /* 0x004e240000201000 */
.L_x_22666:
[----:B------:R-:W-:Y:S05]  /*1cd0*/  BSYNC B6 ;  /* 0x0000000000067941 */ /* 0x000fea0003800000 */
.L_x_22660:
[----:B------:R-:W2:Y:S01]  /*1ce0*/  LDC.U8 R4, c[0x0][0x371] ;  /* 0x0000dc40ff047b82 */ /* 0x000ea20000000000 */
[----:B01---5:R0:W1:Y:S01]  /*1cf0*/  MUFU.RSQ R2, R0 ;  /* 0x0000000000027308 */ /* 0x0230620000001400 */
        /* <DEDUP_REMOVED lines=14> */
.L_x_22690:
[----:B------:R-:W0:Y:S02]  /*1de0*/  F2I.S64.TRUNC R2, R2 ;  /* 0x0000000200027311 */ /* 0x000e24000020d900 */
[----:B0-----:R-:W-:-:S05]  /*1df0*/  IMAD.MOV.U32 R5, RZ, RZ, R2 ;  /* 0x000000ffff057224 */ /* 0x001fca00078e0002 */
[----:B------:R0:W-:Y:S01]  /*1e00*/  STG.E.U8 [R16.64], R5 ;  /* 0x0000000510007986 */ /* 0x0001e2000c101124 */
[----:B------:R-:W-:Y:S05]  /*1e10*/  BRA `(.L_x_22692) ;  /* 0x00000d3000007947 */ /* 0x000fea0003800000 */
.L_x_22689:
        /* <DEDUP_REMOVED lines=9> */
.L_x_22694:
[----:B------:R-:W0:Y:S02]  /*1eb0*/  F2I.FTZ.TRUNC.NTZ R3, R2 ;  /* 0x0000000200037305 */ /* 0x000e24000021f100 */
[----:B0-----:R0:W-:Y:S01]  /*1ec0*/  STG.E [R16.64], R3 ;  /* 0x0000000310007986 */ /* 0x0011e2000c101924 */
[----:B------:R-:W-:Y:S05]  /*1ed0*/  BRA `(.L_x_22692) ;  /* 0x00000c7000007947 */ /* 0x000fea0003800000 */
.L_x_22693:
[----:B------:R-:W0:Y:S02]  /*1ee0*/  F2I.FTZ.TRUNC.NTZ R3, R2 ;  /* 0x0000000200037305 */ /* 0x000e24000021f100 */
[----:B0-----:R0:W-:Y:S01]  /*1ef0*/  STG.E.U16 [R16.64], R3 ;  /* 0x0000000310007986 */ /* 0x0011e2000c101524 */
[----:B------:R-:W-:Y:S05]  /*1f00*/  BRA `(.L_x_22692) ;  /* 0x00000c4000007947 */ /* 0x000fea0003800000 */
.L_x_22688:
        /* <DEDUP_REMOVED lines=8> */
.L_x_22696:
[----:B------:R-:W-:-:S05]  /*1f90*/  F2FP.PACK_AB R2, RZ, R2 ;  /* 0x00000002ff02723e */ /* 0x000fca00000000ff */
[----:B------:R0:W-:Y:S01]  /*1fa0*/  STG.E.U16 [R16.64], R2 ;  /* 0x0000000210007986 */ /* 0x0001e2000c101524 */
[----:B------:R-:W-:Y:S05]  /*1fb0*/  BRA `(.L_x_22692) ;  /* 0x00000b9000007947 */ /* 0x000fea0003800000 */
.L_x_22695:
        /* <DEDUP_REMOVED lines=9> */
.L_x_22698:
[----:B------:R-:W-:-:S04]  /*2050*/  F2FP.PACK_AB R3, RZ, R2 ;  /* 0x00000002ff03723e */ /* 0x000fc800000000ff */
[----:B------:R-:W-:-:S05]  /*2060*/  PRMT R3, R3, 0x5410, RZ ;  /* 0x0000541003037816 */ /* 0x000fca00000000ff */
[----:B------:R0:W-:Y:S01]  /*2070*/  STG.E [R16.64], R3 ;  /* 0x0000000310007986 */ /* 0x0001e2000c101924 */
[----:B------:R-:W-:Y:S05]  /*2080*/  BRA `(.L_x_22692) ;  /* 0x00000ac000007947 */ /* 0x000fea0003800000 */
.L_x_22697:
[----:B------:R-:W-:-:S06]  /*2090*/  FMUL.FTZ R2, R2, 1 ;  /* 0x3f80000002027820 */ /* 0x000fcc0000410000 */
[----:B------:R-:W0:Y:S02]  /*20a0*/  F2F.F64.F32 R2, R2 ;  /* 0x0000000200027310 */ /* 0x000e240000201800 */
[----:B0-----:R0:W-:Y:S01]  /*20b0*/  STG.E.64 [R16.64], R2 ;  /* 0x0000000210007986 */ /* 0x0011e2000c101b24 */
[----:B------:R-:W-:Y:S05]  /*20c0*/  BRA `(.L_x_22692) ;  /* 0x00000a8000007947 */ /* 0x000fea0003800000 */
.L_x_22687:
        /* <DEDUP_REMOVED lines=12> */
.L_x_22701:
[----:B------:R-:W-:Y:S01]  /*2190*/  FMUL.FTZ R4, R2, 1 ;  /* 0x3f80000002047820 */ /* 0x000fe20000410000 */
[----:B------:R-:W-:-:S05]  /*21a0*/  CS2R R6, SRZ ;  /* 0x0000000000067805 */ /* 0x000fca000001ff00 */
[----:B------:R-:W0:Y:S02]  /*21b0*/  F2F.F64.F32 R4, R4 ;  /* 0x0000000400047310 */ /* 0x000e240000201800 */
[----:B0-----:R0:W-:Y:S01]  /*21c0*/  STG.E.128 [R16.64], R4 ;  /* 0x0000000410007986 */ /* 0x0011e2000c101d24 */
[----:B------:R-:W-:Y:S05]  /*21d0*/  BRA `(.L_x_22692) ;  /* 0x0000097000007947 */ /* 0x000fea0003800000 */
.L_x_22700:
        /* <DEDUP_REMOVED lines=20> */
.L_x_22705:
[----:B------:R-:W-:Y:S05]  /*2320*/  BSYNC B0 ;  /* 0x0000000000007941 */ /* 0x000fea0003800000 */
.L_x_22704:
[----:B------:R-:W-:-:S05]  /*2330*/  LOP3.LUT R5, R0, R5, RZ, 0xfc, !PT ;  /* 0x0000000500057212 */ /* 0x000fca00078efcff */
[----:B------:R0:W-:Y:S01]  /*2340*/  STG.E.U8 [R16.64], R5 ;  /* 0x0000000510007986 */ /* 0x0001e2000c101124 */
[----:B------:R-:W-:Y:S05]  /*2350*/  BRA `(.L_x_22692) ;  /* 0x000007f000007947 */ /* 0x000fea0003800000 */
.L_x_22703:
        /* <DEDUP_REMOVED lines=12> */
.L_x_22707:
[----:B------:R-:W-:Y:S01]  /*2420*/  IMAD.MOV.U32 R0, RZ, RZ, 0x7f ;  /* 0x0000007fff007424 */ /* 0x000fe200078e00ff */
[----:B------:R-:W-:-:S04]  /*2430*/  ISETP.GT.U32.AND P0, PT, R4, 0x7f800000, PT ;  /* 0x7f8000000400780c */ /* 0x000fc80003f04070 */
[----:B------:R-:W-:-:S04]  /*2440*/  SEL R0, R0, 0x7c, P0 ;  /* 0x0000007c00007807 */ /* 0x000fc80000000000 */
.L_x_22708:
[----:B------:R-:W-:Y:S05]  /*2450*/  BSYNC B0 ;  /* 0x0000000000007941 */ /* 0x000fea0003800000 */
.L_x_22706:
[----:B------:R-:W-:-:S04]  /*2460*/  LOP3.LUT R2, R2, 0x80000000, RZ, 0xc0, !PT ;  /* 0x8000000002027812 */ /* 0x000fc800078ec0ff */
[----:B------:R-:W-:-:S04]  /*2470*/  SHF.R.U32.HI R3, RZ, 0x18, R2 ;  /* 0x00000018ff037819 */ /* 0x000fc80000011602 */
[----:B------:R-:W-:-:S05]  /*2480*/  LOP3.LUT R3, R0, R3, RZ, 0xfc, !PT ;  /* 0x0000000300037212 */ /* 0x000fca00078efcff */
[----:B------:R0:W-:Y:S01]  /*2490*/  STG.E.U8 [R16.64], R3 ;  /* 0x0000000310007986 */ /* 0x0001e2000c101124 */
[----:B------:R-:W-:Y:S05]  /*24a0*/  BRA `(.L_x_22692) ;  /* 0x000006a000007947 */ /* 0x000fea0003800000 */
.L_x_22702:
[----:B------:R-:W-:-:S05]  /*24b0*/  F2FP.BF16.PACK_AB R2, RZ, R2 ;  /* 0x00000002ff02723e */ /* 0x000fca00000010ff */
[----:B------:R0:W-:Y:S01]  /*24c0*/  STG.E.U16 [R16.64], R2 ;  /* 0x0000000210007986 */ /* 0x0001e2000c101524 */
[----:B------:R-:W-:Y:S05]  /*24d0*/  BRA `(.L_x_22692) ;  /* 0x0000067000007947 */ /* 0x000fea0003800000 */
.L_x_22699:
        /* <DEDUP_REMOVED lines=11> */
.L_x_22711:
        /* <DEDUP_REMOVED lines=16> */
.L_x_22714:
[----:B------:R-:W-:-:S04]  /*2690*/  LOP3.LUT R2, R2, 0x80000000, RZ, 0xc0, !PT ;  /* 0x8000000002027812 */ /* 0x000fc800078ec0ff */
[----:B------:R-:W-:-:S04]  /*26a0*/  SHF.R.U32.HI R3, RZ, 0x18, R2 ;  /* 0x00000018ff037819 */ /* 0x000fc80000011602 */
[----:B------:R-:W-:-:S04]  /*26b0*/  LOP3.LUT R0, R0, R3, RZ, 0xfc, !PT ;  /* 0x0000000300007212 */ /* 0x000fc800078efcff */
[----:B------:R-:W-:Y:S02]  /*26c0*/  PRMT R8, R0, 0x7610, R8 ;  /* 0x0000761000087816 */ /* 0x000fe40000000008 */
.L_x_22713:
[----:B------:R-:W-:Y:S05]  /*26d0*/  BSYNC B0 ;  /* 0x0000000000007941 */ /* 0x000fea0003800000 */
.L_x_22712:
[----:B------:R0:W-:Y:S01]  /*26e0*/  STG.E.U8 [R16.64], R8 ;  /* 0x0000000810007986 */ /* 0x0001e2000c101124 */
[----:B------:R-:W-:Y:S05]  /*26f0*/  BRA `(.L_x_22692) ;  /* 0x0000045000007947 */ /* 0x000fea0003800000 */
.L_x_22710:
        /* <DEDUP_REMOVED lines=16> */
.L_x_22717:
[----:B------:R-:W-:-:S04]  /*2800*/  LOP3.LUT R2, R2, 0x80000000, RZ, 0xc0, !PT ;  /* 0x8000000002027812 */ /* 0x000fc800078ec0ff */
[----:B------:R-:W-:-:S04]  /*2810*/  SHF.R.U32.HI R3, RZ, 0x18, R2 ;  /* 0x00000018ff037819 */ /* 0x000fc80000011602 */
[----:B------:R-:W-:-:S04]  /*2820*/  LOP3.LUT R0, R0, R3, RZ, 0xfc, !PT ;  /* 0x0000000300007212 */ /* 0x000fc800078efcff */
[----:B------:R-:W-:Y:S02]  /*2830*/  PRMT R8, R0, 0x7610, R8 ;  /* 0x0000761000087816 */ /* 0x000fe40000000008 */
.L_x_22716:
[----:B------:R-:W-:Y:S05]  /*2840*/  BSYNC B0 ;  /* 0x0000000000007941 */ /* 0x000fea0003800000 */
.L_x_22715:
[----:B------:R0:W-:Y:S01]  /*2850*/  STG.E.U8 [R16.64], R8 ;  /* 0x0000000810007986 */ /* 0x0001e2000c101124 */
[----:B------:R-:W-:Y:S05]  /*2860*/  BRA `(.L_x_22692) ;  /* 0x000002e000007947 */ /* 0x000fea0003800000 */
.L_x_22709:
        /* <DEDUP_REMOVED lines=21> */
.L_x_22691:
        /* <DEDUP_REMOVED lines=20> */
.L_x_22719:
[----:B------:R-:W0:Y:S02]  /*2b00*/  F2I.U64.TRUNC R2, R2 ;  /* 0x0000000200027311 */ /* 0x000e24000020d800 */
[----:B0-----:R0:W-:Y:S01]  /*2b10*/  STG.E.64 [R16.64], R2 ;  /* 0x0000000210007986 */ /* 0x0011e2000c101b24 */
[----:B------:R-:W-:Y:S05]  /*2b20*/  BRA `(.L_x_22692) ;  /* 0x0000002000007947 */ /* 0x000fea0003800000 */
.L_x_22718:
[----:B------:R-:W0:Y:S02]  /*2b30*/  F2I.FTZ.U32.TRUNC.NTZ R3, R2 ;  /* 0x0000000200037305 */ /* 0x000e24000021f000 */
[----:B0-----:R0:W-:Y:S02]  /*2b40*/  STG.E [R16.64], R3 ;  /* 0x0000000310007986 */ /* 0x0011e4000c101924 */
.L_x_22692:
[----:B------:R-:W-:-:S05]  /*2b50*/  IMAD R18, R18, 0x200, R23 ;  /* 0x0000020012127824 */ /* 0x000fca00078e0217 */
[----:B------:R-:W-:Y:S02]  /*2b60*/  IADD3 R19, R18, 0x80, RZ ;  /* 0x0000008012137810 */ /* 0x000fe40007ffe0ff */
.L_x_22658:
[----:B------:R-:W-:Y:S05]  /*2b70*/  BSYNC B7 ;  /* 0x0000000000077941 */ /* 0x000fea0003800000 */
.L_x_22657:
        /* <DEDUP_REMOVED lines=231> */
.L_x_22722:
        /* <DEDUP_REMOVED lines=20> */
.L_x_22727:
[----:B------:R-:W2:Y:S02]  /*3b30*/  LDG.E.U8 R0, [R2.64] ;  /* 0x0000002402007981 */ /* 0x000ea4000c1e1100 */
[----:B--2---:R-:W0:Y:S01]  /*3b40*/  I2F.U16 R0, R0 ;  /* 0x0000000000007306 */ /* 0x004e220000101000 */
[----:B------:R-:W-:Y:S05]  /*3b50*/  BRA `(.L_x_22729) ;  /* 0x00000ca000007947 */ /* 0x000fea0003800000 */
.L_x_22726:
        /* <DEDUP_REMOVED lines=9> */
.L_x_22731:
[----:B------:R-:W2:Y:S02]  /*3bf0*/  LDG.E R0, [R2.64] ;  /* 0x0000002402007981 */ /* 0x000ea4000c1e1900 */
[----:B--2---:R-:W0:Y:S01]  /*3c00*/  I2F R0, R0 ;  /* 0x0000000000007306 */ /* 0x004e220000201400 */
[----:B------:R-:W-:Y:S05]  /*3c10*/  BRA `(.L_x_22729) ;  /* 0x00000be000007947 */ /* 0x000fea0003800000 */
.L_x_22730:
[----:B------:R-:W2:Y:S02]  /*3c20*/  LDG.E.U16 R0, [R2.64] ;  /* 0x0000002402007981 */ /* 0x000ea4000c1e1500 */
[----:B--2---:R-:W0:Y:S01]  /*3c30*/  I2F.S16 R0, R0 ;  /* 0x0000000000007306 */ /* 0x004e220000101400 */
[----:B------:R-:W-:Y:S05]  /*3c40*/  BRA `(.L_x_22729) ;  /* 0x00000bb000007947 */ /* 0x000fea0003800000 */
.L_x_22725:
        /* <DEDUP_REMOVED lines=8> */
.L_x_22733:
[----:B------:R-:W2:Y:S02]  /*3cd0*/  LDG.E.U16 R0, [R2.64] ;  /* 0x0000002402007981 */ /* 0x000ea4000c1e1500 */
[----:B--2---:R-:W-:Y:S01]  /*3ce0*/  HADD2.F32 R0, -RZ, R0.H0_H0 ;  /* 0x20000000ff007230 */ /* 0x004fe20000004100 */
[----:B------:R-:W-:Y:S05]  /*3cf0*/  BRA `(.L_x_22729) ;  /* 0x00000b0000007947 */ /* 0x000fea0003800000 */
.L_x_22732:
        /* <DEDUP_REMOVED lines=8> */
.L_x_22735:
[----:B------:R-:W2:Y:S02]  /*3d80*/  LDG.E.U16 R0, [R2.64] ;  /* 0x0000002402007981 */ /* 0x000ea4000c1e1500 */
[----:B--2---:R-:W-:Y:S01]  /*3d90*/  HADD2.F32 R0, -RZ, R0.H0_H0 ;  /* 0x20000000ff007230 */ /* 0x004fe20000004100 */
[----:B------:R-:W-:Y:S05]  /*3da0*/  BRA `(.L_x_22729) ;  /* 0x00000a5000007947 */ /* 0x000fea0003800000 */
.L_x_22734:
[----:B------:R-:W2:Y:S02]  /*3db0*/  LDG.E.64 R2, [R2.64] ;  /* 0x0000002402027981 */ /* 0x000ea4000c1e1b00 */
[----:B--2---:R-:W0:Y:S01]  /*3dc0*/  F2F.F32.F64 R0, R2 ;  /* 0x0000000200007310 */ /* 0x004e220000301000 */
[----:B------:R-:W0:-:S14]  /*3dd0*/  DSETP.GEU.AND P0, PT, |R2|, c[0x2][0x0], PT ;  /* 0x008000000200762a */ /* 0x000e1c0003f0e200 */
[----:B0-----:R-:W-:Y:S01]  /*3de0*/  @!P0 FMUL R0, R0, 1.175494350822287508e-38 ;  /* 0x0080000000008820 */ /* 0x001fe20000400000 */
[----:B------:R-:W-:Y:S05]  /*3df0*/  BRA `(.L_x_22729) ;  /* 0x00000a0000007947 */ /* 0x000fea0003800000 */
.L_x_22724:
        /* <DEDUP_REMOVED lines=12> */
.L_x_22738:
[----:B------:R-:W2:Y:S02]  /*3ec0*/  LDG.E.64 R2, [R2.64] ;  /* 0x0000002402027981 */ /* 0x000ea4000c1e1b00 */
[----:B--2---:R-:W0:Y:S01]  /*3ed0*/  F2F.F32.F64 R0, R2 ;  /* 0x0000000200007310 */ /* 0x004e220000301000 */
[----:B------:R-:W0:-:S14]  /*3ee0*/  DSETP.GEU.AND P0, PT, |R2|, c[0x2][0x0], PT ;  /* 0x008000000200762a */ /* 0x000e1c0003f0e200 */
[----:B0-----:R-:W-:Y:S01]  /*3ef0*/  @!P0 FMUL R0, R0, 1.175494350822287508e-38 ;  /* 0x0080000000008820 */ /* 0x001fe20000400000 */
[----:B------:R-:W-:Y:S05]  /*3f00*/  BRA `(.L_x_22729) ;  /* 0x000008f000007947 */ /* 0x000fea0003800000 */
.L_x_22737:
        /* <DEDUP_REMOVED lines=26> */
.L_x_22740:
        /* <DEDUP_REMOVED lines=13> */
.L_x_22739:
[----:B------:R-:W2:Y:S02]  /*4180*/  LDG.E.U16 R0, [R2.64] ;  /* 0x0000002402007981 */ /* 0x000ea4000c1e1500 */
[----:B--2---:R-:W-:Y:S01]  /*4190*/  PRMT R0, RZ, 0x5410, R0 ;  /* 0x00005410ff007816 */ /* 0x004fe20000000000 */
[----:B------:R-:W-:Y:S05]  /*41a0*/  BRA `(.L_x_22729) ;  /* 0x0000065000007947 */ /* 0x000fea0003800000 */
.L_x_22736:
        /* <DEDUP_REMOVED lines=11> */
.L_x_22743:
        /* <DEDUP_REMOVED lines=20> */
.L_x_22745:
[----:B------:R-:W-:Y:S05]  /*43a0*/  BSYNC B0 ;  /* 0x0000000000007941 */ /* 0x000fea0003800000 */
.L_x_22744:
[----:B------:R-:W-:Y:S01]  /*43b0*/  LEA R3, R0, 0x3b800000, 0x17 ;  /* 0x3b80000000037811 */ /* 0x000fe200078eb8ff */
[----:B------:R-:W-:-:S05]  /*43c0*/  IMAD.SHL.U32 R0, R2, 0x100000, RZ ;  /* 0x0010000002007824 */ /* 0x000fca00078e00ff */
[----:B------:R-:W-:Y:S01]  /*43d0*/  LOP3.LUT R0, R3, R0, R4, 0xfe, !PT ;  /* 0x0000000003007212 */ /* 0x000fe200078efe04 */
[----:B------:R-:W-:Y:S05]  /*43e0*/  BRA `(.L_x_22729) ;  /* 0x0000041000007947 */ /* 0x000fea0003800000 */
.L_x_22742:
        /* <DEDUP_REMOVED lines=20> */
.L_x_22747:
[----:B------:R-:W-:Y:S05]  /*4530*/  BSYNC B0 ;  /* 0x0000000000007941 */ /* 0x000fea0003800000 */
.L_x_22746:
[----:B------:R-:W-:Y:S01]  /*4540*/  LEA R3, R0, 0x37800000, 0x17 ;  /* 0x3780000000037811 */ /* 0x000fe200078eb8ff */
[----:B------:R-:W-:-:S05]  /*4550*/  IMAD.SHL.U32 R0, R2, 0x200000, RZ ;  /* 0x0020000002007824 */ /* 0x000fca00078e00ff */
[----:B------:R-:W-:Y:S01]  /*4560*/  LOP3.LUT R0, R3, R0, R4, 0xfe, !PT ;  /* 0x0000000003007212 */ /* 0x000fe200078efe04 */
[----:B------:R-:W-:Y:S05]  /*4570*/  BRA `(.L_x_22729) ;  /* 0x0000028000007947 */ /* 0x000fea0003800000 */
.L_x_22741:
        /* <DEDUP_REMOVED lines=14> */
.L_x_22728:
        /* <DEDUP_REMOVED lines=21> */
.L_x_22749:
[----:B------:R-:W2:Y:S02]  /*47b0*/  LDG.E.64 R2, [R2.64] ;  /* 0x0000002402027981 */ /* 0x000ea4000c1e1b00 */
[----:B--2---:R0:W1:Y:S01]  /*47c0*/  I2F.U64 R0, R2 ;  /* 0x0000000200007312 */ /* 0x0040620000301000 */
[----:B------:R-:W-:Y:S05]  /*47d0*/  BRA `(.L_x_22729) ;  /* 0x0000002000007947 */ /* 0x000fea0003800000 */
.L_x_22748:
[----:B------:R-:W2:Y:S02]  /*47e0*/  LDG.E R0, [R2.64] ;  /* 0x0000002402007981 */ /* 0x000ea4000c1e1900 */
[----:B--2---:R-:W0:Y:S02]  /*47f0*/  I2F.U32 R0, R0 ;  /* 0x0000000000007306 */ /* 0x004e240000201000 */
.L_x_22729:
[----:B------:R-:W-:Y:S05]  /*4800*/  BSYNC B6 ;  /* 0x0000000000067941 */ /* 0x000fea0003800000 */
.L_x_22723:
        /* <DEDUP_REMOVED lines=16> */
.L_x_22753:
[----:B------:R-:W0:Y:S02]  /*4910*/  F2I.S64.TRUNC R2, R2 ;  /* 0x0000000200027311 */ /* 0x000e24000020d900 */
[----:B0-----:R-:W-:-:S05]  /*4920*/  IMAD.MOV.U32 R5, RZ, RZ, R2 ;  /* 0x000000ffff057224 */ /* 0x001fca00078e0002 */
[----:B------:R0:W-:Y:S01]  /*4930*/  STG.E.U8 [R16.64], R5 ;  /* 0x0000000510007986 */ /* 0x0001e2000c101124 */
[----:B------:R-:W-:Y:S05]  /*4940*/  BRA `(.L_x_22755) ;  /* 0x00000d3000007947 */ /* 0x000fea0003800000 */
.L_x_22752:
        /* <DEDUP_REMOVED lines=9> */
.L_x_22757:
[----:B------:R-:W0:Y:S02]  /*49e0*/  F2I.FTZ.TRUNC.NTZ R3, R2 ;  /* 0x0000000200037305 */ /* 0x000e24000021f100 */
[----:B0-----:R0:W-:Y:S01]  /*49f0*/  STG.E [R16.64], R3 ;  /* 0x0000000310007986 */ /* 0x0011e2000c101924 */
[----:B------:R-:W-:Y:S05]  /*4a00*/  BRA `(.L_x_22755) ;  /* 0x00000c7000007947 */ /* 0x000fea0003800000 */
.L_x_22756:
[----:B------:R-:W0:Y:S02]  /*4a10*/  F2I.FTZ.TRUNC.NTZ R3, R2 ;  /* 0x0000000200037305 */ /* 0x000e24000021f100 */
[----:B0-----:R0:W-:Y:S01]  /*4a20*/  STG.E.U16 [R16.64], R3 ;  /* 0x0000000310007986 */ /* 0x0011e2000c101524 */
[----:B------:R-:W-:Y:S05]  /*4a30*/  BRA `(.L_x_22755) ;  /* 0x00000c4000007947 */ /* 0x000fea0003800000 */
.L_x_22751:
        /* <DEDUP_REMOVED lines=8> */
.L_x_22759:
[----:B------:R-:W-:-:S05]  /*4ac0*/  F2FP.PACK_AB R2, RZ, R2 ;  /* 0x00000002ff02723e */ /* 0x000fca00000000ff */
[----:B------:R0:W-:Y:S01]  /*4ad0*/  STG.E.U16 [R16.64], R2 ;  /* 0x0000000210007986 */ /* 0x0001e2000c101524 */
[----:B------:R-:W-:Y:S05]  /*4ae0*/  BRA `(.L_x_22755) ;  /* 0x00000b9000007947 */ /* 0x000fea0003800000 */
.L_x_22758:
        /* <DEDUP_REMOVED lines=9> */
.L_x_22761:
[----:B------:R-:W-:-:S04]  /*4b80*/  F2FP.PACK_AB R3, RZ, R2 ;  /* 0x00000002ff03723e */ /* 0x000fc800000000ff */
[----:B------:R-:W-:-:S05]  /*4b90*/  PRMT R3, R3, 0x5410, RZ ;  /* 0x0000541003037816 */ /* 0x000fca00000000ff */
[----:B------:R0:W-:Y:S01]  /*4ba0*/  STG.E [R16.64], R3 ;  /* 0x0000000310007986 */ /* 0x0001e2000c101924 */
[----:B------:R-:W-:Y:S05]  /*4bb0*/  BRA `(.L_x_22755) ;  /* 0x00000ac000007947 */ /* 0x000fea0003800000 */
.L_x_22760:
[----:B------:R-:W-:-:S06]  /*4bc0*/  FMUL.FTZ R2, R2, 1 ;  /* 0x3f80000002027820 */ /* 0x000fcc0000410000 */
[----:B------:R-:W0:Y:S02]  /*4bd0*/  F2F.F64.F32 R2, R2 ;  /* 0x0000000200027310 */ /* 0x000e240000201800 */
[----:B0-----:R0:W-:Y:S01]  /*4be0*/  STG.E.64 [R16.64], R2 ;  /* 0x0000000210007986 */ /* 0x0011e2000c101b24 */
[----:B------:R-:W-:Y:S05]  /*4bf0*/  BRA `(.L_x_22755) ;  /* 0x00000a8000007947 */ /* 0x000fea0003800000 */
.L_x_22750:
        /* <DEDUP_REMOVED lines=12> */
.L_x_22764:
[----:B------:R-:W-:Y:S01]  /*4cc0*/  FMUL.FTZ R4, R2, 1 ;  /* 0x3f80000002047820 */ /* 0x000fe20000410000 */
[----:B------:R-:W-:-:S05]  /*4cd0*/  CS2R R6, SRZ ;  /* 0x0000000000067805 */ /* 0x000fca000001ff00 */
[----:B------:R-:W0:Y:S02]  /*4ce0*/  F2F.F64.F32 R4, R4 ;  /* 0x0000000400047310 */ /* 0x000e240000201800 */
[----:B0-----:R0:W-:Y:S01]  /*4cf0*/  STG.E.128 [R16.64], R4 ;  /* 0x0000000410007986 */ /* 0x0011e2000c101d24 */
[----:B------:R-:W-:Y:S05]  /*4d00*/  BRA `(.L_x_22755) ;  /* 0x0000097000007947 */ /* 0x000fea0003800000 */
.L_x_22763:
        /* <DEDUP_REMOVED lines=20> */
.L_x_22768:
[----:B------:R-:W-:Y:S05]  /*4e50*/  BSYNC B0 ;  /* 0x0000000000007941 */ /* 0x000fea0003800000 */
.L_x_22767:
[----:B------:R-:W-:-:S05]  /*4e60*/  LOP3.LUT R5, R0, R5, RZ, 0xfc, !PT ;  /* 0x0000000500057212 */ /* 0x000fca00078efcff */
[----:B------:R0:W-:Y:S01]  /*4e70*/  STG.E.U8 [R16.64], R5 ;  /* 0x0000000510007986 */ /* 0x0001e2000c101124 */
[----:B------:R-:W-:Y:S05]  /*4e80*/  BRA `(.L_x_22755) ;  /* 0x000007f000007947 */ /* 0x000fea0003800000 */
.L_x_22766:
        /* <DEDUP_REMOVED lines=12> */
.L_x_22770:
[----:B------:R-:W-:Y:S01]  /*4f50*/  IMAD.MOV.U32 R0, RZ, RZ, 0x7f ;  /* 0x0000007fff007424 */ /* 0x000fe200078e00ff */
[----:B------:R-:W-:-:S04]  /*4f60*/  ISETP.GT.U32.AND P0, PT, R4, 0x7f800000, PT ;  /* 0x7f8000000400780c */ /* 0x000fc80003f04070 */
[----:B------:R-:W-:-:S04]  /*4f70*/  SEL R0, R0, 0x7c, P0 ;  /* 0x0000007c00007807 */ /* 0x000fc80000000000 */
.L_x_22771:
[----:B------:R-:W-:Y:S05]  /*4f80*/  BSYNC B0 ;  /* 0x0000000000007941 */ /* 0x000fea0003800000 */
.L_x_22769:
[----:B------:R-:W-:-:S04]  /*4f90*/  LOP3.LUT R2, R2, 0x80000000, RZ, 0xc0, !PT ;  /* 0x8000000002027812 */ /* 0x000fc800078ec0ff */
[----:B------:R-:W-:-:S04]  /*4fa0*/  SHF.R.U32.HI R3, RZ, 0x18, R2 ;  /* 0x00000018ff037819 */ /* 0x000fc80000011602 */
[----:B------:R-:W-:-:S05]  /*4fb0*/  LOP3.LUT R3, R0, R3, RZ, 0xfc, !PT ;  /* 0x0000000300037212 */ /* 0x000fca00078efcff */
[----:B------:R0:W-:Y:S01]  /*4fc0*/  STG.E.U8 [R16.64], R3 ;  /* 0x0000000310007986 */ /* 0x0001e2000c101124 */
[----:B------:R-:W-:Y:S05]  /*4fd0*/  BRA `(.L_x_22755) ;  /* 0x000006a000007947 */ /* 0x000fea0003800000 */
.L_x_22765:
[----:B------:R-:W-:-:S05]  /*4fe0*/  F2FP.BF16.PACK_AB R2, RZ, R2 ;  /* 0x00000002ff02723e */ /* 0x000fca00000010ff */
[----:B------:R0:W-:Y:S01]  /*4ff0*/  STG.E.U16 [R16.64], R2 ;  /* 0x0000000210007986 */ /* 0x0001e2000c101524 */
[----:B------:R-:W-:Y:S05]  /*5000*/  BRA `(.L_x_22755) ;  /* 0x0000067000007947 */ /* 0x000fea0003800000 */
.L_x_22762:
        /* <DEDUP_REMOVED lines=11> */
.L_x_22774:
        /* <DEDUP_REMOVED lines=16> */
.L_x_22777:
[----:B------:R-:W-:-:S04]  /*51c0*/  LOP3.LUT R2, R2, 0x80000000, RZ, 0xc0, !PT ;  /* 0x8000000002027812 */ /* 0x000fc800078ec0ff */
[----:B------:R-:W-:-:S04]  /*51d0*/  SHF.R.U32.HI R3, RZ, 0x18, R2 ;  /* 0x00000018ff037819 */ /* 0x000fc80000011602 */
[----:B------:R-:W-:-:S04]  /*51e0*/  LOP3.LUT R0, R0, R3, RZ, 0xfc, !PT ;  /* 0x0000000300007212 */ /* 0x000fc800078efcff */
[----:B------:R-:W-:Y:S02]  /*51f0*/  PRMT R8, R0, 0x7610, R8 ;  /* 0x0000761000087816 */ /* 0x000fe40000000008 */
.L_x_22776:
[----:B------:R-:W-:Y:S05]  /*5200*/  BSYNC B0 ;  /* 0x0000000000007941 */ /* 0x000fea0003800000 */
.L_x_22775:
[----:B------:R0:W-:Y:S01]  /*5210*/  STG.E.U8 [R16.64], R8 ;  /* 0x0000000810007986 */ /* 0x0001e2000c101124 */
[----:B------:R-:W-:Y:S05]  /*5220*/  BRA `(.L_x_22755) ;  /* 0x0000045000007947 */ /* 0x000fea0003800000 */
.L_x_22773:
        /* <DEDUP_REMOVED lines=16> */
.L_x_22780:
[----:B------:R-:W-:-:S04]  /*5330*/  LOP3.LUT R2, R2, 0x80000000, RZ, 0xc0, !PT ;  /* 0x8000000002027812 */ /* 0x000fc800078ec0ff */
[----:B------:R-:W-:-:S04]  /*5340*/  SHF.R.U32.HI R3, RZ, 0x18, R2 ;  /* 0x00000018ff037819 */ /* 0x000fc80000011602 */
[----:B------:R-:W-:-:S04]  /*5350*/  LOP3.LUT R0, R0, R3, RZ, 0xfc, !PT ;  /* 0x0000000300007212 */ /* 0x000fc800078efcff */
[----:B------:R-:W-:Y:S02]  /*5360*/  PRMT R8, R0, 0x7610, R8 ;  /* 0x0000761000087816 */ /* 0x000fe40000000008 */
.L_x_22779:
[----:B------:R-:W-:Y:S05]  /*5370*/  BSYNC B0 ;  /* 0x0000000000007941 */ /* 0x000fea0003800000 */
.L_x_22778:
[----:B------:R0:W-:Y:S01]  /*5380*/  STG.E.U8 [R16.64], R8 ;  /* 0x0000000810007986 */ /* 0x0001e2000c101124 */
[----:B------:R-:W-:Y:S05]  /*5390*/  BRA `(.L_x_22755) ;  /* 0x000002e000007947 */ /* 0x000fea0003800000 */
.L_x_22772:
        /* <DEDUP_REMOVED lines=21> */
.L_x_22754:
        /* <DEDUP_REMOVED lines=20> */
.L_x_22782:
[----:B------:R-:W0:Y:S02]  /*5630*/  F2I.U64.TRUNC R2, R2 ;  /* 0x0000000200027311 */ /* 0x000e24000020d800 */
[----:B0-----:R0:W-:Y:S01]  /*5640*/  STG.E.64 [R16.64], R2 ;  /* 0x0000000210007986 */ /* 0x0011e2000c101b24 */
[----:B------:R-:W-:Y:S05]  /*5650*/  BRA `(.L_x_22755) ;  /* 0x0000002000007947 */ /* 0x000fea0003800000 */
.L_x_22781:
[----:B------:R-:W0:Y:S02]  /*5660*/  F2I.FTZ.U32.TRUNC.NTZ R3, R2 ;  /* 0x0000000200037305 */ /* 0x000e24000021f000 */
[----:B0-----:R0:W-:Y:S02]  /*5670*/  STG.E [R16.64], R3 ;  /* 0x0000000310007986 */ /* 0x0011e4000c101924 */
.L_x_22755:
        /* <DEDUP_REMOVED lines=231> */
.L_x_22783:
        /* <DEDUP_REMOVED lines=20> */
.L_x_22788:
[----:B------:R-:W2:Y:S02]  /*6630*/  LDG.E.U8 R0, [R2.64] ;  /* 0x0000002402007981 */ /* 0x000ea4000c1e1100 */
[----:B--2---:R-:W0:Y:S01]  /*6640*/  I2F.U16 R0, R0 ;  /* 0x0000000000007306 */ /* 0x004e220000101000 */
[----:B------:R-:W-:Y:S05]  /*6650*/  BRA `(.L_x_22790) ;  /* 0x00000ca000007947 */ /* 0x000fea0003800000 */
.L_x_22787:
        /* <DEDUP_REMOVED lines=9> */
.L_x_22792:
[----:B------:R-:W2:Y:S02]  /*66f0*/  LDG.E R0, [R2.64] ;  /* 0x0000002402007981 */ /* 0x000ea4000c1e1900 */
[----:B--2---:R-:W0:Y:S01]  /*6700*/  I2F R0, R0 ;  /* 0x0000000000007306 */ /* 0x004e220000201400 */
[----:B------:R-:W-:Y:S05]  /*6710*/  BRA `(.L_x_22790) ;  /* 0x00000be000007947 */ /* 0x000fea0003800000 */
.L_x_22791:
[----:B------:R-:W2:Y:S02]  /*6720*/  LDG.E.U16 R0, [R2.64] ;  /* 0x0000002402007981 */ /* 0x000ea4000c1e1500 */
[----:B--2---:R-:W0:Y:S01]  /*6730*/  I2F.S16 R0, R0 ;  /* 0x0000000000007306 */ /* 0x004e220000101400 */
[----:B------:R-:W-:Y:S05]  /*6740*/  BRA `(.L_x_22790) ;  /* 0x00000bb000007947 */ /* 0x000fea0003800000 */
.L_x_22786:
        /* <DEDUP_REMOVED lines=8> */
.L_x_22794:
[----:B------:R-:W2:Y:S02]  /*67d0*/  LDG.E.U16 R0, [R2.64] ;  /* 0x0000002402007981 */ /* 0x000ea4000c1e1500 */
[----:B--2---:R-:W-:Y:S01]  /*67e0*/  HADD2.F32 R0, -RZ, R0.H0_H0 ;  /* 0x20000000ff007230 */ /* 0x004fe20000004100 */
[----:B------:R-:W-:Y:S05]  /*67f0*/  BRA `(.L_x_22790) ;  /* 0x00000b0000007947 */ /* 0x000fea0003800000 */
.L_x_22793:
        /* <DEDUP_REMOVED lines=8> */
.L_x_22796:
[----:B------:R-:W2:Y:S02]  /*6880*/  LDG.E.U16 R0, [R2.64] ;  /* 0x0000002402007981 */ /* 0x000ea4000c1e1500 */
[----:B--2---:R-:W-:Y:S01]  /*6890*/  HADD2.F32 R0, -RZ, R0.H0_H0 ;  /* 0x20000000ff007230 */ /* 0x004fe20000004100 */
[----:B------:R-:W-:Y:S05]  /*68a0*/  BRA `(.L_x_22790) ;  /* 0x00000a5000007947 */ /* 0x000fea0003800000 */
.L_x_22795:
[----:B------:R-:W2:Y:S02]  /*68b0*/  LDG.E.64 R2, [R2.64] ;  /* 0x0000002402027981 */ /* 0x000ea4000c1e1b00 */
[----:B--2---:R-:W0:Y:S01]  /*68c0*/  F2F.F32.F64 R0, R2 ;  /* 0x0000000200007310 */ /* 0x004e220000301000 */
[----:B------:R-:W0:-:S14]  /*68d0*/  DSETP.GEU.AND P0, PT, |R2|, c[0x2][0x0], PT ;  /* 0x008000000200762a */ /* 0x000e1c0003f0e200 */
[----:B0-----:R-:W-:Y:S01]  /*68e0*/  @!P0 FMUL R0, R0, 1.175494350822287508e-38 ;  /* 0x0080000000008820 */ /* 0x001fe20000400000 */
[----:B------:R-:W-:Y:S05]  /*68f0*/  BRA `(.L_x_22790) ;  /* 0x00000a0000007947 */ /* 0x000fea0003800000 */
.L_x_22785:
        /* <DEDUP_REMOVED lines=12> */
.L_x_22799:
[----:B------:R-:W2:Y:S02]  /*69c0*/  LDG.E.64 R2, [R2.64] ;  /* 0x0000002402027981 */ /* 0x000ea4000c1e1b00 */
[----:B--2---:R-:W0:Y:S01]  /*69d0*/  F2F.F32.F64 R0, R2 ;  /* 0x0000000200007310 */ /* 0x004e220000301000 */
[----:B------:R-:W0:-:S14]  /*69e0*/  DSETP.GEU.AND P0, PT, |R2|, c[0x2][0x0], PT ;  /* 0x008000000200762a */ /* 0x000e1c0003f0e200 */
[----:B0-----:R-:W-:Y:S01]  /*69f0*/  @!P0 FMUL R0, R0, 1.175494350822287508e-38 ;  /* 0x0080000000008820 */ /* 0x001fe20000400000 */
[----:B------:R-:W-:Y:S05]  /*6a00*/  BRA `(.L_x_22790) ;  /* 0x000008f000007947 */ /* 0x000fea0003800000 */
.L_x_22798:
        /* <DEDUP_REMOVED lines=26> */
.L_x_22801:
        /* <DEDUP_REMOVED lines=13> */
.L_x_22800:
[----:B------:R-:W2:Y:S02]  /*6c80*/  LDG.E.U16 R0, [R2.64] ;  /* 0x0000002402007981 */ /* 0x000ea4000c1e1500 */
[----:B--2---:R-:W-:Y:S01]  /*6c90*/  PRMT R0, RZ, 0x5410, R0 ;  /* 0x00005410ff007816 */ /* 0x004fe20000000000 */
[----:B------:R-:W-:Y:S05]  /*6ca0*/  BRA `(.L_x_22790) ;  /* 0x0000065000007947 */ /* 0x000fea0003800000 */
.L_x_22797:
        /* <DEDUP_REMOVED lines=11> */
.L_x_22804:
        /* <DEDUP_REMOVED lines=20> */
.L_x_22806:
[----:B------:R-:W-:Y:S05]  /*6ea0*/  BSYNC B0 ;  /* 0x0000000000007941 */ /* 0x000fea0003800000 */
.L_x_22805:
[----:B------:R-:W-:Y:S01]  /*6eb0*/  LEA R3, R0, 0x3b800000, 0x17 ;  /* 0x3b80000000037811 */ /* 0x000fe200078eb8ff */
[----:B------:R-:W-:-:S05]  /*6ec0*/  IMAD.SHL.U32 R0, R2, 0x100000, RZ ;  /* 0x0010000002007824 */ /* 0x000fca00078e00ff */
[----:B------:R-:W-:Y:S01]  /*6ed0*/  LOP3.LUT R0, R3, R0, R4, 0xfe, !PT ;  /* 0x0000000003007212 */ /* 0x000fe200078efe04 */
[----:B------:R-:W-:Y:S05]  /*6ee0*/  BRA `(.L_x_22790) ;  /* 0x0000041000007947 */ /* 0x000fea0003800000 */
.L_x_22803:
        /* <DEDUP_REMOVED lines=20> */
.L_x_22808:
[----:B------:R-:W-:Y:S05]  /*7030*/  BSYNC B0 ;  /* 0x0000000000007941 */ /* 0x000fea0003800000 */
.L_x_22807:
[----:B------:R-:W-:Y:S01]  /*7040*/  LEA R3, R0, 0x37800000, 0x17 ;  /* 0x3780000000037811 */ /* 0x000fe200078eb8ff */
[----:B------:R-:W-:-:S05]  /*7050*/  IMAD.SHL.U32 R0, R2, 0x200000, RZ ;  /* 0x0020000002007824 */ /* 0x000fca00078e00ff */
[----:B------:R-:W-:Y:S01]  /*7060*/  LOP3.LUT R0, R3, R0, R4, 0xfe, !PT ;  /* 0x0000000003007212 */ /* 0x000fe200078efe04 */
[----:B------:R-:W-:Y:S05]  /*7070*/  BRA `(.L_x_22790) ;  /* 0x0000028000007947 */ /* 0x000fea0003800000 */
.L_x_22802:
        /* <DEDUP_REMOVED lines=14> */
.L_x_22789:
        /* <DEDUP_REMOVED lines=21> */
.L_x_22810:
[----:B------:R-:W2:Y:S02]  /*72b0*/  LDG.E.64 R2, [R2.64] ;  /* 0x0000002402027981 */ /* 0x000ea4000c1e1b00 */
[----:B--2---:R0:W1:Y:S01]  /*72c0*/  I2F.U64 R0, R2 ;  /* 0x0000000200007312 */ /* 0x0040620000301000 */
[----:B------:R-:W-:Y:S05]  /*72d0*/  BRA `(.L_x_22790) ;  /* 0x0000002000007947 */ /* 0x000fea0003800000 */
.L_x_22809:
[----:B------:R-:W2:Y:S02]  /*72e0*/  LDG.E R0, [R2.64] ;  /* 0x0000002402007981 */ /* 0x000ea4000c1e1900 */
[----:B--2---:R-:W0:Y:S02]  /*72f0*/  I2F.U32 R0, R0 ;  /* 0x0000000000007306 */ /* 0x004e240000201000 */
.L_x_22790:
[----:B------:R-:W-:Y:S05]  /*7300*/  BSYNC B6 ;  /* 0x0000000000067941 */ /* 0x000fea0003800000 */
.L_x_22784:
        /* <DEDUP_REMOVED lines=16> */
.L_x_22814:
[----:B------:R-:W0:Y:S02]  /*7410*/  F2I.S64.TRUNC R2, R2 ;  /* 0x0000000200027311 */ /* 0x000e24000020d900 */
[----:B0-----:R-:W-:-:S05]  /*7420*/  IMAD.MOV.U32 R5, RZ, RZ, R2 ;  /* 0x000000ffff057224 */ /* 0x001fca00078e0002 */
[----:B------:R0:W-:Y:S01]  /*7430*/  STG.E.U8 [R16.64], R5 ;  /* 0x0000000510007986 */ /* 0x0001e2000c101124 */
[----:B------:R-:W-:Y:S05]  /*7440*/  BRA `(.L_x_22816) ;  /* 0x00000d3000007947 */ /* 0x000fea0003800000 */
.L_x_22813:
        /* <DEDUP_REMOVED lines=9> */
.L_x_22818:
[----:B------:R-:W0:Y:S02]  /*74e0*/  F2I.FTZ.TRUNC.NTZ R3, R2 ;  /* 0x0000000200037305 */ /* 0x000e24000021f100 */
[----:B0-----:R0:W-:Y:S01]  /*74f0*/  STG.E [R16.64], R3 ;  /* 0x0000000310007986 */ /* 0x0011e2000c101924 */
[----:B------:R-:W-:Y:S05]  /*7500*/  BRA `(.L_x_22816) ;  /* 0x00000c7000007947 */ /* 0x000fea0003800000 */
.L_x_22817:
[----:B------:R-:W0:Y:S02]  /*7510*/  F2I.FTZ.TRUNC.NTZ R3, R2 ;  /* 0x0000000200037305 */ /* 0x000e24000021f100 */
[----:B0-----:R0:W-:Y:S01]  /*7520*/  STG.E.U16 [R16.64], R3 ;  /* 0x0000000310007986 */ /* 0x0011e2000c101524 */
[----:B------:R-:W-:Y:S05]  /*7530*/  BRA `(.L_x_22816) ;  /* 0x00000c4000007947 */ /* 0x000fea0003800000 */
.L_x_22812:
        /* <DEDUP_REMOVED lines=8> */
.L_x_22820:
[----:B------:R-:W-:-:S05]  /*75c0*/  F2FP.PACK_AB R2, RZ, R2 ;  /* 0x00000002ff02723e */ /* 0x000fca00000000ff */
[----:B------:R0:W-:Y:S01]  /*75d0*/  STG.E.U16 [R16.64], R2 ;  /* 0x0000000210007986 */ /* 0x0001e2000c101524 */
[----:B------:R-:W-:Y:S05]  /*75e0*/  BRA `(.L_x_22816) ;  /* 0x00000b9000007947 */ /* 0x000fea0003800000 */
.L_x_22819:
        /* <DEDUP_REMOVED lines=9> */
.L_x_22822:
[----:B------:R-:W-:-:S04]  /*7680*/  F2FP.PACK_AB R3, RZ, R2 ;  /* 0x00000002ff03723e */ /* 0x000fc800000000ff */
[----:B------:R-:W-:-:S05]  /*7690*/  PRMT R3, R3, 0x5410, RZ ;  /* 0x0000541003037816 */ /* 0x000fca00000000ff */
[----:B------:R0:W-:Y:S01]  /*76a0*/  STG.E [R16.64], R3 ;  /* 0x0000000310007986 */ /* 0x0001e2000c101924 */
[----:B------:R-:W-:Y:S05]  /*76b0*/  BRA `(.L_x_22816) ;  /* 0x00000ac000007947 */ /* 0x000fea0003800000 */
.L_x_22821:
[----:B------:R-:W-:-:S06]  /*76c0*/  FMUL.FTZ R2, R2, 1 ;  /* 0x3f80000002027820 */ /* 0x000fcc0000410000 */
[----:B------:R-:W0:Y:S02]  /*76d0*/  F2F.F64.F32 R2, R2 ;  /* 0x0000000200027310 */ /* 0x000e240000201800 */
[----:B0-----:R0:W-:Y:S01]  /*76e0*/  STG.E.64 [R16.64], R2 ;  /* 0x0000000210007986 */ /* 0x0011e2000c101b24 */
[----:B------:R-:W-:Y:S05]  /*76f0*/  BRA `(.L_x_22816) ;  /* 0x00000a8000007947 */ /* 0x000fea0003800000 */
.L_x_22811:
        /* <DEDUP_REMOVED lines=12> */
.L_x_22825:
[----:B------:R-:W-:Y:S01]  /*77c0*/  FMUL.FTZ R4, R2, 1 ;  /* 0x3f80000002047820 */ /* 0x000fe20000410000 */
[----:B------:R-:W-:-:S05]  /*77d0*/  CS2R R6, SRZ ;  /* 0x0000000000067805 */ /* 0x000fca000001ff00 */
[----:B------:R-:W0:Y:S02]  /*77e0*/  F2F.F64.F32 R4, R4 ;  /* 0x0000000400047310 */ /* 0x000e240000201800 */
[----:B0-----:R0:W-:Y:S01]  /*77f0*/  STG.E.128 [R16.64], R4 ;  /* 0x0000000410007986 */ /* 0x0011e2000c101d24 */
[----:B------:R-:W-:Y:S05]  /*7800*/  BRA `(.L_x_22816) ;  /* 0x0000097000007947 */ /* 0x000fea0003800000 */
.L_x_22824:
        /* <DEDUP_REMOVED lines=20> */
.L_x_22829:
[----:B------:R-:W-:Y:S05]  /*7950*/  BSYNC B0 ;  /* 0x0000000000007941 */ /* 0x000fea0003800000 */
.L_x_22828:
[----:B------:R-:W-:-:S05]  /*7960*/  LOP3.LUT R5, R0, R5, RZ, 0xfc, !PT ;  /* 0x0000000500057212 */ /* 0x000fca00078efcff */
[----:B------:R0:W-:Y:S01]  /*7970*/  STG.E.U8 [R16.64], R5 ;  /* 0x0000000510007986 */ /* 0x0001e2000c101124 */
[----:B------:R-:W-:Y:S05]  /*7980*/  BRA `(.L_x_22816) ;  /* 0x000007f000007947 */ /* 0x000fea0003800000 */
.L_x_22827:
        /* <DEDUP_REMOVED lines=12> */
.L_x_22831:
[----:B------:R-:W-:Y:S01]  /*7a50*/  IMAD.MOV.U32 R0, RZ, RZ, 0x7f ;  /* 0x0000007fff007424 */ /* 0x000fe200078e00ff */
[----:B------:R-:W-:-:S04]  /*7a60*/  ISETP.GT.U32.AND P0, PT, R4, 0x7f800000, PT ;  /* 0x7f8000000400780c */ /* 0x000fc80003f04070 */
[----:B------:R-:W-:-:S04]  /*7a70*/  SEL R0, R0, 0x7c, P0 ;  /* 0x0000007c00007807 */ /* 0x000fc80000000000 */
.L_x_22832:
[----:B------:R-:W-:Y:S05]  /*7a80*/  BSYNC B0 ;  /* 0x0000000000007941 */ /* 0x000fea0003800000 */
.L_x_22830:
[----:B------:R-:W-:-:S04]  /*7a90*/  LOP3.LUT R2, R2, 0x80000000, RZ, 0xc0, !PT ;  /* 0x8000000002027812 */ /* 0x000fc800078ec0ff */
[----:B------:R-:W-:-:S04]  /*7aa0*/  SHF.R.U32.HI R3, RZ, 0x18, R2 ;  /* 0x00000018ff037819 */ /* 0x000fc80000011602 */
[----:B------:R-:W-:-:S05]  /*7ab0*/  LOP3.LUT R3, R0, R3, RZ, 0xfc, !PT ;  /* 0x0000000300037212 */ /* 0x000fca00078efcff */
[----:B------:R0:W-:Y:S01]  /*7ac0*/  STG.E.U8 [R16.64], R3 ;  /* 0x0000000310007986 */ /* 0x0001e2000c101124 */
[----:B------:R-:W-:Y:S05]  /*7ad0*/  BRA `(.L_x_22816) ;  /* 0x000006a000007947 */ /* 0x000fea0003800000 */
.L_x_22826:
[----:B------:R-:W-:-:S05]  /*7ae0*/  F2FP.BF16.PACK_AB R2, RZ, R2 ;  /* 0x00000002ff02723e */ /* 0x000fca00000010ff */
[----:B------:R0:W-:Y:S01]  /*7af0*/  STG.E.U16 [R16.64], R2 ;  /* 0x0000000210007986 */ /* 0x0001e2000c101524 */
[----:B------:R-:W-:Y:S05]  /*7b00*/  BRA `(.L_x_22816) ;  /* 0x0000067000007947 */ /* 0x000fea0003800000 */
.L_x_22823:
        /* <DEDUP_REMOVED lines=11> */
.L_x_22835:
        /* <DEDUP_REMOVED lines=16> */
.L_x_22838:
[----:B------:R-:W-:-:S04]  /*7cc0*/  LOP3.LUT R2, R2, 0x80000000, RZ, 0xc0, !PT ;  /* 0x8000000002027812 */ /* 0x000fc800078ec0ff */
[----:B------:R-:W-:-:S04]  /*7cd0*/  SHF.R.U32.HI R3, RZ, 0x18, R2 ;  /* 0x00000018ff037819 */ /* 0x000fc80000011602 */
[----:B------:R-:W-:-:S04]  /*7ce0*/  LOP3.LUT R0, R0, R3, RZ, 0xfc, !PT ;  /* 0x0000000300007212 */ /* 0x000fc800078efcff */
[----:B------:R-:W-:Y:S02]  /*7cf0*/  PRMT R8, R0, 0x7610, R8 ;  /* 0x0000761000087816 */ /* 0x000fe40000000008 */
.L_x_22837:
[----:B------:R-:W-:Y:S05]  /*7d00*/  BSYNC B0 ;  /* 0x0000000000007941 */ /* 0x000fea0003800000 */
.L_x_22836:
[----:B------:R0:W-:Y:S01]  /*7d10*/  STG.E.U8 [R16.64], R8 ;  /* 0x0000000810007986 */ /* 0x0001e2000c101124 */
[----:B------:R-:W-:Y:S05]  /*7d20*/  BRA `(.L_x_22816) ;  /* 0x0000045000007947 */ /* 0x000fea0003800000 */
.L_x_22834:
        /* <DEDUP_REMOVED lines=16> */
.L_x_22841:
[----:B------:R-:W-:-:S04]  /*7e30*/  LOP3.LUT R2, R2, 0x80000000, RZ, 0xc0, !PT ;  /* 0x8000000002027812 */ /* 0x000fc800078ec0ff */
[----:B------:R-:W-:-:S04]  /*7e40*/  SHF.R.U32.HI R3, RZ, 0x18, R2 ;  /* 0x00000018ff037819 */ /* 0x000fc80000011602 */
[----:B------:R-:W-:-:S04]  /*7e50*/  LOP3.LUT R0, R0, R3, RZ, 0xfc, !PT ;  /* 0x0000000300007212 */ /* 0x000fc800078efcff */
[----:B------:R-:W-:Y:S02]  /*7e60*/  PRMT R8, R0, 0x7610, R8 ;  /* 0x0000761000087816 */ /* 0x000fe40000000008 */
.L_x_22840:
[----:B------:R-:W-:Y:S05]  /*7e70*/  BSYNC B0 ;  /* 0x0000000000007941 */ /* 0x000fea0003800000 */
.L_x_22839:
[----:B------:R0:W-:Y:S01]  /*7e80*/  STG.E.U8 [R16.64], R8 ;  /* 0x0000000810007986 */ /* 0x0001e2000c101124 */
[----:B------:R-:W-:Y:S05]  /*7e90*/  BRA `(.L_x_22816) ;  /* 0x000002e000007947 */ /* 0x000fea0003800000 */
.L_x_22833:
        /* <DEDUP_REMOVED lines=21> */
.L_x_22815:
        /* <DEDUP_REMOVED lines=20> */
.L_x_22843:
[----:B------:R-:W0:Y:S02]  /*8130*/  F2I.U64.TRUNC R2, R2 ;  /* 0x0000000200027311 */ /* 0x000e24000020d800 */
[----:B0-----:R0:W-:Y:S01]  /*8140*/  STG.E.64 [R16.64], R2 ;  /* 0x0000000210007986 */ /* 0x0011e2000c101b24 */
[----:B------:R-:W-:Y:S05]  /*8150*/  BRA `(.L_x_22816) ;  /* 0x0000002000007947 */ /* 0x000fea0003800000 */
.L_x_22842:
[----:B------:R-:W0:Y:S02]  /*8160*/  F2I.FTZ.U32.TRUNC.NTZ R3, R2 ;  /* 0x0000000200037305 */ /* 0x000e24000021f000 */
[----:B0-----:R0:W-:Y:S02]  /*8170*/  STG.E [R16.64], R3 ;  /* 0x0000000310007986 */ /* 0x0011e4000c101924 */
.L_x_22816:
[----:B------:R-:W-:Y:S02]  /*8180*/  IADD3 R19, R19, 0x80, RZ ;  /* 0x0000008013137810 */ /* 0x000fe40007ffe0ff */
.L_x_22721:
[----:B------:R-:W-:Y:S05]  /*8190*/  BSYNC B7 ;  /* 0x0000000000077941 */ /* 0x000fea0003800000 */
.L_x_22720:
        /* <DEDUP_REMOVED lines=230> */
.L_x_22844:
        /* <DEDUP_REMOVED lines=20> */
.L_x_22849:
[----:B------:R-:W2:Y:S02]  /*9140*/  LDG.E.U8 R0, [R2.64] ;  /* 0x0000002402007981 */ /* 0x000ea4000c1e1100 */
[----:B--2---:R-:W0:Y:S01]  /*9150*/  I2F.U16 R0, R0 ;  /* 0x0000000000007306 */ /* 0x004e220000101000 */
[----:B------:R-:W-:Y:S05]  /*9160*/  BRA `(.L_x_22851) ;  /* 0x00000ca000007947 */ /* 0x000fea0003800000 */
.L_x_22848:
        /* <DEDUP_REMOVED lines=9> */
.L_x_22853:
[----:B------:R-:W2:Y:S02]  /*9200*/  LDG.E R0, [R2.64] ;  /* 0x0000002402007981 */ /* 0x000ea4000c1e1900 */
[----:B--2---:R-:W0:Y:S01]  /*9210*/  I2F R0, R0 ;  /* 0x0000000000007306 */ /* 0x004e220000201400 */
[----:B------:R-:W-:Y:S05]  /*9220*/  BRA `(.L_x_22851) ;  /* 0x00000be000007947 */ /* 0x000fea0003800000 */
.L_x_22852:
[----:B------:R-:W2:Y:S02]  /*9230*/  LDG.E.U16 R0, [R2.64] ;  /* 0x0000002402007981 */ /* 0x000ea4000c1e1500 */
[----:B--2---:R-:W0:Y:S01]  /*9240*/  I2F.S16 R0, R0 ;  /* 0x0000000000007306 */ /* 0x004e220000101400 */
[----:B------:R-:W-:Y:S05]  /*9250*/  BRA `(.L_x_22851) ;  /* 0x00000bb000007947 */ /* 0x000fea0003800000 */
.L_x_22847:
        /* <DEDUP_REMOVED lines=8> */
.L_x_22855:
[----:B------:R-:W2:Y:S02]  /*92e0*/  LDG.E.U16 R0, [R2.64] ;  /* 0x0000002402007981 */ /* 0x000ea4000c1e1500 */
[----:B--2---:R-:W-:Y:S01]  /*92f0*/  HADD2.F32 R0, -RZ, R0.H0_H0 ;  /* 0x20000000ff007230 */ /* 0x004fe20000004100 */
[----:B------:R-:W-:Y:S05]  /*9300*/  BRA `(.L_x_22851) ;  /* 0x00000b0000007947 */ /* 0x000fea0003800000 */
.L_x_22854:
        /* <DEDUP_REMOVED lines=8> */
.L_x_22857:
[----:B------:R-:W2:Y:S02]  /*9390*/  LDG.E.U16 R0, [R2.64] ;  /* 0x0000002402007981 */ /* 0x000ea4000c1e1500 */
[----:B--2---:R-:W-:Y:S01]  /*93a0*/  HADD2.F32 R0, -RZ, R0.H0_H0 ;  /* 0x20000000ff007230 */ /* 0x004fe20000004100 */
[----:B------:R-:W-:Y:S05]  /*93b0*/  BRA `(.L_x_22851) ;  /* 0x00000a5000007947 */ /* 0x000fea0003800000 */
.L_x_22856:
[----:B------:R-:W2:Y:S02]  /*93c0*/  LDG.E.64 R2, [R2.64] ;  /* 0x0000002402027981 */ /* 0x000ea4000c1e1b00 */
[----:B--2---:R-:W0:Y:S01]  /*93d0*/  F2F.F32.F64 R0, R2 ;  /* 0x0000000200007310 */ /* 0x004e220000301000 */
[----:B------:R-:W0:-:S14]  /*93e0*/  DSETP.GEU.AND P0, PT, |R2|, c[0x2][0x0], PT ;  /* 0x008000000200762a */ /* 0x000e1c0003f0e200 */
[----:B0-----:R-:W-:Y:S01]  /*93f0*/  @!P0 FMUL R0, R0, 1.175494350822287508e-38 ;  /* 0x0080000000008820 */ /* 0x001fe20000400000 */
[----:B------:R-:W-:Y:S05]  /*9400*/  BRA `(.L_x_22851) ;  /* 0x00000a0000007947 */ /* 0x000fea0003800000 */
.L_x_22846:
        /* <DEDUP_REMOVED lines=12> */
.L_x_22860:
[----:B------:R-:W2:Y:S02]  /*94d0*/  LDG.E.64 R2, [R2.64] ;  /* 0x0000002402027981 */ /* 0x000ea4000c1e1b00 */
[----:B--2---:R-:W0:Y:S01]  /*94e0*/  F2F.F32.F64 R0, R2 ;  /* 0x0000000200007310 */ /* 0x004e220000301000 */
[----:B------:R-:W0:-:S14]  /*94f0*/  DSETP.GEU.AND P0, PT, |R2|, c[0x2][0x0], PT ;  /* 0x008000000200762a */ /* 0x000e1c0003f0e200 */
[----:B0-----:R-:W-:Y:S01]  /*9500*/  @!P0 FMUL R0, R0, 1.175494350822287508e-38 ;  /* 0x0080000000008820 */ /* 0x001fe20000400000 */
[----:B------:R-:W-:Y:S05]  /*9510*/  BRA `(.L_x_22851) ;  /* 0x000008f000007947 */ /* 0x000fea0003800000 */
.L_x_22859:
        /* <DEDUP_REMOVED lines=26> */
.L_x_22862:
        /* <DEDUP_REMOVED lines=13> */
.L_x_22861:
[----:B------:R-:W2:Y:S02]  /*9790*/  LDG.E.U16 R0, [R2.64] ;  /* 0x0000002402007981 */ /* 0x000ea4000c1e1500 */
[----:B--2---:R-:W-:Y:S01]  /*97a0*/  PRMT R0, RZ, 0x5410, R0 ;  /* 0x00005410ff007816 */ /* 0x004fe20000000000 */
[----:B------:R-:W-:Y:S05]  /*97b0*/  BRA `(.L_x_22851) ;  /* 0x0000065000007947 */ /* 0x000fea0003800000 */
.L_x_22858:
        /* <DEDUP_REMOVED lines=11> */
.L_x_22865:
        /* <DEDUP_REMOVED lines=20> */
.L_x_22867:
[----:B------:R-:W-:Y:S05]  /*99b0*/  BSYNC B0 ;  /* 0x0000000000007941 */ /* 0x000fea0003800000 */
.L_x_22866:
[----:B------:R-:W-:Y:S01]  /*99c0*/  LEA R3, R0, 0x3b800000, 0x17 ;  /* 0x3b80000000037811 */ /* 0x000fe200078eb8ff */
[----:B------:R-:W-:-:S05]  /*99d0*/  IMAD.SHL.U32 R0, R2, 0x100000, RZ ;  /* 0x0010000002007824 */ /* 0x000fca00078e00ff */
[----:B------:R-:W-:Y:S01]  /*99e0*/  LOP3.LUT R0, R3, R0, R4, 0xfe, !PT ;  /* 0x0000000003007212 */ /* 0x000fe200078efe04 */
[----:B------:R-:W-:Y:S05]  /*99f0*/  BRA `(.L_x_22851) ;  /* 0x0000041000007947 */ /* 0x000fea0003800000 */
.L_x_22864:
        /* <DEDUP_REMOVED lines=20> */
.L_x_22869:
[----:B------:R-:W-:Y:S05]  /*9b40*/  BSYNC B0 ;  /* 0x0000000000007941 */ /* 0x000fea0003800000 */
.L_x_22868:
[----:B------:R-:W-:Y:S01]  /*9b50*/  LEA R3, R0, 0x37800000, 0x17 ;  /* 0x3780000000037811 */ /* 0x000fe200078eb8ff */
[----:B------:R-:W-:-:S05]  /*9b60*/  IMAD.SHL.U32 R0, R2, 0x200000, RZ ;  /* 0x0020000002007824 */ /* 0x000fca00078e00ff */
[----:B------:R-:W-:Y:S01]  /*9b70*/  LOP3.LUT R0, R3, R0, R4, 0xfe, !PT ;  /* 0x0000000003007212 */ /* 0x000fe200078efe04 */
[----:B------:R-:W-:Y:S05]  /*9b80*/  BRA `(.L_x_22851) ;  /* 0x0000028000007947 */ /* 0x000fea0003800000 */
.L_x_22863:
        /* <DEDUP_REMOVED lines=14> */
.L_x_22850:
        /* <DEDUP_REMOVED lines=21> */
.L_x_22871:
[----:B------:R-:W2:Y:S02]  /*9dc0*/  LDG.E.64 R2, [R2.64] ;  /* 0x0000002402027981 */ /* 0x000ea4000c1e1b00 */
[----:B--2---:R0:W1:Y:S01]  /*9dd0*/  I2F.U64 R0, R2 ;  /* 0x0000000200007312 */ /* 0x0040620000301000 */
[----:B------:R-:W-:Y:S05]  /*9de0*/  BRA `(.L_x_22851) ;  /* 0x0000002000007947 */ /* 0x000fea0003800000 */
.L_x_22870:
[----:B------:R-:W2:Y:S02]  /*9df0*/  LDG.E R0, [R2.64] ;  /* 0x0000002402007981 */ /* 0x000ea4000c1e1900 */
[----:B--2---:R-:W0:Y:S02]  /*9e00*/  I2F.U32 R0, R0 ;  /* 0x0000000000007306 */ /* 0x004e240000201000 */
.L_x_22851:
[----:B------:R-:W-:Y:S05]  /*9e10*/  BSYNC B6 ;  /* 0x0000000000067941 */ /* 0x000fea0003800000 */
.L_x_22845:
        /* <DEDUP_REMOVED lines=16> */
.L_x_22875:
[----:B------:R-:W0:Y:S02]  /*9f20*/  F2I.S64.TRUNC R2, R2 ;  /* 0x0000000200027311 */ /* 0x000e24000020d900 */
[----:B0-----:R-:W-:-:S05]  /*9f30*/  IMAD.MOV.U32 R5, RZ, RZ, R2 ;  /* 0x000000ffff057224 */ /* 0x001fca00078e0002 */
[----:B------:R-:W-:Y:S01]  /*9f40*/  STG.E.U8 [R16.64], R5 ;  /* 0x0000000510007986 */ /* 0x000fe2000c101124 */
[----:B------:R-:W-:Y:S05]  /*9f50*/  EXIT ;  /* 0x000000000000794d */ /* 0x000fea0003800000 */
.L_x_22874:
        /* <DEDUP_REMOVED lines=9> */
.L_x_22878:
[----:B------:R-:W0:Y:S02]  /*9ff0*/  F2I.FTZ.TRUNC.NTZ R3, R2 ;  /* 0x0000000200037305 */ /* 0x000e24000021f100 */
[----:B0-----:R-:W-:Y:S01]  /*a000*/  STG.E [R16.64], R3 ;  /* 0x0000000310007986 */ /* 0x001fe2000c101924 */
[----:B------:R-:W-:Y:S05]  /*a010*/  EXIT ;  /* 0x000000000000794d */ /* 0x000fea0003800000 */
.L_x_22877:
[----:B------:R-:W0:Y:S02]  /*a020*/  F2I.FTZ.TRUNC.NTZ R3, R2 ;  /* 0x0000000200037305 */ /* 0x000e24000021f100 */
[----:B0-----:R-:W-:Y:S01]  /*a030*/  STG.E.U16 [R16.64], R3 ;  /* 0x0000000310007986 */ /* 0x001fe2000c101524 */
[----:B------:R-:W-:Y:S05]  /*a040*/  EXIT ;  /* 0x000000000000794d */ /* 0x000fea0003800000 */
.L_x_22873:
        /* <DEDUP_REMOVED lines=8> */
.L_x_22880:
[----:B------:R-:W-:-:S05]  /*a0d0*/  F2FP.PACK_AB R2, RZ, R2 ;  /* 0x00000002ff02723e */ /* 0x000fca00000000ff */
[----:B------:R-:W-:Y:S01]  /*a0e0*/  STG.E.U16 [R16.64], R2 ;  /* 0x0000000210007986 */ /* 0x000fe2000c101524 */
[----:B------:R-:W-:Y:S05]  /*a0f0*/  EXIT ;  /* 0x000000000000794d */ /* 0x000fea0003800000 */
.L_x_22879:
        /* <DEDUP_REMOVED lines=9> */
.L_x_22882:
[----:B------:R-:W-:-:S04]  /*a190*/  F2FP.PACK_AB R3, RZ, R2 ;  /* 0x00000002ff03723e */ /* 0x000fc800000000ff */
[----:B------:R-:W-:-:S05]  /*a1a0*/  PRMT R3, R3, 0x5410, RZ ;  /* 0x0000541003037816 */ /* 0x000fca00000000ff */
[----:B------:R-:W-:Y:S01]  /*a1b0*/  STG.E [R16.64], R3 ;  /* 0x0000000310007986 */ /* 0x000fe2000c101924 */
[----:B------:R-:W-:Y:S05]  /*a1c0*/  EXIT ;  /* 0x000000000000794d */ /* 0x000fea0003800000 */
.L_x_22881:
[----:B------:R-:W-:-:S06]  /*a1d0*/  FMUL.FTZ R2, R2, 1 ;  /* 0x3f80000002027820 */ /* 0x000fcc0000410000 */
[----:B------:R-:W0:Y:S02]  /*a1e0*/  F2F.F64.F32 R2, R2 ;  /* 0x0000000200027310 */ /* 0x000e240000201800 */
[----:B0-----:R-:W-:Y:S01]  /*a1f0*/  STG.E.64 [R16.64], R2 ;  /* 0x0000000210007986 */ /* 0x001fe2000c101b24 */
[----:B------:R-:W-:Y:S05]  /*a200*/  EXIT ;  /* 0x000000000000794d */ /* 0x000fea0003800000 */
.L_x_22872:
        /* <DEDUP_REMOVED lines=12> */
.L_x_22885:
[----:B------:R-:W-:Y:S01]  /*a2d0*/  FMUL.FTZ R4, R2, 1 ;  /* 0x3f80000002047820 */ /* 0x000fe20000410000 */
[----:B------:R-:W-:-:S05]  /*a2e0*/  CS2R R6, SRZ ;  /* 0x0000000000067805 */ /* 0x000fca000001ff00 */
[----:B------:R-:W0:Y:S02]  /*a2f0*/  F2F.F64.F32 R4, R4 ;  /* 0x0000000400047310 */ /* 0x000e240000201800 */
[----:B0-----:R-:W-:Y:S01]  /*a300*/  STG.E.128 [R16.64], R4 ;  /* 0x0000000410007986 */ /* 0x001fe2000c101d24 */
[----:B------:R-:W-:Y:S05]  /*a310*/  EXIT ;  /* 0x000000000000794d */ /* 0x000fea0003800000 */
.L_x_22884:
        /* <DEDUP_REMOVED lines=20> */
.L_x_22889:
[----:B------:R-:W-:Y:S05]  /*a460*/  BSYNC B0 ;  /* 0x0000000000007941 */ /* 0x000fea0003800000 */
.L_x_22888:
[----:B------:R-:W-:-:S05]  /*a470*/  LOP3.LUT R5, R0, R5, RZ, 0xfc, !PT ;  /* 0x0000000500057212 */ /* 0x000fca00078efcff */
[----:B------:R-:W-:Y:S01]  /*a480*/  STG.E.U8 [R16.64], R5 ;  /* 0x0000000510007986 */ /* 0x000fe2000c101124 */
[----:B------:R-:W-:Y:S05]  /*a490*/  EXIT ;  /* 0x000000000000794d */ /* 0x000fea0003800000 */
.L_x_22887:
        /* <DEDUP_REMOVED lines=12> */
.L_x_22891:
[----:B------:R-:W-:Y:S01]  /*a560*/  IMAD.MOV.U32 R0, RZ, RZ, 0x7f ;  /* 0x0000007fff007424 */ /* 0x000fe200078e00ff */
[----:B------:R-:W-:-:S04]  /*a570*/  ISETP.GT.U32.AND P0, PT, R4, 0x7f800000, PT ;  /* 0x7f8000000400780c */ /* 0x000fc80003f04070 */
[----:B------:R-:W-:-:S04]  /*a580*/  SEL R0, R0, 0x7c, P0 ;  /* 0x0000007c00007807 */ /* 0x000fc80000000000 */
.L_x_22892:
[----:B------:R-:W-:Y:S05]  /*a590*/  BSYNC B0 ;  /* 0x0000000000007941 */ /* 0x000fea0003800000 */
.L_x_22890:
[----:B------:R-:W-:-:S04]  /*a5a0*/  LOP3.LUT R2, R2, 0x80000000, RZ, 0xc0, !PT ;  /* 0x8000000002027812 */ /* 0x000fc800078ec0ff */
[----:B------:R-:W-:-:S04]  /*a5b0*/  SHF.R.U32.HI R3, RZ, 0x18, R2 ;  /* 0x00000018ff037819 */ /* 0x000fc80000011602 */
[----:B------:R-:W-:-:S05]  /*a5c0*/  LOP3.LUT R3, R0, R3, RZ, 0xfc, !PT ;  /* 0x0000000300037212 */ /* 0x000fca00078efcff */
[----:B------:R-:W-:Y:S01]  /*a5d0*/  STG.E.U8 [R16.64], R3 ;  /* 0x0000000310007986 */ /* 0x000fe2000c101124 */
[----:B------:R-:W-:Y:S05]  /*a5e0*/  EXIT ;  /* 0x000000000000794d */ /* 0x000fea0003800000 */
.L_x_22886:
[----:B------:R-:W-:-:S05]  /*a5f0*/  F2FP.BF16.PACK_AB R2, RZ, R2 ;  /* 0x00000002ff02723e */ /* 0x000fca00000010ff */
[----:B------:R-:W-:Y:S01]  /*a600*/  STG.E.U16 [R16.64], R2 ;  /* 0x0000000210007986 */ /* 0x000fe2000c101524 */
[----:B------:R-:W-:Y:S05]  /*a610*/  EXIT ;  /* 0x000000000000794d */ /* 0x000fea0003800000 */
.L_x_22883:
        /* <DEDUP_REMOVED lines=11> */
.L_x_22895:
        /* <DEDUP_REMOVED lines=16> */
.L_x_22898:
[----:B------:R-:W-:-:S04]  /*a7d0*/  LOP3.LUT R2, R2, 0x80000000, RZ, 0xc0, !PT ;  /* 0x8000000002027812 */ /* 0x000fc800078ec0ff */
[----:B------:R-:W-:-:S04]  /*a7e0*/  SHF.R.U32.HI R3, RZ, 0x18, R2 ;  /* 0x00000018ff037819 */ /* 0x000fc80000011602 */
[----:B------:R-:W-:-:S04]  /*a7f0*/  LOP3.LUT R0, R0, R3, RZ, 0xfc, !PT ;  /* 0x0000000300007212 */ /* 0x000fc800078efcff */
[----:B------:R-:W-:Y:S02]  /*a800*/  PRMT R8, R0, 0x7610, R8 ;  /* 0x0000761000087816 */ /* 0x000fe40000000008 */
.L_x_22897:
[----:B------:R-:W-:Y:S05]  /*a810*/  BSYNC B0 ;  /* 0x0000000000007941 */ /* 0x000fea0003800000 */
.L_x_22896:
[----:B------:R-:W-:Y:S01]  /*a820*/  STG.E.U8 [R16.64], R8 ;  /* 0x0000000810007986 */ /* 0x000fe2000c101124 */
[----:B------:R-:W-:Y:S05]  /*a830*/  EXIT ;  /* 0x000000000000794d */ /* 0x000fea0003800000 */
.L_x_22894:
        /* <DEDUP_REMOVED lines=16> */
.L_x_22901:
[----:B------:R-:W-:-:S04]  /*a940*/  LOP3.LUT R2, R2, 0x80000000, RZ, 0xc0, !PT ;  /* 0x8000000002027812 */ /* 0x000fc800078ec0ff */
[----:B------:R-:W-:-:S04]  /*a950*/  SHF.R.U32.HI R3, RZ, 0x18, R2 ;  /* 0x00000018ff037819 */ /* 0x000fc80000011602 */
[----:B------:R-:W-:-:S04]  /*a960*/  LOP3.LUT R0, R0, R3, RZ, 0xfc, !PT ;  /* 0x0000000300007212 */ /* 0x000fc800078efcff */
[----:B------:R-:W-:Y:S02]  /*a970*/  PRMT R8, R0, 0x7610, R8 ;  /* 0x0000761000087816 */ /* 0x000fe40000000008 */
.L_x_22900:
[----:B------:R-:W-:Y:S05]  /*a980*/  BSYNC B0 ;  /* 0x0000000000007941 */ /* 0x000fea0003800000 */
.L_x_22899:
[----:B------:R-:W-:Y:S01]  /*a990*/  STG.E.U8 [R16.64], R8 ;  /* 0x0000000810007986 */ /* 0x000fe2000c101124 */
[----:B------:R-:W-:Y:S05]  /*a9a0*/  EXIT ;  /* 0x000000000000794d */ /* 0x000fea0003800000 */
.L_x_22893:
        /* <DEDUP_REMOVED lines=21> */
.L_x_22876:
        /* <DEDUP_REMOVED lines=20> */
.L_x_22903:
[----:B------:R-:W0:Y:S02]  /*ac40*/  F2I.U64.TRUNC R2, R2 ;  /* 0x0000000200027311 */ /* 0x000e24000020d800 */
[----:B0-----:R-:W-:Y:S01]  /*ac50*/  STG.E.64 [R16.64], R2 ;  /* 0x0000000210007986 */ /* 0x001fe2000c101b24 */
[----:B------:R-:W-:Y:S05]  /*ac60*/  EXIT ;  /* 0x000000000000794d */ /* 0x000fea0003800000 */
.L_x_22902:
[----:B------:R-:W0:Y:S02]  /*ac70*/  F2I.FTZ.U32.TRUNC.NTZ R3, R2 ;  /* 0x0000000200037305 */ /* 0x000e24000021f000 */
[----:B0-----:R-:W-:Y:S01]  /*ac80*/  STG.E [R16.64], R3 ;  /* 0x0000000310007986 */ /* 0x001fe2000c101924 */
[----:B------:R-:W-:Y:S05]  /*ac90*/  EXIT ;  /* 0x000000000000794d */ /* 0x000fea0003800000 */
.L_x_22904:
        /* <DEDUP_REMOVED lines=14> */
.L_x_34275:


//--------------------- .text._ZN2at6native27unrolled_elementwise_kernelIZZZNS0_17rsqrt_kernel_cudaERNS_18TensorIteratorBaseEENKUlvE0_clEvENKUlvE0_clEvEUlfE_St5arrayIPcLm2EELi4E23TrivialOffsetCalculatorILi1EjESB_NS0_6memory12LoadWithCastILi1EEENSC_13StoreWithCastILi1EEEEEviT_T0_T2_T3_T4_T5_ --------------------------
	.section	.text._ZN2at6native27unrolled_elementwise_kernelIZZZNS0_17rsqrt_kernel_cudaERNS_18TensorIteratorBaseEENKUlvE0_clEvENKUlvE0_clEvEUlfE_St5arrayIPcLm2EELi4E23TrivialOffsetCalculatorILi1EjESB_NS0_6memory12LoadWithCastILi1EEENSC_13StoreWithCastILi1EEEEEviT_T0_T2_T3_T4_T5_,"ax",@progbits
	.sectioninfo	@"SHI_REGISTERS=30"
	.align	128
        .global         _ZN2at6native27unrolled_elementwise_kernelIZZZNS0_17rsqrt_kernel_cudaERNS_18TensorIteratorBaseEENKUlvE0_clEvENKUlvE0_clEvEUlfE_St5arrayIPcLm2EELi4E23TrivialOffsetCalculatorILi1EjESB_NS0_6memory12LoadWithCastILi1EEENSC_13StoreWithCastILi1EEEEEviT_T0_T2_T3_T4_T5_
        .type           _ZN2at6native27unrolled_elementwise_kernelIZZZNS0_17rsqrt_kernel_cudaERNS_18TensorIteratorBaseEENKUlvE0_clEvENKUlvE0_clEvEUlfE_St5arrayIPcLm2EELi4E23TrivialOffsetCalculatorILi1EjESB_NS0_6memory12LoadWithCastILi1EEENSC_13StoreWithCastILi1EEEEEviT_T0_T2_T3_T4_T5_,@function
        .size           _ZN2at6native27unrolled_elementwise_kernelIZZZNS0_17rsqrt_kernel_cudaERNS_18TensorIteratorBaseEENKUlvE0_clEvENKUlvE0_clEvEUlfE_St5arrayIPcLm2EELi4E23TrivialOffsetCalculatorILi1EjESB_NS0_6memory12LoadWithCastILi1EEENSC_13StoreWithCastILi1EEEEEviT_T0_T2_T3_T4_T5_,(.L_x_34276 - _ZN2at6native27unrolled_elementwise_kernelIZZZNS0_17rsqrt_kernel_cudaERNS_18TensorIteratorBaseEENKUlvE0_clEvENKUlvE0_clEvEUlfE_St5arrayIPcLm2EELi4E23TrivialOffsetCalculatorILi1EjESB_NS0_6memory12LoadWithCastILi1EEENSC_13StoreWithCastILi1EEEEEviT_T0_T2_T3_T4_T5_)
        .other          _ZN2at6native27unrolled_elementwise_kernelIZZZNS0_17rsqrt_kernel_cudaERNS_18TensorIteratorBaseEENKUlvE0_clEvENKUlvE0_clEvEUlfE_St5arrayIPcLm2EELi4E23TrivialOffsetCalculatorILi1EjESB_NS0_6memory12LoadWithCastILi1EEENSC_13StoreWithCastILi1EEEEEviT_T0_T2_T3_T4_T5_,@"STO_CUDA_ENTRY STV_DEFAULT"
_ZN2at6native27unrolled_elementwise_kernelIZZZNS0_17rsqrt_kernel_cudaERNS_18TensorIteratorBaseEENKUlvE0_clEvENKUlvE0_clEvEUlfE_St5arrayIPcLm2EELi4E23TrivialOffsetCalculatorILi1EjESB_NS0_6memory12LoadWithCastILi1EEENSC_13StoreWithCastILi1EEEEEviT_T0_T2_T3_T4_T5_:
.text._ZN2at6native27unrolled_elementwise_kernelIZZZNS0_17rsqrt_kernel_cudaERNS_18TensorIteratorBaseEENKUlvE0_clEvENKUlvE0_clEvEUlfE_St5arrayIPcLm2EELi4E23TrivialOffsetCalculatorILi1EjESB_NS0_6memory12LoadWithCastILi1EEENSC_13StoreWithCastILi1EEEEEviT_T0_T2_T3_T4_T5_:
        /* <DEDUP_REMOVED lines=31> */
.L_x_22911:
[----:B------:R-:W2:Y:S02]  /*01f0*/  LDG.E.U8 R4, [R4.64] ;  /* 0x0000002404047981 */ /* 0x000ea4000c1e1100 */
[----:B--2---:R0:W1:Y:S01]  /*0200*/  I2F.U16 R26, R4 ;  /* 0x00000004001a7306 */ /* 0x0040620000101000 */
[----:B------:R-:W-:Y:S05]  /*0210*/  BRA `(.L_x_22913) ;  /* 0x00000cb000007947 */ /* 0x000fea0003800000 */
.L_x_22910:
        /* <DEDUP_REMOVED lines=9> */
.L_x_22915:
[----:B------:R-:W2:Y:S02]  /*02b0*/  LDG.E R4, [R4.64] ;  /* 0x0000002404047981 */ /* 0x000ea4000c1e1900 */
[----:B--2---:R0:W1:Y:S01]  /*02c0*/  I2F R26, R4 ;  /* 0x00000004001a7306 */ /* 0x0040620000201400 */
[----:B------:R-:W-:Y:S05]  /*02d0*/  BRA `(.L_x_22913) ;  /* 0x00000bf000007947 */ /* 0x000fea0003800000 */
.L_x_22914:
[----:B------:R-:W2:Y:S02]  /*02e0*/  LDG.E.U16 R4, [R4.64] ;  /* 0x0000002404047981 */ /* 0x000ea4000c1e1500 */
[----:B--2---:R0:W1:Y:S01]  /*02f0*/  I2F.S16 R26, R4 ;  /* 0x00000004001a7306 */ /* 0x0040620000101400 */
[----:B------:R-:W-:Y:S05]  /*0300*/  BRA `(.L_x_22913) ;  /* 0x00000bc000007947 */ /* 0x000fea0003800000 */
.L_x_22909:
        /* <DEDUP_REMOVED lines=8> */
.L_x_22917:
[----:B------:R-:W2:Y:S02]  /*0390*/  LDG.E.U16 R4, [R4.64] ;  /* 0x0000002404047981 */ /* 0x000ea4000c1e1500 */
[----:B--2---:R-:W-:Y:S01]  /*03a0*/  HADD2.F32 R26, -RZ, R4.H0_H0 ;  /* 0x20000004ff1a7230 */ /* 0x004fe20000004100 */
[----:B------:R-:W-:Y:S05]  /*03b0*/  BRA `(.L_x_22913) ;  /* 0x00000b1000007947 */ /* 0x000fea0003800000 */
.L_x_22916:
        /* <DEDUP_REMOVED lines=8> */
.L_x_22919:
[----:B------:R-:W2:Y:S02]  /*0440*/  LDG.E.U16 R4, [R4.64] ;  /* 0x0000002404047981 */ /* 0x000ea4000c1e1500 */
[----:B--2---:R-:W-:Y:S01]  /*0450*/  HADD2.F32 R26, -RZ, R4.H0_H0 ;  /* 0x20000004ff1a7230 */ /* 0x004fe20000004100 */
[----:B------:R-:W-:Y:S05]  /*0460*/  BRA `(.L_x_22913) ;  /* 0x00000a6000007947 */ /* 0x000fea0003800000 */
.L_x_22918:
[----:B------:R-:W2:Y:S02]  /*0470*/  LDG.E.64 R4, [R4.64] ;  /* 0x0000002404047981 */ /* 0x000ea4000c1e1b00 */
[----:B--2---:R-:W0:Y:S01]  /*0480*/  F2F.F32.F64 R26, R4 ;  /* 0x00000004001a7310 */ /* 0x004e220000301000 */
[----:B------:R-:W0:-:S14]  /*0490*/  DSETP.GEU.AND P0, PT, |R4|, c[0x2][0x0], PT ;  /* 0x008000000400762a */ /* 0x000e1c0003f0e200 */
[----:B0-----:R-:W-:Y:S01]  /*04a0*/  @!P0 FMUL R26, R26, 1.175494350822287508e-38 ;  /* 0x008000001a1a8820 */ /* 0x001fe20000400000 */
[----:B------:R-:W-:Y:S05]  /*04b0*/  BRA `(.L_x_22913) ;  /* 0x00000a1000007947 */ /* 0x000fea0003800000 */
.L_x_22908:
        /* <DEDUP_REMOVED lines=12> */
.L_x_22922:
[----:B------:R-:W2:Y:S02]  /*0580*/  LDG.E.64 R4, [R4.64] ;  /* 0x0000002404047981 */ /* 0x000ea4000c1e1b00 */
[----:B--2---:R-:W0:Y:S01]  /*0590*/  F2F.F32.F64 R26, R4 ;  /* 0x00000004001a7310 */ /* 0x004e220000301000 */
[----:B------:R-:W0:-:S14]  /*05a0*/  DSETP.GEU.AND P0, PT, |R4|, c[0x2][0x0], PT ;  /* 0x008000000400762a */ /* 0x000e1c0003f0e200 */
[----:B0-----:R-:W-:Y:S01]  /*05b0*/  @!P0 FMUL R26, R26, 1.175494350822287508e-38 ;  /* 0x008000001a1a8820 */ /* 0x001fe20000400000 */
[----:B------:R-:W-:Y:S05]  /*05c0*/  BRA `(.L_x_22913) ;  /* 0x0000090000007947 */ /* 0x000fea0003800000 */
.L_x_22921:
        /* <DEDUP_REMOVED lines=26> */
.L_x_22924:
        /* <DEDUP_REMOVED lines=14> */
.L_x_22923:
[----:B------:R-:W2:Y:S02]  /*0850*/  LDG.E.U16 R4, [R4.64] ;  /* 0x0000002404047981 */ /* 0x000ea4000c1e1500 */
[----:B--2---:R-:W-:Y:S01]  /*0860*/  PRMT R26, RZ, 0x5410, R4 ;  /* 0x00005410ff1a7816 */ /* 0x004fe20000000004 */
[----:B------:R-:W-:Y:S05]  /*0870*/  BRA `(.L_x_22913) ;  /* 0x0000065000007947 */ /* 0x000fea0003800000 */
.L_x_22920:
        /* <DEDUP_REMOVED lines=11> */
.L_x_22927:
        /* <DEDUP_REMOVED lines=20> */
.L_x_22929:
[----:B------:R-:W-:Y:S05]  /*0a70*/  BSYNC B0 ;  /* 0x0000000000007941 */ /* 0x000fea0003800000 */
.L_x_22928:
[----:B------:R-:W-:Y:S01]  /*0a80*/  IMAD.SHL.U32 R3, R3, 0x100000, RZ ;  /* 0x0010000003037824 */ /* 0x000fe200078e00ff */
[----:B------:R-:W-:-:S04]  /*0a90*/  LEA R5, R0, 0x3b800000, 0x17 ;  /* 0x3b80000000057811 */ /* 0x000fc800078eb8ff */
[----:B------:R-:W-:Y:S01]  /*0aa0*/  LOP3.LUT R26, R5, R3, R26, 0xfe, !PT ;  /* 0x00000003051a7212 */ /* 0x000fe200078efe1a */
[----:B------:R-:W-:Y:S05]  /*0ab0*/  BRA `(.L_x_22913) ;  /* 0x0000041000007947 */ /* 0x000fea0003800000 */
.L_x_22926:
        /* <DEDUP_REMOVED lines=20> */
.L_x_22931:
[----:B------:R-:W-:Y:S05]  /*0c00*/  BSYNC B0 ;  /* 0x0000000000007941 */ /* 0x000fea0003800000 */
.L_x_22930:
[----:B------:R-:W-:Y:S01]  /*0c10*/  IMAD.SHL.U32 R3, R3, 0x200000, RZ ;  /* 0x0020000003037824 */ /* 0x000fe200078e00ff */
[----:B------:R-:W-:-:S04]  /*0c20*/  LEA R5, R0, 0x37800000, 0x17 ;  /* 0x3780000000057811 */ /* 0x000fc800078eb8ff */
[----:B------:R-:W-:Y:S01]  /*0c30*/  LOP3.LUT R26, R5, R3, R26, 0xfe, !PT ;  /* 0x00000003051a7212 */ /* 0x000fe200078efe1a */
[----:B------:R-:W-:Y:S05]  /*0c40*/  BRA `(.L_x_22913) ;  /* 0x0000028000007947 */ /* 0x000fea0003800000 */
.L_x_22925:
        /* <DEDUP_REMOVED lines=14> */
.L_x_22912:
        /* <DEDUP_REMOVED lines=21> */
.L_x_22933:
[----:B------:R-:W2:Y:S02]  /*0e80*/  LDG.E.64 R26, [R4.64] ;  /* 0x00000024041a7981 */ /* 0x000ea4000c1e1b00 */
[----:B--2---:R0:W1:Y:S01]  /*0e90*/  I2F.U64 R26, R26 ;  /* 0x0000001a001a7312 */ /* 0x0040620000301000 */
[----:B------:R-:W-:Y:S05]  /*0ea0*/  BRA `(.L_x_22913) ;  /* 0x0000002000007947 */ /* 0x000fea0003800000 */
.L_x_22932:
[----:B------:R-:W2:Y:S02]  /*0eb0*/  LDG.E R4, [R4.64] ;  /* 0x0000002404047981 */ /* 0x000ea4000c1e1900 */
[----:B--2---:R0:W1:Y:S02]  /*0ec0*/  I2F.U32 R26, R4 ;  /* 0x00000004001a7306 */ /* 0x0040640000201000 */
.L_x_22913:
[----:B------:R-:W-:Y:S05]  /*0ed0*/  BSYNC B6 ;  /* 0x0000000000067941 */ /* 0x000fea0003800000 */
.L_x_22907:
[----:B------:R-:W2:Y:S02]  /*0ee0*/  S2R R25, SR_TID.X ;  /* 0x0000000000197919 */ /* 0x000ea40000002100 */
[----:B--2---:R-:W-:Y:S02]  /*0ef0*/  IADD3 R25, R25, 0x80, RZ ;  /* 0x0000008019197810 */ /* 0x004fe40007ffe0ff */
.L_x_22906:
[----:B-1----:R-:W-:Y:S05]  /*0f00*/  BSYNC B7 ;  /* 0x0000000000077941 */ /* 0x002fea0003800000 */
.L_x_22905:
        /* <DEDUP_REMOVED lines=23> */
.L_x_22940:
[----:B------:R-:W2:Y:S02]  /*1080*/  LDG.E.U8 R4, [R4.64] ;  /* 0x0000002404047981 */ /* 0x000ea4000c1e1100 */
[----:B--2---:R0:W1:Y:S01]  /*1090*/  I2F.U16 R23, R4 ;  /* 0x0000000400177306 */ /* 0x0040620000101000 */
[----:B------:R-:W-:Y:S05]  /*10a0*/  BRA `(.L_x_22942) ;  /* 0x00000ca000007947 */ /* 0x000fea0003800000 */
.L_x_22939:
        /* <DEDUP_REMOVED lines=9> */
.L_x_22944:
[----:B------:R-:W2:Y:S02]  /*1140*/  LDG.E R4, [R4.64] ;  /* 0x0000002404047981 */ /* 0x000ea4000c1e1900 */
[----:B--2---:R0:W1:Y:S01]  /*1150*/  I2F R23, R4 ;  /* 0x0000000400177306 */ /* 0x0040620000201400 */
[----:B------:R-:W-:Y:S05]  /*1160*/  BRA `(.L_x_22942) ;  /* 0x00000be000007947 */ /* 0x000fea0003800000 */
.L_x_22943:
[----:B------:R-:W2:Y:S02]  /*1170*/  LDG.E.U16 R4, [R4.64] ;  /* 0x0000002404047981 */ /* 0x000ea4000c1e1500 */
[----:B--2---:R0:W1:Y:S01]  /*1180*/  I2F.S16 R23, R4 ;  /* 0x0000000400177306 */ /* 0x0040620000101400 */
[----:B------:R-:W-:Y:S05]  /*1190*/  BRA `(.L_x_22942) ;  /* 0x00000bb000007947 */ /* 0x000fea0003800000 */
.L_x_22938:
        /* <DEDUP_REMOVED lines=8> */
.L_x_22946:
[----:B------:R-:W2:Y:S02]  /*1220*/  LDG.E.U16 R4, [R4.64] ;  /* 0x0000002404047981 */ /* 0x000ea4000c1e1500 */
[----:B--2---:R-:W-:Y:S01]  /*1230*/  HADD2.F32 R23, -RZ, R4.H0_H0 ;  /* 0x20000004ff177230 */ /* 0x004fe20000004100 */
[----:B------:R-:W-:Y:S05]  /*1240*/  BRA `(.L_x_22942) ;  /* 0x00000b0000007947 */ /* 0x000fea0003800000 */
.L_x_22945:
        /* <DEDUP_REMOVED lines=8> */
.L_x_22948:
[----:B------:R-:W2:Y:S02]  /*12d0*/  LDG.E.U16 R4, [R4.64] ;  /* 0x0000002404047981 */ /* 0x000ea4000c1e1500 */
[----:B--2---:R-:W-:Y:S01]  /*12e0*/  HADD2.F32 R23, -RZ, R4.H0_H0 ;  /* 0x20000004ff177230 */ /* 0x004fe20000004100 */
[----:B------:R-:W-:Y:S05]  /*12f0*/  BRA `(.L_x_22942) ;  /* 0x00000a5000007947 */ /* 0x000fea0003800000 */
.L_x_22947:
[----:B------:R-:W2:Y:S02]  /*1300*/  LDG.E.64 R4, [R4.64] ;  /* 0x0000002404047981 */ /* 0x000ea4000c1e1b00 */
[----:B--2---:R-:W0:Y:S01]  /*1310*/  F2F.F32.F64 R23, R4 ;  /* 0x0000000400177310 */ /* 0x004e220000301000 */
[----:B------:R-:W0:-:S14]  /*1320*/  DSETP.GEU.AND P0, PT, |R4|, c[0x2][0x0], PT ;  /* 0x008000000400762a */ /* 0x000e1c0003f0e200 */
[----:B0-----:R-:W-:Y:S01]  /*1330*/  @!P0 FMUL R23, R23, 1.175494350822287508e-38 ;  /* 0x0080000017178820 */ /* 0x001fe20000400000 */
[----:B------:R-:W-:Y:S05]  /*1340*/  BRA `(.L_x_22942) ;  /* 0x00000a0000007947 */ /* 0x000fea0003800000 */
.L_x_22937:
        /* <DEDUP_REMOVED lines=12> */
.L_x_22951:
[----:B------:R-:W2:Y:S02]  /*1410*/  LDG.E.64 R4, [R4.64] ;  /* 0x0000002404047981 */ /* 0x000ea4000c1e1b00 */
[----:B--2---:R-:W0:Y:S01]  /*1420*/  F2F.F32.F64 R23, R4 ;  /* 0x0000000400177310 */ /* 0x004e220000301000 */
[----:B------:R-:W0:-:S14]  /*1430*/  DSETP.GEU.AND P0, PT, |R4|, c[0x2][0x0], PT ;  /* 0x008000000400762a */ /* 0x000e1c0003f0e200 */
[----:B0-----:R-:W-:Y:S01]  /*1440*/  @!P0 FMUL R23, R23, 1.175494350822287508e-38 ;  /* 0x0080000017178820 */ /* 0x001fe20000400000 */
[----:B------:R-:W-:Y:S05]  /*1450*/  BRA `(.L_x_22942) ;  /* 0x000008f000007947 */ /* 0x000fea0003800000 */
.L_x_22950:
        /* <DEDUP_REMOVED lines=26> */
.L_x_22953:
        /* <DEDUP_REMOVED lines=13> */
.L_x_22952:
[----:B------:R-:W2:Y:S02]  /*16d0*/  LDG.E.U16 R4, [R4.64] ;  /* 0x0000002404047981 */ /* 0x000ea4000c1e1500 */
[----:B--2---:R-:W-:Y:S01]  /*16e0*/  PRMT R23, RZ, 0x5410, R4 ;  /* 0x00005410ff177816 */ /* 0x004fe20000000004 */
[----:B------:R-:W-:Y:S05]  /*16f0*/  BRA `(.L_x_22942) ;  /* 0x0000065000007947 */ /* 0x000fea0003800000 */
.L_x_22949:
        /* <DEDUP_REMOVED lines=11> */
.L_x_22956:
        /* <DEDUP_REMOVED lines=20> */
.L_x_22958:
[----:B------:R-:W-:Y:S05]  /*18f0*/  BSYNC B0 ;  /* 0x0000000000007941 */ /* 0x000fea0003800000 */
.L_x_22957:
[----:B------:R-:W-:Y:S01]  /*1900*/  IMAD.SHL.U32 R3, R3, 0x100000, RZ ;  /* 0x0010000003037824 */ /* 0x000fe200078e00ff */
[----:B------:R-:W-:-:S04]  /*1910*/  LEA R0, R0, 0x3b800000, 0x17 ;  /* 0x3b80000000007811 */ /* 0x000fc800078eb8ff */
[----:B------:R-:W-:Y:S01]  /*1920*/  LOP3.LUT R23, R0, R3, R23, 0xfe, !PT ;  /* 0x0000000300177212 */ /* 0x000fe200078efe17 */
[----:B------:R-:W-:Y:S05]  /*1930*/  BRA `(.L_x_22942) ;  /* 0x0000041000007947 */ /* 0x000fea0003800000 */
.L_x_22955:
        /* <DEDUP_REMOVED lines=20> */
.L_x_22960:
[----:B------:R-:W-:Y:S05]  /*1a80*/  BSYNC B0 ;  /* 0x0000000000007941 */ /* 0x000fea0003800000 */
.L_x_22959:
[----:B------:R-:W-:Y:S01]  /*1a90*/  IMAD.SHL.U32 R3, R3, 0x200000, RZ ;  /* 0x0020000003037824 */ /* 0x000fe200078e00ff */
[----:B------:R-:W-:-:S04]  /*1aa0*/  LEA R0, R0, 0x37800000, 0x17 ;  /* 0x3780000000007811 */ /* 0x000fc800078eb8ff */
[----:B------:R-:W-:Y:S01]  /*1ab0*/  LOP3.LUT R23, R0, R3, R23, 0xfe, !PT ;  /* 0x0000000300177212 */ /* 0x000fe200078efe17 */
[----:B------:R-:W-:Y:S05]  /*1ac0*/  BRA `(.L_x_22942) ;  /* 0x0000028000007947 */ /* 0x000fea0003800000 */
.L_x_22954:
        /* <DEDUP_REMOVED lines=14> */
.L_x_22941:
        /* <DEDUP_REMOVED lines=21> */
.L_x_22962:
[----:B------:R-:W2:Y:S02]  /*1d00*/  LDG.E.64 R4, [R4.64] ;  /* 0x0000002404047981 */ /* 0x000ea4000c1e1b00 */
[----:B--2---:R0:W1:Y:S01]  /*1d10*/  I2F.U64 R23, R4 ;  /* 0x0000000400177312 */ /* 0x0040620000301000 */
[----:B------:R-:W-:Y:S05]  /*1d20*/  BRA `(.L_x_22942) ;  /* 0x0000002000007947 */ /* 0x000fea0003800000 */
.L_x_22961:
[----:B------:R-:W2:Y:S02]  /*1d30*/  LDG.E R4, [R4.64] ;  /* 0x0000002404047981 */ /* 0x000ea4000c1e1900 */
[----:B--2---:R0:W1:Y:S02]  /*1d40*/  I2F.U32 R23, R4 ;  /* 0x0000000400177306 */ /* 0x0040640000201000 */
.L_x_22942:
[----:B------:R-:W-:Y:S05]  /*1d50*/  BSYNC B6 ;  /* 0x0000000000067941 */ /* 0x000fea0003800000 */
.L_x_22936:
[----:B------:R-:W-:Y:S02]  /*1d60*/  IADD3 R25, R25, 0x80, RZ ;  /* 0x0000008019197810 */ /* 0x000fe40007ffe0ff */
.L_x_22935:
[----:B------:R-:W-:Y:S05]  /*1d70*/  BSYNC B7 ;  /* 0x0000000000077941 */ /* 0x000fea0003800000 */
.L_x_22934:
        /* <DEDUP_REMOVED lines=25> */
.L_x_22969:
[----:B------:R-:W2:Y:S02]  /*1f10*/  LDG.E.U8 R4, [R4.64] ;  /* 0x0000002404047981 */ /* 0x000ea4000c1e1100 */
[----:B--2---:R0:W2:Y:S01]  /*1f20*/  I2F.U16 R22, R4 ;  /* 0x0000000400167306 */ /* 0x0040a20000101000 */
[----:B------:R-:W-:Y:S05]  /*1f30*/  BRA `(.L_x_22971) ;  /* 0x00000ca000007947 */ /* 0x000fea0003800000 */
.L_x_22968:
        /* <DEDUP_REMOVED lines=9> */
.L_x_22973:
[----:B------:R-:W2:Y:S02]  /*1fd0*/  LDG.E R4, [R4.64] ;  /* 0x0000002404047981 */ /* 0x000ea4000c1e1900 */
[----:B--2---:R0:W2:Y:S01]  /*1fe0*/  I2F R22, R4 ;  /* 0x0000000400167306 */ /* 0x0040a20000201400 */
[----:B------:R-:W-:Y:S05]  /*1ff0*/  BRA `(.L_x_22971) ;  /* 0x00000be000007947 */ /* 0x000fea0003800000 */
.L_x_22972:
[----:B------:R-:W2:Y:S02]  /*2000*/  LDG.E.U16 R4, [R4.64] ;  /* 0x0000002404047981 */ /* 0x000ea4000c1e1500 */
[----:B--2---:R0:W2:Y:S01]  /*2010*/  I2F.S16 R22, R4 ;  /* 0x0000000400167306 */ /* 0x0040a20000101400 */
[----:B------:R-:W-:Y:S05]  /*2020*/  BRA `(.L_x_22971) ;  /* 0x00000bb000007947 */ /* 0x000fea0003800000 */
.L_x_22967:
        /* <DEDUP_REMOVED lines=8> */
.L_x_22975:
[----:B------:R-:W2:Y:S02]  /*20b0*/  LDG.E.U16 R4, [R4.64] ;  /* 0x0000002404047981 */ /* 0x000ea4000c1e1500 */
[----:B--2---:R-:W-:Y:S01]  /*20c0*/  HADD2.F32 R22, -RZ, R4.H0_H0 ;  /* 0x20000004ff167230 */ /* 0x004fe20000004100 */
[----:B------:R-:W-:Y:S05]  /*20d0*/  BRA `(.L_x_22971) ;  /* 0x00000b0000007947 */ /* 0x000fea0003800000 */
.L_x_22974:
        /* <DEDUP_REMOVED lines=8> */
.L_x_22977:
[----:B------:R-:W2:Y:S02]  /*2160*/  LDG.E.U16 R4, [R4.64] ;  /* 0x0000002404047981 */ /* 0x000ea4000c1e1500 */
[----:B--2---:R-:W-:Y:S01]  /*2170*/  HADD2.F32 R22, -RZ, R4.H0_H0 ;  /* 0x20000004ff167230 */ /* 0x004fe20000004100 */
[----:B------:R-:W-:Y:S05]  /*2180*/  BRA `(.L_x_22971) ;  /* 0x00000a5000007947 */ /* 0x000fea0003800000 */
.L_x_22976:
[----:B------:R-:W2:Y:S02]  /*2190*/  LDG.E.64 R4, [R4.64] ;  /* 0x0000002404047981 */ /* 0x000ea4000c1e1b00 */
[----:B--2---:R-:W0:Y:S01]  /*21a0*/  F2F.F32.F64 R22, R4 ;  /* 0x0000000400167310 */ /* 0x004e220000301000 */
[----:B------:R-:W0:-:S14]  /*21b0*/  DSETP.GEU.AND P0, PT, |R4|, c[0x2][0x0], PT ;  /* 0x008000000400762a */ /* 0x000e1c0003f0e200 */
[----:B0-----:R-:W-:Y:S01]  /*21c0*/  @!P0 FMUL R22, R22, 1.175494350822287508e-38 ;  /* 0x0080000016168820 */ /* 0x001fe20000400000 */
[----:B------:R-:W-:Y:S05]  /*21d0*/  BRA `(.L_x_22971) ;  /* 0x00000a0000007947 */ /* 0x000fea0003800000 */
.L_x_22966:
        /* <DEDUP_REMOVED lines=12> */
.L_x_22980:
[----:B------:R-:W2:Y:S02]  /*22a0*/  LDG.E.64 R4, [R4.64] ;  /* 0x0000002404047981 */ /* 0x000ea4000c1e1b00 */
[----:B--2---:R-:W0:Y:S01]  /*22b0*/  F2F.F32.F64 R22, R4 ;  /* 0x0000000400167310 */ /* 0x004e220000301000 */
[----:B------:R-:W0:-:S14]  /*22c0*/  DSETP.GEU.AND P0, PT, |R4|, c[0x2][0x0], PT ;  /* 0x008000000400762a */ /* 0x000e1c0003f0e200 */
[----:B0-----:R-:W-:Y:S01]  /*22d0*/  @!P0 FMUL R22, R22, 1.175494350822287508e-38 ;  /* 0x0080000016168820 */ /* 0x001fe20000400000 */
[----:B------:R-:W-:Y:S05]  /*22e0*/  BRA `(.L_x_22971) ;  /* 0x000008f000007947 */ /* 0x000fea0003800000 */
.L_x_22979:
        /* <DEDUP_REMOVED lines=26> */
.L_x_22982:
        /* <DEDUP_REMOVED lines=13> */
.L_x_22981:
[----:B------:R-:W2:Y:S02]  /*2560*/  LDG.E.U16 R4, [R4.64] ;  /* 0x0000002404047981 */ /* 0x000ea4000c1e1500 */
[----:B--2---:R-:W-:Y:S01]  /*2570*/  PRMT R22, RZ, 0x5410, R4 ;  /* 0x00005410ff167816 */ /* 0x004fe20000000004 */
[----:B------:R-:W-:Y:S05]  /*2580*/  BRA `(.L_x_22971) ;  /* 0x0000065000007947 */ /* 0x000fea0003800000 */
.L_x_22978:
        /* <DEDUP_REMOVED lines=11> */
.L_x_22985:
        /* <DEDUP_REMOVED lines=20> */
.L_x_22987:
[----:B------:R-:W-:Y:S05]  /*2780*/  BSYNC B0 ;  /* 0x0000000000007941 */ /* 0x000fea0003800000 */
.L_x_22986:
[----:B------:R-:W-:Y:S01]  /*2790*/  IMAD.SHL.U32 R3, R3, 0x100000, RZ ;  /* 0x0010000003037824 */ /* 0x000fe200078e00ff */
[----:B------:R-:W-:-:S04]  /*27a0*/  LEA R5, R0, 0x3b800000, 0x17 ;  /* 0x3b80000000057811 */ /* 0x000fc800078eb8ff */
[----:B------:R-:W-:Y:S01]  /*27b0*/  LOP3.LUT R22, R5, R3, R22, 0xfe, !PT ;  /* 0x0000000305167212 */ /* 0x000fe200078efe16 */
[----:B------:R-:W-:Y:S05]  /*27c0*/  BRA `(.L_x_22971) ;  /* 0x0000041000007947 */ /* 0x000fea0003800000 */
.L_x_22984:
        /* <DEDUP_REMOVED lines=20> */
.L_x_22989:
[----:B------:R-:W-:Y:S05]  /*2910*/  BSYNC B0 ;  /* 0x0000000000007941 */ /* 0x000fea0003800000 */
.L_x_22988:
[----:B------:R-:W-:Y:S01]  /*2920*/  IMAD.SHL.U32 R3, R3, 0x200000, RZ ;  /* 0x0020000003037824 */ /* 0x000fe200078e00ff */
[----:B------:R-:W-:-:S04]  /*2930*/  LEA R5, R0, 0x37800000, 0x17 ;  /* 0x3780000000057811 */ /* 0x000fc800078eb8ff */
[----:B------:R-:W-:Y:S01]  /*2940*/  LOP3.LUT R22, R5, R3, R22, 0xfe, !PT ;  /* 0x0000000305167212 */ /* 0x000fe200078efe16 */
[----:B------:R-:W-:Y:S05]  /*2950*/  BRA `(.L_x_22971) ;  /* 0x0000028000007947 */ /* 0x000fea0003800000 */
.L_x_22983:
        /* <DEDUP_REMOVED lines=14> */
.L_x_22970:
        /* <DEDUP_REMOVED lines=21> */
.L_x_22991:
[----:B------:R-:W2:Y:S02]  /*2b90*/  LDG.E.64 R4, [R4.64] ;  /* 0x0000002404047981 */ /* 0x000ea4000c1e1b00 */
[----:B--2---:R0:W2:Y:S01]  /*2ba0*/  I2F.U64 R22, R4 ;  /* 0x0000000400167312 */ /* 0x0040a20000301000 */
[----:B------:R-:W-:Y:S05]  /*2bb0*/  BRA `(.L_x_22971) ;  /* 0x0000002000007947 */ /* 0x000fea0003800000 */
.L_x_22990:
[----:B------:R-:W2:Y:S02]  /*2bc0*/  LDG.E R4, [R4.64] ;  /* 0x0000002404047981 */ /* 0x000ea4000c1e1900 */
[----:B--2---:R0:W2:Y:S02]  /*2bd0*/  I2F.U32 R22, R4 ;  /* 0x0000000400167306 */ /* 0x0040a40000201000 */
.L_x_22971:
[----:B------:R-:W-:Y:S05]  /*2be0*/  BSYNC B6 ;  /* 0x0000000000067941 */ /* 0x000fea0003800000 */
.L_x_22965:
[----:B------:R-:W-:Y:S02]  /*2bf0*/  IADD3 R25, R25, 0x80, RZ ;  /* 0x0000008019197810 */ /* 0x000fe40007ffe0ff */
.L_x_22964:
[----:B------:R-:W-:Y:S05]  /*2c00*/  BSYNC B7 ;  /* 0x0000000000077941 */ /* 0x000fea0003800000 */
.L_x_22963:
        /* <DEDUP_REMOVED lines=21> */
.L_x_22997:
[----:B------:R-:W3:Y:S02]  /*2d60*/  LDG.E.U8 R4, [R4.64] ;  /* 0x0000002404047981 */ /* 0x000ee4000c1e1100 */
[----:B---3--:R0:W3:Y:S01]  /*2d70*/  I2F.U16 R24, R4 ;  /* 0x0000000400187306 */ /* 0x0080e20000101000 */
[----:B------:R-:W-:Y:S05]  /*2d80*/  BRA `(.L_x_22993) ;  /* 0x00000c7000007947 */ /* 0x000fea0003800000 */
.L_x_22996:
        /* <DEDUP_REMOVED lines=9> */
.L_x_23000:
[----:B------:R-:W3:Y:S02]  /*2e20*/  LDG.E R4, [R4.64] ;  /* 0x0000002404047981 */ /* 0x000ee4000c1e1900 */
[----:B---3--:R0:W3:Y:S01]  /*2e30*/  I2F R24, R4 ;  /* 0x0000000400187306 */ /* 0x0080e20000201400 */
[----:B------:R-:W-:Y:S05]  /*2e40*/  BRA `(.L_x_22993) ;  /* 0x00000bb000007947 */ /* 0x000fea0003800000 */
.L_x_22999:
[----:B------:R-:W3:Y:S02]  /*2e50*/  LDG.E.U16 R4, [R4.64] ;  /* 0x0000002404047981 */ /* 0x000ee4000c1e1500 */
[----:B---3--:R0:W3:Y:S01]  /*2e60*/  I2F.S16 R24, R4 ;  /* 0x0000000400187306 */ /* 0x0080e20000101400 */
[----:B------:R-:W-:Y:S05]  /*2e70*/  BRA `(.L_x_22993) ;  /* 0x00000b8000007947 */ /* 0x000fea0003800000 */
.L_x_22995:
        /* <DEDUP_REMOVED lines=8> */
.L_x_23002:
[----:B------:R-:W3:Y:S02]  /*2f00*/  LDG.E.U16 R4, [R4.64] ;  /* 0x0000002404047981 */ /* 0x000ee4000c1e1500 */
[----:B---3--:R-:W-:Y:S01]  /*2f10*/  HADD2.F32 R24, -RZ, R4.H0_H0 ;  /* 0x20000004ff187230 */ /* 0x008fe20000004100 */
[----:B------:R-:W-:Y:S05]  /*2f20*/  BRA `(.L_x_22993) ;  /* 0x00000ad000007947 */ /* 0x000fea0003800000 */
.L_x_23001:
        /* <DEDUP_REMOVED lines=8> */
.L_x_23004:
[----:B------:R-:W3:Y:S02]  /*2fb0*/  LDG.E.U16 R4, [R4.64] ;  /* 0x0000002404047981 */ /* 0x000ee4000c1e1500 */
[----:B---3--:R-:W-:Y:S01]  /*2fc0*/  HADD2.F32 R24, -RZ, R4.H0_H0 ;  /* 0x20000004ff187230 */ /* 0x008fe20000004100 */
[----:B------:R-:W-:Y:S05]  /*2fd0*/  BRA `(.L_x_22993) ;  /* 0x00000a2000007947 */ /* 0x000fea0003800000 */
.L_x_23003:
[----:B------:R-:W3:Y:S02]  /*2fe0*/  LDG.E.64 R4, [R4.64] ;  /* 0x0000002404047981 */ /* 0x000ee4000c1e1b00 */
[----:B---3--:R-:W0:Y:S01]  /*2ff0*/  F2F.F32.F64 R24, R4 ;  /* 0x0000000400187310 */ /* 0x008e220000301000 */
[----:B------:R-:W0:-:S14]  /*3000*/  DSETP.GEU.AND P0, PT, |R4|, c[0x2][0x0], PT ;  /* 0x008000000400762a */ /* 0x000e1c0003f0e200 */
[----:B0-----:R-:W-:Y:S01]  /*3010*/  @!P0 FMUL R24, R24, 1.175494350822287508e-38 ;  /* 0x0080000018188820 */ /* 0x001fe20000400000 */
[----:B------:R-:W-:Y:S05]  /*3020*/  BRA `(.L_x_22993) ;  /* 0x000009d000007947 */ /* 0x000fea0003800000 */
.L_x_22994:
        /* <DEDUP_REMOVED lines=12> */
.L_x_23007:
[----:B------:R-:W3:Y:S02]  /*30f0*/  LDG.E.64 R4, [R4.64] ;  /* 0x0000002404047981 */ /* 0x000ee4000c1e1b00 */
[----:B---3--:R-:W0:Y:S01]  /*3100*/  F2F.F32.F64 R24, R4 ;  /* 0x0000000400187310 */ /* 0x008e220000301000 */
[----:B------:R-:W0:-:S14]  /*3110*/  DSETP.GEU.AND P0, PT, |R4|, c[0x2][0x0], PT ;  /* 0x008000000400762a */ /* 0x000e1c0003f0e200 */
[----:B0-----:R-:W-:Y:S01]  /*3120*/  @!P0 FMUL R24, R24, 1.175494350822287508e-38 ;  /* 0x0080000018188820 */ /* 0x001fe20000400000 */
[----:B------:R-:W-:Y:S05]  /*3130*/  BRA `(.L_x_22993) ;  /* 0x000008c000007947 */ /* 0x000fea0003800000 */
.L_x_23006:
        /* <DEDUP_REMOVED lines=26> */
.L_x_23009:
        /* <DEDUP_REMOVED lines=13> */
.L_x_23008:
[----:B------:R-:W3:Y:S02]  /*33b0*/  LDG.E.U16 R4, [R4.64] ;  /* 0x0000002404047981 */ /* 0x000ee4000c1e1500 */
[----:B---3--:R-:W-:Y:S01]  /*33c0*/  PRMT R24, RZ, 0x5410, R4 ;  /* 0x00005410ff187816 */ /* 0x008fe20000000004 */
[----:B------:R-:W-:Y:S05]  /*33d0*/  BRA `(.L_x_22993) ;  /* 0x0000062000007947 */ /* 0x000fea0003800000 */
.L_x_23005:
        /* <DEDUP_REMOVED lines=11> */
.L_x_23012:
        /* <DEDUP_REMOVED lines=19> */
.L_x_23014:
[----:B------:R-:W-:Y:S05]  /*35c0*/  BSYNC B0 ;  /* 0x0000000000007941 */ /* 0x000fea0003800000 */
.L_x_23013:
[----:B------:R-:W-:Y:S01]  /*35d0*/  IMAD.SHL.U32 R3, R3, 0x100000, RZ ;  /* 0x0010000003037824 */ /* 0x000fe200078e00ff */
[----:B------:R-:W-:-:S04]  /*35e0*/  LEA R5, R0, 0x3b800000, 0x17 ;  /* 0x3b80000000057811 */ /* 0x000fc800078eb8ff */
[----:B------:R-:W-:Y:S01]  /*35f0*/  LOP3.LUT R24, R5, R3, R24, 0xfe, !PT ;  /* 0x0000000305187212 */ /* 0x000fe200078efe18 */
[----:B------:R-:W-:Y:S05]  /*3600*/  BRA `(.L_x_22993) ;  /* 0x000003f000007947 */ /* 0x000fea0003800000 */
.L_x_23011:
        /* <DEDUP_REMOVED lines=19> */
.L_x_23016:
[----:B------:R-:W-:Y:S05]  /*3740*/  BSYNC B0 ;  /* 0x0000000000007941 */ /* 0x000fea0003800000 */
.L_x_23015:
[----:B------:R-:W-:Y:S01]  /*3750*/  IMAD.SHL.U32 R3, R3, 0x200000, RZ ;  /* 0x0020000003037824 */ /* 0x000fe200078e00ff */
[----:B------:R-:W-:-:S04]  /*3760*/  LEA R5, R0, 0x37800000, 0x17 ;  /* 0x3780000000057811 */ /* 0x000fc800078eb8ff */
[----:B------:R-:W-:Y:S01]  /*3770*/  LOP3.LUT R24, R5, R3, R24, 0xfe, !PT ;  /* 0x0000000305187212 */ /* 0x000fe200078efe18 */
[----:B------:R-:W-:Y:S05]  /*3780*/  BRA `(.L_x_22993) ;  /* 0x0000027000007947 */ /* 0x000fea0003800000 */
.L_x_23010:
        /* <DEDUP_REMOVED lines=14> */
.L_x_22998:
        /* <DEDUP_REMOVED lines=20> */
.L_x_23018:
[----:B------:R-:W3:Y:S02]  /*39b0*/  LDG.E.64 R24, [R4.64] ;  /* 0x0000002404187981 */ /* 0x000ee4000c1e1b00 */
[----:B---3--:R0:W3:Y:S01]  /*39c0*/  I2F.U64 R24, R24 ;  /* 0x0000001800187312 */ /* 0x0080e20000301000 */
[----:B------:R-:W-:Y:S05]  /*39d0*/  BRA `(.L_x_22993) ;  /* 0x0000002000007947 */ /* 0x000fea0003800000 */
.L_x_23017:
[----:B------:R-:W3:Y:S02]  /*39e0*/  LDG.E R4, [R4.64] ;  /* 0x0000002404047981 */ /* 0x000ee4000c1e1900 */
[----:B---3--:R0:W3:Y:S02]  /*39f0*/  I2F.U32 R24, R4 ;  /* 0x0000000400187306 */ /* 0x0080e40000201000 */
.L_x_22993:
[----:B------:R-:W-:Y:S05]  /*3a00*/  BSYNC B6 ;  /* 0x0000000000067941 */ /* 0x000fea0003800000 */
.L_x_22992:
        /* <DEDUP_REMOVED lines=10> */
[----:B--2--5:R-:W0:Y:S08]  /*3ab0*/  @!P1 MUFU.RSQ R22, R22 ;  /* 0x0000001600169308 */ /* 0x024e300000001400 */
[----:B------:R-:W2:Y:S08]  /*3ac0*/  @!P3 MUFU.RSQ R26, R26 ;  /* 0x0000001a001ab308 */ /* 0x000eb00000001400 */
[----:B---3--:R-:W3:Y:S08]  /*3ad0*/  @!P2 MUFU.RSQ R24, R24 ;  /* 0x000000180018a308 */ /* 0x008ef00000001400 */
[----:B-1----:R1:W0:Y:S01]  /*3ae0*/  @!P0 MUFU.RSQ R18, R23 ;  /* 0x0000001700128308 */ /* 0x0022220000001400 */
        /* <DEDUP_REMOVED lines=21> */
.L_x_23024:
[----:B------:R-:W2:Y:S01]  /*3c40*/  F2I.S64.TRUNC R26, R26 ;  /* 0x0000001a001a7311 */ /* 0x000ea2000020d900 */
[----:B------:R-:W-:Y:S02]  /*3c50*/  IMAD.MOV.U32 R25, RZ, RZ, R19 ;  /* 0x000000ffff197224 */ /* 0x000fe400078e0013 */
[----:B--2---:R-:W-:-:S05]  /*3c60*/  IMAD.MOV.U32 R3, RZ, RZ, R26 ;  /* 0x000000ffff037224 */ /* 0x004fca00078e001a */
[----:B------:R2:W-:Y:S01]  /*3c70*/  STG.E.U8 [R8.64], R3 ;  /* 0x0000000308007986 */ /* 0x0005e2000c101124 */
[----:B------:R-:W-:Y:S05]  /*3c80*/  BRA `(.L_x_23020) ;  /* 0x00000e7000007947 */ /* 0x000fea0003800000 */
.L_x_23023:
        /* <DEDUP_REMOVED lines=10> */
.L_x_23027:
[----:B------:R-:W2:Y:S01]  /*3d30*/  F2I.FTZ.TRUNC.NTZ R3, R26 ;  /* 0x0000001a00037305 */ /* 0x000ea2000021f100 */
[----:B------:R-:W-:Y:S01]  /*3d40*/  IMAD.MOV.U32 R25, RZ, RZ, R19 ;  /* 0x000000ffff197224 */ /* 0x000fe200078e0013 */
[----:B--2---:R2:W-:Y:S01]  /*3d50*/  STG.E [R8.64], R3 ;  /* 0x0000000308007986 */ /* 0x0045e2000c101924 */
[----:B------:R-:W-:Y:S05]  /*3d60*/  BRA `(.L_x_23020) ;  /* 0x00000d9000007947 */ /* 0x000fea0003800000 */
.L_x_23026:
[----:B------:R-:W2:Y:S01]  /*3d70*/  F2I.FTZ.TRUNC.NTZ R3, R26 ;  /* 0x0000001a00037305 */ /* 0x000ea2000021f100 */
[----:B------:R-:W-:Y:S01]  /*3d80*/  IMAD.MOV.U32 R25, RZ, RZ, R19 ;  /* 0x000000ffff197224 */ /* 0x000fe200078e0013 */
[----:B--2---:R2:W-:Y:S01]  /*3d90*/  STG.E.U16 [R8.64], R3 ;  /* 0x0000000308007986 */ /* 0x0045e2000c101524 */
[----:B------:R-:W-:Y:S05]  /*3da0*/  BRA `(.L_x_23020) ;  /* 0x00000d5000007947 */ /* 0x000fea0003800000 */
.L_x_23022:
        /* <DEDUP_REMOVED lines=9> */
.L_x_23029:
[----:B------:R-:W-:Y:S01]  /*3e40*/  F2FP.PACK_AB R26, RZ, R26 ;  /* 0x0000001aff1a723e */ /* 0x000fe200000000ff */
[----:B------:R-:W-:-:S04]  /*3e50*/  IMAD.MOV.U32 R25, RZ, RZ, R19 ;  /* 0x000000ffff197224 */ /* 0x000fc800078e0013 */
[----:B------:R2:W-:Y:S01]  /*3e60*/  STG.E.U16 [R8.64], R26 ;  /* 0x0000001a08007986 */ /* 0x0005e2000c101524 */
[----:B------:R-:W-:Y:S05]  /*3e70*/  BRA `(.L_x_23020) ;  /* 0x00000c8000007947 */ /* 0x000fea0003800000 */
.L_x_23028:
        /* <DEDUP_REMOVED lines=10> */
.L_x_23031:
[----:B------:R-:W-:Y:S01]  /*3f20*/  F2FP.PACK_AB R3, RZ, R26 ;  /* 0x0000001aff03723e */ /* 0x000fe200000000ff */
[----:B------:R-:W-:-:S03]  /*3f30*/  IMAD.MOV.U32 R25, RZ, RZ, R19 ;  /* 0x000000ffff197224 */ /* 0x000fc600078e0013 */
[----:B------:R-:W-:-:S05]  /*3f40*/  PRMT R3, R3, 0x5410, RZ ;  /* 0x0000541003037816 */ /* 0x000fca00000000ff */
[----:B------:R2:W-:Y:S01]  /*3f50*/  STG.E [R8.64], R3 ;  /* 0x0000000308007986 */ /* 0x0005e2000c101924 */
[----:B------:R-:W-:Y:S05]  /*3f60*/  BRA `(.L_x_23020) ;  /* 0x00000b9000007947 */ /* 0x000fea0003800000 */
.L_x_23030:
[----:B------:R-:W-:Y:S02]  /*3f70*/  FMUL.FTZ R4, R26, 1 ;  /* 0x3f8000001a047820 */ /* 0x000fe40000410000 */
[----:B------:R-:W-:-:S04]  /*3f80*/  IMAD.MOV.U32 R25, RZ, RZ, R19 ;  /* 0x000000ffff197224 */ /* 0x000fc800078e0013 */
[----:B------:R-:W2:Y:S02]  /*3f90*/  F2F.F64.F32 R4, R4 ;  /* 0x0000000400047310 */ /* 0x000ea40000201800 */
[----:B--2---:R2:W-:Y:S01]  /*3fa0*/  STG.E.64 [R8.64], R4 ;  /* 0x0000000408007986 */ /* 0x0045e2000c101b24 */
[----:B------:R-:W-:Y:S05]  /*3fb0*/  BRA `(.L_x_23020) ;  /* 0x00000b4000007947 */ /* 0x000fea0003800000 */
.L_x_23021:
        /* <DEDUP_REMOVED lines=13> */
.L_x_23034:
[----:B------:R-:W-:Y:S01]  /*4090*/  FMUL.FTZ R4, R26, 1 ;  /* 0x3f8000001a047820 */ /* 0x000fe20000410000 */
[----:B------:R-:W-:Y:S01]  /*40a0*/  CS2R R6, SRZ ;  /* 0x0000000000067805 */ /* 0x000fe2000001ff00 */
[----:B------:R-:W-:-:S04]  /*40b0*/  IMAD.MOV.U32 R25, RZ, RZ, R19 ;  /* 0x000000ffff197224 */ /* 0x000fc800078e0013 */
[----:B------:R-:W2:Y:S02]  /*40c0*/  F2F.F64.F32 R4, R4 ;  /* 0x0000000400047310 */ /* 0x000ea40000201800 */
[----:B--2---:R2:W-:Y:S01]  /*40d0*/  STG.E.128 [R8.64], R4 ;  /* 0x0000000408007986 */ /* 0x0045e2000c101d24 */
[----:B------:R-:W-:Y:S05]  /*40e0*/  BRA `(.L_x_23020) ;  /* 0x00000a1000007947 */ /* 0x000fea0003800000 */
.L_x_23033:
        /* <DEDUP_REMOVED lines=20> */
.L_x_23038:
[----:B------:R-:W-:Y:S05]  /*4230*/  BSYNC B0 ;  /* 0x0000000000007941 */ /* 0x000fea0003800000 */
.L_x_23037:
[----:B------:R-:W-:Y:S01]  /*4240*/  LOP3.LUT R5, R0, R5, RZ, 0xfc, !PT ;  /* 0x0000000500057212 */ /* 0x000fe200078efcff */
[----:B------:R-:W-:-:S04]  /*4250*/  IMAD.MOV.U32 R25, RZ, RZ, R19 ;  /* 0x000000ffff197224 */ /* 0x000fc800078e0013 */
[----:B------:R2:W-:Y:S01]  /*4260*/  STG.E.U8 [R8.64], R5 ;  /* 0x0000000508007986 */ /* 0x0005e2000c101124 */
[----:B------:R-:W-:Y:S05]  /*4270*/  BRA `(.L_x_23020) ;  /* 0x0000088000007947 */ /* 0x000fea0003800000 */
.L_x_23036:
        /* <DEDUP_REMOVED lines=12> */
.L_x_23040:
[----:B------:R-:W-:Y:S01]  /*4340*/  IMAD.MOV.U32 R0, RZ, RZ, 0x7f ;  /* 0x0000007fff007424 */ /* 0x000fe200078e00ff */
[----:B------:R-:W-:-:S04]  /*4350*/  ISETP.GT.U32.AND P0, PT, R4, 0x7f800000, PT ;  /* 0x7f8000000400780c */ /* 0x000fc80003f04070 */
[----:B------:R-:W-:-:S04]  /*4360*/  SEL R0, R0, 0x7c, P0 ;  /* 0x0000007c00007807 */ /* 0x000fc80000000000 */
.L_x_23041:
[----:B------:R-:W-:Y:S05]  /*4370*/  BSYNC B0 ;  /* 0x0000000000007941 */ /* 0x000fea0003800000 */
.L_x_23039:
[----:B------:R-:W-:Y:S01]  /*4380*/  LOP3.LUT R26, R26, 0x80000000, RZ, 0xc0, !PT ;  /* 0x800000001a1a7812 */ /* 0x000fe200078ec0ff */
[----:B------:R-:W-:-:S03]  /*4390*/  IMAD.MOV.U32 R25, RZ, RZ, R19 ;  /* 0x000000ffff197224 */ /* 0x000fc600078e0013 */
[----:B------:R-:W-:-:S04]  /*43a0*/  SHF.R.U32.HI R3, RZ, 0x18, R26 ;  /* 0x00000018ff037819 */ /* 0x000fc8000001161a */
[----:B------:R-:W-:-:S05]  /*43b0*/  LOP3.LUT R3, R0, R3, RZ, 0xfc, !PT ;  /* 0x0000000300037212 */ /* 0x000fca00078efcff */
[----:B------:R2:W-:Y:S01]  /*43c0*/  STG.E.U8 [R8.64], R3 ;  /* 0x0000000308007986 */ /* 0x0005e2000c101124 */
[----:B------:R-:W-:Y:S05]  /*43d0*/  BRA `(.L_x_23020) ;  /* 0x0000072000007947 */ /* 0x000fea0003800000 */
.L_x_23035:
[----:B------:R-:W-:Y:S01]  /*43e0*/  F2FP.BF16.PACK_AB R26, RZ, R26 ;  /* 0x0000001aff1a723e */ /* 0x000fe200000010ff */
[----:B------:R-:W-:-:S04]  /*43f0*/  IMAD.MOV.U32 R25, RZ, RZ, R19 ;  /* 0x000000ffff197224 */ /* 0x000fc800078e0013 */
[----:B------:R2:W-:Y:S01]  /*4400*/  STG.E.U16 [R8.64], R26 ;  /* 0x0000001a08007986 */ /* 0x0005e2000c101524 */
[----:B------:R-:W-:Y:S05]  /*4410*/  BRA `(.L_x_23020) ;  /* 0x000006e000007947 */ /* 0x000fea0003800000 */
.L_x_23032:
        /* <DEDUP_REMOVED lines=12> */
.L_x_23044:
        /* <DEDUP_REMOVED lines=16> */
.L_x_23047:
[----:B------:R-:W-:-:S04]  /*45e0*/  LOP3.LUT R26, R26, 0x80000000, RZ, 0xc0, !PT ;  /* 0x800000001a1a7812 */ /* 0x000fc800078ec0ff */
[----:B------:R-:W-:-:S04]  /*45f0*/  SHF.R.U32.HI R3, RZ, 0x18, R26 ;  /* 0x00000018ff037819 */ /* 0x000fc8000001161a */
[----:B------:R-:W-:-:S04]  /*4600*/  LOP3.LUT R0, R0, R3, RZ, 0xfc, !PT ;  /* 0x0000000300007212 */ /* 0x000fc800078efcff */
[----:B------:R-:W-:Y:S02]  /*4610*/  PRMT R4, R0, 0x7610, R4 ;  /* 0x0000761000047816 */ /* 0x000fe40000000004 */
.L_x_23046:
[----:B------:R-:W-:Y:S05]  /*4620*/  BSYNC B0 ;  /* 0x0000000000007941 */ /* 0x000fea0003800000 */
.L_x_23045:
[----:B------:R2:W-:Y:S01]  /*4630*/  STG.E.U8 [R8.64], R4 ;  /* 0x0000000408007986 */ /* 0x0005e2000c101124 */
[----:B------:R-:W-:Y:S01]  /*4640*/  IMAD.MOV.U32 R25, RZ, RZ, R19 ;  /* 0x000000ffff197224 */ /* 0x000fe200078e0013 */
[----:B------:R-:W-:Y:S05]  /*4650*/  BRA `(.L_x_23020) ;  /* 0x000004a000007947 */ /* 0x000fea0003800000 */
.L_x_23043:
        /* <DEDUP_REMOVED lines=16> */
.L_x_23050:
[----:B------:R-:W-:-:S04]  /*4760*/  LOP3.LUT R26, R26, 0x80000000, RZ, 0xc0, !PT ;  /* 0x800000001a1a7812 */ /* 0x000fc800078ec0ff */
[----:B------:R-:W-:-:S04]  /*4770*/  SHF.R.U32.HI R3, RZ, 0x18, R26 ;  /* 0x00000018ff037819 */ /* 0x000fc8000001161a */
[----:B------:R-:W-:-:S04]  /*4780*/  LOP3.LUT R0, R0, R3, RZ, 0xfc, !PT ;  /* 0x0000000300007212 */ /* 0x000fc800078efcff */
[----:B------:R-:W-:Y:S02]  /*4790*/  PRMT R4, R0, 0x7610, R4 ;  /* 0x0000761000047816 */ /* 0x000fe40000000004 */
.L_x_23049:
[----:B------:R-:W-:Y:S05]  /*47a0*/  BSYNC B0 ;  /* 0x0000000000007941 */ /* 0x000fea0003800000 */
.L_x_23048:
[----:B------:R2:W-:Y:S01]  /*47b0*/  STG.E.U8 [R8.64], R4 ;  /* 0x0000000408007986 */ /* 0x0005e2000c101124 */
[----:B------:R-:W-:Y:S01]  /*47c0*/  IMAD.MOV.U32 R25, RZ, RZ, R19 ;  /* 0x000000ffff197224 */ /* 0x000fe200078e0013 */
[----:B------:R-:W-:Y:S05]  /*47d0*/  BRA `(.L_x_23020) ;  /* 0x0000032000007947 */ /* 0x000fea0003800000 */
.L_x_23042:
        /* <DEDUP_REMOVED lines=22> */
.L_x_23025:
        /* <DEDUP_REMOVED lines=21> */
.L_x_23052:
[----:B------:R-:W2:Y:S01]  /*4a90*/  F2I.U64.TRUNC R26, R26 ;  /* 0x0000001a001a7311 */ /* 0x000ea2000020d800 */
[----:B------:R-:W-:Y:S01]  /*4aa0*/  IMAD.MOV.U32 R25, RZ, RZ, R19 ;  /* 0x000000ffff197224 */ /* 0x000fe200078e0013 */
[----:B--2---:R2:W-:Y:S01]  /*4ab0*/  STG.E.64 [R8.64], R26 ;  /* 0x0000001a08007986 */ /* 0x0045e2000c101b24 */
[----:B------:R-:W-:Y:S05]  /*4ac0*/  BRA `(.L_x_23020) ;  /* 0x0000003000007947 */ /* 0x000fea0003800000 */
.L_x_23051:
[----:B------:R-:W2:Y:S01]  /*4ad0*/  F2I.FTZ.U32.TRUNC.NTZ R3, R26 ;  /* 0x0000001a00037305 */ /* 0x000ea2000021f000 */
[----:B------:R-:W-:Y:S01]  /*4ae0*/  IMAD.MOV.U32 R25, RZ, RZ, R19 ;  /* 0x000000ffff197224 */ /* 0x000fe200078e0013 */
[----:B--2---:R2:W-:Y:S06]  /*4af0*/  STG.E [R8.64], R3 ;  /* 0x0000000308007986 */ /* 0x0045ec000c101924 */
.L_x_23020:
[----:B--2-4-:R-:W-:Y:S05]  /*4b00*/  BSYNC B6 ;  /* 0x0000000000067941 */ /* 0x014fea0003800000 */
.L_x_23019:
        /* <DEDUP_REMOVED lines=22> */
.L_x_23058:
[----:B0-----:R-:W0:Y:S02]  /*4c70*/  F2I.S64.TRUNC R18, R18 ;  /* 0x0000001200127311 */ /* 0x001e24000020d900 */
[----:B0-----:R-:W-:-:S05]  /*4c80*/  IMAD.MOV.U32 R3, RZ, RZ, R18 ;  /* 0x000000ffff037224 */ /* 0x001fca00078e0012 */
[----:B------:R0:W-:Y:S01]  /*4c90*/  STG.E.U8 [R8.64], R3 ;  /* 0x0000000308007986 */ /* 0x0001e2000c101124 */
[----:B------:R-:W-:Y:S05]  /*4ca0*/  BRA `(.L_x_23060) ;  /* 0x00000d3000007947 */ /* 0x000fea0003800000 */
.L_x_23057:
        /* <DEDUP_REMOVED lines=9> */
.L_x_23062:
[----:B0-----:R-:W0:Y:S02]  /*4d40*/  F2I.FTZ.TRUNC.NTZ R3, R18 ;  /* 0x0000001200037305 */ /* 0x001e24000021f100 */
[----:B0-----:R0:W-:Y:S01]  /*4d50*/  STG.E [R8.64], R3 ;  /* 0x0000000308007986 */ /* 0x0011e2000c101924 */
[----:B------:R-:W-:Y:S05]  /*4d60*/  BRA `(.L_x_23060) ;  /* 0x00000c7000007947 */ /* 0x000fea0003800000 */
.L_x_23061:
[----:B0-----:R-:W0:Y:S02]  /*4d70*/  F2I.FTZ.TRUNC.NTZ R3, R18 ;  /* 0x0000001200037305 */ /* 0x001e24000021f100 */
[----:B0-----:R0:W-:Y:S01]  /*4d80*/  STG.E.U16 [R8.64], R3 ;  /* 0x0000000308007986 */ /* 0x0011e2000c101524 */
[----:B------:R-:W-:Y:S05]  /*4d90*/  BRA `(.L_x_23060) ;  /* 0x00000c4000007947 */ /* 0x000fea0003800000 */
.L_x_23056:
        /* <DEDUP_REMOVED lines=8> */
.L_x_23064:
[----:B0-----:R-:W-:-:S05]  /*4e20*/  F2FP.PACK_AB R18, RZ, R18 ;  /* 0x00000012ff12723e */ /* 0x001fca00000000ff */
[----:B------:R0:W-:Y:S01]  /*4e30*/  STG.E.U16 [R8.64], R18 ;  /* 0x0000001208007986 */ /* 0x0001e2000c101524 */
[----:B------:R-:W-:Y:S05]  /*4e40*/  BRA `(.L_x_23060) ;  /* 0x00000b9000007947 */ /* 0x000fea0003800000 */
.L_x_23063:
        /* <DEDUP_REMOVED lines=9> */
.L_x_23066:
[----:B0-----:R-:W-:-:S04]  /*4ee0*/  F2FP.PACK_AB R3, RZ, R18 ;  /* 0x00000012ff03723e */ /* 0x001fc800000000ff */
[----:B------:R-:W-:-:S05]  /*4ef0*/  PRMT R3, R3, 0x5410, RZ ;  /* 0x0000541003037816 */ /* 0x000fca00000000ff */
[----:B------:R0:W-:Y:S01]  /*4f00*/  STG.E [R8.64], R3 ;  /* 0x0000000308007986 */ /* 0x0001e2000c101924 */
[----:B------:R-:W-:Y:S05]  /*4f10*/  BRA `(.L_x_23060) ;  /* 0x00000ac000007947 */ /* 0x000fea0003800000 */
.L_x_23065:
[----:B0-----:R-:W-:-:S06]  /*4f20*/  FMUL.FTZ R4, R18, 1 ;  /* 0x3f80000012047820 */ /* 0x001fcc0000410000 */
[----:B------:R-:W0:Y:S02]  /*4f30*/  F2F.F64.F32 R4, R4 ;  /* 0x0000000400047310 */ /* 0x000e240000201800 */
[----:B0-----:R0:W-:Y:S01]  /*4f40*/  STG.E.64 [R8.64], R4 ;  /* 0x0000000408007986 */ /* 0x0011e2000c101b24 */
[----:B------:R-:W-:Y:S05]  /*4f50*/  BRA `(.L_x_23060) ;  /* 0x00000a8000007947 */ /* 0x000fea0003800000 */
.L_x_23055:
        /* <DEDUP_REMOVED lines=12> */
.L_x_23069:
[----:B0-----:R-:W-:Y:S01]  /*5020*/  FMUL.FTZ R4, R18, 1 ;  /* 0x3f80000012047820 */ /* 0x001fe20000410000 */
[----:B------:R-:W-:-:S05]  /*5030*/  CS2R R6, SRZ ;  /* 0x0000000000067805 */ /* 0x000fca000001ff00 */
[----:B------:R-:W0:Y:S02]  /*5040*/  F2F.F64.F32 R4, R4 ;  /* 0x0000000400047310 */ /* 0x000e240000201800 */
[----:B0-----:R0:W-:Y:S01]  /*5050*/  STG.E.128 [R8.64], R4 ;  /* 0x0000000408007986 */ /* 0x0011e2000c101d24 */
[----:B------:R-:W-:Y:S05]  /*5060*/  BRA `(.L_x_23060) ;  /* 0x0000097000007947 */ /* 0x000fea0003800000 */
.L_x_23068:
        /* <DEDUP_REMOVED lines=20> */
.L_x_23073:
[----:B------:R-:W-:Y:S05]  /*51b0*/  BSYNC B0 ;  /* 0x0000000000007941 */ /* 0x000fea0003800000 */
.L_x_23072:
[----:B------:R-:W-:-:S05]  /*51c0*/  LOP3.LUT R5, R0, R5, RZ, 0xfc, !PT ;  /* 0x0000000500057212 */ /* 0x000fca00078efcff */
[----:B------:R0:W-:Y:S01]  /*51d0*/  STG.E.U8 [R8.64], R5 ;  /* 0x0000000508007986 */ /* 0x0001e2000c101124 */
[----:B------:R-:W-:Y:S05]  /*51e0*/  BRA `(.L_x_23060) ;  /* 0x000007f000007947 */ /* 0x000fea0003800000 */
.L_x_23071:
        /* <DEDUP_REMOVED lines=12> */
.L_x_23075:
[----:B------:R-:W-:Y:S01]  /*52b0*/  IMAD.MOV.U32 R0, RZ, RZ, 0x7f ;  /* 0x0000007fff007424 */ /* 0x000fe200078e00ff */
[----:B------:R-:W-:-:S04]  /*52c0*/  ISETP.GT.U32.AND P0, PT, R4, 0x7f800000, PT ;  /* 0x7f8000000400780c */ /* 0x000fc80003f04070 */
[----:B------:R-:W-:-:S04]  /*52d0*/  SEL R0, R0, 0x7c, P0 ;  /* 0x0000007c00007807 */ /* 0x000fc80000000000 */
.L_x_23076:
[----:B------:R-:W-:Y:S05]  /*52e0*/  BSYNC B0 ;  /* 0x0000000000007941 */ /* 0x000fea0003800000 */
.L_x_23074:
[----:B------:R-:W-:-:S04]  /*52f0*/  LOP3.LUT R18, R18, 0x80000000, RZ, 0xc0, !PT ;  /* 0x8000000012127812 */ /* 0x000fc800078ec0ff */
[----:B------:R-:W-:-:S04]  /*5300*/  SHF.R.U32.HI R3, RZ, 0x18, R18 ;  /* 0x00000018ff037819 */ /* 0x000fc80000011612 */
[----:B------:R-:W-:-:S05]  /*5310*/  LOP3.LUT R3, R0, R3, RZ, 0xfc, !PT ;  /* 0x0000000300037212 */ /* 0x000fca00078efcff */
[----:B------:R0:W-:Y:S01]  /*5320*/  STG.E.U8 [R8.64], R3 ;  /* 0x0000000308007986 */ /* 0x0001e2000c101124 */
[----:B------:R-:W-:Y:S05]  /*5330*/  BRA `(.L_x_23060) ;  /* 0x000006a000007947 */ /* 0x000fea0003800000 */
.L_x_23070:
[----:B0-----:R-:W-:-:S05]  /*5340*/  F2FP.BF16.PACK_AB R18, RZ, R18 ;  /* 0x00000012ff12723e */ /* 0x001fca00000010ff */
[----:B------:R0:W-:Y:S01]  /*5350*/  STG.E.U16 [R8.64], R18 ;  /* 0x0000001208007986 */ /* 0x0001e2000c101524 */
[----:B------:R-:W-:Y:S05]  /*5360*/  BRA `(.L_x_23060) ;  /* 0x0000067000007947 */ /* 0x000fea0003800000 */
.L_x_23067:
        /* <DEDUP_REMOVED lines=11> */
.L_x_23079:
        /* <DEDUP_REMOVED lines=16> */
.L_x_23082:
[----:B------:R-:W-:-:S04]  /*5520*/  LOP3.LUT R18, R18, 0x80000000, RZ, 0xc0, !PT ;  /* 0x8000000012127812 */ /* 0x000fc800078ec0ff */
[----:B------:R-:W-:-:S04]  /*5530*/  SHF.R.U32.HI R3, RZ, 0x18, R18 ;  /* 0x00000018ff037819 */ /* 0x000fc80000011612 */
[----:B------:R-:W-:-:S04]  /*5540*/  LOP3.LUT R0, R0, R3, RZ, 0xfc, !PT ;  /* 0x0000000300007212 */ /* 0x000fc800078efcff */
[----:B------:R-:W-:Y:S02]  /*5550*/  PRMT R4, R0, 0x7610, R4 ;  /* 0x0000761000047816 */ /* 0x000fe40000000004 */
.L_x_23081:
[----:B------:R-:W-:Y:S05]  /*5560*/  BSYNC B0 ;  /* 0x0000000000007941 */ /* 0x000fea0003800000 */
.L_x_23080:
[----:B------:R0:W-:Y:S01]  /*5570*/  STG.E.U8 [R8.64], R4 ;  /* 0x0000000408007986 */ /* 0x0001e2000c101124 */
[----:B------:R-:W-:Y:S05]  /*5580*/  BRA `(.L_x_23060) ;  /* 0x0000045000007947 */ /* 0x000fea0003800000 */
.L_x_23078:
        /* <DEDUP_REMOVED lines=16> */
.L_x_23085:
[----:B------:R-:W-:-:S04]  /*5690*/  LOP3.LUT R18, R18, 0x80000000, RZ, 0xc0, !PT ;  /* 0x8000000012127812 */ /* 0x000fc800078ec0ff */
[----:B------:R-:W-:-:S04]  /*56a0*/  SHF.R.U32.HI R3, RZ, 0x18, R18 ;  /* 0x00000018ff037819 */ /* 0x000fc80000011612 */
[----:B------:R-:W-:-:S04]  /*56b0*/  LOP3.LUT R0, R0, R3, RZ, 0xfc, !PT ;  /* 0x0000000300007212 */ /* 0x000fc800078efcff */
[----:B------:R-:W-:Y:S02]  /*56c0*/  PRMT R4, R0, 0x7610, R4 ;  /* 0x0000761000047816 */ /* 0x000fe40000000004 */
.L_x_23084:
[----:B------:R-:W-:Y:S05]  /*56d0*/  BSYNC B0 ;  /* 0x0000000000007941 */ /* 0x000fea0003800000 */
.L_x_23083:
[----:B------:R0:W-:Y:S01]  /*56e0*/  STG.E.U8 [R8.64], R4 ;  /* 0x0000000408007986 */ /* 0x0001e2000c101124 */
[----:B------:R-:W-:Y:S05]  /*56f0*/  BRA `(.L_x_23060) ;  /* 0x000002e000007947 */ /* 0x000fea0003800000 */
.L_x_23077:
        /* <DEDUP_REMOVED lines=21> */
.L_x_23059:
        /* <DEDUP_REMOVED lines=20> */
.L_x_23087:
[----:B0-----:R-:W0:Y:S02]  /*5990*/  F2I.U64.TRUNC R18, R18 ;  /* 0x0000001200127311 */ /* 0x001e24000020d800 */
[----:B0-----:R0:W-:Y:S01]  /*59a0*/  STG.E.64 [R8.64], R18 ;  /* 0x0000001208007986 */ /* 0x0011e2000c101b24 */
[----:B------:R-:W-:Y:S05]  /*59b0*/  BRA `(.L_x_23060) ;  /* 0x0000002000007947 */ /* 0x000fea0003800000 */
.L_x_23086:
[----:B0-----:R-:W0:Y:S02]  /*59c0*/  F2I.FTZ.U32.TRUNC.NTZ R3, R18 ;  /* 0x0000001200037305 */ /* 0x001e24000021f000 */
[----:B0-----:R0:W-:Y:S02]  /*59d0*/  STG.E [R8.64], R3 ;  /* 0x0000000308007986 */ /* 0x0011e4000c101924 */
.L_x_23060:
        /* <DEDUP_REMOVED lines=22> */
.L_x_23091:
[----:B-1----:R-:W0:Y:S02]  /*5b40*/  F2I.S64.TRUNC R22, R22 ;  /* 0x0000001600167311 */ /* 0x002e24000020d900 */
[----:B0-----:R-:W-:-:S05]  /*5b50*/  IMAD.MOV.U32 R3, RZ, RZ, R22 ;  /* 0x000000ffff037224 */ /* 0x001fca00078e0016 */
[----:B------:R0:W-:Y:S01]  /*5b60*/  STG.E.U8 [R8.64], R3 ;  /* 0x0000000308007986 */ /* 0x0001e2000c101124 */
[----:B------:R-:W-:Y:S05]  /*5b70*/  BRA `(.L_x_23093) ;  /* 0x00000d3000007947 */ /* 0x000fea0003800000 */
.L_x_23090:
        /* <DEDUP_REMOVED lines=9> */
.L_x_23095:
[----:B------:R-:W0:Y:S02]  /*5c10*/  F2I.FTZ.TRUNC.NTZ R3, R22 ;  /* 0x0000001600037305 */ /* 0x000e24000021f100 */
[----:B0-----:R0:W-:Y:S01]  /*5c20*/  STG.E [R8.64], R3 ;  /* 0x0000000308007986 */ /* 0x0011e2000c101924 */
[----:B------:R-:W-:Y:S05]  /*5c30*/  BRA `(.L_x_23093) ;  /* 0x00000c7000007947 */ /* 0x000fea0003800000 */
.L_x_23094:
[----:B------:R-:W0:Y:S02]  /*5c40*/  F2I.FTZ.TRUNC.NTZ R3, R22 ;  /* 0x0000001600037305 */ /* 0x000e24000021f100 */
[----:B0-----:R0:W-:Y:S01]  /*5c50*/  STG.E.U16 [R8.64], R3 ;  /* 0x0000000308007986 */ /* 0x0011e2000c101524 */
[----:B------:R-:W-:Y:S05]  /*5c60*/  BRA `(.L_x_23093) ;  /* 0x00000c4000007947 */ /* 0x000fea0003800000 */
.L_x_23089:
        /* <DEDUP_REMOVED lines=8> */
.L_x_23097:
[----:B------:R-:W-:-:S05]  /*5cf0*/  F2FP.PACK_AB R22, RZ, R22 ;  /* 0x00000016ff16723e */ /* 0x000fca00000000ff */
[----:B------:R0:W-:Y:S01]  /*5d00*/  STG.E.U16 [R8.64], R22 ;  /* 0x0000001608007986 */ /* 0x0001e2000c101524 */
[----:B------:R-:W-:Y:S05]  /*5d10*/  BRA `(.L_x_23093) ;  /* 0x00000b9000007947 */ /* 0x000fea0003800000 */
.L_x_23096:
        /* <DEDUP_REMOVED lines=9> */
.L_x_23099:
[----:B------:R-:W-:-:S04]  /*5db0*/  F2FP.PACK_AB R3, RZ, R22 ;  /* 0x00000016ff03723e */ /* 0x000fc800000000ff */
[----:B------:R-:W-:-:S05]  /*5dc0*/  PRMT R3, R3, 0x5410, RZ ;  /* 0x0000541003037816 */ /* 0x000fca00000000ff */
[----:B------:R0:W-:Y:S01]  /*5dd0*/  STG.E [R8.64], R3 ;  /* 0x0000000308007986 */ /* 0x0001e2000c101924 */
[----:B------:R-:W-:Y:S05]  /*5de0*/  BRA `(.L_x_23093) ;  /* 0x00000ac000007947 */ /* 0x000fea0003800000 */
.L_x_23098:
[----:B------:R-:W-:-:S06]  /*5df0*/  FMUL.FTZ R4, R22, 1 ;  /* 0x3f80000016047820 */ /* 0x000fcc0000410000 */
[----:B------:R-:W0:Y:S02]  /*5e00*/  F2F.F64.F32 R4, R4 ;  /* 0x0000000400047310 */ /* 0x000e240000201800 */
[----:B0-----:R0:W-:Y:S01]  /*5e10*/  STG.E.64 [R8.64], R4 ;  /* 0x0000000408007986 */ /* 0x0011e2000c101b24 */
[----:B------:R-:W-:Y:S05]  /*5e20*/  BRA `(.L_x_23093) ;  /* 0x00000a8000007947 */ /* 0x000fea0003800000 */
.L_x_23088:
        /* <DEDUP_REMOVED lines=12> */
.L_x_23102:
[----:B------:R-:W-:Y:S01]  /*5ef0*/  FMUL.FTZ R4, R22, 1 ;  /* 0x3f80000016047820 */ /* 0x000fe20000410000 */
[----:B------:R-:W-:-:S05]  /*5f00*/  CS2R R6, SRZ ;  /* 0x0000000000067805 */ /* 0x000fca000001ff00 */
[----:B------:R-:W0:Y:S02]  /*5f10*/  F2F.F64.F32 R4, R4 ;  /* 0x0000000400047310 */ /* 0x000e240000201800 */
[----:B0-----:R0:W-:Y:S01]  /*5f20*/  STG.E.128 [R8.64], R4 ;  /* 0x0000000408007986 */ /* 0x0011e2000c101d24 */
[----:B------:R-:W-:Y:S05]  /*5f30*/  BRA `(.L_x_23093) ;  /* 0x0000097000007947 */ /* 0x000fea0003800000 */
.L_x_23101:
        /* <DEDUP_REMOVED lines=20> */
.L_x_23106:
[----:B------:R-:W-:Y:S05]  /*6080*/  BSYNC B0 ;  /* 0x0000000000007941 */ /* 0x000fea0003800000 */
.L_x_23105:
[----:B------:R-:W-:-:S05]  /*6090*/  LOP3.LUT R5, R0, R5, RZ, 0xfc, !PT ;  /* 0x0000000500057212 */ /* 0x000fca00078efcff */
[----:B------:R0:W-:Y:S01]  /*60a0*/  STG.E.U8 [R8.64], R5 ;  /* 0x0000000508007986 */ /* 0x0001e2000c101124 */
[----:B------:R-:W-:Y:S05]  /*60b0*/  BRA `(.L_x_23093) ;  /* 0x000007f000007947 */ /* 0x000fea0003800000 */
.L_x_23104:
        /* <DEDUP_REMOVED lines=12> */
.L_x_23108:
[----:B------:R-:W-:Y:S01]  /*6180*/  IMAD.MOV.U32 R0, RZ, RZ, 0x7f ;  /* 0x0000007fff007424 */ /* 0x000fe200078e00ff */
[----:B------:R-:W-:-:S04]  /*6190*/  ISETP.GT.U32.AND P0, PT, R4, 0x7f800000, PT ;  /* 0x7f8000000400780c */ /* 0x000fc80003f04070 */
[----:B------:R-:W-:-:S04]  /*61a0*/  SEL R0, R0, 0x7c, P0 ;  /* 0x0000007c00007807 */ /* 0x000fc80000000000 */
.L_x_23109:
[----:B------:R-:W-:Y:S05]  /*61b0*/  BSYNC B0 ;  /* 0x0000000000007941 */ /* 0x000fea0003800000 */
.L_x_23107:
[----:B------:R-:W-:-:S04]  /*61c0*/  LOP3.LUT R22, R22, 0x80000000, RZ, 0xc0, !PT ;  /* 0x8000000016167812 */ /* 0x000fc800078ec0ff */
[----:B------:R-:W-:-:S04]  /*61d0*/  SHF.R.U32.HI R3, RZ, 0x18, R22 ;  /* 0x00000018ff037819 */ /* 0x000fc80000011616 */
[----:B------:R-:W-:-:S05]  /*61e0*/  LOP3.LUT R3, R0, R3, RZ, 0xfc, !PT ;  /* 0x0000000300037212 */ /* 0x000fca00078efcff */
[----:B------:R0:W-:Y:S01]  /*61f0*/  STG.E.U8 [R8.64], R3 ;  /* 0x0000000308007986 */ /* 0x0001e2000c101124 */
[----:B------:R-:W-:Y:S05]  /*6200*/  BRA `(.L_x_23093) ;  /* 0x000006a000007947 */ /* 0x000fea0003800000 */
.L_x_23103:
[----:B------:R-:W-:-:S05]  /*6210*/  F2FP.BF16.PACK_AB R22, RZ, R22 ;  /* 0x00000016ff16723e */ /* 0x000fca00000010ff */
[----:B------:R0:W-:Y:S01]  /*6220*/  STG.E.U16 [R8.64], R22 ;  /* 0x0000001608007986 */ /* 0x0001e2000c101524 */
[----:B------:R-:W-:Y:S05]  /*6230*/  BRA `(.L_x_23093) ;  /* 0x0000067000007947 */ /* 0x000fea0003800000 */
.L_x_23100:
        /* <DEDUP_REMOVED lines=11> */
.L_x_23112:
        /* <DEDUP_REMOVED lines=16> */
.L_x_23115:
[----:B------:R-:W-:-:S04]  /*63f0*/  LOP3.LUT R22, R22, 0x80000000, RZ, 0xc0, !PT ;  /* 0x8000000016167812 */ /* 0x000fc800078ec0ff */
[----:B------:R-:W-:-:S04]  /*6400*/  SHF.R.U32.HI R3, RZ, 0x18, R22 ;  /* 0x00000018ff037819 */ /* 0x000fc80000011616 */
[----:B------:R-:W-:-:S04]  /*6410*/  LOP3.LUT R0, R0, R3, RZ, 0xfc, !PT ;  /* 0x0000000300007212 */ /* 0x000fc800078efcff */
[----:B------:R-:W-:Y:S02]  /*6420*/  PRMT R4, R0, 0x7610, R4 ;  /* 0x0000761000047816 */ /* 0x000fe40000000004 */
.L_x_23114:
[----:B------:R-:W-:Y:S05]  /*6430*/  BSYNC B0 ;  /* 0x0000000000007941 */ /* 0x000fea0003800000 */
.L_x_23113:
[----:B------:R0:W-:Y:S01]  /*6440*/  STG.E.U8 [R8.64], R4 ;  /* 0x0000000408007986 */ /* 0x0001e2000c101124 */
[----:B------:R-:W-:Y:S05]  /*6450*/  BRA `(.L_x_23093) ;  /* 0x0000045000007947 */ /* 0x000fea0003800000 */
.L_x_23111:
        /* <DEDUP_REMOVED lines=16> */
.L_x_23118:
[----:B------:R-:W-:-:S04]  /*6560*/  LOP3.LUT R22, R22, 0x80000000, RZ, 0xc0, !PT ;  /* 0x8000000016167812 */ /* 0x000fc800078ec0ff */
[----:B------:R-:W-:-:S04]  /*6570*/  SHF.R.U32.HI R3, RZ, 0x18, R22 ;  /* 0x00000018ff037819 */ /* 0x000fc80000011616 */
[----:B------:R-:W-:-:S04]  /*6580*/  LOP3.LUT R0, R0, R3, RZ, 0xfc, !PT ;  /* 0x0000000300007212 */ /* 0x000fc800078efcff */
[----:B------:R-:W-:Y:S02]  /*6590*/  PRMT R4, R0, 0x7610, R4 ;  /* 0x0000761000047816 */ /* 0x000fe40000000004 */
.L_x_23117:
[----:B------:R-:W-:Y:S05]  /*65a0*/  BSYNC B0 ;  /* 0x0000000000007941 */ /* 0x000fea0003800000 */
.L_x_23116:
[----:B------:R0:W-:Y:S01]  /*65b0*/  STG.E.U8 [R8.64], R4 ;  /* 0x0000000408007986 */ /* 0x0001e2000c101124 */
[----:B------:R-:W-:Y:S05]  /*65c0*/  BRA `(.L_x_23093) ;  /* 0x000002e000007947 */ /* 0x000fea0003800000 */
.L_x_23110:
        /* <DEDUP_REMOVED lines=21> */
.L_x_23092:
        /* <DEDUP_REMOVED lines=20> */
.L_x_23120:
[----:B-1----:R-:W0:Y:S02]  /*6860*/  F2I.U64.TRUNC R22, R22 ;  /* 0x0000001600167311 */ /* 0x002e24000020d800 */
[----:B0-----:R0:W-:Y:S01]  /*6870*/  STG.E.64 [R8.64], R22 ;  /* 0x0000001608007986 */ /* 0x0011e2000c101b24 */
[----:B------:R-:W-:Y:S05]  /*6880*/  BRA `(.L_x_23093) ;  /* 0x0000002000007947 */ /* 0x000fea0003800000 */
.L_x_23119:
[----:B------:R-:W0:Y:S02]  /*6890*/  F2I.FTZ.U32.TRUNC.NTZ R3, R22 ;  /* 0x0000001600037305 */ /* 0x000e24000021f000 */
[----:B0-----:R0:W-:Y:S02]  /*68a0*/  STG.E [R8.64], R3 ;  /* 0x0000000308007986 */ /* 0x0011e4000c101924 */
.L_x_23093:
[----:B------:R-:W-:Y:S02]  /*68b0*/  IADD3 R25, R25, 0x80, RZ ;  /* 0x0000008019197810 */ /* 0x000fe40007ffe0ff */
.L_x_23054:
[----:B------:R-:W-:Y:S05]  /*68c0*/  BSYNC B6 ;  /* 0x0000000000067941 */ /* 0x000fea0003800000 */
.L_x_23053:
        /* <DEDUP_REMOVED lines=20> */
.L_x_23124:
[----:B---3--:R-:W0:Y:S02]  /*6a10*/  F2I.S64.TRUNC R24, R24 ;  /* 0x0000001800187311 */ /* 0x008e24000020d900 */
[----:B0-----:R-:W-:-:S05]  /*6a20*/  IMAD.MOV.U32 R5, RZ, RZ, R24 ;  /* 0x000000ffff057224 */ /* 0x001fca00078e0018 */
[----:B------:R-:W-:Y:S01]  /*6a30*/  STG.E.U8 [R2.64], R5 ;  /* 0x0000000502007986 */ /* 0x000fe2000c101124 */
[----:B------:R-:W-:Y:S05]  /*6a40*/  EXIT ;  /* 0x000000000000794d */ /* 0x000fea0003800000 */
.L_x_23123:
        /* <DEDUP_REMOVED lines=9> */
.L_x_23127:
[----:B---3--:R-:W0:Y:S02]  /*6ae0*/  F2I.FTZ.TRUNC.NTZ R5, R24 ;  /* 0x0000001800057305 */ /* 0x008e24000021f100 */
[----:B0-----:R-:W-:Y:S01]  /*6af0*/  STG.E [R2.64], R5 ;  /* 0x0000000502007986 */ /* 0x001fe2000c101924 */
[----:B------:R-:W-:Y:S05]  /*6b00*/  EXIT ;  /* 0x000000000000794d */ /* 0x000fea0003800000 */
.L_x_23126:
[----:B---3--:R-:W0:Y:S02]  /*6b10*/  F2I.FTZ.TRUNC.NTZ R5, R24 ;  /* 0x0000001800057305 */ /* 0x008e24000021f100 */
[----:B0-----:R-:W-:Y:S01]  /*6b20*/  STG.E.U16 [R2.64], R5 ;  /* 0x0000000502007986 */ /* 0x001fe2000c101524 */
[----:B------:R-:W-:Y:S05]  /*6b30*/  EXIT ;  /* 0x000000000000794d */ /* 0x000fea0003800000 */
.L_x_23122:
        /* <DEDUP_REMOVED lines=8> */
.L_x_23129:
[----:B---3--:R-:W-:-:S05]  /*6bc0*/  F2FP.PACK_AB R24, RZ, R24 ;  /* 0x00000018ff18723e */ /* 0x008fca00000000ff */
[----:B------:R-:W-:Y:S01]  /*6bd0*/  STG.E.U16 [R2.64], R24 ;  /* 0x0000001802007986 */ /* 0x000fe2000c101524 */
[----:B------:R-:W-:Y:S05]  /*6be0*/  EXIT ;  /* 0x000000000000794d */ /* 0x000fea0003800000 */
.L_x_23128:
        /* <DEDUP_REMOVED lines=9> */
.L_x_23131:
[----:B---3--:R-:W-:-:S04]  /*6c80*/  F2FP.PACK_AB R5, RZ, R24 ;  /* 0x00000018ff05723e */ /* 0x008fc800000000ff */
[----:B------:R-:W-:-:S05]  /*6c90*/  PRMT R5, R5, 0x5410, RZ ;  /* 0x0000541005057816 */ /* 0x000fca00000000ff */
[----:B------:R-:W-:Y:S01]  /*6ca0*/  STG.E [R2.64], R5 ;  /* 0x0000000502007986 */ /* 0x000fe2000c101924 */
[----:B------:R-:W-:Y:S05]  /*6cb0*/  EXIT ;  /* 0x000000000000794d */ /* 0x000fea0003800000 */
.L_x_23130:
[----:B---3--:R-:W-:-:S06]  /*6cc0*/  FMUL.FTZ R4, R24, 1 ;  /* 0x3f80000018047820 */ /* 0x008fcc0000410000 */
[----:B------:R-:W0:Y:S02]  /*6cd0*/  F2F.F64.F32 R4, R4 ;  /* 0x0000000400047310 */ /* 0x000e240000201800 */
[----:B0-----:R-:W-:Y:S01]  /*6ce0*/  STG.E.64 [R2.64], R4 ;  /* 0x0000000402007986 */ /* 0x001fe2000c101b24 */
[----:B------:R-:W-:Y:S05]  /*6cf0*/  EXIT ;  /* 0x000000000000794d */ /* 0x000fea0003800000 */
.L_x_23121:
        /* <DEDUP_REMOVED lines=12> */
.L_x_23134:
[----:B---3--:R-:W-:Y:S01]  /*6dc0*/  FMUL.FTZ R4, R24, 1 ;  /* 0x3f80000018047820 */ /* 0x008fe20000410000 */
[----:B------:R-:W-:-:S05]  /*6dd0*/  CS2R R6, SRZ ;  /* 0x0000000000067805 */ /* 0x000fca000001ff00 */
[----:B------:R-:W0:Y:S02]  /*6de0*/  F2F.F64.F32 R4, R4 ;  /* 0x0000000400047310 */ /* 0x000e240000201800 */
[----:B0-----:R-:W-:Y:S01]  /*6df0*/  STG.E.128 [R2.64], R4 ;  /* 0x0000000402007986 */ /* 0x001fe2000c101d24 */
[----:B------:R-:W-:Y:S05]  /*6e00*/  EXIT ;  /* 0x000000000000794d */ /* 0x000fea0003800000 */
.L_x_23133:
        /* <DEDUP_REMOVED lines=20> */
.L_x_23138:
[----:B------:R-:W-:Y:S05]  /*6f50*/  BSYNC B0 ;  /* 0x0000000000007941 */ /* 0x000fea0003800000 */
.L_x_23137:
[----:B------:R-:W-:-:S05]  /*6f60*/  LOP3.LUT R7, R0, R7, RZ, 0xfc, !PT ;  /* 0x0000000700077212 */ /* 0x000fca00078efcff */
[----:B------:R-:W-:Y:S01]  /*6f70*/  STG.E.U8 [R2.64], R7 ;  /* 0x0000000702007986 */ /* 0x000fe2000c101124 */
[----:B------:R-:W-:Y:S05]  /*6f80*/  EXIT ;  /* 0x000000000000794d */ /* 0x000fea0003800000 */
.L_x_23136:
        /* <DEDUP_REMOVED lines=12> */
.L_x_23140:
[----:B------:R-:W-:Y:S01]  /*7050*/  IMAD.MOV.U32 R0, RZ, RZ, 0x7f ;  /* 0x0000007fff007424 */ /* 0x000fe200078e00ff */
[----:B------:R-:W-:-:S04]  /*7060*/  ISETP.GT.U32.AND P0, PT, R4, 0x7f800000, PT ;  /* 0x7f8000000400780c */ /* 0x000fc80003f04070 */
[----:B------:R-:W-:-:S04]  /*7070*/  SEL R0, R0, 0x7c, P0 ;  /* 0x0000007c00007807 */ /* 0x000fc80000000000 */
.L_x_23141:
[----:B------:R-:W-:Y:S05]  /*7080*/  BSYNC B0 ;  /* 0x0000000000007941 */ /* 0x000fea0003800000 */
.L_x_23139:
[----:B------:R-:W-:-:S04]  /*7090*/  LOP3.LUT R24, R24, 0x80000000, RZ, 0xc0, !PT ;  /* 0x8000000018187812 */ /* 0x000fc800078ec0ff */
[----:B------:R-:W-:-:S04]  /*70a0*/  SHF.R.U32.HI R5, RZ, 0x18, R24 ;  /* 0x00000018ff057819 */ /* 0x000fc80000011618 */
[----:B------:R-:W-:-:S05]  /*70b0*/  LOP3.LUT R5, R0, R5, RZ, 0xfc, !PT ;  /* 0x0000000500057212 */ /* 0x000fca00078efcff */
[----:B------:R-:W-:Y:S01]  /*70c0*/  STG.E.U8 [R2.64], R5 ;  /* 0x0000000502007986 */ /* 0x000fe2000c101124 */
[----:B------:R-:W-:Y:S05]  /*70d0*/  EXIT ;  /* 0x000000000000794d */ /* 0x000fea0003800000 */
.L_x_23135:
[----:B---3--:R-:W-:-:S05]  /*70e0*/  F2FP.BF16.PACK_AB R24, RZ, R24 ;  /* 0x00000018ff18723e */ /* 0x008fca00000010ff */
[----:B------:R-:W-:Y:S01]  /*70f0*/  STG.E.U16 [R2.64], R24 ;  /* 0x0000001802007986 */ /* 0x000fe2000c101524 */
[----:B------:R-:W-:Y:S05]  /*7100*/  EXIT ;  /* 0x000000000000794d */ /* 0x000fea0003800000 */
.L_x_23132:
        /* <DEDUP_REMOVED lines=11> */
.L_x_23144:
        /* <DEDUP_REMOVED lines=16> */
.L_x_23147:
[----:B------:R-:W-:-:S04]  /*72c0*/  LOP3.LUT R24, R24, 0x80000000, RZ, 0xc0, !PT ;  /* 0x8000000018187812 */ /* 0x000fc800078ec0ff */
[----:B------:R-:W-:-:S04]  /*72d0*/  SHF.R.U32.HI R5, RZ, 0x18, R24 ;  /* 0x00000018ff057819 */ /* 0x000fc80000011618 */
[----:B------:R-:W-:-:S04]  /*72e0*/  LOP3.LUT R4, R4, R5, RZ, 0xfc, !PT ;  /* 0x0000000504047212 */ /* 0x000fc800078efcff */
[----:B------:R-:W-:Y:S02]  /*72f0*/  PRMT R0, R4, 0x7610, R0 ;  /* 0x0000761004007816 */ /* 0x000fe40000000000 */
.L_x_23146:
[----:B------:R-:W-:Y:S05]  /*7300*/  BSYNC B0 ;  /* 0x0000000000007941 */ /* 0x000fea0003800000 */
.L_x_23145:
[----:B------:R-:W-:Y:S01]  /*7310*/  STG.E.U8 [R2.64], R0 ;  /* 0x0000000002007986 */ /* 0x000fe2000c101124 */
[----:B------:R-:W-:Y:S05]  /*7320*/  EXIT ;  /* 0x000000000000794d */ /* 0x000fea0003800000 */
.L_x_23143:
        /* <DEDUP_REMOVED lines=16> */
.L_x_23150:
[----:B------:R-:W-:-:S04]  /*7430*/  LOP3.LUT R24, R24, 0x80000000, RZ, 0xc0, !PT ;  /* 0x8000000018187812 */ /* 0x000fc800078ec0ff */
[----:B------:R-:W-:-:S04]  /*7440*/  SHF.R.U32.HI R5, RZ, 0x18, R24 ;  /* 0x00000018ff057819 */ /* 0x000fc80000011618 */
[----:B------:R-:W-:-:S04]  /*7450*/  LOP3.LUT R4, R4, R5, RZ, 0xfc, !PT ;  /* 0x0000000504047212 */ /* 0x000fc800078efcff */
[----:B------:R-:W-:Y:S02]  /*7460*/  PRMT R0, R4, 0x7610, R0 ;  /* 0x0000761004007816 */ /* 0x000fe40000000000 */
.L_x_23149:
[----:B------:R-:W-:Y:S05]  /*7470*/  BSYNC B0 ;  /* 0x0000000000007941 */ /* 0x000fea0003800000 */
.L_x_23148:
[----:B------:R-:W-:Y:S01]  /*7480*/  STG.E.U8 [R2.64], R0 ;  /* 0x0000000002007986 */ /* 0x000fe2000c101124 */
[----:B------:R-:W-:Y:S05]  /*7490*/  EXIT ;  /* 0x000000000000794d */ /* 0x000fea0003800000 */
.L_x_23142:
        /* <DEDUP_REMOVED lines=21> */
.L_x_23125:
        /* <DEDUP_REMOVED lines=20> */
.L_x_23152:
[----:B---3--:R-:W0:Y:S02]  /*7730*/  F2I.U64.TRUNC R24, R24 ;  /* 0x0000001800187311 */ /* 0x008e24000020d800 */
[----:B0-----:R-:W-:Y:S01]  /*7740*/  STG.E.64 [R2.64], R24 ;  /* 0x0000001802007986 */ /* 0x001fe2000c101b24 */
[----:B------:R-:W-:Y:S05]  /*7750*/  EXIT ;  /* 0x000000000000794d */ /* 0x000fea0003800000 */
.L_x_23151:
[----:B---3--:R-:W0:Y:S02]  /*7760*/  F2I.FTZ.U32.TRUNC.NTZ R5, R24 ;  /* 0x0000001800057305 */ /* 0x008e24000021f000 */
[----:B0-----:R-:W-:Y:S01]  /*7770*/  STG.E [R2.64], R5 ;  /* 0x0000000502007986 */ /* 0x001fe2000c101924 */
[----:B------:R-:W-:Y:S05]  /*7780*/  EXIT ;  /* 0x000000000000794d */ /* 0x000fea0003800000 */
.L_x_23153:
        /* <DEDUP_REMOVED lines=15> */
.L_x_34276:


//--------------------- .text._ZN2at6native18elementwise_kernelILi128ELi2EZNS0_22gpu_kernel_impl_nocastIZZZNS0_17rsqrt_kernel_cudaERNS_18TensorIteratorBaseEENKUlvE0_clEvENKUlvE0_clEvEUlfE_EEvS4_RKT_EUliE_EEviT1_ --------------------------
	.section	.text._ZN2at6native18elementwise_kernelILi128ELi2EZNS0_22gpu_kernel_impl_nocastIZZZNS0_17rsqrt_kernel_cudaERNS_18TensorIteratorBaseEENKUlvE0_clEvENKUlvE0_clEvEUlfE_EEvS4_RKT_EUliE_EEviT1_,"ax",@progbits
	.sectioninfo	@"SHI_REGISTERS=12"
	.align	128
        .global         _ZN2at6native18elementwise_kernelILi128ELi2EZNS0_22gpu_kernel_impl_nocastIZZZNS0_17rsqrt_kernel_cudaERNS_18TensorIteratorBaseEENKUlvE0_clEvENKUlvE0_clEvEUlfE_EEvS4_RKT_EUliE_EEviT1_
        .type           _ZN2at6native18elementwise_kernelILi128ELi2EZNS0_22gpu_kernel_impl_nocastIZZZNS0_17rsqrt_kernel_cudaERNS_18TensorIteratorBaseEENKUlvE0_clEvENKUlvE0_clEvEUlfE_EEvS4_RKT_EUliE_EEviT1_,@function
        .size           _ZN2at6native18elementwise_kernelILi128ELi2EZNS0_22gpu_kernel_impl_nocastIZZZNS0_17rsqrt_kernel_cudaERNS_18TensorIteratorBaseEENKUlvE0_clEvENKUlvE0_clEvEUlfE_EEvS4_RKT_EUliE_EEviT1_,(.L_x_34277 - _ZN2at6native18elementwise_kernelILi128ELi2EZNS0_22gpu_kernel_impl_nocastIZZZNS0_17rsqrt_kernel_cudaERNS_18TensorIteratorBaseEENKUlvE0_clEvENKUlvE0_clEvEUlfE_EEvS4_RKT_EUliE_EEviT1_)
        .other          _ZN2at6native18elementwise_kernelILi128ELi2EZNS0_22gpu_kernel_impl_nocastIZZZNS0_17rsqrt_kernel_cudaERNS_18TensorIteratorBaseEENKUlvE0_clEvENKUlvE0_clEvEUlfE_EEvS4_RKT_EUliE_EEviT1_,@"STO_CUDA_ENTRY STV_DEFAULT"
_ZN2at6native18elementwise_kernelILi128ELi2EZNS0_22gpu_kernel_impl_nocastIZZZNS0_17rsqrt_kernel_cudaERNS_18TensorIteratorBaseEENKUlvE0_clEvENKUlvE0_clEvEUlfE_EEvS4_RKT_EUliE_EEviT1_:
.text._ZN2at6native18elementwise_kernelILi128ELi2EZNS0_22gpu_kernel_impl_nocastIZZZNS0_17rsqrt_kernel_cudaERNS_18TensorIteratorBaseEENKUlvE0_clEvENKUlvE0_clEvEUlfE_EEvS4_RKT_EUliE_EEviT1_:
        /* <DEDUP_REMOVED lines=236> */
.L_x_23156:
[----:B------:R-:W-:-:S04]  /*0ec0*/  IADD3 R4, P0, R3, c[0x0][0x368], RZ ;  /* 0x0000da0003047a10 */ /* 0x000fc80007f1e0ff */
[----:B------:R-:W-:-:S05]  /*0ed0*/  IADD3.X R5, RZ, c[0x0][0x36c], RZ, P0, !PT ;  /* 0x0000db00ff057a10 */ /* 0x000fca00007fe4ff */
[----:B------:R-:W2:Y:S01]  /*0ee0*/  LDG.E R4, [R4.64] ;  /* 0x0000000404047981 */ /* 0x000ea2000c1e1900 */
[----:B------:R-:W-:Y:S02]  /*0ef0*/  IADD3 R2, P0, R2, c[0x0][0x360], RZ ;  /* 0x0000d80002027a10 */ /* 0x000fe40007f1e0ff */
[----:B------:R-:W-:Y:S02]  /*0f00*/  IADD3 R7, R0, 0x80, RZ ;  /* 0x0000008000077810 */ /* 0x000fe40007ffe0ff */
[----:B------:R-:W-:Y:S01]  /*0f10*/  IADD3.X R3, RZ, c[0x0][0x364], RZ, P0, !PT ;  /* 0x0000d900ff037a10 */ /* 0x000fe200007fe4ff */
[----:B--2---:R-:W0:Y:S04]  /*0f20*/  MUFU.RSQ R9, R4 ;  /* 0x0000000400097308 */ /* 0x004e280000001400 */
[----:B0-----:R0:W-:Y:S04]  /*0f30*/  STG.E [R2.64], R9 ;  /* 0x0000000902007986 */ /* 0x0011e8000c101904 */
.L_x_23155:
[----:B------:R-:W-:Y:S05]  /*0f40*/  BSYNC B0 ;  /* 0x0000000000007941 */ /* 0x000fea0003800000 */
.L_x_23154:
        /* <DEDUP_REMOVED lines=230> */
.L_x_23157:
[----:B------:R-:W-:-:S04]  /*1db0*/  IADD3 R2, P0, R2, c[0x0][0x368], RZ ;  /* 0x0000da0002027a10 */ /* 0x000fc80007f1e0ff */
[----:B------:R-:W-:-:S05]  /*1dc0*/  IADD3.X R3, RZ, c[0x0][0x36c], RZ, P0, !PT ;  /* 0x0000db00ff037a10 */ /* 0x000fca00007fe4ff */
[----:B------:R-:W2:Y:S01]  /*1dd0*/  LDG.E R2, [R2.64] ;  /* 0x0000000402027981 */ /* 0x000ea2000c1e1900 */
[----:B------:R-:W-:-:S04]  /*1de0*/  IADD3 R4, P0, R0, c[0x0][0x360], RZ ;  /* 0x0000d80000047a10 */ /* 0x000fc80007f1e0ff */
[----:B------:R-:W-:Y:S01]  /*1df0*/  IADD3.X R5, RZ, c[0x0][0x364], RZ, P0, !PT ;  /* 0x0000d900ff057a10 */ /* 0x000fe200007fe4ff */
[----:B--2---:R-:W0:Y:S04]  /*1e00*/  MUFU.RSQ R7, R2 ;  /* 0x0000000200077308 */ /* 0x004e280000001400 */
[----:B0-----:R-:W-:Y:S01]  /*1e10*/  STG.E [R4.64], R7 ;  /* 0x0000000704007986 */ /* 0x001fe2000c101904 */
[----:B------:R-:W-:Y:S05]  /*1e20*/  EXIT ;  /* 0x000000000000794d */ /* 0x000fea0003800000 */
.L_x_23158:
        /* <DEDUP_REMOVED lines=13> */
.L_x_34277:


//--------------------- .text._ZN2at6native27unrolled_elementwise_kernelIZZZNS0_17rsqrt_kernel_cudaERNS_18TensorIteratorBaseEENKUlvE0_clEvENKUlvE0_clEvEUlfE_St5arrayIPcLm2EELi4E23TrivialOffsetCalculatorILi1EjESB_NS0_6memory15LoadWithoutCastENSC_16StoreWithoutCastEEEviT_T0_T2_T3_T4_T5_ --------------------------
	.section	.text._ZN2at6native27unrolled_elementwise_kernelIZZZNS0_17rsqrt_kernel_cudaERNS_18TensorIteratorBaseEENKUlvE0_clEvENKUlvE0_clEvEUlfE_St5arrayIPcLm2EELi4E23TrivialOffsetCalculatorILi1EjESB_NS0_6memory15LoadWithoutCastENSC_16StoreWithoutCastEEEviT_T0_T2_T3_T4_T5_,"ax",@progbits
	.sectioninfo	@"SHI_REGISTERS=22"
	.align	128
        .global         _ZN2at6native27unrolled_elementwise_kernelIZZZNS0_17rsqrt_kernel_cudaERNS_18TensorIteratorBaseEENKUlvE0_clEvENKUlvE0_clEvEUlfE_St5arrayIPcLm2EELi4E23TrivialOffsetCalculatorILi1EjESB_NS0_6memory15LoadWithoutCastENSC_16StoreWithoutCastEEEviT_T0_T2_T3_T4_T5_
        .type           _ZN2at6native27unrolled_elementwise_kernelIZZZNS0_17rsqrt_kernel_cudaERNS_18TensorIteratorBaseEENKUlvE0_clEvENKUlvE0_clEvEUlfE_St5arrayIPcLm2EELi4E23TrivialOffsetCalculatorILi1EjESB_NS0_6memory15LoadWithoutCastENSC_16StoreWithoutCastEEEviT_T0_T2_T3_T4_T5_,@function
        .size           _ZN2at6native27unrolled_elementwise_kernelIZZZNS0_17rsqrt_kernel_cudaERNS_18TensorIteratorBaseEENKUlvE0_clEvENKUlvE0_clEvEUlfE_St5arrayIPcLm2EELi4E23TrivialOffsetCalculatorILi1EjESB_NS0_6memory15LoadWithoutCastENSC_16StoreWithoutCastEEEviT_T0_T2_T3_T4_T5_,(.L_x_34278 - _ZN2at6native27unrolled_elementwise_kernelIZZZNS0_17rsqrt_kernel_cudaERNS_18TensorIteratorBaseEENKUlvE0_clEvENKUlvE0_clEvEUlfE_St5arrayIPcLm2EELi4E23TrivialOffsetCalculatorILi1EjESB_NS0_6memory15LoadWithoutCastENSC_16StoreWithoutCastEEEviT_T0_T2_T3_T4_T5_)
        .other          _ZN2at6native27unrolled_elementwise_kernelIZZZNS0_17rsqrt_kernel_cudaERNS_18TensorIteratorBaseEENKUlvE0_clEvENKUlvE0_clEvEUlfE_St5arrayIPcLm2EELi4E23TrivialOffsetCalculatorILi1EjESB_NS0_6memory15LoadWithoutCastENSC_16StoreWithoutCastEEEviT_T0_T2_T3_T4_T5_,@"STO_CUDA_ENTRY STV_DEFAULT"
_ZN2at6native27unrolled_elementwise_kernelIZZZNS0_17rsqrt_kernel_cudaERNS_18TensorIteratorBaseEENKUlvE0_clEvENKUlvE0_clEvEUlfE_St5arrayIPcLm2EELi4E23TrivialOffsetCalculatorILi1EjESB_NS0_6memory15LoadWithoutCastENSC_16StoreWithoutCastEEEviT_T0_T2_T3_T4_T5_:
.text._ZN2at6native27unrolled_elementwise_kernelIZZZNS0_17rsqrt_kernel_cudaERNS_18TensorIteratorBaseEENKUlvE0_clEvENKUlvE0_clEvEUlfE_St5arrayIPcLm2EELi4E23TrivialOffsetCalculatorILi1EjESB_NS0_6memory15LoadWithoutCastENSC_16StoreWithoutCastEEEviT_T0_T2_T3_T4_T5_:
        /* <DEDUP_REMOVED lines=45> */
[----:B--2---:R-:W0:Y:S02]  /*02d0*/  @!P0 MUFU.RSQ R17, R12 ;  /* 0x0000000c00118308 */ /* 0x004e240000001400 */
[----:B0-----:R0:W-:Y:S06]  /*02e0*/  @!P0 STG.E [R4.64], R17 ;  /* 0x0000001104008986 */ /* 0x0011ec000c101904 */
[----:B---3--:R-:W1:Y:S08]  /*02f0*/  @!P1 MUFU.RSQ R13, R13 ;  /* 0x0000000d000d9308 */ /* 0x008e700000001400 */
[----:B------:R0:W2:Y:S01]  /*0300*/  @!P3 MUFU.RSQ R3, R10 ;  /* 0x0000000a0003b308 */ /* 0x0000a20000001400 */
        /* <DEDUP_REMOVED lines=12> */
.L_x_23160:
[----:B------:R-:W-:Y:S05]  /*03d0*/  BSYNC B0 ;  /* 0x0000000000007941 */ /* 0x000fea0003800000 */
.L_x_23159:
[----:B------:R-:W-:Y:S01]  /*03e0*/  ISETP.GE.AND P0, PT, R15, R2, PT ;  /* 0x000000020f00720c */ /* 0x000fe20003f06270 */
[----:B-----5:R-:W3:-:S12]  /*03f0*/  @!P3 MUFU.RSQ R11, R11 ;  /* 0x0000000b000bb308 */ /* 0x020ed80000001400 */
[----:B------:R-:W-:Y:S05]  /*0400*/  @P0 EXIT ;  /* 0x000000000000094d */ /* 0x000fea0003800000 */
[----:B0-2---:R-:W-:Y:S01]  /*0410*/  HFMA2.MMA R3, -RZ, RZ, 0, 2.384185791015625e-07 ;  /* 0x00000004ff037435 */ /* 0x005fe200000001ff */
[----:B------:R-:W-:-:S09]  /*0420*/  IMAD R2, R0, 0x200, R15 ;  /* 0x0000020000027824 */ /* 0x000fd200078e020f */
[----:B------:R-:W-:-:S05]  /*0430*/  IMAD.WIDE.U32 R2, R2, R3, c[0x0][0x168] ;  /* 0x00005a0002027625 */ /* 0x000fca00078e0003 */
[----:B---3--:R-:W-:Y:S01]  /*0440*/  STG.E [R2.64], R11 ;  /* 0x0000000b02007986 */ /* 0x008fe2000c101904 */
[----:B------:R-:W-:Y:S05]  /*0450*/  EXIT ;  /* 0x000000000000794d */ /* 0x000fea0003800000 */
.L_x_23161:
        /* <DEDUP_REMOVED lines=10> */
.L_x_34278:


//--------------------- .text._ZN2at6native29vectorized_elementwise_kernelILi2EZZZNS0_17rsqrt_kernel_cudaERNS_18TensorIteratorBaseEENKUlvE0_clEvENKUlvE0_clEvEUlfE_St5arrayIPcLm2EEEEviT0_T1_ --------------------------
	.section	.text._ZN2at6native29vectorized_elementwise_kernelILi2EZZZNS0_17rsqrt_kernel_cudaERNS_18TensorIteratorBaseEENKUlvE0_clEvENKUlvE0_clEvEUlfE_St5arrayIPcLm2EEEEviT0_T1_,"ax",@progbits
	.sectioninfo	@"SHI_REGISTERS=26"
	.align	128
        .global         _ZN2at6native29vectorized_elementwise_kernelILi2EZZZNS0_17rsqrt_kernel_cudaERNS_18TensorIteratorBaseEENKUlvE0_clEvENKUlvE0_clEvEUlfE_St5arrayIPcLm2EEEEviT0_T1_
        .type           _ZN2at6native29vectorized_elementwise_kernelILi2EZZZNS0_17rsqrt_kernel_cudaERNS_18TensorIteratorBaseEENKUlvE0_clEvENKUlvE0_clEvEUlfE_St5arrayIPcLm2EEEEviT0_T1_,@function
        .size           _ZN2at6native29vectorized_elementwise_kernelILi2EZZZNS0_17rsqrt_kernel_cudaERNS_18TensorIteratorBaseEENKUlvE0_clEvENKUlvE0_clEvEUlfE_St5arrayIPcLm2EEEEviT0_T1_,(.L_x_34279 - _ZN2at6native29vectorized_elementwise_kernelILi2EZZZNS0_17rsqrt_kernel_cudaERNS_18TensorIteratorBaseEENKUlvE0_clEvENKUlvE0_clEvEUlfE_St5arrayIPcLm2EEEEviT0_T1_)
        .other          _ZN2at6native29vectorized_elementwise_kernelILi2EZZZNS0_17rsqrt_kernel_cudaERNS_18TensorIteratorBaseEENKUlvE0_clEvENKUlvE0_clEvEUlfE_St5arrayIPcLm2EEEEviT0_T1_,@"STO_CUDA_ENTRY STV_DEFAULT"
_ZN2at6native29vectorized_elementwise_kernelILi2EZZZNS0_17rsqrt_kernel_cudaERNS_18TensorIteratorBaseEENKUlvE0_clEvENKUlvE0_clEvEUlfE_St5arrayIPcLm2EEEEviT0_T1_:
.text._ZN2at6native29vectorized_elementwise_kernelILi2EZZZNS0_17rsqrt_kernel_cudaERNS_18TensorIteratorBaseEENKUlvE0_clEvENKUlvE0_clEvEUlfE_St5arrayIPcLm2EEEEviT0_T1_:
        /* <DEDUP_REMOVED lines=17> */
[----:B--2---:R-:W-:Y:S08]  /*0110*/  MUFU.RSQ R7, R7 ;  /* 0x0000000700077308 */ /* 0x004ff00000001400 */
[----:B------:R-:W0:Y:S08]  /*0120*/  MUFU.RSQ R6, R6 ;  /* 0x0000000600067308 */ /* 0x000e300000001400 */
[----:B---3--:R-:W-:Y:S08]  /*0130*/  MUFU.RSQ R9, R9 ;  /* 0x0000000900097308 */ /* 0x008ff00000001400 */
[----:B------:R-:W1:Y:S01]  /*0140*/  MUFU.RSQ R8, R8 ;  /* 0x0000000800087308 */ /* 0x000e620000001400 */
[----:B0-----:R-:W-:Y:S07]  /*0150*/  STG.E.64 [R4.64], R6 ;  /* 0x0000000604007986 */ /* 0x001fee000c101b04 */
[----:B----4-:R-:W-:Y:S08]  /*0160*/  MUFU.RSQ R11, R11 ;  /* 0x0000000b000b7308 */ /* 0x010ff00000001400 */
[----:B------:R-:W0:Y:S01]  /*0170*/  MUFU.RSQ R10, R10 ;  /* 0x0000000a000a7308 */ /* 0x000e220000001400 */
[----:B-1----:R-:W-:Y:S07]  /*0180*/  STG.E.64 [R4.64+0x400], R8 ;  /* 0x0004000804007986 */ /* 0x002fee000c101b04 */
[----:B-----5:R-:W-:Y:S08]  /*0190*/  MUFU.RSQ R13, R13 ;  /* 0x0000000d000d7308 */ /* 0x020ff00000001400 */
[----:B------:R-:W1:Y:S01]  /*01a0*/  MUFU.RSQ R12, R12 ;  /* 0x0000000c000c7308 */ /* 0x000e620000001400 */
[----:B0-----:R-:W-:Y:S04]  /*01b0*/  STG.E.64 [R4.64+0x800], R10 ;  /* 0x0008000a04007986 */ /* 0x001fe8000c101b04 */
[----:B-1----:R-:W-:Y:S01]  /*01c0*/  STG.E.64 [R4.64+0xc00], R12 ;  /* 0x000c000c04007986 */ /* 0x002fe2000c101b04 */
[----:B------:R-:W-:Y:S05]  /*01d0*/  EXIT ;  /* 0x000000000000794d */ /* 0x000fea0003800000 */
.L_x_23162:
        /* <DEDUP_REMOVED lines=64> */
[----:B--2---:R-:W0:Y:S08]  /*05e0*/  @!P0 MUFU.RSQ R23, R4 ;  /* 0x0000000400178308 */ /* 0x004e300000001400 */
[----:B---3--:R-:W1:Y:S01]  /*05f0*/  @!P1 MUFU.RSQ R5, R5 ;  /* 0x0000000500059308 */ /* 0x008e620000001400 */
[----:B------:R-:W-:-:S02]  /*0600*/  ISETP.GE.AND P1, PT, R13, R2, PT ;  /* 0x000000020d00720c */ /* 0x000fc40003f26270 */
[----:B------:R-:W-:-:S05]  /*0610*/  IADD3 R13, R3, 0x200, RZ ;  /* 0x00000200030d7810 */ /* 0x000fca0007ffe0ff */
[----:B-----5:R-:W2:Y:S01]  /*0620*/  @!P2 MUFU.RSQ R6, R6 ;  /* 0x000000060006a308 */ /* 0x020ea20000001400 */
[----:B------:R-:W-:Y:S02]  /*0630*/  ISETP.GE.AND P2, PT, R13, R2, PT ;  /* 0x000000020d00720c */ /* 0x000fe40003f46270 */
[----:B------:R-:W-:-:S05]  /*0640*/  IADD3 R13, R3, 0x280, RZ ;  /* 0x00000280030d7810 */ /* 0x000fca0007ffe0ff */
[----:B------:R-:W3:Y:S01]  /*0650*/  @!P1 MUFU.RSQ R7, R7 ;  /* 0x0000000700079308 */ /* 0x000ee20000001400 */
[----:B------:R-:W-:Y:S02]  /*0660*/  ISETP.GE.AND P1, PT, R13, R2, PT ;  /* 0x000000020d00720c */ /* 0x000fe40003f26270 */
[----:B------:R-:W-:-:S05]  /*0670*/  IADD3 R13, R3, 0x300, RZ ;  /* 0x00000300030d7810 */ /* 0x000fca0007ffe0ff */
[----:B------:R-:W1:Y:S01]  /*0680*/  @!P2 MUFU.RSQ R9, R9 ;  /* 0x000000090009a308 */ /* 0x000e620000001400 */
[----:B------:R-:W-:Y:S01]  /*0690*/  ISETP.GE.AND P2, PT, R13, R2, PT ;  /* 0x000000020d00720c */ /* 0x000fe20003f46270 */
[----:B------:R-:W-:Y:S01]  /*06a0*/  @!P0 IMAD.WIDE.U32 R12, R12, R19, c[0x0][0x168] ;  /* 0x00005a000c0c8625 */ /* 0x000fe200078e0013 */
[----:B------:R-:W-:-:S04]  /*06b0*/  @!P0 MOV R3, R17 ;  /* 0x0000001100038202 */ /* 0x000fc80000000f00 */
[----:B0-----:R0:W-:Y:S01]  /*06c0*/  @!P0 STG.E [R12.64], R23 ;  /* 0x000000170c008986 */ /* 0x0011e2000c101904 */
[----:B------:R-:W-:Y:S01]  /*06d0*/  ISETP.GE.AND P0, PT, R3, R2, PT ;  /* 0x000000020300720c */ /* 0x000fe20003f06270 */
[----:B----4-:R-:W4:Y:S08]  /*06e0*/  @!P1 MUFU.RSQ R8, R8 ;  /* 0x0000000800089308 */ /* 0x010f300000001400 */
[----:B------:R-:W0:Y:S08]  /*06f0*/  @!P2 MUFU.RSQ R11, R11 ;  /* 0x0000000b000ba308 */ /* 0x000e300000001400 */
[----:B------:R-:W0:Y:S01]  /*0700*/  @!P3 MUFU.RSQ R10, R10 ;  /* 0x0000000a000ab308 */ /* 0x000e220000001400 */
        /* <DEDUP_REMOVED lines=13> */
.L_x_23165:
[----:B-1234-:R-:W-:-:S13]  /*07e0*/  ISETP.GE.AND P0, PT, R3, R2, PT ;  /* 0x000000020300720c */ /* 0x01efda0003f06270 */
[----:B------:R-:W-:Y:S05]  /*07f0*/  @P0 BRA `(.L_x_23167) ;  /* 0x000000c000000947 */ /* 0x000fea0003800000 */
[----:B0-----:R-:W-:Y:S01]  /*0800*/  IMAD.IADD R4, R0, 0x1, R3 ;  /* 0x0000000100047824 */ /* 0x001fe200078e0203 */
[----:B------:R-:W-:Y:S01]  /*0810*/  IADD3 R3, R3, 0x80, RZ ;  /* 0x0000008003037810 */ /* 0x000fe20007ffe0ff */
[----:B------:R-:W-:-:S04]  /*0820*/  IMAD.MOV.U32 R5, RZ, RZ, 0x4 ;  /* 0x00000004ff057424 */ /* 0x000fc800078e00ff */
[----:B------:R-:W-:-:S05]  /*0830*/  IMAD.WIDE.U32 R4, R4, R5, c[0x0][0x168] ;  /* 0x00005a0004047625 */ /* 0x000fca00078e0005 */
[----:B------:R0:W-:Y:S02]  /*0840*/  STG.E [R4.64], R7 ;  /* 0x0000000704007986 */ /* 0x0001e4000c101904 */
.L_x_23166:
[----:B------:R-:W-:-:S13]  /*0850*/  ISETP.GE.AND P0, PT, R3, R2, PT ;  /* 0x000000020300720c */ /* 0x000fda0003f06270 */
[----:B------:R-:W-:Y:S05]  /*0860*/  @P0 BRA `(.L_x_23168) ;  /* 0x000000d000000947 */ /* 0x000fea0003800000 */
[----:B0-----:R-:W-:Y:S01]  /*0870*/  MOV R5, 0x4 ;  /* 0x0000000400057802 */ /* 0x001fe20000000f00 */
[----:B------:R-:W-:Y:S01]  /*0880*/  IMAD.IADD R4, R0, 0x1, R3 ;  /* 0x0000000100047824 */ /* 0x000fe200078e0203 */
[----:B------:R-:W-:-:S03]  /*0890*/  IADD3 R3, R3, 0x80, RZ ;  /* 0x0000008003037810 */ /* 0x000fc60007ffe0ff */
[----:B------:R-:W-:-:S05]  /*08a0*/  IMAD.WIDE.U32 R4, R4, R5, c[0x0][0x168] ;  /* 0x00005a0004047625 */ /* 0x000fca00078e0005 */
[----:B------:R0:W-:Y:S02]  /*08b0*/  STG.E [R4.64], R9 ;  /* 0x0000000904007986 */ /* 0x0001e4000c101904 */
.L_x_23167:
        /* <DEDUP_REMOVED lines=8> */
.L_x_23168:
[----:B------:R-:W-:Y:S05]  /*0940*/  BSYNC B1 ;  /* 0x0000000000017941 */ /* 0x000fea0003800000 */
.L_x_23164:
[----:B------:R-:W-:-:S13]  /*0950*/  ISETP.GE.AND P0, PT, R3, R2, PT ;  /* 0x000000020300720c */ /* 0x000fda0003f06270 */
[----:B0-----:R-:W-:Y:S01]  /*0960*/  @!P0 MOV R5, 0x4 ;  /* 0x0000000400058802 */ /* 0x001fe20000000f00 */
[----:B------:R-:W-:Y:S01]  /*0970*/  @!P0 IMAD.IADD R4, R0, 0x1, R3 ;  /* 0x0000000100048824 */ /* 0x000fe200078e0203 */
[----:B------:R-:W-:-:S03]  /*0980*/  @!P0 IADD3 R3, R3, 0x80, RZ ;  /* 0x0000008003038810 */ /* 0x000fc60007ffe0ff */
[----:B------:R-:W-:-:S05]  /*0990*/  @!P0 IMAD.WIDE.U32 R4, R4, R5, c[0x0][0x168] ;  /* 0x00005a0004048625 */ /* 0x000fca00078e0005 */
[----:B------:R0:W-:Y:S02]  /*09a0*/  @!P0 STG.E [R4.64], R11 ;  /* 0x0000000b04008986 */ /* 0x0001e4000c101904 */
.L_x_23169:
[----:B------:R-:W-:Y:S05]  /*09b0*/  BSYNC B0 ;  /* 0x0000000000007941 */ /* 0x000fea0003800000 */
.L_x_23163:
        /* <DEDUP_REMOVED lines=8> */
.L_x_23170:
        /* <DEDUP_REMOVED lines=12> */
.L_x_34279:


//--------------------- .text._ZN2at6native29vectorized_elementwise_kernelILi4EZZZNS0_17rsqrt_kernel_cudaERNS_18TensorIteratorBaseEENKUlvE0_clEvENKUlvE0_clEvEUlfE_St5arrayIPcLm2EEEEviT0_T1_ --------------------------
	.section	.text._ZN2at6native29vectorized_elementwise_kernelILi4EZZZNS0_17rsqrt_kernel_cudaERNS_18TensorIteratorBaseEENKUlvE0_clEvENKUlvE0_clEvEUlfE_St5arrayIPcLm2EEEEviT0_T1_,"ax",@progbits
	.sectioninfo	@"SHI_REGISTERS=26"
	.align	128
        .global         _ZN2at6native29vectorized_elementwise_kernelILi4EZZZNS0_17rsqrt_kernel_cudaERNS_18TensorIteratorBaseEENKUlvE0_clEvENKUlvE0_clEvEUlfE_St5arrayIPcLm2EEEEviT0_T1_
        .type           _ZN2at6native29vectorized_elementwise_kernelILi4EZZZNS0_17rsqrt_kernel_cudaERNS_18TensorIteratorBaseEENKUlvE0_clEvENKUlvE0_clEvEUlfE_St5arrayIPcLm2EEEEviT0_T1_,@function
        .size           _ZN2at6native29vectorized_elementwise_kernelILi4EZZZNS0_17rsqrt_kernel_cudaERNS_18TensorIteratorBaseEENKUlvE0_clEvENKUlvE0_clEvEUlfE_St5arrayIPcLm2EEEEviT0_T1_,(.L_x_34280 - _ZN2at6native29vectorized_elementwise_kernelILi4EZZZNS0_17rsqrt_kernel_cudaERNS_18TensorIteratorBaseEENKUlvE0_clEvENKUlvE0_clEvEUlfE_St5arrayIPcLm2EEEEviT0_T1_)
        .other          _ZN2at6native29vectorized_elementwise_kernelILi4EZZZNS0_17rsqrt_kernel_cudaERNS_18TensorIteratorBaseEENKUlvE0_clEvENKUlvE0_clEvEUlfE_St5arrayIPcLm2EEEEviT0_T1_,@"STO_CUDA_ENTRY STV_DEFAULT"
_ZN2at6native29vectorized_elementwise_kernelILi4EZZZNS0_17rsqrt_kernel_cudaERNS_18TensorIteratorBaseEENKUlvE0_clEvENKUlvE0_clEvEUlfE_St5arrayIPcLm2EEEEviT0_T1_:
.text._ZN2at6native29vectorized_elementwise_kernelILi4EZZZNS0_17rsqrt_kernel_cudaERNS_18TensorIteratorBaseEENKUlvE0_clEvENKUlvE0_clEvEUlfE_St5arrayIPcLm2EEEEviT0_T1_:
        /* <DEDUP_REMOVED lines=15> */
[----:B--2---:R-:W-:Y:S08]  /*00f0*/  MUFU.RSQ R7, R7 ;  /* 0x0000000700077308 */ /* 0x004ff00000001400 */
[----:B------:R-:W-:Y:S08]  /*0100*/  MUFU.RSQ R6, R6 ;  /* 0x0000000600067308 */ /* 0x000ff00000001400 */
[----:B------:R-:W-:Y:S08]  /*0110*/  MUFU.RSQ R5, R5 ;  /* 0x0000000500057308 */ /* 0x000ff00000001400 */
[----:B------:R-:W0:Y:S08]  /*0120*/  MUFU.RSQ R4, R4 ;  /* 0x0000000400047308 */ /* 0x000e300000001400 */
[----:B---3--:R-:W-:Y:S08]  /*0130*/  MUFU.RSQ R11, R11 ;  /* 0x0000000b000b7308 */ /* 0x008ff00000001400 */
[----:B------:R-:W-:Y:S01]  /*0140*/  MUFU.RSQ R10, R10 ;  /* 0x0000000a000a7308 */ /* 0x000fe20000001400 */
[----:B0-----:R-:W-:Y:S07]  /*0150*/  STG.E.128 [R12.64], R4 ;  /* 0x000000040c007986 */ /* 0x001fee000c101d04 */
[----:B------:R-:W-:Y:S08]  /*0160*/  MUFU.RSQ R9, R9 ;  /* 0x0000000900097308 */ /* 0x000ff00000001400 */
[----:B------:R-:W0:Y:S02]  /*0170*/  MUFU.RSQ R8, R8 ;  /* 0x0000000800087308 */ /* 0x000e240000001400 */
[----:B0-----:R-:W-:Y:S01]  /*0180*/  STG.E.128 [R12.64+0x800], R8 ;  /* 0x000800080c007986 */ /* 0x001fe2000c101d04 */
[----:B------:R-:W-:Y:S05]  /*0190*/  EXIT ;  /* 0x000000000000794d */ /* 0x000fea0003800000 */
.L_x_23171:
        /* <DEDUP_REMOVED lines=96> */
.L_x_23174:
[----:B-1234-:R-:W-:-:S13]  /*07a0*/  ISETP.GE.AND P0, PT, R3, R2, PT ;  /* 0x000000020300720c */ /* 0x01efda0003f06270 */
[----:B------:R-:W-:Y:S05]  /*07b0*/  @P0 BRA `(.L_x_23176) ;  /* 0x000000c000000947 */ /* 0x000fea0003800000 */
[----:B0-----:R-:W-:Y:S01]  /*07c0*/  IMAD.IADD R4, R0, 0x1, R3 ;  /* 0x0000000100047824 */ /* 0x001fe200078e0203 */
[----:B------:R-:W-:Y:S01]  /*07d0*/  IADD3 R3, R3, 0x80, RZ ;  /* 0x0000008003037810 */ /* 0x000fe20007ffe0ff */
[----:B------:R-:W-:-:S04]  /*07e0*/  IMAD.MOV.U32 R5, RZ, RZ, 0x4 ;  /* 0x00000004ff057424 */ /* 0x000fc800078e00ff */
[----:B------:R-:W-:-:S05]  /*07f0*/  IMAD.WIDE.U32 R4, R4, R5, c[0x0][0x168] ;  /* 0x00005a0004047625 */ /* 0x000fca00078e0005 */
[----:B------:R0:W-:Y:S02]  /*0800*/  STG.E [R4.64], R7 ;  /* 0x0000000704007986 */ /* 0x0001e4000c101904 */
.L_x_23175:
[----:B------:R-:W-:-:S13]  /*0810*/  ISETP.GE.AND P0, PT, R3, R2, PT ;  /* 0x000000020300720c */ /* 0x000fda0003f06270 */
[----:B------:R-:W-:Y:S05]  /*0820*/  @P0 BRA `(.L_x_23177) ;  /* 0x000000d000000947 */ /* 0x000fea0003800000 */
[----:B0-----:R-:W-:Y:S01]  /*0830*/  MOV R5, 0x4 ;  /* 0x0000000400057802 */ /* 0x001fe20000000f00 */
[----:B------:R-:W-:Y:S01]  /*0840*/  IMAD.IADD R4, R0, 0x1, R3 ;  /* 0x0000000100047824 */ /* 0x000fe200078e0203 */
[----:B------:R-:W-:-:S03]  /*0850*/  IADD3 R3, R3, 0x80, RZ ;  /* 0x0000008003037810 */ /* 0x000fc60007ffe0ff */
[----:B------:R-:W-:-:S05]  /*0860*/  IMAD.WIDE.U32 R4, R4, R5, c[0x0][0x168] ;  /* 0x00005a0004047625 */ /* 0x000fca00078e0005 */
[----:B------:R0:W-:Y:S02]  /*0870*/  STG.E [R4.64], R9 ;  /* 0x0000000904007986 */ /* 0x0001e4000c101904 */
.L_x_23176:
        /* <DEDUP_REMOVED lines=8> */
.L_x_23177:
[----:B------:R-:W-:Y:S05]  /*0900*/  BSYNC B1 ;  /* 0x0000000000017941 */ /* 0x000fea0003800000 */
.L_x_23173:
[----:B------:R-:W-:-:S13]  /*0910*/  ISETP.GE.AND P0, PT, R3, R2, PT ;  /* 0x000000020300720c */ /* 0x000fda0003f06270 */
[----:B0-----:R-:W-:Y:S01]  /*0920*/  @!P0 MOV R5, 0x4 ;  /* 0x0000000400058802 */ /* 0x001fe20000000f00 */
[----:B------:R-:W-:Y:S01]  /*0930*/  @!P0 IMAD.IADD R4, R0, 0x1, R3 ;  /* 0x0000000100048824 */ /* 0x000fe200078e0203 */
[----:B------:R-:W-:-:S03]  /*0940*/  @!P0 IADD3 R3, R3, 0x80, RZ ;  /* 0x0000008003038810 */ /* 0x000fc60007ffe0ff */
[----:B------:R-:W-:-:S05]  /*0950*/  @!P0 IMAD.WIDE.U32 R4, R4, R5, c[0x0][0x168] ;  /* 0x00005a0004048625 */ /* 0x000fca00078e0005 */
[----:B------:R0:W-:Y:S02]  /*0960*/  @!P0 STG.E [R4.64], R11 ;  /* 0x0000000b04008986 */ /* 0x0001e4000c101904 */
.L_x_23178:
[----:B------:R-:W-:Y:S05]  /*0970*/  BSYNC B0 ;  /* 0x0000000000007941 */ /* 0x000fea0003800000 */
.L_x_23172:
        /* <DEDUP_REMOVED lines=8> */
.L_x_23179:
        /* <DEDUP_REMOVED lines=16> */
.L_x_34280:


//--------------------- .text._ZN2at6native29vectorized_elementwise_kernelILi8EZZZNS0_17rsqrt_kernel_cudaERNS_18TensorIteratorBaseEENKUlvE0_clEvENKUlvE0_clEvEUlfE_St5arrayIPcLm2EEEEviT0_T1_ --------------------------
	.section	.text._ZN2at6native29vectorized_elementwise_kernelILi8EZZZNS0_17rsqrt_kernel_cudaERNS_18TensorIteratorBaseEENKUlvE0_clEvENKUlvE0_clEvEUlfE_St5arrayIPcLm2EEEEviT0_T1_,"ax",@progbits
	.sectioninfo	@"SHI_REGISTERS=4"
	.align	128
        .global         _ZN2at6native29vectorized_elementwise_kernelILi8EZZZNS0_17rsqrt_kernel_cudaERNS_18TensorIteratorBaseEENKUlvE0_clEvENKUlvE0_clEvEUlfE_St5arrayIPcLm2EEEEviT0_T1_
        .type           _ZN2at6native29vectorized_elementwise_kernelILi8EZZZNS0_17rsqrt_kernel_cudaERNS_18TensorIteratorBaseEENKUlvE0_clEvENKUlvE0_clEvEUlfE_St5arrayIPcLm2EEEEviT0_T1_,@function
        .size           _ZN2at6native29vectorized_elementwise_kernelILi8EZZZNS0_17rsqrt_kernel_cudaERNS_18TensorIteratorBaseEENKUlvE0_clEvENKUlvE0_clEvEUlfE_St5arrayIPcLm2EEEEviT0_T1_,(.L_x_34281 - _ZN2at6native29vectorized_elementwise_kernelILi8EZZZNS0_17rsqrt_kernel_cudaERNS_18TensorIteratorBaseEENKUlvE0_clEvENKUlvE0_clEvEUlfE_St5arrayIPcLm2EEEEviT0_T1_)
        .other          _ZN2at6native29vectorized_elementwise_kernelILi8EZZZNS0_17rsqrt_kernel_cudaERNS_18TensorIteratorBaseEENKUlvE0_clEvENKUlvE0_clEvEUlfE_St5arrayIPcLm2EEEEviT0_T1_,@"STO_CUDA_ENTRY STV_DEFAULT"
_ZN2at6native29vectorized_elementwise_kernelILi8EZZZNS0_17rsqrt_kernel_cudaERNS_18TensorIteratorBaseEENKUlvE0_clEvENKUlvE0_clEvEUlfE_St5arrayIPcLm2EEEEviT0_T1_:
.text._ZN2at6native29vectorized_elementwise_kernelILi8EZZZNS0_17rsqrt_kernel_cudaERNS_18TensorIteratorBaseEENKUlvE0_clEvENKUlvE0_clEvEUlfE_St5arrayIPcLm2EEEEviT0_T1_:
[----:B------:R-:W-:Y:S02]  /*0000*/  MOV R1, c[0x0][0x28] ;  /* 0x00000a0000017a02 */ /* 0x000fe40000000f00 */
[----:B------:R-:W-:Y:S05]  /*0010*/  EXIT ;  /* 0x000000000000794d */ /* 0x000fea0003800000 */
.L_x_23180:
        /* <DEDUP_REMOVED lines=14> */
.L_x_34281:


//--------------------- .text._ZN2at6native18elementwise_kernelILi128ELi4EZNS0_15gpu_kernel_implIZZZNS0_17rsqrt_kernel_cudaERNS_18TensorIteratorBaseEENKUlvE0_clEvENKUlvE_clEvEUldE_EEvS4_RKT_EUliE_EEviT1_ --------------------------
	.section	.text._ZN2at6native18elementwise_kernelILi128ELi4EZNS0_15gpu_kernel_implIZZZNS0_17rsqrt_kernel_cudaERNS_18TensorIteratorBaseEENKUlvE0_clEvENKUlvE_clEvEUldE_EEvS4_RKT_EUliE_EEviT1_,"ax",@progbits
	.sectioninfo	@"SHI_REGISTERS=26"
	.align	128
        .global         _ZN2at6native18elementwise_kernelILi128ELi4EZNS0_15gpu_kernel_implIZZZNS0_17rsqrt_kernel_cudaERNS_18TensorIteratorBaseEENKUlvE0_clEvENKUlvE_clEvEUldE_EEvS4_RKT_EUliE_EEviT1_
        .type           _ZN2at6native18elementwise_kernelILi128ELi4EZNS0_15gpu_kernel_implIZZZNS0_17rsqrt_kernel_cudaERNS_18TensorIteratorBaseEENKUlvE0_clEvENKUlvE_clEvEUldE_EEvS4_RKT_EUliE_EEviT1_,@function
        .size           _ZN2at6native18elementwise_kernelILi128ELi4EZNS0_15gpu_kernel_implIZZZNS0_17rsqrt_kernel_cudaERNS_18TensorIteratorBaseEENKUlvE0_clEvENKUlvE_clEvEUldE_EEvS4_RKT_EUliE_EEviT1_,(.L_x_33990 - _ZN2at6native18elementwise_kernelILi128ELi4EZNS0_15gpu_kernel_implIZZZNS0_17rsqrt_kernel_cudaERNS_18TensorIteratorBaseEENKUlvE0_clEvENKUlvE_clEvEUldE_EEvS4_RKT_EUliE_EEviT1_)
        .other          _ZN2at6native18elementwise_kernelILi128ELi4EZNS0_15gpu_kernel_implIZZZNS0_17rsqrt_kernel_cudaERNS_18TensorIteratorBaseEENKUlvE0_clEvENKUlvE_clEvEUldE_EEvS4_RKT_EUliE_EEviT1_,@"STO_CUDA_ENTRY STV_DEFAULT"
_ZN2at6native18elementwise_kernelILi128ELi4EZNS0_15gpu_kernel_implIZZZNS0_17rsqrt_kernel_cudaERNS_18TensorIteratorBaseEENKUlvE0_clEvENKUlvE_clEvEUldE_EEvS4_RKT_EUliE_EEviT1_:
.text._ZN2at6native18elementwise_kernelILi128ELi4EZNS0_15gpu_kernel_implIZZZNS0_17rsqrt_kernel_cudaERNS_18TensorIteratorBaseEENKUlvE0_clEvENKUlvE_clEvEUldE_EEvS4_RKT_EUliE_EEviT1_:
        /* <DEDUP_REMOVED lines=236> */
.L_x_23183:
        /* <DEDUP_REMOVED lines=19> */
.L_x_23187:
[----:B------:R-:W2:Y:S02]  /*0ff0*/  LDG.E.U8 R2, [R4.64] ;  /* 0x0000002404027981 */ /* 0x000ea4000c1e1100 */
[----:B--2---:R-:W0:Y:S01]  /*1000*/  I2F.F64.U16 R2, R2 ;  /* 0x0000000200027312 */ /* 0x004e220000101800 */
[----:B------:R-:W-:Y:S05]  /*1010*/  BRA `(.L_x_23189) ;  /* 0x00000df000007947 */ /* 0x000fea0003800000 */
.L_x_23186:
        /* <DEDUP_REMOVED lines=9> */
.L_x_23191:
[----:B------:R-:W2:Y:S02]  /*10b0*/  LDG.E R2, [R4.64] ;  /* 0x0000002404027981 */ /* 0x000ea4000c1e1900 */
[----:B--2---:R-:W0:Y:S01]  /*10c0*/  I2F.F64 R2, R2 ;  /* 0x0000000200027312 */ /* 0x004e220000201c00 */
[----:B------:R-:W-:Y:S05]  /*10d0*/  BRA `(.L_x_23189) ;  /* 0x00000d3000007947 */ /* 0x000fea0003800000 */
.L_x_23190:
[----:B------:R-:W2:Y:S02]  /*10e0*/  LDG.E.U16 R2, [R4.64] ;  /* 0x0000002404027981 */ /* 0x000ea4000c1e1500 */
[----:B--2---:R-:W0:Y:S01]  /*10f0*/  I2F.F64.S16 R2, R2 ;  /* 0x0000000200027312 */ /* 0x004e220000101c00 */
[----:B------:R-:W-:Y:S05]  /*1100*/  BRA `(.L_x_23189) ;  /* 0x00000d0000007947 */ /* 0x000fea0003800000 */
.L_x_23185:
        /* <DEDUP_REMOVED lines=10> */
.L_x_23193:
[----:B------:R-:W2:Y:S02]  /*11b0*/  LDG.E.U16 R0, [R4.64] ;  /* 0x0000002404007981 */ /* 0x000ea4000c1e1500 */
[----:B--2---:R-:W-:-:S05]  /*11c0*/  HADD2.F32 R0, -RZ, R0.H0_H0 ;  /* 0x20000000ff007230 */ /* 0x004fca0000004100 */
[----:B------:R-:W-:-:S04]  /*11d0*/  FMUL.FTZ R0, R0, 1 ;  /* 0x3f80000000007820 */ /* 0x000fc80000410000 */
[----:B------:R0:W1:Y:S01]  /*11e0*/  F2F.F64.F32 R2, R0 ;  /* 0x0000000000027310 */ /* 0x0000620000201800 */
[----:B------:R-:W-:Y:S05]  /*11f0*/  BRA `(.L_x_23189) ;  /* 0x00000c1000007947 */ /* 0x000fea0003800000 */
.L_x_23192:
        /* <DEDUP_REMOVED lines=10> */
.L_x_23195:
[----:B------:R-:W2:Y:S02]  /*12a0*/  LDG.E.U16 R4, [R4.64] ;  /* 0x0000002404047981 */ /* 0x000ea4000c1e1500 */
[----:B--2---:R-:W-:-:S05]  /*12b0*/  HADD2.F32 R0, -RZ, R4.H0_H0 ;  /* 0x20000004ff007230 */ /* 0x004fca0000004100 */
[----:B------:R-:W-:-:S04]  /*12c0*/  FMUL.FTZ R0, R0, 1 ;  /* 0x3f80000000007820 */ /* 0x000fc80000410000 */
[----:B------:R0:W1:Y:S01]  /*12d0*/  F2F.F64.F32 R2, R0 ;  /* 0x0000000000027310 */ /* 0x0000620000201800 */
[----:B------:R-:W-:Y:S05]  /*12e0*/  BRA `(.L_x_23189) ;  /* 0x00000b2000007947 */ /* 0x000fea0003800000 */
.L_x_23194:
[----:B------:R0:W5:Y:S01]  /*12f0*/  LDG.E.64 R2, [R4.64] ;  /* 0x0000002404027981 */ /* 0x000162000c1e1b00 */
[----:B------:R-:W-:Y:S05]  /*1300*/  BRA `(.L_x_23189) ;  /* 0x00000b0000007947 */ /* 0x000fea0003800000 */
.L_x_23184:
        /* <DEDUP_REMOVED lines=13> */
.L_x_23198:
[----:B------:R0:W5:Y:S01]  /*13e0*/  LDG.E.64 R2, [R4.64] ;  /* 0x0000002404027981 */ /* 0x000162000c1e1b00 */
[----:B------:R-:W-:Y:S05]  /*13f0*/  BRA `(.L_x_23189) ;  /* 0x00000a1000007947 */ /* 0x000fea0003800000 */
.L_x_23197:
        /* <DEDUP_REMOVED lines=28> */
.L_x_23200:
        /* <DEDUP_REMOVED lines=15> */
.L_x_23199:
[----:B------:R-:W2:Y:S02]  /*16b0*/  LDG.E.U16 R0, [R4.64] ;  /* 0x0000002404007981 */ /* 0x000ea4000c1e1500 */
[----:B--2---:R-:W-:-:S05]  /*16c0*/  PRMT R0, RZ, 0x5410, R0 ;  /* 0x00005410ff007816 */ /* 0x004fca0000000000 */
[----:B------:R-:W-:-:S04]  /*16d0*/  FMUL.FTZ R0, R0, 1 ;  /* 0x3f80000000007820 */ /* 0x000fc80000410000 */
[----:B------:R0:W1:Y:S01]  /*16e0*/  F2F.F64.F32 R2, R0 ;  /* 0x0000000000027310 */ /* 0x0000620000201800 */
[----:B------:R-:W-:Y:S05]  /*16f0*/  BRA `(.L_x_23189) ;  /* 0x0000071000007947 */ /* 0x000fea0003800000 */
.L_x_23196:
        /* <DEDUP_REMOVED lines=11> */
.L_x_23203:
        /* <DEDUP_REMOVED lines=21> */
.L_x_23207:
[----:B------:R-:W-:Y:S05]  /*1900*/  BSYNC B1 ;  /* 0x0000000000017941 */ /* 0x000fea0003800000 */
.L_x_23206:
[----:B------:R-:W-:Y:S01]  /*1910*/  LEA R3, R0, 0x3b800000, 0x17 ;  /* 0x3b80000000037811 */ /* 0x000fe200078eb8ff */
[----:B------:R-:W-:-:S05]  /*1920*/  IMAD.SHL.U32 R0, R2, 0x100000, RZ ;  /* 0x0010000002007824 */ /* 0x000fca00078e00ff */
[----:B------:R-:W-:Y:S02]  /*1930*/  LOP3.LUT R0, R3, R0, R4, 0xfe, !PT ;  /* 0x0000000003007212 */ /* 0x000fe400078efe04 */
.L_x_23205:
[----:B------:R-:W-:Y:S05]  /*1940*/  BSYNC B0 ;  /* 0x0000000000007941 */ /* 0x000fea0003800000 */
.L_x_23204:
[----:B------:R-:W-:-:S04]  /*1950*/  FMUL.FTZ R0, R0, 1 ;  /* 0x3f80000000007820 */ /* 0x000fc80000410000 */
[----:B------:R0:W1:Y:S01]  /*1960*/  F2F.F64.F32 R2, R0 ;  /* 0x0000000000027310 */ /* 0x0000620000201800 */
[----:B------:R-:W-:Y:S05]  /*1970*/  BRA `(.L_x_23189) ;  /* 0x0000049000007947 */ /* 0x000fea0003800000 */
.L_x_23202:
        /* <DEDUP_REMOVED lines=21> */
.L_x_23211:
[----:B------:R-:W-:Y:S05]  /*1ad0*/  BSYNC B1 ;  /* 0x0000000000017941 */ /* 0x000fea0003800000 */
.L_x_23210:
[----:B------:R-:W-:Y:S01]  /*1ae0*/  LEA R3, R0, 0x37800000, 0x17 ;  /* 0x3780000000037811 */ /* 0x000fe200078eb8ff */
[----:B------:R-:W-:-:S05]  /*1af0*/  IMAD.SHL.U32 R0, R2, 0x200000, RZ ;  /* 0x0020000002007824 */ /* 0x000fca00078e00ff */
[----:B------:R-:W-:Y:S02]  /*1b00*/  LOP3.LUT R0, R3, R0, R4, 0xfe, !PT ;  /* 0x0000000003007212 */ /* 0x000fe400078efe04 */
.L_x_23209:
[----:B------:R-:W-:Y:S05]  /*1b10*/  BSYNC B0 ;  /* 0x0000000000007941 */ /* 0x000fea0003800000 */
.L_x_23208:
[----:B------:R-:W-:-:S04]  /*1b20*/  FMUL.FTZ R0, R0, 1 ;  /* 0x3f80000000007820 */ /* 0x000fc80000410000 */
[----:B------:R0:W1:Y:S01]  /*1b30*/  F2F.F64.F32 R2, R0 ;  /* 0x0000000000027310 */ /* 0x0000620000201800 */
[----:B------:R-:W-:Y:S05]  /*1b40*/  BRA `(.L_x_23189) ;  /* 0x000002c000007947 */ /* 0x000fea0003800000 */
.L_x_23201:
        /* <DEDUP_REMOVED lines=14> */
.L_x_23215:
[----:B------:R-:W-:Y:S05]  /*1c30*/  BSYNC B0 ;  /* 0x0000000000007941 */ /* 0x000fea0003800000 */
.L_x_23214:
[----:B------:R-:W-:-:S04]  /*1c40*/  FMUL.FTZ R0, R0, 1 ;  /* 0x3f80000000007820 */ /* 0x000fc80000410000 */
[----:B------:R0:W1:Y:S01]  /*1c50*/  F2F.F64.F32 R2, R0 ;  /* 0x0000000000027310 */ /* 0x0000620000201800 */
[----:B------:R-:W-:Y:S05]  /*1c60*/  BRA `(.L_x_23189) ;  /* 0x000001a000007947 */ /* 0x000fea0003800000 */
.L_x_23188:
        /* <DEDUP_REMOVED lines=21> */
.L_x_23213:
[----:B------:R-:W2:Y:S02]  /*1dc0*/  LDG.E.64 R2, [R4.64] ;  /* 0x0000002404027981 */ /* 0x000ea4000c1e1b00 */
[----:B--2---:R-:W0:Y:S01]  /*1dd0*/  I2F.F64.U64 R2, R2 ;  /* 0x0000000200027312 */ /* 0x004e220000301800 */
[----:B------:R-:W-:Y:S05]  /*1de0*/  BRA `(.L_x_23189) ;  /* 0x0000002000007947 */ /* 0x000fea0003800000 */
.L_x_23212:
[----:B------:R-:W2:Y:S02]  /*1df0*/  LDG.E R2, [R4.64] ;  /* 0x0000002404027981 */ /* 0x000ea4000c1e1900 */
[----:B--2---:R-:W0:Y:S02]  /*1e00*/  I2F.F64.U32 R2, R2 ;  /* 0x0000000200027312 */ /* 0x004e240000201800 */
.L_x_23189:
[----:B01---5:R-:W0:Y:S01]  /*1e10*/  MUFU.RSQ64H R5, R3 ;  /* 0x0000000300057308 */ /* 0x023e220000001c00 */
[----:B------:R-:W-:Y:S01]  /*1e20*/  IMAD.MOV.U32 R4, RZ, RZ, RZ ;  /* 0x000000ffff047224 */ /* 0x000fe200078e00ff */
[----:B------:R-:W-:Y:S01]  /*1e30*/  IADD3 R0, R3, -0x100000, RZ ;  /* 0xfff0000003007810 */ /* 0x000fe20007ffe0ff */
[----:B------:R-:W-:Y:S01]  /*1e40*/  IMAD.MOV.U32 R8, RZ, RZ, 0x0 ;  /* 0x00000000ff087424 */ /* 0x000fe200078e00ff */
[----:B------:R-:W-:Y:S01]  /*1e50*/  BSSY B0, `(.L_x_23216) ;  /* 0x000000b000007945 */ /* 0x000fe20003800000 */
[----:B------:R-:W-:Y:S01]  /*1e60*/  IMAD.MOV.U32 R9, RZ, RZ, 0x3fd80000 ;  /* 0x3fd80000ff097424 */ /* 0x000fe200078e00ff */
[----:B------:R-:W-:Y:S01]  /*1e70*/  ISETP.GE.U32.AND P0, PT, R0, 0x7fe00000, PT ;  /* 0x7fe000000000780c */ /* 0x000fe20003f06070 */
[----:B0-----:R-:W0:-:S06]  /*1e80*/  DMUL R6, R4, R4 ;  /* 0x0000000404067228 */ /* 0x001e0c0000000000 */
[----:B0-----:R-:W0:-:S06]  /*1e90*/  DFMA R6, -R6, R2, 1 ;  /* 0x3ff000000606742b */ /* 0x001e0c0000000102 */
[----:B0-----:R-:W-:-:S04]  /*1ea0*/  DFMA R8, R6, R8, 0.5 ;  /* 0x3fe000000608742b */ /* 0x001fc80000000008 */
[----:B------:R-:W0:-:S06]  /*1eb0*/  DMUL R6, R4, R6 ;  /* 0x0000000604067228 */ /* 0x000e0c0000000000 */
[----:B0-----:R0:W1:Y:S01]  /*1ec0*/  DFMA R4, R8, R6, R4 ;  /* 0x000000060804722b */ /* 0x0010620000000004 */
[----:B------:R-:W-:Y:S05]  /*1ed0*/  @!P0 BRA `(.L_x_23217) ;  /* 0x0000002000008947 */ /* 0x000fea0003800000 */
[----:B------:R-:W-:-:S05]  /*1ee0*/  MOV R0, 0x1f00 ;  /* 0x00001f0000007802 */ /* 0x000fca0000000f00 */
[----:B01----:R-:W-:Y:S05]  /*1ef0*/  CALL.REL.NOINC `($__internal_6_$__cuda_sm20_drsqrt_f64_slowpath_v2) ;  /* 0x00009ca000007944 */ /* 0x003fea0003c00000 */
.L_x_23217:
[----:B------:R-:W-:Y:S05]  /*1f00*/  BSYNC B0 ;  /* 0x0000000000007941 */ /* 0x000fea0003800000 */
.L_x_23216:
        /* <DEDUP_REMOVED lines=15> */
.L_x_23221:
[----:B-1----:R-:W1:Y:S02]  /*2000*/  F2I.S64.F64.TRUNC R4, R4 ;  /* 0x0000000400047311 */ /* 0x002e64000030d900 */
[----:B-1----:R-:W-:-:S05]  /*2010*/  IMAD.MOV.U32 R3, RZ, RZ, R4 ;  /* 0x000000ffff037224 */ /* 0x002fca00078e0004 */
[----:B------:R1:W-:Y:S01]  /*2020*/  STG.E.U8 [R16.64], R3 ;  /* 0x0000000310007986 */ /* 0x0003e2000c101124 */
[----:B------:R-:W-:Y:S05]  /*2030*/  BRA `(.L_x_23223) ;  /* 0x00000ed000007947 */ /* 0x000fea0003800000 */
.L_x_23220:
        /* <DEDUP_REMOVED lines=9> */
.L_x_23225:
[----:B-1----:R-:W1:Y:S02]  /*20d0*/  F2I.F64.TRUNC R5, R4 ;  /* 0x0000000400057311 */ /* 0x002e64000030d100 */
[----:B-1----:R1:W-:Y:S01]  /*20e0*/  STG.E [R16.64], R5 ;  /* 0x0000000510007986 */ /* 0x0023e2000c101924 */
[----:B------:R-:W-:Y:S05]  /*20f0*/  BRA `(.L_x_23223) ;  /* 0x00000e1000007947 */ /* 0x000fea0003800000 */
.L_x_23224:
[----:B-1----:R-:W1:Y:S02]  /*2100*/  F2I.F64.TRUNC R5, R4 ;  /* 0x0000000400057311 */ /* 0x002e64000030d100 */
[----:B-1----:R1:W-:Y:S01]  /*2110*/  STG.E.U16 [R16.64], R5 ;  /* 0x0000000510007986 */ /* 0x0023e2000c101524 */
[----:B------:R-:W-:Y:S05]  /*2120*/  BRA `(.L_x_23223) ;  /* 0x00000de000007947 */ /* 0x000fea0003800000 */
.L_x_23219:
        /* <DEDUP_REMOVED lines=11> */
.L_x_23227:
[----:B-1----:R-:W1:Y:S01]  /*21e0*/  F2F.F32.F64 R0, R4 ;  /* 0x0000000400007310 */ /* 0x002e620000301000 */
[----:B------:R-:W1:-:S14]  /*21f0*/  DSETP.GEU.AND P0, PT, |R4|, c[0x2][0x0], PT ;  /* 0x008000000400762a */ /* 0x000e5c0003f0e200 */
[----:B-1----:R-:W-:-:S05]  /*2200*/  @!P0 FMUL R0, R0, 1.175494350822287508e-38 ;  /* 0x0080000000008820 */ /* 0x002fca0000400000 */
[----:B------:R-:W-:-:S05]  /*2210*/  F2FP.PACK_AB R0, RZ, R0 ;  /* 0x00000000ff00723e */ /* 0x000fca00000000ff */
[----:B------:R1:W-:Y:S01]  /*2220*/  STG.E.U16 [R16.64], R0 ;  /* 0x0000000010007986 */ /* 0x0003e2000c101524 */
[----:B------:R-:W-:Y:S05]  /*2230*/  BRA `(.L_x_23223) ;  /* 0x00000cd000007947 */ /* 0x000fea0003800000 */
.L_x_23226:
        /* <DEDUP_REMOVED lines=12> */
.L_x_23229:
[----:B-1----:R-:W1:Y:S01]  /*2300*/  F2F.F32.F64 R0, R4 ;  /* 0x0000000400007310 */ /* 0x002e620000301000 */
[----:B------:R-:W1:-:S14]  /*2310*/  DSETP.GEU.AND P0, PT, |R4|, c[0x2][0x0], PT ;  /* 0x008000000400762a */ /* 0x000e5c0003f0e200 */
[----:B-1----:R-:W-:-:S05]  /*2320*/  @!P0 FMUL R0, R0, 1.175494350822287508e-38 ;  /* 0x0080000000008820 */ /* 0x002fca0000400000 */
[----:B------:R-:W-:-:S04]  /*2330*/  F2FP.PACK_AB R3, RZ, R0 ;  /* 0x00000000ff03723e */ /* 0x000fc800000000ff */
[----:B------:R-:W-:-:S05]  /*2340*/  PRMT R3, R3, 0x5410, RZ ;  /* 0x0000541003037816 */ /* 0x000fca00000000ff */
[----:B------:R1:W-:Y:S01]  /*2350*/  STG.E [R16.64], R3 ;  /* 0x0000000310007986 */ /* 0x0003e2000c101924 */
[----:B------:R-:W-:Y:S05]  /*2360*/  BRA `(.L_x_23223) ;  /* 0x00000ba000007947 */ /* 0x000fea0003800000 */
.L_x_23228:
[----:B-1----:R1:W-:Y:S01]  /*2370*/  STG.E.64 [R16.64], R4 ;  /* 0x0000000410007986 */ /* 0x0023e2000c101b24 */
[----:B------:R-:W-:Y:S05]  /*2380*/  BRA `(.L_x_23223) ;  /* 0x00000b8000007947 */ /* 0x000fea0003800000 */
.L_x_23218:
        /* <DEDUP_REMOVED lines=12> */
.L_x_23232:
[----:B0-----:R-:W-:-:S05]  /*2450*/  CS2R R6, SRZ ;  /* 0x0000000000067805 */ /* 0x001fca000001ff00 */
[----:B-1----:R0:W-:Y:S01]  /*2460*/  STG.E.128 [R16.64], R4 ;  /* 0x0000000410007986 */ /* 0x0021e2000c101d24 */
[----:B------:R-:W-:Y:S05]  /*2470*/  BRA `(.L_x_23223) ;  /* 0x00000a9000007947 */ /* 0x000fea0003800000 */
.L_x_23231:
        /* <DEDUP_REMOVED lines=23> */
.L_x_23236:
[----:B------:R-:W-:Y:S05]  /*25f0*/  BSYNC B0 ;  /* 0x0000000000007941 */ /* 0x000fea0003800000 */
.L_x_23235:
[----:B------:R-:W-:-:S05]  /*2600*/  LOP3.LUT R3, R0, R3, RZ, 0xfc, !PT ;  /* 0x0000000300037212 */ /* 0x000fca00078efcff */
[----:B------:R0:W-:Y:S01]  /*2610*/  STG.E.U8 [R16.64], R3 ;  /* 0x0000000310007986 */ /* 0x0001e2000c101124 */
[----:B------:R-:W-:Y:S05]  /*2620*/  BRA `(.L_x_23223) ;  /* 0x000008e000007947 */ /* 0x000fea0003800000 */
.L_x_23234:
        /* <DEDUP_REMOVED lines=15> */
.L_x_23238:
[----:B------:R-:W-:Y:S01]  /*2720*/  IMAD.MOV.U32 R0, RZ, RZ, 0x7f ;  /* 0x0000007fff007424 */ /* 0x000fe200078e00ff */
[----:B------:R-:W-:-:S04]  /*2730*/  ISETP.GT.U32.AND P0, PT, R2, 0x7f800000, PT ;  /* 0x7f8000000200780c */ /* 0x000fc80003f04070 */
[----:B------:R-:W-:-:S04]  /*2740*/  SEL R0, R0, 0x7c, P0 ;  /* 0x0000007c00007807 */ /* 0x000fc80000000000 */
.L_x_23239:
[----:B------:R-:W-:Y:S05]  /*2750*/  BSYNC B0 ;  /* 0x0000000000007941 */ /* 0x000fea0003800000 */
.L_x_23237:
[----:B------:R-:W-:-:S04]  /*2760*/  LOP3.LUT R2, R3, 0x80000000, RZ, 0xc0, !PT ;  /* 0x8000000003027812 */ /* 0x000fc800078ec0ff */
[----:B------:R-:W-:-:S04]  /*2770*/  SHF.R.U32.HI R3, RZ, 0x18, R2 ;  /* 0x00000018ff037819 */ /* 0x000fc80000011602 */
[----:B------:R-:W-:-:S05]  /*2780*/  LOP3.LUT R3, R0, R3, RZ, 0xfc, !PT ;  /* 0x0000000300037212 */ /* 0x000fca00078efcff */
[----:B------:R1:W-:Y:S01]  /*2790*/  STG.E.U8 [R16.64], R3 ;  /* 0x0000000310007986 */ /* 0x0003e2000c101124 */
[----:B------:R-:W-:Y:S05]  /*27a0*/  BRA `(.L_x_23223) ;  /* 0x0000076000007947 */ /* 0x000fea0003800000 */
.L_x_23233:
[----:B-1----:R-:W1:Y:S01]  /*27b0*/  F2F.F32.F64 R0, R4 ;  /* 0x0000000400007310 */ /* 0x002e620000301000 */
[----:B------:R-:W1:-:S14]  /*27c0*/  DSETP.GEU.AND P0, PT, |R4|, c[0x2][0x0], PT ;  /* 0x008000000400762a */ /* 0x000e5c0003f0e200 */
[----:B-1----:R-:W-:-:S05]  /*27d0*/  @!P0 FMUL R0, R0, 1.175494350822287508e-38 ;  /* 0x0080000000008820 */ /* 0x002fca0000400000 */
[----:B------:R-:W-:-:S05]  /*27e0*/  F2FP.BF16.PACK_AB R0, RZ, R0 ;  /* 0x00000000ff00723e */ /* 0x000fca00000010ff */
[----:B------:R1:W-:Y:S01]  /*27f0*/  STG.E.U16 [R16.64], R0 ;  /* 0x0000000010007986 */ /* 0x0003e2000c101524 */
[----:B------:R-:W-:Y:S05]  /*2800*/  BRA `(.L_x_23223) ;  /* 0x0000070000007947 */ /* 0x000fea0003800000 */
.L_x_23230:
        /* <DEDUP_REMOVED lines=11> */
.L_x_23242:
[----:B-1----:R-:W1:Y:S01]  /*28c0*/  F2F.F32.F64 R3, R4 ;  /* 0x0000000400037310 */ /* 0x002e620000301000 */
[----:B------:R-:W1:Y:S01]  /*28d0*/  DSETP.GEU.AND P0, PT, |R4|, c[0x2][0x0], PT ;  /* 0x008000000400762a */ /* 0x000e620003f0e200 */
[----:B------:R-:W-:Y:S01]  /*28e0*/  BSSY B0, `(.L_x_23243) ;  /* 0x0000015000007945 */ /* 0x000fe20003800000 */
[----:B0-----:R-:W-:-:S12]  /*28f0*/  IMAD.MOV.U32 R8, RZ, RZ, 0x80 ;  /* 0x00000080ff087424 */ /* 0x001fd800078e00ff */
        /* <DEDUP_REMOVED lines=15> */
.L_x_23245:
[----:B------:R-:W-:-:S04]  /*29f0*/  LOP3.LUT R2, R3, 0x80000000, RZ, 0xc0, !PT ;  /* 0x8000000003027812 */ /* 0x000fc800078ec0ff */
[----:B------:R-:W-:-:S04]  /*2a00*/  SHF.R.U32.HI R3, RZ, 0x18, R2 ;  /* 0x00000018ff037819 */ /* 0x000fc80000011602 */
[----:B------:R-:W-:-:S04]  /*2a10*/  LOP3.LUT R0, R0, R3, RZ, 0xfc, !PT ;  /* 0x0000000300007212 */ /* 0x000fc800078efcff */
[----:B------:R-:W-:Y:S02]  /*2a20*/  PRMT R8, R0, 0x7610, R8 ;  /* 0x0000761000087816 */ /* 0x000fe40000000008 */
.L_x_23244:
[----:B------:R-:W-:Y:S05]  /*2a30*/  BSYNC B0 ;  /* 0x0000000000007941 */ /* 0x000fea0003800000 */
.L_x_23243:
[----:B------:R0:W-:Y:S01]  /*2a40*/  STG.E.U8 [R16.64], R8 ;  /* 0x0000000810007986 */ /* 0x0001e2000c101124 */
[----:B------:R-:W-:Y:S05]  /*2a50*/  BRA `(.L_x_23223) ;  /* 0x000004b000007947 */ /* 0x000fea0003800000 */
.L_x_23241:
        /* <DEDUP_REMOVED lines=19> */
.L_x_23248:
[----:B------:R-:W-:-:S04]  /*2b90*/  LOP3.LUT R2, R3, 0x80000000, RZ, 0xc0, !PT ;  /* 0x8000000003027812 */ /* 0x000fc800078ec0ff */
[----:B------:R-:W-:-:S04]  /*2ba0*/  SHF.R.U32.HI R3, RZ, 0x18, R2 ;  /* 0x00000018ff037819 */ /* 0x000fc80000011602 */
[----:B------:R-:W-:-:S04]  /*2bb0*/  LOP3.LUT R0, R0, R3, RZ, 0xfc, !PT ;  /* 0x0000000300007212 */ /* 0x000fc800078efcff */
[----:B------:R-:W-:Y:S02]  /*2bc0*/  PRMT R8, R0, 0x7610, R8 ;  /* 0x0000761000087816 */ /* 0x000fe40000000008 */
.L_x_23247:
[----:B------:R-:W-:Y:S05]  /*2bd0*/  BSYNC B0 ;  /* 0x0000000000007941 */ /* 0x000fea0003800000 */
.L_x_23246:
[----:B------:R0:W-:Y:S01]  /*2be0*/  STG.E.U8 [R16.64], R8 ;  /* 0x0000000810007986 */ /* 0x0001e2000c101124 */
[----:B------:R-:W-:Y:S05]  /*2bf0*/  BRA `(.L_x_23223) ;  /* 0x0000031000007947 */ /* 0x000fea0003800000 */
.L_x_23240:
        /* <DEDUP_REMOVED lines=24> */
.L_x_23222:
        /* <DEDUP_REMOVED lines=20> */
.L_x_23250:
[----:B-1----:R-:W1:Y:S02]  /*2ec0*/  F2I.U64.F64.TRUNC R4, R4 ;  /* 0x0000000400047311 */ /* 0x002e64000030d800 */
[----:B-1----:R1:W-:Y:S01]  /*2ed0*/  STG.E.64 [R16.64], R4 ;  /* 0x0000000410007986 */ /* 0x0023e2000c101b24 */
[----:B------:R-:W-:Y:S05]  /*2ee0*/  BRA `(.L_x_23223) ;  /* 0x0000002000007947 */ /* 0x000fea0003800000 */
.L_x_23249:
[----:B-1----:R-:W1:Y:S02]  /*2ef0*/  F2I.U32.F64.TRUNC R5, R4 ;  /* 0x0000000400057311 */ /* 0x002e64000030d000 */
[----:B-1----:R1:W-:Y:S02]  /*2f00*/  STG.E [R16.64], R5 ;  /* 0x0000000510007986 */ /* 0x0023e4000c101924 */
.L_x_23223:
[----:B------:R-:W-:-:S05]  /*2f10*/  IMAD R18, R18, 0x200, R23 ;  /* 0x0000020012127824 */ /* 0x000fca00078e0217 */
[----:B------:R-:W-:Y:S02]  /*2f20*/  IADD3 R19, R18, 0x80, RZ ;  /* 0x0000008012137810 */ /* 0x000fe40007ffe0ff */
.L_x_23182:
[----:B------:R-:W-:Y:S05]  /*2f30*/  BSYNC B6 ;  /* 0x0000000000067941 */ /* 0x000fea0003800000 */
.L_x_23181:
        /* <DEDUP_REMOVED lines=231> */
.L_x_23253:
        /* <DEDUP_REMOVED lines=19> */
.L_x_23257:
[----:B------:R-:W2:Y:S02]  /*3ee0*/  LDG.E.U8 R2, [R4.64] ;  /* 0x0000002404027981 */ /* 0x000ea4000c1e1100 */
[----:B--2---:R-:W0:Y:S01]  /*3ef0*/  I2F.F64.U16 R2, R2 ;  /* 0x0000000200027312 */ /* 0x004e220000101800 */
[----:B------:R-:W-:Y:S05]  /*3f00*/  BRA `(.L_x_23259) ;  /* 0x00000df000007947 */ /* 0x000fea0003800000 */
.L_x_23256:
        /* <DEDUP_REMOVED lines=9> */
.L_x_23261:
[----:B------:R-:W2:Y:S02]  /*3fa0*/  LDG.E R2, [R4.64] ;  /* 0x0000002404027981 */ /* 0x000ea4000c1e1900 */
[----:B--2---:R-:W0:Y:S01]  /*3fb0*/  I2F.F64 R2, R2 ;  /* 0x0000000200027312 */ /* 0x004e220000201c00 */
[----:B------:R-:W-:Y:S05]  /*3fc0*/  BRA `(.L_x_23259) ;  /* 0x00000d3000007947 */ /* 0x000fea0003800000 */
.L_x_23260:
[----:B------:R-:W2:Y:S02]  /*3fd0*/  LDG.E.U16 R2, [R4.64] ;  /* 0x0000002404027981 */ /* 0x000ea4000c1e1500 */
[----:B--2---:R-:W0:Y:S01]  /*3fe0*/  I2F.F64.S16 R2, R2 ;  /* 0x0000000200027312 */ /* 0x004e220000101c00 */
[----:B------:R-:W-:Y:S05]  /*3ff0*/  BRA `(.L_x_23259) ;  /* 0x00000d0000007947 */ /* 0x000fea0003800000 */
.L_x_23255:
        /* <DEDUP_REMOVED lines=10> */
.L_x_23263:
[----:B------:R-:W2:Y:S02]  /*40a0*/  LDG.E.U16 R0, [R4.64] ;  /* 0x0000002404007981 */ /* 0x000ea4000c1e1500 */
[----:B--2---:R-:W-:-:S05]  /*40b0*/  HADD2.F32 R0, -RZ, R0.H0_H0 ;  /* 0x20000000ff007230 */ /* 0x004fca0000004100 */
[----:B------:R-:W-:-:S04]  /*40c0*/  FMUL.FTZ R0, R0, 1 ;  /* 0x3f80000000007820 */ /* 0x000fc80000410000 */
[----:B------:R0:W1:Y:S01]  /*40d0*/  F2F.F64.F32 R2, R0 ;  /* 0x0000000000027310 */ /* 0x0000620000201800 */
[----:B------:R-:W-:Y:S05]  /*40e0*/  BRA `(.L_x_23259) ;  /* 0x00000c1000007947 */ /* 0x000fea0003800000 */
.L_x_23262:
        /* <DEDUP_REMOVED lines=10> */
.L_x_23265:
[----:B------:R-:W2:Y:S02]  /*4190*/  LDG.E.U16 R4, [R4.64] ;  /* 0x0000002404047981 */ /* 0x000ea4000c1e1500 */
[----:B--2---:R-:W-:-:S05]  /*41a0*/  HADD2.F32 R0, -RZ, R4.H0_H0 ;  /* 0x20000004ff007230 */ /* 0x004fca0000004100 */
[----:B------:R-:W-:-:S04]  /*41b0*/  FMUL.FTZ R0, R0, 1 ;  /* 0x3f80000000007820 */ /* 0x000fc80000410000 */
[----:B------:R0:W1:Y:S01]  /*41c0*/  F2F.F64.F32 R2, R0 ;  /* 0x0000000000027310 */ /* 0x0000620000201800 */
[----:B------:R-:W-:Y:S05]  /*41d0*/  BRA `(.L_x_23259) ;  /* 0x00000b2000007947 */ /* 0x000fea0003800000 */
.L_x_23264:
[----:B------:R0:W5:Y:S01]  /*41e0*/  LDG.E.64 R2, [R4.64] ;  /* 0x0000002404027981 */ /* 0x000162000c1e1b00 */
[----:B------:R-:W-:Y:S05]  /*41f0*/  BRA `(.L_x_23259) ;  /* 0x00000b0000007947 */ /* 0x000fea0003800000 */
.L_x_23254:
        /* <DEDUP_REMOVED lines=13> */
.L_x_23268:
[----:B------:R0:W5:Y:S01]  /*42d0*/  LDG.E.64 R2, [R4.64] ;  /* 0x0000002404027981 */ /* 0x000162000c1e1b00 */
[----:B------:R-:W-:Y:S05]  /*42e0*/  BRA `(.L_x_23259) ;  /* 0x00000a1000007947 */ /* 0x000fea0003800000 */
.L_x_23267:
        /* <DEDUP_REMOVED lines=28> */
.L_x_23270:
        /* <DEDUP_REMOVED lines=15> */
.L_x_23269:
[----:B------:R-:W2:Y:S02]  /*45a0*/  LDG.E.U16 R0, [R4.64] ;  /* 0x0000002404007981 */ /* 0x000ea4000c1e1500 */
[----:B--2---:R-:W-:-:S05]  /*45b0*/  PRMT R0, RZ, 0x5410, R0 ;  /* 0x00005410ff007816 */ /* 0x004fca0000000000 */
[----:B------:R-:W-:-:S04]  /*45c0*/  FMUL.FTZ R0, R0, 1 ;  /* 0x3f80000000007820 */ /* 0x000fc80000410000 */
[----:B------:R0:W1:Y:S01]  /*45d0*/  F2F.F64.F32 R2, R0 ;  /* 0x0000000000027310 */ /* 0x0000620000201800 */
[----:B------:R-:W-:Y:S05]  /*45e0*/  BRA `(.L_x_23259) ;  /* 0x0000071000007947 */ /* 0x000fea0003800000 */
.L_x_23266:
        /* <DEDUP_REMOVED lines=11> */
.L_x_23273:
        /* <DEDUP_REMOVED lines=21> */
.L_x_23277:
[----:B------:R-:W-:Y:S05]  /*47f0*/  BSYNC B1 ;  /* 0x0000000000017941 */ /* 0x000fea0003800000 */
.L_x_23276:
[----:B------:R-:W-:Y:S01]  /*4800*/  LEA R3, R0, 0x3b800000, 0x17 ;  /* 0x3b80000000037811 */ /* 0x000fe200078eb8ff */
[----:B------:R-:W-:-:S05]  /*4810*/  IMAD.SHL.U32 R0, R2, 0x100000, RZ ;  /* 0x0010000002007824 */ /* 0x000fca00078e00ff */
[----:B------:R-:W-:Y:S02]  /*4820*/  LOP3.LUT R0, R3, R0, R4, 0xfe, !PT ;  /* 0x0000000003007212 */ /* 0x000fe400078efe04 */
.L_x_23275:
[----:B------:R-:W-:Y:S05]  /*4830*/  BSYNC B0 ;  /* 0x0000000000007941 */ /* 0x000fea0003800000 */
.L_x_23274:
[----:B------:R-:W-:-:S04]  /*4840*/  FMUL.FTZ R0, R0, 1 ;  /* 0x3f80000000007820 */ /* 0x000fc80000410000 */
[----:B------:R0:W1:Y:S01]  /*4850*/  F2F.F64.F32 R2, R0 ;  /* 0x0000000000027310 */ /* 0x0000620000201800 */
[----:B------:R-:W-:Y:S05]  /*4860*/  BRA `(.L_x_23259) ;  /* 0x0000049000007947 */ /* 0x000fea0003800000 */
.L_x_23272:
        /* <DEDUP_REMOVED lines=21> */
.L_x_23281:
[----:B------:R-:W-:Y:S05]  /*49c0*/  BSYNC B1 ;  /* 0x0000000000017941 */ /* 0x000fea0003800000 */
.L_x_23280:
[----:B------:R-:W-:Y:S01]  /*49d0*/  LEA R3, R0, 0x37800000, 0x17 ;  /* 0x3780000000037811 */ /* 0x000fe200078eb8ff */
[----:B------:R-:W-:-:S05]  /*49e0*/  IMAD.SHL.U32 R0, R2, 0x200000, RZ ;  /* 0x0020000002007824 */ /* 0x000fca00078e00ff */
[----:B------:R-:W-:Y:S02]  /*49f0*/  LOP3.LUT R0, R3, R0, R4, 0xfe, !PT ;  /* 0x0000000003007212 */ /* 0x000fe400078efe04 */
.L_x_23279:
[----:B------:R-:W-:Y:S05]  /*4a00*/  BSYNC B0 ;  /* 0x0000000000007941 */ /* 0x000fea0003800000 */
.L_x_23278:
[----:B------:R-:W-:-:S04]  /*4a10*/  FMUL.FTZ R0, R0, 1 ;  /* 0x3f80000000007820 */ /* 0x000fc80000410000 */
[----:B------:R0:W1:Y:S01]  /*4a20*/  F2F.F64.F32 R2, R0 ;  /* 0x0000000000027310 */ /* 0x0000620000201800 */
[----:B------:R-:W-:Y:S05]  /*4a30*/  BRA `(.L_x_23259) ;  /* 0x000002c000007947 */ /* 0x000fea0003800000 */
.L_x_23271:
        /* <DEDUP_REMOVED lines=14> */
.L_x_23285:
[----:B------:R-:W-:Y:S05]  /*4b20*/  BSYNC B0 ;  /* 0x0000000000007941 */ /* 0x000fea0003800000 */
.L_x_23284:
[----:B------:R-:W-:-:S04]  /*4b30*/  FMUL.FTZ R0, R0, 1 ;  /* 0x3f80000000007820 */ /* 0x000fc80000410000 */
[----:B------:R0:W1:Y:S01]  /*4b40*/  F2F.F64.F32 R2, R0 ;  /* 0x0000000000027310 */ /* 0x0000620000201800 */
[----:B------:R-:W-:Y:S05]  /*4b50*/  BRA `(.L_x_23259) ;  /* 0x000001a000007947 */ /* 0x000fea0003800000 */
.L_x_23258:
        /* <DEDUP_REMOVED lines=21> */
.L_x_23283:
[----:B------:R-:W2:Y:S02]  /*4cb0*/  LDG.E.64 R2, [R4.64] ;  /* 0x0000002404027981 */ /* 0x000ea4000c1e1b00 */
[----:B--2---:R-:W0:Y:S01]  /*4cc0*/  I2F.F64.U64 R2, R2 ;  /* 0x0000000200027312 */ /* 0x004e220000301800 */
[----:B------:R-:W-:Y:S05]  /*4cd0*/  BRA `(.L_x_23259) ;  /* 0x0000002000007947 */ /* 0x000fea0003800000 */
.L_x_23282:
[----:B------:R-:W2:Y:S02]  /*4ce0*/  LDG.E R2, [R4.64] ;  /* 0x0000002404027981 */ /* 0x000ea4000c1e1900 */
[----:B--2---:R-:W0:Y:S02]  /*4cf0*/  I2F.F64.U32 R2, R2 ;  /* 0x0000000200027312 */ /* 0x004e240000201800 */
.L_x_23259:
        /* <DEDUP_REMOVED lines=15> */
.L_x_23287:
[----:B------:R-:W-:Y:S05]  /*4df0*/  BSYNC B0 ;  /* 0x0000000000007941 */ /* 0x000fea0003800000 */
.L_x_23286:
        /* <DEDUP_REMOVED lines=15> */
.L_x_23291:
[----:B-1----:R-:W1:Y:S02]  /*4ef0*/  F2I.S64.F64.TRUNC R4, R4 ;  /* 0x0000000400047311 */ /* 0x002e64000030d900 */
[----:B-1----:R-:W-:-:S05]  /*4f00*/  IMAD.MOV.U32 R3, RZ, RZ, R4 ;  /* 0x000000ffff037224 */ /* 0x002fca00078e0004 */
[----:B------:R1:W-:Y:S01]  /*4f10*/  STG.E.U8 [R16.64], R3 ;  /* 0x0000000310007986 */ /* 0x0003e2000c101124 */
[----:B------:R-:W-:Y:S05]  /*4f20*/  BRA `(.L_x_23293) ;  /* 0x00000ed000007947 */ /* 0x000fea0003800000 */
.L_x_23290:
        /* <DEDUP_REMOVED lines=9> */
.L_x_23295:
[----:B-1----:R-:W1:Y:S02]  /*4fc0*/  F2I.F64.TRUNC R5, R4 ;  /* 0x0000000400057311 */ /* 0x002e64000030d100 */
[----:B-1----:R1:W-:Y:S01]  /*4fd0*/  STG.E [R16.64], R5 ;  /* 0x0000000510007986 */ /* 0x0023e2000c101924 */
[----:B------:R-:W-:Y:S05]  /*4fe0*/  BRA `(.L_x_23293) ;  /* 0x00000e1000007947 */ /* 0x000fea0003800000 */
.L_x_23294:
[----:B-1----:R-:W1:Y:S02]  /*4ff0*/  F2I.F64.TRUNC R5, R4 ;  /* 0x0000000400057311 */ /* 0x002e64000030d100 */
[----:B-1----:R1:W-:Y:S01]  /*5000*/  STG.E.U16 [R16.64], R5 ;  /* 0x0000000510007986 */ /* 0x0023e2000c101524 */
[----:B------:R-:W-:Y:S05]  /*5010*/  BRA `(.L_x_23293) ;  /* 0x00000de000007947 */ /* 0x000fea0003800000 */
.L_x_23289:
        /* <DEDUP_REMOVED lines=11> */
.L_x_23297:
[----:B-1----:R-:W1:Y:S01]  /*50d0*/  F2F.F32.F64 R0, R4 ;  /* 0x0000000400007310 */ /* 0x002e620000301000 */
[----:B------:R-:W1:-:S14]  /*50e0*/  DSETP.GEU.AND P0, PT, |R4|, c[0x2][0x0], PT ;  /* 0x008000000400762a */ /* 0x000e5c0003f0e200 */
[----:B-1----:R-:W-:-:S05]  /*50f0*/  @!P0 FMUL R0, R0, 1.175494350822287508e-38 ;  /* 0x0080000000008820 */ /* 0x002fca0000400000 */
[----:B------:R-:W-:-:S05]  /*5100*/  F2FP.PACK_AB R0, RZ, R0 ;  /* 0x00000000ff00723e */ /* 0x000fca00000000ff */
[----:B------:R1:W-:Y:S01]  /*5110*/  STG.E.U16 [R16.64], R0 ;  /* 0x0000000010007986 */ /* 0x0003e2000c101524 */
[----:B------:R-:W-:Y:S05]  /*5120*/  BRA `(.L_x_23293) ;  /* 0x00000cd000007947 */ /* 0x000fea0003800000 */
.L_x_23296:
        /* <DEDUP_REMOVED lines=12> */
.L_x_23299:
[----:B-1----:R-:W1:Y:S01]  /*51f0*/  F2F.F32.F64 R0, R4 ;  /* 0x0000000400007310 */ /* 0x002e620000301000 */
[----:B------:R-:W1:-:S14]  /*5200*/  DSETP.GEU.AND P0, PT, |R4|, c[0x2][0x0], PT ;  /* 0x008000000400762a */ /* 0x000e5c0003f0e200 */
[----:B-1----:R-:W-:-:S05]  /*5210*/  @!P0 FMUL R0, R0, 1.175494350822287508e-38 ;  /* 0x0080000000008820 */ /* 0x002fca0000400000 */
[----:B------:R-:W-:-:S04]  /*5220*/  F2FP.PACK_AB R3, RZ, R0 ;  /* 0x00000000ff03723e */ /* 0x000fc800000000ff */
[----:B------:R-:W-:-:S05]  /*5230*/  PRMT R3, R3, 0x5410, RZ ;  /* 0x0000541003037816 */ /* 0x000fca00000000ff */
[----:B------:R1:W-:Y:S01]  /*5240*/  STG.E [R16.64], R3 ;  /* 0x0000000310007986 */ /* 0x0003e2000c101924 */
[----:B------:R-:W-:Y:S05]  /*5250*/  BRA `(.L_x_23293) ;  /* 0x00000ba000007947 */ /* 0x000fea0003800000 */
.L_x_23298:
[----:B-1----:R1:W-:Y:S01]  /*5260*/  STG.E.64 [R16.64], R4 ;  /* 0x0000000410007986 */ /* 0x0023e2000c101b24 */
[----:B------:R-:W-:Y:S05]  /*5270*/  BRA `(.L_x_23293) ;  /* 0x00000b8000007947 */ /* 0x000fea0003800000 */
.L_x_23288:
        /* <DEDUP_REMOVED lines=12> */
.L_x_23302:
[----:B0-----:R-:W-:-:S05]  /*5340*/  CS2R R6, SRZ ;  /* 0x0000000000067805 */ /* 0x001fca000001ff00 */
[----:B-1----:R0:W-:Y:S01]  /*5350*/  STG.E.128 [R16.64], R4 ;  /* 0x0000000410007986 */ /* 0x0021e2000c101d24 */
[----:B------:R-:W-:Y:S05]  /*5360*/  BRA `(.L_x_23293) ;  /* 0x00000a9000007947 */ /* 0x000fea0003800000 */
.L_x_23301:
        /* <DEDUP_REMOVED lines=23> */
.L_x_23306:
[----:B------:R-:W-:Y:S05]  /*54e0*/  BSYNC B0 ;  /* 0x0000000000007941 */ /* 0x000fea0003800000 */
.L_x_23305:
[----:B------:R-:W-:-:S05]  /*54f0*/  LOP3.LUT R3, R0, R3, RZ, 0xfc, !PT ;  /* 0x0000000300037212 */ /* 0x000fca00078efcff */
[----:B------:R0:W-:Y:S01]  /*5500*/  STG.E.U8 [R16.64], R3 ;  /* 0x0000000310007986 */ /* 0x0001e2000c101124 */
[----:B------:R-:W-:Y:S05]  /*5510*/  BRA `(.L_x_23293) ;  /* 0x000008e000007947 */ /* 0x000fea0003800000 */
.L_x_23304:
        /* <DEDUP_REMOVED lines=15> */
.L_x_23308:
[----:B------:R-:W-:Y:S01]  /*5610*/  IMAD.MOV.U32 R0, RZ, RZ, 0x7f ;  /* 0x0000007fff007424 */ /* 0x000fe200078e00ff */
[----:B------:R-:W-:-:S04]  /*5620*/  ISETP.GT.U32.AND P0, PT, R2, 0x7f800000, PT ;  /* 0x7f8000000200780c */ /* 0x000fc80003f04070 */
[----:B------:R-:W-:-:S04]  /*5630*/  SEL R0, R0, 0x7c, P0 ;  /* 0x0000007c00007807 */ /* 0x000fc80000000000 */
.L_x_23309:
[----:B------:R-:W-:Y:S05]  /*5640*/  BSYNC B0 ;  /* 0x0000000000007941 */ /* 0x000fea0003800000 */
.L_x_23307:
[----:B------:R-:W-:-:S04]  /*5650*/  LOP3.LUT R2, R3, 0x80000000, RZ, 0xc0, !PT ;  /* 0x8000000003027812 */ /* 0x000fc800078ec0ff */
[----:B------:R-:W-:-:S04]  /*5660*/  SHF.R.U32.HI R3, RZ, 0x18, R2 ;  /* 0x00000018ff037819 */ /* 0x000fc80000011602 */
[----:B------:R-:W-:-:S05]  /*5670*/  LOP3.LUT R3, R0, R3, RZ, 0xfc, !PT ;  /* 0x0000000300037212 */ /* 0x000fca00078efcff */
[----:B------:R1:W-:Y:S01]  /*5680*/  STG.E.U8 [R16.64], R3 ;  /* 0x0000000310007986 */ /* 0x0003e2000c101124 */
[----:B------:R-:W-:Y:S05]  /*5690*/  BRA `(.L_x_23293) ;  /* 0x0000076000007947 */ /* 0x000fea0003800000 */
.L_x_23303:
[----:B-1----:R-:W1:Y:S01]  /*56a0*/  F2F.F32.F64 R0, R4 ;  /* 0x0000000400007310 */ /* 0x002e620000301000 */
[----:B------:R-:W1:-:S14]  /*56b0*/  DSETP.GEU.AND P0, PT, |R4|, c[0x2][0x0], PT ;  /* 0x008000000400762a */ /* 0x000e5c0003f0e200 */
[----:B-1----:R-:W-:-:S05]  /*56c0*/  @!P0 FMUL R0, R0, 1.175494350822287508e-38 ;  /* 0x0080000000008820 */ /* 0x002fca0000400000 */
[----:B------:R-:W-:-:S05]  /*56d0*/  F2FP.BF16.PACK_AB R0, RZ, R0 ;  /* 0x00000000ff00723e */ /* 0x000fca00000010ff */
[----:B------:R1:W-:Y:S01]  /*56e0*/  STG.E.U16 [R16.64], R0 ;  /* 0x0000000010007986 */ /* 0x0003e2000c101524 */
[----:B------:R-:W-:Y:S05]  /*56f0*/  BRA `(.L_x_23293) ;  /* 0x0000070000007947 */ /* 0x000fea0003800000 */
.L_x_23300:
        /* <DEDUP_REMOVED lines=11> */
.L_x_23312:
        /* <DEDUP_REMOVED lines=19> */
.L_x_23315:
[----:B------:R-:W-:-:S04]  /*58e0*/  LOP3.LUT R2, R3, 0x80000000, RZ, 0xc0, !PT ;  /* 0x8000000003027812 */ /* 0x000fc800078ec0ff */
[----:B------:R-:W-:-:S04]  /*58f0*/  SHF.R.U32.HI R3, RZ, 0x18, R2 ;  /* 0x00000018ff037819 */ /* 0x000fc80000011602 */
[----:B------:R-:W-:-:S04]  /*5900*/  LOP3.LUT R0, R0, R3, RZ, 0xfc, !PT ;  /* 0x0000000300007212 */ /* 0x000fc800078efcff */
[----:B------:R-:W-:Y:S02]  /*5910*/  PRMT R8, R0, 0x7610, R8 ;  /* 0x0000761000087816 */ /* 0x000fe40000000008 */
.L_x_23314:
[----:B------:R-:W-:Y:S05]  /*5920*/  BSYNC B0 ;  /* 0x0000000000007941 */ /* 0x000fea0003800000 */
.L_x_23313:
[----:B------:R0:W-:Y:S01]  /*5930*/  STG.E.U8 [R16.64], R8 ;  /* 0x0000000810007986 */ /* 0x0001e2000c101124 */
[----:B------:R-:W-:Y:S05]  /*5940*/  BRA `(.L_x_23293) ;  /* 0x000004b000007947 */ /* 0x000fea0003800000 */
.L_x_23311:
        /* <DEDUP_REMOVED lines=19> */
.L_x_23318:
[----:B------:R-:W-:-:S04]  /*5a80*/  LOP3.LUT R2, R3, 0x80000000, RZ, 0xc0, !PT ;  /* 0x8000000003027812 */ /* 0x000fc800078ec0ff */
[----:B------:R-:W-:-:S04]  /*5a90*/  SHF.R.U32.HI R3, RZ, 0x18, R2 ;  /* 0x00000018ff037819 */ /* 0x000fc80000011602 */
[----:B------:R-:W-:-:S04]  /*5aa0*/  LOP3.LUT R0, R0, R3, RZ, 0xfc, !PT ;  /* 0x0000000300007212 */ /* 0x000fc800078efcff */
[----:B------:R-:W-:Y:S02]  /*5ab0*/  PRMT R8, R0, 0x7610, R8 ;  /* 0x0000761000087816 */ /* 0x000fe40000000008 */
.L_x_23317:
[----:B------:R-:W-:Y:S05]  /*5ac0*/  BSYNC B0 ;  /* 0x0000000000007941 */ /* 0x000fea0003800000 */
.L_x_23316:
[----:B------:R0:W-:Y:S01]  /*5ad0*/  STG.E.U8 [R16.64], R8 ;  /* 0x0000000810007986 */ /* 0x0001e2000c101124 */
[----:B------:R-:W-:Y:S05]  /*5ae0*/  BRA `(.L_x_23293) ;  /* 0x0000031000007947 */ /* 0x000fea0003800000 */
.L_x_23310:
        /* <DEDUP_REMOVED lines=24> */
.L_x_23292:
        /* <DEDUP_REMOVED lines=20> */
.L_x_23320:
[----:B-1----:R-:W1:Y:S02]  /*5db0*/  F2I.U64.F64.TRUNC R4, R4 ;  /* 0x0000000400047311 */ /* 0x002e64000030d800 */
[----:B-1----:R1:W-:Y:S01]  /*5dc0*/  STG.E.64 [R16.64], R4 ;  /* 0x0000000410007986 */ /* 0x0023e2000c101b24 */
[----:B------:R-:W-:Y:S05]  /*5dd0*/  BRA `(.L_x_23293) ;  /* 0x0000002000007947 */ /* 0x000fea0003800000 */
.L_x_23319:
[----:B-1----:R-:W1:Y:S02]  /*5de0*/  F2I.U32.F64.TRUNC R5, R4 ;  /* 0x0000000400057311 */ /* 0x002e64000030d000 */
[----:B-1----:R1:W-:Y:S02]  /*5df0*/  STG.E [R16.64], R5 ;  /* 0x0000000510007986 */ /* 0x0023e4000c101924 */
.L_x_23293:
[----:B------:R-:W-:-:S04]  /*5e00*/  IADD3 R19, R19, 0x80, RZ ;  /* 0x0000008013137810 */ /* 0x000fc80007ffe0ff */
[----:B------:R-:W-:-:S13]  /*5e10*/  ISETP.GE.AND P0, PT, R19, c[0x0][0x160], PT ;  /* 0x0000580013007a0c */ /* 0x000fda0003f06270 */
        /* <DEDUP_REMOVED lines=229> */
.L_x_23321:
        /* <DEDUP_REMOVED lines=19> */
.L_x_23325:
[----:B------:R-:W2:Y:S02]  /*6da0*/  LDG.E.U8 R2, [R4.64] ;  /* 0x0000002404027981 */ /* 0x000ea4000c1e1100 */
[----:B--2---:R-:W0:Y:S01]  /*6db0*/  I2F.F64.U16 R2, R2 ;  /* 0x0000000200027312 */ /* 0x004e220000101800 */
[----:B------:R-:W-:Y:S05]  /*6dc0*/  BRA `(.L_x_23327) ;  /* 0x00000df000007947 */ /* 0x000fea0003800000 */
.L_x_23324:
        /* <DEDUP_REMOVED lines=9> */
.L_x_23329:
[----:B------:R-:W2:Y:S02]  /*6e60*/  LDG.E R2, [R4.64] ;  /* 0x0000002404027981 */ /* 0x000ea4000c1e1900 */
[----:B--2---:R-:W0:Y:S01]  /*6e70*/  I2F.F64 R2, R2 ;  /* 0x0000000200027312 */ /* 0x004e220000201c00 */
[----:B------:R-:W-:Y:S05]  /*6e80*/  BRA `(.L_x_23327) ;  /* 0x00000d3000007947 */ /* 0x000fea0003800000 */
.L_x_23328:
[----:B------:R-:W2:Y:S02]  /*6e90*/  LDG.E.U16 R2, [R4.64] ;  /* 0x0000002404027981 */ /* 0x000ea4000c1e1500 */
[----:B--2---:R-:W0:Y:S01]  /*6ea0*/  I2F.F64.S16 R2, R2 ;  /* 0x0000000200027312 */ /* 0x004e220000101c00 */
[----:B------:R-:W-:Y:S05]  /*6eb0*/  BRA `(.L_x_23327) ;  /* 0x00000d0000007947 */ /* 0x000fea0003800000 */
.L_x_23323:
        /* <DEDUP_REMOVED lines=10> */
.L_x_23331:
[----:B------:R-:W2:Y:S02]  /*6f60*/  LDG.E.U16 R0, [R4.64] ;  /* 0x0000002404007981 */ /* 0x000ea4000c1e1500 */
[----:B--2---:R-:W-:-:S05]  /*6f70*/  HADD2.F32 R0, -RZ, R0.H0_H0 ;  /* 0x20000000ff007230 */ /* 0x004fca0000004100 */
[----:B------:R-:W-:-:S04]  /*6f80*/  FMUL.FTZ R0, R0, 1 ;  /* 0x3f80000000007820 */ /* 0x000fc80000410000 */
[----:B------:R0:W1:Y:S01]  /*6f90*/  F2F.F64.F32 R2, R0 ;  /* 0x0000000000027310 */ /* 0x0000620000201800 */
[----:B------:R-:W-:Y:S05]  /*6fa0*/  BRA `(.L_x_23327) ;  /* 0x00000c1000007947 */ /* 0x000fea0003800000 */
.L_x_23330:
        /* <DEDUP_REMOVED lines=10> */
.L_x_23333:
[----:B------:R-:W2:Y:S02]  /*7050*/  LDG.E.U16 R4, [R4.64] ;  /* 0x0000002404047981 */ /* 0x000ea4000c1e1500 */
[----:B--2---:R-:W-:-:S05]  /*7060*/  HADD2.F32 R0, -RZ, R4.H0_H0 ;  /* 0x20000004ff007230 */ /* 0x004fca0000004100 */
[----:B------:R-:W-:-:S04]  /*7070*/  FMUL.FTZ R0, R0, 1 ;  /* 0x3f80000000007820 */ /* 0x000fc80000410000 */
[----:B------:R0:W1:Y:S01]  /*7080*/  F2F.F64.F32 R2, R0 ;  /* 0x0000000000027310 */ /* 0x0000620000201800 */
[----:B------:R-:W-:Y:S05]  /*7090*/  BRA `(.L_x_23327) ;  /* 0x00000b2000007947 */ /* 0x000fea0003800000 */
.L_x_23332:
[----:B------:R0:W5:Y:S01]  /*70a0*/  LDG.E.64 R2, [R4.64] ;  /* 0x0000002404027981 */ /* 0x000162000c1e1b00 */
[----:B------:R-:W-:Y:S05]  /*70b0*/  BRA `(.L_x_23327) ;  /* 0x00000b0000007947 */ /* 0x000fea0003800000 */
.L_x_23322:
        /* <DEDUP_REMOVED lines=13> */
.L_x_23336:
[----:B------:R0:W5:Y:S01]  /*7190*/  LDG.E.64 R2, [R4.64] ;  /* 0x0000002404027981 */ /* 0x000162000c1e1b00 */
[----:B------:R-:W-:Y:S05]  /*71a0*/  BRA `(.L_x_23327) ;  /* 0x00000a1000007947 */ /* 0x000fea0003800000 */
.L_x_23335:
        /* <DEDUP_REMOVED lines=28> */
.L_x_23338:
        /* <DEDUP_REMOVED lines=15> */
.L_x_23337:
[----:B------:R-:W2:Y:S02]  /*7460*/  LDG.E.U16 R0, [R4.64] ;  /* 0x0000002404007981 */ /* 0x000ea4000c1e1500 */
[----:B--2---:R-:W-:-:S05]  /*7470*/  PRMT R0, RZ, 0x5410, R0 ;  /* 0x00005410ff007816 */ /* 0x004fca0000000000 */
[----:B------:R-:W-:-:S04]  /*7480*/  FMUL.FTZ R0, R0, 1 ;  /* 0x3f80000000007820 */ /* 0x000fc80000410000 */
[----:B------:R0:W1:Y:S01]  /*7490*/  F2F.F64.F32 R2, R0 ;  /* 0x0000000000027310 */ /* 0x0000620000201800 */
[----:B------:R-:W-:Y:S05]  /*74a0*/  BRA `(.L_x_23327) ;  /* 0x0000071000007947 */ /* 0x000fea0003800000 */
.L_x_23334:
        /* <DEDUP_REMOVED lines=11> */
.L_x_23341:
        /* <DEDUP_REMOVED lines=21> */
.L_x_23345:
[----:B------:R-:W-:Y:S05]  /*76b0*/  BSYNC B1 ;  /* 0x0000000000017941 */ /* 0x000fea0003800000 */
.L_x_23344:
[----:B------:R-:W-:Y:S01]  /*76c0*/  LEA R3, R0, 0x3b800000, 0x17 ;  /* 0x3b80000000037811 */ /* 0x000fe200078eb8ff */
[----:B------:R-:W-:-:S05]  /*76d0*/  IMAD.SHL.U32 R0, R2, 0x100000, RZ ;  /* 0x0010000002007824 */ /* 0x000fca00078e00ff */
[----:B------:R-:W-:Y:S02]  /*76e0*/  LOP3.LUT R0, R3, R0, R4, 0xfe, !PT ;  /* 0x0000000003007212 */ /* 0x000fe400078efe04 */
.L_x_23343:
[----:B------:R-:W-:Y:S05]  /*76f0*/  BSYNC B0 ;  /* 0x0000000000007941 */ /* 0x000fea0003800000 */
.L_x_23342:
[----:B------:R-:W-:-:S04]  /*7700*/  FMUL.FTZ R0, R0, 1 ;  /* 0x3f80000000007820 */ /* 0x000fc80000410000 */
[----:B------:R0:W1:Y:S01]  /*7710*/  F2F.F64.F32 R2, R0 ;  /* 0x0000000000027310 */ /* 0x0000620000201800 */
[----:B------:R-:W-:Y:S05]  /*7720*/  BRA `(.L_x_23327) ;  /* 0x0000049000007947 */ /* 0x000fea0003800000 */
.L_x_23340:
        /* <DEDUP_REMOVED lines=21> */
.L_x_23349:
[----:B------:R-:W-:Y:S05]  /*7880*/  BSYNC B1 ;  /* 0x0000000000017941 */ /* 0x000fea0003800000 */
.L_x_23348:
[----:B------:R-:W-:Y:S01]  /*7890*/  LEA R3, R0, 0x37800000, 0x17 ;  /* 0x3780000000037811 */ /* 0x000fe200078eb8ff */
[----:B------:R-:W-:-:S05]  /*78a0*/  IMAD.SHL.U32 R0, R2, 0x200000, RZ ;  /* 0x0020000002007824 */ /* 0x000fca00078e00ff */
[----:B------:R-:W-:Y:S02]  /*78b0*/  LOP3.LUT R0, R3, R0, R4, 0xfe, !PT ;  /* 0x0000000003007212 */ /* 0x000fe400078efe04 */
.L_x_23347:
[----:B------:R-:W-:Y:S05]  /*78c0*/  BSYNC B0 ;  /* 0x0000000000007941 */ /* 0x000fea0003800000 */
.L_x_23346:
[----:B------:R-:W-:-:S04]  /*78d0*/  FMUL.FTZ R0, R0, 1 ;  /* 0x3f80000000007820 */ /* 0x000fc80000410000 */
[----:B------:R0:W1:Y:S01]  /*78e0*/  F2F.F64.F32 R2, R0 ;  /* 0x0000000000027310 */ /* 0x0000620000201800 */
[----:B------:R-:W-:Y:S05]  /*78f0*/  BRA `(.L_x_23327) ;  /* 0x000002c000007947 */ /* 0x000fea0003800000 */
.L_x_23339:
        /* <DEDUP_REMOVED lines=14> */
.L_x_23353:
[----:B------:R-:W-:Y:S05]  /*79e0*/  BSYNC B0 ;  /* 0x0000000000007941 */ /* 0x000fea0003800000 */
.L_x_23352:
[----:B------:R-:W-:-:S04]  /*79f0*/  FMUL.FTZ R0, R0, 1 ;  /* 0x3f80000000007820 */ /* 0x000fc80000410000 */
[----:B------:R0:W1:Y:S01]  /*7a00*/  F2F.F64.F32 R2, R0 ;  /* 0x0000000000027310 */ /* 0x0000620000201800 */
[----:B------:R-:W-:Y:S05]  /*7a10*/  BRA `(.L_x_23327) ;  /* 0x000001a000007947 */ /* 0x000fea0003800000 */
.L_x_23326:
        /* <DEDUP_REMOVED lines=21> */
.L_x_23351:
[----:B------:R-:W2:Y:S02]  /*7b70*/  LDG.E.64 R2, [R4.64] ;  /* 0x0000002404027981 */ /* 0x000ea4000c1e1b00 */
[----:B--2---:R-:W0:Y:S01]  /*7b80*/  I2F.F64.U64 R2, R2 ;  /* 0x0000000200027312 */ /* 0x004e220000301800 */
[----:B------:R-:W-:Y:S05]  /*7b90*/  BRA `(.L_x_23327) ;  /* 0x0000002000007947 */ /* 0x000fea0003800000 */
.L_x_23350:
[----:B------:R-:W2:Y:S02]  /*7ba0*/  LDG.E R2, [R4.64] ;  /* 0x0000002404027981 */ /* 0x000ea4000c1e1900 */
[----:B--2---:R-:W0:Y:S02]  /*7bb0*/  I2F.F64.U32 R2, R2 ;  /* 0x0000000200027312 */ /* 0x004e240000201800 */
.L_x_23327:
        /* <DEDUP_REMOVED lines=15> */
.L_x_23355:
[----:B------:R-:W-:Y:S05]  /*7cb0*/  BSYNC B0 ;  /* 0x0000000000007941 */ /* 0x000fea0003800000 */
.L_x_23354:
        /* <DEDUP_REMOVED lines=15> */
.L_x_23359:
[----:B-1----:R-:W1:Y:S02]  /*7db0*/  F2I.S64.F64.TRUNC R4, R4 ;  /* 0x0000000400047311 */ /* 0x002e64000030d900 */
[----:B-1----:R-:W-:-:S05]  /*7dc0*/  IMAD.MOV.U32 R3, RZ, RZ, R4 ;  /* 0x000000ffff037224 */ /* 0x002fca00078e0004 */
[----:B------:R1:W-:Y:S01]  /*7dd0*/  STG.E.U8 [R16.64], R3 ;  /* 0x0000000310007986 */ /* 0x0003e2000c101124 */
[----:B------:R-:W-:Y:S05]  /*7de0*/  BRA `(.L_x_23361) ;  /* 0x00000ed000007947 */ /* 0x000fea0003800000 */
.L_x_23358:
        /* <DEDUP_REMOVED lines=9> */
.L_x_23363:
[----:B-1----:R-:W1:Y:S02]  /*7e80*/  F2I.F64.TRUNC R5, R4 ;  /* 0x0000000400057311 */ /* 0x002e64000030d100 */
[----:B-1----:R1:W-:Y:S01]  /*7e90*/  STG.E [R16.64], R5 ;  /* 0x0000000510007986 */ /* 0x0023e2000c101924 */
[----:B------:R-:W-:Y:S05]  /*7ea0*/  BRA `(.L_x_23361) ;  /* 0x00000e1000007947 */ /* 0x000fea0003800000 */
.L_x_23362:
[----:B-1----:R-:W1:Y:S02]  /*7eb0*/  F2I.F64.TRUNC R5, R4 ;  /* 0x0000000400057311 */ /* 0x002e64000030d100 */
[----:B-1----:R1:W-:Y:S01]  /*7ec0*/  STG.E.U16 [R16.64], R5 ;  /* 0x0000000510007986 */ /* 0x0023e2000c101524 */
[----:B------:R-:W-:Y:S05]  /*7ed0*/  BRA `(.L_x_23361) ;  /* 0x00000de000007947 */ /* 0x000fea0003800000 */
.L_x_23357:
        /* <DEDUP_REMOVED lines=11> */
.L_x_23365:
[----:B-1----:R-:W1:Y:S01]  /*7f90*/  F2F.F32.F64 R0, R4 ;  /* 0x0000000400007310 */ /* 0x002e620000301000 */
[----:B------:R-:W1:-:S14]  /*7fa0*/  DSETP.GEU.AND P0, PT, |R4|, c[0x2][0x0], PT ;  /* 0x008000000400762a */ /* 0x000e5c0003f0e200 */
[----:B-1----:R-:W-:-:S05]  /*7fb0*/  @!P0 FMUL R0, R0, 1.175494350822287508e-38 ;  /* 0x0080000000008820 */ /* 0x002fca0000400000 */
[----:B------:R-:W-:-:S05]  /*7fc0*/  F2FP.PACK_AB R0, RZ, R0 ;  /* 0x00000000ff00723e */ /* 0x000fca00000000ff */
[----:B------:R1:W-:Y:S01]  /*7fd0*/  STG.E.U16 [R16.64], R0 ;  /* 0x0000000010007986 */ /* 0x0003e2000c101524 */
[----:B------:R-:W-:Y:S05]  /*7fe0*/  BRA `(.L_x_23361) ;  /* 0x00000cd000007947 */ /* 0x000fea0003800000 */
.L_x_23364:
        /* <DEDUP_REMOVED lines=12> */
.L_x_23367:
[----:B-1----:R-:W1:Y:S01]  /*80b0*/  F2F.F32.F64 R0, R4 ;  /* 0x0000000400007310 */ /* 0x002e620000301000 */
[----:B------:R-:W1:-:S14]  /*80c0*/  DSETP.GEU.AND P0, PT, |R4|, c[0x2][0x0], PT ;  /* 0x008000000400762a */ /* 0x000e5c0003f0e200 */
[----:B-1----:R-:W-:-:S05]  /*80d0*/  @!P0 FMUL R0, R0, 1.175494350822287508e-38 ;  /* 0x0080000000008820 */ /* 0x002fca0000400000 */
[----:B------:R-:W-:-:S04]  /*80e0*/  F2FP.PACK_AB R3, RZ, R0 ;  /* 0x00000000ff03723e */ /* 0x000fc800000000ff */
[----:B------:R-:W-:-:S05]  /*80f0*/  PRMT R3, R3, 0x5410, RZ ;  /* 0x0000541003037816 */ /* 0x000fca00000000ff */
[----:B------:R1:W-:Y:S01]  /*8100*/  STG.E [R16.64], R3 ;  /* 0x0000000310007986 */ /* 0x0003e2000c101924 */
[----:B------:R-:W-:Y:S05]  /*8110*/  BRA `(.L_x_23361) ;  /* 0x00000ba000007947 */ /* 0x000fea0003800000 */
.L_x_23366:
[----:B-1----:R1:W-:Y:S01]  /*8120*/  STG.E.64 [R16.64], R4 ;  /* 0x0000000410007986 */ /* 0x0023e2000c101b24 */
[----:B------:R-:W-:Y:S05]  /*8130*/  BRA `(.L_x_23361) ;  /* 0x00000b8000007947 */ /* 0x000fea0003800000 */
.L_x_23356:
        /* <DEDUP_REMOVED lines=12> */
.L_x_23370:
[----:B0-----:R-:W-:-:S05]  /*8200*/  CS2R R6, SRZ ;  /* 0x0000000000067805 */ /* 0x001fca000001ff00 */
[----:B-1----:R0:W-:Y:S01]  /*8210*/  STG.E.128 [R16.64], R4 ;  /* 0x0000000410007986 */ /* 0x0021e2000c101d24 */
[----:B------:R-:W-:Y:S05]  /*8220*/  BRA `(.L_x_23361) ;  /* 0x00000a9000007947 */ /* 0x000fea0003800000 */
.L_x_23369:
        /* <DEDUP_REMOVED lines=23> */
.L_x_23374:
[----:B------:R-:W-:Y:S05]  /*83a0*/  BSYNC B0 ;  /* 0x0000000000007941 */ /* 0x000fea0003800000 */
.L_x_23373:
[----:B------:R-:W-:-:S05]  /*83b0*/  LOP3.LUT R3, R0, R3, RZ, 0xfc, !PT ;  /* 0x0000000300037212 */ /* 0x000fca00078efcff */
[----:B------:R0:W-:Y:S01]  /*83c0*/  STG.E.U8 [R16.64], R3 ;  /* 0x0000000310007986 */ /* 0x0001e2000c101124 */
[----:B------:R-:W-:Y:S05]  /*83d0*/  BRA `(.L_x_23361) ;  /* 0x000008e000007947 */ /* 0x000fea0003800000 */
.L_x_23372:
        /* <DEDUP_REMOVED lines=15> */
.L_x_23376:
[----:B------:R-:W-:Y:S01]  /*84d0*/  IMAD.MOV.U32 R0, RZ, RZ, 0x7f ;  /* 0x0000007fff007424 */ /* 0x000fe200078e00ff */
[----:B------:R-:W-:-:S04]  /*84e0*/  ISETP.GT.U32.AND P0, PT, R2, 0x7f800000, PT ;  /* 0x7f8000000200780c */ /* 0x000fc80003f04070 */
[----:B------:R-:W-:-:S04]  /*84f0*/  SEL R0, R0, 0x7c, P0 ;  /* 0x0000007c00007807 */ /* 0x000fc80000000000 */
.L_x_23377:
[----:B------:R-:W-:Y:S05]  /*8500*/  BSYNC B0 ;  /* 0x0000000000007941 */ /* 0x000fea0003800000 */
.L_x_23375:
[----:B------:R-:W-:-:S04]  /*8510*/  LOP3.LUT R2, R3, 0x80000000, RZ, 0xc0, !PT ;  /* 0x8000000003027812 */ /* 0x000fc800078ec0ff */
[----:B------:R-:W-:-:S04]  /*8520*/  SHF.R.U32.HI R3, RZ, 0x18, R2 ;  /* 0x00000018ff037819 */ /* 0x000fc80000011602 */
[----:B------:R-:W-:-:S05]  /*8530*/  LOP3.LUT R3, R0, R3, RZ, 0xfc, !PT ;  /* 0x0000000300037212 */ /* 0x000fca00078efcff */
[----:B------:R1:W-:Y:S01]  /*8540*/  STG.E.U8 [R16.64], R3 ;  /* 0x0000000310007986 */ /* 0x0003e2000c101124 */
[----:B------:R-:W-:Y:S05]  /*8550*/  BRA `(.L_x_23361) ;  /* 0x0000076000007947 */ /* 0x000fea0003800000 */
.L_x_23371:
[----:B-1----:R-:W1:Y:S01]  /*8560*/  F2F.F32.F64 R0, R4 ;  /* 0x0000000400007310 */ /* 0x002e620000301000 */
[----:B------:R-:W1:-:S14]  /*8570*/  DSETP.GEU.AND P0, PT, |R4|, c[0x2][0x0], PT ;  /* 0x008000000400762a */ /* 0x000e5c0003f0e200 */
[----:B-1----:R-:W-:-:S05]  /*8580*/  @!P0 FMUL R0, R0, 1.175494350822287508e-38 ;  /* 0x0080000000008820 */ /* 0x002fca0000400000 */
[----:B------:R-:W-:-:S05]  /*8590*/  F2FP.BF16.PACK_AB R0, RZ, R0 ;  /* 0x00000000ff00723e */ /* 0x000fca00000010ff */
[----:B------:R1:W-:Y:S01]  /*85a0*/  STG.E.U16 [R16.64], R0 ;  /* 0x0000000010007986 */ /* 0x0003e2000c101524 */
[----:B------:R-:W-:Y:S05]  /*85b0*/  BRA `(.L_x_23361) ;  /* 0x0000070000007947 */ /* 0x000fea0003800000 */
.L_x_23368:
        /* <DEDUP_REMOVED lines=11> */
.L_x_23380:
        /* <DEDUP_REMOVED lines=19> */
.L_x_23383:
[----:B------:R-:W-:-:S04]  /*87a0*/  LOP3.LUT R2, R3, 0x80000000, RZ, 0xc0, !PT ;  /* 0x8000000003027812 */ /* 0x000fc800078ec0ff */
[----:B------:R-:W-:-:S04]  /*87b0*/  SHF.R.U32.HI R3, RZ, 0x18, R2 ;  /* 0x00000018ff037819 */ /* 0x000fc80000011602 */
[----:B------:R-:W-:-:S04]  /*87c0*/  LOP3.LUT R0, R0, R3, RZ, 0xfc, !PT ;  /* 0x0000000300007212 */ /* 0x000fc800078efcff */
[----:B------:R-:W-:Y:S02]  /*87d0*/  PRMT R8, R0, 0x7610, R8 ;  /* 0x0000761000087816 */ /* 0x000fe40000000008 */
.L_x_23382:
[----:B------:R-:W-:Y:S05]  /*87e0*/  BSYNC B0 ;  /* 0x0000000000007941 */ /* 0x000fea0003800000 */
.L_x_23381:
[----:B------:R0:W-:Y:S01]  /*87f0*/  STG.E.U8 [R16.64], R8 ;  /* 0x0000000810007986 */ /* 0x0001e2000c101124 */
[----:B------:R-:W-:Y:S05]  /*8800*/  BRA `(.L_x_23361) ;  /* 0x000004b000007947 */ /* 0x000fea0003800000 */
.L_x_23379:
        /* <DEDUP_REMOVED lines=19> */
.L_x_23386:
[----:B------:R-:W-:-:S04]  /*8940*/  LOP3.LUT R2, R3, 0x80000000, RZ, 0xc0, !PT ;  /* 0x8000000003027812 */ /* 0x000fc800078ec0ff */
[----:B------:R-:W-:-:S04]  /*8950*/  SHF.R.U32.HI R3, RZ, 0x18, R2 ;  /* 0x00000018ff037819 */ /* 0x000fc80000011602 */
[----:B------:R-:W-:-:S04]  /*8960*/  LOP3.LUT R0, R0, R3, RZ, 0xfc, !PT ;  /* 0x0000000300007212 */ /* 0x000fc800078efcff */
[----:B------:R-:W-:Y:S02]  /*8970*/  PRMT R8, R0, 0x7610, R8 ;  /* 0x0000761000087816 */ /* 0x000fe40000000008 */
.L_x_23385:
[----:B------:R-:W-:Y:S05]  /*8980*/  BSYNC B0 ;  /* 0x0000000000007941 */ /* 0x000fea0003800000 */
.L_x_23384:
[----:B------:R0:W-:Y:S01]  /*8990*/  STG.E.U8 [R16.64], R8 ;  /* 0x0000000810007986 */ /* 0x0001e2000c101124 */
[----:B------:R-:W-:Y:S05]  /*89a0*/  BRA `(.L_x_23361) ;  /* 0x0000031000007947 */ /* 0x000fea0003800000 */
.L_x_23378:
        /* <DEDUP_REMOVED lines=24> */
.L_x_23360:
        /* <DEDUP_REMOVED lines=20> */
.L_x_23388:
[----:B-1----:R-:W1:Y:S02]  /*8c70*/  F2I.U64.F64.TRUNC R4, R4 ;  /* 0x0000000400047311 */ /* 0x002e64000030d800 */
[----:B-1----:R1:W-:Y:S01]  /*8c80*/  STG.E.64 [R16.64], R4 ;  /* 0x0000000410007986 */ /* 0x0023e2000c101b24 */
[----:B------:R-:W-:Y:S05]  /*8c90*/  BRA `(.L_x_23361) ;  /* 0x0000002000007947 */ /* 0x000fea0003800000 */
.L_x_23387:
[----:B-1----:R-:W1:Y:S02]  /*8ca0*/  F2I.U32.F64.TRUNC R5, R4 ;  /* 0x0000000400057311 */ /* 0x002e64000030d000 */
[----:B-1----:R1:W-:Y:S02]  /*8cb0*/  STG.E [R16.64], R5 ;  /* 0x0000000510007986 */ /* 0x0023e4000c101924 */
.L_x_23361:
[----:B------:R-:W-:Y:S02]  /*8cc0*/  IADD3 R19, R19, 0x80, RZ ;  /* 0x0000008013137810 */ /* 0x000fe40007ffe0ff */
.L_x_23252:
[----:B------:R-:W-:Y:S05]  /*8cd0*/  BSYNC B6 ;  /* 0x0000000000067941 */ /* 0x000fea0003800000 */
.L_x_23251:
[----:B------:R-:W-:-:S13]  /*8ce0*/  ISETP.GE.AND P0, PT, R19, c[0x0][0x160], PT ;  /* 0x0000580013007a0c */ /* 0x000fda0003f06270 */
[----:B------:R-:W-:Y:S05]  /*8cf0*/  @P0 EXIT ;  /* 0x000000000000094d */ /* 0x000fea0003800000 */
        /* <DEDUP_REMOVED lines=228> */
.L_x_23389:
        /* <DEDUP_REMOVED lines=19> */
.L_x_23393:
[----:B------:R-:W2:Y:S02]  /*9c70*/  LDG.E.U8 R2, [R4.64] ;  /* 0x0000002404027981 */ /* 0x000ea4000c1e1100 */
[----:B--2---:R-:W0:Y:S01]  /*9c80*/  I2F.F64.U16 R2, R2 ;  /* 0x0000000200027312 */ /* 0x004e220000101800 */
[----:B------:R-:W-:Y:S05]  /*9c90*/  BRA `(.L_x_23395) ;  /* 0x00000df000007947 */ /* 0x000fea0003800000 */
.L_x_23392:
        /* <DEDUP_REMOVED lines=9> */
.L_x_23397:
[----:B------:R-:W2:Y:S02]  /*9d30*/  LDG.E R2, [R4.64] ;  /* 0x0000002404027981 */ /* 0x000ea4000c1e1900 */
[----:B--2---:R-:W0:Y:S01]  /*9d40*/  I2F.F64 R2, R2 ;  /* 0x0000000200027312 */ /* 0x004e220000201c00 */
[----:B------:R-:W-:Y:S05]  /*9d50*/  BRA `(.L_x_23395) ;  /* 0x00000d3000007947 */ /* 0x000fea0003800000 */
.L_x_23396:
[----:B------:R-:W2:Y:S02]  /*9d60*/  LDG.E.U16 R2, [R4.64] ;  /* 0x0000002404027981 */ /* 0x000ea4000c1e1500 */
[----:B--2---:R-:W0:Y:S01]  /*9d70*/  I2F.F64.S16 R2, R2 ;  /* 0x0000000200027312 */ /* 0x004e220000101c00 */
[----:B------:R-:W-:Y:S05]  /*9d80*/  BRA `(.L_x_23395) ;  /* 0x00000d0000007947 */ /* 0x000fea0003800000 */
.L_x_23391:
        /* <DEDUP_REMOVED lines=10> */
.L_x_23399:
[----:B------:R-:W2:Y:S02]  /*9e30*/  LDG.E.U16 R0, [R4.64] ;  /* 0x0000002404007981 */ /* 0x000ea4000c1e1500 */
[----:B--2---:R-:W-:-:S05]  /*9e40*/  HADD2.F32 R0, -RZ, R0.H0_H0 ;  /* 0x20000000ff007230 */ /* 0x004fca0000004100 */
[----:B------:R-:W-:-:S04]  /*9e50*/  FMUL.FTZ R0, R0, 1 ;  /* 0x3f80000000007820 */ /* 0x000fc80000410000 */
[----:B------:R0:W1:Y:S01]  /*9e60*/  F2F.F64.F32 R2, R0 ;  /* 0x0000000000027310 */ /* 0x0000620000201800 */
[----:B------:R-:W-:Y:S05]  /*9e70*/  BRA `(.L_x_23395) ;  /* 0x00000c1000007947 */ /* 0x000fea0003800000 */
.L_x_23398:
        /* <DEDUP_REMOVED lines=10> */
.L_x_23401:
[----:B------:R-:W2:Y:S02]  /*9f20*/  LDG.E.U16 R4, [R4.64] ;  /* 0x0000002404047981 */ /* 0x000ea4000c1e1500 */
[----:B--2---:R-:W-:-:S05]  /*9f30*/  HADD2.F32 R0, -RZ, R4.H0_H0 ;  /* 0x20000004ff007230 */ /* 0x004fca0000004100 */
[----:B------:R-:W-:-:S04]  /*9f40*/  FMUL.FTZ R0, R0, 1 ;  /* 0x3f80000000007820 */ /* 0x000fc80000410000 */
[----:B------:R0:W1:Y:S01]  /*9f50*/  F2F.F64.F32 R2, R0 ;  /* 0x0000000000027310 */ /* 0x0000620000201800 */
[----:B------:R-:W-:Y:S05]  /*9f60*/  BRA `(.L_x_23395) ;  /* 0x00000b2000007947 */ /* 0x000fea0003800000 */
.L_x_23400:
[----:B------:R0:W5:Y:S01]  /*9f70*/  LDG.E.64 R2, [R4.64] ;  /* 0x0000002404027981 */ /* 0x000162000c1e1b00 */
[----:B------:R-:W-:Y:S05]  /*9f80*/  BRA `(.L_x_23395) ;  /* 0x00000b0000007947 */ /* 0x000fea0003800000 */
.L_x_23390:
        /* <DEDUP_REMOVED lines=13> */
.L_x_23404:
[----:B------:R0:W5:Y:S01]  /*a060*/  LDG.E.64 R2, [R4.64] ;  /* 0x0000002404027981 */ /* 0x000162000c1e1b00 */
[----:B------:R-:W-:Y:S05]  /*a070*/  BRA `(.L_x_23395) ;  /* 0x00000a1000007947 */ /* 0x000fea0003800000 */
.L_x_23403:
        /* <DEDUP_REMOVED lines=28> */
.L_x_23406:
        /* <DEDUP_REMOVED lines=15> */
.L_x_23405:
[----:B------:R-:W2:Y:S02]  /*a330*/  LDG.E.U16 R0, [R4.64] ;  /* 0x0000002404007981 */ /* 0x000ea4000c1e1500 */
[----:B--2---:R-:W-:-:S05]  /*a340*/  PRMT R0, RZ, 0x5410, R0 ;  /* 0x00005410ff007816 */ /* 0x004fca0000000000 */
[----:B------:R-:W-:-:S04]  /*a350*/  FMUL.FTZ R0, R0, 1 ;  /* 0x3f80000000007820 */ /* 0x000fc80000410000 */
[----:B------:R0:W1:Y:S01]  /*a360*/  F2F.F64.F32 R2, R0 ;  /* 0x0000000000027310 */ /* 0x0000620000201800 */
[----:B------:R-:W-:Y:S05]  /*a370*/  BRA `(.L_x_23395) ;  /* 0x0000071000007947 */ /* 0x000fea0003800000 */
.L_x_23402:
        /* <DEDUP_REMOVED lines=11> */
.L_x_23409:
        /* <DEDUP_REMOVED lines=21> */
.L_x_23413:
[----:B------:R-:W-:Y:S05]  /*a580*/  BSYNC B1 ;  /* 0x0000000000017941 */ /* 0x000fea0003800000 */
.L_x_23412:
[----:B------:R-:W-:Y:S01]  /*a590*/  LEA R3, R0, 0x3b800000, 0x17 ;  /* 0x3b80000000037811 */ /* 0x000fe200078eb8ff */
[----:B------:R-:W-:-:S05]  /*a5a0*/  IMAD.SHL.U32 R0, R2, 0x100000, RZ ;  /* 0x0010000002007824 */ /* 0x000fca00078e00ff */
[----:B------:R-:W-:Y:S02]  /*a5b0*/  LOP3.LUT R0, R3, R0, R4, 0xfe, !PT ;  /* 0x0000000003007212 */ /* 0x000fe400078efe04 */
.L_x_23411:
[----:B------:R-:W-:Y:S05]  /*a5c0*/  BSYNC B0 ;  /* 0x0000000000007941 */ /* 0x000fea0003800000 */
.L_x_23410:
[----:B------:R-:W-:-:S04]  /*a5d0*/  FMUL.FTZ R0, R0, 1 ;  /* 0x3f80000000007820 */ /* 0x000fc80000410000 */
[----:B------:R0:W1:Y:S01]  /*a5e0*/  F2F.F64.F32 R2, R0 ;  /* 0x0000000000027310 */ /* 0x0000620000201800 */
[----:B------:R-:W-:Y:S05]  /*a5f0*/  BRA `(.L_x_23395) ;  /* 0x0000049000007947 */ /* 0x000fea0003800000 */
.L_x_23408:
        /* <DEDUP_REMOVED lines=21> */
.L_x_23417:
[----:B------:R-:W-:Y:S05]  /*a750*/  BSYNC B1 ;  /* 0x0000000000017941 */ /* 0x000fea0003800000 */
.L_x_23416:
[----:B------:R-:W-:Y:S01]  /*a760*/  LEA R3, R0, 0x37800000, 0x17 ;  /* 0x3780000000037811 */ /* 0x000fe200078eb8ff */
[----:B------:R-:W-:-:S05]  /*a770*/  IMAD.SHL.U32 R0, R2, 0x200000, RZ ;  /* 0x0020000002007824 */ /* 0x000fca00078e00ff */
[----:B------:R-:W-:Y:S02]  /*a780*/  LOP3.LUT R0, R3, R0, R4, 0xfe, !PT ;  /* 0x0000000003007212 */ /* 0x000fe400078efe04 */
.L_x_23415:
[----:B------:R-:W-:Y:S05]  /*a790*/  BSYNC B0 ;  /* 0x0000000000007941 */ /* 0x000fea0003800000 */
.L_x_23414:
[----:B------:R-:W-:-:S04]  /*a7a0*/  FMUL.FTZ R0, R0, 1 ;  /* 0x3f80000000007820 */ /* 0x000fc80000410000 */
[----:B------:R0:W1:Y:S01]  /*a7b0*/  F2F.F64.F32 R2, R0 ;  /* 0x0000000000027310 */ /* 0x0000620000201800 */
[----:B------:R-:W-:Y:S05]  /*a7c0*/  BRA `(.L_x_23395) ;  /* 0x000002c000007947 */ /* 0x000fea0003800000 */
.L_x_23407:
        /* <DEDUP_REMOVED lines=14> */
.L_x_23421:
[----:B------:R-:W-:Y:S05]  /*a8b0*/  BSYNC B0 ;  /* 0x0000000000007941 */ /* 0x000fea0003800000 */
.L_x_23420:
[----:B------:R-:W-:-:S04]  /*a8c0*/  FMUL.FTZ R0, R0, 1 ;  /* 0x3f80000000007820 */ /* 0x000fc80000410000 */
[----:B------:R0:W1:Y:S01]  /*a8d0*/  F2F.F64.F32 R2, R0 ;  /* 0x0000000000027310 */ /* 0x0000620000201800 */
[----:B------:R-:W-:Y:S05]  /*a8e0*/  BRA `(.L_x_23395) ;  /* 0x000001a000007947 */ /* 0x000fea0003800000 */
.L_x_23394:
        /* <DEDUP_REMOVED lines=21> */
.L_x_23419:
[----:B------:R-:W2:Y:S02]  /*aa40*/  LDG.E.64 R2, [R4.64] ;  /* 0x0000002404027981 */ /* 0x000ea4000c1e1b00 */
[----:B--2---:R-:W0:Y:S01]  /*aa50*/  I2F.F64.U64 R2, R2 ;  /* 0x0000000200027312 */ /* 0x004e220000301800 */
[----:B------:R-:W-:Y:S05]  /*aa60*/  BRA `(.L_x_23395) ;  /* 0x0000002000007947 */ /* 0x000fea0003800000 */
.L_x_23418:
[----:B------:R-:W2:Y:S02]  /*aa70*/  LDG.E R2, [R4.64] ;  /* 0x0000002404027981 */ /* 0x000ea4000c1e1900 */
[----:B--2---:R-:W0:Y:S02]  /*aa80*/  I2F.F64.U32 R2, R2 ;  /* 0x0000000200027312 */ /* 0x004e240000201800 */
.L_x_23395:
        /* <DEDUP_REMOVED lines=15> */
.L_x_23423:
[----:B------:R-:W-:Y:S05]  /*ab80*/  BSYNC B0 ;  /* 0x0000000000007941 */ /* 0x000fea0003800000 */
.L_x_23422:
        /* <DEDUP_REMOVED lines=15> */
.L_x_23427:
[----:B-1----:R-:W1:Y:S02]  /*ac80*/  F2I.S64.F64.TRUNC R4, R4 ;  /* 0x0000000400047311 */ /* 0x002e64000030d900 */
[----:B-1----:R-:W-:-:S05]  /*ac90*/  IMAD.MOV.U32 R3, RZ, RZ, R4 ;  /* 0x000000ffff037224 */ /* 0x002fca00078e0004 */
[----:B------:R-:W-:Y:S01]  /*aca0*/  STG.E.U8 [R16.64], R3 ;  /* 0x0000000310007986 */ /* 0x000fe2000c101124 */
[----:B------:R-:W-:Y:S05]  /*acb0*/  EXIT ;  /* 0x000000000000794d */ /* 0x000fea0003800000 */
.L_x_23426:
        /* <DEDUP_REMOVED lines=9> */
.L_x_23430:
[----:B-1----:R-:W1:Y:S02]  /*ad50*/  F2I.F64.TRUNC R5, R4 ;  /* 0x0000000400057311 */ /* 0x002e64000030d100 */
[----:B-1----:R-:W-:Y:S01]  /*ad60*/  STG.E [R16.64], R5 ;  /* 0x0000000510007986 */ /* 0x002fe2000c101924 */
[----:B------:R-:W-:Y:S05]  /*ad70*/  EXIT ;  /* 0x000000000000794d */ /* 0x000fea0003800000 */
.L_x_23429:
[----:B-1----:R-:W1:Y:S02]  /*ad80*/  F2I.F64.TRUNC R5, R4 ;  /* 0x0000000400057311 */ /* 0x002e64000030d100 */
[----:B-1----:R-:W-:Y:S01]  /*ad90*/  STG.E.U16 [R16.64], R5 ;  /* 0x0000000510007986 */ /* 0x002fe2000c101524 */
[----:B------:R-:W-:Y:S05]  /*ada0*/  EXIT ;  /* 0x000000000000794d */ /* 0x000fea0003800000 */
.L_x_23425:
        /* <DEDUP_REMOVED lines=11> */
.L_x_23432:
[----:B-1----:R-:W1:Y:S01]  /*ae60*/  F2F.F32.F64 R0, R4 ;  /* 0x0000000400007310 */ /* 0x002e620000301000 */
[----:B------:R-:W1:-:S14]  /*ae70*/  DSETP.GEU.AND P0, PT, |R4|, c[0x2][0x0], PT ;  /* 0x008000000400762a */ /* 0x000e5c0003f0e200 */
[----:B-1----:R-:W-:-:S05]  /*ae80*/  @!P0 FMUL R0, R0, 1.175494350822287508e-38 ;  /* 0x0080000000008820 */ /* 0x002fca0000400000 */
[----:B------:R-:W-:-:S05]  /*ae90*/  F2FP.PACK_AB R0, RZ, R0 ;  /* 0x00000000ff00723e */ /* 0x000fca00000000ff */
[----:B------:R-:W-:Y:S01]  /*aea0*/  STG.E.U16 [R16.64], R0 ;  /* 0x0000000010007986 */ /* 0x000fe2000c101524 */
[----:B------:R-:W-:Y:S05]  /*aeb0*/  EXIT ;  /* 0x000000000000794d */ /* 0x000fea0003800000 */
.L_x_23431:
        /* <DEDUP_REMOVED lines=12> */
.L_x_23434:
[----:B-1----:R-:W1:Y:S01]  /*af80*/  F2F.F32.F64 R0, R4 ;  /* 0x0000000400007310 */ /* 0x002e620000301000 */
[----:B------:R-:W1:-:S14]  /*af90*/  DSETP.GEU.AND P0, PT, |R4|, c[0x2][0x0], PT ;  /* 0x008000000400762a */ /* 0x000e5c0003f0e200 */
[----:B-1----:R-:W-:-:S05]  /*afa0*/  @!P0 FMUL R0, R0, 1.175494350822287508e-38 ;  /* 0x0080000000008820 */ /* 0x002fca0000400000 */
[----:B------:R-:W-:-:S04]  /*afb0*/  F2FP.PACK_AB R3, RZ, R0 ;  /* 0x00000000ff03723e */ /* 0x000fc800000000ff */
[----:B------:R-:W-:-:S05]  /*afc0*/  PRMT R3, R3, 0x5410, RZ ;  /* 0x0000541003037816 */ /* 0x000fca00000000ff */
[----:B------:R-:W-:Y:S01]  /*afd0*/  STG.E [R16.64], R3 ;  /* 0x0000000310007986 */ /* 0x000fe2000c101924 */
[----:B------:R-:W-:Y:S05]  /*afe0*/  EXIT ;  /* 0x000000000000794d */ /* 0x000fea0003800000 */
.L_x_23433:
[----:B-1----:R-:W-:Y:S01]  /*aff0*/  STG.E.64 [R16.64], R4 ;  /* 0x0000000410007986 */ /* 0x002fe2000c101b24 */
[----:B------:R-:W-:Y:S05]  /*b000*/  EXIT ;  /* 0x000000000000794d */ /* 0x000fea0003800000 */
.L_x_23424:
        /* <DEDUP_REMOVED lines=12> */
.L_x_23437:
[----:B0-----:R-:W-:-:S05]  /*b0d0*/  CS2R R6, SRZ ;  /* 0x0000000000067805 */ /* 0x001fca000001ff00 */
[----:B-1----:R-:W-:Y:S01]  /*b0e0*/  STG.E.128 [R16.64], R4 ;  /* 0x0000000410007986 */ /* 0x002fe2000c101d24 */
[----:B------:R-:W-:Y:S05]  /*b0f0*/  EXIT ;  /* 0x000000000000794d */ /* 0x000fea0003800000 */
.L_x_23436:
        /* <DEDUP_REMOVED lines=23> */
.L_x_23441:
[----:B------:R-:W-:Y:S05]  /*b270*/  BSYNC B0 ;  /* 0x0000000000007941 */ /* 0x000fea0003800000 */
.L_x_23440:
[----:B------:R-:W-:-:S05]  /*b280*/  LOP3.LUT R3, R0, R3, RZ, 0xfc, !PT ;  /* 0x0000000300037212 */ /* 0x000fca00078efcff */
[----:B------:R-:W-:Y:S01]  /*b290*/  STG.E.U8 [R16.64], R3 ;  /* 0x0000000310007986 */ /* 0x000fe2000c101124 */
[----:B------:R-:W-:Y:S05]  /*b2a0*/  EXIT ;  /* 0x000000000000794d */ /* 0x000fea0003800000 */
.L_x_23439:
        /* <DEDUP_REMOVED lines=15> */
.L_x_23443:
[----:B------:R-:W-:Y:S01]  /*b3a0*/  IMAD.MOV.U32 R0, RZ, RZ, 0x7f ;  /* 0x0000007fff007424 */ /* 0x000fe200078e00ff */
[----:B------:R-:W-:-:S04]  /*b3b0*/  ISETP.GT.U32.AND P0, PT, R2, 0x7f800000, PT ;  /* 0x7f8000000200780c */ /* 0x000fc80003f04070 */
[----:B------:R-:W-:-:S04]  /*b3c0*/  SEL R0, R0, 0x7c, P0 ;  /* 0x0000007c00007807 */ /* 0x000fc80000000000 */
.L_x_23444:
[----:B------:R-:W-:Y:S05]  /*b3d0*/  BSYNC B0 ;  /* 0x0000000000007941 */ /* 0x000fea0003800000 */
.L_x_23442:
[----:B------:R-:W-:-:S04]  /*b3e0*/  LOP3.LUT R2, R3, 0x80000000, RZ, 0xc0, !PT ;  /* 0x8000000003027812 */ /* 0x000fc800078ec0ff */
[----:B------:R-:W-:-:S04]  /*b3f0*/  SHF.R.U32.HI R3, RZ, 0x18, R2 ;  /* 0x00000018ff037819 */ /* 0x000fc80000011602 */
[----:B------:R-:W-:-:S05]  /*b400*/  LOP3.LUT R3, R0, R3, RZ, 0xfc, !PT ;  /* 0x0000000300037212 */ /* 0x000fca00078efcff */
[----:B------:R-:W-:Y:S01]  /*b410*/  STG.E.U8 [R16.64], R3 ;  /* 0x0000000310007986 */ /* 0x000fe2000c101124 */
[----:B------:R-:W-:Y:S05]  /*b420*/  EXIT ;  /* 0x000000000000794d */ /* 0x000fea0003800000 */
.L_x_23438:
[----:B-1----:R-:W1:Y:S01]  /*b430*/  F2F.F32.F64 R0, R4 ;  /* 0x0000000400007310 */ /* 0x002e620000301000 */
[----:B------:R-:W1:-:S14]  /*b440*/  DSETP.GEU.AND P0, PT, |R4|, c[0x2][0x0], PT ;  /* 0x008000000400762a */ /* 0x000e5c0003f0e200 */
[----:B-1----:R-:W-:-:S05]  /*b450*/  @!P0 FMUL R0, R0, 1.175494350822287508e-38 ;  /* 0x0080000000008820 */ /* 0x002fca0000400000 */
[----:B------:R-:W-:-:S05]  /*b460*/  F2FP.BF16.PACK_AB R0, RZ, R0 ;  /* 0x00000000ff00723e */ /* 0x000fca00000010ff */
[----:B------:R-:W-:Y:S01]  /*b470*/  STG.E.U16 [R16.64], R0 ;  /* 0x0000000010007986 */ /* 0x000fe2000c101524 */
[----:B------:R-:W-:Y:S05]  /*b480*/  EXIT ;  /* 0x000000000000794d */ /* 0x000fea0003800000 */
.L_x_23435:
        /* <DEDUP_REMOVED lines=11> */
.L_x_23447:
        /* <DEDUP_REMOVED lines=19> */
.L_x_23450:
[----:B------:R-:W-:-:S04]  /*b670*/  LOP3.LUT R2, R3, 0x80000000, RZ, 0xc0, !PT ;  /* 0x8000000003027812 */ /* 0x000fc800078ec0ff */
[----:B------:R-:W-:-:S04]  /*b680*/  SHF.R.U32.HI R3, RZ, 0x18, R2 ;  /* 0x00000018ff037819 */ /* 0x000fc80000011602 */
[----:B------:R-:W-:-:S04]  /*b690*/  LOP3.LUT R0, R0, R3, RZ, 0xfc, !PT ;  /* 0x0000000300007212 */ /* 0x000fc800078efcff */
[----:B------:R-:W-:Y:S02]  /*b6a0*/  PRMT R8, R0, 0x7610, R8 ;  /* 0x0000761000087816 */ /* 0x000fe40000000008 */
.L_x_23449:
[----:B------:R-:W-:Y:S05]  /*b6b0*/  BSYNC B0 ;  /* 0x0000000000007941 */ /* 0x000fea0003800000 */
.L_x_23448:
[----:B------:R-:W-:Y:S01]  /*b6c0*/  STG.E.U8 [R16.64], R8 ;  /* 0x0000000810007986 */ /* 0x000fe2000c101124 */
[----:B------:R-:W-:Y:S05]  /*b6d0*/  EXIT ;  /* 0x000000000000794d */ /* 0x000fea0003800000 */
.L_x_23446:
        /* <DEDUP_REMOVED lines=19> */
.L_x_23453:
[----:B------:R-:W-:-:S04]  /*b810*/  LOP3.LUT R2, R3, 0x80000000, RZ, 0xc0, !PT ;  /* 0x8000000003027812 */ /* 0x000fc800078ec0ff */
[----:B------:R-:W-:-:S04]  /*b820*/  SHF.R.U32.HI R3, RZ, 0x18, R2 ;  /* 0x00000018ff037819 */ /* 0x000fc80000011602 */
[----:B------:R-:W-:-:S04]  /*b830*/  LOP3.LUT R0, R0, R3, RZ, 0xfc, !PT ;  /* 0x0000000300007212 */ /* 0x000fc800078efcff */
[----:B------:R-:W-:Y:S02]  /*b840*/  PRMT R8, R0, 0x7610, R8 ;  /* 0x0000761000087816 */ /* 0x000fe40000000008 */
.L_x_23452:
[----:B------:R-:W-:Y:S05]  /*b850*/  BSYNC B0 ;  /* 0x0000000000007941 */ /* 0x000fea0003800000 */
.L_x_23451:
[----:B------:R-:W-:Y:S01]  /*b860*/  STG.E.U8 [R16.64], R8 ;  /* 0x0000000810007986 */ /* 0x000fe2000c101124 */
[----:B------:R-:W-:Y:S05]  /*b870*/  EXIT ;  /* 0x000000000000794d */ /* 0x000fea0003800000 */
.L_x_23445:
        /* <DEDUP_REMOVED lines=24> */
.L_x_23428:
        /* <DEDUP_REMOVED lines=20> */
.L_x_23455:
[----:B-1----:R-:W1:Y:S02]  /*bb40*/  F2I.U64.F64.TRUNC R4, R4 ;  /* 0x0000000400047311 */ /* 0x002e64000030d800 */
[----:B-1----:R-:W-:Y:S01]  /*bb50*/  STG.E.64 [R16.64], R4 ;  /* 0x0000000410007986 */ /* 0x002fe2000c101b24 */
[----:B------:R-:W-:Y:S05]  /*bb60*/  EXIT ;  /* 0x000000000000794d */ /* 0x000fea0003800000 */
.L_x_23454:
[----:B-1----:R-:W1:Y:S02]  /*bb70*/  F2I.U32.F64.TRUNC R5, R4 ;  /* 0x0000000400057311 */ /* 0x002e64000030d000 */
[----:B-1----:R-:W-:Y:S01]  /*bb80*/  STG.E [R16.64], R5 ;  /* 0x0000000510007986 */ /* 0x002fe2000c101924 */
[----:B------:R-:W-:Y:S05]  /*bb90*/  EXIT ;  /* 0x000000000000794d */ /* 0x000fea0003800000 */
        .weak           $__internal_6_$__cuda_sm20_drsqrt_f64_slowpath_v2
        .type           $__internal_6_$__cuda_sm20_drsqrt_f64_slowpath_v2,@function
        .size           $__internal_6_$__cuda_sm20_drsqrt_f64_slowpath_v2,(.L_x_33990 - $__internal_6_$__cuda_sm20_drsqrt_f64_slowpath_v2)
$__internal_6_$__cuda_sm20_drsqrt_f64_slowpath_v2:
[----:B------:R-:W-:Y:S01]  /*bba0*/  IMAD.MOV.U32 R4, RZ, RZ, R2 ;  /* 0x000000ffff047224 */ /* 0x000fe200078e0002 */
[----:B------:R-:W-:Y:S01]  /*bbb0*/  BSSY B1, `(.L_x_23456) ;  /* 0x000001e000017945 */ /* 0x000fe20003800000 */
[----:B------:R-:W-:Y:S01]  /*bbc0*/  IMAD.MOV.U32 R5, RZ, RZ, R3 ;  /* 0x000000ffff057224 */ /* 0x000fe200078e0003 */
[----:B------:R-:W-:-:S05]  /*bbd0*/  LOP3.LUT R2, R3, 0x80000000, RZ, 0xc0, !PT ;  /* 0x8000000003027812 */ /* 0x000fca00078ec0ff */
[----:B------:R-:W0:-:S14]  /*bbe0*/  DSETP.NEU.AND P0, PT, R4, RZ, PT ;  /* 0x000000ff0400722a */ /* 0x000e1c0003f0d000 */
[----:B0-----:R-:W-:Y:S05]  /*bbf0*/  @!P0 BRA `(.L_x_23457) ;  /* 0x0000017000008947 */ /* 0x001fea0003800000 */
[----:B------:R-:W0:-:S14]  /*bc00*/  DSETP.GTU.AND P0, PT, |R4|, +INF , PT ;  /* 0x7ff000000400742a */ /* 0x000e1c0003f0c200 */
[----:B0-----:R-:W-:Y:S05]  /*bc10*/  @P0 BRA `(.L_x_23458) ;  /* 0x0000013000000947 */ /* 0x001fea0003800000 */
[----:B------:R-:W-:-:S13]  /*bc20*/  ISETP.NE.AND P0, PT, R2, RZ, PT ;  /* 0x000000ff0200720c */ /* 0x000fda0003f05270 */
[----:B------:R-:W-:Y:S02]  /*bc30*/  @P0 IMAD.MOV.U32 R2, RZ, RZ, 0x0 ;  /* 0x00000000ff020424 */ /* 0x000fe400078e00ff */
[----:B------:R-:W-:Y:S01]  /*bc40*/  @P0 IMAD.MOV.U32 R3, RZ, RZ, -0x80000 ;  /* 0xfff80000ff030424 */ /* 0x000fe200078e00ff */
[----:B------:R-:W-:Y:S05]  /*bc50*/  @P0 BRA `(.L_x_23459) ;  /* 0x0000013000000947 */ /* 0x000fea0003800000 */
[----:B------:R-:W0:-:S14]  /*bc60*/  DSETP.NEU.AND P0, PT, |R4|, +INF , PT ;  /* 0x7ff000000400742a */ /* 0x000e1c0003f0d200 */
[----:B0-----:R-:W-:Y:S01]  /*bc70*/  @!P0 CS2R R2, SRZ ;  /* 0x0000000000028805 */ /* 0x001fe2000001ff00 */
[----:B------:R-:W-:Y:S05]  /*bc80*/  @!P0 BRA `(.L_x_23459) ;  /* 0x0000010000008947 */ /* 0x000fea0003800000 */
[----:B------:R-:W0:Y:S01]  /*bc90*/  DMUL R4, R4, 1.80143985094819840000e+16 ;  /* 0x4350000004047828 */ /* 0x000e220000000000 */
        /* <DEDUP_REMOVED lines=9> */
[----:B0-----:R-:W0:Y:S01]  /*bd30*/  DMUL R2, R2, 134217728 ;  /* 0x41a0000002027828 */ /* 0x001e220000000000 */
[----:B------:R-:W-:Y:S05]  /*bd40*/  BRA `(.L_x_23459) ;  /* 0x0000004000007947 */ /* 0x000fea0003800000 */
.L_x_23458:
[----:B------:R0:W1:Y:S01]  /*bd50*/  DADD R2, R4, R4 ;  /* 0x0000000004027229 */ /* 0x0000620000000004 */
[----:B------:R-:W-:Y:S05]  /*bd60*/  BRA `(.L_x_23459) ;  /* 0x0000002000007947 */ /* 0x000fea0003800000 */
.L_x_23457:
[----:B------:R-:W-:Y:S01]  /*bd70*/  LOP3.LUT R3, R2, 0x7ff00000, RZ, 0xfc, !PT ;  /* 0x7ff0000002037812 */ /* 0x000fe200078efcff */
[----:B------:R-:W-:Y:S02]  /*bd80*/  IMAD.MOV.U32 R2, RZ, RZ, RZ ;  /* 0x000000ffff027224 */ /* 0x000fe400078e00ff */
.L_x_23459:
[----:B------:R-:W-:Y:S05]  /*bd90*/  BSYNC B1 ;  /* 0x0000000000017941 */ /* 0x000fea0003800000 */
.L_x_23456:
[----:B01----:R-:W-:Y:S02]  /*bda0*/  IMAD.MOV.U32 R4, RZ, RZ, R2 ;  /* 0x000000ffff047224 */ /* 0x003fe400078e0002 */
[----:B------:R-:W-:Y:S02]  /*bdb0*/  IMAD.MOV.U32 R5, RZ, RZ, R3 ;  /* 0x000000ffff057224 */ /* 0x000fe400078e0003 */
[----:B------:R-:W-:Y:S02]  /*bdc0*/  IMAD.MOV.U32 R2, RZ, RZ, R0 ;  /* 0x000000ffff027224 */ /* 0x000fe400078e0000 */
[----:B------:R-:W-:-:S04]  /*bdd0*/  IMAD.MOV.U32 R3, RZ, RZ, 0x0 ;  /* 0x00000000ff037424 */ /* 0x000fc800078e00ff */
[----:B------:R-:W-:Y:S05]  /*bde0*/  RET.REL.NODEC R2 `(_ZN2at6native18elementwise_kernelILi128ELi4EZNS0_15gpu_kernel_implIZZZNS0_17rsqrt_kernel_cudaERNS_18TensorIteratorBaseEENKUlvE0_clEvENKUlvE_clEvEUldE_EEvS4_RKT_EUliE_EEviT1_) ;  /* 0xffff421002007950 */ /* 0x000fea0003c3ffff */
.L_x_23460:
        /* <DEDUP_REMOVED lines=9> */
.L_x_33990:


//--------------------- .text._ZN2at6native27unrolled_elementwise_kernelIZZZNS0_17rsqrt_kernel_cudaERNS_18TensorIteratorBaseEENKUlvE0_clEvENKUlvE_clEvEUldE_St5arrayIPcLm2EELi4E23TrivialOffsetCalculatorILi1EjESB_NS0_6memory12LoadWithCastILi1EEENSC_13StoreWithCastILi1EEEEEviT_T0_T2_T3_T4_T5_ --------------------------
	.section	.text._ZN2at6native27unrolled_elementwise_kernelIZZZNS0_17rsqrt_kernel_cudaERNS_18TensorIteratorBaseEENKUlvE0_clEvENKUlvE_clEvEUldE_St5arrayIPcLm2EELi4E23TrivialOffsetCalculatorILi1EjESB_NS0_6memory12LoadWithCastILi1EEENSC_13StoreWithCastILi1EEEEEviT_T0_T2_T3_T4_T5_,"ax",@progbits
	.sectioninfo	@"SHI_REGISTERS=34"
	.align	128
        .global         _ZN2at6native27unrolled_elementwise_kernelIZZZNS0_17rsqrt_kernel_cudaERNS_18TensorIteratorBaseEENKUlvE0_clEvENKUlvE_clEvEUldE_St5arrayIPcLm2EELi4E23TrivialOffsetCalculatorILi1EjESB_NS0_6memory12LoadWithCastILi1EEENSC_13StoreWithCastILi1EEEEEviT_T0_T2_T3_T4_T5_
        .type           _ZN2at6native27unrolled_elementwise_kernelIZZZNS0_17rsqrt_kernel_cudaERNS_18TensorIteratorBaseEENKUlvE0_clEvENKUlvE_clEvEUldE_St5arrayIPcLm2EELi4E23TrivialOffsetCalculatorILi1EjESB_NS0_6memory12LoadWithCastILi1EEENSC_13StoreWithCastILi1EEEEEviT_T0_T2_T3_T4_T5_,@function
        .size           _ZN2at6native27unrolled_elementwise_kernelIZZZNS0_17rsqrt_kernel_cudaERNS_18TensorIteratorBaseEENKUlvE0_clEvENKUlvE_clEvEUldE_St5arrayIPcLm2EELi4E23TrivialOffsetCalculatorILi1EjESB_NS0_6memory12LoadWithCastILi1EEENSC_13StoreWithCastILi1EEEEEviT_T0_T2_T3_T4_T5_,(.L_x_33991 - _ZN2at6native27unrolled_elementwise_kernelIZZZNS0_17rsqrt_kernel_cudaERNS_18TensorIteratorBaseEENKUlvE0_clEvENKUlvE_clEvEUldE_St5arrayIPcLm2EELi4E23TrivialOffsetCalculatorILi1EjESB_NS0_6memory12LoadWithCastILi1EEENSC_13StoreWithCastILi1EEEEEviT_T0_T2_T3_T4_T5_)
        .other          _ZN2at6native27unrolled_elementwise_kernelIZZZNS0_17rsqrt_kernel_cudaERNS_18TensorIteratorBaseEENKUlvE0_clEvENKUlvE_clEvEUldE_St5arrayIPcLm2EELi4E23TrivialOffsetCalculatorILi1EjESB_NS0_6memory12LoadWithCastILi1EEENSC_13StoreWithCastILi1EEEEEviT_T0_T2_T3_T4_T5_,@"STO_CUDA_ENTRY STV_DEFAULT"
_ZN2at6native27unrolled_elementwise_kernelIZZZNS0_17rsqrt_kernel_cudaERNS_18TensorIteratorBaseEENKUlvE0_clEvENKUlvE_clEvEUldE_St5arrayIPcLm2EELi4E23TrivialOffsetCalculatorILi1EjESB_NS0_6memory12LoadWithCastILi1EEENSC_13StoreWithCastILi1EEEEEviT_T0_T2_T3_T4_T5_:
.text._ZN2at6native27unrolled_elementwise_kernelIZZZNS0_17rsqrt_kernel_cudaERNS_18TensorIteratorBaseEENKUlvE0_clEvENKUlvE_clEvEUldE_St5arrayIPcLm2EELi4E23TrivialOffsetCalculatorILi1EjESB_NS0_6memory12LoadWithCastILi1EEENSC_13StoreWithCastILi1EEEEEviT_T0_T2_T3_T4_T5_:
        /* <DEDUP_REMOVED lines=30> */
.L_x_23466:
[----:B------:R-:W2:Y:S02]  /*01e0*/  LDG.E.U8 R4, [R4.64] ;  /* 0x0000002404047981 */ /* 0x000ea4000c1e1100 */
[----:B--2---:R0:W1:Y:S01]  /*01f0*/  I2F.F64.U16 R26, R4 ;  /* 0x00000004001a7312 */ /* 0x0040620000101800 */
[----:B------:R-:W-:Y:S05]  /*0200*/  BRA `(.L_x_23468) ;  /* 0x00000e0000007947 */ /* 0x000fea0003800000 */
.L_x_23465:
        /* <DEDUP_REMOVED lines=9> */
.L_x_23470:
[----:B------:R-:W2:Y:S02]  /*02a0*/  LDG.E R4, [R4.64] ;  /* 0x0000002404047981 */ /* 0x000ea4000c1e1900 */
[----:B--2---:R0:W1:Y:S01]  /*02b0*/  I2F.F64 R26, R4 ;  /* 0x00000004001a7312 */ /* 0x0040620000201c00 */
[----:B------:R-:W-:Y:S05]  /*02c0*/  BRA `(.L_x_23468) ;  /* 0x00000d4000007947 */ /* 0x000fea0003800000 */
.L_x_23469:
[----:B------:R-:W2:Y:S02]  /*02d0*/  LDG.E.U16 R4, [R4.64] ;  /* 0x0000002404047981 */ /* 0x000ea4000c1e1500 */
[----:B--2---:R0:W1:Y:S01]  /*02e0*/  I2F.F64.S16 R26, R4 ;  /* 0x00000004001a7312 */ /* 0x0040620000101c00 */
[----:B------:R-:W-:Y:S05]  /*02f0*/  BRA `(.L_x_23468) ;  /* 0x00000d1000007947 */ /* 0x000fea0003800000 */
.L_x_23464:
        /* <DEDUP_REMOVED lines=10> */
.L_x_23472:
[----:B------:R-:W2:Y:S02]  /*03a0*/  LDG.E.U16 R0, [R4.64] ;  /* 0x0000002404007981 */ /* 0x000ea4000c1e1500 */
[----:B--2---:R-:W-:-:S05]  /*03b0*/  HADD2.F32 R0, -RZ, R0.H0_H0 ;  /* 0x20000000ff007230 */ /* 0x004fca0000004100 */
[----:B------:R-:W-:-:S04]  /*03c0*/  FMUL.FTZ R0, R0, 1 ;  /* 0x3f80000000007820 */ /* 0x000fc80000410000 */
[----:B------:R0:W1:Y:S01]  /*03d0*/  F2F.F64.F32 R26, R0 ;  /* 0x00000000001a7310 */ /* 0x0000620000201800 */
[----:B------:R-:W-:Y:S05]  /*03e0*/  BRA `(.L_x_23468) ;  /* 0x00000c2000007947 */ /* 0x000fea0003800000 */
.L_x_23471:
        /* <DEDUP_REMOVED lines=10> */
.L_x_23474:
[----:B------:R-:W2:Y:S02]  /*0490*/  LDG.E.U16 R4, [R4.64] ;  /* 0x0000002404047981 */ /* 0x000ea4000c1e1500 */
[----:B--2---:R-:W-:-:S05]  /*04a0*/  HADD2.F32 R0, -RZ, R4.H0_H0 ;  /* 0x20000004ff007230 */ /* 0x004fca0000004100 */
[----:B------:R-:W-:-:S04]  /*04b0*/  FMUL.FTZ R0, R0, 1 ;  /* 0x3f80000000007820 */ /* 0x000fc80000410000 */
[----:B------:R0:W1:Y:S01]  /*04c0*/  F2F.F64.F32 R26, R0 ;  /* 0x00000000001a7310 */ /* 0x0000620000201800 */
[----:B------:R-:W-:Y:S05]  /*04d0*/  BRA `(.L_x_23468) ;  /* 0x00000b3000007947 */ /* 0x000fea0003800000 */
.L_x_23473:
[----:B------:R0:W5:Y:S01]  /*04e0*/  LDG.E.64 R26, [R4.64] ;  /* 0x00000024041a7981 */ /* 0x000162000c1e1b00 */
[----:B------:R-:W-:Y:S05]  /*04f0*/  BRA `(.L_x_23468) ;  /* 0x00000b1000007947 */ /* 0x000fea0003800000 */
.L_x_23463:
        /* <DEDUP_REMOVED lines=13> */
.L_x_23477:
[----:B------:R0:W5:Y:S01]  /*05d0*/  LDG.E.64 R26, [R4.64] ;  /* 0x00000024041a7981 */ /* 0x000162000c1e1b00 */
[----:B------:R-:W-:Y:S05]  /*05e0*/  BRA `(.L_x_23468) ;  /* 0x00000a2000007947 */ /* 0x000fea0003800000 */
.L_x_23476:
        /* <DEDUP_REMOVED lines=28> */
.L_x_23479:
        /* <DEDUP_REMOVED lines=16> */
.L_x_23478:
[----:B------:R-:W2:Y:S02]  /*08b0*/  LDG.E.U16 R0, [R4.64] ;  /* 0x0000002404007981 */ /* 0x000ea4000c1e1500 */
[----:B--2---:R-:W-:-:S05]  /*08c0*/  PRMT R0, RZ, 0x5410, R0 ;  /* 0x00005410ff007816 */ /* 0x004fca0000000000 */
[----:B------:R-:W-:-:S04]  /*08d0*/  FMUL.FTZ R0, R0, 1 ;  /* 0x3f80000000007820 */ /* 0x000fc80000410000 */
[----:B------:R0:W1:Y:S01]  /*08e0*/  F2F.F64.F32 R26, R0 ;  /* 0x00000000001a7310 */ /* 0x0000620000201800 */
[----:B------:R-:W-:Y:S05]  /*08f0*/  BRA `(.L_x_23468) ;  /* 0x0000071000007947 */ /* 0x000fea0003800000 */
.L_x_23475:
        /* <DEDUP_REMOVED lines=11> */
.L_x_23482:
        /* <DEDUP_REMOVED lines=21> */
.L_x_23486:
[----:B------:R-:W-:Y:S05]  /*0b00*/  BSYNC B1 ;  /* 0x0000000000017941 */ /* 0x000fea0003800000 */
.L_x_23485:
[----:B------:R-:W-:Y:S01]  /*0b10*/  LEA R5, R0, 0x3b800000, 0x17 ;  /* 0x3b80000000057811 */ /* 0x000fe200078eb8ff */
[----:B------:R-:W-:-:S05]  /*0b20*/  IMAD.SHL.U32 R0, R3, 0x100000, RZ ;  /* 0x0010000003007824 */ /* 0x000fca00078e00ff */
[----:B------:R-:W-:Y:S02]  /*0b30*/  LOP3.LUT R0, R5, R0, R6, 0xfe, !PT ;  /* 0x0000000005007212 */ /* 0x000fe400078efe06 */
.L_x_23484:
[----:B------:R-:W-:Y:S05]  /*0b40*/  BSYNC B0 ;  /* 0x0000000000007941 */ /* 0x000fea0003800000 */
.L_x_23483:
[----:B------:R-:W-:-:S04]  /*0b50*/  FMUL.FTZ R0, R0, 1 ;  /* 0x3f80000000007820 */ /* 0x000fc80000410000 */
[----:B------:R0:W1:Y:S01]  /*0b60*/  F2F.F64.F32 R26, R0 ;  /* 0x00000000001a7310 */ /* 0x0000620000201800 */
[----:B------:R-:W-:Y:S05]  /*0b70*/  BRA `(.L_x_23468) ;  /* 0x0000049000007947 */ /* 0x000fea0003800000 */
.L_x_23481:
        /* <DEDUP_REMOVED lines=21> */
.L_x_23490:
[----:B------:R-:W-:Y:S05]  /*0cd0*/  BSYNC B1 ;  /* 0x0000000000017941 */ /* 0x000fea0003800000 */
.L_x_23489:
[----:B------:R-:W-:Y:S01]  /*0ce0*/  LEA R5, R0, 0x37800000, 0x17 ;  /* 0x3780000000057811 */ /* 0x000fe200078eb8ff */
[----:B------:R-:W-:-:S05]  /*0cf0*/  IMAD.SHL.U32 R0, R3, 0x200000, RZ ;  /* 0x0020000003007824 */ /* 0x000fca00078e00ff */
[----:B------:R-:W-:Y:S02]  /*0d00*/  LOP3.LUT R0, R5, R0, R6, 0xfe, !PT ;  /* 0x0000000005007212 */ /* 0x000fe400078efe06 */
.L_x_23488:
[----:B------:R-:W-:Y:S05]  /*0d10*/  BSYNC B0 ;  /* 0x0000000000007941 */ /* 0x000fea0003800000 */
.L_x_23487:
[----:B------:R-:W-:-:S04]  /*0d20*/  FMUL.FTZ R0, R0, 1 ;  /* 0x3f80000000007820 */ /* 0x000fc80000410000 */
[----:B------:R0:W1:Y:S01]  /*0d30*/  F2F.F64.F32 R26, R0 ;  /* 0x00000000001a7310 */ /* 0x0000620000201800 */
[----:B------:R-:W-:Y:S05]  /*0d40*/  BRA `(.L_x_23468) ;  /* 0x000002c000007947 */ /* 0x000fea0003800000 */
.L_x_23480:
        /* <DEDUP_REMOVED lines=14> */
.L_x_23494:
[----:B------:R-:W-:Y:S05]  /*0e30*/  BSYNC B0 ;  /* 0x0000000000007941 */ /* 0x000fea0003800000 */
.L_x_23493:
[----:B------:R-:W-:-:S04]  /*0e40*/  FMUL.FTZ R0, R0, 1 ;  /* 0x3f80000000007820 */ /* 0x000fc80000410000 */
[----:B------:R0:W1:Y:S01]  /*0e50*/  F2F.F64.F32 R26, R0 ;  /* 0x00000000001a7310 */ /* 0x0000620000201800 */
[----:B------:R-:W-:Y:S05]  /*0e60*/  BRA `(.L_x_23468) ;  /* 0x000001a000007947 */ /* 0x000fea0003800000 */
.L_x_23467:
        /* <DEDUP_REMOVED lines=21> */
.L_x_23492:
[----:B------:R-:W2:Y:S02]  /*0fc0*/  LDG.E.64 R26, [R4.64] ;  /* 0x00000024041a7981 */ /* 0x000ea4000c1e1b00 */
[----:B--2---:R-:W0:Y:S01]  /*0fd0*/  I2F.F64.U64 R26, R26 ;  /* 0x0000001a001a7312 */ /* 0x004e220000301800 */
[----:B------:R-:W-:Y:S05]  /*0fe0*/  BRA `(.L_x_23468) ;  /* 0x0000002000007947 */ /* 0x000fea0003800000 */
.L_x_23491:
[----:B------:R-:W2:Y:S02]  /*0ff0*/  LDG.E R4, [R4.64] ;  /* 0x0000002404047981 */ /* 0x000ea4000c1e1900 */
[----:B--2---:R0:W1:Y:S02]  /*1000*/  I2F.F64.U32 R26, R4 ;  /* 0x00000004001a7312 */ /* 0x0040640000201800 */
.L_x_23468:
[----:B------:R-:W2:Y:S02]  /*1010*/  S2R R22, SR_TID.X ;  /* 0x0000000000167919 */ /* 0x000ea40000002100 */
[----:B--2---:R-:W-:Y:S02]  /*1020*/  IADD3 R22, R22, 0x80, RZ ;  /* 0x0000008016167810 */ /* 0x004fe40007ffe0ff */
.L_x_23462:
[----:B-1----:R-:W-:Y:S05]  /*1030*/  BSYNC B6 ;  /* 0x0000000000067941 */ /* 0x002fea0003800000 */
.L_x_23461:
        /* <DEDUP_REMOVED lines=22> */
.L_x_23500:
[----:B------:R-:W2:Y:S02]  /*11a0*/  LDG.E.U8 R4, [R4.64] ;  /* 0x0000002404047981 */ /* 0x000ea4000c1e1100 */
[----:B--2---:R0:W1:Y:S01]  /*11b0*/  I2F.F64.U16 R24, R4 ;  /* 0x0000000400187312 */ /* 0x0040620000101800 */
[----:B------:R-:W-:Y:S05]  /*11c0*/  BRA `(.L_x_23502) ;  /* 0x00000df000007947 */ /* 0x000fea0003800000 */
.L_x_23499:
        /* <DEDUP_REMOVED lines=9> */
.L_x_23504:
[----:B------:R-:W2:Y:S02]  /*1260*/  LDG.E R4, [R4.64] ;  /* 0x0000002404047981 */ /* 0x000ea4000c1e1900 */
[----:B--2---:R0:W1:Y:S01]  /*1270*/  I2F.F64 R24, R4 ;  /* 0x0000000400187312 */ /* 0x0040620000201c00 */
[----:B------:R-:W-:Y:S05]  /*1280*/  BRA `(.L_x_23502) ;  /* 0x00000d3000007947 */ /* 0x000fea0003800000 */
.L_x_23503:
[----:B------:R-:W2:Y:S02]  /*1290*/  LDG.E.U16 R4, [R4.64] ;  /* 0x0000002404047981 */ /* 0x000ea4000c1e1500 */
[----:B--2---:R0:W1:Y:S01]  /*12a0*/  I2F.F64.S16 R24, R4 ;  /* 0x0000000400187312 */ /* 0x0040620000101c00 */
[----:B------:R-:W-:Y:S05]  /*12b0*/  BRA `(.L_x_23502) ;  /* 0x00000d0000007947 */ /* 0x000fea0003800000 */
.L_x_23498:
        /* <DEDUP_REMOVED lines=10> */
.L_x_23506:
[----:B------:R-:W2:Y:S02]  /*1360*/  LDG.E.U16 R0, [R4.64] ;  /* 0x0000002404007981 */ /* 0x000ea4000c1e1500 */
[----:B--2---:R-:W-:-:S05]  /*1370*/  HADD2.F32 R0, -RZ, R0.H0_H0 ;  /* 0x20000000ff007230 */ /* 0x004fca0000004100 */
[----:B------:R-:W-:-:S04]  /*1380*/  FMUL.FTZ R0, R0, 1 ;  /* 0x3f80000000007820 */ /* 0x000fc80000410000 */
[----:B------:R0:W1:Y:S01]  /*1390*/  F2F.F64.F32 R24, R0 ;  /* 0x0000000000187310 */ /* 0x0000620000201800 */
[----:B------:R-:W-:Y:S05]  /*13a0*/  BRA `(.L_x_23502) ;  /* 0x00000c1000007947 */ /* 0x000fea0003800000 */
.L_x_23505:
        /* <DEDUP_REMOVED lines=10> */
.L_x_23508:
[----:B------:R-:W2:Y:S02]  /*1450*/  LDG.E.U16 R4, [R4.64] ;  /* 0x0000002404047981 */ /* 0x000ea4000c1e1500 */
[----:B--2---:R-:W-:-:S05]  /*1460*/  HADD2.F32 R0, -RZ, R4.H0_H0 ;  /* 0x20000004ff007230 */ /* 0x004fca0000004100 */
[----:B------:R-:W-:-:S04]  /*1470*/  FMUL.FTZ R0, R0, 1 ;  /* 0x3f80000000007820 */ /* 0x000fc80000410000 */
[----:B------:R0:W1:Y:S01]  /*1480*/  F2F.F64.F32 R24, R0 ;  /* 0x0000000000187310 */ /* 0x0000620000201800 */
[----:B------:R-:W-:Y:S05]  /*1490*/  BRA `(.L_x_23502) ;  /* 0x00000b2000007947 */ /* 0x000fea0003800000 */
.L_x_23507:
[----:B------:R0:W5:Y:S01]  /*14a0*/  LDG.E.64 R24, [R4.64] ;  /* 0x0000002404187981 */ /* 0x000162000c1e1b00 */
[----:B------:R-:W-:Y:S05]  /*14b0*/  BRA `(.L_x_23502) ;  /* 0x00000b0000007947 */ /* 0x000fea0003800000 */
.L_x_23497:
        /* <DEDUP_REMOVED lines=13> */
.L_x_23511:
[----:B------:R0:W5:Y:S01]  /*1590*/  LDG.E.64 R24, [R4.64] ;  /* 0x0000002404187981 */ /* 0x000162000c1e1b00 */
[----:B------:R-:W-:Y:S05]  /*15a0*/  BRA `(.L_x_23502) ;  /* 0x00000a1000007947 */ /* 0x000fea0003800000 */
.L_x_23510:
        /* <DEDUP_REMOVED lines=28> */
.L_x_23513:
        /* <DEDUP_REMOVED lines=15> */
.L_x_23512:
[----:B------:R-:W2:Y:S02]  /*1860*/  LDG.E.U16 R0, [R4.64] ;  /* 0x0000002404007981 */ /* 0x000ea4000c1e1500 */
[----:B--2---:R-:W-:-:S05]  /*1870*/  PRMT R0, RZ, 0x5410, R0 ;  /* 0x00005410ff007816 */ /* 0x004fca0000000000 */
[----:B------:R-:W-:-:S04]  /*1880*/  FMUL.FTZ R0, R0, 1 ;  /* 0x3f80000000007820 */ /* 0x000fc80000410000 */
[----:B------:R0:W1:Y:S01]  /*1890*/  F2F.F64.F32 R24, R0 ;  /* 0x0000000000187310 */ /* 0x0000620000201800 */
[----:B------:R-:W-:Y:S05]  /*18a0*/  BRA `(.L_x_23502) ;  /* 0x0000071000007947 */ /* 0x000fea0003800000 */
.L_x_23509:
        /* <DEDUP_REMOVED lines=11> */
.L_x_23516:
        /* <DEDUP_REMOVED lines=21> */
.L_x_23520:
[----:B------:R-:W-:Y:S05]  /*1ab0*/  BSYNC B1 ;  /* 0x0000000000017941 */ /* 0x000fea0003800000 */
.L_x_23519:
[----:B------:R-:W-:Y:S01]  /*1ac0*/  LEA R5, R0, 0x3b800000, 0x17 ;  /* 0x3b80000000057811 */ /* 0x000fe200078eb8ff */
[----:B------:R-:W-:-:S05]  /*1ad0*/  IMAD.SHL.U32 R0, R3, 0x100000, RZ ;  /* 0x0010000003007824 */ /* 0x000fca00078e00ff */
[----:B------:R-:W-:Y:S02]  /*1ae0*/  LOP3.LUT R0, R5, R0, R6, 0xfe, !PT ;  /* 0x0000000005007212 */ /* 0x000fe400078efe06 */
.L_x_23518:
[----:B------:R-:W-:Y:S05]  /*1af0*/  BSYNC B0 ;  /* 0x0000000000007941 */ /* 0x000fea0003800000 */
.L_x_23517:
[----:B------:R-:W-:-:S04]  /*1b00*/  FMUL.FTZ R0, R0, 1 ;  /* 0x3f80000000007820 */ /* 0x000fc80000410000 */
[----:B------:R0:W1:Y:S01]  /*1b10*/  F2F.F64.F32 R24, R0 ;  /* 0x0000000000187310 */ /* 0x0000620000201800 */
[----:B------:R-:W-:Y:S05]  /*1b20*/  BRA `(.L_x_23502) ;  /* 0x0000049000007947 */ /* 0x000fea0003800000 */
.L_x_23515:
        /* <DEDUP_REMOVED lines=21> */
.L_x_23524:
[----:B------:R-:W-:Y:S05]  /*1c80*/  BSYNC B1 ;  /* 0x0000000000017941 */ /* 0x000fea0003800000 */
.L_x_23523:
[----:B------:R-:W-:Y:S01]  /*1c90*/  LEA R5, R0, 0x37800000, 0x17 ;  /* 0x3780000000057811 */ /* 0x000fe200078eb8ff */
[----:B------:R-:W-:-:S05]  /*1ca0*/  IMAD.SHL.U32 R0, R3, 0x200000, RZ ;  /* 0x0020000003007824 */ /* 0x000fca00078e00ff */
[----:B------:R-:W-:Y:S02]  /*1cb0*/  LOP3.LUT R0, R5, R0, R6, 0xfe, !PT ;  /* 0x0000000005007212 */ /* 0x000fe400078efe06 */
.L_x_23522:
[----:B------:R-:W-:Y:S05]  /*1cc0*/  BSYNC B0 ;  /* 0x0000000000007941 */ /* 0x000fea0003800000 */
.L_x_23521:
[----:B------:R-:W-:-:S04]  /*1cd0*/  FMUL.FTZ R0, R0, 1 ;  /* 0x3f80000000007820 */ /* 0x000fc80000410000 */
[----:B------:R0:W1:Y:S01]  /*1ce0*/  F2F.F64.F32 R24, R0 ;  /* 0x0000000000187310 */ /* 0x0000620000201800 */
[----:B------:R-:W-:Y:S05]  /*1cf0*/  BRA `(.L_x_23502) ;  /* 0x000002c000007947 */ /* 0x000fea0003800000 */
.L_x_23514:
        /* <DEDUP_REMOVED lines=14> */
.L_x_23528:
[----:B------:R-:W-:Y:S05]  /*1de0*/  BSYNC B0 ;  /* 0x0000000000007941 */ /* 0x000fea0003800000 */
.L_x_23527:
[----:B------:R-:W-:-:S04]  /*1df0*/  FMUL.FTZ R0, R0, 1 ;  /* 0x3f80000000007820 */ /* 0x000fc80000410000 */
[----:B------:R0:W1:Y:S01]  /*1e00*/  F2F.F64.F32 R24, R0 ;  /* 0x0000000000187310 */ /* 0x0000620000201800 */
[----:B------:R-:W-:Y:S05]  /*1e10*/  BRA `(.L_x_23502) ;  /* 0x000001a000007947 */ /* 0x000fea0003800000 */
.L_x_23501:
        /* <DEDUP_REMOVED lines=21> */
.L_x_23526:
[----:B------:R-:W2:Y:S02]  /*1f70*/  LDG.E.64 R24, [R4.64] ;  /* 0x0000002404187981 */ /* 0x000ea4000c1e1b00 */
[----:B--2---:R-:W0:Y:S01]  /*1f80*/  I2F.F64.U64 R24, R24 ;  /* 0x0000001800187312 */ /* 0x004e220000301800 */
[----:B------:R-:W-:Y:S05]  /*1f90*/  BRA `(.L_x_23502) ;  /* 0x0000002000007947 */ /* 0x000fea0003800000 */
.L_x_23525:
[----:B------:R-:W2:Y:S02]  /*1fa0*/  LDG.E R4, [R4.64] ;  /* 0x0000002404047981 */ /* 0x000ea4000c1e1900 */
[----:B--2---:R0:W1:Y:S02]  /*1fb0*/  I2F.F64.U32 R24, R4 ;  /* 0x0000000400187312 */ /* 0x0040640000201800 */
.L_x_23502:
[----:B------:R-:W-:-:S03]  /*1fc0*/  IADD3 R22, R22, 0x80, RZ ;  /* 0x0000008016167810 */ /* 0x000fc60007ffe0ff */
.L_x_23496:
[----:B------:R-:W-:Y:S05]  /*1fd0*/  BSYNC B6 ;  /* 0x0000000000067941 */ /* 0x000fea0003800000 */
.L_x_23495:
        /* <DEDUP_REMOVED lines=24> */
.L_x_23534:
[----:B------:R-:W2:Y:S02]  /*2160*/  LDG.E.U8 R4, [R4.64] ;  /* 0x0000002404047981 */ /* 0x000ea4000c1e1100 */
[----:B--2---:R0:W2:Y:S01]  /*2170*/  I2F.F64.U16 R16, R4 ;  /* 0x0000000400107312 */ /* 0x0040a20000101800 */
[----:B------:R-:W-:Y:S05]  /*2180*/  BRA `(.L_x_23536) ;  /* 0x00000df000007947 */ /* 0x000fea0003800000 */
.L_x_23533:
        /* <DEDUP_REMOVED lines=9> */
.L_x_23538:
[----:B------:R-:W2:Y:S02]  /*2220*/  LDG.E R4, [R4.64] ;  /* 0x0000002404047981 */ /* 0x000ea4000c1e1900 */
[----:B--2---:R0:W2:Y:S01]  /*2230*/  I2F.F64 R16, R4 ;  /* 0x0000000400107312 */ /* 0x0040a20000201c00 */
[----:B------:R-:W-:Y:S05]  /*2240*/  BRA `(.L_x_23536) ;  /* 0x00000d3000007947 */ /* 0x000fea0003800000 */
.L_x_23537:
[----:B------:R-:W2:Y:S02]  /*2250*/  LDG.E.U16 R4, [R4.64] ;  /* 0x0000002404047981 */ /* 0x000ea4000c1e1500 */
[----:B--2---:R0:W2:Y:S01]  /*2260*/  I2F.F64.S16 R16, R4 ;  /* 0x0000000400107312 */ /* 0x0040a20000101c00 */
[----:B------:R-:W-:Y:S05]  /*2270*/  BRA `(.L_x_23536) ;  /* 0x00000d0000007947 */ /* 0x000fea0003800000 */
.L_x_23532:
        /* <DEDUP_REMOVED lines=10> */
.L_x_23540:
[----:B------:R-:W2:Y:S02]  /*2320*/  LDG.E.U16 R0, [R4.64] ;  /* 0x0000002404007981 */ /* 0x000ea4000c1e1500 */
[----:B--2---:R-:W-:-:S05]  /*2330*/  HADD2.F32 R0, -RZ, R0.H0_H0 ;  /* 0x20000000ff007230 */ /* 0x004fca0000004100 */
[----:B------:R-:W-:-:S04]  /*2340*/  FMUL.FTZ R0, R0, 1 ;  /* 0x3f80000000007820 */ /* 0x000fc80000410000 */
[----:B------:R0:W2:Y:S01]  /*2350*/  F2F.F64.F32 R16, R0 ;  /* 0x0000000000107310 */ /* 0x0000a20000201800 */
[----:B------:R-:W-:Y:S05]  /*2360*/  BRA `(.L_x_23536) ;  /* 0x00000c1000007947 */ /* 0x000fea0003800000 */
.L_x_23539:
        /* <DEDUP_REMOVED lines=10> */
.L_x_23542:
[----:B------:R-:W2:Y:S02]  /*2410*/  LDG.E.U16 R4, [R4.64] ;  /* 0x0000002404047981 */ /* 0x000ea4000c1e1500 */
[----:B--2---:R-:W-:-:S05]  /*2420*/  HADD2.F32 R0, -RZ, R4.H0_H0 ;  /* 0x20000004ff007230 */ /* 0x004fca0000004100 */
[----:B------:R-:W-:-:S04]  /*2430*/  FMUL.FTZ R0, R0, 1 ;  /* 0x3f80000000007820 */ /* 0x000fc80000410000 */
[----:B------:R0:W2:Y:S01]  /*2440*/  F2F.F64.F32 R16, R0 ;  /* 0x0000000000107310 */ /* 0x0000a20000201800 */
[----:B------:R-:W-:Y:S05]  /*2450*/  BRA `(.L_x_23536) ;  /* 0x00000b2000007947 */ /* 0x000fea0003800000 */
.L_x_23541:
[----:B------:R0:W5:Y:S01]  /*2460*/  LDG.E.64 R16, [R4.64] ;  /* 0x0000002404107981 */ /* 0x000162000c1e1b00 */
[----:B------:R-:W-:Y:S05]  /*2470*/  BRA `(.L_x_23536) ;  /* 0x00000b0000007947 */ /* 0x000fea0003800000 */
.L_x_23531:
        /* <DEDUP_REMOVED lines=13> */
.L_x_23545:
[----:B------:R0:W5:Y:S01]  /*2550*/  LDG.E.64 R16, [R4.64] ;  /* 0x0000002404107981 */ /* 0x000162000c1e1b00 */
[----:B------:R-:W-:Y:S05]  /*2560*/  BRA `(.L_x_23536) ;  /* 0x00000a1000007947 */ /* 0x000fea0003800000 */
.L_x_23544:
        /* <DEDUP_REMOVED lines=28> */
.L_x_23547:
        /* <DEDUP_REMOVED lines=15> */
.L_x_23546:
[----:B------:R-:W2:Y:S02]  /*2820*/  LDG.E.U16 R0, [R4.64] ;  /* 0x0000002404007981 */ /* 0x000ea4000c1e1500 */
[----:B--2---:R-:W-:-:S05]  /*2830*/  PRMT R0, RZ, 0x5410, R0 ;  /* 0x00005410ff007816 */ /* 0x004fca0000000000 */
[----:B------:R-:W-:-:S04]  /*2840*/  FMUL.FTZ R0, R0, 1 ;  /* 0x3f80000000007820 */ /* 0x000fc80000410000 */
[----:B------:R0:W2:Y:S01]  /*2850*/  F2F.F64.F32 R16, R0 ;  /* 0x0000000000107310 */ /* 0x0000a20000201800 */
[----:B------:R-:W-:Y:S05]  /*2860*/  BRA `(.L_x_23536) ;  /* 0x0000071000007947 */ /* 0x000fea0003800000 */
.L_x_23543:
        /* <DEDUP_REMOVED lines=11> */
.L_x_23550:
        /* <DEDUP_REMOVED lines=21> */
.L_x_23554:
[----:B------:R-:W-:Y:S05]  /*2a70*/  BSYNC B1 ;  /* 0x0000000000017941 */ /* 0x000fea0003800000 */
.L_x_23553:
[----:B------:R-:W-:Y:S01]  /*2a80*/  LEA R5, R0, 0x3b800000, 0x17 ;  /* 0x3b80000000057811 */ /* 0x000fe200078eb8ff */
[----:B------:R-:W-:-:S05]  /*2a90*/  IMAD.SHL.U32 R0, R3, 0x100000, RZ ;  /* 0x0010000003007824 */ /* 0x000fca00078e00ff */
[----:B------:R-:W-:Y:S02]  /*2aa0*/  LOP3.LUT R0, R5, R0, R6, 0xfe, !PT ;  /* 0x0000000005007212 */ /* 0x000fe400078efe06 */
.L_x_23552:
[----:B------:R-:W-:Y:S05]  /*2ab0*/  BSYNC B0 ;  /* 0x0000000000007941 */ /* 0x000fea0003800000 */
.L_x_23551:
[----:B------:R-:W-:-:S04]  /*2ac0*/  FMUL.FTZ R0, R0, 1 ;  /* 0x3f80000000007820 */ /* 0x000fc80000410000 */
[----:B------:R0:W2:Y:S01]  /*2ad0*/  F2F.F64.F32 R16, R0 ;  /* 0x0000000000107310 */ /* 0x0000a20000201800 */
[----:B------:R-:W-:Y:S05]  /*2ae0*/  BRA `(.L_x_23536) ;  /* 0x0000049000007947 */ /* 0x000fea0003800000 */
.L_x_23549:
        /* <DEDUP_REMOVED lines=21> */
.L_x_23558:
[----:B------:R-:W-:Y:S05]  /*2c40*/  BSYNC B1 ;  /* 0x0000000000017941 */ /* 0x000fea0003800000 */
.L_x_23557:
[----:B------:R-:W-:Y:S01]  /*2c50*/  LEA R5, R0, 0x37800000, 0x17 ;  /* 0x3780000000057811 */ /* 0x000fe200078eb8ff */
[----:B------:R-:W-:-:S05]  /*2c60*/  IMAD.SHL.U32 R0, R3, 0x200000, RZ ;  /* 0x0020000003007824 */ /* 0x000fca00078e00ff */
[----:B------:R-:W-:Y:S02]  /*2c70*/  LOP3.LUT R0, R5, R0, R6, 0xfe, !PT ;  /* 0x0000000005007212 */ /* 0x000fe400078efe06 */
.L_x_23556:
[----:B------:R-:W-:Y:S05]  /*2c80*/  BSYNC B0 ;  /* 0x0000000000007941 */ /* 0x000fea0003800000 */
.L_x_23555:
[----:B------:R-:W-:-:S04]  /*2c90*/  FMUL.FTZ R0, R0, 1 ;  /* 0x3f80000000007820 */ /* 0x000fc80000410000 */
[----:B------:R0:W2:Y:S01]  /*2ca0*/  F2F.F64.F32 R16, R0 ;  /* 0x0000000000107310 */ /* 0x0000a20000201800 */
[----:B------:R-:W-:Y:S05]  /*2cb0*/  BRA `(.L_x_23536) ;  /* 0x000002c000007947 */ /* 0x000fea0003800000 */
.L_x_23548:
        /* <DEDUP_REMOVED lines=14> */
.L_x_23562:
[----:B------:R-:W-:Y:S05]  /*2da0*/  BSYNC B0 ;  /* 0x0000000000007941 */ /* 0x000fea0003800000 */
.L_x_23561:
[----:B------:R-:W-:-:S04]  /*2db0*/  FMUL.FTZ R0, R0, 1 ;  /* 0x3f80000000007820 */ /* 0x000fc80000410000 */
[----:B------:R0:W2:Y:S01]  /*2dc0*/  F2F.F64.F32 R16, R0 ;  /* 0x0000000000107310 */ /* 0x0000a20000201800 */
[----:B------:R-:W-:Y:S05]  /*2dd0*/  BRA `(.L_x_23536) ;  /* 0x000001a000007947 */ /* 0x000fea0003800000 */
.L_x_23535:
        /* <DEDUP_REMOVED lines=21> */
.L_x_23560:
[----:B------:R-:W2:Y:S02]  /*2f30*/  LDG.E.64 R16, [R4.64] ;  /* 0x0000002404107981 */ /* 0x000ea4000c1e1b00 */
[----:B--2---:R-:W0:Y:S01]  /*2f40*/  I2F.F64.U64 R16, R16 ;  /* 0x0000001000107312 */ /* 0x004e220000301800 */
[----:B------:R-:W-:Y:S05]  /*2f50*/  BRA `(.L_x_23536) ;  /* 0x0000002000007947 */ /* 0x000fea0003800000 */
.L_x_23559:
[----:B------:R-:W2:Y:S02]  /*2f60*/  LDG.E R4, [R4.64] ;  /* 0x0000002404047981 */ /* 0x000ea4000c1e1900 */
[----:B--2---:R0:W2:Y:S02]  /*2f70*/  I2F.F64.U32 R16, R4 ;  /* 0x0000000400107312 */ /* 0x0040a40000201800 */
.L_x_23536:
[----:B------:R-:W-:-:S03]  /*2f80*/  IADD3 R22, R22, 0x80, RZ ;  /* 0x0000008016167810 */ /* 0x000fc60007ffe0ff */
.L_x_23530:
[----:B------:R-:W-:Y:S05]  /*2f90*/  BSYNC B6 ;  /* 0x0000000000067941 */ /* 0x000fea0003800000 */
.L_x_23529:
        /* <DEDUP_REMOVED lines=21> */
.L_x_23568:
[----:B------:R-:W3:Y:S02]  /*30f0*/  LDG.E.U8 R4, [R4.64] ;  /* 0x0000002404047981 */ /* 0x000ee4000c1e1100 */
[----:B---3--:R0:W3:Y:S01]  /*3100*/  I2F.F64.U16 R30, R4 ;  /* 0x00000004001e7312 */ /* 0x0080e20000101800 */
[----:B------:R-:W-:Y:S05]  /*3110*/  BRA `(.L_x_23564) ;  /* 0x00000de000007947 */ /* 0x000fea0003800000 */
.L_x_23567:
        /* <DEDUP_REMOVED lines=9> */
.L_x_23571:
[----:B------:R-:W3:Y:S02]  /*31b0*/  LDG.E R4, [R4.64] ;  /* 0x0000002404047981 */ /* 0x000ee4000c1e1900 */
[----:B---3--:R0:W3:Y:S01]  /*31c0*/  I2F.F64 R30, R4 ;  /* 0x00000004001e7312 */ /* 0x0080e20000201c00 */
[----:B------:R-:W-:Y:S05]  /*31d0*/  BRA `(.L_x_23564) ;  /* 0x00000d2000007947 */ /* 0x000fea0003800000 */
.L_x_23570:
[----:B------:R-:W3:Y:S02]  /*31e0*/  LDG.E.U16 R4, [R4.64] ;  /* 0x0000002404047981 */ /* 0x000ee4000c1e1500 */
[----:B---3--:R0:W3:Y:S01]  /*31f0*/  I2F.F64.S16 R30, R4 ;  /* 0x00000004001e7312 */ /* 0x0080e20000101c00 */
[----:B------:R-:W-:Y:S05]  /*3200*/  BRA `(.L_x_23564) ;  /* 0x00000cf000007947 */ /* 0x000fea0003800000 */
.L_x_23566:
        /* <DEDUP_REMOVED lines=10> */
.L_x_23573:
[----:B------:R-:W3:Y:S02]  /*32b0*/  LDG.E.U16 R0, [R4.64] ;  /* 0x0000002404007981 */ /* 0x000ee4000c1e1500 */
[----:B---3--:R-:W-:-:S05]  /*32c0*/  HADD2.F32 R0, -RZ, R0.H0_H0 ;  /* 0x20000000ff007230 */ /* 0x008fca0000004100 */
[----:B------:R-:W-:-:S04]  /*32d0*/  FMUL.FTZ R0, R0, 1 ;  /* 0x3f80000000007820 */ /* 0x000fc80000410000 */
[----:B------:R0:W3:Y:S01]  /*32e0*/  F2F.F64.F32 R30, R0 ;  /* 0x00000000001e7310 */ /* 0x0000e20000201800 */
[----:B------:R-:W-:Y:S05]  /*32f0*/  BRA `(.L_x_23564) ;  /* 0x00000c0000007947 */ /* 0x000fea0003800000 */
.L_x_23572:
        /* <DEDUP_REMOVED lines=10> */
.L_x_23575:
[----:B------:R-:W3:Y:S02]  /*33a0*/  LDG.E.U16 R4, [R4.64] ;  /* 0x0000002404047981 */ /* 0x000ee4000c1e1500 */
[----:B---3--:R-:W-:-:S05]  /*33b0*/  HADD2.F32 R0, -RZ, R4.H0_H0 ;  /* 0x20000004ff007230 */ /* 0x008fca0000004100 */
[----:B------:R-:W-:-:S04]  /*33c0*/  FMUL.FTZ R0, R0, 1 ;  /* 0x3f80000000007820 */ /* 0x000fc80000410000 */
[----:B------:R0:W3:Y:S01]  /*33d0*/  F2F.F64.F32 R30, R0 ;  /* 0x00000000001e7310 */ /* 0x0000e20000201800 */
[----:B------:R-:W-:Y:S05]  /*33e0*/  BRA `(.L_x_23564) ;  /* 0x00000b1000007947 */ /* 0x000fea0003800000 */
.L_x_23574:
[----:B------:R0:W5:Y:S01]  /*33f0*/  LDG.E.64 R30, [R4.64] ;  /* 0x00000024041e7981 */ /* 0x000162000c1e1b00 */
[----:B------:R-:W-:Y:S05]  /*3400*/  BRA `(.L_x_23564) ;  /* 0x00000af000007947 */ /* 0x000fea0003800000 */
.L_x_23565:
        /* <DEDUP_REMOVED lines=13> */
.L_x_23578:
[----:B------:R0:W5:Y:S01]  /*34e0*/  LDG.E.64 R30, [R4.64] ;  /* 0x00000024041e7981 */ /* 0x000162000c1e1b00 */
[----:B------:R-:W-:Y:S05]  /*34f0*/  BRA `(.L_x_23564) ;  /* 0x00000a0000007947 */ /* 0x000fea0003800000 */
.L_x_23577:
        /* <DEDUP_REMOVED lines=28> */
.L_x_23580:
        /* <DEDUP_REMOVED lines=15> */
.L_x_23579:
[----:B------:R-:W3:Y:S02]  /*37b0*/  LDG.E.U16 R0, [R4.64] ;  /* 0x0000002404007981 */ /* 0x000ee4000c1e1500 */
[----:B---3--:R-:W-:-:S05]  /*37c0*/  PRMT R0, RZ, 0x5410, R0 ;  /* 0x00005410ff007816 */ /* 0x008fca0000000000 */
[----:B------:R-:W-:-:S04]  /*37d0*/  FMUL.FTZ R0, R0, 1 ;  /* 0x3f80000000007820 */ /* 0x000fc80000410000 */
[----:B------:R0:W3:Y:S01]  /*37e0*/  F2F.F64.F32 R30, R0 ;  /* 0x00000000001e7310 */ /* 0x0000e20000201800 */
[----:B------:R-:W-:Y:S05]  /*37f0*/  BRA `(.L_x_23564) ;  /* 0x0000070000007947 */ /* 0x000fea0003800000 */
.L_x_23576:
        /* <DEDUP_REMOVED lines=11> */
.L_x_23583:
        /* <DEDUP_REMOVED lines=21> */
.L_x_23587:
[----:B------:R-:W-:Y:S05]  /*3a00*/  BSYNC B1 ;  /* 0x0000000000017941 */ /* 0x000fea0003800000 */
.L_x_23586:
[----:B------:R-:W-:Y:S01]  /*3a10*/  LEA R5, R0, 0x3b800000, 0x17 ;  /* 0x3b80000000057811 */ /* 0x000fe200078eb8ff */
[----:B------:R-:W-:-:S05]  /*3a20*/  IMAD.SHL.U32 R0, R3, 0x100000, RZ ;  /* 0x0010000003007824 */ /* 0x000fca00078e00ff */
[----:B------:R-:W-:Y:S02]  /*3a30*/  LOP3.LUT R0, R5, R0, R6, 0xfe, !PT ;  /* 0x0000000005007212 */ /* 0x000fe400078efe06 */
.L_x_23585:
[----:B------:R-:W-:Y:S05]  /*3a40*/  BSYNC B0 ;  /* 0x0000000000007941 */ /* 0x000fea0003800000 */
.L_x_23584:
[----:B------:R-:W-:-:S04]  /*3a50*/  FMUL.FTZ R0, R0, 1 ;  /* 0x3f80000000007820 */ /* 0x000fc80000410000 */
[----:B------:R0:W3:Y:S01]  /*3a60*/  F2F.F64.F32 R30, R0 ;  /* 0x00000000001e7310 */ /* 0x0000e20000201800 */
[----:B------:R-:W-:Y:S05]  /*3a70*/  BRA `(.L_x_23564) ;  /* 0x0000048000007947 */ /* 0x000fea0003800000 */
.L_x_23582:
        /* <DEDUP_REMOVED lines=21> */
.L_x_23591:
[----:B------:R-:W-:Y:S05]  /*3bd0*/  BSYNC B1 ;  /* 0x0000000000017941 */ /* 0x000fea0003800000 */
.L_x_23590:
[----:B------:R-:W-:Y:S01]  /*3be0*/  LEA R5, R0, 0x37800000, 0x17 ;  /* 0x3780000000057811 */ /* 0x000fe200078eb8ff */
[----:B------:R-:W-:-:S05]  /*3bf0*/  IMAD.SHL.U32 R0, R3, 0x200000, RZ ;  /* 0x0020000003007824 */ /* 0x000fca00078e00ff */
[----:B------:R-:W-:Y:S02]  /*3c00*/  LOP3.LUT R0, R5, R0, R6, 0xfe, !PT ;  /* 0x0000000005007212 */ /* 0x000fe400078efe06 */
.L_x_23589:
[----:B------:R-:W-:Y:S05]  /*3c10*/  BSYNC B0 ;  /* 0x0000000000007941 */ /* 0x000fea0003800000 */
.L_x_23588:
[----:B------:R-:W-:-:S04]  /*3c20*/  FMUL.FTZ R0, R0, 1 ;  /* 0x3f80000000007820 */ /* 0x000fc80000410000 */
[----:B------:R0:W3:Y:S01]  /*3c30*/  F2F.F64.F32 R30, R0 ;  /* 0x00000000001e7310 */ /* 0x0000e20000201800 */
[----:B------:R-:W-:Y:S05]  /*3c40*/  BRA `(.L_x_23564) ;  /* 0x000002b000007947 */ /* 0x000fea0003800000 */
.L_x_23581:
        /* <DEDUP_REMOVED lines=14> */
.L_x_23595:
[----:B------:R-:W-:Y:S05]  /*3d30*/  BSYNC B0 ;  /* 0x0000000000007941 */ /* 0x000fea0003800000 */
.L_x_23594:
[----:B------:R-:W-:-:S04]  /*3d40*/  FMUL.FTZ R0, R0, 1 ;  /* 0x3f80000000007820 */ /* 0x000fc80000410000 */
[----:B------:R0:W3:Y:S01]  /*3d50*/  F2F.F64.F32 R30, R0 ;  /* 0x00000000001e7310 */ /* 0x0000e20000201800 */
[----:B------:R-:W-:Y:S05]  /*3d60*/  BRA `(.L_x_23564) ;  /* 0x0000019000007947 */ /* 0x000fea0003800000 */
.L_x_23569:
        /* <DEDUP_REMOVED lines=20> */
.L_x_23593:
[----:B------:R-:W3:Y:S02]  /*3eb0*/  LDG.E.64 R30, [R4.64] ;  /* 0x00000024041e7981 */ /* 0x000ee4000c1e1b00 */
[----:B---3--:R-:W0:Y:S01]  /*3ec0*/  I2F.F64.U64 R30, R30 ;  /* 0x0000001e001e7312 */ /* 0x008e220000301800 */
[----:B------:R-:W-:Y:S05]  /*3ed0*/  BRA `(.L_x_23564) ;  /* 0x0000002000007947 */ /* 0x000fea0003800000 */
.L_x_23592:
[----:B------:R-:W3:Y:S02]  /*3ee0*/  LDG.E R4, [R4.64] ;  /* 0x0000002404047981 */ /* 0x000ee4000c1e1900 */
[----:B---3--:R0:W3:Y:S02]  /*3ef0*/  I2F.F64.U32 R30, R4 ;  /* 0x00000004001e7312 */ /* 0x0080e40000201800 */
.L_x_23564:
[----:B------:R-:W-:Y:S05]  /*3f00*/  BSYNC B6 ;  /* 0x0000000000067941 */ /* 0x000fea0003800000 */
.L_x_23563:
[----:B------:R-:W4:Y:S01]  /*3f10*/  S2R R22, SR_TID.X ;  /* 0x0000000000167919 */ /* 0x000f220000002100 */
[----:B------:R-:W-:Y:S01]  /*3f20*/  BSSY B0, `(.L_x_23596) ;  /* 0x0000015000007945 */ /* 0x000fe20003800000 */
[----:B----4-:R-:W-:-:S13]  /*3f30*/  ISETP.GE.AND P0, PT, R22, R19, PT ;  /* 0x000000131600720c */ /* 0x010fda0003f06270 */
[----:B------:R-:W-:Y:S05]  /*3f40*/  @P0 BRA `(.L_x_23597) ;  /* 0x0000012000000947 */ /* 0x000fea0003800000 */
[----:B0----5:R-:W0:Y:S01]  /*3f50*/  MUFU.RSQ64H R5, R27 ;  /* 0x0000001b00057308 */ /* 0x021e220000001c00 */
[----:B------:R-:W-:Y:S01]  /*3f60*/  IMAD.MOV.U32 R4, RZ, RZ, RZ ;  /* 0x000000ffff047224 */ /* 0x000fe200078e00ff */
[----:B------:R-:W-:Y:S01]  /*3f70*/  IADD3 R0, R27, -0x100000, RZ ;  /* 0xfff000001b007810 */ /* 0x000fe20007ffe0ff */
[----:B------:R-:W-:Y:S02]  /*3f80*/  IMAD.MOV.U32 R8, RZ, RZ, 0x0 ;  /* 0x00000000ff087424 */ /* 0x000fe400078e00ff */
[----:B------:R-:W-:Y:S01]  /*3f90*/  IMAD.MOV.U32 R9, RZ, RZ, 0x3fd80000 ;  /* 0x3fd80000ff097424 */ /* 0x000fe200078e00ff */
[----:B------:R-:W-:Y:S01]  /*3fa0*/  ISETP.GE.U32.AND P1, PT, R0, 0x7fe00000, PT ;  /* 0x7fe000000000780c */ /* 0x000fe20003f26070 */
[----:B0-----:R-:W0:-:S06]  /*3fb0*/  DMUL R6, R4, R4 ;  /* 0x0000000404067228 */ /* 0x001e0c0000000000 */
[----:B0-----:R-:W0:-:S06]  /*3fc0*/  DFMA R6, -R6, R26, 1 ;  /* 0x3ff000000606742b */ /* 0x001e0c000000011a */
[----:B0-----:R-:W-:-:S04]  /*3fd0*/  DFMA R8, R6, R8, 0.5 ;  /* 0x3fe000000608742b */ /* 0x001fc80000000008 */
[----:B------:R-:W0:-:S06]  /*3fe0*/  DMUL R6, R4, R6 ;  /* 0x0000000604067228 */ /* 0x000e0c0000000000 */
[----:B0-----:R0:W4:Y:S01]  /*3ff0*/  DFMA R4, R8, R6, R4 ;  /* 0x000000060804722b */ /* 0x0011220000000004 */
[----:B------:R-:W-:Y:S05]  /*4000*/  @!P1 BRA `(.L_x_23597) ;  /* 0x0000006000009947 */ /* 0x000fea0003800000 */
[----:B------:R-:W-:Y:S01]  /*4010*/  IMAD.MOV.U32 R12, RZ, RZ, R26 ;  /* 0x000000ffff0c7224 */ /* 0x000fe200078e001a */
[----:B------:R-:W-:Y:S01]  /*4020*/  MOV R0, 0x4050 ;  /* 0x0000405000007802 */ /* 0x000fe20000000f00 */
[----:B------:R-:W-:-:S03]  /*4030*/  IMAD.MOV.U32 R13, RZ, RZ, R27 ;  /* 0x000000ffff0d7224 */ /* 0x000fc600078e001b */
[----:B01234-:R-:W-:Y:S05]  /*4040*/  CALL.REL.NOINC `($__internal_7_$__cuda_sm20_drsqrt_f64_slowpath_v2) ;  /* 0x0000477000007944 */ /* 0x01ffea0003c00000 */
[----:B------:R-:W-:Y:S02]  /*4050*/  IMAD.MOV.U32 R4, RZ, RZ, R3 ;  /* 0x000000ffff047224 */ /* 0x000fe400078e0003 */
[----:B------:R-:W-:Y:S02]  /*4060*/  IMAD.MOV.U32 R5, RZ, RZ, R8 ;  /* 0x000000ffff057224 */ /* 0x000fe400078e0008 */
.L_x_23597:
[----:B------:R-:W-:Y:S05]  /*4070*/  BSYNC B0 ;  /* 0x0000000000007941 */ /* 0x000fea0003800000 */
.L_x_23596:
[----:B0----5:R-:W-:Y:S01]  /*4080*/  IADD3 R26, R22, 0x80, RZ ;  /* 0x00000080161a7810 */ /* 0x021fe20007ffe0ff */
[----:B------:R-:W-:Y:S03]  /*4090*/  BSSY B0, `(.L_x_23598) ;  /* 0x0000015000007945 */ /* 0x000fe60003800000 */
[----:B------:R-:W-:-:S13]  /*40a0*/  ISETP.GE.AND P1, PT, R26, R19, PT ;  /* 0x000000131a00720c */ /* 0x000fda0003f26270 */
[----:B------:R-:W-:Y:S05]  /*40b0*/  @P1 BRA `(.L_x_23599) ;  /* 0x0000012000001947 */ /* 0x000fea0003800000 */
[----:B-1----:R-:W0:Y:S01]  /*40c0*/  MUFU.RSQ64H R29, R25 ;  /* 0x00000019001d7308 */ /* 0x002e220000001c00 */
        /* <DEDUP_REMOVED lines=11> */
[----:B------:R-:W-:Y:S01]  /*4180*/  IMAD.MOV.U32 R12, RZ, RZ, R24 ;  /* 0x000000ffff0c7224 */ /* 0x000fe200078e0018 */
[----:B------:R-:W-:Y:S01]  /*4190*/  MOV R0, 0x41c0 ;  /* 0x000041c000007802 */ /* 0x000fe20000000f00 */
[----:B------:R-:W-:-:S03]  /*41a0*/  IMAD.MOV.U32 R13, RZ, RZ, R25 ;  /* 0x000000ffff0d7224 */ /* 0x000fc600078e0019 */
[----:B01234-:R-:W-:Y:S05]  /*41b0*/  CALL.REL.NOINC `($__internal_7_$__cuda_sm20_drsqrt_f64_slowpath_v2) ;  /* 0x0000460000007944 */ /* 0x01ffea0003c00000 */
[----:B------:R-:W-:Y:S02]  /*41c0*/  IMAD.MOV.U32 R28, RZ, RZ, R3 ;  /* 0x000000ffff1c7224 */ /* 0x000fe400078e0003 */
[----:B------:R-:W-:Y:S02]  /*41d0*/  IMAD.MOV.U32 R29, RZ, RZ, R8 ;  /* 0x000000ffff1d7224 */ /* 0x000fe400078e0008 */
.L_x_23599:
[----:B------:R-:W-:Y:S05]  /*41e0*/  BSYNC B0 ;  /* 0x0000000000007941 */ /* 0x000fea0003800000 */
.L_x_23598:
[----:B------:R-:W-:Y:S01]  /*41f0*/  IADD3 R0, R22, 0x100, RZ ;  /* 0x0000010016007810 */ /* 0x000fe20007ffe0ff */
[----:B------:R-:W-:Y:S03]  /*4200*/  BSSY B0, `(.L_x_23600) ;  /* 0x0000015000007945 */ /* 0x000fe60003800000 */
[----:B------:R-:W-:-:S13]  /*4210*/  ISETP.GE.AND P1, PT, R0, R19, PT ;  /* 0x000000130000720c */ /* 0x000fda0003f26270 */
[----:B------:R-:W-:Y:S05]  /*4220*/  @P1 BRA `(.L_x_23601) ;  /* 0x0000012000001947 */ /* 0x000fea0003800000 */
[----:B-12---:R-:W1:Y:S01]  /*4230*/  MUFU.RSQ64H R25, R17 ;  /* 0x0000001100197308 */ /* 0x006e620000001c00 */
[----:B------:R-:W-:Y:S01]  /*4240*/  IMAD.MOV.U32 R24, RZ, RZ, RZ ;  /* 0x000000ffff187224 */ /* 0x000fe200078e00ff */
[----:B------:R-:W-:Y:S01]  /*4250*/  IADD3 R0, R17, -0x100000, RZ ;  /* 0xfff0000011007810 */ /* 0x000fe20007ffe0ff */
[----:B0-----:R-:W-:Y:S02]  /*4260*/  IMAD.MOV.U32 R8, RZ, RZ, 0x0 ;  /* 0x00000000ff087424 */ /* 0x001fe400078e00ff */
[----:B------:R-:W-:Y:S01]  /*4270*/  IMAD.MOV.U32 R9, RZ, RZ, 0x3fd80000 ;  /* 0x3fd80000ff097424 */ /* 0x000fe200078e00ff */
[----:B------:R-:W-:Y:S01]  /*4280*/  ISETP.GE.U32.AND P1, PT, R0, 0x7fe00000, PT ;  /* 0x7fe000000000780c */ /* 0x000fe20003f26070 */
[----:B-1----:R-:W0:-:S06]  /*4290*/  DMUL R6, R24, R24 ;  /* 0x0000001818067228 */ /* 0x002e0c0000000000 */
        /* <DEDUP_REMOVED lines=8> */
[----:B01-34-:R-:W-:Y:S05]  /*4320*/  CALL.REL.NOINC `($__internal_7_$__cuda_sm20_drsqrt_f64_slowpath_v2) ;  /* 0x0000449000007944 */ /* 0x01bfea0003c00000 */
[----:B------:R-:W-:Y:S02]  /*4330*/  IMAD.MOV.U32 R24, RZ, RZ, R3 ;  /* 0x000000ffff187224 */ /* 0x000fe400078e0003 */
[----:B------:R-:W-:Y:S02]  /*4340*/  IMAD.MOV.U32 R25, RZ, RZ, R8 ;  /* 0x000000ffff197224 */ /* 0x000fe400078e0008 */
.L_x_23601:
[----:B------:R-:W-:Y:S05]  /*4350*/  BSYNC B0 ;  /* 0x0000000000007941 */ /* 0x000fea0003800000 */
.L_x_23600:
[----:B------:R-:W-:Y:S01]  /*4360*/  IADD3 R0, R22, 0x180, RZ ;  /* 0x0000018016007810 */ /* 0x000fe20007ffe0ff */
[----:B------:R-:W-:Y:S03]  /*4370*/  BSSY B0, `(.L_x_23602) ;  /* 0x0000015000007945 */ /* 0x000fe60003800000 */
[----:B------:R-:W-:-:S13]  /*4380*/  ISETP.GE.AND P1, PT, R0, R19, PT ;  /* 0x000000130000720c */ /* 0x000fda0003f26270 */
[----:B------:R-:W-:Y:S05]  /*4390*/  @P1 BRA `(.L_x_23603) ;  /* 0x0000012000001947 */ /* 0x000fea0003800000 */
[----:B--23--:R-:W2:Y:S01]  /*43a0*/  MUFU.RSQ64H R17, R31 ;  /* 0x0000001f00117308 */ /* 0x00cea20000001c00 */
[----:B------:R-:W-:Y:S01]  /*43b0*/  IMAD.MOV.U32 R16, RZ, RZ, RZ ;  /* 0x000000ffff107224 */ /* 0x000fe200078e00ff */
[----:B------:R-:W-:Y:S01]  /*43c0*/  IADD3 R0, R31, -0x100000, RZ ;  /* 0xfff000001f007810 */ /* 0x000fe20007ffe0ff */
[----:B0-----:R-:W-:Y:S02]  /*43d0*/  IMAD.MOV.U32 R8, RZ, RZ, 0x0 ;  /* 0x00000000ff087424 */ /* 0x001fe400078e00ff */
[----:B------:R-:W-:Y:S01]  /*43e0*/  IMAD.MOV.U32 R9, RZ, RZ, 0x3fd80000 ;  /* 0x3fd80000ff097424 */ /* 0x000fe200078e00ff */
[----:B------:R-:W-:Y:S01]  /*43f0*/  ISETP.GE.U32.AND P1, PT, R0, 0x7fe00000, PT ;  /* 0x7fe000000000780c */ /* 0x000fe20003f26070 */
[----:B--2---:R-:W0:-:S06]  /*4400*/  DMUL R6, R16, R16 ;  /* 0x0000001010067228 */ /* 0x004e0c0000000000 */
[----:B0-----:R-:W0:-:S06]  /*4410*/  DFMA R6, -R6, R30, 1 ;  /* 0x3ff000000606742b */ /* 0x001e0c000000011e */
[----:B0-----:R-:W-:-:S04]  /*4420*/  DFMA R8, R6, R8, 0.5 ;  /* 0x3fe000000608742b */ /* 0x001fc80000000008 */
[----:B------:R-:W0:-:S06]  /*4430*/  DMUL R6, R16, R6 ;  /* 0x0000000610067228 */ /* 0x000e0c0000000000 */
[----:B0-----:R0:W2:Y:S01]  /*4440*/  DFMA R16, R8, R6, R16 ;  /* 0x000000060810722b */ /* 0x0010a20000000010 */
[----:B------:R-:W-:Y:S05]  /*4450*/  @!P1 BRA `(.L_x_23603) ;  /* 0x0000006000009947 */ /* 0x000fea0003800000 */
[----:B------:R-:W-:Y:S01]  /*4460*/  IMAD.MOV.U32 R12, RZ, RZ, R30 ;  /* 0x000000ffff0c7224 */ /* 0x000fe200078e001e */
[----:B------:R-:W-:Y:S01]  /*4470*/  MOV R0, 0x44a0 ;  /* 0x000044a000007802 */ /* 0x000fe20000000f00 */
[----:B------:R-:W-:-:S03]  /*4480*/  IMAD.MOV.U32 R13, RZ, RZ, R31 ;  /* 0x000000ffff0d7224 */ /* 0x000fc600078e001f */
[----:B012-4-:R-:W-:Y:S05]  /*4490*/  CALL.REL.NOINC `($__internal_7_$__cuda_sm20_drsqrt_f64_slowpath_v2) ;  /* 0x0000432000007944 */ /* 0x017fea0003c00000 */
[----:B------:R-:W-:Y:S02]  /*44a0*/  IMAD.MOV.U32 R16, RZ, RZ, R3 ;  /* 0x000000ffff107224 */ /* 0x000fe400078e0003 */
[----:B------:R-:W-:Y:S02]  /*44b0*/  IMAD.MOV.U32 R17, RZ, RZ, R8 ;  /* 0x000000ffff117224 */ /* 0x000fe400078e0008 */
.L_x_23603:
[----:B------:R-:W-:Y:S05]  /*44c0*/  BSYNC B0 ;  /* 0x0000000000007941 */ /* 0x000fea0003800000 */
.L_x_23602:
        /* <DEDUP_REMOVED lines=24> */
.L_x_23609:
[----:B----4-:R-:W0:Y:S01]  /*4650*/  F2I.S64.F64.TRUNC R4, R4 ;  /* 0x0000000400047311 */ /* 0x010e22000030d900 */
[----:B------:R-:W-:Y:S02]  /*4660*/  IMAD.MOV.U32 R22, RZ, RZ, R26 ;  /* 0x000000ffff167224 */ /* 0x000fe400078e001a */
[----:B0-----:R-:W-:-:S05]  /*4670*/  IMAD.MOV.U32 R3, RZ, RZ, R4 ;  /* 0x000000ffff037224 */ /* 0x001fca00078e0004 */
[----:B------:R0:W-:Y:S01]  /*4680*/  STG.E.U8 [R8.64], R3 ;  /* 0x0000000308007986 */ /* 0x0001e2000c101124 */
[----:B------:R-:W-:Y:S05]  /*4690*/  BRA `(.L_x_23605) ;  /* 0x00000ff000007947 */ /* 0x000fea0003800000 */
.L_x_23608:
        /* <DEDUP_REMOVED lines=10> */
.L_x_23612:
[----:B----4-:R-:W0:Y:S01]  /*4740*/  F2I.F64.TRUNC R5, R4 ;  /* 0x0000000400057311 */ /* 0x010e22000030d100 */
[----:B------:R-:W-:Y:S01]  /*4750*/  IMAD.MOV.U32 R22, RZ, RZ, R26 ;  /* 0x000000ffff167224 */ /* 0x000fe200078e001a */
[----:B0-----:R0:W-:Y:S01]  /*4760*/  STG.E [R8.64], R5 ;  /* 0x0000000508007986 */ /* 0x0011e2000c101924 */
[----:B------:R-:W-:Y:S05]  /*4770*/  BRA `(.L_x_23605) ;  /* 0x00000f1000007947 */ /* 0x000fea0003800000 */
.L_x_23611:
[----:B----4-:R-:W0:Y:S01]  /*4780*/  F2I.F64.TRUNC R5, R4 ;  /* 0x0000000400057311 */ /* 0x010e22000030d100 */
[----:B------:R-:W-:Y:S01]  /*4790*/  IMAD.MOV.U32 R22, RZ, RZ, R26 ;  /* 0x000000ffff167224 */ /* 0x000fe200078e001a */
[----:B0-----:R0:W-:Y:S01]  /*47a0*/  STG.E.U16 [R8.64], R5 ;  /* 0x0000000508007986 */ /* 0x0011e2000c101524 */
[----:B------:R-:W-:Y:S05]  /*47b0*/  BRA `(.L_x_23605) ;  /* 0x00000ed000007947 */ /* 0x000fea0003800000 */
.L_x_23607:
        /* <DEDUP_REMOVED lines=12> */
.L_x_23614:
[----:B----4-:R-:W0:Y:S01]  /*4880*/  F2F.F32.F64 R0, R4 ;  /* 0x0000000400007310 */ /* 0x010e220000301000 */
[----:B------:R-:W0:Y:S01]  /*4890*/  DSETP.GEU.AND P0, PT, |R4|, c[0x2][0x0], PT ;  /* 0x008000000400762a */ /* 0x000e220003f0e200 */
[----:B------:R-:W-:-:S13]  /*48a0*/  IMAD.MOV.U32 R22, RZ, RZ, R26 ;  /* 0x000000ffff167224 */ /* 0x000fda00078e001a */
[----:B0-----:R-:W-:-:S05]  /*48b0*/  @!P0 FMUL R0, R0, 1.175494350822287508e-38 ;  /* 0x0080000000008820 */ /* 0x001fca0000400000 */
[----:B------:R-:W-:-:S05]  /*48c0*/  F2FP.PACK_AB R0, RZ, R0 ;  /* 0x00000000ff00723e */ /* 0x000fca00000000ff */
[----:B------:R0:W-:Y:S01]  /*48d0*/  STG.E.U16 [R8.64], R0 ;  /* 0x0000000008007986 */ /* 0x0001e2000c101524 */
[----:B------:R-:W-:Y:S05]  /*48e0*/  BRA `(.L_x_23605) ;  /* 0x00000da000007947 */ /* 0x000fea0003800000 */
.L_x_23613:
        /* <DEDUP_REMOVED lines=13> */
.L_x_23616:
        /* <DEDUP_REMOVED lines=8> */
.L_x_23615:
[----:B----4-:R0:W-:Y:S01]  /*4a40*/  STG.E.64 [R8.64], R4 ;  /* 0x0000000408007986 */ /* 0x0101e2000c101b24 */
[----:B------:R-:W-:Y:S01]  /*4a50*/  IMAD.MOV.U32 R22, RZ, RZ, R26 ;  /* 0x000000ffff167224 */ /* 0x000fe200078e001a */
[----:B------:R-:W-:Y:S05]  /*4a60*/  BRA `(.L_x_23605) ;  /* 0x00000c2000007947 */ /* 0x000fea0003800000 */
.L_x_23606:
        /* <DEDUP_REMOVED lines=13> */
.L_x_23619:
[----:B------:R-:W-:Y:S01]  /*4b40*/  CS2R R6, SRZ ;  /* 0x0000000000067805 */ /* 0x000fe2000001ff00 */
[----:B------:R-:W-:-:S04]  /*4b50*/  IMAD.MOV.U32 R22, RZ, RZ, R26 ;  /* 0x000000ffff167224 */ /* 0x000fc800078e001a */
[----:B----4-:R0:W-:Y:S01]  /*4b60*/  STG.E.128 [R8.64], R4 ;  /* 0x0000000408007986 */ /* 0x0101e2000c101d24 */
[----:B------:R-:W-:Y:S05]  /*4b70*/  BRA `(.L_x_23605) ;  /* 0x00000b1000007947 */ /* 0x000fea0003800000 */
.L_x_23618:
        /* <DEDUP_REMOVED lines=23> */
.L_x_23623:
[----:B------:R-:W-:Y:S05]  /*4cf0*/  BSYNC B0 ;  /* 0x0000000000007941 */ /* 0x000fea0003800000 */
.L_x_23622:
[----:B------:R-:W-:Y:S01]  /*4d00*/  LOP3.LUT R7, R0, R7, RZ, 0xfc, !PT ;  /* 0x0000000700077212 */ /* 0x000fe200078efcff */
[----:B------:R-:W-:-:S04]  /*4d10*/  IMAD.MOV.U32 R22, RZ, RZ, R26 ;  /* 0x000000ffff167224 */ /* 0x000fc800078e001a */
[----:B------:R0:W-:Y:S01]  /*4d20*/  STG.E.U8 [R8.64], R7 ;  /* 0x0000000708007986 */ /* 0x0001e2000c101124 */
[----:B------:R-:W-:Y:S05]  /*4d30*/  BRA `(.L_x_23605) ;  /* 0x0000095000007947 */ /* 0x000fea0003800000 */
.L_x_23621:
        /* <DEDUP_REMOVED lines=15> */
.L_x_23625:
[----:B------:R-:W-:Y:S01]  /*4e30*/  IMAD.MOV.U32 R0, RZ, RZ, 0x7f ;  /* 0x0000007fff007424 */ /* 0x000fe200078e00ff */
[----:B------:R-:W-:-:S04]  /*4e40*/  ISETP.GT.U32.AND P0, PT, R3, 0x7f800000, PT ;  /* 0x7f8000000300780c */ /* 0x000fc80003f04070 */
[----:B------:R-:W-:-:S04]  /*4e50*/  SEL R0, R0, 0x7c, P0 ;  /* 0x0000007c00007807 */ /* 0x000fc80000000000 */
.L_x_23626:
[----:B------:R-:W-:Y:S05]  /*4e60*/  BSYNC B0 ;  /* 0x0000000000007941 */ /* 0x000fea0003800000 */
.L_x_23624:
[----:B------:R-:W-:Y:S01]  /*4e70*/  LOP3.LUT R3, R7, 0x80000000, RZ, 0xc0, !PT ;  /* 0x8000000007037812 */ /* 0x000fe200078ec0ff */
[----:B------:R-:W-:-:S03]  /*4e80*/  IMAD.MOV.U32 R22, RZ, RZ, R26 ;  /* 0x000000ffff167224 */ /* 0x000fc600078e001a */
[----:B------:R-:W-:-:S04]  /*4e90*/  SHF.R.U32.HI R3, RZ, 0x18, R3 ;  /* 0x00000018ff037819 */ /* 0x000fc80000011603 */
[----:B------:R-:W-:-:S05]  /*4ea0*/  LOP3.LUT R3, R0, R3, RZ, 0xfc, !PT ;  /* 0x0000000300037212 */ /* 0x000fca00078efcff */
[----:B------:R0:W-:Y:S01]  /*4eb0*/  STG.E.U8 [R8.64], R3 ;  /* 0x0000000308007986 */ /* 0x0001e2000c101124 */
[----:B------:R-:W-:Y:S05]  /*4ec0*/  BRA `(.L_x_23605) ;  /* 0x000007c000007947 */ /* 0x000fea0003800000 */
.L_x_23620:
[----:B----4-:R-:W0:Y:S01]  /*4ed0*/  F2F.F32.F64 R0, R4 ;  /* 0x0000000400007310 */ /* 0x010e220000301000 */
[----:B------:R-:W0:Y:S01]  /*4ee0*/  DSETP.GEU.AND P0, PT, |R4|, c[0x2][0x0], PT ;  /* 0x008000000400762a */ /* 0x000e220003f0e200 */
[----:B------:R-:W-:-:S13]  /*4ef0*/  IMAD.MOV.U32 R22, RZ, RZ, R26 ;  /* 0x000000ffff167224 */ /* 0x000fda00078e001a */
[----:B0-----:R-:W-:-:S05]  /*4f00*/  @!P0 FMUL R0, R0, 1.175494350822287508e-38 ;  /* 0x0080000000008820 */ /* 0x001fca0000400000 */
[----:B------:R-:W-:-:S05]  /*4f10*/  F2FP.BF16.PACK_AB R0, RZ, R0 ;  /* 0x00000000ff00723e */ /* 0x000fca00000010ff */
[----:B------:R0:W-:Y:S01]  /*4f20*/  STG.E.U16 [R8.64], R0 ;  /* 0x0000000008007986 */ /* 0x0001e2000c101524 */
[----:B------:R-:W-:Y:S05]  /*4f30*/  BRA `(.L_x_23605) ;  /* 0x0000075000007947 */ /* 0x000fea0003800000 */
.L_x_23617:
        /* <DEDUP_REMOVED lines=12> */
.L_x_23629:
        /* <DEDUP_REMOVED lines=19> */
.L_x_23632:
[----:B------:R-:W-:-:S04]  /*5130*/  LOP3.LUT R0, R7, 0x80000000, RZ, 0xc0, !PT ;  /* 0x8000000007007812 */ /* 0x000fc800078ec0ff */
[----:B------:R-:W-:-:S04]  /*5140*/  SHF.R.U32.HI R0, RZ, 0x18, R0 ;  /* 0x00000018ff007819 */ /* 0x000fc80000011600 */
[----:B------:R-:W-:Y:S02]  /*5150*/  LOP3.LUT R0, R3, R0, RZ, 0xfc, !PT ;  /* 0x0000000003007212 */ /* 0x000fe400078efcff */
.L_x_23631:
[----:B------:R-:W-:Y:S05]  /*5160*/  BSYNC B0 ;  /* 0x0000000000007941 */ /* 0x000fea0003800000 */
.L_x_23630:
[----:B------:R0:W-:Y:S01]  /*5170*/  STG.E.U8 [R8.64], R0 ;  /* 0x0000000008007986 */ /* 0x0001e2000c101124 */
[----:B------:R-:W-:Y:S01]  /*5180*/  IMAD.MOV.U32 R22, RZ, RZ, R26 ;  /* 0x000000ffff167224 */ /* 0x000fe200078e001a */
[----:B------:R-:W-:Y:S05]  /*5190*/  BRA `(.L_x_23605) ;  /* 0x000004f000007947 */ /* 0x000fea0003800000 */
.L_x_23628:
        /* <DEDUP_REMOVED lines=19> */
.L_x_23635:
[----:B------:R-:W-:-:S04]  /*52d0*/  LOP3.LUT R0, R7, 0x80000000, RZ, 0xc0, !PT ;  /* 0x8000000007007812 */ /* 0x000fc800078ec0ff */
[----:B------:R-:W-:-:S04]  /*52e0*/  SHF.R.U32.HI R0, RZ, 0x18, R0 ;  /* 0x00000018ff007819 */ /* 0x000fc80000011600 */
[----:B------:R-:W-:Y:S02]  /*52f0*/  LOP3.LUT R0, R3, R0, RZ, 0xfc, !PT ;  /* 0x0000000003007212 */ /* 0x000fe400078efcff */
.L_x_23634:
[----:B------:R-:W-:Y:S05]  /*5300*/  BSYNC B0 ;  /* 0x0000000000007941 */ /* 0x000fea0003800000 */
.L_x_23633:
[----:B------:R0:W-:Y:S01]  /*5310*/  STG.E.U8 [R8.64], R0 ;  /* 0x0000000008007986 */ /* 0x0001e2000c101124 */
[----:B------:R-:W-:Y:S01]  /*5320*/  IMAD.MOV.U32 R22, RZ, RZ, R26 ;  /* 0x000000ffff167224 */ /* 0x000fe200078e001a */
[----:B------:R-:W-:Y:S05]  /*5330*/  BRA `(.L_x_23605) ;  /* 0x0000035000007947 */ /* 0x000fea0003800000 */
.L_x_23627:
        /* <DEDUP_REMOVED lines=25> */
.L_x_23610:
        /* <DEDUP_REMOVED lines=21> */
.L_x_23637:
[----:B----4-:R-:W0:Y:S01]  /*5620*/  F2I.U64.F64.TRUNC R4, R4 ;  /* 0x0000000400047311 */ /* 0x010e22000030d800 */
[----:B------:R-:W-:Y:S01]  /*5630*/  IMAD.MOV.U32 R22, RZ, RZ, R26 ;  /* 0x000000ffff167224 */ /* 0x000fe200078e001a */
[----:B0-----:R0:W-:Y:S01]  /*5640*/  STG.E.64 [R8.64], R4 ;  /* 0x0000000408007986 */ /* 0x0011e2000c101b24 */
[----:B------:R-:W-:Y:S05]  /*5650*/  BRA `(.L_x_23605) ;  /* 0x0000003000007947 */ /* 0x000fea0003800000 */
.L_x_23636:
[----:B----4-:R-:W0:Y:S01]  /*5660*/  F2I.U32.F64.TRUNC R5, R4 ;  /* 0x0000000400057311 */ /* 0x010e22000030d000 */
[----:B------:R-:W-:Y:S01]  /*5670*/  IMAD.MOV.U32 R22, RZ, RZ, R26 ;  /* 0x000000ffff167224 */ /* 0x000fe200078e001a */
[----:B0-----:R0:W-:Y:S06]  /*5680*/  STG.E [R8.64], R5 ;  /* 0x0000000508007986 */ /* 0x0011ec000c101924 */
.L_x_23605:
[----:B------:R-:W-:Y:S05]  /*5690*/  BSYNC B6 ;  /* 0x0000000000067941 */ /* 0x000fea0003800000 */
.L_x_23604:
        /* <DEDUP_REMOVED lines=22> */
.L_x_23643:
[----:B-1----:R-:W0:Y:S02]  /*5800*/  F2I.S64.F64.TRUNC R28, R28 ;  /* 0x0000001c001c7311 */ /* 0x002e24000030d900 */
[----:B0-----:R-:W-:-:S05]  /*5810*/  IMAD.MOV.U32 R3, RZ, RZ, R28 ;  /* 0x000000ffff037224 */ /* 0x001fca00078e001c */
[----:B------:R0:W-:Y:S01]  /*5820*/  STG.E.U8 [R4.64], R3 ;  /* 0x0000000304007986 */ /* 0x0001e2000c101124 */
[----:B------:R-:W-:Y:S05]  /*5830*/  BRA `(.L_x_23645) ;  /* 0x00000eb000007947 */ /* 0x000fea0003800000 */
.L_x_23642:
        /* <DEDUP_REMOVED lines=9> */
.L_x_23647:
[----:B-1----:R-:W0:Y:S02]  /*58d0*/  F2I.F64.TRUNC R29, R28 ;  /* 0x0000001c001d7311 */ /* 0x002e24000030d100 */
[----:B0-----:R0:W-:Y:S01]  /*58e0*/  STG.E [R4.64], R29 ;  /* 0x0000001d04007986 */ /* 0x0011e2000c101924 */
[----:B------:R-:W-:Y:S05]  /*58f0*/  BRA `(.L_x_23645) ;  /* 0x00000df000007947 */ /* 0x000fea0003800000 */
.L_x_23646:
[----:B-1----:R-:W0:Y:S02]  /*5900*/  F2I.F64.TRUNC R29, R28 ;  /* 0x0000001c001d7311 */ /* 0x002e24000030d100 */
[----:B0-----:R0:W-:Y:S01]  /*5910*/  STG.E.U16 [R4.64], R29 ;  /* 0x0000001d04007986 */ /* 0x0011e2000c101524 */
[----:B------:R-:W-:Y:S05]  /*5920*/  BRA `(.L_x_23645) ;  /* 0x00000dc000007947 */ /* 0x000fea0003800000 */
.L_x_23641:
        /* <DEDUP_REMOVED lines=11> */
.L_x_23649:
[----:B-1----:R-:W0:Y:S01]  /*59e0*/  F2F.F32.F64 R0, R28 ;  /* 0x0000001c00007310 */ /* 0x002e220000301000 */
[----:B------:R-:W0:-:S14]  /*59f0*/  DSETP.GEU.AND P0, PT, |R28|, c[0x2][0x0], PT ;  /* 0x008000001c00762a */ /* 0x000e1c0003f0e200 */
[----:B0-----:R-:W-:-:S05]  /*5a00*/  @!P0 FMUL R0, R0, 1.175494350822287508e-38 ;  /* 0x0080000000008820 */ /* 0x001fca0000400000 */
[----:B------:R-:W-:-:S05]  /*5a10*/  F2FP.PACK_AB R0, RZ, R0 ;  /* 0x00000000ff00723e */ /* 0x000fca00000000ff */
[----:B------:R0:W-:Y:S01]  /*5a20*/  STG.E.U16 [R4.64], R0 ;  /* 0x0000000004007986 */ /* 0x0001e2000c101524 */
[----:B------:R-:W-:Y:S05]  /*5a30*/  BRA `(.L_x_23645) ;  /* 0x00000cb000007947 */ /* 0x000fea0003800000 */
.L_x_23648:
        /* <DEDUP_REMOVED lines=12> */
.L_x_23651:
[----:B-1----:R-:W0:Y:S01]  /*5b00*/  F2F.F32.F64 R0, R28 ;  /* 0x0000001c00007310 */ /* 0x002e220000301000 */
[----:B------:R-:W0:-:S14]  /*5b10*/  DSETP.GEU.AND P0, PT, |R28|, c[0x2][0x0], PT ;  /* 0x008000001c00762a */ /* 0x000e1c0003f0e200 */
[----:B0-----:R-:W-:-:S05]  /*5b20*/  @!P0 FMUL R0, R0, 1.175494350822287508e-38 ;  /* 0x0080000000008820 */ /* 0x001fca0000400000 */
[----:B------:R-:W-:-:S04]  /*5b30*/  F2FP.PACK_AB R3, RZ, R0 ;  /* 0x00000000ff03723e */ /* 0x000fc800000000ff */
[----:B------:R-:W-:-:S05]  /*5b40*/  PRMT R3, R3, 0x5410, RZ ;  /* 0x0000541003037816 */ /* 0x000fca00000000ff */
[----:B------:R0:W-:Y:S01]  /*5b50*/  STG.E [R4.64], R3 ;  /* 0x0000000304007986 */ /* 0x0001e2000c101924 */
[----:B------:R-:W-:Y:S05]  /*5b60*/  BRA `(.L_x_23645) ;  /* 0x00000b8000007947 */ /* 0x000fea0003800000 */
.L_x_23650:
[----:B-1----:R0:W-:Y:S01]  /*5b70*/  STG.E.64 [R4.64], R28 ;  /* 0x0000001c04007986 */ /* 0x0021e2000c101b24 */
[----:B------:R-:W-:Y:S05]  /*5b80*/  BRA `(.L_x_23645) ;  /* 0x00000b6000007947 */ /* 0x000fea0003800000 */
.L_x_23640:
        /* <DEDUP_REMOVED lines=12> */
.L_x_23654:
[----:B---3--:R-:W-:-:S05]  /*5c50*/  CS2R R30, SRZ ;  /* 0x00000000001e7805 */ /* 0x008fca000001ff00 */
[----:B-1----:R0:W-:Y:S01]  /*5c60*/  STG.E.128 [R4.64], R28 ;  /* 0x0000001c04007986 */ /* 0x0021e2000c101d24 */
[----:B------:R-:W-:Y:S05]  /*5c70*/  BRA `(.L_x_23645) ;  /* 0x00000a7000007947 */ /* 0x000fea0003800000 */
.L_x_23653:
        /* <DEDUP_REMOVED lines=23> */
.L_x_23658:
[----:B------:R-:W-:Y:S05]  /*5df0*/  BSYNC B0 ;  /* 0x0000000000007941 */ /* 0x000fea0003800000 */
.L_x_23657:
[----:B------:R-:W-:-:S05]  /*5e00*/  LOP3.LUT R7, R0, R7, RZ, 0xfc, !PT ;  /* 0x0000000700077212 */ /* 0x000fca00078efcff */
[----:B------:R0:W-:Y:S01]  /*5e10*/  STG.E.U8 [R4.64], R7 ;  /* 0x0000000704007986 */ /* 0x0001e2000c101124 */
[----:B------:R-:W-:Y:S05]  /*5e20*/  BRA `(.L_x_23645) ;  /* 0x000008c000007947 */ /* 0x000fea0003800000 */
.L_x_23656:
        /* <DEDUP_REMOVED lines=15> */
.L_x_23660:
[----:B------:R-:W-:Y:S01]  /*5f20*/  IMAD.MOV.U32 R0, RZ, RZ, 0x7f ;  /* 0x0000007fff007424 */ /* 0x000fe200078e00ff */
[----:B------:R-:W-:-:S04]  /*5f30*/  ISETP.GT.U32.AND P0, PT, R3, 0x7f800000, PT ;  /* 0x7f8000000300780c */ /* 0x000fc80003f04070 */
[----:B------:R-:W-:-:S04]  /*5f40*/  SEL R0, R0, 0x7c, P0 ;  /* 0x0000007c00007807 */ /* 0x000fc80000000000 */
.L_x_23661:
[----:B------:R-:W-:Y:S05]  /*5f50*/  BSYNC B0 ;  /* 0x0000000000007941 */ /* 0x000fea0003800000 */
.L_x_23659:
[----:B------:R-:W-:-:S04]  /*5f60*/  LOP3.LUT R3, R7, 0x80000000, RZ, 0xc0, !PT ;  /* 0x8000000007037812 */ /* 0x000fc800078ec0ff */
[----:B------:R-:W-:-:S04]  /*5f70*/  SHF.R.U32.HI R3, RZ, 0x18, R3 ;  /* 0x00000018ff037819 */ /* 0x000fc80000011603 */
[----:B------:R-:W-:-:S05]  /*5f80*/  LOP3.LUT R3, R0, R3, RZ, 0xfc, !PT ;  /* 0x0000000300037212 */ /* 0x000fca00078efcff */
[----:B------:R0:W-:Y:S01]  /*5f90*/  STG.E.U8 [R4.64], R3 ;  /* 0x0000000304007986 */ /* 0x0001e2000c101124 */
[----:B------:R-:W-:Y:S05]  /*5fa0*/  BRA `(.L_x_23645) ;  /* 0x0000074000007947 */ /* 0x000fea0003800000 */
.L_x_23655:
[----:B-1----:R-:W0:Y:S01]  /*5fb0*/  F2F.F32.F64 R0, R28 ;  /* 0x0000001c00007310 */ /* 0x002e220000301000 */
[----:B------:R-:W0:-:S14]  /*5fc0*/  DSETP.GEU.AND P0, PT, |R28|, c[0x2][0x0], PT ;  /* 0x008000001c00762a */ /* 0x000e1c0003f0e200 */
[----:B0-----:R-:W-:-:S05]  /*5fd0*/  @!P0 FMUL R0, R0, 1.175494350822287508e-38 ;  /* 0x0080000000008820 */ /* 0x001fca0000400000 */
[----:B------:R-:W-:-:S05]  /*5fe0*/  F2FP.BF16.PACK_AB R0, RZ, R0 ;  /* 0x00000000ff00723e */ /* 0x000fca00000010ff */
[----:B------:R0:W-:Y:S01]  /*5ff0*/  STG.E.U16 [R4.64], R0 ;  /* 0x0000000004007986 */ /* 0x0001e2000c101524 */
[----:B------:R-:W-:Y:S05]  /*6000*/  BRA `(.L_x_23645) ;  /* 0x000006e000007947 */ /* 0x000fea0003800000 */
.L_x_23652:
        /* <DEDUP_REMOVED lines=11> */
.L_x_23664:
        /* <DEDUP_REMOVED lines=19> */
.L_x_23667:
[----:B------:R-:W-:-:S04]  /*61f0*/  LOP3.LUT R0, R7, 0x80000000, RZ, 0xc0, !PT ;  /* 0x8000000007007812 */ /* 0x000fc800078ec0ff */
[----:B------:R-:W-:-:S04]  /*6200*/  SHF.R.U32.HI R0, RZ, 0x18, R0 ;  /* 0x00000018ff007819 */ /* 0x000fc80000011600 */
[----:B------:R-:W-:Y:S02]  /*6210*/  LOP3.LUT R0, R3, R0, RZ, 0xfc, !PT ;  /* 0x0000000003007212 */ /* 0x000fe400078efcff */
.L_x_23666:
[----:B------:R-:W-:Y:S05]  /*6220*/  BSYNC B0 ;  /* 0x0000000000007941 */ /* 0x000fea0003800000 */
.L_x_23665:
[----:B------:R0:W-:Y:S01]  /*6230*/  STG.E.U8 [R4.64], R0 ;  /* 0x0000000004007986 */ /* 0x0001e2000c101124 */
[----:B------:R-:W-:Y:S05]  /*6240*/  BRA `(.L_x_23645) ;  /* 0x000004a000007947 */ /* 0x000fea0003800000 */
.L_x_23663:
        /* <DEDUP_REMOVED lines=19> */
.L_x_23670:
[----:B------:R-:W-:-:S04]  /*6380*/  LOP3.LUT R0, R7, 0x80000000, RZ, 0xc0, !PT ;  /* 0x8000000007007812 */ /* 0x000fc800078ec0ff */
[----:B------:R-:W-:-:S04]  /*6390*/  SHF.R.U32.HI R0, RZ, 0x18, R0 ;  /* 0x00000018ff007819 */ /* 0x000fc80000011600 */
[----:B------:R-:W-:Y:S02]  /*63a0*/  LOP3.LUT R0, R3, R0, RZ, 0xfc, !PT ;  /* 0x0000000003007212 */ /* 0x000fe400078efcff */
.L_x_23669:
[----:B------:R-:W-:Y:S05]  /*63b0*/  BSYNC B0 ;  /* 0x0000000000007941 */ /* 0x000fea0003800000 */
.L_x_23668:
[----:B------:R0:W-:Y:S01]  /*63c0*/  STG.E.U8 [R4.64], R0 ;  /* 0x0000000004007986 */ /* 0x0001e2000c101124 */
[----:B------:R-:W-:Y:S05]  /*63d0*/  BRA `(.L_x_23645) ;  /* 0x0000031000007947 */ /* 0x000fea0003800000 */
.L_x_23662:
        /* <DEDUP_REMOVED lines=24> */
.L_x_23644:
        /* <DEDUP_REMOVED lines=20> */
.L_x_23672:
[----:B-1----:R-:W0:Y:S02]  /*66a0*/  F2I.U64.F64.TRUNC R28, R28 ;  /* 0x0000001c001c7311 */ /* 0x002e24000030d800 */
[----:B0-----:R0:W-:Y:S01]  /*66b0*/  STG.E.64 [R4.64], R28 ;  /* 0x0000001c04007986 */ /* 0x0011e2000c101b24 */
[----:B------:R-:W-:Y:S05]  /*66c0*/  BRA `(.L_x_23645) ;  /* 0x0000002000007947 */ /* 0x000fea0003800000 */
.L_x_23671:
[----:B-1----:R-:W0:Y:S02]  /*66d0*/  F2I.U32.F64.TRUNC R29, R28 ;  /* 0x0000001c001d7311 */ /* 0x002e24000030d000 */
[----:B0-----:R0:W-:Y:S02]  /*66e0*/  STG.E [R4.64], R29 ;  /* 0x0000001d04007986 */ /* 0x0011e4000c101924 */
.L_x_23645:
        /* <DEDUP_REMOVED lines=22> */
.L_x_23676:
[----:B------:R-:W0:Y:S02]  /*6850*/  F2I.S64.F64.TRUNC R24, R24 ;  /* 0x0000001800187311 */ /* 0x000e24000030d900 */
[----:B0-----:R-:W-:-:S05]  /*6860*/  IMAD.MOV.U32 R3, RZ, RZ, R24 ;  /* 0x000000ffff037224 */ /* 0x001fca00078e0018 */
[----:B------:R0:W-:Y:S01]  /*6870*/  STG.E.U8 [R4.64], R3 ;  /* 0x0000000304007986 */ /* 0x0001e2000c101124 */
[----:B------:R-:W-:Y:S05]  /*6880*/  BRA `(.L_x_23678) ;  /* 0x00000eb000007947 */ /* 0x000fea0003800000 */
.L_x_23675:
        /* <DEDUP_REMOVED lines=9> */
.L_x_23680:
[----:B------:R-:W0:Y:S02]  /*6920*/  F2I.F64.TRUNC R25, R24 ;  /* 0x0000001800197311 */ /* 0x000e24000030d100 */
[----:B0-----:R0:W-:Y:S01]  /*6930*/  STG.E [R4.64], R25 ;  /* 0x0000001904007986 */ /* 0x0011e2000c101924 */
[----:B------:R-:W-:Y:S05]  /*6940*/  BRA `(.L_x_23678) ;  /* 0x00000df000007947 */ /* 0x000fea0003800000 */
.L_x_23679:
[----:B------:R-:W0:Y:S02]  /*6950*/  F2I.F64.TRUNC R25, R24 ;  /* 0x0000001800197311 */ /* 0x000e24000030d100 */
[----:B0-----:R0:W-:Y:S01]  /*6960*/  STG.E.U16 [R4.64], R25 ;  /* 0x0000001904007986 */ /* 0x0011e2000c101524 */
[----:B------:R-:W-:Y:S05]  /*6970*/  BRA `(.L_x_23678) ;  /* 0x00000dc000007947 */ /* 0x000fea0003800000 */
.L_x_23674:
        /* <DEDUP_REMOVED lines=11> */
.L_x_23682:
[----:B------:R-:W0:Y:S01]  /*6a30*/  F2F.F32.F64 R0, R24 ;  /* 0x0000001800007310 */ /* 0x000e220000301000 */
[----:B------:R-:W0:-:S14]  /*6a40*/  DSETP.GEU.AND P0, PT, |R24|, c[0x2][0x0], PT ;  /* 0x008000001800762a */ /* 0x000e1c0003f0e200 */
[----:B0-----:R-:W-:-:S05]  /*6a50*/  @!P0 FMUL R0, R0, 1.175494350822287508e-38 ;  /* 0x0080000000008820 */ /* 0x001fca0000400000 */
[----:B------:R-:W-:-:S05]  /*6a60*/  F2FP.PACK_AB R0, RZ, R0 ;  /* 0x00000000ff00723e */ /* 0x000fca00000000ff */
[----:B------:R0:W-:Y:S01]  /*6a70*/  STG.E.U16 [R4.64], R0 ;  /* 0x0000000004007986 */ /* 0x0001e2000c101524 */
[----:B------:R-:W-:Y:S05]  /*6a80*/  BRA `(.L_x_23678) ;  /* 0x00000cb000007947 */ /* 0x000fea0003800000 */
.L_x_23681:
        /* <DEDUP_REMOVED lines=12> */
.L_x_23684:
[----:B------:R-:W0:Y:S01]  /*6b50*/  F2F.F32.F64 R0, R24 ;  /* 0x0000001800007310 */ /* 0x000e220000301000 */
[----:B------:R-:W0:-:S14]  /*6b60*/  DSETP.GEU.AND P0, PT, |R24|, c[0x2][0x0], PT ;  /* 0x008000001800762a */ /* 0x000e1c0003f0e200 */
[----:B0-----:R-:W-:-:S05]  /*6b70*/  @!P0 FMUL R0, R0, 1.175494350822287508e-38 ;  /* 0x0080000000008820 */ /* 0x001fca0000400000 */
[----:B------:R-:W-:-:S04]  /*6b80*/  F2FP.PACK_AB R3, RZ, R0 ;  /* 0x00000000ff03723e */ /* 0x000fc800000000ff */
[----:B------:R-:W-:-:S05]  /*6b90*/  PRMT R3, R3, 0x5410, RZ ;  /* 0x0000541003037816 */ /* 0x000fca00000000ff */
[----:B------:R0:W-:Y:S01]  /*6ba0*/  STG.E [R4.64], R3 ;  /* 0x0000000304007986 */ /* 0x0001e2000c101924 */
[----:B------:R-:W-:Y:S05]  /*6bb0*/  BRA `(.L_x_23678) ;  /* 0x00000b8000007947 */ /* 0x000fea0003800000 */
.L_x_23683:
[----:B------:R0:W-:Y:S01]  /*6bc0*/  STG.E.64 [R4.64], R24 ;  /* 0x0000001804007986 */ /* 0x0001e2000c101b24 */
[----:B------:R-:W-:Y:S05]  /*6bd0*/  BRA `(.L_x_23678) ;  /* 0x00000b6000007947 */ /* 0x000fea0003800000 */
.L_x_23673:
        /* <DEDUP_REMOVED lines=12> */
.L_x_23687:
[----:B------:R-:W-:-:S05]  /*6ca0*/  CS2R R26, SRZ ;  /* 0x00000000001a7805 */ /* 0x000fca000001ff00 */
[----:B------:R0:W-:Y:S01]  /*6cb0*/  STG.E.128 [R4.64], R24 ;  /* 0x0000001804007986 */ /* 0x0001e2000c101d24 */
[----:B------:R-:W-:Y:S05]  /*6cc0*/  BRA `(.L_x_23678) ;  /* 0x00000a7000007947 */ /* 0x000fea0003800000 */
.L_x_23686:
        /* <DEDUP_REMOVED lines=23> */
.L_x_23691:
[----:B------:R-:W-:Y:S05]  /*6e40*/  BSYNC B0 ;  /* 0x0000000000007941 */ /* 0x000fea0003800000 */
.L_x_23690:
[----:B------:R-:W-:-:S05]  /*6e50*/  LOP3.LUT R7, R0, R7, RZ, 0xfc, !PT ;  /* 0x0000000700077212 */ /* 0x000fca00078efcff */
[----:B------:R0:W-:Y:S01]  /*6e60*/  STG.E.U8 [R4.64], R7 ;  /* 0x0000000704007986 */ /* 0x0001e2000c101124 */
[----:B------:R-:W-:Y:S05]  /*6e70*/  BRA `(.L_x_23678) ;  /* 0x000008c000007947 */ /* 0x000fea0003800000 */
.L_x_23689:
        /* <DEDUP_REMOVED lines=15> */
.L_x_23693:
[----:B------:R-:W-:Y:S01]  /*6f70*/  IMAD.MOV.U32 R0, RZ, RZ, 0x7f ;  /* 0x0000007fff007424 */ /* 0x000fe200078e00ff */
[----:B------:R-:W-:-:S04]  /*6f80*/  ISETP.GT.U32.AND P0, PT, R3, 0x7f800000, PT ;  /* 0x7f8000000300780c */ /* 0x000fc80003f04070 */
[----:B------:R-:W-:-:S04]  /*6f90*/  SEL R0, R0, 0x7c, P0 ;  /* 0x0000007c00007807 */ /* 0x000fc80000000000 */
.L_x_23694:
[----:B------:R-:W-:Y:S05]  /*6fa0*/  BSYNC B0 ;  /* 0x0000000000007941 */ /* 0x000fea0003800000 */
.L_x_23692:
[----:B------:R-:W-:-:S04]  /*6fb0*/  LOP3.LUT R3, R7, 0x80000000, RZ, 0xc0, !PT ;  /* 0x8000000007037812 */ /* 0x000fc800078ec0ff */
[----:B------:R-:W-:-:S04]  /*6fc0*/  SHF.R.U32.HI R3, RZ, 0x18, R3 ;  /* 0x00000018ff037819 */ /* 0x000fc80000011603 */
[----:B------:R-:W-:-:S05]  /*6fd0*/  LOP3.LUT R3, R0, R3, RZ, 0xfc, !PT ;  /* 0x0000000300037212 */ /* 0x000fca00078efcff */
[----:B------:R0:W-:Y:S01]  /*6fe0*/  STG.E.U8 [R4.64], R3 ;  /* 0x0000000304007986 */ /* 0x0001e2000c101124 */
[----:B------:R-:W-:Y:S05]  /*6ff0*/  BRA `(.L_x_23678) ;  /* 0x0000074000007947 */ /* 0x000fea0003800000 */
.L_x_23688:
[----:B------:R-:W0:Y:S01]  /*7000*/  F2F.F32.F64 R0, R24 ;  /* 0x0000001800007310 */ /* 0x000e220000301000 */
[----:B------:R-:W0:-:S14]  /*7010*/  DSETP.GEU.AND P0, PT, |R24|, c[0x2][0x0], PT ;  /* 0x008000001800762a */ /* 0x000e1c0003f0e200 */
[----:B0-----:R-:W-:-:S05]  /*7020*/  @!P0 FMUL R0, R0, 1.175494350822287508e-38 ;  /* 0x0080000000008820 */ /* 0x001fca0000400000 */
[----:B------:R-:W-:-:S05]  /*7030*/  F2FP.BF16.PACK_AB R0, RZ, R0 ;  /* 0x00000000ff00723e */ /* 0x000fca00000010ff */
[----:B------:R0:W-:Y:S01]  /*7040*/  STG.E.U16 [R4.64], R0 ;  /* 0x0000000004007986 */ /* 0x0001e2000c101524 */
[----:B------:R-:W-:Y:S05]  /*7050*/  BRA `(.L_x_23678) ;  /* 0x000006e000007947 */ /* 0x000fea0003800000 */
.L_x_23685:
        /* <DEDUP_REMOVED lines=11> */
.L_x_23697:
        /* <DEDUP_REMOVED lines=19> */
.L_x_23700:
[----:B------:R-:W-:-:S04]  /*7240*/  LOP3.LUT R0, R7, 0x80000000, RZ, 0xc0, !PT ;  /* 0x8000000007007812 */ /* 0x000fc800078ec0ff */
[----:B------:R-:W-:-:S04]  /*7250*/  SHF.R.U32.HI R0, RZ, 0x18, R0 ;  /* 0x00000018ff007819 */ /* 0x000fc80000011600 */
[----:B------:R-:W-:Y:S02]  /*7260*/  LOP3.LUT R0, R3, R0, RZ, 0xfc, !PT ;  /* 0x0000000003007212 */ /* 0x000fe400078efcff */
.L_x_23699:
[----:B------:R-:W-:Y:S05]  /*7270*/  BSYNC B0 ;  /* 0x0000000000007941 */ /* 0x000fea0003800000 */
.L_x_23698:
[----:B------:R0:W-:Y:S01]  /*7280*/  STG.E.U8 [R4.64], R0 ;  /* 0x0000000004007986 */ /* 0x0001e2000c101124 */
[----:B------:R-:W-:Y:S05]  /*7290*/  BRA `(.L_x_23678) ;  /* 0x000004a000007947 */ /* 0x000fea0003800000 */
.L_x_23696:
        /* <DEDUP_REMOVED lines=19> */
.L_x_23703:
[----:B------:R-:W-:-:S04]  /*73d0*/  LOP3.LUT R0, R7, 0x80000000, RZ, 0xc0, !PT ;  /* 0x8000000007007812 */ /* 0x000fc800078ec0ff */
[----:B------:R-:W-:-:S04]  /*73e0*/  SHF.R.U32.HI R0, RZ, 0x18, R0 ;  /* 0x00000018ff007819 */ /* 0x000fc80000011600 */
[----:B------:R-:W-:Y:S02]  /*73f0*/  LOP3.LUT R0, R3, R0, RZ, 0xfc, !PT ;  /* 0x0000000003007212 */ /* 0x000fe400078efcff */
.L_x_23702:
[----:B------:R-:W-:Y:S05]  /*7400*/  BSYNC B0 ;  /* 0x0000000000007941 */ /* 0x000fea0003800000 */
.L_x_23701:
[----:B------:R0:W-:Y:S01]  /*7410*/  STG.E.U8 [R4.64], R0 ;  /* 0x0000000004007986 */ /* 0x0001e2000c101124 */
[----:B------:R-:W-:Y:S05]  /*7420*/  BRA `(.L_x_23678) ;  /* 0x0000031000007947 */ /* 0x000fea0003800000 */
.L_x_23695:
        /* <DEDUP_REMOVED lines=24> */
.L_x_23677:
        /* <DEDUP_REMOVED lines=20> */
.L_x_23705:
[----:B------:R-:W0:Y:S02]  /*76f0*/  F2I.U64.F64.TRUNC R24, R24 ;  /* 0x0000001800187311 */ /* 0x000e24000030d800 */
[----:B0-----:R0:W-:Y:S01]  /*7700*/  STG.E.64 [R4.64], R24 ;  /* 0x0000001804007986 */ /* 0x0011e2000c101b24 */
[----:B------:R-:W-:Y:S05]  /*7710*/  BRA `(.L_x_23678) ;  /* 0x0000002000007947 */ /* 0x000fea0003800000 */
.L_x_23704:
[----:B------:R-:W0:Y:S02]  /*7720*/  F2I.U32.F64.TRUNC R25, R24 ;  /* 0x0000001800197311 */ /* 0x000e24000030d000 */
[----:B0-----:R0:W-:Y:S02]  /*7730*/  STG.E [R4.64], R25 ;  /* 0x0000001904007986 */ /* 0x0011e4000c101924 */
.L_x_23678:
[----:B------:R-:W-:Y:S02]  /*7740*/  IADD3 R22, R22, 0x80, RZ ;  /* 0x0000008016167810 */ /* 0x000fe40007ffe0ff */
.L_x_23639:
[----:B------:R-:W-:Y:S05]  /*7750*/  BSYNC B6 ;  /* 0x0000000000067941 */ /* 0x000fea0003800000 */
.L_x_23638:
        /* <DEDUP_REMOVED lines=20> */
.L_x_23709:
[----:B--2---:R-:W0:Y:S02]  /*78a0*/  F2I.S64.F64.TRUNC R16, R16 ;  /* 0x0000001000107311 */ /* 0x004e24000030d900 */
[----:B0---4-:R-:W-:-:S05]  /*78b0*/  IMAD.MOV.U32 R5, RZ, RZ, R16 ;  /* 0x000000ffff057224 */ /* 0x011fca00078e0010 */
[----:B------:R-:W-:Y:S01]  /*78c0*/  STG.E.U8 [R2.64], R5 ;  /* 0x0000000502007986 */ /* 0x000fe2000c101124 */
[----:B------:R-:W-:Y:S05]  /*78d0*/  EXIT ;  /* 0x000000000000794d */ /* 0x000fea0003800000 */
.L_x_23708:
        /* <DEDUP_REMOVED lines=9> */
.L_x_23712:
[----:B--2---:R-:W0:Y:S02]  /*7970*/  F2I.F64.TRUNC R17, R16 ;  /* 0x0000001000117311 */ /* 0x004e24000030d100 */
[----:B0-----:R-:W-:Y:S01]  /*7980*/  STG.E [R2.64], R17 ;  /* 0x0000001102007986 */ /* 0x001fe2000c101924 */
[----:B------:R-:W-:Y:S05]  /*7990*/  EXIT ;  /* 0x000000000000794d */ /* 0x000fea0003800000 */
.L_x_23711:
[----:B--2---:R-:W0:Y:S02]  /*79a0*/  F2I.F64.TRUNC R17, R16 ;  /* 0x0000001000117311 */ /* 0x004e24000030d100 */
[----:B0-----:R-:W-:Y:S01]  /*79b0*/  STG.E.U16 [R2.64], R17 ;  /* 0x0000001102007986 */ /* 0x001fe2000c101524 */
[----:B------:R-:W-:Y:S05]  /*79c0*/  EXIT ;  /* 0x000000000000794d */ /* 0x000fea0003800000 */
.L_x_23707:
        /* <DEDUP_REMOVED lines=11> */
.L_x_23714:
[----:B--2---:R-:W0:Y:S01]  /*7a80*/  F2F.F32.F64 R0, R16 ;  /* 0x0000001000007310 */ /* 0x004e220000301000 */
[----:B------:R-:W0:-:S14]  /*7a90*/  DSETP.GEU.AND P0, PT, |R16|, c[0x2][0x0], PT ;  /* 0x008000001000762a */ /* 0x000e1c0003f0e200 */
[----:B0-----:R-:W-:-:S05]  /*7aa0*/  @!P0 FMUL R0, R0, 1.175494350822287508e-38 ;  /* 0x0080000000008820 */ /* 0x001fca0000400000 */
[----:B------:R-:W-:-:S05]  /*7ab0*/  F2FP.PACK_AB R0, RZ, R0 ;  /* 0x00000000ff00723e */ /* 0x000fca00000000ff */
[----:B------:R-:W-:Y:S01]  /*7ac0*/  STG.E.U16 [R2.64], R0 ;  /* 0x0000000002007986 */ /* 0x000fe2000c101524 */
[----:B------:R-:W-:Y:S05]  /*7ad0*/  EXIT ;  /* 0x000000000000794d */ /* 0x000fea0003800000 */
.L_x_23713:
        /* <DEDUP_REMOVED lines=12> */
.L_x_23716:
[----:B--2---:R-:W0:Y:S01]  /*7ba0*/  F2F.F32.F64 R0, R16 ;  /* 0x0000001000007310 */ /* 0x004e220000301000 */
[----:B------:R-:W0:-:S14]  /*7bb0*/  DSETP.GEU.AND P0, PT, |R16|, c[0x2][0x0], PT ;  /* 0x008000001000762a */ /* 0x000e1c0003f0e200 */
[----:B0-----:R-:W-:-:S05]  /*7bc0*/  @!P0 FMUL R0, R0, 1.175494350822287508e-38 ;  /* 0x0080000000008820 */ /* 0x001fca0000400000 */
[----:B----4-:R-:W-:-:S04]  /*7bd0*/  F2FP.PACK_AB R5, RZ, R0 ;  /* 0x00000000ff05723e */ /* 0x010fc800000000ff */
[----:B------:R-:W-:-:S05]  /*7be0*/  PRMT R5, R5, 0x5410, RZ ;  /* 0x0000541005057816 */ /* 0x000fca00000000ff */
[----:B------:R-:W-:Y:S01]  /*7bf0*/  STG.E [R2.64], R5 ;  /* 0x0000000502007986 */ /* 0x000fe2000c101924 */
[----:B------:R-:W-:Y:S05]  /*7c00*/  EXIT ;  /* 0x000000000000794d */ /* 0x000fea0003800000 */
.L_x_23715:
[----:B--2---:R-:W-:Y:S01]  /*7c10*/  STG.E.64 [R2.64], R16 ;  /* 0x0000001002007986 */ /* 0x004fe2000c101b24 */
[----:B------:R-:W-:Y:S05]  /*7c20*/  EXIT ;  /* 0x000000000000794d */ /* 0x000fea0003800000 */
.L_x_23706:
        /* <DEDUP_REMOVED lines=12> */
.L_x_23719:
[----:B------:R-:W-:-:S05]  /*7cf0*/  CS2R R18, SRZ ;  /* 0x0000000000127805 */ /* 0x000fca000001ff00 */
[----:B--2---:R-:W-:Y:S01]  /*7d00*/  STG.E.128 [R2.64], R16 ;  /* 0x0000001002007986 */ /* 0x004fe2000c101d24 */
[----:B------:R-:W-:Y:S05]  /*7d10*/  EXIT ;  /* 0x000000000000794d */ /* 0x000fea0003800000 */
.L_x_23718:
        /* <DEDUP_REMOVED lines=23> */
.L_x_23723:
[----:B------:R-:W-:Y:S05]  /*7e90*/  BSYNC B0 ;  /* 0x0000000000007941 */ /* 0x000fea0003800000 */
.L_x_23722:
[----:B------:R-:W-:-:S05]  /*7ea0*/  LOP3.LUT R5, R0, R5, RZ, 0xfc, !PT ;  /* 0x0000000500057212 */ /* 0x000fca00078efcff */
[----:B------:R-:W-:Y:S01]  /*7eb0*/  STG.E.U8 [R2.64], R5 ;  /* 0x0000000502007986 */ /* 0x000fe2000c101124 */
[----:B------:R-:W-:Y:S05]  /*7ec0*/  EXIT ;  /* 0x000000000000794d */ /* 0x000fea0003800000 */
.L_x_23721:
        /* <DEDUP_REMOVED lines=15> */
.L_x_23725:
[----:B------:R-:W-:Y:S01]  /*7fc0*/  IMAD.MOV.U32 R0, RZ, RZ, 0x7f ;  /* 0x0000007fff007424 */ /* 0x000fe200078e00ff */
[----:B------:R-:W-:-:S04]  /*7fd0*/  ISETP.GT.U32.AND P0, PT, R4, 0x7f800000, PT ;  /* 0x7f8000000400780c */ /* 0x000fc80003f04070 */
[----:B------:R-:W-:-:S04]  /*7fe0*/  SEL R0, R0, 0x7c, P0 ;  /* 0x0000007c00007807 */ /* 0x000fc80000000000 */
.L_x_23726:
[----:B------:R-:W-:Y:S05]  /*7ff0*/  BSYNC B0 ;  /* 0x0000000000007941 */ /* 0x000fea0003800000 */
.L_x_23724:
[----:B------:R-:W-:-:S04]  /*8000*/  LOP3.LUT R4, R5, 0x80000000, RZ, 0xc0, !PT ;  /* 0x8000000005047812 */ /* 0x000fc800078ec0ff */
[----:B------:R-:W-:-:S04]  /*8010*/  SHF.R.U32.HI R5, RZ, 0x18, R4 ;  /* 0x00000018ff057819 */ /* 0x000fc80000011604 */
[----:B------:R-:W-:-:S05]  /*8020*/  LOP3.LUT R5, R0, R5, RZ, 0xfc, !PT ;  /* 0x0000000500057212 */ /* 0x000fca00078efcff */
[----:B------:R-:W-:Y:S01]  /*8030*/  STG.E.U8 [R2.64], R5 ;  /* 0x0000000502007986 */ /* 0x000fe2000c101124 */
[----:B------:R-:W-:Y:S05]  /*8040*/  EXIT ;  /* 0x000000000000794d */ /* 0x000fea0003800000 */
.L_x_23720:
[----:B--2---:R-:W0:Y:S01]  /*8050*/  F2F.F32.F64 R0, R16 ;  /* 0x0000001000007310 */ /* 0x004e220000301000 */
[----:B------:R-:W0:-:S14]  /*8060*/  DSETP.GEU.AND P0, PT, |R16|, c[0x2][0x0], PT ;  /* 0x008000001000762a */ /* 0x000e1c0003f0e200 */
[----:B0-----:R-:W-:-:S05]  /*8070*/  @!P0 FMUL R0, R0, 1.175494350822287508e-38 ;  /* 0x0080000000008820 */ /* 0x001fca0000400000 */
[----:B------:R-:W-:-:S05]  /*8080*/  F2FP.BF16.PACK_AB R0, RZ, R0 ;  /* 0x00000000ff00723e */ /* 0x000fca00000010ff */
[----:B------:R-:W-:Y:S01]  /*8090*/  STG.E.U16 [R2.64], R0 ;  /* 0x0000000002007986 */ /* 0x000fe2000c101524 */
[----:B------:R-:W-:Y:S05]  /*80a0*/  EXIT ;  /* 0x000000000000794d */ /* 0x000fea0003800000 */
.L_x_23717:
        /* <DEDUP_REMOVED lines=11> */
.L_x_23729:
        /* <DEDUP_REMOVED lines=19> */
.L_x_23732:
[----:B------:R-:W-:-:S04]  /*8290*/  LOP3.LUT R0, R7, 0x80000000, RZ, 0xc0, !PT ;  /* 0x8000000007007812 */ /* 0x000fc800078ec0ff */
[----:B------:R-:W-:-:S04]  /*82a0*/  SHF.R.U32.HI R5, RZ, 0x18, R0 ;  /* 0x00000018ff057819 */ /* 0x000fc80000011600 */
[----:B------:R-:W-:-:S04]  /*82b0*/  LOP3.LUT R4, R4, R5, RZ, 0xfc, !PT ;  /* 0x0000000504047212 */ /* 0x000fc800078efcff */
[----:B------:R-:W-:Y:S02]  /*82c0*/  PRMT R0, R4, 0x7610, R0 ;  /* 0x0000761004007816 */ /* 0x000fe40000000000 */
.L_x_23731:
[----:B------:R-:W-:Y:S05]  /*82d0*/  BSYNC B0 ;  /* 0x0000000000007941 */ /* 0x000fea0003800000 */
.L_x_23730:
[----:B------:R-:W-:Y:S01]  /*82e0*/  STG.E.U8 [R2.64], R0 ;  /* 0x0000000002007986 */ /* 0x000fe2000c101124 */
[----:B------:R-:W-:Y:S05]  /*82f0*/  EXIT ;  /* 0x000000000000794d */ /* 0x000fea0003800000 */
.L_x_23728:
        /* <DEDUP_REMOVED lines=19> */
.L_x_23735:
[----:B------:R-:W-:-:S04]  /*8430*/  LOP3.LUT R0, R7, 0x80000000, RZ, 0xc0, !PT ;  /* 0x8000000007007812 */ /* 0x000fc800078ec0ff */
[----:B------:R-:W-:-:S04]  /*8440*/  SHF.R.U32.HI R5, RZ, 0x18, R0 ;  /* 0x00000018ff057819 */ /* 0x000fc80000011600 */
[----:B------:R-:W-:-:S04]  /*8450*/  LOP3.LUT R4, R4, R5, RZ, 0xfc, !PT ;  /* 0x0000000504047212 */ /* 0x000fc800078efcff */
[----:B------:R-:W-:Y:S02]  /*8460*/  PRMT R0, R4, 0x7610, R0 ;  /* 0x0000761004007816 */ /* 0x000fe40000000000 */
.L_x_23734:
[----:B------:R-:W-:Y:S05]  /*8470*/  BSYNC B0 ;  /* 0x0000000000007941 */ /* 0x000fea0003800000 */
.L_x_23733:
[----:B------:R-:W-:Y:S01]  /*8480*/  STG.E.U8 [R2.64], R0 ;  /* 0x0000000002007986 */ /* 0x000fe2000c101124 */
[----:B------:R-:W-:Y:S05]  /*8490*/  EXIT ;  /* 0x000000000000794d */ /* 0x000fea0003800000 */
.L_x_23727:
        /* <DEDUP_REMOVED lines=24> */
.L_x_23710:
        /* <DEDUP_REMOVED lines=20> */
.L_x_23737:
[----:B--2---:R-:W0:Y:S02]  /*8760*/  F2I.U64.F64.TRUNC R16, R16 ;  /* 0x0000001000107311 */ /* 0x004e24000030d800 */
[----:B0-----:R-:W-:Y:S01]  /*8770*/  STG.E.64 [R2.64], R16 ;  /* 0x0000001002007986 */ /* 0x001fe2000c101b24 */
[----:B------:R-:W-:Y:S05]  /*8780*/  EXIT ;  /* 0x000000000000794d */ /* 0x000fea0003800000 */
.L_x_23736:
[----:B--2---:R-:W0:Y:S02]  /*8790*/  F2I.U32.F64.TRUNC R17, R16 ;  /* 0x0000001000117311 */ /* 0x004e24000030d000 */
[----:B0-----:R-:W-:Y:S01]  /*87a0*/  STG.E [R2.64], R17 ;  /* 0x0000001102007986 */ /* 0x001fe2000c101924 */
[----:B------:R-:W-:Y:S05]  /*87b0*/  EXIT ;  /* 0x000000000000794d */ /* 0x000fea0003800000 */
        .weak           $__internal_7_$__cuda_sm20_drsqrt_f64_slowpath_v2
        .type           $__internal_7_$__cuda_sm20_drsqrt_f64_slowpath_v2,@function
        .size           $__internal_7_$__cuda_sm20_drsqrt_f64_slowpath_v2,(.L_x_33991 - $__internal_7_$__cuda_sm20_drsqrt_f64_slowpath_v2)
$__internal_7_$__cuda_sm20_drsqrt_f64_slowpath_v2:
[----:B------:R-:W0:Y:S01]  /*87c0*/  DSETP.NEU.AND P1, PT, R12, RZ, PT ;  /* 0x000000ff0c00722a */ /* 0x000e220003f2d000 */
[----:B------:R-:W-:Y:S01]  /*87d0*/  BSSY B1, `(.L_x_23738) ;  /* 0x000001c000017945 */ /* 0x000fe20003800000 */
[----:B------:R-:W-:-:S12]  /*87e0*/  LOP3.LUT R6, R13, 0x80000000, RZ, 0xc0, !PT ;  /* 0x800000000d067812 */ /* 0x000fd800078ec0ff */
        /* <DEDUP_REMOVED lines=22> */
.L_x_23740:
[----:B------:R0:W1:Y:S01]  /*8950*/  DADD R6, R12, R12 ;  /* 0x000000000c067229 */ /* 0x000062000000000c */
[----:B------:R-:W-:Y:S05]  /*8960*/  BRA `(.L_x_23741) ;  /* 0x0000002000007947 */ /* 0x000fea0003800000 */
.L_x_23739:
[----:B------:R-:W-:Y:S01]  /*8970*/  LOP3.LUT R7, R6, 0x7ff00000, RZ, 0xfc, !PT ;  /* 0x7ff0000006077812 */ /* 0x000fe200078efcff */
[----:B------:R-:W-:Y:S02]  /*8980*/  IMAD.MOV.U32 R6, RZ, RZ, RZ ;  /* 0x000000ffff067224 */ /* 0x000fe400078e00ff */
.L_x_23741:
[----:B------:R-:W-:Y:S05]  /*8990*/  BSYNC B1 ;  /* 0x0000000000017941 */ /* 0x000fea0003800000 */
.L_x_23738:
[----:B01----:R-:W-:Y:S02]  /*89a0*/  IMAD.MOV.U32 R3, RZ, RZ, R6 ;  /* 0x000000ffff037224 */ /* 0x003fe400078e0006 */
[----:B------:R-:W-:Y:S02]  /*89b0*/  IMAD.MOV.U32 R8, RZ, RZ, R7 ;  /* 0x000000ffff087224 */ /* 0x000fe400078e0007 */
[----:B------:R-:W-:Y:S02]  /*89c0*/  IMAD.MOV.U32 R6, RZ, RZ, R0 ;  /* 0x000000ffff067224 */ /* 0x000fe400078e0000 */
[----:B------:R-:W-:-:S04]  /*89d0*/  IMAD.MOV.U32 R7, RZ, RZ, 0x0 ;  /* 0x00000000ff077424 */ /* 0x000fc800078e00ff */
[----:B------:R-:W-:Y:S05]  /*89e0*/  RET.REL.NODEC R6 `(_ZN2at6native27unrolled_elementwise_kernelIZZZNS0_17rsqrt_kernel_cudaERNS_18TensorIteratorBaseEENKUlvE0_clEvENKUlvE_clEvEUldE_St5arrayIPcLm2EELi4E23TrivialOffsetCalculatorILi1EjESB_NS0_6memory12LoadWithCastILi1EEENSC_13StoreWithCastILi1EEEEEviT_T0_T2_T3_T4_T5_) ;  /* 0xffff761006007950 */ /* 0x000fea0003c3ffff */
.L_x_23742:
        /* <DEDUP_REMOVED lines=9> */
.L_x_33991:


//--------------------- .text._ZN2at6native18elementwise_kernelILi128ELi2EZNS0_22gpu_kernel_impl_nocastIZZZNS0_17rsqrt_kernel_cudaERNS_18TensorIteratorBaseEENKUlvE0_clEvENKUlvE_clEvEUldE_EEvS4_RKT_EUliE_EEviT1_ --------------------------
	.section	.text._ZN2at6native18elementwise_kernelILi128ELi2EZNS0_22gpu_kernel_impl_nocastIZZZNS0_17rsqrt_kernel_cudaERNS_18TensorIteratorBaseEENKUlvE0_clEvENKUlvE_clEvEUldE_EEvS4_RKT_EUliE_EEviT1_,"ax",@progbits
	.sectioninfo	@"SHI_REGISTERS=18"
	.align	128
        .global         _ZN2at6native18elementwise_kernelILi128ELi2EZNS0_22gpu_kernel_impl_nocastIZZZNS0_17rsqrt_kernel_cudaERNS_18TensorIteratorBaseEENKUlvE0_clEvENKUlvE_clEvEUldE_EEvS4_RKT_EUliE_EEviT1_
        .type           _ZN2at6native18elementwise_kernelILi128ELi2EZNS0_22gpu_kernel_impl_nocastIZZZNS0_17rsqrt_kernel_cudaERNS_18TensorIteratorBaseEENKUlvE0_clEvENKUlvE_clEvEUldE_EEvS4_RKT_EUliE_EEviT1_,@function
        .size           _ZN2at6native18elementwise_kernelILi128ELi2EZNS0_22gpu_kernel_impl_nocastIZZZNS0_17rsqrt_kernel_cudaERNS_18TensorIteratorBaseEENKUlvE0_clEvENKUlvE_clEvEUldE_EEvS4_RKT_EUliE_EEviT1_,(.L_x_33992 - _ZN2at6native18elementwise_kernelILi128ELi2EZNS0_22gpu_kernel_impl_nocastIZZZNS0_17rsqrt_kernel_cudaERNS_18TensorIteratorBaseEENKUlvE0_clEvENKUlvE_clEvEUldE_EEvS4_RKT_EUliE_EEviT1_)
        .other          _ZN2at6native18elementwise_kernelILi128ELi2EZNS0_22gpu_kernel_impl_nocastIZZZNS0_17rsqrt_kernel_cudaERNS_18TensorIteratorBaseEENKUlvE0_clEvENKUlvE_clEvEUldE_EEvS4_RKT_EUliE_EEviT1_,@"STO_CUDA_ENTRY STV_DEFAULT"
_ZN2at6native18elementwise_kernelILi128ELi2EZNS0_22gpu_kernel_impl_nocastIZZZNS0_17rsqrt_kernel_cudaERNS_18TensorIteratorBaseEENKUlvE0_clEvENKUlvE_clEvEUldE_EEvS4_RKT_EUliE_EEviT1_:
.text._ZN2at6native18elementwise_kernelILi128ELi2EZNS0_22gpu_kernel_impl_nocastIZZZNS0_17rsqrt_kernel_cudaERNS_18TensorIteratorBaseEENKUlvE0_clEvENKUlvE_clEvEUldE_EEvS4_RKT_EUliE_EEviT1_:
        /* <DEDUP_REMOVED lines=236> */
.L_x_23745:
[----:B------:R-:W-:-:S04]  /*0ec0*/  IADD3 R12, P0, R2, c[0x0][0x368], RZ ;  /* 0x0000da00020c7a10 */ /* 0x000fc80007f1e0ff */
[----:B------:R-:W-:-:S06]  /*0ed0*/  IADD3.X R13, RZ, c[0x0][0x36c], RZ, P0, !PT ;  /* 0x0000db00ff0d7a10 */ /* 0x000fcc00007fe4ff */
[----:B------:R-:W2:Y:S01]  /*0ee0*/  LDG.E.64 R12, [R12.64] ;  /* 0x000000040c0c7981 */ /* 0x000ea2000c1e1b00 */
[----:B------:R-:W-:Y:S01]  /*0ef0*/  MOV R6, RZ ;  /* 0x000000ff00067202 */ /* 0x000fe20000000f00 */
[----:B------:R-:W-:Y:S01]  /*0f00*/  IMAD.MOV.U32 R11, RZ, RZ, 0x3fd80000 ;  /* 0x3fd80000ff0b7424 */ /* 0x000fe200078e00ff */
[----:B------:R-:W-:Y:S01]  /*0f10*/  MOV R10, 0x0 ;  /* 0x00000000000a7802 */ /* 0x000fe20000000f00 */
[----:B------:R-:W-:Y:S01]  /*0f20*/  BSSY B1, `(.L_x_23746) ;  /* 0x0000012000017945 */ /* 0x000fe20003800000 */
[----:B------:R-:W-:-:S04]  /*0f30*/  IADD3 R4, P1, R4, c[0x0][0x360], RZ ;  /* 0x0000d80004047a10 */ /* 0x000fc80007f3e0ff */
[----:B------:R-:W-:Y:S01]  /*0f40*/  IADD3.X R5, RZ, c[0x0][0x364], RZ, P1, !PT ;  /* 0x0000d900ff057a10 */ /* 0x000fe20000ffe4ff */
[----:B--2---:R-:W0:Y:S01]  /*0f50*/  MUFU.RSQ64H R7, R13 ;  /* 0x0000000d00077308 */ /* 0x004e220000001c00 */
[----:B------:R-:W-:-:S04]  /*0f60*/  IADD3 R2, R13, -0x100000, RZ ;  /* 0xfff000000d027810 */ /* 0x000fc80007ffe0ff */
[----:B------:R-:W-:Y:S01]  /*0f70*/  ISETP.GE.U32.AND P0, PT, R2, 0x7fe00000, PT ;  /* 0x7fe000000200780c */ /* 0x000fe20003f06070 */
[----:B0-----:R-:W0:-:S06]  /*0f80*/  DMUL R8, R6, R6 ;  /* 0x0000000606087228 */ /* 0x001e0c0000000000 */
[----:B0-----:R-:W0:-:S06]  /*0f90*/  DFMA R8, R12, -R8, 1 ;  /* 0x3ff000000c08742b */ /* 0x001e0c0000000808 */
[----:B0-----:R-:W-:-:S04]  /*0fa0*/  DFMA R10, R8, R10, 0.5 ;  /* 0x3fe00000080a742b */ /* 0x001fc8000000000a */
[----:B------:R-:W0:-:S06]  /*0fb0*/  DMUL R8, R6, R8 ;  /* 0x0000000806087228 */ /* 0x000e0c0000000000 */
[----:B0-----:R0:W1:Y:S01]  /*0fc0*/  DFMA R6, R10, R8, R6 ;  /* 0x000000080a06722b */ /* 0x0010620000000006 */
[----:B------:R-:W-:Y:S05]  /*0fd0*/  @!P0 BRA `(.L_x_23747) ;  /* 0x0000006000008947 */ /* 0x000fea0003800000 */
[----:B0-----:R-:W-:Y:S02]  /*0fe0*/  MOV R10, R12 ;  /* 0x0000000c000a7202 */ /* 0x001fe40000000f00 */
[----:B------:R-:W-:Y:S02]  /*0ff0*/  MOV R11, R13 ;  /* 0x0000000d000b7202 */ /* 0x000fe40000000f00 */
[----:B-1----:R-:W-:Y:S02]  /*1000*/  MOV R6, 0x1020 ;  /* 0x0000102000067802 */ /* 0x002fe40000000f00 */
[----:B------:R-:W-:Y:S05]  /*1010*/  CALL.REL.NOINC `($__internal_8_$__cuda_sm20_drsqrt_f64_slowpath_v2) ;  /* 0x0000106000007944 */ /* 0x000fea0003c00000 */
[----:B01----:R-:W-:Y:S01]  /*1020*/  MOV R6, R8 ;  /* 0x0000000800067202 */ /* 0x003fe20000000f00 */
[----:B------:R-:W-:Y:S02]  /*1030*/  IMAD.MOV.U32 R7, RZ, RZ, R9 ;  /* 0x000000ffff077224 */ /* 0x000fe400078e0009 */
.L_x_23747:
[----:B------:R-:W-:Y:S05]  /*1040*/  BSYNC B1 ;  /* 0x0000000000017941 */ /* 0x000fea0003800000 */
.L_x_23746:
[----:B-1----:R1:W-:Y:S01]  /*1050*/  STG.E.64 [R4.64], R6 ;  /* 0x0000000604007986 */ /* 0x0023e2000c101b04 */
[----:B------:R-:W-:-:S04]  /*1060*/  LEA R0, R0, R3, 0x8 ;  /* 0x0000000300007211 */ /* 0x000fc800078e40ff */
[----:B0-----:R-:W-:Y:S02]  /*1070*/  IADD3 R9, R0, 0x80, RZ ;  /* 0x0000008000097810 */ /* 0x001fe40007ffe0ff */
.L_x_23744:
[----:B------:R-:W-:Y:S05]  /*1080*/  BSYNC B0 ;  /* 0x0000000000007941 */ /* 0x000fea0003800000 */
.L_x_23743:
[----:B------:R-:W-:-:S13]  /*1090*/  ISETP.GE.AND P0, PT, R9, c[0x0][0x160], PT ;  /* 0x0000580009007a0c */ /* 0x000fda0003f06270 */
[----:B------:R-:W-:Y:S05]  /*10a0*/  @P0 EXIT ;  /* 0x000000000000094d */ /* 0x000fea0003800000 */
[----:B------:R-:W-:Y:S01]  /*10b0*/  ISETP.NE.AND P0, PT, RZ, c[0x0][0x168], PT ;  /* 0x00005a00ff007a0c */ /* 0x000fe20003f05270 */
[----:B------:R-:W-:Y:S01]  /*10c0*/  HFMA2.MMA R0, -RZ, RZ, 0, 0 ;  /* 0x00000000ff007435 */ /* 0x000fe200000001ff */
[----:B------:R-:W-:-:S11]  /*10d0*/  MOV R2, RZ ;  /* 0x000000ff00027202 */ /* 0x000fd60000000f00 */
[----:B------:R-:W-:Y:S05]  /*10e0*/  @!P0 BRA `(.L_x_23748) ;  /* 0x00000e0000008947 */ /* 0x000fea0003800000 */
[----:B------:R-:W-:Y:S01]  /*10f0*/  MOV R2, RZ ;  /* 0x000000ff00027202 */ /* 0x000fe20000000f00 */
[----:B------:R-:W-:-:S04]  /*1100*/  IMAD.MOV.U32 R3, RZ, RZ, R9 ;  /* 0x000000ffff037224 */ /* 0x000fc800078e0009 */
[----:B-1----:R-:W-:Y:S01]  /*1110*/  IMAD.HI.U32 R4, R9, c[0x0][0x170], R2 ;  /* 0x00005c0009047a27 */ /* 0x002fe200078e0002 */
        /* <DEDUP_REMOVED lines=221> */
.L_x_23748:
[----:B------:R-:W-:-:S04]  /*1ef0*/  IADD3 R10, P0, R0, c[0x0][0x368], RZ ;  /* 0x0000da00000a7a10 */ /* 0x000fc80007f1e0ff */
[----:B------:R-:W-:-:S06]  /*1f00*/  IADD3.X R11, RZ, c[0x0][0x36c], RZ, P0, !PT ;  /* 0x0000db00ff0b7a10 */ /* 0x000fcc00007fe4ff */
[----:B------:R-:W2:Y:S01]  /*1f10*/  LDG.E.64 R10, [R10.64] ;  /* 0x000000040a0a7981 */ /* 0x000ea2000c1e1b00 */
[----:B-1----:R-:W-:Y:S01]  /*1f20*/  MOV R4, RZ ;  /* 0x000000ff00047202 */ /* 0x002fe20000000f00 */
        /* <DEDUP_REMOVED lines=14> */
[----:B0-----:R-:W-:-:S05]  /*2010*/  MOV R6, 0x2030 ;  /* 0x0000203000067802 */ /* 0x001fca0000000f00 */
[----:B-1----:R-:W-:Y:S05]  /*2020*/  CALL.REL.NOINC `($__internal_8_$__cuda_sm20_drsqrt_f64_slowpath_v2) ;  /* 0x0000005000007944 */ /* 0x002fea0003c00000 */
[----:B01----:R-:W-:Y:S02]  /*2030*/  MOV R4, R8 ;  /* 0x0000000800047202 */ /* 0x003fe40000000f00 */
[----:B------:R-:W-:Y:S02]  /*2040*/  MOV R5, R9 ;  /* 0x0000000900057202 */ /* 0x000fe40000000f00 */
.L_x_23750:
[----:B------:R-:W-:Y:S05]  /*2050*/  BSYNC B0 ;  /* 0x0000000000007941 */ /* 0x000fea0003800000 */
.L_x_23749:
[----:B-1----:R-:W-:Y:S01]  /*2060*/  STG.E.64 [R2.64], R4 ;  /* 0x0000000402007986 */ /* 0x002fe2000c101b04 */
[----:B------:R-:W-:Y:S05]  /*2070*/  EXIT ;  /* 0x000000000000794d */ /* 0x000fea0003800000 */
        .weak           $__internal_8_$__cuda_sm20_drsqrt_f64_slowpath_v2
        .type           $__internal_8_$__cuda_sm20_drsqrt_f64_slowpath_v2,@function
        .size           $__internal_8_$__cuda_sm20_drsqrt_f64_slowpath_v2,(.L_x_33992 - $__internal_8_$__cuda_sm20_drsqrt_f64_slowpath_v2)
$__internal_8_$__cuda_sm20_drsqrt_f64_slowpath_v2:
[----:B------:R-:W0:Y:S01]  /*2080*/  DSETP.NEU.AND P0, PT, R10, RZ, PT ;  /* 0x000000ff0a00722a */ /* 0x000e220003f0d000 */
[----:B------:R-:W-:Y:S01]  /*2090*/  BSSY B2, `(.L_x_23751) ;  /* 0x000001c000027945 */ /* 0x000fe20003800000 */
[----:B------:R-:W-:-:S12]  /*20a0*/  LOP3.LUT R8, R11, 0x80000000, RZ, 0xc0, !PT ;  /* 0x800000000b087812 */ /* 0x000fd800078ec0ff */
[----:B0-----:R-:W-:Y:S05]  /*20b0*/  @!P0 BRA `(.L_x_23752) ;  /* 0x0000017000008947 */ /* 0x001fea0003800000 */
[----:B------:R-:W0:-:S14]  /*20c0*/  DSETP.GTU.AND P0, PT, |R10|, +INF , PT ;  /* 0x7ff000000a00742a */ /* 0x000e1c0003f0c200 */
[----:B0-----:R-:W-:Y:S05]  /*20d0*/  @P0 BRA `(.L_x_23753) ;  /* 0x0000013000000947 */ /* 0x001fea0003800000 */
[----:B------:R-:W-:-:S13]  /*20e0*/  ISETP.NE.AND P0, PT, R8, RZ, PT ;  /* 0x000000ff0800720c */ /* 0x000fda0003f05270 */
[----:B------:R-:W-:Y:S01]  /*20f0*/  @P0 MOV R8, 0x0 ;  /* 0x0000000000080802 */ /* 0x000fe20000000f00 */
[----:B------:R-:W-:Y:S01]  /*2100*/  @P0 IMAD.MOV.U32 R9, RZ, RZ, -0x80000 ;  /* 0xfff80000ff090424 */ /* 0x000fe200078e00ff */
[----:B------:R-:W-:Y:S05]  /*2110*/  @P0 BRA `(.L_x_23754) ;  /* 0x0000013000000947 */ /* 0x000fea0003800000 */
[----:B------:R-:W0:-:S14]  /*2120*/  DSETP.NEU.AND P0, PT, |R10|, +INF , PT ;  /* 0x7ff000000a00742a */ /* 0x000e1c0003f0d200 */
[----:B0-----:R-:W-:Y:S01]  /*2130*/  @!P0 CS2R R8, SRZ ;  /* 0x0000000000088805 */ /* 0x001fe2000001ff00 */
[----:B------:R-:W-:Y:S05]  /*2140*/  @!P0 BRA `(.L_x_23754) ;  /* 0x0000010000008947 */ /* 0x000fea0003800000 */
[----:B------:R-:W0:Y:S01]  /*2150*/  DMUL R10, R10, 1.80143985094819840000e+16 ;  /* 0x435000000a0a7828 */ /* 0x000e220000000000 */
[----:B------:R-:W-:Y:S02]  /*2160*/  MOV R8, RZ ;  /* 0x000000ff00087202 */ /* 0x000fe40000000f00 */
[----:B------:R-:W-:Y:S02]  /*2170*/  MOV R14, 0x0 ;  /* 0x00000000000e7802 */ /* 0x000fe40000000f00 */
[----:B------:R-:W-:Y:S01]  /*2180*/  MOV R15, 0x3fd80000 ;  /* 0x3fd80000000f7802 */ /* 0x000fe20000000f00 */
        /* <DEDUP_REMOVED lines=8> */
.L_x_23753:
[----:B------:R0:W1:Y:S01]  /*2210*/  DADD R8, R10, R10 ;  /* 0x000000000a087229 */ /* 0x000062000000000a */
[----:B------:R-:W-:Y:S05]  /*2220*/  BRA `(.L_x_23754) ;  /* 0x0000002000007947 */ /* 0x000fea0003800000 */
.L_x_23752:
[----:B------:R-:W-:Y:S02]  /*2230*/  LOP3.LUT R9, R8, 0x7ff00000, RZ, 0xfc, !PT ;  /* 0x7ff0000008097812 */ /* 0x000fe400078efcff */
[----:B------:R-:W-:Y:S02]  /*2240*/  MOV R8, RZ ;  /* 0x000000ff00087202 */ /* 0x000fe40000000f00 */
.L_x_23754:
[----:B------:R-:W-:Y:S05]  /*2250*/  BSYNC B2 ;  /* 0x0000000000027941 */ /* 0x000fea0003800000 */
.L_x_23751:
[----:B------:R-:W-:-:S04]  /*2260*/  MOV R7, 0x0 ;  /* 0x0000000000077802 */ /* 0x000fc80000000f00 */
[----:B------:R-:W-:Y:S05]  /*2270*/  RET.REL.NODEC R6 `(_ZN2at6native18elementwise_kernelILi128ELi2EZNS0_22gpu_kernel_impl_nocastIZZZNS0_17rsqrt_kernel_cudaERNS_18TensorIteratorBaseEENKUlvE0_clEvENKUlvE_clEvEUldE_EEvS4_RKT_EUliE_EEviT1_) ;  /* 0xffffdd8006007950 */ /* 0x000fea0003c3ffff */
.L_x_23755:
        /* <DEDUP_REMOVED lines=16> */
.L_x_33992:


//--------------------- .text._ZN2at6native27unrolled_elementwise_kernelIZZZNS0_17rsqrt_kernel_cudaERNS_18TensorIteratorBaseEENKUlvE0_clEvENKUlvE_clEvEUldE_St5arrayIPcLm2EELi4E23TrivialOffsetCalculatorILi1EjESB_NS0_6memory15LoadWithoutCastENSC_16StoreWithoutCastEEEviT_T0_T2_T3_T4_T5_ --------------------------
	.section	.text._ZN2at6native27unrolled_elementwise_kernelIZZZNS0_17rsqrt_kernel_cudaERNS_18TensorIteratorBaseEENKUlvE0_clEvENKUlvE_clEvEUldE_St5arrayIPcLm2EELi4E23TrivialOffsetCalculatorILi1EjESB_NS0_6memory15LoadWithoutCastENSC_16StoreWithoutCastEEEviT_T0_T2_T3_T4_T5_,"ax",@progbits
	.sectioninfo	@"SHI_REGISTERS=26"
	.align	128
        .global         _ZN2at6native27unrolled_elementwise_kernelIZZZNS0_17rsqrt_kernel_cudaERNS_18TensorIteratorBaseEENKUlvE0_clEvENKUlvE_clEvEUldE_St5arrayIPcLm2EELi4E23TrivialOffsetCalculatorILi1EjESB_NS0_6memory15LoadWithoutCastENSC_16StoreWithoutCastEEEviT_T0_T2_T3_T4_T5_
        .type           _ZN2at6native27unrolled_elementwise_kernelIZZZNS0_17rsqrt_kernel_cudaERNS_18TensorIteratorBaseEENKUlvE0_clEvENKUlvE_clEvEUldE_St5arrayIPcLm2EELi4E23TrivialOffsetCalculatorILi1EjESB_NS0_6memory15LoadWithoutCastENSC_16StoreWithoutCastEEEviT_T0_T2_T3_T4_T5_,@function
        .size           _ZN2at6native27unrolled_elementwise_kernelIZZZNS0_17rsqrt_kernel_cudaERNS_18TensorIteratorBaseEENKUlvE0_clEvENKUlvE_clEvEUldE_St5arrayIPcLm2EELi4E23TrivialOffsetCalculatorILi1EjESB_NS0_6memory15LoadWithoutCastENSC_16StoreWithoutCastEEEviT_T0_T2_T3_T4_T5_,(.L_x_33993 - _ZN2at6native27unrolled_elementwise_kernelIZZZNS0_17rsqrt_kernel_cudaERNS_18TensorIteratorBaseEENKUlvE0_clEvENKUlvE_clEvEUldE_St5arrayIPcLm2EELi4E23TrivialOffsetCalculatorILi1EjESB_NS0_6memory15LoadWithoutCastENSC_16StoreWithoutCastEEEviT_T0_T2_T3_T4_T5_)
        .other          _ZN2at6native27unrolled_elementwise_kernelIZZZNS0_17rsqrt_kernel_cudaERNS_18TensorIteratorBaseEENKUlvE0_clEvENKUlvE_clEvEUldE_St5arrayIPcLm2EELi4E23TrivialOffsetCalculatorILi1EjESB_NS0_6memory15LoadWithoutCastENSC_16StoreWithoutCastEEEviT_T0_T2_T3_T4_T5_,@"STO_CUDA_ENTRY STV_DEFAULT"
_ZN2at6native27unrolled_elementwise_kernelIZZZNS0_17rsqrt_kernel_cudaERNS_18TensorIteratorBaseEENKUlvE0_clEvENKUlvE_clEvEUldE_St5arrayIPcLm2EELi4E23TrivialOffsetCalculatorILi1EjESB_NS0_6memory15LoadWithoutCastENSC_16StoreWithoutCastEEEviT_T0_T2_T3_T4_T5_:
.text._ZN2at6native27unrolled_elementwise_kernelIZZZNS0_17rsqrt_kernel_cudaERNS_18TensorIteratorBaseEENKUlvE0_clEvENKUlvE_clEvEUldE_St5arrayIPcLm2EELi4E23TrivialOffsetCalculatorILi1EjESB_NS0_6memory15LoadWithoutCastENSC_16StoreWithoutCastEEEviT_T0_T2_T3_T4_T5_:
[----:B------:R-:W-:Y:S02]  /*0000*/  IMAD.MOV.U32 R1, RZ, RZ, c[0x0][0x28] ;  /* 0x00000a00ff017624 */ /* 0x000fe400078e00ff */
[----:B------:R-:W0:Y:S01]  /*0010*/  S2R R0, SR_CTAID.X ;  /* 0x0000000000007919 */ /* 0x000e220000002500 */
[----:B------:R-:W-:Y:S01]  /*0020*/  IMAD.MOV.U32 R3, RZ, RZ, -0x200 ;  /* 0xfffffe00ff037424 */ /* 0x000fe200078e00ff */
[----:B------:R-:W-:Y:S01]  /*0030*/  CS2R R18, SRZ ;  /* 0x0000000000127805 */ /* 0x000fe2000001ff00 */
[----:B------:R-:W-:Y:S01]  /*0040*/  CS2R R16, SRZ ;  /* 0x0000000000107805 */ /* 0x000fe2000001ff00 */
[----:B------:R-:W1:Y:S01]  /*0050*/  S2R R21, SR_TID.X ;  /* 0x0000000000157919 */ /* 0x000e620000002100 */
[----:B------:R-:W-:Y:S01]  /*0060*/  CS2R R6, SRZ ;  /* 0x0000000000067805 */ /* 0x000fe2000001ff00 */
[----:B------:R-:W-:Y:S01]  /*0070*/  ULDC.64 UR4, c[0x0][0x118] ;  /* 0x0000460000047ab9 */ /* 0x000fe20000000a00 */
[----:B0-----:R-:W-:Y:S02]  /*0080*/  IMAD R20, R0, R3, c[0x0][0x160] ;  /* 0x0000580000147624 */ /* 0x001fe400078e0203 */
[----:B------:R-:W-:Y:S01]  /*0090*/  CS2R R2, SRZ ;  /* 0x0000000000027805 */ /* 0x000fe2000001ff00 */
[----:B-1----:R-:W-:-:S02]  /*00a0*/  IMAD.MOV.U32 R5, RZ, RZ, R21 ;  /* 0x000000ffff057224 */ /* 0x002fc400078e0015 */
[----:B------:R-:W-:-:S13]  /*00b0*/  ISETP.GE.AND P0, PT, R21, R20, PT ;  /* 0x000000141500720c */ /* 0x000fda0003f06270 */
[----:B------:R-:W-:Y:S01]  /*00c0*/  @!P0 IADD3 R5, R21, 0x80, RZ ;  /* 0x0000008015058810 */ /* 0x000fe20007ffe0ff */
[----:B------:R-:W-:Y:S02]  /*00d0*/  @!P0 IMAD R4, R0, 0x200, R21 ;  /* 0x0000020000048824 */ /* 0x000fe400078e0215 */
[----:B------:R-:W-:Y:S01]  /*00e0*/  @!P0 IMAD.MOV.U32 R9, RZ, RZ, 0x8 ;  /* 0x00000008ff098424 */ /* 0x000fe200078e00ff */
[----:B------:R-:W-:-:S13]  /*00f0*/  ISETP.GE.AND P1, PT, R5, R20, PT ;  /* 0x000000140500720c */ /* 0x000fda0003f26270 */
[----:B------:R-:W-:Y:S02]  /*0100*/  @!P1 LEA R8, R0, R5, 0x9 ;  /* 0x0000000500089211 */ /* 0x000fe400078e48ff */
[----:B------:R-:W-:Y:S02]  /*0110*/  @!P1 IADD3 R5, R5, 0x80, RZ ;  /* 0x0000008005059810 */ /* 0x000fe40007ffe0ff */
[----:B------:R-:W-:Y:S02]  /*0120*/  @!P1 MOV R11, 0x8 ;  /* 0x00000008000b9802 */ /* 0x000fe40000000f00 */
[----:B------:R-:W-:-:S13]  /*0130*/  ISETP.GE.AND P3, PT, R5, R20, PT ;  /* 0x000000140500720c */ /* 0x000fda0003f66270 */
[----:B------:R-:W-:Y:S01]  /*0140*/  @!P3 IMAD R12, R0, 0x200, R5 ;  /* 0x00000200000cb824 */ /* 0x000fe200078e0205 */
[----:B------:R-:W-:Y:S01]  /*0150*/  @!P3 IADD3 R5, R5, 0x80, RZ ;  /* 0x000000800505b810 */ /* 0x000fe20007ffe0ff */
[----:B------:R-:W-:-:S03]  /*0160*/  @!P3 IMAD.MOV.U32 R13, RZ, RZ, 0x8 ;  /* 0x00000008ff0db424 */ /* 0x000fc600078e00ff */
[----:B------:R-:W-:Y:S01]  /*0170*/  ISETP.GE.AND P2, PT, R5, R20, PT ;  /* 0x000000140500720c */ /* 0x000fe20003f46270 */
[----:B------:R-:W-:-:S05]  /*0180*/  @!P3 IMAD.WIDE.U32 R12, R12, R13, c[0x0][0x170] ;  /* 0x00005c000c0cb625 */ /* 0x000fca00078e000d */
[----:B------:R0:W5:Y:S07]  /*0190*/  @!P3 LDG.E.64 R16, [R12.64] ;  /* 0x000000040c10b981 */ /* 0x00016e000c1e1b00 */
[----:B------:R-:W-:Y:S02]  /*01a0*/  @!P2 IMAD R10, R0, 0x200, R5 ;  /* 0x00000200000aa824 */ /* 0x000fe400078e0205 */
[----:B------:R-:W-:Y:S02]  /*01b0*/  @!P2 IMAD.MOV.U32 R15, RZ, RZ, 0x8 ;  /* 0x00000008ff0fa424 */ /* 0x000fe400078e00ff */
[----:B------:R-:W-:-:S04]  /*01c0*/  @!P0 IMAD.WIDE.U32 R4, R4, R9, c[0x0][0x170] ;  /* 0x00005c0004048625 */ /* 0x000fc800078e0009 */
[----:B------:R-:W-:Y:S01]  /*01d0*/  @!P1 IMAD.WIDE.U32 R8, R8, R11, c[0x0][0x170] ;  /* 0x00005c0008089625 */ /* 0x000fe200078e000b */
[----:B------:R0:W5:Y:S03]  /*01e0*/  @!P0 LDG.E.64 R2, [R4.64] ;  /* 0x0000000404028981 */ /* 0x000166000c1e1b00 */
[----:B------:R-:W-:Y:S01]  /*01f0*/  @!P2 IMAD.WIDE.U32 R10, R10, R15, c[0x0][0x170] ;  /* 0x00005c000a0aa625 */ /* 0x000fe200078e000f */
[----:B------:R0:W5:Y:S04]  /*0200*/  @!P1 LDG.E.64 R18, [R8.64] ;  /* 0x0000000408129981 */ /* 0x000168000c1e1b00 */
[----:B------:R0:W5:Y:S01]  /*0210*/  @!P2 LDG.E.64 R6, [R10.64] ;  /* 0x000000040a06a981 */ /* 0x000162000c1e1b00 */
[----:B------:R-:W-:Y:S01]  /*0220*/  BSSY B0, `(.L_x_23756) ;  /* 0x0000014000007945 */ /* 0x000fe20003800000 */
[----:B------:R-:W-:Y:S05]  /*0230*/  @P0 BRA `(.L_x_23757) ;  /* 0x0000012000000947 */ /* 0x000fea0003800000 */
[----:B0----5:R-:W0:Y:S01]  /*0240*/  MUFU.RSQ64H R5, R3 ;  /* 0x0000000300057308 */ /* 0x021e220000001c00 */
[----:B------:R-:W-:Y:S01]  /*0250*/  HFMA2.MMA R4, -RZ, RZ, 0, 0 ;  /* 0x00000000ff047435 */ /* 0x000fe200000001ff */
[----:B------:R-:W-:Y:S01]  /*0260*/  IADD3 R12, R3, -0x100000, RZ ;  /* 0xfff00000030c7810 */ /* 0x000fe20007ffe0ff */
[----:B------:R-:W-:-:S02]  /*0270*/  IMAD.MOV.U32 R10, RZ, RZ, 0x0 ;  /* 0x00000000ff0a7424 */ /* 0x000fc400078e00ff */
        /* <DEDUP_REMOVED lines=8> */
[----:B0-----:R-:W-:Y:S01]  /*0300*/  MOV R8, R2 ;  /* 0x0000000200087202 */ /* 0x001fe20000000f00 */
[----:B------:R-:W-:Y:S01]  /*0310*/  IMAD.MOV.U32 R9, RZ, RZ, R3 ;  /* 0x000000ffff097224 */ /* 0x000fe200078e0003 */
[----:B------:R-:W-:-:S03]  /*0320*/  MOV R22, 0x340 ;  /* 0x0000034000167802 */ /* 0x000fc60000000f00 */
[----:B-1----:R-:W-:Y:S05]  /*0330*/  CALL.REL.NOINC `($__internal_9_$__cuda_sm20_drsqrt_f64_slowpath_v2) ;  /* 0x0000063000007944 */ /* 0x002fea0003c00000 */
[----:B-1----:R-:W-:Y:S01]  /*0340*/  IMAD.MOV.U32 R4, RZ, RZ, R10 ;  /* 0x000000ffff047224 */ /* 0x002fe200078e000a */
[----:B------:R-:W-:Y:S02]  /*0350*/  MOV R5, R11 ;  /* 0x0000000b00057202 */ /* 0x000fe40000000f00 */
.L_x_23757:
[----:B------:R-:W-:Y:S05]  /*0360*/  BSYNC B0 ;  /* 0x0000000000007941 */ /* 0x000fea0003800000 */
.L_x_23756:
[----:B------:R-:W-:Y:S01]  /*0370*/  IADD3 R23, R21, 0x80, RZ ;  /* 0x0000008015177810 */ /* 0x000fe20007ffe0ff */
[----:B------:R-:W-:Y:S03]  /*0380*/  BSSY B0, `(.L_x_23758) ;  /* 0x0000015000007945 */ /* 0x000fe60003800000 */
[----:B------:R-:W-:-:S13]  /*0390*/  ISETP.GE.AND P1, PT, R23, R20, PT ;  /* 0x000000141700720c */ /* 0x000fda0003f26270 */
[----:B------:R-:W-:Y:S05]  /*03a0*/  @P1 BRA `(.L_x_23759) ;  /* 0x0000012000001947 */ /* 0x000fea0003800000 */
[----:B-----5:R-:W2:Y:S01]  /*03b0*/  MUFU.RSQ64H R3, R19 ;  /* 0x0000001300037308 */ /* 0x020ea20000001c00 */
[----:B------:R-:W-:Y:S01]  /*03c0*/  IMAD.MOV.U32 R2, RZ, RZ, RZ ;  /* 0x000000ffff027224 */ /* 0x000fe200078e00ff */
[----:B0-----:R-:W-:Y:S01]  /*03d0*/  IADD3 R12, R19, -0x100000, RZ ;  /* 0xfff00000130c7810 */ /* 0x001fe20007ffe0ff */
[----:B------:R-:W-:Y:S01]  /*03e0*/  IMAD.MOV.U32 R10, RZ, RZ, 0x0 ;  /* 0x00000000ff0a7424 */ /* 0x000fe200078e00ff */
[----:B------:R-:W-:Y:S02]  /*03f0*/  MOV R11, 0x3fd80000 ;  /* 0x3fd80000000b7802 */ /* 0x000fe40000000f00 */
[----:B------:R-:W-:Y:S01]  /*0400*/  ISETP.GE.U32.AND P1, PT, R12, 0x7fe00000, PT ;  /* 0x7fe000000c00780c */ /* 0x000fe20003f26070 */
[----:B--2---:R-:W0:-:S06]  /*0410*/  DMUL R8, R2, R2 ;  /* 0x0000000202087228 */ /* 0x004e0c0000000000 */
[----:B0-----:R-:W0:-:S06]  /*0420*/  DFMA R8, -R8, R18, 1 ;  /* 0x3ff000000808742b */ /* 0x001e0c0000000112 */
[----:B0-----:R-:W-:-:S04]  /*0430*/  DFMA R10, R8, R10, 0.5 ;  /* 0x3fe00000080a742b */ /* 0x001fc8000000000a */
[----:B------:R-:W0:-:S06]  /*0440*/  DMUL R8, R2, R8 ;  /* 0x0000000802087228 */ /* 0x000e0c0000000000 */
[----:B0-----:R0:W2:Y:S01]  /*0450*/  DFMA R2, R10, R8, R2 ;  /* 0x000000080a02722b */ /* 0x0010a20000000002 */
[----:B------:R-:W-:Y:S05]  /*0460*/  @!P1 BRA `(.L_x_23759) ;  /* 0x0000006000009947 */ /* 0x000fea0003800000 */
[----:B0-----:R-:W-:Y:S01]  /*0470*/  IMAD.MOV.U32 R8, RZ, RZ, R18 ;  /* 0x000000ffff087224 */ /* 0x001fe200078e0012 */
[----:B------:R-:W-:Y:S01]  /*0480*/  MOV R22, 0x4b0 ;  /* 0x000004b000167802 */ /* 0x000fe20000000f00 */
[----:B------:R-:W-:-:S03]  /*0490*/  IMAD.MOV.U32 R9, RZ, RZ, R19 ;  /* 0x000000ffff097224 */ /* 0x000fc600078e0013 */
[----:B-12---:R-:W-:Y:S05]  /*04a0*/  CALL.REL.NOINC `($__internal_9_$__cuda_sm20_drsqrt_f64_slowpath_v2) ;  /* 0x000004c000007944 */ /* 0x006fea0003c00000 */
[----:B-1----:R-:W-:Y:S01]  /*04b0*/  MOV R2, R10 ;  /* 0x0000000a00027202 */ /* 0x002fe20000000f00 */
[----:B------:R-:W-:Y:S02]  /*04c0*/  IMAD.MOV.U32 R3, RZ, RZ, R11 ;  /* 0x000000ffff037224 */ /* 0x000fe400078e000b */
.L_x_23759:
[----:B------:R-:W-:Y:S05]  /*04d0*/  BSYNC B0 ;  /* 0x0000000000007941 */ /* 0x000fea0003800000 */
.L_x_23758:
[----:B0-----:R-:W-:Y:S01]  /*04e0*/  IADD3 R9, R21, 0x100, RZ ;  /* 0x0000010015097810 */ /* 0x001fe20007ffe0ff */
[----:B------:R-:W-:Y:S03]  /*04f0*/  BSSY B0, `(.L_x_23760) ;  /* 0x0000015000007945 */ /* 0x000fe60003800000 */
[----:B------:R-:W-:-:S13]  /*0500*/  ISETP.GE.AND P1, PT, R9, R20, PT ;  /* 0x000000140900720c */ /* 0x000fda0003f26270 */
[----:B------:R-:W-:Y:S05]  /*0510*/  @P1 BRA `(.L_x_23761) ;  /* 0x0000012000001947 */ /* 0x000fea0003800000 */
[----:B-----5:R-:W0:Y:S01]  /*0520*/  MUFU.RSQ64H R19, R17 ;  /* 0x0000001100137308 */ /* 0x020e220000001c00 */
[----:B------:R-:W-:Y:S01]  /*0530*/  IMAD.MOV.U32 R18, RZ, RZ, RZ ;  /* 0x000000ffff127224 */ /* 0x000fe200078e00ff */
[----:B------:R-:W-:Y:S01]  /*0540*/  IADD3 R12, R17, -0x100000, RZ ;  /* 0xfff00000110c7810 */ /* 0x000fe20007ffe0ff */
[----:B------:R-:W-:Y:S01]  /*0550*/  IMAD.MOV.U32 R11, RZ, RZ, 0x3fd80000 ;  /* 0x3fd80000ff0b7424 */ /* 0x000fe200078e00ff */
[----:B------:R-:W-:Y:S02]  /*0560*/  MOV R10, 0x0 ;  /* 0x00000000000a7802 */ /* 0x000fe40000000f00 */
[----:B------:R-:W-:Y:S01]  /*0570*/  ISETP.GE.U32.AND P1, PT, R12, 0x7fe00000, PT ;  /* 0x7fe000000c00780c */ /* 0x000fe20003f26070 */
[----:B0-----:R-:W0:-:S06]  /*0580*/  DMUL R8, R18, R18 ;  /* 0x0000001212087228 */ /* 0x001e0c0000000000 */
[----:B0-----:R-:W0:-:S06]  /*0590*/  DFMA R8, -R8, R16, 1 ;  /* 0x3ff000000808742b */ /* 0x001e0c0000000110 */
[----:B0-----:R-:W-:-:S04]  /*05a0*/  DFMA R10, R8, R10, 0.5 ;  /* 0x3fe00000080a742b */ /* 0x001fc8000000000a */
[----:B------:R-:W0:-:S06]  /*05b0*/  DMUL R8, R18, R8 ;  /* 0x0000000812087228 */ /* 0x000e0c0000000000 */
[----:B0-----:R0:W3:Y:S01]  /*05c0*/  DFMA R18, R10, R8, R18 ;  /* 0x000000080a12722b */ /* 0x0010e20000000012 */
[----:B------:R-:W-:Y:S05]  /*05d0*/  @!P1 BRA `(.L_x_23761) ;  /* 0x0000006000009947 */ /* 0x000fea0003800000 */
[----:B0-----:R-:W-:Y:S01]  /*05e0*/  IMAD.MOV.U32 R8, RZ, RZ, R16 ;  /* 0x000000ffff087224 */ /* 0x001fe200078e0010 */
[----:B------:R-:W-:Y:S02]  /*05f0*/  MOV R9, R17 ;  /* 0x0000001100097202 */ /* 0x000fe40000000f00 */
[----:B------:R-:W-:Y:S02]  /*0600*/  MOV R22, 0x620 ;  /* 0x0000062000167802 */ /* 0x000fe40000000f00 */
[----:B-123--:R-:W-:Y:S05]  /*0610*/  CALL.REL.NOINC `($__internal_9_$__cuda_sm20_drsqrt_f64_slowpath_v2) ;  /* 0x0000035000007944 */ /* 0x00efea0003c00000 */
[----:B-1----:R-:W-:Y:S02]  /*0620*/  IMAD.MOV.U32 R18, RZ, RZ, R10 ;  /* 0x000000ffff127224 */ /* 0x002fe400078e000a */
[----:B------:R-:W-:Y:S02]  /*0630*/  IMAD.MOV.U32 R19, RZ, RZ, R11 ;  /* 0x000000ffff137224 */ /* 0x000fe400078e000b */
.L_x_23761:
[----:B------:R-:W-:Y:S05]  /*0640*/  BSYNC B0 ;  /* 0x0000000000007941 */ /* 0x000fea0003800000 */
.L_x_23760:
[----:B0-----:R-:W-:Y:S01]  /*0650*/  IADD3 R9, R21, 0x180, RZ ;  /* 0x0000018015097810 */ /* 0x001fe20007ffe0ff */
[----:B------:R-:W-:Y:S03]  /*0660*/  BSSY B0, `(.L_x_23762) ;  /* 0x0000015000007945 */ /* 0x000fe60003800000 */
[----:B------:R-:W-:-:S13]  /*0670*/  ISETP.GE.AND P1, PT, R9, R20, PT ;  /* 0x000000140900720c */ /* 0x000fda0003f26270 */
[----:B------:R-:W-:Y:S05]  /*0680*/  @P1 BRA `(.L_x_23763) ;  /* 0x0000012000001947 */ /* 0x000fea0003800000 */
[----:B-----5:R-:W0:Y:S01]  /*0690*/  MUFU.RSQ64H R17, R7 ;  /* 0x0000000700117308 */ /* 0x020e220000001c00 */
[----:B------:R-:W-:Y:S01]  /*06a0*/  MOV R16, RZ ;  /* 0x000000ff00107202 */ /* 0x000fe20000000f00 */
[----:B------:R-:W-:Y:S01]  /*06b0*/  IMAD.MOV.U32 R10, RZ, RZ, 0x0 ;  /* 0x00000000ff0a7424 */ /* 0x000fe200078e00ff */
[----:B------:R-:W-:Y:S01]  /*06c0*/  IADD3 R12, R7, -0x100000, RZ ;  /* 0xfff00000070c7810 */ /* 0x000fe20007ffe0ff */
[----:B------:R-:W-:-:S03]  /*06d0*/  IMAD.MOV.U32 R11, RZ, RZ, 0x3fd80000 ;  /* 0x3fd80000ff0b7424 */ /* 0x000fc600078e00ff */
[----:B------:R-:W-:Y:S01]  /*06e0*/  ISETP.GE.U32.AND P1, PT, R12, 0x7fe00000, PT ;  /* 0x7fe000000c00780c */ /* 0x000fe20003f26070 */
[----:B0-----:R-:W0:-:S06]  /*06f0*/  DMUL R8, R16, R16 ;  /* 0x0000001010087228 */ /* 0x001e0c0000000000 */
[----:B0-----:R-:W0:-:S06]  /*0700*/  DFMA R8, -R8, R6, 1 ;  /* 0x3ff000000808742b */ /* 0x001e0c0000000106 */
[----:B0-----:R-:W-:-:S04]  /*0710*/  DFMA R10, R8, R10, 0.5 ;  /* 0x3fe00000080a742b */ /* 0x001fc8000000000a */
[----:B------:R-:W0:-:S06]  /*0720*/  DMUL R8, R16, R8 ;  /* 0x0000000810087228 */ /* 0x000e0c0000000000 */
[----:B0-----:R0:W4:Y:S01]  /*0730*/  DFMA R16, R10, R8, R16 ;  /* 0x000000080a10722b */ /* 0x0011220000000010 */
[----:B------:R-:W-:Y:S05]  /*0740*/  @!P1 BRA `(.L_x_23763) ;  /* 0x0000006000009947 */ /* 0x000fea0003800000 */
[----:B0-----:R-:W-:Y:S01]  /*0750*/  MOV R8, R6 ;  /* 0x0000000600087202 */ /* 0x001fe20000000f00 */
[----:B------:R-:W-:Y:S01]  /*0760*/  IMAD.MOV.U32 R9, RZ, RZ, R7 ;  /* 0x000000ffff097224 */ /* 0x000fe200078e0007 */
[----:B------:R-:W-:-:S03]  /*0770*/  MOV R22, 0x790 ;  /* 0x0000079000167802 */ /* 0x000fc60000000f00 */
[----:B-1234-:R-:W-:Y:S05]  /*0780*/  CALL.REL.NOINC `($__internal_9_$__cuda_sm20_drsqrt_f64_slowpath_v2) ;  /* 0x000001e000007944 */ /* 0x01efea0003c00000 */
[----:B-1----:R-:W-:Y:S01]  /*0790*/  IMAD.MOV.U32 R16, RZ, RZ, R10 ;  /* 0x000000ffff107224 */ /* 0x002fe200078e000a */
[----:B------:R-:W-:Y:S02]  /*07a0*/  MOV R17, R11 ;  /* 0x0000000b00117202 */ /* 0x000fe40000000f00 */
.L_x_23763:
[----:B------:R-:W-:Y:S05]  /*07b0*/  BSYNC B0 ;  /* 0x0000000000007941 */ /* 0x000fea0003800000 */
.L_x_23762:
[----:B-----5:R-:W0:Y:S01]  /*07c0*/  @!P0 S2R R7, SR_TID.X ;  /* 0x0000000000078919 */ /* 0x020e220000002100 */
[----:B------:R-:W-:Y:S01]  /*07d0*/  @!P0 IMAD.MOV.U32 R6, RZ, RZ, 0x8 ;  /* 0x00000008ff068424 */ /* 0x000fe200078e00ff */
[----:B------:R-:W-:Y:S01]  /*07e0*/  BSSY B0, `(.L_x_23764) ;  /* 0x0000011000007945 */ /* 0x000fe20003800000 */
[----:B------:R-:W-:-:S05]  /*07f0*/  @!P0 IMAD.MOV.U32 R21, RZ, RZ, R23 ;  /* 0x000000ffff158224 */ /* 0x000fca00078e0017 */
[----:B------:R-:W-:Y:S02]  /*0800*/  ISETP.GE.AND P1, PT, R21, R20, PT ;  /* 0x000000141500720c */ /* 0x000fe40003f26270 */
[----:B0-----:R-:W-:-:S05]  /*0810*/  @!P0 LEA R7, R0, R7, 0x9 ;  /* 0x0000000700078211 */ /* 0x001fca00078e48ff */
[----:B------:R-:W-:-:S05]  /*0820*/  @!P0 IMAD.WIDE.U32 R6, R7, R6, c[0x0][0x168] ;  /* 0x00005a0007068625 */ /* 0x000fca00078e0006 */
[----:B-1----:R0:W-:Y:S01]  /*0830*/  @!P0 STG.E.64 [R6.64], R4 ;  /* 0x0000000406008986 */ /* 0x0021e2000c101b04 */
[----:B------:R-:W-:Y:S05]  /*0840*/  @P1 BRA `(.L_x_23765) ;  /* 0x000000a000001947 */ /* 0x000fea0003800000 */
[----:B0-----:R-:W-:Y:S01]  /*0850*/  IMAD R4, R0, 0x200, R21 ;  /* 0x0000020000047824 */ /* 0x001fe200078e0215 */
[----:B------:R-:W-:Y:S01]  /*0860*/  IADD3 R21, R21, 0x80, RZ ;  /* 0x0000008015157810 */ /* 0x000fe20007ffe0ff */
[----:B------:R-:W-:-:S03]  /*0870*/  IMAD.MOV.U32 R7, RZ, RZ, 0x8 ;  /* 0x00000008ff077424 */ /* 0x000fc600078e00ff */
[----:B------:R-:W-:Y:S01]  /*0880*/  ISETP.GE.AND P0, PT, R21, R20, PT ;  /* 0x000000141500720c */ /* 0x000fe20003f06270 */
[----:B------:R-:W-:-:S05]  /*0890*/  IMAD.WIDE.U32 R4, R4, R7, c[0x0][0x168] ;  /* 0x00005a0004047625 */ /* 0x000fca00078e0007 */
[----:B--2---:R0:W-:Y:S07]  /*08a0*/  STG.E.64 [R4.64], R2 ;  /* 0x0000000204007986 */ /* 0x0041ee000c101b04 */
[----:B------:R-:W-:Y:S02]  /*08b0*/  @!P0 LEA R6, R0, R21, 0x9 ;  /* 0x0000001500068211 */ /* 0x000fe400078e48ff */
[----:B------:R-:W-:-:S03]  /*08c0*/  @!P0 IADD3 R21, R21, 0x80, RZ ;  /* 0x0000008015158810 */ /* 0x000fc60007ffe0ff */
[----:B------:R-:W-:-:S05]  /*08d0*/  @!P0 IMAD.WIDE.U32 R6, R6, R7, c[0x0][0x168] ;  /* 0x00005a0006068625 */ /* 0x000fca00078e0007 */
[----:B---3--:R0:W-:Y:S02]  /*08e0*/  @!P0 STG.E.64 [R6.64], R18 ;  /* 0x0000001206008986 */ /* 0x0081e4000c101b04 */
.L_x_23765:
[----:B------:R-:W-:Y:S05]  /*08f0*/  BSYNC B0 ;  /* 0x0000000000007941 */ /* 0x000fea0003800000 */
.L_x_23764:
[----:B------:R-:W-:-:S13]  /*0900*/  ISETP.GE.AND P0, PT, R21, R20, PT ;  /* 0x000000141500720c */ /* 0x000fda0003f06270 */
[----:B------:R-:W-:Y:S05]  /*0910*/  @P0 EXIT ;  /* 0x000000000000094d */ /* 0x000fea0003800000 */
[----:B0-2---:R-:W-:Y:S02]  /*0920*/  IMAD R2, R0, 0x200, R21 ;  /* 0x0000020000027824 */ /* 0x005fe400078e0215 */
[----:B------:R-:W-:-:S04]  /*0930*/  IMAD.MOV.U32 R3, RZ, RZ, 0x8 ;  /* 0x00000008ff037424 */ /* 0x000fc800078e00ff */
[----:B------:R-:W-:-:S05]  /*0940*/  IMAD.WIDE.U32 R2, R2, R3, c[0x0][0x168] ;  /* 0x00005a0002027625 */ /* 0x000fca00078e0003 */
[----:B----4-:R-:W-:Y:S01]  /*0950*/  STG.E.64 [R2.64], R16 ;  /* 0x0000001002007986 */ /* 0x010fe2000c101b04 */
[----:B------:R-:W-:Y:S05]  /*0960*/  EXIT ;  /* 0x000000000000794d */ /* 0x000fea0003800000 */
        .weak           $__internal_9_$__cuda_sm20_drsqrt_f64_slowpath_v2
        .type           $__internal_9_$__cuda_sm20_drsqrt_f64_slowpath_v2,@function
        .size           $__internal_9_$__cuda_sm20_drsqrt_f64_slowpath_v2,(.L_x_33993 - $__internal_9_$__cuda_sm20_drsqrt_f64_slowpath_v2)
$__internal_9_$__cuda_sm20_drsqrt_f64_slowpath_v2:
        /* <DEDUP_REMOVED lines=25> */
.L_x_23768:
[----:B------:R0:W1:Y:S01]  /*0b00*/  DADD R10, R8, R8 ;  /* 0x00000000080a7229 */ /* 0x0000620000000008 */
[----:B------:R-:W-:Y:S05]  /*0b10*/  BRA `(.L_x_23769) ;  /* 0x0000002000007947 */ /* 0x000fea0003800000 */
.L_x_23767:
[----:B------:R-:W-:Y:S01]  /*0b20*/  LOP3.LUT R11, R10, 0x7ff00000, RZ, 0xfc, !PT ;  /* 0x7ff000000a0b7812 */ /* 0x000fe200078efcff */
[----:B------:R-:W-:Y:S02]  /*0b30*/  IMAD.MOV.U32 R10, RZ, RZ, RZ ;  /* 0x000000ffff0a7224 */ /* 0x000fe400078e00ff */
.L_x_23769:
[----:B------:R-:W-:Y:S05]  /*0b40*/  BSYNC B1 ;  /* 0x0000000000017941 */ /* 0x000fea0003800000 */
.L_x_23766:
[----:B0-----:R-:W-:Y:S01]  /*0b50*/  MOV R8, R22 ;  /* 0x0000001600087202 */ /* 0x001fe20000000f00 */
[----:B------:R-:W-:-:S04]  /*0b60*/  IMAD.MOV.U32 R9, RZ, RZ, 0x0 ;  /* 0x00000000ff097424 */ /* 0x000fc800078e00ff */
[----:B------:R-:W-:Y:S05]  /*0b70*/  RET.REL.NODEC R8 `(_ZN2at6native27unrolled_elementwise_kernelIZZZNS0_17rsqrt_kernel_cudaERNS_18TensorIteratorBaseEENKUlvE0_clEvENKUlvE_clEvEUldE_St5arrayIPcLm2EELi4E23TrivialOffsetCalculatorILi1EjESB_NS0_6memory15LoadWithoutCastENSC_16StoreWithoutCastEEEviT_T0_T2_T3_T4_T5_) ;  /* 0xfffff48008007950 */ /* 0x000fea0003c3ffff */
.L_x_23770:
        /* <DEDUP_REMOVED lines=16> */
.L_x_33993:


//--------------------- .text._ZN2at6native29vectorized_elementwise_kernelILi2EZZZNS0_17rsqrt_kernel_cudaERNS_18TensorIteratorBaseEENKUlvE0_clEvENKUlvE_clEvEUldE_St5arrayIPcLm2EEEEviT0_T1_ --------------------------
	.section	.text._ZN2at6native29vectorized_elementwise_kernelILi2EZZZNS0_17rsqrt_kernel_cudaERNS_18TensorIteratorBaseEENKUlvE0_clEvENKUlvE_clEvEUldE_St5arrayIPcLm2EEEEviT0_T1_,"ax",@progbits
	.sectioninfo	@"SHI_REGISTERS=38"
	.align	128
        .global         _ZN2at6native29vectorized_elementwise_kernelILi2EZZZNS0_17rsqrt_kernel_cudaERNS_18TensorIteratorBaseEENKUlvE0_clEvENKUlvE_clEvEUldE_St5arrayIPcLm2EEEEviT0_T1_
        .type           _ZN2at6native29vectorized_elementwise_kernelILi2EZZZNS0_17rsqrt_kernel_cudaERNS_18TensorIteratorBaseEENKUlvE0_clEvENKUlvE_clEvEUldE_St5arrayIPcLm2EEEEviT0_T1_,@function
        .size           _ZN2at6native29vectorized_elementwise_kernelILi2EZZZNS0_17rsqrt_kernel_cudaERNS_18TensorIteratorBaseEENKUlvE0_clEvENKUlvE_clEvEUldE_St5arrayIPcLm2EEEEviT0_T1_,(.L_x_33994 - _ZN2at6native29vectorized_elementwise_kernelILi2EZZZNS0_17rsqrt_kernel_cudaERNS_18TensorIteratorBaseEENKUlvE0_clEvENKUlvE_clEvEUldE_St5arrayIPcLm2EEEEviT0_T1_)
        .other          _ZN2at6native29vectorized_elementwise_kernelILi2EZZZNS0_17rsqrt_kernel_cudaERNS_18TensorIteratorBaseEENKUlvE0_clEvENKUlvE_clEvEUldE_St5arrayIPcLm2EEEEviT0_T1_,@"STO_CUDA_ENTRY STV_DEFAULT"
_ZN2at6native29vectorized_elementwise_kernelILi2EZZZNS0_17rsqrt_kernel_cudaERNS_18TensorIteratorBaseEENKUlvE0_clEvENKUlvE_clEvEUldE_St5arrayIPcLm2EEEEviT0_T1_:
.text._ZN2at6native29vectorized_elementwise_kernelILi2EZZZNS0_17rsqrt_kernel_cudaERNS_18TensorIteratorBaseEENKUlvE0_clEvENKUlvE_clEvEUldE_St5arrayIPcLm2EEEEviT0_T1_:
        /* <DEDUP_REMOVED lines=12> */
[----:B------:R0:W5:Y:S04]  /*00c0*/  LDG.E.128 R16, [R2.64+0x800] ;  /* 0x0008000402107981 */ /* 0x000168000c1e1d00 */
[----:B------:R0:W5:Y:S04]  /*00d0*/  LDG.E.128 R12, [R2.64+0x1000] ;  /* 0x00100004020c7981 */ /* 0x000168000c1e1d00 */
[----:B------:R0:W5:Y:S01]  /*00e0*/  LDG.E.128 R8, [R2.64+0x1800] ;  /* 0x0018000402087981 */ /* 0x000162000c1e1d00 */
[----:B------:R-:W-:Y:S01]  /*00f0*/  HFMA2.MMA R6, -RZ, RZ, 0, 0 ;  /* 0x00000000ff067435 */ /* 0x000fe200000001ff */
[----:B------:R-:W-:Y:S01]  /*0100*/  IMAD.MOV.U32 R26, RZ, RZ, 0x0 ;  /* 0x00000000ff1a7424 */ /* 0x000fe200078e00ff */
[----:B------:R-:W-:Y:S01]  /*0110*/  BSSY B1, `(.L_x_23772) ;  /* 0x0000012000017945 */ /* 0x000fe20003800000 */
[----:B------:R-:W-:Y:S01]  /*0120*/  IMAD.MOV.U32 R27, RZ, RZ, 0x3fd80000 ;  /* 0x3fd80000ff1b7424 */ /* 0x000fe200078e00ff */
[----:B--2---:R-:W1:Y:S01]  /*0130*/  MUFU.RSQ64H R7, R23 ;  /* 0x0000001700077308 */ /* 0x004e620000001c00 */
[----:B------:R-:W-:-:S04]  /*0140*/  IADD3 R0, R23, -0x100000, RZ ;  /* 0xfff0000017007810 */ /* 0x000fc80007ffe0ff */
[----:B------:R-:W-:Y:S01]  /*0150*/  ISETP.GE.U32.AND P0, PT, R0, 0x7fe00000, PT ;  /* 0x7fe000000000780c */ /* 0x000fe20003f06070 */
[----:B-1----:R-:W1:-:S06]  /*0160*/  DMUL R4, R6, R6 ;  /* 0x0000000606047228 */ /* 0x002e4c0000000000 */
[----:B-1----:R-:W1:-:S06]  /*0170*/  DFMA R4, R22, -R4, 1 ;  /* 0x3ff000001604742b */ /* 0x002e4c0000000804 */
[----:B-1----:R-:W-:-:S04]  /*0180*/  DFMA R26, R4, R26, 0.5 ;  /* 0x3fe00000041a742b */ /* 0x002fc8000000001a */
[----:B------:R1:W2:Y:S02]  /*0190*/  DMUL R30, R6, R4 ;  /* 0x00000004061e7228 */ /* 0x0002a40000000000 */
[----:B-1----:R-:W-:-:S04]  /*01a0*/  IMAD.WIDE.U32 R4, R29, R28, c[0x0][0x168] ;  /* 0x00005a001d047625 */ /* 0x002fc800078e001c */
[----:B--2---:R0:W1:Y:S02]  /*01b0*/  DFMA R6, R26, R30, R6 ;  /* 0x0000001e1a06722b */ /* 0x0040640000000006 */
[----:B------:R-:W-:Y:S01]  /*01c0*/  IMAD.WIDE R24, R24, 0x10, R4 ;  /* 0x0000001018187825 */ /* 0x000fe200078e0204 */
[----:B------:R-:W-:Y:S05]  /*01d0*/  @!P0 BRA `(.L_x_23773) ;  /* 0x0000005000008947 */ /* 0x000fea0003800000 */
[----:B01----:R-:W-:Y:S01]  /*01e0*/  IMAD.MOV.U32 R2, RZ, RZ, R22 ;  /* 0x000000ffff027224 */ /* 0x003fe200078e0016 */
[----:B------:R-:W-:Y:S02]  /*01f0*/  MOV R0, 0x210 ;  /* 0x0000021000007802 */ /* 0x000fe40000000f00 */
[----:B-----5:R-:W-:Y:S05]  /*0200*/  CALL.REL.NOINC `($__internal_10_$__cuda_sm20_drsqrt_f64_slowpath_v2) ;  /* 0x00001be000007944 */ /* 0x020fea0003c00000 */
[----:B------:R-:W-:Y:S01]  /*0210*/  MOV R6, R2 ;  /* 0x0000000200067202 */ /* 0x000fe20000000f00 */
[----:B------:R-:W-:Y:S02]  /*0220*/  IMAD.MOV.U32 R7, RZ, RZ, R3 ;  /* 0x000000ffff077224 */ /* 0x000fe400078e0003 */
.L_x_23773:
[----:B01----:R-:W-:Y:S05]  /*0230*/  BSYNC B1 ;  /* 0x0000000000017941 */ /* 0x003fea0003800000 */
.L_x_23772:
[----:B------:R-:W0:Y:S01]  /*0240*/  MUFU.RSQ64H R5, R21 ;  /* 0x0000001500057308 */ /* 0x000e220000001c00 */
[----:B------:R-:W-:Y:S01]  /*0250*/  IMAD.MOV.U32 R4, RZ, RZ, RZ ;  /* 0x000000ffff047224 */ /* 0x000fe200078e00ff */
[----:B------:R-:W-:Y:S01]  /*0260*/  IADD3 R0, R21, -0x100000, RZ ;  /* 0xfff0000015007810 */ /* 0x000fe20007ffe0ff */
[----:B------:R-:W-:Y:S01]  /*0270*/  IMAD.MOV.U32 R22, RZ, RZ, 0x0 ;  /* 0x00000000ff167424 */ /* 0x000fe200078e00ff */
[----:B------:R-:W-:Y:S01]  /*0280*/  MOV R23, 0x3fd80000 ;  /* 0x3fd8000000177802 */ /* 0x000fe20000000f00 */
[----:B------:R-:W-:Y:S01]  /*0290*/  BSSY B1, `(.L_x_23774) ;  /* 0x000000e000017945 */ /* 0x000fe20003800000 */
[----:B------:R-:W-:Y:S01]  /*02a0*/  ISETP.GE.U32.AND P0, PT, R0, 0x7fe00000, PT ;  /* 0x7fe000000000780c */ /* 0x000fe20003f06070 */
[----:B0-----:R-:W0:-:S06]  /*02b0*/  DMUL R2, R4, R4 ;  /* 0x0000000404027228 */ /* 0x001e0c0000000000 */
[----:B0-----:R-:W0:-:S06]  /*02c0*/  DFMA R2, R20, -R2, 1 ;  /* 0x3ff000001402742b */ /* 0x001e0c0000000802 */
[----:B0-----:R-:W-:-:S04]  /*02d0*/  DFMA R22, R2, R22, 0.5 ;  /* 0x3fe000000216742b */ /* 0x001fc80000000016 */
[----:B------:R-:W0:-:S06]  /*02e0*/  DMUL R2, R4, R2 ;  /* 0x0000000204027228 */ /* 0x000e0c0000000000 */
[----:B0-----:R0:W1:Y:S01]  /*02f0*/  DFMA R4, R22, R2, R4 ;  /* 0x000000021604722b */ /* 0x0010620000000004 */
[----:B------:R-:W-:Y:S05]  /*0300*/  @!P0 BRA `(.L_x_23775) ;  /* 0x0000006000008947 */ /* 0x000fea0003800000 */
[----:B0-----:R-:W-:Y:S01]  /*0310*/  IMAD.MOV.U32 R2, RZ, RZ, R20 ;  /* 0x000000ffff027224 */ /* 0x001fe200078e0014 */
[----:B------:R-:W-:Y:S01]  /*0320*/  MOV R0, 0x350 ;  /* 0x0000035000007802 */ /* 0x000fe20000000f00 */
[----:B------:R-:W-:-:S03]  /*0330*/  IMAD.MOV.U32 R23, RZ, RZ, R21 ;  /* 0x000000ffff177224 */ /* 0x000fc600078e0015 */
[----:B-1---5:R-:W-:Y:S05]  /*0340*/  CALL.REL.NOINC `($__internal_10_$__cuda_sm20_drsqrt_f64_slowpath_v2) ;  /* 0x00001aa000007944 */ /* 0x022fea0003c00000 */
[----:B------:R-:W-:Y:S01]  /*0350*/  IMAD.MOV.U32 R4, RZ, RZ, R2 ;  /* 0x000000ffff047224 */ /* 0x000fe200078e0002 */
[----:B------:R-:W-:Y:S02]  /*0360*/  MOV R5, R3 ;  /* 0x0000000300057202 */ /* 0x000fe40000000f00 */
.L_x_23775:
[----:B------:R-:W-:Y:S05]  /*0370*/  BSYNC B1 ;  /* 0x0000000000017941 */ /* 0x000fea0003800000 */
.L_x_23774:
[----:B0----5:R-:W0:Y:S01]  /*0380*/  MUFU.RSQ64H R3, R19 ;  /* 0x0000001300037308 */ /* 0x021e220000001c00 */
[----:B------:R-:W-:Y:S01]  /*0390*/  IMAD.MOV.U32 R2, RZ, RZ, RZ ;  /* 0x000000ffff027224 */ /* 0x000fe200078e00ff */
[----:B------:R-:W-:Y:S01]  /*03a0*/  IADD3 R0, R19, -0x100000, RZ ;  /* 0xfff0000013007810 */ /* 0x000fe20007ffe0ff */
[----:B------:R-:W-:Y:S01]  /*03b0*/  IMAD.MOV.U32 R22, RZ, RZ, 0x0 ;  /* 0x00000000ff167424 */ /* 0x000fe200078e00ff */
[----:B-1----:R1:W-:Y:S01]  /*03c0*/  STG.E.128 [R24.64], R4 ;  /* 0x0000000418007986 */ /* 0x0023e2000c101d04 */
[----:B------:R-:W-:Y:S01]  /*03d0*/  IMAD.MOV.U32 R23, RZ, RZ, 0x3fd80000 ;  /* 0x3fd80000ff177424 */ /* 0x000fe200078e00ff */
[----:B------:R-:W-:Y:S01]  /*03e0*/  ISETP.GE.U32.AND P0, PT, R0, 0x7fe00000, PT ;  /* 0x7fe000000000780c */ /* 0x000fe20003f06070 */
[----:B------:R-:W-:Y:S01]  /*03f0*/  BSSY B1, `(.L_x_23776) ;  /* 0x000000d000017945 */ /* 0x000fe20003800000 */
[----:B0-----:R-:W0:-:S06]  /*0400*/  DMUL R20, R2, R2 ;  /* 0x0000000202147228 */ /* 0x001e0c0000000000 */
[----:B0-----:R-:W0:-:S06]  /*0410*/  DFMA R20, R18, -R20, 1 ;  /* 0x3ff000001214742b */ /* 0x001e0c0000000814 */
[----:B0-----:R-:W-:-:S04]  /*0420*/  DFMA R22, R20, R22, 0.5 ;  /* 0x3fe000001416742b */ /* 0x001fc80000000016 */
[----:B------:R-:W1:-:S06]  /*0430*/  DMUL R20, R2, R20 ;  /* 0x0000001402147228 */ /* 0x000e4c0000000000 */
[----:B-1----:R0:W1:Y:S01]  /*0440*/  DFMA R6, R22, R20, R2 ;  /* 0x000000141606722b */ /* 0x0020620000000002 */
[----:B------:R-:W-:Y:S05]  /*0450*/  @!P0 BRA `(.L_x_23777) ;  /* 0x0000006000008947 */ /* 0x000fea0003800000 */
[----:B0-----:R-:W-:Y:S01]  /*0460*/  MOV R2, R18 ;  /* 0x0000001200027202 */ /* 0x001fe20000000f00 */
[----:B------:R-:W-:Y:S01]  /*0470*/  IMAD.MOV.U32 R23, RZ, RZ, R19 ;  /* 0x000000ffff177224 */ /* 0x000fe200078e0013 */
[----:B------:R-:W-:-:S03]  /*0480*/  MOV R0, 0x4a0 ;  /* 0x000004a000007802 */ /* 0x000fc60000000f00 */
[----:B-1----:R-:W-:Y:S05]  /*0490*/  CALL.REL.NOINC `($__internal_10_$__cuda_sm20_drsqrt_f64_slowpath_v2) ;  /* 0x0000195000007944 */ /* 0x002fea0003c00000 */
[----:B------:R-:W-:Y:S02]  /*04a0*/  IMAD.MOV.U32 R6, RZ, RZ, R2 ;  /* 0x000000ffff067224 */ /* 0x000fe400078e0002 */
[----:B------:R-:W-:Y:S02]  /*04b0*/  IMAD.MOV.U32 R7, RZ, RZ, R3 ;  /* 0x000000ffff077224 */ /* 0x000fe400078e0003 */
.L_x_23777:
[----:B------:R-:W-:Y:S05]  /*04c0*/  BSYNC B1 ;  /* 0x0000000000017941 */ /* 0x000fea0003800000 */
.L_x_23776:
[----:B------:R-:W2:Y:S01]  /*04d0*/  MUFU.RSQ64H R5, R17 ;  /* 0x0000001100057308 */ /* 0x000ea20000001c00 */
[----:B------:R-:W-:Y:S01]  /*04e0*/  MOV R4, RZ ;  /* 0x000000ff00047202 */ /* 0x000fe20000000f00 */
[----:B------:R-:W-:Y:S01]  /*04f0*/  IMAD.MOV.U32 R18, RZ, RZ, 0x0 ;  /* 0x00000000ff127424 */ /* 0x000fe200078e00ff */
[----:B------:R-:W-:Y:S01]  /*0500*/  IADD3 R0, R17, -0x100000, RZ ;  /* 0xfff0000011007810 */ /* 0x000fe20007ffe0ff */
[----:B------:R-:W-:Y:S01]  /*0510*/  IMAD.MOV.U32 R19, RZ, RZ, 0x3fd80000 ;  /* 0x3fd80000ff137424 */ /* 0x000fe200078e00ff */
[----:B------:R-:W-:Y:S02]  /*0520*/  BSSY B1, `(.L_x_23778) ;  /* 0x000000e000017945 */ /* 0x000fe40003800000 */
[----:B------:R-:W-:Y:S01]  /*0530*/  ISETP.GE.U32.AND P0, PT, R0, 0x7fe00000, PT ;  /* 0x7fe000000000780c */ /* 0x000fe20003f06070 */
[----:B0-2---:R-:W0:-:S06]  /*0540*/  DMUL R2, R4, R4 ;  /* 0x0000000404027228 */ /* 0x005e0c0000000000 */
[----:B0-----:R-:W0:-:S06]  /*0550*/  DFMA R2, R16, -R2, 1 ;  /* 0x3ff000001002742b */ /* 0x001e0c0000000802 */
[----:B0-----:R-:W-:-:S04]  /*0560*/  DFMA R18, R2, R18, 0.5 ;  /* 0x3fe000000212742b */ /* 0x001fc80000000012 */
[----:B------:R-:W0:-:S06]  /*0570*/  DMUL R2, R4, R2 ;  /* 0x0000000204027228 */ /* 0x000e0c0000000000 */
[----:B0-----:R0:W2:Y:S01]  /*0580*/  DFMA R4, R18, R2, R4 ;  /* 0x000000021204722b */ /* 0x0010a20000000004 */
[----:B------:R-:W-:Y:S05]  /*0590*/  @!P0 BRA `(.L_x_23779) ;  /* 0x0000006000008947 */ /* 0x000fea0003800000 */
[----:B0-----:R-:W-:Y:S01]  /*05a0*/  IMAD.MOV.U32 R2, RZ, RZ, R16 ;  /* 0x000000ffff027224 */ /* 0x001fe200078e0010 */
[----:B------:R-:W-:Y:S02]  /*05b0*/  MOV R23, R17 ;  /* 0x0000001100177202 */ /* 0x000fe40000000f00 */
[----:B------:R-:W-:Y:S02]  /*05c0*/  MOV R0, 0x5e0 ;  /* 0x000005e000007802 */ /* 0x000fe40000000f00 */
[----:B-12---:R-:W-:Y:S05]  /*05d0*/  CALL.REL.NOINC `($__internal_10_$__cuda_sm20_drsqrt_f64_slowpath_v2) ;  /* 0x0000181000007944 */ /* 0x006fea0003c00000 */
[----:B------:R-:W-:Y:S02]  /*05e0*/  IMAD.MOV.U32 R4, RZ, RZ, R2 ;  /* 0x000000ffff047224 */ /* 0x000fe400078e0002 */
[----:B------:R-:W-:Y:S02]  /*05f0*/  IMAD.MOV.U32 R5, RZ, RZ, R3 ;  /* 0x000000ffff057224 */ /* 0x000fe400078e0003 */
.L_x_23779:
[----:B------:R-:W-:Y:S05]  /*0600*/  BSYNC B1 ;  /* 0x0000000000017941 */ /* 0x000fea0003800000 */
.L_x_23778:
[----:B0-----:R-:W0:Y:S01]  /*0610*/  MUFU.RSQ64H R3, R15 ;  /* 0x0000000f00037308 */ /* 0x001e220000001c00 */
[----:B------:R-:W-:Y:S01]  /*0620*/  IMAD.MOV.U32 R2, RZ, RZ, RZ ;  /* 0x000000ffff027224 */ /* 0x000fe200078e00ff */
[----:B------:R-:W-:Y:S01]  /*0630*/  IADD3 R0, R15, -0x100000, RZ ;  /* 0xfff000000f007810 */ /* 0x000fe20007ffe0ff */
[----:B------:R-:W-:Y:S01]  /*0640*/  IMAD.MOV.U32 R19, RZ, RZ, 0x3fd80000 ;  /* 0x3fd80000ff137424 */ /* 0x000fe200078e00ff */
[----:B------:R-:W-:Y:S01]  /*0650*/  MOV R18, 0x0 ;  /* 0x0000000000127802 */ /* 0x000fe20000000f00 */
[----:B-12---:R1:W-:Y:S01]  /*0660*/  STG.E.128 [R24.64+0x800], R4 ;  /* 0x0008000418007986 */ /* 0x0063e2000c101d04 */
        /* <DEDUP_REMOVED lines=8> */
[----:B0-----:R-:W-:Y:S01]  /*06f0*/  IMAD.MOV.U32 R2, RZ, RZ, R14 ;  /* 0x000000ffff027224 */ /* 0x001fe200078e000e */
[----:B------:R-:W-:Y:S01]  /*0700*/  MOV R0, 0x730 ;  /* 0x0000073000007802 */ /* 0x000fe20000000f00 */
[----:B------:R-:W-:-:S03]  /*0710*/  IMAD.MOV.U32 R23, RZ, RZ, R15 ;  /* 0x000000ffff177224 */ /* 0x000fc600078e000f */
[----:B-1----:R-:W-:Y:S05]  /*0720*/  CALL.REL.NOINC `($__internal_10_$__cuda_sm20_drsqrt_f64_slowpath_v2) ;  /* 0x000016c000007944 */ /* 0x002fea0003c00000 */
[----:B------:R-:W-:Y:S01]  /*0730*/  MOV R6, R2 ;  /* 0x0000000200067202 */ /* 0x000fe20000000f00 */
[----:B------:R-:W-:Y:S02]  /*0740*/  IMAD.MOV.U32 R7, RZ, RZ, R3 ;  /* 0x000000ffff077224 */ /* 0x000fe400078e0003 */
.L_x_23781:
[----:B------:R-:W-:Y:S05]  /*0750*/  BSYNC B1 ;  /* 0x0000000000017941 */ /* 0x000fea0003800000 */
.L_x_23780:
[----:B------:R-:W2:Y:S01]  /*0760*/  MUFU.RSQ64H R5, R13 ;  /* 0x0000000d00057308 */ /* 0x000ea20000001c00 */
[----:B------:R-:W-:Y:S01]  /*0770*/  IMAD.MOV.U32 R4, RZ, RZ, RZ ;  /* 0x000000ffff047224 */ /* 0x000fe200078e00ff */
[----:B------:R-:W-:Y:S01]  /*0780*/  IADD3 R0, R13, -0x100000, RZ ;  /* 0xfff000000d007810 */ /* 0x000fe20007ffe0ff */
[----:B------:R-:W-:Y:S01]  /*0790*/  IMAD.MOV.U32 R14, RZ, RZ, 0x0 ;  /* 0x00000000ff0e7424 */ /* 0x000fe200078e00ff */
[----:B------:R-:W-:Y:S01]  /*07a0*/  MOV R15, 0x3fd80000 ;  /* 0x3fd80000000f7802 */ /* 0x000fe20000000f00 */
[----:B------:R-:W-:Y:S01]  /*07b0*/  BSSY B1, `(.L_x_23782) ;  /* 0x000000e000017945 */ /* 0x000fe20003800000 */
        /* <DEDUP_REMOVED lines=8> */
[----:B------:R-:W-:Y:S01]  /*0840*/  MOV R0, 0x870 ;  /* 0x0000087000007802 */ /* 0x000fe20000000f00 */
[----:B------:R-:W-:-:S03]  /*0850*/  IMAD.MOV.U32 R23, RZ, RZ, R13 ;  /* 0x000000ffff177224 */ /* 0x000fc600078e000d */
[----:B-12---:R-:W-:Y:S05]  /*0860*/  CALL.REL.NOINC `($__internal_10_$__cuda_sm20_drsqrt_f64_slowpath_v2) ;  /* 0x0000158000007944 */ /* 0x006fea0003c00000 */
[----:B------:R-:W-:Y:S01]  /*0870*/  IMAD.MOV.U32 R4, RZ, RZ, R2 ;  /* 0x000000ffff047224 */ /* 0x000fe200078e0002 */
[----:B------:R-:W-:Y:S02]  /*0880*/  MOV R5, R3 ;  /* 0x0000000300057202 */ /* 0x000fe40000000f00 */
.L_x_23783:
[----:B------:R-:W-:Y:S05]  /*0890*/  BSYNC B1 ;  /* 0x0000000000017941 */ /* 0x000fea0003800000 */
.L_x_23782:
[----:B0-----:R-:W0:Y:S01]  /*08a0*/  MUFU.RSQ64H R3, R11 ;  /* 0x0000000b00037308 */ /* 0x001e220000001c00 */
[----:B------:R-:W-:Y:S01]  /*08b0*/  IMAD.MOV.U32 R2, RZ, RZ, RZ ;  /* 0x000000ffff027224 */ /* 0x000fe200078e00ff */
[----:B------:R-:W-:Y:S01]  /*08c0*/  IADD3 R0, R11, -0x100000, RZ ;  /* 0xfff000000b007810 */ /* 0x000fe20007ffe0ff */
[----:B------:R-:W-:Y:S01]  /*08d0*/  IMAD.MOV.U32 R14, RZ, RZ, 0x0 ;  /* 0x00000000ff0e7424 */ /* 0x000fe200078e00ff */
[----:B-12---:R1:W-:Y:S01]  /*08e0*/  STG.E.128 [R24.64+0x1000], R4 ;  /* 0x0010000418007986 */ /* 0x0063e2000c101d04 */
        /* <DEDUP_REMOVED lines=15> */
.L_x_23785:
[----:B------:R-:W-:Y:S05]  /*09e0*/  BSYNC B1 ;  /* 0x0000000000017941 */ /* 0x000fea0003800000 */
.L_x_23784:
        /* <DEDUP_REMOVED lines=19> */
.L_x_23787:
[----:B------:R-:W-:Y:S05]  /*0b20*/  BSYNC B1 ;  /* 0x0000000000017941 */ /* 0x000fea0003800000 */
.L_x_23786:
[----:B-12---:R-:W-:Y:S01]  /*0b30*/  STG.E.128 [R24.64+0x1800], R4 ;  /* 0x0018000418007986 */ /* 0x006fe2000c101d04 */
[----:B------:R-:W-:Y:S05]  /*0b40*/  EXIT ;  /* 0x000000000000794d */ /* 0x000fea0003800000 */
.L_x_23771:
        /* <DEDUP_REMOVED lines=16> */
[----:B------:R-:W-:Y:S01]  /*0c50*/  @!P6 IADD3 R26, R29, R5, RZ ;  /* 0x000000051d1ae210 */ /* 0x000fe20007ffe0ff */
[----:B------:R-:W-:Y:S01]  /*0c60*/  @!P6 IMAD.MOV.U32 R27, RZ, RZ, 0x8 ;  /* 0x00000008ff1be424 */ /* 0x000fe200078e00ff */
[----:B------:R-:W-:-:S03]  /*0c70*/  @!P6 IADD3 R5, R5, 0x80, RZ ;  /* 0x000000800505e810 */ /* 0x000fc60007ffe0ff */
[----:B------:R-:W-:Y:S01]  /*0c80*/  @!P6 IMAD.WIDE.U32 R26, R26, R27, c[0x0][0x170] ;  /* 0x00005c001a1ae625 */ /* 0x000fe200078e001b */
[----:B------:R-:W-:-:S04]  /*0c90*/  ISETP.GE.AND P5, PT, R5, R28, PT ;  /* 0x0000001c0500720c */ /* 0x000fc80003fa6270 */
[----:B------:R1:W5:Y:S09]  /*0ca0*/  @!P6 LDG.E.64 R10, [R26.64] ;  /* 0x000000041a0ae981 */ /* 0x000372000c1e1b00 */
[----:B------:R-:W-:Y:S01]  /*0cb0*/  @!P5 IMAD.IADD R30, R29, 0x1, R5 ;  /* 0x000000011d1ed824 */ /* 0x000fe200078e0205 */
[----:B------:R-:W-:-:S02]  /*0cc0*/  @!P5 IADD3 R5, R5, 0x80, RZ ;  /* 0x000000800505d810 */ /* 0x000fc40007ffe0ff */
[----:B------:R-:W-:Y:S02]  /*0cd0*/  @!P5 MOV R31, 0x8 ;  /* 0x00000008001fd802 */ /* 0x000fe40000000f00 */
[----:B------:R-:W-:-:S03]  /*0ce0*/  ISETP.GE.AND P4, PT, R5, R28, PT ;  /* 0x0000001c0500720c */ /* 0x000fc60003f86270 */
[----:B------:R-:W-:Y:S01]  /*0cf0*/  @!P5 IMAD.WIDE.U32 R30, R30, R31, c[0x0][0x170] ;  /* 0x00005c001e1ed625 */ /* 0x000fe200078e001f */
[----:B------:R-:W-:-:S04]  /*0d00*/  CS2R R14, SRZ ;  /* 0x00000000000e7805 */ /* 0x000fc8000001ff00 */
[----:B------:R2:W5:Y:S05]  /*0d10*/  @!P5 LDG.E.64 R8, [R30.64] ;  /* 0x000000041e08d981 */ /* 0x00056a000c1e1b00 */
        /* <DEDUP_REMOVED lines=14> */
[----:B-1----:R-:W-:Y:S02]  /*0e00*/  @!P1 IMAD.MOV.U32 R27, RZ, RZ, 0x8 ;  /* 0x00000008ff1b9424 */ /* 0x002fe400078e00ff */
[----:B------:R-:W-:Y:S02]  /*0e10*/  @!P3 IMAD.MOV.U32 R33, RZ, RZ, 0x8 ;  /* 0x00000008ff21b424 */ /* 0x000fe400078e00ff */
[----:B--2---:R-:W-:-:S06]  /*0e20*/  @!P1 IMAD.WIDE.U32 R30, R0, R27, c[0x0][0x170] ;  /* 0x00005c00001e9625 */ /* 0x004fcc00078e001b */
[----:B------:R-:W-:Y:S01]  /*0e30*/  @!P6 IMAD.IADD R26, R29, 0x1, R5 ;  /* 0x000000011d1ae824 */ /* 0x000fe200078e0205 */
[----:B------:R1:W5:Y:S01]  /*0e40*/  @!P1 LDG.E.64 R16, [R30.64] ;  /* 0x000000041e109981 */ /* 0x000362000c1e1b00 */
[----:B------:R-:W-:Y:S02]  /*0e50*/  @!P6 IMAD.MOV.U32 R35, RZ, RZ, 0x8 ;  /* 0x00000008ff23e424 */ /* 0x000fe400078e00ff */
[----:B------:R-:W-:-:S04]  /*0e60*/  @!P4 IMAD.WIDE.U32 R4, R4, R13, c[0x0][0x170] ;  /* 0x00005c000404c625 */ /* 0x000fc800078e000d */
[----:B------:R-:W-:Y:S01]  /*0e70*/  @!P3 IMAD.WIDE.U32 R12, R12, R33, c[0x0][0x170] ;  /* 0x00005c000c0cb625 */ /* 0x000fe200078e0021 */
[----:B------:R1:W5:Y:S03]  /*0e80*/  @!P4 LDG.E.64 R24, [R4.64] ;  /* 0x000000040418c981 */ /* 0x000366000c1e1b00 */
[----:B0-----:R-:W-:Y:S01]  /*0e90*/  @!P2 IMAD.WIDE.U32 R22, R7, R32, c[0x0][0x170] ;  /* 0x00005c000716a625 */ /* 0x001fe200078e0020 */
[----:B------:R1:W5:Y:S03]  /*0ea0*/  @!P3 LDG.E.64 R20, [R12.64] ;  /* 0x000000040c14b981 */ /* 0x000366000c1e1b00 */
[----:B------:R-:W-:Y:S01]  /*0eb0*/  @!P6 IMAD.WIDE.U32 R26, R26, R35, c[0x0][0x170] ;  /* 0x00005c001a1ae625 */ /* 0x000fe200078e0023 */
[----:B------:R1:W5:Y:S04]  /*0ec0*/  @!P2 LDG.E.64 R18, [R22.64] ;  /* 0x000000041612a981 */ /* 0x000368000c1e1b00 */
[----:B------:R1:W5:Y:S01]  /*0ed0*/  @!P6 LDG.E.64 R14, [R26.64] ;  /* 0x000000041a0ee981 */ /* 0x000362000c1e1b00 */
[----:B------:R-:W-:Y:S01]  /*0ee0*/  BSSY B1, `(.L_x_23788) ;  /* 0x0000013000017945 */ /* 0x000fe20003800000 */
[----:B------:R-:W-:Y:S05]  /*0ef0*/  @P0 BRA `(.L_x_23789) ;  /* 0x0000011000000947 */ /* 0x000fea0003800000 */
[----:B-1---5:R-:W0:Y:S01]  /*0f00*/  MUFU.RSQ64H R27, R3 ;  /* 0x00000003001b7308 */ /* 0x022e220000001c00 */
        /* <DEDUP_REMOVED lines=12> */
[----:B------:R-:W-:-:S04]  /*0fd0*/  MOV R0, 0xff0 ;  /* 0x00000ff000007802 */ /* 0x000fc80000000f00 */
[----:B01----:R-:W-:Y:S05]  /*0fe0*/  CALL.REL.NOINC `($__internal_10_$__cuda_sm20_drsqrt_f64_slowpath_v2) ;  /* 0x00000e0000007944 */ /* 0x003fea0003c00000 */
[----:B------:R-:W-:Y:S01]  /*0ff0*/  MOV R26, R2 ;  /* 0x00000002001a7202 */ /* 0x000fe20000000f00 */
[----:B------:R-:W-:Y:S02]  /*1000*/  IMAD.MOV.U32 R27, RZ, RZ, R3 ;  /* 0x000000ffff1b7224 */ /* 0x000fe400078e0003 */
.L_x_23789:
[----:B------:R-:W-:Y:S05]  /*1010*/  BSYNC B1 ;  /* 0x0000000000017941 */ /* 0x000fea0003800000 */
.L_x_23788:
[----:B------:R-:W-:Y:S01]  /*1020*/  IADD3 R7, R6, 0x80, RZ ;  /* 0x0000008006077810 */ /* 0x000fe20007ffe0ff */
[----:B------:R-:W-:Y:S03]  /*1030*/  BSSY B1, `(.L_x_23790) ;  /* 0x0000015000017945 */ /* 0x000fe60003800000 */
[----:B------:R-:W-:-:S13]  /*1040*/  ISETP.GE.AND P1, PT, R7, R28, PT ;  /* 0x0000001c0700720c */ /* 0x000fda0003f26270 */
[----:B------:R-:W-:Y:S05]  /*1050*/  @P1 BRA `(.L_x_23791) ;  /* 0x0000012000001947 */ /* 0x000fea0003800000 */
[----:B01---5:R-:W0:Y:S01]  /*1060*/  MUFU.RSQ64H R13, R11 ;  /* 0x0000000b000d7308 */ /* 0x023e220000001c00 */
        /* <DEDUP_REMOVED lines=9> */
[----:B0-----:R0:W1:Y:S01]  /*1100*/  DFMA R12, R4, R2, R12 ;  /* 0x00000002040c722b */ /* 0x001062000000000c */
[----:B------:R-:W-:Y:S05]  /*1110*/  @!P1 BRA `(.L_x_23791) ;  /* 0x0000006000009947 */ /* 0x000fea0003800000 */
[----:B0-----:R-:W-:Y:S01]  /*1120*/  IMAD.MOV.U32 R2, RZ, RZ, R10 ;  /* 0x000000ffff027224 */ /* 0x001fe200078e000a */
[----:B------:R-:W-:Y:S01]  /*1130*/  MOV R0, 0x1160 ;  /* 0x0000116000007802 */ /* 0x000fe20000000f00 */
[----:B------:R-:W-:-:S03]  /*1140*/  IMAD.MOV.U32 R23, RZ, RZ, R11 ;  /* 0x000000ffff177224 */ /* 0x000fc600078e000b */
[----:B-1----:R-:W-:Y:S05]  /*1150*/  CALL.REL.NOINC `($__internal_10_$__cuda_sm20_drsqrt_f64_slowpath_v2) ;  /* 0x00000c9000007944 */ /* 0x002fea0003c00000 */
[----:B------:R-:W-:Y:S01]  /*1160*/  IMAD.MOV.U32 R12, RZ, RZ, R2 ;  /* 0x000000ffff0c7224 */ /* 0x000fe200078e0002 */
[----:B------:R-:W-:Y:S02]  /*1170*/  MOV R13, R3 ;  /* 0x00000003000d7202 */ /* 0x000fe40000000f00 */
.L_x_23791:
[----:B------:R-:W-:Y:S05]  /*1180*/  BSYNC B1 ;  /* 0x0000000000017941 */ /* 0x000fea0003800000 */
.L_x_23790:
[----:B0----5:R-:W-:Y:S01]  /*1190*/  IADD3 R3, R6, 0x100, RZ ;  /* 0x0000010006037810 */ /* 0x021fe20007ffe0ff */
[----:B------:R-:W-:Y:S03]  /*11a0*/  BSSY B1, `(.L_x_23792) ;  /* 0x0000015000017945 */ /* 0x000fe60003800000 */
[----:B------:R-:W-:-:S13]  /*11b0*/  ISETP.GE.AND P1, PT, R3, R28, PT ;  /* 0x0000001c0300720c */ /* 0x000fda0003f26270 */
[----:B------:R-:W-:Y:S05]  /*11c0*/  @P1 BRA `(.L_x_23793) ;  /* 0x0000012000001947 */ /* 0x000fea0003800000 */
[----:B------:R-:W0:Y:S01]  /*11d0*/  MUFU.RSQ64H R11, R9 ;  /* 0x00000009000b7308 */ /* 0x000e220000001c00 */
[----:B------:R-:W-:Y:S01]  /*11e0*/  IMAD.MOV.U32 R10, RZ, RZ, RZ ;  /* 0x000000ffff0a7224 */ /* 0x000fe200078e00ff */
[----:B------:R-:W-:Y:S01]  /*11f0*/  IADD3 R0, R9, -0x100000, RZ ;  /* 0xfff0000009007810 */ /* 0x000fe20007ffe0ff */
[----:B-1----:R-:W-:Y:S02]  /*1200*/  IMAD.MOV.U32 R4, RZ, RZ, 0x0 ;  /* 0x00000000ff047424 */ /* 0x002fe400078e00ff */
        /* <DEDUP_REMOVED lines=11> */
[----:B-1----:R-:W-:Y:S05]  /*12c0*/  CALL.REL.NOINC `($__internal_10_$__cuda_sm20_drsqrt_f64_slowpath_v2) ;  /* 0x00000b2000007944 */ /* 0x002fea0003c00000 */
[----:B------:R-:W-:Y:S02]  /*12d0*/  IMAD.MOV.U32 R10, RZ, RZ, R2 ;  /* 0x000000ffff0a7224 */ /* 0x000fe400078e0002 */
[----:B------:R-:W-:Y:S02]  /*12e0*/  IMAD.MOV.U32 R11, RZ, RZ, R3 ;  /* 0x000000ffff0b7224 */ /* 0x000fe400078e0003 */
.L_x_23793:
[----:B------:R-:W-:Y:S05]  /*12f0*/  BSYNC B1 ;  /* 0x0000000000017941 */ /* 0x000fea0003800000 */
.L_x_23792:
[----:B0-----:R-:W-:Y:S01]  /*1300*/  IADD3 R3, R6, 0x180, RZ ;  /* 0x0000018006037810 */ /* 0x001fe20007ffe0ff */
[----:B------:R-:W-:Y:S03]  /*1310*/  BSSY B1, `(.L_x_23794) ;  /* 0x0000015000017945 */ /* 0x000fe60003800000 */
[----:B------:R-:W-:-:S13]  /*1320*/  ISETP.GE.AND P1, PT, R3, R28, PT ;  /* 0x0000001c0300720c */ /* 0x000fda0003f26270 */
[----:B------:R-:W-:Y:S05]  /*1330*/  @P1 BRA `(.L_x_23795) ;  /* 0x0000012000001947 */ /* 0x000fea0003800000 */
[----:B------:R-:W0:Y:S01]  /*1340*/  MUFU.RSQ64H R9, R25 ;  /* 0x0000001900097308 */ /* 0x000e220000001c00 */
[----:B------:R-:W-:Y:S01]  /*1350*/  MOV R8, RZ ;  /* 0x000000ff00087202 */ /* 0x000fe20000000f00 */
[----:B-1----:R-:W-:Y:S01]  /*1360*/  IMAD.MOV.U32 R4, RZ, RZ, 0x0 ;  /* 0x00000000ff047424 */ /* 0x002fe200078e00ff */
[----:B------:R-:W-:Y:S01]  /*1370*/  IADD3 R0, R25, -0x100000, RZ ;  /* 0xfff0000019007810 */ /* 0x000fe20007ffe0ff */
[----:B------:R-:W-:-:S03]  /*1380*/  IMAD.MOV.U32 R5, RZ, RZ, 0x3fd80000 ;  /* 0x3fd80000ff057424 */ /* 0x000fc600078e00ff */
        /* <DEDUP_REMOVED lines=8> */
[----:B------:R-:W-:Y:S02]  /*1410*/  MOV R23, R25 ;  /* 0x0000001900177202 */ /* 0x000fe40000000f00 */
[----:B------:R-:W-:Y:S02]  /*1420*/  MOV R0, 0x1440 ;  /* 0x0000144000007802 */ /* 0x000fe40000000f00 */
[----:B-1----:R-:W-:Y:S05]  /*1430*/  CALL.REL.NOINC `($__internal_10_$__cuda_sm20_drsqrt_f64_slowpath_v2) ;  /* 0x000009b000007944 */ /* 0x002fea0003c00000 */
[----:B------:R-:W-:Y:S02]  /*1440*/  IMAD.MOV.U32 R8, RZ, RZ, R2 ;  /* 0x000000ffff087224 */ /* 0x000fe400078e0002 */
[----:B------:R-:W-:Y:S02]  /*1450*/  IMAD.MOV.U32 R9, RZ, RZ, R3 ;  /* 0x000000ffff097224 */ /* 0x000fe400078e0003 */
.L_x_23795:
[----:B------:R-:W-:Y:S05]  /*1460*/  BSYNC B1 ;  /* 0x0000000000017941 */ /* 0x000fea0003800000 */
.L_x_23794:
[----:B0-----:R-:W-:Y:S01]  /*1470*/  IADD3 R3, R6, 0x200, RZ ;  /* 0x0000020006037810 */ /* 0x001fe20007ffe0ff */
[----:B------:R-:W-:Y:S03]  /*1480*/  BSSY B1, `(.L_x_23796) ;  /* 0x0000015000017945 */ /* 0x000fe60003800000 */
[----:B------:R-:W-:-:S13]  /*1490*/  ISETP.GE.AND P1, PT, R3, R28, PT ;  /* 0x0000001c0300720c */ /* 0x000fda0003f26270 */
[----:B------:R-:W-:Y:S05]  /*14a0*/  @P1 BRA `(.L_x_23797) ;  /* 0x0000012000001947 */ /* 0x000fea0003800000 */
[----:B------:R-:W0:Y:S01]  /*14b0*/  MUFU.RSQ64H R25, R21 ;  /* 0x0000001500197308 */ /* 0x000e220000001c00 */
[----:B------:R-:W-:Y:S01]  /*14c0*/  IMAD.MOV.U32 R24, RZ, RZ, RZ ;  /* 0x000000ffff187224 */ /* 0x000fe200078e00ff */
[----:B------:R-:W-:Y:S01]  /*14d0*/  IADD3 R0, R21, -0x100000, RZ ;  /* 0xfff0000015007810 */ /* 0x000fe20007ffe0ff */
[----:B-1----:R-:W-:Y:S01]  /*14e0*/  IMAD.MOV.U32 R5, RZ, RZ, 0x3fd80000 ;  /* 0x3fd80000ff057424 */ /* 0x002fe200078e00ff */
        /* <DEDUP_REMOVED lines=12> */
[----:B------:R-:W-:Y:S01]  /*15b0*/  MOV R24, R2 ;  /* 0x0000000200187202 */ /* 0x000fe20000000f00 */
[----:B------:R-:W-:Y:S02]  /*15c0*/  IMAD.MOV.U32 R25, RZ, RZ, R3 ;  /* 0x000000ffff197224 */ /* 0x000fe400078e0003 */
.L_x_23797:
[----:B------:R-:W-:Y:S05]  /*15d0*/  BSYNC B1 ;  /* 0x0000000000017941 */ /* 0x000fea0003800000 */
.L_x_23796:
        /* <DEDUP_REMOVED lines=22> */
.L_x_23799:
[----:B------:R-:W-:Y:S05]  /*1740*/  BSYNC B1 ;  /* 0x0000000000017941 */ /* 0x000fea0003800000 */
.L_x_23798:
        /* <DEDUP_REMOVED lines=22> */
.L_x_23801:
[----:B------:R-:W-:Y:S05]  /*18b0*/  BSYNC B1 ;  /* 0x0000000000017941 */ /* 0x000fea0003800000 */
.L_x_23800:
        /* <DEDUP_REMOVED lines=20> */
[----:B------:R-:W-:Y:S01]  /*1a00*/  IMAD.MOV.U32 R16, RZ, RZ, R2 ;  /* 0x000000ffff107224 */ /* 0x000fe200078e0002 */
[----:B------:R-:W-:Y:S02]  /*1a10*/  MOV R17, R3 ;  /* 0x0000000300117202 */ /* 0x000fe40000000f00 */
.L_x_23803:
[----:B------:R-:W-:Y:S05]  /*1a20*/  BSYNC B1 ;  /* 0x0000000000017941 */ /* 0x000fea0003800000 */
.L_x_23802:
[----:B------:R-:W2:Y:S01]  /*1a30*/  @!P0 S2R R0, SR_TID.X ;  /* 0x0000000000008919 */ /* 0x000ea20000002100 */
[----:B0-----:R-:W-:Y:S01]  /*1a40*/  @!P0 IMAD.MOV.U32 R3, RZ, RZ, 0x8 ;  /* 0x00000008ff038424 */ /* 0x001fe200078e00ff */
[----:B------:R-:W-:Y:S01]  /*1a50*/  @!P0 MOV R6, R7 ;  /* 0x0000000700068202 */ /* 0x000fe20000000f00 */
[----:B------:R-:W-:Y:S01]  /*1a60*/  BSSY B0, `(.L_x_23804) ;  /* 0x0000030000007945 */ /* 0x000fe20003800000 */
[----:B------:R-:W-:Y:S01]  /*1a70*/  BSSY B1, `(.L_x_23805) ;  /* 0x0000028000017945 */ /* 0x000fe20003800000 */
[----:B--2---:R-:W-:-:S04]  /*1a80*/  @!P0 IMAD.IADD R0, R29, 0x1, R0 ;  /* 0x000000011d008824 */ /* 0x004fc800078e0200 */
        /* <DEDUP_REMOVED lines=11> */
[----:B0-----:R-:W-:Y:S01]  /*1b40*/  IADD3 R2, R29, R6, RZ ;  /* 0x000000061d027210 */ /* 0x001fe20007ffe0ff */
[----:B------:R-:W-:Y:S01]  /*1b50*/  IMAD.MOV.U32 R3, RZ, RZ, 0x8 ;  /* 0x00000008ff037424 */ /* 0x000fe200078e00ff */
[----:B------:R-:W-:-:S03]  /*1b60*/  IADD3 R6, R6, 0x80, RZ ;  /* 0x0000008006067810 */ /* 0x000fc60007ffe0ff */
[----:B------:R-:W-:-:S05]  /*1b70*/  IMAD.WIDE.U32 R2, R2, R3, c[0x0][0x168] ;  /* 0x00005a0002027625 */ /* 0x000fca00078e0003 */
[----:B------:R0:W-:Y:S02]  /*1b80*/  STG.E.64 [R2.64], R10 ;  /* 0x0000000a02007986 */ /* 0x0001e4000c101b04 */
.L_x_23806:
[----:B0-----:R-:W-:-:S13]  /*1b90*/  ISETP.GE.AND P0, PT, R6, R28, PT ;  /* 0x0000001c0600720c */ /* 0x001fda0003f06270 */
[----:B------:R-:W-:Y:S05]  /*1ba0*/  @P0 BRA `(.L_x_23808) ;  /* 0x000000c000000947 */ /* 0x000fea0003800000 */
[----:B------:R-:W-:Y:S01]  /*1bb0*/  HFMA2.MMA R3, -RZ, RZ, 0, 4.76837158203125e-07 ;  /* 0x00000008ff037435 */ /* 0x000fe200000001ff */
[----:B------:R-:W-:Y:S01]  /*1bc0*/  IMAD.IADD R2, R29, 0x1, R6 ;  /* 0x000000011d027824 */ /* 0x000fe200078e0206 */
[----:B------:R-:W-:-:S08]  /*1bd0*/  IADD3 R6, R6, 0x80, RZ ;  /* 0x0000008006067810 */ /* 0x000fd00007ffe0ff */
[----:B------:R-:W-:-:S05]  /*1be0*/  IMAD.WIDE.U32 R2, R2, R3, c[0x0][0x168] ;  /* 0x00005a0002027625 */ /* 0x000fca00078e0003 */
[----:B------:R0:W-:Y:S02]  /*1bf0*/  STG.E.64 [R2.64], R8 ;  /* 0x0000000802007986 */ /* 0x0001e4000c101b04 */
.L_x_23807:
[----:B------:R-:W-:-:S13]  /*1c00*/  ISETP.GE.AND P0, PT, R6, R28, PT ;  /* 0x0000001c0600720c */ /* 0x000fda0003f06270 */
[----:B------:R-:W-:Y:S05]  /*1c10*/  @P0 BRA `(.L_x_23809) ;  /* 0x000000d000000947 */ /* 0x000fea0003800000 */
[----:B0-----:R-:W-:Y:S01]  /*1c20*/  IMAD.IADD R2, R29, 0x1, R6 ;  /* 0x000000011d027824 */ /* 0x001fe200078e0206 */
[----:B------:R-:W-:Y:S01]  /*1c30*/  IADD3 R6, R6, 0x80, RZ ;  /* 0x0000008006067810 */ /* 0x000fe20007ffe0ff */
[----:B------:R-:W-:-:S04]  /*1c40*/  IMAD.MOV.U32 R3, RZ, RZ, 0x8 ;  /* 0x00000008ff037424 */ /* 0x000fc800078e00ff */
[----:B------:R-:W-:-:S05]  /*1c50*/  IMAD.WIDE.U32 R2, R2, R3, c[0x0][0x168] ;  /* 0x00005a0002027625 */ /* 0x000fca00078e0003 */
[----:B------:R0:W-:Y:S02]  /*1c60*/  STG.E.64 [R2.64], R24 ;  /* 0x0000001802007986 */ /* 0x0001e4000c101b04 */
.L_x_23808:
[----:B------:R-:W-:-:S13]  /*1c70*/  ISETP.GE.AND P0, PT, R6, R28, PT ;  /* 0x0000001c0600720c */ /* 0x000fda0003f06270 */
[----:B------:R-:W-:Y:S01]  /*1c80*/  @P0 BREAK B1 ;  /* 0x0000000000010942 */ /* 0x000fe20003800000 */
[----:B------:R-:W-:Y:S05]  /*1c90*/  @P0 BRA `(.L_x_23810) ;  /* 0x000000c000000947 */ /* 0x000fea0003800000 */
[----:B0-----:R-:W-:Y:S01]  /*1ca0*/  IADD3 R2, R29, R6, RZ ;  /* 0x000000061d027210 */ /* 0x001fe20007ffe0ff */
[----:B------:R-:W-:Y:S01]  /*1cb0*/  IMAD.MOV.U32 R3, RZ, RZ, 0x8 ;  /* 0x00000008ff037424 */ /* 0x000fe200078e00ff */
[----:B------:R-:W-:-:S03]  /*1cc0*/  IADD3 R6, R6, 0x80, RZ ;  /* 0x0000008006067810 */ /* 0x000fc60007ffe0ff */
[----:B------:R-:W-:-:S05]  /*1cd0*/  IMAD.WIDE.U32 R2, R2, R3, c[0x0][0x168] ;  /* 0x00005a0002027625 */ /* 0x000fca00078e0003 */
[----:B------:R0:W-:Y:S02]  /*1ce0*/  STG.E.64 [R2.64], R20 ;  /* 0x0000001402007986 */ /* 0x0001e4000c101b04 */
.L_x_23809:
[----:B------:R-:W-:Y:S05]  /*1cf0*/  BSYNC B1 ;  /* 0x0000000000017941 */ /* 0x000fea0003800000 */
.L_x_23805:
[----:B------:R-:W-:-:S13]  /*1d00*/  ISETP.GE.AND P0, PT, R6, R28, PT ;  /* 0x0000001c0600720c */ /* 0x000fda0003f06270 */
[----:B0-----:R-:W-:Y:S01]  /*1d10*/  @!P0 MOV R3, 0x8 ;  /* 0x0000000800038802 */ /* 0x001fe20000000f00 */
[----:B------:R-:W-:Y:S01]  /*1d20*/  @!P0 IMAD.IADD R2, R29, 0x1, R6 ;  /* 0x000000011d028824 */ /* 0x000fe200078e0206 */
[----:B------:R-:W-:-:S03]  /*1d30*/  @!P0 IADD3 R6, R6, 0x80, RZ ;  /* 0x0000008006068810 */ /* 0x000fc60007ffe0ff */
[----:B------:R-:W-:-:S05]  /*1d40*/  @!P0 IMAD.WIDE.U32 R2, R2, R3, c[0x0][0x168] ;  /* 0x00005a0002028625 */ /* 0x000fca00078e0003 */
[----:B------:R0:W-:Y:S02]  /*1d50*/  @!P0 STG.E.64 [R2.64], R18 ;  /* 0x0000001202008986 */ /* 0x0001e4000c101b04 */
.L_x_23810:
[----:B------:R-:W-:Y:S05]  /*1d60*/  BSYNC B0 ;  /* 0x0000000000007941 */ /* 0x000fea0003800000 */
.L_x_23804:
        /* <DEDUP_REMOVED lines=8> */
        .weak           $__internal_10_$__cuda_sm20_drsqrt_f64_slowpath_v2
        .type           $__internal_10_$__cuda_sm20_drsqrt_f64_slowpath_v2,@function
        .size           $__internal_10_$__cuda_sm20_drsqrt_f64_slowpath_v2,(.L_x_33994 - $__internal_10_$__cuda_sm20_drsqrt_f64_slowpath_v2)
$__internal_10_$__cuda_sm20_drsqrt_f64_slowpath_v2:
[----:B------:R-:W-:Y:S01]  /*1df0*/  MOV R3, R23 ;  /* 0x0000001700037202 */ /* 0x000fe20000000f00 */
[----:B------:R-:W-:Y:S01]  /*1e00*/  BSSY B0, `(.L_x_23811) ;  /* 0x000001d000007945 */ /* 0x000fe20003800000 */
[----:B------:R-:W-:-:S04]  /*1e10*/  LOP3.LUT R4, R23, 0x80000000, RZ, 0xc0, !PT ;  /* 0x8000000017047812 */ /* 0x000fc800078ec0ff */
        /* <DEDUP_REMOVED lines=11> */
[----:B------:R0:W1:Y:S02]  /*1ed0*/  DMUL R4, R2, 1.80143985094819840000e+16 ;  /* 0x4350000002047828 */ /* 0x0000640000000000 */
[----:B0-----:R-:W-:-:S04]  /*1ee0*/  MOV R2, RZ ;  /* 0x000000ff00027202 */ /* 0x001fc80000000f00 */
[----:B-1----:R-:W0:Y:S02]  /*1ef0*/  MUFU.RSQ64H R3, R5 ;  /* 0x0000000500037308 */ /* 0x002e240000001c00 */
[----:B0-----:R-:W0:-:S06]  /*1f00*/  DMUL R22, R2, R2 ;  /* 0x0000000202167228 */ /* 0x001e0c0000000000 */
[----:B0-----:R0:W1:Y:S02]  /*1f10*/  DFMA R4, R4, -R22, 1 ;  /* 0x3ff000000404742b */ /* 0x0010640000000816 */
[----:B0-----:R-:W-:Y:S02]  /*1f20*/  IMAD.MOV.U32 R22, RZ, RZ, 0x0 ;  /* 0x00000000ff167424 */ /* 0x001fe400078e00ff */
[----:B------:R-:W-:-:S06]  /*1f30*/  IMAD.MOV.U32 R23, RZ, RZ, 0x3fd80000 ;  /* 0x3fd80000ff177424 */ /* 0x000fcc00078e00ff */
[----:B-1----:R-:W-:-:S04]  /*1f40*/  DFMA R22, R4, R22, 0.5 ;  /* 0x3fe000000416742b */ /* 0x002fc80000000016 */
[----:B------:R-:W0:-:S06]  /*1f50*/  DMUL R4, R2, R4 ;  /* 0x0000000402047228 */ /* 0x000e0c0000000000 */
[----:B0-----:R-:W0:-:S06]  /*1f60*/  DFMA R2, R22, R4, R2 ;  /* 0x000000041602722b */ /* 0x001e0c0000000002 */
[----:B0-----:R0:W1:Y:S01]  /*1f70*/  DMUL R4, R2, 134217728 ;  /* 0x41a0000002047828 */ /* 0x0010620000000000 */
[----:B------:R-:W-:Y:S05]  /*1f80*/  BRA `(.L_x_23814) ;  /* 0x0000004000007947 */ /* 0x000fea0003800000 */
.L_x_23813:
[----:B------:R0:W1:Y:S01]  /*1f90*/  DADD R4, R2, R2 ;  /* 0x0000000002047229 */ /* 0x0000620000000002 */
[----:B------:R-:W-:Y:S05]  /*1fa0*/  BRA `(.L_x_23814) ;  /* 0x0000002000007947 */ /* 0x000fea0003800000 */
.L_x_23812:
[----:B------:R-:W-:Y:S02]  /*1fb0*/  LOP3.LUT R5, R4, 0x7ff00000, RZ, 0xfc, !PT ;  /* 0x7ff0000004057812 */ /* 0x000fe400078efcff */
[----:B------:R-:W-:Y:S02]  /*1fc0*/  MOV R4, RZ ;  /* 0x000000ff00047202 */ /* 0x000fe40000000f00 */
.L_x_23814:
[----:B------:R-:W-:Y:S05]  /*1fd0*/  BSYNC B0 ;  /* 0x0000000000007941 */ /* 0x000fea0003800000 */
.L_x_23811:
[----:B01----:R-:W-:Y:S01]  /*1fe0*/  IMAD.MOV.U32 R2, RZ, RZ, R4 ;  /* 0x000000ffff027224 */ /* 0x003fe200078e0004 */
[----:B------:R-:W-:Y:S01]  /*1ff0*/  MOV R4, R0 ;  /* 0x0000000000047202 */ /* 0x000fe20000000f00 */
[----:B------:R-:W-:Y:S02]  /*2000*/  IMAD.MOV.U32 R3, RZ, RZ, R5 ;  /* 0x000000ffff037224 */ /* 0x000fe400078e0005 */
[----:B------:R-:W-:-:S04]  /*2010*/  IMAD.MOV.U32 R5, RZ, RZ, 0x0 ;  /* 0x00000000ff057424 */ /* 0x000fc800078e00ff */
[----:B------:R-:W-:Y:S05]  /*2020*/  RET.REL.NODEC R4 `(_ZN2at6native29vectorized_elementwise_kernelILi2EZZZNS0_17rsqrt_kernel_cudaERNS_18TensorIteratorBaseEENKUlvE0_clEvENKUlvE_clEvEUldE_St5arrayIPcLm2EEEEviT0_T1_) ;  /* 0xffffdfd004007950 */ /* 0x000fea0003c3ffff */
.L_x_23815:
        /* <DEDUP_REMOVED lines=13> */
.L_x_33994:


//--------------------- .text._ZN2at6native29vectorized_elementwise_kernelILi4EZZZNS0_17rsqrt_kernel_cudaERNS_18TensorIteratorBaseEENKUlvE0_clEvENKUlvE_clEvEUldE_St5arrayIPcLm2EEEEviT0_T1_ --------------------------
	.section	.text._ZN2at6native29vectorized_elementwise_kernelILi4EZZZNS0_17rsqrt_kernel_cudaERNS_18TensorIteratorBaseEENKUlvE0_clEvENKUlvE_clEvEUldE_St5arrayIPcLm2EEEEviT0_T1_,"ax",@progbits
	.sectioninfo	@"SHI_REGISTERS=38"
	.align	128
        .global         _ZN2at6native29vectorized_elementwise_kernelILi4EZZZNS0_17rsqrt_kernel_cudaERNS_18TensorIteratorBaseEENKUlvE0_clEvENKUlvE_clEvEUldE_St5arrayIPcLm2EEEEviT0_T1_
        .type           _ZN2at6native29vectorized_elementwise_kernelILi4EZZZNS0_17rsqrt_kernel_cudaERNS_18TensorIteratorBaseEENKUlvE0_clEvENKUlvE_clEvEUldE_St5arrayIPcLm2EEEEviT0_T1_,@function
        .size           _ZN2at6native29vectorized_elementwise_kernelILi4EZZZNS0_17rsqrt_kernel_cudaERNS_18TensorIteratorBaseEENKUlvE0_clEvENKUlvE_clEvEUldE_St5arrayIPcLm2EEEEviT0_T1_,(.L_x_33995 - _ZN2at6native29vectorized_elementwise_kernelILi4EZZZNS0_17rsqrt_kernel_cudaERNS_18TensorIteratorBaseEENKUlvE0_clEvENKUlvE_clEvEUldE_St5arrayIPcLm2EEEEviT0_T1_)
        .other          _ZN2at6native29vectorized_elementwise_kernelILi4EZZZNS0_17rsqrt_kernel_cudaERNS_18TensorIteratorBaseEENKUlvE0_clEvENKUlvE_clEvEUldE_St5arrayIPcLm2EEEEviT0_T1_,@"STO_CUDA_ENTRY STV_DEFAULT"
_ZN2at6native29vectorized_elementwise_kernelILi4EZZZNS0_17rsqrt_kernel_cudaERNS_18TensorIteratorBaseEENKUlvE0_clEvENKUlvE_clEvEUldE_St5arrayIPcLm2EEEEviT0_T1_:
.text._ZN2at6native29vectorized_elementwise_kernelILi4EZZZNS0_17rsqrt_kernel_cudaERNS_18TensorIteratorBaseEENKUlvE0_clEvENKUlvE_clEvEUldE_St5arrayIPcLm2EEEEviT0_T1_:
        /* <DEDUP_REMOVED lines=32> */
[----:B-----5:R-:W-:Y:S05]  /*0200*/  CALL.REL.NOINC `($__internal_11_$__cuda_sm20_drsqrt_f64_slowpath_v2) ;  /* 0x00001be000007944 */ /* 0x020fea0003c00000 */
[----:B------:R-:W-:Y:S01]  /*0210*/  MOV R6, R2 ;  /* 0x0000000200067202 */ /* 0x000fe20000000f00 */
[----:B------:R-:W-:Y:S02]  /*0220*/  IMAD.MOV.U32 R7, RZ, RZ, R3 ;  /* 0x000000ffff077224 */ /* 0x000fe400078e0003 */
.L_x_23818:
[----:B01----:R-:W-:Y:S05]  /*0230*/  BSYNC B1 ;  /* 0x0000000000017941 */ /* 0x003fea0003800000 */
.L_x_23817:
        /* <DEDUP_REMOVED lines=16> */
[----:B-1---5:R-:W-:Y:S05]  /*0340*/  CALL.REL.NOINC `($__internal_11_$__cuda_sm20_drsqrt_f64_slowpath_v2) ;  /* 0x00001aa000007944 */ /* 0x022fea0003c00000 */
[----:B------:R-:W-:Y:S01]  /*0350*/  IMAD.MOV.U32 R4, RZ, RZ, R2 ;  /* 0x000000ffff047224 */ /* 0x000fe200078e0002 */
[----:B------:R-:W-:Y:S02]  /*0360*/  MOV R5, R3 ;  /* 0x0000000300057202 */ /* 0x000fe40000000f00 */
.L_x_23820:
[----:B------:R-:W-:Y:S05]  /*0370*/  BSYNC B1 ;  /* 0x0000000000017941 */ /* 0x000fea0003800000 */
.L_x_23819:
        /* <DEDUP_REMOVED lines=17> */
[----:B-1----:R-:W-:Y:S05]  /*0490*/  CALL.REL.NOINC `($__internal_11_$__cuda_sm20_drsqrt_f64_slowpath_v2) ;  /* 0x0000195000007944 */ /* 0x002fea0003c00000 */
[----:B------:R-:W-:Y:S02]  /*04a0*/  IMAD.MOV.U32 R6, RZ, RZ, R2 ;  /* 0x000000ffff067224 */ /* 0x000fe400078e0002 */
[----:B------:R-:W-:Y:S02]  /*04b0*/  IMAD.MOV.U32 R7, RZ, RZ, R3 ;  /* 0x000000ffff077224 */ /* 0x000fe400078e0003 */
.L_x_23822:
[----:B------:R-:W-:Y:S05]  /*04c0*/  BSYNC B1 ;  /* 0x0000000000017941 */ /* 0x000fea0003800000 */
.L_x_23821:
        /* <DEDUP_REMOVED lines=16> */
[----:B-12---:R-:W-:Y:S05]  /*05d0*/  CALL.REL.NOINC `($__internal_11_$__cuda_sm20_drsqrt_f64_slowpath_v2) ;  /* 0x0000181000007944 */ /* 0x006fea0003c00000 */
[----:B------:R-:W-:Y:S02]  /*05e0*/  IMAD.MOV.U32 R4, RZ, RZ, R2 ;  /* 0x000000ffff047224 */ /* 0x000fe400078e0002 */
[----:B------:R-:W-:Y:S02]  /*05f0*/  IMAD.MOV.U32 R5, RZ, RZ, R3 ;  /* 0x000000ffff057224 */ /* 0x000fe400078e0003 */
.L_x_23824:
[----:B------:R-:W-:Y:S05]  /*0600*/  BSYNC B1 ;  /* 0x0000000000017941 */ /* 0x000fea0003800000 */
.L_x_23823:
        /* <DEDUP_REMOVED lines=17> */
[----:B-1----:R-:W-:Y:S05]  /*0720*/  CALL.REL.NOINC `($__internal_11_$__cuda_sm20_drsqrt_f64_slowpath_v2) ;  /* 0x000016c000007944 */ /* 0x002fea0003c00000 */
[----:B------:R-:W-:Y:S01]  /*0730*/  MOV R6, R2 ;  /* 0x0000000200067202 */ /* 0x000fe20000000f00 */
[----:B------:R-:W-:Y:S02]  /*0740*/  IMAD.MOV.U32 R7, RZ, RZ, R3 ;  /* 0x000000ffff077224 */ /* 0x000fe400078e0003 */
.L_x_23826:
[----:B------:R-:W-:Y:S05]  /*0750*/  BSYNC B1 ;  /* 0x0000000000017941 */ /* 0x000fea0003800000 */
.L_x_23825:
        /* <DEDUP_REMOVED lines=16> */
[----:B-12---:R-:W-:Y:S05]  /*0860*/  CALL.REL.NOINC `($__internal_11_$__cuda_sm20_drsqrt_f64_slowpath_v2) ;  /* 0x0000158000007944 */ /* 0x006fea0003c00000 */
[----:B------:R-:W-:Y:S01]  /*0870*/  IMAD.MOV.U32 R4, RZ, RZ, R2 ;  /* 0x000000ffff047224 */ /* 0x000fe200078e0002 */
[----:B------:R-:W-:Y:S02]  /*0880*/  MOV R5, R3 ;  /* 0x0000000300057202 */ /* 0x000fe40000000f00 */
.L_x_23828:
[----:B------:R-:W-:Y:S05]  /*0890*/  BSYNC B1 ;  /* 0x0000000000017941 */ /* 0x000fea0003800000 */
.L_x_23827:
        /* <DEDUP_REMOVED lines=20> */
.L_x_23830:
[----:B------:R-:W-:Y:S05]  /*09e0*/  BSYNC B1 ;  /* 0x0000000000017941 */ /* 0x000fea0003800000 */
.L_x_23829:
        /* <DEDUP_REMOVED lines=19> */
.L_x_23832:
[----:B------:R-:W-:Y:S05]  /*0b20*/  BSYNC B1 ;  /* 0x0000000000017941 */ /* 0x000fea0003800000 */
.L_x_23831:
[----:B-12---:R-:W-:Y:S01]  /*0b30*/  STG.E.128 [R24.64+0x1010], R4 ;  /* 0x0010100418007986 */ /* 0x006fe2000c101d04 */
[----:B------:R-:W-:Y:S05]  /*0b40*/  EXIT ;  /* 0x000000000000794d */ /* 0x000fea0003800000 */
.L_x_23816:
        /* <DEDUP_REMOVED lines=73> */
[----:B01----:R-:W-:Y:S05]  /*0fe0*/  CALL.REL.NOINC `($__internal_11_$__cuda_sm20_drsqrt_f64_slowpath_v2) ;  /* 0x00000e0000007944 */ /* 0x003fea0003c00000 */
[----:B------:R-:W-:Y:S01]  /*0ff0*/  MOV R26, R2 ;  /* 0x00000002001a7202 */ /* 0x000fe20000000f00 */
[----:B------:R-:W-:Y:S02]  /*1000*/  IMAD.MOV.U32 R27, RZ, RZ, R3 ;  /* 0x000000ffff1b7224 */ /* 0x000fe400078e0003 */
.L_x_23834:
[----:B------:R-:W-:Y:S05]  /*1010*/  BSYNC B1 ;  /* 0x0000000000017941 */ /* 0x000fea0003800000 */
.L_x_23833:
        /* <DEDUP_REMOVED lines=19> */
[----:B-1----:R-:W-:Y:S05]  /*1150*/  CALL.REL.NOINC `($__internal_11_$__cuda_sm20_drsqrt_f64_slowpath_v2) ;  /* 0x00000c9000007944 */ /* 0x002fea0003c00000 */
[----:B------:R-:W-:Y:S01]  /*1160*/  IMAD.MOV.U32 R12, RZ, RZ, R2 ;  /* 0x000000ffff0c7224 */ /* 0x000fe200078e0002 */
[----:B------:R-:W-:Y:S02]  /*1170*/  MOV R13, R3 ;  /* 0x00000003000d7202 */ /* 0x000fe40000000f00 */
.L_x_23836:
[----:B------:R-:W-:Y:S05]  /*1180*/  BSYNC B1 ;  /* 0x0000000000017941 */ /* 0x000fea0003800000 */
.L_x_23835:
        /* <DEDUP_REMOVED lines=19> */
[----:B-1----:R-:W-:Y:S05]  /*12c0*/  CALL.REL.NOINC `($__internal_11_$__cuda_sm20_drsqrt_f64_slowpath_v2) ;  /* 0x00000b2000007944 */ /* 0x002fea0003c00000 */
[----:B------:R-:W-:Y:S02]  /*12d0*/  IMAD.MOV.U32 R10, RZ, RZ, R2 ;  /* 0x000000ffff0a7224 */ /* 0x000fe400078e0002 */
[----:B------:R-:W-:Y:S02]  /*12e0*/  IMAD.MOV.U32 R11, RZ, RZ, R3 ;  /* 0x000000ffff0b7224 */ /* 0x000fe400078e0003 */
.L_x_23838:
[----:B------:R-:W-:Y:S05]  /*12f0*/  BSYNC B1 ;  /* 0x0000000000017941 */ /* 0x000fea0003800000 */
.L_x_23837:
        /* <DEDUP_REMOVED lines=19> */
[----:B-1----:R-:W-:Y:S05]  /*1430*/  CALL.REL.NOINC `($__internal_11_$__cuda_sm20_drsqrt_f64_slowpath_v2) ;  /* 0x000009b000007944 */ /* 0x002fea0003c00000 */
[----:B------:R-:W-:Y:S02]  /*1440*/  IMAD.MOV.U32 R8, RZ, RZ, R2 ;  /* 0x000000ffff087224 */ /* 0x000fe400078e0002 */
[----:B------:R-:W-:Y:S02]  /*1450*/  IMAD.MOV.U32 R9, RZ, RZ, R3 ;  /* 0x000000ffff097224 */ /* 0x000fe400078e0003 */
.L_x_23840:
[----:B------:R-:W-:Y:S05]  /*1460*/  BSYNC B1 ;  /* 0x0000000000017941 */ /* 0x000fea0003800000 */
.L_x_23839:
        /* <DEDUP_REMOVED lines=20> */
[----:B------:R-:W-:Y:S01]  /*15b0*/  MOV R24, R2 ;  /* 0x0000000200187202 */ /* 0x000fe20000000f00 */
[----:B------:R-:W-:Y:S02]  /*15c0*/  IMAD.MOV.U32 R25, RZ, RZ, R3 ;  /* 0x000000ffff197224 */ /* 0x000fe400078e0003 */
.L_x_23842:
[----:B------:R-:W-:Y:S05]  /*15d0*/  BSYNC B1 ;  /* 0x0000000000017941 */ /* 0x000fea0003800000 */
.L_x_23841:
        /* <DEDUP_REMOVED lines=22> */
.L_x_23844:
[----:B------:R-:W-:Y:S05]  /*1740*/  BSYNC B1 ;  /* 0x0000000000017941 */ /* 0x000fea0003800000 */
.L_x_23843:
        /* <DEDUP_REMOVED lines=22> */
.L_x_23846:
[----:B------:R-:W-:Y:S05]  /*18b0*/  BSYNC B1 ;  /* 0x0000000000017941 */ /* 0x000fea0003800000 */
.L_x_23845:
        /* <DEDUP_REMOVED lines=20> */
[----:B------:R-:W-:Y:S01]  /*1a00*/  IMAD.MOV.U32 R16, RZ, RZ, R2 ;  /* 0x000000ffff107224 */ /* 0x000fe200078e0002 */
[----:B------:R-:W-:Y:S02]  /*1a10*/  MOV R17, R3 ;  /* 0x0000000300117202 */ /* 0x000fe40000000f00 */
.L_x_23848:
[----:B------:R-:W-:Y:S05]  /*1a20*/  BSYNC B1 ;  /* 0x0000000000017941 */ /* 0x000fea0003800000 */
.L_x_23847:
        /* <DEDUP_REMOVED lines=22> */
.L_x_23851:
[----:B0-----:R-:W-:-:S13]  /*1b90*/  ISETP.GE.AND P0, PT, R6, R28, PT ;  /* 0x0000001c0600720c */ /* 0x001fda0003f06270 */
[----:B------:R-:W-:Y:S05]  /*1ba0*/  @P0 BRA `(.L_x_23853) ;  /* 0x000000c000000947 */ /* 0x000fea0003800000 */
[----:B------:R-:W-:Y:S01]  /*1bb0*/  HFMA2.MMA R3, -RZ, RZ, 0, 4.76837158203125e-07 ;  /* 0x00000008ff037435 */ /* 0x000fe200000001ff */
[----:B------:R-:W-:Y:S01]  /*1bc0*/  IMAD.IADD R2, R29, 0x1, R6 ;  /* 0x000000011d027824 */ /* 0x000fe200078e0206 */
[----:B------:R-:W-:-:S08]  /*1bd0*/  IADD3 R6, R6, 0x80, RZ ;  /* 0x0000008006067810 */ /* 0x000fd00007ffe0ff */
[----:B------:R-:W-:-:S05]  /*1be0*/  IMAD.WIDE.U32 R2, R2, R3, c[0x0][0x168] ;  /* 0x00005a0002027625 */ /* 0x000fca00078e0003 */
[----:B------:R0:W-:Y:S02]  /*1bf0*/  STG.E.64 [R2.64], R8 ;  /* 0x0000000802007986 */ /* 0x0001e4000c101b04 */
.L_x_23852:
[----:B------:R-:W-:-:S13]  /*1c00*/  ISETP.GE.AND P0, PT, R6, R28, PT ;  /* 0x0000001c0600720c */ /* 0x000fda0003f06270 */
[----:B------:R-:W-:Y:S05]  /*1c10*/  @P0 BRA `(.L_x_23854) ;  /* 0x000000d000000947 */ /* 0x000fea0003800000 */
[----:B0-----:R-:W-:Y:S01]  /*1c20*/  IMAD.IADD R2, R29, 0x1, R6 ;  /* 0x000000011d027824 */ /* 0x001fe200078e0206 */
[----:B------:R-:W-:Y:S01]  /*1c30*/  IADD3 R6, R6, 0x80, RZ ;  /* 0x0000008006067810 */ /* 0x000fe20007ffe0ff */
[----:B------:R-:W-:-:S04]  /*1c40*/  IMAD.MOV.U32 R3, RZ, RZ, 0x8 ;  /* 0x00000008ff037424 */ /* 0x000fc800078e00ff */
[----:B------:R-:W-:-:S05]  /*1c50*/  IMAD.WIDE.U32 R2, R2, R3, c[0x0][0x168] ;  /* 0x00005a0002027625 */ /* 0x000fca00078e0003 */
[----:B------:R0:W-:Y:S02]  /*1c60*/  STG.E.64 [R2.64], R24 ;  /* 0x0000001802007986 */ /* 0x0001e4000c101b04 */
.L_x_23853:
        /* <DEDUP_REMOVED lines=8> */
.L_x_23854:
[----:B------:R-:W-:Y:S05]  /*1cf0*/  BSYNC B1 ;  /* 0x0000000000017941 */ /* 0x000fea0003800000 */
.L_x_23850:
[----:B------:R-:W-:-:S13]  /*1d00*/  ISETP.GE.AND P0, PT, R6, R28, PT ;  /* 0x0000001c0600720c */ /* 0x000fda0003f06270 */
[----:B0-----:R-:W-:Y:S01]  /*1d10*/  @!P0 MOV R3, 0x8 ;  /* 0x0000000800038802 */ /* 0x001fe20000000f00 */
[----:B------:R-:W-:Y:S01]  /*1d20*/  @!P0 IMAD.IADD R2, R29, 0x1, R6 ;  /* 0x000000011d028824 */ /* 0x000fe200078e0206 */
[----:B------:R-:W-:-:S03]  /*1d30*/  @!P0 IADD3 R6, R6, 0x80, RZ ;  /* 0x0000008006068810 */ /* 0x000fc60007ffe0ff */
[----:B------:R-:W-:-:S05]  /*1d40*/  @!P0 IMAD.WIDE.U32 R2, R2, R3, c[0x0][0x168] ;  /* 0x00005a0002028625 */ /* 0x000fca00078e0003 */
[----:B------:R0:W-:Y:S02]  /*1d50*/  @!P0 STG.E.64 [R2.64], R18 ;  /* 0x0000001202008986 */ /* 0x0001e4000c101b04 */
.L_x_23855:
[----:B------:R-:W-:Y:S05]  /*1d60*/  BSYNC B0 ;  /* 0x0000000000007941 */ /* 0x000fea0003800000 */
.L_x_23849:
        /* <DEDUP_REMOVED lines=8> */
        .weak           $__internal_11_$__cuda_sm20_drsqrt_f64_slowpath_v2
        .type           $__internal_11_$__cuda_sm20_drsqrt_f64_slowpath_v2,@function
        .size           $__internal_11_$__cuda_sm20_drsqrt_f64_slowpath_v2,(.L_x_33995 - $__internal_11_$__cuda_sm20_drsqrt_f64_slowpath_v2)
$__internal_11_$__cuda_sm20_drsqrt_f64_slowpath_v2:
        /* <DEDUP_REMOVED lines=26> */
.L_x_23858:
[----:B------:R0:W1:Y:S01]  /*1f90*/  DADD R4, R2, R2 ;  /* 0x0000000002047229 */ /* 0x0000620000000002 */
[----:B------:R-:W-:Y:S05]  /*1fa0*/  BRA `(.L_x_23859) ;  /* 0x0000002000007947 */ /* 0x000fea0003800000 */
.L_x_23857:
[----:B------:R-:W-:Y:S02]  /*1fb0*/  LOP3.LUT R5, R4, 0x7ff00000, RZ, 0xfc, !PT ;  /* 0x7ff0000004057812 */ /* 0x000fe400078efcff */
[----:B------:R-:W-:Y:S02]  /*1fc0*/  MOV R4, RZ ;  /* 0x000000ff00047202 */ /* 0x000fe40000000f00 */
.L_x_23859:
[----:B------:R-:W-:Y:S05]  /*1fd0*/  BSYNC B0 ;  /* 0x0000000000007941 */ /* 0x000fea0003800000 */
.L_x_23856:
[----:B01----:R-:W-:Y:S01]  /*1fe0*/  IMAD.MOV.U32 R2, RZ, RZ, R4 ;  /* 0x000000ffff027224 */ /* 0x003fe200078e0004 */
[----:B------:R-:W-:Y:S01]  /*1ff0*/  MOV R4, R0 ;  /* 0x0000000000047202 */ /* 0x000fe20000000f00 */
[----:B------:R-:W-:Y:S02]  /*2000*/  IMAD.MOV.U32 R3, RZ, RZ, R5 ;  /* 0x000000ffff037224 */ /* 0x000fe400078e0005 */
[----:B------:R-:W-:-:S04]  /*2010*/  IMAD.MOV.U32 R5, RZ, RZ, 0x0 ;  /* 0x00000000ff057424 */ /* 0x000fc800078e00ff */
[----:B------:R-:W-:Y:S05]  /*2020*/  RET.REL.NODEC R4 `(_ZN2at6native29vectorized_elementwise_kernelILi4EZZZNS0_17rsqrt_kernel_cudaERNS_18TensorIteratorBaseEENKUlvE0_clEvENKUlvE_clEvEUldE_St5arrayIPcLm2EEEEviT0_T1_) ;  /* 0xffffdfd004007950 */ /* 0x000fea0003c3ffff */
.L_x_23860:
        /* <DEDUP_REMOVED lines=13> */
.L_x_33995:


//--------------------- .text._ZN2at6native29vectorized_elementwise_kernelILi8EZZZNS0_17rsqrt_kernel_cudaERNS_18TensorIteratorBaseEENKUlvE0_clEvENKUlvE_clEvEUldE_St5arrayIPcLm2EEEEviT0_T1_ --------------------------
	.section	.text._ZN2at6native29vectorized_elementwise_kernelILi8EZZZNS0_17rsqrt_kernel_cudaERNS_18TensorIteratorBaseEENKUlvE0_clEvENKUlvE_clEvEUldE_St5arrayIPcLm2EEEEviT0_T1_,"ax",@progbits
	.sectioninfo	@"SHI_REGISTERS=4"
	.align	128
        .global         _ZN2at6native29vectorized_elementwise_kernelILi8EZZZNS0_17rsqrt_kernel_cudaERNS_18TensorIteratorBaseEENKUlvE0_clEvENKUlvE_clEvEUldE_St5arrayIPcLm2EEEEviT0_T1_
        .type           _ZN2at6native29vectorized_elementwise_kernelILi8EZZZNS0_17rsqrt_kernel_cudaERNS_18TensorIteratorBaseEENKUlvE0_clEvENKUlvE_clEvEUldE_St5arrayIPcLm2EEEEviT0_T1_,@function
        .size           _ZN2at6native29vectorized_elementwise_kernelILi8EZZZNS0_17rsqrt_kernel_cudaERNS_18TensorIteratorBaseEENKUlvE0_clEvENKUlvE_clEvEUldE_St5arrayIPcLm2EEEEviT0_T1_,(.L_x_34288 - _ZN2at6native29vectorized_elementwise_kernelILi8EZZZNS0_17rsqrt_kernel_cudaERNS_18TensorIteratorBaseEENKUlvE0_clEvENKUlvE_clEvEUldE_St5arrayIPcLm2EEEEviT0_T1_)
        .other          _ZN2at6native29vectorized_elementwise_kernelILi8EZZZNS0_17rsqrt_kernel_cudaERNS_18TensorIteratorBaseEENKUlvE0_clEvENKUlvE_clEvEUldE_St5arrayIPcLm2EEEEviT0_T1_,@"STO_CUDA_ENTRY STV_DEFAULT"
_ZN2at6native29vectorized_elementwise_kernelILi8EZZZNS0_17rsqrt_kernel_cudaERNS_18TensorIteratorBaseEENKUlvE0_clEvENKUlvE_clEvEUldE_St5arrayIPcLm2EEEEviT0_T1_:
.text._ZN2at6native29vectorized_elementwise_kernelILi8EZZZNS0_17rsqrt_kernel_cudaERNS_18TensorIteratorBaseEENKUlvE0_clEvENKUlvE_clEvEUldE_St5arrayIPcLm2EEEEviT0_T1_:
[----:B------:R-:W-:Y:S02]  /*0000*/  MOV R1, c[0x0][0x28] ;  /* 0x00000a0000017a02 */ /* 0x000fe40000000f00 */
[----:B------:R-:W-:Y:S05]  /*0010*/  EXIT ;  /* 0x000000000000794d */ /* 0x000fea0003800000 */
.L_x_23861:
        /* <DEDUP_REMOVED lines=14> */
.L_x_34288:


//--------------------- .text._ZN2at6native18elementwise_kernelILi128ELi4EZNS0_15gpu_kernel_implIZZZNS0_17expm1_kernel_cudaERNS_18TensorIteratorBaseEENKUlvE_clEvENKUlvE4_clEvEUlN3c104HalfEE_EEvS4_RKT_EUliE_EEviT1_ --------------------------
	.section	.text._ZN2at6native18elementwise_kernelILi128ELi4EZNS0_15gpu_kernel_implIZZZNS0_17expm1_kernel_cudaERNS_18TensorIteratorBaseEENKUlvE_clEvENKUlvE4_clEvEUlN3c104HalfEE_EEvS4_RKT_EUliE_EEviT1_,"ax",@progbits
	.sectioninfo	@"SHI_REGISTERS=26"
	.align	128
        .global         _ZN2at6native18elementwise_kernelILi128ELi4EZNS0_15gpu_kernel_implIZZZNS0_17expm1_kernel_cudaERNS_18TensorIteratorBaseEENKUlvE_clEvENKUlvE4_clEvEUlN3c104HalfEE_EEvS4_RKT_EUliE_EEviT1_
        .type           _ZN2at6native18elementwise_kernelILi128ELi4EZNS0_15gpu_kernel_implIZZZNS0_17expm1_kernel_cudaERNS_18TensorIteratorBaseEENKUlvE_clEvENKUlvE4_clEvEUlN3c104HalfEE_EEvS4_RKT_EUliE_EEviT1_,@function
        .size           _ZN2at6native18elementwise_kernelILi128ELi4EZNS0_15gpu_kernel_implIZZZNS0_17expm1_kernel_cudaERNS_18TensorIteratorBaseEENKUlvE_clEvENKUlvE4_clEvEUlN3c104HalfEE_EEvS4_RKT_EUliE_EEviT1_,(.L_x_34289 - _ZN2at6native18elementwise_kernelILi128ELi4EZNS0_15gpu_kernel_implIZZZNS0_17expm1_kernel_cudaERNS_18TensorIteratorBaseEENKUlvE_clEvENKUlvE4_clEvEUlN3c104HalfEE_EEvS4_RKT_EUliE_EEviT1_)
        .other          _ZN2at6native18elementwise_kernelILi128ELi4EZNS0_15gpu_kernel_implIZZZNS0_17expm1_kernel_cudaERNS_18TensorIteratorBaseEENKUlvE_clEvENKUlvE4_clEvEUlN3c104HalfEE_EEvS4_RKT_EUliE_EEviT1_,@"STO_CUDA_ENTRY STV_DEFAULT"
_ZN2at6native18elementwise_kernelILi128ELi4EZNS0_15gpu_kernel_implIZZZNS0_17expm1_kernel_cudaERNS_18TensorIteratorBaseEENKUlvE_clEvENKUlvE4_clEvEUlN3c104HalfEE_EEvS4_RKT_EUliE_EEviT1_:
.text._ZN2at6native18elementwise_kernelILi128ELi4EZNS0_15gpu_kernel_implIZZZNS0_17expm1_kernel_cudaERNS_18TensorIteratorBaseEENKUlvE_clEvENKUlvE4_clEvEUlN3c104HalfEE_EEvS4_RKT_EUliE_EEviT1_:
        /* <DEDUP_REMOVED lines=238> */
.L_x_23864:
        /* <DEDUP_REMOVED lines=20> */
.L_x_23868:
[----:B------:R-:W2:Y:S02]  /*1020*/  LDG.E.U8 R2, [R2.64] ;  /* 0x0000002402027981 */ /* 0x000ea4000c1e1100 */
[----:B--2---:R-:W0:Y:S02]  /*1030*/  I2F.U16 R0, R2 ;  /* 0x0000000200007306 */ /* 0x004e240000101000 */
[----:B0-----:R-:W-:Y:S01]  /*1040*/  F2FP.PACK_AB R0, RZ, R0 ;  /* 0x00000000ff00723e */ /* 0x001fe200000000ff */
[----:B------:R-:W-:Y:S05]  /*1050*/  BRA `(.L_x_23870) ;  /* 0x00000e1000007947 */ /* 0x000fea0003800000 */
.L_x_23867:
        /* <DEDUP_REMOVED lines=10> */
.L_x_23872:
[----:B------:R-:W2:Y:S02]  /*1100*/  LDG.E R2, [R2.64] ;  /* 0x0000002402027981 */ /* 0x000ea4000c1e1900 */
[----:B--2---:R-:W0:Y:S02]  /*1110*/  I2F R0, R2 ;  /* 0x0000000200007306 */ /* 0x004e240000201400 */
[----:B0-----:R-:W-:Y:S01]  /*1120*/  F2FP.PACK_AB R0, RZ, R0 ;  /* 0x00000000ff00723e */ /* 0x001fe200000000ff */
[----:B------:R-:W-:Y:S05]  /*1130*/  BRA `(.L_x_23870) ;  /* 0x00000d3000007947 */ /* 0x000fea0003800000 */
.L_x_23871:
[----:B------:R-:W2:Y:S02]  /*1140*/  LDG.E.U16 R2, [R2.64] ;  /* 0x0000002402027981 */ /* 0x000ea4000c1e1500 */
[----:B--2---:R-:W0:Y:S02]  /*1150*/  I2F.S16 R0, R2 ;  /* 0x0000000200007306 */ /* 0x004e240000101400 */
[----:B0-----:R-:W-:Y:S01]  /*1160*/  F2FP.PACK_AB R0, RZ, R0 ;  /* 0x00000000ff00723e */ /* 0x001fe200000000ff */
[----:B------:R-:W-:Y:S05]  /*1170*/  BRA `(.L_x_23870) ;  /* 0x00000cf000007947 */ /* 0x000fea0003800000 */
.L_x_23866:
        /* <DEDUP_REMOVED lines=9> */
.L_x_23874:
[----:B------:R0:W5:Y:S01]  /*1210*/  LDG.E.U16 R0, [R2.64] ;  /* 0x0000002402007981 */ /* 0x000162000c1e1500 */
[----:B------:R-:W-:Y:S05]  /*1220*/  BRA `(.L_x_23870) ;  /* 0x00000c4000007947 */ /* 0x000fea0003800000 */
.L_x_23873:
        /* <DEDUP_REMOVED lines=9> */
.L_x_23876:
[----:B------:R0:W5:Y:S01]  /*12c0*/  LDG.E.U16 R0, [R2.64] ;  /* 0x0000002402007981 */ /* 0x000162000c1e1500 */
[----:B------:R-:W-:Y:S05]  /*12d0*/  BRA `(.L_x_23870) ;  /* 0x00000b9000007947 */ /* 0x000fea0003800000 */
.L_x_23875:
[----:B------:R-:W2:Y:S02]  /*12e0*/  LDG.E.64 R2, [R2.64] ;  /* 0x0000002402027981 */ /* 0x000ea4000c1e1b00 */
[----:B--2---:R-:W0:Y:S01]  /*12f0*/  F2F.F32.F64 R0, R2 ;  /* 0x0000000200007310 */ /* 0x004e220000301000 */
[----:B------:R-:W0:-:S14]  /*1300*/  DSETP.GEU.AND P0, PT, |R2|, c[0x2][0x0], PT ;  /* 0x008000000200762a */ /* 0x000e1c0003f0e200 */
[----:B0-----:R-:W-:-:S05]  /*1310*/  @!P0 FMUL R0, R0, 1.175494350822287508e-38 ;  /* 0x0080000000008820 */ /* 0x001fca0000400000 */
[----:B------:R-:W-:Y:S01]  /*1320*/  F2FP.PACK_AB R0, RZ, R0 ;  /* 0x00000000ff00723e */ /* 0x000fe200000000ff */
[----:B------:R-:W-:Y:S05]  /*1330*/  BRA `(.L_x_23870) ;  /* 0x00000b3000007947 */ /* 0x000fea0003800000 */
.L_x_23865:
        /* <DEDUP_REMOVED lines=13> */
.L_x_23879:
[----:B------:R-:W2:Y:S02]  /*1410*/  LDG.E.64 R2, [R2.64] ;  /* 0x0000002402027981 */ /* 0x000ea4000c1e1b00 */
[----:B--2---:R-:W0:Y:S01]  /*1420*/  F2F.F32.F64 R0, R2 ;  /* 0x0000000200007310 */ /* 0x004e220000301000 */
[----:B------:R-:W0:-:S14]  /*1430*/  DSETP.GEU.AND P0, PT, |R2|, c[0x2][0x0], PT ;  /* 0x008000000200762a */ /* 0x000e1c0003f0e200 */
[----:B0-----:R-:W-:-:S05]  /*1440*/  @!P0 FMUL R0, R0, 1.175494350822287508e-38 ;  /* 0x0080000000008820 */ /* 0x001fca0000400000 */
[----:B------:R-:W-:Y:S01]  /*1450*/  F2FP.PACK_AB R0, RZ, R0 ;  /* 0x00000000ff00723e */ /* 0x000fe200000000ff */
[----:B------:R-:W-:Y:S05]  /*1460*/  BRA `(.L_x_23870) ;  /* 0x00000a0000007947 */ /* 0x000fea0003800000 */
.L_x_23878:
        /* <DEDUP_REMOVED lines=28> */
.L_x_23881:
        /* <DEDUP_REMOVED lines=15> */
.L_x_23880:
[----:B------:R-:W2:Y:S02]  /*1720*/  LDG.E.U16 R0, [R2.64] ;  /* 0x0000002402007981 */ /* 0x000ea4000c1e1500 */
[----:B--2---:R-:W-:-:S04]  /*1730*/  PRMT R0, RZ, 0x5410, R0 ;  /* 0x00005410ff007816 */ /* 0x004fc80000000000 */
[----:B------:R-:W-:Y:S01]  /*1740*/  F2FP.PACK_AB R0, RZ, R0 ;  /* 0x00000000ff00723e */ /* 0x000fe200000000ff */
[----:B------:R-:W-:Y:S05]  /*1750*/  BRA `(.L_x_23870) ;  /* 0x0000071000007947 */ /* 0x000fea0003800000 */
.L_x_23877:
        /* <DEDUP_REMOVED lines=12> */
.L_x_23884:
        /* <DEDUP_REMOVED lines=21> */
.L_x_23888:
[----:B------:R-:W-:Y:S05]  /*1970*/  BSYNC B1 ;  /* 0x0000000000017941 */ /* 0x000fea0003800000 */
.L_x_23887:
[----:B------:R-:W-:Y:S01]  /*1980*/  LEA R3, R0, 0x3b800000, 0x17 ;  /* 0x3b80000000037811 */ /* 0x000fe200078eb8ff */
[----:B------:R-:W-:-:S05]  /*1990*/  IMAD.SHL.U32 R0, R2, 0x100000, RZ ;  /* 0x0010000002007824 */ /* 0x000fca00078e00ff */
[----:B------:R-:W-:Y:S02]  /*19a0*/  LOP3.LUT R0, R3, R0, R4, 0xfe, !PT ;  /* 0x0000000003007212 */ /* 0x000fe400078efe04 */
.L_x_23886:
[----:B------:R-:W-:Y:S05]  /*19b0*/  BSYNC B0 ;  /* 0x0000000000007941 */ /* 0x000fea0003800000 */
.L_x_23885:
[----:B------:R-:W-:Y:S01]  /*19c0*/  F2FP.PACK_AB R0, RZ, R0 ;  /* 0x00000000ff00723e */ /* 0x000fe200000000ff */
[----:B------:R-:W-:Y:S05]  /*19d0*/  BRA `(.L_x_23870) ;  /* 0x0000049000007947 */ /* 0x000fea0003800000 */
.L_x_23883:
        /* <DEDUP_REMOVED lines=21> */
.L_x_23892:
[----:B------:R-:W-:Y:S05]  /*1b30*/  BSYNC B1 ;  /* 0x0000000000017941 */ /* 0x000fea0003800000 */
.L_x_23891:
[----:B------:R-:W-:Y:S01]  /*1b40*/  LEA R3, R0, 0x37800000, 0x17 ;  /* 0x3780000000037811 */ /* 0x000fe200078eb8ff */
[----:B------:R-:W-:-:S05]  /*1b50*/  IMAD.SHL.U32 R0, R2, 0x200000, RZ ;  /* 0x0020000002007824 */ /* 0x000fca00078e00ff */
[----:B------:R-:W-:Y:S02]  /*1b60*/  LOP3.LUT R0, R3, R0, R4, 0xfe, !PT ;  /* 0x0000000003007212 */ /* 0x000fe400078efe04 */
.L_x_23890:
[----:B------:R-:W-:Y:S05]  /*1b70*/  BSYNC B0 ;  /* 0x0000000000007941 */ /* 0x000fea0003800000 */
.L_x_23889:
[----:B------:R-:W-:Y:S01]  /*1b80*/  F2FP.PACK_AB R0, RZ, R0 ;  /* 0x00000000ff00723e */ /* 0x000fe200000000ff */
[----:B------:R-:W-:Y:S05]  /*1b90*/  BRA `(.L_x_23870) ;  /* 0x000002d000007947 */ /* 0x000fea0003800000 */
.L_x_23882:
        /* <DEDUP_REMOVED lines=14> */
.L_x_23896:
[----:B------:R-:W-:Y:S05]  /*1c80*/  BSYNC B0 ;  /* 0x0000000000007941 */ /* 0x000fea0003800000 */
.L_x_23895:
[----:B------:R-:W-:Y:S01]  /*1c90*/  F2FP.PACK_AB R0, RZ, R0 ;  /* 0x00000000ff00723e */ /* 0x000fe200000000ff */
[----:B------:R-:W-:Y:S05]  /*1ca0*/  BRA `(.L_x_23870) ;  /* 0x000001c000007947 */ /* 0x000fea0003800000 */
.L_x_23869:
        /* <DEDUP_REMOVED lines=21> */
.L_x_23894:
[----:B------:R-:W2:Y:S02]  /*1e00*/  LDG.E.64 R2, [R2.64] ;  /* 0x0000002402027981 */ /* 0x000ea4000c1e1b00 */
[----:B--2---:R-:W0:Y:S02]  /*1e10*/  I2F.U64 R0, R2 ;  /* 0x0000000200007312 */ /* 0x004e240000301000 */
[----:B0-----:R-:W-:Y:S01]  /*1e20*/  F2FP.PACK_AB R0, RZ, R0 ;  /* 0x00000000ff00723e */ /* 0x001fe200000000ff */
[----:B------:R-:W-:Y:S05]  /*1e30*/  BRA `(.L_x_23870) ;  /* 0x0000003000007947 */ /* 0x000fea0003800000 */
.L_x_23893:
[----:B------:R-:W2:Y:S02]  /*1e40*/  LDG.E R2, [R2.64] ;  /* 0x0000002402027981 */ /* 0x000ea4000c1e1900 */
[----:B--2---:R-:W0:Y:S02]  /*1e50*/  I2F.U32 R0, R2 ;  /* 0x0000000200007306 */ /* 0x004e240000201000 */
[----:B0-----:R-:W-:-:S06]  /*1e60*/  F2FP.PACK_AB R0, RZ, R0 ;  /* 0x00000000ff00723e */ /* 0x001fcc00000000ff */
.L_x_23870:
[----:B-----5:R-:W-:Y:S01]  /*1e70*/  HADD2.F32 R0, -RZ, R0.H0_H0 ;  /* 0x20000000ff007230 */ /* 0x020fe20000004100 */
[----:B------:R-:W-:Y:S01]  /*1e80*/  IMAD.MOV.U32 R5, RZ, RZ, 0x3ab5ebe6 ;  /* 0x3ab5ebe6ff057424 */ /* 0x000fe200078e00ff */
[----:B------:R-:W1:Y:S03]  /*1e90*/  LDC.U8 R7, c[0x0][0x371] ;  /* 0x0000dc40ff077b82 */ /* 0x000e660000000000 */
[C---:B0-----:R-:W-:Y:S01]  /*1ea0*/  FMUL.FTZ R2, R0.reuse, 1.4426950216293334961 ;  /* 0x3fb8aa3b00027820 */ /* 0x041fe20000410000 */
[----:B------:R-:W-:-:S05]  /*1eb0*/  FSETP.GEU.FTZ.AND P0, PT, |R0|, 0.40999999642372131348, PT ;  /* 0x3ed1eb850000780b */ /* 0x000fca0003f1e200 */
[----:B------:R-:W0:Y:S02]  /*1ec0*/  FRND R2, R2 ;  /* 0x0000000200027307 */ /* 0x000e240000201000 */
[----:B0-----:R-:W-:Y:S02]  /*1ed0*/  FSEL R3, R2, RZ, P0 ;  /* 0x000000ff02037208 */ /* 0x001fe40000000000 */
[----:B------:R-:W-:Y:S02]  /*1ee0*/  FSETP.NEU.FTZ.AND P0, PT, R0, RZ, PT ;  /* 0x000000ff0000720b */ /* 0x000fe40003f1d000 */
[C---:B------:R-:W-:Y:S01]  /*1ef0*/  FSETP.NEU.FTZ.AND P1, PT, R3.reuse, 128, PT ;  /* 0x430000000300780b */ /* 0x040fe20003f3d000 */
[----:B------:R-:W-:-:S04]  /*1f00*/  FFMA.FTZ R4, -R3, 0.693145751953125, R0 ;  /* 0x3f31720003047823 */ /* 0x000fc80000010100 */
[----:B------:R-:W-:-:S04]  /*1f10*/  FFMA.FTZ R4, -R3, 1.428606765330187045e-06, R4 ;  /* 0x35bfbe8e03047823 */ /* 0x000fc80000010104 */
[----:B------:R-:W-:-:S04]  /*1f20*/  FFMA.FTZ R5, R4, R5, 0.0083824126049876213074 ;  /* 0x3c09566304057423 */ /* 0x000fc80000010005 */
[----:B------:R-:W-:Y:S02]  /*1f30*/  @!P1 FADD.FTZ R3, R3, -1 ;  /* 0xbf80000003039421 */ /* 0x000fe40000010000 */
[C---:B------:R-:W-:Y:S02]  /*1f40*/  FFMA.FTZ R5, R4.reuse, R5, 0.041667830199003219604 ;  /* 0x3d2aabe304057423 */ /* 0x040fe40000010005 */
[----:B------:R-:W0:Y:S01]  /*1f50*/  MUFU.EX2 R6, R3 ;  /* 0x0000000300067308 */ /* 0x000e220000000800 */
[----:B------:R-:W-:Y:S01]  /*1f60*/  FSETP.GEU.FTZ.AND P2, PT, R3, -25, PT ;  /* 0xc1c800000300780b */ /* 0x000fe20003f5e000 */
[----:B------:R-:W-:-:S04]  /*1f70*/  FFMA.FTZ R5, R4, R5, 0.16666397452354431152 ;  /* 0x3e2aa9f604057423 */ /* 0x000fc80000010005 */
[----:B------:R-:W-:-:S04]  /*1f80*/  FFMA.FTZ R5, R4, R5, 0.49999994039535522461 ;  /* 0x3efffffe04057423 */ /* 0x000fc80000010005 */
[----:B------:R-:W-:-:S04]  /*1f90*/  FMUL.FTZ R5, R4, R5 ;  /* 0x0000000504057220 */ /* 0x000fc80000410000 */
[----:B------:R-:W-:Y:S02]  /*1fa0*/  FFMA.FTZ R5, R4, R5, R4 ;  /* 0x0000000504057223 */ /* 0x000fe40000010004 */
[----:B0-----:R-:W-:-:S04]  /*1fb0*/  FADD.FTZ R2, R6, -1 ;  /* 0xbf80000006027421 */ /* 0x001fc80000010000 */
[----:B------:R-:W-:-:S04]  /*1fc0*/  FFMA.FTZ R2, R5, R6, R2 ;  /* 0x0000000605027223 */ /* 0x000fc80000010002 */
[----:B------:R-:W-:Y:S01]  /*1fd0*/  @!P1 FADD.FTZ R2, R2, R2 ;  /* 0x0000000202029221 */ /* 0x000fe20000010000 */
[----:B------:R-:W-:Y:S02]  /*1fe0*/  FSETP.GT.FTZ.AND P1, PT, R3, 128, PT ;  /* 0x430000000300780b */ /* 0x000fe40003f34000 */
[----:B-1----:R-:W-:Y:S02]  /*1ff0*/  PRMT R3, R7, 0x9910, RZ ;  /* 0x0000991007037816 */ /* 0x002fe400000000ff */
[----:B------:R-:W-:Y:S02]  /*2000*/  FSEL R2, R2, +INF , !P1 ;  /* 0x7f80000002027808 */ /* 0x000fe40004800000 */
[----:B------:R-:W-:Y:S02]  /*2010*/  ISETP.GT.AND P1, PT, R3, 0x9, PT ;  /* 0x000000090300780c */ /* 0x000fe40003f24270 */
[----:B------:R-:W-:Y:S01]  /*2020*/  FSEL R2, R2, -1, P2 ;  /* 0xbf80000002027808 */ /* 0x000fe20001000000 */
[----:B------:R-:W-:-:S05]  /*2030*/  @!P0 FADD.FTZ R2, R0, R0 ;  /* 0x0000000000028221 */ /* 0x000fca0000010000 */
[----:B------:R-:W-:-:S05]  /*2040*/  F2FP.PACK_AB R2, RZ, R2 ;  /* 0x00000002ff02723e */ /* 0x000fca00000000ff */
        /* <DEDUP_REMOVED lines=13> */
.L_x_23900:
[----:B------:R-:W-:-:S06]  /*2120*/  HADD2.F32 R3, -RZ, R2.H0_H0 ;  /* 0x20000002ff037230 */ /* 0x000fcc0000004100 */
[----:B------:R-:W0:Y:S02]  /*2130*/  F2I.S64.TRUNC R2, R3 ;  /* 0x0000000300027311 */ /* 0x000e24000020d900 */
[----:B0-----:R0:W-:Y:S01]  /*2140*/  STG.E.U8 [R16.64], R2 ;  /* 0x0000000210007986 */ /* 0x0011e2000c101124 */
[----:B------:R-:W-:Y:S05]  /*2150*/  BRA `(.L_x_23902) ;  /* 0x00000e4000007947 */ /* 0x000fea0003800000 */
.L_x_23899:
        /* <DEDUP_REMOVED lines=10> */
.L_x_23904:
[----:B------:R-:W-:-:S04]  /*2200*/  HADD2.F32 R2, -RZ, R2.H0_H0 ;  /* 0x20000002ff027230 */ /* 0x000fc80000004100 */
[----:B------:R-:W0:Y:S02]  /*2210*/  F2I.FTZ.TRUNC.NTZ R3, R2 ;  /* 0x0000000200037305 */ /* 0x000e24000021f100 */
[----:B0-----:R0:W-:Y:S01]  /*2220*/  STG.E [R16.64], R3 ;  /* 0x0000000310007986 */ /* 0x0011e2000c101924 */
[----:B------:R-:W-:Y:S05]  /*2230*/  BRA `(.L_x_23902) ;  /* 0x00000d6000007947 */ /* 0x000fea0003800000 */
.L_x_23903:
[----:B------:R-:W-:-:S04]  /*2240*/  HADD2.F32 R2, -RZ, R2.H0_H0 ;  /* 0x20000002ff027230 */ /* 0x000fc80000004100 */
[----:B------:R-:W0:Y:S02]  /*2250*/  F2I.FTZ.TRUNC.NTZ R3, R2 ;  /* 0x0000000200037305 */ /* 0x000e24000021f100 */
[----:B0-----:R0:W-:Y:S01]  /*2260*/  STG.E.U16 [R16.64], R3 ;  /* 0x0000000310007986 */ /* 0x0011e2000c101524 */
[----:B------:R-:W-:Y:S05]  /*2270*/  BRA `(.L_x_23902) ;  /* 0x00000d2000007947 */ /* 0x000fea0003800000 */
.L_x_23898:
        /* <DEDUP_REMOVED lines=9> */
.L_x_23906:
[----:B------:R0:W-:Y:S01]  /*2310*/  STG.E.U16 [R16.64], R2 ;  /* 0x0000000210007986 */ /* 0x0001e2000c101524 */
[----:B------:R-:W-:Y:S05]  /*2320*/  BRA `(.L_x_23902) ;  /* 0x00000c7000007947 */ /* 0x000fea0003800000 */
.L_x_23905:
        /* <DEDUP_REMOVED lines=10> */
.L_x_23908:
[----:B------:R-:W-:-:S05]  /*23d0*/  HADD2.F32 R0, -RZ, R2.H0_H0 ;  /* 0x20000002ff007230 */ /* 0x000fca0000004100 */
[----:B------:R-:W-:-:S04]  /*23e0*/  F2FP.PACK_AB R0, RZ, R0 ;  /* 0x00000000ff00723e */ /* 0x000fc800000000ff */
[----:B------:R-:W-:-:S05]  /*23f0*/  PRMT R0, R0, 0x5410, RZ ;  /* 0x0000541000007816 */ /* 0x000fca00000000ff */
[----:B------:R0:W-:Y:S01]  /*2400*/  STG.E [R16.64], R0 ;  /* 0x0000000010007986 */ /* 0x0001e2000c101924 */
[----:B------:R-:W-:Y:S05]  /*2410*/  BRA `(.L_x_23902) ;  /* 0x00000b8000007947 */ /* 0x000fea0003800000 */
.L_x_23907:
[----:B------:R-:W-:-:S05]  /*2420*/  HADD2.F32 R2, -RZ, R2.H0_H0 ;  /* 0x20000002ff027230 */ /* 0x000fca0000004100 */
[----:B------:R-:W-:-:S06]  /*2430*/  FMUL.FTZ R2, R2, 1 ;  /* 0x3f80000002027820 */ /* 0x000fcc0000410000 */
[----:B------:R-:W0:Y:S02]  /*2440*/  F2F.F64.F32 R2, R2 ;  /* 0x0000000200027310 */ /* 0x000e240000201800 */
[----:B0-----:R0:W-:Y:S01]  /*2450*/  STG.E.64 [R16.64], R2 ;  /* 0x0000000210007986 */ /* 0x0011e2000c101b24 */
[----:B------:R-:W-:Y:S05]  /*2460*/  BRA `(.L_x_23902) ;  /* 0x00000b3000007947 */ /* 0x000fea0003800000 */
.L_x_23897:
        /* <DEDUP_REMOVED lines=13> */
.L_x_23911:
[----:B------:R-:W-:Y:S01]  /*2540*/  HADD2.F32 R2, -RZ, R2.H0_H0 ;  /* 0x20000002ff027230 */ /* 0x000fe20000004100 */
[----:B------:R-:W-:-:S04]  /*2550*/  CS2R R6, SRZ ;  /* 0x0000000000067805 */ /* 0x000fc8000001ff00 */
[----:B------:R-:W-:-:S04]  /*2560*/  FMUL.FTZ R2, R2, 1 ;  /* 0x3f80000002027820 */ /* 0x000fc80000410000 */
[----:B------:R-:W0:Y:S02]  /*2570*/  F2F.F64.F32 R4, R2 ;  /* 0x0000000200047310 */ /* 0x000e240000201800 */
[----:B0-----:R0:W-:Y:S01]  /*2580*/  STG.E.128 [R16.64], R4 ;  /* 0x0000000410007986 */ /* 0x0011e2000c101d24 */
[----:B------:R-:W-:Y:S05]  /*2590*/  BRA `(.L_x_23902) ;  /* 0x00000a0000007947 */ /* 0x000fea0003800000 */
.L_x_23910:
        /* <DEDUP_REMOVED lines=21> */
.L_x_23915:
[----:B------:R-:W-:Y:S05]  /*26f0*/  BSYNC B0 ;  /* 0x0000000000007941 */ /* 0x000fea0003800000 */
.L_x_23914:
[----:B------:R-:W-:-:S05]  /*2700*/  LOP3.LUT R3, R0, R3, RZ, 0xfc, !PT ;  /* 0x0000000300037212 */ /* 0x000fca00078efcff */
[----:B------:R0:W-:Y:S01]  /*2710*/  STG.E.U8 [R16.64], R3 ;  /* 0x0000000310007986 */ /* 0x0001e2000c101124 */
[----:B------:R-:W-:Y:S05]  /*2720*/  BRA `(.L_x_23902) ;  /* 0x0000087000007947 */ /* 0x000fea0003800000 */
.L_x_23913:
        /* <DEDUP_REMOVED lines=13> */
.L_x_23917:
[----:B------:R-:W-:Y:S01]  /*2800*/  IMAD.MOV.U32 R0, RZ, RZ, 0x7f ;  /* 0x0000007fff007424 */ /* 0x000fe200078e00ff */
[----:B------:R-:W-:-:S04]  /*2810*/  ISETP.GT.U32.AND P0, PT, R2, 0x7f800000, PT ;  /* 0x7f8000000200780c */ /* 0x000fc80003f04070 */
[----:B------:R-:W-:-:S04]  /*2820*/  SEL R0, R0, 0x7c, P0 ;  /* 0x0000007c00007807 */ /* 0x000fc80000000000 */
.L_x_23918:
[----:B------:R-:W-:Y:S05]  /*2830*/  BSYNC B0 ;  /* 0x0000000000007941 */ /* 0x000fea0003800000 */
.L_x_23916:
[----:B------:R-:W-:-:S04]  /*2840*/  LOP3.LUT R2, R3, 0x80000000, RZ, 0xc0, !PT ;  /* 0x8000000003027812 */ /* 0x000fc800078ec0ff */
[----:B------:R-:W-:-:S04]  /*2850*/  SHF.R.U32.HI R3, RZ, 0x18, R2 ;  /* 0x00000018ff037819 */ /* 0x000fc80000011602 */
[----:B------:R-:W-:-:S05]  /*2860*/  LOP3.LUT R3, R0, R3, RZ, 0xfc, !PT ;  /* 0x0000000300037212 */ /* 0x000fca00078efcff */
[----:B------:R0:W-:Y:S01]  /*2870*/  STG.E.U8 [R16.64], R3 ;  /* 0x0000000310007986 */ /* 0x0001e2000c101124 */
[----:B------:R-:W-:Y:S05]  /*2880*/  BRA `(.L_x_23902) ;  /* 0x0000071000007947 */ /* 0x000fea0003800000 */
.L_x_23912:
[----:B------:R-:W-:-:S05]  /*2890*/  HADD2.F32 R0, -RZ, R2.H0_H0 ;  /* 0x20000002ff007230 */ /* 0x000fca0000004100 */
[----:B------:R-:W-:-:S05]  /*28a0*/  F2FP.BF16.PACK_AB R0, RZ, R0 ;  /* 0x00000000ff00723e */ /* 0x000fca00000010ff */
[----:B------:R0:W-:Y:S01]  /*28b0*/  STG.E.U16 [R16.64], R0 ;  /* 0x0000000010007986 */ /* 0x0001e2000c101524 */
[----:B------:R-:W-:Y:S05]  /*28c0*/  BRA `(.L_x_23902) ;  /* 0x000006d000007947 */ /* 0x000fea0003800000 */
.L_x_23909:
        /* <DEDUP_REMOVED lines=12> */
.L_x_23921:
        /* <DEDUP_REMOVED lines=17> */
.L_x_23924:
[----:B------:R-:W-:-:S04]  /*2aa0*/  LOP3.LUT R2, R3, 0x80000000, RZ, 0xc0, !PT ;  /* 0x8000000003027812 */ /* 0x000fc800078ec0ff */
[----:B------:R-:W-:-:S04]  /*2ab0*/  SHF.R.U32.HI R3, RZ, 0x18, R2 ;  /* 0x00000018ff037819 */ /* 0x000fc80000011602 */
[----:B------:R-:W-:-:S04]  /*2ac0*/  LOP3.LUT R0, R0, R3, RZ, 0xfc, !PT ;  /* 0x0000000300007212 */ /* 0x000fc800078efcff */
[----:B------:R-:W-:Y:S02]  /*2ad0*/  PRMT R8, R0, 0x7610, R8 ;  /* 0x0000761000087816 */ /* 0x000fe40000000008 */
.L_x_23923:
[----:B------:R-:W-:Y:S05]  /*2ae0*/  BSYNC B0 ;  /* 0x0000000000007941 */ /* 0x000fea0003800000 */
.L_x_23922:
[----:B------:R0:W-:Y:S01]  /*2af0*/  STG.E.U8 [R16.64], R8 ;  /* 0x0000000810007986 */ /* 0x0001e2000c101124 */
[----:B------:R-:W-:Y:S05]  /*2b00*/  BRA `(.L_x_23902) ;  /* 0x0000049000007947 */ /* 0x000fea0003800000 */
.L_x_23920:
        /* <DEDUP_REMOVED lines=17> */
.L_x_23927:
[----:B------:R-:W-:-:S04]  /*2c20*/  LOP3.LUT R2, R3, 0x80000000, RZ, 0xc0, !PT ;  /* 0x8000000003027812 */ /* 0x000fc800078ec0ff */
[----:B------:R-:W-:-:S04]  /*2c30*/  SHF.R.U32.HI R3, RZ, 0x18, R2 ;  /* 0x00000018ff037819 */ /* 0x000fc80000011602 */
[----:B------:R-:W-:-:S04]  /*2c40*/  LOP3.LUT R0, R0, R3, RZ, 0xfc, !PT ;  /* 0x0000000300007212 */ /* 0x000fc800078efcff */
[----:B------:R-:W-:Y:S02]  /*2c50*/  PRMT R8, R0, 0x7610, R8 ;  /* 0x0000761000087816 */ /* 0x000fe40000000008 */
.L_x_23926:
[----:B------:R-:W-:Y:S05]  /*2c60*/  BSYNC B0 ;  /* 0x0000000000007941 */ /* 0x000fea0003800000 */
.L_x_23925:
[----:B------:R0:W-:Y:S01]  /*2c70*/  STG.E.U8 [R16.64], R8 ;  /* 0x0000000810007986 */ /* 0x0001e2000c101124 */
[----:B------:R-:W-:Y:S05]  /*2c80*/  BRA `(.L_x_23902) ;  /* 0x0000031000007947 */ /* 0x000fea0003800000 */
.L_x_23919:
        /* <DEDUP_REMOVED lines=22> */
.L_x_23901:
        /* <DEDUP_REMOVED lines=20> */
.L_x_23929:
[----:B------:R-:W-:-:S06]  /*2f30*/  HADD2.F32 R2, -RZ, R2.H0_H0 ;  /* 0x20000002ff027230 */ /* 0x000fcc0000004100 */
[----:B------:R-:W0:Y:S02]  /*2f40*/  F2I.U64.TRUNC R2, R2 ;  /* 0x0000000200027311 */ /* 0x000e24000020d800 */
[----:B0-----:R0:W-:Y:S01]  /*2f50*/  STG.E.64 [R16.64], R2 ;  /* 0x0000000210007986 */ /* 0x0011e2000c101b24 */
[----:B------:R-:W-:Y:S05]  /*2f60*/  BRA `(.L_x_23902) ;  /* 0x0000003000007947 */ /* 0x000fea0003800000 */
.L_x_23928:
[----:B------:R-:W-:-:S04]  /*2f70*/  HADD2.F32 R2, -RZ, R2.H0_H0 ;  /* 0x20000002ff027230 */ /* 0x000fc80000004100 */
[----:B------:R-:W0:Y:S02]  /*2f80*/  F2I.FTZ.U32.TRUNC.NTZ R3, R2 ;  /* 0x0000000200037305 */ /* 0x000e24000021f000 */
[----:B0-----:R0:W-:Y:S02]  /*2f90*/  STG.E [R16.64], R3 ;  /* 0x0000000310007986 */ /* 0x0011e4000c101924 */
.L_x_23902:
[----:B------:R-:W-:-:S05]  /*2fa0*/  IMAD R18, R18, 0x200, R23 ;  /* 0x0000020012127824 */ /* 0x000fca00078e0217 */
[----:B------:R-:W-:Y:S02]  /*2fb0*/  IADD3 R19, R18, 0x80, RZ ;  /* 0x0000008012137810 */ /* 0x000fe40007ffe0ff */
.L_x_23863:
[----:B------:R-:W-:Y:S05]  /*2fc0*/  BSYNC B6 ;  /* 0x0000000000067941 */ /* 0x000fea0003800000 */
.L_x_23862:
        /* <DEDUP_REMOVED lines=231> */
.L_x_23932:
        /* <DEDUP_REMOVED lines=20> */
.L_x_23936:
[----:B------:R-:W2:Y:S02]  /*3f80*/  LDG.E.U8 R2, [R2.64] ;  /* 0x0000002402027981 */ /* 0x000ea4000c1e1100 */
[----:B--2---:R-:W0:Y:S02]  /*3f90*/  I2F.U16 R0, R2 ;  /* 0x0000000200007306 */ /* 0x004e240000101000 */
[----:B0-----:R-:W-:Y:S01]  /*3fa0*/  F2FP.PACK_AB R0, RZ, R0 ;  /* 0x00000000ff00723e */ /* 0x001fe200000000ff */
[----:B------:R-:W-:Y:S05]  /*3fb0*/  BRA `(.L_x_23938) ;  /* 0x00000e1000007947 */ /* 0x000fea0003800000 */
.L_x_23935:
        /* <DEDUP_REMOVED lines=10> */
.L_x_23940:
[----:B------:R-:W2:Y:S02]  /*4060*/  LDG.E R2, [R2.64] ;  /* 0x0000002402027981 */ /* 0x000ea4000c1e1900 */
[----:B--2---:R-:W0:Y:S02]  /*4070*/  I2F R0, R2 ;  /* 0x0000000200007306 */ /* 0x004e240000201400 */
[----:B0-----:R-:W-:Y:S01]  /*4080*/  F2FP.PACK_AB R0, RZ, R0 ;  /* 0x00000000ff00723e */ /* 0x001fe200000000ff */
[----:B------:R-:W-:Y:S05]  /*4090*/  BRA `(.L_x_23938) ;  /* 0x00000d3000007947 */ /* 0x000fea0003800000 */
.L_x_23939:
[----:B------:R-:W2:Y:S02]  /*40a0*/  LDG.E.U16 R2, [R2.64] ;  /* 0x0000002402027981 */ /* 0x000ea4000c1e1500 */
[----:B--2---:R-:W0:Y:S02]  /*40b0*/  I2F.S16 R0, R2 ;  /* 0x0000000200007306 */ /* 0x004e240000101400 */
[----:B0-----:R-:W-:Y:S01]  /*40c0*/  F2FP.PACK_AB R0, RZ, R0 ;  /* 0x00000000ff00723e */ /* 0x001fe200000000ff */
[----:B------:R-:W-:Y:S05]  /*40d0*/  BRA `(.L_x_23938) ;  /* 0x00000cf000007947 */ /* 0x000fea0003800000 */
.L_x_23934:
        /* <DEDUP_REMOVED lines=9> */
.L_x_23942:
[----:B------:R0:W5:Y:S01]  /*4170*/  LDG.E.U16 R0, [R2.64] ;  /* 0x0000002402007981 */ /* 0x000162000c1e1500 */
[----:B------:R-:W-:Y:S05]  /*4180*/  BRA `(.L_x_23938) ;  /* 0x00000c4000007947 */ /* 0x000fea0003800000 */
.L_x_23941:
        /* <DEDUP_REMOVED lines=9> */
.L_x_23944:
[----:B------:R0:W5:Y:S01]  /*4220*/  LDG.E.U16 R0, [R2.64] ;  /* 0x0000002402007981 */ /* 0x000162000c1e1500 */
[----:B------:R-:W-:Y:S05]  /*4230*/  BRA `(.L_x_23938) ;  /* 0x00000b9000007947 */ /* 0x000fea0003800000 */
.L_x_23943:
[----:B------:R-:W2:Y:S02]  /*4240*/  LDG.E.64 R2, [R2.64] ;  /* 0x0000002402027981 */ /* 0x000ea4000c1e1b00 */
[----:B--2---:R-:W0:Y:S01]  /*4250*/  F2F.F32.F64 R0, R2 ;  /* 0x0000000200007310 */ /* 0x004e220000301000 */
[----:B------:R-:W0:-:S14]  /*4260*/  DSETP.GEU.AND P0, PT, |R2|, c[0x2][0x0], PT ;  /* 0x008000000200762a */ /* 0x000e1c0003f0e200 */
[----:B0-----:R-:W-:-:S05]  /*4270*/  @!P0 FMUL R0, R0, 1.175494350822287508e-38 ;  /* 0x0080000000008820 */ /* 0x001fca0000400000 */
[----:B------:R-:W-:Y:S01]  /*4280*/  F2FP.PACK_AB R0, RZ, R0 ;  /* 0x00000000ff00723e */ /* 0x000fe200000000ff */
[----:B------:R-:W-:Y:S05]  /*4290*/  BRA `(.L_x_23938) ;  /* 0x00000b3000007947 */ /* 0x000fea0003800000 */
.L_x_23933:
        /* <DEDUP_REMOVED lines=13> */
.L_x_23947:
[----:B------:R-:W2:Y:S02]  /*4370*/  LDG.E.64 R2, [R2.64] ;  /* 0x0000002402027981 */ /* 0x000ea4000c1e1b00 */
[----:B--2---:R-:W0:Y:S01]  /*4380*/  F2F.F32.F64 R0, R2 ;  /* 0x0000000200007310 */ /* 0x004e220000301000 */
[----:B------:R-:W0:-:S14]  /*4390*/  DSETP.GEU.AND P0, PT, |R2|, c[0x2][0x0], PT ;  /* 0x008000000200762a */ /* 0x000e1c0003f0e200 */
[----:B0-----:R-:W-:-:S05]  /*43a0*/  @!P0 FMUL R0, R0, 1.175494350822287508e-38 ;  /* 0x0080000000008820 */ /* 0x001fca0000400000 */
[----:B------:R-:W-:Y:S01]  /*43b0*/  F2FP.PACK_AB R0, RZ, R0 ;  /* 0x00000000ff00723e */ /* 0x000fe200000000ff */
[----:B------:R-:W-:Y:S05]  /*43c0*/  BRA `(.L_x_23938) ;  /* 0x00000a0000007947 */ /* 0x000fea0003800000 */
.L_x_23946:
        /* <DEDUP_REMOVED lines=28> */
.L_x_23949:
        /* <DEDUP_REMOVED lines=15> */
.L_x_23948:
[----:B------:R-:W2:Y:S02]  /*4680*/  LDG.E.U16 R0, [R2.64] ;  /* 0x0000002402007981 */ /* 0x000ea4000c1e1500 */
[----:B--2---:R-:W-:-:S04]  /*4690*/  PRMT R0, RZ, 0x5410, R0 ;  /* 0x00005410ff007816 */ /* 0x004fc80000000000 */
[----:B------:R-:W-:Y:S01]  /*46a0*/  F2FP.PACK_AB R0, RZ, R0 ;  /* 0x00000000ff00723e */ /* 0x000fe200000000ff */
[----:B------:R-:W-:Y:S05]  /*46b0*/  BRA `(.L_x_23938) ;  /* 0x0000071000007947 */ /* 0x000fea0003800000 */
.L_x_23945:
        /* <DEDUP_REMOVED lines=12> */
.L_x_23952:
        /* <DEDUP_REMOVED lines=21> */
.L_x_23956:
[----:B------:R-:W-:Y:S05]  /*48d0*/  BSYNC B1 ;  /* 0x0000000000017941 */ /* 0x000fea0003800000 */
.L_x_23955:
[----:B------:R-:W-:Y:S01]  /*48e0*/  LEA R3, R0, 0x3b800000, 0x17 ;  /* 0x3b80000000037811 */ /* 0x000fe200078eb8ff */
[----:B------:R-:W-:-:S05]  /*48f0*/  IMAD.SHL.U32 R0, R2, 0x100000, RZ ;  /* 0x0010000002007824 */ /* 0x000fca00078e00ff */
[----:B------:R-:W-:Y:S02]  /*4900*/  LOP3.LUT R0, R3, R0, R4, 0xfe, !PT ;  /* 0x0000000003007212 */ /* 0x000fe400078efe04 */
.L_x_23954:
[----:B------:R-:W-:Y:S05]  /*4910*/  BSYNC B0 ;  /* 0x0000000000007941 */ /* 0x000fea0003800000 */
.L_x_23953:
[----:B------:R-:W-:Y:S01]  /*4920*/  F2FP.PACK_AB R0, RZ, R0 ;  /* 0x00000000ff00723e */ /* 0x000fe200000000ff */
[----:B------:R-:W-:Y:S05]  /*4930*/  BRA `(.L_x_23938) ;  /* 0x0000049000007947 */ /* 0x000fea0003800000 */
.L_x_23951:
        /* <DEDUP_REMOVED lines=21> */
.L_x_23960:
[----:B------:R-:W-:Y:S05]  /*4a90*/  BSYNC B1 ;  /* 0x0000000000017941 */ /* 0x000fea0003800000 */
.L_x_23959:
[----:B------:R-:W-:Y:S01]  /*4aa0*/  LEA R3, R0, 0x37800000, 0x17 ;  /* 0x3780000000037811 */ /* 0x000fe200078eb8ff */
[----:B------:R-:W-:-:S05]  /*4ab0*/  IMAD.SHL.U32 R0, R2, 0x200000, RZ ;  /* 0x0020000002007824 */ /* 0x000fca00078e00ff */
[----:B------:R-:W-:Y:S02]  /*4ac0*/  LOP3.LUT R0, R3, R0, R4, 0xfe, !PT ;  /* 0x0000000003007212 */ /* 0x000fe400078efe04 */
.L_x_23958:
[----:B------:R-:W-:Y:S05]  /*4ad0*/  BSYNC B0 ;  /* 0x0000000000007941 */ /* 0x000fea0003800000 */
.L_x_23957:
[----:B------:R-:W-:Y:S01]  /*4ae0*/  F2FP.PACK_AB R0, RZ, R0 ;  /* 0x00000000ff00723e */ /* 0x000fe200000000ff */
[----:B------:R-:W-:Y:S05]  /*4af0*/  BRA `(.L_x_23938) ;  /* 0x000002d000007947 */ /* 0x000fea0003800000 */
.L_x_23950:
        /* <DEDUP_REMOVED lines=14> */
.L_x_23964:
[----:B------:R-:W-:Y:S05]  /*4be0*/  BSYNC B0 ;  /* 0x0000000000007941 */ /* 0x000fea0003800000 */
.L_x_23963:
[----:B------:R-:W-:Y:S01]  /*4bf0*/  F2FP.PACK_AB R0, RZ, R0 ;  /* 0x00000000ff00723e */ /* 0x000fe200000000ff */
[----:B------:R-:W-:Y:S05]  /*4c00*/  BRA `(.L_x_23938) ;  /* 0x000001c000007947 */ /* 0x000fea0003800000 */
.L_x_23937:
        /* <DEDUP_REMOVED lines=21> */
.L_x_23962:
[----:B------:R-:W2:Y:S02]  /*4d60*/  LDG.E.64 R2, [R2.64] ;  /* 0x0000002402027981 */ /* 0x000ea4000c1e1b00 */
[----:B--2---:R-:W0:Y:S02]  /*4d70*/  I2F.U64 R0, R2 ;  /* 0x0000000200007312 */ /* 0x004e240000301000 */
[----:B0-----:R-:W-:Y:S01]  /*4d80*/  F2FP.PACK_AB R0, RZ, R0 ;  /* 0x00000000ff00723e */ /* 0x001fe200000000ff */
[----:B------:R-:W-:Y:S05]  /*4d90*/  BRA `(.L_x_23938) ;  /* 0x0000003000007947 */ /* 0x000fea0003800000 */
.L_x_23961:
[----:B------:R-:W2:Y:S02]  /*4da0*/  LDG.E R2, [R2.64] ;  /* 0x0000002402027981 */ /* 0x000ea4000c1e1900 */
[----:B--2---:R-:W0:Y:S02]  /*4db0*/  I2F.U32 R0, R2 ;  /* 0x0000000200007306 */ /* 0x004e240000201000 */
[----:B0-----:R-:W-:-:S06]  /*4dc0*/  F2FP.PACK_AB R0, RZ, R0 ;  /* 0x00000000ff00723e */ /* 0x001fcc00000000ff */
.L_x_23938:
        /* <DEDUP_REMOVED lines=43> */
.L_x_23968:
[----:B------:R-:W-:-:S06]  /*5080*/  HADD2.F32 R3, -RZ, R2.H0_H0 ;  /* 0x20000002ff037230 */ /* 0x000fcc0000004100 */
[----:B------:R-:W0:Y:S02]  /*5090*/  F2I.S64.TRUNC R2, R3 ;  /* 0x0000000300027311 */ /* 0x000e24000020d900 */
[----:B0-----:R0:W-:Y:S01]  /*50a0*/  STG.E.U8 [R16.64], R2 ;  /* 0x0000000210007986 */ /* 0x0011e2000c101124 */
[----:B------:R-:W-:Y:S05]  /*50b0*/  BRA `(.L_x_23970) ;  /* 0x00000e4000007947 */ /* 0x000fea0003800000 */
.L_x_23967:
        /* <DEDUP_REMOVED lines=10> */
.L_x_23972:
[----:B------:R-:W-:-:S04]  /*5160*/  HADD2.F32 R2, -RZ, R2.H0_H0 ;  /* 0x20000002ff027230 */ /* 0x000fc80000004100 */
[----:B------:R-:W0:Y:S02]  /*5170*/  F2I.FTZ.TRUNC.NTZ R3, R2 ;  /* 0x0000000200037305 */ /* 0x000e24000021f100 */
[----:B0-----:R0:W-:Y:S01]  /*5180*/  STG.E [R16.64], R3 ;  /* 0x0000000310007986 */ /* 0x0011e2000c101924 */
[----:B------:R-:W-:Y:S05]  /*5190*/  BRA `(.L_x_23970) ;  /* 0x00000d6000007947 */ /* 0x000fea0003800000 */
.L_x_23971:
[----:B------:R-:W-:-:S04]  /*51a0*/  HADD2.F32 R2, -RZ, R2.H0_H0 ;  /* 0x20000002ff027230 */ /* 0x000fc80000004100 */
[----:B------:R-:W0:Y:S02]  /*51b0*/  F2I.FTZ.TRUNC.NTZ R3, R2 ;  /* 0x0000000200037305 */ /* 0x000e24000021f100 */
[----:B0-----:R0:W-:Y:S01]  /*51c0*/  STG.E.U16 [R16.64], R3 ;  /* 0x0000000310007986 */ /* 0x0011e2000c101524 */
[----:B------:R-:W-:Y:S05]  /*51d0*/  BRA `(.L_x_23970) ;  /* 0x00000d2000007947 */ /* 0x000fea0003800000 */
.L_x_23966:
        /* <DEDUP_REMOVED lines=9> */
.L_x_23974:
[----:B------:R0:W-:Y:S01]  /*5270*/  STG.E.U16 [R16.64], R2 ;  /* 0x0000000210007986 */ /* 0x0001e2000c101524 */
[----:B------:R-:W-:Y:S05]  /*5280*/  BRA `(.L_x_23970) ;  /* 0x00000c7000007947 */ /* 0x000fea0003800000 */
.L_x_23973:
        /* <DEDUP_REMOVED lines=10> */
.L_x_23976:
[----:B------:R-:W-:-:S05]  /*5330*/  HADD2.F32 R0, -RZ, R2.H0_H0 ;  /* 0x20000002ff007230 */ /* 0x000fca0000004100 */
[----:B------:R-:W-:-:S04]  /*5340*/  F2FP.PACK_AB R0, RZ, R0 ;  /* 0x00000000ff00723e */ /* 0x000fc800000000ff */
[----:B------:R-:W-:-:S05]  /*5350*/  PRMT R0, R0, 0x5410, RZ ;  /* 0x0000541000007816 */ /* 0x000fca00000000ff */
[----:B------:R0:W-:Y:S01]  /*5360*/  STG.E [R16.64], R0 ;  /* 0x0000000010007986 */ /* 0x0001e2000c101924 */
[----:B------:R-:W-:Y:S05]  /*5370*/  BRA `(.L_x_23970) ;  /* 0x00000b8000007947 */ /* 0x000fea0003800000 */
.L_x_23975:
[----:B------:R-:W-:-:S05]  /*5380*/  HADD2.F32 R2, -RZ, R2.H0_H0 ;  /* 0x20000002ff027230 */ /* 0x000fca0000004100 */
[----:B------:R-:W-:-:S06]  /*5390*/  FMUL.FTZ R2, R2, 1 ;  /* 0x3f80000002027820 */ /* 0x000fcc0000410000 */
[----:B------:R-:W0:Y:S02]  /*53a0*/  F2F.F64.F32 R2, R2 ;  /* 0x0000000200027310 */ /* 0x000e240000201800 */
[----:B0-----:R0:W-:Y:S01]  /*53b0*/  STG.E.64 [R16.64], R2 ;  /* 0x0000000210007986 */ /* 0x0011e2000c101b24 */
[----:B------:R-:W-:Y:S05]  /*53c0*/  BRA `(.L_x_23970) ;  /* 0x00000b3000007947 */ /* 0x000fea0003800000 */
.L_x_23965:
        /* <DEDUP_REMOVED lines=13> */
.L_x_23979:
[----:B------:R-:W-:Y:S01]  /*54a0*/  HADD2.F32 R2, -RZ, R2.H0_H0 ;  /* 0x20000002ff027230 */ /* 0x000fe20000004100 */
[----:B------:R-:W-:-:S04]  /*54b0*/  CS2R R6, SRZ ;  /* 0x0000000000067805 */ /* 0x000fc8000001ff00 */
[----:B------:R-:W-:-:S04]  /*54c0*/  FMUL.FTZ R2, R2, 1 ;  /* 0x3f80000002027820 */ /* 0x000fc80000410000 */
[----:B------:R-:W0:Y:S02]  /*54d0*/  F2F.F64.F32 R4, R2 ;  /* 0x0000000200047310 */ /* 0x000e240000201800 */
[----:B0-----:R0:W-:Y:S01]  /*54e0*/  STG.E.128 [R16.64], R4 ;  /* 0x0000000410007986 */ /* 0x0011e2000c101d24 */
[----:B------:R-:W-:Y:S05]  /*54f0*/  BRA `(.L_x_23970) ;  /* 0x00000a0000007947 */ /* 0x000fea0003800000 */
.L_x_23978:
        /* <DEDUP_REMOVED lines=21> */
.L_x_23983:
[----:B------:R-:W-:Y:S05]  /*5650*/  BSYNC B0 ;  /* 0x0000000000007941 */ /* 0x000fea0003800000 */
.L_x_23982:
[----:B------:R-:W-:-:S05]  /*5660*/  LOP3.LUT R3, R0, R3, RZ, 0xfc, !PT ;  /* 0x0000000300037212 */ /* 0x000fca00078efcff */
[----:B------:R0:W-:Y:S01]  /*5670*/  STG.E.U8 [R16.64], R3 ;  /* 0x0000000310007986 */ /* 0x0001e2000c101124 */
[----:B------:R-:W-:Y:S05]  /*5680*/  BRA `(.L_x_23970) ;  /* 0x0000087000007947 */ /* 0x000fea0003800000 */
.L_x_23981:
        /* <DEDUP_REMOVED lines=13> */
.L_x_23985:
[----:B------:R-:W-:Y:S01]  /*5760*/  IMAD.MOV.U32 R0, RZ, RZ, 0x7f ;  /* 0x0000007fff007424 */ /* 0x000fe200078e00ff */
[----:B------:R-:W-:-:S04]  /*5770*/  ISETP.GT.U32.AND P0, PT, R2, 0x7f800000, PT ;  /* 0x7f8000000200780c */ /* 0x000fc80003f04070 */
[----:B------:R-:W-:-:S04]  /*5780*/  SEL R0, R0, 0x7c, P0 ;  /* 0x0000007c00007807 */ /* 0x000fc80000000000 */
.L_x_23986:
[----:B------:R-:W-:Y:S05]  /*5790*/  BSYNC B0 ;  /* 0x0000000000007941 */ /* 0x000fea0003800000 */
.L_x_23984:
[----:B------:R-:W-:-:S04]  /*57a0*/  LOP3.LUT R2, R3, 0x80000000, RZ, 0xc0, !PT ;  /* 0x8000000003027812 */ /* 0x000fc800078ec0ff */
[----:B------:R-:W-:-:S04]  /*57b0*/  SHF.R.U32.HI R3, RZ, 0x18, R2 ;  /* 0x00000018ff037819 */ /* 0x000fc80000011602 */
[----:B------:R-:W-:-:S05]  /*57c0*/  LOP3.LUT R3, R0, R3, RZ, 0xfc, !PT ;  /* 0x0000000300037212 */ /* 0x000fca00078efcff */
[----:B------:R0:W-:Y:S01]  /*57d0*/  STG.E.U8 [R16.64], R3 ;  /* 0x0000000310007986 */ /* 0x0001e2000c101124 */
[----:B------:R-:W-:Y:S05]  /*57e0*/  BRA `(.L_x_23970) ;  /* 0x0000071000007947 */ /* 0x000fea0003800000 */
.L_x_23980:
[----:B------:R-:W-:-:S05]  /*57f0*/  HADD2.F32 R0, -RZ, R2.H0_H0 ;  /* 0x20000002ff007230 */ /* 0x000fca0000004100 */
[----:B------:R-:W-:-:S05]  /*5800*/  F2FP.BF16.PACK_AB R0, RZ, R0 ;  /* 0x00000000ff00723e */ /* 0x000fca00000010ff */
[----:B------:R0:W-:Y:S01]  /*5810*/  STG.E.U16 [R16.64], R0 ;  /* 0x0000000010007986 */ /* 0x0001e2000c101524 */
[----:B------:R-:W-:Y:S05]  /*5820*/  BRA `(.L_x_23970) ;  /* 0x000006d000007947 */ /* 0x000fea0003800000 */
.L_x_23977:
        /* <DEDUP_REMOVED lines=12> */
.L_x_23989:
        /* <DEDUP_REMOVED lines=17> */
.L_x_23992:
[----:B------:R-:W-:-:S04]  /*5a00*/  LOP3.LUT R2, R3, 0x80000000, RZ, 0xc0, !PT ;  /* 0x8000000003027812 */ /* 0x000fc800078ec0ff */
[----:B------:R-:W-:-:S04]  /*5a10*/  SHF.R.U32.HI R3, RZ, 0x18, R2 ;  /* 0x00000018ff037819 */ /* 0x000fc80000011602 */
[----:B------:R-:W-:-:S04]  /*5a20*/  LOP3.LUT R0, R0, R3, RZ, 0xfc, !PT ;  /* 0x0000000300007212 */ /* 0x000fc800078efcff */
[----:B------:R-:W-:Y:S02]  /*5a30*/  PRMT R8, R0, 0x7610, R8 ;  /* 0x0000761000087816 */ /* 0x000fe40000000008 */
.L_x_23991:
[----:B------:R-:W-:Y:S05]  /*5a40*/  BSYNC B0 ;  /* 0x0000000000007941 */ /* 0x000fea0003800000 */
.L_x_23990:
[----:B------:R0:W-:Y:S01]  /*5a50*/  STG.E.U8 [R16.64], R8 ;  /* 0x0000000810007986 */ /* 0x0001e2000c101124 */
[----:B------:R-:W-:Y:S05]  /*5a60*/  BRA `(.L_x_23970) ;  /* 0x0000049000007947 */ /* 0x000fea0003800000 */
.L_x_23988:
        /* <DEDUP_REMOVED lines=17> */
.L_x_23995:
[----:B------:R-:W-:-:S04]  /*5b80*/  LOP3.LUT R2, R3, 0x80000000, RZ, 0xc0, !PT ;  /* 0x8000000003027812 */ /* 0x000fc800078ec0ff */
[----:B------:R-:W-:-:S04]  /*5b90*/  SHF.R.U32.HI R3, RZ, 0x18, R2 ;  /* 0x00000018ff037819 */ /* 0x000fc80000011602 */
[----:B------:R-:W-:-:S04]  /*5ba0*/  LOP3.LUT R0, R0, R3, RZ, 0xfc, !PT ;  /* 0x0000000300007212 */ /* 0x000fc800078efcff */
[----:B------:R-:W-:Y:S02]  /*5bb0*/  PRMT R8, R0, 0x7610, R8 ;  /* 0x0000761000087816 */ /* 0x000fe40000000008 */
.L_x_23994:
[----:B------:R-:W-:Y:S05]  /*5bc0*/  BSYNC B0 ;  /* 0x0000000000007941 */ /* 0x000fea0003800000 */
.L_x_23993:
[----:B------:R0:W-:Y:S01]  /*5bd0*/  STG.E.U8 [R16.64], R8 ;  /* 0x0000000810007986 */ /* 0x0001e2000c101124 */
[----:B------:R-:W-:Y:S05]  /*5be0*/  BRA `(.L_x_23970) ;  /* 0x0000031000007947 */ /* 0x000fea0003800000 */
.L_x_23987:
        /* <DEDUP_REMOVED lines=22> */
.L_x_23969:
        /* <DEDUP_REMOVED lines=20> */
.L_x_23997:
[----:B------:R-:W-:-:S06]  /*5e90*/  HADD2.F32 R2, -RZ, R2.H0_H0 ;  /* 0x20000002ff027230 */ /* 0x000fcc0000004100 */
[----:B------:R-:W0:Y:S02]  /*5ea0*/  F2I.U64.TRUNC R2, R2 ;  /* 0x0000000200027311 */ /* 0x000e24000020d800 */
[----:B0-----:R0:W-:Y:S01]  /*5eb0*/  STG.E.64 [R16.64], R2 ;  /* 0x0000000210007986 */ /* 0x0011e2000c101b24 */
[----:B------:R-:W-:Y:S05]  /*5ec0*/  BRA `(.L_x_23970) ;  /* 0x0000003000007947 */ /* 0x000fea0003800000 */
.L_x_23996:
[----:B------:R-:W-:-:S04]  /*5ed0*/  HADD2.F32 R2, -RZ, R2.H0_H0 ;  /* 0x20000002ff027230 */ /* 0x000fc80000004100 */
[----:B------:R-:W0:Y:S02]  /*5ee0*/  F2I.FTZ.U32.TRUNC.NTZ R3, R2 ;  /* 0x0000000200037305 */ /* 0x000e24000021f000 */
[----:B0-----:R0:W-:Y:S02]  /*5ef0*/  STG.E [R16.64], R3 ;  /* 0x0000000310007986 */ /* 0x0011e4000c101924 */
.L_x_23970:
        /* <DEDUP_REMOVED lines=231> */
.L_x_23998:
        /* <DEDUP_REMOVED lines=20> */
.L_x_24002:
[----:B------:R-:W2:Y:S02]  /*6eb0*/  LDG.E.U8 R2, [R2.64] ;  /* 0x0000002402027981 */ /* 0x000ea4000c1e1100 */
[----:B--2---:R-:W0:Y:S02]  /*6ec0*/  I2F.U16 R0, R2 ;  /* 0x0000000200007306 */ /* 0x004e240000101000 */
[----:B0-----:R-:W-:Y:S01]  /*6ed0*/  F2FP.PACK_AB R0, RZ, R0 ;  /* 0x00000000ff00723e */ /* 0x001fe200000000ff */
[----:B------:R-:W-:Y:S05]  /*6ee0*/  BRA `(.L_x_24004) ;  /* 0x00000e1000007947 */ /* 0x000fea0003800000 */
.L_x_24001:
        /* <DEDUP_REMOVED lines=10> */
.L_x_24006:
[----:B------:R-:W2:Y:S02]  /*6f90*/  LDG.E R2, [R2.64] ;  /* 0x0000002402027981 */ /* 0x000ea4000c1e1900 */
[----:B--2---:R-:W0:Y:S02]  /*6fa0*/  I2F R0, R2 ;  /* 0x0000000200007306 */ /* 0x004e240000201400 */
[----:B0-----:R-:W-:Y:S01]  /*6fb0*/  F2FP.PACK_AB R0, RZ, R0 ;  /* 0x00000000ff00723e */ /* 0x001fe200000000ff */
[----:B------:R-:W-:Y:S05]  /*6fc0*/  BRA `(.L_x_24004) ;  /* 0x00000d3000007947 */ /* 0x000fea0003800000 */
.L_x_24005:
[----:B------:R-:W2:Y:S02]  /*6fd0*/  LDG.E.U16 R2, [R2.64] ;  /* 0x0000002402027981 */ /* 0x000ea4000c1e1500 */
[----:B--2---:R-:W0:Y:S02]  /*6fe0*/  I2F.S16 R0, R2 ;  /* 0x0000000200007306 */ /* 0x004e240000101400 */
[----:B0-----:R-:W-:Y:S01]  /*6ff0*/  F2FP.PACK_AB R0, RZ, R0 ;  /* 0x00000000ff00723e */ /* 0x001fe200000000ff */
[----:B------:R-:W-:Y:S05]  /*7000*/  BRA `(.L_x_24004) ;  /* 0x00000cf000007947 */ /* 0x000fea0003800000 */
.L_x_24000:
        /* <DEDUP_REMOVED lines=9> */
.L_x_24008:
[----:B------:R0:W5:Y:S01]  /*70a0*/  LDG.E.U16 R0, [R2.64] ;  /* 0x0000002402007981 */ /* 0x000162000c1e1500 */
[----:B------:R-:W-:Y:S05]  /*70b0*/  BRA `(.L_x_24004) ;  /* 0x00000c4000007947 */ /* 0x000fea0003800000 */
.L_x_24007:
        /* <DEDUP_REMOVED lines=9> */
.L_x_24010:
[----:B------:R0:W5:Y:S01]  /*7150*/  LDG.E.U16 R0, [R2.64] ;  /* 0x0000002402007981 */ /* 0x000162000c1e1500 */
[----:B------:R-:W-:Y:S05]  /*7160*/  BRA `(.L_x_24004) ;  /* 0x00000b9000007947 */ /* 0x000fea0003800000 */
.L_x_24009:
[----:B------:R-:W2:Y:S02]  /*7170*/  LDG.E.64 R2, [R2.64] ;  /* 0x0000002402027981 */ /* 0x000ea4000c1e1b00 */
[----:B--2---:R-:W0:Y:S01]  /*7180*/  F2F.F32.F64 R0, R2 ;  /* 0x0000000200007310 */ /* 0x004e220000301000 */
[----:B------:R-:W0:-:S14]  /*7190*/  DSETP.GEU.AND P0, PT, |R2|, c[0x2][0x0], PT ;  /* 0x008000000200762a */ /* 0x000e1c0003f0e200 */
[----:B0-----:R-:W-:-:S05]  /*71a0*/  @!P0 FMUL R0, R0, 1.175494350822287508e-38 ;  /* 0x0080000000008820 */ /* 0x001fca0000400000 */
[----:B------:R-:W-:Y:S01]  /*71b0*/  F2FP.PACK_AB R0, RZ, R0 ;  /* 0x00000000ff00723e */ /* 0x000fe200000000ff */
[----:B------:R-:W-:Y:S05]  /*71c0*/  BRA `(.L_x_24004) ;  /* 0x00000b3000007947 */ /* 0x000fea0003800000 */
.L_x_23999:
        /* <DEDUP_REMOVED lines=13> */
.L_x_24013:
[----:B------:R-:W2:Y:S02]  /*72a0*/  LDG.E.64 R2, [R2.64] ;  /* 0x0000002402027981 */ /* 0x000ea4000c1e1b00 */
[----:B--2---:R-:W0:Y:S01]  /*72b0*/  F2F.F32.F64 R0, R2 ;  /* 0x0000000200007310 */ /* 0x004e220000301000 */
[----:B------:R-:W0:-:S14]  /*72c0*/  DSETP.GEU.AND P0, PT, |R2|, c[0x2][0x0], PT ;  /* 0x008000000200762a */ /* 0x000e1c0003f0e200 */
[----:B0-----:R-:W-:-:S05]  /*72d0*/  @!P0 FMUL R0, R0, 1.175494350822287508e-38 ;  /* 0x0080000000008820 */ /* 0x001fca0000400000 */
[----:B------:R-:W-:Y:S01]  /*72e0*/  F2FP.PACK_AB R0, RZ, R0 ;  /* 0x00000000ff00723e */ /* 0x000fe200000000ff */
[----:B------:R-:W-:Y:S05]  /*72f0*/  BRA `(.L_x_24004) ;  /* 0x00000a0000007947 */ /* 0x000fea0003800000 */
.L_x_24012:
        /* <DEDUP_REMOVED lines=28> */
.L_x_24015:
        /* <DEDUP_REMOVED lines=15> */
.L_x_24014:
[----:B------:R-:W2:Y:S02]  /*75b0*/  LDG.E.U16 R0, [R2.64] ;  /* 0x0000002402007981 */ /* 0x000ea4000c1e1500 */
[----:B--2---:R-:W-:-:S04]  /*75c0*/  PRMT R0, RZ, 0x5410, R0 ;  /* 0x00005410ff007816 */ /* 0x004fc80000000000 */
[----:B------:R-:W-:Y:S01]  /*75d0*/  F2FP.PACK_AB R0, RZ, R0 ;  /* 0x00000000ff00723e */ /* 0x000fe200000000ff */
[----:B------:R-:W-:Y:S05]  /*75e0*/  BRA `(.L_x_24004) ;  /* 0x0000071000007947 */ /* 0x000fea0003800000 */
.L_x_24011:
        /* <DEDUP_REMOVED lines=12> */
.L_x_24018:
        /* <DEDUP_REMOVED lines=21> */
.L_x_24022:
[----:B------:R-:W-:Y:S05]  /*7800*/  BSYNC B1 ;  /* 0x0000000000017941 */ /* 0x000fea0003800000 */
.L_x_24021:
[----:B------:R-:W-:Y:S01]  /*7810*/  LEA R3, R0, 0x3b800000, 0x17 ;  /* 0x3b80000000037811 */ /* 0x000fe200078eb8ff */
[----:B------:R-:W-:-:S05]  /*7820*/  IMAD.SHL.U32 R0, R2, 0x100000, RZ ;  /* 0x0010000002007824 */ /* 0x000fca00078e00ff */
[----:B------:R-:W-:Y:S02]  /*7830*/  LOP3.LUT R0, R3, R0, R4, 0xfe, !PT ;  /* 0x0000000003007212 */ /* 0x000fe400078efe04 */
.L_x_24020:
[----:B------:R-:W-:Y:S05]  /*7840*/  BSYNC B0 ;  /* 0x0000000000007941 */ /* 0x000fea0003800000 */
.L_x_24019:
[----:B------:R-:W-:Y:S01]  /*7850*/  F2FP.PACK_AB R0, RZ, R0 ;  /* 0x00000000ff00723e */ /* 0x000fe200000000ff */
[----:B------:R-:W-:Y:S05]  /*7860*/  BRA `(.L_x_24004) ;  /* 0x0000049000007947 */ /* 0x000fea0003800000 */
.L_x_24017:
        /* <DEDUP_REMOVED lines=21> */
.L_x_24026:
[----:B------:R-:W-:Y:S05]  /*79c0*/  BSYNC B1 ;  /* 0x0000000000017941 */ /* 0x000fea0003800000 */
.L_x_24025:
[----:B------:R-:W-:Y:S01]  /*79d0*/  LEA R3, R0, 0x37800000, 0x17 ;  /* 0x3780000000037811 */ /* 0x000fe200078eb8ff */
[----:B------:R-:W-:-:S05]  /*79e0*/  IMAD.SHL.U32 R0, R2, 0x200000, RZ ;  /* 0x0020000002007824 */ /* 0x000fca00078e00ff */
[----:B------:R-:W-:Y:S02]  /*79f0*/  LOP3.LUT R0, R3, R0, R4, 0xfe, !PT ;  /* 0x0000000003007212 */ /* 0x000fe400078efe04 */
.L_x_24024:
[----:B------:R-:W-:Y:S05]  /*7a00*/  BSYNC B0 ;  /* 0x0000000000007941 */ /* 0x000fea0003800000 */
.L_x_24023:
[----:B------:R-:W-:Y:S01]  /*7a10*/  F2FP.PACK_AB R0, RZ, R0 ;  /* 0x00000000ff00723e */ /* 0x000fe200000000ff */
[----:B------:R-:W-:Y:S05]  /*7a20*/  BRA `(.L_x_24004) ;  /* 0x000002d000007947 */ /* 0x000fea0003800000 */
.L_x_24016:
        /* <DEDUP_REMOVED lines=14> */
.L_x_24030:
[----:B------:R-:W-:Y:S05]  /*7b10*/  BSYNC B0 ;  /* 0x0000000000007941 */ /* 0x000fea0003800000 */
.L_x_24029:
[----:B------:R-:W-:Y:S01]  /*7b20*/  F2FP.PACK_AB R0, RZ, R0 ;  /* 0x00000000ff00723e */ /* 0x000fe200000000ff */
[----:B------:R-:W-:Y:S05]  /*7b30*/  BRA `(.L_x_24004) ;  /* 0x000001c000007947 */ /* 0x000fea0003800000 */
.L_x_24003:
        /* <DEDUP_REMOVED lines=21> */
.L_x_24028:
[----:B------:R-:W2:Y:S02]  /*7c90*/  LDG.E.64 R2, [R2.64] ;  /* 0x0000002402027981 */ /* 0x000ea4000c1e1b00 */
[----:B--2---:R-:W0:Y:S02]  /*7ca0*/  I2F.U64 R0, R2 ;  /* 0x0000000200007312 */ /* 0x004e240000301000 */
[----:B0-----:R-:W-:Y:S01]  /*7cb0*/  F2FP.PACK_AB R0, RZ, R0 ;  /* 0x00000000ff00723e */ /* 0x001fe200000000ff */
[----:B------:R-:W-:Y:S05]  /*7cc0*/  BRA `(.L_x_24004) ;  /* 0x0000003000007947 */ /* 0x000fea0003800000 */
.L_x_24027:
[----:B------:R-:W2:Y:S02]  /*7cd0*/  LDG.E R2, [R2.64] ;  /* 0x0000002402027981 */ /* 0x000ea4000c1e1900 */
[----:B--2---:R-:W0:Y:S02]  /*7ce0*/  I2F.U32 R0, R2 ;  /* 0x0000000200007306 */ /* 0x004e240000201000 */
[----:B0-----:R-:W-:-:S06]  /*7cf0*/  F2FP.PACK_AB R0, RZ, R0 ;  /* 0x00000000ff00723e */ /* 0x001fcc00000000ff */
.L_x_24004:
        /* <DEDUP_REMOVED lines=43> */
.L_x_24034:
[----:B------:R-:W-:-:S06]  /*7fb0*/  HADD2.F32 R3, -RZ, R2.H0_H0 ;  /* 0x20000002ff037230 */ /* 0x000fcc0000004100 */
[----:B------:R-:W0:Y:S02]  /*7fc0*/  F2I.S64.TRUNC R2, R3 ;  /* 0x0000000300027311 */ /* 0x000e24000020d900 */
[----:B0-----:R0:W-:Y:S01]  /*7fd0*/  STG.E.U8 [R16.64], R2 ;  /* 0x0000000210007986 */ /* 0x0011e2000c101124 */
[----:B------:R-:W-:Y:S05]  /*7fe0*/  BRA `(.L_x_24036) ;  /* 0x00000e4000007947 */ /* 0x000fea0003800000 */
.L_x_24033:
        /* <DEDUP_REMOVED lines=10> */
.L_x_24038:
[----:B------:R-:W-:-:S04]  /*8090*/  HADD2.F32 R2, -RZ, R2.H0_H0 ;  /* 0x20000002ff027230 */ /* 0x000fc80000004100 */
[----:B------:R-:W0:Y:S02]  /*80a0*/  F2I.FTZ.TRUNC.NTZ R3, R2 ;  /* 0x0000000200037305 */ /* 0x000e24000021f100 */
[----:B0-----:R0:W-:Y:S01]  /*80b0*/  STG.E [R16.64], R3 ;  /* 0x0000000310007986 */ /* 0x0011e2000c101924 */
[----:B------:R-:W-:Y:S05]  /*80c0*/  BRA `(.L_x_24036) ;  /* 0x00000d6000007947 */ /* 0x000fea0003800000 */
.L_x_24037:
[----:B------:R-:W-:-:S04]  /*80d0*/  HADD2.F32 R2, -RZ, R2.H0_H0 ;  /* 0x20000002ff027230 */ /* 0x000fc80000004100 */
[----:B------:R-:W0:Y:S02]  /*80e0*/  F2I.FTZ.TRUNC.NTZ R3, R2 ;  /* 0x0000000200037305 */ /* 0x000e24000021f100 */
[----:B0-----:R0:W-:Y:S01]  /*80f0*/  STG.E.U16 [R16.64], R3 ;  /* 0x0000000310007986 */ /* 0x0011e2000c101524 */
[----:B------:R-:W-:Y:S05]  /*8100*/  BRA `(.L_x_24036) ;  /* 0x00000d2000007947 */ /* 0x000fea0003800000 */
.L_x_24032:
        /* <DEDUP_REMOVED lines=9> */
.L_x_24040:
[----:B------:R0:W-:Y:S01]  /*81a0*/  STG.E.U16 [R16.64], R2 ;  /* 0x0000000210007986 */ /* 0x0001e2000c101524 */
[----:B------:R-:W-:Y:S05]  /*81b0*/  BRA `(.L_x_24036) ;  /* 0x00000c7000007947 */ /* 0x000fea0003800000 */
.L_x_24039:
        /* <DEDUP_REMOVED lines=10> */
.L_x_24042:
[----:B------:R-:W-:-:S05]  /*8260*/  HADD2.F32 R0, -RZ, R2.H0_H0 ;  /* 0x20000002ff007230 */ /* 0x000fca0000004100 */
[----:B------:R-:W-:-:S04]  /*8270*/  F2FP.PACK_AB R0, RZ, R0 ;  /* 0x00000000ff00723e */ /* 0x000fc800000000ff */
[----:B------:R-:W-:-:S05]  /*8280*/  PRMT R0, R0, 0x5410, RZ ;  /* 0x0000541000007816 */ /* 0x000fca00000000ff */
[----:B------:R0:W-:Y:S01]  /*8290*/  STG.E [R16.64], R0 ;  /* 0x0000000010007986 */ /* 0x0001e2000c101924 */
[----:B------:R-:W-:Y:S05]  /*82a0*/  BRA `(.L_x_24036) ;  /* 0x00000b8000007947 */ /* 0x000fea0003800000 */
.L_x_24041:
[----:B------:R-:W-:-:S05]  /*82b0*/  HADD2.F32 R2, -RZ, R2.H0_H0 ;  /* 0x20000002ff027230 */ /* 0x000fca0000004100 */
[----:B------:R-:W-:-:S06]  /*82c0*/  FMUL.FTZ R2, R2, 1 ;  /* 0x3f80000002027820 */ /* 0x000fcc0000410000 */
[----:B------:R-:W0:Y:S02]  /*82d0*/  F2F.F64.F32 R2, R2 ;  /* 0x0000000200027310 */ /* 0x000e240000201800 */
[----:B0-----:R0:W-:Y:S01]  /*82e0*/  STG.E.64 [R16.64], R2 ;  /* 0x0000000210007986 */ /* 0x0011e2000c101b24 */
[----:B------:R-:W-:Y:S05]  /*82f0*/  BRA `(.L_x_24036) ;  /* 0x00000b3000007947 */ /* 0x000fea0003800000 */
.L_x_24031:
        /* <DEDUP_REMOVED lines=13> */
.L_x_24045:
[----:B------:R-:W-:Y:S01]  /*83d0*/  HADD2.F32 R2, -RZ, R2.H0_H0 ;  /* 0x20000002ff027230 */ /* 0x000fe20000004100 */
[----:B------:R-:W-:-:S04]  /*83e0*/  CS2R R6, SRZ ;  /* 0x0000000000067805 */ /* 0x000fc8000001ff00 */
[----:B------:R-:W-:-:S04]  /*83f0*/  FMUL.FTZ R2, R2, 1 ;  /* 0x3f80000002027820 */ /* 0x000fc80000410000 */
[----:B------:R-:W0:Y:S02]  /*8400*/  F2F.F64.F32 R4, R2 ;  /* 0x0000000200047310 */ /* 0x000e240000201800 */
[----:B0-----:R0:W-:Y:S01]  /*8410*/  STG.E.128 [R16.64], R4 ;  /* 0x0000000410007986 */ /* 0x0011e2000c101d24 */
[----:B------:R-:W-:Y:S05]  /*8420*/  BRA `(.L_x_24036) ;  /* 0x00000a0000007947 */ /* 0x000fea0003800000 */
.L_x_24044:
        /* <DEDUP_REMOVED lines=21> */
.L_x_24049:
[----:B------:R-:W-:Y:S05]  /*8580*/  BSYNC B0 ;  /* 0x0000000000007941 */ /* 0x000fea0003800000 */
.L_x_24048:
[----:B------:R-:W-:-:S05]  /*8590*/  LOP3.LUT R3, R0, R3, RZ, 0xfc, !PT ;  /* 0x0000000300037212 */ /* 0x000fca00078efcff */
[----:B------:R0:W-:Y:S01]  /*85a0*/  STG.E.U8 [R16.64], R3 ;  /* 0x0000000310007986 */ /* 0x0001e2000c101124 */
[----:B------:R-:W-:Y:S05]  /*85b0*/  BRA `(.L_x_24036) ;  /* 0x0000087000007947 */ /* 0x000fea0003800000 */
.L_x_24047:
        /* <DEDUP_REMOVED lines=13> */
.L_x_24051:
[----:B------:R-:W-:Y:S01]  /*8690*/  IMAD.MOV.U32 R0, RZ, RZ, 0x7f ;  /* 0x0000007fff007424 */ /* 0x000fe200078e00ff */
[----:B------:R-:W-:-:S04]  /*86a0*/  ISETP.GT.U32.AND P0, PT, R2, 0x7f800000, PT ;  /* 0x7f8000000200780c */ /* 0x000fc80003f04070 */
[----:B------:R-:W-:-:S04]  /*86b0*/  SEL R0, R0, 0x7c, P0 ;  /* 0x0000007c00007807 */ /* 0x000fc80000000000 */
.L_x_24052:
[----:B------:R-:W-:Y:S05]  /*86c0*/  BSYNC B0 ;  /* 0x0000000000007941 */ /* 0x000fea0003800000 */
.L_x_24050:
[----:B------:R-:W-:-:S04]  /*86d0*/  LOP3.LUT R2, R3, 0x80000000, RZ, 0xc0, !PT ;  /* 0x8000000003027812 */ /* 0x000fc800078ec0ff */
[----:B------:R-:W-:-:S04]  /*86e0*/  SHF.R.U32.HI R3, RZ, 0x18, R2 ;  /* 0x00000018ff037819 */ /* 0x000fc80000011602 */
[----:B------:R-:W-:-:S05]  /*86f0*/  LOP3.LUT R3, R0, R3, RZ, 0xfc, !PT ;  /* 0x0000000300037212 */ /* 0x000fca00078efcff */
[----:B------:R0:W-:Y:S01]  /*8700*/  STG.E.U8 [R16.64], R3 ;  /* 0x0000000310007986 */ /* 0x0001e2000c101124 */
[----:B------:R-:W-:Y:S05]  /*8710*/  BRA `(.L_x_24036) ;  /* 0x0000071000007947 */ /* 0x000fea0003800000 */
.L_x_24046:
[----:B------:R-:W-:-:S05]  /*8720*/  HADD2.F32 R0, -RZ, R2.H0_H0 ;  /* 0x20000002ff007230 */ /* 0x000fca0000004100 */
[----:B------:R-:W-:-:S05]  /*8730*/  F2FP.BF16.PACK_AB R0, RZ, R0 ;  /* 0x00000000ff00723e */ /* 0x000fca00000010ff */
[----:B------:R0:W-:Y:S01]  /*8740*/  STG.E.U16 [R16.64], R0 ;  /* 0x0000000010007986 */ /* 0x0001e2000c101524 */
[----:B------:R-:W-:Y:S05]  /*8750*/  BRA `(.L_x_24036) ;  /* 0x000006d000007947 */ /* 0x000fea0003800000 */
.L_x_24043:
        /* <DEDUP_REMOVED lines=12> */
.L_x_24055:
        /* <DEDUP_REMOVED lines=17> */
.L_x_24058:
[----:B------:R-:W-:-:S04]  /*8930*/  LOP3.LUT R2, R3, 0x80000000, RZ, 0xc0, !PT ;  /* 0x8000000003027812 */ /* 0x000fc800078ec0ff */
[----:B------:R-:W-:-:S04]  /*8940*/  SHF.R.U32.HI R3, RZ, 0x18, R2 ;  /* 0x00000018ff037819 */ /* 0x000fc80000011602 */
[----:B------:R-:W-:-:S04]  /*8950*/  LOP3.LUT R0, R0, R3, RZ, 0xfc, !PT ;  /* 0x0000000300007212 */ /* 0x000fc800078efcff */
[----:B------:R-:W-:Y:S02]  /*8960*/  PRMT R8, R0, 0x7610, R8 ;  /* 0x0000761000087816 */ /* 0x000fe40000000008 */
.L_x_24057:
[----:B------:R-:W-:Y:S05]  /*8970*/  BSYNC B0 ;  /* 0x0000000000007941 */ /* 0x000fea0003800000 */
.L_x_24056:
[----:B------:R0:W-:Y:S01]  /*8980*/  STG.E.U8 [R16.64], R8 ;  /* 0x0000000810007986 */ /* 0x0001e2000c101124 */
[----:B------:R-:W-:Y:S05]  /*8990*/  BRA `(.L_x_24036) ;  /* 0x0000049000007947 */ /* 0x000fea0003800000 */
.L_x_24054:
        /* <DEDUP_REMOVED lines=17> */
.L_x_24061:
[----:B------:R-:W-:-:S04]  /*8ab0*/  LOP3.LUT R2, R3, 0x80000000, RZ, 0xc0, !PT ;  /* 0x8000000003027812 */ /* 0x000fc800078ec0ff */
[----:B------:R-:W-:-:S04]  /*8ac0*/  SHF.R.U32.HI R3, RZ, 0x18, R2 ;  /* 0x00000018ff037819 */ /* 0x000fc80000011602 */
[----:B------:R-:W-:-:S04]  /*8ad0*/  LOP3.LUT R0, R0, R3, RZ, 0xfc, !PT ;  /* 0x0000000300007212 */ /* 0x000fc800078efcff */
[----:B------:R-:W-:Y:S02]  /*8ae0*/  PRMT R8, R0, 0x7610, R8 ;  /* 0x0000761000087816 */ /* 0x000fe40000000008 */
.L_x_24060:
[----:B------:R-:W-:Y:S05]  /*8af0*/  BSYNC B0 ;  /* 0x0000000000007941 */ /* 0x000fea0003800000 */
.L_x_24059:
[----:B------:R0:W-:Y:S01]  /*8b00*/  STG.E.U8 [R16.64], R8 ;  /* 0x0000000810007986 */ /* 0x0001e2000c101124 */
[----:B------:R-:W-:Y:S05]  /*8b10*/  BRA `(.L_x_24036) ;  /* 0x0000031000007947 */ /* 0x000fea0003800000 */
.L_x_24053:
        /* <DEDUP_REMOVED lines=22> */
.L_x_24035:
        /* <DEDUP_REMOVED lines=20> */
.L_x_24063:
[----:B------:R-:W-:-:S06]  /*8dc0*/  HADD2.F32 R2, -RZ, R2.H0_H0 ;  /* 0x20000002ff027230 */ /* 0x000fcc0000004100 */
[----:B------:R-:W0:Y:S02]  /*8dd0*/  F2I.U64.TRUNC R2, R2 ;  /* 0x0000000200027311 */ /* 0x000e24000020d800 */
[----:B0-----:R0:W-:Y:S01]  /*8de0*/  STG.E.64 [R16.64], R2 ;  /* 0x0000000210007986 */ /* 0x0011e2000c101b24 */
[----:B------:R-:W-:Y:S05]  /*8df0*/  BRA `(.L_x_24036) ;  /* 0x0000003000007947 */ /* 0x000fea0003800000 */
.L_x_24062:
[----:B------:R-:W-:-:S04]  /*8e00*/  HADD2.F32 R2, -RZ, R2.H0_H0 ;  /* 0x20000002ff027230 */ /* 0x000fc80000004100 */
[----:B------:R-:W0:Y:S02]  /*8e10*/  F2I.FTZ.U32.TRUNC.NTZ R3, R2 ;  /* 0x0000000200037305 */ /* 0x000e24000021f000 */
[----:B0-----:R0:W-:Y:S02]  /*8e20*/  STG.E [R16.64], R3 ;  /* 0x0000000310007986 */ /* 0x0011e4000c101924 */
.L_x_24036:
[----:B------:R-:W-:Y:S02]  /*8e30*/  IADD3 R19, R19, 0x80, RZ ;  /* 0x0000008013137810 */ /* 0x000fe40007ffe0ff */
.L_x_23931:
[----:B------:R-:W-:Y:S05]  /*8e40*/  BSYNC B6 ;  /* 0x0000000000067941 */ /* 0x000fea0003800000 */
.L_x_23930:
        /* <DEDUP_REMOVED lines=230> */
.L_x_24064:
        /* <DEDUP_REMOVED lines=20> */
.L_x_24068:
[----:B------:R-:W2:Y:S02]  /*9df0*/  LDG.E.U8 R2, [R2.64] ;  /* 0x0000002402027981 */ /* 0x000ea4000c1e1100 */
[----:B--2---:R-:W0:Y:S02]  /*9e00*/  I2F.U16 R0, R2 ;  /* 0x0000000200007306 */ /* 0x004e240000101000 */
[----:B0-----:R-:W-:Y:S01]  /*9e10*/  F2FP.PACK_AB R0, RZ, R0 ;  /* 0x00000000ff00723e */ /* 0x001fe200000000ff */
[----:B------:R-:W-:Y:S05]  /*9e20*/  BRA `(.L_x_24070) ;  /* 0x00000e1000007947 */ /* 0x000fea0003800000 */
.L_x_24067:
        /* <DEDUP_REMOVED lines=10> */
.L_x_24072:
[----:B------:R-:W2:Y:S02]  /*9ed0*/  LDG.E R2, [R2.64] ;  /* 0x0000002402027981 */ /* 0x000ea4000c1e1900 */
[----:B--2---:R-:W0:Y:S02]  /*9ee0*/  I2F R0, R2 ;  /* 0x0000000200007306 */ /* 0x004e240000201400 */
[----:B0-----:R-:W-:Y:S01]  /*9ef0*/  F2FP.PACK_AB R0, RZ, R0 ;  /* 0x00000000ff00723e */ /* 0x001fe200000000ff */
[----:B------:R-:W-:Y:S05]  /*9f00*/  BRA `(.L_x_24070) ;  /* 0x00000d3000007947 */ /* 0x000fea0003800000 */
.L_x_24071:
[----:B------:R-:W2:Y:S02]  /*9f10*/  LDG.E.U16 R2, [R2.64] ;  /* 0x0000002402027981 */ /* 0x000ea4000c1e1500 */
[----:B--2---:R-:W0:Y:S02]  /*9f20*/  I2F.S16 R0, R2 ;  /* 0x0000000200007306 */ /* 0x004e240000101400 */
[----:B0-----:R-:W-:Y:S01]  /*9f30*/  F2FP.PACK_AB R0, RZ, R0 ;  /* 0x00000000ff00723e */ /* 0x001fe200000000ff */
[----:B------:R-:W-:Y:S05]  /*9f40*/  BRA `(.L_x_24070) ;  /* 0x00000cf000007947 */ /* 0x000fea0003800000 */
.L_x_24066:
        /* <DEDUP_REMOVED lines=9> */
.L_x_24074:
[----:B------:R0:W5:Y:S01]  /*9fe0*/  LDG.E.U16 R0, [R2.64] ;  /* 0x0000002402007981 */ /* 0x000162000c1e1500 */
[----:B------:R-:W-:Y:S05]  /*9ff0*/  BRA `(.L_x_24070) ;  /* 0x00000c4000007947 */ /* 0x000fea0003800000 */
.L_x_24073:
        /* <DEDUP_REMOVED lines=9> */
.L_x_24076:
[----:B------:R0:W5:Y:S01]  /*a090*/  LDG.E.U16 R0, [R2.64] ;  /* 0x0000002402007981 */ /* 0x000162000c1e1500 */
[----:B------:R-:W-:Y:S05]  /*a0a0*/  BRA `(.L_x_24070) ;  /* 0x00000b9000007947 */ /* 0x000fea0003800000 */
.L_x_24075:
[----:B------:R-:W2:Y:S02]  /*a0b0*/  LDG.E.64 R2, [R2.64] ;  /* 0x0000002402027981 */ /* 0x000ea4000c1e1b00 */
[----:B--2---:R-:W0:Y:S01]  /*a0c0*/  F2F.F32.F64 R0, R2 ;  /* 0x0000000200007310 */ /* 0x004e220000301000 */
[----:B------:R-:W0:-:S14]  /*a0d0*/  DSETP.GEU.AND P0, PT, |R2|, c[0x2][0x0], PT ;  /* 0x008000000200762a */ /* 0x000e1c0003f0e200 */
[----:B0-----:R-:W-:-:S05]  /*a0e0*/  @!P0 FMUL R0, R0, 1.175494350822287508e-38 ;  /* 0x0080000000008820 */ /* 0x001fca0000400000 */
[----:B------:R-:W-:Y:S01]  /*a0f0*/  F2FP.PACK_AB R0, RZ, R0 ;  /* 0x00000000ff00723e */ /* 0x000fe200000000ff */
[----:B------:R-:W-:Y:S05]  /*a100*/  BRA `(.L_x_24070) ;  /* 0x00000b3000007947 */ /* 0x000fea0003800000 */
.L_x_24065:
        /* <DEDUP_REMOVED lines=13> */
.L_x_24079:
[----:B------:R-:W2:Y:S02]  /*a1e0*/  LDG.E.64 R2, [R2.64] ;  /* 0x0000002402027981 */ /* 0x000ea4000c1e1b00 */
[----:B--2---:R-:W0:Y:S01]  /*a1f0*/  F2F.F32.F64 R0, R2 ;  /* 0x0000000200007310 */ /* 0x004e220000301000 */
[----:B------:R-:W0:-:S14]  /*a200*/  DSETP.GEU.AND P0, PT, |R2|, c[0x2][0x0], PT ;  /* 0x008000000200762a */ /* 0x000e1c0003f0e200 */
[----:B0-----:R-:W-:-:S05]  /*a210*/  @!P0 FMUL R0, R0, 1.175494350822287508e-38 ;  /* 0x0080000000008820 */ /* 0x001fca0000400000 */
[----:B------:R-:W-:Y:S01]  /*a220*/  F2FP.PACK_AB R0, RZ, R0 ;  /* 0x00000000ff00723e */ /* 0x000fe200000000ff */
[----:B------:R-:W-:Y:S05]  /*a230*/  BRA `(.L_x_24070) ;  /* 0x00000a0000007947 */ /* 0x000fea0003800000 */
.L_x_24078:
        /* <DEDUP_REMOVED lines=28> */
.L_x_24081:
        /* <DEDUP_REMOVED lines=15> */
.L_x_24080:
[----:B------:R-:W2:Y:S02]  /*a4f0*/  LDG.E.U16 R0, [R2.64] ;  /* 0x0000002402007981 */ /* 0x000ea4000c1e1500 */
[----:B--2---:R-:W-:-:S04]  /*a500*/  PRMT R0, RZ, 0x5410, R0 ;  /* 0x00005410ff007816 */ /* 0x004fc80000000000 */
[----:B------:R-:W-:Y:S01]  /*a510*/  F2FP.PACK_AB R0, RZ, R0 ;  /* 0x00000000ff00723e */ /* 0x000fe200000000ff */
[----:B------:R-:W-:Y:S05]  /*a520*/  BRA `(.L_x_24070) ;  /* 0x0000071000007947 */ /* 0x000fea0003800000 */
.L_x_24077:
        /* <DEDUP_REMOVED lines=12> */
.L_x_24084:
        /* <DEDUP_REMOVED lines=21> */
.L_x_24088:
[----:B------:R-:W-:Y:S05]  /*a740*/  BSYNC B1 ;  /* 0x0000000000017941 */ /* 0x000fea0003800000 */
.L_x_24087:
[----:B------:R-:W-:Y:S01]  /*a750*/  LEA R3, R0, 0x3b800000, 0x17 ;  /* 0x3b80000000037811 */ /* 0x000fe200078eb8ff */
[----:B------:R-:W-:-:S05]  /*a760*/  IMAD.SHL.U32 R0, R2, 0x100000, RZ ;  /* 0x0010000002007824 */ /* 0x000fca00078e00ff */
[----:B------:R-:W-:Y:S02]  /*a770*/  LOP3.LUT R0, R3, R0, R4, 0xfe, !PT ;  /* 0x0000000003007212 */ /* 0x000fe400078efe04 */
.L_x_24086:
[----:B------:R-:W-:Y:S05]  /*a780*/  BSYNC B0 ;  /* 0x0000000000007941 */ /* 0x000fea0003800000 */
.L_x_24085:
[----:B------:R-:W-:Y:S01]  /*a790*/  F2FP.PACK_AB R0, RZ, R0 ;  /* 0x00000000ff00723e */ /* 0x000fe200000000ff */
[----:B------:R-:W-:Y:S05]  /*a7a0*/  BRA `(.L_x_24070) ;  /* 0x0000049000007947 */ /* 0x000fea0003800000 */
.L_x_24083:
        /* <DEDUP_REMOVED lines=21> */
.L_x_24092:
[----:B------:R-:W-:Y:S05]  /*a900*/  BSYNC B1 ;  /* 0x0000000000017941 */ /* 0x000fea0003800000 */
.L_x_24091:
[----:B------:R-:W-:Y:S01]  /*a910*/  LEA R3, R0, 0x37800000, 0x17 ;  /* 0x3780000000037811 */ /* 0x000fe200078eb8ff */
[----:B------:R-:W-:-:S05]  /*a920*/  IMAD.SHL.U32 R0, R2, 0x200000, RZ ;  /* 0x0020000002007824 */ /* 0x000fca00078e00ff */
[----:B------:R-:W-:Y:S02]  /*a930*/  LOP3.LUT R0, R3, R0, R4, 0xfe, !PT ;  /* 0x0000000003007212 */ /* 0x000fe400078efe04 */
.L_x_24090:
[----:B------:R-:W-:Y:S05]  /*a940*/  BSYNC B0 ;  /* 0x0000000000007941 */ /* 0x000fea0003800000 */
.L_x_24089:
[----:B------:R-:W-:Y:S01]  /*a950*/  F2FP.PACK_AB R0, RZ, R0 ;  /* 0x00000000ff00723e */ /* 0x000fe200000000ff */
[----:B------:R-:W-:Y:S05]  /*a960*/  BRA `(.L_x_24070) ;  /* 0x000002d000007947 */ /* 0x000fea0003800000 */
.L_x_24082:
        /* <DEDUP_REMOVED lines=14> */
.L_x_24096:
[----:B------:R-:W-:Y:S05]  /*aa50*/  BSYNC B0 ;  /* 0x0000000000007941 */ /* 0x000fea0003800000 */
.L_x_24095:
[----:B------:R-:W-:Y:S01]  /*aa60*/  F2FP.PACK_AB R0, RZ, R0 ;  /* 0x00000000ff00723e */ /* 0x000fe200000000ff */
[----:B------:R-:W-:Y:S05]  /*aa70*/  BRA `(.L_x_24070) ;  /* 0x000001c000007947 */ /* 0x000fea0003800000 */
.L_x_24069:
        /* <DEDUP_REMOVED lines=21> */
.L_x_24094:
[----:B------:R-:W2:Y:S02]  /*abd0*/  LDG.E.64 R2, [R2.64] ;  /* 0x0000002402027981 */ /* 0x000ea4000c1e1b00 */
[----:B--2---:R-:W0:Y:S02]  /*abe0*/  I2F.U64 R0, R2 ;  /* 0x0000000200007312 */ /* 0x004e240000301000 */
[----:B0-----:R-:W-:Y:S01]  /*abf0*/  F2FP.PACK_AB R0, RZ, R0 ;  /* 0x00000000ff00723e */ /* 0x001fe200000000ff */
[----:B------:R-:W-:Y:S05]  /*ac00*/  BRA `(.L_x_24070) ;  /* 0x0000003000007947 */ /* 0x000fea0003800000 */
.L_x_24093:
[----:B------:R-:W2:Y:S02]  /*ac10*/  LDG.E R2, [R2.64] ;  /* 0x0000002402027981 */ /* 0x000ea4000c1e1900 */
[----:B--2---:R-:W0:Y:S02]  /*ac20*/  I2F.U32 R0, R2 ;  /* 0x0000000200007306 */ /* 0x004e240000201000 */
[----:B0-----:R-:W-:-:S06]  /*ac30*/  F2FP.PACK_AB R0, RZ, R0 ;  /* 0x00000000ff00723e */ /* 0x001fcc00000000ff */
.L_x_24070:
        /* <DEDUP_REMOVED lines=43> */
.L_x_24100:
[----:B------:R-:W-:-:S06]  /*aef0*/  HADD2.F32 R3, -RZ, R2.H0_H0 ;  /* 0x20000002ff037230 */ /* 0x000fcc0000004100 */
[----:B------:R-:W0:Y:S02]  /*af00*/  F2I.S64.TRUNC R2, R3 ;  /* 0x0000000300027311 */ /* 0x000e24000020d900 */
[----:B0-----:R-:W-:Y:S01]  /*af10*/  STG.E.U8 [R16.64], R2 ;  /* 0x0000000210007986 */ /* 0x001fe2000c101124 */
[----:B------:R-:W-:Y:S05]  /*af20*/  EXIT ;  /* 0x000000000000794d */ /* 0x000fea0003800000 */
.L_x_24099:
        /* <DEDUP_REMOVED lines=10> */
.L_x_24103:
[----:B------:R-:W-:-:S04]  /*afd0*/  HADD2.F32 R2, -RZ, R2.H0_H0 ;  /* 0x20000002ff027230 */ /* 0x000fc80000004100 */
[----:B------:R-:W0:Y:S02]  /*afe0*/  F2I.FTZ.TRUNC.NTZ R3, R2 ;  /* 0x0000000200037305 */ /* 0x000e24000021f100 */
[----:B0-----:R-:W-:Y:S01]  /*aff0*/  STG.E [R16.64], R3 ;  /* 0x0000000310007986 */ /* 0x001fe2000c101924 */
[----:B------:R-:W-:Y:S05]  /*b000*/  EXIT ;  /* 0x000000000000794d */ /* 0x000fea0003800000 */
.L_x_24102:
[----:B------:R-:W-:-:S04]  /*b010*/  HADD2.F32 R2, -RZ, R2.H0_H0 ;  /* 0x20000002ff027230 */ /* 0x000fc80000004100 */
[----:B------:R-:W0:Y:S02]  /*b020*/  F2I.FTZ.TRUNC.NTZ R3, R2 ;  /* 0x0000000200037305 */ /* 0x000e24000021f100 */
[----:B0-----:R-:W-:Y:S01]  /*b030*/  STG.E.U16 [R16.64], R3 ;  /* 0x0000000310007986 */ /* 0x001fe2000c101524 */
[----:B------:R-:W-:Y:S05]  /*b040*/  EXIT ;  /* 0x000000000000794d */ /* 0x000fea0003800000 */
.L_x_24098:
        /* <DEDUP_REMOVED lines=9> */
.L_x_24105:
[----:B------:R-:W-:Y:S01]  /*b0e0*/  STG.E.U16 [R16.64], R2 ;  /* 0x0000000210007986 */ /* 0x000fe2000c101524 */
[----:B------:R-:W-:Y:S05]  /*b0f0*/  EXIT ;  /* 0x000000000000794d */ /* 0x000fea0003800000 */
.L_x_24104:
        /* <DEDUP_REMOVED lines=10> */
.L_x_24107:
[----:B------:R-:W-:-:S05]  /*b1a0*/  HADD2.F32 R0, -RZ, R2.H0_H0 ;  /* 0x20000002ff007230 */ /* 0x000fca0000004100 */
[----:B------:R-:W-:-:S04]  /*b1b0*/  F2FP.PACK_AB R0, RZ, R0 ;  /* 0x00000000ff00723e */ /* 0x000fc800000000ff */
[----:B------:R-:W-:-:S05]  /*b1c0*/  PRMT R0, R0, 0x5410, RZ ;  /* 0x0000541000007816 */ /* 0x000fca00000000ff */
[----:B------:R-:W-:Y:S01]  /*b1d0*/  STG.E [R16.64], R0 ;  /* 0x0000000010007986 */ /* 0x000fe2000c101924 */
[----:B------:R-:W-:Y:S05]  /*b1e0*/  EXIT ;  /* 0x000000000000794d */ /* 0x000fea0003800000 */
.L_x_24106:
[----:B------:R-:W-:-:S05]  /*b1f0*/  HADD2.F32 R2, -RZ, R2.H0_H0 ;  /* 0x20000002ff027230 */ /* 0x000fca0000004100 */
[----:B------:R-:W-:-:S06]  /*b200*/  FMUL.FTZ R2, R2, 1 ;  /* 0x3f80000002027820 */ /* 0x000fcc0000410000 */
[----:B------:R-:W0:Y:S02]  /*b210*/  F2F.F64.F32 R2, R2 ;  /* 0x0000000200027310 */ /* 0x000e240000201800 */
[----:B0-----:R-:W-:Y:S01]  /*b220*/  STG.E.64 [R16.64], R2 ;  /* 0x0000000210007986 */ /* 0x001fe2000c101b24 */
[----:B------:R-:W-:Y:S05]  /*b230*/  EXIT ;  /* 0x000000000000794d */ /* 0x000fea0003800000 */
.L_x_24097:
        /* <DEDUP_REMOVED lines=13> */
.L_x_24110:
[----:B------:R-:W-:Y:S01]  /*b310*/  HADD2.F32 R2, -RZ, R2.H0_H0 ;  /* 0x20000002ff027230 */ /* 0x000fe20000004100 */
[----:B------:R-:W-:-:S04]  /*b320*/  CS2R R6, SRZ ;  /* 0x0000000000067805 */ /* 0x000fc8000001ff00 */
[----:B------:R-:W-:-:S04]  /*b330*/  FMUL.FTZ R2, R2, 1 ;  /* 0x3f80000002027820 */ /* 0x000fc80000410000 */
[----:B------:R-:W0:Y:S02]  /*b340*/  F2F.F64.F32 R4, R2 ;  /* 0x0000000200047310 */ /* 0x000e240000201800 */
[----:B0-----:R-:W-:Y:S01]  /*b350*/  STG.E.128 [R16.64], R4 ;  /* 0x0000000410007986 */ /* 0x001fe2000c101d24 */
[----:B------:R-:W-:Y:S05]  /*b360*/  EXIT ;  /* 0x000000000000794d */ /* 0x000fea0003800000 */
.L_x_24109:
        /* <DEDUP_REMOVED lines=21> */
.L_x_24114:
[----:B------:R-:W-:Y:S05]  /*b4c0*/  BSYNC B0 ;  /* 0x0000000000007941 */ /* 0x000fea0003800000 */
.L_x_24113:
[----:B------:R-:W-:-:S05]  /*b4d0*/  LOP3.LUT R3, R0, R3, RZ, 0xfc, !PT ;  /* 0x0000000300037212 */ /* 0x000fca00078efcff */
[----:B------:R-:W-:Y:S01]  /*b4e0*/  STG.E.U8 [R16.64], R3 ;  /* 0x0000000310007986 */ /* 0x000fe2000c101124 */
[----:B------:R-:W-:Y:S05]  /*b4f0*/  EXIT ;  /* 0x000000000000794d */ /* 0x000fea0003800000 */
.L_x_24112:
        /* <DEDUP_REMOVED lines=13> */
.L_x_24116:
[----:B------:R-:W-:Y:S01]  /*b5d0*/  IMAD.MOV.U32 R0, RZ, RZ, 0x7f ;  /* 0x0000007fff007424 */ /* 0x000fe200078e00ff */
[----:B------:R-:W-:-:S04]  /*b5e0*/  ISETP.GT.U32.AND P0, PT, R2, 0x7f800000, PT ;  /* 0x7f8000000200780c */ /* 0x000fc80003f04070 */
[----:B------:R-:W-:-:S04]  /*b5f0*/  SEL R0, R0, 0x7c, P0 ;  /* 0x0000007c00007807 */ /* 0x000fc80000000000 */
.L_x_24117:
[----:B------:R-:W-:Y:S05]  /*b600*/  BSYNC B0 ;  /* 0x0000000000007941 */ /* 0x000fea0003800000 */
.L_x_24115:
[----:B------:R-:W-:-:S04]  /*b610*/  LOP3.LUT R2, R3, 0x80000000, RZ, 0xc0, !PT ;  /* 0x8000000003027812 */ /* 0x000fc800078ec0ff */
[----:B------:R-:W-:-:S04]  /*b620*/  SHF.R.U32.HI R3, RZ, 0x18, R2 ;  /* 0x00000018ff037819 */ /* 0x000fc80000011602 */
[----:B------:R-:W-:-:S05]  /*b630*/  LOP3.LUT R3, R0, R3, RZ, 0xfc, !PT ;  /* 0x0000000300037212 */ /* 0x000fca00078efcff */
[----:B------:R-:W-:Y:S01]  /*b640*/  STG.E.U8 [R16.64], R3 ;  /* 0x0000000310007986 */ /* 0x000fe2000c101124 */
[----:B------:R-:W-:Y:S05]  /*b650*/  EXIT ;  /* 0x000000000000794d */ /* 0x000fea0003800000 */
.L_x_24111:
[----:B------:R-:W-:-:S05]  /*b660*/  HADD2.F32 R0, -RZ, R2.H0_H0 ;  /* 0x20000002ff007230 */ /* 0x000fca0000004100 */
[----:B------:R-:W-:-:S05]  /*b670*/  F2FP.BF16.PACK_AB R0, RZ, R0 ;  /* 0x00000000ff00723e */ /* 0x000fca00000010ff */
[----:B------:R-:W-:Y:S01]  /*b680*/  STG.E.U16 [R16.64], R0 ;  /* 0x0000000010007986 */ /* 0x000fe2000c101524 */
[----:B------:R-:W-:Y:S05]  /*b690*/  EXIT ;  /* 0x000000000000794d */ /* 0x000fea0003800000 */
.L_x_24108:
        /* <DEDUP_REMOVED lines=12> */
.L_x_24120:
        /* <DEDUP_REMOVED lines=17> */
.L_x_24123:
[----:B------:R-:W-:-:S04]  /*b870*/  LOP3.LUT R2, R3, 0x80000000, RZ, 0xc0, !PT ;  /* 0x8000000003027812 */ /* 0x000fc800078ec0ff */
[----:B------:R-:W-:-:S04]  /*b880*/  SHF.R.U32.HI R3, RZ, 0x18, R2 ;  /* 0x00000018ff037819 */ /* 0x000fc80000011602 */
[----:B------:R-:W-:-:S04]  /*b890*/  LOP3.LUT R0, R0, R3, RZ, 0xfc, !PT ;  /* 0x0000000300007212 */ /* 0x000fc800078efcff */
[----:B------:R-:W-:Y:S02]  /*b8a0*/  PRMT R8, R0, 0x7610, R8 ;  /* 0x0000761000087816 */ /* 0x000fe40000000008 */
.L_x_24122:
[----:B------:R-:W-:Y:S05]  /*b8b0*/  BSYNC B0 ;  /* 0x0000000000007941 */ /* 0x000fea0003800000 */
.L_x_24121:
[----:B------:R-:W-:Y:S01]  /*b8c0*/  STG.E.U8 [R16.64], R8 ;  /* 0x0000000810007986 */ /* 0x000fe2000c101124 */
[----:B------:R-:W-:Y:S05]  /*b8d0*/  EXIT ;  /* 0x000000000000794d */ /* 0x000fea0003800000 */
.L_x_24119:
        /* <DEDUP_REMOVED lines=17> */
.L_x_24126:
[----:B------:R-:W-:-:S04]  /*b9f0*/  LOP3.LUT R2, R3, 0x80000000, RZ, 0xc0, !PT ;  /* 0x8000000003027812 */ /* 0x000fc800078ec0ff */
[----:B------:R-:W-:-:S04]  /*ba00*/  SHF.R.U32.HI R3, RZ, 0x18, R2 ;  /* 0x00000018ff037819 */ /* 0x000fc80000011602 */
[----:B------:R-:W-:-:S04]  /*ba10*/  LOP3.LUT R0, R0, R3, RZ, 0xfc, !PT ;  /* 0x0000000300007212 */ /* 0x000fc800078efcff */
[----:B------:R-:W-:Y:S02]  /*ba20*/  PRMT R8, R0, 0x7610, R8 ;  /* 0x0000761000087816 */ /* 0x000fe40000000008 */
.L_x_24125:
[----:B------:R-:W-:Y:S05]  /*ba30*/  BSYNC B0 ;  /* 0x0000000000007941 */ /* 0x000fea0003800000 */
.L_x_24124:
[----:B------:R-:W-:Y:S01]  /*ba40*/  STG.E.U8 [R16.64], R8 ;  /* 0x0000000810007986 */ /* 0x000fe2000c101124 */
[----:B------:R-:W-:Y:S05]  /*ba50*/  EXIT ;  /* 0x000000000000794d */ /* 0x000fea0003800000 */
.L_x_24118:
        /* <DEDUP_REMOVED lines=22> */
.L_x_24101:
        /* <DEDUP_REMOVED lines=20> */
.L_x_24128:
[----:B------:R-:W-:-:S06]  /*bd00*/  HADD2.F32 R2, -RZ, R2.H0_H0 ;  /* 0x20000002ff027230 */ /* 0x000fcc0000004100 */
[----:B------:R-:W0:Y:S02]  /*bd10*/  F2I.U64.TRUNC R2, R2 ;  /* 0x0000000200027311 */ /* 0x000e24000020d800 */
[----:B0-----:R-:W-:Y:S01]  /*bd20*/  STG.E.64 [R16.64], R2 ;  /* 0x0000000210007986 */ /* 0x001fe2000c101b24 */
[----:B------:R-:W-:Y:S05]  /*bd30*/  EXIT ;  /* 0x000000000000794d */ /* 0x000fea0003800000 */
.L_x_24127:
[----:B------:R-:W-:-:S04]  /*bd40*/  HADD2.F32 R2, -RZ, R2.H0_H0 ;  /* 0x20000002ff027230 */ /* 0x000fc80000004100 */
[----:B------:R-:W0:Y:S02]  /*bd50*/  F2I.FTZ.U32.TRUNC.NTZ R3, R2 ;  /* 0x0000000200037305 */ /* 0x000e24000021f000 */
[----:B0-----:R-:W-:Y:S01]  /*bd60*/  STG.E [R16.64], R3 ;  /* 0x0000000310007986 */ /* 0x001fe2000c101924 */
[----:B------:R-:W-:Y:S05]  /*bd70*/  EXIT ;  /* 0x000000000000794d */ /* 0x000fea0003800000 */
.L_x_24129:
        /* <DEDUP_REMOVED lines=16> */
.L_x_34289:


//--------------------- .text._ZN2at6native27unrolled_elementwise_kernelIZZZNS0_17expm1_kernel_cudaERNS_18TensorIteratorBaseEENKUlvE_clEvENKUlvE4_clEvEUlN3c104HalfEE_St5arrayIPcLm2EELi4E23TrivialOffsetCalculatorILi1EjESD_NS0_6memory12LoadWithCastILi1EEENSE_13StoreWithCastILi1EEEEEviT_T0_T2_T3_T4_T5_ --------------------------
	.section	.text._ZN2at6native27unrolled_elementwise_kernelIZZZNS0_17expm1_kernel_cudaERNS_18TensorIteratorBaseEENKUlvE_clEvENKUlvE4_clEvEUlN3c104HalfEE_St5arrayIPcLm2EELi4E23TrivialOffsetCalculatorILi1EjESD_NS0_6memory12LoadWithCastILi1EEENSE_13StoreWithCastILi1EEEEEviT_T0_T2_T3_T4_T5_,"ax",@progbits
	.sectioninfo	@"SHI_REGISTERS=29"
	.align	128
        .global         _ZN2at6native27unrolled_elementwise_kernelIZZZNS0_17expm1_kernel_cudaERNS_18TensorIteratorBaseEENKUlvE_clEvENKUlvE4_clEvEUlN3c104HalfEE_St5arrayIPcLm2EELi4E23TrivialOffsetCalculatorILi1EjESD_NS0_6memory12LoadWithCastILi1EEENSE_13StoreWithCastILi1EEEEEviT_T0_T2_T3_T4_T5_
        .type           _ZN2at6native27unrolled_elementwise_kernelIZZZNS0_17expm1_kernel_cudaERNS_18TensorIteratorBaseEENKUlvE_clEvENKUlvE4_clEvEUlN3c104HalfEE_St5arrayIPcLm2EELi4E23TrivialOffsetCalculatorILi1EjESD_NS0_6memory12LoadWithCastILi1EEENSE_13StoreWithCastILi1EEEEEviT_T0_T2_T3_T4_T5_,@function
        .size           _ZN2at6native27unrolled_elementwise_kernelIZZZNS0_17expm1_kernel_cudaERNS_18TensorIteratorBaseEENKUlvE_clEvENKUlvE4_clEvEUlN3c104HalfEE_St5arrayIPcLm2EELi4E23TrivialOffsetCalculatorILi1EjESD_NS0_6memory12LoadWithCastILi1EEENSE_13StoreWithCastILi1EEEEEviT_T0_T2_T3_T4_T5_,(.L_x_34290 - _ZN2at6native27unrolled_elementwise_kernelIZZZNS0_17expm1_kernel_cudaERNS_18TensorIteratorBaseEENKUlvE_clEvENKUlvE4_clEvEUlN3c104HalfEE_St5arrayIPcLm2EELi4E23TrivialOffsetCalculatorILi1EjESD_NS0_6memory12LoadWithCastILi1EEENSE_13StoreWithCastILi1EEEEEviT_T0_T2_T3_T4_T5_)
        .other          _ZN2at6native27unrolled_elementwise_kernelIZZZNS0_17expm1_kernel_cudaERNS_18TensorIteratorBaseEENKUlvE_clEvENKUlvE4_clEvEUlN3c104HalfEE_St5arrayIPcLm2EELi4E23TrivialOffsetCalculatorILi1EjESD_NS0_6memory12LoadWithCastILi1EEENSE_13StoreWithCastILi1EEEEEviT_T0_T2_T3_T4_T5_,@"STO_CUDA_ENTRY STV_DEFAULT"
_ZN2at6native27unrolled_elementwise_kernelIZZZNS0_17expm1_kernel_cudaERNS_18TensorIteratorBaseEENKUlvE_clEvENKUlvE4_clEvEUlN3c104HalfEE_St5arrayIPcLm2EELi4E23TrivialOffsetCalculatorILi1EjESD_NS0_6memory12LoadWithCastILi1EEENSE_13StoreWithCastILi1EEEEEviT_T0_T2_T3_T4_T5_:
.text._ZN2at6native27unrolled_elementwise_kernelIZZZNS0_17expm1_kernel_cudaERNS_18TensorIteratorBaseEENKUlvE_clEvENKUlvE4_clEvEUlN3c104HalfEE_St5arrayIPcLm2EELi4E23TrivialOffsetCalculatorILi1EjESD_NS0_6memory12LoadWithCastILi1EEENSE_13StoreWithCastILi1EEEEEviT_T0_T2_T3_T4_T5_:
        /* <DEDUP_REMOVED lines=32> */
.L_x_24135:
[----:B------:R-:W2:Y:S02]  /*0200*/  LDG.E.U8 R2, [R2.64] ;  /* 0x0000002402027981 */ /* 0x000ea4000c1e1100 */
[----:B--2---:R-:W0:Y:S02]  /*0210*/  I2F.U16 R0, R2 ;  /* 0x0000000200007306 */ /* 0x004e240000101000 */
[----:B0-----:R-:W-:-:S04]  /*0220*/  F2FP.PACK_AB R0, RZ, R0 ;  /* 0x00000000ff00723e */ /* 0x001fc800000000ff */
[----:B------:R-:W-:Y:S01]  /*0230*/  PRMT R25, R0, 0x7610, R25 ;  /* 0x0000761000197816 */ /* 0x000fe20000000019 */
[----:B------:R-:W-:Y:S05]  /*0240*/  BRA `(.L_x_24137) ;  /* 0x00000ee000007947 */ /* 0x000fea0003800000 */
.L_x_24134:
        /* <DEDUP_REMOVED lines=11> */
.L_x_24139:
[----:B------:R-:W2:Y:S02]  /*0300*/  LDG.E R2, [R2.64] ;  /* 0x0000002402027981 */ /* 0x000ea4000c1e1900 */
[----:B--2---:R-:W0:Y:S02]  /*0310*/  I2F R0, R2 ;  /* 0x0000000200007306 */ /* 0x004e240000201400 */
[----:B0-----:R-:W-:-:S04]  /*0320*/  F2FP.PACK_AB R0, RZ, R0 ;  /* 0x00000000ff00723e */ /* 0x001fc800000000ff */
[----:B------:R-:W-:Y:S01]  /*0330*/  PRMT R25, R0, 0x7610, R25 ;  /* 0x0000761000197816 */ /* 0x000fe20000000019 */
[----:B------:R-:W-:Y:S05]  /*0340*/  BRA `(.L_x_24137) ;  /* 0x00000de000007947 */ /* 0x000fea0003800000 */
.L_x_24138:
[----:B------:R-:W2:Y:S02]  /*0350*/  LDG.E.U16 R2, [R2.64] ;  /* 0x0000002402027981 */ /* 0x000ea4000c1e1500 */
[----:B--2---:R-:W0:Y:S02]  /*0360*/  I2F.S16 R0, R2 ;  /* 0x0000000200007306 */ /* 0x004e240000101400 */
[----:B0-----:R-:W-:-:S04]  /*0370*/  F2FP.PACK_AB R0, RZ, R0 ;  /* 0x00000000ff00723e */ /* 0x001fc800000000ff */
[----:B------:R-:W-:Y:S01]  /*0380*/  PRMT R25, R0, 0x7610, R25 ;  /* 0x0000761000197816 */ /* 0x000fe20000000019 */
[----:B------:R-:W-:Y:S05]  /*0390*/  BRA `(.L_x_24137) ;  /* 0x00000d9000007947 */ /* 0x000fea0003800000 */
.L_x_24133:
        /* <DEDUP_REMOVED lines=9> */
.L_x_24141:
[----:B------:R0:W5:Y:S01]  /*0430*/  LDG.E.U16 R25, [R2.64] ;  /* 0x0000002402197981 */ /* 0x000162000c1e1500 */
[----:B------:R-:W-:Y:S05]  /*0440*/  BRA `(.L_x_24137) ;  /* 0x00000ce000007947 */ /* 0x000fea0003800000 */
.L_x_24140:
        /* <DEDUP_REMOVED lines=9> */
.L_x_24143:
[----:B------:R0:W5:Y:S01]  /*04e0*/  LDG.E.U16 R25, [R2.64] ;  /* 0x0000002402197981 */ /* 0x000162000c1e1500 */
[----:B------:R-:W-:Y:S05]  /*04f0*/  BRA `(.L_x_24137) ;  /* 0x00000c3000007947 */ /* 0x000fea0003800000 */
.L_x_24142:
[----:B------:R-:W2:Y:S02]  /*0500*/  LDG.E.64 R2, [R2.64] ;  /* 0x0000002402027981 */ /* 0x000ea4000c1e1b00 */
[----:B--2---:R-:W0:Y:S01]  /*0510*/  F2F.F32.F64 R0, R2 ;  /* 0x0000000200007310 */ /* 0x004e220000301000 */
[----:B------:R-:W0:-:S14]  /*0520*/  DSETP.GEU.AND P0, PT, |R2|, c[0x2][0x0], PT ;  /* 0x008000000200762a */ /* 0x000e1c0003f0e200 */
[----:B0-----:R-:W-:-:S05]  /*0530*/  @!P0 FMUL R0, R0, 1.175494350822287508e-38 ;  /* 0x0080000000008820 */ /* 0x001fca0000400000 */
[----:B------:R-:W-:-:S04]  /*0540*/  F2FP.PACK_AB R0, RZ, R0 ;  /* 0x00000000ff00723e */ /* 0x000fc800000000ff */
[----:B------:R-:W-:Y:S01]  /*0550*/  PRMT R25, R0, 0x7610, R25 ;  /* 0x0000761000197816 */ /* 0x000fe20000000019 */
[----:B------:R-:W-:Y:S05]  /*0560*/  BRA `(.L_x_24137) ;  /* 0x00000bc000007947 */ /* 0x000fea0003800000 */
.L_x_24132:
        /* <DEDUP_REMOVED lines=14> */
.L_x_24146:
[----:B------:R-:W2:Y:S02]  /*0650*/  LDG.E.64 R2, [R2.64] ;  /* 0x0000002402027981 */ /* 0x000ea4000c1e1b00 */
[----:B--2---:R-:W0:Y:S01]  /*0660*/  F2F.F32.F64 R0, R2 ;  /* 0x0000000200007310 */ /* 0x004e220000301000 */
[----:B------:R-:W0:-:S14]  /*0670*/  DSETP.GEU.AND P0, PT, |R2|, c[0x2][0x0], PT ;  /* 0x008000000200762a */ /* 0x000e1c0003f0e200 */
[----:B0-----:R-:W-:-:S05]  /*0680*/  @!P0 FMUL R0, R0, 1.175494350822287508e-38 ;  /* 0x0080000000008820 */ /* 0x001fca0000400000 */
[----:B------:R-:W-:-:S04]  /*0690*/  F2FP.PACK_AB R0, RZ, R0 ;  /* 0x00000000ff00723e */ /* 0x000fc800000000ff */
[----:B------:R-:W-:Y:S01]  /*06a0*/  PRMT R25, R0, 0x7610, R25 ;  /* 0x0000761000197816 */ /* 0x000fe20000000019 */
[----:B------:R-:W-:Y:S05]  /*06b0*/  BRA `(.L_x_24137) ;  /* 0x00000a7000007947 */ /* 0x000fea0003800000 */
.L_x_24145:
        /* <DEDUP_REMOVED lines=28> */
.L_x_24148:
        /* <DEDUP_REMOVED lines=16> */
.L_x_24147:
[----:B------:R-:W2:Y:S02]  /*0980*/  LDG.E.U16 R0, [R2.64] ;  /* 0x0000002402007981 */ /* 0x000ea4000c1e1500 */
[----:B--2---:R-:W-:-:S04]  /*0990*/  PRMT R0, RZ, 0x5410, R0 ;  /* 0x00005410ff007816 */ /* 0x004fc80000000000 */
[----:B------:R-:W-:-:S04]  /*09a0*/  F2FP.PACK_AB R0, RZ, R0 ;  /* 0x00000000ff00723e */ /* 0x000fc800000000ff */
[----:B------:R-:W-:Y:S01]  /*09b0*/  PRMT R25, R0, 0x7610, R25 ;  /* 0x0000761000197816 */ /* 0x000fe20000000019 */
[----:B------:R-:W-:Y:S05]  /*09c0*/  BRA `(.L_x_24137) ;  /* 0x0000076000007947 */ /* 0x000fea0003800000 */
.L_x_24144:
        /* <DEDUP_REMOVED lines=12> */
.L_x_24151:
        /* <DEDUP_REMOVED lines=21> */
.L_x_24155:
[----:B------:R-:W-:Y:S05]  /*0be0*/  BSYNC B1 ;  /* 0x0000000000017941 */ /* 0x000fea0003800000 */
.L_x_24154:
[----:B------:R-:W-:Y:S01]  /*0bf0*/  LEA R3, R0, 0x3b800000, 0x17 ;  /* 0x3b80000000037811 */ /* 0x000fe200078eb8ff */
[----:B------:R-:W-:-:S05]  /*0c00*/  IMAD.SHL.U32 R0, R2, 0x100000, RZ ;  /* 0x0010000002007824 */ /* 0x000fca00078e00ff */
[----:B------:R-:W-:Y:S02]  /*0c10*/  LOP3.LUT R0, R3, R0, R4, 0xfe, !PT ;  /* 0x0000000003007212 */ /* 0x000fe400078efe04 */
.L_x_24153:
[----:B------:R-:W-:Y:S05]  /*0c20*/  BSYNC B0 ;  /* 0x0000000000007941 */ /* 0x000fea0003800000 */
.L_x_24152:
[----:B------:R-:W-:-:S04]  /*0c30*/  F2FP.PACK_AB R0, RZ, R0 ;  /* 0x00000000ff00723e */ /* 0x000fc800000000ff */
[----:B------:R-:W-:Y:S01]  /*0c40*/  PRMT R25, R0, 0x7610, R25 ;  /* 0x0000761000197816 */ /* 0x000fe20000000019 */
[----:B------:R-:W-:Y:S05]  /*0c50*/  BRA `(.L_x_24137) ;  /* 0x000004d000007947 */ /* 0x000fea0003800000 */
.L_x_24150:
        /* <DEDUP_REMOVED lines=21> */
.L_x_24159:
[----:B------:R-:W-:Y:S05]  /*0db0*/  BSYNC B1 ;  /* 0x0000000000017941 */ /* 0x000fea0003800000 */
.L_x_24158:
[----:B------:R-:W-:Y:S01]  /*0dc0*/  LEA R3, R0, 0x37800000, 0x17 ;  /* 0x3780000000037811 */ /* 0x000fe200078eb8ff */
[----:B------:R-:W-:-:S05]  /*0dd0*/  IMAD.SHL.U32 R0, R2, 0x200000, RZ ;  /* 0x0020000002007824 */ /* 0x000fca00078e00ff */
[----:B------:R-:W-:Y:S02]  /*0de0*/  LOP3.LUT R0, R3, R0, R4, 0xfe, !PT ;  /* 0x0000000003007212 */ /* 0x000fe400078efe04 */
.L_x_24157:
[----:B------:R-:W-:Y:S05]  /*0df0*/  BSYNC B0 ;  /* 0x0000000000007941 */ /* 0x000fea0003800000 */
.L_x_24156:
[----:B------:R-:W-:-:S04]  /*0e00*/  F2FP.PACK_AB R0, RZ, R0 ;  /* 0x00000000ff00723e */ /* 0x000fc800000000ff */
[----:B------:R-:W-:Y:S01]  /*0e10*/  PRMT R25, R0, 0x7610, R25 ;  /* 0x0000761000197816 */ /* 0x000fe20000000019 */
[----:B------:R-:W-:Y:S05]  /*0e20*/  BRA `(.L_x_24137) ;  /* 0x0000030000007947 */ /* 0x000fea0003800000 */
.L_x_24149:
        /* <DEDUP_REMOVED lines=14> */
.L_x_24163:
[----:B------:R-:W-:Y:S05]  /*0f10*/  BSYNC B0 ;  /* 0x0000000000007941 */ /* 0x000fea0003800000 */
.L_x_24162:
[----:B------:R-:W-:-:S04]  /*0f20*/  F2FP.PACK_AB R0, RZ, R0 ;  /* 0x00000000ff00723e */ /* 0x000fc800000000ff */
[----:B------:R-:W-:Y:S01]  /*0f30*/  PRMT R25, R0, 0x7610, R25 ;  /* 0x0000761000197816 */ /* 0x000fe20000000019 */
[----:B------:R-:W-:Y:S05]  /*0f40*/  BRA `(.L_x_24137) ;  /* 0x000001e000007947 */ /* 0x000fea0003800000 */
.L_x_24136:
        /* <DEDUP_REMOVED lines=21> */
.L_x_24161:
[----:B------:R-:W2:Y:S02]  /*10a0*/  LDG.E.64 R2, [R2.64] ;  /* 0x0000002402027981 */ /* 0x000ea4000c1e1b00 */
[----:B--2---:R-:W0:Y:S02]  /*10b0*/  I2F.U64 R0, R2 ;  /* 0x0000000200007312 */ /* 0x004e240000301000 */
[----:B0-----:R-:W-:-:S04]  /*10c0*/  F2FP.PACK_AB R0, RZ, R0 ;  /* 0x00000000ff00723e */ /* 0x001fc800000000ff */
[----:B------:R-:W-:Y:S01]  /*10d0*/  PRMT R25, R0, 0x7610, R25 ;  /* 0x0000761000197816 */ /* 0x000fe20000000019 */
[----:B------:R-:W-:Y:S05]  /*10e0*/  BRA `(.L_x_24137) ;  /* 0x0000004000007947 */ /* 0x000fea0003800000 */
.L_x_24160:
[----:B------:R-:W2:Y:S02]  /*10f0*/  LDG.E R2, [R2.64] ;  /* 0x0000002402027981 */ /* 0x000ea4000c1e1900 */
[----:B--2---:R-:W0:Y:S02]  /*1100*/  I2F.U32 R0, R2 ;  /* 0x0000000200007306 */ /* 0x004e240000201000 */
[----:B0-----:R-:W-:-:S04]  /*1110*/  F2FP.PACK_AB R0, RZ, R0 ;  /* 0x00000000ff00723e */ /* 0x001fc800000000ff */
[----:B------:R-:W-:Y:S02]  /*1120*/  PRMT R25, R0, 0x7610, R25 ;  /* 0x0000761000197816 */ /* 0x000fe40000000019 */
.L_x_24137:
[----:B------:R-:W1:Y:S02]  /*1130*/  S2R R19, SR_TID.X ;  /* 0x0000000000137919 */ /* 0x000e640000002100 */
[----:B-1----:R-:W-:-:S03]  /*1140*/  IADD3 R19, R19, 0x80, RZ ;  /* 0x0000008013137810 */ /* 0x002fc60007ffe0ff */
.L_x_24131:
[----:B-1----:R-:W-:Y:S05]  /*1150*/  BSYNC B6 ;  /* 0x0000000000067941 */ /* 0x002fea0003800000 */
.L_x_24130:
        /* <DEDUP_REMOVED lines=24> */
.L_x_24169:
[----:B------:R-:W2:Y:S02]  /*12e0*/  LDG.E.U8 R2, [R2.64] ;  /* 0x0000002402027981 */ /* 0x000ea4000c1e1100 */
[----:B--2---:R-:W0:Y:S02]  /*12f0*/  I2F.U16 R0, R2 ;  /* 0x0000000200007306 */ /* 0x004e240000101000 */
[----:B0-----:R-:W-:-:S04]  /*1300*/  F2FP.PACK_AB R0, RZ, R0 ;  /* 0x00000000ff00723e */ /* 0x001fc800000000ff */
[----:B------:R-:W-:Y:S01]  /*1310*/  PRMT R22, R0, 0x7610, R22 ;  /* 0x0000761000167816 */ /* 0x000fe20000000016 */
[----:B------:R-:W-:Y:S05]  /*1320*/  BRA `(.L_x_24171) ;  /* 0x00000ed000007947 */ /* 0x000fea0003800000 */
.L_x_24168:
        /* <DEDUP_REMOVED lines=11> */
.L_x_24173:
[----:B------:R-:W2:Y:S02]  /*13e0*/  LDG.E R2, [R2.64] ;  /* 0x0000002402027981 */ /* 0x000ea4000c1e1900 */
[----:B--2---:R-:W0:Y:S02]  /*13f0*/  I2F R0, R2 ;  /* 0x0000000200007306 */ /* 0x004e240000201400 */
[----:B0-----:R-:W-:-:S04]  /*1400*/  F2FP.PACK_AB R0, RZ, R0 ;  /* 0x00000000ff00723e */ /* 0x001fc800000000ff */
[----:B------:R-:W-:Y:S01]  /*1410*/  PRMT R22, R0, 0x7610, R22 ;  /* 0x0000761000167816 */ /* 0x000fe20000000016 */
[----:B------:R-:W-:Y:S05]  /*1420*/  BRA `(.L_x_24171) ;  /* 0x00000dd000007947 */ /* 0x000fea0003800000 */
.L_x_24172:
[----:B------:R-:W2:Y:S02]  /*1430*/  LDG.E.U16 R2, [R2.64] ;  /* 0x0000002402027981 */ /* 0x000ea4000c1e1500 */
[----:B--2---:R-:W0:Y:S02]  /*1440*/  I2F.S16 R0, R2 ;  /* 0x0000000200007306 */ /* 0x004e240000101400 */
[----:B0-----:R-:W-:-:S04]  /*1450*/  F2FP.PACK_AB R0, RZ, R0 ;  /* 0x00000000ff00723e */ /* 0x001fc800000000ff */
[----:B------:R-:W-:Y:S01]  /*1460*/  PRMT R22, R0, 0x7610, R22 ;  /* 0x0000761000167816 */ /* 0x000fe20000000016 */
[----:B------:R-:W-:Y:S05]  /*1470*/  BRA `(.L_x_24171) ;  /* 0x00000d8000007947 */ /* 0x000fea0003800000 */
.L_x_24167:
        /* <DEDUP_REMOVED lines=9> */
.L_x_24175:
[----:B------:R0:W5:Y:S01]  /*1510*/  LDG.E.U16 R22, [R2.64] ;  /* 0x0000002402167981 */ /* 0x000162000c1e1500 */
[----:B------:R-:W-:Y:S05]  /*1520*/  BRA `(.L_x_24171) ;  /* 0x00000cd000007947 */ /* 0x000fea0003800000 */
.L_x_24174:
        /* <DEDUP_REMOVED lines=9> */
.L_x_24177:
[----:B------:R0:W5:Y:S01]  /*15c0*/  LDG.E.U16 R22, [R2.64] ;  /* 0x0000002402167981 */ /* 0x000162000c1e1500 */
[----:B------:R-:W-:Y:S05]  /*15d0*/  BRA `(.L_x_24171) ;  /* 0x00000c2000007947 */ /* 0x000fea0003800000 */
.L_x_24176:
[----:B------:R-:W2:Y:S02]  /*15e0*/  LDG.E.64 R2, [R2.64] ;  /* 0x0000002402027981 */ /* 0x000ea4000c1e1b00 */
[----:B--2---:R-:W0:Y:S01]  /*15f0*/  F2F.F32.F64 R0, R2 ;  /* 0x0000000200007310 */ /* 0x004e220000301000 */
[----:B------:R-:W0:-:S14]  /*1600*/  DSETP.GEU.AND P0, PT, |R2|, c[0x2][0x0], PT ;  /* 0x008000000200762a */ /* 0x000e1c0003f0e200 */
[----:B0-----:R-:W-:-:S05]  /*1610*/  @!P0 FMUL R0, R0, 1.175494350822287508e-38 ;  /* 0x0080000000008820 */ /* 0x001fca0000400000 */
[----:B------:R-:W-:-:S04]  /*1620*/  F2FP.PACK_AB R0, RZ, R0 ;  /* 0x00000000ff00723e */ /* 0x000fc800000000ff */
[----:B------:R-:W-:Y:S01]  /*1630*/  PRMT R22, R0, 0x7610, R22 ;  /* 0x0000761000167816 */ /* 0x000fe20000000016 */
[----:B------:R-:W-:Y:S05]  /*1640*/  BRA `(.L_x_24171) ;  /* 0x00000bb000007947 */ /* 0x000fea0003800000 */
.L_x_24166:
        /* <DEDUP_REMOVED lines=14> */
.L_x_24180:
[----:B------:R-:W2:Y:S02]  /*1730*/  LDG.E.64 R2, [R2.64] ;  /* 0x0000002402027981 */ /* 0x000ea4000c1e1b00 */
[----:B--2---:R-:W0:Y:S01]  /*1740*/  F2F.F32.F64 R0, R2 ;  /* 0x0000000200007310 */ /* 0x004e220000301000 */
[----:B------:R-:W0:-:S14]  /*1750*/  DSETP.GEU.AND P0, PT, |R2|, c[0x2][0x0], PT ;  /* 0x008000000200762a */ /* 0x000e1c0003f0e200 */
[----:B0-----:R-:W-:-:S05]  /*1760*/  @!P0 FMUL R0, R0, 1.175494350822287508e-38 ;  /* 0x0080000000008820 */ /* 0x001fca0000400000 */
[----:B------:R-:W-:-:S04]  /*1770*/  F2FP.PACK_AB R0, RZ, R0 ;  /* 0x00000000ff00723e */ /* 0x000fc800000000ff */
[----:B------:R-:W-:Y:S01]  /*1780*/  PRMT R22, R0, 0x7610, R22 ;  /* 0x0000761000167816 */ /* 0x000fe20000000016 */
[----:B------:R-:W-:Y:S05]  /*1790*/  BRA `(.L_x_24171) ;  /* 0x00000a6000007947 */ /* 0x000fea0003800000 */
.L_x_24179:
        /* <DEDUP_REMOVED lines=28> */
.L_x_24182:
        /* <DEDUP_REMOVED lines=15> */
.L_x_24181:
[----:B------:R-:W2:Y:S02]  /*1a50*/  LDG.E.U16 R0, [R2.64] ;  /* 0x0000002402007981 */ /* 0x000ea4000c1e1500 */
[----:B--2---:R-:W-:-:S04]  /*1a60*/  PRMT R0, RZ, 0x5410, R0 ;  /* 0x00005410ff007816 */ /* 0x004fc80000000000 */
[----:B------:R-:W-:-:S04]  /*1a70*/  F2FP.PACK_AB R0, RZ, R0 ;  /* 0x00000000ff00723e */ /* 0x000fc800000000ff */
[----:B------:R-:W-:Y:S01]  /*1a80*/  PRMT R22, R0, 0x7610, R22 ;  /* 0x0000761000167816 */ /* 0x000fe20000000016 */
[----:B------:R-:W-:Y:S05]  /*1a90*/  BRA `(.L_x_24171) ;  /* 0x0000076000007947 */ /* 0x000fea0003800000 */
.L_x_24178:
        /* <DEDUP_REMOVED lines=12> */
.L_x_24185:
        /* <DEDUP_REMOVED lines=21> */
.L_x_24189:
[----:B------:R-:W-:Y:S05]  /*1cb0*/  BSYNC B1 ;  /* 0x0000000000017941 */ /* 0x000fea0003800000 */
.L_x_24188:
[----:B------:R-:W-:Y:S01]  /*1cc0*/  LEA R3, R0, 0x3b800000, 0x17 ;  /* 0x3b80000000037811 */ /* 0x000fe200078eb8ff */
[----:B------:R-:W-:-:S05]  /*1cd0*/  IMAD.SHL.U32 R0, R2, 0x100000, RZ ;  /* 0x0010000002007824 */ /* 0x000fca00078e00ff */
[----:B------:R-:W-:Y:S02]  /*1ce0*/  LOP3.LUT R0, R3, R0, R4, 0xfe, !PT ;  /* 0x0000000003007212 */ /* 0x000fe400078efe04 */
.L_x_24187:
[----:B------:R-:W-:Y:S05]  /*1cf0*/  BSYNC B0 ;  /* 0x0000000000007941 */ /* 0x000fea0003800000 */
.L_x_24186:
[----:B------:R-:W-:-:S04]  /*1d00*/  F2FP.PACK_AB R0, RZ, R0 ;  /* 0x00000000ff00723e */ /* 0x000fc800000000ff */
[----:B------:R-:W-:Y:S01]  /*1d10*/  PRMT R22, R0, 0x7610, R22 ;  /* 0x0000761000167816 */ /* 0x000fe20000000016 */
[----:B------:R-:W-:Y:S05]  /*1d20*/  BRA `(.L_x_24171) ;  /* 0x000004d000007947 */ /* 0x000fea0003800000 */
.L_x_24184:
        /* <DEDUP_REMOVED lines=21> */
.L_x_24193:
[----:B------:R-:W-:Y:S05]  /*1e80*/  BSYNC B1 ;  /* 0x0000000000017941 */ /* 0x000fea0003800000 */
.L_x_24192:
[----:B------:R-:W-:Y:S01]  /*1e90*/  LEA R3, R0, 0x37800000, 0x17 ;  /* 0x3780000000037811 */ /* 0x000fe200078eb8ff */
[----:B------:R-:W-:-:S05]  /*1ea0*/  IMAD.SHL.U32 R0, R2, 0x200000, RZ ;  /* 0x0020000002007824 */ /* 0x000fca00078e00ff */
[----:B------:R-:W-:Y:S02]  /*1eb0*/  LOP3.LUT R0, R3, R0, R4, 0xfe, !PT ;  /* 0x0000000003007212 */ /* 0x000fe400078efe04 */
.L_x_24191:
[----:B------:R-:W-:Y:S05]  /*1ec0*/  BSYNC B0 ;  /* 0x0000000000007941 */ /* 0x000fea0003800000 */
.L_x_24190:
[----:B------:R-:W-:-:S04]  /*1ed0*/  F2FP.PACK_AB R0, RZ, R0 ;  /* 0x00000000ff00723e */ /* 0x000fc800000000ff */
[----:B------:R-:W-:Y:S01]  /*1ee0*/  PRMT R22, R0, 0x7610, R22 ;  /* 0x0000761000167816 */ /* 0x000fe20000000016 */
[----:B------:R-:W-:Y:S05]  /*1ef0*/  BRA `(.L_x_24171) ;  /* 0x0000030000007947 */ /* 0x000fea0003800000 */
.L_x_24183:
        /* <DEDUP_REMOVED lines=14> */
.L_x_24197:
[----:B------:R-:W-:Y:S05]  /*1fe0*/  BSYNC B0 ;  /* 0x0000000000007941 */ /* 0x000fea0003800000 */
.L_x_24196:
[----:B------:R-:W-:-:S04]  /*1ff0*/  F2FP.PACK_AB R0, RZ, R0 ;  /* 0x00000000ff00723e */ /* 0x000fc800000000ff */
[----:B------:R-:W-:Y:S01]  /*2000*/  PRMT R22, R0, 0x7610, R22 ;  /* 0x0000761000167816 */ /* 0x000fe20000000016 */
[----:B------:R-:W-:Y:S05]  /*2010*/  BRA `(.L_x_24171) ;  /* 0x000001e000007947 */ /* 0x000fea0003800000 */
.L_x_24170:
        /* <DEDUP_REMOVED lines=21> */
.L_x_24195:
[----:B------:R-:W2:Y:S02]  /*2170*/  LDG.E.64 R2, [R2.64] ;  /* 0x0000002402027981 */ /* 0x000ea4000c1e1b00 */
[----:B--2---:R-:W0:Y:S02]  /*2180*/  I2F.U64 R0, R2 ;  /* 0x0000000200007312 */ /* 0x004e240000301000 */
[----:B0-----:R-:W-:-:S04]  /*2190*/  F2FP.PACK_AB R0, RZ, R0 ;  /* 0x00000000ff00723e */ /* 0x001fc800000000ff */
[----:B------:R-:W-:Y:S01]  /*21a0*/  PRMT R22, R0, 0x7610, R22 ;  /* 0x0000761000167816 */ /* 0x000fe20000000016 */
[----:B------:R-:W-:Y:S05]  /*21b0*/  BRA `(.L_x_24171) ;  /* 0x0000004000007947 */ /* 0x000fea0003800000 */
.L_x_24194:
[----:B------:R-:W2:Y:S02]  /*21c0*/  LDG.E R2, [R2.64] ;  /* 0x0000002402027981 */ /* 0x000ea4000c1e1900 */
[----:B--2---:R-:W0:Y:S02]  /*21d0*/  I2F.U32 R0, R2 ;  /* 0x0000000200007306 */ /* 0x004e240000201000 */
[----:B0-----:R-:W-:-:S04]  /*21e0*/  F2FP.PACK_AB R0, RZ, R0 ;  /* 0x00000000ff00723e */ /* 0x001fc800000000ff */
[----:B------:R-:W-:Y:S02]  /*21f0*/  PRMT R22, R0, 0x7610, R22 ;  /* 0x0000761000167816 */ /* 0x000fe40000000016 */
.L_x_24171:
[----:B------:R-:W-:-:S05]  /*2200*/  IADD3 R19, R19, 0x80, RZ ;  /* 0x0000008013137810 */ /* 0x000fca0007ffe0ff */
.L_x_24165:
[----:B------:R-:W-:Y:S05]  /*2210*/  BSYNC B6 ;  /* 0x0000000000067941 */ /* 0x000fea0003800000 */
.L_x_24164:
        /* <DEDUP_REMOVED lines=26> */
.L_x_24203:
[----:B------:R-:W2:Y:S02]  /*23c0*/  LDG.E.U8 R2, [R2.64] ;  /* 0x0000002402027981 */ /* 0x000ea4000c1e1100 */
[----:B--2---:R-:W0:Y:S02]  /*23d0*/  I2F.U16 R0, R2 ;  /* 0x0000000200007306 */ /* 0x004e240000101000 */
[----:B0-----:R-:W-:-:S04]  /*23e0*/  F2FP.PACK_AB R0, RZ, R0 ;  /* 0x00000000ff00723e */ /* 0x001fc800000000ff */
[----:B------:R-:W-:Y:S01]  /*23f0*/  PRMT R26, R0, 0x7610, R26 ;  /* 0x00007610001a7816 */ /* 0x000fe2000000001a */
[----:B------:R-:W-:Y:S05]  /*2400*/  BRA `(.L_x_24205) ;  /* 0x00000ed000007947 */ /* 0x000fea0003800000 */
.L_x_24202:
        /* <DEDUP_REMOVED lines=11> */
.L_x_24207:
[----:B------:R-:W2:Y:S02]  /*24c0*/  LDG.E R2, [R2.64] ;  /* 0x0000002402027981 */ /* 0x000ea4000c1e1900 */
[----:B--2---:R-:W0:Y:S02]  /*24d0*/  I2F R0, R2 ;  /* 0x0000000200007306 */ /* 0x004e240000201400 */
[----:B0-----:R-:W-:-:S04]  /*24e0*/  F2FP.PACK_AB R0, RZ, R0 ;  /* 0x00000000ff00723e */ /* 0x001fc800000000ff */
[----:B------:R-:W-:Y:S01]  /*24f0*/  PRMT R26, R0, 0x7610, R26 ;  /* 0x00007610001a7816 */ /* 0x000fe2000000001a */
[----:B------:R-:W-:Y:S05]  /*2500*/  BRA `(.L_x_24205) ;  /* 0x00000dd000007947 */ /* 0x000fea0003800000 */
.L_x_24206:
[----:B------:R-:W2:Y:S02]  /*2510*/  LDG.E.U16 R2, [R2.64] ;  /* 0x0000002402027981 */ /* 0x000ea4000c1e1500 */
[----:B--2---:R-:W0:Y:S02]  /*2520*/  I2F.S16 R0, R2 ;  /* 0x0000000200007306 */ /* 0x004e240000101400 */
[----:B0-----:R-:W-:-:S04]  /*2530*/  F2FP.PACK_AB R0, RZ, R0 ;  /* 0x00000000ff00723e */ /* 0x001fc800000000ff */
[----:B------:R-:W-:Y:S01]  /*2540*/  PRMT R26, R0, 0x7610, R26 ;  /* 0x00007610001a7816 */ /* 0x000fe2000000001a */
[----:B------:R-:W-:Y:S05]  /*2550*/  BRA `(.L_x_24205) ;  /* 0x00000d8000007947 */ /* 0x000fea0003800000 */
.L_x_24201:
        /* <DEDUP_REMOVED lines=9> */
.L_x_24209:
[----:B------:R0:W5:Y:S01]  /*25f0*/  LDG.E.U16 R26, [R2.64] ;  /* 0x00000024021a7981 */ /* 0x000162000c1e1500 */
[----:B------:R-:W-:Y:S05]  /*2600*/  BRA `(.L_x_24205) ;  /* 0x00000cd000007947 */ /* 0x000fea0003800000 */
.L_x_24208:
        /* <DEDUP_REMOVED lines=9> */
.L_x_24211:
[----:B------:R0:W5:Y:S01]  /*26a0*/  LDG.E.U16 R26, [R2.64] ;  /* 0x00000024021a7981 */ /* 0x000162000c1e1500 */
[----:B------:R-:W-:Y:S05]  /*26b0*/  BRA `(.L_x_24205) ;  /* 0x00000c2000007947 */ /* 0x000fea0003800000 */
.L_x_24210:
[----:B------:R-:W2:Y:S02]  /*26c0*/  LDG.E.64 R2, [R2.64] ;  /* 0x0000002402027981 */ /* 0x000ea4000c1e1b00 */
[----:B--2---:R-:W0:Y:S01]  /*26d0*/  F2F.F32.F64 R0, R2 ;  /* 0x0000000200007310 */ /* 0x004e220000301000 */
[----:B------:R-:W0:-:S14]  /*26e0*/  DSETP.GEU.AND P0, PT, |R2|, c[0x2][0x0], PT ;  /* 0x008000000200762a */ /* 0x000e1c0003f0e200 */
[----:B0-----:R-:W-:-:S05]  /*26f0*/  @!P0 FMUL R0, R0, 1.175494350822287508e-38 ;  /* 0x0080000000008820 */ /* 0x001fca0000400000 */
[----:B------:R-:W-:-:S04]  /*2700*/  F2FP.PACK_AB R0, RZ, R0 ;  /* 0x00000000ff00723e */ /* 0x000fc800000000ff */
[----:B------:R-:W-:Y:S01]  /*2710*/  PRMT R26, R0, 0x7610, R26 ;  /* 0x00007610001a7816 */ /* 0x000fe2000000001a */
[----:B------:R-:W-:Y:S05]  /*2720*/  BRA `(.L_x_24205) ;  /* 0x00000bb000007947 */ /* 0x000fea0003800000 */
.L_x_24200:
        /* <DEDUP_REMOVED lines=14> */
.L_x_24214:
[----:B------:R-:W2:Y:S02]  /*2810*/  LDG.E.64 R2, [R2.64] ;  /* 0x0000002402027981 */ /* 0x000ea4000c1e1b00 */
[----:B--2---:R-:W0:Y:S01]  /*2820*/  F2F.F32.F64 R0, R2 ;  /* 0x0000000200007310 */ /* 0x004e220000301000 */
[----:B------:R-:W0:-:S14]  /*2830*/  DSETP.GEU.AND P0, PT, |R2|, c[0x2][0x0], PT ;  /* 0x008000000200762a */ /* 0x000e1c0003f0e200 */
[----:B0-----:R-:W-:-:S05]  /*2840*/  @!P0 FMUL R0, R0, 1.175494350822287508e-38 ;  /* 0x0080000000008820 */ /* 0x001fca0000400000 */
[----:B------:R-:W-:-:S04]  /*2850*/  F2FP.PACK_AB R0, RZ, R0 ;  /* 0x00000000ff00723e */ /* 0x000fc800000000ff */
[----:B------:R-:W-:Y:S01]  /*2860*/  PRMT R26, R0, 0x7610, R26 ;  /* 0x00007610001a7816 */ /* 0x000fe2000000001a */
[----:B------:R-:W-:Y:S05]  /*2870*/  BRA `(.L_x_24205) ;  /* 0x00000a6000007947 */ /* 0x000fea0003800000 */
.L_x_24213:
        /* <DEDUP_REMOVED lines=28> */
.L_x_24216:
        /* <DEDUP_REMOVED lines=15> */
.L_x_24215:
[----:B------:R-:W2:Y:S02]  /*2b30*/  LDG.E.U16 R0, [R2.64] ;  /* 0x0000002402007981 */ /* 0x000ea4000c1e1500 */
[----:B--2---:R-:W-:-:S04]  /*2b40*/  PRMT R0, RZ, 0x5410, R0 ;  /* 0x00005410ff007816 */ /* 0x004fc80000000000 */
[----:B------:R-:W-:-:S04]  /*2b50*/  F2FP.PACK_AB R0, RZ, R0 ;  /* 0x00000000ff00723e */ /* 0x000fc800000000ff */
[----:B------:R-:W-:Y:S01]  /*2b60*/  PRMT R26, R0, 0x7610, R26 ;  /* 0x00007610001a7816 */ /* 0x000fe2000000001a */
[----:B------:R-:W-:Y:S05]  /*2b70*/  BRA `(.L_x_24205) ;  /* 0x0000076000007947 */ /* 0x000fea0003800000 */
.L_x_24212:
        /* <DEDUP_REMOVED lines=12> */
.L_x_24219:
        /* <DEDUP_REMOVED lines=21> */
.L_x_24223:
[----:B------:R-:W-:Y:S05]  /*2d90*/  BSYNC B1 ;  /* 0x0000000000017941 */ /* 0x000fea0003800000 */
.L_x_24222:
[----:B------:R-:W-:Y:S01]  /*2da0*/  LEA R3, R0, 0x3b800000, 0x17 ;  /* 0x3b80000000037811 */ /* 0x000fe200078eb8ff */
[----:B------:R-:W-:-:S05]  /*2db0*/  IMAD.SHL.U32 R0, R2, 0x100000, RZ ;  /* 0x0010000002007824 */ /* 0x000fca00078e00ff */
[----:B------:R-:W-:Y:S02]  /*2dc0*/  LOP3.LUT R0, R3, R0, R4, 0xfe, !PT ;  /* 0x0000000003007212 */ /* 0x000fe400078efe04 */
.L_x_24221:
[----:B------:R-:W-:Y:S05]  /*2dd0*/  BSYNC B0 ;  /* 0x0000000000007941 */ /* 0x000fea0003800000 */
.L_x_24220:
[----:B------:R-:W-:-:S04]  /*2de0*/  F2FP.PACK_AB R0, RZ, R0 ;  /* 0x00000000ff00723e */ /* 0x000fc800000000ff */
[----:B------:R-:W-:Y:S01]  /*2df0*/  PRMT R26, R0, 0x7610, R26 ;  /* 0x00007610001a7816 */ /* 0x000fe2000000001a */
[----:B------:R-:W-:Y:S05]  /*2e00*/  BRA `(.L_x_24205) ;  /* 0x000004d000007947 */ /* 0x000fea0003800000 */
.L_x_24218:
        /* <DEDUP_REMOVED lines=21> */
.L_x_24227:
[----:B------:R-:W-:Y:S05]  /*2f60*/  BSYNC B1 ;  /* 0x0000000000017941 */ /* 0x000fea0003800000 */
.L_x_24226:
[----:B------:R-:W-:Y:S01]  /*2f70*/  LEA R3, R0, 0x37800000, 0x17 ;  /* 0x3780000000037811 */ /* 0x000fe200078eb8ff */
[----:B------:R-:W-:-:S05]  /*2f80*/  IMAD.SHL.U32 R0, R2, 0x200000, RZ ;  /* 0x0020000002007824 */ /* 0x000fca00078e00ff */
[----:B------:R-:W-:Y:S02]  /*2f90*/  LOP3.LUT R0, R3, R0, R4, 0xfe, !PT ;  /* 0x0000000003007212 */ /* 0x000fe400078efe04 */
.L_x_24225:
[----:B------:R-:W-:Y:S05]  /*2fa0*/  BSYNC B0 ;  /* 0x0000000000007941 */ /* 0x000fea0003800000 */
.L_x_24224:
[----:B------:R-:W-:-:S04]  /*2fb0*/  F2FP.PACK_AB R0, RZ, R0 ;  /* 0x00000000ff00723e */ /* 0x000fc800000000ff */
[----:B------:R-:W-:Y:S01]  /*2fc0*/  PRMT R26, R0, 0x7610, R26 ;  /* 0x00007610001a7816 */ /* 0x000fe2000000001a */
[----:B------:R-:W-:Y:S05]  /*2fd0*/  BRA `(.L_x_24205) ;  /* 0x0000030000007947 */ /* 0x000fea0003800000 */
.L_x_24217:
        /* <DEDUP_REMOVED lines=14> */
.L_x_24231:
[----:B------:R-:W-:Y:S05]  /*30c0*/  BSYNC B0 ;  /* 0x0000000000007941 */ /* 0x000fea0003800000 */
.L_x_24230:
[----:B------:R-:W-:-:S04]  /*30d0*/  F2FP.PACK_AB R0, RZ, R0 ;  /* 0x00000000ff00723e */ /* 0x000fc800000000ff */
[----:B------:R-:W-:Y:S01]  /*30e0*/  PRMT R26, R0, 0x7610, R26 ;  /* 0x00007610001a7816 */ /* 0x000fe2000000001a */
[----:B------:R-:W-:Y:S05]  /*30f0*/  BRA `(.L_x_24205) ;  /* 0x000001e000007947 */ /* 0x000fea0003800000 */
.L_x_24204:
        /* <DEDUP_REMOVED lines=21> */
.L_x_24229:
[----:B------:R-:W2:Y:S02]  /*3250*/  LDG.E.64 R2, [R2.64] ;  /* 0x0000002402027981 */ /* 0x000ea4000c1e1b00 */
[----:B--2---:R-:W0:Y:S02]  /*3260*/  I2F.U64 R0, R2 ;  /* 0x0000000200007312 */ /* 0x004e240000301000 */
[----:B0-----:R-:W-:-:S04]  /*3270*/  F2FP.PACK_AB R0, RZ, R0 ;  /* 0x00000000ff00723e */ /* 0x001fc800000000ff */
[----:B------:R-:W-:Y:S01]  /*3280*/  PRMT R26, R0, 0x7610, R26 ;  /* 0x00007610001a7816 */ /* 0x000fe2000000001a */
[----:B------:R-:W-:Y:S05]  /*3290*/  BRA `(.L_x_24205) ;  /* 0x0000004000007947 */ /* 0x000fea0003800000 */
.L_x_24228:
[----:B------:R-:W2:Y:S02]  /*32a0*/  LDG.E R2, [R2.64] ;  /* 0x0000002402027981 */ /* 0x000ea4000c1e1900 */
[----:B--2---:R-:W0:Y:S02]  /*32b0*/  I2F.U32 R0, R2 ;  /* 0x0000000200007306 */ /* 0x004e240000201000 */
[----:B0-----:R-:W-:-:S04]  /*32c0*/  F2FP.PACK_AB R0, RZ, R0 ;  /* 0x00000000ff00723e */ /* 0x001fc800000000ff */
[----:B------:R-:W-:Y:S02]  /*32d0*/  PRMT R26, R0, 0x7610, R26 ;  /* 0x00007610001a7816 */ /* 0x000fe4000000001a */
.L_x_24205:
[----:B------:R-:W-:-:S05]  /*32e0*/  IADD3 R19, R19, 0x80, RZ ;  /* 0x0000008013137810 */ /* 0x000fca0007ffe0ff */
.L_x_24199:
[----:B------:R-:W-:Y:S05]  /*32f0*/  BSYNC B6 ;  /* 0x0000000000067941 */ /* 0x000fea0003800000 */
.L_x_24198:
        /* <DEDUP_REMOVED lines=23> */
.L_x_24237:
[----:B------:R-:W2:Y:S02]  /*3470*/  LDG.E.U8 R2, [R2.64] ;  /* 0x0000002402027981 */ /* 0x000ea4000c1e1100 */
[----:B--2---:R-:W0:Y:S02]  /*3480*/  I2F.U16 R0, R2 ;  /* 0x0000000200007306 */ /* 0x004e240000101000 */
[----:B0-----:R-:W-:-:S04]  /*3490*/  F2FP.PACK_AB R0, RZ, R0 ;  /* 0x00000000ff00723e */ /* 0x001fc800000000ff */
[----:B------:R-:W-:Y:S01]  /*34a0*/  PRMT R23, R0, 0x7610, R23 ;  /* 0x0000761000177816 */ /* 0x000fe20000000017 */
[----:B------:R-:W-:Y:S05]  /*34b0*/  BRA `(.L_x_24233) ;  /* 0x00000ed000007947 */ /* 0x000fea0003800000 */
.L_x_24236:
        /* <DEDUP_REMOVED lines=11> */
.L_x_24240:
[----:B------:R-:W2:Y:S02]  /*3570*/  LDG.E R2, [R2.64] ;  /* 0x0000002402027981 */ /* 0x000ea4000c1e1900 */
[----:B--2---:R-:W0:Y:S02]  /*3580*/  I2F R0, R2 ;  /* 0x0000000200007306 */ /* 0x004e240000201400 */
[----:B0-----:R-:W-:-:S04]  /*3590*/  F2FP.PACK_AB R0, RZ, R0 ;  /* 0x00000000ff00723e */ /* 0x001fc800000000ff */
[----:B------:R-:W-:Y:S01]  /*35a0*/  PRMT R23, R0, 0x7610, R23 ;  /* 0x0000761000177816 */ /* 0x000fe20000000017 */
[----:B------:R-:W-:Y:S05]  /*35b0*/  BRA `(.L_x_24233) ;  /* 0x00000dd000007947 */ /* 0x000fea0003800000 */
.L_x_24239:
[----:B------:R-:W2:Y:S02]  /*35c0*/  LDG.E.U16 R2, [R2.64] ;  /* 0x0000002402027981 */ /* 0x000ea4000c1e1500 */
[----:B--2---:R-:W0:Y:S02]  /*35d0*/  I2F.S16 R0, R2 ;  /* 0x0000000200007306 */ /* 0x004e240000101400 */
[----:B0-----:R-:W-:-:S04]  /*35e0*/  F2FP.PACK_AB R0, RZ, R0 ;  /* 0x00000000ff00723e */ /* 0x001fc800000000ff */
[----:B------:R-:W-:Y:S01]  /*35f0*/  PRMT R23, R0, 0x7610, R23 ;  /* 0x0000761000177816 */ /* 0x000fe20000000017 */
[----:B------:R-:W-:Y:S05]  /*3600*/  BRA `(.L_x_24233) ;  /* 0x00000d8000007947 */ /* 0x000fea0003800000 */
.L_x_24235:
        /* <DEDUP_REMOVED lines=9> */
.L_x_24242:
[----:B------:R0:W5:Y:S01]  /*36a0*/  LDG.E.U16 R23, [R2.64] ;  /* 0x0000002402177981 */ /* 0x000162000c1e1500 */
[----:B------:R-:W-:Y:S05]  /*36b0*/  BRA `(.L_x_24233) ;  /* 0x00000cd000007947 */ /* 0x000fea0003800000 */
.L_x_24241:
        /* <DEDUP_REMOVED lines=9> */
.L_x_24244:
[----:B------:R0:W5:Y:S01]  /*3750*/  LDG.E.U16 R23, [R2.64] ;  /* 0x0000002402177981 */ /* 0x000162000c1e1500 */
[----:B------:R-:W-:Y:S05]  /*3760*/  BRA `(.L_x_24233) ;  /* 0x00000c2000007947 */ /* 0x000fea0003800000 */
.L_x_24243:
[----:B------:R-:W2:Y:S02]  /*3770*/  LDG.E.64 R2, [R2.64] ;  /* 0x0000002402027981 */ /* 0x000ea4000c1e1b00 */
[----:B--2---:R-:W0:Y:S01]  /*3780*/  F2F.F32.F64 R0, R2 ;  /* 0x0000000200007310 */ /* 0x004e220000301000 */
[----:B------:R-:W0:-:S14]  /*3790*/  DSETP.GEU.AND P0, PT, |R2|, c[0x2][0x0], PT ;  /* 0x008000000200762a */ /* 0x000e1c0003f0e200 */
[----:B0-----:R-:W-:-:S05]  /*37a0*/  @!P0 FMUL R0, R0, 1.175494350822287508e-38 ;  /* 0x0080000000008820 */ /* 0x001fca0000400000 */
[----:B------:R-:W-:-:S04]  /*37b0*/  F2FP.PACK_AB R0, RZ, R0 ;  /* 0x00000000ff00723e */ /* 0x000fc800000000ff */
[----:B------:R-:W-:Y:S01]  /*37c0*/  PRMT R23, R0, 0x7610, R23 ;  /* 0x0000761000177816 */ /* 0x000fe20000000017 */
[----:B------:R-:W-:Y:S05]  /*37d0*/  BRA `(.L_x_24233) ;  /* 0x00000bb000007947 */ /* 0x000fea0003800000 */
.L_x_24234:
        /* <DEDUP_REMOVED lines=14> */
.L_x_24247:
[----:B------:R-:W2:Y:S02]  /*38c0*/  LDG.E.64 R2, [R2.64] ;  /* 0x0000002402027981 */ /* 0x000ea4000c1e1b00 */
[----:B--2---:R-:W0:Y:S01]  /*38d0*/  F2F.F32.F64 R0, R2 ;  /* 0x0000000200007310 */ /* 0x004e220000301000 */
[----:B------:R-:W0:-:S14]  /*38e0*/  DSETP.GEU.AND P0, PT, |R2|, c[0x2][0x0], PT ;  /* 0x008000000200762a */ /* 0x000e1c0003f0e200 */
[----:B0-----:R-:W-:-:S05]  /*38f0*/  @!P0 FMUL R0, R0, 1.175494350822287508e-38 ;  /* 0x0080000000008820 */ /* 0x001fca0000400000 */
[----:B------:R-:W-:-:S04]  /*3900*/  F2FP.PACK_AB R0, RZ, R0 ;  /* 0x00000000ff00723e */ /* 0x000fc800000000ff */
[----:B------:R-:W-:Y:S01]  /*3910*/  PRMT R23, R0, 0x7610, R23 ;  /* 0x0000761000177816 */ /* 0x000fe20000000017 */
[----:B------:R-:W-:Y:S05]  /*3920*/  BRA `(.L_x_24233) ;  /* 0x00000a6000007947 */ /* 0x000fea0003800000 */
.L_x_24246:
        /* <DEDUP_REMOVED lines=28> */
.L_x_24249:
        /* <DEDUP_REMOVED lines=15> */
.L_x_24248:
[----:B------:R-:W2:Y:S02]  /*3be0*/  LDG.E.U16 R0, [R2.64] ;  /* 0x0000002402007981 */ /* 0x000ea4000c1e1500 */
[----:B--2---:R-:W-:-:S04]  /*3bf0*/  PRMT R0, RZ, 0x5410, R0 ;  /* 0x00005410ff007816 */ /* 0x004fc80000000000 */
[----:B------:R-:W-:-:S04]  /*3c00*/  F2FP.PACK_AB R0, RZ, R0 ;  /* 0x00000000ff00723e */ /* 0x000fc800000000ff */
[----:B------:R-:W-:Y:S01]  /*3c10*/  PRMT R23, R0, 0x7610, R23 ;  /* 0x0000761000177816 */ /* 0x000fe20000000017 */
[----:B------:R-:W-:Y:S05]  /*3c20*/  BRA `(.L_x_24233) ;  /* 0x0000076000007947 */ /* 0x000fea0003800000 */
.L_x_24245:
        /* <DEDUP_REMOVED lines=12> */
.L_x_24252:
        /* <DEDUP_REMOVED lines=21> */
.L_x_24256:
[----:B------:R-:W-:Y:S05]  /*3e40*/  BSYNC B1 ;  /* 0x0000000000017941 */ /* 0x000fea0003800000 */
.L_x_24255:
[----:B------:R-:W-:Y:S01]  /*3e50*/  LEA R3, R0, 0x3b800000, 0x17 ;  /* 0x3b80000000037811 */ /* 0x000fe200078eb8ff */
[----:B------:R-:W-:-:S05]  /*3e60*/  IMAD.SHL.U32 R0, R2, 0x100000, RZ ;  /* 0x0010000002007824 */ /* 0x000fca00078e00ff */
[----:B------:R-:W-:Y:S02]  /*3e70*/  LOP3.LUT R0, R3, R0, R4, 0xfe, !PT ;  /* 0x0000000003007212 */ /* 0x000fe400078efe04 */
.L_x_24254:
[----:B------:R-:W-:Y:S05]  /*3e80*/  BSYNC B0 ;  /* 0x0000000000007941 */ /* 0x000fea0003800000 */
.L_x_24253:
[----:B------:R-:W-:-:S04]  /*3e90*/  F2FP.PACK_AB R0, RZ, R0 ;  /* 0x00000000ff00723e */ /* 0x000fc800000000ff */
[----:B------:R-:W-:Y:S01]  /*3ea0*/  PRMT R23, R0, 0x7610, R23 ;  /* 0x0000761000177816 */ /* 0x000fe20000000017 */
[----:B------:R-:W-:Y:S05]  /*3eb0*/  BRA `(.L_x_24233) ;  /* 0x000004d000007947 */ /* 0x000fea0003800000 */
.L_x_24251:
        /* <DEDUP_REMOVED lines=21> */
.L_x_24260:
[----:B------:R-:W-:Y:S05]  /*4010*/  BSYNC B1 ;  /* 0x0000000000017941 */ /* 0x000fea0003800000 */
.L_x_24259:
[----:B------:R-:W-:Y:S01]  /*4020*/  LEA R3, R0, 0x37800000, 0x17 ;  /* 0x3780000000037811 */ /* 0x000fe200078eb8ff */
[----:B------:R-:W-:-:S05]  /*4030*/  IMAD.SHL.U32 R0, R2, 0x200000, RZ ;  /* 0x0020000002007824 */ /* 0x000fca00078e00ff */
[----:B------:R-:W-:Y:S02]  /*4040*/  LOP3.LUT R0, R3, R0, R4, 0xfe, !PT ;  /* 0x0000000003007212 */ /* 0x000fe400078efe04 */
.L_x_24258:
[----:B------:R-:W-:Y:S05]  /*4050*/  BSYNC B0 ;  /* 0x0000000000007941 */ /* 0x000fea0003800000 */
.L_x_24257:
[----:B------:R-:W-:-:S04]  /*4060*/  F2FP.PACK_AB R0, RZ, R0 ;  /* 0x00000000ff00723e */ /* 0x000fc800000000ff */
[----:B------:R-:W-:Y:S01]  /*4070*/  PRMT R23, R0, 0x7610, R23 ;  /* 0x0000761000177816 */ /* 0x000fe20000000017 */
[----:B------:R-:W-:Y:S05]  /*4080*/  BRA `(.L_x_24233) ;  /* 0x0000030000007947 */ /* 0x000fea0003800000 */
.L_x_24250:
        /* <DEDUP_REMOVED lines=14> */
.L_x_24264:
[----:B------:R-:W-:Y:S05]  /*4170*/  BSYNC B0 ;  /* 0x0000000000007941 */ /* 0x000fea0003800000 */
.L_x_24263:
[----:B------:R-:W-:-:S04]  /*4180*/  F2FP.PACK_AB R0, RZ, R0 ;  /* 0x00000000ff00723e */ /* 0x000fc800000000ff */
[----:B------:R-:W-:Y:S01]  /*4190*/  PRMT R23, R0, 0x7610, R23 ;  /* 0x0000761000177816 */ /* 0x000fe20000000017 */
[----:B------:R-:W-:Y:S05]  /*41a0*/  BRA `(.L_x_24233) ;  /* 0x000001e000007947 */ /* 0x000fea0003800000 */
.L_x_24238:
        /* <DEDUP_REMOVED lines=21> */
.L_x_24262:
[----:B------:R-:W2:Y:S02]  /*4300*/  LDG.E.64 R2, [R2.64] ;  /* 0x0000002402027981 */ /* 0x000ea4000c1e1b00 */
[----:B--2---:R-:W0:Y:S02]  /*4310*/  I2F.U64 R0, R2 ;  /* 0x0000000200007312 */ /* 0x004e240000301000 */
[----:B0-----:R-:W-:-:S04]  /*4320*/  F2FP.PACK_AB R0, RZ, R0 ;  /* 0x00000000ff00723e */ /* 0x001fc800000000ff */
[----:B------:R-:W-:Y:S01]  /*4330*/  PRMT R23, R0, 0x7610, R23 ;  /* 0x0000761000177816 */ /* 0x000fe20000000017 */
[----:B------:R-:W-:Y:S05]  /*4340*/  BRA `(.L_x_24233) ;  /* 0x0000004000007947 */ /* 0x000fea0003800000 */
.L_x_24261:
[----:B------:R-:W2:Y:S02]  /*4350*/  LDG.E R2, [R2.64] ;  /* 0x0000002402027981 */ /* 0x000ea4000c1e1900 */
[----:B--2---:R-:W0:Y:S02]  /*4360*/  I2F.U32 R0, R2 ;  /* 0x0000000200007306 */ /* 0x004e240000201000 */
[----:B0-----:R-:W-:-:S04]  /*4370*/  F2FP.PACK_AB R0, RZ, R0 ;  /* 0x00000000ff00723e */ /* 0x001fc800000000ff */
[----:B------:R-:W-:Y:S02]  /*4380*/  PRMT R23, R0, 0x7610, R23 ;  /* 0x0000761000177816 */ /* 0x000fe40000000017 */
.L_x_24233:
[----:B------:R-:W-:Y:S05]  /*4390*/  BSYNC B6 ;  /* 0x0000000000067941 */ /* 0x000fea0003800000 */
.L_x_24232:
[----:B------:R-:W1:Y:S01]  /*43a0*/  S2R R19, SR_TID.X ;  /* 0x0000000000137919 */ /* 0x000e620000002100 */
[----:B------:R-:W2:Y:S01]  /*43b0*/  LDC.U8 R18, c[0x0][0x184] ;  /* 0x00006100ff127b82 */ /* 0x000ea20000000000 */
[----:B------:R-:W-:Y:S01]  /*43c0*/  BSSY B0, `(.L_x_24265) ;  /* 0x0000022000007945 */ /* 0x000fe20003800000 */
[CC--:B-1----:R-:W-:Y:S02]  /*43d0*/  ISETP.GE.AND P0, PT, R19.reuse, R17.reuse, PT ;  /* 0x000000111300720c */ /* 0x0c2fe40003f06270 */
[C---:B------:R-:W-:Y:S02]  /*43e0*/  IADD3 R0, R19.reuse, 0x100, RZ ;  /* 0x0000010013007810 */ /* 0x040fe40007ffe0ff */
[C---:B------:R-:W-:Y:S02]  /*43f0*/  IADD3 R24, R19.reuse, 0x80, RZ ;  /* 0x0000008013187810 */ /* 0x040fe40007ffe0ff */
[----:B------:R-:W-:Y:S02]  /*4400*/  ISETP.GE.AND P1, PT, R0, R17, PT ;  /* 0x000000110000720c */ /* 0x000fe40003f26270 */
[----:B0-----:R-:W-:-:S05]  /*4410*/  IADD3 R2, R19, 0x180, RZ ;  /* 0x0000018013027810 */ /* 0x001fca0007ffe0ff */
[----:B------:R-:W-:Y:S05]  /*4420*/  @P0 BRA `(.L_x_24266) ;  /* 0x000001b000000947 */ /* 0x000fea0003800000 */
[----:B--2--5:R-:W-:Y:S01]  /*4430*/  HADD2.F32 R25, -RZ, R25.H0_H0 ;  /* 0x20000019ff197230 */ /* 0x024fe20000004100 */
[----:B------:R-:W-:-:S04]  /*4440*/  IMAD.MOV.U32 R6, RZ, RZ, 0x3ab5ebe6 ;  /* 0x3ab5ebe6ff067424 */ /* 0x000fc800078e00ff */
[C---:B------:R-:W-:Y:S01]  /*4450*/  FMUL.FTZ R0, R25.reuse, 1.4426950216293334961 ;  /* 0x3fb8aa3b19007820 */ /* 0x040fe20000410000 */
[C---:B------:R-:W-:Y:S02]  /*4460*/  FSETP.GEU.FTZ.AND P2, PT, |R25|.reuse, 0.40999999642372131348, PT ;  /* 0x3ed1eb851900780b */ /* 0x040fe40003f5e200 */
[----:B------:R-:W-:-:S03]  /*4470*/  FSETP.NEU.FTZ.AND P4, PT, R25, RZ, PT ;  /* 0x000000ff1900720b */ /* 0x000fc60003f9d000 */
[----:B------:R-:W0:Y:S02]  /*4480*/  FRND R0, R0 ;  /* 0x0000000000007307 */ /* 0x000e240000201000 */
[----:B0-----:R-:W-:-:S04]  /*4490*/  FSEL R4, R0, RZ, P2 ;  /* 0x000000ff00047208 */ /* 0x001fc80001000000 */
        /* <DEDUP_REMOVED lines=15> */
[----:B------:R-:W-:-:S04]  /*4590*/  FSETP.GT.FTZ.AND P2, PT, R4, 128, PT ;  /* 0x430000000400780b */ /* 0x000fc80003f54000 */
[----:B------:R-:W-:-:S04]  /*45a0*/  FSEL R0, R0, +INF , !P2 ;  /* 0x7f80000000007808 */ /* 0x000fc80005000000 */
[----:B------:R-:W-:Y:S01]  /*45b0*/  FSEL R0, R0, -1, P3 ;  /* 0xbf80000000007808 */ /* 0x000fe20001800000 */
[----:B------:R-:W-:-:S05]  /*45c0*/  @!P4 FADD.FTZ R0, R25, R25 ;  /* 0x000000191900c221 */ /* 0x000fca0000010000 */
[----:B------:R-:W-:Y:S02]  /*45d0*/  F2FP.PACK_AB R0, RZ, R0 ;  /* 0x00000000ff00723e */ /* 0x000fe400000000ff */
.L_x_24266:
[----:B--2---:R-:W-:Y:S05]  /*45e0*/  BSYNC B0 ;  /* 0x0000000000007941 */ /* 0x004fea0003800000 */
.L_x_24265:
[-C--:B------:R-:W-:Y:S01]  /*45f0*/  ISETP.GE.AND P3, PT, R24, R17.reuse, PT ;  /* 0x000000111800720c */ /* 0x080fe20003f66270 */
[----:B------:R-:W-:Y:S01]  /*4600*/  BSSY B0, `(.L_x_24267) ;  /* 0x000001e000007945 */ /* 0x000fe20003800000 */
[----:B------:R-:W-:-:S11]  /*4610*/  ISETP.GE.AND P2, PT, R2, R17, PT ;  /* 0x000000110200720c */ /* 0x000fd60003f46270 */
[----:B------:R-:W-:Y:S05]  /*4620*/  @P3 BRA `(.L_x_24268) ;  /* 0x000001b000003947 */ /* 0x000fea0003800000 */
[----:B-----5:R-:W-:Y:S01]  /*4630*/  HADD2.F32 R22, -RZ, R22.H0_H0 ;  /* 0x20000016ff167230 */ /* 0x020fe20000004100 */
[----:B------:R-:W-:-:S04]  /*4640*/  IMAD.MOV.U32 R5, RZ, RZ, 0x3ab5ebe6 ;  /* 0x3ab5ebe6ff057424 */ /* 0x000fc800078e00ff */
[C---:B------:R-:W-:Y:S01]  /*4650*/  FMUL.FTZ R2, R22.reuse, 1.4426950216293334961 ;  /* 0x3fb8aa3b16027820 */ /* 0x040fe20000410000 */
        /* <DEDUP_REMOVED lines=24> */
.L_x_24268:
[----:B------:R-:W-:Y:S05]  /*47e0*/  BSYNC B0 ;  /* 0x0000000000007941 */ /* 0x000fea0003800000 */
.L_x_24267:
[----:B------:R-:W-:Y:S01]  /*47f0*/  BSSY B0, `(.L_x_24269) ;  /* 0x000001d000007945 */ /* 0x000fe20003800000 */
[----:B------:R-:W-:Y:S05]  /*4800*/  @P1 BRA `(.L_x_24270) ;  /* 0x000001b000001947 */ /* 0x000fea0003800000 */
[----:B-----5:R-:W-:Y:S01]  /*4810*/  HADD2.F32 R26, -RZ, R26.H0_H0 ;  /* 0x2000001aff1a7230 */ /* 0x020fe20000004100 */
        /* <DEDUP_REMOVED lines=26> */
.L_x_24270:
[----:B------:R-:W-:Y:S05]  /*49c0*/  BSYNC B0 ;  /* 0x0000000000007941 */ /* 0x000fea0003800000 */
.L_x_24269:
        /* <DEDUP_REMOVED lines=29> */
.L_x_24272:
[----:B------:R-:W-:Y:S05]  /*4ba0*/  BSYNC B0 ;  /* 0x0000000000007941 */ /* 0x000fea0003800000 */
.L_x_24271:
        /* <DEDUP_REMOVED lines=22> */
.L_x_24278:
[----:B------:R-:W-:Y:S01]  /*4d10*/  HADD2.F32 R5, -RZ, R0.H0_H0 ;  /* 0x20000000ff057230 */ /* 0x000fe20000004100 */
[----:B------:R-:W-:-:S05]  /*4d20*/  IMAD.MOV.U32 R19, RZ, RZ, R24 ;  /* 0x000000ffff137224 */ /* 0x000fca00078e0018 */
[----:B------:R-:W0:Y:S02]  /*4d30*/  F2I.S64.TRUNC R4, R5 ;  /* 0x0000000500047311 */ /* 0x000e24000020d900 */
[----:B0-----:R0:W-:Y:S01]  /*4d40*/  STG.E.U8 [R2.64], R4 ;  /* 0x0000000402007986 */ /* 0x0011e2000c101124 */
[----:B------:R-:W-:Y:S05]  /*4d50*/  BRA `(.L_x_24274) ;  /* 0x00000f8000007947 */ /* 0x000fea0003800000 */
.L_x_24277:
        /* <DEDUP_REMOVED lines=11> */
.L_x_24281:
[----:B------:R-:W-:Y:S01]  /*4e10*/  HADD2.F32 R0, -RZ, R0.H0_H0 ;  /* 0x20000000ff007230 */ /* 0x000fe20000004100 */
[----:B------:R-:W-:-:S03]  /*4e20*/  IMAD.MOV.U32 R19, RZ, RZ, R24 ;  /* 0x000000ffff137224 */ /* 0x000fc600078e0018 */
[----:B------:R-:W0:Y:S02]  /*4e30*/  F2I.FTZ.TRUNC.NTZ R5, R0 ;  /* 0x0000000000057305 */ /* 0x000e24000021f100 */
[----:B0-----:R0:W-:Y:S01]  /*4e40*/  STG.E [R2.64], R5 ;  /* 0x0000000502007986 */ /* 0x0011e2000c101924 */
[----:B------:R-:W-:Y:S05]  /*4e50*/  BRA `(.L_x_24274) ;  /* 0x00000e8000007947 */ /* 0x000fea0003800000 */
.L_x_24280:
[----:B------:R-:W-:Y:S01]  /*4e60*/  HADD2.F32 R0, -RZ, R0.H0_H0 ;  /* 0x20000000ff007230 */ /* 0x000fe20000004100 */
[----:B------:R-:W-:-:S03]  /*4e70*/  IMAD.MOV.U32 R19, RZ, RZ, R24 ;  /* 0x000000ffff137224 */ /* 0x000fc600078e0018 */
[----:B------:R-:W0:Y:S02]  /*4e80*/  F2I.FTZ.TRUNC.NTZ R5, R0 ;  /* 0x0000000000057305 */ /* 0x000e24000021f100 */
[----:B0-----:R0:W-:Y:S01]  /*4e90*/  STG.E.U16 [R2.64], R5 ;  /* 0x0000000502007986 */ /* 0x0011e2000c101524 */
[----:B------:R-:W-:Y:S05]  /*4ea0*/  BRA `(.L_x_24274) ;  /* 0x00000e3000007947 */ /* 0x000fea0003800000 */
.L_x_24276:
        /* <DEDUP_REMOVED lines=10> */
.L_x_24283:
[----:B------:R0:W-:Y:S01]  /*4f50*/  STG.E.U16 [R2.64], R0 ;  /* 0x0000000002007986 */ /* 0x0001e2000c101524 */
[----:B------:R-:W-:Y:S01]  /*4f60*/  IMAD.MOV.U32 R19, RZ, RZ, R24 ;  /* 0x000000ffff137224 */ /* 0x000fe200078e0018 */
[----:B------:R-:W-:Y:S05]  /*4f70*/  BRA `(.L_x_24274) ;  /* 0x00000d6000007947 */ /* 0x000fea0003800000 */
.L_x_24282:
        /* <DEDUP_REMOVED lines=11> */
.L_x_24285:
[----:B------:R-:W-:Y:S01]  /*5030*/  HADD2.F32 R0, -RZ, R0.H0_H0 ;  /* 0x20000000ff007230 */ /* 0x000fe20000004100 */
[----:B------:R-:W-:-:S04]  /*5040*/  IMAD.MOV.U32 R19, RZ, RZ, R24 ;  /* 0x000000ffff137224 */ /* 0x000fc800078e0018 */
[----:B------:R-:W-:-:S04]  /*5050*/  F2FP.PACK_AB R0, RZ, R0 ;  /* 0x00000000ff00723e */ /* 0x000fc800000000ff */
[----:B------:R-:W-:-:S05]  /*5060*/  PRMT R0, R0, 0x5410, RZ ;  /* 0x0000541000007816 */ /* 0x000fca00000000ff */
[----:B------:R0:W-:Y:S01]  /*5070*/  STG.E [R2.64], R0 ;  /* 0x0000000002007986 */ /* 0x0001e2000c101924 */
[----:B------:R-:W-:Y:S05]  /*5080*/  BRA `(.L_x_24274) ;  /* 0x00000c5000007947 */ /* 0x000fea0003800000 */
.L_x_24284:
[----:B------:R-:W-:Y:S01]  /*5090*/  HADD2.F32 R4, -RZ, R0.H0_H0 ;  /* 0x20000000ff047230 */ /* 0x000fe20000004100 */
[----:B------:R-:W-:-:S04]  /*50a0*/  IMAD.MOV.U32 R19, RZ, RZ, R24 ;  /* 0x000000ffff137224 */ /* 0x000fc800078e0018 */
[----:B------:R-:W-:-:S06]  /*50b0*/  FMUL.FTZ R4, R4, 1 ;  /* 0x3f80000004047820 */ /* 0x000fcc0000410000 */
[----:B------:R-:W0:Y:S02]  /*50c0*/  F2F.F64.F32 R4, R4 ;  /* 0x0000000400047310 */ /* 0x000e240000201800 */
[----:B0-----:R0:W-:Y:S01]  /*50d0*/  STG.E.64 [R2.64], R4 ;  /* 0x0000000402007986 */ /* 0x0011e2000c101b24 */
[----:B------:R-:W-:Y:S05]  /*50e0*/  BRA `(.L_x_24274) ;  /* 0x00000bf000007947 */ /* 0x000fea0003800000 */
.L_x_24275:
        /* <DEDUP_REMOVED lines=14> */
.L_x_24288:
[----:B------:R-:W-:Y:S01]  /*51d0*/  HADD2.F32 R0, -RZ, R0.H0_H0 ;  /* 0x20000000ff007230 */ /* 0x000fe20000004100 */
[----:B------:R-:W-:Y:S01]  /*51e0*/  CS2R R6, SRZ ;  /* 0x0000000000067805 */ /* 0x000fe2000001ff00 */
[----:B------:R-:W-:-:S03]  /*51f0*/  IMAD.MOV.U32 R19, RZ, RZ, R24 ;  /* 0x000000ffff137224 */ /* 0x000fc600078e0018 */
[----:B------:R-:W-:-:S04]  /*5200*/  FMUL.FTZ R0, R0, 1 ;  /* 0x3f80000000007820 */ /* 0x000fc80000410000 */
[----:B------:R-:W0:Y:S02]  /*5210*/  F2F.F64.F32 R4, R0 ;  /* 0x0000000000047310 */ /* 0x000e240000201800 */
[----:B0-----:R0:W-:Y:S01]  /*5220*/  STG.E.128 [R2.64], R4 ;  /* 0x0000000402007986 */ /* 0x0011e2000c101d24 */
[----:B------:R-:W-:Y:S05]  /*5230*/  BRA `(.L_x_24274) ;  /* 0x00000aa000007947 */ /* 0x000fea0003800000 */
.L_x_24287:
        /* <DEDUP_REMOVED lines=21> */
.L_x_24292:
[----:B------:R-:W-:Y:S05]  /*5390*/  BSYNC B0 ;  /* 0x0000000000007941 */ /* 0x000fea0003800000 */
.L_x_24291:
[----:B------:R-:W-:Y:S01]  /*53a0*/  LOP3.LUT R5, R0, R5, RZ, 0xfc, !PT ;  /* 0x0000000500057212 */ /* 0x000fe200078efcff */
[----:B------:R-:W-:-:S04]  /*53b0*/  IMAD.MOV.U32 R19, RZ, RZ, R24 ;  /* 0x000000ffff137224 */ /* 0x000fc800078e0018 */
[----:B------:R0:W-:Y:S01]  /*53c0*/  STG.E.U8 [R2.64], R5 ;  /* 0x0000000502007986 */ /* 0x0001e2000c101124 */
[----:B------:R-:W-:Y:S05]  /*53d0*/  BRA `(.L_x_24274) ;  /* 0x0000090000007947 */ /* 0x000fea0003800000 */
.L_x_24290:
        /* <DEDUP_REMOVED lines=13> */
.L_x_24294:
[----:B------:R-:W-:Y:S01]  /*54b0*/  IMAD.MOV.U32 R0, RZ, RZ, 0x7f ;  /* 0x0000007fff007424 */ /* 0x000fe200078e00ff */
[----:B------:R-:W-:-:S04]  /*54c0*/  ISETP.GT.U32.AND P0, PT, R4, 0x7f800000, PT ;  /* 0x7f8000000400780c */ /* 0x000fc80003f04070 */
[----:B------:R-:W-:-:S04]  /*54d0*/  SEL R0, R0, 0x7c, P0 ;  /* 0x0000007c00007807 */ /* 0x000fc80000000000 */
.L_x_24295:
[----:B------:R-:W-:Y:S05]  /*54e0*/  BSYNC B0 ;  /* 0x0000000000007941 */ /* 0x000fea0003800000 */
.L_x_24293:
[----:B------:R-:W-:Y:S01]  /*54f0*/  LOP3.LUT R4, R5, 0x80000000, RZ, 0xc0, !PT ;  /* 0x8000000005047812 */ /* 0x000fe200078ec0ff */
[----:B------:R-:W-:-:S03]  /*5500*/  IMAD.MOV.U32 R19, RZ, RZ, R24 ;  /* 0x000000ffff137224 */ /* 0x000fc600078e0018 */
[----:B------:R-:W-:-:S04]  /*5510*/  SHF.R.U32.HI R5, RZ, 0x18, R4 ;  /* 0x00000018ff057819 */ /* 0x000fc80000011604 */
[----:B------:R-:W-:-:S05]  /*5520*/  LOP3.LUT R5, R0, R5, RZ, 0xfc, !PT ;  /* 0x0000000500057212 */ /* 0x000fca00078efcff */
[----:B------:R0:W-:Y:S01]  /*5530*/  STG.E.U8 [R2.64], R5 ;  /* 0x0000000502007986 */ /* 0x0001e2000c101124 */
[----:B------:R-:W-:Y:S05]  /*5540*/  BRA `(.L_x_24274) ;  /* 0x0000079000007947 */ /* 0x000fea0003800000 */
.L_x_24289:
[----:B------:R-:W-:Y:S01]  /*5550*/  HADD2.F32 R0, -RZ, R0.H0_H0 ;  /* 0x20000000ff007230 */ /* 0x000fe20000004100 */
[----:B------:R-:W-:-:S04]  /*5560*/  IMAD.MOV.U32 R19, RZ, RZ, R24 ;  /* 0x000000ffff137224 */ /* 0x000fc800078e0018 */
[----:B------:R-:W-:-:S05]  /*5570*/  F2FP.BF16.PACK_AB R0, RZ, R0 ;  /* 0x00000000ff00723e */ /* 0x000fca00000010ff */
[----:B------:R0:W-:Y:S01]  /*5580*/  STG.E.U16 [R2.64], R0 ;  /* 0x0000000002007986 */ /* 0x0001e2000c101524 */
[----:B------:R-:W-:Y:S05]  /*5590*/  BRA `(.L_x_24274) ;  /* 0x0000074000007947 */ /* 0x000fea0003800000 */
.L_x_24286:
        /* <DEDUP_REMOVED lines=13> */
.L_x_24298:
        /* <DEDUP_REMOVED lines=17> */
.L_x_24301:
[----:B------:R-:W-:-:S04]  /*5780*/  LOP3.LUT R0, R7, 0x80000000, RZ, 0xc0, !PT ;  /* 0x8000000007007812 */ /* 0x000fc800078ec0ff */
[----:B------:R-:W-:-:S04]  /*5790*/  SHF.R.U32.HI R5, RZ, 0x18, R0 ;  /* 0x00000018ff057819 */ /* 0x000fc80000011600 */
[----:B------:R-:W-:-:S04]  /*57a0*/  LOP3.LUT R4, R4, R5, RZ, 0xfc, !PT ;  /* 0x0000000504047212 */ /* 0x000fc800078efcff */
[----:B------:R-:W-:Y:S02]  /*57b0*/  PRMT R0, R4, 0x7610, R0 ;  /* 0x0000761004007816 */ /* 0x000fe40000000000 */
.L_x_24300:
[----:B------:R-:W-:Y:S05]  /*57c0*/  BSYNC B0 ;  /* 0x0000000000007941 */ /* 0x000fea0003800000 */
.L_x_24299:
[----:B------:R0:W-:Y:S01]  /*57d0*/  STG.E.U8 [R2.64], R0 ;  /* 0x0000000002007986 */ /* 0x0001e2000c101124 */
[----:B------:R-:W-:Y:S01]  /*57e0*/  IMAD.MOV.U32 R19, RZ, RZ, R24 ;  /* 0x000000ffff137224 */ /* 0x000fe200078e0018 */
[----:B------:R-:W-:Y:S05]  /*57f0*/  BRA `(.L_x_24274) ;  /* 0x000004e000007947 */ /* 0x000fea0003800000 */
.L_x_24297:
        /* <DEDUP_REMOVED lines=17> */
.L_x_24304:
[----:B------:R-:W-:-:S04]  /*5910*/  LOP3.LUT R0, R7, 0x80000000, RZ, 0xc0, !PT ;  /* 0x8000000007007812 */ /* 0x000fc800078ec0ff */
[----:B------:R-:W-:-:S04]  /*5920*/  SHF.R.U32.HI R5, RZ, 0x18, R0 ;  /* 0x00000018ff057819 */ /* 0x000fc80000011600 */
[----:B------:R-:W-:-:S04]  /*5930*/  LOP3.LUT R4, R4, R5, RZ, 0xfc, !PT ;  /* 0x0000000504047212 */ /* 0x000fc800078efcff */
[----:B------:R-:W-:Y:S02]  /*5940*/  PRMT R0, R4, 0x7610, R0 ;  /* 0x0000761004007816 */ /* 0x000fe40000000000 */
.L_x_24303:
[----:B------:R-:W-:Y:S05]  /*5950*/  BSYNC B0 ;  /* 0x0000000000007941 */ /* 0x000fea0003800000 */
.L_x_24302:
[----:B------:R0:W-:Y:S01]  /*5960*/  STG.E.U8 [R2.64], R0 ;  /* 0x0000000002007986 */ /* 0x0001e2000c101124 */
[----:B------:R-:W-:Y:S01]  /*5970*/  IMAD.MOV.U32 R19, RZ, RZ, R24 ;  /* 0x000000ffff137224 */ /* 0x000fe200078e0018 */
[----:B------:R-:W-:Y:S05]  /*5980*/  BRA `(.L_x_24274) ;  /* 0x0000035000007947 */ /* 0x000fea0003800000 */
.L_x_24296:
        /* <DEDUP_REMOVED lines=23> */
.L_x_24279:
        /* <DEDUP_REMOVED lines=19> */
[----:B------:R-:W-:Y:S01]  /*5c30*/  IMAD.MOV.U32 R19, RZ, RZ, R24 ;  /* 0x000000ffff137224 */ /* 0x000fe200078e0018 */
[----:B------:R-:W-:Y:S05]  /*5c40*/  BRA `(.L_x_24274) ;  /* 0x0000009000007947 */ /* 0x000fea0003800000 */
.L_x_24306:
[----:B------:R-:W-:Y:S01]  /*5c50*/  HADD2.F32 R4, -RZ, R0.H0_H0 ;  /* 0x20000000ff047230 */ /* 0x000fe20000004100 */
[----:B------:R-:W-:-:S05]  /*5c60*/  IMAD.MOV.U32 R19, RZ, RZ, R24 ;  /* 0x000000ffff137224 */ /* 0x000fca00078e0018 */
[----:B------:R-:W0:Y:S02]  /*5c70*/  F2I.U64.TRUNC R4, R4 ;  /* 0x0000000400047311 */ /* 0x000e24000020d800 */
[----:B0-----:R0:W-:Y:S01]  /*5c80*/  STG.E.64 [R2.64], R4 ;  /* 0x0000000402007986 */ /* 0x0011e2000c101b24 */
[----:B------:R-:W-:Y:S05]  /*5c90*/  BRA `(.L_x_24274) ;  /* 0x0000004000007947 */ /* 0x000fea0003800000 */
.L_x_24305:
[----:B------:R-:W-:Y:S01]  /*5ca0*/  HADD2.F32 R0, -RZ, R0.H0_H0 ;  /* 0x20000000ff007230 */ /* 0x000fe20000004100 */
[----:B------:R-:W-:-:S03]  /*5cb0*/  IMAD.MOV.U32 R19, RZ, RZ, R24 ;  /* 0x000000ffff137224 */ /* 0x000fc600078e0018 */
[----:B------:R-:W0:Y:S02]  /*5cc0*/  F2I.FTZ.U32.TRUNC.NTZ R5, R0 ;  /* 0x0000000000057305 */ /* 0x000e24000021f000 */
[----:B0-----:R0:W-:Y:S02]  /*5cd0*/  STG.E [R2.64], R5 ;  /* 0x0000000502007986 */ /* 0x0011e4000c101924 */
.L_x_24274:
[----:B------:R-:W-:Y:S05]  /*5ce0*/  BSYNC B6 ;  /* 0x0000000000067941 */ /* 0x000fea0003800000 */
.L_x_24273:
        /* <DEDUP_REMOVED lines=19> */
[----:B-----5:R-:W-:-:S06]  /*5e20*/  HADD2.F32 R25, -RZ, R25.H0_H0 ;  /* 0x20000019ff197230 */ /* 0x020fcc0000004100 */
[----:B------:R-:W0:Y:S02]  /*5e30*/  F2I.FTZ.TRUNC.NTZ R25, R25 ;  /* 0x0000001900197305 */ /* 0x000e24000021f100 */
[----:B0-----:R0:W-:Y:S01]  /*5e40*/  STG.E.U8 [R2.64], R25 ;  /* 0x0000001902007986 */ /* 0x0011e2000c101124 */
[----:B------:R-:W-:Y:S05]  /*5e50*/  BRA `(.L_x_24314) ;  /* 0x00000e8000007947 */ /* 0x000fea0003800000 */
.L_x_24312:
[----:B-----5:R-:W-:-:S06]  /*5e60*/  HADD2.F32 R5, -RZ, R25.H0_H0 ;  /* 0x20000019ff057230 */ /* 0x020fcc0000004100 */
[----:B------:R-:W0:Y:S02]  /*5e70*/  F2I.S64.TRUNC R4, R5 ;  /* 0x0000000500047311 */ /* 0x000e24000020d900 */
[----:B0-----:R0:W-:Y:S01]  /*5e80*/  STG.E.U8 [R2.64], R4 ;  /* 0x0000000402007986 */ /* 0x0011e2000c101124 */
[----:B------:R-:W-:Y:S05]  /*5e90*/  BRA `(.L_x_24314) ;  /* 0x00000e4000007947 */ /* 0x000fea0003800000 */
.L_x_24311:
[----:B------:R-:W-:-:S13]  /*5ea0*/  ISETP.NE.AND P0, PT, R0, 0x2, PT ;  /* 0x000000020000780c */ /* 0x000fda0003f05270 */
[----:B------:R-:W-:Y:S05]  /*5eb0*/  @!P0 BRA `(.L_x_24315) ;  /* 0x000000c000008947 */ /* 0x000fea0003800000 */
[----:B------:R-:W-:-:S13]  /*5ec0*/  ISETP.NE.AND P0, PT, R0, 0x3, PT ;  /* 0x000000030000780c */ /* 0x000fda0003f05270 */
[----:B------:R-:W-:Y:S05]  /*5ed0*/  @!P0 BRA `(.L_x_24316) ;  /* 0x0000006000008947 */ /* 0x000fea0003800000 */
[----:B------:R-:W-:-:S13]  /*5ee0*/  ISETP.NE.AND P0, PT, R0, 0x4, PT ;  /* 0x000000040000780c */ /* 0x000fda0003f05270 */
[----:B------:R-:W-:Y:S05]  /*5ef0*/  @P0 BRA `(.L_x_24313) ;  /* 0x00000c3000000947 */ /* 0x000fea0003800000 */
[----:B-----5:R-:W-:-:S06]  /*5f00*/  HADD2.F32 R4, -RZ, R25.H0_H0 ;  /* 0x20000019ff047230 */ /* 0x020fcc0000004100 */
[----:B------:R-:W0:Y:S02]  /*5f10*/  F2I.S64.TRUNC R4, R4 ;  /* 0x0000000400047311 */ /* 0x000e24000020d900 */
[----:B0-----:R0:W-:Y:S01]  /*5f20*/  STG.E.64 [R2.64], R4 ;  /* 0x0000000402007986 */ /* 0x0011e2000c101b24 */
[----:B------:R-:W-:Y:S05]  /*5f30*/  BRA `(.L_x_24314) ;  /* 0x00000da000007947 */ /* 0x000fea0003800000 */
.L_x_24316:
[----:B-----5:R-:W-:-:S06]  /*5f40*/  HADD2.F32 R25, -RZ, R25.H0_H0 ;  /* 0x20000019ff197230 */ /* 0x020fcc0000004100 */
[----:B------:R-:W0:Y:S02]  /*5f50*/  F2I.FTZ.TRUNC.NTZ R25, R25 ;  /* 0x0000001900197305 */ /* 0x000e24000021f100 */
[----:B0-----:R0:W-:Y:S01]  /*5f60*/  STG.E [R2.64], R25 ;  /* 0x0000001902007986 */ /* 0x0011e2000c101924 */
[----:B------:R-:W-:Y:S05]  /*5f70*/  BRA `(.L_x_24314) ;  /* 0x00000d6000007947 */ /* 0x000fea0003800000 */
.L_x_24315:
[----:B-----5:R-:W-:-:S06]  /*5f80*/  HADD2.F32 R25, -RZ, R25.H0_H0 ;  /* 0x20000019ff197230 */ /* 0x020fcc0000004100 */
[----:B------:R-:W0:Y:S02]  /*5f90*/  F2I.FTZ.TRUNC.NTZ R25, R25 ;  /* 0x0000001900197305 */ /* 0x000e24000021f100 */
[----:B0-----:R0:W-:Y:S01]  /*5fa0*/  STG.E.U16 [R2.64], R25 ;  /* 0x0000001902007986 */ /* 0x0011e2000c101524 */
[----:B------:R-:W-:Y:S05]  /*5fb0*/  BRA `(.L_x_24314) ;  /* 0x00000d2000007947 */ /* 0x000fea0003800000 */
.L_x_24310:
[----:B------:R-:W-:-:S13]  /*5fc0*/  ISETP.GT.AND P0, PT, R0, 0x6, PT ;  /* 0x000000060000780c */ /* 0x000fda0003f04270 */
[----:B------:R-:W-:Y:S05]  /*5fd0*/  @P0 BRA `(.L_x_24317) ;  /* 0x0000009000000947 */ /* 0x000fea0003800000 */
[----:B------:R-:W-:-:S13]  /*5fe0*/  ISETP.NE.AND P0, PT, R0, 0x5, PT ;  /* 0x000000050000780c */ /* 0x000fda0003f05270 */
[----:B------:R-:W-:Y:S05]  /*5ff0*/  @!P0 BRA `(.L_x_24318) ;  /* 0x0000005000008947 */ /* 0x000fea0003800000 */
[----:B------:R-:W-:-:S13]  /*6000*/  ISETP.NE.AND P0, PT, R0, 0x6, PT ;  /* 0x000000060000780c */ /* 0x000fda0003f05270 */
[----:B------:R-:W-:Y:S05]  /*6010*/  @P0 BRA `(.L_x_24313) ;  /* 0x00000b1000000947 */ /* 0x000fea0003800000 */
[----:B-----5:R-:W-:-:S05]  /*6020*/  HADD2.F32 R25, -RZ, R25.H0_H0 ;  /* 0x20000019ff197230 */ /* 0x020fca0000004100 */
[----:B------:R0:W-:Y:S01]  /*6030*/  STG.E [R2.64], R25 ;  /* 0x0000001902007986 */ /* 0x0001e2000c101924 */
[----:B------:R-:W-:Y:S05]  /*6040*/  BRA `(.L_x_24314) ;  /* 0x00000c9000007947 */ /* 0x000fea0003800000 */
.L_x_24318:
[----:B-----5:R0:W-:Y:S01]  /*6050*/  STG.E.U16 [R2.64], R25 ;  /* 0x0000001902007986 */ /* 0x0201e2000c101524 */
[----:B------:R-:W-:Y:S05]  /*6060*/  BRA `(.L_x_24314) ;  /* 0x00000c7000007947 */ /* 0x000fea0003800000 */
.L_x_24317:
[----:B------:R-:W-:-:S13]  /*6070*/  ISETP.NE.AND P0, PT, R0, 0x7, PT ;  /* 0x000000070000780c */ /* 0x000fda0003f05270 */
[----:B------:R-:W-:Y:S05]  /*6080*/  @!P0 BRA `(.L_x_24319) ;  /* 0x000000d000008947 */ /* 0x000fea0003800000 */
[----:B------:R-:W-:-:S13]  /*6090*/  ISETP.NE.AND P0, PT, R0, 0x8, PT ;  /* 0x000000080000780c */ /* 0x000fda0003f05270 */
[----:B------:R-:W-:Y:S05]  /*60a0*/  @!P0 BRA `(.L_x_24320) ;  /* 0x0000006000008947 */ /* 0x000fea0003800000 */
[----:B------:R-:W-:-:S13]  /*60b0*/  ISETP.NE.AND P0, PT, R0, 0x9, PT ;  /* 0x000000090000780c */ /* 0x000fda0003f05270 */
[----:B------:R-:W-:Y:S05]  /*60c0*/  @P0 BRA `(.L_x_24313) ;  /* 0x00000a6000000947 */ /* 0x000fea0003800000 */
[----:B-----5:R-:W-:Y:S01]  /*60d0*/  HADD2.F32 R4, -RZ, R25.H0_H0 ;  /* 0x20000019ff047230 */ /* 0x020fe20000004100 */
[----:B------:R-:W-:-:S05]  /*60e0*/  IMAD.MOV.U32 R5, RZ, RZ, RZ ;  /* 0x000000ffff057224 */ /* 0x000fca00078e00ff */
[----:B------:R0:W-:Y:S01]  /*60f0*/  STG.E.64 [R2.64], R4 ;  /* 0x0000000402007986 */ /* 0x0001e2000c101b24 */
[----:B------:R-:W-:Y:S05]  /*6100*/  BRA `(.L_x_24314) ;  /* 0x00000bd000007947 */ /* 0x000fea0003800000 */
.L_x_24320:
[----:B-----5:R-:W-:-:S05]  /*6110*/  HADD2.F32 R0, -RZ, R25.H0_H0 ;  /* 0x20000019ff007230 */ /* 0x020fca0000004100 */
[----:B------:R-:W-:-:S04]  /*6120*/  F2FP.PACK_AB R0, RZ, R0 ;  /* 0x00000000ff00723e */ /* 0x000fc800000000ff */
[----:B------:R-:W-:-:S05]  /*6130*/  PRMT R0, R0, 0x5410, RZ ;  /* 0x0000541000007816 */ /* 0x000fca00000000ff */
[----:B------:R0:W-:Y:S01]  /*6140*/  STG.E [R2.64], R0 ;  /* 0x0000000002007986 */ /* 0x0001e2000c101924 */
[----:B------:R-:W-:Y:S05]  /*6150*/  BRA `(.L_x_24314) ;  /* 0x00000b8000007947 */ /* 0x000fea0003800000 */
.L_x_24319:
[----:B-----5:R-:W-:-:S05]  /*6160*/  HADD2.F32 R4, -RZ, R25.H0_H0 ;  /* 0x20000019ff047230 */ /* 0x020fca0000004100 */
[----:B------:R-:W-:-:S06]  /*6170*/  FMUL.FTZ R4, R4, 1 ;  /* 0x3f80000004047820 */ /* 0x000fcc0000410000 */
[----:B------:R-:W0:Y:S02]  /*6180*/  F2F.F64.F32 R4, R4 ;  /* 0x0000000400047310 */ /* 0x000e240000201800 */
[----:B0-----:R0:W-:Y:S01]  /*6190*/  STG.E.64 [R2.64], R4 ;  /* 0x0000000402007986 */ /* 0x0011e2000c101b24 */
[----:B------:R-:W-:Y:S05]  /*61a0*/  BRA `(.L_x_24314) ;  /* 0x00000b3000007947 */ /* 0x000fea0003800000 */
.L_x_24309:
        /* <DEDUP_REMOVED lines=8> */
[----:B-----5:R-:W-:-:S05]  /*6230*/  HADD2.F32 R25, -RZ, R25.H0_H0 ;  /* 0x20000019ff197230 */ /* 0x020fca0000004100 */
[----:B------:R-:W-:-:S04]  /*6240*/  FSETP.NEU.FTZ.AND P0, PT, R25, RZ, PT ;  /* 0x000000ff1900720b */ /* 0x000fc80003f1d000 */
[----:B------:R-:W-:-:S05]  /*6250*/  SEL R5, RZ, 0x1, !P0 ;  /* 0x00000001ff057807 */ /* 0x000fca0004000000 */
[----:B------:R0:W-:Y:S01]  /*6260*/  STG.E.U8 [R2.64], R5 ;  /* 0x0000000502007986 */ /* 0x0001e2000c101124 */
[----:B------:R-:W-:Y:S05]  /*6270*/  BRA `(.L_x_24314) ;  /* 0x00000a6000007947 */ /* 0x000fea0003800000 */
.L_x_24323:
[----:B-----5:R-:W-:Y:S01]  /*6280*/  HADD2.F32 R25, -RZ, R25.H0_H0 ;  /* 0x20000019ff197230 */ /* 0x020fe20000004100 */
[----:B------:R-:W-:-:S04]  /*6290*/  CS2R R6, SRZ ;  /* 0x0000000000067805 */ /* 0x000fc8000001ff00 */
[----:B------:R-:W-:-:S06]  /*62a0*/  FMUL.FTZ R4, R25, 1 ;  /* 0x3f80000019047820 */ /* 0x000fcc0000410000 */
[----:B------:R-:W0:Y:S02]  /*62b0*/  F2F.F64.F32 R4, R4 ;  /* 0x0000000400047310 */ /* 0x000e240000201800 */
[----:B0-----:R0:W-:Y:S01]  /*62c0*/  STG.E.128 [R2.64], R4 ;  /* 0x0000000402007986 */ /* 0x0011e2000c101d24 */
[----:B------:R-:W-:Y:S05]  /*62d0*/  BRA `(.L_x_24314) ;  /* 0x00000a0000007947 */ /* 0x000fea0003800000 */
.L_x_24322:
[----:B------:R-:W-:-:S13]  /*62e0*/  ISETP.NE.AND P0, PT, R0, 0xf, PT ;  /* 0x0000000f0000780c */ /* 0x000fda0003f05270 */
[----:B------:R-:W-:Y:S05]  /*62f0*/  @!P0 BRA `(.L_x_24324) ;  /* 0x000002d000008947 */ /* 0x000fea0003800000 */
[----:B------:R-:W-:-:S13]  /*6300*/  ISETP.NE.AND P0, PT, R0, 0x17, PT ;  /* 0x000000170000780c */ /* 0x000fda0003f05270 */
[----:B------:R-:W-:Y:S05]  /*6310*/  @!P0 BRA `(.L_x_24325) ;  /* 0x0000015000008947 */ /* 0x000fea0003800000 */
[----:B------:R-:W-:-:S13]  /*6320*/  ISETP.NE.AND P0, PT, R0, 0x18, PT ;  /* 0x000000180000780c */ /* 0x000fda0003f05270 */
[----:B------:R-:W-:Y:S05]  /*6330*/  @P0 BRA `(.L_x_24313) ;  /* 0x000007f000000947 */ /* 0x000fea0003800000 */
[----:B-----5:R-:W-:Y:S01]  /*6340*/  HADD2.F32 R25, -RZ, R25.H0_H0 ;  /* 0x20000019ff197230 */ /* 0x020fe20000004100 */
        /* <DEDUP_REMOVED lines=14> */
.L_x_24327:
[----:B------:R-:W-:Y:S05]  /*6430*/  BSYNC B0 ;  /* 0x0000000000007941 */ /* 0x000fea0003800000 */
.L_x_24326:
[----:B------:R-:W-:-:S05]  /*6440*/  LOP3.LUT R5, R0, R5, RZ, 0xfc, !PT ;  /* 0x0000000500057212 */ /* 0x000fca00078efcff */
[----:B------:R0:W-:Y:S01]  /*6450*/  STG.E.U8 [R2.64], R5 ;  /* 0x0000000502007986 */ /* 0x0001e2000c101124 */
[----:B------:R-:W-:Y:S05]  /*6460*/  BRA `(.L_x_24314) ;  /* 0x0000087000007947 */ /* 0x000fea0003800000 */
.L_x_24325:
[----:B-----5:R-:W-:Y:S01]  /*6470*/  HADD2.F32 R25, -RZ, R25.H0_H0 ;  /* 0x20000019ff197230 */ /* 0x020fe20000004100 */
        /* <DEDUP_REMOVED lines=12> */
.L_x_24329:
[----:B------:R-:W-:Y:S01]  /*6540*/  IMAD.MOV.U32 R0, RZ, RZ, 0x7f ;  /* 0x0000007fff007424 */ /* 0x000fe200078e00ff */
[----:B------:R-:W-:-:S04]  /*6550*/  ISETP.GT.U32.AND P0, PT, R4, 0x7f800000, PT ;  /* 0x7f8000000400780c */ /* 0x000fc80003f04070 */
[----:B------:R-:W-:-:S04]  /*6560*/  SEL R0, R0, 0x7c, P0 ;  /* 0x0000007c00007807 */ /* 0x000fc80000000000 */
.L_x_24330:
[----:B------:R-:W-:Y:S05]  /*6570*/  BSYNC B0 ;  /* 0x0000000000007941 */ /* 0x000fea0003800000 */
.L_x_24328:
[----:B------:R-:W-:-:S04]  /*6580*/  LOP3.LUT R4, R25, 0x80000000, RZ, 0xc0, !PT ;  /* 0x8000000019047812 */ /* 0x000fc800078ec0ff */
[----:B------:R-:W-:-:S04]  /*6590*/  SHF.R.U32.HI R5, RZ, 0x18, R4 ;  /* 0x00000018ff057819 */ /* 0x000fc80000011604 */
[----:B------:R-:W-:-:S05]  /*65a0*/  LOP3.LUT R5, R0, R5, RZ, 0xfc, !PT ;  /* 0x0000000500057212 */ /* 0x000fca00078efcff */
[----:B------:R0:W-:Y:S01]  /*65b0*/  STG.E.U8 [R2.64], R5 ;  /* 0x0000000502007986 */ /* 0x0001e2000c101124 */
[----:B------:R-:W-:Y:S05]  /*65c0*/  BRA `(.L_x_24314) ;  /* 0x0000071000007947 */ /* 0x000fea0003800000 */
.L_x_24324:
[----:B-----5:R-:W-:-:S05]  /*65d0*/  HADD2.F32 R0, -RZ, R25.H0_H0 ;  /* 0x20000019ff007230 */ /* 0x020fca0000004100 */
[----:B------:R-:W-:-:S05]  /*65e0*/  F2FP.BF16.PACK_AB R0, RZ, R0 ;  /* 0x00000000ff00723e */ /* 0x000fca00000010ff */
[----:B------:R0:W-:Y:S01]  /*65f0*/  STG.E.U16 [R2.64], R0 ;  /* 0x0000000002007986 */ /* 0x0001e2000c101524 */
[----:B------:R-:W-:Y:S05]  /*6600*/  BRA `(.L_x_24314) ;  /* 0x000006d000007947 */ /* 0x000fea0003800000 */
.L_x_24321:
        /* <DEDUP_REMOVED lines=8> */
[----:B-----5:R-:W-:-:S06]  /*6690*/  HADD2.F32 R5, -RZ, R25.H0_H0 ;  /* 0x20000019ff057230 */ /* 0x020fcc0000004100 */
[----:B------:R-:W0:Y:S02]  /*66a0*/  F2I.FTZ.U32.TRUNC.NTZ R5, R5 ;  /* 0x0000000500057305 */ /* 0x000e24000021f000 */
[----:B0-----:R0:W-:Y:S01]  /*66b0*/  STG.E.U16 [R2.64], R5 ;  /* 0x0000000502007986 */ /* 0x0011e2000c101524 */
[----:B------:R-:W-:Y:S05]  /*66c0*/  BRA `(.L_x_24314) ;  /* 0x0000061000007947 */ /* 0x000fea0003800000 */
.L_x_24333:
[----:B-----5:R-:W-:Y:S01]  /*66d0*/  HADD2.F32 R25, -RZ, R25.H0_H0 ;  /* 0x20000019ff197230 */ /* 0x020fe20000004100 */
        /* <DEDUP_REMOVED lines=16> */
.L_x_24336:
[----:B------:R-:W-:-:S04]  /*67e0*/  LOP3.LUT R0, R25, 0x80000000, RZ, 0xc0, !PT ;  /* 0x8000000019007812 */ /* 0x000fc800078ec0ff */
[----:B------:R-:W-:-:S04]  /*67f0*/  SHF.R.U32.HI R5, RZ, 0x18, R0 ;  /* 0x00000018ff057819 */ /* 0x000fc80000011600 */
[----:B------:R-:W-:-:S04]  /*6800*/  LOP3.LUT R4, R4, R5, RZ, 0xfc, !PT ;  /* 0x0000000504047212 */ /* 0x000fc800078efcff */
[----:B------:R-:W-:Y:S02]  /*6810*/  PRMT R0, R4, 0x7610, R0 ;  /* 0x0000761004007816 */ /* 0x000fe40000000000 */
.L_x_24335:
[----:B------:R-:W-:Y:S05]  /*6820*/  BSYNC B0 ;  /* 0x0000000000007941 */ /* 0x000fea0003800000 */
.L_x_24334:
[----:B------:R0:W-:Y:S01]  /*6830*/  STG.E.U8 [R2.64], R0 ;  /* 0x0000000002007986 */ /* 0x0001e2000c101124 */
[----:B------:R-:W-:Y:S05]  /*6840*/  BRA `(.L_x_24314) ;  /* 0x0000049000007947 */ /* 0x000fea0003800000 */
.L_x_24332:
        /* <DEDUP_REMOVED lines=17> */
.L_x_24339:
[----:B------:R-:W-:-:S04]  /*6960*/  LOP3.LUT R0, R25, 0x80000000, RZ, 0xc0, !PT ;  /* 0x8000000019007812 */ /* 0x000fc800078ec0ff */
[----:B------:R-:W-:-:S04]  /*6970*/  SHF.R.U32.HI R5, RZ, 0x18, R0 ;  /* 0x00000018ff057819 */ /* 0x000fc80000011600 */
[----:B------:R-:W-:-:S04]  /*6980*/  LOP3.LUT R4, R4, R5, RZ, 0xfc, !PT ;  /* 0x0000000504047212 */ /* 0x000fc800078efcff */
[----:B------:R-:W-:Y:S02]  /*6990*/  PRMT R0, R4, 0x7610, R0 ;  /* 0x0000761004007816 */ /* 0x000fe40000000000 */
.L_x_24338:
[----:B------:R-:W-:Y:S05]  /*69a0*/  BSYNC B0 ;  /* 0x0000000000007941 */ /* 0x000fea0003800000 */
.L_x_24337:
[----:B------:R0:W-:Y:S01]  /*69b0*/  STG.E.U8 [R2.64], R0 ;  /* 0x0000000002007986 */ /* 0x0001e2000c101124 */
[----:B------:R-:W-:Y:S05]  /*69c0*/  BRA `(.L_x_24314) ;  /* 0x0000031000007947 */ /* 0x000fea0003800000 */
.L_x_24331:
[----:B------:R-:W-:-:S13]  /*69d0*/  ISETP.NE.AND P0, PT, R0, 0x1c, PT ;  /* 0x0000001c0000780c */ /* 0x000fda0003f05270 */
[----:B------:R-:W-:Y:S05]  /*69e0*/  @!P0 BRA `(.L_x_24340) ;  /* 0x000002c000008947 */ /* 0x000fea0003800000 */
[----:B------:R-:W-:-:S13]  /*69f0*/  ISETP.NE.AND P0, PT, R0, 0x1d, PT ;  /* 0x0000001d0000780c */ /* 0x000fda0003f05270 */
[----:B------:R-:W-:Y:S05]  /*6a00*/  @!P0 BRA `(.L_x_24341) ;  /* 0x0000026000008947 */ /* 0x000fea0003800000 */
[----:B------:R-:W-:-:S13]  /*6a10*/  ISETP.NE.AND P0, PT, R0, 0x2c, PT ;  /* 0x0000002c0000780c */ /* 0x000fda0003f05270 */
[----:B------:R-:W-:Y:S05]  /*6a20*/  @P0 BRA `(.L_x_24313) ;  /* 0x0000010000000947 */ /* 0x000fea0003800000 */
[----:B-----5:R-:W-:Y:S01]  /*6a30*/  HADD2.F32 R25, -RZ, R25.H0_H0 ;  /* 0x20000019ff197230 */ /* 0x020fe20000004100 */
        /* <DEDUP_REMOVED lines=15> */
.L_x_24313:
        /* <DEDUP_REMOVED lines=19> */
[----:B------:R-:W-:Y:S05]  /*6c60*/  BRA `(.L_x_24314) ;  /* 0x0000007000007947 */ /* 0x000fea0003800000 */
.L_x_24341:
[----:B-----5:R-:W-:-:S06]  /*6c70*/  HADD2.F32 R4, -RZ, R25.H0_H0 ;  /* 0x20000019ff047230 */ /* 0x020fcc0000004100 */
[----:B------:R-:W0:Y:S02]  /*6c80*/  F2I.U64.TRUNC R4, R4 ;  /* 0x0000000400047311 */ /* 0x000e24000020d800 */
[----:B0-----:R0:W-:Y:S01]  /*6c90*/  STG.E.64 [R2.64], R4 ;  /* 0x0000000402007986 */ /* 0x0011e2000c101b24 */
[----:B------:R-:W-:Y:S05]  /*6ca0*/  BRA `(.L_x_24314) ;  /* 0x0000003000007947 */ /* 0x000fea0003800000 */
.L_x_24340:
[----:B-----5:R-:W-:-:S06]  /*6cb0*/  HADD2.F32 R25, -RZ, R25.H0_H0 ;  /* 0x20000019ff197230 */ /* 0x020fcc0000004100 */
[----:B------:R-:W0:Y:S02]  /*6cc0*/  F2I.FTZ.U32.TRUNC.NTZ R25, R25 ;  /* 0x0000001900197305 */ /* 0x000e24000021f000 */
[----:B0-----:R0:W-:Y:S02]  /*6cd0*/  STG.E [R2.64], R25 ;  /* 0x0000001902007986 */ /* 0x0011e4000c101924 */
.L_x_24314:
        /* <DEDUP_REMOVED lines=23> */
.L_x_24345:
[----:B------:R-:W-:-:S06]  /*6e50*/  HADD2.F32 R5, -RZ, R22.H0_H0 ;  /* 0x20000016ff057230 */ /* 0x000fcc0000004100 */
[----:B------:R-:W0:Y:S02]  /*6e60*/  F2I.S64.TRUNC R4, R5 ;  /* 0x0000000500047311 */ /* 0x000e24000020d900 */
[----:B0-----:R0:W-:Y:S01]  /*6e70*/  STG.E.U8 [R2.64], R4 ;  /* 0x0000000402007986 */ /* 0x0011e2000c101124 */
[----:B------:R-:W-:Y:S05]  /*6e80*/  BRA `(.L_x_24347) ;  /* 0x00000e4000007947 */ /* 0x000fea0003800000 */
.L_x_24344:
        /* <DEDUP_REMOVED lines=10> */
.L_x_24349:
[----:B------:R-:W-:-:S04]  /*6f30*/  HADD2.F32 R22, -RZ, R22.H0_H0 ;  /* 0x20000016ff167230 */ /* 0x000fc80000004100 */
[----:B------:R-:W0:Y:S02]  /*6f40*/  F2I.FTZ.TRUNC.NTZ R5, R22 ;  /* 0x0000001600057305 */ /* 0x000e24000021f100 */
[----:B0-----:R0:W-:Y:S01]  /*6f50*/  STG.E [R2.64], R5 ;  /* 0x0000000502007986 */ /* 0x0011e2000c101924 */
[----:B------:R-:W-:Y:S05]  /*6f60*/  BRA `(.L_x_24347) ;  /* 0x00000d6000007947 */ /* 0x000fea0003800000 */
.L_x_24348:
[----:B------:R-:W-:-:S04]  /*6f70*/  HADD2.F32 R22, -RZ, R22.H0_H0 ;  /* 0x20000016ff167230 */ /* 0x000fc80000004100 */
[----:B------:R-:W0:Y:S02]  /*6f80*/  F2I.FTZ.TRUNC.NTZ R5, R22 ;  /* 0x0000001600057305 */ /* 0x000e24000021f100 */
[----:B0-----:R0:W-:Y:S01]  /*6f90*/  STG.E.U16 [R2.64], R5 ;  /* 0x0000000502007986 */ /* 0x0011e2000c101524 */
[----:B------:R-:W-:Y:S05]  /*6fa0*/  BRA `(.L_x_24347) ;  /* 0x00000d2000007947 */ /* 0x000fea0003800000 */
.L_x_24343:
        /* <DEDUP_REMOVED lines=9> */
.L_x_24351:
[----:B------:R0:W-:Y:S01]  /*7040*/  STG.E.U16 [R2.64], R22 ;  /* 0x0000001602007986 */ /* 0x0001e2000c101524 */
[----:B------:R-:W-:Y:S05]  /*7050*/  BRA `(.L_x_24347) ;  /* 0x00000c7000007947 */ /* 0x000fea0003800000 */
.L_x_24350:
        /* <DEDUP_REMOVED lines=10> */
.L_x_24353:
[----:B------:R-:W-:-:S05]  /*7100*/  HADD2.F32 R0, -RZ, R22.H0_H0 ;  /* 0x20000016ff007230 */ /* 0x000fca0000004100 */
[----:B------:R-:W-:-:S04]  /*7110*/  F2FP.PACK_AB R0, RZ, R0 ;  /* 0x00000000ff00723e */ /* 0x000fc800000000ff */
[----:B------:R-:W-:-:S05]  /*7120*/  PRMT R0, R0, 0x5410, RZ ;  /* 0x0000541000007816 */ /* 0x000fca00000000ff */
[----:B------:R0:W-:Y:S01]  /*7130*/  STG.E [R2.64], R0 ;  /* 0x0000000002007986 */ /* 0x0001e2000c101924 */
[----:B------:R-:W-:Y:S05]  /*7140*/  BRA `(.L_x_24347) ;  /* 0x00000b8000007947 */ /* 0x000fea0003800000 */
.L_x_24352:
[----:B------:R-:W-:-:S05]  /*7150*/  HADD2.F32 R4, -RZ, R22.H0_H0 ;  /* 0x20000016ff047230 */ /* 0x000fca0000004100 */
[----:B------:R-:W-:-:S06]  /*7160*/  FMUL.FTZ R4, R4, 1 ;  /* 0x3f80000004047820 */ /* 0x000fcc0000410000 */
[----:B------:R-:W0:Y:S02]  /*7170*/  F2F.F64.F32 R4, R4 ;  /* 0x0000000400047310 */ /* 0x000e240000201800 */
[----:B0-----:R0:W-:Y:S01]  /*7180*/  STG.E.64 [R2.64], R4 ;  /* 0x0000000402007986 */ /* 0x0011e2000c101b24 */
[----:B------:R-:W-:Y:S05]  /*7190*/  BRA `(.L_x_24347) ;  /* 0x00000b3000007947 */ /* 0x000fea0003800000 */
.L_x_24342:
        /* <DEDUP_REMOVED lines=13> */
.L_x_24356:
[----:B------:R-:W-:Y:S01]  /*7270*/  HADD2.F32 R22, -RZ, R22.H0_H0 ;  /* 0x20000016ff167230 */ /* 0x000fe20000004100 */
[----:B------:R-:W-:-:S04]  /*7280*/  CS2R R6, SRZ ;  /* 0x0000000000067805 */ /* 0x000fc8000001ff00 */
[----:B------:R-:W-:-:S06]  /*7290*/  FMUL.FTZ R4, R22, 1 ;  /* 0x3f80000016047820 */ /* 0x000fcc0000410000 */
[----:B------:R-:W0:Y:S02]  /*72a0*/  F2F.F64.F32 R4, R4 ;  /* 0x0000000400047310 */ /* 0x000e240000201800 */
[----:B0-----:R0:W-:Y:S01]  /*72b0*/  STG.E.128 [R2.64], R4 ;  /* 0x0000000402007986 */ /* 0x0011e2000c101d24 */
[----:B------:R-:W-:Y:S05]  /*72c0*/  BRA `(.L_x_24347) ;  /* 0x00000a0000007947 */ /* 0x000fea0003800000 */
.L_x_24355:
        /* <DEDUP_REMOVED lines=21> */
.L_x_24360:
[----:B------:R-:W-:Y:S05]  /*7420*/  BSYNC B0 ;  /* 0x0000000000007941 */ /* 0x000fea0003800000 */
.L_x_24359:
[----:B------:R-:W-:-:S05]  /*7430*/  LOP3.LUT R5, R0, R5, RZ, 0xfc, !PT ;  /* 0x0000000500057212 */ /* 0x000fca00078efcff */
[----:B------:R0:W-:Y:S01]  /*7440*/  STG.E.U8 [R2.64], R5 ;  /* 0x0000000502007986 */ /* 0x0001e2000c101124 */
[----:B------:R-:W-:Y:S05]  /*7450*/  BRA `(.L_x_24347) ;  /* 0x0000087000007947 */ /* 0x000fea0003800000 */
.L_x_24358:
        /* <DEDUP_REMOVED lines=13> */
.L_x_24362:
[----:B------:R-:W-:Y:S01]  /*7530*/  IMAD.MOV.U32 R0, RZ, RZ, 0x7f ;  /* 0x0000007fff007424 */ /* 0x000fe200078e00ff */
[----:B------:R-:W-:-:S04]  /*7540*/  ISETP.GT.U32.AND P0, PT, R4, 0x7f800000, PT ;  /* 0x7f8000000400780c */ /* 0x000fc80003f04070 */
[----:B------:R-:W-:-:S04]  /*7550*/  SEL R0, R0, 0x7c, P0 ;  /* 0x0000007c00007807 */ /* 0x000fc80000000000 */
.L_x_24363:
[----:B------:R-:W-:Y:S05]  /*7560*/  BSYNC B0 ;  /* 0x0000000000007941 */ /* 0x000fea0003800000 */
.L_x_24361:
[----:B------:R-:W-:-:S04]  /*7570*/  LOP3.LUT R4, R5, 0x80000000, RZ, 0xc0, !PT ;  /* 0x8000000005047812 */ /* 0x000fc800078ec0ff */
[----:B------:R-:W-:-:S04]  /*7580*/  SHF.R.U32.HI R5, RZ, 0x18, R4 ;  /* 0x00000018ff057819 */ /* 0x000fc80000011604 */
[----:B------:R-:W-:-:S05]  /*7590*/  LOP3.LUT R5, R0, R5, RZ, 0xfc, !PT ;  /* 0x0000000500057212 */ /* 0x000fca00078efcff */
[----:B------:R0:W-:Y:S01]  /*75a0*/  STG.E.U8 [R2.64], R5 ;  /* 0x0000000502007986 */ /* 0x0001e2000c101124 */
[----:B------:R-:W-:Y:S05]  /*75b0*/  BRA `(.L_x_24347) ;  /* 0x0000071000007947 */ /* 0x000fea0003800000 */
.L_x_24357:
[----:B------:R-:W-:-:S05]  /*75c0*/  HADD2.F32 R0, -RZ, R22.H0_H0 ;  /* 0x20000016ff007230 */ /* 0x000fca0000004100 */
[----:B------:R-:W-:-:S05]  /*75d0*/  F2FP.BF16.PACK_AB R0, RZ, R0 ;  /* 0x00000000ff00723e */ /* 0x000fca00000010ff */
[----:B------:R0:W-:Y:S01]  /*75e0*/  STG.E.U16 [R2.64], R0 ;  /* 0x0000000002007986 */ /* 0x0001e2000c101524 */
[----:B------:R-:W-:Y:S05]  /*75f0*/  BRA `(.L_x_24347) ;  /* 0x000006d000007947 */ /* 0x000fea0003800000 */
.L_x_24354:
        /* <DEDUP_REMOVED lines=12> */
.L_x_24366:
        /* <DEDUP_REMOVED lines=17> */
.L_x_24369:
[----:B------:R-:W-:-:S04]  /*77d0*/  LOP3.LUT R0, R7, 0x80000000, RZ, 0xc0, !PT ;  /* 0x8000000007007812 */ /* 0x000fc800078ec0ff */
[----:B------:R-:W-:-:S04]  /*77e0*/  SHF.R.U32.HI R5, RZ, 0x18, R0 ;  /* 0x00000018ff057819 */ /* 0x000fc80000011600 */
[----:B------:R-:W-:-:S04]  /*77f0*/  LOP3.LUT R4, R4, R5, RZ, 0xfc, !PT ;  /* 0x0000000504047212 */ /* 0x000fc800078efcff */
[----:B------:R-:W-:Y:S02]  /*7800*/  PRMT R0, R4, 0x7610, R0 ;  /* 0x0000761004007816 */ /* 0x000fe40000000000 */
.L_x_24368:
[----:B------:R-:W-:Y:S05]  /*7810*/  BSYNC B0 ;  /* 0x0000000000007941 */ /* 0x000fea0003800000 */
.L_x_24367:
[----:B------:R0:W-:Y:S01]  /*7820*/  STG.E.U8 [R2.64], R0 ;  /* 0x0000000002007986 */ /* 0x0001e2000c101124 */
[----:B------:R-:W-:Y:S05]  /*7830*/  BRA `(.L_x_24347) ;  /* 0x0000049000007947 */ /* 0x000fea0003800000 */
.L_x_24365:
        /* <DEDUP_REMOVED lines=17> */
.L_x_24372:
[----:B------:R-:W-:-:S04]  /*7950*/  LOP3.LUT R0, R7, 0x80000000, RZ, 0xc0, !PT ;  /* 0x8000000007007812 */ /* 0x000fc800078ec0ff */
[----:B------:R-:W-:-:S04]  /*7960*/  SHF.R.U32.HI R5, RZ, 0x18, R0 ;  /* 0x00000018ff057819 */ /* 0x000fc80000011600 */
[----:B------:R-:W-:-:S04]  /*7970*/  LOP3.LUT R4, R4, R5, RZ, 0xfc, !PT ;  /* 0x0000000504047212 */ /* 0x000fc800078efcff */
[----:B------:R-:W-:Y:S02]  /*7980*/  PRMT R0, R4, 0x7610, R0 ;  /* 0x0000761004007816 */ /* 0x000fe40000000000 */
.L_x_24371:
[----:B------:R-:W-:Y:S05]  /*7990*/  BSYNC B0 ;  /* 0x0000000000007941 */ /* 0x000fea0003800000 */
.L_x_24370:
[----:B------:R0:W-:Y:S01]  /*79a0*/  STG.E.U8 [R2.64], R0 ;  /* 0x0000000002007986 */ /* 0x0001e2000c101124 */
[----:B------:R-:W-:Y:S05]  /*79b0*/  BRA `(.L_x_24347) ;  /* 0x0000031000007947 */ /* 0x000fea0003800000 */
.L_x_24364:
        /* <DEDUP_REMOVED lines=22> */
.L_x_24346:
        /* <DEDUP_REMOVED lines=20> */
.L_x_24374:
[----:B------:R-:W-:-:S06]  /*7c60*/  HADD2.F32 R4, -RZ, R22.H0_H0 ;  /* 0x20000016ff047230 */ /* 0x000fcc0000004100 */
[----:B------:R-:W0:Y:S02]  /*7c70*/  F2I.U64.TRUNC R4, R4 ;  /* 0x0000000400047311 */ /* 0x000e24000020d800 */
[----:B0-----:R0:W-:Y:S01]  /*7c80*/  STG.E.64 [R2.64], R4 ;  /* 0x0000000402007986 */ /* 0x0011e2000c101b24 */
[----:B------:R-:W-:Y:S05]  /*7c90*/  BRA `(.L_x_24347) ;  /* 0x0000003000007947 */ /* 0x000fea0003800000 */
.L_x_24373:
[----:B------:R-:W-:-:S04]  /*7ca0*/  HADD2.F32 R22, -RZ, R22.H0_H0 ;  /* 0x20000016ff167230 */ /* 0x000fc80000004100 */
[----:B------:R-:W0:Y:S02]  /*7cb0*/  F2I.FTZ.U32.TRUNC.NTZ R5, R22 ;  /* 0x0000001600057305 */ /* 0x000e24000021f000 */
[----:B0-----:R0:W-:Y:S02]  /*7cc0*/  STG.E [R2.64], R5 ;  /* 0x0000000502007986 */ /* 0x0011e4000c101924 */
.L_x_24347:
[----:B------:R-:W-:Y:S02]  /*7cd0*/  IADD3 R19, R19, 0x80, RZ ;  /* 0x0000008013137810 */ /* 0x000fe40007ffe0ff */
.L_x_24308:
[----:B------:R-:W-:Y:S05]  /*7ce0*/  BSYNC B6 ;  /* 0x0000000000067941 */ /* 0x000fea0003800000 */
.L_x_24307:
        /* <DEDUP_REMOVED lines=19> */
[----:B0-----:R-:W-:Y:S01]  /*7e20*/  STG.E.U8 [R2.64], R23 ;  /* 0x0000001702007986 */ /* 0x001fe2000c101124 */
[----:B------:R-:W-:Y:S05]  /*7e30*/  EXIT ;  /* 0x000000000000794d */ /* 0x000fea0003800000 */
.L_x_24378:
[----:B-----5:R-:W-:-:S06]  /*7e40*/  HADD2.F32 R5, -RZ, R23.H0_H0 ;  /* 0x20000017ff057230 */ /* 0x020fcc0000004100 */
[----:B------:R-:W0:Y:S02]  /*7e50*/  F2I.S64.TRUNC R4, R5 ;  /* 0x0000000500047311 */ /* 0x000e24000020d900 */
[----:B0-----:R-:W-:Y:S01]  /*7e60*/  STG.E.U8 [R2.64], R4 ;  /* 0x0000000402007986 */ /* 0x001fe2000c101124 */
[----:B------:R-:W-:Y:S05]  /*7e70*/  EXIT ;  /* 0x000000000000794d */ /* 0x000fea0003800000 */
.L_x_24377:
        /* <DEDUP_REMOVED lines=8> */
[----:B0-----:R-:W-:Y:S01]  /*7f00*/  STG.E.64 [R2.64], R4 ;  /* 0x0000000402007986 */ /* 0x001fe2000c101b24 */
[----:B------:R-:W-:Y:S05]  /*7f10*/  EXIT ;  /* 0x000000000000794d */ /* 0x000fea0003800000 */
.L_x_24381:
[----:B-----5:R-:W-:-:S06]  /*7f20*/  HADD2.F32 R23, -RZ, R23.H0_H0 ;  /* 0x20000017ff177230 */ /* 0x020fcc0000004100 */
[----:B------:R-:W0:Y:S02]  /*7f30*/  F2I.FTZ.TRUNC.NTZ R23, R23 ;  /* 0x0000001700177305 */ /* 0x000e24000021f100 */
[----:B0-----:R-:W-:Y:S01]  /*7f40*/  STG.E [R2.64], R23 ;  /* 0x0000001702007986 */ /* 0x001fe2000c101924 */
[----:B------:R-:W-:Y:S05]  /*7f50*/  EXIT ;  /* 0x000000000000794d */ /* 0x000fea0003800000 */
.L_x_24380:
[----:B-----5:R-:W-:-:S06]  /*7f60*/  HADD2.F32 R23, -RZ, R23.H0_H0 ;  /* 0x20000017ff177230 */ /* 0x020fcc0000004100 */
[----:B------:R-:W0:Y:S02]  /*7f70*/  F2I.FTZ.TRUNC.NTZ R23, R23 ;  /* 0x0000001700177305 */ /* 0x000e24000021f100 */
[----:B0-----:R-:W-:Y:S01]  /*7f80*/  STG.E.U16 [R2.64], R23 ;  /* 0x0000001702007986 */ /* 0x001fe2000c101524 */
[----:B------:R-:W-:Y:S05]  /*7f90*/  EXIT ;  /* 0x000000000000794d */ /* 0x000fea0003800000 */
.L_x_24376:
[----:B------:R-:W-:-:S13]  /*7fa0*/  ISETP.GT.AND P0, PT, R0, 0x6, PT ;  /* 0x000000060000780c */ /* 0x000fda0003f04270 */
[----:B------:R-:W-:Y:S05]  /*7fb0*/  @P0 BRA `(.L_x_24382) ;  /* 0x0000009000000947 */ /* 0x000fea0003800000 */
[----:B------:R-:W-:-:S13]  /*7fc0*/  ISETP.NE.AND P0, PT, R0, 0x5, PT ;  /* 0x000000050000780c */ /* 0x000fda0003f05270 */
[----:B------:R-:W-:Y:S05]  /*7fd0*/  @!P0 BRA `(.L_x_24383) ;  /* 0x0000005000008947 */ /* 0x000fea0003800000 */
[----:B------:R-:W-:-:S13]  /*7fe0*/  ISETP.NE.AND P0, PT, R0, 0x6, PT ;  /* 0x000000060000780c */ /* 0x000fda0003f05270 */
[----:B------:R-:W-:Y:S05]  /*7ff0*/  @P0 BRA `(.L_x_24379) ;  /* 0x00000b1000000947 */ /* 0x000fea0003800000 */
[----:B-----5:R-:W-:-:S05]  /*8000*/  HADD2.F32 R23, -RZ, R23.H0_H0 ;  /* 0x20000017ff177230 */ /* 0x020fca0000004100 */
[----:B------:R-:W-:Y:S01]  /*8010*/  STG.E [R2.64], R23 ;  /* 0x0000001702007986 */ /* 0x000fe2000c101924 */
[----:B------:R-:W-:Y:S05]  /*8020*/  EXIT ;  /* 0x000000000000794d */ /* 0x000fea0003800000 */
.L_x_24383:
[----:B-----5:R-:W-:Y:S01]  /*8030*/  STG.E.U16 [R2.64], R23 ;  /* 0x0000001702007986 */ /* 0x020fe2000c101524 */
[----:B------:R-:W-:Y:S05]  /*8040*/  EXIT ;  /* 0x000000000000794d */ /* 0x000fea0003800000 */
.L_x_24382:
        /* <DEDUP_REMOVED lines=8> */
[----:B------:R-:W-:Y:S01]  /*80d0*/  STG.E.64 [R2.64], R4 ;  /* 0x0000000402007986 */ /* 0x000fe2000c101b24 */
[----:B------:R-:W-:Y:S05]  /*80e0*/  EXIT ;  /* 0x000000000000794d */ /* 0x000fea0003800000 */
.L_x_24385:
[----:B-----5:R-:W-:-:S05]  /*80f0*/  HADD2.F32 R0, -RZ, R23.H0_H0 ;  /* 0x20000017ff007230 */ /* 0x020fca0000004100 */
[----:B------:R-:W-:-:S04]  /*8100*/  F2FP.PACK_AB R0, RZ, R0 ;  /* 0x00000000ff00723e */ /* 0x000fc800000000ff */
[----:B------:R-:W-:-:S05]  /*8110*/  PRMT R0, R0, 0x5410, RZ ;  /* 0x0000541000007816 */ /* 0x000fca00000000ff */
[----:B------:R-:W-:Y:S01]  /*8120*/  STG.E [R2.64], R0 ;  /* 0x0000000002007986 */ /* 0x000fe2000c101924 */
[----:B------:R-:W-:Y:S05]  /*8130*/  EXIT ;  /* 0x000000000000794d */ /* 0x000fea0003800000 */
.L_x_24384:
[----:B-----5:R-:W-:-:S05]  /*8140*/  HADD2.F32 R4, -RZ, R23.H0_H0 ;  /* 0x20000017ff047230 */ /* 0x020fca0000004100 */
[----:B------:R-:W-:-:S06]  /*8150*/  FMUL.FTZ R4, R4, 1 ;  /* 0x3f80000004047820 */ /* 0x000fcc0000410000 */
[----:B------:R-:W0:Y:S02]  /*8160*/  F2F.F64.F32 R4, R4 ;  /* 0x0000000400047310 */ /* 0x000e240000201800 */
[----:B0-----:R-:W-:Y:S01]  /*8170*/  STG.E.64 [R2.64], R4 ;  /* 0x0000000402007986 */ /* 0x001fe2000c101b24 */
[----:B------:R-:W-:Y:S05]  /*8180*/  EXIT ;  /* 0x000000000000794d */ /* 0x000fea0003800000 */
.L_x_24375:
        /* <DEDUP_REMOVED lines=11> */
[----:B------:R-:W-:Y:S01]  /*8240*/  STG.E.U8 [R2.64], R5 ;  /* 0x0000000502007986 */ /* 0x000fe2000c101124 */
[----:B------:R-:W-:Y:S05]  /*8250*/  EXIT ;  /* 0x000000000000794d */ /* 0x000fea0003800000 */
.L_x_24388:
[----:B-----5:R-:W-:Y:S01]  /*8260*/  HADD2.F32 R23, -RZ, R23.H0_H0 ;  /* 0x20000017ff177230 */ /* 0x020fe20000004100 */
[----:B------:R-:W-:-:S04]  /*8270*/  CS2R R6, SRZ ;  /* 0x0000000000067805 */ /* 0x000fc8000001ff00 */
[----:B------:R-:W-:-:S06]  /*8280*/  FMUL.FTZ R4, R23, 1 ;  /* 0x3f80000017047820 */ /* 0x000fcc0000410000 */
[----:B------:R-:W0:Y:S02]  /*8290*/  F2F.F64.F32 R4, R4 ;  /* 0x0000000400047310 */ /* 0x000e240000201800 */
[----:B0-----:R-:W-:Y:S01]  /*82a0*/  STG.E.128 [R2.64], R4 ;  /* 0x0000000402007986 */ /* 0x001fe2000c101d24 */
[----:B------:R-:W-:Y:S05]  /*82b0*/  EXIT ;  /* 0x000000000000794d */ /* 0x000fea0003800000 */
.L_x_24387:
        /* <DEDUP_REMOVED lines=21> */
.L_x_24392:
[----:B------:R-:W-:Y:S05]  /*8410*/  BSYNC B0 ;  /* 0x0000000000007941 */ /* 0x000fea0003800000 */
.L_x_24391:
[----:B------:R-:W-:-:S05]  /*8420*/  LOP3.LUT R5, R0, R5, RZ, 0xfc, !PT ;  /* 0x0000000500057212 */ /* 0x000fca00078efcff */
[----:B------:R-:W-:Y:S01]  /*8430*/  STG.E.U8 [R2.64], R5 ;  /* 0x0000000502007986 */ /* 0x000fe2000c101124 */
[----:B------:R-:W-:Y:S05]  /*8440*/  EXIT ;  /* 0x000000000000794d */ /* 0x000fea0003800000 */
.L_x_24390:
        /* <DEDUP_REMOVED lines=13> */
.L_x_24394:
[----:B------:R-:W-:Y:S01]  /*8520*/  IMAD.MOV.U32 R0, RZ, RZ, 0x7f ;  /* 0x0000007fff007424 */ /* 0x000fe200078e00ff */
[----:B------:R-:W-:-:S04]  /*8530*/  ISETP.GT.U32.AND P0, PT, R4, 0x7f800000, PT ;  /* 0x7f8000000400780c */ /* 0x000fc80003f04070 */
[----:B------:R-:W-:-:S04]  /*8540*/  SEL R0, R0, 0x7c, P0 ;  /* 0x0000007c00007807 */ /* 0x000fc80000000000 */
.L_x_24395:
[----:B------:R-:W-:Y:S05]  /*8550*/  BSYNC B0 ;  /* 0x0000000000007941 */ /* 0x000fea0003800000 */
.L_x_24393:
[----:B------:R-:W-:-:S04]  /*8560*/  LOP3.LUT R4, R23, 0x80000000, RZ, 0xc0, !PT ;  /* 0x8000000017047812 */ /* 0x000fc800078ec0ff */
[----:B------:R-:W-:-:S04]  /*8570*/  SHF.R.U32.HI R5, RZ, 0x18, R4 ;  /* 0x00000018ff057819 */ /* 0x000fc80000011604 */
[----:B------:R-:W-:-:S05]  /*8580*/  LOP3.LUT R5, R0, R5, RZ, 0xfc, !PT ;  /* 0x0000000500057212 */ /* 0x000fca00078efcff */
[----:B------:R-:W-:Y:S01]  /*8590*/  STG.E.U8 [R2.64], R5 ;  /* 0x0000000502007986 */ /* 0x000fe2000c101124 */
[----:B------:R-:W-:Y:S05]  /*85a0*/  EXIT ;  /* 0x000000000000794d */ /* 0x000fea0003800000 */
.L_x_24389:
[----:B-----5:R-:W-:-:S05]  /*85b0*/  HADD2.F32 R0, -RZ, R23.H0_H0 ;  /* 0x20000017ff007230 */ /* 0x020fca0000004100 */
[----:B------:R-:W-:-:S05]  /*85c0*/  F2FP.BF16.PACK_AB R0, RZ, R0 ;  /* 0x00000000ff00723e */ /* 0x000fca00000010ff */
[----:B------:R-:W-:Y:S01]  /*85d0*/  STG.E.U16 [R2.64], R0 ;  /* 0x0000000002007986 */ /* 0x000fe2000c101524 */
[----:B------:R-:W-:Y:S05]  /*85e0*/  EXIT ;  /* 0x000000000000794d */ /* 0x000fea0003800000 */
.L_x_24386:
        /* <DEDUP_REMOVED lines=10> */
[----:B0-----:R-:W-:Y:S01]  /*8690*/  STG.E.U16 [R2.64], R5 ;  /* 0x0000000502007986 */ /* 0x001fe2000c101524 */
[----:B------:R-:W-:Y:S05]  /*86a0*/  EXIT ;  /* 0x000000000000794d */ /* 0x000fea0003800000 */
.L_x_24398:
        /* <DEDUP_REMOVED lines=17> */
.L_x_24401:
[----:B------:R-:W-:-:S04]  /*87c0*/  LOP3.LUT R0, R23, 0x80000000, RZ, 0xc0, !PT ;  /* 0x8000000017007812 */ /* 0x000fc800078ec0ff */
[----:B------:R-:W-:-:S04]  /*87d0*/  SHF.R.U32.HI R5, RZ, 0x18, R0 ;  /* 0x00000018ff057819 */ /* 0x000fc80000011600 */
[----:B------:R-:W-:-:S04]  /*87e0*/  LOP3.LUT R4, R4, R5, RZ, 0xfc, !PT ;  /* 0x0000000504047212 */ /* 0x000fc800078efcff */
[----:B------:R-:W-:Y:S02]  /*87f0*/  PRMT R0, R4, 0x7610, R0 ;  /* 0x0000761004007816 */ /* 0x000fe40000000000 */
.L_x_24400:
[----:B------:R-:W-:Y:S05]  /*8800*/  BSYNC B0 ;  /* 0x0000000000007941 */ /* 0x000fea0003800000 */
.L_x_24399:
[----:B------:R-:W-:Y:S01]  /*8810*/  STG.E.U8 [R2.64], R0 ;  /* 0x0000000002007986 */ /* 0x000fe2000c101124 */
[----:B------:R-:W-:Y:S05]  /*8820*/  EXIT ;  /* 0x000000000000794d */ /* 0x000fea0003800000 */
.L_x_24397:
        /* <DEDUP_REMOVED lines=17> */
.L_x_24404:
[----:B------:R-:W-:-:S04]  /*8940*/  LOP3.LUT R0, R23, 0x80000000, RZ, 0xc0, !PT ;  /* 0x8000000017007812 */ /* 0x000fc800078ec0ff */
[----:B------:R-:W-:-:S04]  /*8950*/  SHF.R.U32.HI R5, RZ, 0x18, R0 ;  /* 0x00000018ff057819 */ /* 0x000fc80000011600 */
[----:B------:R-:W-:-:S04]  /*8960*/  LOP3.LUT R4, R4, R5, RZ, 0xfc, !PT ;  /* 0x0000000504047212 */ /* 0x000fc800078efcff */
[----:B------:R-:W-:Y:S02]  /*8970*/  PRMT R0, R4, 0x7610, R0 ;  /* 0x0000761004007816 */ /* 0x000fe40000000000 */
.L_x_24403:
[----:B------:R-:W-:Y:S05]  /*8980*/  BSYNC B0 ;  /* 0x0000000000007941 */ /* 0x000fea0003800000 */
.L_x_24402:
[----:B------:R-:W-:Y:S01]  /*8990*/  STG.E.U8 [R2.64], R0 ;  /* 0x0000000002007986 */ /* 0x000fe2000c101124 */
[----:B------:R-:W-:Y:S05]  /*89a0*/  EXIT ;  /* 0x000000000000794d */ /* 0x000fea0003800000 */
.L_x_24396:
        /* <DEDUP_REMOVED lines=22> */
.L_x_24379:
        /* <DEDUP_REMOVED lines=19> */
[----:B------:R-:W-:Y:S05]  /*8c40*/  EXIT ;  /* 0x000000000000794d */ /* 0x000fea0003800000 */
.L_x_24406:
[----:B-----5:R-:W-:-:S06]  /*8c50*/  HADD2.F32 R4, -RZ, R23.H0_H0 ;  /* 0x20000017ff047230 */ /* 0x020fcc0000004100 */
[----:B------:R-:W0:Y:S02]  /*8c60*/  F2I.U64.TRUNC R4, R4 ;  /* 0x0000000400047311 */ /* 0x000e24000020d800 */
[----:B0-----:R-:W-:Y:S01]  /*8c70*/  STG.E.64 [R2.64], R4 ;  /* 0x0000000402007986 */ /* 0x001fe2000c101b24 */
[----:B------:R-:W-:Y:S05]  /*8c80*/  EXIT ;  /* 0x000000000000794d */ /* 0x000fea0003800000 */
.L_x_24405:
[----:B-----5:R-:W-:-:S06]  /*8c90*/  HADD2.F32 R23, -RZ, R23.H0_H0 ;  /* 0x20000017ff177230 */ /* 0x020fcc0000004100 */
[----:B------:R-:W0:Y:S02]  /*8ca0*/  F2I.FTZ.U32.TRUNC.NTZ R23, R23 ;  /* 0x0000001700177305 */ /* 0x000e24000021f000 */
[----:B0-----:R-:W-:Y:S01]  /*8cb0*/  STG.E [R2.64], R23 ;  /* 0x0000001702007986 */ /* 0x001fe2000c101924 */
[----:B------:R-:W-:Y:S05]  /*8cc0*/  EXIT ;  /* 0x000000000000794d */ /* 0x000fea0003800000 */
.L_x_24407:
        /* <DEDUP_REMOVED lines=11> */
.L_x_34290:


//--------------------- .text._ZN2at6native18elementwise_kernelILi128ELi4EZNS0_22gpu_kernel_impl_nocastIZZZNS0_17expm1_kernel_cudaERNS_18TensorIteratorBaseEENKUlvE_clEvENKUlvE4_clEvEUlN3c104HalfEE_EEvS4_RKT_EUliE_EEviT1_ --------------------------
	.section	.text._ZN2at6native18elementwise_kernelILi128ELi4EZNS0_22gpu_kernel_impl_nocastIZZZNS0_17expm1_kernel_cudaERNS_18TensorIteratorBaseEENKUlvE_clEvENKUlvE4_clEvEUlN3c104HalfEE_EEvS4_RKT_EUliE_EEviT1_,"ax",@progbits
	.sectioninfo	@"SHI_REGISTERS=13"
	.align	128
        .global         _ZN2at6native18elementwise_kernelILi128ELi4EZNS0_22gpu_kernel_impl_nocastIZZZNS0_17expm1_kernel_cudaERNS_18TensorIteratorBaseEENKUlvE_clEvENKUlvE4_clEvEUlN3c104HalfEE_EEvS4_RKT_EUliE_EEviT1_
        .type           _ZN2at6native18elementwise_kernelILi128ELi4EZNS0_22gpu_kernel_impl_nocastIZZZNS0_17expm1_kernel_cudaERNS_18TensorIteratorBaseEENKUlvE_clEvENKUlvE4_clEvEUlN3c104HalfEE_EEvS4_RKT_EUliE_EEviT1_,@function
        .size           _ZN2at6native18elementwise_kernelILi128ELi4EZNS0_22gpu_kernel_impl_nocastIZZZNS0_17expm1_kernel_cudaERNS_18TensorIteratorBaseEENKUlvE_clEvENKUlvE4_clEvEUlN3c104HalfEE_EEvS4_RKT_EUliE_EEviT1_,(.L_x_34291 - _ZN2at6native18elementwise_kernelILi128ELi4EZNS0_22gpu_kernel_impl_nocastIZZZNS0_17expm1_kernel_cudaERNS_18TensorIteratorBaseEENKUlvE_clEvENKUlvE4_clEvEUlN3c104HalfEE_EEvS4_RKT_EUliE_EEviT1_)
        .other          _ZN2at6native18elementwise_kernelILi128ELi4EZNS0_22gpu_kernel_impl_nocastIZZZNS0_17expm1_kernel_cudaERNS_18TensorIteratorBaseEENKUlvE_clEvENKUlvE4_clEvEUlN3c104HalfEE_EEvS4_RKT_EUliE_EEviT1_,@"STO_CUDA_ENTRY STV_DEFAULT"
_ZN2at6native18elementwise_kernelILi128ELi4EZNS0_22gpu_kernel_impl_nocastIZZZNS0_17expm1_kernel_cudaERNS_18TensorIteratorBaseEENKUlvE_clEvENKUlvE4_clEvEUlN3c104HalfEE_EEvS4_RKT_EUliE_EEviT1_:
.text._ZN2at6native18elementwise_kernelILi128ELi4EZNS0_22gpu_kernel_impl_nocastIZZZNS0_17expm1_kernel_cudaERNS_18TensorIteratorBaseEENKUlvE_clEvENKUlvE4_clEvEUlN3c104HalfEE_EEvS4_RKT_EUliE_EEviT1_:
        /* <DEDUP_REMOVED lines=235> */
.L_x_24410:
[----:B------:R-:W-:-:S04]  /*0eb0*/  IADD3 R4, P0, R3, c[0x0][0x368], RZ ;  /* 0x0000da0003047a10 */ /* 0x000fc80007f1e0ff */
[----:B------:R-:W-:-:S05]  /*0ec0*/  IADD3.X R5, RZ, c[0x0][0x36c], RZ, P0, !PT ;  /* 0x0000db00ff057a10 */ /* 0x000fca00007fe4ff */
[----:B------:R-:W2:Y:S01]  /*0ed0*/  LDG.E.U16 R4, [R4.64] ;  /* 0x0000000404047981 */ /* 0x000ea2000c1e1500 */
[----:B------:R-:W-:Y:S02]  /*0ee0*/  MOV R10, 0x3ab5ebe6 ;  /* 0x3ab5ebe6000a7802 */ /* 0x000fe40000000f00 */
[----:B------:R-:W-:Y:S01]  /*0ef0*/  IADD3 R0, R0, 0x80, RZ ;  /* 0x0000008000007810 */ /* 0x000fe20007ffe0ff */
[----:B--2---:R-:W-:-:S05]  /*0f00*/  HADD2.F32 R3, -RZ, R4.H0_H0 ;  /* 0x20000004ff037230 */ /* 0x004fca0000004100 */
        /* <DEDUP_REMOVED lines=23> */
[----:B------:R-:W-:Y:S01]  /*1080*/  @!P0 FADD.FTZ R4, R3, R3 ;  /* 0x0000000303048221 */ /* 0x000fe20000010000 */
[----:B------:R-:W-:-:S04]  /*1090*/  IADD3 R2, P0, R2, c[0x0][0x360], RZ ;  /* 0x0000d80002027a10 */ /* 0x000fc80007f1e0ff */
[----:B------:R-:W-:Y:S02]  /*10a0*/  F2FP.PACK_AB R4, RZ, R4 ;  /* 0x00000004ff04723e */ /* 0x000fe400000000ff */
[----:B------:R-:W-:-:S05]  /*10b0*/  IADD3.X R3, RZ, c[0x0][0x364], RZ, P0, !PT ;  /* 0x0000d900ff037a10 */ /* 0x000fca00007fe4ff */
[----:B------:R0:W-:Y:S02]  /*10c0*/  STG.E.U16 [R2.64], R4 ;  /* 0x0000000402007986 */ /* 0x0001e4000c101504 */
.L_x_24409:
[----:B------:R-:W-:Y:S05]  /*10d0*/  BSYNC B0 ;  /* 0x0000000000007941 */ /* 0x000fea0003800000 */
.L_x_24408:
        /* <DEDUP_REMOVED lines=230> */
.L_x_24413:
        /* <DEDUP_REMOVED lines=32> */
[----:B------:R-:W-:Y:S02]  /*2140*/  IADD3.X R3, RZ, c[0x0][0x364], RZ, P0, !PT ;  /* 0x0000d900ff037a10 */ /* 0x000fe400007fe4ff */
        /* <DEDUP_REMOVED lines=230> */
.L_x_24414:
        /* <DEDUP_REMOVED lines=34> */
.L_x_24412:
[----:B------:R-:W-:Y:S05]  /*31d0*/  BSYNC B0 ;  /* 0x0000000000007941 */ /* 0x000fea0003800000 */
.L_x_24411:
        /* <DEDUP_REMOVED lines=229> */
.L_x_24415:
[----:B------:R-:W-:-:S04]  /*4030*/  IADD3 R4, P0, R3, c[0x0][0x368], RZ ;  /* 0x0000da0003047a10 */ /* 0x000fc80007f1e0ff */
[----:B------:R-:W-:-:S05]  /*4040*/  IADD3.X R5, RZ, c[0x0][0x36c], RZ, P0, !PT ;  /* 0x0000db00ff057a10 */ /* 0x000fca00007fe4ff */
[----:B------:R-:W2:Y:S01]  /*4050*/  LDG.E.U16 R4, [R4.64] ;  /* 0x0000000404047981 */ /* 0x000ea2000c1e1500 */
[----:B------:R-:W-:Y:S01]  /*4060*/  MOV R9, 0x3ab5ebe6 ;  /* 0x3ab5ebe600097802 */ /* 0x000fe20000000f00 */
        /* <DEDUP_REMOVED lines=28> */
[----:B------:R-:W-:Y:S01]  /*4230*/  STG.E.U16 [R2.64], R0 ;  /* 0x0000000002007986 */ /* 0x000fe2000c101504 */
[----:B------:R-:W-:Y:S05]  /*4240*/  EXIT ;  /* 0x000000000000794d */ /* 0x000fea0003800000 */
.L_x_24416:
        /* <DEDUP_REMOVED lines=11> */
.L_x_34291:


//--------------------- .text._ZN2at6native27unrolled_elementwise_kernelIZZZNS0_17expm1_kernel_cudaERNS_18TensorIteratorBaseEENKUlvE_clEvENKUlvE4_clEvEUlN3c104HalfEE_St5arrayIPcLm2EELi4E23TrivialOffsetCalculatorILi1EjESD_NS0_6memory15LoadWithoutCastENSE_16StoreWithoutCastEEEviT_T0_T2_T3_T4_T5_ --------------------------
	.section	.text._ZN2at6native27unrolled_elementwise_kernelIZZZNS0_17expm1_kernel_cudaERNS_18TensorIteratorBaseEENKUlvE_clEvENKUlvE4_clEvEUlN3c104HalfEE_St5arrayIPcLm2EELi4E23TrivialOffsetCalculatorILi1EjESD_NS0_6memory15LoadWithoutCastENSE_16StoreWithoutCastEEEviT_T0_T2_T3_T4_T5_,"ax",@progbits
	.sectioninfo	@"SHI_REGISTERS=22"
	.align	128
        .global         _ZN2at6native27unrolled_elementwise_kernelIZZZNS0_17expm1_kernel_cudaERNS_18TensorIteratorBaseEENKUlvE_clEvENKUlvE4_clEvEUlN3c104HalfEE_St5arrayIPcLm2EELi4E23TrivialOffsetCalculatorILi1EjESD_NS0_6memory15LoadWithoutCastENSE_16StoreWithoutCastEEEviT_T0_T2_T3_T4_T5_
        .type           _ZN2at6native27unrolled_elementwise_kernelIZZZNS0_17expm1_kernel_cudaERNS_18TensorIteratorBaseEENKUlvE_clEvENKUlvE4_clEvEUlN3c104HalfEE_St5arrayIPcLm2EELi4E23TrivialOffsetCalculatorILi1EjESD_NS0_6memory15LoadWithoutCastENSE_16StoreWithoutCastEEEviT_T0_T2_T3_T4_T5_,@function
        .size           _ZN2at6native27unrolled_elementwise_kernelIZZZNS0_17expm1_kernel_cudaERNS_18TensorIteratorBaseEENKUlvE_clEvENKUlvE4_clEvEUlN3c104HalfEE_St5arrayIPcLm2EELi4E23TrivialOffsetCalculatorILi1EjESD_NS0_6memory15LoadWithoutCastENSE_16StoreWithoutCastEEEviT_T0_T2_T3_T4_T5_,(.L_x_34292 - _ZN2at6native27unrolled_elementwise_kernelIZZZNS0_17expm1_kernel_cudaERNS_18TensorIteratorBaseEENKUlvE_clEvENKUlvE4_clEvEUlN3c104HalfEE_St5arrayIPcLm2EELi4E23TrivialOffsetCalculatorILi1EjESD_NS0_6memory15LoadWithoutCastENSE_16StoreWithoutCastEEEviT_T0_T2_T3_T4_T5_)
        .other          _ZN2at6native27unrolled_elementwise_kernelIZZZNS0_17expm1_kernel_cudaERNS_18TensorIteratorBaseEENKUlvE_clEvENKUlvE4_clEvEUlN3c104HalfEE_St5arrayIPcLm2EELi4E23TrivialOffsetCalculatorILi1EjESD_NS0_6memory15LoadWithoutCastENSE_16StoreWithoutCastEEEviT_T0_T2_T3_T4_T5_,@"STO_CUDA_ENTRY STV_DEFAULT"
_ZN2at6native27unrolled_elementwise_kernelIZZZNS0_17expm1_kernel_cudaERNS_18TensorIteratorBaseEENKUlvE_clEvENKUlvE4_clEvEUlN3c104HalfEE_St5arrayIPcLm2EELi4E23TrivialOffsetCalculatorILi1EjESD_NS0_6memory15LoadWithoutCastENSE_16StoreWithoutCastEEEviT_T0_T2_T3_T4_T5_:
.text._ZN2at6native27unrolled_elementwise_kernelIZZZNS0_17expm1_kernel_cudaERNS_18TensorIteratorBaseEENKUlvE_clEvENKUlvE4_clEvEUlN3c104HalfEE_St5arrayIPcLm2EELi4E23TrivialOffsetCalculatorILi1EjESD_NS0_6memory15LoadWithoutCastENSE_16StoreWithoutCastEEEviT_T0_T2_T3_T4_T5_:
[----:B------:R-:W-:Y:S02]  /*0000*/  MOV R1, c[0x0][0x28] ;  /* 0x00000a0000017a02 */ /* 0x000fe40000000f00 */
[----:B------:R-:W0:Y:S01]  /*0010*/  S2R R0, SR_CTAID.X ;  /* 0x0000000000007919 */ /* 0x000e220000002500 */
[----:B------:R-:W-:Y:S01]  /*0020*/  IMAD.MOV.U32 R3, RZ, RZ, -0x200 ;  /* 0xfffffe00ff037424 */ /* 0x000fe200078e00ff */
[----:B------:R-:W-:Y:S01]  /*0030*/  PRMT R4, RZ, 0x7610, R4 ;  /* 0x00007610ff047816 */ /* 0x000fe20000000004 */
[----:B------:R-:W-:Y:S01]  /*0040*/  ULDC.64 UR4, c[0x0][0x118] ;  /* 0x0000460000047ab9 */ /* 0x000fe20000000a00 */
[----:B------:R-:W1:Y:S01]  /*0050*/  S2R R5, SR_TID.X ;  /* 0x0000000000057919 */ /* 0x000e620000002100 */
[----:B------:R-:W-:Y:S01]  /*0060*/  PRMT R6, RZ, 0x7610, R6 ;  /* 0x00007610ff067816 */ /* 0x000fe20000000006 */
[----:B0-----:R-:W-:Y:S01]  /*0070*/  IMAD R2, R0, R3, c[0x0][0x160] ;  /* 0x0000580000027624 */ /* 0x001fe200078e0203 */
[----:B-1----:R-:W-:-:S04]  /*0080*/  MOV R3, R5 ;  /* 0x0000000500037202 */ /* 0x002fc80000000f00 */
[----:B------:R-:W-:-:S13]  /*0090*/  ISETP.GE.AND P0, PT, R5, R2, PT ;  /* 0x000000020500720c */ /* 0x000fda0003f06270 */
[----:B------:R-:W-:-:S04]  /*00a0*/  @!P0 IADD3 R5, R3, 0x80, RZ ;  /* 0x0000008003058810 */ /* 0x000fc80007ffe0ff */
[----:B------:R-:W-:-:S13]  /*00b0*/  ISETP.GE.AND P1, PT, R5, R2, PT ;  /* 0x000000020500720c */ /* 0x000fda0003f26270 */
[C---:B------:R-:W-:Y:S01]  /*00c0*/  @!P1 IMAD R10, R0.reuse, 0x200, R5 ;  /* 0x00000200000a9824 */ /* 0x040fe200078e0205 */
[----:B------:R-:W-:Y:S01]  /*00d0*/  @!P1 IADD3 R5, R5, 0x80, RZ ;  /* 0x0000008005059810 */ /* 0x000fe20007ffe0ff */
[----:B------:R-:W-:Y:S01]  /*00e0*/  @!P0 IMAD R8, R0, 0x200, R3 ;  /* 0x0000020000088824 */ /* 0x000fe200078e0203 */
[----:B------:R-:W-:Y:S01]  /*00f0*/  @!P0 MOV R9, 0x2 ;  /* 0x0000000200098802 */ /* 0x000fe20000000f00 */
[----:B------:R-:W-:Y:S01]  /*0100*/  @!P1 IMAD.MOV.U32 R11, RZ, RZ, 0x2 ;  /* 0x00000002ff0b9424 */ /* 0x000fe200078e00ff */
[----:B------:R-:W-:Y:S02]  /*0110*/  ISETP.GE.AND P3, PT, R5, R2, PT ;  /* 0x000000020500720c */ /* 0x000fe40003f66270 */
[----:B------:R-:W-:Y:S01]  /*0120*/  PRMT R7, RZ, 0x7610, R7 ;  /* 0x00007610ff077816 */ /* 0x000fe20000000007 */
[----:B------:R-:W-:Y:S01]  /*0130*/  @!P0 IMAD.WIDE.U32 R8, R8, R9, c[0x0][0x170] ;  /* 0x00005c0008088625 */ /* 0x000fe200078e0009 */
[----:B------:R-:W-:-:S03]  /*0140*/  IADD3 R17, R3, 0x100, RZ ;  /* 0x0000010003117810 */ /* 0x000fc60007ffe0ff */
[----:B------:R-:W-:Y:S01]  /*0150*/  @!P1 IMAD.WIDE.U32 R10, R10, R11, c[0x0][0x170] ;  /* 0x00005c000a0a9625 */ /* 0x000fe200078e000b */
[----:B------:R0:W5:Y:S01]  /*0160*/  @!P0 LDG.E.U16 R7, [R8.64] ;  /* 0x0000000408078981 */ /* 0x000162000c1e1500 */
[----:B------:R-:W-:Y:S01]  /*0170*/  BSSY B0, `(.L_x_24417) ;  /* 0x000002c000007945 */ /* 0x000fe20003800000 */
[----:B------:R-:W-:Y:S02]  /*0180*/  IADD3 R19, R3, 0x80, RZ ;  /* 0x0000008003137810 */ /* 0x000fe40007ffe0ff */
[----:B------:R0:W5:Y:S01]  /*0190*/  @!P1 LDG.E.U16 R6, [R10.64] ;  /* 0x000000040a069981 */ /* 0x000162000c1e1500 */
[----:B------:R-:W-:Y:S02]  /*01a0*/  @!P3 LEA R14, R0, R5, 0x9 ;  /* 0x00000005000eb211 */ /* 0x000fe400078e48ff */
[----:B------:R-:W-:Y:S02]  /*01b0*/  @!P3 IADD3 R5, R5, 0x80, RZ ;  /* 0x000000800505b810 */ /* 0x000fe40007ffe0ff */
[----:B------:R-:W-:-:S02]  /*01c0*/  @!P3 MOV R15, 0x2 ;  /* 0x00000002000fb802 */ /* 0x000fc40000000f00 */
[----:B------:R-:W-:-:S03]  /*01d0*/  ISETP.GE.AND P2, PT, R5, R2, PT ;  /* 0x000000020500720c */ /* 0x000fc60003f46270 */
[----:B------:R-:W-:-:S10]  /*01e0*/  @!P3 IMAD.WIDE.U32 R14, R14, R15, c[0x0][0x170] ;  /* 0x00005c000e0eb625 */ /* 0x000fd400078e000f */
[----:B------:R-:W-:Y:S01]  /*01f0*/  @!P2 MOV R13, 0x2 ;  /* 0x00000002000da802 */ /* 0x000fe20000000f00 */
[--C-:B------:R-:W-:Y:S01]  /*0200*/  @!P2 IMAD R12, R0, 0x200, R5.reuse ;  /* 0x00000200000ca824 */ /* 0x100fe200078e0205 */
[----:B------:R-:W-:-:S03]  /*0210*/  PRMT R5, RZ, 0x7610, R5 ;  /* 0x00007610ff057816 */ /* 0x000fc60000000005 */
[----:B------:R-:W-:-:S03]  /*0220*/  @!P2 IMAD.WIDE.U32 R12, R12, R13, c[0x0][0x170] ;  /* 0x00005c000c0ca625 */ /* 0x000fc600078e000d */
[----:B------:R0:W5:Y:S04]  /*0230*/  @!P3 LDG.E.U16 R5, [R14.64] ;  /* 0x000000040e05b981 */ /* 0x000168000c1e1500 */
[----:B------:R0:W5:Y:S01]  /*0240*/  @!P2 LDG.E.U16 R4, [R12.64] ;  /* 0x000000040c04a981 */ /* 0x000162000c1e1500 */
[----:B------:R-:W-:Y:S02]  /*0250*/  ISETP.GE.AND P1, PT, R17, R2, PT ;  /* 0x000000021100720c */ /* 0x000fe40003f26270 */
[----:B------:R-:W-:Y:S01]  /*0260*/  IADD3 R17, R3, 0x180, RZ ;  /* 0x0000018003117810 */ /* 0x000fe20007ffe0ff */
[----:B------:R-:W-:Y:S05]  /*0270*/  @P0 BRA `(.L_x_24418) ;  /* 0x000001b000000947 */ /* 0x000fea0003800000 */
[----:B-----5:R-:W-:Y:S01]  /*0280*/  HADD2.F32 R7, -RZ, R7.H0_H0 ;  /* 0x20000007ff077230 */ /* 0x020fe20000004100 */
[----:B0-----:R-:W-:-:S04]  /*0290*/  IMAD.MOV.U32 R12, RZ, RZ, 0x3ab5ebe6 ;  /* 0x3ab5ebe6ff0c7424 */ /* 0x001fc800078e00ff */
        /* <DEDUP_REMOVED lines=25> */
.L_x_24418:
[----:B------:R-:W-:Y:S05]  /*0430*/  BSYNC B0 ;  /* 0x0000000000007941 */ /* 0x000fea0003800000 */
.L_x_24417:
[-C--:B------:R-:W-:Y:S01]  /*0440*/  ISETP.GE.AND P3, PT, R19, R2.reuse, PT ;  /* 0x000000021300720c */ /* 0x080fe20003f66270 */
[----:B------:R-:W-:Y:S01]  /*0450*/  BSSY B0, `(.L_x_24419) ;  /* 0x0000020000007945 */ /* 0x000fe20003800000 */
[----:B0-----:R-:W-:Y:S02]  /*0460*/  @!P0 LEA R13, R0, R3, 0x9 ;  /* 0x00000003000d8211 */ /* 0x001fe400078e48ff */
[----:B------:R-:W-:Y:S02]  /*0470*/  ISETP.GE.AND P2, PT, R17, R2, PT ;  /* 0x000000021100720c */ /* 0x000fe40003f46270 */
[----:B------:R-:W-:-:S07]  /*0480*/  @!P0 MOV R3, R19 ;  /* 0x0000001300038202 */ /* 0x000fce0000000f00 */
        /* <DEDUP_REMOVED lines=28> */
.L_x_24420:
[----:B------:R-:W-:Y:S05]  /*0650*/  BSYNC B0 ;  /* 0x0000000000007941 */ /* 0x000fea0003800000 */
.L_x_24419:
[----:B------:R-:W-:Y:S01]  /*0660*/  @!P0 MOV R8, 0x2 ;  /* 0x0000000200088802 */ /* 0x000fe20000000f00 */
[----:B------:R-:W-:Y:S01]  /*0670*/  BSSY B0, `(.L_x_24421) ;  /* 0x000001f000007945 */ /* 0x000fe20003800000 */
[----:B------:R-:W-:-:S03]  /*0680*/  ISETP.GE.AND P3, PT, R3, R2, PT ;  /* 0x000000020300720c */ /* 0x000fc60003f66270 */
[----:B------:R-:W-:Y:S01]  /*0690*/  @!P0 IMAD.WIDE.U32 R8, R13, R8, c[0x0][0x168] ;  /* 0x00005a000d088625 */ /* 0x000fe200078e0008 */
[----:B------:R-:W-:Y:S05]  /*06a0*/  @P1 BRA `(.L_x_24422) ;  /* 0x000001b000001947 */ /* 0x000fea0003800000 */
[----:B-----5:R-:W-:Y:S01]  /*06b0*/  HADD2.F32 R5, -RZ, R5.H0_H0 ;  /* 0x20000005ff057230 */ /* 0x020fe20000004100 */
[----:B------:R-:W-:-:S04]  /*06c0*/  HFMA2.MMA R14, -RZ, RZ, 0.83837890625, -4044 ;  /* 0x3ab5ebe6ff0e7435 */ /* 0x000fc800000001ff */
        /* <DEDUP_REMOVED lines=25> */
.L_x_24422:
[----:B------:R-:W-:Y:S05]  /*0860*/  BSYNC B0 ;  /* 0x0000000000007941 */ /* 0x000fea0003800000 */
.L_x_24421:
        /* <DEDUP_REMOVED lines=29> */
.L_x_24424:
[----:B------:R-:W-:Y:S05]  /*0a40*/  BSYNC B0 ;  /* 0x0000000000007941 */ /* 0x000fea0003800000 */
.L_x_24423:
[----:B-----5:R0:W-:Y:S01]  /*0a50*/  @!P0 STG.E.U16 [R8.64], R7 ;  /* 0x0000000708008986 */ /* 0x0201e2000c101504 */
[----:B------:R-:W-:Y:S01]  /*0a60*/  BSSY B0, `(.L_x_24425) ;  /* 0x000000e000007945 */ /* 0x000fe20003800000 */
[----:B------:R-:W-:Y:S05]  /*0a70*/  @P3 BRA `(.L_x_24426) ;  /* 0x000000c000003947 */ /* 0x000fea0003800000 */
[----:B------:R-:W-:Y:S02]  /*0a80*/  LEA R4, R0, R3, 0x9 ;  /* 0x0000000300047211 */ /* 0x000fe400078e48ff */
[----:B------:R-:W-:Y:S02]  /*0a90*/  IADD3 R3, R3, 0x80, RZ ;  /* 0x0000008003037810 */ /* 0x000fe40007ffe0ff */
[----:B0-----:R-:W-:Y:S02]  /*0aa0*/  MOV R7, 0x2 ;  /* 0x0000000200077802 */ /* 0x001fe40000000f00 */
[----:B------:R-:W-:Y:S02]  /*0ab0*/  ISETP.GE.AND P0, PT, R3, R2, PT ;  /* 0x000000020300720c */ /* 0x000fe40003f06270 */
[----:B------:R-:W-:Y:S01]  /*0ac0*/  PRMT R11, R5, 0x7610, R11 ;  /* 0x00007610050b7816 */ /* 0x000fe2000000000b */
[----:B------:R-:W-:Y:S01]  /*0ad0*/  IMAD.WIDE.U32 R4, R4, R7, c[0x0][0x168] ;  /* 0x00005a0004047625 */ /* 0x000fe200078e0007 */
[----:B------:R-:W-:-:S05]  /*0ae0*/  PRMT R9, R6, 0x7610, R9 ;  /* 0x0000761006097816 */ /* 0x000fca0000000009 */
[----:B------:R0:W-:Y:S04]  /*0af0*/  STG.E.U16 [R4.64], R9 ;  /* 0x0000000904007986 */ /* 0x0001e8000c101504 */
[----:B------:R-:W-:Y:S01]  /*0b00*/  @!P0 IMAD R8, R0, 0x200, R3 ;  /* 0x0000020000088824 */ /* 0x000fe200078e0203 */
[----:B------:R-:W-:-:S03]  /*0b10*/  @!P0 IADD3 R3, R3, 0x80, RZ ;  /* 0x0000008003038810 */ /* 0x000fc60007ffe0ff */
[----:B------:R-:W-:-:S05]  /*0b20*/  @!P0 IMAD.WIDE.U32 R6, R8, R7, c[0x0][0x168] ;  /* 0x00005a0008068625 */ /* 0x000fca00078e0007 */
[----:B------:R0:W-:Y:S02]  /*0b30*/  @!P0 STG.E.U16 [R6.64], R11 ;  /* 0x0000000b06008986 */ /* 0x0001e4000c101504 */
.L_x_24426:
[----:B------:R-:W-:Y:S05]  /*0b40*/  BSYNC B0 ;  /* 0x0000000000007941 */ /* 0x000fea0003800000 */
.L_x_24425:
[----:B------:R-:W-:-:S13]  /*0b50*/  ISETP.GE.AND P0, PT, R3, R2, PT ;  /* 0x000000020300720c */ /* 0x000fda0003f06270 */
[----:B------:R-:W-:Y:S05]  /*0b60*/  @P0 EXIT ;  /* 0x000000000000094d */ /* 0x000fea0003800000 */
[----:B------:R-:W-:Y:S01]  /*0b70*/  HFMA2.MMA R2, -RZ, RZ, 0, 1.1920928955078125e-07 ;  /* 0x00000002ff027435 */ /* 0x000fe200000001ff */
[----:B------:R-:W-:-:S09]  /*0b80*/  LEA R3, R0, R3, 0x9 ;  /* 0x0000000300037211 */ /* 0x000fd200078e48ff */
[----:B------:R-:W-:-:S05]  /*0b90*/  IMAD.WIDE.U32 R2, R3, R2, c[0x0][0x168] ;  /* 0x00005a0003027625 */ /* 0x000fca00078e0002 */
[----:B------:R-:W-:Y:S01]  /*0ba0*/  STG.E.U16 [R2.64], R10 ;  /* 0x0000000a02007986 */ /* 0x000fe2000c101504 */
[----:B------:R-:W-:Y:S05]  /*0bb0*/  EXIT ;  /* 0x000000000000794d */ /* 0x000fea0003800000 */
.L_x_24427:
        /* <DEDUP_REMOVED lines=12> */
.L_x_34292:


//--------------------- .text._ZN2at6native29vectorized_elementwise_kernelILi2EZZZNS0_17expm1_kernel_cudaERNS_18TensorIteratorBaseEENKUlvE_clEvENKUlvE4_clEvEUlN3c104HalfEE_St5arrayIPcLm2EEEEviT0_T1_ --------------------------
	.section	.text._ZN2at6native29vectorized_elementwise_kernelILi2EZZZNS0_17expm1_kernel_cudaERNS_18TensorIteratorBaseEENKUlvE_clEvENKUlvE4_clEvEUlN3c104HalfEE_St5arrayIPcLm2EEEEviT0_T1_,"ax",@progbits
	.sectioninfo	@"SHI_REGISTERS=30"
	.align	128
        .global         _ZN2at6native29vectorized_elementwise_kernelILi2EZZZNS0_17expm1_kernel_cudaERNS_18TensorIteratorBaseEENKUlvE_clEvENKUlvE4_clEvEUlN3c104HalfEE_St5arrayIPcLm2EEEEviT0_T1_
        .type           _ZN2at6native29vectorized_elementwise_kernelILi2EZZZNS0_17expm1_kernel_cudaERNS_18TensorIteratorBaseEENKUlvE_clEvENKUlvE4_clEvEUlN3c104HalfEE_St5arrayIPcLm2EEEEviT0_T1_,@function
        .size           _ZN2at6native29vectorized_elementwise_kernelILi2EZZZNS0_17expm1_kernel_cudaERNS_18TensorIteratorBaseEENKUlvE_clEvENKUlvE4_clEvEUlN3c104HalfEE_St5arrayIPcLm2EEEEviT0_T1_,(.L_x_34293 - _ZN2at6native29vectorized_elementwise_kernelILi2EZZZNS0_17expm1_kernel_cudaERNS_18TensorIteratorBaseEENKUlvE_clEvENKUlvE4_clEvEUlN3c104HalfEE_St5arrayIPcLm2EEEEviT0_T1_)
        .other          _ZN2at6native29vectorized_elementwise_kernelILi2EZZZNS0_17expm1_kernel_cudaERNS_18TensorIteratorBaseEENKUlvE_clEvENKUlvE4_clEvEUlN3c104HalfEE_St5arrayIPcLm2EEEEviT0_T1_,@"STO_CUDA_ENTRY STV_DEFAULT"
_ZN2at6native29vectorized_elementwise_kernelILi2EZZZNS0_17expm1_kernel_cudaERNS_18TensorIteratorBaseEENKUlvE_clEvENKUlvE4_clEvEUlN3c104HalfEE_St5arrayIPcLm2EEEEviT0_T1_:
.text._ZN2at6native29vectorized_elementwise_kernelILi2EZZZNS0_17expm1_kernel_cudaERNS_18TensorIteratorBaseEENKUlvE_clEvENKUlvE4_clEvEUlN3c104HalfEE_St5arrayIPcLm2EEEEviT0_T1_:
[----:B------:R-:W-:Y:S02]  /*0000*/  MOV R1, c[0x0][0x28] ;  /* 0x00000a0000017a02 */ /* 0x000fe40000000f00 */
[----:B------:R-:W0:Y:S01]  /*0010*/  S2R R0, SR_CTAID.X ;  /* 0x0000000000007919 */ /* 0x000e220000002500 */
[----:B------:R-:W-:Y:S01]  /*0020*/  ULDC.64 UR4, c[0x0][0x118] ;  /* 0x0000460000047ab9 */ /* 0x000fe20000000a00 */
[----:B0-----:R-:W-:-:S04]  /*0030*/  SHF.L.U32 R0, R0, 0xa, RZ ;  /* 0x0000000a00007819 */ /* 0x001fc800000006ff */
[----:B------:R-:W-:-:S04]  /*0040*/  IADD3 R10, -R0, c[0x0][0x160], RZ ;  /* 0x00005800000a7a10 */ /* 0x000fc80007ffe1ff */
[----:B------:R-:W-:-:S13]  /*0050*/  ISETP.GE.U32.AND P0, PT, R10, 0x400, PT ;  /* 0x000004000a00780c */ /* 0x000fda0003f06070 */
[----:B------:R-:W-:Y:S05]  /*0060*/  @!P0 BRA `(.L_x_24428) ;  /* 0x00000dc000008947 */ /* 0x000fea0003800000 */
[----:B------:R-:W0:Y:S01]  /*0070*/  S2R R4, SR_TID.X ;  /* 0x0000000000047919 */ /* 0x000e220000002100 */
[----:B------:R-:W-:-:S10]  /*0080*/  HFMA2.MMA R7, -RZ, RZ, 0, 1.1920928955078125e-07 ;  /* 0x00000002ff077435 */ /* 0x000fd400000001ff */
[----:B------:R-:W-:-:S06]  /*0090*/  IMAD.WIDE R2, R0, R7, c[0x0][0x170] ;  /* 0x00005c0000027625 */ /* 0x000fcc00078e0207 */
[----:B0-----:R-:W-:-:S05]  /*00a0*/  IMAD.WIDE.U32 R8, R4, 0x4, R2 ;  /* 0x0000000404087825 */ /* 0x001fca00078e0002 */
[----:B------:R-:W2:Y:S04]  /*00b0*/  LDG.E R10, [R8.64] ;  /* 0x00000004080a7981 */ /* 0x000ea8000c1e1900 */
[----:B------:R-:W3:Y:S04]  /*00c0*/  LDG.E R17, [R8.64+0x200] ;  /* 0x0002000408117981 */ /* 0x000ee8000c1e1900 */
[----:B------:R0:W4:Y:S04]  /*00d0*/  LDG.E R13, [R8.64+0x400] ;  /* 0x00040004080d7981 */ /* 0x000128000c1e1900 */
[----:B------:R0:W5:Y:S01]  /*00e0*/  LDG.E R14, [R8.64+0x600] ;  /* 0x00060004080e7981 */ /* 0x000162000c1e1900 */
[----:B------:R-:W-:Y:S01]  /*00f0*/  MOV R6, 0x3ab5ebe6 ;  /* 0x3ab5ebe600067802 */ /* 0x000fe20000000f00 */
[----:B--2---:R-:W-:-:S02]  /*0100*/  HADD2.F32 R15, -RZ, R10.H0_H0 ;  /* 0x2000000aff0f7230 */ /* 0x004fc40000004100 */
[----:B------:R-:W-:Y:S02]  /*0110*/  HADD2.F32 R10, -RZ, R10.H1_H1 ;  /* 0x3000000aff0a7230 */ /* 0x000fe40000004100 */
[----:B---3--:R-:W-:Y:S01]  /*0120*/  HADD2.F32 R3, -RZ, R17.H0_H0 ;  /* 0x20000011ff037230 */ /* 0x008fe20000004100 */
[C---:B------:R-:W-:Y:S01]  /*0130*/  FMUL.FTZ R2, R15.reuse, 1.4426950216293334961 ;  /* 0x3fb8aa3b0f027820 */ /* 0x040fe20000410000 */
[----:B------:R-:W-:Y:S01]  /*0140*/  FSETP.GEU.FTZ.AND P0, PT, |R15|, 0.40999999642372131348, PT ;  /* 0x3ed1eb850f00780b */ /* 0x000fe20003f1e200 */
[----:B------:R-:W-:Y:S02]  /*0150*/  FMUL.FTZ R16, R10, 1.4426950216293334961 ;  /* 0x3fb8aa3b0a107820 */ /* 0x000fe40000410000 */
[C---:B0-----:R-:W-:Y:S01]  /*0160*/  FMUL.FTZ R8, R3.reuse, 1.4426950216293334961 ;  /* 0x3fb8aa3b03087820 */ /* 0x041fe20000410000 */
[----:B------:R-:W-:Y:S01]  /*0170*/  FSETP.GEU.FTZ.AND P2, PT, |R3|, 0.40999999642372131348, PT ;  /* 0x3ed1eb850300780b */ /* 0x000fe20003f5e200 */
[----:B------:R-:W0:Y:S08]  /*0180*/  FRND R2, R2 ;  /* 0x0000000200027307 */ /* 0x000e300000201000 */
[----:B------:R-:W1:Y:S01]  /*0190*/  FRND R16, R16 ;  /* 0x0000001000107307 */ /* 0x000e620000201000 */
[----:B0-----:R-:W-:-:S02]  /*01a0*/  FSEL R12, R2, RZ, P0 ;  /* 0x000000ff020c7208 */ /* 0x001fc40000000000 */
[----:B------:R-:W-:Y:S02]  /*01b0*/  FSETP.GEU.FTZ.AND P0, PT, |R10|, 0.40999999642372131348, PT ;  /* 0x3ed1eb850a00780b */ /* 0x000fe40003f1e200 */
[C---:B------:R-:W-:Y:S01]  /*01c0*/  FSETP.NEU.FTZ.AND P4, PT, R12.reuse, 128, PT ;  /* 0x430000000c00780b */ /* 0x040fe20003f9d000 */
[----:B------:R-:W-:Y:S01]  /*01d0*/  FFMA.FTZ R5, -R12, 0.693145751953125, R15 ;  /* 0x3f3172000c057823 */ /* 0x000fe2000001010f */
[----:B-1----:R-:W-:-:S03]  /*01e0*/  FSEL R9, R16, RZ, P0 ;  /* 0x000000ff10097208 */ /* 0x002fc60000000000 */
[C---:B------:R-:W-:Y:S01]  /*01f0*/  FFMA.FTZ R11, -R12.reuse, 1.428606765330187045e-06, R5 ;  /* 0x35bfbe8e0c0b7823 */ /* 0x040fe20000010105 */
[----:B------:R-:W-:Y:S02]  /*0200*/  HADD2.F32 R5, -RZ, R17.H1_H1 ;  /* 0x30000011ff057230 */ /* 0x000fe40000004100 */
[----:B------:R4:W0:Y:S01]  /*0210*/  FRND R17, R8 ;  /* 0x0000000800117307 */ /* 0x0008220000201000 */
[----:B------:R-:W-:Y:S01]  /*0220*/  FFMA.FTZ R2, R11, R6, 0.0083824126049876213074 ;  /* 0x3c0956630b027423 */ /* 0x000fe20000010006 */
[----:B------:R-:W-:Y:S01]  /*0230*/  FSETP.NEU.FTZ.AND P1, PT, R9, 128, PT ;  /* 0x430000000900780b */ /* 0x000fe20003f3d000 */
[C---:B------:R-:W-:Y:S01]  /*0240*/  FMUL.FTZ R18, R5.reuse, 1.4426950216293334961 ;  /* 0x3fb8aa3b05127820 */ /* 0x040fe20000410000 */
[----:B------:R-:W-:Y:S01]  /*0250*/  FSETP.GEU.FTZ.AND P6, PT, |R5|, 0.40999999642372131348, PT ;  /* 0x3ed1eb850500780b */ /* 0x000fe20003fde200 */
[C---:B------:R-:W-:Y:S02]  /*0260*/  FFMA.FTZ R2, R11.reuse, R2, 0.041667830199003219604 ;  /* 0x3d2aabe30b027423 */ /* 0x040fe40000010002 */
[----:B------:R-:W-:Y:S01]  /*0270*/  @!P4 FADD.FTZ R12, R12, -1 ;  /* 0xbf8000000c0cc421 */ /* 0x000fe20000010000 */
[----:B------:R-:W1:Y:S01]  /*0280*/  FRND R21, R18 ;  /* 0x0000001200157307 */ /* 0x000e620000201000 */
[----:B------:R-:W-:Y:S01]  /*0290*/  FFMA.FTZ R2, R11, R2, 0.16666397452354431152 ;  /* 0x3e2aa9f60b027423 */ /* 0x000fe20000010002 */
[----:B----4-:R-:W-:-:S02]  /*02a0*/  HADD2.F32 R8, -RZ, R13.H0_H0 ;  /* 0x2000000dff087230 */ /* 0x010fc40000004100 */
[C---:B------:R-:W-:Y:S01]  /*02b0*/  FSETP.GT.FTZ.AND P5, PT, R12.reuse, 128, PT ;  /* 0x430000000c00780b */ /* 0x040fe20003fb4000 */
[C---:B------:R-:W-:Y:S01]  /*02c0*/  FFMA.FTZ R2, R11.reuse, R2, 0.49999994039535522461 ;  /* 0x3efffffe0b027423 */ /* 0x040fe20000010002 */
[----:B------:R-:W-:Y:S01]  /*02d0*/  FSETP.GEU.FTZ.AND P0, PT, R12, -25, PT ;  /* 0xc1c800000c00780b */ /* 0x000fe20003f1e000 */
[----:B------:R-:W-:Y:S01]  /*02e0*/  FMUL.FTZ R22, R8, 1.4426950216293334961 ;  /* 0x3fb8aa3b08167820 */ /* 0x000fe20000410000 */
[----:B------:R0:W2:Y:S01]  /*02f0*/  MUFU.EX2 R20, R12 ;  /* 0x0000000c00147308 */ /* 0x0000a20000000800 */
[----:B------:R-:W-:Y:S01]  /*0300*/  FMUL.FTZ R2, R11, R2 ;  /* 0x000000020b027220 */ /* 0x000fe20000410000 */
[----:B------:R-:W-:-:S03]  /*0310*/  HADD2.F32 R13, -RZ, R13.H1_H1 ;  /* 0x3000000dff0d7230 */ /* 0x000fc60000004100 */
[----:B------:R-:W-:Y:S02]  /*0320*/  FFMA.FTZ R11, R11, R2, R11 ;  /* 0x000000020b0b7223 */ /* 0x000fe4000001000b */
[----:B------:R-:W-:Y:S01]  /*0330*/  FFMA.FTZ R2, -R9, 0.693145751953125, R10 ;  /* 0x3f31720009027823 */ /* 0x000fe2000001010a */
[----:B0-----:R-:W-:-:S03]  /*0340*/  FSEL R12, R17, RZ, P2 ;  /* 0x000000ff110c7208 */ /* 0x001fc60001000000 */
[----:B------:R-:W-:Y:S01]  /*0350*/  FFMA.FTZ R19, -R9, 1.428606765330187045e-06, R2 ;  /* 0x35bfbe8e09137823 */ /* 0x000fe20000010102 */
[----:B-1----:R-:W-:Y:S01]  /*0360*/  FSEL R2, R21, RZ, P6 ;  /* 0x000000ff15027208 */ /* 0x002fe20003000000 */
[----:B------:R-:W-:Y:S01]  /*0370*/  @!P1 FADD.FTZ R9, R9, -1 ;  /* 0xbf80000009099421 */ /* 0x000fe20000010000 */
[----:B------:R-:W-:Y:S01]  /*0380*/  FSETP.NEU.FTZ.AND P3, PT, R12, 128, PT ;  /* 0x430000000c00780b */ /* 0x000fe20003f7d000 */
[----:B------:R-:W-:Y:S01]  /*0390*/  FFMA.FTZ R18, R19, R6, 0.0083824126049876213074 ;  /* 0x3c09566313127423 */ /* 0x000fe20000010006 */
[----:B------:R-:W-:Y:S01]  /*03a0*/  FSETP.NEU.FTZ.AND P6, PT, R2, 128, PT ;  /* 0x430000000200780b */ /* 0x000fe20003fdd000 */
[----:B--2---:R-:W-:Y:S01]  /*03b0*/  FADD.FTZ R16, R20, -1 ;  /* 0xbf80000014107421 */ /* 0x004fe20000010000 */
[----:B------:R-:W-:Y:S01]  /*03c0*/  FSETP.GT.FTZ.AND P2, PT, R9, 128, PT ;  /* 0x430000000900780b */ /* 0x000fe20003f54000 */
[----:B------:R-:W-:Y:S02]  /*03d0*/  FFMA.FTZ R18, R19, R18, 0.041667830199003219604 ;  /* 0x3d2aabe313127423 */ /* 0x000fe40000010012 */
[----:B------:R-:W-:-:S02]  /*03e0*/  FFMA.FTZ R20, R11, R20, R16 ;  /* 0x000000140b147223 */ /* 0x000fc40000010010 */
[C---:B------:R-:W-:Y:S01]  /*03f0*/  FFMA.FTZ R18, R19.reuse, R18, 0.16666397452354431152 ;  /* 0x3e2aa9f613127423 */ /* 0x040fe20000010012 */
[----:B------:R0:W1:Y:S01]  /*0400*/  FRND R11, R22 ;  /* 0x00000016000b7307 */ /* 0x0000620000201000 */
[----:B------:R-:W-:Y:S02]  /*0410*/  FFMA.FTZ R23, -R2, 0.693145751953125, R5 ;  /* 0x3f31720002177823 */ /* 0x000fe40000010105 */
[C---:B------:R-:W-:Y:S02]  /*0420*/  FFMA.FTZ R16, R19.reuse, R18, 0.49999994039535522461 ;  /* 0x3efffffe13107423 */ /* 0x040fe40000010012 */
[C---:B------:R-:W-:Y:S02]  /*0430*/  FFMA.FTZ R17, -R12.reuse, 0.693145751953125, R3 ;  /* 0x3f3172000c117823 */ /* 0x040fe40000010103 */
[----:B------:R-:W-:Y:S01]  /*0440*/  FMUL.FTZ R16, R19, R16 ;  /* 0x0000001013107220 */ /* 0x000fe20000410000 */
[----:B------:R2:W3:Y:S01]  /*0450*/  MUFU.EX2 R18, R9 ;  /* 0x0000000900127308 */ /* 0x0004e20000000800 */
[----:B------:R-:W-:-:S02]  /*0460*/  FFMA.FTZ R17, -R12, 1.428606765330187045e-06, R17 ;  /* 0x35bfbe8e0c117823 */ /* 0x000fc40000010111 */
[----:B------:R-:W-:Y:S02]  /*0470*/  FFMA.FTZ R21, R19, R16, R19 ;  /* 0x0000001013157223 */ /* 0x000fe40000010013 */
[----:B------:R-:W-:Y:S02]  /*0480*/  FFMA.FTZ R19, -R2, 1.428606765330187045e-06, R23 ;  /* 0x35bfbe8e02137823 */ /* 0x000fe40000010117 */
[----:B------:R-:W-:Y:S01]  /*0490*/  @!P4 FADD.FTZ R20, R20, R20 ;  /* 0x000000141414c221 */ /* 0x000fe20000010000 */
[----:B------:R-:W-:Y:S01]  /*04a0*/  FSETP.GEU.FTZ.AND P4, PT, R9, -25, PT ;  /* 0xc1c800000900780b */ /* 0x000fe20003f9e000 */
[-C--:B------:R-:W-:Y:S02]  /*04b0*/  FFMA.FTZ R26, R19, R6.reuse, 0.0083824126049876213074 ;  /* 0x3c095663131a7423 */ /* 0x080fe40000010006 */
[----:B0-----:R-:W-:Y:S01]  /*04c0*/  FFMA.FTZ R22, R17, R6, 0.0083824126049876213074 ;  /* 0x3c09566311167423 */ /* 0x001fe20000010006 */
[----:B--2---:R-:W-:Y:S01]  /*04d0*/  FSEL R9, R20, +INF , !P5 ;  /* 0x7f80000014097808 */ /* 0x004fe20006800000 */
[----:B------:R-:W-:Y:S01]  /*04e0*/  @!P3 FADD.FTZ R12, R12, -1 ;  /* 0xbf8000000c0cb421 */ /* 0x000fe20000010000 */
[----:B------:R-:W-:Y:S01]  /*04f0*/  FSETP.NEU.FTZ.AND P5, PT, R15, RZ, PT ;  /* 0x000000ff0f00720b */ /* 0x000fe20003fbd000 */
[----:B------:R-:W-:Y:S01]  /*0500*/  @!P6 FADD.FTZ R2, R2, -1 ;  /* 0xbf8000000202e421 */ /* 0x000fe20000010000 */
[----:B------:R-:W-:Y:S01]  /*0510*/  FSEL R9, R9, -1, P0 ;  /* 0xbf80000009097808 */ /* 0x000fe20000000000 */
[----:B------:R-:W-:Y:S01]  /*0520*/  FFMA.FTZ R26, R19, R26, 0.041667830199003219604 ;  /* 0x3d2aabe3131a7423 */ /* 0x000fe2000001001a */
[----:B------:R-:W0:Y:S01]  /*0530*/  MUFU.EX2 R16, R12 ;  /* 0x0000000c00107308 */ /* 0x000e220000000800 */
[----:B------:R-:W-:Y:S01]  /*0540*/  FFMA.FTZ R24, R17, R22, 0.041667830199003219604 ;  /* 0x3d2aabe311187423 */ /* 0x000fe20000010016 */
[----:B------:R-:W-:Y:S01]  /*0550*/  FSETP.GEU.FTZ.AND P0, PT, |R8|, 0.40999999642372131348, PT ;  /* 0x3ed1eb850800780b */ /* 0x000fe20003f1e200 */
[----:B------:R-:W-:-:S02]  /*0560*/  FFMA.FTZ R26, R19, R26, 0.16666397452354431152 ;  /* 0x3e2aa9f6131a7423 */ /* 0x000fc4000001001a */
[----:B------:R-:W-:Y:S01]  /*0570*/  FFMA.FTZ R24, R17, R24, 0.16666397452354431152 ;  /* 0x3e2aa9f611187423 */ /* 0x000fe20000010018 */
[----:B-1----:R-:W-:Y:S01]  /*0580*/  FSEL R11, R11, RZ, P0 ;  /* 0x000000ff0b0b7208 */ /* 0x002fe20000000000 */
[----:B------:R-:W-:Y:S01]  /*0590*/  FFMA.FTZ R26, R19, R26, 0.49999994039535522461 ;  /* 0x3efffffe131a7423 */ /* 0x000fe2000001001a */
[----:B------:R-:W1:Y:S01]  /*05a0*/  MUFU.EX2 R20, R2 ;  /* 0x0000000200147308 */ /* 0x000e620000000800 */
[----:B------:R-:W-:Y:S01]  /*05b0*/  FFMA.FTZ R24, R17, R24, 0.49999994039535522461 ;  /* 0x3efffffe11187423 */ /* 0x000fe20000010018 */
[----:B------:R-:W-:Y:S01]  /*05c0*/  FSETP.NEU.FTZ.AND P0, PT, R11, 128, PT ;  /* 0x430000000b00780b */ /* 0x000fe20003f1d000 */
[----:B---3--:R-:W-:Y:S02]  /*05d0*/  FADD.FTZ R22, R18, -1 ;  /* 0xbf80000012167421 */ /* 0x008fe40000010000 */
[----:B------:R-:W-:Y:S02]  /*05e0*/  FMUL.FTZ R26, R19, R26 ;  /* 0x0000001a131a7220 */ /* 0x000fe40000410000 */
[----:B------:R-:W-:-:S02]  /*05f0*/  FMUL.FTZ R23, R13, 1.4426950216293334961 ;  /* 0x3fb8aa3b0d177820 */ /* 0x000fc40000410000 */
[----:B------:R-:W-:Y:S02]  /*0600*/  FMUL.FTZ R24, R17, R24 ;  /* 0x0000001811187220 */ /* 0x000fe40000410000 */
[----:B------:R-:W-:Y:S02]  /*0610*/  FFMA.FTZ R18, R21, R18, R22 ;  /* 0x0000001215127223 */ /* 0x000fe40000010016 */
[----:B------:R-:W-:Y:S02]  /*0620*/  FFMA.FTZ R21, R19, R26, R19 ;  /* 0x0000001a13157223 */ /* 0x000fe40000010013 */
[----:B------:R-:W-:Y:S01]  /*0630*/  @!P5 FADD.FTZ R9, R15, R15 ;  /* 0x0000000f0f09d221 */ /* 0x000fe20000010000 */
[----:B------:R-:W2:Y:S01]  /*0640*/  FRND R19, R23 ;  /* 0x0000001700137307 */ /* 0x000ea20000201000 */
[----:B------:R-:W-:Y:S01]  /*0650*/  FFMA.FTZ R15, R17, R24, R17 ;  /* 0x00000018110f7223 */ /* 0x000fe20000010011 */
[----:B------:R-:W-:Y:S01]  /*0660*/  FSETP.NEU.FTZ.AND P5, PT, R10, RZ, PT ;  /* 0x000000ff0a00720b */ /* 0x000fe20003fbd000 */
[----:B0-----:R-:W-:-:S02]  /*0670*/  FADD.FTZ R17, R16, -1 ;  /* 0xbf80000010117421 */ /* 0x001fc40000010000 */
[----:B-1----:R-:W-:Y:S02]  /*0680*/  FADD.FTZ R22, R20, -1 ;  /* 0xbf80000014167421 */ /* 0x002fe40000010000 */
[----:B------:R-:W-:Y:S02]  /*0690*/  FFMA.FTZ R24, -R11, 0.693145751953125, R8 ;  /* 0x3f3172000b187823 */ /* 0x000fe40000010108 */
[----:B------:R-:W-:Y:S01]  /*06a0*/  FFMA.FTZ R15, R15, R16, R17 ;  /* 0x000000100f0f7223 */ /* 0x000fe20000010011 */
[--C-:B-----5:R-:W-:Y:S01]  /*06b0*/  HADD2.F32 R16, -RZ, R14.reuse.H0_H0 ;  /* 0x2000000eff107230 */ /* 0x120fe20000004100 */
[----:B------:R-:W-:Y:S01]  /*06c0*/  FFMA.FTZ R17, R21, R20, R22 ;  /* 0x0000001415117223 */ /* 0x000fe20000010016 */
[----:B------:R-:W-:Y:S01]  /*06d0*/  HADD2.F32 R14, -RZ, R14.H1_H1 ;  /* 0x3000000eff0e7230 */ /* 0x000fe20000004100 */
[----:B------:R-:W-:Y:S02]  /*06e0*/  FFMA.FTZ R21, -R11, 1.428606765330187045e-06, R24 ;  /* 0x35bfbe8e0b157823 */ /* 0x000fe40000010118 */
[----:B------:R-:W-:Y:S01]  /*06f0*/  @!P1 FADD.FTZ R18, R18, R18 ;  /* 0x0000001212129221 */ /* 0x000fe20000010000 */
[----:B------:R-:W-:Y:S01]  /*0700*/  FSETP.GEU.FTZ.AND P1, PT, |R13|, 0.40999999642372131348, PT ;  /* 0x3ed1eb850d00780b */ /* 0x000fe20003f3e200 */
[----:B------:R-:W-:-:S02]  /*0710*/  @!P0 FADD.FTZ R11, R11, -1 ;  /* 0xbf8000000b0b8421 */ /* 0x000fc40000010000 */
[----:B------:R-:W-:Y:S01]  /*0720*/  FFMA.FTZ R24, R21, R6, 0.0083824126049876213074 ;  /* 0x3c09566315187423 */ /* 0x000fe20000010006 */
[----:B------:R-:W-:Y:S01]  /*0730*/  FSEL R20, R18, +INF , !P2 ;  /* 0x7f80000012147808 */ /* 0x000fe20005000000 */
[----:B------:R-:W0:Y:S01]  /*0740*/  MUFU.EX2 R22, R11 ;  /* 0x0000000b00167308 */ /* 0x000e220000000800 */
[----:B--2---:R-:W-:Y:S01]  /*0750*/  FSEL R18, R19, RZ, P1 ;  /* 0x000000ff13127208 */ /* 0x004fe20000800000 */
[C---:B------:R-:W-:Y:S01]  /*0760*/  FFMA.FTZ R24, R21.reuse, R24, 0.041667830199003219604 ;  /* 0x3d2aabe315187423 */ /* 0x040fe20000010018 */
[----:B------:R-:W-:Y:S01]  /*0770*/  FSEL R20, R20, -1, P4 ;  /* 0xbf80000014147808 */ /* 0x000fe20002000000 */
[----:B------:R-:W-:Y:S01]  /*0780*/  FMUL.FTZ R25, R16, 1.4426950216293334961 ;  /* 0x3fb8aa3b10197820 */ /* 0x000fe20000410000 */
[----:B------:R-:W-:Y:S01]  /*0790*/  FSETP.NEU.FTZ.AND P1, PT, R18, 128, PT ;  /* 0x430000001200780b */ /* 0x000fe20003f3d000 */
[C---:B------:R-:W-:Y:S01]  /*07a0*/  FFMA.FTZ R24, R21.reuse, R24, 0.16666397452354431152 ;  /* 0x3e2aa9f615187423 */ /* 0x040fe20000010018 */
[----:B------:R-:W-:Y:S01]  /*07b0*/  FSETP.GT.FTZ.AND P2, PT, R12, 128, PT ;  /* 0x430000000c00780b */ /* 0x000fe20003f54000 */
[----:B------:R-:W-:Y:S01]  /*07c0*/  FMUL.FTZ R27, R14, 1.4426950216293334961 ;  /* 0x3fb8aa3b0e1b7820 */ /* 0x000fe20000410000 */
[----:B------:R-:W1:Y:S01]  /*07d0*/  FRND R19, R25 ;  /* 0x0000001900137307 */ /* 0x000e620000201000 */
[----:B------:R-:W-:Y:S01]  /*07e0*/  FFMA.FTZ R24, R21, R24, 0.49999994039535522461 ;  /* 0x3efffffe15187423 */ /* 0x000fe20000010018 */
[----:B------:R-:W-:Y:S01]  /*07f0*/  FSETP.GEU.FTZ.AND P4, PT, R12, -25, PT ;  /* 0xc1c800000c00780b */ /* 0x000fe20003f9e000 */
[----:B------:R-:W-:-:S02]  /*0800*/  FFMA.FTZ R23, -R18, 0.693145751953125, R13 ;  /* 0x3f31720012177823 */ /* 0x000fc4000001010d */
[C---:B------:R-:W-:Y:S02]  /*0810*/  FMUL.FTZ R24, R21.reuse, R24 ;  /* 0x0000001815187220 */ /* 0x040fe40000410000 */
[----:B------:R-:W-:Y:S01]  /*0820*/  FFMA.FTZ R23, -R18, 1.428606765330187045e-06, R23 ;  /* 0x35bfbe8e12177823 */ /* 0x000fe20000010117 */
[----:B------:R-:W2:Y:S01]  /*0830*/  FRND R12, R27 ;  /* 0x0000001b000c7307 */ /* 0x000ea20000201000 */
[----:B------:R-:W-:Y:S01]  /*0840*/  @!P5 FADD.FTZ R20, R10, R10 ;  /* 0x0000000a0a14d221 */ /* 0x000fe20000010000 */
[----:B------:R-:W-:Y:S01]  /*0850*/  FSETP.GEU.FTZ.AND P5, PT, |R16|, 0.40999999642372131348, PT ;  /* 0x3ed1eb851000780b */ /* 0x000fe20003fbe200 */
[----:B------:R-:W-:Y:S02]  /*0860*/  FFMA.FTZ R21, R21, R24, R21 ;  /* 0x0000001815157223 */ /* 0x000fe40000010015 */
[----:B0-----:R-:W-:Y:S01]  /*0870*/  FADD.FTZ R10, R22, -1 ;  /* 0xbf800000160a7421 */ /* 0x001fe20000010000 */
[----:B------:R-:W-:Y:S01]  /*0880*/  F2FP.PACK_AB R9, R20, R9 ;  /* 0x000000091409723e */ /* 0x000fe200000000ff */
[----:B------:R-:W-:Y:S01]  /*0890*/  FFMA.FTZ R26, R23, R6, 0.0083824126049876213074 ;  /* 0x3c095663171a7423 */ /* 0x000fe20000010006 */
[----:B-1----:R-:W-:Y:S01]  /*08a0*/  FSEL R19, R19, RZ, P5 ;  /* 0x000000ff13137208 */ /* 0x002fe20002800000 */
[----:B------:R-:W-:Y:S01]  /*08b0*/  @!P1 FADD.FTZ R18, R18, -1 ;  /* 0xbf80000012129421 */ /* 0x000fe20000010000 */
[----:B------:R-:W-:Y:S01]  /*08c0*/  FSETP.NEU.FTZ.AND P5, PT, R3, RZ, PT ;  /* 0x000000ff0300720b */ /* 0x000fe20003fbd000 */
[----:B------:R-:W-:-:S02]  /*08d0*/  FFMA.FTZ R10, R21, R22, R10 ;  /* 0x00000016150a7223 */ /* 0x000fc4000001000a */
[----:B------:R-:W-:Y:S01]  /*08e0*/  FFMA.FTZ R26, R23, R26, 0.041667830199003219604 ;  /* 0x3d2aabe3171a7423 */ /* 0x000fe2000001001a */
[----:B------:R-:W0:Y:S01]  /*08f0*/  MUFU.EX2 R22, R18 ;  /* 0x0000001200167308 */ /* 0x000e220000000800 */
[----:B------:R-:W-:Y:S01]  /*0900*/  @!P3 FADD.FTZ R15, R15, R15 ;  /* 0x0000000f0f0fb221 */ /* 0x000fe20000010000 */
[----:B------:R-:W-:Y:S01]  /*0910*/  FSETP.GEU.FTZ.AND P3, PT, |R14|, 0.40999999642372131348, PT ;  /* 0x3ed1eb850e00780b */ /* 0x000fe20003f7e200 */
[----:B------:R-:W-:Y:S02]  /*0920*/  FFMA.FTZ R26, R23, R26, 0.16666397452354431152 ;  /* 0x3e2aa9f6171a7423 */ /* 0x000fe4000001001a */
[----:B------:R-:W-:Y:S01]  /*0930*/  FFMA.FTZ R24, -R19, 0.693145751953125, R16 ;  /* 0x3f31720013187823 */ /* 0x000fe20000010110 */
[----:B--2---:R-:W-:Y:S01]  /*0940*/  FSEL R21, R12, RZ, P3 ;  /* 0x000000ff0c157208 */ /* 0x004fe20001800000 */
[----:B------:R-:W-:Y:S01]  /*0950*/  FFMA.FTZ R26, R23, R26, 0.49999994039535522461 ;  /* 0x3efffffe171a7423 */ /* 0x000fe2000001001a */
[----:B------:R-:W-:Y:S01]  /*0960*/  FSEL R12, R15, +INF , !P2 ;  /* 0x7f8000000f0c7808 */ /* 0x000fe20005000000 */
[C---:B------:R-:W-:Y:S01]  /*0970*/  FFMA.FTZ R15, -R19.reuse, 1.428606765330187045e-06, R24 ;  /* 0x35bfbe8e130f7823 */ /* 0x040fe20000010118 */
[----:B------:R-:W-:Y:S01]  /*0980*/  FSETP.NEU.FTZ.AND P2, PT, R19, 128, PT ;  /* 0x430000001300780b */ /* 0x000fe20003f5d000 */
[----:B------:R-:W-:Y:S01]  /*0990*/  FMUL.FTZ R26, R23, R26 ;  /* 0x0000001a171a7220 */ /* 0x000fe20000410000 */
[----:B------:R-:W-:Y:S01]  /*09a0*/  FSETP.NEU.FTZ.AND P3, PT, R21, 128, PT ;  /* 0x430000001500780b */ /* 0x000fe20003f7d000 */
[----:B------:R-:W-:Y:S01]  /*09b0*/  @!P6 FADD.FTZ R17, R17, R17 ;  /* 0x000000111111e221 */ /* 0x000fe20000010000 */
[----:B------:R-:W-:Y:S01]  /*09c0*/  FSEL R12, R12, -1, P4 ;  /* 0xbf8000000c0c7808 */ /* 0x000fe20002000000 */
[----:B------:R-:W-:Y:S01]  /*09d0*/  FFMA.FTZ R23, R23, R26, R23 ;  /* 0x0000001a17177223 */ /* 0x000fe20000010017 */
[----:B------:R-:W-:Y:S01]  /*09e0*/  FSETP.GT.FTZ.AND P4, PT, R2, 128, PT ;  /* 0x430000000200780b */ /* 0x000fe20003f94000 */
[----:B0-----:R-:W-:Y:S01]  /*09f0*/  FADD.FTZ R24, R22, -1 ;  /* 0xbf80000016187421 */ /* 0x001fe20000010000 */
[----:B------:R-:W-:Y:S01]  /*0a00*/  FSETP.GT.FTZ.AND P6, PT, R11, 128, PT ;  /* 0x430000000b00780b */ /* 0x000fe20003fd4000 */
[----:B------:R-:W-:Y:S01]  /*0a10*/  FFMA.FTZ R26, -R21, 0.693145751953125, R14 ;  /* 0x3f317200151a7823 */ /* 0x000fe2000001010e */
[----:B------:R-:W-:Y:S01]  /*0a20*/  FSEL R17, R17, +INF , !P4 ;  /* 0x7f80000011117808 */ /* 0x000fe20006000000 */
[----:B------:R-:W-:Y:S01]  /*0a30*/  FFMA.FTZ R22, R23, R22, R24 ;  /* 0x0000001617167223 */ /* 0x000fe20000010018 */
[----:B------:R-:W-:Y:S01]  /*0a40*/  FSETP.GEU.FTZ.AND P4, PT, R11, -25, PT ;  /* 0xc1c800000b00780b */ /* 0x000fe20003f9e000 */
[----:B------:R-:W-:-:S02]  /*0a50*/  FFMA.FTZ R24, R15, R6, 0.0083824126049876213074 ;  /* 0x3c0956630f187423 */ /* 0x000fc40000010006 */
[----:B------:R-:W-:Y:S02]  /*0a60*/  @!P2 FADD.FTZ R19, R19, -1 ;  /* 0xbf8000001313a421 */ /* 0x000fe40000010000 */
[----:B------:R-:W-:Y:S02]  /*0a70*/  FFMA.FTZ R23, -R21, 1.428606765330187045e-06, R26 ;  /* 0x35bfbe8e15177823 */ /* 0x000fe4000001011a */
[----:B------:R-:W-:Y:S01]  /*0a80*/  @!P5 FADD.FTZ R12, R3, R3 ;  /* 0x00000003030cd221 */ /* 0x000fe20000010000 */
[----:B------:R-:W-:Y:S01]  /*0a90*/  FSETP.GEU.FTZ.AND P5, PT, R2, -25, PT ;  /* 0xc1c800000200780b */ /* 0x000fe20003fbe000 */
[----:B------:R-:W-:Y:S01]  /*0aa0*/  FFMA.FTZ R24, R15, R24, 0.041667830199003219604 ;  /* 0x3d2aabe30f187423 */ /* 0x000fe20000010018 */
[----:B------:R-:W0:Y:S01]  /*0ab0*/  MUFU.EX2 R3, R19 ;  /* 0x0000001300037308 */ /* 0x000e220000000800 */
[----:B------:R-:W-:Y:S01]  /*0ac0*/  FFMA.FTZ R6, R23, R6, 0.0083824126049876213074 ;  /* 0x3c09566317067423 */ /* 0x000fe20000010006 */
[----:B------:R-:W-:Y:S01]  /*0ad0*/  FSEL R17, R17, -1, P5 ;  /* 0xbf80000011117808 */ /* 0x000fe20002800000 */
[----:B------:R-:W-:Y:S01]  /*0ae0*/  FFMA.FTZ R24, R15, R24, 0.16666397452354431152 ;  /* 0x3e2aa9f60f187423 */ /* 0x000fe20000010018 */
[----:B------:R-:W-:Y:S01]  /*0af0*/  FSETP.NEU.FTZ.AND P5, PT, R8, RZ, PT ;  /* 0x000000ff0800720b */ /* 0x000fe20003fbd000 */
[----:B------:R-:W-:-:S02]  /*0b00*/  @!P3 FADD.FTZ R21, R21, -1 ;  /* 0xbf8000001515b421 */ /* 0x000fc40000010000 */
[----:B------:R-:W-:Y:S02]  /*0b10*/  FFMA.FTZ R6, R23, R6, 0.041667830199003219604 ;  /* 0x3d2aabe317067423 */ /* 0x000fe40000010006 */
[----:B------:R-:W-:Y:S01]  /*0b20*/  FFMA.FTZ R24, R15, R24, 0.49999994039535522461 ;  /* 0x3efffffe0f187423 */ /* 0x000fe20000010018 */
[----:B------:R-:W1:Y:S01]  /*0b30*/  MUFU.EX2 R2, R21 ;  /* 0x0000001500027308 */ /* 0x000e620000000800 */
[----:B------:R-:W-:Y:S02]  /*0b40*/  FFMA.FTZ R6, R23, R6, 0.16666397452354431152 ;  /* 0x3e2aa9f617067423 */ /* 0x000fe40000010006 */
[----:B------:R-:W-:Y:S02]  /*0b50*/  FMUL.FTZ R24, R15, R24 ;  /* 0x000000180f187220 */ /* 0x000fe40000410000 */
[----:B------:R-:W-:Y:S02]  /*0b60*/  FFMA.FTZ R26, R23, R6, 0.49999994039535522461 ;  /* 0x3efffffe171a7423 */ /* 0x000fe40000010006 */
[----:B------:R-:W-:-:S02]  /*0b70*/  FFMA.FTZ R24, R15, R24, R15 ;  /* 0x000000180f187223 */ /* 0x000fc4000001000f */
[----:B0-----:R-:W-:Y:S02]  /*0b80*/  FADD.FTZ R6, R3, -1 ;  /* 0xbf80000003067421 */ /* 0x001fe40000010000 */
[----:B------:R-:W-:Y:S01]  /*0b90*/  @!P0 FADD.FTZ R10, R10, R10 ;  /* 0x0000000a0a0a8221 */ /* 0x000fe20000010000 */
[----:B------:R-:W-:Y:S01]  /*0ba0*/  FSETP.GT.FTZ.AND P0, PT, R18, 128, PT ;  /* 0x430000001200780b */ /* 0x000fe20003f14000 */
[----:B------:R-:W-:Y:S01]  /*0bb0*/  @!P1 FADD.FTZ R22, R22, R22 ;  /* 0x0000001616169221 */ /* 0x000fe20000010000 */
[----:B------:R-:W-:Y:S01]  /*0bc0*/  FSETP.GT.FTZ.AND P1, PT, R19, 128, PT ;  /* 0x430000001300780b */ /* 0x000fe20003f34000 */
[----:B------:R-:W-:Y:S01]  /*0bd0*/  FFMA.FTZ R3, R24, R3, R6 ;  /* 0x0000000318037223 */ /* 0x000fe20000010006 */
[----:B------:R-:W-:Y:S01]  /*0be0*/  FSEL R10, R10, +INF , !P6 ;  /* 0x7f8000000a0a7808 */ /* 0x000fe20007000000 */
[----:B------:R-:W-:Y:S01]  /*0bf0*/  FMUL.FTZ R26, R23, R26 ;  /* 0x0000001a171a7220 */ /* 0x000fe20000410000 */
[----:B------:R-:W-:Y:S01]  /*0c00*/  FSETP.GEU.FTZ.AND P6, PT, R18, -25, PT ;  /* 0xc1c800001200780b */ /* 0x000fe20003fde000 */
[----:B------:R-:W-:Y:S01]  /*0c10*/  @!P2 FADD.FTZ R3, R3, R3 ;  /* 0x000000030303a221 */ /* 0x000fe20000010000 */
[----:B------:R-:W-:Y:S01]  /*0c20*/  FSEL R22, R22, +INF , !P0 ;  /* 0x7f80000016167808 */ /* 0x000fe20004000000 */
[----:B------:R-:W-:Y:S01]  /*0c30*/  FFMA.FTZ R23, R23, R26, R23 ;  /* 0x0000001a17177223 */ /* 0x000fe20000010017 */
[----:B------:R-:W-:Y:S01]  /*0c40*/  FSETP.GEU.FTZ.AND P0, PT, R19, -25, PT ;  /* 0xc1c800001300780b */ /* 0x000fe20003f1e000 */
[----:B-1----:R-:W-:Y:S01]  /*0c50*/  FADD.FTZ R6, R2, -1 ;  /* 0xbf80000002067421 */ /* 0x002fe20000010000 */
[----:B------:R-:W-:Y:S01]  /*0c60*/  FSEL R10, R10, -1, P4 ;  /* 0xbf8000000a0a7808 */ /* 0x000fe20002000000 */
[----:B------:R-:W-:Y:S01]  /*0c70*/  @!P5 FADD.FTZ R10, R8, R8 ;  /* 0x00000008080ad221 */ /* 0x000fe20000010000 */
[----:B------:R-:W-:Y:S01]  /*0c80*/  FSEL R3, R3, +INF , !P1 ;  /* 0x7f80000003037808 */ /* 0x000fe20004800000 */
[----:B------:R-:W-:Y:S01]  /*0c90*/  FFMA.FTZ R2, R23, R2, R6 ;  /* 0x0000000217027223 */ /* 0x000fe20000010006 */
[----:B------:R-:W-:-:S02]  /*0ca0*/  FSEL R11, R22, -1, P6 ;  /* 0xbf800000160b7808 */ /* 0x000fc40003000000 */
[----:B------:R-:W-:Y:S01]  /*0cb0*/  FSETP.NEU.FTZ.AND P2, PT, R5, RZ, PT ;  /* 0x000000ff0500720b */ /* 0x000fe20003f5d000 */
[----:B------:R-:W-:Y:S01]  /*0cc0*/  @!P3 FADD.FTZ R2, R2, R2 ;  /* 0x000000020202b221 */ /* 0x000fe20000010000 */
[----:B------:R-:W-:Y:S02]  /*0cd0*/  FSETP.NEU.FTZ.AND P4, PT, R13, RZ, PT ;  /* 0x000000ff0d00720b */ /* 0x000fe40003f9d000 */
[----:B------:R-:W-:Y:S02]  /*0ce0*/  FSETP.NEU.FTZ.AND P6, PT, R16, RZ, PT ;  /* 0x000000ff1000720b */ /* 0x000fe40003fdd000 */
[----:B------:R-:W-:Y:S02]  /*0cf0*/  FSETP.NEU.FTZ.AND P1, PT, R14, RZ, PT ;  /* 0x000000ff0e00720b */ /* 0x000fe40003f3d000 */
[----:B------:R-:W-:Y:S02]  /*0d00*/  FSEL R6, R3, -1, P0 ;  /* 0xbf80000003067808 */ /* 0x000fe40000000000 */
[----:B------:R-:W-:-:S02]  /*0d10*/  FSETP.GT.FTZ.AND P0, PT, R21, 128, PT ;  /* 0x430000001500780b */ /* 0x000fc40003f14000 */
[----:B------:R-:W-:Y:S01]  /*0d20*/  FSETP.GEU.FTZ.AND P3, PT, R21, -25, PT ;  /* 0xc1c800001500780b */ /* 0x000fe20003f7e000 */
[----:B------:R-:W-:Y:S01]  /*0d30*/  @!P2 FADD.FTZ R17, R5, R5 ;  /* 0x000000050511a221 */ /* 0x000fe20000010000 */
[----:B------:R-:W-:Y:S01]  /*0d40*/  FSEL R15, R2, +INF , !P0 ;  /* 0x7f800000020f7808 */ /* 0x000fe20004000000 */
[----:B------:R-:W-:-:S03]  /*0d50*/  IMAD.WIDE.U32 R2, R0, R7, c[0x0][0x168] ;  /* 0x00005a0000027625 */ /* 0x000fc600078e0007 */
[----:B------:R-:W-:Y:S01]  /*0d60*/  FSEL R15, R15, -1, P3 ;  /* 0xbf8000000f0f7808 */ /* 0x000fe20001800000 */
[----:B------:R-:W-:Y:S01]  /*0d70*/  @!P4 FADD.FTZ R11, R13, R13 ;  /* 0x0000000d0d0bc221 */ /* 0x000fe20000010000 */
[----:B------:R-:W-:Y:S01]  /*0d80*/  F2FP.PACK_AB R17, R17, R12 ;  /* 0x0000000c1111723e */ /* 0x000fe200000000ff */
[----:B------:R-:W-:Y:S02]  /*0d90*/  @!P6 FADD.FTZ R6, R16, R16 ;  /* 0x000000101006e221 */ /* 0x000fe40000010000 */
[----:B------:R-:W-:Y:S01]  /*0da0*/  @!P1 FADD.FTZ R15, R14, R14 ;  /* 0x0000000e0e0f9221 */ /* 0x000fe20000010000 */
[----:B------:R-:W-:Y:S01]  /*0db0*/  F2FP.PACK_AB R11, R11, R10 ;  /* 0x0000000a0b0b723e */ /* 0x000fe200000000ff */
[----:B------:R-:W-:-:S03]  /*0dc0*/  IMAD.WIDE R2, R4, 0x4, R2 ;  /* 0x0000000404027825 */ /* 0x000fc600078e0202 */
[----:B------:R-:W-:Y:S02]  /*0dd0*/  F2FP.PACK_AB R15, R15, R6 ;  /* 0x000000060f0f723e */ /* 0x000fe400000000ff */
[----:B------:R-:W-:Y:S04]  /*0de0*/  STG.E [R2.64], R9 ;  /* 0x0000000902007986 */ /* 0x000fe8000c101904 */
[----:B------:R-:W-:Y:S04]  /*0df0*/  STG.E [R2.64+0x200], R17 ;  /* 0x0002001102007986 */ /* 0x000fe8000c101904 */
[----:B------:R-:W-:Y:S04]  /*0e00*/  STG.E [R2.64+0x400], R11 ;  /* 0x0004000b02007986 */ /* 0x000fe8000c101904 */
[----:B------:R-:W-:Y:S01]  /*0e10*/  STG.E [R2.64+0x600], R15 ;  /* 0x0006000f02007986 */ /* 0x000fe2000c101904 */
[----:B------:R-:W-:Y:S05]  /*0e20*/  EXIT ;  /* 0x000000000000794d */ /* 0x000fea0003800000 */
.L_x_24428:
[----:B------:R-:W0:Y:S01]  /*0e30*/  S2R R17, SR_TID.X ;  /* 0x0000000000117919 */ /* 0x000e220000002100 */
[----:B------:R-:W-:-:S02]  /*0e40*/  PRMT R18, RZ, 0x7610, R18 ;  /* 0x00007610ff127816 */ /* 0x000fc40000000012 */
[----:B0-----:R-:W-:Y:S02]  /*0e50*/  ISETP.GE.AND P0, PT, R17, R10, PT ;  /* 0x0000000a1100720c */ /* 0x001fe40003f06270 */
[----:B------:R-:W-:-:S11]  /*0e60*/  MOV R7, R17 ;  /* 0x0000001100077202 */ /* 0x000fd60000000f00 */
[----:B------:R-:W-:Y:S02]  /*0e70*/  @!P0 IADD3 R19, R0, R7, RZ ;  /* 0x0000000700138210 */ /* 0x000fe40007ffe0ff */
[----:B------:R-:W-:-:S04]  /*0e80*/  @!P0 IADD3 R7, R7, 0x80, RZ ;  /* 0x0000008007078810 */ /* 0x000fc80007ffe0ff */
[----:B------:R-:W-:-:S13]  /*0e90*/  ISETP.GE.AND P6, PT, R7, R10, PT ;  /* 0x0000000a0700720c */ /* 0x000fda0003fc6270 */
[----:B------:R-:W-:Y:S02]  /*0ea0*/  @!P6 IADD3 R8, R0, R7, RZ ;  /* 0x000000070008e210 */ /* 0x000fe40007ffe0ff */
[----:B------:R-:W-:Y:S02]  /*0eb0*/  @!P6 IADD3 R7, R7, 0x80, RZ ;  /* 0x000000800707e810 */ /* 0x000fe40007ffe0ff */
[----:B------:R-:W-:Y:S02]  /*0ec0*/  @!P6 MOV R9, 0x2 ;  /* 0x000000020009e802 */ /* 0x000fe40000000f00 */
[----:B------:R-:W-:-:S03]  /*0ed0*/  ISETP.GE.AND P5, PT, R7, R10, PT ;  /* 0x0000000a0700720c */ /* 0x000fc60003fa6270 */
[----:B------:R-:W-:-:S05]  /*0ee0*/  @!P6 IMAD.WIDE.U32 R8, R8, R9, c[0x0][0x170] ;  /* 0x00005c000808e625 */ /* 0x000fca00078e0009 */
[----:B------:R0:W5:Y:S05]  /*0ef0*/  @!P6 LDG.E.U16 R18, [R8.64] ;  /* 0x000000040812e981 */ /* 0x00016a000c1e1500 */
[----:B------:R-:W-:Y:S02]  /*0f00*/  @!P5 IADD3 R2, R0, R7, RZ ;  /* 0x000000070002d210 */ /* 0x000fe40007ffe0ff */
[----:B------:R-:W-:-:S04]  /*0f10*/  @!P5 IADD3 R7, R7, 0x80, RZ ;  /* 0x000000800707d810 */ /* 0x000fc80007ffe0ff */
[----:B------:R-:W-:-:S13]  /*0f20*/  ISETP.GE.AND P4, PT, R7, R10, PT ;  /* 0x0000000a0700720c */ /* 0x000fda0003f86270 */
        /* <DEDUP_REMOVED lines=8> */
[----:B------:R-:W-:Y:S02]  /*0fb0*/  ISETP.GE.AND P1, PT, R7, R10, PT ;  /* 0x0000000a0700720c */ /* 0x000fe40003f26270 */
[----:B------:R-:W-:-:S11]  /*0fc0*/  @!P4 MOV R21, 0x2 ;  /* 0x000000020015c802 */ /* 0x000fd60000000f00 */
[----:B------:R-:W-:Y:S02]  /*0fd0*/  @!P1 IADD3 R6, R0, R7, RZ ;  /* 0x0000000700069210 */ /* 0x000fe40007ffe0ff */
[----:B------:R-:W-:-:S04]  /*0fe0*/  @!P1 IADD3 R7, R7, 0x80, RZ ;  /* 0x0000008007079810 */ /* 0x000fc80007ffe0ff */
[----:B------:R-:W-:Y:S02]  /*0ff0*/  ISETP.GE.AND P6, PT, R7, R10, PT ;  /* 0x0000000a0700720c */ /* 0x000fe40003fc6270 */
[----:B------:R-:W-:Y:S01]  /*1000*/  @!P5 MOV R3, 0x2 ;  /* 0x000000020003d802 */ /* 0x000fe20000000f00 */
[----:B------:R-:W-:Y:S01]  /*1010*/  @!P4 IMAD.WIDE.U32 R20, R20, R21, c[0x0][0x170] ;  /* 0x00005c001414c625 */ /* 0x000fe200078e0015 */
[----:B------:R-:W-:Y:S02]  /*1020*/  PRMT R14, RZ, 0x7610, R14 ;  /* 0x00007610ff0e7816 */ /* 0x000fe4000000000e */
[----:B------:R-:W-:Y:S01]  /*1030*/  PRMT R16, RZ, 0x7610, R16 ;  /* 0x00007610ff107816 */ /* 0x000fe20000000010 */
[----:B------:R-:W-:Y:S01]  /*1040*/  @!P5 IMAD.WIDE.U32 R2, R2, R3, c[0x0][0x170] ;  /* 0x00005c000202d625 */ /* 0x000fe200078e0003 */
[----:B------:R-:W-:Y:S02]  /*1050*/  @!P3 MOV R22, 0x2 ;  /* 0x000000020016b802 */ /* 0x000fe40000000f00 */
[----:B------:R1:W5:Y:S01]  /*1060*/  @!P4 LDG.E.U16 R14, [R20.64] ;  /* 0x00000004140ec981 */ /* 0x000362000c1e1500 */
[----:B0-----:R-:W-:-:S02]  /*1070*/  @!P2 MOV R9, 0x2 ;  /* 0x000000020009a802 */ /* 0x001fc40000000f00 */
[----:B------:R-:W-:Y:S01]  /*1080*/  @!P1 MOV R23, 0x2 ;  /* 0x0000000200179802 */ /* 0x000fe20000000f00 */
[----:B------:R0:W5:Y:S01]  /*1090*/  @!P5 LDG.E.U16 R16, [R2.64] ;  /* 0x000000040210d981 */ /* 0x000162000c1e1500 */
[----:B------:R-:W-:Y:S02]  /*10a0*/  @!P6 IADD3 R8, R0, R7, RZ ;  /* 0x000000070008e210 */ /* 0x000fe40007ffe0ff */
[----:B------:R-:W-:Y:S02]  /*10b0*/  @!P6 MOV R25, 0x2 ;  /* 0x000000020019e802 */ /* 0x000fe40000000f00 */
[----:B-1----:R-:W-:Y:S01]  /*10c0*/  @!P0 MOV R20, 0x2 ;  /* 0x0000000200148802 */ /* 0x002fe20000000f00 */
[----:B------:R-:W-:Y:S01]  /*10d0*/  @!P1 IMAD.WIDE.U32 R6, R6, R23, c[0x0][0x170] ;  /* 0x00005c0006069625 */ /* 0x000fe200078e0017 */
[----:B------:R-:W-:Y:S02]  /*10e0*/  PRMT R12, RZ, 0x7610, R12 ;  /* 0x00007610ff0c7816 */ /* 0x000fe4000000000c */
[----:B------:R-:W-:Y:S01]  /*10f0*/  PRMT R13, RZ, 0x7610, R13 ;  /* 0x00007610ff0d7816 */ /* 0x000fe2000000000d */
[----:B0-----:R-:W-:Y:S01]  /*1100*/  @!P3 IMAD.WIDE.U32 R2, R5, R22, c[0x0][0x170] ;  /* 0x00005c000502b625 */ /* 0x001fe200078e0016 */
[----:B------:R-:W-:-:S02]  /*1110*/  PRMT R22, RZ, 0x7610, R22 ;  /* 0x00007610ff167816 */ /* 0x000fc40000000016 */
[----:B------:R0:W5:Y:S01]  /*1120*/  @!P1 LDG.E.U16 R12, [R6.64] ;  /* 0x00000004060c9981 */ /* 0x000162000c1e1500 */
[----:B------:R-:W-:-:S04]  /*1130*/  @!P2 IMAD.WIDE.U32 R4, R4, R9, c[0x0][0x170] ;  /* 0x00005c000404a625 */ /* 0x000fc800078e0009 */
[----:B------:R-:W-:-:S04]  /*1140*/  @!P6 IMAD.WIDE.U32 R8, R8, R25, c[0x0][0x170] ;  /* 0x00005c000808e625 */ /* 0x000fc800078e0019 */
[----:B------:R-:W-:Y:S01]  /*1150*/  @!P0 IMAD.WIDE.U32 R20, R19, R20, c[0x0][0x170] ;  /* 0x00005c0013148625 */ /* 0x000fe200078e0014 */
[----:B------:R0:W5:Y:S04]  /*1160*/  @!P6 LDG.E.U16 R13, [R8.64] ;  /* 0x00000004080de981 */ /* 0x000168000c1e1500 */
[----:B------:R0:W5:Y:S01]  /*1170*/  @!P0 LDG.E.U16 R22, [R20.64] ;  /* 0x0000000414168981 */ /* 0x000162000c1e1500 */
[----:B------:R-:W-:Y:S02]  /*1180*/  PRMT R15, RZ, 0x7610, R15 ;  /* 0x00007610ff0f7816 */ /* 0x000fe4000000000f */
[----:B------:R-:W-:Y:S01]  /*1190*/  PRMT R11, RZ, 0x7610, R11 ;  /* 0x00007610ff0b7816 */ /* 0x000fe2000000000b */
[----:B------:R-:W-:Y:S01]  /*11a0*/  BSSY B0, `(.L_x_24429) ;  /* 0x0000023000007945 */ /* 0x000fe20003800000 */
[----:B------:R-:W-:-:S02]  /*11b0*/  IADD3 R19, R17, 0x100, RZ ;  /* 0x0000010011137810 */ /* 0x000fc40007ffe0ff */
[----:B------:R1:W5:Y:S04]  /*11c0*/  @!P3 LDG.E.U16 R15, [R2.64] ;  /* 0x00000004020fb981 */ /* 0x000368000c1e1500 */
[----:B------:R2:W5:Y:S01]  /*11d0*/  @!P2 LDG.E.U16 R11, [R4.64] ;  /* 0x00000004040ba981 */ /* 0x000562000c1e1500 */
[----:B------:R-:W-:Y:S02]  /*11e0*/  ISETP.GE.AND P2, PT, R19, R10, PT ;  /* 0x0000000a1300720c */ /* 0x000fe40003f46270 */
[C---:B-1----:R-:W-:Y:S02]  /*11f0*/  IADD3 R3, R17.reuse, 0x80, RZ ;  /* 0x0000008011037810 */ /* 0x042fe40007ffe0ff */
[----:B--2---:R-:W-:Y:S01]  /*1200*/  IADD3 R5, R17, 0x180, RZ ;  /* 0x0000018011057810 */ /* 0x004fe20007ffe0ff */
[----:B------:R-:W-:Y:S05]  /*1210*/  @P0 BRA `(.L_x_24430) ;  /* 0x000001b000000947 */ /* 0x000fea0003800000 */
[----:B0----5:R-:W-:Y:S01]  /*1220*/  HADD2.F32 R2, -RZ, R22.H0_H0 ;  /* 0x20000016ff027230 */ /* 0x021fe20000004100 */
[----:B------:R-:W-:-:S04]  /*1230*/  HFMA2.MMA R9, -RZ, RZ, 0.83837890625, -4044 ;  /* 0x3ab5ebe6ff097435 */ /* 0x000fc800000001ff */
        /* <DEDUP_REMOVED lines=25> */
.L_x_24430:
[----:B0-----:R-:W-:Y:S05]  /*13d0*/  BSYNC B0 ;  /* 0x0000000000007941 */ /* 0x001fea0003800000 */
.L_x_24429:
[-C--:B------:R-:W-:Y:S01]  /*13e0*/  ISETP.GE.AND P1, PT, R3, R10.reuse, PT ;  /* 0x0000000a0300720c */ /* 0x080fe20003f26270 */
[----:B------:R-:W-:Y:S01]  /*13f0*/  BSSY B0, `(.L_x_24431) ;  /* 0x000001f000007945 */ /* 0x000fe20003800000 */
[----:B------:R-:W-:Y:S02]  /*1400*/  ISETP.GE.AND P3, PT, R5, R10, PT ;  /* 0x0000000a0500720c */ /* 0x000fe40003f66270 */
[----:B------:R-:W-:-:S09]  /*1410*/  IADD3 R5, R17, 0x200, RZ ;  /* 0x0000020011057810 */ /* 0x000fd20007ffe0ff */
[----:B------:R-:W-:Y:S05]  /*1420*/  @P1 BRA `(.L_x_24432) ;  /* 0x000001b000001947 */ /* 0x000fea0003800000 */
[----:B-----5:R-:W-:Y:S01]  /*1430*/  HADD2.F32 R18, -RZ, R18.H0_H0 ;  /* 0x20000012ff127230 */ /* 0x020fe20000004100 */
[----:B------:R-:W-:-:S04]  /*1440*/  MOV R9, 0x3ab5ebe6 ;  /* 0x3ab5ebe600097802 */ /* 0x000fc80000000f00 */
        /* <DEDUP_REMOVED lines=25> */
.L_x_24432:
[----:B------:R-:W-:Y:S05]  /*15e0*/  BSYNC B0 ;  /* 0x0000000000007941 */ /* 0x000fea0003800000 */
.L_x_24431:
[----:B------:R-:W-:Y:S01]  /*15f0*/  BSSY B0, `(.L_x_24433) ;  /* 0x000001f000007945 */ /* 0x000fe20003800000 */
[----:B------:R-:W-:Y:S02]  /*1600*/  ISETP.GE.AND P1, PT, R5, R10, PT ;  /* 0x0000000a0500720c */ /* 0x000fe40003f26270 */
[----:B------:R-:W-:Y:S01]  /*1610*/  IADD3 R5, R17, 0x280, RZ ;  /* 0x0000028011057810 */ /* 0x000fe20007ffe0ff */
[----:B------:R-:W-:Y:S05]  /*1620*/  @P2 BRA `(.L_x_24434) ;  /* 0x000001b000002947 */ /* 0x000fea0003800000 */
[----:B-----5:R-:W-:Y:S01]  /*1630*/  HADD2.F32 R16, -RZ, R16.H0_H0 ;  /* 0x20000010ff107230 */ /* 0x020fe20000004100 */
        /* <DEDUP_REMOVED lines=26> */
.L_x_24434:
[----:B------:R-:W-:Y:S05]  /*17e0*/  BSYNC B0 ;  /* 0x0000000000007941 */ /* 0x000fea0003800000 */
.L_x_24433:
[----:B------:R-:W-:Y:S01]  /*17f0*/  BSSY B0, `(.L_x_24435) ;  /* 0x000001f000007945 */ /* 0x000fe20003800000 */
[----:B------:R-:W-:Y:S02]  /*1800*/  ISETP.GE.AND P2, PT, R5, R10, PT ;  /* 0x0000000a0500720c */ /* 0x000fe40003f46270 */
[----:B------:R-:W-:Y:S01]  /*1810*/  IADD3 R5, R17, 0x300, RZ ;  /* 0x0000030011057810 */ /* 0x000fe20007ffe0ff */
        /* <DEDUP_REMOVED lines=28> */
.L_x_24436:
[----:B------:R-:W-:Y:S05]  /*19e0*/  BSYNC B0 ;  /* 0x0000000000007941 */ /* 0x000fea0003800000 */
.L_x_24435:
        /* <DEDUP_REMOVED lines=31> */
.L_x_24438:
[----:B------:R-:W-:Y:S05]  /*1be0*/  BSYNC B0 ;  /* 0x0000000000007941 */ /* 0x000fea0003800000 */
.L_x_24437:
[----:B------:R-:W-:Y:S01]  /*1bf0*/  ISETP.GE.AND P1, PT, R5, R10, PT ;  /* 0x0000000a0500720c */ /* 0x000fe20003f26270 */
[----:B------:R-:W-:Y:S01]  /*1c00*/  BSSY B0, `(.L_x_24439) ;  /* 0x0000020000007945 */ /* 0x000fe20003800000 */
[----:B------:R-:W-:Y:S02]  /*1c10*/  @!P0 IADD3 R4, R0, R17, RZ ;  /* 0x0000001100048210 */ /* 0x000fe40007ffe0ff */
[----:B------:R-:W-:-:S05]  /*1c20*/  @!P0 MOV R5, 0x2 ;  /* 0x0000000200058802 */ /* 0x000fca0000000f00 */
[----:B------:R-:W-:Y:S01]  /*1c30*/  @!P0 IMAD.WIDE.U32 R4, R4, R5, c[0x0][0x168] ;  /* 0x00005a0004048625 */ /* 0x000fe200078e0005 */
        /* <DEDUP_REMOVED lines=28> */
.L_x_24440:
[----:B------:R-:W-:Y:S05]  /*1e00*/  BSYNC B0 ;  /* 0x0000000000007941 */ /* 0x000fea0003800000 */
.L_x_24439:
[----:B------:R-:W-:Y:S01]  /*1e10*/  BSSY B0, `(.L_x_24441) ;  /* 0x000001d000007945 */ /* 0x000fe20003800000 */
        /* <DEDUP_REMOVED lines=28> */
.L_x_24442:
[----:B------:R-:W-:Y:S05]  /*1fe0*/  BSYNC B0 ;  /* 0x0000000000007941 */ /* 0x000fea0003800000 */
.L_x_24441:
[----:B------:R-:W-:Y:S01]  /*1ff0*/  BSSY B0, `(.L_x_24443) ;  /* 0x000001d000007945 */ /* 0x000fe20003800000 */
        /* <DEDUP_REMOVED lines=28> */
.L_x_24444:
[----:B------:R-:W-:Y:S05]  /*21c0*/  BSYNC B0 ;  /* 0x0000000000007941 */ /* 0x000fea0003800000 */
.L_x_24443:
[----:B------:R-:W-:Y:S01]  /*21d0*/  @!P0 MOV R17, R3 ;  /* 0x0000000300118202 */ /* 0x000fe20000000f00 */
[----:B------:R0:W-:Y:S01]  /*21e0*/  @!P0 STG.E.U16 [R4.64], R2 ;  /* 0x0000000204008986 */ /* 0x0001e2000c101504 */
[----:B------:R-:W-:Y:S01]  /*21f0*/  BSSY B0, `(.L_x_24445) ;  /* 0x000002d000007945 */ /* 0x000fe20003800000 */
[----:B------:R-:W-:Y:S01]  /*2200*/  BSSY B1, `(.L_x_24446) ;  /* 0x0000025000017945 */ /* 0x000fe20003800000 */
[----:B------:R-:W-:-:S13]  /*2210*/  ISETP.GE.AND P0, PT, R17, R10, PT ;  /* 0x0000000a1100720c */ /* 0x000fda0003f06270 */
[----:B------:R-:W-:Y:S05]  /*2220*/  @P0 BRA `(.L_x_24447) ;  /* 0x000000c000000947 */ /* 0x000fea0003800000 */
[----:B0-----:R-:W-:Y:S01]  /*2230*/  HFMA2.MMA R3, -RZ, RZ, 0, 1.1920928955078125e-07 ;  /* 0x00000002ff037435 */ /* 0x001fe200000001ff */
[----:B------:R-:W-:Y:S02]  /*2240*/  IADD3 R2, R0, R17, RZ ;  /* 0x0000001100027210 */ /* 0x000fe40007ffe0ff */
[----:B------:R-:W-:-:S04]  /*2250*/  IADD3 R17, R17, 0x80, RZ ;  /* 0x0000008011117810 */ /* 0x000fc80007ffe0ff */
[----:B------:R-:W-:-:S03]  /*2260*/  ISETP.GE.AND P0, PT, R17, R10, PT ;  /* 0x0000000a1100720c */ /* 0x000fc60003f06270 */
[----:B------:R-:W-:-:S05]  /*2270*/  IMAD.WIDE.U32 R2, R2, R3, c[0x0][0x168] ;  /* 0x00005a0002027625 */ /* 0x000fca00078e0003 */
[----:B------:R0:W-:Y:S05]  /*2280*/  STG.E.U16 [R2.64], R6 ;  /* 0x0000000602007986 */ /* 0x0001ea000c101504 */
[----:B------:R-:W-:Y:S05]  /*2290*/  @P0 BRA `(.L_x_24448) ;  /* 0x000000c000000947 */ /* 0x000fea0003800000 */
[----:B0-----:R-:W-:Y:S02]  /*22a0*/  IADD3 R2, R0, R17, RZ ;  /* 0x0000001100027210 */ /* 0x001fe40007ffe0ff */
[----:B------:R-:W-:Y:S02]  /*22b0*/  MOV R3, 0x2 ;  /* 0x0000000200037802 */ /* 0x000fe40000000f00 */
[----:B------:R-:W-:-:S03]  /*22c0*/  IADD3 R17, R17, 0x80, RZ ;  /* 0x0000008011117810 */ /* 0x000fc60007ffe0ff */
[----:B------:R-:W-:-:S05]  /*22d0*/  IMAD.WIDE.U32 R2, R2, R3, c[0x0][0x168] ;  /* 0x00005a0002027625 */ /* 0x000fca00078e0003 */
[----:B------:R0:W-:Y:S02]  /*22e0*/  STG.E.U16 [R2.64], R7 ;  /* 0x0000000702007986 */ /* 0x0001e4000c101504 */
.L_x_24447:
[----:B0-----:R-:W-:-:S13]  /*22f0*/  ISETP.GE.AND P0, PT, R17, R10, PT ;  /* 0x0000000a1100720c */ /* 0x001fda0003f06270 */
[----:B------:R-:W-:Y:S05]  /*2300*/  @P0 BRA `(.L_x_24449) ;  /* 0x000000c000000947 */ /* 0x000fea0003800000 */
[----:B------:R-:W-:Y:S02]  /*2310*/  IADD3 R2, R0, R17, RZ ;  /* 0x0000001100027210 */ /* 0x000fe40007ffe0ff */
[----:B------:R-:W-:Y:S02]  /*2320*/  MOV R3, 0x2 ;  /* 0x0000000200037802 */ /* 0x000fe40000000f00 */
[----:B------:R-:W-:-:S03]  /*2330*/  IADD3 R17, R17, 0x80, RZ ;  /* 0x0000008011117810 */ /* 0x000fc60007ffe0ff */
[----:B------:R-:W-:-:S05]  /*2340*/  IMAD.WIDE.U32 R2, R2, R3, c[0x0][0x168] ;  /* 0x00005a0002027625 */ /* 0x000fca00078e0003 */
[----:B------:R0:W-:Y:S02]  /*2350*/  STG.E.U16 [R2.64], R8 ;  /* 0x0000000802007986 */ /* 0x0001e4000c101504 */
.L_x_24448:
[----:B------:R-:W-:-:S13]  /*2360*/  ISETP.GE.AND P0, PT, R17, R10, PT ;  /* 0x0000000a1100720c */ /* 0x000fda0003f06270 */
[----:B------:R-:W-:Y:S05]  /*2370*/  @P0 BRA `(.L_x_24450) ;  /* 0x000000d000000947 */ /* 0x000fea0003800000 */
[----:B0-----:R-:W-:Y:S01]  /*2380*/  HFMA2.MMA R3, -RZ, RZ, 0, 1.1920928955078125e-07 ;  /* 0x00000002ff037435 */ /* 0x001fe200000001ff */
[----:B------:R-:W-:Y:S02]  /*2390*/  IADD3 R2, R0, R17, RZ ;  /* 0x0000001100027210 */ /* 0x000fe40007ffe0ff */
[----:B------:R-:W-:-:S07]  /*23a0*/  IADD3 R17, R17, 0x80, RZ ;  /* 0x0000008011117810 */ /* 0x000fce0007ffe0ff */
[----:B------:R-:W-:-:S05]  /*23b0*/  IMAD.WIDE.U32 R2, R2, R3, c[0x0][0x168] ;  /* 0x00005a0002027625 */ /* 0x000fca00078e0003 */
[----:B------:R0:W-:Y:S02]  /*23c0*/  STG.E.U16 [R2.64], R9 ;  /* 0x0000000902007986 */ /* 0x0001e4000c101504 */
.L_x_24449:
[----:B------:R-:W-:-:S13]  /*23d0*/  ISETP.GE.AND P0, PT, R17, R10, PT ;  /* 0x0000000a1100720c */ /* 0x000fda0003f06270 */
[----:B------:R-:W-:Y:S01]  /*23e0*/  @P0 BREAK B1 ;  /* 0x0000000000010942 */ /* 0x000fe20003800000 */
[----:B------:R-:W-:Y:S05]  /*23f0*/  @P0 BRA `(.L_x_24451) ;  /* 0x000000c000000947 */ /* 0x000fea0003800000 */
[----:B0-----:R-:W-:Y:S02]  /*2400*/  IADD3 R2, R0, R17, RZ ;  /* 0x0000001100027210 */ /* 0x001fe40007ffe0ff */
[----:B------:R-:W-:Y:S02]  /*2410*/  MOV R3, 0x2 ;  /* 0x0000000200037802 */ /* 0x000fe40000000f00 */
[----:B------:R-:W-:-:S03]  /*2420*/  IADD3 R17, R17, 0x80, RZ ;  /* 0x0000008011117810 */ /* 0x000fc60007ffe0ff */
[----:B------:R-:W-:-:S05]  /*2430*/  IMAD.WIDE.U32 R2, R2, R3, c[0x0][0x168] ;  /* 0x00005a0002027625 */ /* 0x000fca00078e0003 */
[----:B-----5:R0:W-:Y:S02]  /*2440*/  STG.E.U16 [R2.64], R11 ;  /* 0x0000000b02007986 */ /* 0x0201e4000c101504 */
.L_x_24450:
[----:B------:R-:W-:Y:S05]  /*2450*/  BSYNC B1 ;  /* 0x0000000000017941 */ /* 0x000fea0003800000 */
.L_x_24446:
[----:B------:R-:W-:-:S13]  /*2460*/  ISETP.GE.AND P0, PT, R17, R10, PT ;  /* 0x0000000a1100720c */ /* 0x000fda0003f06270 */
[----:B0-----:R-:W-:Y:S02]  /*2470*/  @!P0 IADD3 R2, R0, R17, RZ ;  /* 0x0000001100028210 */ /* 0x001fe40007ffe0ff */
[----:B------:R-:W-:Y:S02]  /*2480*/  @!P0 MOV R3, 0x2 ;  /* 0x0000000200038802 */ /* 0x000fe40000000f00 */
[----:B------:R-:W-:-:S03]  /*2490*/  @!P0 IADD3 R17, R17, 0x80, RZ ;  /* 0x0000008011118810 */ /* 0x000fc60007ffe0ff */
[----:B------:R-:W-:-:S05]  /*24a0*/  @!P0 IMAD.WIDE.U32 R2, R2, R3, c[0x0][0x168] ;  /* 0x00005a0002028625 */ /* 0x000fca00078e0003 */
[----:B-----5:R0:W-:Y:S02]  /*24b0*/  @!P0 STG.E.U16 [R2.64], R12 ;  /* 0x0000000c02008986 */ /* 0x0201e4000c101504 */
.L_x_24451:
[----:B------:R-:W-:Y:S05]  /*24c0*/  BSYNC B0 ;  /* 0x0000000000007941 */ /* 0x000fea0003800000 */
.L_x_24445:
[----:B------:R-:W-:Y:S01]  /*24d0*/  WARPSYNC 0xffffffff ;  /* 0xffffffff00007948 */ /* 0x000fe20003800000 */
[----:B------:R-:W-:-:S13]  /*24e0*/  ISETP.GE.AND P0, PT, R17, R10, PT ;  /* 0x0000000a1100720c */ /* 0x000fda0003f06270 */
[----:B------:R-:W-:Y:S05]  /*24f0*/  @P0 EXIT ;  /* 0x000000000000094d */ /* 0x000fea0003800000 */
[----:B0-----:R-:W-:Y:S01]  /*2500*/  HFMA2.MMA R3, -RZ, RZ, 0, 1.1920928955078125e-07 ;  /* 0x00000002ff037435 */ /* 0x001fe200000001ff */
[----:B------:R-:W-:-:S09]  /*2510*/  IADD3 R2, R0, R17, RZ ;  /* 0x0000001100027210 */ /* 0x000fd20007ffe0ff */
[----:B------:R-:W-:-:S05]  /*2520*/  IMAD.WIDE.U32 R2, R2, R3, c[0x0][0x168] ;  /* 0x00005a0002027625 */ /* 0x000fca00078e0003 */
[----:B-----5:R-:W-:Y:S01]  /*2530*/  STG.E.U16 [R2.64], R13 ;  /* 0x0000000d02007986 */ /* 0x020fe2000c101504 */
[----:B------:R-:W-:Y:S05]  /*2540*/  EXIT ;  /* 0x000000000000794d */ /* 0x000fea0003800000 */
.L_x_24452:
        /* <DEDUP_REMOVED lines=11> */
.L_x_34293:


//--------------------- .text._ZN2at6native29vectorized_elementwise_kernelILi4EZZZNS0_17expm1_kernel_cudaERNS_18TensorIteratorBaseEENKUlvE_clEvENKUlvE4_clEvEUlN3c104HalfEE_St5arrayIPcLm2EEEEviT0_T1_ --------------------------
	.section	.text._ZN2at6native29vectorized_elementwise_kernelILi4EZZZNS0_17expm1_kernel_cudaERNS_18TensorIteratorBaseEENKUlvE_clEvENKUlvE4_clEvEUlN3c104HalfEE_St5arrayIPcLm2EEEEviT0_T1_,"ax",@progbits
	.sectioninfo	@"SHI_REGISTERS=29"
	.align	128
        .global         _ZN2at6native29vectorized_elementwise_kernelILi4EZZZNS0_17expm1_kernel_cudaERNS_18TensorIteratorBaseEENKUlvE_clEvENKUlvE4_clEvEUlN3c104HalfEE_St5arrayIPcLm2EEEEviT0_T1_
        .type           _ZN2at6native29vectorized_elementwise_kernelILi4EZZZNS0_17expm1_kernel_cudaERNS_18TensorIteratorBaseEENKUlvE_clEvENKUlvE4_clEvEUlN3c104HalfEE_St5arrayIPcLm2EEEEviT0_T1_,@function
        .size           _ZN2at6native29vectorized_elementwise_kernelILi4EZZZNS0_17expm1_kernel_cudaERNS_18TensorIteratorBaseEENKUlvE_clEvENKUlvE4_clEvEUlN3c104HalfEE_St5arrayIPcLm2EEEEviT0_T1_,(.L_x_34294 - _ZN2at6native29vectorized_elementwise_kernelILi4EZZZNS0_17expm1_kernel_cudaERNS_18TensorIteratorBaseEENKUlvE_clEvENKUlvE4_clEvEUlN3c104HalfEE_St5arrayIPcLm2EEEEviT0_T1_)
        .other          _ZN2at6native29vectorized_elementwise_kernelILi4EZZZNS0_17expm1_kernel_cudaERNS_18TensorIteratorBaseEENKUlvE_clEvENKUlvE4_clEvEUlN3c104HalfEE_St5arrayIPcLm2EEEEviT0_T1_,@"STO_CUDA_ENTRY STV_DEFAULT"
_ZN2at6native29vectorized_elementwise_kernelILi4EZZZNS0_17expm1_kernel_cudaERNS_18TensorIteratorBaseEENKUlvE_clEvENKUlvE4_clEvEUlN3c104HalfEE_St5arrayIPcLm2EEEEviT0_T1_:
.text._ZN2at6native29vectorized_elementwise_kernelILi4EZZZNS0_17expm1_kernel_cudaERNS_18TensorIteratorBaseEENKUlvE_clEvENKUlvE4_clEvEUlN3c104HalfEE_St5arrayIPcLm2EEEEviT0_T1_:
        /* <DEDUP_REMOVED lines=11> */
[----:B------:R-:W2:Y:S04]  /*00b0*/  LDG.E.64 R6, [R14.64] ;  /* 0x000000040e067981 */ /* 0x000ea8000c1e1b00 */
[----:B------:R0:W3:Y:S01]  /*00c0*/  LDG.E.64 R2, [R14.64+0x400] ;  /* 0x000400040e027981 */ /* 0x0000e2000c1e1b00 */
[--C-:B--2---:R-:W-:Y:S02]  /*00d0*/  HADD2.F32 R13, -RZ, R6.reuse.H0_H0 ;  /* 0x20000006ff0d7230 */ /* 0x104fe40000004100 */
[----:B------:R-:W-:Y:S01]  /*00e0*/  HADD2.F32 R9, -RZ, R6.H1_H1 ;  /* 0x30000006ff097230 */ /* 0x000fe20000004100 */
[----:B------:R-:W-:Y:S02]  /*00f0*/  MOV R6, 0x3ab5ebe6 ;  /* 0x3ab5ebe600067802 */ /* 0x000fe40000000f00 */
[C---:B------:R-:W-:Y:S01]  /*0100*/  FMUL.FTZ R8, R13.reuse, 1.4426950216293334961 ;  /* 0x3fb8aa3b0d087820 */ /* 0x040fe20000410000 */
[----:B------:R-:W-:Y:S01]  /*0110*/  FSETP.GEU.FTZ.AND P0, PT, |R13|, 0.40999999642372131348, PT ;  /* 0x3ed1eb850d00780b */ /* 0x000fe20003f1e200 */
[C---:B------:R-:W-:Y:S01]  /*0120*/  FMUL.FTZ R11, R9.reuse, 1.4426950216293334961 ;  /* 0x3fb8aa3b090b7820 */ /* 0x040fe20000410000 */
[----:B------:R-:W-:-:S02]  /*0130*/  FSETP.GEU.FTZ.AND P1, PT, |R9|, 0.40999999642372131348, PT ;  /* 0x3ed1eb850900780b */ /* 0x000fc40003f3e200 */
[----:B------:R-:W-:Y:S01]  /*0140*/  FSETP.NEU.FTZ.AND P5, PT, R13, RZ, PT ;  /* 0x000000ff0d00720b */ /* 0x000fe20003fbd000 */
[----:B------:R-:W1:Y:S08]  /*0150*/  FRND R8, R8 ;  /* 0x0000000800087307 */ /* 0x000e700000201000 */
[----:B------:R-:W0:Y:S01]  /*0160*/  FRND R11, R11 ;  /* 0x0000000b000b7307 */ /* 0x000e220000201000 */
[----:B-1----:R-:W-:Y:S01]  /*0170*/  FSEL R10, R8, RZ, P0 ;  /* 0x000000ff080a7208 */ /* 0x002fe20000000000 */
[----:B------:R-:W-:-:S02]  /*0180*/  HADD2.F32 R8, -RZ, R7.H0_H0 ;  /* 0x20000007ff087230 */ /* 0x000fc40000004100 */
[----:B------:R-:W-:Y:S01]  /*0190*/  HADD2.F32 R7, -RZ, R7.H1_H1 ;  /* 0x30000007ff077230 */ /* 0x000fe20000004100 */
[C---:B------:R-:W-:Y:S01]  /*01a0*/  FSETP.NEU.FTZ.AND P0, PT, R10.reuse, 128, PT ;  /* 0x430000000a00780b */ /* 0x040fe20003f1d000 */
[----:B------:R-:W-:Y:S02]  /*01b0*/  FFMA.FTZ R17, -R10, 0.693145751953125, R13 ;  /* 0x3f3172000a117823 */ /* 0x000fe4000001010d */
[----:B------:R-:W-:Y:S01]  /*01c0*/  FMUL.FTZ R18, R8, 1.4426950216293334961 ;  /* 0x3fb8aa3b08127820 */ /* 0x000fe20000410000 */
[----:B0-----:R-:W-:Y:S01]  /*01d0*/  FSEL R14, R11, RZ, P1 ;  /* 0x000000ff0b0e7208 */ /* 0x001fe20000800000 */
[----:B------:R-:W-:Y:S01]  /*01e0*/  FFMA.FTZ R17, -R10, 1.428606765330187045e-06, R17 ;  /* 0x35bfbe8e0a117823 */ /* 0x000fe20000010111 */
[----:B------:R-:W-:Y:S01]  /*01f0*/  FSETP.GEU.FTZ.AND P1, PT, |R8|, 0.40999999642372131348, PT ;  /* 0x3ed1eb850800780b */ /* 0x000fe20003f3e200 */
[----:B------:R-:W0:Y:S01]  /*0200*/  FRND R19, R18 ;  /* 0x0000001200137307 */ /* 0x000e220000201000 */
[C---:B------:R-:W-:Y:S01]  /*0210*/  FMUL.FTZ R20, R7.reuse, 1.4426950216293334961 ;  /* 0x3fb8aa3b07147820 */ /* 0x040fe20000410000 */
[C---:B------:R-:W-:Y:S01]  /*0220*/  FSETP.NEU.FTZ.AND P4, PT, R14.reuse, 128, PT ;  /* 0x430000000e00780b */ /* 0x040fe20003f9d000 */
[----:B------:R-:W-:Y:S01]  /*0230*/  FFMA.FTZ R15, -R14, 0.693145751953125, R9 ;  /* 0x3f3172000e0f7823 */ /* 0x000fe20000010109 */
[----:B------:R-:W-:Y:S01]  /*0240*/  FSETP.GEU.FTZ.AND P6, PT, |R7|, 0.40999999642372131348, PT ;  /* 0x3ed1eb850700780b */ /* 0x000fe20003fde200 */
[----:B------:R-:W-:-:S02]  /*0250*/  FFMA.FTZ R12, R17, R6, 0.0083824126049876213074 ;  /* 0x3c095663110c7423 */ /* 0x000fc40000010006 */
[----:B------:R-:W-:Y:S01]  /*0260*/  FFMA.FTZ R15, -R14, 1.428606765330187045e-06, R15 ;  /* 0x35bfbe8e0e0f7823 */ /* 0x000fe2000001010f */
[----:B------:R-:W-:Y:S01]  /*0270*/  FRND R20, R20 ;  /* 0x0000001400147307 */ /* 0x000fe20000201000 */
[----:B------:R-:W-:Y:S02]  /*0280*/  FFMA.FTZ R12, R17, R12, 0.041667830199003219604 ;  /* 0x3d2aabe3110c7423 */ /* 0x000fe4000001000c */
[----:B------:R-:W-:Y:S02]  /*0290*/  @!P0 FADD.FTZ R10, R10, -1 ;  /* 0xbf8000000a0a8421 */ /* 0x000fe40000010000 */
[----:B------:R-:W-:Y:S02]  /*02a0*/  FFMA.FTZ R16, R15, R6, 0.0083824126049876213074 ;  /* 0x3c0956630f107423 */ /* 0x000fe40000010006 */
[----:B------:R-:W-:Y:S01]  /*02b0*/  FFMA.FTZ R12, R17, R12, 0.16666397452354431152 ;  /* 0x3e2aa9f6110c7423 */ /* 0x000fe2000001000c */
[----:B------:R-:W1:Y:S01]  /*02c0*/  MUFU.EX2 R11, R10 ;  /* 0x0000000a000b7308 */ /* 0x000e620000000800 */
[----:B------:R-:W-:Y:S01]  /*02d0*/  FFMA.FTZ R16, R15, R16, 0.041667830199003219604 ;  /* 0x3d2aabe30f107423 */ /* 0x000fe20000010010 */
[C---:B------:R-:W-:Y:S01]  /*02e0*/  FSETP.GT.FTZ.AND P3, PT, R10.reuse, 128, PT ;  /* 0x430000000a00780b */ /* 0x040fe20003f74000 */
[----:B------:R-:W-:Y:S01]  /*02f0*/  FFMA.FTZ R12, R17, R12, 0.49999994039535522461 ;  /* 0x3efffffe110c7423 */ /* 0x000fe2000001000c */
[----:B------:R-:W-:Y:S01]  /*0300*/  FSETP.GEU.FTZ.AND P2, PT, R10, -25, PT ;  /* 0xc1c800000a00780b */ /* 0x000fe20003f5e000 */
[----:B------:R-:W-:-:S02]  /*0310*/  FFMA.FTZ R16, R15, R16, 0.16666397452354431152 ;  /* 0x3e2aa9f60f107423 */ /* 0x000fc40000010010 */
[----:B------:R-:W-:Y:S02]  /*0320*/  FMUL.FTZ R12, R17, R12 ;  /* 0x0000000c110c7220 */ /* 0x000fe40000410000 */
[----:B------:R-:W-:Y:S02]  /*0330*/  FFMA.FTZ R16, R15, R16, 0.49999994039535522461 ;  /* 0x3efffffe0f107423 */ /* 0x000fe40000010010 */
[----:B------:R-:W-:Y:S01]  /*0340*/  FFMA.FTZ R12, R17, R12, R17 ;  /* 0x0000000c110c7223 */ /* 0x000fe20000010011 */
[----:B0-----:R-:W-:Y:S01]  /*0350*/  FSEL R17, R19, RZ, P1 ;  /* 0x000000ff13117208 */ /* 0x001fe20000800000 */
[----:B------:R-:W-:Y:S02]  /*0360*/  FMUL.FTZ R18, R15, R16 ;  /* 0x000000100f127220 */ /* 0x000fe40000410000 */
[----:B------:R-:W-:Y:S01]  /*0370*/  @!P4 FADD.FTZ R14, R14, -1 ;  /* 0xbf8000000e0ec421 */ /* 0x000fe20000010000 */
[----:B------:R-:W-:Y:S01]  /*0380*/  FSETP.NEU.FTZ.AND P1, PT, R17, 128, PT ;  /* 0x430000001100780b */ /* 0x000fe20003f3d000 */
[----:B-1----:R-:W-:-:S02]  /*0390*/  FADD.FTZ R16, R11, -1 ;  /* 0xbf8000000b107421 */ /* 0x002fc40000010000 */
[C---:B------:R-:W-:Y:S02]  /*03a0*/  FFMA.FTZ R10, -R17.reuse, 0.693145751953125, R8 ;  /* 0x3f317200110a7823 */ /* 0x040fe40000010108 */
[----:B------:R-:W-:Y:S01]  /*03b0*/  FFMA.FTZ R11, R12, R11, R16 ;  /* 0x0000000b0c0b7223 */ /* 0x000fe20000010010 */
[----:B------:R-:W-:Y:S01]  /*03c0*/  FSEL R12, R20, RZ, P6 ;  /* 0x000000ff140c7208 */ /* 0x000fe20003000000 */
[----:B------:R-:W-:Y:S01]  /*03d0*/  FFMA.FTZ R21, -R17, 1.428606765330187045e-06, R10 ;  /* 0x35bfbe8e11157823 */ /* 0x000fe2000001010a */
[C---:B------:R-:W-:Y:S01]  /*03e0*/  FSETP.GEU.FTZ.AND P6, PT, R14.reuse, -25, PT ;  /* 0xc1c800000e00780b */ /* 0x040fe20003fde000 */
[----:B------:R-:W-:Y:S01]  /*03f0*/  @!P0 FADD.FTZ R11, R11, R11 ;  /* 0x0000000b0b0b8221 */ /* 0x000fe20000010000 */
[----:B------:R-:W-:Y:S01]  /*0400*/  FSETP.GT.FTZ.AND P0, PT, R14, 128, PT ;  /* 0x430000000e00780b */ /* 0x000fe20003f14000 */
[----:B------:R-:W-:Y:S01]  /*0410*/  FFMA.FTZ R16, R21, R6, 0.0083824126049876213074 ;  /* 0x3c09566315107423 */ /* 0x000fe20000010006 */
[----:B------:R-:W0:Y:S01]  /*0420*/  MUFU.EX2 R14, R14 ;  /* 0x0000000e000e7308 */ /* 0x000e220000000800 */
[----:B------:R-:W-:Y:S01]  /*0430*/  FFMA.FTZ R15, R15, R18, R15 ;  /* 0x000000120f0f7223 */ /* 0x000fe2000001000f */
[----:B------:R-:W-:Y:S01]  /*0440*/  FSEL R10, R11, +INF , !P3 ;  /* 0x7f8000000b0a7808 */ /* 0x000fe20005800000 */
[----:B------:R-:W-:Y:S01]  /*0450*/  FFMA.FTZ R18, R21, R16, 0.041667830199003219604 ;  /* 0x3d2aabe315127423 */ /* 0x000fe20000010010 */
[--C-:B---3--:R-:W-:Y:S01]  /*0460*/  HADD2.F32 R11, -RZ, R2.reuse.H0_H0 ;  /* 0x20000002ff0b7230 */ /* 0x108fe20000004100 */
[----:B------:R-:W-:Y:S01]  /*0470*/  @!P1 FADD.FTZ R17, R17, -1 ;  /* 0xbf80000011119421 */ /* 0x000fe20000010000 */
[----:B------:R-:W-:Y:S01]  /*0480*/  FSEL R10, R10, -1, P2 ;  /* 0xbf8000000a0a7808 */ /* 0x000fe20001000000 */
[----:B------:R-:W-:Y:S01]  /*0490*/  FFMA.FTZ R18, R21, R18, 0.16666397452354431152 ;  /* 0x3e2aa9f615127423 */ /* 0x000fe20000010012 */
[----:B------:R-:W-:Y:S01]  /*04a0*/  HADD2.F32 R2, -RZ, R2.H1_H1 ;  /* 0x30000002ff027230 */ /* 0x000fe20000004100 */
[----:B------:R-:W-:Y:S01]  /*04b0*/  FMUL.FTZ R23, R11, 1.4426950216293334961 ;  /* 0x3fb8aa3b0b177820 */ /* 0x000fe20000410000 */
[----:B------:R-:W-:Y:S01]  /*04c0*/  MUFU.EX2 R16, R17 ;  /* 0x0000001100107308 */ /* 0x000fe20000000800 */
[C---:B------:R-:W-:Y:S01]  /*04d0*/  FFMA.FTZ R19, -R12.reuse, 0.693145751953125, R7 ;  /* 0x3f3172000c137823 */ /* 0x040fe20000010107 */
[----:B------:R-:W-:Y:S01]  /*04e0*/  FSETP.GT.FTZ.AND P2, PT, R17, 128, PT ;  /* 0x430000001100780b */ /* 0x000fe20003f54000 */
[----:B------:R-:W-:Y:S01]  /*04f0*/  @!P5 FADD.FTZ R10, R13, R13 ;  /* 0x0000000d0d0ad221 */ /* 0x000fe20000010000 */
[C---:B------:R-:W-:Y:S01]  /*0500*/  FSETP.NEU.FTZ.AND P5, PT, R12.reuse, 128, PT ;  /* 0x430000000c00780b */ /* 0x040fe20003fbd000 */
[----:B------:R-:W-:Y:S01]  /*0510*/  FFMA.FTZ R20, R21, R18, 0.49999994039535522461 ;  /* 0x3efffffe15147423 */ /* 0x000fe20000010012 */
[----:B------:R-:W-:Y:S01]  /*0520*/  FSETP.GEU.FTZ.AND P3, PT, R17, -25, PT ;  /* 0xc1c800001100780b */ /* 0x000fe20003f7e000 */
[----:B------:R-:W-:Y:S01]  /*0530*/  FFMA.FTZ R19, -R12, 1.428606765330187045e-06, R19 ;  /* 0x35bfbe8e0c137823 */ /* 0x000fe20000010113 */
[----:B------:R-:W1:Y:S01]  /*0540*/  FRND R18, R23 ;  /* 0x0000001700127307 */ /* 0x000e620000201000 */
[----:B0-----:R-:W-:-:S02]  /*0550*/  FADD.FTZ R13, R14, -1 ;  /* 0xbf8000000e0d7421 */ /* 0x001fc40000010000 */
[----:B------:R-:W-:Y:S02]  /*0560*/  FFMA.FTZ R22, R19, R6, 0.0083824126049876213074 ;  /* 0x3c09566313167423 */ /* 0x000fe40000010006 */
[----:B------:R-:W-:Y:S02]  /*0570*/  FFMA.FTZ R13, R15, R14, R13 ;  /* 0x0000000e0f0d7223 */ /* 0x000fe4000001000d */
[----:B------:R-:W-:Y:S02]  /*0580*/  FFMA.FTZ R22, R19, R22, 0.041667830199003219604 ;  /* 0x3d2aabe313167423 */ /* 0x000fe40000010016 */
[----:B------:R-:W-:Y:S01]  /*0590*/  @!P4 FADD.FTZ R13, R13, R13 ;  /* 0x0000000d0d0dc221 */ /* 0x000fe20000010000 */
[----:B------:R-:W-:Y:S01]  /*05a0*/  FSETP.GEU.FTZ.AND P4, PT, |R11|, 0.40999999642372131348, PT ;  /* 0x3ed1eb850b00780b */ /* 0x000fe20003f9e200 */
[----:B------:R-:W-:Y:S02]  /*05b0*/  @!P5 FADD.FTZ R12, R12, -1 ;  /* 0xbf8000000c0cd421 */ /* 0x000fe40000010000 */
[----:B------:R-:W-:Y:S01]  /*05c0*/  FMUL.FTZ R20, R21, R20 ;  /* 0x0000001415147220 */ /* 0x000fe20000410000 */
[----:B------:R-:W-:Y:S01]  /*05d0*/  FSEL R13, R13, +INF , !P0 ;  /* 0x7f8000000d0d7808 */ /* 0x000fe20004000000 */
[----:B------:R-:W-:Y:S01]  /*05e0*/  FFMA.FTZ R22, R19, R22, 0.16666397452354431152 ;  /* 0x3e2aa9f613167423 */ /* 0x000fe20000010016 */
[----:B------:R-:W0:Y:S01]  /*05f0*/  MUFU.EX2 R15, R12 ;  /* 0x0000000c000f7308 */ /* 0x000e220000000800 */
[----:B-1----:R-:W-:Y:S01]  /*0600*/  FSEL R18, R18, RZ, P4 ;  /* 0x000000ff12127208 */ /* 0x002fe20002000000 */
[----:B------:R-:W-:Y:S01]  /*0610*/  FFMA.FTZ R21, R21, R20, R21 ;  /* 0x0000001415157223 */ /* 0x000fe20000010015 */
[----:B------:R-:W-:Y:S01]  /*0620*/  FSEL R13, R13, -1, P6 ;  /* 0xbf8000000d0d7808 */ /* 0x000fe20003000000 */
[----:B------:R-:W-:Y:S01]  /*0630*/  FADD.FTZ R14, R16, -1 ;  /* 0xbf800000100e7421 */ /* 0x000fe20000010000 */
[----:B------:R-:W-:Y:S01]  /*0640*/  FSETP.NEU.FTZ.AND P0, PT, R18, 128, PT ;  /* 0x430000001200780b */ /* 0x000fe20003f1d000 */
[----:B------:R-:W-:Y:S01]  /*0650*/  FFMA.FTZ R22, R19, R22, 0.49999994039535522461 ;  /* 0x3efffffe13167423 */ /* 0x000fe20000010016 */
[----:B------:R-:W-:Y:S01]  /*0660*/  FSETP.NEU.FTZ.AND P6, PT, R8, RZ, PT ;  /* 0x000000ff0800720b */ /* 0x000fe20003fdd000 */
[----:B------:R-:W-:Y:S01]  /*0670*/  FFMA.FTZ R21, R21, R16, R14 ;  /* 0x0000001015157223 */ /* 0x000fe2000001000e */
[--C-:B------:R-:W-:Y:S01]  /*0680*/  HADD2.F32 R14, -RZ, R3.reuse.H0_H0 ;  /* 0x20000003ff0e7230 */ /* 0x100fe20000004100 */
[----:B------:R-:W-:Y:S01]  /*0690*/  FMUL.FTZ R20, R19, R22 ;  /* 0x0000001613147220 */ /* 0x000fe20000410000 */
[----:B------:R-:W-:Y:S01]  /*06a0*/  FSETP.NEU.FTZ.AND P4, PT, R9, RZ, PT ;  /* 0x000000ff0900720b */ /* 0x000fe20003f9d000 */
[----:B------:R-:W-:Y:S01]  /*06b0*/  FMUL.FTZ R22, R2, 1.4426950216293334961 ;  /* 0x3fb8aa3b02167820 */ /* 0x000fe20000410000 */
[----:B------:R-:W-:Y:S01]  /*06c0*/  HADD2.F32 R3, -RZ, R3.H1_H1 ;  /* 0x30000003ff037230 */ /* 0x000fe20000004100 */
[----:B------:R-:W-:-:S02]  /*06d0*/  FFMA.FTZ R17, -R18, 0.693145751953125, R11 ;  /* 0x3f31720012117823 */ /* 0x000fc4000001010b */
[----:B------:R-:W-:Y:S01]  /*06e0*/  FFMA.FTZ R20, R19, R20, R19 ;  /* 0x0000001413147223 */ /* 0x000fe20000010013 */
[----:B------:R0:W1:Y:S01]  /*06f0*/  FRND R16, R22 ;  /* 0x0000001600107307 */ /* 0x0000620000201000 */
[----:B------:R-:W-:Y:S01]  /*0700*/  @!P1 FADD.FTZ R21, R21, R21 ;  /* 0x0000001515159221 */ /* 0x000fe20000010000 */
[----:B------:R-:W-:Y:S01]  /*0710*/  FSETP.GT.FTZ.AND P1, PT, R12, 128, PT ;  /* 0x430000000c00780b */ /* 0x000fe20003f34000 */
[----:B------:R-:W-:Y:S02]  /*0720*/  FMUL.FTZ R19, R14, 1.4426950216293334961 ;  /* 0x3fb8aa3b0e137820 */ /* 0x000fe40000410000 */
[C---:B------:R-:W-:Y:S01]  /*0730*/  FFMA.FTZ R17, -R18.reuse, 1.428606765330187045e-06, R17 ;  /* 0x35bfbe8e12117823 */ /* 0x040fe20000010111 */
[----:B------:R-:W-:Y:S01]  /*0740*/  FSEL R21, R21, +INF , !P2 ;  /* 0x7f80000015157808 */ /* 0x000fe20005000000 */
[----:B------:R-:W-:Y:S01]  /*0750*/  @!P0 FADD.FTZ R18, R18, -1 ;  /* 0xbf80000012128421 */ /* 0x000fe20000010000 */
[----:B------:R-:W-:Y:S01]  /*0760*/  FSETP.GEU.FTZ.AND P2, PT, R12, -25, PT ;  /* 0xc1c800000c00780b */ /* 0x000fe20003f5e000 */
[----:B0-----:R-:W-:Y:S01]  /*0770*/  FADD.FTZ R22, R15, -1 ;  /* 0xbf8000000f167421 */ /* 0x001fe20000010000 */
[----:B------:R-:W0:Y:S01]  /*0780*/  FRND R19, R19 ;  /* 0x0000001300137307 */ /* 0x000e220000201000 */
[----:B------:R-:W-:Y:S01]  /*0790*/  FFMA.FTZ R24, R17, R6, 0.0083824126049876213074 ;  /* 0x3c09566311187423 */ /* 0x000fe20000010006 */
[----:B------:R-:W-:Y:S01]  /*07a0*/  FSEL R12, R21, -1, P3 ;  /* 0xbf800000150c7808 */ /* 0x000fe20001800000 */
[----:B------:R-:W-:Y:S01]  /*07b0*/  FFMA.FTZ R15, R20, R15, R22 ;  /* 0x0000000f140f7223 */ /* 0x000fe20000010016 */
[----:B------:R-:W-:Y:S01]  /*07c0*/  FSETP.GEU.FTZ.AND P3, PT, |R14|, 0.40999999642372131348, PT ;  /* 0x3ed1eb850e00780b */ /* 0x000fe20003f7e200 */
[----:B------:R-:W-:Y:S01]  /*07d0*/  @!P6 FADD.FTZ R12, R8, R8 ;  /* 0x00000008080ce221 */ /* 0x000fe20000010000 */
[----:B------:R-:W-:Y:S01]  /*07e0*/  FSETP.GEU.FTZ.AND P6, PT, R18, -25, PT ;  /* 0xc1c800001200780b */ /* 0x000fe20003fde000 */
[----:B------:R-:W-:Y:S01]  /*07f0*/  FFMA.FTZ R24, R17, R24, 0.041667830199003219604 ;  /* 0x3d2aabe311187423 */ /* 0x000fe20000010018 */
[----:B------:R2:W3:Y:S01]  /*0800*/  MUFU.EX2 R20, R18 ;  /* 0x0000001200147308 */ /* 0x0004e20000000800 */
[----:B------:R-:W-:-:S02]  /*0810*/  FMUL.FTZ R8, R3, 1.4426950216293334961 ;  /* 0x3fb8aa3b03087820 */ /* 0x000fc40000410000 */
[----:B------:R-:W-:Y:S01]  /*0820*/  @!P4 FADD.FTZ R13, R9, R9 ;  /* 0x00000009090dc221 */ /* 0x000fe20000010000 */
[----:B------:R-:W-:Y:S01]  /*0830*/  FSETP.GEU.FTZ.AND P4, PT, |R2|, 0.40999999642372131348, PT ;  /* 0x3ed1eb850200780b */ /* 0x000fe20003f9e200 */
[----:B------:R-:W-:Y:S02]  /*0840*/  FFMA.FTZ R24, R17, R24, 0.16666397452354431152 ;  /* 0x3e2aa9f611187423 */ /* 0x000fe40000010018 */
[----:B------:R-:W-:Y:S01]  /*0850*/  @!P5 FADD.FTZ R15, R15, R15 ;  /* 0x0000000f0f0fd221 */ /* 0x000fe20000010000 */
[----:B------:R-:W4:Y:S01]  /*0860*/  FRND R8, R8 ;  /* 0x0000000800087307 */ /* 0x000f220000201000 */
[C---:B------:R-:W-:Y:S01]  /*0870*/  FFMA.FTZ R24, R17.reuse, R24, 0.49999994039535522461 ;  /* 0x3efffffe11187423 */ /* 0x040fe20000010018 */
[----:B-1----:R-:W-:Y:S02]  /*0880*/  FSEL R9, R16, RZ, P4 ;  /* 0x000000ff10097208 */ /* 0x002fe40002000000 */
[----:B------:R-:W-:Y:S01]  /*0890*/  FSETP.GT.FTZ.AND P4, PT, R18, 128, PT ;  /* 0x430000001200780b */ /* 0x000fe20003f94000 */
[----:B------:R-:W-:Y:S01]  /*08a0*/  FMUL.FTZ R24, R17, R24 ;  /* 0x0000001811187220 */ /* 0x000fe20000410000 */
[----:B0-----:R-:W-:Y:S01]  /*08b0*/  FSEL R19, R19, RZ, P3 ;  /* 0x000000ff13137208 */ /* 0x001fe20001800000 */
[C---:B--2---:R-:W-:Y:S01]  /*08c0*/  FFMA.FTZ R18, -R9.reuse, 0.693145751953125, R2 ;  /* 0x3f31720009127823 */ /* 0x044fe20000010102 */
[----:B------:R-:W-:Y:S01]  /*08d0*/  FSETP.NEU.FTZ.AND P5, PT, R9, 128, PT ;  /* 0x430000000900780b */ /* 0x000fe20003fbd000 */
[----:B------:R-:W-:Y:S01]  /*08e0*/  FFMA.FTZ R21, R17, R24, R17 ;  /* 0x0000001811157223 */ /* 0x000fe20000010011 */
[----:B------:R-:W-:Y:S01]  /*08f0*/  FSEL R15, R15, +INF , !P1 ;  /* 0x7f8000000f0f7808 */ /* 0x000fe20004800000 */
[----:B---3--:R-:W-:Y:S01]  /*0900*/  FADD.FTZ R16, R20, -1 ;  /* 0xbf80000014107421 */ /* 0x008fe20000010000 */
[----:B------:R-:W-:Y:S01]  /*0910*/  FSETP.GEU.FTZ.AND P1, PT, |R3|, 0.40999999642372131348, PT ;  /* 0x3ed1eb850300780b */ /* 0x000fe20003f3e200 */
[C---:B------:R-:W-:Y:S01]  /*0920*/  FFMA.FTZ R22, -R19.reuse, 0.693145751953125, R14 ;  /* 0x3f31720013167823 */ /* 0x040fe2000001010e */
[----:B------:R-:W-:Y:S01]  /*0930*/  FSETP.NEU.FTZ.AND P3, PT, R19, 128, PT ;  /* 0x430000001300780b */ /* 0x000fe20003f7d000 */
[----:B------:R-:W-:Y:S01]  /*0940*/  FFMA.FTZ R17, -R9, 1.428606765330187045e-06, R18 ;  /* 0x35bfbe8e09117823 */ /* 0x000fe20000010112 */
[----:B----4-:R-:W-:Y:S01]  /*0950*/  FSEL R8, R8, RZ, P1 ;  /* 0x000000ff08087208 */ /* 0x010fe20000800000 */
[----:B------:R-:W-:Y:S01]  /*0960*/  FFMA.FTZ R20, R21, R20, R16 ;  /* 0x0000001415147223 */ /* 0x000fe20000010010 */
[----:B------:R-:W-:Y:S01]  /*0970*/  FSEL R15, R15, -1, P2 ;  /* 0xbf8000000f0f7808 */ /* 0x000fe20001000000 */
[----:B------:R-:W-:Y:S01]  /*0980*/  FFMA.FTZ R23, -R19, 1.428606765330187045e-06, R22 ;  /* 0x35bfbe8e13177823 */ /* 0x000fe20000010116 */
[----:B------:R-:W-:Y:S01]  /*0990*/  FSETP.NEU.FTZ.AND P1, PT, R8, 128, PT ;  /* 0x430000000800780b */ /* 0x000fe20003f3d000 */
[-C--:B------:R-:W-:Y:S01]  /*09a0*/  FFMA.FTZ R16, R17, R6.reuse, 0.0083824126049876213074 ;  /* 0x3c09566311107423 */ /* 0x080fe20000010006 */
[----:B------:R-:W-:Y:S01]  /*09b0*/  FSETP.NEU.FTZ.AND P2, PT, R7, RZ, PT ;  /* 0x000000ff0700720b */ /* 0x000fe20003f5d000 */
[----:B------:R-:W-:Y:S01]  /*09c0*/  FFMA.FTZ R22, R23, R6, 0.0083824126049876213074 ;  /* 0x3c09566317167423 */ /* 0x000fe20000010006 */
[----:B------:R-:W-:Y:S01]  /*09d0*/  F2FP.PACK_AB R10, R13, R10 ;  /* 0x0000000a0d0a723e */ /* 0x000fe200000000ff */
[----:B------:R-:W-:-:S02]  /*09e0*/  FFMA.FTZ R18, R17, R16, 0.041667830199003219604 ;  /* 0x3d2aabe311127423 */ /* 0x000fc40000010010 */
[----:B------:R-:W-:Y:S02]  /*09f0*/  @!P5 FADD.FTZ R9, R9, -1 ;  /* 0xbf8000000909d421 */ /* 0x000fe40000010000 */
[C---:B------:R-:W-:Y:S02]  /*0a00*/  FFMA.FTZ R21, -R8.reuse, 0.693145751953125, R3 ;  /* 0x3f31720008157823 */ /* 0x040fe40000010103 */
[----:B------:R-:W-:Y:S01]  /*0a10*/  FFMA.FTZ R22, R23, R22, 0.041667830199003219604 ;  /* 0x3d2aabe317167423 */ /* 0x000fe20000010016 */
[----:B------:R-:W0:Y:S01]  /*0a20*/  MUFU.EX2 R16, R9 ;  /* 0x0000000900107308 */ /* 0x000e220000000800 */
[----:B------:R-:W-:Y:S02]  /*0a30*/  FFMA.FTZ R18, R17, R18, 0.16666397452354431152 ;  /* 0x3e2aa9f611127423 */ /* 0x000fe40000010012 */
[----:B------:R-:W-:Y:S02]  /*0a40*/  @!P3 FADD.FTZ R19, R19, -1 ;  /* 0xbf8000001313b421 */ /* 0x000fe40000010000 */
[----:B------:R-:W-:-:S02]  /*0a50*/  FFMA.FTZ R21, -R8, 1.428606765330187045e-06, R21 ;  /* 0x35bfbe8e08157823 */ /* 0x000fc40000010115 */
[----:B------:R-:W-:Y:S02]  /*0a60*/  FFMA.FTZ R24, R23, R22, 0.16666397452354431152 ;  /* 0x3e2aa9f617187423 */ /* 0x000fe40000010016 */
[----:B------:R-:W-:Y:S02]  /*0a70*/  FFMA.FTZ R22, R17, R18, 0.49999994039535522461 ;  /* 0x3efffffe11167423 */ /* 0x000fe40000010012 */
[----:B------:R-:W1:Y:S01]  /*0a80*/  MUFU.EX2 R18, R19 ;  /* 0x0000001300127308 */ /* 0x000e620000000800 */
[----:B------:R-:W-:Y:S02]  /*0a90*/  FFMA.FTZ R6, R21, R6, 0.0083824126049876213074 ;  /* 0x3c09566315067423 */ /* 0x000fe40000010006 */
[----:B------:R-:W-:Y:S02]  /*0aa0*/  @!P1 FADD.FTZ R8, R8, -1 ;  /* 0xbf80000008089421 */ /* 0x000fe40000010000 */
[----:B------:R-:W-:Y:S02]  /*0ab0*/  FMUL.FTZ R22, R17, R22 ;  /* 0x0000001611167220 */ /* 0x000fe40000410000 */
[----:B------:R-:W-:-:S02]  /*0ac0*/  FFMA.FTZ R26, R21, R6, 0.041667830199003219604 ;  /* 0x3d2aabe3151a7423 */ /* 0x000fc40000010006 */
[----:B------:R-:W-:Y:S01]  /*0ad0*/  FFMA.FTZ R24, R23, R24, 0.49999994039535522461 ;  /* 0x3efffffe17187423 */ /* 0x000fe20000010018 */
[----:B------:R-:W2:Y:S01]  /*0ae0*/  MUFU.EX2 R6, R8 ;  /* 0x0000000800067308 */ /* 0x000ea20000000800 */
[----:B------:R-:W-:Y:S02]  /*0af0*/  FFMA.FTZ R17, R17, R22, R17 ;  /* 0x0000001611117223 */ /* 0x000fe40000010011 */
[----:B0-----:R-:W-:Y:S02]  /*0b00*/  FADD.FTZ R22, R16, -1 ;  /* 0xbf80000010167421 */ /* 0x001fe40000010000 */
[----:B------:R-:W-:Y:S02]  /*0b10*/  FMUL.FTZ R24, R23, R24 ;  /* 0x0000001817187220 */ /* 0x000fe40000410000 */
[----:B------:R-:W-:Y:S02]  /*0b20*/  FFMA.FTZ R26, R21, R26, 0.16666397452354431152 ;  /* 0x3e2aa9f6151a7423 */ /* 0x000fe4000001001a */
[----:B------:R-:W-:-:S02]  /*0b30*/  FFMA.FTZ R16, R17, R16, R22 ;  /* 0x0000001011107223 */ /* 0x000fc40000010016 */
[----:B------:R-:W-:Y:S02]  /*0b40*/  FFMA.FTZ R23, R23, R24, R23 ;  /* 0x0000001817177223 */ /* 0x000fe40000010017 */
[----:B------:R-:W-:Y:S02]  /*0b50*/  FFMA.FTZ R26, R21, R26, 0.49999994039535522461 ;  /* 0x3efffffe151a7423 */ /* 0x000fe4000001001a */
[----:B-1----:R-:W-:Y:S02]  /*0b60*/  FADD.FTZ R17, R18, -1 ;  /* 0xbf80000012117421 */ /* 0x002fe40000010000 */
[----:B------:R-:W-:Y:S01]  /*0b70*/  @!P0 FADD.FTZ R20, R20, R20 ;  /* 0x0000001414148221 */ /* 0x000fe20000010000 */
[----:B------:R-:W-:Y:S01]  /*0b80*/  FSETP.GT.FTZ.AND P0, PT, R9, 128, PT ;  /* 0x430000000900780b */ /* 0x000fe20003f14000 */
[----:B------:R-:W-:Y:S02]  /*0b90*/  FMUL.FTZ R26, R21, R26 ;  /* 0x0000001a151a7220 */ /* 0x000fe40000410000 */
[----:B------:R-:W-:Y:S01]  /*0ba0*/  FFMA.FTZ R17, R23, R18, R17 ;  /* 0x0000001217117223 */ /* 0x000fe20000010011 */
[----:B------:R-:W-:Y:S01]  /*0bb0*/  FSEL R20, R20, +INF , !P4 ;  /* 0x7f80000014147808 */ /* 0x000fe20006000000 */
[----:B------:R-:W-:Y:S01]  /*0bc0*/  @!P5 FADD.FTZ R16, R16, R16 ;  /* 0x000000101010d221 */ /* 0x000fe20000010000 */
[----:B------:R-:W-:Y:S01]  /*0bd0*/  FSETP.GEU.FTZ.AND P4, PT, R9, -25, PT ;  /* 0xc1c800000900780b */ /* 0x000fe20003f9e000 */
[----:B------:R-:W-:Y:S01]  /*0be0*/  FFMA.FTZ R21, R21, R26, R21 ;  /* 0x0000001a15157223 */ /* 0x000fe20000010015 */
[----:B------:R-:W-:Y:S01]  /*0bf0*/  FSETP.GT.FTZ.AND P5, PT, R19, 128, PT ;  /* 0x430000001300780b */ /* 0x000fe20003fb4000 */
[----:B--2---:R-:W-:Y:S01]  /*0c00*/  FADD.FTZ R9, R6, -1 ;  /* 0xbf80000006097421 */ /* 0x004fe20000010000 */
[----:B------:R-:W-:Y:S01]  /*0c10*/  FSEL R16, R16, +INF , !P0 ;  /* 0x7f80000010107808 */ /* 0x000fe20004000000 */
[----:B------:R-:W-:Y:S01]  /*0c20*/  @!P3 FADD.FTZ R17, R17, R17 ;  /* 0x000000111111b221 */ /* 0x000fe20000010000 */
[----:B------:R-:W-:Y:S01]  /*0c30*/  FSETP.GEU.FTZ.AND P0, PT, R19, -25, PT ;  /* 0xc1c800001300780b */ /* 0x000fe20003f1e000 */
[----:B------:R-:W-:Y:S01]  /*0c40*/  FFMA.FTZ R9, R21, R6, R9 ;  /* 0x0000000615097223 */ /* 0x000fe20000010009 */
[----:B------:R-:W-:Y:S01]  /*0c50*/  FSEL R20, R20, -1, P6 ;  /* 0xbf80000014147808 */ /* 0x000fe20003000000 */
[----:B------:R-:W-:Y:S01]  /*0c60*/  @!P2 FADD.FTZ R15, R7, R7 ;  /* 0x00000007070fa221 */ /* 0x000fe20000010000 */
[----:B------:R-:W-:Y:S01]  /*0c70*/  FSEL R6, R17, +INF , !P5 ;  /* 0x7f80000011067808 */ /* 0x000fe20006800000 */
[----:B------:R-:W-:Y:S01]  /*0c80*/  @!P1 FADD.FTZ R9, R9, R9 ;  /* 0x0000000909099221 */ /* 0x000fe20000010000 */
[----:B------:R-:W-:-:S02]  /*0c90*/  FSEL R17, R16, -1, P4 ;  /* 0xbf80000010117808 */ /* 0x000fc40002000000 */
[----:B------:R-:W-:Y:S02]  /*0ca0*/  FSETP.NEU.FTZ.AND P6, PT, R11, RZ, PT ;  /* 0x000000ff0b00720b */ /* 0x000fe40003fdd000 */
        /* <DEDUP_REMOVED lines=8> */
[----:B------:R-:W-:Y:S01]  /*0d30*/  IMAD.WIDE.U32 R8, R0, R5, c[0x0][0x168] ;  /* 0x00005a0000087625 */ /* 0x000fe200078e0005 */
[----:B------:R-:W-:Y:S02]  /*0d40*/  F2FP.PACK_AB R11, R15, R12 ;  /* 0x0000000c0f0b723e */ /* 0x000fe400000000ff */
[----:B------:R-:W-:Y:S01]  /*0d50*/  FSEL R5, R16, -1, P1 ;  /* 0xbf80000010057808 */ /* 0x000fe20000800000 */
[----:B------:R-:W-:Y:S02]  /*0d60*/  @!P3 FADD.FTZ R17, R2, R2 ;  /* 0x000000020211b221 */ /* 0x000fe40000010000 */
[----:B------:R-:W-:Y:S02]  /*0d70*/  @!P5 FADD.FTZ R6, R14, R14 ;  /* 0x0000000e0e06d221 */ /* 0x000fe40000010000 */
[----:B------:R-:W-:-:S02]  /*0d80*/  @!P4 FADD.FTZ R5, R3, R3 ;  /* 0x000000030305c221 */ /* 0x000fc40000010000 */
[----:B------:R-:W-:Y:S01]  /*0d90*/  IMAD.WIDE R8, R4, 0x8, R8 ;  /* 0x0000000804087825 */ /* 0x000fe200078e0208 */
[----:B------:R-:W-:Y:S02]  /*0da0*/  F2FP.PACK_AB R4, R17, R20 ;  /* 0x000000141104723e */ /* 0x000fe400000000ff */
[----:B------:R-:W-:Y:S02]  /*0db0*/  F2FP.PACK_AB R5, R5, R6 ;  /* 0x000000060505723e */ /* 0x000fe400000000ff */
[----:B------:R-:W-:Y:S04]  /*0dc0*/  STG.E.64 [R8.64], R10 ;  /* 0x0000000a08007986 */ /* 0x000fe8000c101b04 */
[----:B------:R-:W-:Y:S01]  /*0dd0*/  STG.E.64 [R8.64+0x400], R4 ;  /* 0x0004000408007986 */ /* 0x000fe2000c101b04 */
[----:B------:R-:W-:Y:S05]  /*0de0*/  EXIT ;  /* 0x000000000000794d */ /* 0x000fea0003800000 */
.L_x_24453:
        /* <DEDUP_REMOVED lines=90> */
.L_x_24455:
[----:B0-----:R-:W-:Y:S05]  /*1390*/  BSYNC B0 ;  /* 0x0000000000007941 */ /* 0x001fea0003800000 */
.L_x_24454:
        /* <DEDUP_REMOVED lines=32> */
.L_x_24457:
[----:B------:R-:W-:Y:S05]  /*15a0*/  BSYNC B0 ;  /* 0x0000000000007941 */ /* 0x000fea0003800000 */
.L_x_24456:
        /* <DEDUP_REMOVED lines=31> */
.L_x_24459:
[----:B------:R-:W-:Y:S05]  /*17a0*/  BSYNC B0 ;  /* 0x0000000000007941 */ /* 0x000fea0003800000 */
.L_x_24458:
        /* <DEDUP_REMOVED lines=31> */
.L_x_24461:
[----:B------:R-:W-:Y:S05]  /*19a0*/  BSYNC B0 ;  /* 0x0000000000007941 */ /* 0x000fea0003800000 */
.L_x_24460:
        /* <DEDUP_REMOVED lines=31> */
.L_x_24463:
[----:B------:R-:W-:Y:S05]  /*1ba0*/  BSYNC B0 ;  /* 0x0000000000007941 */ /* 0x000fea0003800000 */
.L_x_24462:
        /* <DEDUP_REMOVED lines=33> */
.L_x_24465:
[----:B------:R-:W-:Y:S05]  /*1dc0*/  BSYNC B0 ;  /* 0x0000000000007941 */ /* 0x000fea0003800000 */
.L_x_24464:
        /* <DEDUP_REMOVED lines=29> */
.L_x_24467:
[----:B------:R-:W-:Y:S05]  /*1fa0*/  BSYNC B0 ;  /* 0x0000000000007941 */ /* 0x000fea0003800000 */
.L_x_24466:
        /* <DEDUP_REMOVED lines=29> */
.L_x_24469:
[----:B------:R-:W-:Y:S05]  /*2180*/  BSYNC B0 ;  /* 0x0000000000007941 */ /* 0x000fea0003800000 */
.L_x_24468:
        /* <DEDUP_REMOVED lines=18> */
.L_x_24472:
[----:B0-----:R-:W-:-:S13]  /*22b0*/  ISETP.GE.AND P0, PT, R17, R10, PT ;  /* 0x0000000a1100720c */ /* 0x001fda0003f06270 */
[----:B------:R-:W-:Y:S05]  /*22c0*/  @P0 BRA `(.L_x_24474) ;  /* 0x000000c000000947 */ /* 0x000fea0003800000 */
[----:B------:R-:W-:Y:S02]  /*22d0*/  IADD3 R2, R0, R17, RZ ;  /* 0x0000001100027210 */ /* 0x000fe40007ffe0ff */
[----:B------:R-:W-:Y:S02]  /*22e0*/  MOV R3, 0x2 ;  /* 0x0000000200037802 */ /* 0x000fe40000000f00 */
[----:B------:R-:W-:-:S03]  /*22f0*/  IADD3 R17, R17, 0x80, RZ ;  /* 0x0000008011117810 */ /* 0x000fc60007ffe0ff */
[----:B------:R-:W-:-:S05]  /*2300*/  IMAD.WIDE.U32 R2, R2, R3, c[0x0][0x168] ;  /* 0x00005a0002027625 */ /* 0x000fca00078e0003 */
[----:B------:R0:W-:Y:S02]  /*2310*/  STG.E.U16 [R2.64], R8 ;  /* 0x0000000802007986 */ /* 0x0001e4000c101504 */
.L_x_24473:
[----:B------:R-:W-:-:S13]  /*2320*/  ISETP.GE.AND P0, PT, R17, R10, PT ;  /* 0x0000000a1100720c */ /* 0x000fda0003f06270 */
[----:B------:R-:W-:Y:S05]  /*2330*/  @P0 BRA `(.L_x_24475) ;  /* 0x000000d000000947 */ /* 0x000fea0003800000 */
[----:B0-----:R-:W-:Y:S01]  /*2340*/  HFMA2.MMA R3, -RZ, RZ, 0, 1.1920928955078125e-07 ;  /* 0x00000002ff037435 */ /* 0x001fe200000001ff */
[----:B------:R-:W-:Y:S02]  /*2350*/  IADD3 R2, R0, R17, RZ ;  /* 0x0000001100027210 */ /* 0x000fe40007ffe0ff */
[----:B------:R-:W-:-:S07]  /*2360*/  IADD3 R17, R17, 0x80, RZ ;  /* 0x0000008011117810 */ /* 0x000fce0007ffe0ff */
[----:B------:R-:W-:-:S05]  /*2370*/  IMAD.WIDE.U32 R2, R2, R3, c[0x0][0x168] ;  /* 0x00005a0002027625 */ /* 0x000fca00078e0003 */
[----:B------:R0:W-:Y:S02]  /*2380*/  STG.E.U16 [R2.64], R9 ;  /* 0x0000000902007986 */ /* 0x0001e4000c101504 */
.L_x_24474:
        /* <DEDUP_REMOVED lines=8> */
.L_x_24475:
[----:B------:R-:W-:Y:S05]  /*2410*/  BSYNC B1 ;  /* 0x0000000000017941 */ /* 0x000fea0003800000 */
.L_x_24471:
[----:B------:R-:W-:-:S13]  /*2420*/  ISETP.GE.AND P0, PT, R17, R10, PT ;  /* 0x0000000a1100720c */ /* 0x000fda0003f06270 */
[----:B0-----:R-:W-:Y:S02]  /*2430*/  @!P0 IADD3 R2, R0, R17, RZ ;  /* 0x0000001100028210 */ /* 0x001fe40007ffe0ff */
[----:B------:R-:W-:Y:S02]  /*2440*/  @!P0 MOV R3, 0x2 ;  /* 0x0000000200038802 */ /* 0x000fe40000000f00 */
[----:B------:R-:W-:-:S03]  /*2450*/  @!P0 IADD3 R17, R17, 0x80, RZ ;  /* 0x0000008011118810 */ /* 0x000fc60007ffe0ff */
[----:B------:R-:W-:-:S05]  /*2460*/  @!P0 IMAD.WIDE.U32 R2, R2, R3, c[0x0][0x168] ;  /* 0x00005a0002028625 */ /* 0x000fca00078e0003 */
[----:B-----5:R0:W-:Y:S02]  /*2470*/  @!P0 STG.E.U16 [R2.64], R12 ;  /* 0x0000000c02008986 */ /* 0x0201e4000c101504 */
.L_x_24476:
[----:B------:R-:W-:Y:S05]  /*2480*/  BSYNC B0 ;  /* 0x0000000000007941 */ /* 0x000fea0003800000 */
.L_x_24470:
        /* <DEDUP_REMOVED lines=8> */
.L_x_24477:
        /* <DEDUP_REMOVED lines=15> */
.L_x_34294:


//--------------------- .text._ZN2at6native29vectorized_elementwise_kernelILi8EZZZNS0_17expm1_kernel_cudaERNS_18TensorIteratorBaseEENKUlvE_clEvENKUlvE4_clEvEUlN3c104HalfEE_St5arrayIPcLm2EEEEviT0_T1_ --------------------------
	.section	.text._ZN2at6native29vectorized_elementwise_kernelILi8EZZZNS0_17expm1_kernel_cudaERNS_18TensorIteratorBaseEENKUlvE_clEvENKUlvE4_clEvEUlN3c104HalfEE_St5arrayIPcLm2EEEEviT0_T1_,"ax",@progbits
	.sectioninfo	@"SHI_REGISTERS=4"
	.align	128
        .global         _ZN2at6native29vectorized_elementwise_kernelILi8EZZZNS0_17expm1_kernel_cudaERNS_18TensorIteratorBaseEENKUlvE_clEvENKUlvE4_clEvEUlN3c104HalfEE_St5arrayIPcLm2EEEEviT0_T1_
        .type           _ZN2at6native29vectorized_elementwise_kernelILi8EZZZNS0_17expm1_kernel_cudaERNS_18TensorIteratorBaseEENKUlvE_clEvENKUlvE4_clEvEUlN3c104HalfEE_St5arrayIPcLm2EEEEviT0_T1_,@function
        .size           _ZN2at6native29vectorized_elementwise_kernelILi8EZZZNS0_17expm1_kernel_cudaERNS_18TensorIteratorBaseEENKUlvE_clEvENKUlvE4_clEvEUlN3c104HalfEE_St5arrayIPcLm2EEEEviT0_T1_,(.L_x_34295 - _ZN2at6native29vectorized_elementwise_kernelILi8EZZZNS0_17expm1_kernel_cudaERNS_18TensorIteratorBaseEENKUlvE_clEvENKUlvE4_clEvEUlN3c104HalfEE_St5arrayIPcLm2EEEEviT0_T1_)
        .other          _ZN2at6native29vectorized_elementwise_kernelILi8EZZZNS0_17expm1_kernel_cudaERNS_18TensorIteratorBaseEENKUlvE_clEvENKUlvE4_clEvEUlN3c104HalfEE_St5arrayIPcLm2EEEEviT0_T1_,@"STO_CUDA_ENTRY STV_DEFAULT"
_ZN2at6native29vectorized_elementwise_kernelILi8EZZZNS0_17expm1_kernel_cudaERNS_18TensorIteratorBaseEENKUlvE_clEvENKUlvE4_clEvEUlN3c104HalfEE_St5arrayIPcLm2EEEEviT0_T1_:
.text._ZN2at6native29vectorized_elementwise_kernelILi8EZZZNS0_17expm1_kernel_cudaERNS_18TensorIteratorBaseEENKUlvE_clEvENKUlvE4_clEvEUlN3c104HalfEE_St5arrayIPcLm2EEEEviT0_T1_:
[----:B------:R-:W-:Y:S02]  /*0000*/  MOV R1, c[0x0][0x28] ;  /* 0x00000a0000017a02 */ /* 0x000fe40000000f00 */
[----:B------:R-:W-:Y:S05]  /*0010*/  EXIT ;  /* 0x000000000000794d */ /* 0x000fea0003800000 */
.L_x_24478:
        /* <DEDUP_REMOVED lines=14> */
.L_x_34295:


//--------------------- .text._ZN2at6native18elementwise_kernelILi128ELi4EZNS0_15gpu_kernel_implIZZZNS0_17expm1_kernel_cudaERNS_18TensorIteratorBaseEENKUlvE_clEvENKUlvE3_clEvEUlN3c108BFloat16EE_EEvS4_RKT_EUliE_EEviT1_ --------------------------
	.section	.text._ZN2at6native18elementwise_kernelILi128ELi4EZNS0_15gpu_kernel_implIZZZNS0_17expm1_kernel_cudaERNS_18TensorIteratorBaseEENKUlvE_clEvENKUlvE3_clEvEUlN3c108BFloat16EE_EEvS4_RKT_EUliE_EEviT1_,"ax",@progbits
	.sectioninfo	@"SHI_REGISTERS=26"
	.align	128
        .global         _ZN2at6native18elementwise_kernelILi128ELi4EZNS0_15gpu_kernel_implIZZZNS0_17expm1_kernel_cudaERNS_18TensorIteratorBaseEENKUlvE_clEvENKUlvE3_clEvEUlN3c108BFloat16EE_EEvS4_RKT_EUliE_EEviT1_
        .type           _ZN2at6native18elementwise_kernelILi128ELi4EZNS0_15gpu_kernel_implIZZZNS0_17expm1_kernel_cudaERNS_18TensorIteratorBaseEENKUlvE_clEvENKUlvE3_clEvEUlN3c108BFloat16EE_EEvS4_RKT_EUliE_EEviT1_,@function
        .size           _ZN2at6native18elementwise_kernelILi128ELi4EZNS0_15gpu_kernel_implIZZZNS0_17expm1_kernel_cudaERNS_18TensorIteratorBaseEENKUlvE_clEvENKUlvE3_clEvEUlN3c108BFloat16EE_EEvS4_RKT_EUliE_EEviT1_,(.L_x_34296 - _ZN2at6native18elementwise_kernelILi128ELi4EZNS0_15gpu_kernel_implIZZZNS0_17expm1_kernel_cudaERNS_18TensorIteratorBaseEENKUlvE_clEvENKUlvE3_clEvEUlN3c108BFloat16EE_EEvS4_RKT_EUliE_EEviT1_)
        .other          _ZN2at6native18elementwise_kernelILi128ELi4EZNS0_15gpu_kernel_implIZZZNS0_17expm1_kernel_cudaERNS_18TensorIteratorBaseEENKUlvE_clEvENKUlvE3_clEvEUlN3c108BFloat16EE_EEvS4_RKT_EUliE_EEviT1_,@"STO_CUDA_ENTRY STV_DEFAULT"
_ZN2at6native18elementwise_kernelILi128ELi4EZNS0_15gpu_kernel_implIZZZNS0_17expm1_kernel_cudaERNS_18TensorIteratorBaseEENKUlvE_clEvENKUlvE3_clEvEUlN3c108BFloat16EE_EEvS4_RKT_EUliE_EEviT1_:
.text._ZN2at6native18elementwise_kernelILi128ELi4EZNS0_15gpu_kernel_implIZZZNS0_17expm1_kernel_cudaERNS_18TensorIteratorBaseEENKUlvE_clEvENKUlvE3_clEvEUlN3c108BFloat16EE_EEvS4_RKT_EUliE_EEviT1_:
        /* <DEDUP_REMOVED lines=238> */
.L_x_24481:
        /* <DEDUP_REMOVED lines=20> */
.L_x_24485:
[----:B------:R-:W2:Y:S02]  /*1020*/  LDG.E.U8 R2, [R2.64] ;  /* 0x0000002402027981 */ /* 0x000ea4000c1e1100 */
[----:B--2---:R-:W0:Y:S02]  /*1030*/  I2F.U16 R0, R2 ;  /* 0x0000000200007306 */ /* 0x004e240000101000 */
[----:B0-----:R-:W-:Y:S01]  /*1040*/  F2FP.BF16.PACK_AB R0, RZ, R0 ;  /* 0x00000000ff00723e */ /* 0x001fe200000010ff */
[----:B------:R-:W-:Y:S05]  /*1050*/  BRA `(.L_x_24487) ;  /* 0x00000e3000007947 */ /* 0x000fea0003800000 */
.L_x_24484:
        /* <DEDUP_REMOVED lines=10> */
.L_x_24489:
[----:B------:R-:W2:Y:S02]  /*1100*/  LDG.E R2, [R2.64] ;  /* 0x0000002402027981 */ /* 0x000ea4000c1e1900 */
[----:B--2---:R-:W0:Y:S02]  /*1110*/  I2F R0, R2 ;  /* 0x0000000200007306 */ /* 0x004e240000201400 */
[----:B0-----:R-:W-:Y:S01]  /*1120*/  F2FP.BF16.PACK_AB R0, RZ, R0 ;  /* 0x00000000ff00723e */ /* 0x001fe200000010ff */
[----:B------:R-:W-:Y:S05]  /*1130*/  BRA `(.L_x_24487) ;  /* 0x00000d5000007947 */ /* 0x000fea0003800000 */
.L_x_24488:
[----:B------:R-:W2:Y:S02]  /*1140*/  LDG.E.U16 R2, [R2.64] ;  /* 0x0000002402027981 */ /* 0x000ea4000c1e1500 */
[----:B--2---:R-:W0:Y:S02]  /*1150*/  I2F.S16 R0, R2 ;  /* 0x0000000200007306 */ /* 0x004e240000101400 */
[----:B0-----:R-:W-:Y:S01]  /*1160*/  F2FP.BF16.PACK_AB R0, RZ, R0 ;  /* 0x00000000ff00723e */ /* 0x001fe200000010ff */
[----:B------:R-:W-:Y:S05]  /*1170*/  BRA `(.L_x_24487) ;  /* 0x00000d1000007947 */ /* 0x000fea0003800000 */
.L_x_24483:
        /* <DEDUP_REMOVED lines=9> */
.L_x_24491:
[----:B------:R-:W2:Y:S02]  /*1210*/  LDG.E.U16 R0, [R2.64] ;  /* 0x0000002402007981 */ /* 0x000ea4000c1e1500 */
[----:B--2---:R-:W-:-:S05]  /*1220*/  HADD2.F32 R0, -RZ, R0.H0_H0 ;  /* 0x20000000ff007230 */ /* 0x004fca0000004100 */
[----:B------:R-:W-:Y:S01]  /*1230*/  F2FP.BF16.PACK_AB R0, RZ, R0 ;  /* 0x00000000ff00723e */ /* 0x000fe200000010ff */
[----:B------:R-:W-:Y:S05]  /*1240*/  BRA `(.L_x_24487) ;  /* 0x00000c4000007947 */ /* 0x000fea0003800000 */
.L_x_24490:
        /* <DEDUP_REMOVED lines=9> */
.L_x_24493:
[----:B------:R-:W2:Y:S02]  /*12e0*/  LDG.E.U16 R2, [R2.64] ;  /* 0x0000002402027981 */ /* 0x000ea4000c1e1500 */
[----:B--2---:R-:W-:-:S05]  /*12f0*/  HADD2.F32 R0, -RZ, R2.H0_H0 ;  /* 0x20000002ff007230 */ /* 0x004fca0000004100 */
[----:B------:R-:W-:Y:S01]  /*1300*/  F2FP.BF16.PACK_AB R0, RZ, R0 ;  /* 0x00000000ff00723e */ /* 0x000fe200000010ff */
[----:B------:R-:W-:Y:S05]  /*1310*/  BRA `(.L_x_24487) ;  /* 0x00000b7000007947 */ /* 0x000fea0003800000 */
.L_x_24492:
[----:B------:R-:W2:Y:S02]  /*1320*/  LDG.E.64 R2, [R2.64] ;  /* 0x0000002402027981 */ /* 0x000ea4000c1e1b00 */
[----:B--2---:R-:W0:Y:S01]  /*1330*/  F2F.F32.F64 R0, R2 ;  /* 0x0000000200007310 */ /* 0x004e220000301000 */
[----:B------:R-:W0:-:S14]  /*1340*/  DSETP.GEU.AND P0, PT, |R2|, c[0x2][0x0], PT ;  /* 0x008000000200762a */ /* 0x000e1c0003f0e200 */
[----:B0-----:R-:W-:-:S05]  /*1350*/  @!P0 FMUL R0, R0, 1.175494350822287508e-38 ;  /* 0x0080000000008820 */ /* 0x001fca0000400000 */
[----:B------:R-:W-:Y:S01]  /*1360*/  F2FP.BF16.PACK_AB R0, RZ, R0 ;  /* 0x00000000ff00723e */ /* 0x000fe200000010ff */
[----:B------:R-:W-:Y:S05]  /*1370*/  BRA `(.L_x_24487) ;  /* 0x00000b1000007947 */ /* 0x000fea0003800000 */
.L_x_24482:
        /* <DEDUP_REMOVED lines=13> */
.L_x_24496:
[----:B------:R-:W2:Y:S02]  /*1450*/  LDG.E.64 R2, [R2.64] ;  /* 0x0000002402027981 */ /* 0x000ea4000c1e1b00 */
[----:B--2---:R-:W0:Y:S01]  /*1460*/  F2F.F32.F64 R0, R2 ;  /* 0x0000000200007310 */ /* 0x004e220000301000 */
[----:B------:R-:W0:-:S14]  /*1470*/  DSETP.GEU.AND P0, PT, |R2|, c[0x2][0x0], PT ;  /* 0x008000000200762a */ /* 0x000e1c0003f0e200 */
[----:B0-----:R-:W-:-:S05]  /*1480*/  @!P0 FMUL R0, R0, 1.175494350822287508e-38 ;  /* 0x0080000000008820 */ /* 0x001fca0000400000 */
[----:B------:R-:W-:Y:S01]  /*1490*/  F2FP.BF16.PACK_AB R0, RZ, R0 ;  /* 0x00000000ff00723e */ /* 0x000fe200000010ff */
[----:B------:R-:W-:Y:S05]  /*14a0*/  BRA `(.L_x_24487) ;  /* 0x000009e000007947 */ /* 0x000fea0003800000 */
.L_x_24495:
        /* <DEDUP_REMOVED lines=28> */
.L_x_24498:
        /* <DEDUP_REMOVED lines=15> */
.L_x_24497:
[----:B------:R0:W5:Y:S01]  /*1760*/  LDG.E.U16 R0, [R2.64] ;  /* 0x0000002402007981 */ /* 0x000162000c1e1500 */
[----:B------:R-:W-:Y:S05]  /*1770*/  BRA `(.L_x_24487) ;  /* 0x0000071000007947 */ /* 0x000fea0003800000 */
.L_x_24494:
        /* <DEDUP_REMOVED lines=12> */
.L_x_24501:
        /* <DEDUP_REMOVED lines=21> */
.L_x_24505:
[----:B------:R-:W-:Y:S05]  /*1990*/  BSYNC B1 ;  /* 0x0000000000017941 */ /* 0x000fea0003800000 */
.L_x_24504:
[----:B------:R-:W-:Y:S01]  /*19a0*/  LEA R3, R0, 0x3b800000, 0x17 ;  /* 0x3b80000000037811 */ /* 0x000fe200078eb8ff */
[----:B------:R-:W-:-:S05]  /*19b0*/  IMAD.SHL.U32 R0, R2, 0x100000, RZ ;  /* 0x0010000002007824 */ /* 0x000fca00078e00ff */
[----:B------:R-:W-:Y:S02]  /*19c0*/  LOP3.LUT R0, R3, R0, R4, 0xfe, !PT ;  /* 0x0000000003007212 */ /* 0x000fe400078efe04 */
.L_x_24503:
[----:B------:R-:W-:Y:S05]  /*19d0*/  BSYNC B0 ;  /* 0x0000000000007941 */ /* 0x000fea0003800000 */
.L_x_24502:
[----:B------:R-:W-:Y:S01]  /*19e0*/  F2FP.BF16.PACK_AB R0, RZ, R0 ;  /* 0x00000000ff00723e */ /* 0x000fe200000010ff */
[----:B------:R-:W-:Y:S05]  /*19f0*/  BRA `(.L_x_24487) ;  /* 0x0000049000007947 */ /* 0x000fea0003800000 */
.L_x_24500:
        /* <DEDUP_REMOVED lines=21> */
.L_x_24509:
[----:B------:R-:W-:Y:S05]  /*1b50*/  BSYNC B1 ;  /* 0x0000000000017941 */ /* 0x000fea0003800000 */
.L_x_24508:
[----:B------:R-:W-:Y:S01]  /*1b60*/  LEA R3, R0, 0x37800000, 0x17 ;  /* 0x3780000000037811 */ /* 0x000fe200078eb8ff */
[----:B------:R-:W-:-:S05]  /*1b70*/  IMAD.SHL.U32 R0, R2, 0x200000, RZ ;  /* 0x0020000002007824 */ /* 0x000fca00078e00ff */
[----:B------:R-:W-:Y:S02]  /*1b80*/  LOP3.LUT R0, R3, R0, R4, 0xfe, !PT ;  /* 0x0000000003007212 */ /* 0x000fe400078efe04 */
.L_x_24507:
[----:B------:R-:W-:Y:S05]  /*1b90*/  BSYNC B0 ;  /* 0x0000000000007941 */ /* 0x000fea0003800000 */
.L_x_24506:
[----:B------:R-:W-:Y:S01]  /*1ba0*/  F2FP.BF16.PACK_AB R0, RZ, R0 ;  /* 0x00000000ff00723e */ /* 0x000fe200000010ff */
[----:B------:R-:W-:Y:S05]  /*1bb0*/  BRA `(.L_x_24487) ;  /* 0x000002d000007947 */ /* 0x000fea0003800000 */
.L_x_24499:
        /* <DEDUP_REMOVED lines=14> */
.L_x_24513:
[----:B------:R-:W-:Y:S05]  /*1ca0*/  BSYNC B0 ;  /* 0x0000000000007941 */ /* 0x000fea0003800000 */
.L_x_24512:
[----:B------:R-:W-:Y:S01]  /*1cb0*/  F2FP.BF16.PACK_AB R0, RZ, R0 ;  /* 0x00000000ff00723e */ /* 0x000fe200000010ff */
[----:B------:R-:W-:Y:S05]  /*1cc0*/  BRA `(.L_x_24487) ;  /* 0x000001c000007947 */ /* 0x000fea0003800000 */
.L_x_24486:
        /* <DEDUP_REMOVED lines=21> */
.L_x_24511:
[----:B------:R-:W2:Y:S02]  /*1e20*/  LDG.E.64 R2, [R2.64] ;  /* 0x0000002402027981 */ /* 0x000ea4000c1e1b00 */
[----:B--2---:R-:W0:Y:S02]  /*1e30*/  I2F.U64 R0, R2 ;  /* 0x0000000200007312 */ /* 0x004e240000301000 */
[----:B0-----:R-:W-:Y:S01]  /*1e40*/  F2FP.BF16.PACK_AB R0, RZ, R0 ;  /* 0x00000000ff00723e */ /* 0x001fe200000010ff */
[----:B------:R-:W-:Y:S05]  /*1e50*/  BRA `(.L_x_24487) ;  /* 0x0000003000007947 */ /* 0x000fea0003800000 */
.L_x_24510:
[----:B------:R-:W2:Y:S02]  /*1e60*/  LDG.E R2, [R2.64] ;  /* 0x0000002402027981 */ /* 0x000ea4000c1e1900 */
[----:B--2---:R-:W0:Y:S02]  /*1e70*/  I2F.U32 R0, R2 ;  /* 0x0000000200007306 */ /* 0x004e240000201000 */
[----:B0-----:R-:W-:-:S06]  /*1e80*/  F2FP.BF16.PACK_AB R0, RZ, R0 ;  /* 0x00000000ff00723e */ /* 0x001fcc00000010ff */
.L_x_24487:
[----:B-----5:R-:W-:Y:S01]  /*1e90*/  PRMT R0, RZ, 0x5410, R0 ;  /* 0x00005410ff007816 */ /* 0x020fe20000000000 */
[----:B------:R-:W-:Y:S01]  /*1ea0*/  IMAD.MOV.U32 R5, RZ, RZ, 0x3ab5ebe6 ;  /* 0x3ab5ebe6ff057424 */ /* 0x000fe200078e00ff */
[----:B------:R-:W1:Y:S02]  /*1eb0*/  LDC.U8 R7, c[0x0][0x371] ;  /* 0x0000dc40ff077b82 */ /* 0x000e640000000000 */
[C---:B------:R-:W-:Y:S01]  /*1ec0*/  FSETP.GEU.FTZ.AND P0, PT, |R0|.reuse, 0.40999999642372131348, PT ;  /* 0x3ed1eb850000780b */ /* 0x040fe20003f1e200 */
[----:B0-----:R-:W-:-:S06]  /*1ed0*/  FMUL.FTZ R2, R0, 1.4426950216293334961 ;  /* 0x3fb8aa3b00027820 */ /* 0x001fcc0000410000 */
        /* <DEDUP_REMOVED lines=24> */
[----:B------:R-:W-:-:S05]  /*2060*/  F2FP.BF16.PACK_AB R2, RZ, R2 ;  /* 0x00000002ff02723e */ /* 0x000fca00000010ff */
        /* <DEDUP_REMOVED lines=13> */
.L_x_24517:
[----:B------:R-:W-:-:S06]  /*2140*/  PRMT R3, RZ, 0x5410, R2 ;  /* 0x00005410ff037816 */ /* 0x000fcc0000000002 */
[----:B------:R-:W0:Y:S02]  /*2150*/  F2I.S64.TRUNC R2, R3 ;  /* 0x0000000300027311 */ /* 0x000e24000020d900 */
[----:B0-----:R0:W-:Y:S01]  /*2160*/  STG.E.U8 [R16.64], R2 ;  /* 0x0000000210007986 */ /* 0x0011e2000c101124 */
[----:B------:R-:W-:Y:S05]  /*2170*/  BRA `(.L_x_24519) ;  /* 0x00000e4000007947 */ /* 0x000fea0003800000 */
.L_x_24516:
        /* <DEDUP_REMOVED lines=10> */
.L_x_24521:
[----:B------:R-:W-:-:S04]  /*2220*/  PRMT R2, RZ, 0x5410, R2 ;  /* 0x00005410ff027816 */ /* 0x000fc80000000002 */
[----:B------:R-:W0:Y:S02]  /*2230*/  F2I.FTZ.TRUNC.NTZ R3, R2 ;  /* 0x0000000200037305 */ /* 0x000e24000021f100 */
[----:B0-----:R0:W-:Y:S01]  /*2240*/  STG.E [R16.64], R3 ;  /* 0x0000000310007986 */ /* 0x0011e2000c101924 */
[----:B------:R-:W-:Y:S05]  /*2250*/  BRA `(.L_x_24519) ;  /* 0x00000d6000007947 */ /* 0x000fea0003800000 */
.L_x_24520:
[----:B------:R-:W-:-:S04]  /*2260*/  PRMT R2, RZ, 0x5410, R2 ;  /* 0x00005410ff027816 */ /* 0x000fc80000000002 */
[----:B------:R-:W0:Y:S02]  /*2270*/  F2I.FTZ.TRUNC.NTZ R3, R2 ;  /* 0x0000000200037305 */ /* 0x000e24000021f100 */
[----:B0-----:R0:W-:Y:S01]  /*2280*/  STG.E.U16 [R16.64], R3 ;  /* 0x0000000310007986 */ /* 0x0011e2000c101524 */
[----:B------:R-:W-:Y:S05]  /*2290*/  BRA `(.L_x_24519) ;  /* 0x00000d2000007947 */ /* 0x000fea0003800000 */
.L_x_24515:
        /* <DEDUP_REMOVED lines=9> */
.L_x_24523:
[----:B------:R-:W-:-:S04]  /*2330*/  PRMT R0, RZ, 0x5410, R2 ;  /* 0x00005410ff007816 */ /* 0x000fc80000000002 */
[----:B------:R-:W-:-:S05]  /*2340*/  F2FP.PACK_AB R0, RZ, R0 ;  /* 0x00000000ff00723e */ /* 0x000fca00000000ff */
[----:B------:R0:W-:Y:S01]  /*2350*/  STG.E.U16 [R16.64], R0 ;  /* 0x0000000010007986 */ /* 0x0001e2000c101524 */
[----:B------:R-:W-:Y:S05]  /*2360*/  BRA `(.L_x_24519) ;  /* 0x00000c5000007947 */ /* 0x000fea0003800000 */
.L_x_24522:
        /* <DEDUP_REMOVED lines=10> */
.L_x_24525:
[----:B------:R-:W-:-:S04]  /*2410*/  PRMT R2, RZ, 0x5410, R2 ;  /* 0x00005410ff027816 */ /* 0x000fc80000000002 */
[----:B------:R-:W-:-:S04]  /*2420*/  F2FP.PACK_AB R3, RZ, R2 ;  /* 0x00000002ff03723e */ /* 0x000fc800000000ff */
[----:B------:R-:W-:-:S05]  /*2430*/  PRMT R3, R3, 0x5410, RZ ;  /* 0x0000541003037816 */ /* 0x000fca00000000ff */
[----:B------:R0:W-:Y:S01]  /*2440*/  STG.E [R16.64], R3 ;  /* 0x0000000310007986 */ /* 0x0001e2000c101924 */
[----:B------:R-:W-:Y:S05]  /*2450*/  BRA `(.L_x_24519) ;  /* 0x00000b6000007947 */ /* 0x000fea0003800000 */
.L_x_24524:
[----:B------:R-:W-:-:S05]  /*2460*/  PRMT R2, RZ, 0x5410, R2 ;  /* 0x00005410ff027816 */ /* 0x000fca0000000002 */
[----:B------:R-:W-:-:S06]  /*2470*/  FMUL.FTZ R2, R2, 1 ;  /* 0x3f80000002027820 */ /* 0x000fcc0000410000 */
[----:B------:R-:W0:Y:S02]  /*2480*/  F2F.F64.F32 R2, R2 ;  /* 0x0000000200027310 */ /* 0x000e240000201800 */
[----:B0-----:R0:W-:Y:S01]  /*2490*/  STG.E.64 [R16.64], R2 ;  /* 0x0000000210007986 */ /* 0x0011e2000c101b24 */
[----:B------:R-:W-:Y:S05]  /*24a0*/  BRA `(.L_x_24519) ;  /* 0x00000b1000007947 */ /* 0x000fea0003800000 */
.L_x_24514:
        /* <DEDUP_REMOVED lines=13> */
.L_x_24528:
[----:B------:R-:W-:Y:S01]  /*2580*/  PRMT R2, RZ, 0x5410, R2 ;  /* 0x00005410ff027816 */ /* 0x000fe20000000002 */
[----:B------:R-:W-:-:S04]  /*2590*/  CS2R R6, SRZ ;  /* 0x0000000000067805 */ /* 0x000fc8000001ff00 */
[----:B------:R-:W-:-:S04]  /*25a0*/  FMUL.FTZ R2, R2, 1 ;  /* 0x3f80000002027820 */ /* 0x000fc80000410000 */
[----:B------:R-:W0:Y:S02]  /*25b0*/  F2F.F64.F32 R4, R2 ;  /* 0x0000000200047310 */ /* 0x000e240000201800 */
[----:B0-----:R0:W-:Y:S01]  /*25c0*/  STG.E.128 [R16.64], R4 ;  /* 0x0000000410007986 */ /* 0x0011e2000c101d24 */
[----:B------:R-:W-:Y:S05]  /*25d0*/  BRA `(.L_x_24519) ;  /* 0x000009e000007947 */ /* 0x000fea0003800000 */
.L_x_24527:
        /* <DEDUP_REMOVED lines=21> */
.L_x_24532:
[----:B------:R-:W-:Y:S05]  /*2730*/  BSYNC B0 ;  /* 0x0000000000007941 */ /* 0x000fea0003800000 */
.L_x_24531:
[----:B------:R-:W-:-:S05]  /*2740*/  LOP3.LUT R3, R0, R3, RZ, 0xfc, !PT ;  /* 0x0000000300037212 */ /* 0x000fca00078efcff */
[----:B------:R0:W-:Y:S01]  /*2750*/  STG.E.U8 [R16.64], R3 ;  /* 0x0000000310007986 */ /* 0x0001e2000c101124 */
[----:B------:R-:W-:Y:S05]  /*2760*/  BRA `(.L_x_24519) ;  /* 0x0000085000007947 */ /* 0x000fea0003800000 */
.L_x_24530:
        /* <DEDUP_REMOVED lines=13> */
.L_x_24534:
[----:B------:R-:W-:Y:S01]  /*2840*/  IMAD.MOV.U32 R0, RZ, RZ, 0x7f ;  /* 0x0000007fff007424 */ /* 0x000fe200078e00ff */
[----:B------:R-:W-:-:S04]  /*2850*/  ISETP.GT.U32.AND P0, PT, R2, 0x7f800000, PT ;  /* 0x7f8000000200780c */ /* 0x000fc80003f04070 */
[----:B------:R-:W-:-:S04]  /*2860*/  SEL R0, R0, 0x7c, P0 ;  /* 0x0000007c00007807 */ /* 0x000fc80000000000 */
.L_x_24535:
[----:B------:R-:W-:Y:S05]  /*2870*/  BSYNC B0 ;  /* 0x0000000000007941 */ /* 0x000fea0003800000 */
.L_x_24533:
[----:B------:R-:W-:-:S04]  /*2880*/  LOP3.LUT R2, R3, 0x80000000, RZ, 0xc0, !PT ;  /* 0x8000000003027812 */ /* 0x000fc800078ec0ff */
[----:B------:R-:W-:-:S04]  /*2890*/  SHF.R.U32.HI R3, RZ, 0x18, R2 ;  /* 0x00000018ff037819 */ /* 0x000fc80000011602 */
[----:B------:R-:W-:-:S05]  /*28a0*/  LOP3.LUT R3, R0, R3, RZ, 0xfc, !PT ;  /* 0x0000000300037212 */ /* 0x000fca00078efcff */
[----:B------:R0:W-:Y:S01]  /*28b0*/  STG.E.U8 [R16.64], R3 ;  /* 0x0000000310007986 */ /* 0x0001e2000c101124 */
[----:B------:R-:W-:Y:S05]  /*28c0*/  BRA `(.L_x_24519) ;  /* 0x000006f000007947 */ /* 0x000fea0003800000 */
.L_x_24529:
[----:B------:R0:W-:Y:S01]  /*28d0*/  STG.E.U16 [R16.64], R2 ;  /* 0x0000000210007986 */ /* 0x0001e2000c101524 */
[----:B------:R-:W-:Y:S05]  /*28e0*/  BRA `(.L_x_24519) ;  /* 0x000006d000007947 */ /* 0x000fea0003800000 */
.L_x_24526:
        /* <DEDUP_REMOVED lines=12> */
.L_x_24538:
        /* <DEDUP_REMOVED lines=17> */
.L_x_24541:
[----:B------:R-:W-:-:S04]  /*2ac0*/  LOP3.LUT R2, R3, 0x80000000, RZ, 0xc0, !PT ;  /* 0x8000000003027812 */ /* 0x000fc800078ec0ff */
[----:B------:R-:W-:-:S04]  /*2ad0*/  SHF.R.U32.HI R3, RZ, 0x18, R2 ;  /* 0x00000018ff037819 */ /* 0x000fc80000011602 */
[----:B------:R-:W-:-:S04]  /*2ae0*/  LOP3.LUT R0, R0, R3, RZ, 0xfc, !PT ;  /* 0x0000000300007212 */ /* 0x000fc800078efcff */
[----:B------:R-:W-:Y:S02]  /*2af0*/  PRMT R8, R0, 0x7610, R8 ;  /* 0x0000761000087816 */ /* 0x000fe40000000008 */
.L_x_24540:
[----:B------:R-:W-:Y:S05]  /*2b00*/  BSYNC B0 ;  /* 0x0000000000007941 */ /* 0x000fea0003800000 */
.L_x_24539:
[----:B------:R0:W-:Y:S01]  /*2b10*/  STG.E.U8 [R16.64], R8 ;  /* 0x0000000810007986 */ /* 0x0001e2000c101124 */
[----:B------:R-:W-:Y:S05]  /*2b20*/  BRA `(.L_x_24519) ;  /* 0x0000049000007947 */ /* 0x000fea0003800000 */
.L_x_24537:
        /* <DEDUP_REMOVED lines=17> */
.L_x_24544:
[----:B------:R-:W-:-:S04]  /*2c40*/  LOP3.LUT R2, R3, 0x80000000, RZ, 0xc0, !PT ;  /* 0x8000000003027812 */ /* 0x000fc800078ec0ff */
[----:B------:R-:W-:-:S04]  /*2c50*/  SHF.R.U32.HI R3, RZ, 0x18, R2 ;  /* 0x00000018ff037819 */ /* 0x000fc80000011602 */
[----:B------:R-:W-:-:S04]  /*2c60*/  LOP3.LUT R0, R0, R3, RZ, 0xfc, !PT ;  /* 0x0000000300007212 */ /* 0x000fc800078efcff */
[----:B------:R-:W-:Y:S02]  /*2c70*/  PRMT R8, R0, 0x7610, R8 ;  /* 0x0000761000087816 */ /* 0x000fe40000000008 */
.L_x_24543:
[----:B------:R-:W-:Y:S05]  /*2c80*/  BSYNC B0 ;  /* 0x0000000000007941 */ /* 0x000fea0003800000 */
.L_x_24542:
[----:B------:R0:W-:Y:S01]  /*2c90*/  STG.E.U8 [R16.64], R8 ;  /* 0x0000000810007986 */ /* 0x0001e2000c101124 */
[----:B------:R-:W-:Y:S05]  /*2ca0*/  BRA `(.L_x_24519) ;  /* 0x0000031000007947 */ /* 0x000fea0003800000 */
.L_x_24536:
        /* <DEDUP_REMOVED lines=22> */
.L_x_24518:
        /* <DEDUP_REMOVED lines=20> */
.L_x_24546:
[----:B------:R-:W-:-:S06]  /*2f50*/  PRMT R2, RZ, 0x5410, R2 ;  /* 0x00005410ff027816 */ /* 0x000fcc0000000002 */
[----:B------:R-:W0:Y:S02]  /*2f60*/  F2I.U64.TRUNC R2, R2 ;  /* 0x0000000200027311 */ /* 0x000e24000020d800 */
[----:B0-----:R0:W-:Y:S01]  /*2f70*/  STG.E.64 [R16.64], R2 ;  /* 0x0000000210007986 */ /* 0x0011e2000c101b24 */
[----:B------:R-:W-:Y:S05]  /*2f80*/  BRA `(.L_x_24519) ;  /* 0x0000003000007947 */ /* 0x000fea0003800000 */
.L_x_24545:
[----:B------:R-:W-:-:S04]  /*2f90*/  PRMT R2, RZ, 0x5410, R2 ;  /* 0x00005410ff027816 */ /* 0x000fc80000000002 */
[----:B------:R-:W0:Y:S02]  /*2fa0*/  F2I.FTZ.U32.TRUNC.NTZ R3, R2 ;  /* 0x0000000200037305 */ /* 0x000e24000021f000 */
[----:B0-----:R0:W-:Y:S02]  /*2fb0*/  STG.E [R16.64], R3 ;  /* 0x0000000310007986 */ /* 0x0011e4000c101924 */
.L_x_24519:
[----:B------:R-:W-:-:S05]  /*2fc0*/  IMAD R18, R18, 0x200, R23 ;  /* 0x0000020012127824 */ /* 0x000fca00078e0217 */
[----:B------:R-:W-:Y:S02]  /*2fd0*/  IADD3 R19, R18, 0x80, RZ ;  /* 0x0000008012137810 */ /* 0x000fe40007ffe0ff */
.L_x_24480:
[----:B------:R-:W-:Y:S05]  /*2fe0*/  BSYNC B6 ;  /* 0x0000000000067941 */ /* 0x000fea0003800000 */
.L_x_24479:
        /* <DEDUP_REMOVED lines=231> */
.L_x_24549:
        /* <DEDUP_REMOVED lines=20> */
.L_x_24553:
[----:B------:R-:W2:Y:S02]  /*3fa0*/  LDG.E.U8 R2, [R2.64] ;  /* 0x0000002402027981 */ /* 0x000ea4000c1e1100 */
[----:B--2---:R-:W0:Y:S02]  /*3fb0*/  I2F.U16 R0, R2 ;  /* 0x0000000200007306 */ /* 0x004e240000101000 */
[----:B0-----:R-:W-:Y:S01]  /*3fc0*/  F2FP.BF16.PACK_AB R0, RZ, R0 ;  /* 0x00000000ff00723e */ /* 0x001fe200000010ff */
[----:B------:R-:W-:Y:S05]  /*3fd0*/  BRA `(.L_x_24555) ;  /* 0x00000e3000007947 */ /* 0x000fea0003800000 */
.L_x_24552:
        /* <DEDUP_REMOVED lines=10> */
.L_x_24557:
[----:B------:R-:W2:Y:S02]  /*4080*/  LDG.E R2, [R2.64] ;  /* 0x0000002402027981 */ /* 0x000ea4000c1e1900 */
[----:B--2---:R-:W0:Y:S02]  /*4090*/  I2F R0, R2 ;  /* 0x0000000200007306 */ /* 0x004e240000201400 */
[----:B0-----:R-:W-:Y:S01]  /*40a0*/  F2FP.BF16.PACK_AB R0, RZ, R0 ;  /* 0x00000000ff00723e */ /* 0x001fe200000010ff */
[----:B------:R-:W-:Y:S05]  /*40b0*/  BRA `(.L_x_24555) ;  /* 0x00000d5000007947 */ /* 0x000fea0003800000 */
.L_x_24556:
[----:B------:R-:W2:Y:S02]  /*40c0*/  LDG.E.U16 R2, [R2.64] ;  /* 0x0000002402027981 */ /* 0x000ea4000c1e1500 */
[----:B--2---:R-:W0:Y:S02]  /*40d0*/  I2F.S16 R0, R2 ;  /* 0x0000000200007306 */ /* 0x004e240000101400 */
[----:B0-----:R-:W-:Y:S01]  /*40e0*/  F2FP.BF16.PACK_AB R0, RZ, R0 ;  /* 0x00000000ff00723e */ /* 0x001fe200000010ff */
[----:B------:R-:W-:Y:S05]  /*40f0*/  BRA `(.L_x_24555) ;  /* 0x00000d1000007947 */ /* 0x000fea0003800000 */
.L_x_24551:
        /* <DEDUP_REMOVED lines=9> */
.L_x_24559:
[----:B------:R-:W2:Y:S02]  /*4190*/  LDG.E.U16 R0, [R2.64] ;  /* 0x0000002402007981 */ /* 0x000ea4000c1e1500 */
[----:B--2---:R-:W-:-:S05]  /*41a0*/  HADD2.F32 R0, -RZ, R0.H0_H0 ;  /* 0x20000000ff007230 */ /* 0x004fca0000004100 */
[----:B------:R-:W-:Y:S01]  /*41b0*/  F2FP.BF16.PACK_AB R0, RZ, R0 ;  /* 0x00000000ff00723e */ /* 0x000fe200000010ff */
[----:B------:R-:W-:Y:S05]  /*41c0*/  BRA `(.L_x_24555) ;  /* 0x00000c4000007947 */ /* 0x000fea0003800000 */
.L_x_24558:
        /* <DEDUP_REMOVED lines=9> */
.L_x_24561:
[----:B------:R-:W2:Y:S02]  /*4260*/  LDG.E.U16 R2, [R2.64] ;  /* 0x0000002402027981 */ /* 0x000ea4000c1e1500 */
[----:B--2---:R-:W-:-:S05]  /*4270*/  HADD2.F32 R0, -RZ, R2.H0_H0 ;  /* 0x20000002ff007230 */ /* 0x004fca0000004100 */
[----:B------:R-:W-:Y:S01]  /*4280*/  F2FP.BF16.PACK_AB R0, RZ, R0 ;  /* 0x00000000ff00723e */ /* 0x000fe200000010ff */
[----:B------:R-:W-:Y:S05]  /*4290*/  BRA `(.L_x_24555) ;  /* 0x00000b7000007947 */ /* 0x000fea0003800000 */
.L_x_24560:
[----:B------:R-:W2:Y:S02]  /*42a0*/  LDG.E.64 R2, [R2.64] ;  /* 0x0000002402027981 */ /* 0x000ea4000c1e1b00 */
[----:B--2---:R-:W0:Y:S01]  /*42b0*/  F2F.F32.F64 R0, R2 ;  /* 0x0000000200007310 */ /* 0x004e220000301000 */
[----:B------:R-:W0:-:S14]  /*42c0*/  DSETP.GEU.AND P0, PT, |R2|, c[0x2][0x0], PT ;  /* 0x008000000200762a */ /* 0x000e1c0003f0e200 */
[----:B0-----:R-:W-:-:S05]  /*42d0*/  @!P0 FMUL R0, R0, 1.175494350822287508e-38 ;  /* 0x0080000000008820 */ /* 0x001fca0000400000 */
[----:B------:R-:W-:Y:S01]  /*42e0*/  F2FP.BF16.PACK_AB R0, RZ, R0 ;  /* 0x00000000ff00723e */ /* 0x000fe200000010ff */
[----:B------:R-:W-:Y:S05]  /*42f0*/  BRA `(.L_x_24555) ;  /* 0x00000b1000007947 */ /* 0x000fea0003800000 */
.L_x_24550:
        /* <DEDUP_REMOVED lines=13> */
.L_x_24564:
[----:B------:R-:W2:Y:S02]  /*43d0*/  LDG.E.64 R2, [R2.64] ;  /* 0x0000002402027981 */ /* 0x000ea4000c1e1b00 */
[----:B--2---:R-:W0:Y:S01]  /*43e0*/  F2F.F32.F64 R0, R2 ;  /* 0x0000000200007310 */ /* 0x004e220000301000 */
[----:B------:R-:W0:-:S14]  /*43f0*/  DSETP.GEU.AND P0, PT, |R2|, c[0x2][0x0], PT ;  /* 0x008000000200762a */ /* 0x000e1c0003f0e200 */
[----:B0-----:R-:W-:-:S05]  /*4400*/  @!P0 FMUL R0, R0, 1.175494350822287508e-38 ;  /* 0x0080000000008820 */ /* 0x001fca0000400000 */
[----:B------:R-:W-:Y:S01]  /*4410*/  F2FP.BF16.PACK_AB R0, RZ, R0 ;  /* 0x00000000ff00723e */ /* 0x000fe200000010ff */
[----:B------:R-:W-:Y:S05]  /*4420*/  BRA `(.L_x_24555) ;  /* 0x000009e000007947 */ /* 0x000fea0003800000 */
.L_x_24563:
        /* <DEDUP_REMOVED lines=28> */
.L_x_24566:
        /* <DEDUP_REMOVED lines=15> */
.L_x_24565:
[----:B------:R0:W5:Y:S01]  /*46e0*/  LDG.E.U16 R0, [R2.64] ;  /* 0x0000002402007981 */ /* 0x000162000c1e1500 */
[----:B------:R-:W-:Y:S05]  /*46f0*/  BRA `(.L_x_24555) ;  /* 0x0000071000007947 */ /* 0x000fea0003800000 */
.L_x_24562:
        /* <DEDUP_REMOVED lines=12> */
.L_x_24569:
        /* <DEDUP_REMOVED lines=21> */
.L_x_24573:
[----:B------:R-:W-:Y:S05]  /*4910*/  BSYNC B1 ;  /* 0x0000000000017941 */ /* 0x000fea0003800000 */
.L_x_24572:
[----:B------:R-:W-:Y:S01]  /*4920*/  LEA R3, R0, 0x3b800000, 0x17 ;  /* 0x3b80000000037811 */ /* 0x000fe200078eb8ff */
[----:B------:R-:W-:-:S05]  /*4930*/  IMAD.SHL.U32 R0, R2, 0x100000, RZ ;  /* 0x0010000002007824 */ /* 0x000fca00078e00ff */
[----:B------:R-:W-:Y:S02]  /*4940*/  LOP3.LUT R0, R3, R0, R4, 0xfe, !PT ;  /* 0x0000000003007212 */ /* 0x000fe400078efe04 */
.L_x_24571:
[----:B------:R-:W-:Y:S05]  /*4950*/  BSYNC B0 ;  /* 0x0000000000007941 */ /* 0x000fea0003800000 */
.L_x_24570:
[----:B------:R-:W-:Y:S01]  /*4960*/  F2FP.BF16.PACK_AB R0, RZ, R0 ;  /* 0x00000000ff00723e */ /* 0x000fe200000010ff */
[----:B------:R-:W-:Y:S05]  /*4970*/  BRA `(.L_x_24555) ;  /* 0x0000049000007947 */ /* 0x000fea0003800000 */
.L_x_24568:
        /* <DEDUP_REMOVED lines=21> */
.L_x_24577:
[----:B------:R-:W-:Y:S05]  /*4ad0*/  BSYNC B1 ;  /* 0x0000000000017941 */ /* 0x000fea0003800000 */
.L_x_24576:
[----:B------:R-:W-:Y:S01]  /*4ae0*/  LEA R3, R0, 0x37800000, 0x17 ;  /* 0x3780000000037811 */ /* 0x000fe200078eb8ff */
[----:B------:R-:W-:-:S05]  /*4af0*/  IMAD.SHL.U32 R0, R2, 0x200000, RZ ;  /* 0x0020000002007824 */ /* 0x000fca00078e00ff */
[----:B------:R-:W-:Y:S02]  /*4b00*/  LOP3.LUT R0, R3, R0, R4, 0xfe, !PT ;  /* 0x0000000003007212 */ /* 0x000fe400078efe04 */
.L_x_24575:
[----:B------:R-:W-:Y:S05]  /*4b10*/  BSYNC B0 ;  /* 0x0000000000007941 */ /* 0x000fea0003800000 */
.L_x_24574:
[----:B------:R-:W-:Y:S01]  /*4b20*/  F2FP.BF16.PACK_AB R0, RZ, R0 ;  /* 0x00000000ff00723e */ /* 0x000fe200000010ff */
[----:B------:R-:W-:Y:S05]  /*4b30*/  BRA `(.L_x_24555) ;  /* 0x000002d000007947 */ /* 0x000fea0003800000 */
.L_x_24567:
        /* <DEDUP_REMOVED lines=14> */
.L_x_24581:
[----:B------:R-:W-:Y:S05]  /*4c20*/  BSYNC B0 ;  /* 0x0000000000007941 */ /* 0x000fea0003800000 */
.L_x_24580:
[----:B------:R-:W-:Y:S01]  /*4c30*/  F2FP.BF16.PACK_AB R0, RZ, R0 ;  /* 0x00000000ff00723e */ /* 0x000fe200000010ff */
[----:B------:R-:W-:Y:S05]  /*4c40*/  BRA `(.L_x_24555) ;  /* 0x000001c000007947 */ /* 0x000fea0003800000 */
.L_x_24554:
        /* <DEDUP_REMOVED lines=21> */
.L_x_24579:
[----:B------:R-:W2:Y:S02]  /*4da0*/  LDG.E.64 R2, [R2.64] ;  /* 0x0000002402027981 */ /* 0x000ea4000c1e1b00 */
[----:B--2---:R-:W0:Y:S02]  /*4db0*/  I2F.U64 R0, R2 ;  /* 0x0000000200007312 */ /* 0x004e240000301000 */
[----:B0-----:R-:W-:Y:S01]  /*4dc0*/  F2FP.BF16.PACK_AB R0, RZ, R0 ;  /* 0x00000000ff00723e */ /* 0x001fe200000010ff */
[----:B------:R-:W-:Y:S05]  /*4dd0*/  BRA `(.L_x_24555) ;  /* 0x0000003000007947 */ /* 0x000fea0003800000 */
.L_x_24578:
[----:B------:R-:W2:Y:S02]  /*4de0*/  LDG.E R2, [R2.64] ;  /* 0x0000002402027981 */ /* 0x000ea4000c1e1900 */
[----:B--2---:R-:W0:Y:S02]  /*4df0*/  I2F.U32 R0, R2 ;  /* 0x0000000200007306 */ /* 0x004e240000201000 */
[----:B0-----:R-:W-:-:S06]  /*4e00*/  F2FP.BF16.PACK_AB R0, RZ, R0 ;  /* 0x00000000ff00723e */ /* 0x001fcc00000010ff */
.L_x_24555:
        /* <DEDUP_REMOVED lines=43> */
.L_x_24585:
[----:B------:R-:W-:-:S06]  /*50c0*/  PRMT R3, RZ, 0x5410, R2 ;  /* 0x00005410ff037816 */ /* 0x000fcc0000000002 */
[----:B------:R-:W0:Y:S02]  /*50d0*/  F2I.S64.TRUNC R2, R3 ;  /* 0x0000000300027311 */ /* 0x000e24000020d900 */
[----:B0-----:R0:W-:Y:S01]  /*50e0*/  STG.E.U8 [R16.64], R2 ;  /* 0x0000000210007986 */ /* 0x0011e2000c101124 */
[----:B------:R-:W-:Y:S05]  /*50f0*/  BRA `(.L_x_24587) ;  /* 0x00000e4000007947 */ /* 0x000fea0003800000 */
.L_x_24584:
        /* <DEDUP_REMOVED lines=10> */
.L_x_24589:
[----:B------:R-:W-:-:S04]  /*51a0*/  PRMT R2, RZ, 0x5410, R2 ;  /* 0x00005410ff027816 */ /* 0x000fc80000000002 */
[----:B------:R-:W0:Y:S02]  /*51b0*/  F2I.FTZ.TRUNC.NTZ R3, R2 ;  /* 0x0000000200037305 */ /* 0x000e24000021f100 */
[----:B0-----:R0:W-:Y:S01]  /*51c0*/  STG.E [R16.64], R3 ;  /* 0x0000000310007986 */ /* 0x0011e2000c101924 */
[----:B------:R-:W-:Y:S05]  /*51d0*/  BRA `(.L_x_24587) ;  /* 0x00000d6000007947 */ /* 0x000fea0003800000 */
.L_x_24588:
[----:B------:R-:W-:-:S04]  /*51e0*/  PRMT R2, RZ, 0x5410, R2 ;  /* 0x00005410ff027816 */ /* 0x000fc80000000002 */
[----:B------:R-:W0:Y:S02]  /*51f0*/  F2I.FTZ.TRUNC.NTZ R3, R2 ;  /* 0x0000000200037305 */ /* 0x000e24000021f100 */
[----:B0-----:R0:W-:Y:S01]  /*5200*/  STG.E.U16 [R16.64], R3 ;  /* 0x0000000310007986 */ /* 0x0011e2000c101524 */
[----:B------:R-:W-:Y:S05]  /*5210*/  BRA `(.L_x_24587) ;  /* 0x00000d2000007947 */ /* 0x000fea0003800000 */
.L_x_24583:
        /* <DEDUP_REMOVED lines=9> */
.L_x_24591:
[----:B------:R-:W-:-:S04]  /*52b0*/  PRMT R0, RZ, 0x5410, R2 ;  /* 0x00005410ff007816 */ /* 0x000fc80000000002 */
[----:B------:R-:W-:-:S05]  /*52c0*/  F2FP.PACK_AB R0, RZ, R0 ;  /* 0x00000000ff00723e */ /* 0x000fca00000000ff */
[----:B------:R0:W-:Y:S01]  /*52d0*/  STG.E.U16 [R16.64], R0 ;  /* 0x0000000010007986 */ /* 0x0001e2000c101524 */
[----:B------:R-:W-:Y:S05]  /*52e0*/  BRA `(.L_x_24587) ;  /* 0x00000c5000007947 */ /* 0x000fea0003800000 */
.L_x_24590:
        /* <DEDUP_REMOVED lines=10> */
.L_x_24593:
[----:B------:R-:W-:-:S04]  /*5390*/  PRMT R2, RZ, 0x5410, R2 ;  /* 0x00005410ff027816 */ /* 0x000fc80000000002 */
[----:B------:R-:W-:-:S04]  /*53a0*/  F2FP.PACK_AB R3, RZ, R2 ;  /* 0x00000002ff03723e */ /* 0x000fc800000000ff */
[----:B------:R-:W-:-:S05]  /*53b0*/  PRMT R3, R3, 0x5410, RZ ;  /* 0x0000541003037816 */ /* 0x000fca00000000ff */
[----:B------:R0:W-:Y:S01]  /*53c0*/  STG.E [R16.64], R3 ;  /* 0x0000000310007986 */ /* 0x0001e2000c101924 */
[----:B------:R-:W-:Y:S05]  /*53d0*/  BRA `(.L_x_24587) ;  /* 0x00000b6000007947 */ /* 0x000fea0003800000 */
.L_x_24592:
[----:B------:R-:W-:-:S05]  /*53e0*/  PRMT R2, RZ, 0x5410, R2 ;  /* 0x00005410ff027816 */ /* 0x000fca0000000002 */
[----:B------:R-:W-:-:S06]  /*53f0*/  FMUL.FTZ R2, R2, 1 ;  /* 0x3f80000002027820 */ /* 0x000fcc0000410000 */
[----:B------:R-:W0:Y:S02]  /*5400*/  F2F.F64.F32 R2, R2 ;  /* 0x0000000200027310 */ /* 0x000e240000201800 */
[----:B0-----:R0:W-:Y:S01]  /*5410*/  STG.E.64 [R16.64], R2 ;  /* 0x0000000210007986 */ /* 0x0011e2000c101b24 */
[----:B------:R-:W-:Y:S05]  /*5420*/  BRA `(.L_x_24587) ;  /* 0x00000b1000007947 */ /* 0x000fea0003800000 */
.L_x_24582:
        /* <DEDUP_REMOVED lines=13> */
.L_x_24596:
[----:B------:R-:W-:Y:S01]  /*5500*/  PRMT R2, RZ, 0x5410, R2 ;  /* 0x00005410ff027816 */ /* 0x000fe20000000002 */
[----:B------:R-:W-:-:S04]  /*5510*/  CS2R R6, SRZ ;  /* 0x0000000000067805 */ /* 0x000fc8000001ff00 */
[----:B------:R-:W-:-:S04]  /*5520*/  FMUL.FTZ R2, R2, 1 ;  /* 0x3f80000002027820 */ /* 0x000fc80000410000 */
[----:B------:R-:W0:Y:S02]  /*5530*/  F2F.F64.F32 R4, R2 ;  /* 0x0000000200047310 */ /* 0x000e240000201800 */
[----:B0-----:R0:W-:Y:S01]  /*5540*/  STG.E.128 [R16.64], R4 ;  /* 0x0000000410007986 */ /* 0x0011e2000c101d24 */
[----:B------:R-:W-:Y:S05]  /*5550*/  BRA `(.L_x_24587) ;  /* 0x000009e000007947 */ /* 0x000fea0003800000 */
.L_x_24595:
        /* <DEDUP_REMOVED lines=21> */
.L_x_24600:
[----:B------:R-:W-:Y:S05]  /*56b0*/  BSYNC B0 ;  /* 0x0000000000007941 */ /* 0x000fea0003800000 */
.L_x_24599:
[----:B------:R-:W-:-:S05]  /*56c0*/  LOP3.LUT R3, R0, R3, RZ, 0xfc, !PT ;  /* 0x0000000300037212 */ /* 0x000fca00078efcff */
[----:B------:R0:W-:Y:S01]  /*56d0*/  STG.E.U8 [R16.64], R3 ;  /* 0x0000000310007986 */ /* 0x0001e2000c101124 */
[----:B------:R-:W-:Y:S05]  /*56e0*/  BRA `(.L_x_24587) ;  /* 0x0000085000007947 */ /* 0x000fea0003800000 */
.L_x_24598:
        /* <DEDUP_REMOVED lines=13> */
.L_x_24602:
[----:B------:R-:W-:Y:S01]  /*57c0*/  IMAD.MOV.U32 R0, RZ, RZ, 0x7f ;  /* 0x0000007fff007424 */ /* 0x000fe200078e00ff */
[----:B------:R-:W-:-:S04]  /*57d0*/  ISETP.GT.U32.AND P0, PT, R2, 0x7f800000, PT ;  /* 0x7f8000000200780c */ /* 0x000fc80003f04070 */
[----:B------:R-:W-:-:S04]  /*57e0*/  SEL R0, R0, 0x7c, P0 ;  /* 0x0000007c00007807 */ /* 0x000fc80000000000 */
.L_x_24603:
[----:B------:R-:W-:Y:S05]  /*57f0*/  BSYNC B0 ;  /* 0x0000000000007941 */ /* 0x000fea0003800000 */
.L_x_24601:
[----:B------:R-:W-:-:S04]  /*5800*/  LOP3.LUT R2, R3, 0x80000000, RZ, 0xc0, !PT ;  /* 0x8000000003027812 */ /* 0x000fc800078ec0ff */
[----:B------:R-:W-:-:S04]  /*5810*/  SHF.R.U32.HI R3, RZ, 0x18, R2 ;  /* 0x00000018ff037819 */ /* 0x000fc80000011602 */
[----:B------:R-:W-:-:S05]  /*5820*/  LOP3.LUT R3, R0, R3, RZ, 0xfc, !PT ;  /* 0x0000000300037212 */ /* 0x000fca00078efcff */
[----:B------:R0:W-:Y:S01]  /*5830*/  STG.E.U8 [R16.64], R3 ;  /* 0x0000000310007986 */ /* 0x0001e2000c101124 */
[----:B------:R-:W-:Y:S05]  /*5840*/  BRA `(.L_x_24587) ;  /* 0x000006f000007947 */ /* 0x000fea0003800000 */
.L_x_24597:
[----:B------:R0:W-:Y:S01]  /*5850*/  STG.E.U16 [R16.64], R2 ;  /* 0x0000000210007986 */ /* 0x0001e2000c101524 */
[----:B------:R-:W-:Y:S05]  /*5860*/  BRA `(.L_x_24587) ;  /* 0x000006d000007947 */ /* 0x000fea0003800000 */
.L_x_24594:
        /* <DEDUP_REMOVED lines=12> */
.L_x_24606:
        /* <DEDUP_REMOVED lines=17> */
.L_x_24609:
[----:B------:R-:W-:-:S04]  /*5a40*/  LOP3.LUT R2, R3, 0x80000000, RZ, 0xc0, !PT ;  /* 0x8000000003027812 */ /* 0x000fc800078ec0ff */
[----:B------:R-:W-:-:S04]  /*5a50*/  SHF.R.U32.HI R3, RZ, 0x18, R2 ;  /* 0x00000018ff037819 */ /* 0x000fc80000011602 */
[----:B------:R-:W-:-:S04]  /*5a60*/  LOP3.LUT R0, R0, R3, RZ, 0xfc, !PT ;  /* 0x0000000300007212 */ /* 0x000fc800078efcff */
[----:B------:R-:W-:Y:S02]  /*5a70*/  PRMT R8, R0, 0x7610, R8 ;  /* 0x0000761000087816 */ /* 0x000fe40000000008 */
.L_x_24608:
[----:B------:R-:W-:Y:S05]  /*5a80*/  BSYNC B0 ;  /* 0x0000000000007941 */ /* 0x000fea0003800000 */
.L_x_24607:
[----:B------:R0:W-:Y:S01]  /*5a90*/  STG.E.U8 [R16.64], R8 ;  /* 0x0000000810007986 */ /* 0x0001e2000c101124 */
[----:B------:R-:W-:Y:S05]  /*5aa0*/  BRA `(.L_x_24587) ;  /* 0x0000049000007947 */ /* 0x000fea0003800000 */
.L_x_24605:
        /* <DEDUP_REMOVED lines=17> */
.L_x_24612:
[----:B------:R-:W-:-:S04]  /*5bc0*/  LOP3.LUT R2, R3, 0x80000000, RZ, 0xc0, !PT ;  /* 0x8000000003027812 */ /* 0x000fc800078ec0ff */
[----:B------:R-:W-:-:S04]  /*5bd0*/  SHF.R.U32.HI R3, RZ, 0x18, R2 ;  /* 0x00000018ff037819 */ /* 0x000fc80000011602 */
[----:B------:R-:W-:-:S04]  /*5be0*/  LOP3.LUT R0, R0, R3, RZ, 0xfc, !PT ;  /* 0x0000000300007212 */ /* 0x000fc800078efcff */
[----:B------:R-:W-:Y:S02]  /*5bf0*/  PRMT R8, R0, 0x7610, R8 ;  /* 0x0000761000087816 */ /* 0x000fe40000000008 */
.L_x_24611:
[----:B------:R-:W-:Y:S05]  /*5c00*/  BSYNC B0 ;  /* 0x0000000000007941 */ /* 0x000fea0003800000 */
.L_x_24610:
[----:B------:R0:W-:Y:S01]  /*5c10*/  STG.E.U8 [R16.64], R8 ;  /* 0x0000000810007986 */ /* 0x0001e2000c101124 */
[----:B------:R-:W-:Y:S05]  /*5c20*/  BRA `(.L_x_24587) ;  /* 0x0000031000007947 */ /* 0x000fea0003800000 */
.L_x_24604:
        /* <DEDUP_REMOVED lines=22> */
.L_x_24586:
        /* <DEDUP_REMOVED lines=20> */
.L_x_24614:
[----:B------:R-:W-:-:S06]  /*5ed0*/  PRMT R2, RZ, 0x5410, R2 ;  /* 0x00005410ff027816 */ /* 0x000fcc0000000002 */
[----:B------:R-:W0:Y:S02]  /*5ee0*/  F2I.U64.TRUNC R2, R2 ;  /* 0x0000000200027311 */ /* 0x000e24000020d800 */
[----:B0-----:R0:W-:Y:S01]  /*5ef0*/  STG.E.64 [R16.64], R2 ;  /* 0x0000000210007986 */ /* 0x0011e2000c101b24 */
[----:B------:R-:W-:Y:S05]  /*5f00*/  BRA `(.L_x_24587) ;  /* 0x0000003000007947 */ /* 0x000fea0003800000 */
.L_x_24613:
[----:B------:R-:W-:-:S04]  /*5f10*/  PRMT R2, RZ, 0x5410, R2 ;  /* 0x00005410ff027816 */ /* 0x000fc80000000002 */
[----:B------:R-:W0:Y:S02]  /*5f20*/  F2I.FTZ.U32.TRUNC.NTZ R3, R2 ;  /* 0x0000000200037305 */ /* 0x000e24000021f000 */
[----:B0-----:R0:W-:Y:S02]  /*5f30*/  STG.E [R16.64], R3 ;  /* 0x0000000310007986 */ /* 0x0011e4000c101924 */
.L_x_24587:
        /* <DEDUP_REMOVED lines=231> */
.L_x_24615:
        /* <DEDUP_REMOVED lines=20> */
.L_x_24619:
[----:B------:R-:W2:Y:S02]  /*6ef0*/  LDG.E.U8 R2, [R2.64] ;  /* 0x0000002402027981 */ /* 0x000ea4000c1e1100 */
[----:B--2---:R-:W0:Y:S02]  /*6f00*/  I2F.U16 R0, R2 ;  /* 0x0000000200007306 */ /* 0x004e240000101000 */
[----:B0-----:R-:W-:Y:S01]  /*6f10*/  F2FP.BF16.PACK_AB R0, RZ, R0 ;  /* 0x00000000ff00723e */ /* 0x001fe200000010ff */
[----:B------:R-:W-:Y:S05]  /*6f20*/  BRA `(.L_x_24621) ;  /* 0x00000e3000007947 */ /* 0x000fea0003800000 */
.L_x_24618:
        /* <DEDUP_REMOVED lines=10> */
.L_x_24623:
[----:B------:R-:W2:Y:S02]  /*6fd0*/  LDG.E R2, [R2.64] ;  /* 0x0000002402027981 */ /* 0x000ea4000c1e1900 */
[----:B--2---:R-:W0:Y:S02]  /*6fe0*/  I2F R0, R2 ;  /* 0x0000000200007306 */ /* 0x004e240000201400 */
[----:B0-----:R-:W-:Y:S01]  /*6ff0*/  F2FP.BF16.PACK_AB R0, RZ, R0 ;  /* 0x00000000ff00723e */ /* 0x001fe200000010ff */
[----:B------:R-:W-:Y:S05]  /*7000*/  BRA `(.L_x_24621) ;  /* 0x00000d5000007947 */ /* 0x000fea0003800000 */
.L_x_24622:
[----:B------:R-:W2:Y:S02]  /*7010*/  LDG.E.U16 R2, [R2.64] ;  /* 0x0000002402027981 */ /* 0x000ea4000c1e1500 */
[----:B--2---:R-:W0:Y:S02]  /*7020*/  I2F.S16 R0, R2 ;  /* 0x0000000200007306 */ /* 0x004e240000101400 */
[----:B0-----:R-:W-:Y:S01]  /*7030*/  F2FP.BF16.PACK_AB R0, RZ, R0 ;  /* 0x00000000ff00723e */ /* 0x001fe200000010ff */
[----:B------:R-:W-:Y:S05]  /*7040*/  BRA `(.L_x_24621) ;  /* 0x00000d1000007947 */ /* 0x000fea0003800000 */
.L_x_24617:
        /* <DEDUP_REMOVED lines=9> */
.L_x_24625:
[----:B------:R-:W2:Y:S02]  /*70e0*/  LDG.E.U16 R0, [R2.64] ;  /* 0x0000002402007981 */ /* 0x000ea4000c1e1500 */
[----:B--2---:R-:W-:-:S05]  /*70f0*/  HADD2.F32 R0, -RZ, R0.H0_H0 ;  /* 0x20000000ff007230 */ /* 0x004fca0000004100 */
[----:B------:R-:W-:Y:S01]  /*7100*/  F2FP.BF16.PACK_AB R0, RZ, R0 ;  /* 0x00000000ff00723e */ /* 0x000fe200000010ff */
[----:B------:R-:W-:Y:S05]  /*7110*/  BRA `(.L_x_24621) ;  /* 0x00000c4000007947 */ /* 0x000fea0003800000 */
.L_x_24624:
        /* <DEDUP_REMOVED lines=9> */
.L_x_24627:
[----:B------:R-:W2:Y:S02]  /*71b0*/  LDG.E.U16 R2, [R2.64] ;  /* 0x0000002402027981 */ /* 0x000ea4000c1e1500 */
[----:B--2---:R-:W-:-:S05]  /*71c0*/  HADD2.F32 R0, -RZ, R2.H0_H0 ;  /* 0x20000002ff007230 */ /* 0x004fca0000004100 */
[----:B------:R-:W-:Y:S01]  /*71d0*/  F2FP.BF16.PACK_AB R0, RZ, R0 ;  /* 0x00000000ff00723e */ /* 0x000fe200000010ff */
[----:B------:R-:W-:Y:S05]  /*71e0*/  BRA `(.L_x_24621) ;  /* 0x00000b7000007947 */ /* 0x000fea0003800000 */
.L_x_24626:
[----:B------:R-:W2:Y:S02]  /*71f0*/  LDG.E.64 R2, [R2.64] ;  /* 0x0000002402027981 */ /* 0x000ea4000c1e1b00 */
[----:B--2---:R-:W0:Y:S01]  /*7200*/  F2F.F32.F64 R0, R2 ;  /* 0x0000000200007310 */ /* 0x004e220000301000 */
[----:B------:R-:W0:-:S14]  /*7210*/  DSETP.GEU.AND P0, PT, |R2|, c[0x2][0x0], PT ;  /* 0x008000000200762a */ /* 0x000e1c0003f0e200 */
[----:B0-----:R-:W-:-:S05]  /*7220*/  @!P0 FMUL R0, R0, 1.175494350822287508e-38 ;  /* 0x0080000000008820 */ /* 0x001fca0000400000 */
[----:B------:R-:W-:Y:S01]  /*7230*/  F2FP.BF16.PACK_AB R0, RZ, R0 ;  /* 0x00000000ff00723e */ /* 0x000fe200000010ff */
[----:B------:R-:W-:Y:S05]  /*7240*/  BRA `(.L_x_24621) ;  /* 0x00000b1000007947 */ /* 0x000fea0003800000 */
.L_x_24616:
        /* <DEDUP_REMOVED lines=13> */
.L_x_24630:
[----:B------:R-:W2:Y:S02]  /*7320*/  LDG.E.64 R2, [R2.64] ;  /* 0x0000002402027981 */ /* 0x000ea4000c1e1b00 */
[----:B--2---:R-:W0:Y:S01]  /*7330*/  F2F.F32.F64 R0, R2 ;  /* 0x0000000200007310 */ /* 0x004e220000301000 */
[----:B------:R-:W0:-:S14]  /*7340*/  DSETP.GEU.AND P0, PT, |R2|, c[0x2][0x0], PT ;  /* 0x008000000200762a */ /* 0x000e1c0003f0e200 */
[----:B0-----:R-:W-:-:S05]  /*7350*/  @!P0 FMUL R0, R0, 1.175494350822287508e-38 ;  /* 0x0080000000008820 */ /* 0x001fca0000400000 */
[----:B------:R-:W-:Y:S01]  /*7360*/  F2FP.BF16.PACK_AB R0, RZ, R0 ;  /* 0x00000000ff00723e */ /* 0x000fe200000010ff */
[----:B------:R-:W-:Y:S05]  /*7370*/  BRA `(.L_x_24621) ;  /* 0x000009e000007947 */ /* 0x000fea0003800000 */
.L_x_24629:
        /* <DEDUP_REMOVED lines=28> */
.L_x_24632:
        /* <DEDUP_REMOVED lines=15> */
.L_x_24631:
[----:B------:R0:W5:Y:S01]  /*7630*/  LDG.E.U16 R0, [R2.64] ;  /* 0x0000002402007981 */ /* 0x000162000c1e1500 */
[----:B------:R-:W-:Y:S05]  /*7640*/  BRA `(.L_x_24621) ;  /* 0x0000071000007947 */ /* 0x000fea0003800000 */
.L_x_24628:
        /* <DEDUP_REMOVED lines=12> */
.L_x_24635:
        /* <DEDUP_REMOVED lines=21> */
.L_x_24639:
[----:B------:R-:W-:Y:S05]  /*7860*/  BSYNC B1 ;  /* 0x0000000000017941 */ /* 0x000fea0003800000 */
.L_x_24638:
[----:B------:R-:W-:Y:S01]  /*7870*/  LEA R3, R0, 0x3b800000, 0x17 ;  /* 0x3b80000000037811 */ /* 0x000fe200078eb8ff */
[----:B------:R-:W-:-:S05]  /*7880*/  IMAD.SHL.U32 R0, R2, 0x100000, RZ ;  /* 0x0010000002007824 */ /* 0x000fca00078e00ff */
[----:B------:R-:W-:Y:S02]  /*7890*/  LOP3.LUT R0, R3, R0, R4, 0xfe, !PT ;  /* 0x0000000003007212 */ /* 0x000fe400078efe04 */
.L_x_24637:
[----:B------:R-:W-:Y:S05]  /*78a0*/  BSYNC B0 ;  /* 0x0000000000007941 */ /* 0x000fea0003800000 */
.L_x_24636:
[----:B------:R-:W-:Y:S01]  /*78b0*/  F2FP.BF16.PACK_AB R0, RZ, R0 ;  /* 0x00000000ff00723e */ /* 0x000fe200000010ff */
[----:B------:R-:W-:Y:S05]  /*78c0*/  BRA `(.L_x_24621) ;  /* 0x0000049000007947 */ /* 0x000fea0003800000 */
.L_x_24634:
        /* <DEDUP_REMOVED lines=21> */
.L_x_24643:
[----:B------:R-:W-:Y:S05]  /*7a20*/  BSYNC B1 ;  /* 0x0000000000017941 */ /* 0x000fea0003800000 */
.L_x_24642:
[----:B------:R-:W-:Y:S01]  /*7a30*/  LEA R3, R0, 0x37800000, 0x17 ;  /* 0x3780000000037811 */ /* 0x000fe200078eb8ff */
[----:B------:R-:W-:-:S05]  /*7a40*/  IMAD.SHL.U32 R0, R2, 0x200000, RZ ;  /* 0x0020000002007824 */ /* 0x000fca00078e00ff */
[----:B------:R-:W-:Y:S02]  /*7a50*/  LOP3.LUT R0, R3, R0, R4, 0xfe, !PT ;  /* 0x0000000003007212 */ /* 0x000fe400078efe04 */
.L_x_24641:
[----:B------:R-:W-:Y:S05]  /*7a60*/  BSYNC B0 ;  /* 0x0000000000007941 */ /* 0x000fea0003800000 */
.L_x_24640:
[----:B------:R-:W-:Y:S01]  /*7a70*/  F2FP.BF16.PACK_AB R0, RZ, R0 ;  /* 0x00000000ff00723e */ /* 0x000fe200000010ff */
[----:B------:R-:W-:Y:S05]  /*7a80*/  BRA `(.L_x_24621) ;  /* 0x000002d000007947 */ /* 0x000fea0003800000 */
.L_x_24633:
        /* <DEDUP_REMOVED lines=14> */
.L_x_24647:
[----:B------:R-:W-:Y:S05]  /*7b70*/  BSYNC B0 ;  /* 0x0000000000007941 */ /* 0x000fea0003800000 */
.L_x_24646:
[----:B------:R-:W-:Y:S01]  /*7b80*/  F2FP.BF16.PACK_AB R0, RZ, R0 ;  /* 0x00000000ff00723e */ /* 0x000fe200000010ff */
[----:B------:R-:W-:Y:S05]  /*7b90*/  BRA `(.L_x_24621) ;  /* 0x000001c000007947 */ /* 0x000fea0003800000 */
.L_x_24620:
        /* <DEDUP_REMOVED lines=21> */
.L_x_24645:
[----:B------:R-:W2:Y:S02]  /*7cf0*/  LDG.E.64 R2, [R2.64] ;  /* 0x0000002402027981 */ /* 0x000ea4000c1e1b00 */
[----:B--2---:R-:W0:Y:S02]  /*7d00*/  I2F.U64 R0, R2 ;  /* 0x0000000200007312 */ /* 0x004e240000301000 */
[----:B0-----:R-:W-:Y:S01]  /*7d10*/  F2FP.BF16.PACK_AB R0, RZ, R0 ;  /* 0x00000000ff00723e */ /* 0x001fe200000010ff */
[----:B------:R-:W-:Y:S05]  /*7d20*/  BRA `(.L_x_24621) ;  /* 0x0000003000007947 */ /* 0x000fea0003800000 */
.L_x_24644:
[----:B------:R-:W2:Y:S02]  /*7d30*/  LDG.E R2, [R2.64] ;  /* 0x0000002402027981 */ /* 0x000ea4000c1e1900 */
[----:B--2---:R-:W0:Y:S02]  /*7d40*/  I2F.U32 R0, R2 ;  /* 0x0000000200007306 */ /* 0x004e240000201000 */
[----:B0-----:R-:W-:-:S06]  /*7d50*/  F2FP.BF16.PACK_AB R0, RZ, R0 ;  /* 0x00000000ff00723e */ /* 0x001fcc00000010ff */
.L_x_24621:
        /* <DEDUP_REMOVED lines=43> */
.L_x_24651:
[----:B------:R-:W-:-:S06]  /*8010*/  PRMT R3, RZ, 0x5410, R2 ;  /* 0x00005410ff037816 */ /* 0x000fcc0000000002 */
[----:B------:R-:W0:Y:S02]  /*8020*/  F2I.S64.TRUNC R2, R3 ;  /* 0x0000000300027311 */ /* 0x000e24000020d900 */
[----:B0-----:R0:W-:Y:S01]  /*8030*/  STG.E.U8 [R16.64], R2 ;  /* 0x0000000210007986 */ /* 0x0011e2000c101124 */
[----:B------:R-:W-:Y:S05]  /*8040*/  BRA `(.L_x_24653) ;  /* 0x00000e4000007947 */ /* 0x000fea0003800000 */
.L_x_24650:
        /* <DEDUP_REMOVED lines=10> */
.L_x_24655:
[----:B------:R-:W-:-:S04]  /*80f0*/  PRMT R2, RZ, 0x5410, R2 ;  /* 0x00005410ff027816 */ /* 0x000fc80000000002 */
[----:B------:R-:W0:Y:S02]  /*8100*/  F2I.FTZ.TRUNC.NTZ R3, R2 ;  /* 0x0000000200037305 */ /* 0x000e24000021f100 */
[----:B0-----:R0:W-:Y:S01]  /*8110*/  STG.E [R16.64], R3 ;  /* 0x0000000310007986 */ /* 0x0011e2000c101924 */
[----:B------:R-:W-:Y:S05]  /*8120*/  BRA `(.L_x_24653) ;  /* 0x00000d6000007947 */ /* 0x000fea0003800000 */
.L_x_24654:
[----:B------:R-:W-:-:S04]  /*8130*/  PRMT R2, RZ, 0x5410, R2 ;  /* 0x00005410ff027816 */ /* 0x000fc80000000002 */
[----:B------:R-:W0:Y:S02]  /*8140*/  F2I.FTZ.TRUNC.NTZ R3, R2 ;  /* 0x0000000200037305 */ /* 0x000e24000021f100 */
[----:B0-----:R0:W-:Y:S01]  /*8150*/  STG.E.U16 [R16.64], R3 ;  /* 0x0000000310007986 */ /* 0x0011e2000c101524 */
[----:B------:R-:W-:Y:S05]  /*8160*/  BRA `(.L_x_24653) ;  /* 0x00000d2000007947 */ /* 0x000fea0003800000 */
.L_x_24649:
        /* <DEDUP_REMOVED lines=9> */
.L_x_24657:
[----:B------:R-:W-:-:S04]  /*8200*/  PRMT R0, RZ, 0x5410, R2 ;  /* 0x00005410ff007816 */ /* 0x000fc80000000002 */
[----:B------:R-:W-:-:S05]  /*8210*/  F2FP.PACK_AB R0, RZ, R0 ;  /* 0x00000000ff00723e */ /* 0x000fca00000000ff */
[----:B------:R0:W-:Y:S01]  /*8220*/  STG.E.U16 [R16.64], R0 ;  /* 0x0000000010007986 */ /* 0x0001e2000c101524 */
[----:B------:R-:W-:Y:S05]  /*8230*/  BRA `(.L_x_24653) ;  /* 0x00000c5000007947 */ /* 0x000fea0003800000 */
.L_x_24656:
        /* <DEDUP_REMOVED lines=10> */
.L_x_24659:
[----:B------:R-:W-:-:S04]  /*82e0*/  PRMT R2, RZ, 0x5410, R2 ;  /* 0x00005410ff027816 */ /* 0x000fc80000000002 */
[----:B------:R-:W-:-:S04]  /*82f0*/  F2FP.PACK_AB R3, RZ, R2 ;  /* 0x00000002ff03723e */ /* 0x000fc800000000ff */
[----:B------:R-:W-:-:S05]  /*8300*/  PRMT R3, R3, 0x5410, RZ ;  /* 0x0000541003037816 */ /* 0x000fca00000000ff */
[----:B------:R0:W-:Y:S01]  /*8310*/  STG.E [R16.64], R3 ;  /* 0x0000000310007986 */ /* 0x0001e2000c101924 */
[----:B------:R-:W-:Y:S05]  /*8320*/  BRA `(.L_x_24653) ;  /* 0x00000b6000007947 */ /* 0x000fea0003800000 */
.L_x_24658:
[----:B------:R-:W-:-:S05]  /*8330*/  PRMT R2, RZ, 0x5410, R2 ;  /* 0x00005410ff027816 */ /* 0x000fca0000000002 */
[----:B------:R-:W-:-:S06]  /*8340*/  FMUL.FTZ R2, R2, 1 ;  /* 0x3f80000002027820 */ /* 0x000fcc0000410000 */
[----:B------:R-:W0:Y:S02]  /*8350*/  F2F.F64.F32 R2, R2 ;  /* 0x0000000200027310 */ /* 0x000e240000201800 */
[----:B0-----:R0:W-:Y:S01]  /*8360*/  STG.E.64 [R16.64], R2 ;  /* 0x0000000210007986 */ /* 0x0011e2000c101b24 */
[----:B------:R-:W-:Y:S05]  /*8370*/  BRA `(.L_x_24653) ;  /* 0x00000b1000007947 */ /* 0x000fea0003800000 */
.L_x_24648:
        /* <DEDUP_REMOVED lines=13> */
.L_x_24662:
[----:B------:R-:W-:Y:S01]  /*8450*/  PRMT R2, RZ, 0x5410, R2 ;  /* 0x00005410ff027816 */ /* 0x000fe20000000002 */
[----:B------:R-:W-:-:S04]  /*8460*/  CS2R R6, SRZ ;  /* 0x0000000000067805 */ /* 0x000fc8000001ff00 */
[----:B------:R-:W-:-:S04]  /*8470*/  FMUL.FTZ R2, R2, 1 ;  /* 0x3f80000002027820 */ /* 0x000fc80000410000 */
[----:B------:R-:W0:Y:S02]  /*8480*/  F2F.F64.F32 R4, R2 ;  /* 0x0000000200047310 */ /* 0x000e240000201800 */
[----:B0-----:R0:W-:Y:S01]  /*8490*/  STG.E.128 [R16.64], R4 ;  /* 0x0000000410007986 */ /* 0x0011e2000c101d24 */
[----:B------:R-:W-:Y:S05]  /*84a0*/  BRA `(.L_x_24653) ;  /* 0x000009e000007947 */ /* 0x000fea0003800000 */
.L_x_24661:
        /* <DEDUP_REMOVED lines=21> */
.L_x_24666:
[----:B------:R-:W-:Y:S05]  /*8600*/  BSYNC B0 ;  /* 0x0000000000007941 */ /* 0x000fea0003800000 */
.L_x_24665:
[----:B------:R-:W-:-:S05]  /*8610*/  LOP3.LUT R3, R0, R3, RZ, 0xfc, !PT ;  /* 0x0000000300037212 */ /* 0x000fca00078efcff */
[----:B------:R0:W-:Y:S01]  /*8620*/  STG.E.U8 [R16.64], R3 ;  /* 0x0000000310007986 */ /* 0x0001e2000c101124 */
[----:B------:R-:W-:Y:S05]  /*8630*/  BRA `(.L_x_24653) ;  /* 0x0000085000007947 */ /* 0x000fea0003800000 */
.L_x_24664:
        /* <DEDUP_REMOVED lines=13> */
.L_x_24668:
[----:B------:R-:W-:Y:S01]  /*8710*/  IMAD.MOV.U32 R0, RZ, RZ, 0x7f ;  /* 0x0000007fff007424 */ /* 0x000fe200078e00ff */
[----:B------:R-:W-:-:S04]  /*8720*/  ISETP.GT.U32.AND P0, PT, R2, 0x7f800000, PT ;  /* 0x7f8000000200780c */ /* 0x000fc80003f04070 */
[----:B------:R-:W-:-:S04]  /*8730*/  SEL R0, R0, 0x7c, P0 ;  /* 0x0000007c00007807 */ /* 0x000fc80000000000 */
.L_x_24669:
[----:B------:R-:W-:Y:S05]  /*8740*/  BSYNC B0 ;  /* 0x0000000000007941 */ /* 0x000fea0003800000 */
.L_x_24667:
[----:B------:R-:W-:-:S04]  /*8750*/  LOP3.LUT R2, R3, 0x80000000, RZ, 0xc0, !PT ;  /* 0x8000000003027812 */ /* 0x000fc800078ec0ff */
[----:B------:R-:W-:-:S04]  /*8760*/  SHF.R.U32.HI R3, RZ, 0x18, R2 ;  /* 0x00000018ff037819 */ /* 0x000fc80000011602 */
[----:B------:R-:W-:-:S05]  /*8770*/  LOP3.LUT R3, R0, R3, RZ, 0xfc, !PT ;  /* 0x0000000300037212 */ /* 0x000fca00078efcff */
[----:B------:R0:W-:Y:S01]  /*8780*/  STG.E.U8 [R16.64], R3 ;  /* 0x0000000310007986 */ /* 0x0001e2000c101124 */
[----:B------:R-:W-:Y:S05]  /*8790*/  BRA `(.L_x_24653) ;  /* 0x000006f000007947 */ /* 0x000fea0003800000 */
.L_x_24663:
[----:B------:R0:W-:Y:S01]  /*87a0*/  STG.E.U16 [R16.64], R2 ;  /* 0x0000000210007986 */ /* 0x0001e2000c101524 */
[----:B------:R-:W-:Y:S05]  /*87b0*/  BRA `(.L_x_24653) ;  /* 0x000006d000007947 */ /* 0x000fea0003800000 */
.L_x_24660:
        /* <DEDUP_REMOVED lines=12> */
.L_x_24672:
        /* <DEDUP_REMOVED lines=17> */
.L_x_24675:
[----:B------:R-:W-:-:S04]  /*8990*/  LOP3.LUT R2, R3, 0x80000000, RZ, 0xc0, !PT ;  /* 0x8000000003027812 */ /* 0x000fc800078ec0ff */
[----:B------:R-:W-:-:S04]  /*89a0*/  SHF.R.U32.HI R3, RZ, 0x18, R2 ;  /* 0x00000018ff037819 */ /* 0x000fc80000011602 */
[----:B------:R-:W-:-:S04]  /*89b0*/  LOP3.LUT R0, R0, R3, RZ, 0xfc, !PT ;  /* 0x0000000300007212 */ /* 0x000fc800078efcff */
[----:B------:R-:W-:Y:S02]  /*89c0*/  PRMT R8, R0, 0x7610, R8 ;  /* 0x0000761000087816 */ /* 0x000fe40000000008 */
.L_x_24674:
[----:B------:R-:W-:Y:S05]  /*89d0*/  BSYNC B0 ;  /* 0x0000000000007941 */ /* 0x000fea0003800000 */
.L_x_24673:
[----:B------:R0:W-:Y:S01]  /*89e0*/  STG.E.U8 [R16.64], R8 ;  /* 0x0000000810007986 */ /* 0x0001e2000c101124 */
[----:B------:R-:W-:Y:S05]  /*89f0*/  BRA `(.L_x_24653) ;  /* 0x0000049000007947 */ /* 0x000fea0003800000 */
.L_x_24671:
        /* <DEDUP_REMOVED lines=17> */
.L_x_24678:
[----:B------:R-:W-:-:S04]  /*8b10*/  LOP3.LUT R2, R3, 0x80000000, RZ, 0xc0, !PT ;  /* 0x8000000003027812 */ /* 0x000fc800078ec0ff */
[----:B------:R-:W-:-:S04]  /*8b20*/  SHF.R.U32.HI R3, RZ, 0x18, R2 ;  /* 0x00000018ff037819 */ /* 0x000fc80000011602 */
[----:B------:R-:W-:-:S04]  /*8b30*/  LOP3.LUT R0, R0, R3, RZ, 0xfc, !PT ;  /* 0x0000000300007212 */ /* 0x000fc800078efcff */
[----:B------:R-:W-:Y:S02]  /*8b40*/  PRMT R8, R0, 0x7610, R8 ;  /* 0x0000761000087816 */ /* 0x000fe40000000008 */
.L_x_24677:
[----:B------:R-:W-:Y:S05]  /*8b50*/  BSYNC B0 ;  /* 0x0000000000007941 */ /* 0x000fea0003800000 */
.L_x_24676:
[----:B------:R0:W-:Y:S01]  /*8b60*/  STG.E.U8 [R16.64], R8 ;  /* 0x0000000810007986 */ /* 0x0001e2000c101124 */
[----:B------:R-:W-:Y:S05]  /*8b70*/  BRA `(.L_x_24653) ;  /* 0x0000031000007947 */ /* 0x000fea0003800000 */
.L_x_24670:
        /* <DEDUP_REMOVED lines=22> */
.L_x_24652:
        /* <DEDUP_REMOVED lines=20> */
.L_x_24680:
[----:B------:R-:W-:-:S06]  /*8e20*/  PRMT R2, RZ, 0x5410, R2 ;  /* 0x00005410ff027816 */ /* 0x000fcc0000000002 */
[----:B------:R-:W0:Y:S02]  /*8e30*/  F2I.U64.TRUNC R2, R2 ;  /* 0x0000000200027311 */ /* 0x000e24000020d800 */
[----:B0-----:R0:W-:Y:S01]  /*8e40*/  STG.E.64 [R16.64], R2 ;  /* 0x0000000210007986 */ /* 0x0011e2000c101b24 */
[----:B------:R-:W-:Y:S05]  /*8e50*/  BRA `(.L_x_24653) ;  /* 0x0000003000007947 */ /* 0x000fea0003800000 */
.L_x_24679:
[----:B------:R-:W-:-:S04]  /*8e60*/  PRMT R2, RZ, 0x5410, R2 ;  /* 0x00005410ff027816 */ /* 0x000fc80000000002 */
[----:B------:R-:W0:Y:S02]  /*8e70*/  F2I.FTZ.U32.TRUNC.NTZ R3, R2 ;  /* 0x0000000200037305 */ /* 0x000e24000021f000 */
[----:B0-----:R0:W-:Y:S02]  /*8e80*/  STG.E [R16.64], R3 ;  /* 0x0000000310007986 */ /* 0x0011e4000c101924 */
.L_x_24653:
[----:B------:R-:W-:Y:S02]  /*8e90*/  IADD3 R19, R19, 0x80, RZ ;  /* 0x0000008013137810 */ /* 0x000fe40007ffe0ff */
.L_x_24548:
[----:B------:R-:W-:Y:S05]  /*8ea0*/  BSYNC B6 ;  /* 0x0000000000067941 */ /* 0x000fea0003800000 */
.L_x_24547:
        /* <DEDUP_REMOVED lines=230> */
.L_x_24681:
        /* <DEDUP_REMOVED lines=20> */
.L_x_24685:
[----:B------:R-:W2:Y:S02]  /*9e50*/  LDG.E.U8 R2, [R2.64] ;  /* 0x0000002402027981 */ /* 0x000ea4000c1e1100 */
[----:B--2---:R-:W0:Y:S02]  /*9e60*/  I2F.U16 R0, R2 ;  /* 0x0000000200007306 */ /* 0x004e240000101000 */
[----:B0-----:R-:W-:Y:S01]  /*9e70*/  F2FP.BF16.PACK_AB R0, RZ, R0 ;  /* 0x00000000ff00723e */ /* 0x001fe200000010ff */
[----:B------:R-:W-:Y:S05]  /*9e80*/  BRA `(.L_x_24687) ;  /* 0x00000e3000007947 */ /* 0x000fea0003800000 */
.L_x_24684:
        /* <DEDUP_REMOVED lines=10> */
.L_x_24689:
[----:B------:R-:W2:Y:S02]  /*9f30*/  LDG.E R2, [R2.64] ;  /* 0x0000002402027981 */ /* 0x000ea4000c1e1900 */
[----:B--2---:R-:W0:Y:S02]  /*9f40*/  I2F R0, R2 ;  /* 0x0000000200007306 */ /* 0x004e240000201400 */
[----:B0-----:R-:W-:Y:S01]  /*9f50*/  F2FP.BF16.PACK_AB R0, RZ, R0 ;  /* 0x00000000ff00723e */ /* 0x001fe200000010ff */
[----:B------:R-:W-:Y:S05]  /*9f60*/  BRA `(.L_x_24687) ;  /* 0x00000d5000007947 */ /* 0x000fea0003800000 */
.L_x_24688:
[----:B------:R-:W2:Y:S02]  /*9f70*/  LDG.E.U16 R2, [R2.64] ;  /* 0x0000002402027981 */ /* 0x000ea4000c1e1500 */
[----:B--2---:R-:W0:Y:S02]  /*9f80*/  I2F.S16 R0, R2 ;  /* 0x0000000200007306 */ /* 0x004e240000101400 */
[----:B0-----:R-:W-:Y:S01]  /*9f90*/  F2FP.BF16.PACK_AB R0, RZ, R0 ;  /* 0x00000000ff00723e */ /* 0x001fe200000010ff */
[----:B------:R-:W-:Y:S05]  /*9fa0*/  BRA `(.L_x_24687) ;  /* 0x00000d1000007947 */ /* 0x000fea0003800000 */
.L_x_24683:
        /* <DEDUP_REMOVED lines=9> */
.L_x_24691:
[----:B------:R-:W2:Y:S02]  /*a040*/  LDG.E.U16 R0, [R2.64] ;  /* 0x0000002402007981 */ /* 0x000ea4000c1e1500 */
[----:B--2---:R-:W-:-:S05]  /*a050*/  HADD2.F32 R0, -RZ, R0.H0_H0 ;  /* 0x20000000ff007230 */ /* 0x004fca0000004100 */
[----:B------:R-:W-:Y:S01]  /*a060*/  F2FP.BF16.PACK_AB R0, RZ, R0 ;  /* 0x00000000ff00723e */ /* 0x000fe200000010ff */
[----:B------:R-:W-:Y:S05]  /*a070*/  BRA `(.L_x_24687) ;  /* 0x00000c4000007947 */ /* 0x000fea0003800000 */
.L_x_24690:
        /* <DEDUP_REMOVED lines=9> */
.L_x_24693:
[----:B------:R-:W2:Y:S02]  /*a110*/  LDG.E.U16 R2, [R2.64] ;  /* 0x0000002402027981 */ /* 0x000ea4000c1e1500 */
[----:B--2---:R-:W-:-:S05]  /*a120*/  HADD2.F32 R0, -RZ, R2.H0_H0 ;  /* 0x20000002ff007230 */ /* 0x004fca0000004100 */
[----:B------:R-:W-:Y:S01]  /*a130*/  F2FP.BF16.PACK_AB R0, RZ, R0 ;  /* 0x00000000ff00723e */ /* 0x000fe200000010ff */
[----:B------:R-:W-:Y:S05]  /*a140*/  BRA `(.L_x_24687) ;  /* 0x00000b7000007947 */ /* 0x000fea0003800000 */
.L_x_24692:
[----:B------:R-:W2:Y:S02]  /*a150*/  LDG.E.64 R2, [R2.64] ;  /* 0x0000002402027981 */ /* 0x000ea4000c1e1b00 */
[----:B--2---:R-:W0:Y:S01]  /*a160*/  F2F.F32.F64 R0, R2 ;  /* 0x0000000200007310 */ /* 0x004e220000301000 */
[----:B------:R-:W0:-:S14]  /*a170*/  DSETP.GEU.AND P0, PT, |R2|, c[0x2][0x0], PT ;  /* 0x008000000200762a */ /* 0x000e1c0003f0e200 */
[----:B0-----:R-:W-:-:S05]  /*a180*/  @!P0 FMUL R0, R0, 1.175494350822287508e-38 ;  /* 0x0080000000008820 */ /* 0x001fca0000400000 */
[----:B------:R-:W-:Y:S01]  /*a190*/  F2FP.BF16.PACK_AB R0, RZ, R0 ;  /* 0x00000000ff00723e */ /* 0x000fe200000010ff */
[----:B------:R-:W-:Y:S05]  /*a1a0*/  BRA `(.L_x_24687) ;  /* 0x00000b1000007947 */ /* 0x000fea0003800000 */
.L_x_24682:
        /* <DEDUP_REMOVED lines=13> */
.L_x_24696:
[----:B------:R-:W2:Y:S02]  /*a280*/  LDG.E.64 R2, [R2.64] ;  /* 0x0000002402027981 */ /* 0x000ea4000c1e1b00 */
[----:B--2---:R-:W0:Y:S01]  /*a290*/  F2F.F32.F64 R0, R2 ;  /* 0x0000000200007310 */ /* 0x004e220000301000 */
[----:B------:R-:W0:-:S14]  /*a2a0*/  DSETP.GEU.AND P0, PT, |R2|, c[0x2][0x0], PT ;  /* 0x008000000200762a */ /* 0x000e1c0003f0e200 */
[----:B0-----:R-:W-:-:S05]  /*a2b0*/  @!P0 FMUL R0, R0, 1.175494350822287508e-38 ;  /* 0x0080000000008820 */ /* 0x001fca0000400000 */
[----:B------:R-:W-:Y:S01]  /*a2c0*/  F2FP.BF16.PACK_AB R0, RZ, R0 ;  /* 0x00000000ff00723e */ /* 0x000fe200000010ff */
[----:B------:R-:W-:Y:S05]  /*a2d0*/  BRA `(.L_x_24687) ;  /* 0x000009e000007947 */ /* 0x000fea0003800000 */
.L_x_24695:
        /* <DEDUP_REMOVED lines=28> */
.L_x_24698:
        /* <DEDUP_REMOVED lines=15> */
.L_x_24697:
[----:B------:R0:W5:Y:S01]  /*a590*/  LDG.E.U16 R0, [R2.64] ;  /* 0x0000002402007981 */ /* 0x000162000c1e1500 */
[----:B------:R-:W-:Y:S05]  /*a5a0*/  BRA `(.L_x_24687) ;  /* 0x0000071000007947 */ /* 0x000fea0003800000 */
.L_x_24694:
        /* <DEDUP_REMOVED lines=12> */
.L_x_24701:
        /* <DEDUP_REMOVED lines=21> */
.L_x_24705:
[----:B------:R-:W-:Y:S05]  /*a7c0*/  BSYNC B1 ;  /* 0x0000000000017941 */ /* 0x000fea0003800000 */
.L_x_24704:
[----:B------:R-:W-:Y:S01]  /*a7d0*/  LEA R3, R0, 0x3b800000, 0x17 ;  /* 0x3b80000000037811 */ /* 0x000fe200078eb8ff */
[----:B------:R-:W-:-:S05]  /*a7e0*/  IMAD.SHL.U32 R0, R2, 0x100000, RZ ;  /* 0x0010000002007824 */ /* 0x000fca00078e00ff */
[----:B------:R-:W-:Y:S02]  /*a7f0*/  LOP3.LUT R0, R3, R0, R4, 0xfe, !PT ;  /* 0x0000000003007212 */ /* 0x000fe400078efe04 */
.L_x_24703:
[----:B------:R-:W-:Y:S05]  /*a800*/  BSYNC B0 ;  /* 0x0000000000007941 */ /* 0x000fea0003800000 */
.L_x_24702:
[----:B------:R-:W-:Y:S01]  /*a810*/  F2FP.BF16.PACK_AB R0, RZ, R0 ;  /* 0x00000000ff00723e */ /* 0x000fe200000010ff */
[----:B------:R-:W-:Y:S05]  /*a820*/  BRA `(.L_x_24687) ;  /* 0x0000049000007947 */ /* 0x000fea0003800000 */
.L_x_24700:
        /* <DEDUP_REMOVED lines=21> */
.L_x_24709:
[----:B------:R-:W-:Y:S05]  /*a980*/  BSYNC B1 ;  /* 0x0000000000017941 */ /* 0x000fea0003800000 */
.L_x_24708:
[----:B------:R-:W-:Y:S01]  /*a990*/  LEA R3, R0, 0x37800000, 0x17 ;  /* 0x3780000000037811 */ /* 0x000fe200078eb8ff */
[----:B------:R-:W-:-:S05]  /*a9a0*/  IMAD.SHL.U32 R0, R2, 0x200000, RZ ;  /* 0x0020000002007824 */ /* 0x000fca00078e00ff */
[----:B------:R-:W-:Y:S02]  /*a9b0*/  LOP3.LUT R0, R3, R0, R4, 0xfe, !PT ;  /* 0x0000000003007212 */ /* 0x000fe400078efe04 */
.L_x_24707:
[----:B------:R-:W-:Y:S05]  /*a9c0*/  BSYNC B0 ;  /* 0x0000000000007941 */ /* 0x000fea0003800000 */
.L_x_24706:
[----:B------:R-:W-:Y:S01]  /*a9d0*/  F2FP.BF16.PACK_AB R0, RZ, R0 ;  /* 0x00000000ff00723e */ /* 0x000fe200000010ff */
[----:B------:R-:W-:Y:S05]  /*a9e0*/  BRA `(.L_x_24687) ;  /* 0x000002d000007947 */ /* 0x000fea0003800000 */
.L_x_24699:
        /* <DEDUP_REMOVED lines=14> */
.L_x_24713:
[----:B------:R-:W-:Y:S05]  /*aad0*/  BSYNC B0 ;  /* 0x0000000000007941 */ /* 0x000fea0003800000 */
.L_x_24712:
[----:B------:R-:W-:Y:S01]  /*aae0*/  F2FP.BF16.PACK_AB R0, RZ, R0 ;  /* 0x00000000ff00723e */ /* 0x000fe200000010ff */
[----:B------:R-:W-:Y:S05]  /*aaf0*/  BRA `(.L_x_24687) ;  /* 0x000001c000007947 */ /* 0x000fea0003800000 */
.L_x_24686:
        /* <DEDUP_REMOVED lines=21> */
.L_x_24711:
[----:B------:R-:W2:Y:S02]  /*ac50*/  LDG.E.64 R2, [R2.64] ;  /* 0x0000002402027981 */ /* 0x000ea4000c1e1b00 */
[----:B--2---:R-:W0:Y:S02]  /*ac60*/  I2F.U64 R0, R2 ;  /* 0x0000000200007312 */ /* 0x004e240000301000 */
[----:B0-----:R-:W-:Y:S01]  /*ac70*/  F2FP.BF16.PACK_AB R0, RZ, R0 ;  /* 0x00000000ff00723e */ /* 0x001fe200000010ff */
[----:B------:R-:W-:Y:S05]  /*ac80*/  BRA `(.L_x_24687) ;  /* 0x0000003000007947 */ /* 0x000fea0003800000 */
.L_x_24710:
[----:B------:R-:W2:Y:S02]  /*ac90*/  LDG.E R2, [R2.64] ;  /* 0x0000002402027981 */ /* 0x000ea4000c1e1900 */
[----:B--2---:R-:W0:Y:S02]  /*aca0*/  I2F.U32 R0, R2 ;  /* 0x0000000200007306 */ /* 0x004e240000201000 */
[----:B0-----:R-:W-:-:S06]  /*acb0*/  F2FP.BF16.PACK_AB R0, RZ, R0 ;  /* 0x00000000ff00723e */ /* 0x001fcc00000010ff */
.L_x_24687:
        /* <DEDUP_REMOVED lines=43> */
.L_x_24717:
[----:B------:R-:W-:-:S06]  /*af70*/  PRMT R3, RZ, 0x5410, R2 ;  /* 0x00005410ff037816 */ /* 0x000fcc0000000002 */
[----:B------:R-:W0:Y:S02]  /*af80*/  F2I.S64.TRUNC R2, R3 ;  /* 0x0000000300027311 */ /* 0x000e24000020d900 */
[----:B0-----:R-:W-:Y:S01]  /*af90*/  STG.E.U8 [R16.64], R2 ;  /* 0x0000000210007986 */ /* 0x001fe2000c101124 */
[----:B------:R-:W-:Y:S05]  /*afa0*/  EXIT ;  /* 0x000000000000794d */ /* 0x000fea0003800000 */
.L_x_24716:
        /* <DEDUP_REMOVED lines=10> */
.L_x_24720:
[----:B------:R-:W-:-:S04]  /*b050*/  PRMT R2, RZ, 0x5410, R2 ;  /* 0x00005410ff027816 */ /* 0x000fc80000000002 */
[----:B------:R-:W0:Y:S02]  /*b060*/  F2I.FTZ.TRUNC.NTZ R3, R2 ;  /* 0x0000000200037305 */ /* 0x000e24000021f100 */
[----:B0-----:R-:W-:Y:S01]  /*b070*/  STG.E [R16.64], R3 ;  /* 0x0000000310007986 */ /* 0x001fe2000c101924 */
[----:B------:R-:W-:Y:S05]  /*b080*/  EXIT ;  /* 0x000000000000794d */ /* 0x000fea0003800000 */
.L_x_24719:
[----:B------:R-:W-:-:S04]  /*b090*/  PRMT R2, RZ, 0x5410, R2 ;  /* 0x00005410ff027816 */ /* 0x000fc80000000002 */
[----:B------:R-:W0:Y:S02]  /*b0a0*/  F2I.FTZ.TRUNC.NTZ R3, R2 ;  /* 0x0000000200037305 */ /* 0x000e24000021f100 */
[----:B0-----:R-:W-:Y:S01]  /*b0b0*/  STG.E.U16 [R16.64], R3 ;  /* 0x0000000310007986 */ /* 0x001fe2000c101524 */
[----:B------:R-:W-:Y:S05]  /*b0c0*/  EXIT ;  /* 0x000000000000794d */ /* 0x000fea0003800000 */
.L_x_24715:
        /* <DEDUP_REMOVED lines=9> */
.L_x_24722:
[----:B------:R-:W-:-:S04]  /*b160*/  PRMT R0, RZ, 0x5410, R2 ;  /* 0x00005410ff007816 */ /* 0x000fc80000000002 */
[----:B------:R-:W-:-:S05]  /*b170*/  F2FP.PACK_AB R0, RZ, R0 ;  /* 0x00000000ff00723e */ /* 0x000fca00000000ff */
[----:B------:R-:W-:Y:S01]  /*b180*/  STG.E.U16 [R16.64], R0 ;  /* 0x0000000010007986 */ /* 0x000fe2000c101524 */
[----:B------:R-:W-:Y:S05]  /*b190*/  EXIT ;  /* 0x000000000000794d */ /* 0x000fea0003800000 */
.L_x_24721:
        /* <DEDUP_REMOVED lines=10> */
.L_x_24724:
[----:B------:R-:W-:-:S04]  /*b240*/  PRMT R2, RZ, 0x5410, R2 ;  /* 0x00005410ff027816 */ /* 0x000fc80000000002 */
[----:B------:R-:W-:-:S04]  /*b250*/  F2FP.PACK_AB R3, RZ, R2 ;  /* 0x00000002ff03723e */ /* 0x000fc800000000ff */
[----:B------:R-:W-:-:S05]  /*b260*/  PRMT R3, R3, 0x5410, RZ ;  /* 0x0000541003037816 */ /* 0x000fca00000000ff */
[----:B------:R-:W-:Y:S01]  /*b270*/  STG.E [R16.64], R3 ;  /* 0x0000000310007986 */ /* 0x000fe2000c101924 */
[----:B------:R-:W-:Y:S05]  /*b280*/  EXIT ;  /* 0x000000000000794d */ /* 0x000fea0003800000 */
.L_x_24723:
[----:B------:R-:W-:-:S05]  /*b290*/  PRMT R2, RZ, 0x5410, R2 ;  /* 0x00005410ff027816 */ /* 0x000fca0000000002 */
[----:B------:R-:W-:-:S06]  /*b2a0*/  FMUL.FTZ R2, R2, 1 ;  /* 0x3f80000002027820 */ /* 0x000fcc0000410000 */
[----:B------:R-:W0:Y:S02]  /*b2b0*/  F2F.F64.F32 R2, R2 ;  /* 0x0000000200027310 */ /* 0x000e240000201800 */
[----:B0-----:R-:W-:Y:S01]  /*b2c0*/  STG.E.64 [R16.64], R2 ;  /* 0x0000000210007986 */ /* 0x001fe2000c101b24 */
[----:B------:R-:W-:Y:S05]  /*b2d0*/  EXIT ;  /* 0x000000000000794d */ /* 0x000fea0003800000 */
.L_x_24714:
        /* <DEDUP_REMOVED lines=13> */
.L_x_24727:
[----:B------:R-:W-:Y:S01]  /*b3b0*/  PRMT R2, RZ, 0x5410, R2 ;  /* 0x00005410ff027816 */ /* 0x000fe20000000002 */
[----:B------:R-:W-:-:S04]  /*b3c0*/  CS2R R6, SRZ ;  /* 0x0000000000067805 */ /* 0x000fc8000001ff00 */
[----:B------:R-:W-:-:S04]  /*b3d0*/  FMUL.FTZ R2, R2, 1 ;  /* 0x3f80000002027820 */ /* 0x000fc80000410000 */
[----:B------:R-:W0:Y:S02]  /*b3e0*/  F2F.F64.F32 R4, R2 ;  /* 0x0000000200047310 */ /* 0x000e240000201800 */
[----:B0-----:R-:W-:Y:S01]  /*b3f0*/  STG.E.128 [R16.64], R4 ;  /* 0x0000000410007986 */ /* 0x001fe2000c101d24 */
[----:B------:R-:W-:Y:S05]  /*b400*/  EXIT ;  /* 0x000000000000794d */ /* 0x000fea0003800000 */
.L_x_24726:
        /* <DEDUP_REMOVED lines=21> */
.L_x_24731:
[----:B------:R-:W-:Y:S05]  /*b560*/  BSYNC B0 ;  /* 0x0000000000007941 */ /* 0x000fea0003800000 */
.L_x_24730:
[----:B------:R-:W-:-:S05]  /*b570*/  LOP3.LUT R3, R0, R3, RZ, 0xfc, !PT ;  /* 0x0000000300037212 */ /* 0x000fca00078efcff */
[----:B------:R-:W-:Y:S01]  /*b580*/  STG.E.U8 [R16.64], R3 ;  /* 0x0000000310007986 */ /* 0x000fe2000c101124 */
[----:B------:R-:W-:Y:S05]  /*b590*/  EXIT ;  /* 0x000000000000794d */ /* 0x000fea0003800000 */
.L_x_24729:
        /* <DEDUP_REMOVED lines=13> */
.L_x_24733:
[----:B------:R-:W-:Y:S01]  /*b670*/  IMAD.MOV.U32 R0, RZ, RZ, 0x7f ;  /* 0x0000007fff007424 */ /* 0x000fe200078e00ff */
[----:B------:R-:W-:-:S04]  /*b680*/  ISETP.GT.U32.AND P0, PT, R2, 0x7f800000, PT ;  /* 0x7f8000000200780c */ /* 0x000fc80003f04070 */
[----:B------:R-:W-:-:S04]  /*b690*/  SEL R0, R0, 0x7c, P0 ;  /* 0x0000007c00007807 */ /* 0x000fc80000000000 */
.L_x_24734:
[----:B------:R-:W-:Y:S05]  /*b6a0*/  BSYNC B0 ;  /* 0x0000000000007941 */ /* 0x000fea0003800000 */
.L_x_24732:
[----:B------:R-:W-:-:S04]  /*b6b0*/  LOP3.LUT R2, R3, 0x80000000, RZ, 0xc0, !PT ;  /* 0x8000000003027812 */ /* 0x000fc800078ec0ff */
[----:B------:R-:W-:-:S04]  /*b6c0*/  SHF.R.U32.HI R3, RZ, 0x18, R2 ;  /* 0x00000018ff037819 */ /* 0x000fc80000011602 */
[----:B------:R-:W-:-:S05]  /*b6d0*/  LOP3.LUT R3, R0, R3, RZ, 0xfc, !PT ;  /* 0x0000000300037212 */ /* 0x000fca00078efcff */
[----:B------:R-:W-:Y:S01]  /*b6e0*/  STG.E.U8 [R16.64], R3 ;  /* 0x0000000310007986 */ /* 0x000fe2000c101124 */
[----:B------:R-:W-:Y:S05]  /*b6f0*/  EXIT ;  /* 0x000000000000794d */ /* 0x000fea0003800000 */
.L_x_24728:
[----:B------:R-:W-:Y:S01]  /*b700*/  STG.E.U16 [R16.64], R2 ;  /* 0x0000000210007986 */ /* 0x000fe2000c101524 */
[----:B------:R-:W-:Y:S05]  /*b710*/  EXIT ;  /* 0x000000000000794d */ /* 0x000fea0003800000 */
.L_x_24725:
        /* <DEDUP_REMOVED lines=12> */
.L_x_24737:
        /* <DEDUP_REMOVED lines=17> */
.L_x_24740:
[----:B------:R-:W-:-:S04]  /*b8f0*/  LOP3.LUT R2, R3, 0x80000000, RZ, 0xc0, !PT ;  /* 0x8000000003027812 */ /* 0x000fc800078ec0ff */
[----:B------:R-:W-:-:S04]  /*b900*/  SHF.R.U32.HI R3, RZ, 0x18, R2 ;  /* 0x00000018ff037819 */ /* 0x000fc80000011602 */
[----:B------:R-:W-:-:S04]  /*b910*/  LOP3.LUT R0, R0, R3, RZ, 0xfc, !PT ;  /* 0x0000000300007212 */ /* 0x000fc800078efcff */
[----:B------:R-:W-:Y:S02]  /*b920*/  PRMT R8, R0, 0x7610, R8 ;  /* 0x0000761000087816 */ /* 0x000fe40000000008 */
.L_x_24739:
[----:B------:R-:W-:Y:S05]  /*b930*/  BSYNC B0 ;  /* 0x0000000000007941 */ /* 0x000fea0003800000 */
.L_x_24738:
[----:B------:R-:W-:Y:S01]  /*b940*/  STG.E.U8 [R16.64], R8 ;  /* 0x0000000810007986 */ /* 0x000fe2000c101124 */
[----:B------:R-:W-:Y:S05]  /*b950*/  EXIT ;  /* 0x000000000000794d */ /* 0x000fea0003800000 */
.L_x_24736:
        /* <DEDUP_REMOVED lines=17> */
.L_x_24743:
[----:B------:R-:W-:-:S04]  /*ba70*/  LOP3.LUT R2, R3, 0x80000000, RZ, 0xc0, !PT ;  /* 0x8000000003027812 */ /* 0x000fc800078ec0ff */
[----:B------:R-:W-:-:S04]  /*ba80*/  SHF.R.U32.HI R3, RZ, 0x18, R2 ;  /* 0x00000018ff037819 */ /* 0x000fc80000011602 */
[----:B------:R-:W-:-:S04]  /*ba90*/  LOP3.LUT R0, R0, R3, RZ, 0xfc, !PT ;  /* 0x0000000300007212 */ /* 0x000fc800078efcff */
[----:B------:R-:W-:Y:S02]  /*baa0*/  PRMT R8, R0, 0x7610, R8 ;  /* 0x0000761000087816 */ /* 0x000fe40000000008 */
.L_x_24742:
[----:B------:R-:W-:Y:S05]  /*bab0*/  BSYNC B0 ;  /* 0x0000000000007941 */ /* 0x000fea0003800000 */
.L_x_24741:
[----:B------:R-:W-:Y:S01]  /*bac0*/  STG.E.U8 [R16.64], R8 ;  /* 0x0000000810007986 */ /* 0x000fe2000c101124 */
[----:B------:R-:W-:Y:S05]  /*bad0*/  EXIT ;  /* 0x000000000000794d */ /* 0x000fea0003800000 */
.L_x_24735:
        /* <DEDUP_REMOVED lines=22> */
.L_x_24718:
        /* <DEDUP_REMOVED lines=20> */
.L_x_24745:
[----:B------:R-:W-:-:S06]  /*bd80*/  PRMT R2, RZ, 0x5410, R2 ;  /* 0x00005410ff027816 */ /* 0x000fcc0000000002 */
[----:B------:R-:W0:Y:S02]  /*bd90*/  F2I.U64.TRUNC R2, R2 ;  /* 0x0000000200027311 */ /* 0x000e24000020d800 */
[----:B0-----:R-:W-:Y:S01]  /*bda0*/  STG.E.64 [R16.64], R2 ;  /* 0x0000000210007986 */ /* 0x001fe2000c101b24 */
[----:B------:R-:W-:Y:S05]  /*bdb0*/  EXIT ;  /* 0x000000000000794d */ /* 0x000fea0003800000 */
.L_x_24744:
[----:B------:R-:W-:-:S04]  /*bdc0*/  PRMT R2, RZ, 0x5410, R2 ;  /* 0x00005410ff027816 */ /* 0x000fc80000000002 */
[----:B------:R-:W0:Y:S02]  /*bdd0*/  F2I.FTZ.U32.TRUNC.NTZ R3, R2 ;  /* 0x0000000200037305 */ /* 0x000e24000021f000 */
[----:B0-----:R-:W-:Y:S01]  /*bde0*/  STG.E [R16.64], R3 ;  /* 0x0000000310007986 */ /* 0x001fe2000c101924 */
[----:B------:R-:W-:Y:S05]  /*bdf0*/  EXIT ;  /* 0x000000000000794d */ /* 0x000fea0003800000 */
.L_x_24746:
        /* <DEDUP_REMOVED lines=16> */
.L_x_34296:


//--------------------- .text._ZN2at6native27unrolled_elementwise_kernelIZZZNS0_17expm1_kernel_cudaERNS_18TensorIteratorBaseEENKUlvE_clEvENKUlvE3_clEvEUlN3c108BFloat16EE_St5arrayIPcLm2EELi4E23TrivialOffsetCalculatorILi1EjESD_NS0_6memory12LoadWithCastILi1EEENSE_13StoreWithCastILi1EEEEEviT_T0_T2_T3_T4_T5_ --------------------------
	.section	.text._ZN2at6native27unrolled_elementwise_kernelIZZZNS0_17expm1_kernel_cudaERNS_18TensorIteratorBaseEENKUlvE_clEvENKUlvE3_clEvEUlN3c108BFloat16EE_St5arrayIPcLm2EELi4E23TrivialOffsetCalculatorILi1EjESD_NS0_6memory12LoadWithCastILi1EEENSE_13StoreWithCastILi1EEEEEviT_T0_T2_T3_T4_T5_,"ax",@progbits
	.sectioninfo	@"SHI_REGISTERS=29"
	.align	128
        .global         _ZN2at6native27unrolled_elementwise_kernelIZZZNS0_17expm1_kernel_cudaERNS_18TensorIteratorBaseEENKUlvE_clEvENKUlvE3_clEvEUlN3c108BFloat16EE_St5arrayIPcLm2EELi4E23TrivialOffsetCalculatorILi1EjESD_NS0_6memory12LoadWithCastILi1EEENSE_13StoreWithCastILi1EEEEEviT_T0_T2_T3_T4_T5_
        .type           _ZN2at6native27unrolled_elementwise_kernelIZZZNS0_17expm1_kernel_cudaERNS_18TensorIteratorBaseEENKUlvE_clEvENKUlvE3_clEvEUlN3c108BFloat16EE_St5arrayIPcLm2EELi4E23TrivialOffsetCalculatorILi1EjESD_NS0_6memory12LoadWithCastILi1EEENSE_13StoreWithCastILi1EEEEEviT_T0_T2_T3_T4_T5_,@function
        .size           _ZN2at6native27unrolled_elementwise_kernelIZZZNS0_17expm1_kernel_cudaERNS_18TensorIteratorBaseEENKUlvE_clEvENKUlvE3_clEvEUlN3c108BFloat16EE_St5arrayIPcLm2EELi4E23TrivialOffsetCalculatorILi1EjESD_NS0_6memory12LoadWithCastILi1EEENSE_13StoreWithCastILi1EEEEEviT_T0_T2_T3_T4_T5_,(.L_x_34297 - _ZN2at6native27unrolled_elementwise_kernelIZZZNS0_17expm1_kernel_cudaERNS_18TensorIteratorBaseEENKUlvE_clEvENKUlvE3_clEvEUlN3c108BFloat16EE_St5arrayIPcLm2EELi4E23TrivialOffsetCalculatorILi1EjESD_NS0_6memory12LoadWithCastILi1EEENSE_13StoreWithCastILi1EEEEEviT_T0_T2_T3_T4_T5_)
        .other          _ZN2at6native27unrolled_elementwise_kernelIZZZNS0_17expm1_kernel_cudaERNS_18TensorIteratorBaseEENKUlvE_clEvENKUlvE3_clEvEUlN3c108BFloat16EE_St5arrayIPcLm2EELi4E23TrivialOffsetCalculatorILi1EjESD_NS0_6memory12LoadWithCastILi1EEENSE_13StoreWithCastILi1EEEEEviT_T0_T2_T3_T4_T5_,@"STO_CUDA_ENTRY STV_DEFAULT"
_ZN2at6native27unrolled_elementwise_kernelIZZZNS0_17expm1_kernel_cudaERNS_18TensorIteratorBaseEENKUlvE_clEvENKUlvE3_clEvEUlN3c108BFloat16EE_St5arrayIPcLm2EELi4E23TrivialOffsetCalculatorILi1EjESD_NS0_6memory12LoadWithCastILi1EEENSE_13StoreWithCastILi1EEEEEviT_T0_T2_T3_T4_T5_:
.text._ZN2at6native27unrolled_elementwise_kernelIZZZNS0_17expm1_kernel_cudaERNS_18TensorIteratorBaseEENKUlvE_clEvENKUlvE3_clEvEUlN3c108BFloat16EE_St5arrayIPcLm2EELi4E23TrivialOffsetCalculatorILi1EjESD_NS0_6memory12LoadWithCastILi1EEENSE_13StoreWithCastILi1EEEEEviT_T0_T2_T3_T4_T5_:
        /* <DEDUP_REMOVED lines=32> */
.L_x_24752:
[----:B------:R-:W2:Y:S02]  /*0200*/  LDG.E.U8 R2, [R2.64] ;  /* 0x0000002402027981 */ /* 0x000ea4000c1e1100 */
[----:B--2---:R-:W0:Y:S02]  /*0210*/  I2F.U16 R0, R2 ;  /* 0x0000000200007306 */ /* 0x004e240000101000 */
[----:B0-----:R-:W-:-:S04]  /*0220*/  F2FP.BF16.PACK_AB R0, RZ, R0 ;  /* 0x00000000ff00723e */ /* 0x001fc800000010ff */
[----:B------:R-:W-:Y:S01]  /*0230*/  PRMT R25, R0, 0x7610, R25 ;  /* 0x0000761000197816 */ /* 0x000fe20000000019 */
[----:B------:R-:W-:Y:S05]  /*0240*/  BRA `(.L_x_24754) ;  /* 0x00000f1000007947 */ /* 0x000fea0003800000 */
.L_x_24751:
        /* <DEDUP_REMOVED lines=11> */
.L_x_24756:
[----:B------:R-:W2:Y:S02]  /*0300*/  LDG.E R2, [R2.64] ;  /* 0x0000002402027981 */ /* 0x000ea4000c1e1900 */
[----:B--2---:R-:W0:Y:S02]  /*0310*/  I2F R0, R2 ;  /* 0x0000000200007306 */ /* 0x004e240000201400 */
[----:B0-----:R-:W-:-:S04]  /*0320*/  F2FP.BF16.PACK_AB R0, RZ, R0 ;  /* 0x00000000ff00723e */ /* 0x001fc800000010ff */
[----:B------:R-:W-:Y:S01]  /*0330*/  PRMT R25, R0, 0x7610, R25 ;  /* 0x0000761000197816 */ /* 0x000fe20000000019 */
[----:B------:R-:W-:Y:S05]  /*0340*/  BRA `(.L_x_24754) ;  /* 0x00000e1000007947 */ /* 0x000fea0003800000 */
.L_x_24755:
[----:B------:R-:W2:Y:S02]  /*0350*/  LDG.E.U16 R2, [R2.64] ;  /* 0x0000002402027981 */ /* 0x000ea4000c1e1500 */
[----:B--2---:R-:W0:Y:S02]  /*0360*/  I2F.S16 R0, R2 ;  /* 0x0000000200007306 */ /* 0x004e240000101400 */
[----:B0-----:R-:W-:-:S04]  /*0370*/  F2FP.BF16.PACK_AB R0, RZ, R0 ;  /* 0x00000000ff00723e */ /* 0x001fc800000010ff */
[----:B------:R-:W-:Y:S01]  /*0380*/  PRMT R25, R0, 0x7610, R25 ;  /* 0x0000761000197816 */ /* 0x000fe20000000019 */
[----:B------:R-:W-:Y:S05]  /*0390*/  BRA `(.L_x_24754) ;  /* 0x00000dc000007947 */ /* 0x000fea0003800000 */
.L_x_24750:
        /* <DEDUP_REMOVED lines=9> */
.L_x_24758:
[----:B------:R-:W2:Y:S02]  /*0430*/  LDG.E.U16 R0, [R2.64] ;  /* 0x0000002402007981 */ /* 0x000ea4000c1e1500 */
[----:B--2---:R-:W-:-:S05]  /*0440*/  HADD2.F32 R0, -RZ, R0.H0_H0 ;  /* 0x20000000ff007230 */ /* 0x004fca0000004100 */
[----:B------:R-:W-:-:S04]  /*0450*/  F2FP.BF16.PACK_AB R0, RZ, R0 ;  /* 0x00000000ff00723e */ /* 0x000fc800000010ff */
[----:B------:R-:W-:Y:S01]  /*0460*/  PRMT R25, R0, 0x7610, R25 ;  /* 0x0000761000197816 */ /* 0x000fe20000000019 */
[----:B------:R-:W-:Y:S05]  /*0470*/  BRA `(.L_x_24754) ;  /* 0x00000ce000007947 */ /* 0x000fea0003800000 */
.L_x_24757:
        /* <DEDUP_REMOVED lines=9> */
.L_x_24760:
[----:B------:R-:W2:Y:S02]  /*0510*/  LDG.E.U16 R2, [R2.64] ;  /* 0x0000002402027981 */ /* 0x000ea4000c1e1500 */
[----:B--2---:R-:W-:-:S05]  /*0520*/  HADD2.F32 R0, -RZ, R2.H0_H0 ;  /* 0x20000002ff007230 */ /* 0x004fca0000004100 */
[----:B------:R-:W-:-:S04]  /*0530*/  F2FP.BF16.PACK_AB R0, RZ, R0 ;  /* 0x00000000ff00723e */ /* 0x000fc800000010ff */
[----:B------:R-:W-:Y:S01]  /*0540*/  PRMT R25, R0, 0x7610, R25 ;  /* 0x0000761000197816 */ /* 0x000fe20000000019 */
[----:B------:R-:W-:Y:S05]  /*0550*/  BRA `(.L_x_24754) ;  /* 0x00000c0000007947 */ /* 0x000fea0003800000 */
.L_x_24759:
[----:B------:R-:W2:Y:S02]  /*0560*/  LDG.E.64 R2, [R2.64] ;  /* 0x0000002402027981 */ /* 0x000ea4000c1e1b00 */
[----:B--2---:R-:W0:Y:S01]  /*0570*/  F2F.F32.F64 R0, R2 ;  /* 0x0000000200007310 */ /* 0x004e220000301000 */
[----:B------:R-:W0:-:S14]  /*0580*/  DSETP.GEU.AND P0, PT, |R2|, c[0x2][0x0], PT ;  /* 0x008000000200762a */ /* 0x000e1c0003f0e200 */
[----:B0-----:R-:W-:-:S05]  /*0590*/  @!P0 FMUL R0, R0, 1.175494350822287508e-38 ;  /* 0x0080000000008820 */ /* 0x001fca0000400000 */
[----:B------:R-:W-:-:S04]  /*05a0*/  F2FP.BF16.PACK_AB R0, RZ, R0 ;  /* 0x00000000ff00723e */ /* 0x000fc800000010ff */
[----:B------:R-:W-:Y:S01]  /*05b0*/  PRMT R25, R0, 0x7610, R25 ;  /* 0x0000761000197816 */ /* 0x000fe20000000019 */
[----:B------:R-:W-:Y:S05]  /*05c0*/  BRA `(.L_x_24754) ;  /* 0x00000b9000007947 */ /* 0x000fea0003800000 */
.L_x_24749:
        /* <DEDUP_REMOVED lines=14> */
.L_x_24763:
[----:B------:R-:W2:Y:S02]  /*06b0*/  LDG.E.64 R2, [R2.64] ;  /* 0x0000002402027981 */ /* 0x000ea4000c1e1b00 */
[----:B--2---:R-:W0:Y:S01]  /*06c0*/  F2F.F32.F64 R0, R2 ;  /* 0x0000000200007310 */ /* 0x004e220000301000 */
[----:B------:R-:W0:-:S14]  /*06d0*/  DSETP.GEU.AND P0, PT, |R2|, c[0x2][0x0], PT ;  /* 0x008000000200762a */ /* 0x000e1c0003f0e200 */
[----:B0-----:R-:W-:-:S05]  /*06e0*/  @!P0 FMUL R0, R0, 1.175494350822287508e-38 ;  /* 0x0080000000008820 */ /* 0x001fca0000400000 */
[----:B------:R-:W-:-:S04]  /*06f0*/  F2FP.BF16.PACK_AB R0, RZ, R0 ;  /* 0x00000000ff00723e */ /* 0x000fc800000010ff */
[----:B------:R-:W-:Y:S01]  /*0700*/  PRMT R25, R0, 0x7610, R25 ;  /* 0x0000761000197816 */ /* 0x000fe20000000019 */
[----:B------:R-:W-:Y:S05]  /*0710*/  BRA `(.L_x_24754) ;  /* 0x00000a4000007947 */ /* 0x000fea0003800000 */
.L_x_24762:
        /* <DEDUP_REMOVED lines=28> */
.L_x_24765:
        /* <DEDUP_REMOVED lines=16> */
.L_x_24764:
[----:B------:R0:W5:Y:S01]  /*09e0*/  LDG.E.U16 R25, [R2.64] ;  /* 0x0000002402197981 */ /* 0x000162000c1e1500 */
[----:B------:R-:W-:Y:S05]  /*09f0*/  BRA `(.L_x_24754) ;  /* 0x0000076000007947 */ /* 0x000fea0003800000 */
.L_x_24761:
        /* <DEDUP_REMOVED lines=12> */
.L_x_24768:
        /* <DEDUP_REMOVED lines=21> */
.L_x_24772:
[----:B------:R-:W-:Y:S05]  /*0c10*/  BSYNC B1 ;  /* 0x0000000000017941 */ /* 0x000fea0003800000 */
.L_x_24771:
[----:B------:R-:W-:Y:S01]  /*0c20*/  LEA R3, R0, 0x3b800000, 0x17 ;  /* 0x3b80000000037811 */ /* 0x000fe200078eb8ff */
[----:B------:R-:W-:-:S05]  /*0c30*/  IMAD.SHL.U32 R0, R2, 0x100000, RZ ;  /* 0x0010000002007824 */ /* 0x000fca00078e00ff */
[----:B------:R-:W-:Y:S02]  /*0c40*/  LOP3.LUT R0, R3, R0, R4, 0xfe, !PT ;  /* 0x0000000003007212 */ /* 0x000fe400078efe04 */
.L_x_24770:
[----:B------:R-:W-:Y:S05]  /*0c50*/  BSYNC B0 ;  /* 0x0000000000007941 */ /* 0x000fea0003800000 */
.L_x_24769:
[----:B------:R-:W-:-:S04]  /*0c60*/  F2FP.BF16.PACK_AB R0, RZ, R0 ;  /* 0x00000000ff00723e */ /* 0x000fc800000010ff */
[----:B------:R-:W-:Y:S01]  /*0c70*/  PRMT R25, R0, 0x7610, R25 ;  /* 0x0000761000197816 */ /* 0x000fe20000000019 */
[----:B------:R-:W-:Y:S05]  /*0c80*/  BRA `(.L_x_24754) ;  /* 0x000004d000007947 */ /* 0x000fea0003800000 */
.L_x_24767:
        /* <DEDUP_REMOVED lines=21> */
.L_x_24776:
[----:B------:R-:W-:Y:S05]  /*0de0*/  BSYNC B1 ;  /* 0x0000000000017941 */ /* 0x000fea0003800000 */
.L_x_24775:
[----:B------:R-:W-:Y:S01]  /*0df0*/  LEA R3, R0, 0x37800000, 0x17 ;  /* 0x3780000000037811 */ /* 0x000fe200078eb8ff */
[----:B------:R-:W-:-:S05]  /*0e00*/  IMAD.SHL.U32 R0, R2, 0x200000, RZ ;  /* 0x0020000002007824 */ /* 0x000fca00078e00ff */
[----:B------:R-:W-:Y:S02]  /*0e10*/  LOP3.LUT R0, R3, R0, R4, 0xfe, !PT ;  /* 0x0000000003007212 */ /* 0x000fe400078efe04 */
.L_x_24774:
[----:B------:R-:W-:Y:S05]  /*0e20*/  BSYNC B0 ;  /* 0x0000000000007941 */ /* 0x000fea0003800000 */
.L_x_24773:
[----:B------:R-:W-:-:S04]  /*0e30*/  F2FP.BF16.PACK_AB R0, RZ, R0 ;  /* 0x00000000ff00723e */ /* 0x000fc800000010ff */
[----:B------:R-:W-:Y:S01]  /*0e40*/  PRMT R25, R0, 0x7610, R25 ;  /* 0x0000761000197816 */ /* 0x000fe20000000019 */
[----:B------:R-:W-:Y:S05]  /*0e50*/  BRA `(.L_x_24754) ;  /* 0x0000030000007947 */ /* 0x000fea0003800000 */
.L_x_24766:
        /* <DEDUP_REMOVED lines=14> */
.L_x_24780:
[----:B------:R-:W-:Y:S05]  /*0f40*/  BSYNC B0 ;  /* 0x0000000000007941 */ /* 0x000fea0003800000 */
.L_x_24779:
[----:B------:R-:W-:-:S04]  /*0f50*/  F2FP.BF16.PACK_AB R0, RZ, R0 ;  /* 0x00000000ff00723e */ /* 0x000fc800000010ff */
[----:B------:R-:W-:Y:S01]  /*0f60*/  PRMT R25, R0, 0x7610, R25 ;  /* 0x0000761000197816 */ /* 0x000fe20000000019 */
[----:B------:R-:W-:Y:S05]  /*0f70*/  BRA `(.L_x_24754) ;  /* 0x000001e000007947 */ /* 0x000fea0003800000 */
.L_x_24753:
        /* <DEDUP_REMOVED lines=21> */
.L_x_24778:
[----:B------:R-:W2:Y:S02]  /*10d0*/  LDG.E.64 R2, [R2.64] ;  /* 0x0000002402027981 */ /* 0x000ea4000c1e1b00 */
[----:B--2---:R-:W0:Y:S02]  /*10e0*/  I2F.U64 R0, R2 ;  /* 0x0000000200007312 */ /* 0x004e240000301000 */
[----:B0-----:R-:W-:-:S04]  /*10f0*/  F2FP.BF16.PACK_AB R0, RZ, R0 ;  /* 0x00000000ff00723e */ /* 0x001fc800000010ff */
[----:B------:R-:W-:Y:S01]  /*1100*/  PRMT R25, R0, 0x7610, R25 ;  /* 0x0000761000197816 */ /* 0x000fe20000000019 */
[----:B------:R-:W-:Y:S05]  /*1110*/  BRA `(.L_x_24754) ;  /* 0x0000004000007947 */ /* 0x000fea0003800000 */
.L_x_24777:
[----:B------:R-:W2:Y:S02]  /*1120*/  LDG.E R2, [R2.64] ;  /* 0x0000002402027981 */ /* 0x000ea4000c1e1900 */
[----:B--2---:R-:W0:Y:S02]  /*1130*/  I2F.U32 R0, R2 ;  /* 0x0000000200007306 */ /* 0x004e240000201000 */
[----:B0-----:R-:W-:-:S04]  /*1140*/  F2FP.BF16.PACK_AB R0, RZ, R0 ;  /* 0x00000000ff00723e */ /* 0x001fc800000010ff */
[----:B------:R-:W-:Y:S02]  /*1150*/  PRMT R25, R0, 0x7610, R25 ;  /* 0x0000761000197816 */ /* 0x000fe40000000019 */
.L_x_24754:
[----:B------:R-:W1:Y:S02]  /*1160*/  S2R R19, SR_TID.X ;  /* 0x0000000000137919 */ /* 0x000e640000002100 */
[----:B-1----:R-:W-:-:S03]  /*1170*/  IADD3 R19, R19, 0x80, RZ ;  /* 0x0000008013137810 */ /* 0x002fc60007ffe0ff */
.L_x_24748:
[----:B-1----:R-:W-:Y:S05]  /*1180*/  BSYNC B6 ;  /* 0x0000000000067941 */ /* 0x002fea0003800000 */
.L_x_24747:
        /* <DEDUP_REMOVED lines=24> */
.L_x_24786:
[----:B------:R-:W2:Y:S02]  /*1310*/  LDG.E.U8 R2, [R2.64] ;  /* 0x0000002402027981 */ /* 0x000ea4000c1e1100 */
[----:B--2---:R-:W0:Y:S02]  /*1320*/  I2F.U16 R0, R2 ;  /* 0x0000000200007306 */ /* 0x004e240000101000 */
[----:B0-----:R-:W-:-:S04]  /*1330*/  F2FP.BF16.PACK_AB R0, RZ, R0 ;  /* 0x00000000ff00723e */ /* 0x001fc800000010ff */
[----:B------:R-:W-:Y:S01]  /*1340*/  PRMT R22, R0, 0x7610, R22 ;  /* 0x0000761000167816 */ /* 0x000fe20000000016 */
[----:B------:R-:W-:Y:S05]  /*1350*/  BRA `(.L_x_24788) ;  /* 0x00000f0000007947 */ /* 0x000fea0003800000 */
.L_x_24785:
        /* <DEDUP_REMOVED lines=11> */
.L_x_24790:
[----:B------:R-:W2:Y:S02]  /*1410*/  LDG.E R2, [R2.64] ;  /* 0x0000002402027981 */ /* 0x000ea4000c1e1900 */
[----:B--2---:R-:W0:Y:S02]  /*1420*/  I2F R0, R2 ;  /* 0x0000000200007306 */ /* 0x004e240000201400 */
[----:B0-----:R-:W-:-:S04]  /*1430*/  F2FP.BF16.PACK_AB R0, RZ, R0 ;  /* 0x00000000ff00723e */ /* 0x001fc800000010ff */
[----:B------:R-:W-:Y:S01]  /*1440*/  PRMT R22, R0, 0x7610, R22 ;  /* 0x0000761000167816 */ /* 0x000fe20000000016 */
[----:B------:R-:W-:Y:S05]  /*1450*/  BRA `(.L_x_24788) ;  /* 0x00000e0000007947 */ /* 0x000fea0003800000 */
.L_x_24789:
[----:B------:R-:W2:Y:S02]  /*1460*/  LDG.E.U16 R2, [R2.64] ;  /* 0x0000002402027981 */ /* 0x000ea4000c1e1500 */
[----:B--2---:R-:W0:Y:S02]  /*1470*/  I2F.S16 R0, R2 ;  /* 0x0000000200007306 */ /* 0x004e240000101400 */
[----:B0-----:R-:W-:-:S04]  /*1480*/  F2FP.BF16.PACK_AB R0, RZ, R0 ;  /* 0x00000000ff00723e */ /* 0x001fc800000010ff */
[----:B------:R-:W-:Y:S01]  /*1490*/  PRMT R22, R0, 0x7610, R22 ;  /* 0x0000761000167816 */ /* 0x000fe20000000016 */
[----:B------:R-:W-:Y:S05]  /*14a0*/  BRA `(.L_x_24788) ;  /* 0x00000db000007947 */ /* 0x000fea0003800000 */
.L_x_24784:
        /* <DEDUP_REMOVED lines=9> */
.L_x_24792:
[----:B------:R-:W2:Y:S02]  /*1540*/  LDG.E.U16 R0, [R2.64] ;  /* 0x0000002402007981 */ /* 0x000ea4000c1e1500 */
[----:B--2---:R-:W-:-:S05]  /*1550*/  HADD2.F32 R0, -RZ, R0.H0_H0 ;  /* 0x20000000ff007230 */ /* 0x004fca0000004100 */
[----:B------:R-:W-:-:S04]  /*1560*/  F2FP.BF16.PACK_AB R0, RZ, R0 ;  /* 0x00000000ff00723e */ /* 0x000fc800000010ff */
[----:B------:R-:W-:Y:S01]  /*1570*/  PRMT R22, R0, 0x7610, R22 ;  /* 0x0000761000167816 */ /* 0x000fe20000000016 */
[----:B------:R-:W-:Y:S05]  /*1580*/  BRA `(.L_x_24788) ;  /* 0x00000cd000007947 */ /* 0x000fea0003800000 */
.L_x_24791:
        /* <DEDUP_REMOVED lines=9> */
.L_x_24794:
[----:B------:R-:W2:Y:S02]  /*1620*/  LDG.E.U16 R2, [R2.64] ;  /* 0x0000002402027981 */ /* 0x000ea4000c1e1500 */
[----:B--2---:R-:W-:-:S05]  /*1630*/  HADD2.F32 R0, -RZ, R2.H0_H0 ;  /* 0x20000002ff007230 */ /* 0x004fca0000004100 */
[----:B------:R-:W-:-:S04]  /*1640*/  F2FP.BF16.PACK_AB R0, RZ, R0 ;  /* 0x00000000ff00723e */ /* 0x000fc800000010ff */
[----:B------:R-:W-:Y:S01]  /*1650*/  PRMT R22, R0, 0x7610, R22 ;  /* 0x0000761000167816 */ /* 0x000fe20000000016 */
[----:B------:R-:W-:Y:S05]  /*1660*/  BRA `(.L_x_24788) ;  /* 0x00000bf000007947 */ /* 0x000fea0003800000 */
.L_x_24793:
[----:B------:R-:W2:Y:S02]  /*1670*/  LDG.E.64 R2, [R2.64] ;  /* 0x0000002402027981 */ /* 0x000ea4000c1e1b00 */
[----:B--2---:R-:W0:Y:S01]  /*1680*/  F2F.F32.F64 R0, R2 ;  /* 0x0000000200007310 */ /* 0x004e220000301000 */
[----:B------:R-:W0:-:S14]  /*1690*/  DSETP.GEU.AND P0, PT, |R2|, c[0x2][0x0], PT ;  /* 0x008000000200762a */ /* 0x000e1c0003f0e200 */
[----:B0-----:R-:W-:-:S05]  /*16a0*/  @!P0 FMUL R0, R0, 1.175494350822287508e-38 ;  /* 0x0080000000008820 */ /* 0x001fca0000400000 */
[----:B------:R-:W-:-:S04]  /*16b0*/  F2FP.BF16.PACK_AB R0, RZ, R0 ;  /* 0x00000000ff00723e */ /* 0x000fc800000010ff */
[----:B------:R-:W-:Y:S01]  /*16c0*/  PRMT R22, R0, 0x7610, R22 ;  /* 0x0000761000167816 */ /* 0x000fe20000000016 */
[----:B------:R-:W-:Y:S05]  /*16d0*/  BRA `(.L_x_24788) ;  /* 0x00000b8000007947 */ /* 0x000fea0003800000 */
.L_x_24783:
        /* <DEDUP_REMOVED lines=14> */
.L_x_24797:
[----:B------:R-:W2:Y:S02]  /*17c0*/  LDG.E.64 R2, [R2.64] ;  /* 0x0000002402027981 */ /* 0x000ea4000c1e1b00 */
[----:B--2---:R-:W0:Y:S01]  /*17d0*/  F2F.F32.F64 R0, R2 ;  /* 0x0000000200007310 */ /* 0x004e220000301000 */
[----:B------:R-:W0:-:S14]  /*17e0*/  DSETP.GEU.AND P0, PT, |R2|, c[0x2][0x0], PT ;  /* 0x008000000200762a */ /* 0x000e1c0003f0e200 */
[----:B0-----:R-:W-:-:S05]  /*17f0*/  @!P0 FMUL R0, R0, 1.175494350822287508e-38 ;  /* 0x0080000000008820 */ /* 0x001fca0000400000 */
[----:B------:R-:W-:-:S04]  /*1800*/  F2FP.BF16.PACK_AB R0, RZ, R0 ;  /* 0x00000000ff00723e */ /* 0x000fc800000010ff */
[----:B------:R-:W-:Y:S01]  /*1810*/  PRMT R22, R0, 0x7610, R22 ;  /* 0x0000761000167816 */ /* 0x000fe20000000016 */
[----:B------:R-:W-:Y:S05]  /*1820*/  BRA `(.L_x_24788) ;  /* 0x00000a3000007947 */ /* 0x000fea0003800000 */
.L_x_24796:
        /* <DEDUP_REMOVED lines=28> */
.L_x_24799:
        /* <DEDUP_REMOVED lines=15> */
.L_x_24798:
[----:B------:R0:W5:Y:S01]  /*1ae0*/  LDG.E.U16 R22, [R2.64] ;  /* 0x0000002402167981 */ /* 0x000162000c1e1500 */
[----:B------:R-:W-:Y:S05]  /*1af0*/  BRA `(.L_x_24788) ;  /* 0x0000076000007947 */ /* 0x000fea0003800000 */
.L_x_24795:
        /* <DEDUP_REMOVED lines=12> */
.L_x_24802:
        /* <DEDUP_REMOVED lines=21> */
.L_x_24806:
[----:B------:R-:W-:Y:S05]  /*1d10*/  BSYNC B1 ;  /* 0x0000000000017941 */ /* 0x000fea0003800000 */
.L_x_24805:
[----:B------:R-:W-:Y:S01]  /*1d20*/  LEA R3, R0, 0x3b800000, 0x17 ;  /* 0x3b80000000037811 */ /* 0x000fe200078eb8ff */
[----:B------:R-:W-:-:S05]  /*1d30*/  IMAD.SHL.U32 R0, R2, 0x100000, RZ ;  /* 0x0010000002007824 */ /* 0x000fca00078e00ff */
[----:B------:R-:W-:Y:S02]  /*1d40*/  LOP3.LUT R0, R3, R0, R4, 0xfe, !PT ;  /* 0x0000000003007212 */ /* 0x000fe400078efe04 */
.L_x_24804:
[----:B------:R-:W-:Y:S05]  /*1d50*/  BSYNC B0 ;  /* 0x0000000000007941 */ /* 0x000fea0003800000 */
.L_x_24803:
[----:B------:R-:W-:-:S04]  /*1d60*/  F2FP.BF16.PACK_AB R0, RZ, R0 ;  /* 0x00000000ff00723e */ /* 0x000fc800000010ff */
[----:B------:R-:W-:Y:S01]  /*1d70*/  PRMT R22, R0, 0x7610, R22 ;  /* 0x0000761000167816 */ /* 0x000fe20000000016 */
[----:B------:R-:W-:Y:S05]  /*1d80*/  BRA `(.L_x_24788) ;  /* 0x000004d000007947 */ /* 0x000fea0003800000 */
.L_x_24801:
        /* <DEDUP_REMOVED lines=21> */
.L_x_24810:
[----:B------:R-:W-:Y:S05]  /*1ee0*/  BSYNC B1 ;  /* 0x0000000000017941 */ /* 0x000fea0003800000 */
.L_x_24809:
[----:B------:R-:W-:Y:S01]  /*1ef0*/  LEA R3, R0, 0x37800000, 0x17 ;  /* 0x3780000000037811 */ /* 0x000fe200078eb8ff */
[----:B------:R-:W-:-:S05]  /*1f00*/  IMAD.SHL.U32 R0, R2, 0x200000, RZ ;  /* 0x0020000002007824 */ /* 0x000fca00078e00ff */
[----:B------:R-:W-:Y:S02]  /*1f10*/  LOP3.LUT R0, R3, R0, R4, 0xfe, !PT ;  /* 0x0000000003007212 */ /* 0x000fe400078efe04 */
.L_x_24808:
[----:B------:R-:W-:Y:S05]  /*1f20*/  BSYNC B0 ;  /* 0x0000000000007941 */ /* 0x000fea0003800000 */
.L_x_24807:
[----:B------:R-:W-:-:S04]  /*1f30*/  F2FP.BF16.PACK_AB R0, RZ, R0 ;  /* 0x00000000ff00723e */ /* 0x000fc800000010ff */
[----:B------:R-:W-:Y:S01]  /*1f40*/  PRMT R22, R0, 0x7610, R22 ;  /* 0x0000761000167816 */ /* 0x000fe20000000016 */
[----:B------:R-:W-:Y:S05]  /*1f50*/  BRA `(.L_x_24788) ;  /* 0x0000030000007947 */ /* 0x000fea0003800000 */
.L_x_24800:
        /* <DEDUP_REMOVED lines=14> */
.L_x_24814:
[----:B------:R-:W-:Y:S05]  /*2040*/  BSYNC B0 ;  /* 0x0000000000007941 */ /* 0x000fea0003800000 */
.L_x_24813:
[----:B------:R-:W-:-:S04]  /*2050*/  F2FP.BF16.PACK_AB R0, RZ, R0 ;  /* 0x00000000ff00723e */ /* 0x000fc800000010ff */
[----:B------:R-:W-:Y:S01]  /*2060*/  PRMT R22, R0, 0x7610, R22 ;  /* 0x0000761000167816 */ /* 0x000fe20000000016 */
[----:B------:R-:W-:Y:S05]  /*2070*/  BRA `(.L_x_24788) ;  /* 0x000001e000007947 */ /* 0x000fea0003800000 */
.L_x_24787:
        /* <DEDUP_REMOVED lines=21> */
.L_x_24812:
[----:B------:R-:W2:Y:S02]  /*21d0*/  LDG.E.64 R2, [R2.64] ;  /* 0x0000002402027981 */ /* 0x000ea4000c1e1b00 */
[----:B--2---:R-:W0:Y:S02]  /*21e0*/  I2F.U64 R0, R2 ;  /* 0x0000000200007312 */ /* 0x004e240000301000 */
[----:B0-----:R-:W-:-:S04]  /*21f0*/  F2FP.BF16.PACK_AB R0, RZ, R0 ;  /* 0x00000000ff00723e */ /* 0x001fc800000010ff */
[----:B------:R-:W-:Y:S01]  /*2200*/  PRMT R22, R0, 0x7610, R22 ;  /* 0x0000761000167816 */ /* 0x000fe20000000016 */
[----:B------:R-:W-:Y:S05]  /*2210*/  BRA `(.L_x_24788) ;  /* 0x0000004000007947 */ /* 0x000fea0003800000 */
.L_x_24811:
[----:B------:R-:W2:Y:S02]  /*2220*/  LDG.E R2, [R2.64] ;  /* 0x0000002402027981 */ /* 0x000ea4000c1e1900 */
[----:B--2---:R-:W0:Y:S02]  /*2230*/  I2F.U32 R0, R2 ;  /* 0x0000000200007306 */ /* 0x004e240000201000 */
[----:B0-----:R-:W-:-:S04]  /*2240*/  F2FP.BF16.PACK_AB R0, RZ, R0 ;  /* 0x00000000ff00723e */ /* 0x001fc800000010ff */
[----:B------:R-:W-:Y:S02]  /*2250*/  PRMT R22, R0, 0x7610, R22 ;  /* 0x0000761000167816 */ /* 0x000fe40000000016 */
.L_x_24788:
[----:B------:R-:W-:-:S05]  /*2260*/  IADD3 R19, R19, 0x80, RZ ;  /* 0x0000008013137810 */ /* 0x000fca0007ffe0ff */
.L_x_24782:
[----:B------:R-:W-:Y:S05]  /*2270*/  BSYNC B6 ;  /* 0x0000000000067941 */ /* 0x000fea0003800000 */
.L_x_24781:
        /* <DEDUP_REMOVED lines=26> */
.L_x_24820:
[----:B------:R-:W2:Y:S02]  /*2420*/  LDG.E.U8 R2, [R2.64] ;  /* 0x0000002402027981 */ /* 0x000ea4000c1e1100 */
[----:B--2---:R-:W0:Y:S02]  /*2430*/  I2F.U16 R0, R2 ;  /* 0x0000000200007306 */ /* 0x004e240000101000 */
[----:B0-----:R-:W-:-:S04]  /*2440*/  F2FP.BF16.PACK_AB R0, RZ, R0 ;  /* 0x00000000ff00723e */ /* 0x001fc800000010ff */
[----:B------:R-:W-:Y:S01]  /*2450*/  PRMT R26, R0, 0x7610, R26 ;  /* 0x00007610001a7816 */ /* 0x000fe2000000001a */
[----:B------:R-:W-:Y:S05]  /*2460*/  BRA `(.L_x_24822) ;  /* 0x00000f0000007947 */ /* 0x000fea0003800000 */
.L_x_24819:
        /* <DEDUP_REMOVED lines=11> */
.L_x_24824:
[----:B------:R-:W2:Y:S02]  /*2520*/  LDG.E R2, [R2.64] ;  /* 0x0000002402027981 */ /* 0x000ea4000c1e1900 */
[----:B--2---:R-:W0:Y:S02]  /*2530*/  I2F R0, R2 ;  /* 0x0000000200007306 */ /* 0x004e240000201400 */
[----:B0-----:R-:W-:-:S04]  /*2540*/  F2FP.BF16.PACK_AB R0, RZ, R0 ;  /* 0x00000000ff00723e */ /* 0x001fc800000010ff */
[----:B------:R-:W-:Y:S01]  /*2550*/  PRMT R26, R0, 0x7610, R26 ;  /* 0x00007610001a7816 */ /* 0x000fe2000000001a */
[----:B------:R-:W-:Y:S05]  /*2560*/  BRA `(.L_x_24822) ;  /* 0x00000e0000007947 */ /* 0x000fea0003800000 */
.L_x_24823:
[----:B------:R-:W2:Y:S02]  /*2570*/  LDG.E.U16 R2, [R2.64] ;  /* 0x0000002402027981 */ /* 0x000ea4000c1e1500 */
[----:B--2---:R-:W0:Y:S02]  /*2580*/  I2F.S16 R0, R2 ;  /* 0x0000000200007306 */ /* 0x004e240000101400 */
[----:B0-----:R-:W-:-:S04]  /*2590*/  F2FP.BF16.PACK_AB R0, RZ, R0 ;  /* 0x00000000ff00723e */ /* 0x001fc800000010ff */
[----:B------:R-:W-:Y:S01]  /*25a0*/  PRMT R26, R0, 0x7610, R26 ;  /* 0x00007610001a7816 */ /* 0x000fe2000000001a */
[----:B------:R-:W-:Y:S05]  /*25b0*/  BRA `(.L_x_24822) ;  /* 0x00000db000007947 */ /* 0x000fea0003800000 */
.L_x_24818:
        /* <DEDUP_REMOVED lines=9> */
.L_x_24826:
[----:B------:R-:W2:Y:S02]  /*2650*/  LDG.E.U16 R0, [R2.64] ;  /* 0x0000002402007981 */ /* 0x000ea4000c1e1500 */
[----:B--2---:R-:W-:-:S05]  /*2660*/  HADD2.F32 R0, -RZ, R0.H0_H0 ;  /* 0x20000000ff007230 */ /* 0x004fca0000004100 */
[----:B------:R-:W-:-:S04]  /*2670*/  F2FP.BF16.PACK_AB R0, RZ, R0 ;  /* 0x00000000ff00723e */ /* 0x000fc800000010ff */
[----:B------:R-:W-:Y:S01]  /*2680*/  PRMT R26, R0, 0x7610, R26 ;  /* 0x00007610001a7816 */ /* 0x000fe2000000001a */
[----:B------:R-:W-:Y:S05]  /*2690*/  BRA `(.L_x_24822) ;  /* 0x00000cd000007947 */ /* 0x000fea0003800000 */
.L_x_24825:
        /* <DEDUP_REMOVED lines=9> */
.L_x_24828:
[----:B------:R-:W2:Y:S02]  /*2730*/  LDG.E.U16 R2, [R2.64] ;  /* 0x0000002402027981 */ /* 0x000ea4000c1e1500 */
[----:B--2---:R-:W-:-:S05]  /*2740*/  HADD2.F32 R0, -RZ, R2.H0_H0 ;  /* 0x20000002ff007230 */ /* 0x004fca0000004100 */
[----:B------:R-:W-:-:S04]  /*2750*/  F2FP.BF16.PACK_AB R0, RZ, R0 ;  /* 0x00000000ff00723e */ /* 0x000fc800000010ff */
[----:B------:R-:W-:Y:S01]  /*2760*/  PRMT R26, R0, 0x7610, R26 ;  /* 0x00007610001a7816 */ /* 0x000fe2000000001a */
[----:B------:R-:W-:Y:S05]  /*2770*/  BRA `(.L_x_24822) ;  /* 0x00000bf000007947 */ /* 0x000fea0003800000 */
.L_x_24827:
[----:B------:R-:W2:Y:S02]  /*2780*/  LDG.E.64 R2, [R2.64] ;  /* 0x0000002402027981 */ /* 0x000ea4000c1e1b00 */
[----:B--2---:R-:W0:Y:S01]  /*2790*/  F2F.F32.F64 R0, R2 ;  /* 0x0000000200007310 */ /* 0x004e220000301000 */
[----:B------:R-:W0:-:S14]  /*27a0*/  DSETP.GEU.AND P0, PT, |R2|, c[0x2][0x0], PT ;  /* 0x008000000200762a */ /* 0x000e1c0003f0e200 */
[----:B0-----:R-:W-:-:S05]  /*27b0*/  @!P0 FMUL R0, R0, 1.175494350822287508e-38 ;  /* 0x0080000000008820 */ /* 0x001fca0000400000 */
[----:B------:R-:W-:-:S04]  /*27c0*/  F2FP.BF16.PACK_AB R0, RZ, R0 ;  /* 0x00000000ff00723e */ /* 0x000fc800000010ff */
[----:B------:R-:W-:Y:S01]  /*27d0*/  PRMT R26, R0, 0x7610, R26 ;  /* 0x00007610001a7816 */ /* 0x000fe2000000001a */
[----:B------:R-:W-:Y:S05]  /*27e0*/  BRA `(.L_x_24822) ;  /* 0x00000b8000007947 */ /* 0x000fea0003800000 */
.L_x_24817:
        /* <DEDUP_REMOVED lines=14> */
.L_x_24831:
[----:B------:R-:W2:Y:S02]  /*28d0*/  LDG.E.64 R2, [R2.64] ;  /* 0x0000002402027981 */ /* 0x000ea4000c1e1b00 */
[----:B--2---:R-:W0:Y:S01]  /*28e0*/  F2F.F32.F64 R0, R2 ;  /* 0x0000000200007310 */ /* 0x004e220000301000 */
[----:B------:R-:W0:-:S14]  /*28f0*/  DSETP.GEU.AND P0, PT, |R2|, c[0x2][0x0], PT ;  /* 0x008000000200762a */ /* 0x000e1c0003f0e200 */
[----:B0-----:R-:W-:-:S05]  /*2900*/  @!P0 FMUL R0, R0, 1.175494350822287508e-38 ;  /* 0x0080000000008820 */ /* 0x001fca0000400000 */
[----:B------:R-:W-:-:S04]  /*2910*/  F2FP.BF16.PACK_AB R0, RZ, R0 ;  /* 0x00000000ff00723e */ /* 0x000fc800000010ff */
[----:B------:R-:W-:Y:S01]  /*2920*/  PRMT R26, R0, 0x7610, R26 ;  /* 0x00007610001a7816 */ /* 0x000fe2000000001a */
[----:B------:R-:W-:Y:S05]  /*2930*/  BRA `(.L_x_24822) ;  /* 0x00000a3000007947 */ /* 0x000fea0003800000 */
.L_x_24830:
        /* <DEDUP_REMOVED lines=28> */
.L_x_24833:
        /* <DEDUP_REMOVED lines=15> */
.L_x_24832:
[----:B------:R0:W5:Y:S01]  /*2bf0*/  LDG.E.U16 R26, [R2.64] ;  /* 0x00000024021a7981 */ /* 0x000162000c1e1500 */
[----:B------:R-:W-:Y:S05]  /*2c00*/  BRA `(.L_x_24822) ;  /* 0x0000076000007947 */ /* 0x000fea0003800000 */
.L_x_24829:
        /* <DEDUP_REMOVED lines=12> */
.L_x_24836:
        /* <DEDUP_REMOVED lines=21> */
.L_x_24840:
[----:B------:R-:W-:Y:S05]  /*2e20*/  BSYNC B1 ;  /* 0x0000000000017941 */ /* 0x000fea0003800000 */
.L_x_24839:
[----:B------:R-:W-:Y:S01]  /*2e30*/  LEA R3, R0, 0x3b800000, 0x17 ;  /* 0x3b80000000037811 */ /* 0x000fe200078eb8ff */
[----:B------:R-:W-:-:S05]  /*2e40*/  IMAD.SHL.U32 R0, R2, 0x100000, RZ ;  /* 0x0010000002007824 */ /* 0x000fca00078e00ff */
[----:B------:R-:W-:Y:S02]  /*2e50*/  LOP3.LUT R0, R3, R0, R4, 0xfe, !PT ;  /* 0x0000000003007212 */ /* 0x000fe400078efe04 */
.L_x_24838:
[----:B------:R-:W-:Y:S05]  /*2e60*/  BSYNC B0 ;  /* 0x0000000000007941 */ /* 0x000fea0003800000 */
.L_x_24837:
[----:B------:R-:W-:-:S04]  /*2e70*/  F2FP.BF16.PACK_AB R0, RZ, R0 ;  /* 0x00000000ff00723e */ /* 0x000fc800000010ff */
[----:B------:R-:W-:Y:S01]  /*2e80*/  PRMT R26, R0, 0x7610, R26 ;  /* 0x00007610001a7816 */ /* 0x000fe2000000001a */
[----:B------:R-:W-:Y:S05]  /*2e90*/  BRA `(.L_x_24822) ;  /* 0x000004d000007947 */ /* 0x000fea0003800000 */
.L_x_24835:
        /* <DEDUP_REMOVED lines=21> */
.L_x_24844:
[----:B------:R-:W-:Y:S05]  /*2ff0*/  BSYNC B1 ;  /* 0x0000000000017941 */ /* 0x000fea0003800000 */
.L_x_24843:
[----:B------:R-:W-:Y:S01]  /*3000*/  LEA R3, R0, 0x37800000, 0x17 ;  /* 0x3780000000037811 */ /* 0x000fe200078eb8ff */
[----:B------:R-:W-:-:S05]  /*3010*/  IMAD.SHL.U32 R0, R2, 0x200000, RZ ;  /* 0x0020000002007824 */ /* 0x000fca00078e00ff */
[----:B------:R-:W-:Y:S02]  /*3020*/  LOP3.LUT R0, R3, R0, R4, 0xfe, !PT ;  /* 0x0000000003007212 */ /* 0x000fe400078efe04 */
.L_x_24842:
[----:B------:R-:W-:Y:S05]  /*3030*/  BSYNC B0 ;  /* 0x0000000000007941 */ /* 0x000fea0003800000 */
.L_x_24841:
[----:B------:R-:W-:-:S04]  /*3040*/  F2FP.BF16.PACK_AB R0, RZ, R0 ;  /* 0x00000000ff00723e */ /* 0x000fc800000010ff */
[----:B------:R-:W-:Y:S01]  /*3050*/  PRMT R26, R0, 0x7610, R26 ;  /* 0x00007610001a7816 */ /* 0x000fe2000000001a */
[----:B------:R-:W-:Y:S05]  /*3060*/  BRA `(.L_x_24822) ;  /* 0x0000030000007947 */ /* 0x000fea0003800000 */
.L_x_24834:
        /* <DEDUP_REMOVED lines=14> */
.L_x_24848:
[----:B------:R-:W-:Y:S05]  /*3150*/  BSYNC B0 ;  /* 0x0000000000007941 */ /* 0x000fea0003800000 */
.L_x_24847:
[----:B------:R-:W-:-:S04]  /*3160*/  F2FP.BF16.PACK_AB R0, RZ, R0 ;  /* 0x00000000ff00723e */ /* 0x000fc800000010ff */
[----:B------:R-:W-:Y:S01]  /*3170*/  PRMT R26, R0, 0x7610, R26 ;  /* 0x00007610001a7816 */ /* 0x000fe2000000001a */
[----:B------:R-:W-:Y:S05]  /*3180*/  BRA `(.L_x_24822) ;  /* 0x000001e000007947 */ /* 0x000fea0003800000 */
.L_x_24821:
        /* <DEDUP_REMOVED lines=21> */
.L_x_24846:
[----:B------:R-:W2:Y:S02]  /*32e0*/  LDG.E.64 R2, [R2.64] ;  /* 0x0000002402027981 */ /* 0x000ea4000c1e1b00 */
[----:B--2---:R-:W0:Y:S02]  /*32f0*/  I2F.U64 R0, R2 ;  /* 0x0000000200007312 */ /* 0x004e240000301000 */
[----:B0-----:R-:W-:-:S04]  /*3300*/  F2FP.BF16.PACK_AB R0, RZ, R0 ;  /* 0x00000000ff00723e */ /* 0x001fc800000010ff */
[----:B------:R-:W-:Y:S01]  /*3310*/  PRMT R26, R0, 0x7610, R26 ;  /* 0x00007610001a7816 */ /* 0x000fe2000000001a */
[----:B------:R-:W-:Y:S05]  /*3320*/  BRA `(.L_x_24822) ;  /* 0x0000004000007947 */ /* 0x000fea0003800000 */
.L_x_24845:
[----:B------:R-:W2:Y:S02]  /*3330*/  LDG.E R2, [R2.64] ;  /* 0x0000002402027981 */ /* 0x000ea4000c1e1900 */
[----:B--2---:R-:W0:Y:S02]  /*3340*/  I2F.U32 R0, R2 ;  /* 0x0000000200007306 */ /* 0x004e240000201000 */
[----:B0-----:R-:W-:-:S04]  /*3350*/  F2FP.BF16.PACK_AB R0, RZ, R0 ;  /* 0x00000000ff00723e */ /* 0x001fc800000010ff */
[----:B------:R-:W-:Y:S02]  /*3360*/  PRMT R26, R0, 0x7610, R26 ;  /* 0x00007610001a7816 */ /* 0x000fe4000000001a */
.L_x_24822:
[----:B------:R-:W-:-:S05]  /*3370*/  IADD3 R19, R19, 0x80, RZ ;  /* 0x0000008013137810 */ /* 0x000fca0007ffe0ff */
.L_x_24816:
[----:B------:R-:W-:Y:S05]  /*3380*/  BSYNC B6 ;  /* 0x0000000000067941 */ /* 0x000fea0003800000 */
.L_x_24815:
        /* <DEDUP_REMOVED lines=23> */
.L_x_24854:
[----:B------:R-:W2:Y:S02]  /*3500*/  LDG.E.U8 R2, [R2.64] ;  /* 0x0000002402027981 */ /* 0x000ea4000c1e1100 */
[----:B--2---:R-:W0:Y:S02]  /*3510*/  I2F.U16 R0, R2 ;  /* 0x0000000200007306 */ /* 0x004e240000101000 */
[----:B0-----:R-:W-:-:S04]  /*3520*/  F2FP.BF16.PACK_AB R0, RZ, R0 ;  /* 0x00000000ff00723e */ /* 0x001fc800000010ff */
[----:B------:R-:W-:Y:S01]  /*3530*/  PRMT R23, R0, 0x7610, R23 ;  /* 0x0000761000177816 */ /* 0x000fe20000000017 */
[----:B------:R-:W-:Y:S05]  /*3540*/  BRA `(.L_x_24850) ;  /* 0x00000f0000007947 */ /* 0x000fea0003800000 */
.L_x_24853:
        /* <DEDUP_REMOVED lines=11> */
.L_x_24857:
[----:B------:R-:W2:Y:S02]  /*3600*/  LDG.E R2, [R2.64] ;  /* 0x0000002402027981 */ /* 0x000ea4000c1e1900 */
[----:B--2---:R-:W0:Y:S02]  /*3610*/  I2F R0, R2 ;  /* 0x0000000200007306 */ /* 0x004e240000201400 */
[----:B0-----:R-:W-:-:S04]  /*3620*/  F2FP.BF16.PACK_AB R0, RZ, R0 ;  /* 0x00000000ff00723e */ /* 0x001fc800000010ff */
[----:B------:R-:W-:Y:S01]  /*3630*/  PRMT R23, R0, 0x7610, R23 ;  /* 0x0000761000177816 */ /* 0x000fe20000000017 */
[----:B------:R-:W-:Y:S05]  /*3640*/  BRA `(.L_x_24850) ;  /* 0x00000e0000007947 */ /* 0x000fea0003800000 */
.L_x_24856:
[----:B------:R-:W2:Y:S02]  /*3650*/  LDG.E.U16 R2, [R2.64] ;  /* 0x0000002402027981 */ /* 0x000ea4000c1e1500 */
[----:B--2---:R-:W0:Y:S02]  /*3660*/  I2F.S16 R0, R2 ;  /* 0x0000000200007306 */ /* 0x004e240000101400 */
[----:B0-----:R-:W-:-:S04]  /*3670*/  F2FP.BF16.PACK_AB R0, RZ, R0 ;  /* 0x00000000ff00723e */ /* 0x001fc800000010ff */
[----:B------:R-:W-:Y:S01]  /*3680*/  PRMT R23, R0, 0x7610, R23 ;  /* 0x0000761000177816 */ /* 0x000fe20000000017 */
[----:B------:R-:W-:Y:S05]  /*3690*/  BRA `(.L_x_24850) ;  /* 0x00000db000007947 */ /* 0x000fea0003800000 */
.L_x_24852:
        /* <DEDUP_REMOVED lines=9> */
.L_x_24859:
[----:B------:R-:W2:Y:S02]  /*3730*/  LDG.E.U16 R0, [R2.64] ;  /* 0x0000002402007981 */ /* 0x000ea4000c1e1500 */
[----:B--2---:R-:W-:-:S05]  /*3740*/  HADD2.F32 R0, -RZ, R0.H0_H0 ;  /* 0x20000000ff007230 */ /* 0x004fca0000004100 */
[----:B------:R-:W-:-:S04]  /*3750*/  F2FP.BF16.PACK_AB R0, RZ, R0 ;  /* 0x00000000ff00723e */ /* 0x000fc800000010ff */
[----:B------:R-:W-:Y:S01]  /*3760*/  PRMT R23, R0, 0x7610, R23 ;  /* 0x0000761000177816 */ /* 0x000fe20000000017 */
[----:B------:R-:W-:Y:S05]  /*3770*/  BRA `(.L_x_24850) ;  /* 0x00000cd000007947 */ /* 0x000fea0003800000 */
.L_x_24858:
        /* <DEDUP_REMOVED lines=9> */
.L_x_24861:
[----:B------:R-:W2:Y:S02]  /*3810*/  LDG.E.U16 R2, [R2.64] ;  /* 0x0000002402027981 */ /* 0x000ea4000c1e1500 */
[----:B--2---:R-:W-:-:S05]  /*3820*/  HADD2.F32 R0, -RZ, R2.H0_H0 ;  /* 0x20000002ff007230 */ /* 0x004fca0000004100 */
[----:B------:R-:W-:-:S04]  /*3830*/  F2FP.BF16.PACK_AB R0, RZ, R0 ;  /* 0x00000000ff00723e */ /* 0x000fc800000010ff */
[----:B------:R-:W-:Y:S01]  /*3840*/  PRMT R23, R0, 0x7610, R23 ;  /* 0x0000761000177816 */ /* 0x000fe20000000017 */
[----:B------:R-:W-:Y:S05]  /*3850*/  BRA `(.L_x_24850) ;  /* 0x00000bf000007947 */ /* 0x000fea0003800000 */
.L_x_24860:
[----:B------:R-:W2:Y:S02]  /*3860*/  LDG.E.64 R2, [R2.64] ;  /* 0x0000002402027981 */ /* 0x000ea4000c1e1b00 */
[----:B--2---:R-:W0:Y:S01]  /*3870*/  F2F.F32.F64 R0, R2 ;  /* 0x0000000200007310 */ /* 0x004e220000301000 */
[----:B------:R-:W0:-:S14]  /*3880*/  DSETP.GEU.AND P0, PT, |R2|, c[0x2][0x0], PT ;  /* 0x008000000200762a */ /* 0x000e1c0003f0e200 */
[----:B0-----:R-:W-:-:S05]  /*3890*/  @!P0 FMUL R0, R0, 1.175494350822287508e-38 ;  /* 0x0080000000008820 */ /* 0x001fca0000400000 */
[----:B------:R-:W-:-:S04]  /*38a0*/  F2FP.BF16.PACK_AB R0, RZ, R0 ;  /* 0x00000000ff00723e */ /* 0x000fc800000010ff */
[----:B------:R-:W-:Y:S01]  /*38b0*/  PRMT R23, R0, 0x7610, R23 ;  /* 0x0000761000177816 */ /* 0x000fe20000000017 */
[----:B------:R-:W-:Y:S05]  /*38c0*/  BRA `(.L_x_24850) ;  /* 0x00000b8000007947 */ /* 0x000fea0003800000 */
.L_x_24851:
        /* <DEDUP_REMOVED lines=14> */
.L_x_24864:
[----:B------:R-:W2:Y:S02]  /*39b0*/  LDG.E.64 R2, [R2.64] ;  /* 0x0000002402027981 */ /* 0x000ea4000c1e1b00 */
[----:B--2---:R-:W0:Y:S01]  /*39c0*/  F2F.F32.F64 R0, R2 ;  /* 0x0000000200007310 */ /* 0x004e220000301000 */
[----:B------:R-:W0:-:S14]  /*39d0*/  DSETP.GEU.AND P0, PT, |R2|, c[0x2][0x0], PT ;  /* 0x008000000200762a */ /* 0x000e1c0003f0e200 */
[----:B0-----:R-:W-:-:S05]  /*39e0*/  @!P0 FMUL R0, R0, 1.175494350822287508e-38 ;  /* 0x0080000000008820 */ /* 0x001fca0000400000 */
[----:B------:R-:W-:-:S04]  /*39f0*/  F2FP.BF16.PACK_AB R0, RZ, R0 ;  /* 0x00000000ff00723e */ /* 0x000fc800000010ff */
[----:B------:R-:W-:Y:S01]  /*3a00*/  PRMT R23, R0, 0x7610, R23 ;  /* 0x0000761000177816 */ /* 0x000fe20000000017 */
[----:B------:R-:W-:Y:S05]  /*3a10*/  BRA `(.L_x_24850) ;  /* 0x00000a3000007947 */ /* 0x000fea0003800000 */
.L_x_24863:
        /* <DEDUP_REMOVED lines=28> */
.L_x_24866:
        /* <DEDUP_REMOVED lines=15> */
.L_x_24865:
[----:B------:R0:W5:Y:S01]  /*3cd0*/  LDG.E.U16 R23, [R2.64] ;  /* 0x0000002402177981 */ /* 0x000162000c1e1500 */
[----:B------:R-:W-:Y:S05]  /*3ce0*/  BRA `(.L_x_24850) ;  /* 0x0000076000007947 */ /* 0x000fea0003800000 */
.L_x_24862:
        /* <DEDUP_REMOVED lines=12> */
.L_x_24869:
        /* <DEDUP_REMOVED lines=21> */
.L_x_24873:
[----:B------:R-:W-:Y:S05]  /*3f00*/  BSYNC B1 ;  /* 0x0000000000017941 */ /* 0x000fea0003800000 */
.L_x_24872:
[----:B------:R-:W-:Y:S01]  /*3f10*/  LEA R3, R0, 0x3b800000, 0x17 ;  /* 0x3b80000000037811 */ /* 0x000fe200078eb8ff */
[----:B------:R-:W-:-:S05]  /*3f20*/  IMAD.SHL.U32 R0, R2, 0x100000, RZ ;  /* 0x0010000002007824 */ /* 0x000fca00078e00ff */
[----:B------:R-:W-:Y:S02]  /*3f30*/  LOP3.LUT R0, R3, R0, R4, 0xfe, !PT ;  /* 0x0000000003007212 */ /* 0x000fe400078efe04 */
.L_x_24871:
[----:B------:R-:W-:Y:S05]  /*3f40*/  BSYNC B0 ;  /* 0x0000000000007941 */ /* 0x000fea0003800000 */
.L_x_24870:
[----:B------:R-:W-:-:S04]  /*3f50*/  F2FP.BF16.PACK_AB R0, RZ, R0 ;  /* 0x00000000ff00723e */ /* 0x000fc800000010ff */
[----:B------:R-:W-:Y:S01]  /*3f60*/  PRMT R23, R0, 0x7610, R23 ;  /* 0x0000761000177816 */ /* 0x000fe20000000017 */
[----:B------:R-:W-:Y:S05]  /*3f70*/  BRA `(.L_x_24850) ;  /* 0x000004d000007947 */ /* 0x000fea0003800000 */
.L_x_24868:
        /* <DEDUP_REMOVED lines=21> */
.L_x_24877:
[----:B------:R-:W-:Y:S05]  /*40d0*/  BSYNC B1 ;  /* 0x0000000000017941 */ /* 0x000fea0003800000 */
.L_x_24876:
[----:B------:R-:W-:Y:S01]  /*40e0*/  LEA R3, R0, 0x37800000, 0x17 ;  /* 0x3780000000037811 */ /* 0x000fe200078eb8ff */
[----:B------:R-:W-:-:S05]  /*40f0*/  IMAD.SHL.U32 R0, R2, 0x200000, RZ ;  /* 0x0020000002007824 */ /* 0x000fca00078e00ff */
[----:B------:R-:W-:Y:S02]  /*4100*/  LOP3.LUT R0, R3, R0, R4, 0xfe, !PT ;  /* 0x0000000003007212 */ /* 0x000fe400078efe04 */
.L_x_24875:
[----:B------:R-:W-:Y:S05]  /*4110*/  BSYNC B0 ;  /* 0x0000000000007941 */ /* 0x000fea0003800000 */
.L_x_24874:
[----:B------:R-:W-:-:S04]  /*4120*/  F2FP.BF16.PACK_AB R0, RZ, R0 ;  /* 0x00000000ff00723e */ /* 0x000fc800000010ff */
[----:B------:R-:W-:Y:S01]  /*4130*/  PRMT R23, R0, 0x7610, R23 ;  /* 0x0000761000177816 */ /* 0x000fe20000000017 */
[----:B------:R-:W-:Y:S05]  /*4140*/  BRA `(.L_x_24850) ;  /* 0x0000030000007947 */ /* 0x000fea0003800000 */
.L_x_24867:
        /* <DEDUP_REMOVED lines=14> */
.L_x_24881:
[----:B------:R-:W-:Y:S05]  /*4230*/  BSYNC B0 ;  /* 0x0000000000007941 */ /* 0x000fea0003800000 */
.L_x_24880:
[----:B------:R-:W-:-:S04]  /*4240*/  F2FP.BF16.PACK_AB R0, RZ, R0 ;  /* 0x00000000ff00723e */ /* 0x000fc800000010ff */
[----:B------:R-:W-:Y:S01]  /*4250*/  PRMT R23, R0, 0x7610, R23 ;  /* 0x0000761000177816 */ /* 0x000fe20000000017 */
[----:B------:R-:W-:Y:S05]  /*4260*/  BRA `(.L_x_24850) ;  /* 0x000001e000007947 */ /* 0x000fea0003800000 */
.L_x_24855:
        /* <DEDUP_REMOVED lines=21> */
.L_x_24879:
[----:B------:R-:W2:Y:S02]  /*43c0*/  LDG.E.64 R2, [R2.64] ;  /* 0x0000002402027981 */ /* 0x000ea4000c1e1b00 */
[----:B--2---:R-:W0:Y:S02]  /*43d0*/  I2F.U64 R0, R2 ;  /* 0x0000000200007312 */ /* 0x004e240000301000 */
[----:B0-----:R-:W-:-:S04]  /*43e0*/  F2FP.BF16.PACK_AB R0, RZ, R0 ;  /* 0x00000000ff00723e */ /* 0x001fc800000010ff */
[----:B------:R-:W-:Y:S01]  /*43f0*/  PRMT R23, R0, 0x7610, R23 ;  /* 0x0000761000177816 */ /* 0x000fe20000000017 */
[----:B------:R-:W-:Y:S05]  /*4400*/  BRA `(.L_x_24850) ;  /* 0x0000004000007947 */ /* 0x000fea0003800000 */
.L_x_24878:
[----:B------:R-:W2:Y:S02]  /*4410*/  LDG.E R2, [R2.64] ;  /* 0x0000002402027981 */ /* 0x000ea4000c1e1900 */
[----:B--2---:R-:W0:Y:S02]  /*4420*/  I2F.U32 R0, R2 ;  /* 0x0000000200007306 */ /* 0x004e240000201000 */
[----:B0-----:R-:W-:-:S04]  /*4430*/  F2FP.BF16.PACK_AB R0, RZ, R0 ;  /* 0x00000000ff00723e */ /* 0x001fc800000010ff */
[----:B------:R-:W-:Y:S02]  /*4440*/  PRMT R23, R0, 0x7610, R23 ;  /* 0x0000761000177816 */ /* 0x000fe40000000017 */
.L_x_24850:
[----:B------:R-:W-:Y:S05]  /*4450*/  BSYNC B6 ;  /* 0x0000000000067941 */ /* 0x000fea0003800000 */
.L_x_24849:
        /* <DEDUP_REMOVED lines=9> */
[----:B--2--5:R-:W-:Y:S01]  /*44f0*/  PRMT R25, RZ, 0x5410, R25 ;  /* 0x00005410ff197816 */ /* 0x024fe20000000019 */
[----:B------:R-:W-:-:S03]  /*4500*/  IMAD.MOV.U32 R6, RZ, RZ, 0x3ab5ebe6 ;  /* 0x3ab5ebe6ff067424 */ /* 0x000fc600078e00ff */
[C---:B------:R-:W-:Y:S01]  /*4510*/  FSETP.GEU.FTZ.AND P2, PT, |R25|.reuse, 0.40999999642372131348, PT ;  /* 0x3ed1eb851900780b */ /* 0x040fe20003f5e200 */
[C---:B------:R-:W-:Y:S01]  /*4520*/  FMUL.FTZ R0, R25.reuse, 1.4426950216293334961 ;  /* 0x3fb8aa3b19007820 */ /* 0x040fe20000410000 */
[----:B------:R-:W-:-:S05]  /*4530*/  FSETP.NEU.FTZ.AND P4, PT, R25, RZ, PT ;  /* 0x000000ff1900720b */ /* 0x000fca0003f9d000 */
        /* <DEDUP_REMOVED lines=21> */
[----:B------:R-:W-:Y:S02]  /*4690*/  F2FP.BF16.PACK_AB R0, RZ, R0 ;  /* 0x00000000ff00723e */ /* 0x000fe400000010ff */
.L_x_24883:
[----:B--2---:R-:W-:Y:S05]  /*46a0*/  BSYNC B0 ;  /* 0x0000000000007941 */ /* 0x004fea0003800000 */
.L_x_24882:
[-C--:B------:R-:W-:Y:S01]  /*46b0*/  ISETP.GE.AND P3, PT, R24, R17.reuse, PT ;  /* 0x000000111800720c */ /* 0x080fe20003f66270 */
[----:B------:R-:W-:Y:S01]  /*46c0*/  BSSY B0, `(.L_x_24884) ;  /* 0x000001e000007945 */ /* 0x000fe20003800000 */
[----:B------:R-:W-:-:S11]  /*46d0*/  ISETP.GE.AND P2, PT, R2, R17, PT ;  /* 0x000000110200720c */ /* 0x000fd60003f46270 */
[----:B------:R-:W-:Y:S05]  /*46e0*/  @P3 BRA `(.L_x_24885) ;  /* 0x000001b000003947 */ /* 0x000fea0003800000 */
[----:B-----5:R-:W-:Y:S01]  /*46f0*/  PRMT R22, RZ, 0x5410, R22 ;  /* 0x00005410ff167816 */ /* 0x020fe20000000016 */
[----:B------:R-:W-:-:S03]  /*4700*/  IMAD.MOV.U32 R5, RZ, RZ, 0x3ab5ebe6 ;  /* 0x3ab5ebe6ff057424 */ /* 0x000fc600078e00ff */
[C---:B------:R-:W-:Y:S01]  /*4710*/  FSETP.GEU.FTZ.AND P3, PT, |R22|.reuse, 0.40999999642372131348, PT ;  /* 0x3ed1eb851600780b */ /* 0x040fe20003f7e200 */
[----:B------:R-:W-:-:S06]  /*4720*/  FMUL.FTZ R2, R22, 1.4426950216293334961 ;  /* 0x3fb8aa3b16027820 */ /* 0x000fcc0000410000 */
        /* <DEDUP_REMOVED lines=23> */
.L_x_24885:
[----:B------:R-:W-:Y:S05]  /*48a0*/  BSYNC B0 ;  /* 0x0000000000007941 */ /* 0x000fea0003800000 */
.L_x_24884:
[----:B------:R-:W-:Y:S01]  /*48b0*/  BSSY B0, `(.L_x_24886) ;  /* 0x000001d000007945 */ /* 0x000fe20003800000 */
[----:B------:R-:W-:Y:S05]  /*48c0*/  @P1 BRA `(.L_x_24887) ;  /* 0x000001b000001947 */ /* 0x000fea0003800000 */
[----:B-----5:R-:W-:Y:S01]  /*48d0*/  PRMT R26, RZ, 0x5410, R26 ;  /* 0x00005410ff1a7816 */ /* 0x020fe2000000001a */
        /* <DEDUP_REMOVED lines=26> */
.L_x_24887:
[----:B------:R-:W-:Y:S05]  /*4a80*/  BSYNC B0 ;  /* 0x0000000000007941 */ /* 0x000fea0003800000 */
.L_x_24886:
        /* <DEDUP_REMOVED lines=29> */
.L_x_24889:
[----:B------:R-:W-:Y:S05]  /*4c60*/  BSYNC B0 ;  /* 0x0000000000007941 */ /* 0x000fea0003800000 */
.L_x_24888:
        /* <DEDUP_REMOVED lines=22> */
.L_x_24895:
[----:B------:R-:W-:Y:S01]  /*4dd0*/  PRMT R5, RZ, 0x5410, R0 ;  /* 0x00005410ff057816 */ /* 0x000fe20000000000 */
[----:B------:R-:W-:-:S05]  /*4de0*/  IMAD.MOV.U32 R19, RZ, RZ, R24 ;  /* 0x000000ffff137224 */ /* 0x000fca00078e0018 */
[----:B------:R-:W0:Y:S02]  /*4df0*/  F2I.S64.TRUNC R4, R5 ;  /* 0x0000000500047311 */ /* 0x000e24000020d900 */
[----:B0-----:R0:W-:Y:S01]  /*4e00*/  STG.E.U8 [R2.64], R4 ;  /* 0x0000000402007986 */ /* 0x0011e2000c101124 */
[----:B------:R-:W-:Y:S05]  /*4e10*/  BRA `(.L_x_24891) ;  /* 0x00000f8000007947 */ /* 0x000fea0003800000 */
.L_x_24894:
        /* <DEDUP_REMOVED lines=11> */
.L_x_24898:
[----:B------:R-:W-:Y:S01]  /*4ed0*/  PRMT R0, RZ, 0x5410, R0 ;  /* 0x00005410ff007816 */ /* 0x000fe20000000000 */
[----:B------:R-:W-:-:S03]  /*4ee0*/  IMAD.MOV.U32 R19, RZ, RZ, R24 ;  /* 0x000000ffff137224 */ /* 0x000fc600078e0018 */
[----:B------:R-:W0:Y:S02]  /*4ef0*/  F2I.FTZ.TRUNC.NTZ R5, R0 ;  /* 0x0000000000057305 */ /* 0x000e24000021f100 */
[----:B0-----:R0:W-:Y:S01]  /*4f00*/  STG.E [R2.64], R5 ;  /* 0x0000000502007986 */ /* 0x0011e2000c101924 */
[----:B------:R-:W-:Y:S05]  /*4f10*/  BRA `(.L_x_24891) ;  /* 0x00000e8000007947 */ /* 0x000fea0003800000 */
.L_x_24897:
[----:B------:R-:W-:Y:S01]  /*4f20*/  PRMT R0, RZ, 0x5410, R0 ;  /* 0x00005410ff007816 */ /* 0x000fe20000000000 */
[----:B------:R-:W-:-:S03]  /*4f30*/  IMAD.MOV.U32 R19, RZ, RZ, R24 ;  /* 0x000000ffff137224 */ /* 0x000fc600078e0018 */
[----:B------:R-:W0:Y:S02]  /*4f40*/  F2I.FTZ.TRUNC.NTZ R5, R0 ;  /* 0x0000000000057305 */ /* 0x000e24000021f100 */
[----:B0-----:R0:W-:Y:S01]  /*4f50*/  STG.E.U16 [R2.64], R5 ;  /* 0x0000000502007986 */ /* 0x0011e2000c101524 */
[----:B------:R-:W-:Y:S05]  /*4f60*/  BRA `(.L_x_24891) ;  /* 0x00000e3000007947 */ /* 0x000fea0003800000 */
.L_x_24893:
        /* <DEDUP_REMOVED lines=10> */
.L_x_24900:
[----:B------:R-:W-:Y:S01]  /*5010*/  PRMT R0, RZ, 0x5410, R0 ;  /* 0x00005410ff007816 */ /* 0x000fe20000000000 */
[----:B------:R-:W-:-:S03]  /*5020*/  IMAD.MOV.U32 R19, RZ, RZ, R24 ;  /* 0x000000ffff137224 */ /* 0x000fc600078e0018 */
[----:B------:R-:W-:-:S05]  /*5030*/  F2FP.PACK_AB R0, RZ, R0 ;  /* 0x00000000ff00723e */ /* 0x000fca00000000ff */
[----:B------:R0:W-:Y:S01]  /*5040*/  STG.E.U16 [R2.64], R0 ;  /* 0x0000000002007986 */ /* 0x0001e2000c101524 */
[----:B------:R-:W-:Y:S05]  /*5050*/  BRA `(.L_x_24891) ;  /* 0x00000d4000007947 */ /* 0x000fea0003800000 */
.L_x_24899:
        /* <DEDUP_REMOVED lines=11> */
.L_x_24902:
[----:B------:R-:W-:Y:S01]  /*5110*/  PRMT R0, RZ, 0x5410, R0 ;  /* 0x00005410ff007816 */ /* 0x000fe20000000000 */
[----:B------:R-:W-:-:S03]  /*5120*/  IMAD.MOV.U32 R19, RZ, RZ, R24 ;  /* 0x000000ffff137224 */ /* 0x000fc600078e0018 */
[----:B------:R-:W-:-:S04]  /*5130*/  F2FP.PACK_AB R5, RZ, R0 ;  /* 0x00000000ff05723e */ /* 0x000fc800000000ff */
[----:B------:R-:W-:-:S05]  /*5140*/  PRMT R5, R5, 0x5410, RZ ;  /* 0x0000541005057816 */ /* 0x000fca00000000ff */
[----:B------:R0:W-:Y:S01]  /*5150*/  STG.E [R2.64], R5 ;  /* 0x0000000502007986 */ /* 0x0001e2000c101924 */
[----:B------:R-:W-:Y:S05]  /*5160*/  BRA `(.L_x_24891) ;  /* 0x00000c3000007947 */ /* 0x000fea0003800000 */
.L_x_24901:
[----:B------:R-:W-:Y:S01]  /*5170*/  PRMT R4, RZ, 0x5410, R0 ;  /* 0x00005410ff047816 */ /* 0x000fe20000000000 */
[----:B------:R-:W-:-:S04]  /*5180*/  IMAD.MOV.U32 R19, RZ, RZ, R24 ;  /* 0x000000ffff137224 */ /* 0x000fc800078e0018 */
[----:B------:R-:W-:-:S06]  /*5190*/  FMUL.FTZ R4, R4, 1 ;  /* 0x3f80000004047820 */ /* 0x000fcc0000410000 */
[----:B------:R-:W0:Y:S02]  /*51a0*/  F2F.F64.F32 R4, R4 ;  /* 0x0000000400047310 */ /* 0x000e240000201800 */
[----:B0-----:R0:W-:Y:S01]  /*51b0*/  STG.E.64 [R2.64], R4 ;  /* 0x0000000402007986 */ /* 0x0011e2000c101b24 */
[----:B------:R-:W-:Y:S05]  /*51c0*/  BRA `(.L_x_24891) ;  /* 0x00000bd000007947 */ /* 0x000fea0003800000 */
.L_x_24892:
        /* <DEDUP_REMOVED lines=14> */
.L_x_24905:
[----:B------:R-:W-:Y:S01]  /*52b0*/  PRMT R0, RZ, 0x5410, R0 ;  /* 0x00005410ff007816 */ /* 0x000fe20000000000 */
[----:B------:R-:W-:Y:S01]  /*52c0*/  CS2R R6, SRZ ;  /* 0x0000000000067805 */ /* 0x000fe2000001ff00 */
[----:B------:R-:W-:-:S03]  /*52d0*/  IMAD.MOV.U32 R19, RZ, RZ, R24 ;  /* 0x000000ffff137224 */ /* 0x000fc600078e0018 */
[----:B------:R-:W-:-:S04]  /*52e0*/  FMUL.FTZ R0, R0, 1 ;  /* 0x3f80000000007820 */ /* 0x000fc80000410000 */
[----:B------:R-:W0:Y:S02]  /*52f0*/  F2F.F64.F32 R4, R0 ;  /* 0x0000000000047310 */ /* 0x000e240000201800 */
[----:B0-----:R0:W-:Y:S01]  /*5300*/  STG.E.128 [R2.64], R4 ;  /* 0x0000000402007986 */ /* 0x0011e2000c101d24 */
[----:B------:R-:W-:Y:S05]  /*5310*/  BRA `(.L_x_24891) ;  /* 0x00000a8000007947 */ /* 0x000fea0003800000 */
.L_x_24904:
        /* <DEDUP_REMOVED lines=21> */
.L_x_24909:
[----:B------:R-:W-:Y:S05]  /*5470*/  BSYNC B0 ;  /* 0x0000000000007941 */ /* 0x000fea0003800000 */
.L_x_24908:
[----:B------:R-:W-:Y:S01]  /*5480*/  LOP3.LUT R5, R0, R5, RZ, 0xfc, !PT ;  /* 0x0000000500057212 */ /* 0x000fe200078efcff */
[----:B------:R-:W-:-:S04]  /*5490*/  IMAD.MOV.U32 R19, RZ, RZ, R24 ;  /* 0x000000ffff137224 */ /* 0x000fc800078e0018 */
[----:B------:R0:W-:Y:S01]  /*54a0*/  STG.E.U8 [R2.64], R5 ;  /* 0x0000000502007986 */ /* 0x0001e2000c101124 */
[----:B------:R-:W-:Y:S05]  /*54b0*/  BRA `(.L_x_24891) ;  /* 0x000008e000007947 */ /* 0x000fea0003800000 */
.L_x_24907:
        /* <DEDUP_REMOVED lines=13> */
.L_x_24911:
[----:B------:R-:W-:Y:S01]  /*5590*/  IMAD.MOV.U32 R0, RZ, RZ, 0x7f ;  /* 0x0000007fff007424 */ /* 0x000fe200078e00ff */
[----:B------:R-:W-:-:S04]  /*55a0*/  ISETP.GT.U32.AND P0, PT, R4, 0x7f800000, PT ;  /* 0x7f8000000400780c */ /* 0x000fc80003f04070 */
[----:B------:R-:W-:-:S04]  /*55b0*/  SEL R0, R0, 0x7c, P0 ;  /* 0x0000007c00007807 */ /* 0x000fc80000000000 */
.L_x_24912:
[----:B------:R-:W-:Y:S05]  /*55c0*/  BSYNC B0 ;  /* 0x0000000000007941 */ /* 0x000fea0003800000 */
.L_x_24910:
[----:B------:R-:W-:Y:S01]  /*55d0*/  LOP3.LUT R4, R5, 0x80000000, RZ, 0xc0, !PT ;  /* 0x8000000005047812 */ /* 0x000fe200078ec0ff */
[----:B------:R-:W-:-:S03]  /*55e0*/  IMAD.MOV.U32 R19, RZ, RZ, R24 ;  /* 0x000000ffff137224 */ /* 0x000fc600078e0018 */
[----:B------:R-:W-:-:S04]  /*55f0*/  SHF.R.U32.HI R5, RZ, 0x18, R4 ;  /* 0x00000018ff057819 */ /* 0x000fc80000011604 */
[----:B------:R-:W-:-:S05]  /*5600*/  LOP3.LUT R5, R0, R5, RZ, 0xfc, !PT ;  /* 0x0000000500057212 */ /* 0x000fca00078efcff */
[----:B------:R0:W-:Y:S01]  /*5610*/  STG.E.U8 [R2.64], R5 ;  /* 0x0000000502007986 */ /* 0x0001e2000c101124 */
[----:B------:R-:W-:Y:S05]  /*5620*/  BRA `(.L_x_24891) ;  /* 0x0000077000007947 */ /* 0x000fea0003800000 */
.L_x_24906:
[----:B------:R0:W-:Y:S01]  /*5630*/  STG.E.U16 [R2.64], R0 ;  /* 0x0000000002007986 */ /* 0x0001e2000c101524 */
[----:B------:R-:W-:Y:S01]  /*5640*/  IMAD.MOV.U32 R19, RZ, RZ, R24 ;  /* 0x000000ffff137224 */ /* 0x000fe200078e0018 */
[----:B------:R-:W-:Y:S05]  /*5650*/  BRA `(.L_x_24891) ;  /* 0x0000074000007947 */ /* 0x000fea0003800000 */
.L_x_24903:
        /* <DEDUP_REMOVED lines=13> */
.L_x_24915:
        /* <DEDUP_REMOVED lines=17> */
.L_x_24918:
[----:B------:R-:W-:-:S04]  /*5840*/  LOP3.LUT R0, R7, 0x80000000, RZ, 0xc0, !PT ;  /* 0x8000000007007812 */ /* 0x000fc800078ec0ff */
[----:B------:R-:W-:-:S04]  /*5850*/  SHF.R.U32.HI R5, RZ, 0x18, R0 ;  /* 0x00000018ff057819 */ /* 0x000fc80000011600 */
[----:B------:R-:W-:-:S04]  /*5860*/  LOP3.LUT R4, R4, R5, RZ, 0xfc, !PT ;  /* 0x0000000504047212 */ /* 0x000fc800078efcff */
[----:B------:R-:W-:Y:S02]  /*5870*/  PRMT R0, R4, 0x7610, R0 ;  /* 0x0000761004007816 */ /* 0x000fe40000000000 */
.L_x_24917:
[----:B------:R-:W-:Y:S05]  /*5880*/  BSYNC B0 ;  /* 0x0000000000007941 */ /* 0x000fea0003800000 */
.L_x_24916:
[----:B------:R0:W-:Y:S01]  /*5890*/  STG.E.U8 [R2.64], R0 ;  /* 0x0000000002007986 */ /* 0x0001e2000c101124 */
[----:B------:R-:W-:Y:S01]  /*58a0*/  IMAD.MOV.U32 R19, RZ, RZ, R24 ;  /* 0x000000ffff137224 */ /* 0x000fe200078e0018 */
[----:B------:R-:W-:Y:S05]  /*58b0*/  BRA `(.L_x_24891) ;  /* 0x000004e000007947 */ /* 0x000fea0003800000 */
.L_x_24914:
        /* <DEDUP_REMOVED lines=17> */
.L_x_24921:
[----:B------:R-:W-:-:S04]  /*59d0*/  LOP3.LUT R0, R7, 0x80000000, RZ, 0xc0, !PT ;  /* 0x8000000007007812 */ /* 0x000fc800078ec0ff */
[----:B------:R-:W-:-:S04]  /*59e0*/  SHF.R.U32.HI R5, RZ, 0x18, R0 ;  /* 0x00000018ff057819 */ /* 0x000fc80000011600 */
[----:B------:R-:W-:-:S04]  /*59f0*/  LOP3.LUT R4, R4, R5, RZ, 0xfc, !PT ;  /* 0x0000000504047212 */ /* 0x000fc800078efcff */
[----:B------:R-:W-:Y:S02]  /*5a00*/  PRMT R0, R4, 0x7610, R0 ;  /* 0x0000761004007816 */ /* 0x000fe40000000000 */
.L_x_24920:
[----:B------:R-:W-:Y:S05]  /*5a10*/  BSYNC B0 ;  /* 0x0000000000007941 */ /* 0x000fea0003800000 */
.L_x_24919:
[----:B------:R0:W-:Y:S01]  /*5a20*/  STG.E.U8 [R2.64], R0 ;  /* 0x0000000002007986 */ /* 0x0001e2000c101124 */
[----:B------:R-:W-:Y:S01]  /*5a30*/  IMAD.MOV.U32 R19, RZ, RZ, R24 ;  /* 0x000000ffff137224 */ /* 0x000fe200078e0018 */
[----:B------:R-:W-:Y:S05]  /*5a40*/  BRA `(.L_x_24891) ;  /* 0x0000035000007947 */ /* 0x000fea0003800000 */
.L_x_24913:
        /* <DEDUP_REMOVED lines=23> */
.L_x_24896:
        /* <DEDUP_REMOVED lines=21> */
.L_x_24923:
[----:B------:R-:W-:Y:S01]  /*5d10*/  PRMT R4, RZ, 0x5410, R0 ;  /* 0x00005410ff047816 */ /* 0x000fe20000000000 */
[----:B------:R-:W-:-:S05]  /*5d20*/  IMAD.MOV.U32 R19, RZ, RZ, R24 ;  /* 0x000000ffff137224 */ /* 0x000fca00078e0018 */
[----:B------:R-:W0:Y:S02]  /*5d30*/  F2I.U64.TRUNC R4, R4 ;  /* 0x0000000400047311 */ /* 0x000e24000020d800 */
[----:B0-----:R0:W-:Y:S01]  /*5d40*/  STG.E.64 [R2.64], R4 ;  /* 0x0000000402007986 */ /* 0x0011e2000c101b24 */
[----:B------:R-:W-:Y:S05]  /*5d50*/  BRA `(.L_x_24891) ;  /* 0x0000004000007947 */ /* 0x000fea0003800000 */
.L_x_24922:
[----:B------:R-:W-:Y:S01]  /*5d60*/  PRMT R0, RZ, 0x5410, R0 ;  /* 0x00005410ff007816 */ /* 0x000fe20000000000 */
[----:B------:R-:W-:-:S03]  /*5d70*/  IMAD.MOV.U32 R19, RZ, RZ, R24 ;  /* 0x000000ffff137224 */ /* 0x000fc600078e0018 */
[----:B------:R-:W0:Y:S02]  /*5d80*/  F2I.FTZ.U32.TRUNC.NTZ R5, R0 ;  /* 0x0000000000057305 */ /* 0x000e24000021f000 */
[----:B0-----:R0:W-:Y:S02]  /*5d90*/  STG.E [R2.64], R5 ;  /* 0x0000000502007986 */ /* 0x0011e4000c101924 */
.L_x_24891:
[----:B------:R-:W-:Y:S05]  /*5da0*/  BSYNC B6 ;  /* 0x0000000000067941 */ /* 0x000fea0003800000 */
.L_x_24890:
        /* <DEDUP_REMOVED lines=19> */
[----:B-----5:R-:W-:-:S06]  /*5ee0*/  PRMT R25, RZ, 0x5410, R25 ;  /* 0x00005410ff197816 */ /* 0x020fcc0000000019 */
[----:B------:R-:W0:Y:S02]  /*5ef0*/  F2I.FTZ.TRUNC.NTZ R25, R25 ;  /* 0x0000001900197305 */ /* 0x000e24000021f100 */
[----:B0-----:R0:W-:Y:S01]  /*5f00*/  STG.E.U8 [R2.64], R25 ;  /* 0x0000001902007986 */ /* 0x0011e2000c101124 */
[----:B------:R-:W-:Y:S05]  /*5f10*/  BRA `(.L_x_24931) ;  /* 0x00000e8000007947 */ /* 0x000fea0003800000 */
.L_x_24929:
[----:B-----5:R-:W-:-:S06]  /*5f20*/  PRMT R5, RZ, 0x5410, R25 ;  /* 0x00005410ff057816 */ /* 0x020fcc0000000019 */
[----:B------:R-:W0:Y:S02]  /*5f30*/  F2I.S64.TRUNC R4, R5 ;  /* 0x0000000500047311 */ /* 0x000e24000020d900 */
[----:B0-----:R0:W-:Y:S01]  /*5f40*/  STG.E.U8 [R2.64], R4 ;  /* 0x0000000402007986 */ /* 0x0011e2000c101124 */
[----:B------:R-:W-:Y:S05]  /*5f50*/  BRA `(.L_x_24931) ;  /* 0x00000e4000007947 */ /* 0x000fea0003800000 */
.L_x_24928:
[----:B------:R-:W-:-:S13]  /*5f60*/  ISETP.NE.AND P0, PT, R0, 0x2, PT ;  /* 0x000000020000780c */ /* 0x000fda0003f05270 */
[----:B------:R-:W-:Y:S05]  /*5f70*/  @!P0 BRA `(.L_x_24932) ;  /* 0x000000c000008947 */ /* 0x000fea0003800000 */
[----:B------:R-:W-:-:S13]  /*5f80*/  ISETP.NE.AND P0, PT, R0, 0x3, PT ;  /* 0x000000030000780c */ /* 0x000fda0003f05270 */
[----:B------:R-:W-:Y:S05]  /*5f90*/  @!P0 BRA `(.L_x_24933) ;  /* 0x0000006000008947 */ /* 0x000fea0003800000 */
[----:B------:R-:W-:-:S13]  /*5fa0*/  ISETP.NE.AND P0, PT, R0, 0x4, PT ;  /* 0x000000040000780c */ /* 0x000fda0003f05270 */
[----:B------:R-:W-:Y:S05]  /*5fb0*/  @P0 BRA `(.L_x_24930) ;  /* 0x00000c3000000947 */ /* 0x000fea0003800000 */
[----:B-----5:R-:W-:-:S06]  /*5fc0*/  PRMT R4, RZ, 0x5410, R25 ;  /* 0x00005410ff047816 */ /* 0x020fcc0000000019 */
[----:B------:R-:W0:Y:S02]  /*5fd0*/  F2I.S64.TRUNC R4, R4 ;  /* 0x0000000400047311 */ /* 0x000e24000020d900 */
[----:B0-----:R0:W-:Y:S01]  /*5fe0*/  STG.E.64 [R2.64], R4 ;  /* 0x0000000402007986 */ /* 0x0011e2000c101b24 */
[----:B------:R-:W-:Y:S05]  /*5ff0*/  BRA `(.L_x_24931) ;  /* 0x00000da000007947 */ /* 0x000fea0003800000 */
.L_x_24933:
[----:B-----5:R-:W-:-:S06]  /*6000*/  PRMT R25, RZ, 0x5410, R25 ;  /* 0x00005410ff197816 */ /* 0x020fcc0000000019 */
[----:B------:R-:W0:Y:S02]  /*6010*/  F2I.FTZ.TRUNC.NTZ R25, R25 ;  /* 0x0000001900197305 */ /* 0x000e24000021f100 */
[----:B0-----:R0:W-:Y:S01]  /*6020*/  STG.E [R2.64], R25 ;  /* 0x0000001902007986 */ /* 0x0011e2000c101924 */
[----:B------:R-:W-:Y:S05]  /*6030*/  BRA `(.L_x_24931) ;  /* 0x00000d6000007947 */ /* 0x000fea0003800000 */
.L_x_24932:
[----:B-----5:R-:W-:-:S06]  /*6040*/  PRMT R25, RZ, 0x5410, R25 ;  /* 0x00005410ff197816 */ /* 0x020fcc0000000019 */
[----:B------:R-:W0:Y:S02]  /*6050*/  F2I.FTZ.TRUNC.NTZ R25, R25 ;  /* 0x0000001900197305 */ /* 0x000e24000021f100 */
[----:B0-----:R0:W-:Y:S01]  /*6060*/  STG.E.U16 [R2.64], R25 ;  /* 0x0000001902007986 */ /* 0x0011e2000c101524 */
[----:B------:R-:W-:Y:S05]  /*6070*/  BRA `(.L_x_24931) ;  /* 0x00000d2000007947 */ /* 0x000fea0003800000 */
.L_x_24927:
[----:B------:R-:W-:-:S13]  /*6080*/  ISETP.GT.AND P0, PT, R0, 0x6, PT ;  /* 0x000000060000780c */ /* 0x000fda0003f04270 */
[----:B------:R-:W-:Y:S05]  /*6090*/  @P0 BRA `(.L_x_24934) ;  /* 0x000000b000000947 */ /* 0x000fea0003800000 */
[----:B------:R-:W-:-:S13]  /*60a0*/  ISETP.NE.AND P0, PT, R0, 0x5, PT ;  /* 0x000000050000780c */ /* 0x000fda0003f05270 */
[----:B------:R-:W-:Y:S05]  /*60b0*/  @!P0 BRA `(.L_x_24935) ;  /* 0x0000005000008947 */ /* 0x000fea0003800000 */
[----:B------:R-:W-:-:S13]  /*60c0*/  ISETP.NE.AND P0, PT, R0, 0x6, PT ;  /* 0x000000060000780c */ /* 0x000fda0003f05270 */
[----:B------:R-:W-:Y:S05]  /*60d0*/  @P0 BRA `(.L_x_24930) ;  /* 0x00000b1000000947 */ /* 0x000fea0003800000 */
[----:B-----5:R-:W-:-:S05]  /*60e0*/  PRMT R25, RZ, 0x5410, R25 ;  /* 0x00005410ff197816 */ /* 0x020fca0000000019 */
[----:B------:R0:W-:Y:S01]  /*60f0*/  STG.E [R2.64], R25 ;  /* 0x0000001902007986 */ /* 0x0001e2000c101924 */
[----:B------:R-:W-:Y:S05]  /*6100*/  BRA `(.L_x_24931) ;  /* 0x00000c9000007947 */ /* 0x000fea0003800000 */
.L_x_24935:
[----:B-----5:R-:W-:-:S04]  /*6110*/  PRMT R0, RZ, 0x5410, R25 ;  /* 0x00005410ff007816 */ /* 0x020fc80000000019 */
[----:B------:R-:W-:-:S05]  /*6120*/  F2FP.PACK_AB R0, RZ, R0 ;  /* 0x00000000ff00723e */ /* 0x000fca00000000ff */
[----:B------:R0:W-:Y:S01]  /*6130*/  STG.E.U16 [R2.64], R0 ;  /* 0x0000000002007986 */ /* 0x0001e2000c101524 */
[----:B------:R-:W-:Y:S05]  /*6140*/  BRA `(.L_x_24931) ;  /* 0x00000c5000007947 */ /* 0x000fea0003800000 */
.L_x_24934:
[----:B------:R-:W-:-:S13]  /*6150*/  ISETP.NE.AND P0, PT, R0, 0x7, PT ;  /* 0x000000070000780c */ /* 0x000fda0003f05270 */
[----:B------:R-:W-:Y:S05]  /*6160*/  @!P0 BRA `(.L_x_24936) ;  /* 0x000000d000008947 */ /* 0x000fea0003800000 */
[----:B------:R-:W-:-:S13]  /*6170*/  ISETP.NE.AND P0, PT, R0, 0x8, PT ;  /* 0x000000080000780c */ /* 0x000fda0003f05270 */
[----:B------:R-:W-:Y:S05]  /*6180*/  @!P0 BRA `(.L_x_24937) ;  /* 0x0000006000008947 */ /* 0x000fea0003800000 */
[----:B------:R-:W-:-:S13]  /*6190*/  ISETP.NE.AND P0, PT, R0, 0x9, PT ;  /* 0x000000090000780c */ /* 0x000fda0003f05270 */
[----:B------:R-:W-:Y:S05]  /*61a0*/  @P0 BRA `(.L_x_24930) ;  /* 0x00000a4000000947 */ /* 0x000fea0003800000 */
[----:B------:R-:W-:Y:S01]  /*61b0*/  IMAD.MOV.U32 R5, RZ, RZ, RZ ;  /* 0x000000ffff057224 */ /* 0x000fe200078e00ff */
[----:B-----5:R-:W-:-:S05]  /*61c0*/  PRMT R4, RZ, 0x5410, R25 ;  /* 0x00005410ff047816 */ /* 0x020fca0000000019 */
[----:B------:R0:W-:Y:S01]  /*61d0*/  STG.E.64 [R2.64], R4 ;  /* 0x0000000402007986 */ /* 0x0001e2000c101b24 */
[----:B------:R-:W-:Y:S05]  /*61e0*/  BRA `(.L_x_24931) ;  /* 0x00000bb000007947 */ /* 0x000fea0003800000 */
.L_x_24937:
[----:B-----5:R-:W-:-:S04]  /*61f0*/  PRMT R25, RZ, 0x5410, R25 ;  /* 0x00005410ff197816 */ /* 0x020fc80000000019 */
[----:B------:R-:W-:-:S04]  /*6200*/  F2FP.PACK_AB R5, RZ, R25 ;  /* 0x00000019ff05723e */ /* 0x000fc800000000ff */
[----:B------:R-:W-:-:S05]  /*6210*/  PRMT R5, R5, 0x5410, RZ ;  /* 0x0000541005057816 */ /* 0x000fca00000000ff */
[----:B------:R0:W-:Y:S01]  /*6220*/  STG.E [R2.64], R5 ;  /* 0x0000000502007986 */ /* 0x0001e2000c101924 */
[----:B------:R-:W-:Y:S05]  /*6230*/  BRA `(.L_x_24931) ;  /* 0x00000b6000007947 */ /* 0x000fea0003800000 */
.L_x_24936:
[----:B-----5:R-:W-:-:S05]  /*6240*/  PRMT R4, RZ, 0x5410, R25 ;  /* 0x00005410ff047816 */ /* 0x020fca0000000019 */
[----:B------:R-:W-:-:S06]  /*6250*/  FMUL.FTZ R4, R4, 1 ;  /* 0x3f80000004047820 */ /* 0x000fcc0000410000 */
[----:B------:R-:W0:Y:S02]  /*6260*/  F2F.F64.F32 R4, R4 ;  /* 0x0000000400047310 */ /* 0x000e240000201800 */
[----:B0-----:R0:W-:Y:S01]  /*6270*/  STG.E.64 [R2.64], R4 ;  /* 0x0000000402007986 */ /* 0x0011e2000c101b24 */
[----:B------:R-:W-:Y:S05]  /*6280*/  BRA `(.L_x_24931) ;  /* 0x00000b1000007947 */ /* 0x000fea0003800000 */
.L_x_24926:
        /* <DEDUP_REMOVED lines=8> */
[----:B-----5:R-:W-:-:S04]  /*6310*/  PRMT R25, RZ, 0x5410, R25 ;  /* 0x00005410ff197816 */ /* 0x020fc80000000019 */
[----:B------:R-:W-:-:S04]  /*6320*/  FSETP.NEU.FTZ.AND P0, PT, R25, RZ, PT ;  /* 0x000000ff1900720b */ /* 0x000fc80003f1d000 */
[----:B------:R-:W-:-:S05]  /*6330*/  SEL R5, RZ, 0x1, !P0 ;  /* 0x00000001ff057807 */ /* 0x000fca0004000000 */
[----:B------:R0:W-:Y:S01]  /*6340*/  STG.E.U8 [R2.64], R5 ;  /* 0x0000000502007986 */ /* 0x0001e2000c101124 */
[----:B------:R-:W-:Y:S05]  /*6350*/  BRA `(.L_x_24931) ;  /* 0x00000a4000007947 */ /* 0x000fea0003800000 */
.L_x_24940:
[----:B-----5:R-:W-:Y:S01]  /*6360*/  PRMT R25, RZ, 0x5410, R25 ;  /* 0x00005410ff197816 */ /* 0x020fe20000000019 */
[----:B------:R-:W-:-:S04]  /*6370*/  CS2R R6, SRZ ;  /* 0x0000000000067805 */ /* 0x000fc8000001ff00 */
[----:B------:R-:W-:-:S06]  /*6380*/  FMUL.FTZ R4, R25, 1 ;  /* 0x3f80000019047820 */ /* 0x000fcc0000410000 */
[----:B------:R-:W0:Y:S02]  /*6390*/  F2F.F64.F32 R4, R4 ;  /* 0x0000000400047310 */ /* 0x000e240000201800 */
[----:B0-----:R0:W-:Y:S01]  /*63a0*/  STG.E.128 [R2.64], R4 ;  /* 0x0000000402007986 */ /* 0x0011e2000c101d24 */
[----:B------:R-:W-:Y:S05]  /*63b0*/  BRA `(.L_x_24931) ;  /* 0x000009e000007947 */ /* 0x000fea0003800000 */
.L_x_24939:
[----:B------:R-:W-:-:S13]  /*63c0*/  ISETP.NE.AND P0, PT, R0, 0xf, PT ;  /* 0x0000000f0000780c */ /* 0x000fda0003f05270 */
[----:B------:R-:W-:Y:S05]  /*63d0*/  @!P0 BRA `(.L_x_24941) ;  /* 0x000002d000008947 */ /* 0x000fea0003800000 */
[----:B------:R-:W-:-:S13]  /*63e0*/  ISETP.NE.AND P0, PT, R0, 0x17, PT ;  /* 0x000000170000780c */ /* 0x000fda0003f05270 */
[----:B------:R-:W-:Y:S05]  /*63f0*/  @!P0 BRA `(.L_x_24942) ;  /* 0x0000015000008947 */ /* 0x000fea0003800000 */
[----:B------:R-:W-:-:S13]  /*6400*/  ISETP.NE.AND P0, PT, R0, 0x18, PT ;  /* 0x000000180000780c */ /* 0x000fda0003f05270 */
[----:B------:R-:W-:Y:S05]  /*6410*/  @P0 BRA `(.L_x_24930) ;  /* 0x000007d000000947 */ /* 0x000fea0003800000 */
[----:B-----5:R-:W-:Y:S01]  /*6420*/  PRMT R25, RZ, 0x5410, R25 ;  /* 0x00005410ff197816 */ /* 0x020fe20000000019 */
        /* <DEDUP_REMOVED lines=14> */
.L_x_24944:
[----:B------:R-:W-:Y:S05]  /*6510*/  BSYNC B0 ;  /* 0x0000000000007941 */ /* 0x000fea0003800000 */
.L_x_24943:
[----:B------:R-:W-:-:S05]  /*6520*/  LOP3.LUT R5, R0, R5, RZ, 0xfc, !PT ;  /* 0x0000000500057212 */ /* 0x000fca00078efcff */
[----:B------:R0:W-:Y:S01]  /*6530*/  STG.E.U8 [R2.64], R5 ;  /* 0x0000000502007986 */ /* 0x0001e2000c101124 */
[----:B------:R-:W-:Y:S05]  /*6540*/  BRA `(.L_x_24931) ;  /* 0x0000085000007947 */ /* 0x000fea0003800000 */
.L_x_24942:
[----:B-----5:R-:W-:Y:S01]  /*6550*/  PRMT R25, RZ, 0x5410, R25 ;  /* 0x00005410ff197816 */ /* 0x020fe20000000019 */
        /* <DEDUP_REMOVED lines=12> */
.L_x_24946:
[----:B------:R-:W-:Y:S01]  /*6620*/  IMAD.MOV.U32 R0, RZ, RZ, 0x7f ;  /* 0x0000007fff007424 */ /* 0x000fe200078e00ff */
[----:B------:R-:W-:-:S04]  /*6630*/  ISETP.GT.U32.AND P0, PT, R4, 0x7f800000, PT ;  /* 0x7f8000000400780c */ /* 0x000fc80003f04070 */
[----:B------:R-:W-:-:S04]  /*6640*/  SEL R0, R0, 0x7c, P0 ;  /* 0x0000007c00007807 */ /* 0x000fc80000000000 */
.L_x_24947:
[----:B------:R-:W-:Y:S05]  /*6650*/  BSYNC B0 ;  /* 0x0000000000007941 */ /* 0x000fea0003800000 */
.L_x_24945:
[----:B------:R-:W-:-:S04]  /*6660*/  LOP3.LUT R4, R25, 0x80000000, RZ, 0xc0, !PT ;  /* 0x8000000019047812 */ /* 0x000fc800078ec0ff */
[----:B------:R-:W-:-:S04]  /*6670*/  SHF.R.U32.HI R5, RZ, 0x18, R4 ;  /* 0x00000018ff057819 */ /* 0x000fc80000011604 */
[----:B------:R-:W-:-:S05]  /*6680*/  LOP3.LUT R5, R0, R5, RZ, 0xfc, !PT ;  /* 0x0000000500057212 */ /* 0x000fca00078efcff */
[----:B------:R0:W-:Y:S01]  /*6690*/  STG.E.U8 [R2.64], R5 ;  /* 0x0000000502007986 */ /* 0x0001e2000c101124 */
[----:B------:R-:W-:Y:S05]  /*66a0*/  BRA `(.L_x_24931) ;  /* 0x000006f000007947 */ /* 0x000fea0003800000 */
.L_x_24941:
[----:B-----5:R0:W-:Y:S01]  /*66b0*/  STG.E.U16 [R2.64], R25 ;  /* 0x0000001902007986 */ /* 0x0201e2000c101524 */
[----:B------:R-:W-:Y:S05]  /*66c0*/  BRA `(.L_x_24931) ;  /* 0x000006d000007947 */ /* 0x000fea0003800000 */
.L_x_24938:
        /* <DEDUP_REMOVED lines=8> */
[----:B-----5:R-:W-:-:S06]  /*6750*/  PRMT R5, RZ, 0x5410, R25 ;  /* 0x00005410ff057816 */ /* 0x020fcc0000000019 */
[----:B------:R-:W0:Y:S02]  /*6760*/  F2I.FTZ.U32.TRUNC.NTZ R5, R5 ;  /* 0x0000000500057305 */ /* 0x000e24000021f000 */
[----:B0-----:R0:W-:Y:S01]  /*6770*/  STG.E.U16 [R2.64], R5 ;  /* 0x0000000502007986 */ /* 0x0011e2000c101524 */
[----:B------:R-:W-:Y:S05]  /*6780*/  BRA `(.L_x_24931) ;  /* 0x0000061000007947 */ /* 0x000fea0003800000 */
.L_x_24950:
[----:B-----5:R-:W-:Y:S01]  /*6790*/  PRMT R25, RZ, 0x5410, R25 ;  /* 0x00005410ff197816 */ /* 0x020fe20000000019 */
        /* <DEDUP_REMOVED lines=16> */
.L_x_24953:
[----:B------:R-:W-:-:S04]  /*68a0*/  LOP3.LUT R0, R25, 0x80000000, RZ, 0xc0, !PT ;  /* 0x8000000019007812 */ /* 0x000fc800078ec0ff */
[----:B------:R-:W-:-:S04]  /*68b0*/  SHF.R.U32.HI R5, RZ, 0x18, R0 ;  /* 0x00000018ff057819 */ /* 0x000fc80000011600 */
[----:B------:R-:W-:-:S04]  /*68c0*/  LOP3.LUT R4, R4, R5, RZ, 0xfc, !PT ;  /* 0x0000000504047212 */ /* 0x000fc800078efcff */
[----:B------:R-:W-:Y:S02]  /*68d0*/  PRMT R0, R4, 0x7610, R0 ;  /* 0x0000761004007816 */ /* 0x000fe40000000000 */
.L_x_24952:
[----:B------:R-:W-:Y:S05]  /*68e0*/  BSYNC B0 ;  /* 0x0000000000007941 */ /* 0x000fea0003800000 */
.L_x_24951:
[----:B------:R0:W-:Y:S01]  /*68f0*/  STG.E.U8 [R2.64], R0 ;  /* 0x0000000002007986 */ /* 0x0001e2000c101124 */
[----:B------:R-:W-:Y:S05]  /*6900*/  BRA `(.L_x_24931) ;  /* 0x0000049000007947 */ /* 0x000fea0003800000 */
.L_x_24949:
        /* <DEDUP_REMOVED lines=17> */
.L_x_24956:
[----:B------:R-:W-:-:S04]  /*6a20*/  LOP3.LUT R0, R25, 0x80000000, RZ, 0xc0, !PT ;  /* 0x8000000019007812 */ /* 0x000fc800078ec0ff */
[----:B------:R-:W-:-:S04]  /*6a30*/  SHF.R.U32.HI R5, RZ, 0x18, R0 ;  /* 0x00000018ff057819 */ /* 0x000fc80000011600 */
[----:B------:R-:W-:-:S04]  /*6a40*/  LOP3.LUT R4, R4, R5, RZ, 0xfc, !PT ;  /* 0x0000000504047212 */ /* 0x000fc800078efcff */
[----:B------:R-:W-:Y:S02]  /*6a50*/  PRMT R0, R4, 0x7610, R0 ;  /* 0x0000761004007816 */ /* 0x000fe40000000000 */
.L_x_24955:
[----:B------:R-:W-:Y:S05]  /*6a60*/  BSYNC B0 ;  /* 0x0000000000007941 */ /* 0x000fea0003800000 */
.L_x_24954:
[----:B------:R0:W-:Y:S01]  /*6a70*/  STG.E.U8 [R2.64], R0 ;  /* 0x0000000002007986 */ /* 0x0001e2000c101124 */
[----:B------:R-:W-:Y:S05]  /*6a80*/  BRA `(.L_x_24931) ;  /* 0x0000031000007947 */ /* 0x000fea0003800000 */
.L_x_24948:
[----:B------:R-:W-:-:S13]  /*6a90*/  ISETP.NE.AND P0, PT, R0, 0x1c, PT ;  /* 0x0000001c0000780c */ /* 0x000fda0003f05270 */
[----:B------:R-:W-:Y:S05]  /*6aa0*/  @!P0 BRA `(.L_x_24957) ;  /* 0x000002c000008947 */ /* 0x000fea0003800000 */
[----:B------:R-:W-:-:S13]  /*6ab0*/  ISETP.NE.AND P0, PT, R0, 0x1d, PT ;  /* 0x0000001d0000780c */ /* 0x000fda0003f05270 */
[----:B------:R-:W-:Y:S05]  /*6ac0*/  @!P0 BRA `(.L_x_24958) ;  /* 0x0000026000008947 */ /* 0x000fea0003800000 */
[----:B------:R-:W-:-:S13]  /*6ad0*/  ISETP.NE.AND P0, PT, R0, 0x2c, PT ;  /* 0x0000002c0000780c */ /* 0x000fda0003f05270 */
[----:B------:R-:W-:Y:S05]  /*6ae0*/  @P0 BRA `(.L_x_24930) ;  /* 0x0000010000000947 */ /* 0x000fea0003800000 */
[----:B-----5:R-:W-:Y:S01]  /*6af0*/  PRMT R25, RZ, 0x5410, R25 ;  /* 0x00005410ff197816 */ /* 0x020fe20000000019 */
        /* <DEDUP_REMOVED lines=15> */
.L_x_24930:
        /* <DEDUP_REMOVED lines=20> */
.L_x_24958:
[----:B-----5:R-:W-:-:S06]  /*6d30*/  PRMT R4, RZ, 0x5410, R25 ;  /* 0x00005410ff047816 */ /* 0x020fcc0000000019 */
[----:B------:R-:W0:Y:S02]  /*6d40*/  F2I.U64.TRUNC R4, R4 ;  /* 0x0000000400047311 */ /* 0x000e24000020d800 */
[----:B0-----:R0:W-:Y:S01]  /*6d50*/  STG.E.64 [R2.64], R4 ;  /* 0x0000000402007986 */ /* 0x0011e2000c101b24 */
[----:B------:R-:W-:Y:S05]  /*6d60*/  BRA `(.L_x_24931) ;  /* 0x0000003000007947 */ /* 0x000fea0003800000 */
.L_x_24957:
[----:B-----5:R-:W-:-:S06]  /*6d70*/  PRMT R25, RZ, 0x5410, R25 ;  /* 0x00005410ff197816 */ /* 0x020fcc0000000019 */
[----:B------:R-:W0:Y:S02]  /*6d80*/  F2I.FTZ.U32.TRUNC.NTZ R25, R25 ;  /* 0x0000001900197305 */ /* 0x000e24000021f000 */
[----:B0-----:R0:W-:Y:S02]  /*6d90*/  STG.E [R2.64], R25 ;  /* 0x0000001902007986 */ /* 0x0011e4000c101924 */
.L_x_24931:
        /* <DEDUP_REMOVED lines=23> */
.L_x_24962:
[----:B------:R-:W-:-:S06]  /*6f10*/  PRMT R5, RZ, 0x5410, R22 ;  /* 0x00005410ff057816 */ /* 0x000fcc0000000016 */
[----:B------:R-:W0:Y:S02]  /*6f20*/  F2I.S64.TRUNC R4, R5 ;  /* 0x0000000500047311 */ /* 0x000e24000020d900 */
[----:B0-----:R0:W-:Y:S01]  /*6f30*/  STG.E.U8 [R2.64], R4 ;  /* 0x0000000402007986 */ /* 0x0011e2000c101124 */
[----:B------:R-:W-:Y:S05]  /*6f40*/  BRA `(.L_x_24964) ;  /* 0x00000e4000007947 */ /* 0x000fea0003800000 */
.L_x_24961:
        /* <DEDUP_REMOVED lines=10> */
.L_x_24966:
[----:B------:R-:W-:-:S04]  /*6ff0*/  PRMT R22, RZ, 0x5410, R22 ;  /* 0x00005410ff167816 */ /* 0x000fc80000000016 */
[----:B------:R-:W0:Y:S02]  /*7000*/  F2I.FTZ.TRUNC.NTZ R5, R22 ;  /* 0x0000001600057305 */ /* 0x000e24000021f100 */
[----:B0-----:R0:W-:Y:S01]  /*7010*/  STG.E [R2.64], R5 ;  /* 0x0000000502007986 */ /* 0x0011e2000c101924 */
[----:B------:R-:W-:Y:S05]  /*7020*/  BRA `(.L_x_24964) ;  /* 0x00000d6000007947 */ /* 0x000fea0003800000 */
.L_x_24965:
[----:B------:R-:W-:-:S04]  /*7030*/  PRMT R22, RZ, 0x5410, R22 ;  /* 0x00005410ff167816 */ /* 0x000fc80000000016 */
[----:B------:R-:W0:Y:S02]  /*7040*/  F2I.FTZ.TRUNC.NTZ R5, R22 ;  /* 0x0000001600057305 */ /* 0x000e24000021f100 */
[----:B0-----:R0:W-:Y:S01]  /*7050*/  STG.E.U16 [R2.64], R5 ;  /* 0x0000000502007986 */ /* 0x0011e2000c101524 */
[----:B------:R-:W-:Y:S05]  /*7060*/  BRA `(.L_x_24964) ;  /* 0x00000d2000007947 */ /* 0x000fea0003800000 */
.L_x_24960:
        /* <DEDUP_REMOVED lines=9> */
.L_x_24968:
[----:B------:R-:W-:-:S04]  /*7100*/  PRMT R0, RZ, 0x5410, R22 ;  /* 0x00005410ff007816 */ /* 0x000fc80000000016 */
[----:B------:R-:W-:-:S05]  /*7110*/  F2FP.PACK_AB R0, RZ, R0 ;  /* 0x00000000ff00723e */ /* 0x000fca00000000ff */
[----:B------:R0:W-:Y:S01]  /*7120*/  STG.E.U16 [R2.64], R0 ;  /* 0x0000000002007986 */ /* 0x0001e2000c101524 */
[----:B------:R-:W-:Y:S05]  /*7130*/  BRA `(.L_x_24964) ;  /* 0x00000c5000007947 */ /* 0x000fea0003800000 */
.L_x_24967:
        /* <DEDUP_REMOVED lines=10> */
.L_x_24970:
[----:B------:R-:W-:-:S04]  /*71e0*/  PRMT R22, RZ, 0x5410, R22 ;  /* 0x00005410ff167816 */ /* 0x000fc80000000016 */
[----:B------:R-:W-:-:S04]  /*71f0*/  F2FP.PACK_AB R5, RZ, R22 ;  /* 0x00000016ff05723e */ /* 0x000fc800000000ff */
[----:B------:R-:W-:-:S05]  /*7200*/  PRMT R5, R5, 0x5410, RZ ;  /* 0x0000541005057816 */ /* 0x000fca00000000ff */
[----:B------:R0:W-:Y:S01]  /*7210*/  STG.E [R2.64], R5 ;  /* 0x0000000502007986 */ /* 0x0001e2000c101924 */
[----:B------:R-:W-:Y:S05]  /*7220*/  BRA `(.L_x_24964) ;  /* 0x00000b6000007947 */ /* 0x000fea0003800000 */
.L_x_24969:
[----:B------:R-:W-:-:S05]  /*7230*/  PRMT R4, RZ, 0x5410, R22 ;  /* 0x00005410ff047816 */ /* 0x000fca0000000016 */
[----:B------:R-:W-:-:S06]  /*7240*/  FMUL.FTZ R4, R4, 1 ;  /* 0x3f80000004047820 */ /* 0x000fcc0000410000 */
[----:B------:R-:W0:Y:S02]  /*7250*/  F2F.F64.F32 R4, R4 ;  /* 0x0000000400047310 */ /* 0x000e240000201800 */
[----:B0-----:R0:W-:Y:S01]  /*7260*/  STG.E.64 [R2.64], R4 ;  /* 0x0000000402007986 */ /* 0x0011e2000c101b24 */
[----:B------:R-:W-:Y:S05]  /*7270*/  BRA `(.L_x_24964) ;  /* 0x00000b1000007947 */ /* 0x000fea0003800000 */
.L_x_24959:
        /* <DEDUP_REMOVED lines=13> */
.L_x_24973:
[----:B------:R-:W-:Y:S01]  /*7350*/  PRMT R22, RZ, 0x5410, R22 ;  /* 0x00005410ff167816 */ /* 0x000fe20000000016 */
[----:B------:R-:W-:-:S04]  /*7360*/  CS2R R6, SRZ ;  /* 0x0000000000067805 */ /* 0x000fc8000001ff00 */
[----:B------:R-:W-:-:S06]  /*7370*/  FMUL.FTZ R4, R22, 1 ;  /* 0x3f80000016047820 */ /* 0x000fcc0000410000 */
[----:B------:R-:W0:Y:S02]  /*7380*/  F2F.F64.F32 R4, R4 ;  /* 0x0000000400047310 */ /* 0x000e240000201800 */
[----:B0-----:R0:W-:Y:S01]  /*7390*/  STG.E.128 [R2.64], R4 ;  /* 0x0000000402007986 */ /* 0x0011e2000c101d24 */
[----:B------:R-:W-:Y:S05]  /*73a0*/  BRA `(.L_x_24964) ;  /* 0x000009e000007947 */ /* 0x000fea0003800000 */
.L_x_24972:
        /* <DEDUP_REMOVED lines=21> */
.L_x_24977:
[----:B------:R-:W-:Y:S05]  /*7500*/  BSYNC B0 ;  /* 0x0000000000007941 */ /* 0x000fea0003800000 */
.L_x_24976:
[----:B------:R-:W-:-:S05]  /*7510*/  LOP3.LUT R5, R0, R5, RZ, 0xfc, !PT ;  /* 0x0000000500057212 */ /* 0x000fca00078efcff */
[----:B------:R0:W-:Y:S01]  /*7520*/  STG.E.U8 [R2.64], R5 ;  /* 0x0000000502007986 */ /* 0x0001e2000c101124 */
[----:B------:R-:W-:Y:S05]  /*7530*/  BRA `(.L_x_24964) ;  /* 0x0000085000007947 */ /* 0x000fea0003800000 */
.L_x_24975:
        /* <DEDUP_REMOVED lines=13> */
.L_x_24979:
[----:B------:R-:W-:Y:S01]  /*7610*/  IMAD.MOV.U32 R0, RZ, RZ, 0x7f ;  /* 0x0000007fff007424 */ /* 0x000fe200078e00ff */
[----:B------:R-:W-:-:S04]  /*7620*/  ISETP.GT.U32.AND P0, PT, R4, 0x7f800000, PT ;  /* 0x7f8000000400780c */ /* 0x000fc80003f04070 */
[----:B------:R-:W-:-:S04]  /*7630*/  SEL R0, R0, 0x7c, P0 ;  /* 0x0000007c00007807 */ /* 0x000fc80000000000 */
.L_x_24980:
[----:B------:R-:W-:Y:S05]  /*7640*/  BSYNC B0 ;  /* 0x0000000000007941 */ /* 0x000fea0003800000 */
.L_x_24978:
[----:B------:R-:W-:-:S04]  /*7650*/  LOP3.LUT R4, R5, 0x80000000, RZ, 0xc0, !PT ;  /* 0x8000000005047812 */ /* 0x000fc800078ec0ff */
[----:B------:R-:W-:-:S04]  /*7660*/  SHF.R.U32.HI R5, RZ, 0x18, R4 ;  /* 0x00000018ff057819 */ /* 0x000fc80000011604 */
[----:B------:R-:W-:-:S05]  /*7670*/  LOP3.LUT R5, R0, R5, RZ, 0xfc, !PT ;  /* 0x0000000500057212 */ /* 0x000fca00078efcff */
[----:B------:R0:W-:Y:S01]  /*7680*/  STG.E.U8 [R2.64], R5 ;  /* 0x0000000502007986 */ /* 0x0001e2000c101124 */
[----:B------:R-:W-:Y:S05]  /*7690*/  BRA `(.L_x_24964) ;  /* 0x000006f000007947 */ /* 0x000fea0003800000 */
.L_x_24974:
[----:B------:R0:W-:Y:S01]  /*76a0*/  STG.E.U16 [R2.64], R22 ;  /* 0x0000001602007986 */ /* 0x0001e2000c101524 */
[----:B------:R-:W-:Y:S05]  /*76b0*/  BRA `(.L_x_24964) ;  /* 0x000006d000007947 */ /* 0x000fea0003800000 */
.L_x_24971:
        /* <DEDUP_REMOVED lines=12> */
.L_x_24983:
        /* <DEDUP_REMOVED lines=17> */
.L_x_24986:
[----:B------:R-:W-:-:S04]  /*7890*/  LOP3.LUT R0, R7, 0x80000000, RZ, 0xc0, !PT ;  /* 0x8000000007007812 */ /* 0x000fc800078ec0ff */
[----:B------:R-:W-:-:S04]  /*78a0*/  SHF.R.U32.HI R5, RZ, 0x18, R0 ;  /* 0x00000018ff057819 */ /* 0x000fc80000011600 */
[----:B------:R-:W-:-:S04]  /*78b0*/  LOP3.LUT R4, R4, R5, RZ, 0xfc, !PT ;  /* 0x0000000504047212 */ /* 0x000fc800078efcff */
[----:B------:R-:W-:Y:S02]  /*78c0*/  PRMT R0, R4, 0x7610, R0 ;  /* 0x0000761004007816 */ /* 0x000fe40000000000 */
.L_x_24985:
[----:B------:R-:W-:Y:S05]  /*78d0*/  BSYNC B0 ;  /* 0x0000000000007941 */ /* 0x000fea0003800000 */
.L_x_24984:
[----:B------:R0:W-:Y:S01]  /*78e0*/  STG.E.U8 [R2.64], R0 ;  /* 0x0000000002007986 */ /* 0x0001e2000c101124 */
[----:B------:R-:W-:Y:S05]  /*78f0*/  BRA `(.L_x_24964) ;  /* 0x0000049000007947 */ /* 0x000fea0003800000 */
.L_x_24982:
        /* <DEDUP_REMOVED lines=17> */
.L_x_24989:
[----:B------:R-:W-:-:S04]  /*7a10*/  LOP3.LUT R0, R7, 0x80000000, RZ, 0xc0, !PT ;  /* 0x8000000007007812 */ /* 0x000fc800078ec0ff */
[----:B------:R-:W-:-:S04]  /*7a20*/  SHF.R.U32.HI R5, RZ, 0x18, R0 ;  /* 0x00000018ff057819 */ /* 0x000fc80000011600 */
[----:B------:R-:W-:-:S04]  /*7a30*/  LOP3.LUT R4, R4, R5, RZ, 0xfc, !PT ;  /* 0x0000000504047212 */ /* 0x000fc800078efcff */
[----:B------:R-:W-:Y:S02]  /*7a40*/  PRMT R0, R4, 0x7610, R0 ;  /* 0x0000761004007816 */ /* 0x000fe40000000000 */
.L_x_24988:
[----:B------:R-:W-:Y:S05]  /*7a50*/  BSYNC B0 ;  /* 0x0000000000007941 */ /* 0x000fea0003800000 */
.L_x_24987:
[----:B------:R0:W-:Y:S01]  /*7a60*/  STG.E.U8 [R2.64], R0 ;  /* 0x0000000002007986 */ /* 0x0001e2000c101124 */
[----:B------:R-:W-:Y:S05]  /*7a70*/  BRA `(.L_x_24964) ;  /* 0x0000031000007947 */ /* 0x000fea0003800000 */
.L_x_24981:
        /* <DEDUP_REMOVED lines=22> */
.L_x_24963:
        /* <DEDUP_REMOVED lines=20> */
.L_x_24991:
[----:B------:R-:W-:-:S06]  /*7d20*/  PRMT R4, RZ, 0x5410, R22 ;  /* 0x00005410ff047816 */ /* 0x000fcc0000000016 */
[----:B------:R-:W0:Y:S02]  /*7d30*/  F2I.U64.TRUNC R4, R4 ;  /* 0x0000000400047311 */ /* 0x000e24000020d800 */
[----:B0-----:R0:W-:Y:S01]  /*7d40*/  STG.E.64 [R2.64], R4 ;  /* 0x0000000402007986 */ /* 0x0011e2000c101b24 */
[----:B------:R-:W-:Y:S05]  /*7d50*/  BRA `(.L_x_24964) ;  /* 0x0000003000007947 */ /* 0x000fea0003800000 */
.L_x_24990:
[----:B------:R-:W-:-:S04]  /*7d60*/  PRMT R22, RZ, 0x5410, R22 ;  /* 0x00005410ff167816 */ /* 0x000fc80000000016 */
[----:B------:R-:W0:Y:S02]  /*7d70*/  F2I.FTZ.U32.TRUNC.NTZ R5, R22 ;  /* 0x0000001600057305 */ /* 0x000e24000021f000 */
[----:B0-----:R0:W-:Y:S02]  /*7d80*/  STG.E [R2.64], R5 ;  /* 0x0000000502007986 */ /* 0x0011e4000c101924 */
.L_x_24964:
[----:B------:R-:W-:Y:S02]  /*7d90*/  IADD3 R19, R19, 0x80, RZ ;  /* 0x0000008013137810 */ /* 0x000fe40007ffe0ff */
.L_x_24925:
[----:B------:R-:W-:Y:S05]  /*7da0*/  BSYNC B6 ;  /* 0x0000000000067941 */ /* 0x000fea0003800000 */
.L_x_24924:
        /* <DEDUP_REMOVED lines=19> */
[----:B0-----:R-:W-:Y:S01]  /*7ee0*/  STG.E.U8 [R2.64], R23 ;  /* 0x0000001702007986 */ /* 0x001fe2000c101124 */
[----:B------:R-:W-:Y:S05]  /*7ef0*/  EXIT ;  /* 0x000000000000794d */ /* 0x000fea0003800000 */
.L_x_24995:
[----:B-----5:R-:W-:-:S06]  /*7f00*/  PRMT R5, RZ, 0x5410, R23 ;  /* 0x00005410ff057816 */ /* 0x020fcc0000000017 */
[----:B------:R-:W0:Y:S02]  /*7f10*/  F2I.S64.TRUNC R4, R5 ;  /* 0x0000000500047311 */ /* 0x000e24000020d900 */
[----:B0-----:R-:W-:Y:S01]  /*7f20*/  STG.E.U8 [R2.64], R4 ;  /* 0x0000000402007986 */ /* 0x001fe2000c101124 */
[----:B------:R-:W-:Y:S05]  /*7f30*/  EXIT ;  /* 0x000000000000794d */ /* 0x000fea0003800000 */
.L_x_24994:
        /* <DEDUP_REMOVED lines=8> */
[----:B0-----:R-:W-:Y:S01]  /*7fc0*/  STG.E.64 [R2.64], R4 ;  /* 0x0000000402007986 */ /* 0x001fe2000c101b24 */
[----:B------:R-:W-:Y:S05]  /*7fd0*/  EXIT ;  /* 0x000000000000794d */ /* 0x000fea0003800000 */
.L_x_24998:
[----:B-----5:R-:W-:-:S06]  /*7fe0*/  PRMT R23, RZ, 0x5410, R23 ;  /* 0x00005410ff177816 */ /* 0x020fcc0000000017 */
[----:B------:R-:W0:Y:S02]  /*7ff0*/  F2I.FTZ.TRUNC.NTZ R23, R23 ;  /* 0x0000001700177305 */ /* 0x000e24000021f100 */
[----:B0-----:R-:W-:Y:S01]  /*8000*/  STG.E [R2.64], R23 ;  /* 0x0000001702007986 */ /* 0x001fe2000c101924 */
[----:B------:R-:W-:Y:S05]  /*8010*/  EXIT ;  /* 0x000000000000794d */ /* 0x000fea0003800000 */
.L_x_24997:
[----:B-----5:R-:W-:-:S06]  /*8020*/  PRMT R23, RZ, 0x5410, R23 ;  /* 0x00005410ff177816 */ /* 0x020fcc0000000017 */
[----:B------:R-:W0:Y:S02]  /*8030*/  F2I.FTZ.TRUNC.NTZ R23, R23 ;  /* 0x0000001700177305 */ /* 0x000e24000021f100 */
[----:B0-----:R-:W-:Y:S01]  /*8040*/  STG.E.U16 [R2.64], R23 ;  /* 0x0000001702007986 */ /* 0x001fe2000c101524 */
[----:B------:R-:W-:Y:S05]  /*8050*/  EXIT ;  /* 0x000000000000794d */ /* 0x000fea0003800000 */
.L_x_24993:
[----:B------:R-:W-:-:S13]  /*8060*/  ISETP.GT.AND P0, PT, R0, 0x6, PT ;  /* 0x000000060000780c */ /* 0x000fda0003f04270 */
[----:B------:R-:W-:Y:S05]  /*8070*/  @P0 BRA `(.L_x_24999) ;  /* 0x000000b000000947 */ /* 0x000fea0003800000 */
[----:B------:R-:W-:-:S13]  /*8080*/  ISETP.NE.AND P0, PT, R0, 0x5, PT ;  /* 0x000000050000780c */ /* 0x000fda0003f05270 */
[----:B------:R-:W-:Y:S05]  /*8090*/  @!P0 BRA `(.L_x_25000) ;  /* 0x0000005000008947 */ /* 0x000fea0003800000 */
[----:B------:R-:W-:-:S13]  /*80a0*/  ISETP.NE.AND P0, PT, R0, 0x6, PT ;  /* 0x000000060000780c */ /* 0x000fda0003f05270 */
[----:B------:R-:W-:Y:S05]  /*80b0*/  @P0 BRA `(.L_x_24996) ;  /* 0x00000b1000000947 */ /* 0x000fea0003800000 */
[----:B-----5:R-:W-:-:S05]  /*80c0*/  PRMT R23, RZ, 0x5410, R23 ;  /* 0x00005410ff177816 */ /* 0x020fca0000000017 */
[----:B------:R-:W-:Y:S01]  /*80d0*/  STG.E [R2.64], R23 ;  /* 0x0000001702007986 */ /* 0x000fe2000c101924 */
[----:B------:R-:W-:Y:S05]  /*80e0*/  EXIT ;  /* 0x000000000000794d */ /* 0x000fea0003800000 */
.L_x_25000:
[----:B-----5:R-:W-:-:S04]  /*80f0*/  PRMT R0, RZ, 0x5410, R23 ;  /* 0x00005410ff007816 */ /* 0x020fc80000000017 */
[----:B------:R-:W-:-:S05]  /*8100*/  F2FP.PACK_AB R0, RZ, R0 ;  /* 0x00000000ff00723e */ /* 0x000fca00000000ff */
[----:B------:R-:W-:Y:S01]  /*8110*/  STG.E.U16 [R2.64], R0 ;  /* 0x0000000002007986 */ /* 0x000fe2000c101524 */
[----:B------:R-:W-:Y:S05]  /*8120*/  EXIT ;  /* 0x000000000000794d */ /* 0x000fea0003800000 */
.L_x_24999:
        /* <DEDUP_REMOVED lines=8> */
[----:B------:R-:W-:Y:S01]  /*81b0*/  STG.E.64 [R2.64], R4 ;  /* 0x0000000402007986 */ /* 0x000fe2000c101b24 */
[----:B------:R-:W-:Y:S05]  /*81c0*/  EXIT ;  /* 0x000000000000794d */ /* 0x000fea0003800000 */
.L_x_25002:
[----:B-----5:R-:W-:-:S04]  /*81d0*/  PRMT R23, RZ, 0x5410, R23 ;  /* 0x00005410ff177816 */ /* 0x020fc80000000017 */
[----:B------:R-:W-:-:S04]  /*81e0*/  F2FP.PACK_AB R5, RZ, R23 ;  /* 0x00000017ff05723e */ /* 0x000fc800000000ff */
[----:B------:R-:W-:-:S05]  /*81f0*/  PRMT R5, R5, 0x5410, RZ ;  /* 0x0000541005057816 */ /* 0x000fca00000000ff */
[----:B------:R-:W-:Y:S01]  /*8200*/  STG.E [R2.64], R5 ;  /* 0x0000000502007986 */ /* 0x000fe2000c101924 */
[----:B------:R-:W-:Y:S05]  /*8210*/  EXIT ;  /* 0x000000000000794d */ /* 0x000fea0003800000 */
.L_x_25001:
[----:B-----5:R-:W-:-:S05]  /*8220*/  PRMT R4, RZ, 0x5410, R23 ;  /* 0x00005410ff047816 */ /* 0x020fca0000000017 */
[----:B------:R-:W-:-:S06]  /*8230*/  FMUL.FTZ R4, R4, 1 ;  /* 0x3f80000004047820 */ /* 0x000fcc0000410000 */
[----:B------:R-:W0:Y:S02]  /*8240*/  F2F.F64.F32 R4, R4 ;  /* 0x0000000400047310 */ /* 0x000e240000201800 */
[----:B0-----:R-:W-:Y:S01]  /*8250*/  STG.E.64 [R2.64], R4 ;  /* 0x0000000402007986 */ /* 0x001fe2000c101b24 */
[----:B------:R-:W-:Y:S05]  /*8260*/  EXIT ;  /* 0x000000000000794d */ /* 0x000fea0003800000 */
.L_x_24992:
        /* <DEDUP_REMOVED lines=11> */
[----:B------:R-:W-:Y:S01]  /*8320*/  STG.E.U8 [R2.64], R5 ;  /* 0x0000000502007986 */ /* 0x000fe2000c101124 */
[----:B------:R-:W-:Y:S05]  /*8330*/  EXIT ;  /* 0x000000000000794d */ /* 0x000fea0003800000 */
.L_x_25005:
[----:B-----5:R-:W-:Y:S01]  /*8340*/  PRMT R23, RZ, 0x5410, R23 ;  /* 0x00005410ff177816 */ /* 0x020fe20000000017 */
[----:B------:R-:W-:-:S04]  /*8350*/  CS2R R6, SRZ ;  /* 0x0000000000067805 */ /* 0x000fc8000001ff00 */
[----:B------:R-:W-:-:S06]  /*8360*/  FMUL.FTZ R4, R23, 1 ;  /* 0x3f80000017047820 */ /* 0x000fcc0000410000 */
[----:B------:R-:W0:Y:S02]  /*8370*/  F2F.F64.F32 R4, R4 ;  /* 0x0000000400047310 */ /* 0x000e240000201800 */
[----:B0-----:R-:W-:Y:S01]  /*8380*/  STG.E.128 [R2.64], R4 ;  /* 0x0000000402007986 */ /* 0x001fe2000c101d24 */
[----:B------:R-:W-:Y:S05]  /*8390*/  EXIT ;  /* 0x000000000000794d */ /* 0x000fea0003800000 */
.L_x_25004:
        /* <DEDUP_REMOVED lines=21> */
.L_x_25009:
[----:B------:R-:W-:Y:S05]  /*84f0*/  BSYNC B0 ;  /* 0x0000000000007941 */ /* 0x000fea0003800000 */
.L_x_25008:
[----:B------:R-:W-:-:S05]  /*8500*/  LOP3.LUT R5, R0, R5, RZ, 0xfc, !PT ;  /* 0x0000000500057212 */ /* 0x000fca00078efcff */
[----:B------:R-:W-:Y:S01]  /*8510*/  STG.E.U8 [R2.64], R5 ;  /* 0x0000000502007986 */ /* 0x000fe2000c101124 */
[----:B------:R-:W-:Y:S05]  /*8520*/  EXIT ;  /* 0x000000000000794d */ /* 0x000fea0003800000 */
.L_x_25007:
        /* <DEDUP_REMOVED lines=13> */
.L_x_25011:
[----:B------:R-:W-:Y:S01]  /*8600*/  IMAD.MOV.U32 R0, RZ, RZ, 0x7f ;  /* 0x0000007fff007424 */ /* 0x000fe200078e00ff */
[----:B------:R-:W-:-:S04]  /*8610*/  ISETP.GT.U32.AND P0, PT, R4, 0x7f800000, PT ;  /* 0x7f8000000400780c */ /* 0x000fc80003f04070 */
[----:B------:R-:W-:-:S04]  /*8620*/  SEL R0, R0, 0x7c, P0 ;  /* 0x0000007c00007807 */ /* 0x000fc80000000000 */
.L_x_25012:
[----:B------:R-:W-:Y:S05]  /*8630*/  BSYNC B0 ;  /* 0x0000000000007941 */ /* 0x000fea0003800000 */
.L_x_25010:
[----:B------:R-:W-:-:S04]  /*8640*/  LOP3.LUT R4, R23, 0x80000000, RZ, 0xc0, !PT ;  /* 0x8000000017047812 */ /* 0x000fc800078ec0ff */
[----:B------:R-:W-:-:S04]  /*8650*/  SHF.R.U32.HI R5, RZ, 0x18, R4 ;  /* 0x00000018ff057819 */ /* 0x000fc80000011604 */
[----:B------:R-:W-:-:S05]  /*8660*/  LOP3.LUT R5, R0, R5, RZ, 0xfc, !PT ;  /* 0x0000000500057212 */ /* 0x000fca00078efcff */
[----:B------:R-:W-:Y:S01]  /*8670*/  STG.E.U8 [R2.64], R5 ;  /* 0x0000000502007986 */ /* 0x000fe2000c101124 */
[----:B------:R-:W-:Y:S05]  /*8680*/  EXIT ;  /* 0x000000000000794d */ /* 0x000fea0003800000 */
.L_x_25006:
[----:B-----5:R-:W-:Y:S01]  /*8690*/  STG.E.U16 [R2.64], R23 ;  /* 0x0000001702007986 */ /* 0x020fe2000c101524 */
[----:B------:R-:W-:Y:S05]  /*86a0*/  EXIT ;  /* 0x000000000000794d */ /* 0x000fea0003800000 */
.L_x_25003:
        /* <DEDUP_REMOVED lines=10> */
[----:B0-----:R-:W-:Y:S01]  /*8750*/  STG.E.U16 [R2.64], R5 ;  /* 0x0000000502007986 */ /* 0x001fe2000c101524 */
[----:B------:R-:W-:Y:S05]  /*8760*/  EXIT ;  /* 0x000000000000794d */ /* 0x000fea0003800000 */
.L_x_25015:
        /* <DEDUP_REMOVED lines=17> */
.L_x_25018:
[----:B------:R-:W-:-:S04]  /*8880*/  LOP3.LUT R0, R23, 0x80000000, RZ, 0xc0, !PT ;  /* 0x8000000017007812 */ /* 0x000fc800078ec0ff */
[----:B------:R-:W-:-:S04]  /*8890*/  SHF.R.U32.HI R5, RZ, 0x18, R0 ;  /* 0x00000018ff057819 */ /* 0x000fc80000011600 */
[----:B------:R-:W-:-:S04]  /*88a0*/  LOP3.LUT R4, R4, R5, RZ, 0xfc, !PT ;  /* 0x0000000504047212 */ /* 0x000fc800078efcff */
[----:B------:R-:W-:Y:S02]  /*88b0*/  PRMT R0, R4, 0x7610, R0 ;  /* 0x0000761004007816 */ /* 0x000fe40000000000 */
.L_x_25017:
[----:B------:R-:W-:Y:S05]  /*88c0*/  BSYNC B0 ;  /* 0x0000000000007941 */ /* 0x000fea0003800000 */
.L_x_25016:
[----:B------:R-:W-:Y:S01]  /*88d0*/  STG.E.U8 [R2.64], R0 ;  /* 0x0000000002007986 */ /* 0x000fe2000c101124 */
[----:B------:R-:W-:Y:S05]  /*88e0*/  EXIT ;  /* 0x000000000000794d */ /* 0x000fea0003800000 */
.L_x_25014:
        /* <DEDUP_REMOVED lines=17> */
.L_x_25021:
[----:B------:R-:W-:-:S04]  /*8a00*/  LOP3.LUT R0, R23, 0x80000000, RZ, 0xc0, !PT ;  /* 0x8000000017007812 */ /* 0x000fc800078ec0ff */
[----:B------:R-:W-:-:S04]  /*8a10*/  SHF.R.U32.HI R5, RZ, 0x18, R0 ;  /* 0x00000018ff057819 */ /* 0x000fc80000011600 */
[----:B------:R-:W-:-:S04]  /*8a20*/  LOP3.LUT R4, R4, R5, RZ, 0xfc, !PT ;  /* 0x0000000504047212 */ /* 0x000fc800078efcff */
[----:B------:R-:W-:Y:S02]  /*8a30*/  PRMT R0, R4, 0x7610, R0 ;  /* 0x0000761004007816 */ /* 0x000fe40000000000 */
.L_x_25020:
[----:B------:R-:W-:Y:S05]  /*8a40*/  BSYNC B0 ;  /* 0x0000000000007941 */ /* 0x000fea0003800000 */
.L_x_25019:
[----:B------:R-:W-:Y:S01]  /*8a50*/  STG.E.U8 [R2.64], R0 ;  /* 0x0000000002007986 */ /* 0x000fe2000c101124 */
[----:B------:R-:W-:Y:S05]  /*8a60*/  EXIT ;  /* 0x000000000000794d */ /* 0x000fea0003800000 */
.L_x_25013:
        /* <DEDUP_REMOVED lines=22> */
.L_x_24996:
        /* <DEDUP_REMOVED lines=20> */
.L_x_25023:
[----:B-----5:R-:W-:-:S06]  /*8d10*/  PRMT R4, RZ, 0x5410, R23 ;  /* 0x00005410ff047816 */ /* 0x020fcc0000000017 */
[----:B------:R-:W0:Y:S02]  /*8d20*/  F2I.U64.TRUNC R4, R4 ;  /* 0x0000000400047311 */ /* 0x000e24000020d800 */
[----:B0-----:R-:W-:Y:S01]  /*8d30*/  STG.E.64 [R2.64], R4 ;  /* 0x0000000402007986 */ /* 0x001fe2000c101b24 */
[----:B------:R-:W-:Y:S05]  /*8d40*/  EXIT ;  /* 0x000000000000794d */ /* 0x000fea0003800000 */
.L_x_25022:
[----:B-----5:R-:W-:-:S06]  /*8d50*/  PRMT R23, RZ, 0x5410, R23 ;  /* 0x00005410ff177816 */ /* 0x020fcc0000000017 */
[----:B------:R-:W0:Y:S02]  /*8d60*/  F2I.FTZ.U32.TRUNC.NTZ R23, R23 ;  /* 0x0000001700177305 */ /* 0x000e24000021f000 */
[----:B0-----:R-:W-:Y:S01]  /*8d70*/  STG.E [R2.64], R23 ;  /* 0x0000001702007986 */ /* 0x001fe2000c101924 */
[----:B------:R-:W-:Y:S05]  /*8d80*/  EXIT ;  /* 0x000000000000794d */ /* 0x000fea0003800000 */
.L_x_25024:
        /* <DEDUP_REMOVED lines=15> */
.L_x_34297:


//--------------------- .text._ZN2at6native18elementwise_kernelILi128ELi4EZNS0_22gpu_kernel_impl_nocastIZZZNS0_17expm1_kernel_cudaERNS_18TensorIteratorBaseEENKUlvE_clEvENKUlvE3_clEvEUlN3c108BFloat16EE_EEvS4_RKT_EUliE_EEviT1_ --------------------------
	.section	.text._ZN2at6native18elementwise_kernelILi128ELi4EZNS0_22gpu_kernel_impl_nocastIZZZNS0_17expm1_kernel_cudaERNS_18TensorIteratorBaseEENKUlvE_clEvENKUlvE3_clEvEUlN3c108BFloat16EE_EEvS4_RKT_EUliE_EEviT1_,"ax",@progbits
	.sectioninfo	@"SHI_REGISTERS=12"
	.align	128
        .global         _ZN2at6native18elementwise_kernelILi128ELi4EZNS0_22gpu_kernel_impl_nocastIZZZNS0_17expm1_kernel_cudaERNS_18TensorIteratorBaseEENKUlvE_clEvENKUlvE3_clEvEUlN3c108BFloat16EE_EEvS4_RKT_EUliE_EEviT1_
        .type           _ZN2at6native18elementwise_kernelILi128ELi4EZNS0_22gpu_kernel_impl_nocastIZZZNS0_17expm1_kernel_cudaERNS_18TensorIteratorBaseEENKUlvE_clEvENKUlvE3_clEvEUlN3c108BFloat16EE_EEvS4_RKT_EUliE_EEviT1_,@function
        .size           _ZN2at6native18elementwise_kernelILi128ELi4EZNS0_22gpu_kernel_impl_nocastIZZZNS0_17expm1_kernel_cudaERNS_18TensorIteratorBaseEENKUlvE_clEvENKUlvE3_clEvEUlN3c108BFloat16EE_EEvS4_RKT_EUliE_EEviT1_,(.L_x_34298 - _ZN2at6native18elementwise_kernelILi128ELi4EZNS0_22gpu_kernel_impl_nocastIZZZNS0_17expm1_kernel_cudaERNS_18TensorIteratorBaseEENKUlvE_clEvENKUlvE3_clEvEUlN3c108BFloat16EE_EEvS4_RKT_EUliE_EEviT1_)
        .other          _ZN2at6native18elementwise_kernelILi128ELi4EZNS0_22gpu_kernel_impl_nocastIZZZNS0_17expm1_kernel_cudaERNS_18TensorIteratorBaseEENKUlvE_clEvENKUlvE3_clEvEUlN3c108BFloat16EE_EEvS4_RKT_EUliE_EEviT1_,@"STO_CUDA_ENTRY STV_DEFAULT"
_ZN2at6native18elementwise_kernelILi128ELi4EZNS0_22gpu_kernel_impl_nocastIZZZNS0_17expm1_kernel_cudaERNS_18TensorIteratorBaseEENKUlvE_clEvENKUlvE3_clEvEUlN3c108BFloat16EE_EEvS4_RKT_EUliE_EEviT1_:
.text._ZN2at6native18elementwise_kernelILi128ELi4EZNS0_22gpu_kernel_impl_nocastIZZZNS0_17expm1_kernel_cudaERNS_18TensorIteratorBaseEENKUlvE_clEvENKUlvE3_clEvEUlN3c108BFloat16EE_EEvS4_RKT_EUliE_EEviT1_:
        /* <DEDUP_REMOVED lines=235> */
.L_x_25027:
[----:B------:R-:W-:-:S04]  /*0eb0*/  IADD3 R4, P0, R3, c[0x0][0x368], RZ ;  /* 0x0000da0003047a10 */ /* 0x000fc80007f1e0ff */
[----:B------:R-:W-:-:S05]  /*0ec0*/  IADD3.X R5, RZ, c[0x0][0x36c], RZ, P0, !PT ;  /* 0x0000db00ff057a10 */ /* 0x000fca00007fe4ff */
[----:B------:R-:W2:Y:S01]  /*0ed0*/  LDG.E.U16 R4, [R4.64] ;  /* 0x0000000404047981 */ /* 0x000ea2000c1e1500 */
[----:B------:R-:W-:Y:S02]  /*0ee0*/  MOV R9, 0x3ab5ebe6 ;  /* 0x3ab5ebe600097802 */ /* 0x000fe40000000f00 */
[----:B------:R-:W-:Y:S02]  /*0ef0*/  IADD3 R0, R0, 0x80, RZ ;  /* 0x0000008000007810 */ /* 0x000fe40007ffe0ff */
[----:B--2---:R-:W-:-:S04]  /*0f00*/  PRMT R4, RZ, 0x5410, R4 ;  /* 0x00005410ff047816 */ /* 0x004fc80000000004 */
        /* <DEDUP_REMOVED lines=25> */
[----:B------:R-:W-:Y:S02]  /*10a0*/  F2FP.BF16.PACK_AB R4, RZ, R3 ;  /* 0x00000003ff04723e */ /* 0x000fe400000010ff */
[----:B------:R-:W-:-:S05]  /*10b0*/  IADD3.X R3, RZ, c[0x0][0x364], RZ, P0, !PT ;  /* 0x0000d900ff037a10 */ /* 0x000fca00007fe4ff */
[----:B------:R0:W-:Y:S02]  /*10c0*/  STG.E.U16 [R2.64], R4 ;  /* 0x0000000402007986 */ /* 0x0001e4000c101504 */
.L_x_25026:
[----:B------:R-:W-:Y:S05]  /*10d0*/  BSYNC B0 ;  /* 0x0000000000007941 */ /* 0x000fea0003800000 */
.L_x_25025:
        /* <DEDUP_REMOVED lines=230> */
.L_x_25030:
        /* <DEDUP_REMOVED lines=32> */
[----:B------:R-:W-:Y:S02]  /*2140*/  IADD3.X R3, RZ, c[0x0][0x364], RZ, P0, !PT ;  /* 0x0000d900ff037a10 */ /* 0x000fe400007fe4ff */
[----:B------:R-:W-:-:S03]  /*2150*/  ISETP.GE.AND P0, PT, R0, c[0x0][0x160], PT ;  /* 0x0000580000007a0c */ /* 0x000fc60003f06270 */
[----:B------:R0:W-:Y:S10]  /*2160*/  STG.E.U16 [R2.64], R4 ;  /* 0x0000000402007986 */ /* 0x0001f4000c101504 */
[----:B------:R-:W-:Y:S05]  /*2170*/  @P0 BRA `(.L_x_25029) ;  /* 0x0000105000000947 */ /* 0x000fea0003800000 */
        /* <DEDUP_REMOVED lines=227> */
.L_x_25031:
        /* <DEDUP_REMOVED lines=34> */
.L_x_25029:
[----:B------:R-:W-:Y:S05]  /*31d0*/  BSYNC B0 ;  /* 0x0000000000007941 */ /* 0x000fea0003800000 */
.L_x_25028:
        /* <DEDUP_REMOVED lines=229> */
.L_x_25032:
[----:B------:R-:W-:-:S04]  /*4030*/  IADD3 R4, P0, R3, c[0x0][0x368], RZ ;  /* 0x0000da0003047a10 */ /* 0x000fc80007f1e0ff */
[----:B------:R-:W-:-:S05]  /*4040*/  IADD3.X R5, RZ, c[0x0][0x36c], RZ, P0, !PT ;  /* 0x0000db00ff057a10 */ /* 0x000fca00007fe4ff */
[----:B------:R-:W2:Y:S01]  /*4050*/  LDG.E.U16 R4, [R4.64] ;  /* 0x0000000404047981 */ /* 0x000ea2000c1e1500 */
[----:B------:R-:W-:Y:S02]  /*4060*/  MOV R7, 0x3ab5ebe6 ;  /* 0x3ab5ebe600077802 */ /* 0x000fe40000000f00 */
        /* <DEDUP_REMOVED lines=28> */
[----:B------:R-:W-:Y:S01]  /*4230*/  STG.E.U16 [R2.64], R0 ;  /* 0x0000000002007986 */ /* 0x000fe2000c101504 */
[----:B------:R-:W-:Y:S05]  /*4240*/  EXIT ;  /* 0x000000000000794d */ /* 0x000fea0003800000 */
.L_x_25033:
        /* <DEDUP_REMOVED lines=11> */
.L_x_34298:


//--------------------- .text._ZN2at6native27unrolled_elementwise_kernelIZZZNS0_17expm1_kernel_cudaERNS_18TensorIteratorBaseEENKUlvE_clEvENKUlvE3_clEvEUlN3c108BFloat16EE_St5arrayIPcLm2EELi4E23TrivialOffsetCalculatorILi1EjESD_NS0_6memory15LoadWithoutCastENSE_16StoreWithoutCastEEEviT_T0_T2_T3_T4_T5_ --------------------------
	.section	.text._ZN2at6native27unrolled_elementwise_kernelIZZZNS0_17expm1_kernel_cudaERNS_18TensorIteratorBaseEENKUlvE_clEvENKUlvE3_clEvEUlN3c108BFloat16EE_St5arrayIPcLm2EELi4E23TrivialOffsetCalculatorILi1EjESD_NS0_6memory15LoadWithoutCastENSE_16StoreWithoutCastEEEviT_T0_T2_T3_T4_T5_,"ax",@progbits
	.sectioninfo	@"SHI_REGISTERS=22"
	.align	128
        .global         _ZN2at6native27unrolled_elementwise_kernelIZZZNS0_17expm1_kernel_cudaERNS_18TensorIteratorBaseEENKUlvE_clEvENKUlvE3_clEvEUlN3c108BFloat16EE_St5arrayIPcLm2EELi4E23TrivialOffsetCalculatorILi1EjESD_NS0_6memory15LoadWithoutCastENSE_16StoreWithoutCastEEEviT_T0_T2_T3_T4_T5_
        .type           _ZN2at6native27unrolled_elementwise_kernelIZZZNS0_17expm1_kernel_cudaERNS_18TensorIteratorBaseEENKUlvE_clEvENKUlvE3_clEvEUlN3c108BFloat16EE_St5arrayIPcLm2EELi4E23TrivialOffsetCalculatorILi1EjESD_NS0_6memory15LoadWithoutCastENSE_16StoreWithoutCastEEEviT_T0_T2_T3_T4_T5_,@function
        .size           _ZN2at6native27unrolled_elementwise_kernelIZZZNS0_17expm1_kernel_cudaERNS_18TensorIteratorBaseEENKUlvE_clEvENKUlvE3_clEvEUlN3c108BFloat16EE_St5arrayIPcLm2EELi4E23TrivialOffsetCalculatorILi1EjESD_NS0_6memory15LoadWithoutCastENSE_16StoreWithoutCastEEEviT_T0_T2_T3_T4_T5_,(.L_x_34299 - _ZN2at6native27unrolled_elementwise_kernelIZZZNS0_17expm1_kernel_cudaERNS_18TensorIteratorBaseEENKUlvE_clEvENKUlvE3_clEvEUlN3c108BFloat16EE_St5arrayIPcLm2EELi4E23TrivialOffsetCalculatorILi1EjESD_NS0_6memory15LoadWithoutCastENSE_16StoreWithoutCastEEEviT_T0_T2_T3_T4_T5_)
        .other          _ZN2at6native27unrolled_elementwise_kernelIZZZNS0_17expm1_kernel_cudaERNS_18TensorIteratorBaseEENKUlvE_clEvENKUlvE3_clEvEUlN3c108BFloat16EE_St5arrayIPcLm2EELi4E23TrivialOffsetCalculatorILi1EjESD_NS0_6memory15LoadWithoutCastENSE_16StoreWithoutCastEEEviT_T0_T2_T3_T4_T5_,@"STO_CUDA_ENTRY STV_DEFAULT"
_ZN2at6native27unrolled_elementwise_kernelIZZZNS0_17expm1_kernel_cudaERNS_18TensorIteratorBaseEENKUlvE_clEvENKUlvE3_clEvEUlN3c108BFloat16EE_St5arrayIPcLm2EELi4E23TrivialOffsetCalculatorILi1EjESD_NS0_6memory15LoadWithoutCastENSE_16StoreWithoutCastEEEviT_T0_T2_T3_T4_T5_:
.text._ZN2at6native27unrolled_elementwise_kernelIZZZNS0_17expm1_kernel_cudaERNS_18TensorIteratorBaseEENKUlvE_clEvENKUlvE3_clEvEUlN3c108BFloat16EE_St5arrayIPcLm2EELi4E23TrivialOffsetCalculatorILi1EjESD_NS0_6memory15LoadWithoutCastENSE_16StoreWithoutCastEEEviT_T0_T2_T3_T4_T5_:
[----:B------:R-:W-:Y:S02]  /*0000*/  MOV R1, c[0x0][0x28] ;  /* 0x00000a0000017a02 */ /* 0x000fe40000000f00 */
[----:B------:R-:W0:Y:S01]  /*0010*/  S2R R0, SR_CTAID.X ;  /* 0x0000000000007919 */ /* 0x000e220000002500 */
[----:B------:R-:W-:Y:S01]  /*0020*/  MOV R3, 0xfffffe00 ;  /* 0xfffffe0000037802 */ /* 0x000fe20000000f00 */
[----:B------:R-:W-:Y:S01]  /*0030*/  ULDC.64 UR4, c[0x0][0x118] ;  /* 0x0000460000047ab9 */ /* 0x000fe20000000a00 */
[----:B------:R-:W-:Y:S01]  /*0040*/  PRMT R4, RZ, 0x7610, R4 ;  /* 0x00007610ff047816 */ /* 0x000fe20000000004 */
[----:B------:R-:W1:Y:S01]  /*0050*/  S2R R5, SR_TID.X ;  /* 0x0000000000057919 */ /* 0x000e620000002100 */
[----:B------:R-:W-:Y:S01]  /*0060*/  PRMT R6, RZ, 0x7610, R6 ;  /* 0x00007610ff067816 */ /* 0x000fe20000000006 */
[----:B0-----:R-:W-:Y:S02]  /*0070*/  IMAD R2, R0, R3, c[0x0][0x160] ;  /* 0x0000580000027624 */ /* 0x001fe400078e0203 */
[----:B-1----:R-:W-:-:S03]  /*0080*/  IMAD.MOV.U32 R3, RZ, RZ, R5 ;  /* 0x000000ffff037224 */ /* 0x002fc600078e0005 */
[----:B------:R-:W-:-:S13]  /*0090*/  ISETP.GE.AND P0, PT, R5, R2, PT ;  /* 0x000000020500720c */ /* 0x000fda0003f06270 */
[----:B------:R-:W-:-:S04]  /*00a0*/  @!P0 IADD3 R5, R3, 0x80, RZ ;  /* 0x0000008003058810 */ /* 0x000fc80007ffe0ff */
[----:B------:R-:W-:-:S13]  /*00b0*/  ISETP.GE.AND P1, PT, R5, R2, PT ;  /* 0x000000020500720c */ /* 0x000fda0003f26270 */
[C---:B------:R-:W-:Y:S02]  /*00c0*/  @!P1 LEA R10, R0.reuse, R5, 0x9 ;  /* 0x00000005000a9211 */ /* 0x040fe400078e48ff */
[----:B------:R-:W-:Y:S01]  /*00d0*/  @!P1 IADD3 R5, R5, 0x80, RZ ;  /* 0x0000008005059810 */ /* 0x000fe20007ffe0ff */
[----:B------:R-:W-:Y:S01]  /*00e0*/  @!P0 IMAD.MOV.U32 R9, RZ, RZ, 0x2 ;  /* 0x00000002ff098424 */ /* 0x000fe200078e00ff */
[----:B------:R-:W-:Y:S02]  /*00f0*/  @!P0 LEA R8, R0, R3, 0x9 ;  /* 0x0000000300088211 */ /* 0x000fe400078e48ff */
[----:B------:R-:W-:Y:S02]  /*0100*/  ISETP.GE.AND P3, PT, R5, R2, PT ;  /* 0x000000020500720c */ /* 0x000fe40003f66270 */
[----:B------:R-:W-:Y:S02]  /*0110*/  PRMT R7, RZ, 0x7610, R7 ;  /* 0x00007610ff077816 */ /* 0x000fe40000000007 */
[----:B------:R-:W-:Y:S01]  /*0120*/  @!P1 MOV R11, 0x2 ;  /* 0x00000002000b9802 */ /* 0x000fe20000000f00 */
[----:B------:R-:W-:Y:S01]  /*0130*/  @!P0 IMAD.WIDE.U32 R8, R8, R9, c[0x0][0x170] ;  /* 0x00005c0008088625 */ /* 0x000fe200078e0009 */
[----:B------:R-:W-:-:S03]  /*0140*/  IADD3 R17, R3, 0x100, RZ ;  /* 0x0000010003117810 */ /* 0x000fc60007ffe0ff */
[----:B------:R-:W-:Y:S01]  /*0150*/  @!P1 IMAD.WIDE.U32 R10, R10, R11, c[0x0][0x170] ;  /* 0x00005c000a0a9625 */ /* 0x000fe200078e000b */
[----:B------:R0:W5:Y:S03]  /*0160*/  @!P0 LDG.E.U16 R7, [R8.64] ;  /* 0x0000000408078981 */ /* 0x000166000c1e1500 */
[----:B------:R-:W-:Y:S01]  /*0170*/  @!P3 IMAD R14, R0, 0x200, R5 ;  /* 0x00000200000eb824 */ /* 0x000fe200078e0205 */
[----:B------:R-:W-:Y:S01]  /*0180*/  @!P3 IADD3 R5, R5, 0x80, RZ ;  /* 0x000000800505b810 */ /* 0x000fe20007ffe0ff */
[----:B------:R-:W-:Y:S01]  /*0190*/  @!P3 IMAD.MOV.U32 R15, RZ, RZ, 0x2 ;  /* 0x00000002ff0fb424 */ /* 0x000fe200078e00ff */
[----:B------:R-:W-:Y:S01]  /*01a0*/  BSSY B0, `(.L_x_25034) ;  /* 0x0000029000007945 */ /* 0x000fe20003800000 */
[----:B------:R0:W5:Y:S01]  /*01b0*/  @!P1 LDG.E.U16 R6, [R10.64] ;  /* 0x000000040a069981 */ /* 0x000162000c1e1500 */
[----:B------:R-:W-:Y:S01]  /*01c0*/  ISETP.GE.AND P2, PT, R5, R2, PT ;  /* 0x000000020500720c */ /* 0x000fe20003f46270 */
[----:B------:R-:W-:-:S12]  /*01d0*/  @!P3 IMAD.WIDE.U32 R14, R14, R15, c[0x0][0x170] ;  /* 0x00005c000e0eb625 */ /* 0x000fd800078e000f */
[----:B------:R-:W-:Y:S01]  /*01e0*/  @!P2 LEA R12, R0, R5, 0x9 ;  /* 0x00000005000ca211 */ /* 0x000fe200078e48ff */
[----:B------:R-:W-:Y:S01]  /*01f0*/  @!P2 IMAD.MOV.U32 R13, RZ, RZ, 0x2 ;  /* 0x00000002ff0da424 */ /* 0x000fe200078e00ff */
[----:B------:R-:W-:-:S03]  /*0200*/  PRMT R5, RZ, 0x7610, R5 ;  /* 0x00007610ff057816 */ /* 0x000fc60000000005 */
[----:B------:R-:W-:-:S03]  /*0210*/  @!P2 IMAD.WIDE.U32 R12, R12, R13, c[0x0][0x170] ;  /* 0x00005c000c0ca625 */ /* 0x000fc600078e000d */
[----:B------:R0:W5:Y:S04]  /*0220*/  @!P3 LDG.E.U16 R5, [R14.64] ;  /* 0x000000040e05b981 */ /* 0x000168000c1e1500 */
[----:B------:R0:W5:Y:S01]  /*0230*/  @!P2 LDG.E.U16 R4, [R12.64] ;  /* 0x000000040c04a981 */ /* 0x000162000c1e1500 */
[----:B------:R-:W-:Y:S02]  /*0240*/  ISETP.GE.AND P1, PT, R17, R2, PT ;  /* 0x000000021100720c */ /* 0x000fe40003f26270 */
[C---:B------:R-:W-:Y:S02]  /*0250*/  IADD3 R19, R3.reuse, 0x80, RZ ;  /* 0x0000008003137810 */ /* 0x040fe40007ffe0ff */
[----:B------:R-:W-:Y:S01]  /*0260*/  IADD3 R17, R3, 0x180, RZ ;  /* 0x0000018003117810 */ /* 0x000fe20007ffe0ff */
[----:B------:R-:W-:Y:S05]  /*0270*/  @P0 BRA `(.L_x_25035) ;  /* 0x000001b000000947 */ /* 0x000fea0003800000 */
[----:B-----5:R-:W-:Y:S01]  /*0280*/  PRMT R7, RZ, 0x5410, R7 ;  /* 0x00005410ff077816 */ /* 0x020fe20000000007 */
[----:B0-----:R-:W-:-:S03]  /*0290*/  HFMA2.MMA R12, -RZ, RZ, 0.83837890625, -4044 ;  /* 0x3ab5ebe6ff0c7435 */ /* 0x001fc600000001ff */
        /* <DEDUP_REMOVED lines=25> */
.L_x_25035:
[----:B------:R-:W-:Y:S05]  /*0430*/  BSYNC B0 ;  /* 0x0000000000007941 */ /* 0x000fea0003800000 */
.L_x_25034:
[-C--:B------:R-:W-:Y:S01]  /*0440*/  ISETP.GE.AND P3, PT, R19, R2.reuse, PT ;  /* 0x000000021300720c */ /* 0x080fe20003f66270 */
[----:B------:R-:W-:Y:S01]  /*0450*/  BSSY B0, `(.L_x_25036) ;  /* 0x0000020000007945 */ /* 0x000fe20003800000 */
[----:B0-----:R-:W-:Y:S01]  /*0460*/  @!P0 IMAD R13, R0, 0x200, R3 ;  /* 0x00000200000d8824 */ /* 0x001fe200078e0203 */
[----:B------:R-:W-:Y:S02]  /*0470*/  ISETP.GE.AND P2, PT, R17, R2, PT ;  /* 0x000000021100720c */ /* 0x000fe40003f46270 */
[----:B------:R-:W-:-:S08]  /*0480*/  @!P0 MOV R3, R19 ;  /* 0x0000001300038202 */ /* 0x000fd00000000f00 */
        /* <DEDUP_REMOVED lines=28> */
.L_x_25037:
[----:B------:R-:W-:Y:S05]  /*0650*/  BSYNC B0 ;  /* 0x0000000000007941 */ /* 0x000fea0003800000 */
.L_x_25036:
[----:B------:R-:W-:Y:S01]  /*0660*/  @!P0 MOV R8, 0x2 ;  /* 0x0000000200088802 */ /* 0x000fe20000000f00 */
[----:B------:R-:W-:Y:S01]  /*0670*/  BSSY B0, `(.L_x_25038) ;  /* 0x000001f000007945 */ /* 0x000fe20003800000 */
[----:B------:R-:W-:-:S03]  /*0680*/  ISETP.GE.AND P3, PT, R3, R2, PT ;  /* 0x000000020300720c */ /* 0x000fc60003f66270 */
[----:B------:R-:W-:Y:S01]  /*0690*/  @!P0 IMAD.WIDE.U32 R8, R13, R8, c[0x0][0x168] ;  /* 0x00005a000d088625 */ /* 0x000fe200078e0008 */
        /* <DEDUP_REMOVED lines=28> */
.L_x_25039:
[----:B------:R-:W-:Y:S05]  /*0860*/  BSYNC B0 ;  /* 0x0000000000007941 */ /* 0x000fea0003800000 */
.L_x_25038:
[----:B------:R-:W-:Y:S01]  /*0870*/  BSSY B0, `(.L_x_25040) ;  /* 0x000001d000007945 */ /* 0x000fe20003800000 */
[----:B------:R-:W-:Y:S05]  /*0880*/  @P2 BRA `(.L_x_25041) ;  /* 0x000001b000002947 */ /* 0x000fea0003800000 */
[----:B-----5:R-:W-:Y:S01]  /*0890*/  PRMT R4, RZ, 0x5410, R4 ;  /* 0x00005410ff047816 */ /* 0x020fe20000000004 */
[----:B------:R-:W-:-:S03]  /*08a0*/  HFMA2.MMA R13, -RZ, RZ, 0.83837890625, -4044 ;  /* 0x3ab5ebe6ff0d7435 */ /* 0x000fc600000001ff */
        /* <DEDUP_REMOVED lines=25> */
.L_x_25041:
[----:B------:R-:W-:Y:S05]  /*0a40*/  BSYNC B0 ;  /* 0x0000000000007941 */ /* 0x000fea0003800000 */
.L_x_25040:
[----:B-----5:R0:W-:Y:S01]  /*0a50*/  @!P0 STG.E.U16 [R8.64], R7 ;  /* 0x0000000708008986 */ /* 0x0201e2000c101504 */
[----:B------:R-:W-:Y:S01]  /*0a60*/  BSSY B0, `(.L_x_25042) ;  /* 0x000000e000007945 */ /* 0x000fe20003800000 */
[----:B------:R-:W-:Y:S05]  /*0a70*/  @P3 BRA `(.L_x_25043) ;  /* 0x000000c000003947 */ /* 0x000fea0003800000 */
[----:B------:R-:W-:Y:S01]  /*0a80*/  IMAD R4, R0, 0x200, R3 ;  /* 0x0000020000047824 */ /* 0x000fe200078e0203 */
        /* <DEDUP_REMOVED lines=11> */
.L_x_25043:
[----:B------:R-:W-:Y:S05]  /*0b40*/  BSYNC B0 ;  /* 0x0000000000007941 */ /* 0x000fea0003800000 */
.L_x_25042:
[----:B------:R-:W-:-:S13]  /*0b50*/  ISETP.GE.AND P0, PT, R3, R2, PT ;  /* 0x000000020300720c */ /* 0x000fda0003f06270 */
[----:B------:R-:W-:Y:S05]  /*0b60*/  @P0 EXIT ;  /* 0x000000000000094d */ /* 0x000fea0003800000 */
[----:B------:R-:W-:Y:S01]  /*0b70*/  LEA R3, R0, R3, 0x9 ;  /* 0x0000000300037211 */ /* 0x000fe200078e48ff */
[----:B------:R-:W-:-:S04]  /*0b80*/  IMAD.MOV.U32 R2, RZ, RZ, 0x2 ;  /* 0x00000002ff027424 */ /* 0x000fc800078e00ff */
[----:B------:R-:W-:-:S05]  /*0b90*/  IMAD.WIDE.U32 R2, R3, R2, c[0x0][0x168] ;  /* 0x00005a0003027625 */ /* 0x000fca00078e0002 */
[----:B------:R-:W-:Y:S01]  /*0ba0*/  STG.E.U16 [R2.64], R10 ;  /* 0x0000000a02007986 */ /* 0x000fe2000c101504 */
[----:B------:R-:W-:Y:S05]  /*0bb0*/  EXIT ;  /* 0x000000000000794d */ /* 0x000fea0003800000 */
.L_x_25044:
        /* <DEDUP_REMOVED lines=12> */
.L_x_34299:


//--------------------- .text._ZN2at6native29vectorized_elementwise_kernelILi2EZZZNS0_17expm1_kernel_cudaERNS_18TensorIteratorBaseEENKUlvE_clEvENKUlvE3_clEvEUlN3c108BFloat16EE_St5arrayIPcLm2EEEEviT0_T1_ --------------------------
	.section	.text._ZN2at6native29vectorized_elementwise_kernelILi2EZZZNS0_17expm1_kernel_cudaERNS_18TensorIteratorBaseEENKUlvE_clEvENKUlvE3_clEvEUlN3c108BFloat16EE_St5arrayIPcLm2EEEEviT0_T1_,"ax",@progbits
	.sectioninfo	@"SHI_REGISTERS=30"
	.align	128
        .global         _ZN2at6native29vectorized_elementwise_kernelILi2EZZZNS0_17expm1_kernel_cudaERNS_18TensorIteratorBaseEENKUlvE_clEvENKUlvE3_clEvEUlN3c108BFloat16EE_St5arrayIPcLm2EEEEviT0_T1_
        .type           _ZN2at6native29vectorized_elementwise_kernelILi2EZZZNS0_17expm1_kernel_cudaERNS_18TensorIteratorBaseEENKUlvE_clEvENKUlvE3_clEvEUlN3c108BFloat16EE_St5arrayIPcLm2EEEEviT0_T1_,@function
        .size           _ZN2at6native29vectorized_elementwise_kernelILi2EZZZNS0_17expm1_kernel_cudaERNS_18TensorIteratorBaseEENKUlvE_clEvENKUlvE3_clEvEUlN3c108BFloat16EE_St5arrayIPcLm2EEEEviT0_T1_,(.L_x_34300 - _ZN2at6native29vectorized_elementwise_kernelILi2EZZZNS0_17expm1_kernel_cudaERNS_18TensorIteratorBaseEENKUlvE_clEvENKUlvE3_clEvEUlN3c108BFloat16EE_St5arrayIPcLm2EEEEviT0_T1_)
        .other          _ZN2at6native29vectorized_elementwise_kernelILi2EZZZNS0_17expm1_kernel_cudaERNS_18TensorIteratorBaseEENKUlvE_clEvENKUlvE3_clEvEUlN3c108BFloat16EE_St5arrayIPcLm2EEEEviT0_T1_,@"STO_CUDA_ENTRY STV_DEFAULT"
_ZN2at6native29vectorized_elementwise_kernelILi2EZZZNS0_17expm1_kernel_cudaERNS_18TensorIteratorBaseEENKUlvE_clEvENKUlvE3_clEvEUlN3c108BFloat16EE_St5arrayIPcLm2EEEEviT0_T1_:
.text._ZN2at6native29vectorized_elementwise_kernelILi2EZZZNS0_17expm1_kernel_cudaERNS_18TensorIteratorBaseEENKUlvE_clEvENKUlvE3_clEvEUlN3c108BFloat16EE_St5arrayIPcLm2EEEEviT0_T1_:
        /* <DEDUP_REMOVED lines=11> */
[----:B------:R0:W2:Y:S04]  /*00b0*/  LDG.E R15, [R4.64] ;  /* 0x00000004040f7981 */ /* 0x0000a8000c1e1900 */
[----:B------:R0:W3:Y:S04]  /*00c0*/  LDG.E R6, [R4.64+0x200] ;  /* 0x0002000404067981 */ /* 0x0000e8000c1e1900 */
[----:B------:R0:W4:Y:S04]  /*00d0*/  LDG.E R12, [R4.64+0x400] ;  /* 0x00040004040c7981 */ /* 0x000128000c1e1900 */
[----:B------:R0:W5:Y:S02]  /*00e0*/  LDG.E R7, [R4.64+0x600] ;  /* 0x0006000404077981 */ /* 0x000164000c1e1900 */
[----:B0-----:R-:W-:-:S02]  /*00f0*/  MOV R4, 0x3ab5ebe6 ;  /* 0x3ab5ebe600047802 */ /* 0x001fc40000000f00 */
[--C-:B--2---:R-:W-:Y:S02]  /*0100*/  PRMT R10, RZ, 0x5410, R15.reuse ;  /* 0x00005410ff0a7816 */ /* 0x104fe4000000000f */
[----:B------:R-:W-:Y:S02]  /*0110*/  PRMT R15, RZ, 0x7610, R15 ;  /* 0x00007610ff0f7816 */ /* 0x000fe4000000000f */
[C---:B------:R-:W-:Y:S01]  /*0120*/  FSETP.GEU.FTZ.AND P0, PT, |R10|.reuse, 0.40999999642372131348, PT ;  /* 0x3ed1eb850a00780b */ /* 0x040fe20003f1e200 */
[C---:B------:R-:W-:Y:S01]  /*0130*/  FMUL.FTZ R8, R10.reuse, 1.4426950216293334961 ;  /* 0x3fb8aa3b0a087820 */ /* 0x040fe20000410000 */
[----:B------:R-:W-:Y:S01]  /*0140*/  FSETP.NEU.FTZ.AND P4, PT, R10, RZ, PT ;  /* 0x000000ff0a00720b */ /* 0x000fe20003f9d000 */
[----:B------:R-:W-:-:S04]  /*0150*/  FMUL.FTZ R11, R15, 1.4426950216293334961 ;  /* 0x3fb8aa3b0f0b7820 */ /* 0x000fc80000410000 */
[----:B------:R-:W0:Y:S08]  /*0160*/  FRND R8, R8 ;  /* 0x0000000800087307 */ /* 0x000e300000201000 */
[----:B------:R-:W1:Y:S01]  /*0170*/  FRND R11, R11 ;  /* 0x0000000b000b7307 */ /* 0x000e620000201000 */
[----:B0-----:R-:W-:Y:S02]  /*0180*/  FSEL R9, R8, RZ, P0 ;  /* 0x000000ff08097208 */ /* 0x001fe40000000000 */
[----:B------:R-:W-:-:S02]  /*0190*/  FSETP.GEU.FTZ.AND P0, PT, |R15|, 0.40999999642372131348, PT ;  /* 0x3ed1eb850f00780b */ /* 0x000fc40003f1e200 */
[C---:B------:R-:W-:Y:S01]  /*01a0*/  FSETP.NEU.FTZ.AND P2, PT, R9.reuse, 128, PT ;  /* 0x430000000900780b */ /* 0x040fe20003f5d000 */
[----:B------:R-:W-:Y:S01]  /*01b0*/  FFMA.FTZ R14, -R9, 0.693145751953125, R10 ;  /* 0x3f317200090e7823 */ /* 0x000fe2000001010a */
[----:B-1----:R-:W-:-:S03]  /*01c0*/  FSEL R16, R11, RZ, P0 ;  /* 0x000000ff0b107208 */ /* 0x002fc60000000000 */
[----:B------:R-:W-:Y:S01]  /*01d0*/  FFMA.FTZ R13, -R9, 1.428606765330187045e-06, R14 ;  /* 0x35bfbe8e090d7823 */ /* 0x000fe2000001010e */
[----:B------:R-:W-:-:S03]  /*01e0*/  FSETP.NEU.FTZ.AND P0, PT, R16, 128, PT ;  /* 0x430000001000780b */ /* 0x000fc60003f1d000 */
[C---:B------:R-:W-:Y:S02]  /*01f0*/  FFMA.FTZ R8, R13.reuse, R4, 0.0083824126049876213074 ;  /* 0x3c0956630d087423 */ /* 0x040fe40000010004 */
[C---:B------:R-:W-:Y:S02]  /*0200*/  FFMA.FTZ R5, -R16.reuse, 0.693145751953125, R15 ;  /* 0x3f31720010057823 */ /* 0x040fe4000001010f */
[----:B------:R-:W-:Y:S02]  /*0210*/  FFMA.FTZ R14, R13, R8, 0.041667830199003219604 ;  /* 0x3d2aabe30d0e7423 */ /* 0x000fe40000010008 */
[----:B------:R-:W-:Y:S02]  /*0220*/  @!P2 FADD.FTZ R9, R9, -1 ;  /* 0xbf8000000909a421 */ /* 0x000fe40000010000 */
[C---:B------:R-:W-:Y:S02]  /*0230*/  FFMA.FTZ R14, R13.reuse, R14, 0.16666397452354431152 ;  /* 0x3e2aa9f60d0e7423 */ /* 0x040fe4000001000e */
[C---:B------:R-:W-:Y:S01]  /*0240*/  FFMA.FTZ R11, -R16.reuse, 1.428606765330187045e-06, R5 ;  /* 0x35bfbe8e100b7823 */ /* 0x040fe20000010105 */
[----:B------:R4:W0:Y:S01]  /*0250*/  MUFU.EX2 R8, R9 ;  /* 0x0000000900087308 */ /* 0x0008220000000800 */
[--C-:B---3--:R-:W-:Y:S01]  /*0260*/  PRMT R5, RZ, 0x5410, R6.reuse ;  /* 0x00005410ff057816 */ /* 0x108fe20000000006 */
[----:B------:R-:W-:Y:S01]  /*0270*/  FFMA.FTZ R18, R13, R14, 0.49999994039535522461 ;  /* 0x3efffffe0d127423 */ /* 0x000fe2000001000e */
[----:B------:R-:W-:Y:S01]  /*0280*/  PRMT R6, RZ, 0x7610, R6 ;  /* 0x00007610ff067816 */ /* 0x000fe20000000006 */
[----:B------:R-:W-:Y:S01]  /*0290*/  FFMA.FTZ R20, R11, R4, 0.0083824126049876213074 ;  /* 0x3c0956630b147423 */ /* 0x000fe20000010004 */
[----:B------:R-:W-:Y:S01]  /*02a0*/  FSETP.GT.FTZ.AND P1, PT, R9, 128, PT ;  /* 0x430000000900780b */ /* 0x000fe20003f34000 */
[----:B------:R-:W-:Y:S01]  /*02b0*/  FMUL.FTZ R18, R13, R18 ;  /* 0x000000120d127220 */ /* 0x000fe20000410000 */
[----:B------:R-:W-:Y:S01]  /*02c0*/  FSETP.GEU.FTZ.AND P3, PT, R9, -25, PT ;  /* 0xc1c800000900780b */ /* 0x000fe20003f7e000 */
[C---:B------:R-:W-:Y:S01]  /*02d0*/  FMUL.FTZ R19, R5.reuse, 1.4426950216293334961 ;  /* 0x3fb8aa3b05137820 */ /* 0x040fe20000410000 */
[----:B------:R-:W-:Y:S01]  /*02e0*/  FSETP.GEU.FTZ.AND P5, PT, |R5|, 0.40999999642372131348, PT ;  /* 0x3ed1eb850500780b */ /* 0x000fe20003fbe200 */
[----:B------:R-:W-:Y:S01]  /*02f0*/  @!P0 FADD.FTZ R16, R16, -1 ;  /* 0xbf80000010108421 */ /* 0x000fe20000010000 */
[--C-:B----4-:R-:W-:Y:S01]  /*0300*/  PRMT R9, RZ, 0x5410, R12.reuse ;  /* 0x00005410ff097816 */ /* 0x110fe2000000000c */
[----:B------:R-:W-:Y:S01]  /*0310*/  FFMA.FTZ R20, R11, R20, 0.041667830199003219604 ;  /* 0x3d2aabe30b147423 */ /* 0x000fe20000010014 */
[----:B------:R-:W1:Y:S01]  /*0320*/  FRND R14, R19 ;  /* 0x00000013000e7307 */ /* 0x000e620000201000 */
[----:B------:R-:W-:Y:S01]  /*0330*/  FFMA.FTZ R17, R13, R18, R13 ;  /* 0x000000120d117223 */ /* 0x000fe2000001000d */
[----:B------:R-:W-:Y:S01]  /*0340*/  FSETP.GEU.FTZ.AND P6, PT, |R9|, 0.40999999642372131348, PT ;  /* 0x3ed1eb850900780b */ /* 0x000fe20003fde200 */
[----:B------:R-:W-:Y:S01]  /*0350*/  FMUL.FTZ R21, R6, 1.4426950216293334961 ;  /* 0x3fb8aa3b06157820 */ /* 0x000fe20000410000 */
[----:B------:R-:W-:Y:S01]  /*0360*/  PRMT R12, RZ, 0x7610, R12 ;  /* 0x00007610ff0c7816 */ /* 0x000fe2000000000c */
[----:B------:R-:W-:-:S02]  /*0370*/  FFMA.FTZ R20, R11, R20, 0.16666397452354431152 ;  /* 0x3e2aa9f60b147423 */ /* 0x000fc40000010014 */
[----:B0-----:R-:W-:Y:S01]  /*0380*/  FADD.FTZ R18, R8, -1 ;  /* 0xbf80000008127421 */ /* 0x001fe20000010000 */
[----:B------:R-:W0:Y:S01]  /*0390*/  MUFU.EX2 R13, R16 ;  /* 0x00000010000d7308 */ /* 0x000e220000000800 */
[----:B------:R-:W-:Y:S02]  /*03a0*/  FFMA.FTZ R20, R11, R20, 0.49999994039535522461 ;  /* 0x3efffffe0b147423 */ /* 0x000fe40000010014 */
[----:B------:R-:W-:Y:S02]  /*03b0*/  FFMA.FTZ R8, R17, R8, R18 ;  /* 0x0000000811087223 */ /* 0x000fe40000010012 */
[C---:B------:R-:W-:Y:S02]  /*03c0*/  FMUL.FTZ R20, R11.reuse, R20 ;  /* 0x000000140b147220 */ /* 0x040fe40000410000 */
[----:B------:R-:W-:Y:S01]  /*03d0*/  @!P2 FADD.FTZ R8, R8, R8 ;  /* 0x000000080808a221 */ /* 0x000fe20000010000 */
[----:B------:R-:W2:Y:S01]  /*03e0*/  FRND R21, R21 ;  /* 0x0000001500157307 */ /* 0x000ea20000201000 */
[----:B------:R-:W-:Y:S01]  /*03f0*/  FFMA.FTZ R20, R11, R20, R11 ;  /* 0x000000140b147223 */ /* 0x000fe2000001000b */
[----:B-1----:R-:W-:Y:S01]  /*0400*/  FSEL R14, R14, RZ, P5 ;  /* 0x000000ff0e0e7208 */ /* 0x002fe20002800000 */
[----:B------:R-:W-:Y:S01]  /*0410*/  FMUL.FTZ R17, R9, 1.4426950216293334961 ;  /* 0x3fb8aa3b09117820 */ /* 0x000fe20000410000 */
[----:B------:R-:W-:Y:S01]  /*0420*/  FSETP.GEU.FTZ.AND P5, PT, |R6|, 0.40999999642372131348, PT ;  /* 0x3ed1eb850600780b */ /* 0x000fe20003fbe200 */
[----:B------:R-:W-:Y:S01]  /*0430*/  FMUL.FTZ R25, R12, 1.4426950216293334961 ;  /* 0x3fb8aa3b0c197820 */ /* 0x000fe20000410000 */
[----:B------:R-:W-:Y:S01]  /*0440*/  FSEL R8, R8, +INF , !P1 ;  /* 0x7f80000008087808 */ /* 0x000fe20004800000 */
[----:B------:R-:W-:Y:S01]  /*0450*/  FFMA.FTZ R19, -R14, 0.693145751953125, R5 ;  /* 0x3f3172000e137823 */ /* 0x000fe20000010105 */
[----:B------:R1:W3:Y:S01]  /*0460*/  FRND R22, R17 ;  /* 0x0000001100167307 */ /* 0x0002e20000201000 */
[----:B0-----:R-:W-:Y:S01]  /*0470*/  FADD.FTZ R11, R13, -1 ;  /* 0xbf8000000d0b7421 */ /* 0x001fe20000010000 */
[----:B------:R-:W-:Y:S01]  /*0480*/  FSEL R8, R8, -1, P3 ;  /* 0xbf80000008087808 */ /* 0x000fe20001800000 */
[----:B------:R-:W-:Y:S01]  /*0490*/  @!P4 FADD.FTZ R8, R10, R10 ;  /* 0x0000000a0a08c221 */ /* 0x000fe20000010000 */
[----:B------:R-:W-:Y:S01]  /*04a0*/  FSETP.NEU.FTZ.AND P1, PT, R14, 128, PT ;  /* 0x430000000e00780b */ /* 0x000fe20003f3d000 */
[----:B------:R-:W-:Y:S01]  /*04b0*/  FFMA.FTZ R13, R20, R13, R11 ;  /* 0x0000000d140d7223 */ /* 0x000fe2000001000b */
[----:B------:R-:W-:Y:S01]  /*04c0*/  FSETP.GT.FTZ.AND P2, PT, R16, 128, PT ;  /* 0x430000001000780b */ /* 0x000fe20003f54000 */
[----:B------:R-:W-:Y:S01]  /*04d0*/  FFMA.FTZ R19, -R14, 1.428606765330187045e-06, R19 ;  /* 0x35bfbe8e0e137823 */ /* 0x000fe20000010113 */
[----:B--2---:R-:W-:Y:S01]  /*04e0*/  FSEL R11, R21, RZ, P5 ;  /* 0x000000ff150b7208 */ /* 0x004fe20002800000 */
[----:B------:R-:W-:Y:S01]  /*04f0*/  @!P0 FADD.FTZ R13, R13, R13 ;  /* 0x0000000d0d0d8221 */ /* 0x000fe20000010000 */
[----:B------:R-:W-:Y:S01]  /*0500*/  FSETP.GEU.FTZ.AND P3, PT, R16, -25, PT ;  /* 0xc1c800001000780b */ /* 0x000fe20003f7e000 */
[----:B------:R-:W-:Y:S01]  /*0510*/  FFMA.FTZ R18, R19, R4, 0.0083824126049876213074 ;  /* 0x3c09566313127423 */ /* 0x000fe20000010004 */
[C---:B------:R-:W-:Y:S01]  /*0520*/  FSETP.NEU.FTZ.AND P5, PT, R11.reuse, 128, PT ;  /* 0x430000000b00780b */ /* 0x040fe20003fbd000 */
[----:B------:R-:W-:Y:S01]  /*0530*/  FFMA.FTZ R10, -R11, 0.693145751953125, R6 ;  /* 0x3f3172000b0a7823 */ /* 0x000fe20000010106 */
[----:B------:R-:W-:Y:S01]  /*0540*/  FSETP.NEU.FTZ.AND P4, PT, R15, RZ, PT ;  /* 0x000000ff0f00720b */ /* 0x000fe20003f9d000 */
[----:B------:R-:W-:Y:S01]  /*0550*/  FFMA.FTZ R18, R19, R18, 0.041667830199003219604 ;  /* 0x3d2aabe313127423 */ /* 0x000fe20000010012 */
[----:B------:R-:W-:Y:S01]  /*0560*/  FSEL R13, R13, +INF , !P2 ;  /* 0x7f8000000d0d7808 */ /* 0x000fe20005000000 */
[----:B-1----:R-:W-:Y:S01]  /*0570*/  FFMA.FTZ R17, -R11, 1.428606765330187045e-06, R10 ;  /* 0x35bfbe8e0b117823 */ /* 0x002fe2000001010a */
[----:B---3--:R-:W-:Y:S01]  /*0580*/  FSEL R10, R22, RZ, P6 ;  /* 0x000000ff160a7208 */ /* 0x008fe20003000000 */
[----:B------:R-:W-:Y:S01]  /*0590*/  @!P1 FADD.FTZ R14, R14, -1 ;  /* 0xbf8000000e0e9421 */ /* 0x000fe20000010000 */
[----:B------:R-:W-:Y:S01]  /*05a0*/  FSEL R13, R13, -1, P3 ;  /* 0xbf8000000d0d7808 */ /* 0x000fe20001800000 */
[C---:B------:R-:W-:Y:S01]  /*05b0*/  FFMA.FTZ R20, R17.reuse, R4, 0.0083824126049876213074 ;  /* 0x3c09566311147423 */ /* 0x040fe20000010004 */
[----:B------:R-:W-:Y:S01]  /*05c0*/  FSETP.GEU.FTZ.AND P0, PT, |R12|, 0.40999999642372131348, PT ;  /* 0x3ed1eb850c00780b */ /* 0x000fe20003f1e200 */
[----:B------:R-:W0:Y:S01]  /*05d0*/  MUFU.EX2 R16, R14 ;  /* 0x0000000e00107308 */ /* 0x000e220000000800 */
[C---:B------:R-:W-:Y:S01]  /*05e0*/  FFMA.FTZ R23, -R10.reuse, 0.693145751953125, R9 ;  /* 0x3f3172000a177823 */ /* 0x040fe20000010109 */
[----:B------:R-:W-:Y:S01]  /*05f0*/  FSETP.NEU.FTZ.AND P3, PT, R10, 128, PT ;  /* 0x430000000a00780b */ /* 0x000fe20003f7d000 */
[----:B------:R-:W-:-:S02]  /*0600*/  FFMA.FTZ R22, R17, R20, 0.041667830199003219604 ;  /* 0x3d2aabe311167423 */ /* 0x000fc40000010014 */
[----:B------:R-:W-:Y:S02]  /*0610*/  FFMA.FTZ R20, R19, R18, 0.16666397452354431152 ;  /* 0x3e2aa9f613147423 */ /* 0x000fe40000010012 */
[----:B------:R-:W-:Y:S02]  /*0620*/  @!P5 FADD.FTZ R11, R11, -1 ;  /* 0xbf8000000b0bd421 */ /* 0x000fe40000010000 */
[----:B------:R-:W-:Y:S02]  /*0630*/  FFMA.FTZ R20, R19, R20, 0.49999994039535522461 ;  /* 0x3efffffe13147423 */ /* 0x000fe40000010014 */
[----:B------:R-:W-:Y:S01]  /*0640*/  FFMA.FTZ R24, R17, R22, 0.16666397452354431152 ;  /* 0x3e2aa9f611187423 */ /* 0x000fe20000010016 */
[----:B------:R-:W1:Y:S01]  /*0650*/  MUFU.EX2 R18, R11 ;  /* 0x0000000b00127308 */ /* 0x000e620000000800 */
[----:B------:R-:W-:Y:S02]  /*0660*/  FMUL.FTZ R22, R19, R20 ;  /* 0x0000001413167220 */ /* 0x000fe40000410000 */
[----:B------:R-:W-:-:S02]  /*0670*/  FFMA.FTZ R24, R17, R24, 0.49999994039535522461 ;  /* 0x3efffffe11187423 */ /* 0x000fc40000010018 */
[----:B------:R-:W-:Y:S01]  /*0680*/  @!P4 FADD.FTZ R13, R15, R15 ;  /* 0x0000000f0f0dc221 */ /* 0x000fe20000010000 */
[----:B------:R-:W-:Y:S01]  /*0690*/  FSETP.GEU.FTZ.AND P4, PT, R14, -25, PT ;  /* 0xc1c800000e00780b */ /* 0x000fe20003f9e000 */
[----:B------:R-:W-:Y:S01]  /*06a0*/  FFMA.FTZ R15, R19, R22, R19 ;  /* 0x00000016130f7223 */ /* 0x000fe20000010013 */
[----:B------:R-:W2:Y:S01]  /*06b0*/  FRND R20, R25 ;  /* 0x0000001900147307 */ /* 0x000ea20000201000 */
[----:B------:R-:W-:Y:S01]  /*06c0*/  FMUL.FTZ R24, R17, R24 ;  /* 0x0000001811187220 */ /* 0x000fe20000410000 */
[----:B------:R-:W-:Y:S01]  /*06d0*/  F2FP.BF16.PACK_AB R13, R13, R8 ;  /* 0x000000080d0d723e */ /* 0x000fe200000010ff */
[----:B0-----:R-:W-:Y:S02]  /*06e0*/  FADD.FTZ R21, R16, -1 ;  /* 0xbf80000010157421 */ /* 0x001fe40000010000 */
[----:B------:R-:W-:Y:S02]  /*06f0*/  FFMA.FTZ R19, -R10, 1.428606765330187045e-06, R23 ;  /* 0x35bfbe8e0a137823 */ /* 0x000fe40000010117 */
[----:B------:R-:W-:-:S02]  /*0700*/  FFMA.FTZ R23, R17, R24, R17 ;  /* 0x0000001811177223 */ /* 0x000fc40000010011 */
[----:B------:R-:W-:Y:S01]  /*0710*/  FFMA.FTZ R16, R15, R16, R21 ;  /* 0x000000100f107223 */ /* 0x000fe20000010015 */
[--C-:B-----5:R-:W-:Y:S01]  /*0720*/  PRMT R15, RZ, 0x5410, R7.reuse ;  /* 0x00005410ff0f7816 */ /* 0x120fe20000000007 */
[----:B------:R-:W-:Y:S01]  /*0730*/  FFMA.FTZ R24, R19, R4, 0.0083824126049876213074 ;  /* 0x3c09566313187423 */ /* 0x000fe20000010004 */
[----:B------:R-:W-:Y:S01]  /*0740*/  PRMT R7, RZ, 0x7610, R7 ;  /* 0x00007610ff077816 */ /* 0x000fe20000000007 */
[----:B-1----:R-:W-:Y:S01]  /*0750*/  FADD.FTZ R22, R18, -1 ;  /* 0xbf80000012167421 */ /* 0x002fe20000010000 */
[----:B------:R-:W-:Y:S01]  /*0760*/  FSETP.GEU.FTZ.AND P6, PT, |R15|, 0.40999999642372131348, PT ;  /* 0x3ed1eb850f00780b */ /* 0x000fe20003fde200 */
[----:B------:R-:W-:Y:S01]  /*0770*/  FFMA.FTZ R24, R19, R24, 0.041667830199003219604 ;  /* 0x3d2aabe313187423 */ /* 0x000fe20000010018 */
[----:B--2---:R-:W-:Y:S01]  /*0780*/  FSEL R17, R20, RZ, P0 ;  /* 0x000000ff14117208 */ /* 0x004fe20000000000 */
[----:B------:R-:W-:Y:S01]  /*0790*/  FMUL.FTZ R25, R15, 1.4426950216293334961 ;  /* 0x3fb8aa3b0f197820 */ /* 0x000fe20000410000 */
[----:B------:R-:W-:Y:S01]  /*07a0*/  FSETP.GT.FTZ.AND P0, PT, R14, 128, PT ;  /* 0x430000000e00780b */ /* 0x000fe20003f14000 */
[----:B------:R-:W-:Y:S01]  /*07b0*/  FFMA.FTZ R18, R23, R18, R22 ;  /* 0x0000001217127223 */ /* 0x000fe20000010016 */
[C---:B------:R-:W-:Y:S01]  /*07c0*/  FSETP.NEU.FTZ.AND P2, PT, R17.reuse, 128, PT ;  /* 0x430000001100780b */ /* 0x040fe20003f5d000 */
[----:B------:R-:W-:Y:S01]  /*07d0*/  FFMA.FTZ R22, -R17, 0.693145751953125, R12 ;  /* 0x3f31720011167823 */ /* 0x000fe2000001010c */
[----:B------:R-:W0:Y:S01]  /*07e0*/  FRND R20, R25 ;  /* 0x0000001900147307 */ /* 0x000e220000201000 */
[----:B------:R-:W-:-:S02]  /*07f0*/  FFMA.FTZ R24, R19, R24, 0.16666397452354431152 ;  /* 0x3e2aa9f613187423 */ /* 0x000fc40000010018 */
[----:B------:R-:W-:Y:S02]  /*0800*/  FMUL.FTZ R27, R7, 1.4426950216293334961 ;  /* 0x3fb8aa3b071b7820 */ /* 0x000fe40000410000 */
[----:B------:R-:W-:Y:S02]  /*0810*/  @!P3 FADD.FTZ R10, R10, -1 ;  /* 0xbf8000000a0ab421 */ /* 0x000fe40000010000 */
[----:B------:R-:W-:Y:S02]  /*0820*/  FFMA.FTZ R24, R19, R24, 0.49999994039535522461 ;  /* 0x3efffffe13187423 */ /* 0x000fe40000010018 */
[----:B------:R-:W-:Y:S01]  /*0830*/  FFMA.FTZ R23, -R17, 1.428606765330187045e-06, R22 ;  /* 0x35bfbe8e11177823 */ /* 0x000fe20000010116 */
[----:B------:R-:W1:Y:S01]  /*0840*/  MUFU.EX2 R21, R10 ;  /* 0x0000000a00157308 */ /* 0x000e620000000800 */
[----:B------:R-:W-:Y:S02]  /*0850*/  FMUL.FTZ R24, R19, R24 ;  /* 0x0000001813187220 */ /* 0x000fe40000410000 */
[----:B------:R-:W-:-:S02]  /*0860*/  FFMA.FTZ R26, R23, R4, 0.0083824126049876213074 ;  /* 0x3c095663171a7423 */ /* 0x000fc40000010004 */
[----:B------:R-:W-:Y:S01]  /*0870*/  @!P2 FADD.FTZ R17, R17, -1 ;  /* 0xbf8000001111a421 */ /* 0x000fe20000010000 */
[----:B0-----:R-:W-:Y:S01]  /*0880*/  FSEL R20, R20, RZ, P6 ;  /* 0x000000ff14147208 */ /* 0x001fe20003000000 */
[----:B------:R-:W-:Y:S01]  /*0890*/  FFMA.FTZ R24, R19, R24, R19 ;  /* 0x0000001813187223 */ /* 0x000fe20000010013 */
[----:B------:R-:W0:Y:S01]  /*08a0*/  FRND R22, R27 ;  /* 0x0000001b00167307 */ /* 0x000e220000201000 */
[----:B------:R-:W-:Y:S01]  /*08b0*/  FFMA.FTZ R26, R23, R26, 0.041667830199003219604 ;  /* 0x3d2aabe3171a7423 */ /* 0x000fe2000001001a */
[----:B------:R-:W-:Y:S01]  /*08c0*/  FSETP.NEU.FTZ.AND P6, PT, R5, RZ, PT ;  /* 0x000000ff0500720b */ /* 0x000fe20003fdd000 */
[----:B------:R-:W-:Y:S01]  /*08d0*/  @!P1 FADD.FTZ R16, R16, R16 ;  /* 0x0000001010109221 */ /* 0x000fe20000010000 */
[----:B------:R-:W-:Y:S01]  /*08e0*/  FSETP.GEU.FTZ.AND P1, PT, |R7|, 0.40999999642372131348, PT ;  /* 0x3ed1eb850700780b */ /* 0x000fe20003f3e200 */
[C---:B------:R-:W-:Y:S02]  /*08f0*/  FFMA.FTZ R26, R23.reuse, R26, 0.16666397452354431152 ;  /* 0x3e2aa9f6171a7423 */ /* 0x040fe4000001001a */
[----:B------:R-:W-:Y:S01]  /*0900*/  @!P5 FADD.FTZ R18, R18, R18 ;  /* 0x000000121212d221 */ /* 0x000fe20000010000 */
[----:B------:R-:W2:Y:S01]  /*0910*/  MUFU.EX2 R19, R17 ;  /* 0x0000001100137308 */ /* 0x000ea20000000800 */
[----:B------:R-:W-:Y:S01]  /*0920*/  FFMA.FTZ R26, R23, R26, 0.49999994039535522461 ;  /* 0x3efffffe171a7423 */ /* 0x000fe2000001001a */
[----:B------:R-:W-:Y:S01]  /*0930*/  FSEL R16, R16, +INF , !P0 ;  /* 0x7f80000010107808 */ /* 0x000fe20004000000 */
[----:B-1----:R-:W-:Y:S01]  /*0940*/  FADD.FTZ R14, R21, -1 ;  /* 0xbf800000150e7421 */ /* 0x002fe20000010000 */
[----:B------:R-:W-:Y:S01]  /*0950*/  FSETP.GT.FTZ.AND P5, PT, R10, 128, PT ;  /* 0x430000000a00780b */ /* 0x000fe20003fb4000 */
[C---:B------:R-:W-:Y:S01]  /*0960*/  FMUL.FTZ R26, R23.reuse, R26 ;  /* 0x0000001a171a7220 */ /* 0x040fe20000410000 */
[----:B------:R-:W-:Y:S01]  /*0970*/  FSEL R16, R16, -1, P4 ;  /* 0xbf80000010107808 */ /* 0x000fe20002000000 */
[----:B------:R-:W-:Y:S01]  /*0980*/  FFMA.FTZ R14, R24, R21, R14 ;  /* 0x00000015180e7223 */ /* 0x000fe2000001000e */
[----:B0-----:R-:W-:Y:S01]  /*0990*/  FSEL R22, R22, RZ, P1 ;  /* 0x000000ff16167208 */ /* 0x001fe20000800000 */
[C---:B------:R-:W-:Y:S01]  /*09a0*/  FFMA.FTZ R21, -R20.reuse, 0.693145751953125, R15 ;  /* 0x3f31720014157823 */ /* 0x040fe2000001010f */
[----:B------:R-:W-:Y:S01]  /*09b0*/  FSETP.NEU.FTZ.AND P1, PT, R20, 128, PT ;  /* 0x430000001400780b */ /* 0x000fe20003f3d000 */
[----:B------:R-:W-:Y:S01]  /*09c0*/  FFMA.FTZ R26, R23, R26, R23 ;  /* 0x0000001a171a7223 */ /* 0x000fe20000010017 */
[C---:B------:R-:W-:Y:S01]  /*09d0*/  FSETP.NEU.FTZ.AND P0, PT, R22.reuse, 128, PT ;  /* 0x430000001600780b */ /* 0x040fe20003f1d000 */
[----:B------:R-:W-:Y:S01]  /*09e0*/  FFMA.FTZ R25, -R22, 0.693145751953125, R7 ;  /* 0x3f31720016197823 */ /* 0x000fe20000010107 */
[----:B------:R-:W-:Y:S01]  /*09f0*/  FSETP.GEU.FTZ.AND P4, PT, R11, -25, PT ;  /* 0xc1c800000b00780b */ /* 0x000fe20003f9e000 */
[----:B------:R-:W-:-:S02]  /*0a00*/  FFMA.FTZ R21, -R20, 1.428606765330187045e-06, R21 ;  /* 0x35bfbe8e14157823 */ /* 0x000fc40000010115 */
[----:B--2---:R-:W-:Y:S02]  /*0a10*/  FADD.FTZ R23, R19, -1 ;  /* 0xbf80000013177421 */ /* 0x004fe40000010000 */
[-C--:B------:R-:W-:Y:S02]  /*0a20*/  FFMA.FTZ R24, R21, R4.reuse, 0.0083824126049876213074 ;  /* 0x3c09566315187423 */ /* 0x080fe40000010004 */
[----:B------:R-:W-:Y:S02]  /*0a30*/  FFMA.FTZ R19, R26, R19, R23 ;  /* 0x000000131a137223 */ /* 0x000fe40000010017 */
[----:B------:R-:W-:Y:S02]  /*0a40*/  FFMA.FTZ R23, -R22, 1.428606765330187045e-06, R25 ;  /* 0x35bfbe8e16177823 */ /* 0x000fe40000010119 */
[----:B------:R-:W-:Y:S02]  /*0a50*/  @!P1 FADD.FTZ R20, R20, -1 ;  /* 0xbf80000014149421 */ /* 0x000fe40000010000 */
[----:B------:R-:W-:-:S02]  /*0a60*/  FFMA.FTZ R26, R23, R4, 0.0083824126049876213074 ;  /* 0x3c095663171a7423 */ /* 0x000fc40000010004 */
[C---:B------:R-:W-:Y:S01]  /*0a70*/  FFMA.FTZ R24, R21.reuse, R24, 0.041667830199003219604 ;  /* 0x3d2aabe315187423 */ /* 0x040fe20000010018 */
[----:B------:R-:W0:Y:S01]  /*0a80*/  MUFU.EX2 R4, R20 ;  /* 0x0000001400047308 */ /* 0x000e220000000800 */
[----:B------:R-:W-:Y:S02]  /*0a90*/  @!P0 FADD.FTZ R22, R22, -1 ;  /* 0xbf80000016168421 */ /* 0x000fe40000010000 */
[----:B------:R-:W-:Y:S02]  /*0aa0*/  FFMA.FTZ R24, R21, R24, 0.16666397452354431152 ;  /* 0x3e2aa9f615187423 */ /* 0x000fe40000010018 */
[----:B------:R-:W-:Y:S01]  /*0ab0*/  @!P6 FADD.FTZ R16, R5, R5 ;  /* 0x000000050510e221 */ /* 0x000fe20000010000 */
[----:B------:R-:W-:Y:S01]  /*0ac0*/  FSETP.GT.FTZ.AND P6, PT, R11, 128, PT ;  /* 0x430000000b00780b */ /* 0x000fe20003fd4000 */
[----:B------:R-:W-:Y:S01]  /*0ad0*/  FFMA.FTZ R24, R21, R24, 0.49999994039535522461 ;  /* 0x3efffffe15187423 */ /* 0x000fe20000010018 */
[----:B------:R-:W1:Y:S01]  /*0ae0*/  MUFU.EX2 R5, R22 ;  /* 0x0000001600057308 */ /* 0x000e620000000800 */
[----:B------:R-:W-:Y:S01]  /*0af0*/  FFMA.FTZ R26, R23, R26, 0.041667830199003219604 ;  /* 0x3d2aabe3171a7423 */ /* 0x000fe2000001001a */
[----:B------:R-:W-:Y:S01]  /*0b00*/  FSEL R18, R18, +INF , !P6 ;  /* 0x7f80000012127808 */ /* 0x000fe20007000000 */
[----:B------:R-:W-:Y:S01]  /*0b10*/  FMUL.FTZ R24, R21, R24 ;  /* 0x0000001815187220 */ /* 0x000fe20000410000 */
[----:B------:R-:W-:Y:S01]  /*0b20*/  FSETP.GEU.FTZ.AND P6, PT, R10, -25, PT ;  /* 0xc1c800000a00780b */ /* 0x000fe20003fde000 */
[----:B------:R-:W-:Y:S01]  /*0b30*/  FFMA.FTZ R26, R23, R26, 0.16666397452354431152 ;  /* 0x3e2aa9f6171a7423 */ /* 0x000fe2000001001a */
[----:B------:R-:W-:Y:S01]  /*0b40*/  FSEL R11, R18, -1, P4 ;  /* 0xbf800000120b7808 */ /* 0x000fe20002000000 */
[----:B------:R-:W-:Y:S01]  /*0b50*/  FFMA.FTZ R21, R21, R24, R21 ;  /* 0x0000001815157223 */ /* 0x000fe20000010015 */
[----:B------:R-:W-:Y:S01]  /*0b60*/  FSETP.NEU.FTZ.AND P4, PT, R12, RZ, PT ;  /* 0x000000ff0c00720b */ /* 0x000fe20003f9d000 */
[----:B0-----:R-:W-:-:S02]  /*0b70*/  FADD.FTZ R10, R4, -1 ;  /* 0xbf800000040a7421 */ /* 0x001fc40000010000 */
[----:B------:R-:W-:Y:S02]  /*0b80*/  FFMA.FTZ R26, R23, R26, 0.49999994039535522461 ;  /* 0x3efffffe171a7423 */ /* 0x000fe4000001001a */
        /* <DEDUP_REMOVED lines=11> */
[----:B------:R-:W-:Y:S01]  /*0c40*/  FSEL R14, R14, -1, P6 ;  /* 0xbf8000000e0e7808 */ /* 0x000fe20003000000 */
[----:B-1----:R-:W-:Y:S01]  /*0c50*/  FADD.FTZ R10, R5, -1 ;  /* 0xbf800000050a7421 */ /* 0x002fe20000010000 */
[----:B------:R-:W-:-:S02]  /*0c60*/  FSEL R4, R4, +INF , !P2 ;  /* 0x7f80000004047808 */ /* 0x000fc40005000000 */
[----:B------:R-:W-:Y:S01]  /*0c70*/  FSEL R19, R19, -1, P5 ;  /* 0xbf80000013137808 */ /* 0x000fe20002800000 */
[----:B------:R-:W-:Y:S01]  /*0c80*/  FFMA.FTZ R5, R26, R5, R10 ;  /* 0x000000051a057223 */ /* 0x000fe2000001000a */
[----:B------:R-:W-:Y:S01]  /*0c90*/  FSETP.NEU.FTZ.AND P1, PT, R6, RZ, PT ;  /* 0x000000ff0600720b */ /* 0x000fe20003f3d000 */
[----:B------:R-:W-:Y:S01]  /*0ca0*/  @!P4 FADD.FTZ R19, R12, R12 ;  /* 0x0000000c0c13c221 */ /* 0x000fe20000010000 */
[----:B------:R-:W-:Y:S01]  /*0cb0*/  FSETP.NEU.FTZ.AND P6, PT, R9, RZ, PT ;  /* 0x000000ff0900720b */ /* 0x000fe20003fdd000 */
[----:B------:R-:W-:Y:S01]  /*0cc0*/  @!P0 FADD.FTZ R5, R5, R5 ;  /* 0x0000000505058221 */ /* 0x000fe20000010000 */
[----:B------:R-:W-:Y:S02]  /*0cd0*/  FSETP.NEU.FTZ.AND P5, PT, R15, RZ, PT ;  /* 0x000000ff0f00720b */ /* 0x000fe40003fbd000 */
[----:B------:R-:W-:Y:S02]  /*0ce0*/  FSETP.NEU.FTZ.AND P2, PT, R7, RZ, PT ;  /* 0x000000ff0700720b */ /* 0x000fe40003f5d000 */
[----:B------:R-:W-:-:S02]  /*0cf0*/  FSETP.GEU.FTZ.AND P3, PT, R20, -25, PT ;  /* 0xc1c800001400780b */ /* 0x000fc40003f7e000 */
[----:B------:R-:W-:Y:S02]  /*0d00*/  FSETP.GT.FTZ.AND P0, PT, R22, 128, PT ;  /* 0x430000001600780b */ /* 0x000fe40003f14000 */
[----:B------:R-:W-:Y:S01]  /*0d10*/  FSEL R10, R4, -1, P3 ;  /* 0xbf800000040a7808 */ /* 0x000fe20001800000 */
[----:B------:R-:W-:Y:S01]  /*0d20*/  @!P1 FADD.FTZ R11, R6, R6 ;  /* 0x00000006060b9221 */ /* 0x000fe20000010000 */
[----:B------:R-:W-:Y:S01]  /*0d30*/  FSETP.GEU.FTZ.AND P3, PT, R22, -25, PT ;  /* 0xc1c800001600780b */ /* 0x000fe20003f7e000 */
[----:B------:R-:W-:Y:S01]  /*0d40*/  @!P6 FADD.FTZ R14, R9, R9 ;  /* 0x00000009090ee221 */ /* 0x000fe20000010000 */
[----:B------:R-:W-:Y:S01]  /*0d50*/  FSEL R17, R5, +INF , !P0 ;  /* 0x7f80000005117808 */ /* 0x000fe20004000000 */
[----:B------:R-:W-:Y:S01]  /*0d60*/  IMAD.WIDE.U32 R4, R0, R3, c[0x0][0x168] ;  /* 0x00005a0000047625 */ /* 0x000fe200078e0003 */
[----:B------:R-:W-:Y:S02]  /*0d70*/  F2FP.BF16.PACK_AB R11, R11, R16 ;  /* 0x000000100b0b723e */ /* 0x000fe400000010ff */
[----:B------:R-:W-:Y:S01]  /*0d80*/  FSEL R17, R17, -1, P3 ;  /* 0xbf80000011117808 */ /* 0x000fe20001800000 */
[----:B------:R-:W-:Y:S01]  /*0d90*/  @!P5 FADD.FTZ R10, R15, R15 ;  /* 0x0000000f0f0ad221 */ /* 0x000fe20000010000 */
[----:B------:R-:W-:Y:S01]  /*0da0*/  F2FP.BF16.PACK_AB R19, R19, R14 ;  /* 0x0000000e1313723e */ /* 0x000fe200000010ff */
[----:B------:R-:W-:-:S02]  /*0db0*/  @!P2 FADD.FTZ R17, R7, R7 ;  /* 0x000000070711a221 */ /* 0x000fc40000010000 */
[----:B------:R-:W-:-:S03]  /*0dc0*/  IMAD.WIDE R4, R2, 0x4, R4 ;  /* 0x0000000402047825 */ /* 0x000fc600078e0204 */
[----:B------:R-:W-:Y:S02]  /*0dd0*/  F2FP.BF16.PACK_AB R17, R17, R10 ;  /* 0x0000000a1111723e */ /* 0x000fe400000010ff */
[----:B------:R-:W-:Y:S04]  /*0de0*/  STG.E [R4.64], R13 ;  /* 0x0000000d04007986 */ /* 0x000fe8000c101904 */
[----:B------:R-:W-:Y:S04]  /*0df0*/  STG.E [R4.64+0x200], R11 ;  /* 0x0002000b04007986 */ /* 0x000fe8000c101904 */
[----:B------:R-:W-:Y:S04]  /*0e00*/  STG.E [R4.64+0x400], R19 ;  /* 0x0004001304007986 */ /* 0x000fe8000c101904 */
[----:B------:R-:W-:Y:S01]  /*0e10*/  STG.E [R4.64+0x600], R17 ;  /* 0x0006001104007986 */ /* 0x000fe2000c101904 */
[----:B------:R-:W-:Y:S05]  /*0e20*/  EXIT ;  /* 0x000000000000794d */ /* 0x000fea0003800000 */
.L_x_25045:
        /* <DEDUP_REMOVED lines=34> */
[----:B0-----:R-:W-:Y:S02]  /*1050*/  @!P2 MOV R9, 0x2 ;  /* 0x000000020009a802 */ /* 0x001fe40000000f00 */
[----:B------:R0:W5:Y:S01]  /*1060*/  @!P4 LDG.E.U16 R14, [R20.64] ;  /* 0x00000004140ec981 */ /* 0x000162000c1e1500 */
[----:B------:R-:W-:Y:S01]  /*1070*/  @!P3 IMAD.MOV.U32 R22, RZ, RZ, 0x2 ;  /* 0x00000002ff16b424 */ /* 0x000fe200078e00ff */
[----:B------:R-:W-:-:S02]  /*1080*/  @!P1 MOV R23, 0x2 ;  /* 0x0000000200179802 */ /* 0x000fc40000000f00 */
[----:B------:R-:W-:Y:S01]  /*1090*/  @!P6 IADD3 R8, R0, R7, RZ ;  /* 0x000000070008e210 */ /* 0x000fe20007ffe0ff */
[----:B------:R1:W5:Y:S01]  /*10a0*/  @!P5 LDG.E.U16 R16, [R2.64] ;  /* 0x000000040210d981 */ /* 0x000362000c1e1500 */
[----:B------:R-:W-:Y:S02]  /*10b0*/  @!P6 MOV R25, 0x2 ;  /* 0x000000020019e802 */ /* 0x000fe40000000f00 */
[----:B0-----:R-:W-:Y:S01]  /*10c0*/  @!P0 MOV R20, 0x2 ;  /* 0x0000000200148802 */ /* 0x001fe20000000f00 */
[----:B------:R-:W-:Y:S01]  /*10d0*/  @!P1 IMAD.WIDE.U32 R6, R6, R23, c[0x0][0x170] ;  /* 0x00005c0006069625 */ /* 0x000fe200078e0017 */
[----:B------:R-:W-:Y:S02]  /*10e0*/  PRMT R12, RZ, 0x7610, R12 ;  /* 0x00007610ff0c7816 */ /* 0x000fe4000000000c */
[----:B------:R-:W-:Y:S01]  /*10f0*/  PRMT R13, RZ, 0x7610, R13 ;  /* 0x00007610ff0d7816 */ /* 0x000fe2000000000d */
[----:B-1----:R-:W-:Y:S01]  /*1100*/  @!P3 IMAD.WIDE.U32 R2, R5, R22, c[0x0][0x170] ;  /* 0x00005c000502b625 */ /* 0x002fe200078e0016 */
        /* <DEDUP_REMOVED lines=17> */
[----:B0----5:R-:W-:Y:S01]  /*1220*/  PRMT R2, RZ, 0x5410, R22 ;  /* 0x00005410ff027816 */ /* 0x021fe20000000016 */
        /* <DEDUP_REMOVED lines=26> */
.L_x_25047:
[----:B0-----:R-:W-:Y:S05]  /*13d0*/  BSYNC B0 ;  /* 0x0000000000007941 */ /* 0x001fea0003800000 */
.L_x_25046:
[-C--:B------:R-:W-:Y:S01]  /*13e0*/  ISETP.GE.AND P1, PT, R3, R10.reuse, PT ;  /* 0x0000000a0300720c */ /* 0x080fe20003f26270 */
[----:B------:R-:W-:Y:S01]  /*13f0*/  BSSY B0, `(.L_x_25048) ;  /* 0x000001f000007945 */ /* 0x000fe20003800000 */
[----:B------:R-:W-:Y:S02]  /*1400*/  ISETP.GE.AND P3, PT, R5, R10, PT ;  /* 0x0000000a0500720c */ /* 0x000fe40003f66270 */
[----:B------:R-:W-:-:S09]  /*1410*/  IADD3 R5, R17, 0x200, RZ ;  /* 0x0000020011057810 */ /* 0x000fd20007ffe0ff */
        /* <DEDUP_REMOVED lines=28> */
.L_x_25049:
[----:B------:R-:W-:Y:S05]  /*15e0*/  BSYNC B0 ;  /* 0x0000000000007941 */ /* 0x000fea0003800000 */
.L_x_25048:
[----:B------:R-:W-:Y:S01]  /*15f0*/  BSSY B0, `(.L_x_25050) ;  /* 0x000001f000007945 */ /* 0x000fe20003800000 */
[----:B------:R-:W-:Y:S02]  /*1600*/  ISETP.GE.AND P1, PT, R5, R10, PT ;  /* 0x0000000a0500720c */ /* 0x000fe40003f26270 */
[----:B------:R-:W-:Y:S01]  /*1610*/  IADD3 R5, R17, 0x280, RZ ;  /* 0x0000028011057810 */ /* 0x000fe20007ffe0ff */
[----:B------:R-:W-:Y:S05]  /*1620*/  @P2 BRA `(.L_x_25051) ;  /* 0x000001b000002947 */ /* 0x000fea0003800000 */
[----:B-----5:R-:W-:Y:S02]  /*1630*/  PRMT R16, RZ, 0x5410, R16 ;  /* 0x00005410ff107816 */ /* 0x020fe40000000010 */
[----:B------:R-:W-:Y:S02]  /*1640*/  MOV R9, 0x3ab5ebe6 ;  /* 0x3ab5ebe600097802 */ /* 0x000fe40000000f00 */
        /* <DEDUP_REMOVED lines=25> */
.L_x_25051:
[----:B------:R-:W-:Y:S05]  /*17e0*/  BSYNC B0 ;  /* 0x0000000000007941 */ /* 0x000fea0003800000 */
.L_x_25050:
[----:B------:R-:W-:Y:S01]  /*17f0*/  BSSY B0, `(.L_x_25052) ;  /* 0x000001f000007945 */ /* 0x000fe20003800000 */
[----:B------:R-:W-:Y:S02]  /*1800*/  ISETP.GE.AND P2, PT, R5, R10, PT ;  /* 0x0000000a0500720c */ /* 0x000fe40003f46270 */
[----:B------:R-:W-:Y:S01]  /*1810*/  IADD3 R5, R17, 0x300, RZ ;  /* 0x0000030011057810 */ /* 0x000fe20007ffe0ff */
        /* <DEDUP_REMOVED lines=28> */
.L_x_25053:
[----:B------:R-:W-:Y:S05]  /*19e0*/  BSYNC B0 ;  /* 0x0000000000007941 */ /* 0x000fea0003800000 */
.L_x_25052:
        /* <DEDUP_REMOVED lines=31> */
.L_x_25055:
[----:B------:R-:W-:Y:S05]  /*1be0*/  BSYNC B0 ;  /* 0x0000000000007941 */ /* 0x000fea0003800000 */
.L_x_25054:
[----:B------:R-:W-:Y:S01]  /*1bf0*/  ISETP.GE.AND P1, PT, R5, R10, PT ;  /* 0x0000000a0500720c */ /* 0x000fe20003f26270 */
[----:B------:R-:W-:Y:S01]  /*1c00*/  BSSY B0, `(.L_x_25056) ;  /* 0x0000020000007945 */ /* 0x000fe20003800000 */
[----:B------:R-:W-:Y:S02]  /*1c10*/  @!P0 IADD3 R4, R0, R17, RZ ;  /* 0x0000001100048210 */ /* 0x000fe40007ffe0ff */
[----:B------:R-:W-:-:S05]  /*1c20*/  @!P0 MOV R5, 0x2 ;  /* 0x0000000200058802 */ /* 0x000fca0000000f00 */
[----:B------:R-:W-:Y:S01]  /*1c30*/  @!P0 IMAD.WIDE.U32 R4, R4, R5, c[0x0][0x168] ;  /* 0x00005a0004048625 */ /* 0x000fe200078e0005 */
        /* <DEDUP_REMOVED lines=28> */
.L_x_25057:
[----:B------:R-:W-:Y:S05]  /*1e00*/  BSYNC B0 ;  /* 0x0000000000007941 */ /* 0x000fea0003800000 */
.L_x_25056:
[----:B------:R-:W-:Y:S01]  /*1e10*/  BSSY B0, `(.L_x_25058) ;  /* 0x000001d000007945 */ /* 0x000fe20003800000 */
        /* <DEDUP_REMOVED lines=28> */
.L_x_25059:
[----:B------:R-:W-:Y:S05]  /*1fe0*/  BSYNC B0 ;  /* 0x0000000000007941 */ /* 0x000fea0003800000 */
.L_x_25058:
        /* <DEDUP_REMOVED lines=29> */
.L_x_25061:
[----:B------:R-:W-:Y:S05]  /*21c0*/  BSYNC B0 ;  /* 0x0000000000007941 */ /* 0x000fea0003800000 */
.L_x_25060:
        /* <DEDUP_REMOVED lines=18> */
.L_x_25064:
[----:B0-----:R-:W-:-:S13]  /*22f0*/  ISETP.GE.AND P0, PT, R17, R10, PT ;  /* 0x0000000a1100720c */ /* 0x001fda0003f06270 */
[----:B------:R-:W-:Y:S05]  /*2300*/  @P0 BRA `(.L_x_25066) ;  /* 0x000000c000000947 */ /* 0x000fea0003800000 */
[----:B------:R-:W-:Y:S02]  /*2310*/  IADD3 R2, R0, R17, RZ ;  /* 0x0000001100027210 */ /* 0x000fe40007ffe0ff */
[----:B------:R-:W-:Y:S02]  /*2320*/  MOV R3, 0x2 ;  /* 0x0000000200037802 */ /* 0x000fe40000000f00 */
[----:B------:R-:W-:-:S03]  /*2330*/  IADD3 R17, R17, 0x80, RZ ;  /* 0x0000008011117810 */ /* 0x000fc60007ffe0ff */
[----:B------:R-:W-:-:S05]  /*2340*/  IMAD.WIDE.U32 R2, R2, R3, c[0x0][0x168] ;  /* 0x00005a0002027625 */ /* 0x000fca00078e0003 */
[----:B------:R0:W-:Y:S02]  /*2350*/  STG.E.U16 [R2.64], R8 ;  /* 0x0000000802007986 */ /* 0x0001e4000c101504 */
.L_x_25065:
[----:B------:R-:W-:-:S13]  /*2360*/  ISETP.GE.AND P0, PT, R17, R10, PT ;  /* 0x0000000a1100720c */ /* 0x000fda0003f06270 */
[----:B------:R-:W-:Y:S05]  /*2370*/  @P0 BRA `(.L_x_25067) ;  /* 0x000000d000000947 */ /* 0x000fea0003800000 */
[----:B0-----:R-:W-:Y:S01]  /*2380*/  HFMA2.MMA R3, -RZ, RZ, 0, 1.1920928955078125e-07 ;  /* 0x00000002ff037435 */ /* 0x001fe200000001ff */
[----:B------:R-:W-:Y:S01]  /*2390*/  IMAD.IADD R2, R0, 0x1, R17 ;  /* 0x0000000100027824 */ /* 0x000fe200078e0211 */
[----:B------:R-:W-:-:S08]  /*23a0*/  IADD3 R17, R17, 0x80, RZ ;  /* 0x0000008011117810 */ /* 0x000fd00007ffe0ff */
[----:B------:R-:W-:-:S05]  /*23b0*/  IMAD.WIDE.U32 R2, R2, R3, c[0x0][0x168] ;  /* 0x00005a0002027625 */ /* 0x000fca00078e0003 */
[----:B------:R0:W-:Y:S02]  /*23c0*/  STG.E.U16 [R2.64], R9 ;  /* 0x0000000902007986 */ /* 0x0001e4000c101504 */
.L_x_25066:
        /* <DEDUP_REMOVED lines=8> */
.L_x_25067:
[----:B------:R-:W-:Y:S05]  /*2450*/  BSYNC B1 ;  /* 0x0000000000017941 */ /* 0x000fea0003800000 */
.L_x_25063:
[----:B------:R-:W-:-:S13]  /*2460*/  ISETP.GE.AND P0, PT, R17, R10, PT ;  /* 0x0000000a1100720c */ /* 0x000fda0003f06270 */
[----:B0-----:R-:W-:Y:S02]  /*2470*/  @!P0 IADD3 R2, R0, R17, RZ ;  /* 0x0000001100028210 */ /* 0x001fe40007ffe0ff */
[----:B------:R-:W-:Y:S02]  /*2480*/  @!P0 MOV R3, 0x2 ;  /* 0x0000000200038802 */ /* 0x000fe40000000f00 */
[----:B------:R-:W-:-:S03]  /*2490*/  @!P0 IADD3 R17, R17, 0x80, RZ ;  /* 0x0000008011118810 */ /* 0x000fc60007ffe0ff */
[----:B------:R-:W-:-:S05]  /*24a0*/  @!P0 IMAD.WIDE.U32 R2, R2, R3, c[0x0][0x168] ;  /* 0x00005a0002028625 */ /* 0x000fca00078e0003 */
[----:B-----5:R0:W-:Y:S02]  /*24b0*/  @!P0 STG.E.U16 [R2.64], R12 ;  /* 0x0000000c02008986 */ /* 0x0201e4000c101504 */
.L_x_25068:
[----:B------:R-:W-:Y:S05]  /*24c0*/  BSYNC B0 ;  /* 0x0000000000007941 */ /* 0x000fea0003800000 */
.L_x_25062:
        /* <DEDUP_REMOVED lines=8> */
.L_x_25069:
        /* <DEDUP_REMOVED lines=11> */
.L_x_34300:


//--------------------- .text._ZN2at6native29vectorized_elementwise_kernelILi4EZZZNS0_17expm1_kernel_cudaERNS_18TensorIteratorBaseEENKUlvE_clEvENKUlvE3_clEvEUlN3c108BFloat16EE_St5arrayIPcLm2EEEEviT0_T1_ --------------------------
	.section	.text._ZN2at6native29vectorized_elementwise_kernelILi4EZZZNS0_17expm1_kernel_cudaERNS_18TensorIteratorBaseEENKUlvE_clEvENKUlvE3_clEvEUlN3c108BFloat16EE_St5arrayIPcLm2EEEEviT0_T1_,"ax",@progbits
	.sectioninfo	@"SHI_REGISTERS=29"
	.align	128
        .global         _ZN2at6native29vectorized_elementwise_kernelILi4EZZZNS0_17expm1_kernel_cudaERNS_18TensorIteratorBaseEENKUlvE_clEvENKUlvE3_clEvEUlN3c108BFloat16EE_St5arrayIPcLm2EEEEviT0_T1_
        .type           _ZN2at6native29vectorized_elementwise_kernelILi4EZZZNS0_17expm1_kernel_cudaERNS_18TensorIteratorBaseEENKUlvE_clEvENKUlvE3_clEvEUlN3c108BFloat16EE_St5arrayIPcLm2EEEEviT0_T1_,@function
        .size           _ZN2at6native29vectorized_elementwise_kernelILi4EZZZNS0_17expm1_kernel_cudaERNS_18TensorIteratorBaseEENKUlvE_clEvENKUlvE3_clEvEUlN3c108BFloat16EE_St5arrayIPcLm2EEEEviT0_T1_,(.L_x_34301 - _ZN2at6native29vectorized_elementwise_kernelILi4EZZZNS0_17expm1_kernel_cudaERNS_18TensorIteratorBaseEENKUlvE_clEvENKUlvE3_clEvEUlN3c108BFloat16EE_St5arrayIPcLm2EEEEviT0_T1_)
        .other          _ZN2at6native29vectorized_elementwise_kernelILi4EZZZNS0_17expm1_kernel_cudaERNS_18TensorIteratorBaseEENKUlvE_clEvENKUlvE3_clEvEUlN3c108BFloat16EE_St5arrayIPcLm2EEEEviT0_T1_,@"STO_CUDA_ENTRY STV_DEFAULT"
_ZN2at6native29vectorized_elementwise_kernelILi4EZZZNS0_17expm1_kernel_cudaERNS_18TensorIteratorBaseEENKUlvE_clEvENKUlvE3_clEvEUlN3c108BFloat16EE_St5arrayIPcLm2EEEEviT0_T1_:
.text._ZN2at6native29vectorized_elementwise_kernelILi4EZZZNS0_17expm1_kernel_cudaERNS_18TensorIteratorBaseEENKUlvE_clEvENKUlvE3_clEvEUlN3c108BFloat16EE_St5arrayIPcLm2EEEEviT0_T1_:
        /* <DEDUP_REMOVED lines=13> */
[--C-:B--2---:R-:W-:Y:S02]  /*00d0*/  PRMT R12, RZ, 0x5410, R4.reuse ;  /* 0x00005410ff0c7816 */ /* 0x104fe40000000004 */
[----:B0-----:R-:W-:Y:S02]  /*00e0*/  PRMT R8, RZ, 0x7610, R4 ;  /* 0x00007610ff087816 */ /* 0x001fe40000000004 */
[C---:B------:R-:W-:Y:S01]  /*00f0*/  FSETP.GEU.FTZ.AND P0, PT, |R12|.reuse, 0.40999999642372131348, PT ;  /* 0x3ed1eb850c00780b */ /* 0x040fe20003f1e200 */
[----:B------:R-:W-:Y:S01]  /*0100*/  FMUL.FTZ R10, R12, 1.4426950216293334961 ;  /* 0x3fb8aa3b0c0a7820 */ /* 0x000fe20000410000 */
[----:B------:R-:W-:Y:S01]  /*0110*/  PRMT R9, RZ, 0x5410, R5 ;  /* 0x00005410ff097816 */ /* 0x000fe20000000005 */
[----:B------:R-:W-:Y:S01]  /*0120*/  FMUL.FTZ R11, R8, 1.4426950216293334961 ;  /* 0x3fb8aa3b080b7820 */ /* 0x000fe20000410000 */
[----:B------:R-:W-:-:S02]  /*0130*/  MOV R4, 0x3ab5ebe6 ;  /* 0x3ab5ebe600047802 */ /* 0x000fc40000000f00 */
[----:B------:R-:W-:Y:S01]  /*0140*/  PRMT R5, RZ, 0x7610, R5 ;  /* 0x00007610ff057816 */ /* 0x000fe20000000005 */
[----:B------:R-:W0:Y:S01]  /*0150*/  FRND R10, R10 ;  /* 0x0000000a000a7307 */ /* 0x000e220000201000 */
[----:B------:R-:W-:Y:S01]  /*0160*/  FMUL.FTZ R16, R9, 1.4426950216293334961 ;  /* 0x3fb8aa3b09107820 */ /* 0x000fe20000410000 */
[----:B------:R-:W-:-:S06]  /*0170*/  FSETP.NEU.FTZ.AND P5, PT, R12, RZ, PT ;  /* 0x000000ff0c00720b */ /* 0x000fcc0003fbd000 */
[----:B------:R-:W1:Y:S01]  /*0180*/  FRND R11, R11 ;  /* 0x0000000b000b7307 */ /* 0x000e620000201000 */
[----:B0-----:R-:W-:-:S07]  /*0190*/  FSEL R13, R10, RZ, P0 ;  /* 0x000000ff0a0d7208 */ /* 0x001fce0000000000 */
[----:B------:R-:W0:Y:S01]  /*01a0*/  FRND R16, R16 ;  /* 0x0000001000107307 */ /* 0x000e220000201000 */
[----:B------:R-:W-:Y:S02]  /*01b0*/  FSETP.GEU.FTZ.AND P0, PT, |R8|, 0.40999999642372131348, PT ;  /* 0x3ed1eb850800780b */ /* 0x000fe40003f1e200 */
[C---:B------:R-:W-:Y:S01]  /*01c0*/  FSETP.NEU.FTZ.AND P6, PT, R13.reuse, 128, PT ;  /* 0x430000000d00780b */ /* 0x040fe20003fdd000 */
[----:B------:R-:W-:Y:S01]  /*01d0*/  FFMA.FTZ R14, -R13, 0.693145751953125, R12 ;  /* 0x3f3172000d0e7823 */ /* 0x000fe2000001010c */
[----:B-1----:R-:W-:-:S03]  /*01e0*/  FSEL R11, R11, RZ, P0 ;  /* 0x000000ff0b0b7208 */ /* 0x002fc60000000000 */
[----:B------:R-:W-:Y:S01]  /*01f0*/  FFMA.FTZ R15, -R13, 1.428606765330187045e-06, R14 ;  /* 0x35bfbe8e0d0f7823 */ /* 0x000fe2000001010e */
[----:B------:R-:W-:Y:S02]  /*0200*/  FSETP.GEU.FTZ.AND P0, PT, |R9|, 0.40999999642372131348, PT ;  /* 0x3ed1eb850900780b */ /* 0x000fe40003f1e200 */
[----:B------:R-:W-:Y:S01]  /*0210*/  FSETP.NEU.FTZ.AND P3, PT, R11, 128, PT ;  /* 0x430000000b00780b */ /* 0x000fe20003f7d000 */
[----:B------:R-:W-:-:S04]  /*0220*/  FFMA.FTZ R10, R15, R4, 0.0083824126049876213074 ;  /* 0x3c0956630f0a7423 */ /* 0x000fc80000010004 */
[----:B------:R-:W-:Y:S01]  /*0230*/  FFMA.FTZ R10, R15, R10, 0.041667830199003219604 ;  /* 0x3d2aabe30f0a7423 */ /* 0x000fe2000001000a */
[----:B0-----:R-:W-:Y:S01]  /*0240*/  FSEL R14, R16, RZ, P0 ;  /* 0x000000ff100e7208 */ /* 0x001fe20000000000 */
[----:B------:R-:W-:Y:S02]  /*0250*/  @!P6 FADD.FTZ R13, R13, -1 ;  /* 0xbf8000000d0de421 */ /* 0x000fe40000010000 */
[----:B------:R-:W-:Y:S01]  /*0260*/  FFMA.FTZ R10, R15, R10, 0.16666397452354431152 ;  /* 0x3e2aa9f60f0a7423 */ /* 0x000fe2000001000a */
[----:B------:R-:W-:Y:S01]  /*0270*/  FSETP.NEU.FTZ.AND P4, PT, R14, 128, PT ;  /* 0x430000000e00780b */ /* 0x000fe20003f9d000 */
[----:B------:R-:W0:Y:S01]  /*0280*/  MUFU.EX2 R19, R13 ;  /* 0x0000000d00137308 */ /* 0x000e220000000800 */
[----:B------:R-:W-:Y:S01]  /*0290*/  FFMA.FTZ R16, -R11, 0.693145751953125, R8 ;  /* 0x3f3172000b107823 */ /* 0x000fe20000010108 */
[----:B------:R-:W-:Y:S01]  /*02a0*/  FSETP.GT.FTZ.AND P1, PT, R13, 128, PT ;  /* 0x430000000d00780b */ /* 0x000fe20003f34000 */
[----:B------:R-:W-:Y:S01]  /*02b0*/  FFMA.FTZ R10, R15, R10, 0.49999994039535522461 ;  /* 0x3efffffe0f0a7423 */ /* 0x000fe2000001000a */
[----:B------:R-:W-:Y:S01]  /*02c0*/  FSETP.GEU.FTZ.AND P2, PT, R13, -25, PT ;  /* 0xc1c800000d00780b */ /* 0x000fe20003f5e000 */
[----:B------:R-:W-:-:S02]  /*02d0*/  FFMA.FTZ R17, -R11, 1.428606765330187045e-06, R16 ;  /* 0x35bfbe8e0b117823 */ /* 0x000fc40000010110 */
[----:B------:R-:W-:Y:S02]  /*02e0*/  FMUL.FTZ R10, R15, R10 ;  /* 0x0000000a0f0a7220 */ /* 0x000fe40000410000 */
[----:B------:R-:W-:Y:S02]  /*02f0*/  FFMA.FTZ R16, R17, R4, 0.0083824126049876213074 ;  /* 0x3c09566311107423 */ /* 0x000fe40000010004 */
[----:B------:R-:W-:Y:S02]  /*0300*/  FFMA.FTZ R10, R15, R10, R15 ;  /* 0x0000000a0f0a7223 */ /* 0x000fe4000001000f */
[C---:B------:R-:W-:Y:S02]  /*0310*/  FFMA.FTZ R15, -R14.reuse, 0.693145751953125, R9 ;  /* 0x3f3172000e0f7823 */ /* 0x040fe40000010109 */
[----:B------:R-:W-:Y:S02]  /*0320*/  FFMA.FTZ R16, R17, R16, 0.041667830199003219604 ;  /* 0x3d2aabe311107423 */ /* 0x000fe40000010010 */
[----:B------:R-:W-:-:S02]  /*0330*/  FFMA.FTZ R15, -R14, 1.428606765330187045e-06, R15 ;  /* 0x35bfbe8e0e0f7823 */ /* 0x000fc4000001010f */
[----:B0-----:R-:W-:Y:S02]  /*0340*/  FADD.FTZ R13, R19, -1 ;  /* 0xbf800000130d7421 */ /* 0x001fe40000010000 */
[----:B------:R-:W-:Y:S02]  /*0350*/  FFMA.FTZ R18, R15, R4, 0.0083824126049876213074 ;  /* 0x3c0956630f127423 */ /* 0x000fe40000010004 */
[----:B------:R-:W-:Y:S02]  /*0360*/  FFMA.FTZ R10, R10, R19, R13 ;  /* 0x000000130a0a7223 */ /* 0x000fe4000001000d */
[----:B------:R-:W-:Y:S02]  /*0370*/  FMUL.FTZ R19, R5, 1.4426950216293334961 ;  /* 0x3fb8aa3b05137820 */ /* 0x000fe40000410000 */
[----:B------:R-:W-:Y:S02]  /*0380*/  FFMA.FTZ R20, R15, R18, 0.041667830199003219604 ;  /* 0x3d2aabe30f147423 */ /* 0x000fe40000010012 */
[----:B------:R-:W-:-:S02]  /*0390*/  FFMA.FTZ R18, R17, R16, 0.16666397452354431152 ;  /* 0x3e2aa9f611127423 */ /* 0x000fc40000010010 */
[----:B------:R-:W-:Y:S01]  /*03a0*/  @!P3 FADD.FTZ R11, R11, -1 ;  /* 0xbf8000000b0bb421 */ /* 0x000fe20000010000 */
[----:B------:R-:W0:Y:S01]  /*03b0*/  FRND R16, R19 ;  /* 0x0000001300107307 */ /* 0x000e220000201000 */
[----:B------:R-:W-:Y:S02]  /*03c0*/  FFMA.FTZ R20, R15, R20, 0.16666397452354431152 ;  /* 0x3e2aa9f60f147423 */ /* 0x000fe40000010014 */
[----:B------:R-:W-:Y:S01]  /*03d0*/  FFMA.FTZ R18, R17, R18, 0.49999994039535522461 ;  /* 0x3efffffe11127423 */ /* 0x000fe20000010012 */
[----:B------:R-:W-:Y:S01]  /*03e0*/  FSETP.GT.FTZ.AND P0, PT, R11, 128, PT ;  /* 0x430000000b00780b */ /* 0x000fe20003f14000 */
[----:B------:R-:W-:Y:S02]  /*03f0*/  @!P4 FADD.FTZ R14, R14, -1 ;  /* 0xbf8000000e0ec421 */ /* 0x000fe40000010000 */
[----:B------:R-:W-:Y:S01]  /*0400*/  FFMA.FTZ R22, R15, R20, 0.49999994039535522461 ;  /* 0x3efffffe0f167423 */ /* 0x000fe20000010014 */
[----:B------:R3:W1:Y:S01]  /*0410*/  MUFU.EX2 R13, R11 ;  /* 0x0000000b000d7308 */ /* 0x0006620000000800 */
[----:B------:R-:W-:-:S02]  /*0420*/  FMUL.FTZ R20, R17, R18 ;  /* 0x0000001211147220 */ /* 0x000fc40000410000 */
[----:B------:R-:W-:Y:S01]  /*0430*/  @!P6 FADD.FTZ R10, R10, R10 ;  /* 0x0000000a0a0ae221 */ /* 0x000fe20000010000 */
[----:B------:R-:W-:Y:S01]  /*0440*/  FSETP.GEU.FTZ.AND P6, PT, R11, -25, PT ;  /* 0xc1c800000b00780b */ /* 0x000fe20003fde000 */
[----:B------:R-:W-:Y:S02]  /*0450*/  FMUL.FTZ R22, R15, R22 ;  /* 0x000000160f167220 */ /* 0x000fe40000410000 */
[----:B------:R-:W-:Y:S01]  /*0460*/  FFMA.FTZ R20, R17, R20, R17 ;  /* 0x0000001411147223 */ /* 0x000fe20000010011 */
[----:B------:R-:W2:Y:S01]  /*0470*/  MUFU.EX2 R18, R14 ;  /* 0x0000000e00127308 */ /* 0x000ea20000000800 */
[----:B------:R-:W-:Y:S01]  /*0480*/  FSEL R10, R10, +INF , !P1 ;  /* 0x7f8000000a0a7808 */ /* 0x000fe20004800000 */
[----:B------:R-:W-:Y:S01]  /*0490*/  FFMA.FTZ R17, R15, R22, R15 ;  /* 0x000000160f117223 */ /* 0x000fe2000001000f */
[----:B------:R-:W-:Y:S02]  /*04a0*/  FSETP.GEU.FTZ.AND P1, PT, |R5|, 0.40999999642372131348, PT ;  /* 0x3ed1eb850500780b */ /* 0x000fe40003f3e200 */
[----:B---3--:R-:W-:-:S02]  /*04b0*/  PRMT R11, RZ, 0x5410, R2 ;  /* 0x00005410ff0b7816 */ /* 0x008fc40000000002 */
[----:B0-----:R-:W-:Y:S01]  /*04c0*/  FSEL R16, R16, RZ, P1 ;  /* 0x000000ff10107208 */ /* 0x001fe20000800000 */
[----:B-1----:R-:W-:Y:S01]  /*04d0*/  FADD.FTZ R15, R13, -1 ;  /* 0xbf8000000d0f7421 */ /* 0x002fe20000010000 */
[----:B------:R-:W-:Y:S01]  /*04e0*/  FSEL R10, R10, -1, P2 ;  /* 0xbf8000000a0a7808 */ /* 0x000fe20001000000 */
[----:B------:R-:W-:Y:S01]  /*04f0*/  FMUL.FTZ R19, R11, 1.4426950216293334961 ;  /* 0x3fb8aa3b0b137820 */ /* 0x000fe20000410000 */
[----:B------:R-:W-:Y:S01]  /*0500*/  FSETP.GT.FTZ.AND P1, PT, R14, 128, PT ;  /* 0x430000000e00780b */ /* 0x000fe20003f34000 */
[----:B------:R-:W-:Y:S01]  /*0510*/  @!P5 FADD.FTZ R10, R12, R12 ;  /* 0x0000000c0c0ad221 */ /* 0x000fe20000010000 */
[----:B------:R-:W-:Y:S01]  /*0520*/  FSETP.NEU.FTZ.AND P5, PT, R16, 128, PT ;  /* 0x430000001000780b */ /* 0x000fe20003fbd000 */
[----:B------:R-:W0:Y:S01]  /*0530*/  FRND R21, R19 ;  /* 0x0000001300157307 */ /* 0x000e220000201000 */
[----:B------:R-:W-:Y:S01]  /*0540*/  FFMA.FTZ R13, R20, R13, R15 ;  /* 0x0000000d140d7223 */ /* 0x000fe2000001000f */
[----:B------:R-:W-:Y:S01]  /*0550*/  FSETP.GEU.FTZ.AND P2, PT, R14, -25, PT ;  /* 0xc1c800000e00780b */ /* 0x000fe20003f5e000 */
[----:B--2---:R-:W-:-:S02]  /*0560*/  FADD.FTZ R12, R18, -1 ;  /* 0xbf800000120c7421 */ /* 0x004fc40000010000 */
[C---:B------:R-:W-:Y:S02]  /*0570*/  FFMA.FTZ R15, -R16.reuse, 0.693145751953125, R5 ;  /* 0x3f317200100f7823 */ /* 0x040fe40000010105 */
[----:B------:R-:W-:Y:S01]  /*0580*/  FFMA.FTZ R14, R17, R18, R12 ;  /* 0x00000012110e7223 */ /* 0x000fe2000001000c */
[----:B------:R-:W-:Y:S01]  /*0590*/  PRMT R12, RZ, 0x7610, R2 ;  /* 0x00007610ff0c7816 */ /* 0x000fe20000000002 */
[----:B------:R-:W-:Y:S01]  /*05a0*/  FFMA.FTZ R17, -R16, 1.428606765330187045e-06, R15 ;  /* 0x35bfbe8e10117823 */ /* 0x000fe2000001010f */
[----:B------:R-:W-:Y:S01]  /*05b0*/  PRMT R2, RZ, 0x5410, R3 ;  /* 0x00005410ff027816 */ /* 0x000fe20000000003 */
[----:B------:R-:W-:Y:S01]  /*05c0*/  @!P3 FADD.FTZ R13, R13, R13 ;  /* 0x0000000d0d0db221 */ /* 0x000fe20000010000 */
[----:B------:R-:W-:Y:S01]  /*05d0*/  FSETP.NEU.FTZ.AND P3, PT, R8, RZ, PT ;  /* 0x000000ff0800720b */ /* 0x000fe20003f7d000 */
[----:B------:R-:W-:Y:S01]  /*05e0*/  FFMA.FTZ R18, R17, R4, 0.0083824126049876213074 ;  /* 0x3c09566311127423 */ /* 0x000fe20000010004 */
[----:B------:R-:W-:Y:S01]  /*05f0*/  PRMT R3, RZ, 0x7610, R3 ;  /* 0x00007610ff037816 */ /* 0x000fe20000000003 */
[----:B------:R-:W-:Y:S01]  /*0600*/  @!P5 FADD.FTZ R16, R16, -1 ;  /* 0xbf8000001010d421 */ /* 0x000fe20000010000 */
[----:B------:R-:W-:Y:S01]  /*0610*/  FSEL R13, R13, +INF , !P0 ;  /* 0x7f8000000d0d7808 */ /* 0x000fe20004000000 */
[----:B------:R-:W-:Y:S01]  /*0620*/  FFMA.FTZ R20, R17, R18, 0.041667830199003219604 ;  /* 0x3d2aabe311147423 */ /* 0x000fe20000010012 */
[----:B------:R-:W-:Y:S01]  /*0630*/  FSETP.GEU.FTZ.AND P0, PT, |R11|, 0.40999999642372131348, PT ;  /* 0x3ed1eb850b00780b */ /* 0x000fe20003f1e200 */
[----:B------:R-:W1:Y:S01]  /*0640*/  MUFU.EX2 R19, R16 ;  /* 0x0000001000137308 */ /* 0x000e620000000800 */
[----:B------:R-:W-:Y:S01]  /*0650*/  FMUL.FTZ R15, R12, 1.4426950216293334961 ;  /* 0x3fb8aa3b0c0f7820 */ /* 0x000fe20000410000 */
[----:B------:R-:W-:Y:S01]  /*0660*/  FSEL R13, R13, -1, P6 ;  /* 0xbf8000000d0d7808 */ /* 0x000fe20003000000 */
[----:B------:R-:W-:Y:S01]  /*0670*/  FFMA.FTZ R20, R17, R20, 0.16666397452354431152 ;  /* 0x3e2aa9f611147423 */ /* 0x000fe20000010014 */
[----:B0-----:R-:W-:Y:S01]  /*0680*/  FSEL R18, R21, RZ, P0 ;  /* 0x000000ff15127208 */ /* 0x001fe20000000000 */
[----:B------:R-:W-:Y:S01]  /*0690*/  @!P4 FADD.FTZ R14, R14, R14 ;  /* 0x0000000e0e0ec221 */ /* 0x000fe20000010000 */
[----:B------:R-:W-:Y:S01]  /*06a0*/  FSETP.NEU.FTZ.AND P6, PT, R9, RZ, PT ;  /* 0x000000ff0900720b */ /* 0x000fe20003fdd000 */
[C---:B------:R-:W-:Y:S01]  /*06b0*/  FFMA.FTZ R20, R17.reuse, R20, 0.49999994039535522461 ;  /* 0x3efffffe11147423 */ /* 0x040fe20000010014 */
[C---:B------:R-:W-:Y:S01]  /*06c0*/  FSETP.NEU.FTZ.AND P0, PT, R18.reuse, 128, PT ;  /* 0x430000001200780b */ /* 0x040fe20003f1d000 */
[----:B------:R-:W-:Y:S01]  /*06d0*/  FFMA.FTZ R21, -R18, 0.693145751953125, R11 ;  /* 0x3f31720012157823 */ /* 0x000fe2000001010b */
[----:B------:R-:W0:Y:S01]  /*06e0*/  FRND R15, R15 ;  /* 0x0000000f000f7307 */ /* 0x000e220000201000 */
[C---:B------:R-:W-:Y:S01]  /*06f0*/  FMUL.FTZ R20, R17.reuse, R20 ;  /* 0x0000001411147220 */ /* 0x040fe20000410000 */
[----:B------:R-:W-:Y:S01]  /*0700*/  FSEL R14, R14, +INF , !P1 ;  /* 0x7f8000000e0e7808 */ /* 0x000fe20004800000 */
[----:B------:R-:W-:Y:S01]  /*0710*/  FMUL.FTZ R23, R2, 1.4426950216293334961 ;  /* 0x3fb8aa3b02177820 */ /* 0x000fe20000410000 */
[----:B------:R-:W-:Y:S01]  /*0720*/  FSETP.GT.FTZ.AND P4, PT, R16, 128, PT ;  /* 0x430000001000780b */ /* 0x000fe20003f94000 */
[----:B------:R-:W-:Y:S01]  /*0730*/  FFMA.FTZ R21, -R18, 1.428606765330187045e-06, R21 ;  /* 0x35bfbe8e12157823 */ /* 0x000fe20000010115 */
[----:B------:R-:W-:Y:S01]  /*0740*/  FSETP.GEU.FTZ.AND P1, PT, R16, -25, PT ;  /* 0xc1c800001000780b */ /* 0x000fe20003f3e000 */
[----:B------:R-:W-:Y:S01]  /*0750*/  FFMA.FTZ R20, R17, R20, R17 ;  /* 0x0000001411147223 */ /* 0x000fe20000010011 */
[----:B------:R-:W2:Y:S01]  /*0760*/  FRND R16, R23 ;  /* 0x0000001700107307 */ /* 0x000ea20000201000 */
[----:B-1----:R-:W-:Y:S01]  /*0770*/  FADD.FTZ R17, R19, -1 ;  /* 0xbf80000013117421 */ /* 0x002fe20000010000 */
[----:B------:R-:W-:Y:S01]  /*0780*/  FSEL R14, R14, -1, P2 ;  /* 0xbf8000000e0e7808 */ /* 0x000fe20001000000 */
[----:B------:R-:W-:Y:S01]  /*0790*/  FFMA.FTZ R22, R21, R4, 0.0083824126049876213074 ;  /* 0x3c09566315167423 */ /* 0x000fe20000010004 */
[----:B------:R-:W-:Y:S01]  /*07a0*/  FSETP.GEU.FTZ.AND P2, PT, |R12|, 0.40999999642372131348, PT ;  /* 0x3ed1eb850c00780b */ /* 0x000fe20003f5e200 */
[----:B------:R-:W-:-:S02]  /*07b0*/  @!P0 FADD.FTZ R18, R18, -1 ;  /* 0xbf80000012128421 */ /* 0x000fc40000010000 */
[----:B------:R-:W-:Y:S02]  /*07c0*/  FFMA.FTZ R19, R20, R19, R17 ;  /* 0x0000001314137223 */ /* 0x000fe40000010011 */
[----:B------:R-:W-:Y:S02]  /*07d0*/  FFMA.FTZ R22, R21, R22, 0.041667830199003219604 ;  /* 0x3d2aabe315167423 */ /* 0x000fe40000010016 */
[----:B------:R-:W-:Y:S01]  /*07e0*/  @!P3 FADD.FTZ R13, R8, R8 ;  /* 0x00000008080db221 */ /* 0x000fe20000010000 */
[----:B------:R-:W-:Y:S01]  /*07f0*/  FSETP.GEU.FTZ.AND P3, PT, |R2|, 0.40999999642372131348, PT ;  /* 0x3ed1eb850200780b */ /* 0x000fe20003f7e200 */
[----:B------:R-:W-:Y:S01]  /*0800*/  FMUL.FTZ R20, R3, 1.4426950216293334961 ;  /* 0x3fb8aa3b03147820 */ /* 0x000fe20000410000 */
[----:B------:R1:W3:Y:S01]  /*0810*/  MUFU.EX2 R8, R18 ;  /* 0x0000001200087308 */ /* 0x0002e20000000800 */
[----:B------:R-:W-:Y:S01]  /*0820*/  FFMA.FTZ R22, R21, R22, 0.16666397452354431152 ;  /* 0x3e2aa9f615167423 */ /* 0x000fe20000010016 */
[----:B------:R-:W-:Y:S01]  /*0830*/  F2FP.BF16.PACK_AB R10, R13, R10 ;  /* 0x0000000a0d0a723e */ /* 0x000fe200000010ff */
[----:B------:R-:W-:Y:S01]  /*0840*/  @!P6 FADD.FTZ R14, R9, R9 ;  /* 0x00000009090ee221 */ /* 0x000fe20000010000 */
[----:B0-----:R-:W-:Y:S01]  /*0850*/  FSEL R9, R15, RZ, P2 ;  /* 0x000000ff0f097208 */ /* 0x001fe20001000000 */
[----:B------:R-:W-:Y:S01]  /*0860*/  FFMA.FTZ R22, R21, R22, 0.49999994039535522461 ;  /* 0x3efffffe15167423 */ /* 0x000fe20000010016 */
[C---:B------:R-:W-:Y:S01]  /*0870*/  FSETP.GT.FTZ.AND P2, PT, R18.reuse, 128, PT ;  /* 0x430000001200780b */ /* 0x040fe20003f54000 */
[----:B------:R-:W-:Y:S01]  /*0880*/  @!P5 FADD.FTZ R19, R19, R19 ;  /* 0x000000131313d221 */ /* 0x000fe20000010000 */
[----:B------:R-:W0:Y:S01]  /*0890*/  FRND R20, R20 ;  /* 0x0000001400147307 */ /* 0x000e220000201000 */
[----:B------:R-:W-:Y:S01]  /*08a0*/  FMUL.FTZ R22, R21, R22 ;  /* 0x0000001615167220 */ /* 0x000fe20000410000 */
[----:B------:R-:W-:Y:S01]  /*08b0*/  FSETP.GEU.FTZ.AND P6, PT, R18, -25, PT ;  /* 0xc1c800001200780b */ /* 0x000fe20003fde000 */
[----:B-1----:R-:W-:Y:S01]  /*08c0*/  FFMA.FTZ R18, -R9, 0.693145751953125, R12 ;  /* 0x3f31720009127823 */ /* 0x002fe2000001010c */
[----:B--2---:R-:W-:Y:S01]  /*08d0*/  FSEL R15, R16, RZ, P3 ;  /* 0x000000ff100f7208 */ /* 0x004fe20001800000 */
[----:B------:R-:W-:Y:S01]  /*08e0*/  FFMA.FTZ R21, R21, R22, R21 ;  /* 0x0000001615157223 */ /* 0x000fe20000010015 */
[C---:B------:R-:W-:Y:S01]  /*08f0*/  FSETP.NEU.FTZ.AND P5, PT, R9.reuse, 128, PT ;  /* 0x430000000900780b */ /* 0x040fe20003fbd000 */
[----:B------:R-:W-:Y:S01]  /*0900*/  FFMA.FTZ R17, -R9, 1.428606765330187045e-06, R18 ;  /* 0x35bfbe8e09117823 */ /* 0x000fe20000010112 */
[----:B------:R-:W-:Y:S01]  /*0910*/  FSEL R19, R19, +INF , !P4 ;  /* 0x7f80000013137808 */ /* 0x000fe20006000000 */
[C---:B------:R-:W-:Y:S01]  /*0920*/  FFMA.FTZ R22, -R15.reuse, 0.693145751953125, R2 ;  /* 0x3f3172000f167823 */ /* 0x040fe20000010102 */
[----:B------:R-:W-:Y:S01]  /*0930*/  FSETP.NEU.FTZ.AND P4, PT, R15, 128, PT ;  /* 0x430000000f00780b */ /* 0x000fe20003f9d000 */
[----:B---3--:R-:W-:Y:S01]  /*0940*/  FADD.FTZ R16, R8, -1 ;  /* 0xbf80000008107421 */ /* 0x008fe20000010000 */
[----:B------:R-:W-:Y:S01]  /*0950*/  FSETP.GEU.FTZ.AND P3, PT, |R3|, 0.40999999642372131348, PT ;  /* 0x3ed1eb850300780b */ /* 0x000fe20003f7e200 */
[----:B------:R-:W-:Y:S01]  /*0960*/  FFMA.FTZ R23, -R15, 1.428606765330187045e-06, R22 ;  /* 0x35bfbe8e0f177823 */ /* 0x000fe20000010116 */
[----:B------:R-:W-:Y:S01]  /*0970*/  FSEL R19, R19, -1, P1 ;  /* 0xbf80000013137808 */ /* 0x000fe20000800000 */
[----:B------:R-:W-:Y:S01]  /*0980*/  FFMA.FTZ R18, R17, R4, 0.0083824126049876213074 ;  /* 0x3c09566311127423 */ /* 0x000fe20000010004 */
[----:B------:R-:W-:Y:S01]  /*0990*/  FSETP.NEU.FTZ.AND P1, PT, R5, RZ, PT ;  /* 0x000000ff0500720b */ /* 0x000fe20003f3d000 */
[----:B------:R-:W-:Y:S01]  /*09a0*/  FFMA.FTZ R16, R21, R8, R16 ;  /* 0x0000000815107223 */ /* 0x000fe20000010010 */
[----:B0-----:R-:W-:Y:S01]  /*09b0*/  FSEL R8, R20, RZ, P3 ;  /* 0x000000ff14087208 */ /* 0x001fe20001800000 */
[----:B------:R-:W-:-:S02]  /*09c0*/  FFMA.FTZ R22, R23, R4, 0.0083824126049876213074 ;  /* 0x3c09566317167423 */ /* 0x000fc40000010004 */
[----:B------:R-:W-:Y:S01]  /*09d0*/  FFMA.FTZ R20, R17, R18, 0.041667830199003219604 ;  /* 0x3d2aabe311147423 */ /* 0x000fe20000010012 */
[C---:B------:R-:W-:Y:S01]  /*09e0*/  FSETP.NEU.FTZ.AND P3, PT, R8.reuse, 128, PT ;  /* 0x430000000800780b */ /* 0x040fe20003f7d000 */
[----:B------:R-:W-:Y:S02]  /*09f0*/  @!P5 FADD.FTZ R9, R9, -1 ;  /* 0xbf8000000909d421 */ /* 0x000fe40000010000 */
[----:B------:R-:W-:Y:S02]  /*0a00*/  FFMA.FTZ R22, R23, R22, 0.041667830199003219604 ;  /* 0x3d2aabe317167423 */ /* 0x000fe40000010016 */
[----:B------:R-:W-:Y:S01]  /*0a10*/  FFMA.FTZ R20, R17, R20, 0.16666397452354431152 ;  /* 0x3e2aa9f611147423 */ /* 0x000fe20000010014 */
[----:B------:R-:W0:Y:S01]  /*0a20*/  MUFU.EX2 R18, R9 ;  /* 0x0000000900127308 */ /* 0x000e220000000800 */
[----:B------:R-:W-:Y:S02]  /*0a30*/  FFMA.FTZ R21, -R8, 0.693145751953125, R3 ;  /* 0x3f31720008157823 */ /* 0x000fe40000010103 */
[----:B------:R-:W-:-:S02]  /*0a40*/  @!P4 FADD.FTZ R15, R15, -1 ;  /* 0xbf8000000f0fc421 */ /* 0x000fc40000010000 */
[----:B------:R-:W-:Y:S02]  /*0a50*/  FFMA.FTZ R24, R23, R22, 0.16666397452354431152 ;  /* 0x3e2aa9f617187423 */ /* 0x000fe40000010016 */
[C---:B------:R-:W-:Y:S02]  /*0a60*/  FFMA.FTZ R21, -R8.reuse, 1.428606765330187045e-06, R21 ;  /* 0x35bfbe8e08157823 */ /* 0x040fe40000010115 */
[----:B------:R-:W-:Y:S02]  /*0a70*/  FFMA.FTZ R22, R17, R20, 0.49999994039535522461 ;  /* 0x3efffffe11167423 */ /* 0x000fe40000010014 */
[----:B------:R-:W1:Y:S01]  /*0a80*/  MUFU.EX2 R20, R15 ;  /* 0x0000000f00147308 */ /* 0x000e620000000800 */
[----:B------:R-:W-:Y:S02]  /*0a90*/  FFMA.FTZ R4, R21, R4, 0.0083824126049876213074 ;  /* 0x3c09566315047423 */ /* 0x000fe40000010004 */
[----:B------:R-:W-:Y:S02]  /*0aa0*/  @!P3 FADD.FTZ R8, R8, -1 ;  /* 0xbf8000000808b421 */ /* 0x000fe40000010000 */
[----:B------:R-:W-:-:S02]  /*0ab0*/  FMUL.FTZ R22, R17, R22 ;  /* 0x0000001611167220 */ /* 0x000fc40000410000 */
[----:B------:R-:W-:Y:S02]  /*0ac0*/  FFMA.FTZ R24, R23, R24, 0.49999994039535522461 ;  /* 0x3efffffe17187423 */ /* 0x000fe40000010018 */
[----:B------:R-:W-:Y:S02]  /*0ad0*/  FFMA.FTZ R26, R21, R4, 0.041667830199003219604 ;  /* 0x3d2aabe3151a7423 */ /* 0x000fe40000010004 */
[----:B------:R-:W2:Y:S01]  /*0ae0*/  MUFU.EX2 R4, R8 ;  /* 0x0000000800047308 */ /* 0x000ea20000000800 */
[----:B------:R-:W-:Y:S02]  /*0af0*/  FFMA.FTZ R17, R17, R22, R17 ;  /* 0x0000001611117223 */ /* 0x000fe40000010011 */
[----:B0-----:R-:W-:Y:S02]  /*0b00*/  FADD.FTZ R22, R18, -1 ;  /* 0xbf80000012167421 */ /* 0x001fe40000010000 */
[----:B------:R-:W-:Y:S02]  /*0b10*/  FMUL.FTZ R24, R23, R24 ;  /* 0x0000001817187220 */ /* 0x000fe40000410000 */
[----:B------:R-:W-:-:S02]  /*0b20*/  FFMA.FTZ R26, R21, R26, 0.16666397452354431152 ;  /* 0x3e2aa9f6151a7423 */ /* 0x000fc4000001001a */
[----:B------:R-:W-:Y:S02]  /*0b30*/  FFMA.FTZ R17, R17, R18, R22 ;  /* 0x0000001211117223 */ /* 0x000fe40000010016 */
[----:B------:R-:W-:Y:S02]  /*0b40*/  FFMA.FTZ R23, R23, R24, R23 ;  /* 0x0000001817177223 */ /* 0x000fe40000010017 */
[----:B-1----:R-:W-:Y:S02]  /*0b50*/  FADD.FTZ R18, R20, -1 ;  /* 0xbf80000014127421 */ /* 0x002fe40000010000 */
        /* <DEDUP_REMOVED lines=13> */
[----:B--2---:R-:W-:Y:S01]  /*0c30*/  FADD.FTZ R9, R4, -1 ;  /* 0xbf80000004097421 */ /* 0x004fe20000010000 */
        /* <DEDUP_REMOVED lines=13> */
[----:B------:R-:W-:Y:S01]  /*0d10*/  IMAD.WIDE.U32 R8, R0, R7, c[0x0][0x168] ;  /* 0x00005a0000087625 */ /* 0x000fe200078e0007 */
[----:B------:R-:W-:-:S03]  /*0d20*/  FSEL R4, R4, +INF , !P0 ;  /* 0x7f80000004047808 */ /* 0x000fc60004000000 */
[----:B------:R-:W-:Y:S01]  /*0d30*/  @!P6 FADD.FTZ R16, R11, R11 ;  /* 0x0000000b0b10e221 */ /* 0x000fe20000010000 */
[----:B------:R-:W-:Y:S01]  /*0d40*/  FSEL R7, R4, -1, P3 ;  /* 0xbf80000004077808 */ /* 0x000fe20001800000 */
[----:B------:R-:W-:Y:S01]  /*0d50*/  @!P4 FADD.FTZ R17, R12, R12 ;  /* 0x0000000c0c11c221 */ /* 0x000fe20000010000 */
[----:B------:R-:W-:Y:S01]  /*0d60*/  F2FP.BF16.PACK_AB R11, R19, R14 ;  /* 0x0000000e130b723e */ /* 0x000fe200000010ff */
[----:B------:R-:W-:Y:S02]  /*0d70*/  @!P5 FADD.FTZ R18, R2, R2 ;  /* 0x000000020212d221 */ /* 0x000fe40000010000 */
[----:B------:R-:W-:Y:S02]  /*0d80*/  @!P2 FADD.FTZ R7, R3, R3 ;  /* 0x000000030307a221 */ /* 0x000fe40000010000 */
[----:B------:R-:W-:Y:S01]  /*0d90*/  IMAD.WIDE R8, R6, 0x8, R8 ;  /* 0x0000000806087825 */ /* 0x000fe200078e0208 */
[----:B------:R-:W-:Y:S02]  /*0da0*/  F2FP.BF16.PACK_AB R6, R17, R16 ;  /* 0x000000101106723e */ /* 0x000fe400000010ff */
[----:B------:R-:W-:-:S02]  /*0db0*/  F2FP.BF16.PACK_AB R7, R7, R18 ;  /* 0x000000120707723e */ /* 0x000fc400000010ff */
[----:B------:R-:W-:Y:S04]  /*0dc0*/  STG.E.64 [R8.64], R10 ;  /* 0x0000000a08007986 */ /* 0x000fe8000c101b04 */
[----:B------:R-:W-:Y:S01]  /*0dd0*/  STG.E.64 [R8.64+0x400], R6 ;  /* 0x0004000608007986 */ /* 0x000fe2000c101b04 */
[----:B------:R-:W-:Y:S05]  /*0de0*/  EXIT ;  /* 0x000000000000794d */ /* 0x000fea0003800000 */
.L_x_25070:
[----:B------:R-:W0:Y:S01]  /*0df0*/  S2R R17, SR_TID.X ;  /* 0x0000000000117919 */ /* 0x000e220000002100 */
[----:B------:R-:W-:Y:S02]  /*0e00*/  PRMT R18, RZ, 0x7610, R18 ;  /* 0x00007610ff127816 */ /* 0x000fe40000000012 */
        /* <DEDUP_REMOVED lines=88> */
.L_x_25072:
[----:B0-----:R-:W-:Y:S05]  /*1390*/  BSYNC B0 ;  /* 0x0000000000007941 */ /* 0x001fea0003800000 */
.L_x_25071:
        /* <DEDUP_REMOVED lines=32> */
.L_x_25074:
[----:B------:R-:W-:Y:S05]  /*15a0*/  BSYNC B0 ;  /* 0x0000000000007941 */ /* 0x000fea0003800000 */
.L_x_25073:
        /* <DEDUP_REMOVED lines=31> */
.L_x_25076:
[----:B------:R-:W-:Y:S05]  /*17a0*/  BSYNC B0 ;  /* 0x0000000000007941 */ /* 0x000fea0003800000 */
.L_x_25075:
        /* <DEDUP_REMOVED lines=31> */
.L_x_25078:
[----:B------:R-:W-:Y:S05]  /*19a0*/  BSYNC B0 ;  /* 0x0000000000007941 */ /* 0x000fea0003800000 */
.L_x_25077:
        /* <DEDUP_REMOVED lines=31> */
.L_x_25080:
[----:B------:R-:W-:Y:S05]  /*1ba0*/  BSYNC B0 ;  /* 0x0000000000007941 */ /* 0x000fea0003800000 */
.L_x_25079:
        /* <DEDUP_REMOVED lines=33> */
.L_x_25082:
[----:B------:R-:W-:Y:S05]  /*1dc0*/  BSYNC B0 ;  /* 0x0000000000007941 */ /* 0x000fea0003800000 */
.L_x_25081:
        /* <DEDUP_REMOVED lines=29> */
.L_x_25084:
[----:B------:R-:W-:Y:S05]  /*1fa0*/  BSYNC B0 ;  /* 0x0000000000007941 */ /* 0x000fea0003800000 */
.L_x_25083:
        /* <DEDUP_REMOVED lines=29> */
.L_x_25086:
[----:B------:R-:W-:Y:S05]  /*2180*/  BSYNC B0 ;  /* 0x0000000000007941 */ /* 0x000fea0003800000 */
.L_x_25085:
        /* <DEDUP_REMOVED lines=18> */
.L_x_25089:
[----:B0-----:R-:W-:-:S13]  /*22b0*/  ISETP.GE.AND P0, PT, R17, R10, PT ;  /* 0x0000000a1100720c */ /* 0x001fda0003f06270 */
[----:B------:R-:W-:Y:S05]  /*22c0*/  @P0 BRA `(.L_x_25091) ;  /* 0x000000c000000947 */ /* 0x000fea0003800000 */
[----:B------:R-:W-:Y:S02]  /*22d0*/  IADD3 R2, R0, R17, RZ ;  /* 0x0000001100027210 */ /* 0x000fe40007ffe0ff */
[----:B------:R-:W-:Y:S02]  /*22e0*/  MOV R3, 0x2 ;  /* 0x0000000200037802 */ /* 0x000fe40000000f00 */
[----:B------:R-:W-:-:S03]  /*22f0*/  IADD3 R17, R17, 0x80, RZ ;  /* 0x0000008011117810 */ /* 0x000fc60007ffe0ff */
[----:B------:R-:W-:-:S05]  /*2300*/  IMAD.WIDE.U32 R2, R2, R3, c[0x0][0x168] ;  /* 0x00005a0002027625 */ /* 0x000fca00078e0003 */
[----:B------:R0:W-:Y:S02]  /*2310*/  STG.E.U16 [R2.64], R8 ;  /* 0x0000000802007986 */ /* 0x0001e4000c101504 */
.L_x_25090:
[----:B------:R-:W-:-:S13]  /*2320*/  ISETP.GE.AND P0, PT, R17, R10, PT ;  /* 0x0000000a1100720c */ /* 0x000fda0003f06270 */
[----:B------:R-:W-:Y:S05]  /*2330*/  @P0 BRA `(.L_x_25092) ;  /* 0x000000d000000947 */ /* 0x000fea0003800000 */
[----:B0-----:R-:W-:Y:S01]  /*2340*/  HFMA2.MMA R3, -RZ, RZ, 0, 1.1920928955078125e-07 ;  /* 0x00000002ff037435 */ /* 0x001fe200000001ff */
[----:B------:R-:W-:Y:S01]  /*2350*/  IMAD.IADD R2, R0, 0x1, R17 ;  /* 0x0000000100027824 */ /* 0x000fe200078e0211 */
[----:B------:R-:W-:-:S08]  /*2360*/  IADD3 R17, R17, 0x80, RZ ;  /* 0x0000008011117810 */ /* 0x000fd00007ffe0ff */
[----:B------:R-:W-:-:S05]  /*2370*/  IMAD.WIDE.U32 R2, R2, R3, c[0x0][0x168] ;  /* 0x00005a0002027625 */ /* 0x000fca00078e0003 */
[----:B------:R0:W-:Y:S02]  /*2380*/  STG.E.U16 [R2.64], R9 ;  /* 0x0000000902007986 */ /* 0x0001e4000c101504 */
.L_x_25091:
        /* <DEDUP_REMOVED lines=8> */
.L_x_25092:
[----:B------:R-:W-:Y:S05]  /*2410*/  BSYNC B1 ;  /* 0x0000000000017941 */ /* 0x000fea0003800000 */
.L_x_25088:
[----:B------:R-:W-:-:S13]  /*2420*/  ISETP.GE.AND P0, PT, R17, R10, PT ;  /* 0x0000000a1100720c */ /* 0x000fda0003f06270 */
[----:B0-----:R-:W-:Y:S02]  /*2430*/  @!P0 IADD3 R2, R0, R17, RZ ;  /* 0x0000001100028210 */ /* 0x001fe40007ffe0ff */
[----:B------:R-:W-:Y:S02]  /*2440*/  @!P0 MOV R3, 0x2 ;  /* 0x0000000200038802 */ /* 0x000fe40000000f00 */
[----:B------:R-:W-:-:S03]  /*2450*/  @!P0 IADD3 R17, R17, 0x80, RZ ;  /* 0x0000008011118810 */ /* 0x000fc60007ffe0ff */
[----:B------:R-:W-:-:S05]  /*2460*/  @!P0 IMAD.WIDE.U32 R2, R2, R3, c[0x0][0x168] ;  /* 0x00005a0002028625 */ /* 0x000fca00078e0003 */
[----:B-----5:R0:W-:Y:S02]  /*2470*/  @!P0 STG.E.U16 [R2.64], R12 ;  /* 0x0000000c02008986 */ /* 0x0201e4000c101504 */
.L_x_25093:
[----:B------:R-:W-:Y:S05]  /*2480*/  BSYNC B0 ;  /* 0x0000000000007941 */ /* 0x000fea0003800000 */
.L_x_25087:
        /* <DEDUP_REMOVED lines=8> */
.L_x_25094:
        /* <DEDUP_REMOVED lines=15> */
.L_x_34301:


//--------------------- .text._ZN2at6native29vectorized_elementwise_kernelILi8EZZZNS0_17expm1_kernel_cudaERNS_18TensorIteratorBaseEENKUlvE_clEvENKUlvE3_clEvEUlN3c108BFloat16EE_St5arrayIPcLm2EEEEviT0_T1_ --------------------------
	.section	.text._ZN2at6native29vectorized_elementwise_kernelILi8EZZZNS0_17expm1_kernel_cudaERNS_18TensorIteratorBaseEENKUlvE_clEvENKUlvE3_clEvEUlN3c108BFloat16EE_St5arrayIPcLm2EEEEviT0_T1_,"ax",@progbits
	.sectioninfo	@"SHI_REGISTERS=4"
	.align	128
        .global         _ZN2at6native29vectorized_elementwise_kernelILi8EZZZNS0_17expm1_kernel_cudaERNS_18TensorIteratorBaseEENKUlvE_clEvENKUlvE3_clEvEUlN3c108BFloat16EE_St5arrayIPcLm2EEEEviT0_T1_
        .type           _ZN2at6native29vectorized_elementwise_kernelILi8EZZZNS0_17expm1_kernel_cudaERNS_18TensorIteratorBaseEENKUlvE_clEvENKUlvE3_clEvEUlN3c108BFloat16EE_St5arrayIPcLm2EEEEviT0_T1_,@function
        .size           _ZN2at6native29vectorized_elementwise_kernelILi8EZZZNS0_17expm1_kernel_cudaERNS_18TensorIteratorBaseEENKUlvE_clEvENKUlvE3_clEvEUlN3c108BFloat16EE_St5arrayIPcLm2EEEEviT0_T1_,(.L_x_34302 - _ZN2at6native29vectorized_elementwise_kernelILi8EZZZNS0_17expm1_kernel_cudaERNS_18TensorIteratorBaseEENKUlvE_clEvENKUlvE3_clEvEUlN3c108BFloat16EE_St5arrayIPcLm2EEEEviT0_T1_)
        .other          _ZN2at6native29vectorized_elementwise_kernelILi8EZZZNS0_17expm1_kernel_cudaERNS_18TensorIteratorBaseEENKUlvE_clEvENKUlvE3_clEvEUlN3c108BFloat16EE_St5arrayIPcLm2EEEEviT0_T1_,@"STO_CUDA_ENTRY STV_DEFAULT"
_ZN2at6native29vectorized_elementwise_kernelILi8EZZZNS0_17expm1_kernel_cudaERNS_18TensorIteratorBaseEENKUlvE_clEvENKUlvE3_clEvEUlN3c108BFloat16EE_St5arrayIPcLm2EEEEviT0_T1_:
.text._ZN2at6native29vectorized_elementwise_kernelILi8EZZZNS0_17expm1_kernel_cudaERNS_18TensorIteratorBaseEENKUlvE_clEvENKUlvE3_clEvEUlN3c108BFloat16EE_St5arrayIPcLm2EEEEviT0_T1_:
[----:B------:R-:W-:Y:S02]  /*0000*/  MOV R1, c[0x0][0x28] ;  /* 0x00000a0000017a02 */ /* 0x000fe40000000f00 */
[----:B------:R-:W-:Y:S05]  /*0010*/  EXIT ;  /* 0x000000000000794d */ /* 0x000fea0003800000 */
.L_x_25095:
        /* <DEDUP_REMOVED lines=14> */
.L_x_34302:


//--------------------- .text._ZN2at6native18elementwise_kernelILi128ELi4EZNS0_15gpu_kernel_implIZZZNS0_17expm1_kernel_cudaERNS_18TensorIteratorBaseEENKUlvE_clEvENKUlvE2_clEvEUlN3c107complexIfEEE_EEvS4_RKT_EUliE_EEviT1_ --------------------------
	.section	.text._ZN2at6native18elementwise_kernelILi128ELi4EZNS0_15gpu_kernel_implIZZZNS0_17expm1_kernel_cudaERNS_18TensorIteratorBaseEENKUlvE_clEvENKUlvE2_clEvEUlN3c107complexIfEEE_EEvS4_RKT_EUliE_EEviT1_,"ax",@progbits
	.sectioninfo	@"SHI_REGISTERS=26"
	.align	128
        .global         _ZN2at6native18elementwise_kernelILi128ELi4EZNS0_15gpu_kernel_implIZZZNS0_17expm1_kernel_cudaERNS_18TensorIteratorBaseEENKUlvE_clEvENKUlvE2_clEvEUlN3c107complexIfEEE_EEvS4_RKT_EUliE_EEviT1_
        .type           _ZN2at6native18elementwise_kernelILi128ELi4EZNS0_15gpu_kernel_implIZZZNS0_17expm1_kernel_cudaERNS_18TensorIteratorBaseEENKUlvE_clEvENKUlvE2_clEvEUlN3c107complexIfEEE_EEvS4_RKT_EUliE_EEviT1_,@function
        .size           _ZN2at6native18elementwise_kernelILi128ELi4EZNS0_15gpu_kernel_implIZZZNS0_17expm1_kernel_cudaERNS_18TensorIteratorBaseEENKUlvE_clEvENKUlvE2_clEvEUlN3c107complexIfEEE_EEvS4_RKT_EUliE_EEviT1_,(.L_x_34303 - _ZN2at6native18elementwise_kernelILi128ELi4EZNS0_15gpu_kernel_implIZZZNS0_17expm1_kernel_cudaERNS_18TensorIteratorBaseEENKUlvE_clEvENKUlvE2_clEvEUlN3c107complexIfEEE_EEvS4_RKT_EUliE_EEviT1_)
        .other          _ZN2at6native18elementwise_kernelILi128ELi4EZNS0_15gpu_kernel_implIZZZNS0_17expm1_kernel_cudaERNS_18TensorIteratorBaseEENKUlvE_clEvENKUlvE2_clEvEUlN3c107complexIfEEE_EEvS4_RKT_EUliE_EEviT1_,@"STO_CUDA_ENTRY STV_DEFAULT"
_ZN2at6native18elementwise_kernelILi128ELi4EZNS0_15gpu_kernel_implIZZZNS0_17expm1_kernel_cudaERNS_18TensorIteratorBaseEENKUlvE_clEvENKUlvE2_clEvEUlN3c107complexIfEEE_EEvS4_RKT_EUliE_EEviT1_:
.text._ZN2at6native18elementwise_kernelILi128ELi4EZNS0_15gpu_kernel_implIZZZNS0_17expm1_kernel_cudaERNS_18TensorIteratorBaseEENKUlvE_clEvENKUlvE2_clEvEUlN3c107complexIfEEE_EEvS4_RKT_EUliE_EEviT1_:
        /* <DEDUP_REMOVED lines=238> */
.L_x_25098:
        /* <DEDUP_REMOVED lines=21> */
.L_x_25103:
[----:B------:R-:W2:Y:S01]  /*1030*/  LDG.E.U8 R2, [R4.64] ;  /* 0x0000002404027981 */ /* 0x000ea2000c1e1100 */
[----:B------:R-:W-:Y:S01]  /*1040*/  IMAD.MOV.U32 R3, RZ, RZ, RZ ;  /* 0x000000ffff037224 */ /* 0x000fe200078e00ff */
[----:B--2---:R-:W0:Y:S01]  /*1050*/  I2F.U16 R2, R2 ;  /* 0x0000000200027306 */ /* 0x004e220000101000 */
[----:B------:R-:W-:Y:S05]  /*1060*/  BRA `(.L_x_25105) ;  /* 0x00000de000007947 */ /* 0x000fea0003800000 */
.L_x_25102:
        /* <DEDUP_REMOVED lines=10> */
.L_x_25107:
[----:B------:R-:W2:Y:S01]  /*1110*/  LDG.E R2, [R4.64] ;  /* 0x0000002404027981 */ /* 0x000ea2000c1e1900 */
[----:B------:R-:W-:Y:S01]  /*1120*/  IMAD.MOV.U32 R3, RZ, RZ, RZ ;  /* 0x000000ffff037224 */ /* 0x000fe200078e00ff */
[----:B--2---:R-:W0:Y:S01]  /*1130*/  I2F R2, R2 ;  /* 0x0000000200027306 */ /* 0x004e220000201400 */
[----:B------:R-:W-:Y:S05]  /*1140*/  BRA `(.L_x_25105) ;  /* 0x00000d0000007947 */ /* 0x000fea0003800000 */
.L_x_25106:
[----:B------:R-:W2:Y:S01]  /*1150*/  LDG.E.U16 R2, [R4.64] ;  /* 0x0000002404027981 */ /* 0x000ea2000c1e1500 */
[----:B------:R-:W-:Y:S01]  /*1160*/  IMAD.MOV.U32 R3, RZ, RZ, RZ ;  /* 0x000000ffff037224 */ /* 0x000fe200078e00ff */
[----:B--2---:R-:W0:Y:S01]  /*1170*/  I2F.S16 R2, R2 ;  /* 0x0000000200027306 */ /* 0x004e220000101400 */
[----:B------:R-:W-:Y:S05]  /*1180*/  BRA `(.L_x_25105) ;  /* 0x00000cc000007947 */ /* 0x000fea0003800000 */
.L_x_25101:
        /* <DEDUP_REMOVED lines=9> */
.L_x_25109:
[----:B------:R-:W2:Y:S01]  /*1220*/  LDG.E.U16 R2, [R4.64] ;  /* 0x0000002404027981 */ /* 0x000ea2000c1e1500 */
[----:B------:R-:W-:Y:S01]  /*1230*/  IMAD.MOV.U32 R3, RZ, RZ, RZ ;  /* 0x000000ffff037224 */ /* 0x000fe200078e00ff */
[----:B--2---:R-:W-:Y:S01]  /*1240*/  HADD2.F32 R2, -RZ, R2.H0_H0 ;  /* 0x20000002ff027230 */ /* 0x004fe20000004100 */
[----:B------:R-:W-:Y:S05]  /*1250*/  BRA `(.L_x_25105) ;  /* 0x00000bf000007947 */ /* 0x000fea0003800000 */
.L_x_25108:
        /* <DEDUP_REMOVED lines=8> */
.L_x_25111:
[----:B------:R-:W2:Y:S02]  /*12e0*/  LDG.E R2, [R4.64] ;  /* 0x0000002404027981 */ /* 0x000ea4000c1e1900 */
[--C-:B--2---:R-:W-:Y:S02]  /*12f0*/  HADD2.F32 R3, -RZ, R2.reuse.H1_H1 ;  /* 0x30000002ff037230 */ /* 0x104fe40000004100 */
[----:B------:R-:W-:Y:S01]  /*1300*/  HADD2.F32 R2, -RZ, R2.H0_H0 ;  /* 0x20000002ff027230 */ /* 0x000fe20000004100 */
[----:B------:R-:W-:Y:S05]  /*1310*/  BRA `(.L_x_25105) ;  /* 0x00000b3000007947 */ /* 0x000fea0003800000 */
.L_x_25110:
[----:B------:R-:W2:Y:S01]  /*1320*/  LDG.E.64 R4, [R4.64] ;  /* 0x0000002404047981 */ /* 0x000ea2000c1e1b00 */
[----:B------:R-:W-:Y:S01]  /*1330*/  IMAD.MOV.U32 R3, RZ, RZ, RZ ;  /* 0x000000ffff037224 */ /* 0x000fe200078e00ff */
[----:B--2---:R-:W0:Y:S01]  /*1340*/  F2F.F32.F64 R2, R4 ;  /* 0x0000000400027310 */ /* 0x004e220000301000 */
[----:B------:R-:W0:-:S14]  /*1350*/  DSETP.GEU.AND P0, PT, |R4|, c[0x2][0x0], PT ;  /* 0x008000000400762a */ /* 0x000e1c0003f0e200 */
[----:B0-----:R-:W-:Y:S01]  /*1360*/  @!P0 FMUL R2, R2, 1.175494350822287508e-38 ;  /* 0x0080000002028820 */ /* 0x001fe20000400000 */
[----:B------:R-:W-:Y:S05]  /*1370*/  BRA `(.L_x_25105) ;  /* 0x00000ad000007947 */ /* 0x000fea0003800000 */
.L_x_25100:
        /* <DEDUP_REMOVED lines=13> */
.L_x_25114:
        /* <DEDUP_REMOVED lines=8> */
.L_x_25113:
        /* <DEDUP_REMOVED lines=27> */
.L_x_25116:
        /* <DEDUP_REMOVED lines=14> */
.L_x_25115:
[----:B------:R-:W2:Y:S01]  /*1760*/  LDG.E.U16 R2, [R4.64] ;  /* 0x0000002404027981 */ /* 0x000ea2000c1e1500 */
[----:B------:R-:W-:Y:S01]  /*1770*/  IMAD.MOV.U32 R3, RZ, RZ, RZ ;  /* 0x000000ffff037224 */ /* 0x000fe200078e00ff */
[----:B--2---:R-:W-:Y:S01]  /*1780*/  PRMT R2, RZ, 0x5410, R2 ;  /* 0x00005410ff027816 */ /* 0x004fe20000000002 */
[----:B------:R-:W-:Y:S05]  /*1790*/  BRA `(.L_x_25105) ;  /* 0x000006b000007947 */ /* 0x000fea0003800000 */
.L_x_25112:
        /* <DEDUP_REMOVED lines=12> */
.L_x_25119:
        /* <DEDUP_REMOVED lines=20> */
.L_x_25121:
[----:B------:R-:W-:Y:S05]  /*19a0*/  BSYNC B0 ;  /* 0x0000000000007941 */ /* 0x000fea0003800000 */
.L_x_25120:
[----:B------:R-:W-:Y:S01]  /*19b0*/  IMAD.SHL.U32 R2, R2, 0x100000, RZ ;  /* 0x0010000002027824 */ /* 0x000fe200078e00ff */
[----:B------:R-:W-:-:S04]  /*19c0*/  LEA R5, R0, 0x3b800000, 0x17 ;  /* 0x3b80000000057811 */ /* 0x000fc800078eb8ff */
[----:B------:R-:W-:Y:S01]  /*19d0*/  LOP3.LUT R2, R5, R2, R6, 0xfe, !PT ;  /* 0x0000000205027212 */ /* 0x000fe200078efe06 */
[----:B------:R-:W-:Y:S05]  /*19e0*/  BRA `(.L_x_25105) ;  /* 0x0000046000007947 */ /* 0x000fea0003800000 */
.L_x_25118:
        /* <DEDUP_REMOVED lines=20> */
.L_x_25123:
[----:B------:R-:W-:Y:S05]  /*1b30*/  BSYNC B0 ;  /* 0x0000000000007941 */ /* 0x000fea0003800000 */
.L_x_25122:
[----:B------:R-:W-:Y:S01]  /*1b40*/  IMAD.SHL.U32 R2, R2, 0x200000, RZ ;  /* 0x0020000002027824 */ /* 0x000fe200078e00ff */
[----:B------:R-:W-:-:S04]  /*1b50*/  LEA R5, R0, 0x37800000, 0x17 ;  /* 0x3780000000057811 */ /* 0x000fc800078eb8ff */
[----:B------:R-:W-:Y:S01]  /*1b60*/  LOP3.LUT R2, R5, R2, R6, 0xfe, !PT ;  /* 0x0000000205027212 */ /* 0x000fe200078efe06 */
[----:B------:R-:W-:Y:S05]  /*1b70*/  BRA `(.L_x_25105) ;  /* 0x000002d000007947 */ /* 0x000fea0003800000 */
.L_x_25117:
        /* <DEDUP_REMOVED lines=14> */
.L_x_25127:
[----:B------:R-:W-:Y:S05]  /*1c60*/  BSYNC B0 ;  /* 0x0000000000007941 */ /* 0x000fea0003800000 */
.L_x_25126:
[----:B------:R-:W-:Y:S01]  /*1c70*/  IMAD.MOV.U32 R3, RZ, RZ, RZ ;  /* 0x000000ffff037224 */ /* 0x000fe200078e00ff */
[----:B------:R-:W-:Y:S05]  /*1c80*/  BRA `(.L_x_25105) ;  /* 0x000001c000007947 */ /* 0x000fea0003800000 */
.L_x_25104:
        /* <DEDUP_REMOVED lines=21> */
.L_x_25125:
[----:B------:R-:W2:Y:S01]  /*1de0*/  LDG.E.64 R4, [R4.64] ;  /* 0x0000002404047981 */ /* 0x000ea2000c1e1b00 */
[----:B------:R-:W-:Y:S01]  /*1df0*/  IMAD.MOV.U32 R3, RZ, RZ, RZ ;  /* 0x000000ffff037224 */ /* 0x000fe200078e00ff */
[----:B--2---:R0:W1:Y:S01]  /*1e00*/  I2F.U64 R2, R4 ;  /* 0x0000000400027312 */ /* 0x0040620000301000 */
[----:B------:R-:W-:Y:S05]  /*1e10*/  BRA `(.L_x_25105) ;  /* 0x0000003000007947 */ /* 0x000fea0003800000 */
.L_x_25124:
[----:B------:R-:W2:Y:S01]  /*1e20*/  LDG.E R2, [R4.64] ;  /* 0x0000002404027981 */ /* 0x000ea2000c1e1900 */
[----:B------:R-:W-:Y:S01]  /*1e30*/  IMAD.MOV.U32 R3, RZ, RZ, RZ ;  /* 0x000000ffff037224 */ /* 0x000fe200078e00ff */
[----:B--2---:R-:W0:Y:S06]  /*1e40*/  I2F.U32 R2, R2 ;  /* 0x0000000200027306 */ /* 0x004e2c0000201000 */
.L_x_25105:
[----:B------:R-:W-:Y:S05]  /*1e50*/  BSYNC B6 ;  /* 0x0000000000067941 */ /* 0x000fea0003800000 */
.L_x_25099:
[C---:B01---5:R-:W-:Y:S01]  /*1e60*/  FMUL.FTZ R5, R2.reuse, 1.4426950216293334961 ;  /* 0x3fb8aa3b02057820 */ /* 0x063fe20000410000 */
[----:B------:R-:W-:Y:S01]  /*1e70*/  FSETP.GEU.FTZ.AND P0, PT, |R2|, 0.40999999642372131348, PT ;  /* 0x3ed1eb850200780b */ /* 0x000fe20003f1e200 */
[----:B------:R-:W-:Y:S02]  /*1e80*/  IMAD.MOV.U32 R9, RZ, RZ, 0x3ab5ebe6 ;  /* 0x3ab5ebe6ff097424 */ /* 0x000fe400078e00ff */
[----:B------:R-:W0:Y:S01]  /*1e90*/  FRND R0, R5 ;  /* 0x0000000500007307 */ /* 0x000e220000201000 */
[----:B------:R-:W-:-:S02]  /*1ea0*/  FMUL.FTZ R4, R3, 0.5 ;  /* 0x3f00000003047820 */ /* 0x000fc40000410000 */
[----:B------:R-:W-:Y:S02]  /*1eb0*/  FMUL.RZ R12, R3, 0.15915493667125701904 ;  /* 0x3e22f983030c7820 */ /* 0x000fe4000040c000 */
[----:B------:R-:W-:-:S03]  /*1ec0*/  FMUL.RZ R4, R4, 0.15915493667125701904 ;  /* 0x3e22f98304047820 */ /* 0x000fc6000040c000 */
[----:B------:R-:W-:Y:S01]  /*1ed0*/  MUFU.EX2 R10, R5 ;  /* 0x00000005000a7308 */ /* 0x000fe20000000800 */
[----:B0-----:R-:W-:-:S07]  /*1ee0*/  FSEL R7, R0, RZ, P0 ;  /* 0x000000ff00077208 */ /* 0x001fce0000000000 */
[----:B------:R-:W-:Y:S01]  /*1ef0*/  MUFU.SIN R4, R4 ;  /* 0x0000000400047308 */ /* 0x000fe20000000400 */
[----:B------:R-:W-:Y:S02]  /*1f00*/  FSETP.NEU.FTZ.AND P0, PT, R2, RZ, PT ;  /* 0x000000ff0200720b */ /* 0x000fe40003f1d000 */
[C---:B------:R-:W-:Y:S01]  /*1f10*/  FSETP.NEU.FTZ.AND P1, PT, R7.reuse, 128, PT ;  /* 0x430000000700780b */ /* 0x040fe20003f3d000 */
[----:B------:R-:W-:-:S04]  /*1f20*/  FFMA.FTZ R0, -R7, 0.693145751953125, R2 ;  /* 0x3f31720007007823 */ /* 0x000fc80000010102 */
[----:B------:R-:W-:Y:S01]  /*1f30*/  FFMA.FTZ R6, -R7, 1.428606765330187045e-06, R0 ;  /* 0x35bfbe8e07067823 */ /* 0x000fe20000010100 */
[----:B------:R-:W-:Y:S01]  /*1f40*/  MUFU.SIN R11, R12 ;  /* 0x0000000c000b7308 */ /* 0x000fe20000000400 */
[----:B------:R-:W0:Y:S02]  /*1f50*/  LDC.U8 R0, c[0x0][0x371] ;  /* 0x0000dc40ff007b82 */ /* 0x000e240000000000 */
[----:B------:R-:W-:-:S04]  /*1f60*/  FFMA.FTZ R9, R6, R9, 0.0083824126049876213074 ;  /* 0x3c09566306097423 */ /* 0x000fc80000010009 */
[----:B------:R-:W-:Y:S02]  /*1f70*/  @!P1 FADD.FTZ R7, R7, -1 ;  /* 0xbf80000007079421 */ /* 0x000fe40000010000 */
[C---:B------:R-:W-:Y:S02]  /*1f80*/  FFMA.FTZ R9, R6.reuse, R9, 0.041667830199003219604 ;  /* 0x3d2aabe306097423 */ /* 0x040fe40000010009 */
[----:B------:R-:W1:Y:S01]  /*1f90*/  MUFU.EX2 R8, R7 ;  /* 0x0000000700087308 */ /* 0x000e620000000800 */
[----:B------:R-:W-:Y:S01]  /*1fa0*/  FSETP.GEU.FTZ.AND P2, PT, R7, -25, PT ;  /* 0xc1c800000700780b */ /* 0x000fe20003f5e000 */
[----:B------:R-:W-:-:S04]  /*1fb0*/  FFMA.FTZ R9, R6, R9, 0.16666397452354431152 ;  /* 0x3e2aa9f606097423 */ /* 0x000fc80000010009 */
[----:B------:R-:W-:-:S04]  /*1fc0*/  FFMA.FTZ R9, R6, R9, 0.49999994039535522461 ;  /* 0x3efffffe06097423 */ /* 0x000fc80000010009 */
[----:B------:R-:W-:-:S04]  /*1fd0*/  FMUL.FTZ R9, R6, R9 ;  /* 0x0000000906097220 */ /* 0x000fc80000410000 */
[----:B------:R-:W-:Y:S02]  /*1fe0*/  FFMA.FTZ R9, R6, R9, R6 ;  /* 0x0000000906097223 */ /* 0x000fe40000010006 */
[----:B-1----:R-:W-:Y:S01]  /*1ff0*/  FADD.FTZ R3, R8, -1 ;  /* 0xbf80000008037421 */ /* 0x002fe20000010000 */
[----:B------:R-:W1:Y:S03]  /*2000*/  MUFU.COS R6, R12 ;  /* 0x0000000c00067308 */ /* 0x000e660000000000 */
[----:B------:R-:W-:Y:S01]  /*2010*/  FFMA.FTZ R3, R9, R8, R3 ;  /* 0x0000000809037223 */ /* 0x000fe20000010003 */
[----:B0-----:R-:W-:-:S03]  /*2020*/  PRMT R8, R0, 0x9910, RZ ;  /* 0x0000991000087816 */ /* 0x001fc600000000ff */
[----:B------:R-:W-:Y:S01]  /*2030*/  @!P1 FADD.FTZ R3, R3, R3 ;  /* 0x0000000303039221 */ /* 0x000fe20000010000 */
[----:B------:R-:W-:Y:S01]  /*2040*/  FSETP.GT.FTZ.AND P1, PT, R7, 128, PT ;  /* 0x430000000700780b */ /* 0x000fe20003f34000 */
[----:B------:R-:W-:-:S03]  /*2050*/  FADD.FTZ R7, R4, R4 ;  /* 0x0000000404077221 */ /* 0x000fc60000010000 */
[----:B------:R-:W-:Y:S01]  /*2060*/  FSEL R3, R3, +INF , !P1 ;  /* 0x7f80000003037808 */ /* 0x000fe20004800000 */
[----:B------:R-:W-:Y:S01]  /*2070*/  FMUL.FTZ R7, R4, R7 ;  /* 0x0000000704077220 */ /* 0x000fe20000410000 */
[----:B------:R-:W-:Y:S02]  /*2080*/  ISETP.GT.AND P1, PT, R8, 0x9, PT ;  /* 0x000000090800780c */ /* 0x000fe40003f24270 */
[----:B------:R-:W-:Y:S01]  /*2090*/  FSEL R5, R3, -1, P2 ;  /* 0xbf80000003057808 */ /* 0x000fe20001000000 */
[----:B------:R-:W-:Y:S02]  /*20a0*/  @!P0 FADD.FTZ R5, R2, R2 ;  /* 0x0000000202058221 */ /* 0x000fe40000010000 */
[----:B------:R-:W-:Y:S02]  /*20b0*/  FMUL.FTZ R3, R10, R11 ;  /* 0x0000000b0a037220 */ /* 0x000fe40000410000 */
[----:B-1----:R-:W-:-:S06]  /*20c0*/  FFMA.FTZ R2, R5, R6, -R7 ;  /* 0x0000000605027223 */ /* 0x002fcc0000010807 */
        /* <DEDUP_REMOVED lines=12> */
.L_x_25131:
[----:B------:R-:W0:Y:S02]  /*2190*/  F2I.S64.TRUNC R2, R2 ;  /* 0x0000000200027311 */ /* 0x000e24000020d900 */
[----:B0-----:R-:W-:-:S05]  /*21a0*/  IMAD.MOV.U32 R5, RZ, RZ, R2 ;  /* 0x000000ffff057224 */ /* 0x001fca00078e0002 */
[----:B------:R0:W-:Y:S01]  /*21b0*/  STG.E.U8 [R16.64], R5 ;  /* 0x0000000510007986 */ /* 0x0001e2000c101124 */
[----:B------:R-:W-:Y:S05]  /*21c0*/  BRA `(.L_x_25133) ;  /* 0x00000d4000007947 */ /* 0x000fea0003800000 */
.L_x_25130:
        /* <DEDUP_REMOVED lines=9> */
.L_x_25135:
[----:B------:R-:W0:Y:S02]  /*2260*/  F2I.FTZ.TRUNC.NTZ R3, R2 ;  /* 0x0000000200037305 */ /* 0x000e24000021f100 */
[----:B0-----:R0:W-:Y:S01]  /*2270*/  STG.E [R16.64], R3 ;  /* 0x0000000310007986 */ /* 0x0011e2000c101924 */
[----:B------:R-:W-:Y:S05]  /*2280*/  BRA `(.L_x_25133) ;  /* 0x00000c8000007947 */ /* 0x000fea0003800000 */
.L_x_25134:
[----:B------:R-:W0:Y:S02]  /*2290*/  F2I.FTZ.TRUNC.NTZ R3, R2 ;  /* 0x0000000200037305 */ /* 0x000e24000021f100 */
[----:B0-----:R0:W-:Y:S01]  /*22a0*/  STG.E.U16 [R16.64], R3 ;  /* 0x0000000310007986 */ /* 0x0011e2000c101524 */
[----:B------:R-:W-:Y:S05]  /*22b0*/  BRA `(.L_x_25133) ;  /* 0x00000c5000007947 */ /* 0x000fea0003800000 */
.L_x_25129:
        /* <DEDUP_REMOVED lines=8> */
.L_x_25137:
[----:B------:R-:W-:-:S05]  /*2340*/  F2FP.PACK_AB R2, RZ, R2 ;  /* 0x00000002ff02723e */ /* 0x000fca00000000ff */
[----:B------:R0:W-:Y:S01]  /*2350*/  STG.E.U16 [R16.64], R2 ;  /* 0x0000000210007986 */ /* 0x0001e2000c101524 */
[----:B------:R-:W-:Y:S05]  /*2360*/  BRA `(.L_x_25133) ;  /* 0x00000ba000007947 */ /* 0x000fea0003800000 */
.L_x_25136:
        /* <DEDUP_REMOVED lines=8> */
.L_x_25139:
[----:B------:R-:W-:-:S05]  /*23f0*/  F2FP.PACK_AB R3, R3, R2 ;  /* 0x000000020303723e */ /* 0x000fca00000000ff */
[----:B------:R0:W-:Y:S01]  /*2400*/  STG.E [R16.64], R3 ;  /* 0x0000000310007986 */ /* 0x0001e2000c101924 */
[----:B------:R-:W-:Y:S05]  /*2410*/  BRA `(.L_x_25133) ;  /* 0x00000af000007947 */ /* 0x000fea0003800000 */
.L_x_25138:
[----:B------:R-:W-:-:S06]  /*2420*/  FMUL.FTZ R2, R2, 1 ;  /* 0x3f80000002027820 */ /* 0x000fcc0000410000 */
[----:B------:R-:W0:Y:S02]  /*2430*/  F2F.F64.F32 R2, R2 ;  /* 0x0000000200027310 */ /* 0x000e240000201800 */
[----:B0-----:R0:W-:Y:S01]  /*2440*/  STG.E.64 [R16.64], R2 ;  /* 0x0000000210007986 */ /* 0x0011e2000c101b24 */
[----:B------:R-:W-:Y:S05]  /*2450*/  BRA `(.L_x_25133) ;  /* 0x00000ab000007947 */ /* 0x000fea0003800000 */
.L_x_25128:
        /* <DEDUP_REMOVED lines=14> */
.L_x_25142:
[----:B------:R-:W-:Y:S02]  /*2540*/  FMUL.FTZ R6, R3, 1 ;  /* 0x3f80000003067820 */ /* 0x000fe40000410000 */
[----:B------:R-:W-:-:S04]  /*2550*/  FMUL.FTZ R4, R2, 1 ;  /* 0x3f80000002047820 */ /* 0x000fc80000410000 */
[----:B------:R-:W-:Y:S08]  /*2560*/  F2F.F64.F32 R6, R6 ;  /* 0x0000000600067310 */ /* 0x000ff00000201800 */
[----:B------:R-:W0:Y:S02]  /*2570*/  F2F.F64.F32 R4, R4 ;  /* 0x0000000400047310 */ /* 0x000e240000201800 */
[----:B0-----:R0:W-:Y:S01]  /*2580*/  STG.E.128 [R16.64], R4 ;  /* 0x0000000410007986 */ /* 0x0011e2000c101d24 */
[----:B------:R-:W-:Y:S05]  /*2590*/  BRA `(.L_x_25133) ;  /* 0x0000097000007947 */ /* 0x000fea0003800000 */
.L_x_25141:
        /* <DEDUP_REMOVED lines=20> */
.L_x_25146:
[----:B------:R-:W-:Y:S05]  /*26e0*/  BSYNC B0 ;  /* 0x0000000000007941 */ /* 0x000fea0003800000 */
.L_x_25145:
[----:B------:R-:W-:-:S05]  /*26f0*/  LOP3.LUT R5, R0, R5, RZ, 0xfc, !PT ;  /* 0x0000000500057212 */ /* 0x000fca00078efcff */
[----:B------:R0:W-:Y:S01]  /*2700*/  STG.E.U8 [R16.64], R5 ;  /* 0x0000000510007986 */ /* 0x0001e2000c101124 */
[----:B------:R-:W-:Y:S05]  /*2710*/  BRA `(.L_x_25133) ;  /* 0x000007f000007947 */ /* 0x000fea0003800000 */
.L_x_25144:
        /* <DEDUP_REMOVED lines=12> */
.L_x_25148:
[----:B------:R-:W-:Y:S01]  /*27e0*/  IMAD.MOV.U32 R0, RZ, RZ, 0x7f ;  /* 0x0000007fff007424 */ /* 0x000fe200078e00ff */
[----:B------:R-:W-:-:S04]  /*27f0*/  ISETP.GT.U32.AND P0, PT, R4, 0x7f800000, PT ;  /* 0x7f8000000400780c */ /* 0x000fc80003f04070 */
[----:B------:R-:W-:-:S04]  /*2800*/  SEL R0, R0, 0x7c, P0 ;  /* 0x0000007c00007807 */ /* 0x000fc80000000000 */
.L_x_25149:
[----:B------:R-:W-:Y:S05]  /*2810*/  BSYNC B0 ;  /* 0x0000000000007941 */ /* 0x000fea0003800000 */
.L_x_25147:
[----:B------:R-:W-:-:S04]  /*2820*/  LOP3.LUT R2, R2, 0x80000000, RZ, 0xc0, !PT ;  /* 0x8000000002027812 */ /* 0x000fc800078ec0ff */
[----:B------:R-:W-:-:S04]  /*2830*/  SHF.R.U32.HI R3, RZ, 0x18, R2 ;  /* 0x00000018ff037819 */ /* 0x000fc80000011602 */
[----:B------:R-:W-:-:S05]  /*2840*/  LOP3.LUT R3, R0, R3, RZ, 0xfc, !PT ;  /* 0x0000000300037212 */ /* 0x000fca00078efcff */
[----:B------:R0:W-:Y:S01]  /*2850*/  STG.E.U8 [R16.64], R3 ;  /* 0x0000000310007986 */ /* 0x0001e2000c101124 */
[----:B------:R-:W-:Y:S05]  /*2860*/  BRA `(.L_x_25133) ;  /* 0x000006a000007947 */ /* 0x000fea0003800000 */
.L_x_25143:
[----:B------:R-:W-:-:S05]  /*2870*/  F2FP.BF16.PACK_AB R2, RZ, R2 ;  /* 0x00000002ff02723e */ /* 0x000fca00000010ff */
[----:B------:R0:W-:Y:S01]  /*2880*/  STG.E.U16 [R16.64], R2 ;  /* 0x0000000210007986 */ /* 0x0001e2000c101524 */
[----:B------:R-:W-:Y:S05]  /*2890*/  BRA `(.L_x_25133) ;  /* 0x0000067000007947 */ /* 0x000fea0003800000 */
.L_x_25140:
        /* <DEDUP_REMOVED lines=11> */
.L_x_25152:
        /* <DEDUP_REMOVED lines=16> */
.L_x_25155:
[----:B------:R-:W-:-:S04]  /*2a50*/  LOP3.LUT R2, R2, 0x80000000, RZ, 0xc0, !PT ;  /* 0x8000000002027812 */ /* 0x000fc800078ec0ff */
[----:B------:R-:W-:-:S04]  /*2a60*/  SHF.R.U32.HI R3, RZ, 0x18, R2 ;  /* 0x00000018ff037819 */ /* 0x000fc80000011602 */
[----:B------:R-:W-:-:S04]  /*2a70*/  LOP3.LUT R0, R0, R3, RZ, 0xfc, !PT ;  /* 0x0000000300007212 */ /* 0x000fc800078efcff */
[----:B------:R-:W-:Y:S02]  /*2a80*/  PRMT R8, R0, 0x7610, R8 ;  /* 0x0000761000087816 */ /* 0x000fe40000000008 */
.L_x_25154:
[----:B------:R-:W-:Y:S05]  /*2a90*/  BSYNC B0 ;  /* 0x0000000000007941 */ /* 0x000fea0003800000 */
.L_x_25153:
[----:B------:R0:W-:Y:S01]  /*2aa0*/  STG.E.U8 [R16.64], R8 ;  /* 0x0000000810007986 */ /* 0x0001e2000c101124 */
[----:B------:R-:W-:Y:S05]  /*2ab0*/  BRA `(.L_x_25133) ;  /* 0x0000045000007947 */ /* 0x000fea0003800000 */
.L_x_25151:
        /* <DEDUP_REMOVED lines=16> */
.L_x_25158:
[----:B------:R-:W-:-:S04]  /*2bc0*/  LOP3.LUT R2, R2, 0x80000000, RZ, 0xc0, !PT ;  /* 0x8000000002027812 */ /* 0x000fc800078ec0ff */
[----:B------:R-:W-:-:S04]  /*2bd0*/  SHF.R.U32.HI R3, RZ, 0x18, R2 ;  /* 0x00000018ff037819 */ /* 0x000fc80000011602 */
[----:B------:R-:W-:-:S04]  /*2be0*/  LOP3.LUT R0, R0, R3, RZ, 0xfc, !PT ;  /* 0x0000000300007212 */ /* 0x000fc800078efcff */
[----:B------:R-:W-:Y:S02]  /*2bf0*/  PRMT R8, R0, 0x7610, R8 ;  /* 0x0000761000087816 */ /* 0x000fe40000000008 */
.L_x_25157:
[----:B------:R-:W-:Y:S05]  /*2c00*/  BSYNC B0 ;  /* 0x0000000000007941 */ /* 0x000fea0003800000 */
.L_x_25156:
[----:B------:R0:W-:Y:S01]  /*2c10*/  STG.E.U8 [R16.64], R8 ;  /* 0x0000000810007986 */ /* 0x0001e2000c101124 */
[----:B------:R-:W-:Y:S05]  /*2c20*/  BRA `(.L_x_25133) ;  /* 0x000002e000007947 */ /* 0x000fea0003800000 */
.L_x_25150:
        /* <DEDUP_REMOVED lines=21> */
.L_x_25132:
        /* <DEDUP_REMOVED lines=20> */
.L_x_25160:
[----:B------:R-:W0:Y:S02]  /*2ec0*/  F2I.U64.TRUNC R2, R2 ;  /* 0x0000000200027311 */ /* 0x000e24000020d800 */
[----:B0-----:R0:W-:Y:S01]  /*2ed0*/  STG.E.64 [R16.64], R2 ;  /* 0x0000000210007986 */ /* 0x0011e2000c101b24 */
[----:B------:R-:W-:Y:S05]  /*2ee0*/  BRA `(.L_x_25133) ;  /* 0x0000002000007947 */ /* 0x000fea0003800000 */
.L_x_25159:
[----:B------:R-:W0:Y:S02]  /*2ef0*/  F2I.FTZ.U32.TRUNC.NTZ R3, R2 ;  /* 0x0000000200037305 */ /* 0x000e24000021f000 */
[----:B0-----:R0:W-:Y:S02]  /*2f00*/  STG.E [R16.64], R3 ;  /* 0x0000000310007986 */ /* 0x0011e4000c101924 */
.L_x_25133:
[----:B------:R-:W-:-:S05]  /*2f10*/  IMAD R18, R18, 0x200, R23 ;  /* 0x0000020012127824 */ /* 0x000fca00078e0217 */
[----:B------:R-:W-:Y:S02]  /*2f20*/  IADD3 R19, R18, 0x80, RZ ;  /* 0x0000008012137810 */ /* 0x000fe40007ffe0ff */
.L_x_25097:
[----:B------:R-:W-:Y:S05]  /*2f30*/  BSYNC B7 ;  /* 0x0000000000077941 */ /* 0x000fea0003800000 */
.L_x_25096:
        /* <DEDUP_REMOVED lines=231> */
.L_x_25163:
        /* <DEDUP_REMOVED lines=21> */
.L_x_25168:
[----:B------:R-:W2:Y:S01]  /*3f00*/  LDG.E.U8 R2, [R4.64] ;  /* 0x0000002404027981 */ /* 0x000ea2000c1e1100 */
[----:B------:R-:W-:Y:S01]  /*3f10*/  IMAD.MOV.U32 R3, RZ, RZ, RZ ;  /* 0x000000ffff037224 */ /* 0x000fe200078e00ff */
[----:B--2---:R-:W0:Y:S01]  /*3f20*/  I2F.U16 R2, R2 ;  /* 0x0000000200027306 */ /* 0x004e220000101000 */
[----:B------:R-:W-:Y:S05]  /*3f30*/  BRA `(.L_x_25170) ;  /* 0x00000de000007947 */ /* 0x000fea0003800000 */
.L_x_25167:
        /* <DEDUP_REMOVED lines=10> */
.L_x_25172:
[----:B------:R-:W2:Y:S01]  /*3fe0*/  LDG.E R2, [R4.64] ;  /* 0x0000002404027981 */ /* 0x000ea2000c1e1900 */
[----:B------:R-:W-:Y:S01]  /*3ff0*/  IMAD.MOV.U32 R3, RZ, RZ, RZ ;  /* 0x000000ffff037224 */ /* 0x000fe200078e00ff */
[----:B--2---:R-:W0:Y:S01]  /*4000*/  I2F R2, R2 ;  /* 0x0000000200027306 */ /* 0x004e220000201400 */
[----:B------:R-:W-:Y:S05]  /*4010*/  BRA `(.L_x_25170) ;  /* 0x00000d0000007947 */ /* 0x000fea0003800000 */
.L_x_25171:
[----:B------:R-:W2:Y:S01]  /*4020*/  LDG.E.U16 R2, [R4.64] ;  /* 0x0000002404027981 */ /* 0x000ea2000c1e1500 */
[----:B------:R-:W-:Y:S01]  /*4030*/  IMAD.MOV.U32 R3, RZ, RZ, RZ ;  /* 0x000000ffff037224 */ /* 0x000fe200078e00ff */
[----:B--2---:R-:W0:Y:S01]  /*4040*/  I2F.S16 R2, R2 ;  /* 0x0000000200027306 */ /* 0x004e220000101400 */
[----:B------:R-:W-:Y:S05]  /*4050*/  BRA `(.L_x_25170) ;  /* 0x00000cc000007947 */ /* 0x000fea0003800000 */
.L_x_25166:
        /* <DEDUP_REMOVED lines=9> */
.L_x_25174:
[----:B------:R-:W2:Y:S01]  /*40f0*/  LDG.E.U16 R2, [R4.64] ;  /* 0x0000002404027981 */ /* 0x000ea2000c1e1500 */
[----:B------:R-:W-:Y:S01]  /*4100*/  IMAD.MOV.U32 R3, RZ, RZ, RZ ;  /* 0x000000ffff037224 */ /* 0x000fe200078e00ff */
[----:B--2---:R-:W-:Y:S01]  /*4110*/  HADD2.F32 R2, -RZ, R2.H0_H0 ;  /* 0x20000002ff027230 */ /* 0x004fe20000004100 */
[----:B------:R-:W-:Y:S05]  /*4120*/  BRA `(.L_x_25170) ;  /* 0x00000bf000007947 */ /* 0x000fea0003800000 */
.L_x_25173:
        /* <DEDUP_REMOVED lines=8> */
.L_x_25176:
[----:B------:R-:W2:Y:S02]  /*41b0*/  LDG.E R2, [R4.64] ;  /* 0x0000002404027981 */ /* 0x000ea4000c1e1900 */
[--C-:B--2---:R-:W-:Y:S02]  /*41c0*/  HADD2.F32 R3, -RZ, R2.reuse.H1_H1 ;  /* 0x30000002ff037230 */ /* 0x104fe40000004100 */
[----:B------:R-:W-:Y:S01]  /*41d0*/  HADD2.F32 R2, -RZ, R2.H0_H0 ;  /* 0x20000002ff027230 */ /* 0x000fe20000004100 */
[----:B------:R-:W-:Y:S05]  /*41e0*/  BRA `(.L_x_25170) ;  /* 0x00000b3000007947 */ /* 0x000fea0003800000 */
.L_x_25175:
[----:B------:R-:W2:Y:S01]  /*41f0*/  LDG.E.64 R4, [R4.64] ;  /* 0x0000002404047981 */ /* 0x000ea2000c1e1b00 */
[----:B------:R-:W-:Y:S01]  /*4200*/  IMAD.MOV.U32 R3, RZ, RZ, RZ ;  /* 0x000000ffff037224 */ /* 0x000fe200078e00ff */
[----:B--2---:R-:W0:Y:S01]  /*4210*/  F2F.F32.F64 R2, R4 ;  /* 0x0000000400027310 */ /* 0x004e220000301000 */
[----:B------:R-:W0:-:S14]  /*4220*/  DSETP.GEU.AND P0, PT, |R4|, c[0x2][0x0], PT ;  /* 0x008000000400762a */ /* 0x000e1c0003f0e200 */
[----:B0-----:R-:W-:Y:S01]  /*4230*/  @!P0 FMUL R2, R2, 1.175494350822287508e-38 ;  /* 0x0080000002028820 */ /* 0x001fe20000400000 */
[----:B------:R-:W-:Y:S05]  /*4240*/  BRA `(.L_x_25170) ;  /* 0x00000ad000007947 */ /* 0x000fea0003800000 */
.L_x_25165:
        /* <DEDUP_REMOVED lines=13> */
.L_x_25179:
        /* <DEDUP_REMOVED lines=8> */
.L_x_25178:
        /* <DEDUP_REMOVED lines=27> */
.L_x_25181:
        /* <DEDUP_REMOVED lines=14> */
.L_x_25180:
[----:B------:R-:W2:Y:S01]  /*4630*/  LDG.E.U16 R2, [R4.64] ;  /* 0x0000002404027981 */ /* 0x000ea2000c1e1500 */
[----:B------:R-:W-:Y:S01]  /*4640*/  IMAD.MOV.U32 R3, RZ, RZ, RZ ;  /* 0x000000ffff037224 */ /* 0x000fe200078e00ff */
[----:B--2---:R-:W-:Y:S01]  /*4650*/  PRMT R2, RZ, 0x5410, R2 ;  /* 0x00005410ff027816 */ /* 0x004fe20000000002 */
[----:B------:R-:W-:Y:S05]  /*4660*/  BRA `(.L_x_25170) ;  /* 0x000006b000007947 */ /* 0x000fea0003800000 */
.L_x_25177:
        /* <DEDUP_REMOVED lines=12> */
.L_x_25184:
        /* <DEDUP_REMOVED lines=20> */
.L_x_25186:
[----:B------:R-:W-:Y:S05]  /*4870*/  BSYNC B0 ;  /* 0x0000000000007941 */ /* 0x000fea0003800000 */
.L_x_25185:
[----:B------:R-:W-:Y:S01]  /*4880*/  IMAD.SHL.U32 R2, R2, 0x100000, RZ ;  /* 0x0010000002027824 */ /* 0x000fe200078e00ff */
[----:B------:R-:W-:-:S04]  /*4890*/  LEA R5, R0, 0x3b800000, 0x17 ;  /* 0x3b80000000057811 */ /* 0x000fc800078eb8ff */
[----:B------:R-:W-:Y:S01]  /*48a0*/  LOP3.LUT R2, R5, R2, R6, 0xfe, !PT ;  /* 0x0000000205027212 */ /* 0x000fe200078efe06 */
[----:B------:R-:W-:Y:S05]  /*48b0*/  BRA `(.L_x_25170) ;  /* 0x0000046000007947 */ /* 0x000fea0003800000 */
.L_x_25183:
        /* <DEDUP_REMOVED lines=20> */
.L_x_25188:
[----:B------:R-:W-:Y:S05]  /*4a00*/  BSYNC B0 ;  /* 0x0000000000007941 */ /* 0x000fea0003800000 */
.L_x_25187:
[----:B------:R-:W-:Y:S01]  /*4a10*/  IMAD.SHL.U32 R2, R2, 0x200000, RZ ;  /* 0x0020000002027824 */ /* 0x000fe200078e00ff */
[----:B------:R-:W-:-:S04]  /*4a20*/  LEA R5, R0, 0x37800000, 0x17 ;  /* 0x3780000000057811 */ /* 0x000fc800078eb8ff */
[----:B------:R-:W-:Y:S01]  /*4a30*/  LOP3.LUT R2, R5, R2, R6, 0xfe, !PT ;  /* 0x0000000205027212 */ /* 0x000fe200078efe06 */
[----:B------:R-:W-:Y:S05]  /*4a40*/  BRA `(.L_x_25170) ;  /* 0x000002d000007947 */ /* 0x000fea0003800000 */
.L_x_25182:
        /* <DEDUP_REMOVED lines=14> */
.L_x_25192:
[----:B------:R-:W-:Y:S05]  /*4b30*/  BSYNC B0 ;  /* 0x0000000000007941 */ /* 0x000fea0003800000 */
.L_x_25191:
[----:B------:R-:W-:Y:S01]  /*4b40*/  IMAD.MOV.U32 R3, RZ, RZ, RZ ;  /* 0x000000ffff037224 */ /* 0x000fe200078e00ff */
[----:B------:R-:W-:Y:S05]  /*4b50*/  BRA `(.L_x_25170) ;  /* 0x000001c000007947 */ /* 0x000fea0003800000 */
.L_x_25169:
        /* <DEDUP_REMOVED lines=21> */
.L_x_25190:
[----:B------:R-:W2:Y:S01]  /*4cb0*/  LDG.E.64 R4, [R4.64] ;  /* 0x0000002404047981 */ /* 0x000ea2000c1e1b00 */
[----:B------:R-:W-:Y:S01]  /*4cc0*/  IMAD.MOV.U32 R3, RZ, RZ, RZ ;  /* 0x000000ffff037224 */ /* 0x000fe200078e00ff */
[----:B--2---:R0:W1:Y:S01]  /*4cd0*/  I2F.U64 R2, R4 ;  /* 0x0000000400027312 */ /* 0x0040620000301000 */
[----:B------:R-:W-:Y:S05]  /*4ce0*/  BRA `(.L_x_25170) ;  /* 0x0000003000007947 */ /* 0x000fea0003800000 */
.L_x_25189:
[----:B------:R-:W2:Y:S01]  /*4cf0*/  LDG.E R2, [R4.64] ;  /* 0x0000002404027981 */ /* 0x000ea2000c1e1900 */
[----:B------:R-:W-:Y:S01]  /*4d00*/  IMAD.MOV.U32 R3, RZ, RZ, RZ ;  /* 0x000000ffff037224 */ /* 0x000fe200078e00ff */
[----:B--2---:R-:W0:Y:S06]  /*4d10*/  I2F.U32 R2, R2 ;  /* 0x0000000200027306 */ /* 0x004e2c0000201000 */
.L_x_25170:
[----:B------:R-:W-:Y:S05]  /*4d20*/  BSYNC B6 ;  /* 0x0000000000067941 */ /* 0x000fea0003800000 */
.L_x_25164:
        /* <DEDUP_REMOVED lines=51> */
.L_x_25196:
[----:B------:R-:W0:Y:S02]  /*5060*/  F2I.S64.TRUNC R2, R2 ;  /* 0x0000000200027311 */ /* 0x000e24000020d900 */
[----:B0-----:R-:W-:-:S05]  /*5070*/  IMAD.MOV.U32 R5, RZ, RZ, R2 ;  /* 0x000000ffff057224 */ /* 0x001fca00078e0002 */
[----:B------:R0:W-:Y:S01]  /*5080*/  STG.E.U8 [R16.64], R5 ;  /* 0x0000000510007986 */ /* 0x0001e2000c101124 */
[----:B------:R-:W-:Y:S05]  /*5090*/  BRA `(.L_x_25198) ;  /* 0x00000d4000007947 */ /* 0x000fea0003800000 */
.L_x_25195:
        /* <DEDUP_REMOVED lines=9> */
.L_x_25200:
[----:B------:R-:W0:Y:S02]  /*5130*/  F2I.FTZ.TRUNC.NTZ R3, R2 ;  /* 0x0000000200037305 */ /* 0x000e24000021f100 */
[----:B0-----:R0:W-:Y:S01]  /*5140*/  STG.E [R16.64], R3 ;  /* 0x0000000310007986 */ /* 0x0011e2000c101924 */
[----:B------:R-:W-:Y:S05]  /*5150*/  BRA `(.L_x_25198) ;  /* 0x00000c8000007947 */ /* 0x000fea0003800000 */
.L_x_25199:
[----:B------:R-:W0:Y:S02]  /*5160*/  F2I.FTZ.TRUNC.NTZ R3, R2 ;  /* 0x0000000200037305 */ /* 0x000e24000021f100 */
[----:B0-----:R0:W-:Y:S01]  /*5170*/  STG.E.U16 [R16.64], R3 ;  /* 0x0000000310007986 */ /* 0x0011e2000c101524 */
[----:B------:R-:W-:Y:S05]  /*5180*/  BRA `(.L_x_25198) ;  /* 0x00000c5000007947 */ /* 0x000fea0003800000 */
.L_x_25194:
        /* <DEDUP_REMOVED lines=8> */
.L_x_25202:
[----:B------:R-:W-:-:S05]  /*5210*/  F2FP.PACK_AB R2, RZ, R2 ;  /* 0x00000002ff02723e */ /* 0x000fca00000000ff */
[----:B------:R0:W-:Y:S01]  /*5220*/  STG.E.U16 [R16.64], R2 ;  /* 0x0000000210007986 */ /* 0x0001e2000c101524 */
[----:B------:R-:W-:Y:S05]  /*5230*/  BRA `(.L_x_25198) ;  /* 0x00000ba000007947 */ /* 0x000fea0003800000 */
.L_x_25201:
        /* <DEDUP_REMOVED lines=8> */
.L_x_25204:
[----:B------:R-:W-:-:S05]  /*52c0*/  F2FP.PACK_AB R3, R3, R2 ;  /* 0x000000020303723e */ /* 0x000fca00000000ff */
[----:B------:R0:W-:Y:S01]  /*52d0*/  STG.E [R16.64], R3 ;  /* 0x0000000310007986 */ /* 0x0001e2000c101924 */
[----:B------:R-:W-:Y:S05]  /*52e0*/  BRA `(.L_x_25198) ;  /* 0x00000af000007947 */ /* 0x000fea0003800000 */
.L_x_25203:
[----:B------:R-:W-:-:S06]  /*52f0*/  FMUL.FTZ R2, R2, 1 ;  /* 0x3f80000002027820 */ /* 0x000fcc0000410000 */
[----:B------:R-:W0:Y:S02]  /*5300*/  F2F.F64.F32 R2, R2 ;  /* 0x0000000200027310 */ /* 0x000e240000201800 */
[----:B0-----:R0:W-:Y:S01]  /*5310*/  STG.E.64 [R16.64], R2 ;  /* 0x0000000210007986 */ /* 0x0011e2000c101b24 */
[----:B------:R-:W-:Y:S05]  /*5320*/  BRA `(.L_x_25198) ;  /* 0x00000ab000007947 */ /* 0x000fea0003800000 */
.L_x_25193:
        /* <DEDUP_REMOVED lines=14> */
.L_x_25207:
[----:B------:R-:W-:Y:S02]  /*5410*/  FMUL.FTZ R6, R3, 1 ;  /* 0x3f80000003067820 */ /* 0x000fe40000410000 */
[----:B------:R-:W-:-:S04]  /*5420*/  FMUL.FTZ R4, R2, 1 ;  /* 0x3f80000002047820 */ /* 0x000fc80000410000 */
[----:B------:R-:W-:Y:S08]  /*5430*/  F2F.F64.F32 R6, R6 ;  /* 0x0000000600067310 */ /* 0x000ff00000201800 */
[----:B------:R-:W0:Y:S02]  /*5440*/  F2F.F64.F32 R4, R4 ;  /* 0x0000000400047310 */ /* 0x000e240000201800 */
[----:B0-----:R0:W-:Y:S01]  /*5450*/  STG.E.128 [R16.64], R4 ;  /* 0x0000000410007986 */ /* 0x0011e2000c101d24 */
[----:B------:R-:W-:Y:S05]  /*5460*/  BRA `(.L_x_25198) ;  /* 0x0000097000007947 */ /* 0x000fea0003800000 */
.L_x_25206:
        /* <DEDUP_REMOVED lines=20> */
.L_x_25211:
[----:B------:R-:W-:Y:S05]  /*55b0*/  BSYNC B0 ;  /* 0x0000000000007941 */ /* 0x000fea0003800000 */
.L_x_25210:
[----:B------:R-:W-:-:S05]  /*55c0*/  LOP3.LUT R5, R0, R5, RZ, 0xfc, !PT ;  /* 0x0000000500057212 */ /* 0x000fca00078efcff */
[----:B------:R0:W-:Y:S01]  /*55d0*/  STG.E.U8 [R16.64], R5 ;  /* 0x0000000510007986 */ /* 0x0001e2000c101124 */
[----:B------:R-:W-:Y:S05]  /*55e0*/  BRA `(.L_x_25198) ;  /* 0x000007f000007947 */ /* 0x000fea0003800000 */
.L_x_25209:
        /* <DEDUP_REMOVED lines=12> */
.L_x_25213:
[----:B------:R-:W-:Y:S01]  /*56b0*/  IMAD.MOV.U32 R0, RZ, RZ, 0x7f ;  /* 0x0000007fff007424 */ /* 0x000fe200078e00ff */
[----:B------:R-:W-:-:S04]  /*56c0*/  ISETP.GT.U32.AND P0, PT, R4, 0x7f800000, PT ;  /* 0x7f8000000400780c */ /* 0x000fc80003f04070 */
[----:B------:R-:W-:-:S04]  /*56d0*/  SEL R0, R0, 0x7c, P0 ;  /* 0x0000007c00007807 */ /* 0x000fc80000000000 */
.L_x_25214:
[----:B------:R-:W-:Y:S05]  /*56e0*/  BSYNC B0 ;  /* 0x0000000000007941 */ /* 0x000fea0003800000 */
.L_x_25212:
[----:B------:R-:W-:-:S04]  /*56f0*/  LOP3.LUT R2, R2, 0x80000000, RZ, 0xc0, !PT ;  /* 0x8000000002027812 */ /* 0x000fc800078ec0ff */
[----:B------:R-:W-:-:S04]  /*5700*/  SHF.R.U32.HI R3, RZ, 0x18, R2 ;  /* 0x00000018ff037819 */ /* 0x000fc80000011602 */
[----:B------:R-:W-:-:S05]  /*5710*/  LOP3.LUT R3, R0, R3, RZ, 0xfc, !PT ;  /* 0x0000000300037212 */ /* 0x000fca00078efcff */
[----:B------:R0:W-:Y:S01]  /*5720*/  STG.E.U8 [R16.64], R3 ;  /* 0x0000000310007986 */ /* 0x0001e2000c101124 */
[----:B------:R-:W-:Y:S05]  /*5730*/  BRA `(.L_x_25198) ;  /* 0x000006a000007947 */ /* 0x000fea0003800000 */
.L_x_25208:
[----:B------:R-:W-:-:S05]  /*5740*/  F2FP.BF16.PACK_AB R2, RZ, R2 ;  /* 0x00000002ff02723e */ /* 0x000fca00000010ff */
[----:B------:R0:W-:Y:S01]  /*5750*/  STG.E.U16 [R16.64], R2 ;  /* 0x0000000210007986 */ /* 0x0001e2000c101524 */
[----:B------:R-:W-:Y:S05]  /*5760*/  BRA `(.L_x_25198) ;  /* 0x0000067000007947 */ /* 0x000fea0003800000 */
.L_x_25205:
        /* <DEDUP_REMOVED lines=11> */
.L_x_25217:
        /* <DEDUP_REMOVED lines=16> */
.L_x_25220:
[----:B------:R-:W-:-:S04]  /*5920*/  LOP3.LUT R2, R2, 0x80000000, RZ, 0xc0, !PT ;  /* 0x8000000002027812 */ /* 0x000fc800078ec0ff */
[----:B------:R-:W-:-:S04]  /*5930*/  SHF.R.U32.HI R3, RZ, 0x18, R2 ;  /* 0x00000018ff037819 */ /* 0x000fc80000011602 */
[----:B------:R-:W-:-:S04]  /*5940*/  LOP3.LUT R0, R0, R3, RZ, 0xfc, !PT ;  /* 0x0000000300007212 */ /* 0x000fc800078efcff */
[----:B------:R-:W-:Y:S02]  /*5950*/  PRMT R8, R0, 0x7610, R8 ;  /* 0x0000761000087816 */ /* 0x000fe40000000008 */
.L_x_25219:
[----:B------:R-:W-:Y:S05]  /*5960*/  BSYNC B0 ;  /* 0x0000000000007941 */ /* 0x000fea0003800000 */
.L_x_25218:
[----:B------:R0:W-:Y:S01]  /*5970*/  STG.E.U8 [R16.64], R8 ;  /* 0x0000000810007986 */ /* 0x0001e2000c101124 */
[----:B------:R-:W-:Y:S05]  /*5980*/  BRA `(.L_x_25198) ;  /* 0x0000045000007947 */ /* 0x000fea0003800000 */
.L_x_25216:
        /* <DEDUP_REMOVED lines=16> */
.L_x_25223:
[----:B------:R-:W-:-:S04]  /*5a90*/  LOP3.LUT R2, R2, 0x80000000, RZ, 0xc0, !PT ;  /* 0x8000000002027812 */ /* 0x000fc800078ec0ff */
[----:B------:R-:W-:-:S04]  /*5aa0*/  SHF.R.U32.HI R3, RZ, 0x18, R2 ;  /* 0x00000018ff037819 */ /* 0x000fc80000011602 */
[----:B------:R-:W-:-:S04]  /*5ab0*/  LOP3.LUT R0, R0, R3, RZ, 0xfc, !PT ;  /* 0x0000000300007212 */ /* 0x000fc800078efcff */
[----:B------:R-:W-:Y:S02]  /*5ac0*/  PRMT R8, R0, 0x7610, R8 ;  /* 0x0000761000087816 */ /* 0x000fe40000000008 */
.L_x_25222:
[----:B------:R-:W-:Y:S05]  /*5ad0*/  BSYNC B0 ;  /* 0x0000000000007941 */ /* 0x000fea0003800000 */
.L_x_25221:
[----:B------:R0:W-:Y:S01]  /*5ae0*/  STG.E.U8 [R16.64], R8 ;  /* 0x0000000810007986 */ /* 0x0001e2000c101124 */
[----:B------:R-:W-:Y:S05]  /*5af0*/  BRA `(.L_x_25198) ;  /* 0x000002e000007947 */ /* 0x000fea0003800000 */
.L_x_25215:
        /* <DEDUP_REMOVED lines=21> */
.L_x_25197:
        /* <DEDUP_REMOVED lines=20> */
.L_x_25225:
[----:B------:R-:W0:Y:S02]  /*5d90*/  F2I.U64.TRUNC R2, R2 ;  /* 0x0000000200027311 */ /* 0x000e24000020d800 */
[----:B0-----:R0:W-:Y:S01]  /*5da0*/  STG.E.64 [R16.64], R2 ;  /* 0x0000000210007986 */ /* 0x0011e2000c101b24 */
[----:B------:R-:W-:Y:S05]  /*5db0*/  BRA `(.L_x_25198) ;  /* 0x0000002000007947 */ /* 0x000fea0003800000 */
.L_x_25224:
[----:B------:R-:W0:Y:S02]  /*5dc0*/  F2I.FTZ.U32.TRUNC.NTZ R3, R2 ;  /* 0x0000000200037305 */ /* 0x000e24000021f000 */
[----:B0-----:R0:W-:Y:S02]  /*5dd0*/  STG.E [R16.64], R3 ;  /* 0x0000000310007986 */ /* 0x0011e4000c101924 */
.L_x_25198:
        /* <DEDUP_REMOVED lines=231> */
.L_x_25226:
        /* <DEDUP_REMOVED lines=21> */
.L_x_25231:
[----:B------:R-:W2:Y:S01]  /*6da0*/  LDG.E.U8 R2, [R4.64] ;  /* 0x0000002404027981 */ /* 0x000ea2000c1e1100 */
[----:B------:R-:W-:Y:S01]  /*6db0*/  IMAD.MOV.U32 R3, RZ, RZ, RZ ;  /* 0x000000ffff037224 */ /* 0x000fe200078e00ff */
[----:B--2---:R-:W0:Y:S01]  /*6dc0*/  I2F.U16 R2, R2 ;  /* 0x0000000200027306 */ /* 0x004e220000101000 */
[----:B------:R-:W-:Y:S05]  /*6dd0*/  BRA `(.L_x_25233) ;  /* 0x00000de000007947 */ /* 0x000fea0003800000 */
.L_x_25230:
        /* <DEDUP_REMOVED lines=10> */
.L_x_25235:
[----:B------:R-:W2:Y:S01]  /*6e80*/  LDG.E R2, [R4.64] ;  /* 0x0000002404027981 */ /* 0x000ea2000c1e1900 */
[----:B------:R-:W-:Y:S01]  /*6e90*/  IMAD.MOV.U32 R3, RZ, RZ, RZ ;  /* 0x000000ffff037224 */ /* 0x000fe200078e00ff */
[----:B--2---:R-:W0:Y:S01]  /*6ea0*/  I2F R2, R2 ;  /* 0x0000000200027306 */ /* 0x004e220000201400 */
[----:B------:R-:W-:Y:S05]  /*6eb0*/  BRA `(.L_x_25233) ;  /* 0x00000d0000007947 */ /* 0x000fea0003800000 */
.L_x_25234:
[----:B------:R-:W2:Y:S01]  /*6ec0*/  LDG.E.U16 R2, [R4.64] ;  /* 0x0000002404027981 */ /* 0x000ea2000c1e1500 */
[----:B------:R-:W-:Y:S01]  /*6ed0*/  IMAD.MOV.U32 R3, RZ, RZ, RZ ;  /* 0x000000ffff037224 */ /* 0x000fe200078e00ff */
[----:B--2---:R-:W0:Y:S01]  /*6ee0*/  I2F.S16 R2, R2 ;  /* 0x0000000200027306 */ /* 0x004e220000101400 */
[----:B------:R-:W-:Y:S05]  /*6ef0*/  BRA `(.L_x_25233) ;  /* 0x00000cc000007947 */ /* 0x000fea0003800000 */
.L_x_25229:
        /* <DEDUP_REMOVED lines=9> */
.L_x_25237:
[----:B------:R-:W2:Y:S01]  /*6f90*/  LDG.E.U16 R2, [R4.64] ;  /* 0x0000002404027981 */ /* 0x000ea2000c1e1500 */
[----:B------:R-:W-:Y:S01]  /*6fa0*/  IMAD.MOV.U32 R3, RZ, RZ, RZ ;  /* 0x000000ffff037224 */ /* 0x000fe200078e00ff */
[----:B--2---:R-:W-:Y:S01]  /*6fb0*/  HADD2.F32 R2, -RZ, R2.H0_H0 ;  /* 0x20000002ff027230 */ /* 0x004fe20000004100 */
[----:B------:R-:W-:Y:S05]  /*6fc0*/  BRA `(.L_x_25233) ;  /* 0x00000bf000007947 */ /* 0x000fea0003800000 */
.L_x_25236:
        /* <DEDUP_REMOVED lines=8> */
.L_x_25239:
[----:B------:R-:W2:Y:S02]  /*7050*/  LDG.E R2, [R4.64] ;  /* 0x0000002404027981 */ /* 0x000ea4000c1e1900 */
[--C-:B--2---:R-:W-:Y:S02]  /*7060*/  HADD2.F32 R3, -RZ, R2.reuse.H1_H1 ;  /* 0x30000002ff037230 */ /* 0x104fe40000004100 */
[----:B------:R-:W-:Y:S01]  /*7070*/  HADD2.F32 R2, -RZ, R2.H0_H0 ;  /* 0x20000002ff027230 */ /* 0x000fe20000004100 */
[----:B------:R-:W-:Y:S05]  /*7080*/  BRA `(.L_x_25233) ;  /* 0x00000b3000007947 */ /* 0x000fea0003800000 */
.L_x_25238:
[----:B------:R-:W2:Y:S01]  /*7090*/  LDG.E.64 R4, [R4.64] ;  /* 0x0000002404047981 */ /* 0x000ea2000c1e1b00 */
[----:B------:R-:W-:Y:S01]  /*70a0*/  IMAD.MOV.U32 R3, RZ, RZ, RZ ;  /* 0x000000ffff037224 */ /* 0x000fe200078e00ff */
[----:B--2---:R-:W0:Y:S01]  /*70b0*/  F2F.F32.F64 R2, R4 ;  /* 0x0000000400027310 */ /* 0x004e220000301000 */
[----:B------:R-:W0:-:S14]  /*70c0*/  DSETP.GEU.AND P0, PT, |R4|, c[0x2][0x0], PT ;  /* 0x008000000400762a */ /* 0x000e1c0003f0e200 */
[----:B0-----:R-:W-:Y:S01]  /*70d0*/  @!P0 FMUL R2, R2, 1.175494350822287508e-38 ;  /* 0x0080000002028820 */ /* 0x001fe20000400000 */
[----:B------:R-:W-:Y:S05]  /*70e0*/  BRA `(.L_x_25233) ;  /* 0x00000ad000007947 */ /* 0x000fea0003800000 */
.L_x_25228:
        /* <DEDUP_REMOVED lines=13> */
.L_x_25242:
        /* <DEDUP_REMOVED lines=8> */
.L_x_25241:
        /* <DEDUP_REMOVED lines=27> */
.L_x_25244:
        /* <DEDUP_REMOVED lines=14> */
.L_x_25243:
[----:B------:R-:W2:Y:S01]  /*74d0*/  LDG.E.U16 R2, [R4.64] ;  /* 0x0000002404027981 */ /* 0x000ea2000c1e1500 */
[----:B------:R-:W-:Y:S01]  /*74e0*/  IMAD.MOV.U32 R3, RZ, RZ, RZ ;  /* 0x000000ffff037224 */ /* 0x000fe200078e00ff */
[----:B--2---:R-:W-:Y:S01]  /*74f0*/  PRMT R2, RZ, 0x5410, R2 ;  /* 0x00005410ff027816 */ /* 0x004fe20000000002 */
[----:B------:R-:W-:Y:S05]  /*7500*/  BRA `(.L_x_25233) ;  /* 0x000006b000007947 */ /* 0x000fea0003800000 */
.L_x_25240:
        /* <DEDUP_REMOVED lines=12> */
.L_x_25247:
        /* <DEDUP_REMOVED lines=20> */
.L_x_25249:
[----:B------:R-:W-:Y:S05]  /*7710*/  BSYNC B0 ;  /* 0x0000000000007941 */ /* 0x000fea0003800000 */
.L_x_25248:
[----:B------:R-:W-:Y:S01]  /*7720*/  IMAD.SHL.U32 R2, R2, 0x100000, RZ ;  /* 0x0010000002027824 */ /* 0x000fe200078e00ff */
[----:B------:R-:W-:-:S04]  /*7730*/  LEA R5, R0, 0x3b800000, 0x17 ;  /* 0x3b80000000057811 */ /* 0x000fc800078eb8ff */
[----:B------:R-:W-:Y:S01]  /*7740*/  LOP3.LUT R2, R5, R2, R6, 0xfe, !PT ;  /* 0x0000000205027212 */ /* 0x000fe200078efe06 */
[----:B------:R-:W-:Y:S05]  /*7750*/  BRA `(.L_x_25233) ;  /* 0x0000046000007947 */ /* 0x000fea0003800000 */
.L_x_25246:
        /* <DEDUP_REMOVED lines=20> */
.L_x_25251:
[----:B------:R-:W-:Y:S05]  /*78a0*/  BSYNC B0 ;  /* 0x0000000000007941 */ /* 0x000fea0003800000 */
.L_x_25250:
[----:B------:R-:W-:Y:S01]  /*78b0*/  IMAD.SHL.U32 R2, R2, 0x200000, RZ ;  /* 0x0020000002027824 */ /* 0x000fe200078e00ff */
[----:B------:R-:W-:-:S04]  /*78c0*/  LEA R5, R0, 0x37800000, 0x17 ;  /* 0x3780000000057811 */ /* 0x000fc800078eb8ff */
[----:B------:R-:W-:Y:S01]  /*78d0*/  LOP3.LUT R2, R5, R2, R6, 0xfe, !PT ;  /* 0x0000000205027212 */ /* 0x000fe200078efe06 */
[----:B------:R-:W-:Y:S05]  /*78e0*/  BRA `(.L_x_25233) ;  /* 0x000002d000007947 */ /* 0x000fea0003800000 */
.L_x_25245:
        /* <DEDUP_REMOVED lines=14> */
.L_x_25255:
[----:B------:R-:W-:Y:S05]  /*79d0*/  BSYNC B0 ;  /* 0x0000000000007941 */ /* 0x000fea0003800000 */
.L_x_25254:
[----:B------:R-:W-:Y:S01]  /*79e0*/  IMAD.MOV.U32 R3, RZ, RZ, RZ ;  /* 0x000000ffff037224 */ /* 0x000fe200078e00ff */
[----:B------:R-:W-:Y:S05]  /*79f0*/  BRA `(.L_x_25233) ;  /* 0x000001c000007947 */ /* 0x000fea0003800000 */
.L_x_25232:
        /* <DEDUP_REMOVED lines=21> */
.L_x_25253:
[----:B------:R-:W2:Y:S01]  /*7b50*/  LDG.E.64 R4, [R4.64] ;  /* 0x0000002404047981 */ /* 0x000ea2000c1e1b00 */
[----:B------:R-:W-:Y:S01]  /*7b60*/  IMAD.MOV.U32 R3, RZ, RZ, RZ ;  /* 0x000000ffff037224 */ /* 0x000fe200078e00ff */
[----:B--2---:R0:W1:Y:S01]  /*7b70*/  I2F.U64 R2, R4 ;  /* 0x0000000400027312 */ /* 0x0040620000301000 */
[----:B------:R-:W-:Y:S05]  /*7b80*/  BRA `(.L_x_25233) ;  /* 0x0000003000007947 */ /* 0x000fea0003800000 */
.L_x_25252:
[----:B------:R-:W2:Y:S01]  /*7b90*/  LDG.E R2, [R4.64] ;  /* 0x0000002404027981 */ /* 0x000ea2000c1e1900 */
[----:B------:R-:W-:Y:S01]  /*7ba0*/  IMAD.MOV.U32 R3, RZ, RZ, RZ ;  /* 0x000000ffff037224 */ /* 0x000fe200078e00ff */
[----:B--2---:R-:W0:Y:S06]  /*7bb0*/  I2F.U32 R2, R2 ;  /* 0x0000000200027306 */ /* 0x004e2c0000201000 */
.L_x_25233:
[----:B------:R-:W-:Y:S05]  /*7bc0*/  BSYNC B6 ;  /* 0x0000000000067941 */ /* 0x000fea0003800000 */
.L_x_25227:
        /* <DEDUP_REMOVED lines=51> */
.L_x_25259:
[----:B------:R-:W0:Y:S02]  /*7f00*/  F2I.S64.TRUNC R2, R2 ;  /* 0x0000000200027311 */ /* 0x000e24000020d900 */
[----:B0-----:R-:W-:-:S05]  /*7f10*/  IMAD.MOV.U32 R5, RZ, RZ, R2 ;  /* 0x000000ffff057224 */ /* 0x001fca00078e0002 */
[----:B------:R0:W-:Y:S01]  /*7f20*/  STG.E.U8 [R16.64], R5 ;  /* 0x0000000510007986 */ /* 0x0001e2000c101124 */
[----:B------:R-:W-:Y:S05]  /*7f30*/  BRA `(.L_x_25261) ;  /* 0x00000d4000007947 */ /* 0x000fea0003800000 */
.L_x_25258:
        /* <DEDUP_REMOVED lines=9> */
.L_x_25263:
[----:B------:R-:W0:Y:S02]  /*7fd0*/  F2I.FTZ.TRUNC.NTZ R3, R2 ;  /* 0x0000000200037305 */ /* 0x000e24000021f100 */
[----:B0-----:R0:W-:Y:S01]  /*7fe0*/  STG.E [R16.64], R3 ;  /* 0x0000000310007986 */ /* 0x0011e2000c101924 */
[----:B------:R-:W-:Y:S05]  /*7ff0*/  BRA `(.L_x_25261) ;  /* 0x00000c8000007947 */ /* 0x000fea0003800000 */
.L_x_25262:
[----:B------:R-:W0:Y:S02]  /*8000*/  F2I.FTZ.TRUNC.NTZ R3, R2 ;  /* 0x0000000200037305 */ /* 0x000e24000021f100 */
[----:B0-----:R0:W-:Y:S01]  /*8010*/  STG.E.U16 [R16.64], R3 ;  /* 0x0000000310007986 */ /* 0x0011e2000c101524 */
[----:B------:R-:W-:Y:S05]  /*8020*/  BRA `(.L_x_25261) ;  /* 0x00000c5000007947 */ /* 0x000fea0003800000 */
.L_x_25257:
        /* <DEDUP_REMOVED lines=8> */
.L_x_25265:
[----:B------:R-:W-:-:S05]  /*80b0*/  F2FP.PACK_AB R2, RZ, R2 ;  /* 0x00000002ff02723e */ /* 0x000fca00000000ff */
[----:B------:R0:W-:Y:S01]  /*80c0*/  STG.E.U16 [R16.64], R2 ;  /* 0x0000000210007986 */ /* 0x0001e2000c101524 */
[----:B------:R-:W-:Y:S05]  /*80d0*/  BRA `(.L_x_25261) ;  /* 0x00000ba000007947 */ /* 0x000fea0003800000 */
.L_x_25264:
        /* <DEDUP_REMOVED lines=8> */
.L_x_25267:
[----:B------:R-:W-:-:S05]  /*8160*/  F2FP.PACK_AB R3, R3, R2 ;  /* 0x000000020303723e */ /* 0x000fca00000000ff */
[----:B------:R0:W-:Y:S01]  /*8170*/  STG.E [R16.64], R3 ;  /* 0x0000000310007986 */ /* 0x0001e2000c101924 */
[----:B------:R-:W-:Y:S05]  /*8180*/  BRA `(.L_x_25261) ;  /* 0x00000af000007947 */ /* 0x000fea0003800000 */
.L_x_25266:
[----:B------:R-:W-:-:S06]  /*8190*/  FMUL.FTZ R2, R2, 1 ;  /* 0x3f80000002027820 */ /* 0x000fcc0000410000 */
[----:B------:R-:W0:Y:S02]  /*81a0*/  F2F.F64.F32 R2, R2 ;  /* 0x0000000200027310 */ /* 0x000e240000201800 */
[----:B0-----:R0:W-:Y:S01]  /*81b0*/  STG.E.64 [R16.64], R2 ;  /* 0x0000000210007986 */ /* 0x0011e2000c101b24 */
[----:B------:R-:W-:Y:S05]  /*81c0*/  BRA `(.L_x_25261) ;  /* 0x00000ab000007947 */ /* 0x000fea0003800000 */
.L_x_25256:
        /* <DEDUP_REMOVED lines=14> */
.L_x_25270:
[----:B------:R-:W-:Y:S02]  /*82b0*/  FMUL.FTZ R6, R3, 1 ;  /* 0x3f80000003067820 */ /* 0x000fe40000410000 */
[----:B------:R-:W-:-:S04]  /*82c0*/  FMUL.FTZ R4, R2, 1 ;  /* 0x3f80000002047820 */ /* 0x000fc80000410000 */
[----:B------:R-:W-:Y:S08]  /*82d0*/  F2F.F64.F32 R6, R6 ;  /* 0x0000000600067310 */ /* 0x000ff00000201800 */
[----:B------:R-:W0:Y:S02]  /*82e0*/  F2F.F64.F32 R4, R4 ;  /* 0x0000000400047310 */ /* 0x000e240000201800 */
[----:B0-----:R0:W-:Y:S01]  /*82f0*/  STG.E.128 [R16.64], R4 ;  /* 0x0000000410007986 */ /* 0x0011e2000c101d24 */
[----:B------:R-:W-:Y:S05]  /*8300*/  BRA `(.L_x_25261) ;  /* 0x0000097000007947 */ /* 0x000fea0003800000 */
.L_x_25269:
        /* <DEDUP_REMOVED lines=20> */
.L_x_25274:
[----:B------:R-:W-:Y:S05]  /*8450*/  BSYNC B0 ;  /* 0x0000000000007941 */ /* 0x000fea0003800000 */
.L_x_25273:
[----:B------:R-:W-:-:S05]  /*8460*/  LOP3.LUT R5, R0, R5, RZ, 0xfc, !PT ;  /* 0x0000000500057212 */ /* 0x000fca00078efcff */
[----:B------:R0:W-:Y:S01]  /*8470*/  STG.E.U8 [R16.64], R5 ;  /* 0x0000000510007986 */ /* 0x0001e2000c101124 */
[----:B------:R-:W-:Y:S05]  /*8480*/  BRA `(.L_x_25261) ;  /* 0x000007f000007947 */ /* 0x000fea0003800000 */
.L_x_25272:
        /* <DEDUP_REMOVED lines=12> */
.L_x_25276:
[----:B------:R-:W-:Y:S01]  /*8550*/  IMAD.MOV.U32 R0, RZ, RZ, 0x7f ;  /* 0x0000007fff007424 */ /* 0x000fe200078e00ff */
[----:B------:R-:W-:-:S04]  /*8560*/  ISETP.GT.U32.AND P0, PT, R4, 0x7f800000, PT ;  /* 0x7f8000000400780c */ /* 0x000fc80003f04070 */
[----:B------:R-:W-:-:S04]  /*8570*/  SEL R0, R0, 0x7c, P0 ;  /* 0x0000007c00007807 */ /* 0x000fc80000000000 */
.L_x_25277:
[----:B------:R-:W-:Y:S05]  /*8580*/  BSYNC B0 ;  /* 0x0000000000007941 */ /* 0x000fea0003800000 */
.L_x_25275:
[----:B------:R-:W-:-:S04]  /*8590*/  LOP3.LUT R2, R2, 0x80000000, RZ, 0xc0, !PT ;  /* 0x8000000002027812 */ /* 0x000fc800078ec0ff */
[----:B------:R-:W-:-:S04]  /*85a0*/  SHF.R.U32.HI R3, RZ, 0x18, R2 ;  /* 0x00000018ff037819 */ /* 0x000fc80000011602 */
[----:B------:R-:W-:-:S05]  /*85b0*/  LOP3.LUT R3, R0, R3, RZ, 0xfc, !PT ;  /* 0x0000000300037212 */ /* 0x000fca00078efcff */
[----:B------:R0:W-:Y:S01]  /*85c0*/  STG.E.U8 [R16.64], R3 ;  /* 0x0000000310007986 */ /* 0x0001e2000c101124 */
[----:B------:R-:W-:Y:S05]  /*85d0*/  BRA `(.L_x_25261) ;  /* 0x000006a000007947 */ /* 0x000fea0003800000 */
.L_x_25271:
[----:B------:R-:W-:-:S05]  /*85e0*/  F2FP.BF16.PACK_AB R2, RZ, R2 ;  /* 0x00000002ff02723e */ /* 0x000fca00000010ff */
[----:B------:R0:W-:Y:S01]  /*85f0*/  STG.E.U16 [R16.64], R2 ;  /* 0x0000000210007986 */ /* 0x0001e2000c101524 */
[----:B------:R-:W-:Y:S05]  /*8600*/  BRA `(.L_x_25261) ;  /* 0x0000067000007947 */ /* 0x000fea0003800000 */
.L_x_25268:
        /* <DEDUP_REMOVED lines=11> */
.L_x_25280:
        /* <DEDUP_REMOVED lines=16> */
.L_x_25283:
[----:B------:R-:W-:-:S04]  /*87c0*/  LOP3.LUT R2, R2, 0x80000000, RZ, 0xc0, !PT ;  /* 0x8000000002027812 */ /* 0x000fc800078ec0ff */
[----:B------:R-:W-:-:S04]  /*87d0*/  SHF.R.U32.HI R3, RZ, 0x18, R2 ;  /* 0x00000018ff037819 */ /* 0x000fc80000011602 */
[----:B------:R-:W-:-:S04]  /*87e0*/  LOP3.LUT R0, R0, R3, RZ, 0xfc, !PT ;  /* 0x0000000300007212 */ /* 0x000fc800078efcff */
[----:B------:R-:W-:Y:S02]  /*87f0*/  PRMT R8, R0, 0x7610, R8 ;  /* 0x0000761000087816 */ /* 0x000fe40000000008 */
.L_x_25282:
[----:B------:R-:W-:Y:S05]  /*8800*/  BSYNC B0 ;  /* 0x0000000000007941 */ /* 0x000fea0003800000 */
.L_x_25281:
[----:B------:R0:W-:Y:S01]  /*8810*/  STG.E.U8 [R16.64], R8 ;  /* 0x0000000810007986 */ /* 0x0001e2000c101124 */
[----:B------:R-:W-:Y:S05]  /*8820*/  BRA `(.L_x_25261) ;  /* 0x0000045000007947 */ /* 0x000fea0003800000 */
.L_x_25279:
        /* <DEDUP_REMOVED lines=16> */
.L_x_25286:
[----:B------:R-:W-:-:S04]  /*8930*/  LOP3.LUT R2, R2, 0x80000000, RZ, 0xc0, !PT ;  /* 0x8000000002027812 */ /* 0x000fc800078ec0ff */
[----:B------:R-:W-:-:S04]  /*8940*/  SHF.R.U32.HI R3, RZ, 0x18, R2 ;  /* 0x00000018ff037819 */ /* 0x000fc80000011602 */
[----:B------:R-:W-:-:S04]  /*8950*/  LOP3.LUT R0, R0, R3, RZ, 0xfc, !PT ;  /* 0x0000000300007212 */ /* 0x000fc800078efcff */
[----:B------:R-:W-:Y:S02]  /*8960*/  PRMT R8, R0, 0x7610, R8 ;  /* 0x0000761000087816 */ /* 0x000fe40000000008 */
.L_x_25285:
[----:B------:R-:W-:Y:S05]  /*8970*/  BSYNC B0 ;  /* 0x0000000000007941 */ /* 0x000fea0003800000 */
.L_x_25284:
[----:B------:R0:W-:Y:S01]  /*8980*/  STG.E.U8 [R16.64], R8 ;  /* 0x0000000810007986 */ /* 0x0001e2000c101124 */
[----:B------:R-:W-:Y:S05]  /*8990*/  BRA `(.L_x_25261) ;  /* 0x000002e000007947 */ /* 0x000fea0003800000 */
.L_x_25278:
        /* <DEDUP_REMOVED lines=21> */
.L_x_25260:
        /* <DEDUP_REMOVED lines=20> */
.L_x_25288:
[----:B------:R-:W0:Y:S02]  /*8c30*/  F2I.U64.TRUNC R2, R2 ;  /* 0x0000000200027311 */ /* 0x000e24000020d800 */
[----:B0-----:R0:W-:Y:S01]  /*8c40*/  STG.E.64 [R16.64], R2 ;  /* 0x0000000210007986 */ /* 0x0011e2000c101b24 */
[----:B------:R-:W-:Y:S05]  /*8c50*/  BRA `(.L_x_25261) ;  /* 0x0000002000007947 */ /* 0x000fea0003800000 */
.L_x_25287:
[----:B------:R-:W0:Y:S02]  /*8c60*/  F2I.FTZ.U32.TRUNC.NTZ R3, R2 ;  /* 0x0000000200037305 */ /* 0x000e24000021f000 */
[----:B0-----:R0:W-:Y:S02]  /*8c70*/  STG.E [R16.64], R3 ;  /* 0x0000000310007986 */ /* 0x0011e4000c101924 */
.L_x_25261:
[----:B------:R-:W-:Y:S02]  /*8c80*/  IADD3 R19, R19, 0x80, RZ ;  /* 0x0000008013137810 */ /* 0x000fe40007ffe0ff */
.L_x_25162:
[----:B------:R-:W-:Y:S05]  /*8c90*/  BSYNC B7 ;  /* 0x0000000000077941 */ /* 0x000fea0003800000 */
.L_x_25161:
        /* <DEDUP_REMOVED lines=230> */
.L_x_25289:
        /* <DEDUP_REMOVED lines=21> */
.L_x_25294:
[----:B------:R-:W2:Y:S01]  /*9c50*/  LDG.E.U8 R2, [R4.64] ;  /* 0x0000002404027981 */ /* 0x000ea2000c1e1100 */
[----:B------:R-:W-:Y:S01]  /*9c60*/  IMAD.MOV.U32 R3, RZ, RZ, RZ ;  /* 0x000000ffff037224 */ /* 0x000fe200078e00ff */
[----:B--2---:R-:W0:Y:S01]  /*9c70*/  I2F.U16 R2, R2 ;  /* 0x0000000200027306 */ /* 0x004e220000101000 */
[----:B------:R-:W-:Y:S05]  /*9c80*/  BRA `(.L_x_25296) ;  /* 0x00000de000007947 */ /* 0x000fea0003800000 */
.L_x_25293:
        /* <DEDUP_REMOVED lines=10> */
.L_x_25298:
[----:B------:R-:W2:Y:S01]  /*9d30*/  LDG.E R2, [R4.64] ;  /* 0x0000002404027981 */ /* 0x000ea2000c1e1900 */
[----:B------:R-:W-:Y:S01]  /*9d40*/  IMAD.MOV.U32 R3, RZ, RZ, RZ ;  /* 0x000000ffff037224 */ /* 0x000fe200078e00ff */
[----:B--2---:R-:W0:Y:S01]  /*9d50*/  I2F R2, R2 ;  /* 0x0000000200027306 */ /* 0x004e220000201400 */
[----:B------:R-:W-:Y:S05]  /*9d60*/  BRA `(.L_x_25296) ;  /* 0x00000d0000007947 */ /* 0x000fea0003800000 */
.L_x_25297:
[----:B------:R-:W2:Y:S01]  /*9d70*/  LDG.E.U16 R2, [R4.64] ;  /* 0x0000002404027981 */ /* 0x000ea2000c1e1500 */
[----:B------:R-:W-:Y:S01]  /*9d80*/  IMAD.MOV.U32 R3, RZ, RZ, RZ ;  /* 0x000000ffff037224 */ /* 0x000fe200078e00ff */
[----:B--2---:R-:W0:Y:S01]  /*9d90*/  I2F.S16 R2, R2 ;  /* 0x0000000200027306 */ /* 0x004e220000101400 */
[----:B------:R-:W-:Y:S05]  /*9da0*/  BRA `(.L_x_25296) ;  /* 0x00000cc000007947 */ /* 0x000fea0003800000 */
.L_x_25292:
        /* <DEDUP_REMOVED lines=9> */
.L_x_25300:
[----:B------:R-:W2:Y:S01]  /*9e40*/  LDG.E.U16 R2, [R4.64] ;  /* 0x0000002404027981 */ /* 0x000ea2000c1e1500 */
[----:B------:R-:W-:Y:S01]  /*9e50*/  IMAD.MOV.U32 R3, RZ, RZ, RZ ;  /* 0x000000ffff037224 */ /* 0x000fe200078e00ff */
[----:B--2---:R-:W-:Y:S01]  /*9e60*/  HADD2.F32 R2, -RZ, R2.H0_H0 ;  /* 0x20000002ff027230 */ /* 0x004fe20000004100 */
[----:B------:R-:W-:Y:S05]  /*9e70*/  BRA `(.L_x_25296) ;  /* 0x00000bf000007947 */ /* 0x000fea0003800000 */
.L_x_25299:
        /* <DEDUP_REMOVED lines=8> */
.L_x_25302:
[----:B------:R-:W2:Y:S02]  /*9f00*/  LDG.E R2, [R4.64] ;  /* 0x0000002404027981 */ /* 0x000ea4000c1e1900 */
[--C-:B--2---:R-:W-:Y:S02]  /*9f10*/  HADD2.F32 R3, -RZ, R2.reuse.H1_H1 ;  /* 0x30000002ff037230 */ /* 0x104fe40000004100 */
[----:B------:R-:W-:Y:S01]  /*9f20*/  HADD2.F32 R2, -RZ, R2.H0_H0 ;  /* 0x20000002ff027230 */ /* 0x000fe20000004100 */
[----:B------:R-:W-:Y:S05]  /*9f30*/  BRA `(.L_x_25296) ;  /* 0x00000b3000007947 */ /* 0x000fea0003800000 */
.L_x_25301:
[----:B------:R-:W2:Y:S01]  /*9f40*/  LDG.E.64 R4, [R4.64] ;  /* 0x0000002404047981 */ /* 0x000ea2000c1e1b00 */
[----:B------:R-:W-:Y:S01]  /*9f50*/  IMAD.MOV.U32 R3, RZ, RZ, RZ ;  /* 0x000000ffff037224 */ /* 0x000fe200078e00ff */
[----:B--2---:R-:W0:Y:S01]  /*9f60*/  F2F.F32.F64 R2, R4 ;  /* 0x0000000400027310 */ /* 0x004e220000301000 */
[----:B------:R-:W0:-:S14]  /*9f70*/  DSETP.GEU.AND P0, PT, |R4|, c[0x2][0x0], PT ;  /* 0x008000000400762a */ /* 0x000e1c0003f0e200 */
[----:B0-----:R-:W-:Y:S01]  /*9f80*/  @!P0 FMUL R2, R2, 1.175494350822287508e-38 ;  /* 0x0080000002028820 */ /* 0x001fe20000400000 */
[----:B------:R-:W-:Y:S05]  /*9f90*/  BRA `(.L_x_25296) ;  /* 0x00000ad000007947 */ /* 0x000fea0003800000 */
.L_x_25291:
        /* <DEDUP_REMOVED lines=13> */
.L_x_25305:
        /* <DEDUP_REMOVED lines=8> */
.L_x_25304:
        /* <DEDUP_REMOVED lines=27> */
.L_x_25307:
        /* <DEDUP_REMOVED lines=14> */
.L_x_25306:
[----:B------:R-:W2:Y:S01]  /*a380*/  LDG.E.U16 R2, [R4.64] ;  /* 0x0000002404027981 */ /* 0x000ea2000c1e1500 */
[----:B------:R-:W-:Y:S01]  /*a390*/  IMAD.MOV.U32 R3, RZ, RZ, RZ ;  /* 0x000000ffff037224 */ /* 0x000fe200078e00ff */
[----:B--2---:R-:W-:Y:S01]  /*a3a0*/  PRMT R2, RZ, 0x5410, R2 ;  /* 0x00005410ff027816 */ /* 0x004fe20000000002 */
[----:B------:R-:W-:Y:S05]  /*a3b0*/  BRA `(.L_x_25296) ;  /* 0x000006b000007947 */ /* 0x000fea0003800000 */
.L_x_25303:
        /* <DEDUP_REMOVED lines=12> */
.L_x_25310:
        /* <DEDUP_REMOVED lines=20> */
.L_x_25312:
[----:B------:R-:W-:Y:S05]  /*a5c0*/  BSYNC B0 ;  /* 0x0000000000007941 */ /* 0x000fea0003800000 */
.L_x_25311:
[----:B------:R-:W-:Y:S01]  /*a5d0*/  IMAD.SHL.U32 R2, R2, 0x100000, RZ ;  /* 0x0010000002027824 */ /* 0x000fe200078e00ff */
[----:B------:R-:W-:-:S04]  /*a5e0*/  LEA R5, R0, 0x3b800000, 0x17 ;  /* 0x3b80000000057811 */ /* 0x000fc800078eb8ff */
[----:B------:R-:W-:Y:S01]  /*a5f0*/  LOP3.LUT R2, R5, R2, R6, 0xfe, !PT ;  /* 0x0000000205027212 */ /* 0x000fe200078efe06 */
[----:B------:R-:W-:Y:S05]  /*a600*/  BRA `(.L_x_25296) ;  /* 0x0000046000007947 */ /* 0x000fea0003800000 */
.L_x_25309:
        /* <DEDUP_REMOVED lines=20> */
.L_x_25314:
[----:B------:R-:W-:Y:S05]  /*a750*/  BSYNC B0 ;  /* 0x0000000000007941 */ /* 0x000fea0003800000 */
.L_x_25313:
[----:B------:R-:W-:Y:S01]  /*a760*/  IMAD.SHL.U32 R2, R2, 0x200000, RZ ;  /* 0x0020000002027824 */ /* 0x000fe200078e00ff */
[----:B------:R-:W-:-:S04]  /*a770*/  LEA R5, R0, 0x37800000, 0x17 ;  /* 0x3780000000057811 */ /* 0x000fc800078eb8ff */
[----:B------:R-:W-:Y:S01]  /*a780*/  LOP3.LUT R2, R5, R2, R6, 0xfe, !PT ;  /* 0x0000000205027212 */ /* 0x000fe200078efe06 */
[----:B------:R-:W-:Y:S05]  /*a790*/  BRA `(.L_x_25296) ;  /* 0x000002d000007947 */ /* 0x000fea0003800000 */
.L_x_25308:
        /* <DEDUP_REMOVED lines=14> */
.L_x_25318:
[----:B------:R-:W-:Y:S05]  /*a880*/  BSYNC B0 ;  /* 0x0000000000007941 */ /* 0x000fea0003800000 */
.L_x_25317:
[----:B------:R-:W-:Y:S01]  /*a890*/  IMAD.MOV.U32 R3, RZ, RZ, RZ ;  /* 0x000000ffff037224 */ /* 0x000fe200078e00ff */
[----:B------:R-:W-:Y:S05]  /*a8a0*/  BRA `(.L_x_25296) ;  /* 0x000001c000007947 */ /* 0x000fea0003800000 */
.L_x_25295:
        /* <DEDUP_REMOVED lines=21> */
.L_x_25316:
[----:B------:R-:W2:Y:S01]  /*aa00*/  LDG.E.64 R4, [R4.64] ;  /* 0x0000002404047981 */ /* 0x000ea2000c1e1b00 */
[----:B------:R-:W-:Y:S01]  /*aa10*/  IMAD.MOV.U32 R3, RZ, RZ, RZ ;  /* 0x000000ffff037224 */ /* 0x000fe200078e00ff */
[----:B--2---:R0:W1:Y:S01]  /*aa20*/  I2F.U64 R2, R4 ;  /* 0x0000000400027312 */ /* 0x0040620000301000 */
[----:B------:R-:W-:Y:S05]  /*aa30*/  BRA `(.L_x_25296) ;  /* 0x0000003000007947 */ /* 0x000fea0003800000 */
.L_x_25315:
[----:B------:R-:W2:Y:S01]  /*aa40*/  LDG.E R2, [R4.64] ;  /* 0x0000002404027981 */ /* 0x000ea2000c1e1900 */
[----:B------:R-:W-:Y:S01]  /*aa50*/  IMAD.MOV.U32 R3, RZ, RZ, RZ ;  /* 0x000000ffff037224 */ /* 0x000fe200078e00ff */
[----:B--2---:R-:W0:Y:S06]  /*aa60*/  I2F.U32 R2, R2 ;  /* 0x0000000200027306 */ /* 0x004e2c0000201000 */
.L_x_25296:
[----:B------:R-:W-:Y:S05]  /*aa70*/  BSYNC B6 ;  /* 0x0000000000067941 */ /* 0x000fea0003800000 */
.L_x_25290:
        /* <DEDUP_REMOVED lines=51> */
.L_x_25322:
[----:B------:R-:W0:Y:S02]  /*adb0*/  F2I.S64.TRUNC R2, R2 ;  /* 0x0000000200027311 */ /* 0x000e24000020d900 */
[----:B0-----:R-:W-:-:S05]  /*adc0*/  IMAD.MOV.U32 R5, RZ, RZ, R2 ;  /* 0x000000ffff057224 */ /* 0x001fca00078e0002 */
[----:B------:R-:W-:Y:S01]  /*add0*/  STG.E.U8 [R16.64], R5 ;  /* 0x0000000510007986 */ /* 0x000fe2000c101124 */
[----:B------:R-:W-:Y:S05]  /*ade0*/  EXIT ;  /* 0x000000000000794d */ /* 0x000fea0003800000 */
.L_x_25321:
        /* <DEDUP_REMOVED lines=9> */
.L_x_25325:
[----:B------:R-:W0:Y:S02]  /*ae80*/  F2I.FTZ.TRUNC.NTZ R3, R2 ;  /* 0x0000000200037305 */ /* 0x000e24000021f100 */
[----:B0-----:R-:W-:Y:S01]  /*ae90*/  STG.E [R16.64], R3 ;  /* 0x0000000310007986 */ /* 0x001fe2000c101924 */
[----:B------:R-:W-:Y:S05]  /*aea0*/  EXIT ;  /* 0x000000000000794d */ /* 0x000fea0003800000 */
.L_x_25324:
[----:B------:R-:W0:Y:S02]  /*aeb0*/  F2I.FTZ.TRUNC.NTZ R3, R2 ;  /* 0x0000000200037305 */ /* 0x000e24000021f100 */
[----:B0-----:R-:W-:Y:S01]  /*aec0*/  STG.E.U16 [R16.64], R3 ;  /* 0x0000000310007986 */ /* 0x001fe2000c101524 */
[----:B------:R-:W-:Y:S05]  /*aed0*/  EXIT ;  /* 0x000000000000794d */ /* 0x000fea0003800000 */
.L_x_25320:
        /* <DEDUP_REMOVED lines=8> */
.L_x_25327:
[----:B------:R-:W-:-:S05]  /*af60*/  F2FP.PACK_AB R2, RZ, R2 ;  /* 0x00000002ff02723e */ /* 0x000fca00000000ff */
[----:B------:R-:W-:Y:S01]  /*af70*/  STG.E.U16 [R16.64], R2 ;  /* 0x0000000210007986 */ /* 0x000fe2000c101524 */
[----:B------:R-:W-:Y:S05]  /*af80*/  EXIT ;  /* 0x000000000000794d */ /* 0x000fea0003800000 */
.L_x_25326:
        /* <DEDUP_REMOVED lines=8> */
.L_x_25329:
[----:B------:R-:W-:-:S05]  /*b010*/  F2FP.PACK_AB R3, R3, R2 ;  /* 0x000000020303723e */ /* 0x000fca00000000ff */
[----:B------:R-:W-:Y:S01]  /*b020*/  STG.E [R16.64], R3 ;  /* 0x0000000310007986 */ /* 0x000fe2000c101924 */
[----:B------:R-:W-:Y:S05]  /*b030*/  EXIT ;  /* 0x000000000000794d */ /* 0x000fea0003800000 */
.L_x_25328:
[----:B------:R-:W-:-:S06]  /*b040*/  FMUL.FTZ R2, R2, 1 ;  /* 0x3f80000002027820 */ /* 0x000fcc0000410000 */
[----:B------:R-:W0:Y:S02]  /*b050*/  F2F.F64.F32 R2, R2 ;  /* 0x0000000200027310 */ /* 0x000e240000201800 */
[----:B0-----:R-:W-:Y:S01]  /*b060*/  STG.E.64 [R16.64], R2 ;  /* 0x0000000210007986 */ /* 0x001fe2000c101b24 */
[----:B------:R-:W-:Y:S05]  /*b070*/  EXIT ;  /* 0x000000000000794d */ /* 0x000fea0003800000 */
.L_x_25319:
        /* <DEDUP_REMOVED lines=14> */
.L_x_25332:
[----:B------:R-:W-:Y:S02]  /*b160*/  FMUL.FTZ R6, R3, 1 ;  /* 0x3f80000003067820 */ /* 0x000fe40000410000 */
[----:B------:R-:W-:-:S04]  /*b170*/  FMUL.FTZ R4, R2, 1 ;  /* 0x3f80000002047820 */ /* 0x000fc80000410000 */
[----:B------:R-:W-:Y:S08]  /*b180*/  F2F.F64.F32 R6, R6 ;  /* 0x0000000600067310 */ /* 0x000ff00000201800 */
[----:B------:R-:W0:Y:S02]  /*b190*/  F2F.F64.F32 R4, R4 ;  /* 0x0000000400047310 */ /* 0x000e240000201800 */
[----:B0-----:R-:W-:Y:S01]  /*b1a0*/  STG.E.128 [R16.64], R4 ;  /* 0x0000000410007986 */ /* 0x001fe2000c101d24 */
[----:B------:R-:W-:Y:S05]  /*b1b0*/  EXIT ;  /* 0x000000000000794d */ /* 0x000fea0003800000 */
.L_x_25331:
        /* <DEDUP_REMOVED lines=20> */
.L_x_25336:
[----:B------:R-:W-:Y:S05]  /*b300*/  BSYNC B0 ;  /* 0x0000000000007941 */ /* 0x000fea0003800000 */
.L_x_25335:
[----:B------:R-:W-:-:S05]  /*b310*/  LOP3.LUT R5, R0, R5, RZ, 0xfc, !PT ;  /* 0x0000000500057212 */ /* 0x000fca00078efcff */
[----:B------:R-:W-:Y:S01]  /*b320*/  STG.E.U8 [R16.64], R5 ;  /* 0x0000000510007986 */ /* 0x000fe2000c101124 */
[----:B------:R-:W-:Y:S05]  /*b330*/  EXIT ;  /* 0x000000000000794d */ /* 0x000fea0003800000 */
.L_x_25334:
        /* <DEDUP_REMOVED lines=12> */
.L_x_25338:
[----:B------:R-:W-:Y:S01]  /*b400*/  IMAD.MOV.U32 R0, RZ, RZ, 0x7f ;  /* 0x0000007fff007424 */ /* 0x000fe200078e00ff */
[----:B------:R-:W-:-:S04]  /*b410*/  ISETP.GT.U32.AND P0, PT, R4, 0x7f800000, PT ;  /* 0x7f8000000400780c */ /* 0x000fc80003f04070 */
[----:B------:R-:W-:-:S04]  /*b420*/  SEL R0, R0, 0x7c, P0 ;  /* 0x0000007c00007807 */ /* 0x000fc80000000000 */
.L_x_25339:
[----:B------:R-:W-:Y:S05]  /*b430*/  BSYNC B0 ;  /* 0x0000000000007941 */ /* 0x000fea0003800000 */
.L_x_25337:
[----:B------:R-:W-:-:S04]  /*b440*/  LOP3.LUT R2, R2, 0x80000000, RZ, 0xc0, !PT ;  /* 0x8000000002027812 */ /* 0x000fc800078ec0ff */
[----:B------:R-:W-:-:S04]  /*b450*/  SHF.R.U32.HI R3, RZ, 0x18, R2 ;  /* 0x00000018ff037819 */ /* 0x000fc80000011602 */
[----:B------:R-:W-:-:S05]  /*b460*/  LOP3.LUT R3, R0, R3, RZ, 0xfc, !PT ;  /* 0x0000000300037212 */ /* 0x000fca00078efcff */
[----:B------:R-:W-:Y:S01]  /*b470*/  STG.E.U8 [R16.64], R3 ;  /* 0x0000000310007986 */ /* 0x000fe2000c101124 */
[----:B------:R-:W-:Y:S05]  /*b480*/  EXIT ;  /* 0x000000000000794d */ /* 0x000fea0003800000 */
.L_x_25333:
[----:B------:R-:W-:-:S05]  /*b490*/  F2FP.BF16.PACK_AB R2, RZ, R2 ;  /* 0x00000002ff02723e */ /* 0x000fca00000010ff */
[----:B------:R-:W-:Y:S01]  /*b4a0*/  STG.E.U16 [R16.64], R2 ;  /* 0x0000000210007986 */ /* 0x000fe2000c101524 */
[----:B------:R-:W-:Y:S05]  /*b4b0*/  EXIT ;  /* 0x000000000000794d */ /* 0x000fea0003800000 */
.L_x_25330:
        /* <DEDUP_REMOVED lines=11> */
.L_x_25342:
        /* <DEDUP_REMOVED lines=16> */
.L_x_25345:
[----:B------:R-:W-:-:S04]  /*b670*/  LOP3.LUT R2, R2, 0x80000000, RZ, 0xc0, !PT ;  /* 0x8000000002027812 */ /* 0x000fc800078ec0ff */
[----:B------:R-:W-:-:S04]  /*b680*/  SHF.R.U32.HI R3, RZ, 0x18, R2 ;  /* 0x00000018ff037819 */ /* 0x000fc80000011602 */
[----:B------:R-:W-:-:S04]  /*b690*/  LOP3.LUT R0, R0, R3, RZ, 0xfc, !PT ;  /* 0x0000000300007212 */ /* 0x000fc800078efcff */
[----:B------:R-:W-:Y:S02]  /*b6a0*/  PRMT R8, R0, 0x7610, R8 ;  /* 0x0000761000087816 */ /* 0x000fe40000000008 */
.L_x_25344:
[----:B------:R-:W-:Y:S05]  /*b6b0*/  BSYNC B0 ;  /* 0x0000000000007941 */ /* 0x000fea0003800000 */
.L_x_25343:
[----:B------:R-:W-:Y:S01]  /*b6c0*/  STG.E.U8 [R16.64], R8 ;  /* 0x0000000810007986 */ /* 0x000fe2000c101124 */
[----:B------:R-:W-:Y:S05]  /*b6d0*/  EXIT ;  /* 0x000000000000794d */ /* 0x000fea0003800000 */
.L_x_25341:
        /* <DEDUP_REMOVED lines=16> */
.L_x_25348:
[----:B------:R-:W-:-:S04]  /*b7e0*/  LOP3.LUT R2, R2, 0x80000000, RZ, 0xc0, !PT ;  /* 0x8000000002027812 */ /* 0x000fc800078ec0ff */
[----:B------:R-:W-:-:S04]  /*b7f0*/  SHF.R.U32.HI R3, RZ, 0x18, R2 ;  /* 0x00000018ff037819 */ /* 0x000fc80000011602 */
[----:B------:R-:W-:-:S04]  /*b800*/  LOP3.LUT R0, R0, R3, RZ, 0xfc, !PT ;  /* 0x0000000300007212 */ /* 0x000fc800078efcff */
[----:B------:R-:W-:Y:S02]  /*b810*/  PRMT R8, R0, 0x7610, R8 ;  /* 0x0000761000087816 */ /* 0x000fe40000000008 */
.L_x_25347:
[----:B------:R-:W-:Y:S05]  /*b820*/  BSYNC B0 ;  /* 0x0000000000007941 */ /* 0x000fea0003800000 */
.L_x_25346:
[----:B------:R-:W-:Y:S01]  /*b830*/  STG.E.U8 [R16.64], R8 ;  /* 0x0000000810007986 */ /* 0x000fe2000c101124 */
[----:B------:R-:W-:Y:S05]  /*b840*/  EXIT ;  /* 0x000000000000794d */ /* 0x000fea0003800000 */
.L_x_25340:
        /* <DEDUP_REMOVED lines=21> */
.L_x_25323:
        /* <DEDUP_REMOVED lines=20> */
.L_x_25350:
[----:B------:R-:W0:Y:S02]  /*bae0*/  F2I.U64.TRUNC R2, R2 ;  /* 0x0000000200027311 */ /* 0x000e24000020d800 */
[----:B0-----:R-:W-:Y:S01]  /*baf0*/  STG.E.64 [R16.64], R2 ;  /* 0x0000000210007986 */ /* 0x001fe2000c101b24 */
[----:B------:R-:W-:Y:S05]  /*bb00*/  EXIT ;  /* 0x000000000000794d */ /* 0x000fea0003800000 */
.L_x_25349:
[----:B------:R-:W0:Y:S02]  /*bb10*/  F2I.FTZ.U32.TRUNC.NTZ R3, R2 ;  /* 0x0000000200037305 */ /* 0x000e24000021f000 */
[----:B0-----:R-:W-:Y:S01]  /*bb20*/  STG.E [R16.64], R3 ;  /* 0x0000000310007986 */ /* 0x001fe2000c101924 */
[----:B------:R-:W-:Y:S05]  /*bb30*/  EXIT ;  /* 0x000000000000794d */ /* 0x000fea0003800000 */
.L_x_25351:
        /* <DEDUP_REMOVED lines=12> */
.L_x_34303:


//--------------------- .text._ZN2at6native27unrolled_elementwise_kernelIZZZNS0_17expm1_kernel_cudaERNS_18TensorIteratorBaseEENKUlvE_clEvENKUlvE2_clEvEUlN3c107complexIfEEE_St5arrayIPcLm2EELi4E23TrivialOffsetCalculatorILi1EjESE_NS0_6memory12LoadWithCastILi1EEENSF_13StoreWithCastILi1EEEEEviT_T0_T2_T3_T4_T5_ --------------------------
	.section	.text._ZN2at6native27unrolled_elementwise_kernelIZZZNS0_17expm1_kernel_cudaERNS_18TensorIteratorBaseEENKUlvE_clEvENKUlvE2_clEvEUlN3c107complexIfEEE_St5arrayIPcLm2EELi4E23TrivialOffsetCalculatorILi1EjESE_NS0_6memory12LoadWithCastILi1EEENSF_13StoreWithCastILi1EEEEEviT_T0_T2_T3_T4_T5_,"ax",@progbits
	.sectioninfo	@"SHI_REGISTERS=32"
	.align	128
        .global         _ZN2at6native27unrolled_elementwise_kernelIZZZNS0_17expm1_kernel_cudaERNS_18TensorIteratorBaseEENKUlvE_clEvENKUlvE2_clEvEUlN3c107complexIfEEE_St5arrayIPcLm2EELi4E23TrivialOffsetCalculatorILi1EjESE_NS0_6memory12LoadWithCastILi1EEENSF_13StoreWithCastILi1EEEEEviT_T0_T2_T3_T4_T5_
        .type           _ZN2at6native27unrolled_elementwise_kernelIZZZNS0_17expm1_kernel_cudaERNS_18TensorIteratorBaseEENKUlvE_clEvENKUlvE2_clEvEUlN3c107complexIfEEE_St5arrayIPcLm2EELi4E23TrivialOffsetCalculatorILi1EjESE_NS0_6memory12LoadWithCastILi1EEENSF_13StoreWithCastILi1EEEEEviT_T0_T2_T3_T4_T5_,@function
        .size           _ZN2at6native27unrolled_elementwise_kernelIZZZNS0_17expm1_kernel_cudaERNS_18TensorIteratorBaseEENKUlvE_clEvENKUlvE2_clEvEUlN3c107complexIfEEE_St5arrayIPcLm2EELi4E23TrivialOffsetCalculatorILi1EjESE_NS0_6memory12LoadWithCastILi1EEENSF_13StoreWithCastILi1EEEEEviT_T0_T2_T3_T4_T5_,(.L_x_34304 - _ZN2at6native27unrolled_elementwise_kernelIZZZNS0_17expm1_kernel_cudaERNS_18TensorIteratorBaseEENKUlvE_clEvENKUlvE2_clEvEUlN3c107complexIfEEE_St5arrayIPcLm2EELi4E23TrivialOffsetCalculatorILi1EjESE_NS0_6memory12LoadWithCastILi1EEENSF_13StoreWithCastILi1EEEEEviT_T0_T2_T3_T4_T5_)
        .other          _ZN2at6native27unrolled_elementwise_kernelIZZZNS0_17expm1_kernel_cudaERNS_18TensorIteratorBaseEENKUlvE_clEvENKUlvE2_clEvEUlN3c107complexIfEEE_St5arrayIPcLm2EELi4E23TrivialOffsetCalculatorILi1EjESE_NS0_6memory12LoadWithCastILi1EEENSF_13StoreWithCastILi1EEEEEviT_T0_T2_T3_T4_T5_,@"STO_CUDA_ENTRY STV_DEFAULT"
_ZN2at6native27unrolled_elementwise_kernelIZZZNS0_17expm1_kernel_cudaERNS_18TensorIteratorBaseEENKUlvE_clEvENKUlvE2_clEvEUlN3c107complexIfEEE_St5arrayIPcLm2EELi4E23TrivialOffsetCalculatorILi1EjESE_NS0_6memory12LoadWithCastILi1EEENSF_13StoreWithCastILi1EEEEEviT_T0_T2_T3_T4_T5_:
.text._ZN2at6native27unrolled_elementwise_kernelIZZZNS0_17expm1_kernel_cudaERNS_18TensorIteratorBaseEENKUlvE_clEvENKUlvE2_clEvEUlN3c107complexIfEEE_St5arrayIPcLm2EELi4E23TrivialOffsetCalculatorILi1EjESE_NS0_6memory12LoadWithCastILi1EEENSF_13StoreWithCastILi1EEEEEviT_T0_T2_T3_T4_T5_:
        /* <DEDUP_REMOVED lines=33> */
.L_x_25358:
[----:B------:R-:W2:Y:S01]  /*0210*/  LDG.E.U8 R2, [R2.64] ;  /* 0x0000002402027981 */ /* 0x000ea2000c1e1100 */
[----:B------:R-:W-:Y:S01]  /*0220*/  IMAD.MOV.U32 R19, RZ, RZ, RZ ;  /* 0x000000ffff137224 */ /* 0x000fe200078e00ff */
[----:B--2---:R0:W1:Y:S01]  /*0230*/  I2F.U16 R18, R2 ;  /* 0x0000000200127306 */ /* 0x0040620000101000 */
[----:B------:R-:W-:Y:S05]  /*0240*/  BRA `(.L_x_25360) ;  /* 0x00000de000007947 */ /* 0x000fea0003800000 */
.L_x_25357:
        /* <DEDUP_REMOVED lines=10> */
.L_x_25362:
[----:B------:R-:W2:Y:S01]  /*02f0*/  LDG.E R2, [R2.64] ;  /* 0x0000002402027981 */ /* 0x000ea2000c1e1900 */
[----:B------:R-:W-:Y:S01]  /*0300*/  IMAD.MOV.U32 R19, RZ, RZ, RZ ;  /* 0x000000ffff137224 */ /* 0x000fe200078e00ff */
[----:B--2---:R0:W1:Y:S01]  /*0310*/  I2F R18, R2 ;  /* 0x0000000200127306 */ /* 0x0040620000201400 */
[----:B------:R-:W-:Y:S05]  /*0320*/  BRA `(.L_x_25360) ;  /* 0x00000d0000007947 */ /* 0x000fea0003800000 */
.L_x_25361:
[----:B------:R-:W2:Y:S01]  /*0330*/  LDG.E.U16 R2, [R2.64] ;  /* 0x0000002402027981 */ /* 0x000ea2000c1e1500 */
[----:B------:R-:W-:Y:S01]  /*0340*/  IMAD.MOV.U32 R19, RZ, RZ, RZ ;  /* 0x000000ffff137224 */ /* 0x000fe200078e00ff */
[----:B--2---:R0:W1:Y:S01]  /*0350*/  I2F.S16 R18, R2 ;  /* 0x0000000200127306 */ /* 0x0040620000101400 */
[----:B------:R-:W-:Y:S05]  /*0360*/  BRA `(.L_x_25360) ;  /* 0x00000cc000007947 */ /* 0x000fea0003800000 */
.L_x_25356:
        /* <DEDUP_REMOVED lines=9> */
.L_x_25364:
[----:B------:R-:W2:Y:S01]  /*0400*/  LDG.E.U16 R2, [R2.64] ;  /* 0x0000002402027981 */ /* 0x000ea2000c1e1500 */
[----:B------:R-:W-:Y:S01]  /*0410*/  IMAD.MOV.U32 R19, RZ, RZ, RZ ;  /* 0x000000ffff137224 */ /* 0x000fe200078e00ff */
[----:B--2---:R-:W-:Y:S01]  /*0420*/  HADD2.F32 R18, -RZ, R2.H0_H0 ;  /* 0x20000002ff127230 */ /* 0x004fe20000004100 */
[----:B------:R-:W-:Y:S05]  /*0430*/  BRA `(.L_x_25360) ;  /* 0x00000bf000007947 */ /* 0x000fea0003800000 */
.L_x_25363:
        /* <DEDUP_REMOVED lines=8> */
.L_x_25366:
[----:B------:R-:W2:Y:S02]  /*04c0*/  LDG.E R2, [R2.64] ;  /* 0x0000002402027981 */ /* 0x000ea4000c1e1900 */
[--C-:B--2---:R-:W-:Y:S02]  /*04d0*/  HADD2.F32 R19, -RZ, R2.reuse.H1_H1 ;  /* 0x30000002ff137230 */ /* 0x104fe40000004100 */
[----:B------:R-:W-:Y:S01]  /*04e0*/  HADD2.F32 R18, -RZ, R2.H0_H0 ;  /* 0x20000002ff127230 */ /* 0x000fe20000004100 */
[----:B------:R-:W-:Y:S05]  /*04f0*/  BRA `(.L_x_25360) ;  /* 0x00000b3000007947 */ /* 0x000fea0003800000 */
.L_x_25365:
[----:B------:R-:W2:Y:S01]  /*0500*/  LDG.E.64 R2, [R2.64] ;  /* 0x0000002402027981 */ /* 0x000ea2000c1e1b00 */
[----:B------:R-:W-:Y:S01]  /*0510*/  IMAD.MOV.U32 R19, RZ, RZ, RZ ;  /* 0x000000ffff137224 */ /* 0x000fe200078e00ff */
[----:B--2---:R-:W0:Y:S01]  /*0520*/  F2F.F32.F64 R18, R2 ;  /* 0x0000000200127310 */ /* 0x004e220000301000 */
[----:B------:R-:W0:-:S14]  /*0530*/  DSETP.GEU.AND P0, PT, |R2|, c[0x2][0x0], PT ;  /* 0x008000000200762a */ /* 0x000e1c0003f0e200 */
[----:B0-----:R-:W-:Y:S01]  /*0540*/  @!P0 FMUL R18, R18, 1.175494350822287508e-38 ;  /* 0x0080000012128820 */ /* 0x001fe20000400000 */
[----:B------:R-:W-:Y:S05]  /*0550*/  BRA `(.L_x_25360) ;  /* 0x00000ad000007947 */ /* 0x000fea0003800000 */
.L_x_25355:
        /* <DEDUP_REMOVED lines=13> */
.L_x_25369:
        /* <DEDUP_REMOVED lines=8> */
.L_x_25368:
        /* <DEDUP_REMOVED lines=27> */
.L_x_25371:
        /* <DEDUP_REMOVED lines=14> */
.L_x_25370:
[----:B------:R-:W2:Y:S01]  /*0940*/  LDG.E.U16 R2, [R2.64] ;  /* 0x0000002402027981 */ /* 0x000ea2000c1e1500 */
[----:B------:R-:W-:Y:S01]  /*0950*/  IMAD.MOV.U32 R19, RZ, RZ, RZ ;  /* 0x000000ffff137224 */ /* 0x000fe200078e00ff */
[----:B--2---:R-:W-:Y:S01]  /*0960*/  PRMT R18, RZ, 0x5410, R2 ;  /* 0x00005410ff127816 */ /* 0x004fe20000000002 */
[----:B------:R-:W-:Y:S05]  /*0970*/  BRA `(.L_x_25360) ;  /* 0x000006b000007947 */ /* 0x000fea0003800000 */
.L_x_25367:
        /* <DEDUP_REMOVED lines=12> */
.L_x_25374:
        /* <DEDUP_REMOVED lines=20> */
.L_x_25376:
[----:B------:R-:W-:Y:S05]  /*0b80*/  BSYNC B0 ;  /* 0x0000000000007941 */ /* 0x000fea0003800000 */
.L_x_25375:
[----:B------:R-:W-:Y:S01]  /*0b90*/  IMAD.SHL.U32 R2, R2, 0x100000, RZ ;  /* 0x0010000002027824 */ /* 0x000fe200078e00ff */
[----:B------:R-:W-:-:S04]  /*0ba0*/  LEA R3, R0, 0x3b800000, 0x17 ;  /* 0x3b80000000037811 */ /* 0x000fc800078eb8ff */
[----:B------:R-:W-:Y:S01]  /*0bb0*/  LOP3.LUT R18, R3, R2, R18, 0xfe, !PT ;  /* 0x0000000203127212 */ /* 0x000fe200078efe12 */
[----:B------:R-:W-:Y:S05]  /*0bc0*/  BRA `(.L_x_25360) ;  /* 0x0000046000007947 */ /* 0x000fea0003800000 */
.L_x_25373:
        /* <DEDUP_REMOVED lines=20> */
.L_x_25378:
[----:B------:R-:W-:Y:S05]  /*0d10*/  BSYNC B0 ;  /* 0x0000000000007941 */ /* 0x000fea0003800000 */
.L_x_25377:
[----:B------:R-:W-:Y:S01]  /*0d20*/  IMAD.SHL.U32 R2, R2, 0x200000, RZ ;  /* 0x0020000002027824 */ /* 0x000fe200078e00ff */
[----:B------:R-:W-:-:S04]  /*0d30*/  LEA R3, R0, 0x37800000, 0x17 ;  /* 0x3780000000037811 */ /* 0x000fc800078eb8ff */
[----:B------:R-:W-:Y:S01]  /*0d40*/  LOP3.LUT R18, R3, R2, R18, 0xfe, !PT ;  /* 0x0000000203127212 */ /* 0x000fe200078efe12 */
[----:B------:R-:W-:Y:S05]  /*0d50*/  BRA `(.L_x_25360) ;  /* 0x000002d000007947 */ /* 0x000fea0003800000 */
.L_x_25372:
        /* <DEDUP_REMOVED lines=14> */
.L_x_25382:
[----:B------:R-:W-:Y:S05]  /*0e40*/  BSYNC B0 ;  /* 0x0000000000007941 */ /* 0x000fea0003800000 */
.L_x_25381:
[----:B------:R-:W-:Y:S01]  /*0e50*/  IMAD.MOV.U32 R19, RZ, RZ, RZ ;  /* 0x000000ffff137224 */ /* 0x000fe200078e00ff */
[----:B------:R-:W-:Y:S05]  /*0e60*/  BRA `(.L_x_25360) ;  /* 0x000001c000007947 */ /* 0x000fea0003800000 */
.L_x_25359:
        /* <DEDUP_REMOVED lines=21> */
.L_x_25380:
[----:B------:R-:W2:Y:S01]  /*0fc0*/  LDG.E.64 R2, [R2.64] ;  /* 0x0000002402027981 */ /* 0x000ea2000c1e1b00 */
[----:B------:R-:W-:Y:S01]  /*0fd0*/  IMAD.MOV.U32 R19, RZ, RZ, RZ ;  /* 0x000000ffff137224 */ /* 0x000fe200078e00ff */
[----:B--2---:R0:W1:Y:S01]  /*0fe0*/  I2F.U64 R18, R2 ;  /* 0x0000000200127312 */ /* 0x0040620000301000 */
[----:B------:R-:W-:Y:S05]  /*0ff0*/  BRA `(.L_x_25360) ;  /* 0x0000003000007947 */ /* 0x000fea0003800000 */
.L_x_25379:
[----:B------:R-:W2:Y:S01]  /*1000*/  LDG.E R2, [R2.64] ;  /* 0x0000002402027981 */ /* 0x000ea2000c1e1900 */
[----:B------:R-:W-:Y:S01]  /*1010*/  IMAD.MOV.U32 R19, RZ, RZ, RZ ;  /* 0x000000ffff137224 */ /* 0x000fe200078e00ff */
[----:B--2---:R0:W1:Y:S06]  /*1020*/  I2F.U32 R18, R2 ;  /* 0x0000000200127306 */ /* 0x00406c0000201000 */
.L_x_25360:
[----:B------:R-:W-:Y:S05]  /*1030*/  BSYNC B6 ;  /* 0x0000000000067941 */ /* 0x000fea0003800000 */
.L_x_25354:
[----:B------:R-:W-:Y:S02]  /*1040*/  IADD3 R26, R26, 0x80, RZ ;  /* 0x000000801a1a7810 */ /* 0x000fe40007ffe0ff */
.L_x_25353:
[----:B-1----:R-:W-:Y:S05]  /*1050*/  BSYNC B7 ;  /* 0x0000000000077941 */ /* 0x002fea0003800000 */
.L_x_25352:
        /* <DEDUP_REMOVED lines=25> */
.L_x_25389:
[----:B------:R-:W2:Y:S01]  /*11f0*/  LDG.E.U8 R2, [R2.64] ;  /* 0x0000002402027981 */ /* 0x000ea2000c1e1100 */
[----:B------:R-:W-:Y:S01]  /*1200*/  IMAD.MOV.U32 R17, RZ, RZ, RZ ;  /* 0x000000ffff117224 */ /* 0x000fe200078e00ff */
[----:B--2---:R0:W1:Y:S01]  /*1210*/  I2F.U16 R16, R2 ;  /* 0x0000000200107306 */ /* 0x0040620000101000 */
[----:B------:R-:W-:Y:S05]  /*1220*/  BRA `(.L_x_25391) ;  /* 0x00000df000007947 */ /* 0x000fea0003800000 */
.L_x_25388:
        /* <DEDUP_REMOVED lines=10> */
.L_x_25393:
[----:B------:R-:W2:Y:S01]  /*12d0*/  LDG.E R2, [R2.64] ;  /* 0x0000002402027981 */ /* 0x000ea2000c1e1900 */
[----:B------:R-:W-:Y:S01]  /*12e0*/  IMAD.MOV.U32 R17, RZ, RZ, RZ ;  /* 0x000000ffff117224 */ /* 0x000fe200078e00ff */
[----:B--2---:R0:W1:Y:S01]  /*12f0*/  I2F R16, R2 ;  /* 0x0000000200107306 */ /* 0x0040620000201400 */
[----:B------:R-:W-:Y:S05]  /*1300*/  BRA `(.L_x_25391) ;  /* 0x00000d1000007947 */ /* 0x000fea0003800000 */
.L_x_25392:
[----:B------:R-:W2:Y:S01]  /*1310*/  LDG.E.U16 R2, [R2.64] ;  /* 0x0000002402027981 */ /* 0x000ea2000c1e1500 */
[----:B------:R-:W-:Y:S01]  /*1320*/  IMAD.MOV.U32 R17, RZ, RZ, RZ ;  /* 0x000000ffff117224 */ /* 0x000fe200078e00ff */
[----:B--2---:R0:W1:Y:S01]  /*1330*/  I2F.S16 R16, R2 ;  /* 0x0000000200107306 */ /* 0x0040620000101400 */
[----:B------:R-:W-:Y:S05]  /*1340*/  BRA `(.L_x_25391) ;  /* 0x00000cd000007947 */ /* 0x000fea0003800000 */
.L_x_25387:
        /* <DEDUP_REMOVED lines=9> */
.L_x_25395:
[----:B------:R-:W2:Y:S01]  /*13e0*/  LDG.E.U16 R2, [R2.64] ;  /* 0x0000002402027981 */ /* 0x000ea2000c1e1500 */
[----:B------:R-:W-:Y:S01]  /*13f0*/  IMAD.MOV.U32 R17, RZ, RZ, RZ ;  /* 0x000000ffff117224 */ /* 0x000fe200078e00ff */
[----:B--2---:R-:W-:Y:S01]  /*1400*/  HADD2.F32 R16, -RZ, R2.H0_H0 ;  /* 0x20000002ff107230 */ /* 0x004fe20000004100 */
[----:B------:R-:W-:Y:S05]  /*1410*/  BRA `(.L_x_25391) ;  /* 0x00000c0000007947 */ /* 0x000fea0003800000 */
.L_x_25394:
        /* <DEDUP_REMOVED lines=8> */
.L_x_25397:
[----:B------:R-:W2:Y:S02]  /*14a0*/  LDG.E R2, [R2.64] ;  /* 0x0000002402027981 */ /* 0x000ea4000c1e1900 */
[--C-:B--2---:R-:W-:Y:S02]  /*14b0*/  HADD2.F32 R17, -RZ, R2.reuse.H1_H1 ;  /* 0x30000002ff117230 */ /* 0x104fe40000004100 */
[----:B------:R-:W-:Y:S01]  /*14c0*/  HADD2.F32 R16, -RZ, R2.H0_H0 ;  /* 0x20000002ff107230 */ /* 0x000fe20000004100 */
[----:B------:R-:W-:Y:S05]  /*14d0*/  BRA `(.L_x_25391) ;  /* 0x00000b4000007947 */ /* 0x000fea0003800000 */
.L_x_25396:
[----:B------:R-:W2:Y:S01]  /*14e0*/  LDG.E.64 R2, [R2.64] ;  /* 0x0000002402027981 */ /* 0x000ea2000c1e1b00 */
[----:B------:R-:W-:Y:S01]  /*14f0*/  IMAD.MOV.U32 R17, RZ, RZ, RZ ;  /* 0x000000ffff117224 */ /* 0x000fe200078e00ff */
[----:B--2---:R-:W0:Y:S01]  /*1500*/  F2F.F32.F64 R16, R2 ;  /* 0x0000000200107310 */ /* 0x004e220000301000 */
[----:B------:R-:W0:-:S14]  /*1510*/  DSETP.GEU.AND P0, PT, |R2|, c[0x2][0x0], PT ;  /* 0x008000000200762a */ /* 0x000e1c0003f0e200 */
[----:B0-----:R-:W-:Y:S01]  /*1520*/  @!P0 FMUL R16, R16, 1.175494350822287508e-38 ;  /* 0x0080000010108820 */ /* 0x001fe20000400000 */
[----:B------:R-:W-:Y:S05]  /*1530*/  BRA `(.L_x_25391) ;  /* 0x00000ae000007947 */ /* 0x000fea0003800000 */
.L_x_25386:
        /* <DEDUP_REMOVED lines=13> */
.L_x_25400:
        /* <DEDUP_REMOVED lines=8> */
.L_x_25399:
        /* <DEDUP_REMOVED lines=27> */
.L_x_25402:
        /* <DEDUP_REMOVED lines=15> */
.L_x_25401:
[----:B------:R-:W2:Y:S01]  /*1930*/  LDG.E.U16 R2, [R2.64] ;  /* 0x0000002402027981 */ /* 0x000ea2000c1e1500 */
[----:B------:R-:W-:Y:S01]  /*1940*/  IMAD.MOV.U32 R17, RZ, RZ, RZ ;  /* 0x000000ffff117224 */ /* 0x000fe200078e00ff */
[----:B--2---:R-:W-:Y:S01]  /*1950*/  PRMT R16, RZ, 0x5410, R2 ;  /* 0x00005410ff107816 */ /* 0x004fe20000000002 */
[----:B------:R-:W-:Y:S05]  /*1960*/  BRA `(.L_x_25391) ;  /* 0x000006b000007947 */ /* 0x000fea0003800000 */
.L_x_25398:
        /* <DEDUP_REMOVED lines=12> */
.L_x_25405:
        /* <DEDUP_REMOVED lines=20> */
.L_x_25407:
[----:B------:R-:W-:Y:S05]  /*1b70*/  BSYNC B0 ;  /* 0x0000000000007941 */ /* 0x000fea0003800000 */
.L_x_25406:
[----:B------:R-:W-:Y:S01]  /*1b80*/  IMAD.SHL.U32 R2, R2, 0x100000, RZ ;  /* 0x0010000002027824 */ /* 0x000fe200078e00ff */
[----:B------:R-:W-:-:S04]  /*1b90*/  LEA R3, R0, 0x3b800000, 0x17 ;  /* 0x3b80000000037811 */ /* 0x000fc800078eb8ff */
[----:B------:R-:W-:Y:S01]  /*1ba0*/  LOP3.LUT R16, R3, R2, R16, 0xfe, !PT ;  /* 0x0000000203107212 */ /* 0x000fe200078efe10 */
[----:B------:R-:W-:Y:S05]  /*1bb0*/  BRA `(.L_x_25391) ;  /* 0x0000046000007947 */ /* 0x000fea0003800000 */
.L_x_25404:
        /* <DEDUP_REMOVED lines=20> */
.L_x_25409:
[----:B------:R-:W-:Y:S05]  /*1d00*/  BSYNC B0 ;  /* 0x0000000000007941 */ /* 0x000fea0003800000 */
.L_x_25408:
[----:B------:R-:W-:Y:S01]  /*1d10*/  IMAD.SHL.U32 R2, R2, 0x200000, RZ ;  /* 0x0020000002027824 */ /* 0x000fe200078e00ff */
[----:B------:R-:W-:-:S04]  /*1d20*/  LEA R3, R0, 0x37800000, 0x17 ;  /* 0x3780000000037811 */ /* 0x000fc800078eb8ff */
[----:B------:R-:W-:Y:S01]  /*1d30*/  LOP3.LUT R16, R3, R2, R16, 0xfe, !PT ;  /* 0x0000000203107212 */ /* 0x000fe200078efe10 */
[----:B------:R-:W-:Y:S05]  /*1d40*/  BRA `(.L_x_25391) ;  /* 0x000002d000007947 */ /* 0x000fea0003800000 */
.L_x_25403:
        /* <DEDUP_REMOVED lines=14> */
.L_x_25413:
[----:B------:R-:W-:Y:S05]  /*1e30*/  BSYNC B0 ;  /* 0x0000000000007941 */ /* 0x000fea0003800000 */
.L_x_25412:
[----:B------:R-:W-:Y:S01]  /*1e40*/  IMAD.MOV.U32 R17, RZ, RZ, RZ ;  /* 0x000000ffff117224 */ /* 0x000fe200078e00ff */
[----:B------:R-:W-:Y:S05]  /*1e50*/  BRA `(.L_x_25391) ;  /* 0x000001c000007947 */ /* 0x000fea0003800000 */
.L_x_25390:
        /* <DEDUP_REMOVED lines=21> */
.L_x_25411:
[----:B------:R-:W2:Y:S01]  /*1fb0*/  LDG.E.64 R2, [R2.64] ;  /* 0x0000002402027981 */ /* 0x000ea2000c1e1b00 */
[----:B------:R-:W-:Y:S01]  /*1fc0*/  IMAD.MOV.U32 R17, RZ, RZ, RZ ;  /* 0x000000ffff117224 */ /* 0x000fe200078e00ff */
[----:B--2---:R0:W1:Y:S01]  /*1fd0*/  I2F.U64 R16, R2 ;  /* 0x0000000200107312 */ /* 0x0040620000301000 */
[----:B------:R-:W-:Y:S05]  /*1fe0*/  BRA `(.L_x_25391) ;  /* 0x0000003000007947 */ /* 0x000fea0003800000 */
.L_x_25410:
[----:B------:R-:W2:Y:S01]  /*1ff0*/  LDG.E R2, [R2.64] ;  /* 0x0000002402027981 */ /* 0x000ea2000c1e1900 */
[----:B------:R-:W-:Y:S01]  /*2000*/  IMAD.MOV.U32 R17, RZ, RZ, RZ ;  /* 0x000000ffff117224 */ /* 0x000fe200078e00ff */
[----:B--2---:R0:W1:Y:S06]  /*2010*/  I2F.U32 R16, R2 ;  /* 0x0000000200107306 */ /* 0x00406c0000201000 */
.L_x_25391:
[----:B------:R-:W-:Y:S05]  /*2020*/  BSYNC B6 ;  /* 0x0000000000067941 */ /* 0x000fea0003800000 */
.L_x_25385:
[----:B------:R-:W-:Y:S02]  /*2030*/  IADD3 R26, R26, 0x80, RZ ;  /* 0x000000801a1a7810 */ /* 0x000fe40007ffe0ff */
.L_x_25384:
[----:B------:R-:W-:Y:S05]  /*2040*/  BSYNC B7 ;  /* 0x0000000000077941 */ /* 0x000fea0003800000 */
.L_x_25383:
        /* <DEDUP_REMOVED lines=26> */
.L_x_25420:
[----:B------:R-:W2:Y:S01]  /*21f0*/  LDG.E.U8 R2, [R2.64] ;  /* 0x0000002402027981 */ /* 0x000ea2000c1e1100 */
[----:B------:R-:W-:Y:S01]  /*2200*/  IMAD.MOV.U32 R25, RZ, RZ, RZ ;  /* 0x000000ffff197224 */ /* 0x000fe200078e00ff */
[----:B--2---:R0:W2:Y:S01]  /*2210*/  I2F.U16 R24, R2 ;  /* 0x0000000200187306 */ /* 0x0040a20000101000 */
[----:B------:R-:W-:Y:S05]  /*2220*/  BRA `(.L_x_25422) ;  /* 0x00000de000007947 */ /* 0x000fea0003800000 */
.L_x_25419:
        /* <DEDUP_REMOVED lines=10> */
.L_x_25424:
[----:B------:R-:W2:Y:S01]  /*22d0*/  LDG.E R2, [R2.64] ;  /* 0x0000002402027981 */ /* 0x000ea2000c1e1900 */
[----:B------:R-:W-:Y:S01]  /*22e0*/  IMAD.MOV.U32 R25, RZ, RZ, RZ ;  /* 0x000000ffff197224 */ /* 0x000fe200078e00ff */
[----:B--2---:R0:W2:Y:S01]  /*22f0*/  I2F R24, R2 ;  /* 0x0000000200187306 */ /* 0x0040a20000201400 */
[----:B------:R-:W-:Y:S05]  /*2300*/  BRA `(.L_x_25422) ;  /* 0x00000d0000007947 */ /* 0x000fea0003800000 */
.L_x_25423:
[----:B------:R-:W2:Y:S01]  /*2310*/  LDG.E.U16 R2, [R2.64] ;  /* 0x0000002402027981 */ /* 0x000ea2000c1e1500 */
[----:B------:R-:W-:Y:S01]  /*2320*/  IMAD.MOV.U32 R25, RZ, RZ, RZ ;  /* 0x000000ffff197224 */ /* 0x000fe200078e00ff */
[----:B--2---:R0:W2:Y:S01]  /*2330*/  I2F.S16 R24, R2 ;  /* 0x0000000200187306 */ /* 0x0040a20000101400 */
[----:B------:R-:W-:Y:S05]  /*2340*/  BRA `(.L_x_25422) ;  /* 0x00000cc000007947 */ /* 0x000fea0003800000 */
.L_x_25418:
        /* <DEDUP_REMOVED lines=9> */
.L_x_25426:
[----:B------:R-:W2:Y:S01]  /*23e0*/  LDG.E.U16 R2, [R2.64] ;  /* 0x0000002402027981 */ /* 0x000ea2000c1e1500 */
[----:B------:R-:W-:Y:S01]  /*23f0*/  IMAD.MOV.U32 R25, RZ, RZ, RZ ;  /* 0x000000ffff197224 */ /* 0x000fe200078e00ff */
[----:B--2---:R-:W-:Y:S01]  /*2400*/  HADD2.F32 R24, -RZ, R2.H0_H0 ;  /* 0x20000002ff187230 */ /* 0x004fe20000004100 */
[----:B------:R-:W-:Y:S05]  /*2410*/  BRA `(.L_x_25422) ;  /* 0x00000bf000007947 */ /* 0x000fea0003800000 */
.L_x_25425:
        /* <DEDUP_REMOVED lines=8> */
.L_x_25428:
[----:B------:R-:W2:Y:S02]  /*24a0*/  LDG.E R2, [R2.64] ;  /* 0x0000002402027981 */ /* 0x000ea4000c1e1900 */
[--C-:B--2---:R-:W-:Y:S02]  /*24b0*/  HADD2.F32 R25, -RZ, R2.reuse.H1_H1 ;  /* 0x30000002ff197230 */ /* 0x104fe40000004100 */
[----:B------:R-:W-:Y:S01]  /*24c0*/  HADD2.F32 R24, -RZ, R2.H0_H0 ;  /* 0x20000002ff187230 */ /* 0x000fe20000004100 */
[----:B------:R-:W-:Y:S05]  /*24d0*/  BRA `(.L_x_25422) ;  /* 0x00000b3000007947 */ /* 0x000fea0003800000 */
.L_x_25427:
[----:B------:R-:W2:Y:S01]  /*24e0*/  LDG.E.64 R2, [R2.64] ;  /* 0x0000002402027981 */ /* 0x000ea2000c1e1b00 */
[----:B------:R-:W-:Y:S01]  /*24f0*/  IMAD.MOV.U32 R25, RZ, RZ, RZ ;  /* 0x000000ffff197224 */ /* 0x000fe200078e00ff */
[----:B--2---:R-:W0:Y:S01]  /*2500*/  F2F.F32.F64 R24, R2 ;  /* 0x0000000200187310 */ /* 0x004e220000301000 */
[----:B------:R-:W0:-:S14]  /*2510*/  DSETP.GEU.AND P0, PT, |R2|, c[0x2][0x0], PT ;  /* 0x008000000200762a */ /* 0x000e1c0003f0e200 */
[----:B0-----:R-:W-:Y:S01]  /*2520*/  @!P0 FMUL R24, R24, 1.175494350822287508e-38 ;  /* 0x0080000018188820 */ /* 0x001fe20000400000 */
[----:B------:R-:W-:Y:S05]  /*2530*/  BRA `(.L_x_25422) ;  /* 0x00000ad000007947 */ /* 0x000fea0003800000 */
.L_x_25417:
        /* <DEDUP_REMOVED lines=13> */
.L_x_25431:
        /* <DEDUP_REMOVED lines=8> */
.L_x_25430:
        /* <DEDUP_REMOVED lines=27> */
.L_x_25433:
        /* <DEDUP_REMOVED lines=14> */
.L_x_25432:
[----:B------:R-:W2:Y:S01]  /*2920*/  LDG.E.U16 R2, [R2.64] ;  /* 0x0000002402027981 */ /* 0x000ea2000c1e1500 */
[----:B------:R-:W-:Y:S01]  /*2930*/  IMAD.MOV.U32 R25, RZ, RZ, RZ ;  /* 0x000000ffff197224 */ /* 0x000fe200078e00ff */
[----:B--2---:R-:W-:Y:S01]  /*2940*/  PRMT R24, RZ, 0x5410, R2 ;  /* 0x00005410ff187816 */ /* 0x004fe20000000002 */
[----:B------:R-:W-:Y:S05]  /*2950*/  BRA `(.L_x_25422) ;  /* 0x000006b000007947 */ /* 0x000fea0003800000 */
.L_x_25429:
        /* <DEDUP_REMOVED lines=12> */
.L_x_25436:
        /* <DEDUP_REMOVED lines=20> */
.L_x_25438:
[----:B------:R-:W-:Y:S05]  /*2b60*/  BSYNC B0 ;  /* 0x0000000000007941 */ /* 0x000fea0003800000 */
.L_x_25437:
[----:B------:R-:W-:Y:S01]  /*2b70*/  IMAD.SHL.U32 R2, R2, 0x100000, RZ ;  /* 0x0010000002027824 */ /* 0x000fe200078e00ff */
[----:B------:R-:W-:-:S04]  /*2b80*/  LEA R3, R0, 0x3b800000, 0x17 ;  /* 0x3b80000000037811 */ /* 0x000fc800078eb8ff */
[----:B------:R-:W-:Y:S01]  /*2b90*/  LOP3.LUT R24, R3, R2, R24, 0xfe, !PT ;  /* 0x0000000203187212 */ /* 0x000fe200078efe18 */
[----:B------:R-:W-:Y:S05]  /*2ba0*/  BRA `(.L_x_25422) ;  /* 0x0000046000007947 */ /* 0x000fea0003800000 */
.L_x_25435:
        /* <DEDUP_REMOVED lines=20> */
.L_x_25440:
[----:B------:R-:W-:Y:S05]  /*2cf0*/  BSYNC B0 ;  /* 0x0000000000007941 */ /* 0x000fea0003800000 */
.L_x_25439:
[----:B------:R-:W-:Y:S01]  /*2d00*/  IMAD.SHL.U32 R2, R2, 0x200000, RZ ;  /* 0x0020000002027824 */ /* 0x000fe200078e00ff */
[----:B------:R-:W-:-:S04]  /*2d10*/  LEA R3, R0, 0x37800000, 0x17 ;  /* 0x3780000000037811 */ /* 0x000fc800078eb8ff */
[----:B------:R-:W-:Y:S01]  /*2d20*/  LOP3.LUT R24, R3, R2, R24, 0xfe, !PT ;  /* 0x0000000203187212 */ /* 0x000fe200078efe18 */
[----:B------:R-:W-:Y:S05]  /*2d30*/  BRA `(.L_x_25422) ;  /* 0x000002d000007947 */ /* 0x000fea0003800000 */
.L_x_25434:
        /* <DEDUP_REMOVED lines=14> */
.L_x_25444:
[----:B------:R-:W-:Y:S05]  /*2e20*/  BSYNC B0 ;  /* 0x0000000000007941 */ /* 0x000fea0003800000 */
.L_x_25443:
[----:B------:R-:W-:Y:S01]  /*2e30*/  IMAD.MOV.U32 R25, RZ, RZ, RZ ;  /* 0x000000ffff197224 */ /* 0x000fe200078e00ff */
[----:B------:R-:W-:Y:S05]  /*2e40*/  BRA `(.L_x_25422) ;  /* 0x000001c000007947 */ /* 0x000fea0003800000 */
.L_x_25421:
        /* <DEDUP_REMOVED lines=21> */
.L_x_25442:
[----:B------:R-:W2:Y:S01]  /*2fa0*/  LDG.E.64 R2, [R2.64] ;  /* 0x0000002402027981 */ /* 0x000ea2000c1e1b00 */
[----:B------:R-:W-:Y:S01]  /*2fb0*/  IMAD.MOV.U32 R25, RZ, RZ, RZ ;  /* 0x000000ffff197224 */ /* 0x000fe200078e00ff */
[----:B--2---:R0:W2:Y:S01]  /*2fc0*/  I2F.U64 R24, R2 ;  /* 0x0000000200187312 */ /* 0x0040a20000301000 */
[----:B------:R-:W-:Y:S05]  /*2fd0*/  BRA `(.L_x_25422) ;  /* 0x0000003000007947 */ /* 0x000fea0003800000 */
.L_x_25441:
[----:B------:R-:W2:Y:S01]  /*2fe0*/  LDG.E R2, [R2.64] ;  /* 0x0000002402027981 */ /* 0x000ea2000c1e1900 */
[----:B------:R-:W-:Y:S01]  /*2ff0*/  IMAD.MOV.U32 R25, RZ, RZ, RZ ;  /* 0x000000ffff197224 */ /* 0x000fe200078e00ff */
[----:B--2---:R0:W2:Y:S06]  /*3000*/  I2F.U32 R24, R2 ;  /* 0x0000000200187306 */ /* 0x0040ac0000201000 */
.L_x_25422:
[----:B------:R-:W-:Y:S05]  /*3010*/  BSYNC B6 ;  /* 0x0000000000067941 */ /* 0x000fea0003800000 */
.L_x_25416:
[----:B------:R-:W-:Y:S02]  /*3020*/  IADD3 R26, R26, 0x80, RZ ;  /* 0x000000801a1a7810 */ /* 0x000fe40007ffe0ff */
.L_x_25415:
[----:B------:R-:W-:Y:S05]  /*3030*/  BSYNC B7 ;  /* 0x0000000000077941 */ /* 0x000fea0003800000 */
.L_x_25414:
        /* <DEDUP_REMOVED lines=23> */
.L_x_25450:
[----:B------:R-:W3:Y:S01]  /*31b0*/  LDG.E.U8 R2, [R2.64] ;  /* 0x0000002402027981 */ /* 0x000ee2000c1e1100 */
[----:B------:R-:W-:Y:S01]  /*31c0*/  IMAD.MOV.U32 R23, RZ, RZ, RZ ;  /* 0x000000ffff177224 */ /* 0x000fe200078e00ff */
[----:B---3--:R0:W3:Y:S01]  /*31d0*/  I2F.U16 R22, R2 ;  /* 0x0000000200167306 */ /* 0x0080e20000101000 */
[----:B------:R-:W-:Y:S05]  /*31e0*/  BRA `(.L_x_25446) ;  /* 0x00000de000007947 */ /* 0x000fea0003800000 */
.L_x_25449:
        /* <DEDUP_REMOVED lines=10> */
.L_x_25453:
[----:B------:R-:W3:Y:S01]  /*3290*/  LDG.E R2, [R2.64] ;  /* 0x0000002402027981 */ /* 0x000ee2000c1e1900 */
[----:B------:R-:W-:Y:S01]  /*32a0*/  IMAD.MOV.U32 R23, RZ, RZ, RZ ;  /* 0x000000ffff177224 */ /* 0x000fe200078e00ff */
[----:B---3--:R0:W3:Y:S01]  /*32b0*/  I2F R22, R2 ;  /* 0x0000000200167306 */ /* 0x0080e20000201400 */
[----:B------:R-:W-:Y:S05]  /*32c0*/  BRA `(.L_x_25446) ;  /* 0x00000d0000007947 */ /* 0x000fea0003800000 */
.L_x_25452:
[----:B------:R-:W3:Y:S01]  /*32d0*/  LDG.E.U16 R2, [R2.64] ;  /* 0x0000002402027981 */ /* 0x000ee2000c1e1500 */
[----:B------:R-:W-:Y:S01]  /*32e0*/  IMAD.MOV.U32 R23, RZ, RZ, RZ ;  /* 0x000000ffff177224 */ /* 0x000fe200078e00ff */
[----:B---3--:R0:W3:Y:S01]  /*32f0*/  I2F.S16 R22, R2 ;  /* 0x0000000200167306 */ /* 0x0080e20000101400 */
[----:B------:R-:W-:Y:S05]  /*3300*/  BRA `(.L_x_25446) ;  /* 0x00000cc000007947 */ /* 0x000fea0003800000 */
.L_x_25448:
        /* <DEDUP_REMOVED lines=9> */
.L_x_25455:
[----:B------:R-:W3:Y:S01]  /*33a0*/  LDG.E.U16 R2, [R2.64] ;  /* 0x0000002402027981 */ /* 0x000ee2000c1e1500 */
[----:B------:R-:W-:Y:S01]  /*33b0*/  IMAD.MOV.U32 R23, RZ, RZ, RZ ;  /* 0x000000ffff177224 */ /* 0x000fe200078e00ff */
[----:B---3--:R-:W-:Y:S01]  /*33c0*/  HADD2.F32 R22, -RZ, R2.H0_H0 ;  /* 0x20000002ff167230 */ /* 0x008fe20000004100 */
[----:B------:R-:W-:Y:S05]  /*33d0*/  BRA `(.L_x_25446) ;  /* 0x00000bf000007947 */ /* 0x000fea0003800000 */
.L_x_25454:
        /* <DEDUP_REMOVED lines=8> */
.L_x_25457:
[----:B------:R-:W3:Y:S02]  /*3460*/  LDG.E R2, [R2.64] ;  /* 0x0000002402027981 */ /* 0x000ee4000c1e1900 */
[--C-:B---3--:R-:W-:Y:S02]  /*3470*/  HADD2.F32 R23, -RZ, R2.reuse.H1_H1 ;  /* 0x30000002ff177230 */ /* 0x108fe40000004100 */
[----:B------:R-:W-:Y:S01]  /*3480*/  HADD2.F32 R22, -RZ, R2.H0_H0 ;  /* 0x20000002ff167230 */ /* 0x000fe20000004100 */
[----:B------:R-:W-:Y:S05]  /*3490*/  BRA `(.L_x_25446) ;  /* 0x00000b3000007947 */ /* 0x000fea0003800000 */
.L_x_25456:
[----:B------:R-:W3:Y:S01]  /*34a0*/  LDG.E.64 R2, [R2.64] ;  /* 0x0000002402027981 */ /* 0x000ee2000c1e1b00 */
[----:B------:R-:W-:Y:S01]  /*34b0*/  IMAD.MOV.U32 R23, RZ, RZ, RZ ;  /* 0x000000ffff177224 */ /* 0x000fe200078e00ff */
[----:B---3--:R-:W0:Y:S01]  /*34c0*/  F2F.F32.F64 R22, R2 ;  /* 0x0000000200167310 */ /* 0x008e220000301000 */
[----:B------:R-:W0:-:S14]  /*34d0*/  DSETP.GEU.AND P0, PT, |R2|, c[0x2][0x0], PT ;  /* 0x008000000200762a */ /* 0x000e1c0003f0e200 */
[----:B0-----:R-:W-:Y:S01]  /*34e0*/  @!P0 FMUL R22, R22, 1.175494350822287508e-38 ;  /* 0x0080000016168820 */ /* 0x001fe20000400000 */
[----:B------:R-:W-:Y:S05]  /*34f0*/  BRA `(.L_x_25446) ;  /* 0x00000ad000007947 */ /* 0x000fea0003800000 */
.L_x_25447:
        /* <DEDUP_REMOVED lines=13> */
.L_x_25460:
        /* <DEDUP_REMOVED lines=8> */
.L_x_25459:
        /* <DEDUP_REMOVED lines=27> */
.L_x_25462:
        /* <DEDUP_REMOVED lines=14> */
.L_x_25461:
[----:B------:R-:W3:Y:S01]  /*38e0*/  LDG.E.U16 R2, [R2.64] ;  /* 0x0000002402027981 */ /* 0x000ee2000c1e1500 */
[----:B------:R-:W-:Y:S01]  /*38f0*/  IMAD.MOV.U32 R23, RZ, RZ, RZ ;  /* 0x000000ffff177224 */ /* 0x000fe200078e00ff */
[----:B---3--:R-:W-:Y:S01]  /*3900*/  PRMT R22, RZ, 0x5410, R2 ;  /* 0x00005410ff167816 */ /* 0x008fe20000000002 */
[----:B------:R-:W-:Y:S05]  /*3910*/  BRA `(.L_x_25446) ;  /* 0x000006b000007947 */ /* 0x000fea0003800000 */
.L_x_25458:
        /* <DEDUP_REMOVED lines=12> */
.L_x_25465:
        /* <DEDUP_REMOVED lines=20> */
.L_x_25467:
[----:B------:R-:W-:Y:S05]  /*3b20*/  BSYNC B0 ;  /* 0x0000000000007941 */ /* 0x000fea0003800000 */
.L_x_25466:
[----:B------:R-:W-:Y:S01]  /*3b30*/  IMAD.SHL.U32 R2, R2, 0x100000, RZ ;  /* 0x0010000002027824 */ /* 0x000fe200078e00ff */
[----:B------:R-:W-:-:S04]  /*3b40*/  LEA R3, R0, 0x3b800000, 0x17 ;  /* 0x3b80000000037811 */ /* 0x000fc800078eb8ff */
[----:B------:R-:W-:Y:S01]  /*3b50*/  LOP3.LUT R22, R3, R2, R22, 0xfe, !PT ;  /* 0x0000000203167212 */ /* 0x000fe200078efe16 */
[----:B------:R-:W-:Y:S05]  /*3b60*/  BRA `(.L_x_25446) ;  /* 0x0000046000007947 */ /* 0x000fea0003800000 */
.L_x_25464:
        /* <DEDUP_REMOVED lines=20> */
.L_x_25469:
[----:B------:R-:W-:Y:S05]  /*3cb0*/  BSYNC B0 ;  /* 0x0000000000007941 */ /* 0x000fea0003800000 */
.L_x_25468:
[----:B------:R-:W-:Y:S01]  /*3cc0*/  IMAD.SHL.U32 R2, R2, 0x200000, RZ ;  /* 0x0020000002027824 */ /* 0x000fe200078e00ff */
[----:B------:R-:W-:-:S04]  /*3cd0*/  LEA R3, R0, 0x37800000, 0x17 ;  /* 0x3780000000037811 */ /* 0x000fc800078eb8ff */
[----:B------:R-:W-:Y:S01]  /*3ce0*/  LOP3.LUT R22, R3, R2, R22, 0xfe, !PT ;  /* 0x0000000203167212 */ /* 0x000fe200078efe16 */
[----:B------:R-:W-:Y:S05]  /*3cf0*/  BRA `(.L_x_25446) ;  /* 0x000002d000007947 */ /* 0x000fea0003800000 */
.L_x_25463:
        /* <DEDUP_REMOVED lines=14> */
.L_x_25473:
[----:B------:R-:W-:Y:S05]  /*3de0*/  BSYNC B0 ;  /* 0x0000000000007941 */ /* 0x000fea0003800000 */
.L_x_25472:
[----:B------:R-:W-:Y:S01]  /*3df0*/  IMAD.MOV.U32 R23, RZ, RZ, RZ ;  /* 0x000000ffff177224 */ /* 0x000fe200078e00ff */
[----:B------:R-:W-:Y:S05]  /*3e00*/  BRA `(.L_x_25446) ;  /* 0x000001c000007947 */ /* 0x000fea0003800000 */
.L_x_25451:
        /* <DEDUP_REMOVED lines=21> */
.L_x_25471:
[----:B------:R-:W3:Y:S01]  /*3f60*/  LDG.E.64 R2, [R2.64] ;  /* 0x0000002402027981 */ /* 0x000ee2000c1e1b00 */
[----:B------:R-:W-:Y:S01]  /*3f70*/  IMAD.MOV.U32 R23, RZ, RZ, RZ ;  /* 0x000000ffff177224 */ /* 0x000fe200078e00ff */
[----:B---3--:R0:W3:Y:S01]  /*3f80*/  I2F.U64 R22, R2 ;  /* 0x0000000200167312 */ /* 0x0080e20000301000 */
[----:B------:R-:W-:Y:S05]  /*3f90*/  BRA `(.L_x_25446) ;  /* 0x0000003000007947 */ /* 0x000fea0003800000 */
.L_x_25470:
[----:B------:R-:W3:Y:S01]  /*3fa0*/  LDG.E R2, [R2.64] ;  /* 0x0000002402027981 */ /* 0x000ee2000c1e1900 */
[----:B------:R-:W-:Y:S01]  /*3fb0*/  IMAD.MOV.U32 R23, RZ, RZ, RZ ;  /* 0x000000ffff177224 */ /* 0x000fe200078e00ff */
[----:B---3--:R0:W3:Y:S06]  /*3fc0*/  I2F.U32 R22, R2 ;  /* 0x0000000200167306 */ /* 0x0080ec0000201000 */
.L_x_25446:
[----:B------:R-:W-:Y:S05]  /*3fd0*/  BSYNC B6 ;  /* 0x0000000000067941 */ /* 0x000fea0003800000 */
.L_x_25445:
        /* <DEDUP_REMOVED lines=13> */
[C---:B-----5:R-:W-:Y:S01]  /*40b0*/  FMUL.FTZ R4, R18.reuse, 1.4426950216293334961 ;  /* 0x3fb8aa3b12047820 */ /* 0x060fe20000410000 */
[C---:B------:R-:W-:Y:S01]  /*40c0*/  FSETP.GEU.FTZ.AND P2, PT, |R18|.reuse, 0.40999999642372131348, PT ;  /* 0x3ed1eb851200780b */ /* 0x040fe20003f5e200 */
[----:B------:R-:W-:Y:S01]  /*40d0*/  IMAD.MOV.U32 R5, RZ, RZ, 0x3ab5ebe6 ;  /* 0x3ab5ebe6ff057424 */ /* 0x000fe200078e00ff */
[----:B------:R-:W-:Y:S01]  /*40e0*/  FSETP.NEU.FTZ.AND P4, PT, R18, RZ, PT ;  /* 0x000000ff1200720b */ /* 0x000fe20003f9d000 */
[----:B------:R-:W0:Y:S08]  /*40f0*/  FRND R3, R4 ;  /* 0x0000000400037307 */ /* 0x000e300000201000 */
[----:B------:R-:W-:Y:S01]  /*4100*/  MUFU.EX2 R4, R4 ;  /* 0x0000000400047308 */ /* 0x000fe20000000800 */
        /* <DEDUP_REMOVED lines=9> */
[C---:B------:R-:W-:Y:S02]  /*41a0*/  FFMA.FTZ R7, R6.reuse, R5, 0.16666397452354431152 ;  /* 0x3e2aa9f606077423 */ /* 0x040fe40000010005 */
[----:B------:R-:W-:Y:S02]  /*41b0*/  FMUL.FTZ R5, R19, 0.5 ;  /* 0x3f00000013057820 */ /* 0x000fe40000410000 */
[----:B------:R-:W-:-:S02]  /*41c0*/  FFMA.FTZ R7, R6, R7, 0.49999994039535522461 ;  /* 0x3efffffe06077423 */ /* 0x000fc40000010007 */
[----:B------:R-:W-:Y:S02]  /*41d0*/  FMUL.RZ R5, R5, 0.15915493667125701904 ;  /* 0x3e22f98305057820 */ /* 0x000fe4000040c000 */
[C---:B------:R-:W-:Y:S02]  /*41e0*/  FMUL.FTZ R7, R6.reuse, R7 ;  /* 0x0000000706077220 */ /* 0x040fe40000410000 */
[----:B------:R-:W-:Y:S02]  /*41f0*/  FMUL.RZ R19, R19, 0.15915493667125701904 ;  /* 0x3e22f98313137820 */ /* 0x000fe4000040c000 */
[----:B------:R-:W4:Y:S01]  /*4200*/  MUFU.SIN R5, R5 ;  /* 0x0000000500057308 */ /* 0x000f220000000400 */
[----:B------:R-:W-:Y:S02]  /*4210*/  FFMA.FTZ R7, R6, R7, R6 ;  /* 0x0000000706077223 */ /* 0x000fe40000010006 */
[----:B0-----:R-:W-:-:S04]  /*4220*/  FADD.FTZ R6, R2, -1 ;  /* 0xbf80000002067421 */ /* 0x001fc80000010000 */
[----:B------:R-:W-:Y:S01]  /*4230*/  FFMA.FTZ R2, R7, R2, R6 ;  /* 0x0000000207027223 */ /* 0x000fe20000010006 */
[----:B------:R-:W0:Y:S03]  /*4240*/  MUFU.SIN R9, R19 ;  /* 0x0000001300097308 */ /* 0x000e260000000400 */
[----:B------:R-:W-:Y:S01]  /*4250*/  @!P2 FADD.FTZ R2, R2, R2 ;  /* 0x000000020202a221 */ /* 0x000fe20000010000 */
[----:B------:R-:W-:-:S04]  /*4260*/  FSETP.GT.FTZ.AND P2, PT, R3, 128, PT ;  /* 0x430000000300780b */ /* 0x000fc80003f54000 */
[----:B------:R-:W3:Y:S01]  /*4270*/  MUFU.COS R7, R19 ;  /* 0x0000001300077308 */ /* 0x000ee20000000000 */
[----:B------:R-:W-:Y:S01]  /*4280*/  FSEL R2, R2, +INF , !P2 ;  /* 0x7f80000002027808 */ /* 0x000fe20005000000 */
[----:B----4-:R-:W-:-:S03]  /*4290*/  FADD.FTZ R6, R5, R5 ;  /* 0x0000000505067221 */ /* 0x010fc60000010000 */
[----:B------:R-:W-:Y:S01]  /*42a0*/  FSEL R2, R2, -1, P3 ;  /* 0xbf80000002027808 */ /* 0x000fe20001800000 */
[----:B------:R-:W-:Y:S02]  /*42b0*/  FMUL.FTZ R6, R5, R6 ;  /* 0x0000000605067220 */ /* 0x000fe40000410000 */
[----:B------:R-:W-:Y:S02]  /*42c0*/  @!P4 FADD.FTZ R2, R18, R18 ;  /* 0x000000121202c221 */ /* 0x000fe40000010000 */
[----:B0-----:R-:W-:Y:S02]  /*42d0*/  FMUL.FTZ R3, R4, R9 ;  /* 0x0000000904037220 */ /* 0x001fe40000410000 */
[----:B---3--:R-:W-:Y:S02]  /*42e0*/  FFMA.FTZ R2, R2, R7, -R6 ;  /* 0x0000000702027223 */ /* 0x008fe40000010806 */
.L_x_25475:
[----:B------:R-:W-:Y:S05]  /*42f0*/  BSYNC B0 ;  /* 0x0000000000007941 */ /* 0x000fea0003800000 */
.L_x_25474:
[-C--:B------:R-:W-:Y:S01]  /*4300*/  ISETP.GE.AND P3, PT, R29, R8.reuse, PT ;  /* 0x000000081d00720c */ /* 0x080fe20003f66270 */
[----:B------:R-:W-:Y:S01]  /*4310*/  BSSY B0, `(.L_x_25476) ;  /* 0x0000028000007945 */ /* 0x000fe20003800000 */
[----:B------:R-:W-:Y:S01]  /*4320*/  ISETP.GE.AND P2, PT, R0, R8, PT ;  /* 0x000000080000720c */ /* 0x000fe20003f46270 */
[----:B------:R-:W-:-:S10]  /*4330*/  IMAD.MOV.U32 R26, RZ, RZ, RZ ;  /* 0x000000ffff1a7224 */ /* 0x000fd400078e00ff */
[----:B------:R-:W-:Y:S05]  /*4340*/  @P3 BRA `(.L_x_25477) ;  /* 0x0000024000003947 */ /* 0x000fea0003800000 */
[C---:B-1---5:R-:W-:Y:S01]  /*4350*/  FMUL.FTZ R27, R16.reuse, 1.4426950216293334961 ;  /* 0x3fb8aa3b101b7820 */ /* 0x062fe20000410000 */
[----:B------:R-:W-:Y:S01]  /*4360*/  FSETP.GEU.FTZ.AND P3, PT, |R16|, 0.40999999642372131348, PT ;  /* 0x3ed1eb851000780b */ /* 0x000fe20003f7e200 */
[----:B------:R-:W-:Y:S02]  /*4370*/  IMAD.MOV.U32 R7, RZ, RZ, 0x3ab5ebe6 ;  /* 0x3ab5ebe6ff077424 */ /* 0x000fe400078e00ff */
[----:B------:R-:W0:Y:S01]  /*4380*/  FRND R5, R27 ;  /* 0x0000001b00057307 */ /* 0x000e220000201000 */
[C---:B------:R-:W-:Y:S02]  /*4390*/  FMUL.FTZ R4, R17.reuse, 0.5 ;  /* 0x3f00000011047820 */ /* 0x040fe40000410000 */
        /* <DEDUP_REMOVED lines=9> */
[----:B------:R-:W0:Y:S03]  /*4430*/  MUFU.SIN R8, R17 ;  /* 0x0000001100087308 */ /* 0x000e260000000400 */
[----:B------:R-:W-:-:S04]  /*4440*/  FFMA.FTZ R7, R6, R7, 0.0083824126049876213074 ;  /* 0x3c09566306077423 */ /* 0x000fc80000010007 */
[----:B------:R-:W-:Y:S02]  /*4450*/  @!P4 FADD.FTZ R5, R5, -1 ;  /* 0xbf8000000505c421 */ /* 0x000fe40000010000 */
[C---:B------:R-:W-:Y:S02]  /*4460*/  FFMA.FTZ R7, R6.reuse, R7, 0.041667830199003219604 ;  /* 0x3d2aabe306077423 */ /* 0x040fe40000010007 */
[----:B------:R-:W1:Y:S01]  /*4470*/  MUFU.EX2 R0, R5 ;  /* 0x0000000500007308 */ /* 0x000e620000000800 */
[----:B------:R-:W-:Y:S01]  /*4480*/  FSETP.GEU.FTZ.AND P5, PT, R5, -25, PT ;  /* 0xc1c800000500780b */ /* 0x000fe20003fbe000 */
[C---:B------:R-:W-:Y:S02]  /*4490*/  FFMA.FTZ R7, R6.reuse, R7, 0.16666397452354431152 ;  /* 0x3e2aa9f606077423 */ /* 0x040fe40000010007 */
[----:B0-----:R-:W-:Y:S02]  /*44a0*/  FMUL.FTZ R27, R27, R8 ;  /* 0x000000081b1b7220 */ /* 0x001fe40000410000 */
[----:B------:R-:W-:-:S04]  /*44b0*/  FFMA.FTZ R7, R6, R7, 0.49999994039535522461 ;  /* 0x3efffffe06077423 */ /* 0x000fc80000010007 */
[----:B------:R-:W-:-:S04]  /*44c0*/  FMUL.FTZ R7, R6, R7 ;  /* 0x0000000706077220 */ /* 0x000fc80000410000 */
[----:B------:R-:W-:Y:S02]  /*44d0*/  FFMA.FTZ R7, R6, R7, R6 ;  /* 0x0000000706077223 */ /* 0x000fe40000010006 */
[----:B-1----:R-:W-:-:S04]  /*44e0*/  FADD.FTZ R6, R0, -1 ;  /* 0xbf80000000067421 */ /* 0x002fc80000010000 */
[----:B------:R-:W-:Y:S02]  /*44f0*/  FFMA.FTZ R0, R7, R0, R6 ;  /* 0x0000000007007223 */ /* 0x000fe40000010006 */
[----:B------:R-:W0:Y:S02]  /*4500*/  MUFU.COS R7, R17 ;  /* 0x0000001100077308 */ /* 0x000e240000000000 */
[----:B------:R-:W-:Y:S01]  /*4510*/  @!P4 FADD.FTZ R0, R0, R0 ;  /* 0x000000000000c221 */ /* 0x000fe20000010000 */
[----:B------:R-:W-:Y:S01]  /*4520*/  FSETP.GT.FTZ.AND P4, PT, R5, 128, PT ;  /* 0x430000000500780b */ /* 0x000fe20003f94000 */
[----:B------:R-:W-:-:S03]  /*4530*/  FADD.FTZ R5, R4, R4 ;  /* 0x0000000404057221 */ /* 0x000fc60000010000 */
[----:B------:R-:W-:Y:S01]  /*4540*/  FSEL R0, R0, +INF , !P4 ;  /* 0x7f80000000007808 */ /* 0x000fe20006000000 */
[----:B------:R-:W-:-:S03]  /*4550*/  FMUL.FTZ R5, R4, R5 ;  /* 0x0000000504057220 */ /* 0x000fc60000410000 */
[----:B------:R-:W-:Y:S01]  /*4560*/  FSEL R0, R0, -1, P5 ;  /* 0xbf80000000007808 */ /* 0x000fe20002800000 */
[----:B------:R-:W-:-:S04]  /*4570*/  @!P3 FADD.FTZ R0, R16, R16 ;  /* 0x000000101000b221 */ /* 0x000fc80000010000 */
[----:B0-----:R-:W-:Y:S02]  /*4580*/  FFMA.FTZ R26, R0, R7, -R5 ;  /* 0x00000007001a7223 */ /* 0x001fe40000010805 */
.L_x_25477:
[----:B------:R-:W-:Y:S05]  /*4590*/  BSYNC B0 ;  /* 0x0000000000007941 */ /* 0x000fea0003800000 */
.L_x_25476:
[----:B------:R-:W-:Y:S01]  /*45a0*/  BSSY B0, `(.L_x_25478) ;  /* 0x0000028000007945 */ /* 0x000fe20003800000 */
[----:B-----5:R-:W-:Y:S01]  /*45b0*/  IMAD.MOV.U32 R19, RZ, RZ, RZ ;  /* 0x000000ffff137224 */ /* 0x020fe200078e00ff */
[----:B-1----:R-:W-:Y:S01]  /*45c0*/  CS2R R16, SRZ ;  /* 0x0000000000107805 */ /* 0x002fe2000001ff00 */
[----:B------:R-:W-:Y:S05]  /*45d0*/  @P1 BRA `(.L_x_25479) ;  /* 0x0000024000001947 */ /* 0x000fea0003800000 */
[C---:B--2---:R-:W-:Y:S01]  /*45e0*/  FMUL.FTZ R17, R24.reuse, 1.4426950216293334961 ;  /* 0x3fb8aa3b18117820 */ /* 0x044fe20000410000 */
[C---:B------:R-:W-:Y:S01]  /*45f0*/  FSETP.GEU.FTZ.AND P1, PT, |R24|.reuse, 0.40999999642372131348, PT ;  /* 0x3ed1eb851800780b */ /* 0x040fe20003f3e200 */
[----:B------:R-:W-:Y:S01]  /*4600*/  IMAD.MOV.U32 R7, RZ, RZ, 0x3ab5ebe6 ;  /* 0x3ab5ebe6ff077424 */ /* 0x000fe200078e00ff */
[----:B------:R-:W-:Y:S01]  /*4610*/  FSETP.NEU.FTZ.AND P4, PT, R24, RZ, PT ;  /* 0x000000ff1800720b */ /* 0x000fe20003f9d000 */
[----:B------:R-:W0:Y:S01]  /*4620*/  FRND R5, R17 ;  /* 0x0000001100057307 */ /* 0x000e220000201000 */
[C---:B------:R-:W-:Y:S02]  /*4630*/  FMUL.FTZ R4, R25.reuse, 0.5 ;  /* 0x3f00000019047820 */ /* 0x040fe40000410000 */
[----:B------:R-:W-:-:S02]  /*4640*/  FMUL.RZ R25, R25, 0.15915493667125701904 ;  /* 0x3e22f98319197820 */ /* 0x000fc4000040c000 */
[----:B------:R-:W-:-:S03]  /*4650*/  FMUL.RZ R4, R4, 0.15915493667125701904 ;  /* 0x3e22f98304047820 */ /* 0x000fc6000040c000 */
[----:B------:R-:W-:Y:S01]  /*4660*/  MUFU.EX2 R17, R17 ;  /* 0x0000001100117308 */ /* 0x000fe20000000800 */
[----:B0-----:R-:W-:-:S07]  /*4670*/  FSEL R5, R5, RZ, P1 ;  /* 0x000000ff05057208 */ /* 0x001fce0000800000 */
[----:B------:R-:W-:Y:S01]  /*4680*/  MUFU.SIN R4, R4 ;  /* 0x0000000400047308 */ /* 0x000fe20000000400 */
[C---:B------:R-:W-:Y:S01]  /*4690*/  FSETP.NEU.FTZ.AND P1, PT, R5.reuse, 128, PT ;  /* 0x430000000500780b */ /* 0x040fe20003f3d000 */
[----:B------:R-:W-:-:S04]  /*46a0*/  FFMA.FTZ R0, -R5, 0.693145751953125, R24 ;  /* 0x3f31720005007823 */ /* 0x000fc80000010118 */
[----:B------:R-:W-:Y:S02]  /*46b0*/  FFMA.FTZ R6, -R5, 1.428606765330187045e-06, R0 ;  /* 0x35bfbe8e05067823 */ /* 0x000fe40000010100 */
[----:B------:R-:W0:Y:S02]  /*46c0*/  MUFU.SIN R8, R25 ;  /* 0x0000001900087308 */ /* 0x000e240000000400 */
        /* <DEDUP_REMOVED lines=21> */
.L_x_25479:
[----:B------:R-:W-:Y:S05]  /*4820*/  BSYNC B0 ;  /* 0x0000000000007941 */ /* 0x000fea0003800000 */
.L_x_25478:
[----:B--2---:R-:W0:Y:S01]  /*4830*/  S2R R24, SR_CTAID.X ;  /* 0x0000000000187919 */ /* 0x004e220000002500 */
[----:B------:R-:W-:Y:S01]  /*4840*/  BSSY B0, `(.L_x_25480) ;  /* 0x0000027000007945 */ /* 0x000fe20003800000 */
[----:B------:R-:W-:Y:S01]  /*4850*/  IMAD.MOV.U32 R18, RZ, RZ, RZ ;  /* 0x000000ffff127224 */ /* 0x000fe200078e00ff */
[----:B------:R-:W-:Y:S05]  /*4860*/  @P2 BRA `(.L_x_25481) ;  /* 0x0000024000002947 */ /* 0x000fea0003800000 */
[C---:B---3--:R-:W-:Y:S01]  /*4870*/  FMUL.FTZ R19, R22.reuse, 1.4426950216293334961 ;  /* 0x3fb8aa3b16137820 */ /* 0x048fe20000410000 */
[C---:B------:R-:W-:Y:S01]  /*4880*/  FSETP.GEU.FTZ.AND P1, PT, |R22|.reuse, 0.40999999642372131348, PT ;  /* 0x3ed1eb851600780b */ /* 0x040fe20003f3e200 */
[----:B------:R-:W-:Y:S01]  /*4890*/  IMAD.MOV.U32 R7, RZ, RZ, 0x3ab5ebe6 ;  /* 0x3ab5ebe6ff077424 */ /* 0x000fe200078e00ff */
[----:B------:R-:W-:Y:S01]  /*48a0*/  FSETP.NEU.FTZ.AND P3, PT, R22, RZ, PT ;  /* 0x000000ff1600720b */ /* 0x000fe20003f7d000 */
[----:B------:R-:W1:Y:S01]  /*48b0*/  FRND R5, R19 ;  /* 0x0000001300057307 */ /* 0x000e620000201000 */
[C---:B------:R-:W-:Y:S02]  /*48c0*/  FMUL.FTZ R4, R23.reuse, 0.5 ;  /* 0x3f00000017047820 */ /* 0x040fe40000410000 */
[----:B------:R-:W-:-:S02]  /*48d0*/  FMUL.RZ R23, R23, 0.15915493667125701904 ;  /* 0x3e22f98317177820 */ /* 0x000fc4000040c000 */
[----:B------:R-:W-:-:S03]  /*48e0*/  FMUL.RZ R4, R4, 0.15915493667125701904 ;  /* 0x3e22f98304047820 */ /* 0x000fc6000040c000 */
[----:B------:R-:W-:Y:S01]  /*48f0*/  MUFU.EX2 R19, R19 ;  /* 0x0000001300137308 */ /* 0x000fe20000000800 */
[----:B-1----:R-:W-:-:S07]  /*4900*/  FSEL R5, R5, RZ, P1 ;  /* 0x000000ff05057208 */ /* 0x002fce0000800000 */
[----:B------:R-:W-:Y:S01]  /*4910*/  MUFU.SIN R4, R4 ;  /* 0x0000000400047308 */ /* 0x000fe20000000400 */
[C---:B------:R-:W-:Y:S01]  /*4920*/  FSETP.NEU.FTZ.AND P1, PT, R5.reuse, 128, PT ;  /* 0x430000000500780b */ /* 0x040fe20003f3d000 */
[----:B------:R-:W-:-:S04]  /*4930*/  FFMA.FTZ R0, -R5, 0.693145751953125, R22 ;  /* 0x3f31720005007823 */ /* 0x000fc80000010116 */
[----:B------:R-:W-:Y:S02]  /*4940*/  FFMA.FTZ R6, -R5, 1.428606765330187045e-06, R0 ;  /* 0x35bfbe8e05067823 */ /* 0x000fe40000010100 */
[----:B------:R-:W1:Y:S02]  /*4950*/  MUFU.SIN R8, R23 ;  /* 0x0000001700087308 */ /* 0x000e640000000400 */
[----:B------:R-:W-:-:S04]  /*4960*/  FFMA.FTZ R7, R6, R7, 0.0083824126049876213074 ;  /* 0x3c09566306077423 */ /* 0x000fc80000010007 */
[----:B------:R-:W-:Y:S02]  /*4970*/  @!P1 FADD.FTZ R5, R5, -1 ;  /* 0xbf80000005059421 */ /* 0x000fe40000010000 */
[C---:B------:R-:W-:Y:S02]  /*4980*/  FFMA.FTZ R7, R6.reuse, R7, 0.041667830199003219604 ;  /* 0x3d2aabe306077423 */ /* 0x040fe40000010007 */
[----:B------:R-:W2:Y:S01]  /*4990*/  MUFU.EX2 R0, R5 ;  /* 0x0000000500007308 */ /* 0x000ea20000000800 */
[----:B------:R-:W-:Y:S01]  /*49a0*/  FSETP.GEU.FTZ.AND P2, PT, R5, -25, PT ;  /* 0xc1c800000500780b */ /* 0x000fe20003f5e000 */
[C---:B------:R-:W-:Y:S02]  /*49b0*/  FFMA.FTZ R7, R6.reuse, R7, 0.16666397452354431152 ;  /* 0x3e2aa9f606077423 */ /* 0x040fe40000010007 */
[----:B-1----:R-:W-:Y:S02]  /*49c0*/  FMUL.FTZ R19, R19, R8 ;  /* 0x0000000813137220 */ /* 0x002fe40000410000 */
[----:B------:R-:W-:-:S04]  /*49d0*/  FFMA.FTZ R7, R6, R7, 0.49999994039535522461 ;  /* 0x3efffffe06077423 */ /* 0x000fc80000010007 */
[----:B------:R-:W-:-:S04]  /*49e0*/  FMUL.FTZ R7, R6, R7 ;  /* 0x0000000706077220 */ /* 0x000fc80000410000 */
[----:B------:R-:W-:Y:S02]  /*49f0*/  FFMA.FTZ R7, R6, R7, R6 ;  /* 0x0000000706077223 */ /* 0x000fe40000010006 */
[----:B--2---:R-:W-:-:S04]  /*4a00*/  FADD.FTZ R6, R0, -1 ;  /* 0xbf80000000067421 */ /* 0x004fc80000010000 */
[----:B------:R-:W-:Y:S02]  /*4a10*/  FFMA.FTZ R0, R7, R0, R6 ;  /* 0x0000000007007223 */ /* 0x000fe40000010006 */
[----:B------:R-:W1:Y:S02]  /*4a20*/  MUFU.COS R7, R23 ;  /* 0x0000001700077308 */ /* 0x000e640000000000 */
[----:B------:R-:W-:Y:S01]  /*4a30*/  @!P1 FADD.FTZ R0, R0, R0 ;  /* 0x0000000000009221 */ /* 0x000fe20000010000 */
[----:B------:R-:W-:Y:S01]  /*4a40*/  FSETP.GT.FTZ.AND P1, PT, R5, 128, PT ;  /* 0x430000000500780b */ /* 0x000fe20003f34000 */
[----:B------:R-:W-:-:S03]  /*4a50*/  FADD.FTZ R5, R4, R4 ;  /* 0x0000000404057221 */ /* 0x000fc60000010000 */
[----:B------:R-:W-:Y:S01]  /*4a60*/  FSEL R0, R0, +INF , !P1 ;  /* 0x7f80000000007808 */ /* 0x000fe20004800000 */
[----:B------:R-:W-:-:S03]  /*4a70*/  FMUL.FTZ R5, R4, R5 ;  /* 0x0000000504057220 */ /* 0x000fc60000410000 */
[----:B------:R-:W-:Y:S01]  /*4a80*/  FSEL R0, R0, -1, P2 ;  /* 0xbf80000000007808 */ /* 0x000fe20001000000 */
[----:B------:R-:W-:-:S04]  /*4a90*/  @!P3 FADD.FTZ R0, R22, R22 ;  /* 0x000000161600b221 */ /* 0x000fc80000010000 */
[----:B-1----:R-:W-:Y:S02]  /*4aa0*/  FFMA.FTZ R18, R0, R7, -R5 ;  /* 0x0000000700127223 */ /* 0x002fe40000010805 */
.L_x_25481:
[----:B------:R-:W-:Y:S05]  /*4ab0*/  BSYNC B0 ;  /* 0x0000000000007941 */ /* 0x000fea0003800000 */
.L_x_25480:
        /* <DEDUP_REMOVED lines=21> */
.L_x_25487:
[----:B------:R-:W0:Y:S01]  /*4c10*/  F2I.S64.TRUNC R2, R2 ;  /* 0x0000000200027311 */ /* 0x000e22000020d900 */
[----:B------:R-:W-:Y:S02]  /*4c20*/  IMAD.MOV.U32 R28, RZ, RZ, R29 ;  /* 0x000000ffff1c7224 */ /* 0x000fe400078e001d */
[----:B0-----:R-:W-:-:S05]  /*4c30*/  IMAD.MOV.U32 R5, RZ, RZ, R2 ;  /* 0x000000ffff057224 */ /* 0x001fca00078e0002 */
[----:B------:R0:W-:Y:S01]  /*4c40*/  STG.E.U8 [R8.64], R5 ;  /* 0x0000000508007986 */ /* 0x0001e2000c101124 */
[----:B------:R-:W-:Y:S05]  /*4c50*/  BRA `(.L_x_25483) ;  /* 0x00000e8000007947 */ /* 0x000fea0003800000 */
.L_x_25486:
        /* <DEDUP_REMOVED lines=10> */
.L_x_25490:
[----:B------:R-:W0:Y:S01]  /*4d00*/  F2I.FTZ.TRUNC.NTZ R3, R2 ;  /* 0x0000000200037305 */ /* 0x000e22000021f100 */
[----:B------:R-:W-:Y:S01]  /*4d10*/  IMAD.MOV.U32 R28, RZ, RZ, R29 ;  /* 0x000000ffff1c7224 */ /* 0x000fe200078e001d */
[----:B0-----:R0:W-:Y:S01]  /*4d20*/  STG.E [R8.64], R3 ;  /* 0x0000000308007986 */ /* 0x0011e2000c101924 */
[----:B------:R-:W-:Y:S05]  /*4d30*/  BRA `(.L_x_25483) ;  /* 0x00000da000007947 */ /* 0x000fea0003800000 */
.L_x_25489:
[----:B------:R-:W0:Y:S01]  /*4d40*/  F2I.FTZ.TRUNC.NTZ R3, R2 ;  /* 0x0000000200037305 */ /* 0x000e22000021f100 */
[----:B------:R-:W-:Y:S01]  /*4d50*/  IMAD.MOV.U32 R28, RZ, RZ, R29 ;  /* 0x000000ffff1c7224 */ /* 0x000fe200078e001d */
[----:B0-----:R0:W-:Y:S01]  /*4d60*/  STG.E.U16 [R8.64], R3 ;  /* 0x0000000308007986 */ /* 0x0011e2000c101524 */
[----:B------:R-:W-:Y:S05]  /*4d70*/  BRA `(.L_x_25483) ;  /* 0x00000d6000007947 */ /* 0x000fea0003800000 */
.L_x_25485:
        /* <DEDUP_REMOVED lines=9> */
.L_x_25492:
[----:B------:R-:W-:Y:S01]  /*4e10*/  F2FP.PACK_AB R2, RZ, R2 ;  /* 0x00000002ff02723e */ /* 0x000fe200000000ff */
[----:B------:R-:W-:-:S04]  /*4e20*/  IMAD.MOV.U32 R28, RZ, RZ, R29 ;  /* 0x000000ffff1c7224 */ /* 0x000fc800078e001d */
[----:B------:R0:W-:Y:S01]  /*4e30*/  STG.E.U16 [R8.64], R2 ;  /* 0x0000000208007986 */ /* 0x0001e2000c101524 */
[----:B------:R-:W-:Y:S05]  /*4e40*/  BRA `(.L_x_25483) ;  /* 0x00000c9000007947 */ /* 0x000fea0003800000 */
.L_x_25491:
        /* <DEDUP_REMOVED lines=9> */
.L_x_25494:
[----:B------:R-:W-:Y:S01]  /*4ee0*/  F2FP.PACK_AB R3, R3, R2 ;  /* 0x000000020303723e */ /* 0x000fe200000000ff */
[----:B------:R-:W-:-:S04]  /*4ef0*/  IMAD.MOV.U32 R28, RZ, RZ, R29 ;  /* 0x000000ffff1c7224 */ /* 0x000fc800078e001d */
[----:B------:R0:W-:Y:S01]  /*4f00*/  STG.E [R8.64], R3 ;  /* 0x0000000308007986 */ /* 0x0001e2000c101924 */
[----:B------:R-:W-:Y:S05]  /*4f10*/  BRA `(.L_x_25483) ;  /* 0x00000bc000007947 */ /* 0x000fea0003800000 */
.L_x_25493:
[----:B------:R-:W-:Y:S02]  /*4f20*/  FMUL.FTZ R2, R2, 1 ;  /* 0x3f80000002027820 */ /* 0x000fe40000410000 */
[----:B------:R-:W-:-:S04]  /*4f30*/  IMAD.MOV.U32 R28, RZ, RZ, R29 ;  /* 0x000000ffff1c7224 */ /* 0x000fc800078e001d */
[----:B------:R-:W0:Y:S02]  /*4f40*/  F2F.F64.F32 R2, R2 ;  /* 0x0000000200027310 */ /* 0x000e240000201800 */
[----:B0-----:R0:W-:Y:S01]  /*4f50*/  STG.E.64 [R8.64], R2 ;  /* 0x0000000208007986 */ /* 0x0011e2000c101b24 */
[----:B------:R-:W-:Y:S05]  /*4f60*/  BRA `(.L_x_25483) ;  /* 0x00000b7000007947 */ /* 0x000fea0003800000 */
.L_x_25484:
        /* <DEDUP_REMOVED lines=15> */
.L_x_25497:
[----:B------:R-:W-:Y:S02]  /*5060*/  FMUL.FTZ R6, R3, 1 ;  /* 0x3f80000003067820 */ /* 0x000fe40000410000 */
[----:B------:R-:W-:Y:S02]  /*5070*/  FMUL.FTZ R4, R2, 1 ;  /* 0x3f80000002047820 */ /* 0x000fe40000410000 */
[----:B------:R-:W-:Y:S02]  /*5080*/  IMAD.MOV.U32 R28, RZ, RZ, R29 ;  /* 0x000000ffff1c7224 */ /* 0x000fe400078e001d */
[----:B------:R-:W-:Y:S08]  /*5090*/  F2F.F64.F32 R6, R6 ;  /* 0x0000000600067310 */ /* 0x000ff00000201800 */
[----:B------:R-:W0:Y:S02]  /*50a0*/  F2F.F64.F32 R4, R4 ;  /* 0x0000000400047310 */ /* 0x000e240000201800 */
[----:B0-----:R0:W-:Y:S01]  /*50b0*/  STG.E.128 [R8.64], R4 ;  /* 0x0000000408007986 */ /* 0x0011e2000c101d24 */
[----:B------:R-:W-:Y:S05]  /*50c0*/  BRA `(.L_x_25483) ;  /* 0x00000a1000007947 */ /* 0x000fea0003800000 */
.L_x_25496:
        /* <DEDUP_REMOVED lines=20> */
.L_x_25501:
[----:B------:R-:W-:Y:S05]  /*5210*/  BSYNC B0 ;  /* 0x0000000000007941 */ /* 0x000fea0003800000 */
.L_x_25500:
[----:B------:R-:W-:Y:S01]  /*5220*/  LOP3.LUT R5, R0, R5, RZ, 0xfc, !PT ;  /* 0x0000000500057212 */ /* 0x000fe200078efcff */
[----:B------:R-:W-:-:S04]  /*5230*/  IMAD.MOV.U32 R28, RZ, RZ, R29 ;  /* 0x000000ffff1c7224 */ /* 0x000fc800078e001d */
[----:B------:R0:W-:Y:S01]  /*5240*/  STG.E.U8 [R8.64], R5 ;  /* 0x0000000508007986 */ /* 0x0001e2000c101124 */
[----:B------:R-:W-:Y:S05]  /*5250*/  BRA `(.L_x_25483) ;  /* 0x0000088000007947 */ /* 0x000fea0003800000 */
.L_x_25499:
        /* <DEDUP_REMOVED lines=12> */
.L_x_25503:
[----:B------:R-:W-:Y:S01]  /*5320*/  IMAD.MOV.U32 R0, RZ, RZ, 0x7f ;  /* 0x0000007fff007424 */ /* 0x000fe200078e00ff */
[----:B------:R-:W-:-:S04]  /*5330*/  ISETP.GT.U32.AND P0, PT, R4, 0x7f800000, PT ;  /* 0x7f8000000400780c */ /* 0x000fc80003f04070 */
[----:B------:R-:W-:-:S04]  /*5340*/  SEL R0, R0, 0x7c, P0 ;  /* 0x0000007c00007807 */ /* 0x000fc80000000000 */
.L_x_25504:
[----:B------:R-:W-:Y:S05]  /*5350*/  BSYNC B0 ;  /* 0x0000000000007941 */ /* 0x000fea0003800000 */
.L_x_25502:
[----:B------:R-:W-:Y:S01]  /*5360*/  LOP3.LUT R2, R2, 0x80000000, RZ, 0xc0, !PT ;  /* 0x8000000002027812 */ /* 0x000fe200078ec0ff */
[----:B------:R-:W-:-:S03]  /*5370*/  IMAD.MOV.U32 R28, RZ, RZ, R29 ;  /* 0x000000ffff1c7224 */ /* 0x000fc600078e001d */
[----:B------:R-:W-:-:S04]  /*5380*/  SHF.R.U32.HI R3, RZ, 0x18, R2 ;  /* 0x00000018ff037819 */ /* 0x000fc80000011602 */
[----:B------:R-:W-:-:S05]  /*5390*/  LOP3.LUT R3, R0, R3, RZ, 0xfc, !PT ;  /* 0x0000000300037212 */ /* 0x000fca00078efcff */
[----:B------:R0:W-:Y:S01]  /*53a0*/  STG.E.U8 [R8.64], R3 ;  /* 0x0000000308007986 */ /* 0x0001e2000c101124 */
[----:B------:R-:W-:Y:S05]  /*53b0*/  BRA `(.L_x_25483) ;  /* 0x0000072000007947 */ /* 0x000fea0003800000 */
.L_x_25498:
[----:B------:R-:W-:Y:S01]  /*53c0*/  F2FP.BF16.PACK_AB R2, RZ, R2 ;  /* 0x00000002ff02723e */ /* 0x000fe200000010ff */
[----:B------:R-:W-:-:S04]  /*53d0*/  IMAD.MOV.U32 R28, RZ, RZ, R29 ;  /* 0x000000ffff1c7224 */ /* 0x000fc800078e001d */
[----:B------:R0:W-:Y:S01]  /*53e0*/  STG.E.U16 [R8.64], R2 ;  /* 0x0000000208007986 */ /* 0x0001e2000c101524 */
[----:B------:R-:W-:Y:S05]  /*53f0*/  BRA `(.L_x_25483) ;  /* 0x000006e000007947 */ /* 0x000fea0003800000 */
.L_x_25495:
        /* <DEDUP_REMOVED lines=12> */
.L_x_25507:
        /* <DEDUP_REMOVED lines=16> */
.L_x_25510:
[----:B------:R-:W-:-:S04]  /*55c0*/  LOP3.LUT R2, R2, 0x80000000, RZ, 0xc0, !PT ;  /* 0x8000000002027812 */ /* 0x000fc800078ec0ff */
[----:B------:R-:W-:-:S04]  /*55d0*/  SHF.R.U32.HI R3, RZ, 0x18, R2 ;  /* 0x00000018ff037819 */ /* 0x000fc80000011602 */
[----:B------:R-:W-:-:S04]  /*55e0*/  LOP3.LUT R0, R0, R3, RZ, 0xfc, !PT ;  /* 0x0000000300007212 */ /* 0x000fc800078efcff */
[----:B------:R-:W-:Y:S02]  /*55f0*/  PRMT R4, R0, 0x7610, R4 ;  /* 0x0000761000047816 */ /* 0x000fe40000000004 */
.L_x_25509:
[----:B------:R-:W-:Y:S05]  /*5600*/  BSYNC B0 ;  /* 0x0000000000007941 */ /* 0x000fea0003800000 */
.L_x_25508:
[----:B------:R0:W-:Y:S01]  /*5610*/  STG.E.U8 [R8.64], R4 ;  /* 0x0000000408007986 */ /* 0x0001e2000c101124 */
[----:B------:R-:W-:Y:S01]  /*5620*/  IMAD.MOV.U32 R28, RZ, RZ, R29 ;  /* 0x000000ffff1c7224 */ /* 0x000fe200078e001d */
[----:B------:R-:W-:Y:S05]  /*5630*/  BRA `(.L_x_25483) ;  /* 0x000004a000007947 */ /* 0x000fea0003800000 */
.L_x_25506:
        /* <DEDUP_REMOVED lines=16> */
.L_x_25513:
[----:B------:R-:W-:-:S04]  /*5740*/  LOP3.LUT R2, R2, 0x80000000, RZ, 0xc0, !PT ;  /* 0x8000000002027812 */ /* 0x000fc800078ec0ff */
[----:B------:R-:W-:-:S04]  /*5750*/  SHF.R.U32.HI R3, RZ, 0x18, R2 ;  /* 0x00000018ff037819 */ /* 0x000fc80000011602 */
[----:B------:R-:W-:-:S04]  /*5760*/  LOP3.LUT R0, R0, R3, RZ, 0xfc, !PT ;  /* 0x0000000300007212 */ /* 0x000fc800078efcff */
[----:B------:R-:W-:Y:S02]  /*5770*/  PRMT R4, R0, 0x7610, R4 ;  /* 0x0000761000047816 */ /* 0x000fe40000000004 */
.L_x_25512:
[----:B------:R-:W-:Y:S05]  /*5780*/  BSYNC B0 ;  /* 0x0000000000007941 */ /* 0x000fea0003800000 */
.L_x_25511:
[----:B------:R0:W-:Y:S01]  /*5790*/  STG.E.U8 [R8.64], R4 ;  /* 0x0000000408007986 */ /* 0x0001e2000c101124 */
[----:B------:R-:W-:Y:S01]  /*57a0*/  IMAD.MOV.U32 R28, RZ, RZ, R29 ;  /* 0x000000ffff1c7224 */ /* 0x000fe200078e001d */
[----:B------:R-:W-:Y:S05]  /*57b0*/  BRA `(.L_x_25483) ;  /* 0x0000032000007947 */ /* 0x000fea0003800000 */
.L_x_25505:
        /* <DEDUP_REMOVED lines=22> */
.L_x_25488:
        /* <DEDUP_REMOVED lines=21> */
.L_x_25515:
[----:B------:R-:W0:Y:S01]  /*5a70*/  F2I.U64.TRUNC R2, R2 ;  /* 0x0000000200027311 */ /* 0x000e22000020d800 */
[----:B------:R-:W-:Y:S01]  /*5a80*/  IMAD.MOV.U32 R28, RZ, RZ, R29 ;  /* 0x000000ffff1c7224 */ /* 0x000fe200078e001d */
[----:B0-----:R0:W-:Y:S01]  /*5a90*/  STG.E.64 [R8.64], R2 ;  /* 0x0000000208007986 */ /* 0x0011e2000c101b24 */
[----:B------:R-:W-:Y:S05]  /*5aa0*/  BRA `(.L_x_25483) ;  /* 0x0000003000007947 */ /* 0x000fea0003800000 */
.L_x_25514:
[----:B------:R-:W0:Y:S01]  /*5ab0*/  F2I.FTZ.U32.TRUNC.NTZ R3, R2 ;  /* 0x0000000200037305 */ /* 0x000e22000021f000 */
[----:B------:R-:W-:Y:S01]  /*5ac0*/  IMAD.MOV.U32 R28, RZ, RZ, R29 ;  /* 0x000000ffff1c7224 */ /* 0x000fe200078e001d */
[----:B0-----:R0:W-:Y:S06]  /*5ad0*/  STG.E [R8.64], R3 ;  /* 0x0000000308007986 */ /* 0x0011ec000c101924 */
.L_x_25483:
[----:B------:R-:W-:Y:S05]  /*5ae0*/  BSYNC B6 ;  /* 0x0000000000067941 */ /* 0x000fea0003800000 */
.L_x_25482:
        /* <DEDUP_REMOVED lines=25> */
.L_x_25521:
[----:B------:R-:W0:Y:S02]  /*5c80*/  F2I.S64.TRUNC R26, R26 ;  /* 0x0000001a001a7311 */ /* 0x000e24000020d900 */
[----:B0-----:R-:W-:-:S05]  /*5c90*/  IMAD.MOV.U32 R5, RZ, RZ, R26 ;  /* 0x000000ffff057224 */ /* 0x001fca00078e001a */
[----:B------:R0:W-:Y:S01]  /*5ca0*/  STG.E.U8 [R2.64], R5 ;  /* 0x0000000502007986 */ /* 0x0001e2000c101124 */
[----:B------:R-:W-:Y:S05]  /*5cb0*/  BRA `(.L_x_25523) ;  /* 0x00000d4000007947 */ /* 0x000fea0003800000 */
.L_x_25520:
        /* <DEDUP_REMOVED lines=9> */
.L_x_25525:
[----:B------:R-:W0:Y:S02]  /*5d50*/  F2I.FTZ.TRUNC.NTZ R5, R26 ;  /* 0x0000001a00057305 */ /* 0x000e24000021f100 */
[----:B0-----:R0:W-:Y:S01]  /*5d60*/  STG.E [R2.64], R5 ;  /* 0x0000000502007986 */ /* 0x0011e2000c101924 */
[----:B------:R-:W-:Y:S05]  /*5d70*/  BRA `(.L_x_25523) ;  /* 0x00000c8000007947 */ /* 0x000fea0003800000 */
.L_x_25524:
[----:B------:R-:W0:Y:S02]  /*5d80*/  F2I.FTZ.TRUNC.NTZ R5, R26 ;  /* 0x0000001a00057305 */ /* 0x000e24000021f100 */
[----:B0-----:R0:W-:Y:S01]  /*5d90*/  STG.E.U16 [R2.64], R5 ;  /* 0x0000000502007986 */ /* 0x0011e2000c101524 */
[----:B------:R-:W-:Y:S05]  /*5da0*/  BRA `(.L_x_25523) ;  /* 0x00000c5000007947 */ /* 0x000fea0003800000 */
.L_x_25519:
        /* <DEDUP_REMOVED lines=8> */
.L_x_25527:
[----:B------:R-:W-:-:S05]  /*5e30*/  F2FP.PACK_AB R26, RZ, R26 ;  /* 0x0000001aff1a723e */ /* 0x000fca00000000ff */
[----:B------:R0:W-:Y:S01]  /*5e40*/  STG.E.U16 [R2.64], R26 ;  /* 0x0000001a02007986 */ /* 0x0001e2000c101524 */
[----:B------:R-:W-:Y:S05]  /*5e50*/  BRA `(.L_x_25523) ;  /* 0x00000ba000007947 */ /* 0x000fea0003800000 */
.L_x_25526:
        /* <DEDUP_REMOVED lines=8> */
.L_x_25529:
[----:B------:R-:W-:-:S05]  /*5ee0*/  F2FP.PACK_AB R27, R27, R26 ;  /* 0x0000001a1b1b723e */ /* 0x000fca00000000ff */
[----:B------:R0:W-:Y:S01]  /*5ef0*/  STG.E [R2.64], R27 ;  /* 0x0000001b02007986 */ /* 0x0001e2000c101924 */
[----:B------:R-:W-:Y:S05]  /*5f00*/  BRA `(.L_x_25523) ;  /* 0x00000af000007947 */ /* 0x000fea0003800000 */
.L_x_25528:
[----:B------:R-:W-:-:S06]  /*5f10*/  FMUL.FTZ R4, R26, 1 ;  /* 0x3f8000001a047820 */ /* 0x000fcc0000410000 */
[----:B------:R-:W0:Y:S02]  /*5f20*/  F2F.F64.F32 R4, R4 ;  /* 0x0000000400047310 */ /* 0x000e240000201800 */
[----:B0-----:R0:W-:Y:S01]  /*5f30*/  STG.E.64 [R2.64], R4 ;  /* 0x0000000402007986 */ /* 0x0011e2000c101b24 */
[----:B------:R-:W-:Y:S05]  /*5f40*/  BRA `(.L_x_25523) ;  /* 0x00000ab000007947 */ /* 0x000fea0003800000 */
.L_x_25518:
        /* <DEDUP_REMOVED lines=14> */
.L_x_25532:
[----:B------:R-:W-:Y:S02]  /*6030*/  FMUL.FTZ R6, R27, 1 ;  /* 0x3f8000001b067820 */ /* 0x000fe40000410000 */
[----:B------:R-:W-:-:S04]  /*6040*/  FMUL.FTZ R4, R26, 1 ;  /* 0x3f8000001a047820 */ /* 0x000fc80000410000 */
[----:B------:R-:W-:Y:S08]  /*6050*/  F2F.F64.F32 R6, R6 ;  /* 0x0000000600067310 */ /* 0x000ff00000201800 */
[----:B------:R-:W0:Y:S02]  /*6060*/  F2F.F64.F32 R4, R4 ;  /* 0x0000000400047310 */ /* 0x000e240000201800 */
[----:B0-----:R0:W-:Y:S01]  /*6070*/  STG.E.128 [R2.64], R4 ;  /* 0x0000000402007986 */ /* 0x0011e2000c101d24 */
[----:B------:R-:W-:Y:S05]  /*6080*/  BRA `(.L_x_25523) ;  /* 0x0000097000007947 */ /* 0x000fea0003800000 */
.L_x_25531:
        /* <DEDUP_REMOVED lines=20> */
.L_x_25536:
[----:B------:R-:W-:Y:S05]  /*61d0*/  BSYNC B0 ;  /* 0x0000000000007941 */ /* 0x000fea0003800000 */
.L_x_25535:
[----:B------:R-:W-:-:S05]  /*61e0*/  LOP3.LUT R7, R0, R7, RZ, 0xfc, !PT ;  /* 0x0000000700077212 */ /* 0x000fca00078efcff */
[----:B------:R0:W-:Y:S01]  /*61f0*/  STG.E.U8 [R2.64], R7 ;  /* 0x0000000702007986 */ /* 0x0001e2000c101124 */
[----:B------:R-:W-:Y:S05]  /*6200*/  BRA `(.L_x_25523) ;  /* 0x000007f000007947 */ /* 0x000fea0003800000 */
.L_x_25534:
        /* <DEDUP_REMOVED lines=12> */
.L_x_25538:
[----:B------:R-:W-:Y:S01]  /*62d0*/  IMAD.MOV.U32 R0, RZ, RZ, 0x7f ;  /* 0x0000007fff007424 */ /* 0x000fe200078e00ff */
[----:B------:R-:W-:-:S04]  /*62e0*/  ISETP.GT.U32.AND P0, PT, R4, 0x7f800000, PT ;  /* 0x7f8000000400780c */ /* 0x000fc80003f04070 */
[----:B------:R-:W-:-:S04]  /*62f0*/  SEL R0, R0, 0x7c, P0 ;  /* 0x0000007c00007807 */ /* 0x000fc80000000000 */
.L_x_25539:
[----:B------:R-:W-:Y:S05]  /*6300*/  BSYNC B0 ;  /* 0x0000000000007941 */ /* 0x000fea0003800000 */
.L_x_25537:
[----:B------:R-:W-:-:S04]  /*6310*/  LOP3.LUT R26, R26, 0x80000000, RZ, 0xc0, !PT ;  /* 0x800000001a1a7812 */ /* 0x000fc800078ec0ff */
[----:B------:R-:W-:-:S04]  /*6320*/  SHF.R.U32.HI R5, RZ, 0x18, R26 ;  /* 0x00000018ff057819 */ /* 0x000fc8000001161a */
[----:B------:R-:W-:-:S05]  /*6330*/  LOP3.LUT R5, R0, R5, RZ, 0xfc, !PT ;  /* 0x0000000500057212 */ /* 0x000fca00078efcff */
[----:B------:R0:W-:Y:S01]  /*6340*/  STG.E.U8 [R2.64], R5 ;  /* 0x0000000502007986 */ /* 0x0001e2000c101124 */
[----:B------:R-:W-:Y:S05]  /*6350*/  BRA `(.L_x_25523) ;  /* 0x000006a000007947 */ /* 0x000fea0003800000 */
.L_x_25533:
[----:B------:R-:W-:-:S05]  /*6360*/  F2FP.BF16.PACK_AB R26, RZ, R26 ;  /* 0x0000001aff1a723e */ /* 0x000fca00000010ff */
[----:B------:R0:W-:Y:S01]  /*6370*/  STG.E.U16 [R2.64], R26 ;  /* 0x0000001a02007986 */ /* 0x0001e2000c101524 */
[----:B------:R-:W-:Y:S05]  /*6380*/  BRA `(.L_x_25523) ;  /* 0x0000067000007947 */ /* 0x000fea0003800000 */
.L_x_25530:
        /* <DEDUP_REMOVED lines=11> */
.L_x_25542:
        /* <DEDUP_REMOVED lines=16> */
.L_x_25545:
[----:B------:R-:W-:-:S04]  /*6540*/  LOP3.LUT R26, R26, 0x80000000, RZ, 0xc0, !PT ;  /* 0x800000001a1a7812 */ /* 0x000fc800078ec0ff */
[----:B------:R-:W-:-:S04]  /*6550*/  SHF.R.U32.HI R5, RZ, 0x18, R26 ;  /* 0x00000018ff057819 */ /* 0x000fc8000001161a */
[----:B------:R-:W-:-:S04]  /*6560*/  LOP3.LUT R4, R4, R5, RZ, 0xfc, !PT ;  /* 0x0000000504047212 */ /* 0x000fc800078efcff */
[----:B------:R-:W-:Y:S02]  /*6570*/  PRMT R0, R4, 0x7610, R0 ;  /* 0x0000761004007816 */ /* 0x000fe40000000000 */
.L_x_25544:
[----:B------:R-:W-:Y:S05]  /*6580*/  BSYNC B0 ;  /* 0x0000000000007941 */ /* 0x000fea0003800000 */
.L_x_25543:
[----:B------:R0:W-:Y:S01]  /*6590*/  STG.E.U8 [R2.64], R0 ;  /* 0x0000000002007986 */ /* 0x0001e2000c101124 */
[----:B------:R-:W-:Y:S05]  /*65a0*/  BRA `(.L_x_25523) ;  /* 0x0000045000007947 */ /* 0x000fea0003800000 */
.L_x_25541:
        /* <DEDUP_REMOVED lines=16> */
.L_x_25548:
[----:B------:R-:W-:-:S04]  /*66b0*/  LOP3.LUT R26, R26, 0x80000000, RZ, 0xc0, !PT ;  /* 0x800000001a1a7812 */ /* 0x000fc800078ec0ff */
[----:B------:R-:W-:-:S04]  /*66c0*/  SHF.R.U32.HI R5, RZ, 0x18, R26 ;  /* 0x00000018ff057819 */ /* 0x000fc8000001161a */
[----:B------:R-:W-:-:S04]  /*66d0*/  LOP3.LUT R4, R4, R5, RZ, 0xfc, !PT ;  /* 0x0000000504047212 */ /* 0x000fc800078efcff */
[----:B------:R-:W-:Y:S02]  /*66e0*/  PRMT R0, R4, 0x7610, R0 ;  /* 0x0000761004007816 */ /* 0x000fe40000000000 */
.L_x_25547:
[----:B------:R-:W-:Y:S05]  /*66f0*/  BSYNC B0 ;  /* 0x0000000000007941 */ /* 0x000fea0003800000 */
.L_x_25546:
[----:B------:R0:W-:Y:S01]  /*6700*/  STG.E.U8 [R2.64], R0 ;  /* 0x0000000002007986 */ /* 0x0001e2000c101124 */
[----:B------:R-:W-:Y:S05]  /*6710*/  BRA `(.L_x_25523) ;  /* 0x000002e000007947 */ /* 0x000fea0003800000 */
.L_x_25540:
        /* <DEDUP_REMOVED lines=21> */
.L_x_25522:
        /* <DEDUP_REMOVED lines=20> */
.L_x_25550:
[----:B------:R-:W0:Y:S02]  /*69b0*/  F2I.U64.TRUNC R26, R26 ;  /* 0x0000001a001a7311 */ /* 0x000e24000020d800 */
[----:B0-----:R0:W-:Y:S01]  /*69c0*/  STG.E.64 [R2.64], R26 ;  /* 0x0000001a02007986 */ /* 0x0011e2000c101b24 */
[----:B------:R-:W-:Y:S05]  /*69d0*/  BRA `(.L_x_25523) ;  /* 0x0000002000007947 */ /* 0x000fea0003800000 */
.L_x_25549:
[----:B------:R-:W0:Y:S02]  /*69e0*/  F2I.FTZ.U32.TRUNC.NTZ R5, R26 ;  /* 0x0000001a00057305 */ /* 0x000e24000021f000 */
[----:B0-----:R0:W-:Y:S02]  /*69f0*/  STG.E [R2.64], R5 ;  /* 0x0000000502007986 */ /* 0x0011e4000c101924 */
.L_x_25523:
        /* <DEDUP_REMOVED lines=22> */
.L_x_25554:
[----:B------:R-:W0:Y:S02]  /*6b60*/  F2I.S64.TRUNC R16, R16 ;  /* 0x0000001000107311 */ /* 0x000e24000020d900 */
[----:B0-----:R-:W-:-:S05]  /*6b70*/  IMAD.MOV.U32 R5, RZ, RZ, R16 ;  /* 0x000000ffff057224 */ /* 0x001fca00078e0010 */
[----:B------:R0:W-:Y:S01]  /*6b80*/  STG.E.U8 [R2.64], R5 ;  /* 0x0000000502007986 */ /* 0x0001e2000c101124 */
[----:B------:R-:W-:Y:S05]  /*6b90*/  BRA `(.L_x_25556) ;  /* 0x00000d4000007947 */ /* 0x000fea0003800000 */
.L_x_25553:
        /* <DEDUP_REMOVED lines=9> */
.L_x_25558:
[----:B------:R-:W0:Y:S02]  /*6c30*/  F2I.FTZ.TRUNC.NTZ R5, R16 ;  /* 0x0000001000057305 */ /* 0x000e24000021f100 */
[----:B0-----:R0:W-:Y:S01]  /*6c40*/  STG.E [R2.64], R5 ;  /* 0x0000000502007986 */ /* 0x0011e2000c101924 */
[----:B------:R-:W-:Y:S05]  /*6c50*/  BRA `(.L_x_25556) ;  /* 0x00000c8000007947 */ /* 0x000fea0003800000 */
.L_x_25557:
[----:B------:R-:W0:Y:S02]  /*6c60*/  F2I.FTZ.TRUNC.NTZ R5, R16 ;  /* 0x0000001000057305 */ /* 0x000e24000021f100 */
[----:B0-----:R0:W-:Y:S01]  /*6c70*/  STG.E.U16 [R2.64], R5 ;  /* 0x0000000502007986 */ /* 0x0011e2000c101524 */
[----:B------:R-:W-:Y:S05]  /*6c80*/  BRA `(.L_x_25556) ;  /* 0x00000c5000007947 */ /* 0x000fea0003800000 */
.L_x_25552:
        /* <DEDUP_REMOVED lines=8> */
.L_x_25560:
[----:B------:R-:W-:-:S05]  /*6d10*/  F2FP.PACK_AB R16, RZ, R16 ;  /* 0x00000010ff10723e */ /* 0x000fca00000000ff */
[----:B------:R0:W-:Y:S01]  /*6d20*/  STG.E.U16 [R2.64], R16 ;  /* 0x0000001002007986 */ /* 0x0001e2000c101524 */
[----:B------:R-:W-:Y:S05]  /*6d30*/  BRA `(.L_x_25556) ;  /* 0x00000ba000007947 */ /* 0x000fea0003800000 */
.L_x_25559:
        /* <DEDUP_REMOVED lines=8> */
.L_x_25562:
[----:B------:R-:W-:-:S05]  /*6dc0*/  F2FP.PACK_AB R17, R17, R16 ;  /* 0x000000101111723e */ /* 0x000fca00000000ff */
[----:B------:R0:W-:Y:S01]  /*6dd0*/  STG.E [R2.64], R17 ;  /* 0x0000001102007986 */ /* 0x0001e2000c101924 */
[----:B------:R-:W-:Y:S05]  /*6de0*/  BRA `(.L_x_25556) ;  /* 0x00000af000007947 */ /* 0x000fea0003800000 */
.L_x_25561:
[----:B------:R-:W-:-:S06]  /*6df0*/  FMUL.FTZ R4, R16, 1 ;  /* 0x3f80000010047820 */ /* 0x000fcc0000410000 */
[----:B------:R-:W0:Y:S02]  /*6e00*/  F2F.F64.F32 R4, R4 ;  /* 0x0000000400047310 */ /* 0x000e240000201800 */
[----:B0-----:R0:W-:Y:S01]  /*6e10*/  STG.E.64 [R2.64], R4 ;  /* 0x0000000402007986 */ /* 0x0011e2000c101b24 */
[----:B------:R-:W-:Y:S05]  /*6e20*/  BRA `(.L_x_25556) ;  /* 0x00000ab000007947 */ /* 0x000fea0003800000 */
.L_x_25551:
        /* <DEDUP_REMOVED lines=14> */
.L_x_25565:
[----:B------:R-:W-:Y:S02]  /*6f10*/  FMUL.FTZ R6, R17, 1 ;  /* 0x3f80000011067820 */ /* 0x000fe40000410000 */
[----:B------:R-:W-:-:S04]  /*6f20*/  FMUL.FTZ R4, R16, 1 ;  /* 0x3f80000010047820 */ /* 0x000fc80000410000 */
[----:B------:R-:W-:Y:S08]  /*6f30*/  F2F.F64.F32 R6, R6 ;  /* 0x0000000600067310 */ /* 0x000ff00000201800 */
[----:B------:R-:W0:Y:S02]  /*6f40*/  F2F.F64.F32 R4, R4 ;  /* 0x0000000400047310 */ /* 0x000e240000201800 */
[----:B0-----:R0:W-:Y:S01]  /*6f50*/  STG.E.128 [R2.64], R4 ;  /* 0x0000000402007986 */ /* 0x0011e2000c101d24 */
[----:B------:R-:W-:Y:S05]  /*6f60*/  BRA `(.L_x_25556) ;  /* 0x0000097000007947 */ /* 0x000fea0003800000 */
.L_x_25564:
        /* <DEDUP_REMOVED lines=20> */
.L_x_25569:
[----:B------:R-:W-:Y:S05]  /*70b0*/  BSYNC B0 ;  /* 0x0000000000007941 */ /* 0x000fea0003800000 */
.L_x_25568:
[----:B------:R-:W-:-:S05]  /*70c0*/  LOP3.LUT R7, R0, R7, RZ, 0xfc, !PT ;  /* 0x0000000700077212 */ /* 0x000fca00078efcff */
[----:B------:R0:W-:Y:S01]  /*70d0*/  STG.E.U8 [R2.64], R7 ;  /* 0x0000000702007986 */ /* 0x0001e2000c101124 */
[----:B------:R-:W-:Y:S05]  /*70e0*/  BRA `(.L_x_25556) ;  /* 0x000007f000007947 */ /* 0x000fea0003800000 */
.L_x_25567:
        /* <DEDUP_REMOVED lines=12> */
.L_x_25571:
[----:B------:R-:W-:Y:S01]  /*71b0*/  IMAD.MOV.U32 R0, RZ, RZ, 0x7f ;  /* 0x0000007fff007424 */ /* 0x000fe200078e00ff */
[----:B------:R-:W-:-:S04]  /*71c0*/  ISETP.GT.U32.AND P0, PT, R4, 0x7f800000, PT ;  /* 0x7f8000000400780c */ /* 0x000fc80003f04070 */
[----:B------:R-:W-:-:S04]  /*71d0*/  SEL R0, R0, 0x7c, P0 ;  /* 0x0000007c00007807 */ /* 0x000fc80000000000 */
.L_x_25572:
[----:B------:R-:W-:Y:S05]  /*71e0*/  BSYNC B0 ;  /* 0x0000000000007941 */ /* 0x000fea0003800000 */
.L_x_25570:
[----:B------:R-:W-:-:S04]  /*71f0*/  LOP3.LUT R16, R16, 0x80000000, RZ, 0xc0, !PT ;  /* 0x8000000010107812 */ /* 0x000fc800078ec0ff */
[----:B------:R-:W-:-:S04]  /*7200*/  SHF.R.U32.HI R5, RZ, 0x18, R16 ;  /* 0x00000018ff057819 */ /* 0x000fc80000011610 */
[----:B------:R-:W-:-:S05]  /*7210*/  LOP3.LUT R5, R0, R5, RZ, 0xfc, !PT ;  /* 0x0000000500057212 */ /* 0x000fca00078efcff */
[----:B------:R0:W-:Y:S01]  /*7220*/  STG.E.U8 [R2.64], R5 ;  /* 0x0000000502007986 */ /* 0x0001e2000c101124 */
[----:B------:R-:W-:Y:S05]  /*7230*/  BRA `(.L_x_25556) ;  /* 0x000006a000007947 */ /* 0x000fea0003800000 */
.L_x_25566:
[----:B------:R-:W-:-:S05]  /*7240*/  F2FP.BF16.PACK_AB R16, RZ, R16 ;  /* 0x00000010ff10723e */ /* 0x000fca00000010ff */
[----:B------:R0:W-:Y:S01]  /*7250*/  STG.E.U16 [R2.64], R16 ;  /* 0x0000001002007986 */ /* 0x0001e2000c101524 */
[----:B------:R-:W-:Y:S05]  /*7260*/  BRA `(.L_x_25556) ;  /* 0x0000067000007947 */ /* 0x000fea0003800000 */
.L_x_25563:
        /* <DEDUP_REMOVED lines=11> */
.L_x_25575:
        /* <DEDUP_REMOVED lines=16> */
.L_x_25578:
[----:B------:R-:W-:-:S04]  /*7420*/  LOP3.LUT R16, R16, 0x80000000, RZ, 0xc0, !PT ;  /* 0x8000000010107812 */ /* 0x000fc800078ec0ff */
[----:B------:R-:W-:-:S04]  /*7430*/  SHF.R.U32.HI R5, RZ, 0x18, R16 ;  /* 0x00000018ff057819 */ /* 0x000fc80000011610 */
[----:B------:R-:W-:-:S04]  /*7440*/  LOP3.LUT R4, R4, R5, RZ, 0xfc, !PT ;  /* 0x0000000504047212 */ /* 0x000fc800078efcff */
[----:B------:R-:W-:Y:S02]  /*7450*/  PRMT R0, R4, 0x7610, R0 ;  /* 0x0000761004007816 */ /* 0x000fe40000000000 */
.L_x_25577:
[----:B------:R-:W-:Y:S05]  /*7460*/  BSYNC B0 ;  /* 0x0000000000007941 */ /* 0x000fea0003800000 */
.L_x_25576:
[----:B------:R0:W-:Y:S01]  /*7470*/  STG.E.U8 [R2.64], R0 ;  /* 0x0000000002007986 */ /* 0x0001e2000c101124 */
[----:B------:R-:W-:Y:S05]  /*7480*/  BRA `(.L_x_25556) ;  /* 0x0000045000007947 */ /* 0x000fea0003800000 */
.L_x_25574:
        /* <DEDUP_REMOVED lines=16> */
.L_x_25581:
[----:B------:R-:W-:-:S04]  /*7590*/  LOP3.LUT R16, R16, 0x80000000, RZ, 0xc0, !PT ;  /* 0x8000000010107812 */ /* 0x000fc800078ec0ff */
[----:B------:R-:W-:-:S04]  /*75a0*/  SHF.R.U32.HI R5, RZ, 0x18, R16 ;  /* 0x00000018ff057819 */ /* 0x000fc80000011610 */
[----:B------:R-:W-:-:S04]  /*75b0*/  LOP3.LUT R4, R4, R5, RZ, 0xfc, !PT ;  /* 0x0000000504047212 */ /* 0x000fc800078efcff */
[----:B------:R-:W-:Y:S02]  /*75c0*/  PRMT R0, R4, 0x7610, R0 ;  /* 0x0000761004007816 */ /* 0x000fe40000000000 */
.L_x_25580:
[----:B------:R-:W-:Y:S05]  /*75d0*/  BSYNC B0 ;  /* 0x0000000000007941 */ /* 0x000fea0003800000 */
.L_x_25579:
[----:B------:R0:W-:Y:S01]  /*75e0*/  STG.E.U8 [R2.64], R0 ;  /* 0x0000000002007986 */ /* 0x0001e2000c101124 */
[----:B------:R-:W-:Y:S05]  /*75f0*/  BRA `(.L_x_25556) ;  /* 0x000002e000007947 */ /* 0x000fea0003800000 */
.L_x_25573:
        /* <DEDUP_REMOVED lines=21> */
.L_x_25555:
        /* <DEDUP_REMOVED lines=20> */
.L_x_25583:
[----:B------:R-:W0:Y:S02]  /*7890*/  F2I.U64.TRUNC R16, R16 ;  /* 0x0000001000107311 */ /* 0x000e24000020d800 */
[----:B0-----:R0:W-:Y:S01]  /*78a0*/  STG.E.64 [R2.64], R16 ;  /* 0x0000001002007986 */ /* 0x0011e2000c101b24 */
[----:B------:R-:W-:Y:S05]  /*78b0*/  BRA `(.L_x_25556) ;  /* 0x0000002000007947 */ /* 0x000fea0003800000 */
.L_x_25582:
[----:B------:R-:W0:Y:S02]  /*78c0*/  F2I.FTZ.U32.TRUNC.NTZ R5, R16 ;  /* 0x0000001000057305 */ /* 0x000e24000021f000 */
[----:B0-----:R0:W-:Y:S02]  /*78d0*/  STG.E [R2.64], R5 ;  /* 0x0000000502007986 */ /* 0x0011e4000c101924 */
.L_x_25556:
[----:B------:R-:W-:Y:S02]  /*78e0*/  IADD3 R28, R28, 0x80, RZ ;  /* 0x000000801c1c7810 */ /* 0x000fe40007ffe0ff */
.L_x_25517:
[----:B------:R-:W-:Y:S05]  /*78f0*/  BSYNC B6 ;  /* 0x0000000000067941 */ /* 0x000fea0003800000 */
.L_x_25516:
        /* <DEDUP_REMOVED lines=22> */
.L_x_25587:
[----:B------:R-:W0:Y:S02]  /*7a60*/  F2I.S64.TRUNC R18, R18 ;  /* 0x0000001200127311 */ /* 0x000e24000020d900 */
[----:B0-----:R-:W-:-:S05]  /*7a70*/  IMAD.MOV.U32 R5, RZ, RZ, R18 ;  /* 0x000000ffff057224 */ /* 0x001fca00078e0012 */
[----:B------:R-:W-:Y:S01]  /*7a80*/  STG.E.U8 [R2.64], R5 ;  /* 0x0000000502007986 */ /* 0x000fe2000c101124 */
[----:B------:R-:W-:Y:S05]  /*7a90*/  EXIT ;  /* 0x000000000000794d */ /* 0x000fea0003800000 */
.L_x_25586:
        /* <DEDUP_REMOVED lines=9> */
.L_x_25590:
[----:B------:R-:W0:Y:S02]  /*7b30*/  F2I.FTZ.TRUNC.NTZ R5, R18 ;  /* 0x0000001200057305 */ /* 0x000e24000021f100 */
[----:B0-----:R-:W-:Y:S01]  /*7b40*/  STG.E [R2.64], R5 ;  /* 0x0000000502007986 */ /* 0x001fe2000c101924 */
[----:B------:R-:W-:Y:S05]  /*7b50*/  EXIT ;  /* 0x000000000000794d */ /* 0x000fea0003800000 */
.L_x_25589:
[----:B------:R-:W0:Y:S02]  /*7b60*/  F2I.FTZ.TRUNC.NTZ R5, R18 ;  /* 0x0000001200057305 */ /* 0x000e24000021f100 */
[----:B0-----:R-:W-:Y:S01]  /*7b70*/  STG.E.U16 [R2.64], R5 ;  /* 0x0000000502007986 */ /* 0x001fe2000c101524 */
[----:B------:R-:W-:Y:S05]  /*7b80*/  EXIT ;  /* 0x000000000000794d */ /* 0x000fea0003800000 */
.L_x_25585:
        /* <DEDUP_REMOVED lines=8> */
.L_x_25592:
[----:B------:R-:W-:-:S05]  /*7c10*/  F2FP.PACK_AB R18, RZ, R18 ;  /* 0x00000012ff12723e */ /* 0x000fca00000000ff */
[----:B------:R-:W-:Y:S01]  /*7c20*/  STG.E.U16 [R2.64], R18 ;  /* 0x0000001202007986 */ /* 0x000fe2000c101524 */
[----:B------:R-:W-:Y:S05]  /*7c30*/  EXIT ;  /* 0x000000000000794d */ /* 0x000fea0003800000 */
.L_x_25591:
        /* <DEDUP_REMOVED lines=8> */
.L_x_25594:
[----:B------:R-:W-:-:S05]  /*7cc0*/  F2FP.PACK_AB R19, R19, R18 ;  /* 0x000000121313723e */ /* 0x000fca00000000ff */
[----:B------:R-:W-:Y:S01]  /*7cd0*/  STG.E [R2.64], R19 ;  /* 0x0000001302007986 */ /* 0x000fe2000c101924 */
[----:B------:R-:W-:Y:S05]  /*7ce0*/  EXIT ;  /* 0x000000000000794d */ /* 0x000fea0003800000 */
.L_x_25593:
[----:B------:R-:W-:-:S06]  /*7cf0*/  FMUL.FTZ R4, R18, 1 ;  /* 0x3f80000012047820 */ /* 0x000fcc0000410000 */
[----:B------:R-:W0:Y:S02]  /*7d00*/  F2F.F64.F32 R4, R4 ;  /* 0x0000000400047310 */ /* 0x000e240000201800 */
[----:B0-----:R-:W-:Y:S01]  /*7d10*/  STG.E.64 [R2.64], R4 ;  /* 0x0000000402007986 */ /* 0x001fe2000c101b24 */
[----:B------:R-:W-:Y:S05]  /*7d20*/  EXIT ;  /* 0x000000000000794d */ /* 0x000fea0003800000 */
.L_x_25584:
        /* <DEDUP_REMOVED lines=14> */
.L_x_25597:
[----:B------:R-:W-:Y:S02]  /*7e10*/  FMUL.FTZ R6, R19, 1 ;  /* 0x3f80000013067820 */ /* 0x000fe40000410000 */
[----:B------:R-:W-:-:S04]  /*7e20*/  FMUL.FTZ R4, R18, 1 ;  /* 0x3f80000012047820 */ /* 0x000fc80000410000 */
[----:B------:R-:W-:Y:S08]  /*7e30*/  F2F.F64.F32 R6, R6 ;  /* 0x0000000600067310 */ /* 0x000ff00000201800 */
[----:B------:R-:W0:Y:S02]  /*7e40*/  F2F.F64.F32 R4, R4 ;  /* 0x0000000400047310 */ /* 0x000e240000201800 */
[----:B0-----:R-:W-:Y:S01]  /*7e50*/  STG.E.128 [R2.64], R4 ;  /* 0x0000000402007986 */ /* 0x001fe2000c101d24 */
[----:B------:R-:W-:Y:S05]  /*7e60*/  EXIT ;  /* 0x000000000000794d */ /* 0x000fea0003800000 */
.L_x_25596:
        /* <DEDUP_REMOVED lines=20> */
.L_x_25601:
[----:B------:R-:W-:Y:S05]  /*7fb0*/  BSYNC B0 ;  /* 0x0000000000007941 */ /* 0x000fea0003800000 */
.L_x_25600:
[----:B------:R-:W-:-:S05]  /*7fc0*/  LOP3.LUT R7, R0, R7, RZ, 0xfc, !PT ;  /* 0x0000000700077212 */ /* 0x000fca00078efcff */
[----:B------:R-:W-:Y:S01]  /*7fd0*/  STG.E.U8 [R2.64], R7 ;  /* 0x0000000702007986 */ /* 0x000fe2000c101124 */
[----:B------:R-:W-:Y:S05]  /*7fe0*/  EXIT ;  /* 0x000000000000794d */ /* 0x000fea0003800000 */
.L_x_25599:
        /* <DEDUP_REMOVED lines=12> */
.L_x_25603:
[----:B------:R-:W-:Y:S01]  /*80b0*/  IMAD.MOV.U32 R0, RZ, RZ, 0x7f ;  /* 0x0000007fff007424 */ /* 0x000fe200078e00ff */
[----:B------:R-:W-:-:S04]  /*80c0*/  ISETP.GT.U32.AND P0, PT, R4, 0x7f800000, PT ;  /* 0x7f8000000400780c */ /* 0x000fc80003f04070 */
[----:B------:R-:W-:-:S04]  /*80d0*/  SEL R0, R0, 0x7c, P0 ;  /* 0x0000007c00007807 */ /* 0x000fc80000000000 */
.L_x_25604:
[----:B------:R-:W-:Y:S05]  /*80e0*/  BSYNC B0 ;  /* 0x0000000000007941 */ /* 0x000fea0003800000 */
.L_x_25602:
[----:B------:R-:W-:-:S04]  /*80f0*/  LOP3.LUT R18, R18, 0x80000000, RZ, 0xc0, !PT ;  /* 0x8000000012127812 */ /* 0x000fc800078ec0ff */
[----:B------:R-:W-:-:S04]  /*8100*/  SHF.R.U32.HI R5, RZ, 0x18, R18 ;  /* 0x00000018ff057819 */ /* 0x000fc80000011612 */
[----:B------:R-:W-:-:S05]  /*8110*/  LOP3.LUT R5, R0, R5, RZ, 0xfc, !PT ;  /* 0x0000000500057212 */ /* 0x000fca00078efcff */
[----:B------:R-:W-:Y:S01]  /*8120*/  STG.E.U8 [R2.64], R5 ;  /* 0x0000000502007986 */ /* 0x000fe2000c101124 */
[----:B------:R-:W-:Y:S05]  /*8130*/  EXIT ;  /* 0x000000000000794d */ /* 0x000fea0003800000 */
.L_x_25598:
[----:B------:R-:W-:-:S05]  /*8140*/  F2FP.BF16.PACK_AB R18, RZ, R18 ;  /* 0x00000012ff12723e */ /* 0x000fca00000010ff */
[----:B------:R-:W-:Y:S01]  /*8150*/  STG.E.U16 [R2.64], R18 ;  /* 0x0000001202007986 */ /* 0x000fe2000c101524 */
[----:B------:R-:W-:Y:S05]  /*8160*/  EXIT ;  /* 0x000000000000794d */ /* 0x000fea0003800000 */
.L_x_25595:
        /* <DEDUP_REMOVED lines=11> */
.L_x_25607:
        /* <DEDUP_REMOVED lines=16> */
.L_x_25610:
[----:B------:R-:W-:-:S04]  /*8320*/  LOP3.LUT R18, R18, 0x80000000, RZ, 0xc0, !PT ;  /* 0x8000000012127812 */ /* 0x000fc800078ec0ff */
[----:B------:R-:W-:-:S04]  /*8330*/  SHF.R.U32.HI R5, RZ, 0x18, R18 ;  /* 0x00000018ff057819 */ /* 0x000fc80000011612 */
[----:B------:R-:W-:-:S04]  /*8340*/  LOP3.LUT R4, R4, R5, RZ, 0xfc, !PT ;  /* 0x0000000504047212 */ /* 0x000fc800078efcff */
[----:B------:R-:W-:Y:S02]  /*8350*/  PRMT R0, R4, 0x7610, R0 ;  /* 0x0000761004007816 */ /* 0x000fe40000000000 */
.L_x_25609:
[----:B------:R-:W-:Y:S05]  /*8360*/  BSYNC B0 ;  /* 0x0000000000007941 */ /* 0x000fea0003800000 */
.L_x_25608:
[----:B------:R-:W-:Y:S01]  /*8370*/  STG.E.U8 [R2.64], R0 ;  /* 0x0000000002007986 */ /* 0x000fe2000c101124 */
[----:B------:R-:W-:Y:S05]  /*8380*/  EXIT ;  /* 0x000000000000794d */ /* 0x000fea0003800000 */
.L_x_25606:
        /* <DEDUP_REMOVED lines=16> */
.L_x_25613:
[----:B------:R-:W-:-:S04]  /*8490*/  LOP3.LUT R18, R18, 0x80000000, RZ, 0xc0, !PT ;  /* 0x8000000012127812 */ /* 0x000fc800078ec0ff */
[----:B------:R-:W-:-:S04]  /*84a0*/  SHF.R.U32.HI R5, RZ, 0x18, R18 ;  /* 0x00000018ff057819 */ /* 0x000fc80000011612 */
[----:B------:R-:W-:-:S04]  /*84b0*/  LOP3.LUT R4, R4, R5, RZ, 0xfc, !PT ;  /* 0x0000000504047212 */ /* 0x000fc800078efcff */
[----:B------:R-:W-:Y:S02]  /*84c0*/  PRMT R0, R4, 0x7610, R0 ;  /* 0x0000761004007816 */ /* 0x000fe40000000000 */
.L_x_25612:
[----:B------:R-:W-:Y:S05]  /*84d0*/  BSYNC B0 ;  /* 0x0000000000007941 */ /* 0x000fea0003800000 */
.L_x_25611:
[----:B------:R-:W-:Y:S01]  /*84e0*/  STG.E.U8 [R2.64], R0 ;  /* 0x0000000002007986 */ /* 0x000fe2000c101124 */
[----:B------:R-:W-:Y:S05]  /*84f0*/  EXIT ;  /* 0x000000000000794d */ /* 0x000fea0003800000 */
.L_x_25605:
        /* <DEDUP_REMOVED lines=21> */
.L_x_25588:
        /* <DEDUP_REMOVED lines=20> */
.L_x_25615:
[----:B------:R-:W0:Y:S02]  /*8790*/  F2I.U64.TRUNC R18, R18 ;  /* 0x0000001200127311 */ /* 0x000e24000020d800 */
[----:B0-----:R-:W-:Y:S01]  /*87a0*/  STG.E.64 [R2.64], R18 ;  /* 0x0000001202007986 */ /* 0x001fe2000c101b24 */
[----:B------:R-:W-:Y:S05]  /*87b0*/  EXIT ;  /* 0x000000000000794d */ /* 0x000fea0003800000 */
.L_x_25614:
[----:B------:R-:W0:Y:S02]  /*87c0*/  F2I.FTZ.U32.TRUNC.NTZ R5, R18 ;  /* 0x0000001200057305 */ /* 0x000e24000021f000 */
[----:B0-----:R-:W-:Y:S01]  /*87d0*/  STG.E [R2.64], R5 ;  /* 0x0000000502007986 */ /* 0x001fe2000c101924 */
[----:B------:R-:W-:Y:S05]  /*87e0*/  EXIT ;  /* 0x000000000000794d */ /* 0x000fea0003800000 */
.L_x_25616:
        /* <DEDUP_REMOVED lines=9> */
.L_x_34304:


//--------------------- .text._ZN2at6native18elementwise_kernelILi128ELi2EZNS0_22gpu_kernel_impl_nocastIZZZNS0_17expm1_kernel_cudaERNS_18TensorIteratorBaseEENKUlvE_clEvENKUlvE2_clEvEUlN3c107complexIfEEE_EEvS4_RKT_EUliE_EEviT1_ --------------------------
	.section	.text._ZN2at6native18elementwise_kernelILi128ELi2EZNS0_22gpu_kernel_impl_nocastIZZZNS0_17expm1_kernel_cudaERNS_18TensorIteratorBaseEENKUlvE_clEvENKUlvE2_clEvEUlN3c107complexIfEEE_EEvS4_RKT_EUliE_EEviT1_,"ax",@progbits
	.sectioninfo	@"SHI_REGISTERS=16"
	.align	128
        .global         _ZN2at6native18elementwise_kernelILi128ELi2EZNS0_22gpu_kernel_impl_nocastIZZZNS0_17expm1_kernel_cudaERNS_18TensorIteratorBaseEENKUlvE_clEvENKUlvE2_clEvEUlN3c107complexIfEEE_EEvS4_RKT_EUliE_EEviT1_
        .type           _ZN2at6native18elementwise_kernelILi128ELi2EZNS0_22gpu_kernel_impl_nocastIZZZNS0_17expm1_kernel_cudaERNS_18TensorIteratorBaseEENKUlvE_clEvENKUlvE2_clEvEUlN3c107complexIfEEE_EEvS4_RKT_EUliE_EEviT1_,@function
        .size           _ZN2at6native18elementwise_kernelILi128ELi2EZNS0_22gpu_kernel_impl_nocastIZZZNS0_17expm1_kernel_cudaERNS_18TensorIteratorBaseEENKUlvE_clEvENKUlvE2_clEvEUlN3c107complexIfEEE_EEvS4_RKT_EUliE_EEviT1_,(.L_x_34305 - _ZN2at6native18elementwise_kernelILi128ELi2EZNS0_22gpu_kernel_impl_nocastIZZZNS0_17expm1_kernel_cudaERNS_18TensorIteratorBaseEENKUlvE_clEvENKUlvE2_clEvEUlN3c107complexIfEEE_EEvS4_RKT_EUliE_EEviT1_)
        .other          _ZN2at6native18elementwise_kernelILi128ELi2EZNS0_22gpu_kernel_impl_nocastIZZZNS0_17expm1_kernel_cudaERNS_18TensorIteratorBaseEENKUlvE_clEvENKUlvE2_clEvEUlN3c107complexIfEEE_EEvS4_RKT_EUliE_EEviT1_,@"STO_CUDA_ENTRY STV_DEFAULT"
_ZN2at6native18elementwise_kernelILi128ELi2EZNS0_22gpu_kernel_impl_nocastIZZZNS0_17expm1_kernel_cudaERNS_18TensorIteratorBaseEENKUlvE_clEvENKUlvE2_clEvEUlN3c107complexIfEEE_EEvS4_RKT_EUliE_EEviT1_:
.text._ZN2at6native18elementwise_kernelILi128ELi2EZNS0_22gpu_kernel_impl_nocastIZZZNS0_17expm1_kernel_cudaERNS_18TensorIteratorBaseEENKUlvE_clEvENKUlvE2_clEvEUlN3c107complexIfEEE_EEvS4_RKT_EUliE_EEviT1_:
        /* <DEDUP_REMOVED lines=236> */
.L_x_25619:
[----:B------:R-:W-:-:S04]  /*0ec0*/  IADD3 R4, P0, R3, c[0x0][0x368], RZ ;  /* 0x0000da0003047a10 */ /* 0x000fc80007f1e0ff */
[----:B------:R-:W-:-:S06]  /*0ed0*/  IADD3.X R5, RZ, c[0x0][0x36c], RZ, P0, !PT ;  /* 0x0000db00ff057a10 */ /* 0x000fcc00007fe4ff */
[----:B------:R-:W2:Y:S02]  /*0ee0*/  LDG.E.64 R4, [R4.64] ;  /* 0x0000000404047981 */ /* 0x000ea4000c1e1b00 */
[C---:B--2---:R-:W-:Y:S01]  /*0ef0*/  FMUL.FTZ R6, R4.reuse, 1.4426950216293334961 ;  /* 0x3fb8aa3b04067820 */ /* 0x044fe20000410000 */
[----:B------:R-:W-:Y:S01]  /*0f00*/  FSETP.GEU.FTZ.AND P0, PT, |R4|, 0.40999999642372131348, PT ;  /* 0x3ed1eb850400780b */ /* 0x000fe20003f1e200 */
[----:B------:R-:W-:Y:S02]  /*0f10*/  FMUL.RZ R13, R5, 0.15915493667125701904 ;  /* 0x3e22f983050d7820 */ /* 0x000fe4000040c000 */
[----:B------:R-:W0:Y:S08]  /*0f20*/  FRND R3, R6 ;  /* 0x0000000600037307 */ /* 0x000e300000201000 */
[----:B------:R-:W-:Y:S01]  /*0f30*/  MUFU.EX2 R11, R6 ;  /* 0x00000006000b7308 */ /* 0x000fe20000000800 */
[----:B0-----:R-:W-:-:S07]  /*0f40*/  FSEL R7, R3, RZ, P0 ;  /* 0x000000ff03077208 */ /* 0x001fce0000000000 */
[----:B------:R-:W-:Y:S01]  /*0f50*/  MUFU.SIN R12, R13 ;  /* 0x0000000d000c7308 */ /* 0x000fe20000000400 */
[----:B------:R-:W-:Y:S02]  /*0f60*/  MOV R3, 0x3ab5ebe6 ;  /* 0x3ab5ebe600037802 */ /* 0x000fe40000000f00 */
[C---:B------:R-:W-:Y:S01]  /*0f70*/  FSETP.NEU.FTZ.AND P1, PT, R7.reuse, 128, PT ;  /* 0x430000000700780b */ /* 0x040fe20003f3d000 */
[----:B------:R-:W-:Y:S01]  /*0f80*/  FFMA.FTZ R8, -R7, 0.693145751953125, R4 ;  /* 0x3f31720007087823 */ /* 0x000fe20000010104 */
[----:B------:R-:W-:-:S03]  /*0f90*/  FSETP.NEU.FTZ.AND P0, PT, R4, RZ, PT ;  /* 0x000000ff0400720b */ /* 0x000fc60003f1d000 */
[----:B------:R-:W-:Y:S01]  /*0fa0*/  FFMA.FTZ R8, -R7, 1.428606765330187045e-06, R8 ;  /* 0x35bfbe8e07087823 */ /* 0x000fe20000010108 */
[----:B------:R-:W-:Y:S03]  /*0fb0*/  MUFU.COS R6, R13 ;  /* 0x0000000d00067308 */ /* 0x000fe60000000000 */
        /* <DEDUP_REMOVED lines=9> */
[----:B------:R-:W-:-:S04]  /*1050*/  FMUL.FTZ R9, R8, R9 ;  /* 0x0000000908097220 */ /* 0x000fc80000410000 */
[----:B------:R-:W1:Y:S01]  /*1060*/  MUFU.SIN R3, R3 ;  /* 0x0000000300037308 */ /* 0x000e620000000400 */
[----:B------:R-:W-:Y:S02]  /*1070*/  FFMA.FTZ R9, R8, R9, R8 ;  /* 0x0000000908097223 */ /* 0x000fe40000010008 */
[----:B0-----:R-:W-:-:S04]  /*1080*/  FADD.FTZ R5, R10, -1 ;  /* 0xbf8000000a057421 */ /* 0x001fc80000010000 */
[----:B------:R-:W-:Y:S02]  /*1090*/  FFMA.FTZ R5, R9, R10, R5 ;  /* 0x0000000a09057223 */ /* 0x000fe40000010005 */
[----:B------:R-:W-:Y:S02]  /*10a0*/  FMUL.FTZ R9, R11, R12 ;  /* 0x0000000c0b097220 */ /* 0x000fe40000410000 */
[----:B------:R-:W-:Y:S01]  /*10b0*/  @!P1 FADD.FTZ R5, R5, R5 ;  /* 0x0000000505059221 */ /* 0x000fe20000010000 */
[----:B------:R-:W-:Y:S02]  /*10c0*/  FSETP.GT.FTZ.AND P1, PT, R7, 128, PT ;  /* 0x430000000700780b */ /* 0x000fe40003f34000 */
[----:B------:R-:W-:Y:S02]  /*10d0*/  IADD3 R7, R0, 0x80, RZ ;  /* 0x0000008000077810 */ /* 0x000fe40007ffe0ff */
[----:B------:R-:W-:Y:S01]  /*10e0*/  FSEL R5, R5, +INF , !P1 ;  /* 0x7f80000005057808 */ /* 0x000fe20004800000 */
[----:B-1----:R-:W-:Y:S01]  /*10f0*/  FADD.FTZ R8, R3, R3 ;  /* 0x0000000303087221 */ /* 0x002fe20000010000 */
[----:B------:R-:W-:-:S02]  /*1100*/  IADD3 R2, P1, R2, c[0x0][0x360], RZ ;  /* 0x0000d80002027a10 */ /* 0x000fc40007f3e0ff */
[----:B------:R-:W-:Y:S01]  /*1110*/  FSEL R5, R5, -1, P2 ;  /* 0xbf80000005057808 */ /* 0x000fe20001000000 */
[----:B------:R-:W-:Y:S01]  /*1120*/  FMUL.FTZ R8, R3, R8 ;  /* 0x0000000803087220 */ /* 0x000fe20000410000 */
[----:B------:R-:W-:Y:S01]  /*1130*/  IADD3.X R3, RZ, c[0x0][0x364], RZ, P1, !PT ;  /* 0x0000d900ff037a10 */ /* 0x000fe20000ffe4ff */
[----:B------:R-:W-:-:S04]  /*1140*/  @!P0 FADD.FTZ R5, R4, R4 ;  /* 0x0000000404058221 */ /* 0x000fc80000010000 */
[----:B------:R-:W-:-:S05]  /*1150*/  FFMA.FTZ R8, R5, R6, -R8 ;  /* 0x0000000605087223 */ /* 0x000fca0000010808 */
[----:B------:R0:W-:Y:S02]  /*1160*/  STG.E.64 [R2.64], R8 ;  /* 0x0000000802007986 */ /* 0x0001e4000c101b04 */
.L_x_25618:
[----:B------:R-:W-:Y:S05]  /*1170*/  BSYNC B0 ;  /* 0x0000000000007941 */ /* 0x000fea0003800000 */
.L_x_25617:
[----:B------:R-:W-:-:S13]  /*1180*/  ISETP.GE.AND P0, PT, R7, c[0x0][0x160], PT ;  /* 0x0000580007007a0c */ /* 0x000fda0003f06270 */
[----:B------:R-:W-:Y:S05]  /*1190*/  @P0 EXIT ;  /* 0x000000000000094d */ /* 0x000fea0003800000 */
[----:B------:R-:W-:Y:S01]  /*11a0*/  ISETP.NE.AND P0, PT, RZ, c[0x0][0x168], PT ;  /* 0x00005a00ff007a0c */ /* 0x000fe20003f05270 */
[----:B0-----:R-:W-:Y:S01]  /*11b0*/  HFMA2.MMA R2, -RZ, RZ, 0, 0 ;  /* 0x00000000ff027435 */ /* 0x001fe200000001ff */
[----:B------:R-:W-:-:S11]  /*11c0*/  MOV R0, RZ ;  /* 0x000000ff00007202 */ /* 0x000fd60000000f00 */
        /* <DEDUP_REMOVED lines=225> */
.L_x_25620:
[----:B------:R-:W-:-:S04]  /*1fe0*/  IADD3 R2, P0, R2, c[0x0][0x368], RZ ;  /* 0x0000da0002027a10 */ /* 0x000fc80007f1e0ff */
[----:B------:R-:W-:-:S06]  /*1ff0*/  IADD3.X R3, RZ, c[0x0][0x36c], RZ, P0, !PT ;  /* 0x0000db00ff037a10 */ /* 0x000fcc00007fe4ff */
[----:B------:R-:W2:Y:S01]  /*2000*/  LDG.E.64 R2, [R2.64] ;  /* 0x0000000402027981 */ /* 0x000ea2000c1e1b00 */
[----:B------:R-:W-:Y:S01]  /*2010*/  MOV R9, 0x3ab5ebe6 ;  /* 0x3ab5ebe600097802 */ /* 0x000fe20000000f00 */
[C---:B--2---:R-:W-:Y:S01]  /*2020*/  FMUL.FTZ R5, R2.reuse, 1.4426950216293334961 ;  /* 0x3fb8aa3b02057820 */ /* 0x044fe20000410000 */
[----:B------:R-:W-:Y:S01]  /*2030*/  FSETP.GEU.FTZ.AND P0, PT, |R2|, 0.40999999642372131348, PT ;  /* 0x3ed1eb850200780b */ /* 0x000fe20003f1e200 */
[----:B------:R-:W-:Y:S02]  /*2040*/  FMUL.RZ R12, R3, 0.15915493667125701904 ;  /* 0x3e22f983030c7820 */ /* 0x000fe4000040c000 */
[----:B------:R-:W0:Y:S08]  /*2050*/  FRND R4, R5 ;  /* 0x0000000500047307 */ /* 0x000e300000201000 */
[----:B------:R-:W-:Y:S01]  /*2060*/  MUFU.EX2 R10, R5 ;  /* 0x00000005000a7308 */ /* 0x000fe20000000800 */
[----:B0-----:R-:W-:-:S07]  /*2070*/  FSEL R7, R4, RZ, P0 ;  /* 0x000000ff04077208 */ /* 0x001fce0000000000 */
[----:B------:R-:W0:Y:S01]  /*2080*/  MUFU.SIN R11, R12 ;  /* 0x0000000c000b7308 */ /* 0x000e220000000400 */
[----:B------:R-:W-:Y:S02]  /*2090*/  FSETP.NEU.FTZ.AND P0, PT, R2, RZ, PT ;  /* 0x000000ff0200720b */ /* 0x000fe40003f1d000 */
[C---:B------:R-:W-:Y:S01]  /*20a0*/  FSETP.NEU.FTZ.AND P1, PT, R7.reuse, 128, PT ;  /* 0x430000000700780b */ /* 0x040fe20003f3d000 */
[----:B------:R-:W-:-:S04]  /*20b0*/  FFMA.FTZ R4, -R7, 0.693145751953125, R2 ;  /* 0x3f31720007047823 */ /* 0x000fc80000010102 */
[----:B------:R-:W-:Y:S02]  /*20c0*/  FFMA.FTZ R6, -R7, 1.428606765330187045e-06, R4 ;  /* 0x35bfbe8e07067823 */ /* 0x000fe40000010104 */
[----:B------:R-:W-:Y:S02]  /*20d0*/  FMUL.FTZ R4, R3, 0.5 ;  /* 0x3f00000003047820 */ /* 0x000fe40000410000 */
[----:B------:R-:W-:Y:S02]  /*20e0*/  FFMA.FTZ R9, R6, R9, 0.0083824126049876213074 ;  /* 0x3c09566306097423 */ /* 0x000fe40000010009 */
[----:B------:R-:W-:Y:S02]  /*20f0*/  FMUL.RZ R4, R4, 0.15915493667125701904 ;  /* 0x3e22f98304047820 */ /* 0x000fe4000040c000 */
[----:B------:R-:W-:Y:S02]  /*2100*/  @!P1 FADD.FTZ R7, R7, -1 ;  /* 0xbf80000007079421 */ /* 0x000fe40000010000 */
[----:B------:R-:W-:-:S02]  /*2110*/  FFMA.FTZ R9, R6, R9, 0.041667830199003219604 ;  /* 0x3d2aabe306097423 */ /* 0x000fc40000010009 */
[----:B------:R-:W1:Y:S01]  /*2120*/  MUFU.EX2 R8, R7 ;  /* 0x0000000700087308 */ /* 0x000e620000000800 */
[----:B------:R-:W-:Y:S01]  /*2130*/  FSETP.GEU.FTZ.AND P2, PT, R7, -25, PT ;  /* 0xc1c800000700780b */ /* 0x000fe20003f5e000 */
[----:B------:R-:W-:Y:S02]  /*2140*/  FFMA.FTZ R9, R6, R9, 0.16666397452354431152 ;  /* 0x3e2aa9f606097423 */ /* 0x000fe40000010009 */
[----:B0-----:R-:W-:Y:S02]  /*2150*/  FMUL.FTZ R11, R10, R11 ;  /* 0x0000000b0a0b7220 */ /* 0x001fe40000410000 */
[C---:B------:R-:W-:Y:S02]  /*2160*/  FFMA.FTZ R9, R6.reuse, R9, 0.49999994039535522461 ;  /* 0x3efffffe06097423 */ /* 0x040fe40000010009 */
[----:B------:R-:W0:Y:S02]  /*2170*/  MUFU.SIN R4, R4 ;  /* 0x0000000400047308 */ /* 0x000e240000000400 */
[----:B------:R-:W-:-:S04]  /*2180*/  FMUL.FTZ R9, R6, R9 ;  /* 0x0000000906097220 */ /* 0x000fc80000410000 */
[----:B------:R-:W-:Y:S02]  /*2190*/  FFMA.FTZ R9, R6, R9, R6 ;  /* 0x0000000906097223 */ /* 0x000fe40000010006 */
[----:B-1----:R-:W-:Y:S01]  /*21a0*/  FADD.FTZ R3, R8, -1 ;  /* 0xbf80000008037421 */ /* 0x002fe20000010000 */
[----:B------:R-:W1:Y:S03]  /*21b0*/  MUFU.COS R6, R12 ;  /* 0x0000000c00067308 */ /* 0x000e660000000000 */
[----:B------:R-:W-:-:S04]  /*21c0*/  FFMA.FTZ R3, R9, R8, R3 ;  /* 0x0000000809037223 */ /* 0x000fc80000010003 */
[----:B------:R-:W-:Y:S01]  /*21d0*/  @!P1 FADD.FTZ R3, R3, R3 ;  /* 0x0000000303039221 */ /* 0x000fe20000010000 */
[----:B------:R-:W-:Y:S01]  /*21e0*/  FSETP.GT.FTZ.AND P1, PT, R7, 128, PT ;  /* 0x430000000700780b */ /* 0x000fe20003f34000 */
[----:B0-----:R-:W-:-:S03]  /*21f0*/  FADD.FTZ R5, R4, R4 ;  /* 0x0000000404057221 */ /* 0x001fc60000010000 */
[----:B------:R-:W-:Y:S01]  /*2200*/  FSEL R3, R3, +INF , !P1 ;  /* 0x7f80000003037808 */ /* 0x000fe20004800000 */
[----:B------:R-:W-:Y:S01]  /*2210*/  FMUL.FTZ R7, R4, R5 ;  /* 0x0000000504077220 */ /* 0x000fe20000410000 */
[----:B------:R-:W-:Y:S02]  /*2220*/  IADD3 R4, P1, R0, c[0x0][0x360], RZ ;  /* 0x0000d80000047a10 */ /* 0x000fe40007f3e0ff */
[----:B------:R-:W-:Y:S01]  /*2230*/  FSEL R3, R3, -1, P2 ;  /* 0xbf80000003037808 */ /* 0x000fe20001000000 */
[----:B------:R-:W-:Y:S01]  /*2240*/  @!P0 FADD.FTZ R3, R2, R2 ;  /* 0x0000000202038221 */ /* 0x000fe20000010000 */
[----:B------:R-:W-:-:S03]  /*2250*/  IADD3.X R5, RZ, c[0x0][0x364], RZ, P1, !PT ;  /* 0x0000d900ff057a10 */ /* 0x000fc60000ffe4ff */
[----:B-1----:R-:W-:-:S05]  /*2260*/  FFMA.FTZ R10, R3, R6, -R7 ;  /* 0x00000006030a7223 */ /* 0x002fca0000010807 */
[----:B------:R-:W-:Y:S01]  /*2270*/  STG.E.64 [R4.64], R10 ;  /* 0x0000000a04007986 */ /* 0x000fe2000c101b04 */
[----:B------:R-:W-:Y:S05]  /*2280*/  EXIT ;  /* 0x000000000000794d */ /* 0x000fea0003800000 */
.L_x_25621:
        /* <DEDUP_REMOVED lines=15> */
.L_x_34305:


//--------------------- .text._ZN2at6native27unrolled_elementwise_kernelIZZZNS0_17expm1_kernel_cudaERNS_18TensorIteratorBaseEENKUlvE_clEvENKUlvE2_clEvEUlN3c107complexIfEEE_St5arrayIPcLm2EELi4E23TrivialOffsetCalculatorILi1EjESE_NS0_6memory15LoadWithoutCastENSF_16StoreWithoutCastEEEviT_T0_T2_T3_T4_T5_ --------------------------
	.section	.text._ZN2at6native27unrolled_elementwise_kernelIZZZNS0_17expm1_kernel_cudaERNS_18TensorIteratorBaseEENKUlvE_clEvENKUlvE2_clEvEUlN3c107complexIfEEE_St5arrayIPcLm2EELi4E23TrivialOffsetCalculatorILi1EjESE_NS0_6memory15LoadWithoutCastENSF_16StoreWithoutCastEEEviT_T0_T2_T3_T4_T5_,"ax",@progbits
	.sectioninfo	@"SHI_REGISTERS=26"
	.align	128
        .global         _ZN2at6native27unrolled_elementwise_kernelIZZZNS0_17expm1_kernel_cudaERNS_18TensorIteratorBaseEENKUlvE_clEvENKUlvE2_clEvEUlN3c107complexIfEEE_St5arrayIPcLm2EELi4E23TrivialOffsetCalculatorILi1EjESE_NS0_6memory15LoadWithoutCastENSF_16StoreWithoutCastEEEviT_T0_T2_T3_T4_T5_
        .type           _ZN2at6native27unrolled_elementwise_kernelIZZZNS0_17expm1_kernel_cudaERNS_18TensorIteratorBaseEENKUlvE_clEvENKUlvE2_clEvEUlN3c107complexIfEEE_St5arrayIPcLm2EELi4E23TrivialOffsetCalculatorILi1EjESE_NS0_6memory15LoadWithoutCastENSF_16StoreWithoutCastEEEviT_T0_T2_T3_T4_T5_,@function
        .size           _ZN2at6native27unrolled_elementwise_kernelIZZZNS0_17expm1_kernel_cudaERNS_18TensorIteratorBaseEENKUlvE_clEvENKUlvE2_clEvEUlN3c107complexIfEEE_St5arrayIPcLm2EELi4E23TrivialOffsetCalculatorILi1EjESE_NS0_6memory15LoadWithoutCastENSF_16StoreWithoutCastEEEviT_T0_T2_T3_T4_T5_,(.L_x_34306 - _ZN2at6native27unrolled_elementwise_kernelIZZZNS0_17expm1_kernel_cudaERNS_18TensorIteratorBaseEENKUlvE_clEvENKUlvE2_clEvEUlN3c107complexIfEEE_St5arrayIPcLm2EELi4E23TrivialOffsetCalculatorILi1EjESE_NS0_6memory15LoadWithoutCastENSF_16StoreWithoutCastEEEviT_T0_T2_T3_T4_T5_)
        .other          _ZN2at6native27unrolled_elementwise_kernelIZZZNS0_17expm1_kernel_cudaERNS_18TensorIteratorBaseEENKUlvE_clEvENKUlvE2_clEvEUlN3c107complexIfEEE_St5arrayIPcLm2EELi4E23TrivialOffsetCalculatorILi1EjESE_NS0_6memory15LoadWithoutCastENSF_16StoreWithoutCastEEEviT_T0_T2_T3_T4_T5_,@"STO_CUDA_ENTRY STV_DEFAULT"
_ZN2at6native27unrolled_elementwise_kernelIZZZNS0_17expm1_kernel_cudaERNS_18TensorIteratorBaseEENKUlvE_clEvENKUlvE2_clEvEUlN3c107complexIfEEE_St5arrayIPcLm2EELi4E23TrivialOffsetCalculatorILi1EjESE_NS0_6memory15LoadWithoutCastENSF_16StoreWithoutCastEEEviT_T0_T2_T3_T4_T5_:
.text._ZN2at6native27unrolled_elementwise_kernelIZZZNS0_17expm1_kernel_cudaERNS_18TensorIteratorBaseEENKUlvE_clEvENKUlvE2_clEvEUlN3c107complexIfEEE_St5arrayIPcLm2EELi4E23TrivialOffsetCalculatorILi1EjESE_NS0_6memory15LoadWithoutCastENSF_16StoreWithoutCastEEEviT_T0_T2_T3_T4_T5_:
[----:B------:R-:W-:Y:S02]  /*0000*/  MOV R1, c[0x0][0x28] ;  /* 0x00000a0000017a02 */ /* 0x000fe40000000f00 */
[----:B------:R-:W0:Y:S01]  /*0010*/  S2R R15, SR_CTAID.X ;  /* 0x00000000000f7919 */ /* 0x000e220000002500 */
[----:B------:R-:W-:-:S03]  /*0020*/  MOV R0, 0xfffffe00 ;  /* 0xfffffe0000007802 */ /* 0x000fc60000000f00 */
[----:B------:R-:W1:Y:S01]  /*0030*/  S2R R12, SR_TID.X ;  /* 0x00000000000c7919 */ /* 0x000e620000002100 */
[----:B------:R-:W-:Y:S01]  /*0040*/  ULDC.64 UR4, c[0x0][0x118] ;  /* 0x0000460000047ab9 */ /* 0x000fe20000000a00 */
[----:B------:R-:W-:Y:S01]  /*0050*/  CS2R R4, SRZ ;  /* 0x0000000000047805 */ /* 0x000fe2000001ff00 */
[----:B------:R-:W-:Y:S01]  /*0060*/  CS2R R10, SRZ ;  /* 0x00000000000a7805 */ /* 0x000fe2000001ff00 */
[----:B------:R-:W-:Y:S01]  /*0070*/  CS2R R2, SRZ ;  /* 0x0000000000027805 */ /* 0x000fe2000001ff00 */
[----:B0-----:R-:W-:Y:S01]  /*0080*/  IMAD R13, R15, R0, c[0x0][0x160] ;  /* 0x000058000f0d7624 */ /* 0x001fe200078e0200 */
[----:B-1----:R-:W-:-:S04]  /*0090*/  MOV R0, R12 ;  /* 0x0000000c00007202 */ /* 0x002fc80000000f00 */
[----:B------:R-:W-:Y:S01]  /*00a0*/  ISETP.GE.AND P0, PT, R12, R13, PT ;  /* 0x0000000d0c00720c */ /* 0x000fe20003f06270 */
[----:B------:R-:W-:-:S12]  /*00b0*/  CS2R R16, SRZ ;  /* 0x0000000000107805 */ /* 0x000fd8000001ff00 */
[----:B------:R-:W-:Y:S02]  /*00c0*/  @!P0 LEA R18, R15, R0, 0x9 ;  /* 0x000000000f128211 */ /* 0x000fe400078e48ff */
[----:B------:R-:W-:Y:S02]  /*00d0*/  @!P0 MOV R19, 0x8 ;  /* 0x0000000800138802 */ /* 0x000fe40000000f00 */
[----:B------:R-:W-:-:S03]  /*00e0*/  @!P0 IADD3 R0, R0, 0x80, RZ ;  /* 0x0000008000008810 */ /* 0x000fc60007ffe0ff */
[----:B------:R-:W-:Y:S01]  /*00f0*/  @!P0 IMAD.WIDE.U32 R18, R18, R19, c[0x0][0x170] ;  /* 0x00005c0012128625 */ /* 0x000fe200078e0013 */
[----:B------:R-:W-:-:S04]  /*0100*/  ISETP.GE.AND P1, PT, R0, R13, PT ;  /* 0x0000000d0000720c */ /* 0x000fc80003f26270 */
[----:B------:R0:W5:Y:S09]  /*0110*/  @!P0 LDG.E.64 R16, [R18.64] ;  /* 0x0000000412108981 */ /* 0x000172000c1e1b00 */
[----:B------:R-:W-:Y:S02]  /*0120*/  @!P1 LEA R8, R15, R0, 0x9 ;  /* 0x000000000f089211 */ /* 0x000fe400078e48ff */
[----:B------:R-:W-:-:S02]  /*0130*/  @!P1 IADD3 R0, R0, 0x80, RZ ;  /* 0x0000008000009810 */ /* 0x000fc40007ffe0ff */
[----:B------:R-:W-:Y:S02]  /*0140*/  @!P1 MOV R9, 0x8 ;  /* 0x0000000800099802 */ /* 0x000fe40000000f00 */
[----:B------:R-:W-:-:S03]  /*0150*/  ISETP.GE.AND P3, PT, R0, R13, PT ;  /* 0x0000000d0000720c */ /* 0x000fc60003f66270 */
[----:B------:R-:W-:Y:S01]  /*0160*/  @!P1 IMAD.WIDE.U32 R8, R8, R9, c[0x0][0x170] ;  /* 0x00005c0008089625 */ /* 0x000fe200078e0009 */
[----:B------:R-:W-:Y:S04]  /*0170*/  BSSY B0, `(.L_x_25622) ;  /* 0x0000039000007945 */ /* 0x000fe80003800000 */
[----:B------:R1:W5:Y:S05]  /*0180*/  @!P1 LDG.E.64 R10, [R8.64] ;  /* 0x00000004080a9981 */ /* 0x00036a000c1e1b00 */
[----:B------:R-:W-:-:S02]  /*0190*/  @!P3 LEA R20, R15, R0, 0x9 ;  /* 0x000000000f14b211 */ /* 0x000fc400078e48ff */
[----:B------:R-:W-:Y:S02]  /*01a0*/  @!P3 IADD3 R0, R0, 0x80, RZ ;  /* 0x000000800000b810 */ /* 0x000fe40007ffe0ff */
[----:B------:R-:W-:Y:S02]  /*01b0*/  @!P3 MOV R21, 0x8 ;  /* 0x000000080015b802 */ /* 0x000fe40000000f00 */
[----:B------:R-:W-:-:S03]  /*01c0*/  ISETP.GE.AND P2, PT, R0, R13, PT ;  /* 0x0000000d0000720c */ /* 0x000fc60003f46270 */
[----:B------:R-:W-:Y:S01]  /*01d0*/  @!P3 IMAD.WIDE.U32 R20, R20, R21, c[0x0][0x170] ;  /* 0x00005c001414b625 */ /* 0x000fe200078e0015 */
[----:B-1----:R-:W-:-:S04]  /*01e0*/  CS2R R8, SRZ ;  /* 0x0000000000087805 */ /* 0x002fc8000001ff00 */
[----:B------:R0:W5:Y:S05]  /*01f0*/  @!P3 LDG.E.64 R2, [R20.64] ;  /* 0x000000041402b981 */ /* 0x00016a000c1e1b00 */
[----:B------:R-:W-:Y:S02]  /*0200*/  @!P2 LEA R6, R15, R0, 0x9 ;  /* 0x000000000f06a211 */ /* 0x000fe400078e48ff */
[----:B------:R-:W-:Y:S02]  /*0210*/  @!P2 MOV R7, 0x8 ;  /* 0x000000080007a802 */ /* 0x000fe40000000f00 */
[----:B------:R-:W-:-:S03]  /*0220*/  MOV R0, R12 ;  /* 0x0000000c00007202 */ /* 0x000fc60000000f00 */
[----:B------:R-:W-:Y:S01]  /*0230*/  @!P2 IMAD.WIDE.U32 R6, R6, R7, c[0x0][0x170] ;  /* 0x00005c000606a625 */ /* 0x000fe200078e0007 */
[C---:B------:R-:W-:Y:S02]  /*0240*/  IADD3 R14, R0.reuse, 0x80, RZ ;  /* 0x00000080000e7810 */ /* 0x040fe40007ffe0ff */
[----:B------:R-:W-:Y:S02]  /*0250*/  IADD3 R22, R0, 0x100, RZ ;  /* 0x0000010000167810 */ /* 0x000fe40007ffe0ff */
[----:B------:R1:W5:Y:S01]  /*0260*/  @!P2 LDG.E.64 R4, [R6.64] ;  /* 0x000000040604a981 */ /* 0x000362000c1e1b00 */
[-C--:B------:R-:W-:Y:S02]  /*0270*/  ISETP.GE.AND P3, PT, R14, R13.reuse, PT ;  /* 0x0000000d0e00720c */ /* 0x080fe40003f66270 */
[----:B------:R-:W-:Y:S01]  /*0280*/  ISETP.GE.AND P1, PT, R22, R13, PT ;  /* 0x0000000d1600720c */ /* 0x000fe20003f26270 */
[----:B-1----:R-:W-:Y:S01]  /*0290*/  HFMA2.MMA R7, -RZ, RZ, 0, 0 ;  /* 0x00000000ff077435 */ /* 0x002fe200000001ff */
[----:B------:R-:W-:Y:S01]  /*02a0*/  IADD3 R6, R0, 0x180, RZ ;  /* 0x0000018000067810 */ /* 0x000fe20007ffe0ff */
[----:B------:R-:W-:Y:S05]  /*02b0*/  @P0 BRA `(.L_x_25623) ;  /* 0x0000024000000947 */ /* 0x000fea0003800000 */
[C---:B0----5:R-:W-:Y:S01]  /*02c0*/  FMUL.FTZ R8, R16.reuse, 1.4426950216293334961 ;  /* 0x3fb8aa3b10087820 */ /* 0x061fe20000410000 */
[----:B------:R-:W-:-:S02]  /*02d0*/  FSETP.GEU.FTZ.AND P2, PT, |R16|, 0.40999999642372131348, PT ;  /* 0x3ed1eb851000780b */ /* 0x000fc40003f5e200 */
[----:B------:R-:W-:Y:S01]  /*02e0*/  MOV R18, 0x3ab5ebe6 ;  /* 0x3ab5ebe600127802 */ /* 0x000fe20000000f00 */
[----:B------:R-:W0:Y:S08]  /*02f0*/  FRND R9, R8 ;  /* 0x0000000800097307 */ /* 0x000e300000201000 */
[----:B------:R-:W-:Y:S01]  /*0300*/  MUFU.EX2 R8, R8 ;  /* 0x0000000800087308 */ /* 0x000fe20000000800 */
[----:B0-----:R-:W-:-:S02]  /*0310*/  FSEL R9, R9, RZ, P2 ;  /* 0x000000ff09097208 */ /* 0x001fc40001000000 */
[----:B------:R-:W-:Y:S02]  /*0320*/  FSETP.NEU.FTZ.AND P2, PT, R16, RZ, PT ;  /* 0x000000ff1000720b */ /* 0x000fe40003f5d000 */
[C---:B------:R-:W-:Y:S01]  /*0330*/  FSETP.NEU.FTZ.AND P4, PT, R9.reuse, 128, PT ;  /* 0x430000000900780b */ /* 0x040fe20003f9d000 */
[----:B------:R-:W-:-:S04]  /*0340*/  FFMA.FTZ R14, -R9, 0.693145751953125, R16 ;  /* 0x3f317200090e7823 */ /* 0x000fc80000010110 */
[----:B------:R-:W-:-:S04]  /*0350*/  FFMA.FTZ R19, -R9, 1.428606765330187045e-06, R14 ;  /* 0x35bfbe8e09137823 */ /* 0x000fc8000001010e */
[----:B------:R-:W-:-:S04]  /*0360*/  FFMA.FTZ R18, R19, R18, 0.0083824126049876213074 ;  /* 0x3c09566313127423 */ /* 0x000fc80000010012 */
[----:B------:R-:W-:Y:S02]  /*0370*/  @!P4 FADD.FTZ R9, R9, -1 ;  /* 0xbf8000000909c421 */ /* 0x000fe40000010000 */
[----:B------:R-:W-:Y:S02]  /*0380*/  FFMA.FTZ R18, R19, R18, 0.041667830199003219604 ;  /* 0x3d2aabe313127423 */ /* 0x000fe40000010012 */
[----:B------:R-:W0:Y:S01]  /*0390*/  MUFU.EX2 R14, R9 ;  /* 0x00000009000e7308 */ /* 0x000e220000000800 */
[----:B------:R-:W-:Y:S01]  /*03a0*/  FSETP.GEU.FTZ.AND P5, PT, R9, -25, PT ;  /* 0xc1c800000900780b */ /* 0x000fe20003fbe000 */
[----:B------:R-:W-:Y:S02]  /*03b0*/  FFMA.FTZ R20, R19, R18, 0.16666397452354431152 ;  /* 0x3e2aa9f613147423 */ /* 0x000fe40000010012 */
[----:B------:R-:W-:Y:S02]  /*03c0*/  FMUL.FTZ R18, R17, 0.5 ;  /* 0x3f00000011127820 */ /* 0x000fe40000410000 */
[----:B------:R-:W-:-:S02]  /*03d0*/  FFMA.FTZ R20, R19, R20, 0.49999994039535522461 ;  /* 0x3efffffe13147423 */ /* 0x000fc40000010014 */
[----:B------:R-:W-:Y:S02]  /*03e0*/  FMUL.RZ R18, R18, 0.15915493667125701904 ;  /* 0x3e22f98312127820 */ /* 0x000fe4000040c000 */
[----:B------:R-:W-:-:S04]  /*03f0*/  FMUL.FTZ R20, R19, R20 ;  /* 0x0000001413147220 */ /* 0x000fc80000410000 */
[----:B------:R-:W1:Y:S01]  /*0400*/  MUFU.SIN R18, R18 ;  /* 0x0000001200127308 */ /* 0x000e620000000400 */
[----:B------:R-:W-:Y:S02]  /*0410*/  FFMA.FTZ R19, R19, R20, R19 ;  /* 0x0000001413137223 */ /* 0x000fe40000010013 */
[----:B------:R-:W-:Y:S02]  /*0420*/  FMUL.RZ R20, R17, 0.15915493667125701904 ;  /* 0x3e22f98311147820 */ /* 0x000fe4000040c000 */
[----:B0-----:R-:W-:-:S03]  /*0430*/  FADD.FTZ R17, R14, -1 ;  /* 0xbf8000000e117421 */ /* 0x001fc60000010000 */
[----:B------:R-:W0:Y:S01]  /*0440*/  MUFU.SIN R21, R20 ;  /* 0x0000001400157308 */ /* 0x000e220000000400 */
[----:B------:R-:W-:-:S04]  /*0450*/  FFMA.FTZ R14, R19, R14, R17 ;  /* 0x0000000e130e7223 */ /* 0x000fc80000010011 */
[----:B------:R-:W-:Y:S01]  /*0460*/  @!P4 FADD.FTZ R14, R14, R14 ;  /* 0x0000000e0e0ec221 */ /* 0x000fe20000010000 */
[----:B------:R-:W-:Y:S02]  /*0470*/  FSETP.GT.FTZ.AND P4, PT, R9, 128, PT ;  /* 0x430000000900780b */ /* 0x000fe40003f94000 */
[----:B------:R-:W2:Y:S01]  /*0480*/  MUFU.COS R17, R20 ;  /* 0x0000001400117308 */ /* 0x000ea20000000000 */
[----:B-1----:R-:W-:Y:S01]  /*0490*/  FADD.FTZ R9, R18, R18 ;  /* 0x0000001212097221 */ /* 0x002fe20000010000 */
[----:B------:R-:W-:-:S03]  /*04a0*/  FSEL R14, R14, +INF , !P4 ;  /* 0x7f8000000e0e7808 */ /* 0x000fc60006000000 */
[----:B------:R-:W-:Y:S01]  /*04b0*/  FMUL.FTZ R18, R18, R9 ;  /* 0x0000000912127220 */ /* 0x000fe20000410000 */
[----:B------:R-:W-:Y:S01]  /*04c0*/  FSEL R14, R14, -1, P5 ;  /* 0xbf8000000e0e7808 */ /* 0x000fe20002800000 */
[----:B------:R-:W-:Y:S02]  /*04d0*/  @!P2 FADD.FTZ R14, R16, R16 ;  /* 0x00000010100ea221 */ /* 0x000fe40000010000 */
[----:B0-----:R-:W-:Y:S02]  /*04e0*/  FMUL.FTZ R9, R8, R21 ;  /* 0x0000001508097220 */ /* 0x001fe40000410000 */
[----:B--2---:R-:W-:Y:S02]  /*04f0*/  FFMA.FTZ R8, R14, R17, -R18 ;  /* 0x000000110e087223 */ /* 0x004fe40000010812 */
.L_x_25623:
[----:B0-----:R-:W-:Y:S05]  /*0500*/  BSYNC B0 ;  /* 0x0000000000007941 */ /* 0x001fea0003800000 */
.L_x_25622:
[----:B------:R-:W-:Y:S01]  /*0510*/  BSSY B0, `(.L_x_25624) ;  /* 0x0000029000007945 */ /* 0x000fe20003800000 */
[----:B------:R-:W-:Y:S02]  /*0520*/  ISETP.GE.AND P2, PT, R6, R13, PT ;  /* 0x0000000d0600720c */ /* 0x000fe40003f46270 */
[----:B------:R-:W-:Y:S02]  /*0530*/  @!P0 IADD3 R0, R12, 0x80, RZ ;  /* 0x000000800c008810 */ /* 0x000fe40007ffe0ff */
[----:B------:R-:W-:Y:S01]  /*0540*/  MOV R6, RZ ;  /* 0x000000ff00067202 */ /* 0x000fe20000000f00 */
[----:B------:R-:W-:Y:S05]  /*0550*/  @P3 BRA `(.L_x_25625) ;  /* 0x0000024000003947 */ /* 0x000fea0003800000 */
[C---:B-----5:R-:W-:Y:S01]  /*0560*/  FMUL.FTZ R6, R10.reuse, 1.4426950216293334961 ;  /* 0x3fb8aa3b0a067820 */ /* 0x060fe20000410000 */
[----:B------:R-:W-:Y:S01]  /*0570*/  FSETP.GEU.FTZ.AND P3, PT, |R10|, 0.40999999642372131348, PT ;  /* 0x3ed1eb850a00780b */ /* 0x000fe20003f7e200 */
[----:B------:R-:W-:Y:S01]  /*0580*/  HFMA2.MMA R17, -RZ, RZ, 0.83837890625, -4044 ;  /* 0x3ab5ebe6ff117435 */ /* 0x000fe200000001ff */
[----:B------:R-:W-:Y:S01]  /*0590*/  FMUL.RZ R20, R11, 0.15915493667125701904 ;  /* 0x3e22f9830b147820 */ /* 0x000fe2000040c000 */
[----:B------:R-:W0:Y:S08]  /*05a0*/  FRND R7, R6 ;  /* 0x0000000600077307 */ /* 0x000e300000201000 */
[----:B------:R-:W-:Y:S01]  /*05b0*/  MUFU.EX2 R6, R6 ;  /* 0x0000000600067308 */ /* 0x000fe20000000800 */
[----:B0-----:R-:W-:-:S07]  /*05c0*/  FSEL R7, R7, RZ, P3 ;  /* 0x000000ff07077208 */ /* 0x001fce0001800000 */
[----:B------:R-:W-:Y:S01]  /*05d0*/  MUFU.SIN R19, R20 ;  /* 0x0000001400137308 */ /* 0x000fe20000000400 */
        /* <DEDUP_REMOVED lines=9> */
[----:B------:R-:W0:Y:S01]  /*0670*/  MUFU.EX2 R18, R7 ;  /* 0x0000000700127308 */ /* 0x000e220000000800 */
[----:B------:R-:W-:Y:S01]  /*0680*/  FSETP.GEU.FTZ.AND P5, PT, R7, -25, PT ;  /* 0xc1c800000700780b */ /* 0x000fe20003fbe000 */
[----:B------:R-:W-:-:S04]  /*0690*/  FFMA.FTZ R17, R16, R17, 0.16666397452354431152 ;  /* 0x3e2aa9f610117423 */ /* 0x000fc80000010011 */
[C---:B------:R-:W-:Y:S02]  /*06a0*/  FFMA.FTZ R17, R16.reuse, R17, 0.49999994039535522461 ;  /* 0x3efffffe10117423 */ /* 0x040fe40000010011 */
[----:B------:R-:W1:Y:S02]  /*06b0*/  MUFU.SIN R14, R14 ;  /* 0x0000000e000e7308 */ /* 0x000e640000000400 */
[----:B------:R-:W-:-:S04]  /*06c0*/  FMUL.FTZ R17, R16, R17 ;  /* 0x0000001110117220 */ /* 0x000fc80000410000 */
[----:B------:R-:W-:Y:S02]  /*06d0*/  FFMA.FTZ R17, R16, R17, R16 ;  /* 0x0000001110117223 */ /* 0x000fe40000010010 */
[----:B0-----:R-:W-:Y:S01]  /*06e0*/  FADD.FTZ R11, R18, -1 ;  /* 0xbf800000120b7421 */ /* 0x001fe20000010000 */
[----:B------:R-:W0:Y:S03]  /*06f0*/  MUFU.COS R16, R20 ;  /* 0x0000001400107308 */ /* 0x000e260000000000 */
[----:B------:R-:W-:-:S04]  /*0700*/  FFMA.FTZ R11, R17, R18, R11 ;  /* 0x00000012110b7223 */ /* 0x000fc8000001000b */
[----:B------:R-:W-:Y:S01]  /*0710*/  @!P4 FADD.FTZ R11, R11, R11 ;  /* 0x0000000b0b0bc221 */ /* 0x000fe20000010000 */
[----:B------:R-:W-:Y:S01]  /*0720*/  FSETP.GT.FTZ.AND P4, PT, R7, 128, PT ;  /* 0x430000000700780b */ /* 0x000fe20003f94000 */
[----:B-1----:R-:W-:-:S03]  /*0730*/  FADD.FTZ R7, R14, R14 ;  /* 0x0000000e0e077221 */ /* 0x002fc60000010000 */
[----:B------:R-:W-:Y:S01]  /*0740*/  FSEL R11, R11, +INF , !P4 ;  /* 0x7f8000000b0b7808 */ /* 0x000fe20006000000 */
[----:B------:R-:W-:Y:S02]  /*0750*/  FMUL.FTZ R14, R14, R7 ;  /* 0x000000070e0e7220 */ /* 0x000fe40000410000 */
[----:B------:R-:W-:Y:S01]  /*0760*/  FMUL.FTZ R7, R6, R19 ;  /* 0x0000001306077220 */ /* 0x000fe20000410000 */
[----:B------:R-:W-:Y:S01]  /*0770*/  FSEL R11, R11, -1, P5 ;  /* 0xbf8000000b0b7808 */ /* 0x000fe20002800000 */
[----:B------:R-:W-:-:S04]  /*0780*/  @!P3 FADD.FTZ R11, R10, R10 ;  /* 0x0000000a0a0bb221 */ /* 0x000fc80000010000 */
[----:B0-----:R-:W-:Y:S02]  /*0790*/  FFMA.FTZ R6, R11, R16, -R14 ;  /* 0x000000100b067223 */ /* 0x001fe4000001080e */
.L_x_25625:
[----:B------:R-:W-:Y:S05]  /*07a0*/  BSYNC B0 ;  /* 0x0000000000007941 */ /* 0x000fea0003800000 */
.L_x_25624:
[----:B------:R-:W-:Y:S01]  /*07b0*/  BSSY B0, `(.L_x_25626) ;  /* 0x000002b000007945 */ /* 0x000fe20003800000 */
[----:B------:R-:W-:Y:S01]  /*07c0*/  ISETP.GE.AND P3, PT, R0, R13, PT ;  /* 0x0000000d0000720c */ /* 0x000fe20003f66270 */
[----:B-----5:R-:W-:Y:S01]  /*07d0*/  CS2R R16, SRZ ;  /* 0x0000000000107805 */ /* 0x020fe2000001ff00 */
[----:B------:R-:W-:Y:S02]  /*07e0*/  MOV R11, RZ ;  /* 0x000000ff000b7202 */ /* 0x000fe40000000f00 */
[----:B------:R-:W-:Y:S02]  /*07f0*/  @!P0 LEA R10, R15, R12, 0x9 ;  /* 0x0000000c0f0a8211 */ /* 0x000fe400078e48ff */
[----:B------:R-:W-:Y:S01]  /*0800*/  @!P0 MOV R19, 0x8 ;  /* 0x0000000800138802 */ /* 0x000fe20000000f00 */
[----:B------:R-:W-:Y:S05]  /*0810*/  @P1 BRA `(.L_x_25627) ;  /* 0x0000024000001947 */ /* 0x000fea0003800000 */
[C---:B------:R-:W-:Y:S01]  /*0820*/  FMUL.FTZ R12, R2.reuse, 1.4426950216293334961 ;  /* 0x3fb8aa3b020c7820 */ /* 0x040fe20000410000 */
[----:B------:R-:W-:Y:S01]  /*0830*/  FSETP.GEU.FTZ.AND P1, PT, |R2|, 0.40999999642372131348, PT ;  /* 0x3ed1eb850200780b */ /* 0x000fe20003f3e200 */
[----:B------:R-:W-:Y:S01]  /*0840*/  HFMA2.MMA R21, -RZ, RZ, 0.83837890625, -4044 ;  /* 0x3ab5ebe6ff157435 */ /* 0x000fe200000001ff */
[----:B------:R-:W-:Y:S01]  /*0850*/  FMUL.FTZ R16, R3, 0.5 ;  /* 0x3f00000003107820 */ /* 0x000fe20000410000 */
[----:B------:R-:W0:Y:S03]  /*0860*/  FRND R17, R12 ;  /* 0x0000000c00117307 */ /* 0x000e260000201000 */
[----:B------:R-:W-:-:S05]  /*0870*/  FMUL.RZ R16, R16, 0.15915493667125701904 ;  /* 0x3e22f98310107820 */ /* 0x000fca000040c000 */
[----:B------:R-:W-:Y:S01]  /*0880*/  MUFU.EX2 R12, R12 ;  /* 0x0000000c000c7308 */ /* 0x000fe20000000800 */
[----:B0-----:R-:W-:-:S07]  /*0890*/  FSEL R17, R17, RZ, P1 ;  /* 0x000000ff11117208 */ /* 0x001fce0000800000 */
[----:B------:R-:W-:Y:S01]  /*08a0*/  MUFU.SIN R16, R16 ;  /* 0x0000001000107308 */ /* 0x000fe20000000400 */
        /* <DEDUP_REMOVED lines=13> */
[----:B------:R-:W-:Y:S02]  /*0980*/  FMUL.RZ R18, R3, 0.15915493667125701904 ;  /* 0x3e22f98303127820 */ /* 0x000fe4000040c000 */
[----:B0-----:R-:W-:Y:S02]  /*0990*/  FADD.FTZ R3, R14, -1 ;  /* 0xbf8000000e037421 */ /* 0x001fe40000010000 */
[----:B------:R-:W0:Y:S02]  /*09a0*/  MUFU.SIN R23, R18 ;  /* 0x0000001200177308 */ /* 0x000e240000000400 */
[----:B------:R-:W-:-:S04]  /*09b0*/  FFMA.FTZ R3, R21, R14, R3 ;  /* 0x0000000e15037223 */ /* 0x000fc80000010003 */
[----:B------:R-:W-:Y:S01]  /*09c0*/  @!P4 FADD.FTZ R3, R3, R3 ;  /* 0x000000030303c221 */ /* 0x000fe20000010000 */
[----:B------:R-:W-:Y:S01]  /*09d0*/  FSETP.GT.FTZ.AND P4, PT, R17, 128, PT ;  /* 0x430000001100780b */ /* 0x000fe20003f94000 */
[----:B------:R-:W1:Y:S01]  /*09e0*/  MUFU.COS R14, R18 ;  /* 0x00000012000e7308 */ /* 0x000e620000000000 */
[C---:B------:R-:W-:Y:S02]  /*09f0*/  FADD.FTZ R17, R16.reuse, R16 ;  /* 0x0000001010117221 */ /* 0x040fe40000010000 */
[----:B------:R-:W-:Y:S02]  /*0a00*/  FSEL R3, R3, +INF , !P4 ;  /* 0x7f80000003037808 */ /* 0x000fe40006000000 */
[----:B------:R-:W-:Y:S02]  /*0a10*/  FMUL.FTZ R16, R16, R17 ;  /* 0x0000001110107220 */ /* 0x000fe40000410000 */
[----:B------:R-:W-:Y:S01]  /*0a20*/  FSEL R3, R3, -1, P5 ;  /* 0xbf80000003037808 */ /* 0x000fe20002800000 */
[----:B------:R-:W-:-:S02]  /*0a30*/  @!P1 FADD.FTZ R3, R2, R2 ;  /* 0x0000000202039221 */ /* 0x000fc40000010000 */
[----:B0-----:R-:W-:Y:S02]  /*0a40*/  FMUL.FTZ R17, R12, R23 ;  /* 0x000000170c117220 */ /* 0x001fe40000410000 */
[----:B-1----:R-:W-:Y:S02]  /*0a50*/  FFMA.FTZ R16, R3, R14, -R16 ;  /* 0x0000000e03107223 */ /* 0x002fe40000010810 */
.L_x_25627:
[----:B------:R-:W-:Y:S05]  /*0a60*/  BSYNC B0 ;  /* 0x0000000000007941 */ /* 0x000fea0003800000 */
.L_x_25626:
[----:B------:R-:W-:Y:S01]  /*0a70*/  BSSY B0, `(.L_x_25628) ;  /* 0x0000028000007945 */ /* 0x000fe20003800000 */
[----:B------:R-:W-:Y:S01]  /*0a80*/  @!P0 IMAD.WIDE.U32 R2, R10, R19, c[0x0][0x168] ;  /* 0x00005a000a028625 */ /* 0x000fe200078e0013 */
[----:B------:R-:W-:Y:S01]  /*0a90*/  MOV R10, RZ ;  /* 0x000000ff000a7202 */ /* 0x000fe20000000f00 */
[----:B------:R-:W-:Y:S05]  /*0aa0*/  @P2 BRA `(.L_x_25629) ;  /* 0x0000024000002947 */ /* 0x000fea0003800000 */
[C---:B------:R-:W-:Y:S01]  /*0ab0*/  FMUL.FTZ R10, R4.reuse, 1.4426950216293334961 ;  /* 0x3fb8aa3b040a7820 */ /* 0x040fe20000410000 */
[C---:B------:R-:W-:Y:S01]  /*0ac0*/  FSETP.GEU.FTZ.AND P1, PT, |R4|.reuse, 0.40999999642372131348, PT ;  /* 0x3ed1eb850400780b */ /* 0x040fe20003f3e200 */
[----:B------:R-:W-:Y:S01]  /*0ad0*/  HFMA2.MMA R19, -RZ, RZ, 0.83837890625, -4044 ;  /* 0x3ab5ebe6ff137435 */ /* 0x000fe200000001ff */
[----:B------:R-:W-:Y:S01]  /*0ae0*/  FMUL.FTZ R14, R5, 0.5 ;  /* 0x3f000000050e7820 */ /* 0x000fe20000410000 */
[----:B------:R-:W0:Y:S01]  /*0af0*/  FRND R11, R10 ;  /* 0x0000000a000b7307 */ /* 0x000e220000201000 */
[----:B------:R-:W-:-:S02]  /*0b00*/  FSETP.NEU.FTZ.AND P4, PT, R4, RZ, PT ;  /* 0x000000ff0400720b */ /* 0x000fc40003f9d000 */
[----:B------:R-:W-:-:S05]  /*0b10*/  FMUL.RZ R14, R14, 0.15915493667125701904 ;  /* 0x3e22f9830e0e7820 */ /* 0x000fca000040c000 */
[----:B------:R-:W-:Y:S01]  /*0b20*/  MUFU.EX2 R10, R10 ;  /* 0x0000000a000a7308 */ /* 0x000fe20000000800 */
[----:B0-----:R-:W-:-:S07]  /*0b30*/  FSEL R11, R11, RZ, P1 ;  /* 0x000000ff0b0b7208 */ /* 0x001fce0000800000 */
[----:B------:R-:W-:Y:S01]  /*0b40*/  MUFU.SIN R14, R14 ;  /* 0x0000000e000e7308 */ /* 0x000fe20000000400 */
        /* <DEDUP_REMOVED lines=26> */
.L_x_25629:
[----:B------:R-:W-:Y:S05]  /*0cf0*/  BSYNC B0 ;  /* 0x0000000000007941 */ /* 0x000fea0003800000 */
.L_x_25628:
[----:B------:R0:W-:Y:S01]  /*0d00*/  @!P0 STG.E.64 [R2.64], R8 ;  /* 0x0000000802008986 */ /* 0x0001e2000c101b04 */
[----:B------:R-:W-:Y:S01]  /*0d10*/  BSSY B0, `(.L_x_25630) ;  /* 0x000000c000007945 */ /* 0x000fe20003800000 */
[----:B------:R-:W-:Y:S05]  /*0d20*/  @P3 BRA `(.L_x_25631) ;  /* 0x000000a000003947 */ /* 0x000fea0003800000 */
[----:B0-----:R-:W-:Y:S02]  /*0d30*/  LEA R2, R15, R0, 0x9 ;  /* 0x000000000f027211 */ /* 0x001fe400078e48ff */
[----:B------:R-:W-:Y:S02]  /*0d40*/  IADD3 R0, R0, 0x80, RZ ;  /* 0x0000008000007810 */ /* 0x000fe40007ffe0ff */
[----:B------:R-:W-:Y:S02]  /*0d50*/  MOV R5, 0x8 ;  /* 0x0000000800057802 */ /* 0x000fe40000000f00 */
[----:B------:R-:W-:-:S03]  /*0d60*/  ISETP.GE.AND P0, PT, R0, R13, PT ;  /* 0x0000000d0000720c */ /* 0x000fc60003f06270 */
[----:B------:R-:W-:-:S05]  /*0d70*/  IMAD.WIDE.U32 R2, R2, R5, c[0x0][0x168] ;  /* 0x00005a0002027625 */ /* 0x000fca00078e0005 */
[----:B------:R0:W-:Y:S05]  /*0d80*/  STG.E.64 [R2.64], R6 ;  /* 0x0000000602007986 */ /* 0x0001ea000c101b04 */
[----:B------:R-:W-:Y:S02]  /*0d90*/  @!P0 LEA R4, R15, R0, 0x9 ;  /* 0x000000000f048211 */ /* 0x000fe400078e48ff */
[----:B------:R-:W-:-:S03]  /*0da0*/  @!P0 IADD3 R0, R0, 0x80, RZ ;  /* 0x0000008000008810 */ /* 0x000fc60007ffe0ff */
[----:B------:R-:W-:-:S05]  /*0db0*/  @!P0 IMAD.WIDE.U32 R4, R4, R5, c[0x0][0x168] ;  /* 0x00005a0004048625 */ /* 0x000fca00078e0005 */
[----:B------:R0:W-:Y:S02]  /*0dc0*/  @!P0 STG.E.64 [R4.64], R16 ;  /* 0x0000001004008986 */ /* 0x0001e4000c101b04 */
.L_x_25631:
[----:B------:R-:W-:Y:S05]  /*0dd0*/  BSYNC B0 ;  /* 0x0000000000007941 */ /* 0x000fea0003800000 */
.L_x_25630:
[----:B------:R-:W-:-:S13]  /*0de0*/  ISETP.GE.AND P0, PT, R0, R13, PT ;  /* 0x0000000d0000720c */ /* 0x000fda0003f06270 */
[----:B------:R-:W-:Y:S05]  /*0df0*/  @P0 EXIT ;  /* 0x000000000000094d */ /* 0x000fea0003800000 */
[----:B0-----:R-:W-:Y:S01]  /*0e00*/  HFMA2.MMA R3, -RZ, RZ, 0, 4.76837158203125e-07 ;  /* 0x00000008ff037435 */ /* 0x001fe200000001ff */
[----:B------:R-:W-:-:S09]  /*0e10*/  LEA R2, R15, R0, 0x9 ;  /* 0x000000000f027211 */ /* 0x000fd200078e48ff */
[----:B------:R-:W-:-:S05]  /*0e20*/  IMAD.WIDE.U32 R2, R2, R3, c[0x0][0x168] ;  /* 0x00005a0002027625 */ /* 0x000fca00078e0003 */
[----:B------:R-:W-:Y:S01]  /*0e30*/  STG.E.64 [R2.64], R10 ;  /* 0x0000000a02007986 */ /* 0x000fe2000c101b04 */
[----:B------:R-:W-:Y:S05]  /*0e40*/  EXIT ;  /* 0x000000000000794d */ /* 0x000fea0003800000 */
.L_x_25632:
        /* <DEDUP_REMOVED lines=11> */
.L_x_34306:


//--------------------- .text._ZN2at6native29vectorized_elementwise_kernelILi2EZZZNS0_17expm1_kernel_cudaERNS_18TensorIteratorBaseEENKUlvE_clEvENKUlvE2_clEvEUlN3c107complexIfEEE_St5arrayIPcLm2EEEEviT0_T1_ --------------------------
	.section	.text._ZN2at6native29vectorized_elementwise_kernelILi2EZZZNS0_17expm1_kernel_cudaERNS_18TensorIteratorBaseEENKUlvE_clEvENKUlvE2_clEvEUlN3c107complexIfEEE_St5arrayIPcLm2EEEEviT0_T1_,"ax",@progbits
	.sectioninfo	@"SHI_REGISTERS=32"
	.align	128
        .global         _ZN2at6native29vectorized_elementwise_kernelILi2EZZZNS0_17expm1_kernel_cudaERNS_18TensorIteratorBaseEENKUlvE_clEvENKUlvE2_clEvEUlN3c107complexIfEEE_St5arrayIPcLm2EEEEviT0_T1_
        .type           _ZN2at6native29vectorized_elementwise_kernelILi2EZZZNS0_17expm1_kernel_cudaERNS_18TensorIteratorBaseEENKUlvE_clEvENKUlvE2_clEvEUlN3c107complexIfEEE_St5arrayIPcLm2EEEEviT0_T1_,@function
        .size           _ZN2at6native29vectorized_elementwise_kernelILi2EZZZNS0_17expm1_kernel_cudaERNS_18TensorIteratorBaseEENKUlvE_clEvENKUlvE2_clEvEUlN3c107complexIfEEE_St5arrayIPcLm2EEEEviT0_T1_,(.L_x_34307 - _ZN2at6native29vectorized_elementwise_kernelILi2EZZZNS0_17expm1_kernel_cudaERNS_18TensorIteratorBaseEENKUlvE_clEvENKUlvE2_clEvEUlN3c107complexIfEEE_St5arrayIPcLm2EEEEviT0_T1_)
        .other          _ZN2at6native29vectorized_elementwise_kernelILi2EZZZNS0_17expm1_kernel_cudaERNS_18TensorIteratorBaseEENKUlvE_clEvENKUlvE2_clEvEUlN3c107complexIfEEE_St5arrayIPcLm2EEEEviT0_T1_,@"STO_CUDA_ENTRY STV_DEFAULT"
_ZN2at6native29vectorized_elementwise_kernelILi2EZZZNS0_17expm1_kernel_cudaERNS_18TensorIteratorBaseEENKUlvE_clEvENKUlvE2_clEvEUlN3c107complexIfEEE_St5arrayIPcLm2EEEEviT0_T1_:
.text._ZN2at6native29vectorized_elementwise_kernelILi2EZZZNS0_17expm1_kernel_cudaERNS_18TensorIteratorBaseEENKUlvE_clEvENKUlvE2_clEvEUlN3c107complexIfEEE_St5arrayIPcLm2EEEEviT0_T1_:
        /* <DEDUP_REMOVED lines=8> */
[----:B------:R-:W-:-:S10]  /*0080*/  HFMA2.MMA R21, -RZ, RZ, 0, 4.76837158203125e-07 ;  /* 0x00000008ff157435 */ /* 0x000fd400000001ff */
[----:B------:R-:W-:-:S06]  /*0090*/  IMAD.WIDE R28, R22, R21, c[0x0][0x170] ;  /* 0x00005c00161c7625 */ /* 0x000fcc00078e0215 */
[----:B0-----:R-:W-:-:S05]  /*00a0*/  IMAD.WIDE.U32 R28, R9, 0x10, R28 ;  /* 0x00000010091c7825 */ /* 0x001fca00078e001c */
[----:B------:R-:W2:Y:S04]  /*00b0*/  LDG.E.128 R4, [R28.64] ;  /* 0x000000041c047981 */ /* 0x000ea8000c1e1d00 */
[----:B------:R-:W3:Y:S01]  /*00c0*/  LDG.E.128 R16, [R28.64+0x800] ;  /* 0x000800041c107981 */ /* 0x000ee2000c1e1d00 */
[----:B------:R-:W-:Y:S01]  /*00d0*/  MOV R0, 0x3ab5ebe6 ;  /* 0x3ab5ebe600007802 */ /* 0x000fe20000000f00 */
[C---:B--2---:R-:W-:Y:S01]  /*00e0*/  FMUL.FTZ R11, R4.reuse, 1.4426950216293334961 ;  /* 0x3fb8aa3b040b7820 */ /* 0x044fe20000410000 */
[----:B------:R-:W-:Y:S01]  /*00f0*/  FSETP.GEU.FTZ.AND P0, PT, |R4|, 0.40999999642372131348, PT ;  /* 0x3ed1eb850400780b */ /* 0x000fe20003f1e200 */
[----:B------:R-:W-:Y:S02]  /*0100*/  FMUL.FTZ R20, R6, 1.4426950216293334961 ;  /* 0x3fb8aa3b06147820 */ /* 0x000fe40000410000 */
[----:B------:R-:W0:Y:S08]  /*0110*/  FRND R13, R11 ;  /* 0x0000000b000d7307 */ /* 0x000e300000201000 */
[----:B------:R-:W1:Y:S01]  /*0120*/  FRND R25, R20 ;  /* 0x0000001400197307 */ /* 0x000e620000201000 */
[----:B0-----:R-:W-:-:S02]  /*0130*/  FSEL R13, R13, RZ, P0 ;  /* 0x000000ff0d0d7208 */ /* 0x001fc40000000000 */
[----:B------:R-:W-:Y:S02]  /*0140*/  FSETP.GEU.FTZ.AND P0, PT, |R6|, 0.40999999642372131348, PT ;  /* 0x3ed1eb850600780b */ /* 0x000fe40003f1e200 */
[C---:B------:R-:W-:Y:S01]  /*0150*/  FSETP.NEU.FTZ.AND P3, PT, R13.reuse, 128, PT ;  /* 0x430000000d00780b */ /* 0x040fe20003f7d000 */
[----:B------:R-:W-:Y:S01]  /*0160*/  FFMA.FTZ R2, -R13, 0.693145751953125, R4 ;  /* 0x3f3172000d027823 */ /* 0x000fe20000010104 */
[----:B-1----:R-:W-:-:S03]  /*0170*/  FSEL R25, R25, RZ, P0 ;  /* 0x000000ff19197208 */ /* 0x002fc60000000000 */
[----:B------:R-:W-:Y:S01]  /*0180*/  FFMA.FTZ R3, -R13, 1.428606765330187045e-06, R2 ;  /* 0x35bfbe8e0d037823 */ /* 0x000fe20000010102 */
[----:B---3--:R-:W-:Y:S02]  /*0190*/  FSETP.GEU.FTZ.AND P0, PT, |R16|, 0.40999999642372131348, PT ;  /* 0x3ed1eb851000780b */ /* 0x008fe40003f1e200 */
[----:B------:R-:W-:Y:S01]  /*01a0*/  FSETP.NEU.FTZ.AND P1, PT, R25, 128, PT ;  /* 0x430000001900780b */ /* 0x000fe20003f3d000 */
[----:B------:R-:W-:Y:S02]  /*01b0*/  FFMA.FTZ R2, R3, R0, 0.0083824126049876213074 ;  /* 0x3c09566303027423 */ /* 0x000fe40000010000 */
[----:B------:R-:W-:Y:S02]  /*01c0*/  FFMA.FTZ R10, -R25, 0.693145751953125, R6 ;  /* 0x3f317200190a7823 */ /* 0x000fe40000010106 */
[----:B------:R-:W-:Y:S02]  /*01d0*/  @!P3 FADD.FTZ R13, R13, -1 ;  /* 0xbf8000000d0db421 */ /* 0x000fe40000010000 */
[----:B------:R-:W-:-:S02]  /*01e0*/  FFMA.FTZ R8, R3, R2, 0.041667830199003219604 ;  /* 0x3d2aabe303087423 */ /* 0x000fc40000010002 */
[----:B------:R-:W0:Y:S01]  /*01f0*/  MUFU.EX2 R2, R13 ;  /* 0x0000000d00027308 */ /* 0x000e220000000800 */
[----:B------:R-:W-:Y:S01]  /*0200*/  FFMA.FTZ R15, -R25, 1.428606765330187045e-06, R10 ;  /* 0x35bfbe8e190f7823 */ /* 0x000fe2000001010a */
[----:B------:R-:W-:Y:S01]  /*0210*/  FSETP.GT.FTZ.AND P2, PT, R13, 128, PT ;  /* 0x430000000d00780b */ /* 0x000fe20003f54000 */
[----:B------:R-:W-:Y:S01]  /*0220*/  FFMA.FTZ R8, R3, R8, 0.16666397452354431152 ;  /* 0x3e2aa9f603087423 */ /* 0x000fe20000010008 */
[----:B------:R-:W-:Y:S01]  /*0230*/  FSETP.GEU.FTZ.AND P4, PT, R13, -25, PT ;  /* 0xc1c800000d00780b */ /* 0x000fe20003f9e000 */
[----:B------:R-:W-:Y:S02]  /*0240*/  @!P1 FADD.FTZ R25, R25, -1 ;  /* 0xbf80000019199421 */ /* 0x000fe40000010000 */
[----:B------:R-:W-:-:S04]  /*0250*/  FFMA.FTZ R8, R3, R8, 0.49999994039535522461 ;  /* 0x3efffffe03087423 */ /* 0x000fc80000010008 */
[----:B------:R-:W-:-:S04]  /*0260*/  FMUL.FTZ R8, R3, R8 ;  /* 0x0000000803087220 */ /* 0x000fc80000410000 */
[----:B------:R-:W-:Y:S02]  /*0270*/  FFMA.FTZ R23, R3, R8, R3 ;  /* 0x0000000803177223 */ /* 0x000fe40000010003 */
[----:B0-----:R-:W-:Y:S02]  /*0280*/  FADD.FTZ R12, R2, -1 ;  /* 0xbf800000020c7421 */ /* 0x001fe40000010000 */
[----:B------:R-:W-:Y:S02]  /*0290*/  FMUL.FTZ R3, R16, 1.4426950216293334961 ;  /* 0x3fb8aa3b10037820 */ /* 0x000fe40000410000 */
[----:B------:R-:W-:Y:S02]  /*02a0*/  FFMA.FTZ R12, R23, R2, R12 ;  /* 0x00000002170c7223 */ /* 0x000fe4000001000c */
[C---:B------:R-:W-:Y:S01]  /*02b0*/  FFMA.FTZ R2, R15.reuse, R0, 0.0083824126049876213074 ;  /* 0x3c0956630f027423 */ /* 0x040fe20000010000 */
[----:B------:R-:W0:Y:S01]  /*02c0*/  FRND R27, R3 ;  /* 0x00000003001b7307 */ /* 0x000e220000201000 */
[----:B------:R-:W-:Y:S01]  /*02d0*/  @!P3 FADD.FTZ R12, R12, R12 ;  /* 0x0000000c0c0cb221 */ /* 0x000fe20000010000 */
[----:B------:R-:W-:Y:S01]  /*02e0*/  FSETP.NEU.FTZ.AND P3, PT, R4, RZ, PT ;  /* 0x000000ff0400720b */ /* 0x000fe20003f7d000 */
[----:B------:R-:W-:-:S02]  /*02f0*/  FFMA.FTZ R8, R15, R2, 0.041667830199003219604 ;  /* 0x3d2aabe30f087423 */ /* 0x000fc40000010002 */
[----:B------:R-:W-:Y:S01]  /*0300*/  FMUL.RZ R23, R5, 0.15915493667125701904 ;  /* 0x3e22f98305177820 */ /* 0x000fe2000040c000 */
[----:B------:R-:W-:Y:S01]  /*0310*/  FSEL R12, R12, +INF , !P2 ;  /* 0x7f8000000c0c7808 */ /* 0x000fe20005000000 */
[C---:B------:R-:W-:Y:S01]  /*0320*/  FFMA.FTZ R8, R15.reuse, R8, 0.16666397452354431152 ;  /* 0x3e2aa9f60f087423 */ /* 0x040fe20000010008 */
[----:B------:R-:W1:Y:S03]  /*0330*/  MUFU.EX2 R2, R25 ;  /* 0x0000001900027308 */ /* 0x000e660000000800 */
[----:B------:R-:W-:-:S04]  /*0340*/  FFMA.FTZ R8, R15, R8, 0.49999994039535522461 ;  /* 0x3efffffe0f087423 */ /* 0x000fc80000010008 */
[----:B------:R-:W-:Y:S01]  /*0350*/  FMUL.FTZ R8, R15, R8 ;  /* 0x000000080f087220 */ /* 0x000fe20000410000 */
[----:B0-----:R-:W-:-:S03]  /*0360*/  FSEL R27, R27, RZ, P0 ;  /* 0x000000ff1b1b7208 */ /* 0x001fc60000000000 */
[----:B------:R-:W-:Y:S01]  /*0370*/  FFMA.FTZ R15, R15, R8, R15 ;  /* 0x000000080f0f7223 */ /* 0x000fe2000001000f */
[C---:B------:R-:W-:Y:S01]  /*0380*/  FSETP.NEU.FTZ.AND P0, PT, R27.reuse, 128, PT ;  /* 0x430000001b00780b */ /* 0x040fe20003f1d000 */
[----:B------:R-:W-:Y:S02]  /*0390*/  FFMA.FTZ R10, -R27, 0.693145751953125, R16 ;  /* 0x3f3172001b0a7823 */ /* 0x000fe40000010110 */
[----:B-1----:R-:W-:-:S04]  /*03a0*/  FADD.FTZ R8, R2, -1 ;  /* 0xbf80000002087421 */ /* 0x002fc80000010000 */
[----:B------:R-:W-:Y:S02]  /*03b0*/  FFMA.FTZ R2, R15, R2, R8 ;  /* 0x000000020f027223 */ /* 0x000fe40000010008 */
[----:B------:R-:W-:Y:S01]  /*03c0*/  FMUL.FTZ R8, R5, 0.5 ;  /* 0x3f00000005087820 */ /* 0x000fe20000410000 */
[----:B------:R-:W-:Y:S01]  /*03d0*/  FSEL R5, R12, -1, P4 ;  /* 0xbf8000000c057808 */ /* 0x000fe20002000000 */
[----:B------:R-:W-:Y:S01]  /*03e0*/  FFMA.FTZ R15, -R27, 1.428606765330187045e-06, R10 ;  /* 0x35bfbe8e1b0f7823 */ /* 0x000fe2000001010a */
[----:B------:R-:W-:Y:S01]  /*03f0*/  MUFU.COS R12, R23 ;  /* 0x00000017000c7308 */ /* 0x000fe20000000000 */
[----:B------:R-:W-:Y:S02]  /*0400*/  FMUL.RZ R8, R8, 0.15915493667125701904 ;  /* 0x3e22f98308087820 */ /* 0x000fe4000040c000 */
[----:B------:R-:W-:Y:S02]  /*0410*/  FFMA.FTZ R10, R15, R0, 0.0083824126049876213074 ;  /* 0x3c0956630f0a7423 */ /* 0x000fe40000010000 */
[----:B------:R-:W-:-:S02]  /*0420*/  @!P0 FADD.FTZ R27, R27, -1 ;  /* 0xbf8000001b1b8421 */ /* 0x000fc40000010000 */
[C---:B------:R-:W-:Y:S01]  /*0430*/  FFMA.FTZ R10, R15.reuse, R10, 0.041667830199003219604 ;  /* 0x3d2aabe30f0a7423 */ /* 0x040fe2000001000a */
[----:B------:R-:W0:Y:S01]  /*0440*/  MUFU.SIN R8, R8 ;  /* 0x0000000800087308 */ /* 0x000e220000000400 */
[----:B------:R-:W-:Y:S02]  /*0450*/  @!P3 FADD.FTZ R5, R4, R4 ;  /* 0x000000040405b221 */ /* 0x000fe40000010000 */
[----:B------:R-:W-:-:S04]  /*0460*/  FFMA.FTZ R14, R15, R10, 0.16666397452354431152 ;  /* 0x3e2aa9f60f0e7423 */ /* 0x000fc8000001000a */
[C---:B------:R-:W-:Y:S01]  /*0470*/  FFMA.FTZ R14, R15.reuse, R14, 0.49999994039535522461 ;  /* 0x3efffffe0f0e7423 */ /* 0x040fe2000001000e */
[----:B------:R-:W1:Y:S03]  /*0480*/  MUFU.EX2 R10, R27 ;  /* 0x0000001b000a7308 */ /* 0x000e660000000800 */
[----:B------:R-:W-:-:S04]  /*0490*/  FMUL.FTZ R14, R15, R14 ;  /* 0x0000000e0f0e7220 */ /* 0x000fc80000410000 */
[----:B------:R-:W-:Y:S02]  /*04a0*/  FFMA.FTZ R15, R15, R14, R15 ;  /* 0x0000000e0f0f7223 */ /* 0x000fe4000001000f */
[----:B0-----:R-:W-:-:S04]  /*04b0*/  FADD.FTZ R13, R8, R8 ;  /* 0x00000008080d7221 */ /* 0x001fc80000010000 */
[----:B------:R-:W-:Y:S02]  /*04c0*/  FMUL.FTZ R8, R8, R13 ;  /* 0x0000000d08087220 */ /* 0x000fe40000410000 */
[----:B-1----:R-:W-:Y:S02]  /*04d0*/  FADD.FTZ R4, R10, -1 ;  /* 0xbf8000000a047421 */ /* 0x002fe40000010000 */
[----:B------:R-:W-:Y:S02]  /*04e0*/  FFMA.FTZ R8, R5, R12, -R8 ;  /* 0x0000000c05087223 */ /* 0x000fe40000010808 */
[----:B------:R-:W-:Y:S02]  /*04f0*/  FFMA.FTZ R4, R15, R10, R4 ;  /* 0x0000000a0f047223 */ /* 0x000fe40000010004 */
[----:B------:R0:W2:Y:S01]  /*0500*/  LDG.E.128 R12, [R28.64+0x1000] ;  /* 0x001000041c0c7981 */ /* 0x0000a2000c1e1d00 */
[----:B------:R-:W-:Y:S01]  /*0510*/  FMUL.FTZ R5, R7, 0.5 ;  /* 0x3f00000007057820 */ /* 0x000fe20000410000 */
[----:B------:R-:W-:Y:S01]  /*0520*/  FSETP.GT.FTZ.AND P2, PT, R25, 128, PT ;  /* 0x430000001900780b */ /* 0x000fe20003f54000 */
[----:B------:R-:W-:Y:S01]  /*0530*/  FMUL.RZ R24, R7, 0.15915493667125701904 ;  /* 0x3e22f98307187820 */ /* 0x000fe2000040c000 */
[----:B------:R-:W-:Y:S01]  /*0540*/  FSETP.GEU.FTZ.AND P3, PT, R25, -25, PT ;  /* 0xc1c800001900780b */ /* 0x000fe20003f7e000 */
[----:B------:R-:W-:-:S02]  /*0550*/  FMUL.RZ R5, R5, 0.15915493667125701904 ;  /* 0x3e22f98305057820 */ /* 0x000fc4000040c000 */
[----:B------:R-:W-:Y:S01]  /*0560*/  @!P1 FADD.FTZ R2, R2, R2 ;  /* 0x0000000202029221 */ /* 0x000fe20000010000 */
[----:B------:R-:W-:Y:S01]  /*0570*/  FSETP.NEU.FTZ.AND P1, PT, R6, RZ, PT ;  /* 0x000000ff0600720b */ /* 0x000fe20003f3d000 */
[----:B------:R-:W-:Y:S01]  /*0580*/  MUFU.COS R7, R24 ;  /* 0x0000001800077308 */ /* 0x000fe20000000000 */
[----:B------:R-:W-:Y:S01]  /*0590*/  @!P0 FADD.FTZ R4, R4, R4 ;  /* 0x0000000404048221 */ /* 0x000fe20000010000 */
[----:B------:R-:W-:Y:S02]  /*05a0*/  FSETP.NEU.FTZ.AND P0, PT, R16, RZ, PT ;  /* 0x000000ff1000720b */ /* 0x000fe40003f1d000 */
[----:B------:R-:W-:Y:S02]  /*05b0*/  FSEL R2, R2, +INF , !P2 ;  /* 0x7f80000002027808 */ /* 0x000fe40005000000 */
[----:B------:R-:W-:Y:S02]  /*05c0*/  FSETP.GEU.FTZ.AND P2, PT, R27, -25, PT ;  /* 0xc1c800001b00780b */ /* 0x000fe40003f5e000 */
[----:B------:R-:W1:Y:S01]  /*05d0*/  MUFU.SIN R5, R5 ;  /* 0x0000000500057308 */ /* 0x000e620000000400 */
[----:B------:R-:W-:-:S03]  /*05e0*/  FSEL R10, R2, -1, P3 ;  /* 0xbf800000020a7808 */ /* 0x000fc60001800000 */
[----:B------:R-:W-:Y:S01]  /*05f0*/  @!P1 FADD.FTZ R10, R6, R6 ;  /* 0x00000006060a9221 */ /* 0x000fe20000010000 */
[----:B------:R-:W-:Y:S01]  /*0600*/  FSETP.GEU.FTZ.AND P1, PT, |R18|, 0.40999999642372131348, PT ;  /* 0x3ed1eb851200780b */ /* 0x000fe20003f3e200 */
[----:B-1----:R-:W-:-:S04]  /*0610*/  FADD.FTZ R2, R5, R5 ;  /* 0x0000000505027221 */ /* 0x002fc80000010000 */
[----:B------:R-:W-:-:S04]  /*0620*/  FMUL.FTZ R2, R5, R2 ;  /* 0x0000000205027220 */ /* 0x000fc80000410000 */
[----:B------:R-:W-:Y:S02]  /*0630*/  FFMA.FTZ R10, R10, R7, -R2 ;  /* 0x000000070a0a7223 */ /* 0x000fe40000010802 */
[----:B------:R-:W-:-:S04]  /*0640*/  FMUL.FTZ R2, R18, 1.4426950216293334961 ;  /* 0x3fb8aa3b12027820 */ /* 0x000fc80000410000 */
[----:B------:R-:W1:Y:S02]  /*0650*/  FRND R25, R2 ;  /* 0x0000000200197307 */ /* 0x000e640000201000 */
[----:B-1----:R-:W-:Y:S02]  /*0660*/  FSEL R25, R25, RZ, P1 ;  /* 0x000000ff19197208 */ /* 0x002fe40000800000 */
[----:B------:R-:W-:Y:S01]  /*0670*/  FSETP.GT.FTZ.AND P1, PT, R27, 128, PT ;  /* 0x430000001b00780b */ /* 0x000fe20003f34000 */
[----:B------:R-:W-:Y:S01]  /*0680*/  FMUL.RZ R27, R17, 0.15915493667125701904 ;  /* 0x3e22f983111b7820 */ /* 0x000fe2000040c000 */
[C---:B------:R-:W-:Y:S01]  /*0690*/  FSETP.NEU.FTZ.AND P3, PT, R25.reuse, 128, PT ;  /* 0x430000001900780b */ /* 0x040fe20003f7d000 */
[----:B------:R-:W-:Y:S01]  /*06a0*/  FFMA.FTZ R6, -R25, 0.693145751953125, R18 ;  /* 0x3f31720019067823 */ /* 0x000fe20000010112 */
[----:B------:R-:W-:-:S03]  /*06b0*/  FSEL R4, R4, +INF , !P1 ;  /* 0x7f80000004047808 */ /* 0x000fc60004800000 */
[----:B------:R-:W-:Y:S01]  /*06c0*/  FFMA.FTZ R5, -R25, 1.428606765330187045e-06, R6 ;  /* 0x35bfbe8e19057823 */ /* 0x000fe20000010106 */
[----:B------:R-:W-:Y:S01]  /*06d0*/  FSEL R4, R4, -1, P2 ;  /* 0xbf80000004047808 */ /* 0x000fe20001000000 */
[----:B------:R-:W-:Y:S02]  /*06e0*/  @!P0 FADD.FTZ R4, R16, R16 ;  /* 0x0000001010048221 */ /* 0x000fe40000010000 */
[----:B------:R-:W-:-:S04]  /*06f0*/  FFMA.FTZ R6, R5, R0, 0.0083824126049876213074 ;  /* 0x3c09566305067423 */ /* 0x000fc80000010000 */
[----:B------:R-:W-:Y:S02]  /*0700*/  FFMA.FTZ R6, R5, R6, 0.041667830199003219604 ;  /* 0x3d2aabe305067423 */ /* 0x000fe40000010006 */
[----:B------:R-:W-:Y:S02]  /*0710*/  @!P3 FADD.FTZ R25, R25, -1 ;  /* 0xbf8000001919b421 */ /* 0x000fe40000010000 */
[----:B------:R-:W-:-:S04]  /*0720*/  FFMA.FTZ R6, R5, R6, 0.16666397452354431152 ;  /* 0x3e2aa9f605067423 */ /* 0x000fc80000010006 */
[----:B------:R-:W-:-:S04]  /*0730*/  FFMA.FTZ R6, R5, R6, 0.49999994039535522461 ;  /* 0x3efffffe05067423 */ /* 0x000fc80000010006 */
[----:B------:R-:W-:-:S04]  /*0740*/  FMUL.FTZ R6, R5, R6 ;  /* 0x0000000605067220 */ /* 0x000fc80000410000 */
[----:B------:R-:W-:Y:S02]  /*0750*/  FFMA.FTZ R6, R5, R6, R5 ;  /* 0x0000000605067223 */ /* 0x000fe40000010005 */
[----:B------:R-:W1:Y:S02]  /*0760*/  MUFU.EX2 R5, R25 ;  /* 0x0000001900057308 */ /* 0x000e640000000800 */
[----:B-1----:R-:W-:-:S04]  /*0770*/  FADD.FTZ R26, R5, -1 ;  /* 0xbf800000051a7421 */ /* 0x002fc80000010000 */
[----:B------:R-:W-:Y:S02]  /*0780*/  FFMA.FTZ R26, R6, R5, R26 ;  /* 0x00000005061a7223 */ /* 0x000fe4000001001a */
[----:B------:R-:W-:-:S04]  /*0790*/  FMUL.FTZ R5, R17, 0.5 ;  /* 0x3f00000011057820 */ /* 0x000fc80000410000 */
[----:B------:R-:W-:-:S04]  /*07a0*/  FMUL.RZ R7, R5, 0.15915493667125701904 ;  /* 0x3e22f98305077820 */ /* 0x000fc8000040c000 */
[----:B------:R-:W1:Y:S02]  /*07b0*/  MUFU.SIN R5, R7 ;  /* 0x0000000700057308 */ /* 0x000e640000000400 */
[----:B-1----:R-:W-:-:S04]  /*07c0*/  FADD.FTZ R6, R5, R5 ;  /* 0x0000000505067221 */ /* 0x002fc80000010000 */
[----:B------:R-:W-:Y:S02]  /*07d0*/  FMUL.FTZ R6, R5, R6 ;  /* 0x0000000605067220 */ /* 0x000fe40000410000 */
[----:B------:R-:W1:Y:S02]  /*07e0*/  MUFU.COS R5, R27 ;  /* 0x0000001b00057308 */ /* 0x000e640000000000 */
[----:B-1----:R-:W-:Y:S02]  /*07f0*/  FFMA.FTZ R16, R4, R5, -R6 ;  /* 0x0000000504107223 */ /* 0x002fe40000010806 */
[----:B------:R0:W3:Y:S01]  /*0800*/  LDG.E.128 R4, [R28.64+0x1800] ;  /* 0x001800041c047981 */ /* 0x0000e2000c1e1d00 */
[----:B------:R-:W-:Y:S01]  /*0810*/  FMUL.FTZ R17, R19, 0.5 ;  /* 0x3f00000013117820 */ /* 0x000fe20000410000 */
[----:B------:R-:W-:Y:S01]  /*0820*/  FSETP.NEU.FTZ.AND P2, PT, R18, RZ, PT ;  /* 0x000000ff1200720b */ /* 0x000fe20003f5d000 */
[----:B------:R-:W-:Y:S01]  /*0830*/  @!P3 FADD.FTZ R26, R26, R26 ;  /* 0x0000001a1a1ab221 */ /* 0x000fe20000010000 */
[----:B------:R-:W-:Y:S01]  /*0840*/  FSETP.GT.FTZ.AND P0, PT, R25, 128, PT ;  /* 0x430000001900780b */ /* 0x000fe20003f14000 */
[----:B------:R-:W-:Y:S01]  /*0850*/  FMUL.RZ R17, R17, 0.15915493667125701904 ;  /* 0x3e22f98311117820 */ /* 0x000fe2000040c000 */
[----:B------:R-:W-:Y:S01]  /*0860*/  FSETP.GEU.FTZ.AND P1, PT, R25, -25, PT ;  /* 0xc1c800001900780b */ /* 0x000fe20003f3e000 */
[----:B------:R-:W-:Y:S01]  /*0870*/  MUFU.EX2 R11, R11 ;  /* 0x0000000b000b7308 */ /* 0x000fe20000000800 */
[----:B------:R-:W-:Y:S01]  /*0880*/  FSEL R25, R26, +INF , !P0 ;  /* 0x7f8000001a197808 */ /* 0x000fe20004000000 */
[----:B------:R-:W-:-:S02]  /*0890*/  FMUL.RZ R26, R19, 0.15915493667125701904 ;  /* 0x3e22f983131a7820 */ /* 0x000fc4000040c000 */
[----:B0-----:R-:W-:Y:S01]  /*08a0*/  IMAD.WIDE.U32 R28, R22, R21, c[0x0][0x168] ;  /* 0x00005a00161c7625 */ /* 0x001fe200078e0015 */
[----:B------:R-:W-:-:S03]  /*08b0*/  FSEL R25, R25, -1, P1 ;  /* 0xbf80000019197808 */ /* 0x000fc60000800000 */
[----:B------:R-:W0:Y:S01]  /*08c0*/  MUFU.SIN R17, R17 ;  /* 0x0000001100117308 */ /* 0x000e220000000400 */
[----:B------:R-:W-:Y:S02]  /*08d0*/  @!P2 FADD.FTZ R25, R18, R18 ;  /* 0x000000121219a221 */ /* 0x000fe40000010000 */
[----:B------:R-:W-:-:S05]  /*08e0*/  IMAD.WIDE R28, R9, 0x10, R28 ;  /* 0x00000010091c7825 */ /* 0x000fca00078e021c */
[----:B------:R-:W1:Y:S01]  /*08f0*/  MUFU.SIN R23, R23 ;  /* 0x0000001700177308 */ /* 0x000e620000000400 */
[----:B0-----:R-:W-:-:S07]  /*0900*/  FADD.FTZ R18, R17, R17 ;  /* 0x0000001111127221 */ /* 0x001fce0000010000 */
[----:B------:R-:W-:Y:S01]  /*0910*/  MUFU.SIN R24, R24 ;  /* 0x0000001800187308 */ /* 0x000fe20000000400 */
[----:B------:R-:W-:Y:S02]  /*0920*/  FMUL.FTZ R17, R17, R18 ;  /* 0x0000001211117220 */ /* 0x000fe40000410000 */
[----:B-1----:R-:W-:-:S05]  /*0930*/  FMUL.FTZ R9, R11, R23 ;  /* 0x000000170b097220 */ /* 0x002fca0000410000 */
[----:B------:R-:W0:Y:S08]  /*0940*/  MUFU.COS R18, R26 ;  /* 0x0000001a00127308 */ /* 0x000e300000000000 */
[----:B------:R-:W1:Y:S01]  /*0950*/  MUFU.EX2 R11, R20 ;  /* 0x00000014000b7308 */ /* 0x000e620000000800 */
[----:B0-----:R-:W-:-:S07]  /*0960*/  FFMA.FTZ R18, R25, R18, -R17 ;  /* 0x0000001219127223 */ /* 0x001fce0000010811 */
[----:B------:R-:W-:Y:S01]  /*0970*/  MUFU.EX2 R3, R3 ;  /* 0x0000000300037308 */ /* 0x000fe20000000800 */
[----:B-1----:R-:W-:-:S07]  /*0980*/  FMUL.FTZ R11, R11, R24 ;  /* 0x000000180b0b7220 */ /* 0x002fce0000410000 */
[----:B------:R-:W-:Y:S01]  /*0990*/  MUFU.EX2 R2, R2 ;  /* 0x0000000200027308 */ /* 0x000fe20000000800 */
[----:B------:R-:W-:Y:S01]  /*09a0*/  STG.E.128 [R28.64], R8 ;  /* 0x000000081c007986 */ /* 0x000fe2000c101d04 */
[C---:B--2---:R-:W-:Y:S01]  /*09b0*/  FMUL.FTZ R25, R12.reuse, 1.4426950216293334961 ;  /* 0x3fb8aa3b0c197820 */ /* 0x044fe20000410000 */
[----:B------:R-:W-:Y:S01]  /*09c0*/  FSETP.GEU.FTZ.AND P0, PT, |R12|, 0.40999999642372131348, PT ;  /* 0x3ed1eb850c00780b */ /* 0x000fe20003f1e200 */
[----:B------:R-:W-:Y:S01]  /*09d0*/  FMUL.FTZ R20, R14, 1.4426950216293334961 ;  /* 0x3fb8aa3b0e147820 */ /* 0x000fe20000410000 */
[----:B------:R-:W-:-:S03]  /*09e0*/  FSETP.NEU.FTZ.AND P2, PT, R12, RZ, PT ;  /* 0x000000ff0c00720b */ /* 0x000fc60003f5d000 */
[----:B------:R-:W0:Y:S08]  /*09f0*/  FRND R17, R25 ;  /* 0x0000001900117307 */ /* 0x000e300000201000 */
[----:B------:R-:W-:Y:S01]  /*0a00*/  MUFU.EX2 R25, R25 ;  /* 0x0000001900197308 */ /* 0x000fe20000000800 */
[----:B0-----:R-:W-:-:S04]  /*0a10*/  FSEL R17, R17, RZ, P0 ;  /* 0x000000ff11117208 */ /* 0x001fc80000000000 */
[C---:B------:R-:W-:Y:S01]  /*0a20*/  FSETP.NEU.FTZ.AND P0, PT, R17.reuse, 128, PT ;  /* 0x430000001100780b */ /* 0x040fe20003f1d000 */
[----:B------:R-:W-:-:S04]  /*0a30*/  FFMA.FTZ R22, -R17, 0.693145751953125, R12 ;  /* 0x3f31720011167823 */ /* 0x000fc8000001010c */
[----:B------:R-:W-:-:S04]  /*0a40*/  FFMA.FTZ R19, -R17, 1.428606765330187045e-06, R22 ;  /* 0x35bfbe8e11137823 */ /* 0x000fc80000010116 */
[----:B------:R-:W-:-:S04]  /*0a50*/  FFMA.FTZ R22, R19, R0, 0.0083824126049876213074 ;  /* 0x3c09566313167423 */ /* 0x000fc80000010000 */
[----:B------:R-:W-:Y:S02]  /*0a60*/  FFMA.FTZ R22, R19, R22, 0.041667830199003219604 ;  /* 0x3d2aabe313167423 */ /* 0x000fe40000010016 */
[----:B------:R-:W-:Y:S02]  /*0a70*/  @!P0 FADD.FTZ R17, R17, -1 ;  /* 0xbf80000011118421 */ /* 0x000fe40000010000 */
[----:B------:R-:W-:-:S03]  /*0a80*/  FFMA.FTZ R22, R19, R22, 0.16666397452354431152 ;  /* 0x3e2aa9f613167423 */ /* 0x000fc60000010016 */
[----:B------:R-:W-:Y:S01]  /*0a90*/  FSETP.GEU.FTZ.AND P1, PT, R17, -25, PT ;  /* 0xc1c800001100780b */ /* 0x000fe20003f3e000 */
[----:B------:R-:W-:-:S04]  /*0aa0*/  FFMA.FTZ R22, R19, R22, 0.49999994039535522461 ;  /* 0x3efffffe13167423 */ /* 0x000fc80000010016 */
[----:B------:R-:W-:-:S04]  /*0ab0*/  FMUL.FTZ R22, R19, R22 ;  /* 0x0000001613167220 */ /* 0x000fc80000410000 */
[----:B------:R-:W-:Y:S02]  /*0ac0*/  FFMA.FTZ R22, R19, R22, R19 ;  /* 0x0000001613167223 */ /* 0x000fe40000010013 */
[----:B------:R-:W0:Y:S02]  /*0ad0*/  MUFU.EX2 R19, R17 ;  /* 0x0000001100137308 */ /* 0x000e240000000800 */
[----:B0-----:R-:W-:-:S04]  /*0ae0*/  FADD.FTZ R21, R19, -1 ;  /* 0xbf80000013157421 */ /* 0x001fc80000010000 */
[----:B------:R-:W-:Y:S02]  /*0af0*/  FFMA.FTZ R21, R22, R19, R21 ;  /* 0x0000001316157223 */ /* 0x000fe40000010015 */
[----:B------:R-:W-:Y:S01]  /*0b00*/  FMUL.FTZ R19, R13, 0.5 ;  /* 0x3f0000000d137820 */ /* 0x000fe20000410000 */
[----:B------:R-:W-:Y:S01]  /*0b10*/  FRND R22, R20 ;  /* 0x0000001400167307 */ /* 0x000fe20000201000 */
[----:B------:R-:W-:Y:S01]  /*0b20*/  @!P0 FADD.FTZ R21, R21, R21 ;  /* 0x0000001515158221 */ /* 0x000fe20000010000 */
[----:B------:R-:W-:Y:S01]  /*0b30*/  FSETP.GT.FTZ.AND P0, PT, R17, 128, PT ;  /* 0x430000001100780b */ /* 0x000fe20003f14000 */
[----:B------:R-:W-:Y:S02]  /*0b40*/  FMUL.RZ R19, R19, 0.15915493667125701904 ;  /* 0x3e22f98313137820 */ /* 0x000fe4000040c000 */
[----:B------:R-:W-:Y:S01]  /*0b50*/  FMUL.RZ R13, R13, 0.15915493667125701904 ;  /* 0x3e22f9830d0d7820 */ /* 0x000fe2000040c000 */
[----:B------:R-:W-:Y:S02]  /*0b60*/  FSEL R17, R21, +INF , !P0 ;  /* 0x7f80000015117808 */ /* 0x000fe40004000000 */
[----:B------:R-:W-:Y:S01]  /*0b70*/  FSETP.GEU.FTZ.AND P0, PT, |R14|, 0.40999999642372131348, PT ;  /* 0x3ed1eb850e00780b */ /* 0x000fe20003f1e200 */
[----:B------:R-:W0:Y:S01]  /*0b80*/  MUFU.SIN R19, R19 ;  /* 0x0000001300137308 */ /* 0x000e220000000400 */
[----:B------:R-:W-:Y:S01]  /*0b90*/  FSEL R17, R17, -1, P1 ;  /* 0xbf80000011117808 */ /* 0x000fe20000800000 */
[----:B------:R-:W-:Y:S01]  /*0ba0*/  @!P2 FADD.FTZ R17, R12, R12 ;  /* 0x0000000c0c11a221 */ /* 0x000fe20000010000 */
[----:B------:R-:W-:-:S05]  /*0bb0*/  FSETP.NEU.FTZ.AND P2, PT, R14, RZ, PT ;  /* 0x000000ff0e00720b */ /* 0x000fca0003f5d000 */
[----:B------:R-:W-:Y:S01]  /*0bc0*/  MUFU.EX2 R20, R20 ;  /* 0x0000001400147308 */ /* 0x000fe20000000800 */
[----:B0-----:R-:W-:-:S04]  /*0bd0*/  FADD.FTZ R12, R19, R19 ;  /* 0x00000013130c7221 */ /* 0x001fc80000010000 */
[----:B------:R-:W-:Y:S01]  /*0be0*/  FMUL.FTZ R21, R19, R12 ;  /* 0x0000000c13157220 */ /* 0x000fe20000410000 */
[----:B------:R-:W-:Y:S02]  /*0bf0*/  FSEL R19, R22, RZ, P0 ;  /* 0x000000ff16137208 */ /* 0x000fe40000000000 */
[----:B------:R-:W0:Y:S02]  /*0c00*/  MUFU.COS R12, R13 ;  /* 0x0000000d000c7308 */ /* 0x000e240000000000 */
[C---:B------:R-:W-:Y:S01]  /*0c10*/  FSETP.NEU.FTZ.AND P0, PT, R19.reuse, 128, PT ;  /* 0x430000001300780b */ /* 0x040fe20003f1d000 */
[----:B------:R-:W-:Y:S02]  /*0c20*/  FFMA.FTZ R22, -R19, 0.693145751953125, R14 ;  /* 0x3f31720013167823 */ /* 0x000fe4000001010e */
[----:B0-----:R-:W-:Y:S02]  /*0c30*/  FFMA.FTZ R12, R17, R12, -R21 ;  /* 0x0000000c110c7223 */ /* 0x001fe40000010815 */
[----:B------:R-:W-:-:S08]  /*0c40*/  FFMA.FTZ R17, -R19, 1.428606765330187045e-06, R22 ;  /* 0x35bfbe8e13117823 */ /* 0x000fd00000010116 */
[----:B------:R-:W-:Y:S02]  /*0c50*/  @!P0 FADD.FTZ R19, R19, -1 ;  /* 0xbf80000013138421 */ /* 0x000fe40000010000 */
[----:B------:R-:W-:Y:S02]  /*0c60*/  FFMA.FTZ R22, R17, R0, 0.0083824126049876213074 ;  /* 0x3c09566311167423 */ /* 0x000fe40000010000 */
[----:B------:R-:W-:Y:S01]  /*0c70*/  MUFU.EX2 R21, R19 ;  /* 0x0000001300157308 */ /* 0x000fe20000000800 */
[----:B------:R-:W-:Y:S01]  /*0c80*/  FSETP.GEU.FTZ.AND P1, PT, R19, -25, PT ;  /* 0xc1c800001300780b */ /* 0x000fe20003f3e000 */
[----:B------:R-:W-:-:S04]  /*0c90*/  FFMA.FTZ R22, R17, R22, 0.041667830199003219604 ;  /* 0x3d2aabe311167423 */ /* 0x000fc80000010016 */
[----:B------:R-:W-:-:S04]  /*0ca0*/  FFMA.FTZ R22, R17, R22, 0.16666397452354431152 ;  /* 0x3e2aa9f611167423 */ /* 0x000fc80000010016 */
[C---:B------:R-:W-:Y:S02]  /*0cb0*/  FFMA.FTZ R24, R17.reuse, R22, 0.49999994039535522461 ;  /* 0x3efffffe11187423 */ /* 0x040fe40000010016 */
[----:B------:R-:W0:Y:S02]  /*0cc0*/  MUFU.SIN R22, R27 ;  /* 0x0000001b00167308 */ /* 0x000e240000000400 */
[----:B------:R-:W-:-:S04]  /*0cd0*/  FMUL.FTZ R24, R17, R24 ;  /* 0x0000001811187220 */ /* 0x000fc80000410000 */
[----:B------:R-:W-:Y:S02]  /*0ce0*/  FFMA.FTZ R24, R17, R24, R17 ;  /* 0x0000001811187223 */ /* 0x000fe40000010011 */
[----:B0-----:R-:W-:Y:S02]  /*0cf0*/  FMUL.FTZ R17, R3, R22 ;  /* 0x0000001603117220 */ /* 0x001fe40000410000 */
[----:B------:R-:W-:Y:S02]  /*0d00*/  FADD.FTZ R22, R21, -1 ;  /* 0xbf80000015167421 */ /* 0x000fe40000010000 */
[----:B------:R-:W-:Y:S02]  /*0d10*/  FMUL.FTZ R3, R15, 0.5 ;  /* 0x3f0000000f037820 */ /* 0x000fe40000410000 */
[----:B------:R-:W-:Y:S01]  /*0d20*/  FFMA.FTZ R22, R24, R21, R22 ;  /* 0x0000001518167223 */ /* 0x000fe20000010016 */
[----:B---3--:R-:W-:Y:S01]  /*0d30*/  FSETP.GEU.FTZ.AND P3, PT, |R6|, 0.40999999642372131348, PT ;  /* 0x3ed1eb850600780b */ /* 0x008fe20003f7e200 */
[----:B------:R-:W-:-:S02]  /*0d40*/  FMUL.RZ R21, R3, 0.15915493667125701904 ;  /* 0x3e22f98303157820 */ /* 0x000fc4000040c000 */
[----:B------:R-:W-:Y:S01]  /*0d50*/  @!P0 FADD.FTZ R22, R22, R22 ;  /* 0x0000001616168221 */ /* 0x000fe20000010000 */
[----:B------:R-:W-:Y:S01]  /*0d60*/  FSETP.GT.FTZ.AND P0, PT, R19, 128, PT ;  /* 0x430000001300780b */ /* 0x000fe20003f14000 */
[----:B------:R-:W-:Y:S02]  /*0d70*/  FMUL.FTZ R3, R4, 1.4426950216293334961 ;  /* 0x3fb8aa3b04037820 */ /* 0x000fe40000410000 */
[----:B------:R-:W0:Y:S01]  /*0d80*/  MUFU.SIN R21, R21 ;  /* 0x0000001500157308 */ /* 0x000e220000000400 */
[----:B------:R-:W-:Y:S01]  /*0d90*/  FSEL R19, R22, +INF , !P0 ;  /* 0x7f80000016137808 */ /* 0x000fe20004000000 */
[----:B------:R-:W-:Y:S01]  /*0da0*/  FMUL.RZ R15, R15, 0.15915493667125701904 ;  /* 0x3e22f9830f0f7820 */ /* 0x000fe2000040c000 */
[----:B------:R-:W-:Y:S02]  /*0db0*/  FSETP.GEU.FTZ.AND P0, PT, |R4|, 0.40999999642372131348, PT ;  /* 0x3ed1eb850400780b */ /* 0x000fe40003f1e200 */
[----:B------:R-:W-:Y:S01]  /*0dc0*/  FSEL R19, R19, -1, P1 ;  /* 0xbf80000013137808 */ /* 0x000fe20000800000 */
[----:B------:R-:W-:-:S02]  /*0dd0*/  @!P2 FADD.FTZ R19, R14, R14 ;  /* 0x0000000e0e13a221 */ /* 0x000fc40000010000 */
[----:B------:R-:W1:Y:S01]  /*0de0*/  FRND R23, R3 ;  /* 0x0000000300177307 */ /* 0x000e620000201000 */
[----:B0-----:R-:W-:-:S07]  /*0df0*/  FADD.FTZ R14, R21, R21 ;  /* 0x00000015150e7221 */ /* 0x001fce0000010000 */
[----:B------:R-:W-:Y:S01]  /*0e00*/  MUFU.EX2 R3, R3 ;  /* 0x0000000300037308 */ /* 0x000fe20000000800 */
[----:B------:R-:W-:Y:S01]  /*0e10*/  FMUL.FTZ R22, R21, R14 ;  /* 0x0000000e15167220 */ /* 0x000fe20000410000 */
[----:B-1----:R-:W-:-:S06]  /*0e20*/  FSEL R21, R23, RZ, P0 ;  /* 0x000000ff17157208 */ /* 0x002fcc0000000000 */
[----:B------:R-:W0:Y:S01]  /*0e30*/  MUFU.COS R14, R15 ;  /* 0x0000000f000e7308 */ /* 0x000e220000000000 */
[----:B------:R-:W-:-:S07]  /*0e40*/  FSETP.NEU.FTZ.AND P1, PT, R21, 128, PT ;  /* 0x430000001500780b */ /* 0x000fce0003f3d000 */
[----:B------:R-:W-:Y:S01]  /*0e50*/  MUFU.SIN R23, R26 ;  /* 0x0000001a00177308 */ /* 0x000fe20000000400 */
[----:B0-----:R-:W-:-:S07]  /*0e60*/  FFMA.FTZ R14, R19, R14, -R22 ;  /* 0x0000000e130e7223 */ /* 0x001fce0000010816 */
[----:B------:R-:W0:Y:S01]  /*0e70*/  MUFU.SIN R15, R15 ;  /* 0x0000000f000f7308 */ /* 0x000e220000000400 */
[----:B------:R-:W-:-:S04]  /*0e80*/  FFMA.FTZ R22, -R21, 0.693145751953125, R4 ;  /* 0x3f31720015167823 */ /* 0x000fc80000010104 */
[C---:B------:R-:W-:Y:S02]  /*0e90*/  FFMA.FTZ R19, -R21.reuse, 1.428606765330187045e-06, R22 ;  /* 0x35bfbe8e15137823 */ /* 0x040fe40000010116 */
[----:B------:R-:W-:Y:S02]  /*0ea0*/  @!P1 FADD.FTZ R21, R21, -1 ;  /* 0xbf80000015159421 */ /* 0x000fe40000010000 */
[----:B------:R-:W-:Y:S02]  /*0eb0*/  FFMA.FTZ R22, R19, R0, 0.0083824126049876213074 ;  /* 0x3c09566313167423 */ /* 0x000fe40000010000 */
[----:B------:R-:W1:Y:S01]  /*0ec0*/  MUFU.EX2 R27, R21 ;  /* 0x00000015001b7308 */ /* 0x000e620000000800 */
[----:B------:R-:W-:Y:S01]  /*0ed0*/  FSETP.GT.FTZ.AND P0, PT, R21, 128, PT ;  /* 0x430000001500780b */ /* 0x000fe20003f14000 */
[----:B------:R-:W-:Y:S01]  /*0ee0*/  FFMA.FTZ R22, R19, R22, 0.041667830199003219604 ;  /* 0x3d2aabe313167423 */ /* 0x000fe20000010016 */
[----:B------:R-:W-:Y:S01]  /*0ef0*/  FSETP.GEU.FTZ.AND P2, PT, R21, -25, PT ;  /* 0xc1c800001500780b */ /* 0x000fe20003f5e000 */
[----:B0-----:R-:W-:-:S02]  /*0f00*/  FMUL.FTZ R15, R20, R15 ;  /* 0x0000000f140f7220 */ /* 0x001fc40000410000 */
[----:B------:R-:W-:-:S04]  /*0f10*/  FFMA.FTZ R22, R19, R22, 0.16666397452354431152 ;  /* 0x3e2aa9f613167423 */ /* 0x000fc80000010016 */
[----:B------:R-:W-:-:S04]  /*0f20*/  FFMA.FTZ R22, R19, R22, 0.49999994039535522461 ;  /* 0x3efffffe13167423 */ /* 0x000fc80000010016 */
[----:B------:R-:W-:Y:S02]  /*0f30*/  FMUL.FTZ R22, R19, R22 ;  /* 0x0000001613167220 */ /* 0x000fe40000410000 */
[----:B-1----:R-:W-:Y:S02]  /*0f40*/  FADD.FTZ R24, R27, -1 ;  /* 0xbf8000001b187421 */ /* 0x002fe40000010000 */
[----:B------:R-:W-:Y:S02]  /*0f50*/  FFMA.FTZ R22, R19, R22, R19 ;  /* 0x0000001613167223 */ /* 0x000fe40000010013 */
[----:B------:R-:W-:Y:S02]  /*0f60*/  FMUL.FTZ R19, R2, R23 ;  /* 0x0000001702137220 */ /* 0x000fe40000410000 */
[----:B------:R-:W-:Y:S02]  /*0f70*/  FMUL.FTZ R2, R6, 1.4426950216293334961 ;  /* 0x3fb8aa3b06027820 */ /* 0x000fe40000410000 */
[----:B------:R-:W-:Y:S01]  /*0f80*/  FFMA.FTZ R24, R22, R27, R24 ;  /* 0x0000001b16187223 */ /* 0x000fe20000010018 */
[----:B------:R-:W-:Y:S01]  /*0f90*/  STG.E.128 [R28.64+0x800], R16 ;  /* 0x000800101c007986 */ /* 0x000fe2000c101d04 */
[----:B------:R-:W0:Y:S02]  /*0fa0*/  FRND R23, R2 ;  /* 0x0000000200177307 */ /* 0x000e240000201000 */
[----:B------:R-:W-:Y:S01]  /*0fb0*/  @!P1 FADD.FTZ R24, R24, R24 ;  /* 0x0000001818189221 */ /* 0x000fe20000010000 */
[----:B------:R-:W-:-:S04]  /*0fc0*/  FSETP.NEU.FTZ.AND P1, PT, R4, RZ, PT ;  /* 0x000000ff0400720b */ /* 0x000fc80003f3d000 */
[----:B------:R-:W-:Y:S01]  /*0fd0*/  FSEL R21, R24, +INF , !P0 ;  /* 0x7f80000018157808 */ /* 0x000fe20004000000 */
[----:B------:R-:W1:Y:S03]  /*0fe0*/  MUFU.SIN R22, R13 ;  /* 0x0000000d00167308 */ /* 0x000e660000000400 */
[----:B------:R-:W-:Y:S02]  /*0ff0*/  FSEL R21, R21, -1, P2 ;  /* 0xbf80000015157808 */ /* 0x000fe40001000000 */
[----:B------:R-:W-:Y:S02]  /*1000*/  FSETP.NEU.FTZ.AND P2, PT, R6, RZ, PT ;  /* 0x000000ff0600720b */ /* 0x000fe40003f5d000 */
[----:B0-----:R-:W-:Y:S01]  /*1010*/  FSEL R23, R23, RZ, P3 ;  /* 0x000000ff17177208 */ /* 0x001fe20001800000 */
[----:B------:R-:W-:Y:S01]  /*1020*/  @!P1 FADD.FTZ R21, R4, R4 ;  /* 0x0000000404159221 */ /* 0x000fe20000010000 */
[----:B------:R-:W-:Y:S02]  /*1030*/  MUFU.EX2 R2, R2 ;  /* 0x0000000200027308 */ /* 0x000fe40000000800 */
[C---:B------:R-:W-:Y:S01]  /*1040*/  FSETP.NEU.FTZ.AND P0, PT, R23.reuse, 128, PT ;  /* 0x430000001700780b */ /* 0x040fe20003f1d000 */
[----:B------:R-:W-:-:S02]  /*1050*/  FFMA.FTZ R26, -R23, 0.693145751953125, R6 ;  /* 0x3f317200171a7823 */ /* 0x000fc40000010106 */
[----:B-1----:R-:W-:Y:S02]  /*1060*/  FMUL.FTZ R13, R25, R22 ;  /* 0x00000016190d7220 */ /* 0x002fe40000410000 */
[----:B------:R-:W-:-:S03]  /*1070*/  FFMA.FTZ R27, -R23, 1.428606765330187045e-06, R26 ;  /* 0x35bfbe8e171b7823 */ /* 0x000fc6000001011a */
[----:B------:R-:W-:Y:S01]  /*1080*/  STG.E.128 [R28.64+0x1000], R12 ;  /* 0x0010000c1c007986 */ /* 0x000fe2000c101d04 */
[----:B------:R-:W-:-:S04]  /*1090*/  FFMA.FTZ R0, R27, R0, 0.0083824126049876213074 ;  /* 0x3c0956631b007423 */ /* 0x000fc80000010000 */
[----:B------:R-:W-:Y:S02]  /*10a0*/  @!P0 FADD.FTZ R23, R23, -1 ;  /* 0xbf80000017178421 */ /* 0x000fe40000010000 */
[----:B------:R-:W-:-:S03]  /*10b0*/  FFMA.FTZ R0, R27, R0, 0.041667830199003219604 ;  /* 0x3d2aabe31b007423 */ /* 0x000fc60000010000 */
[----:B------:R-:W-:Y:S01]  /*10c0*/  FSETP.GEU.FTZ.AND P1, PT, R23, -25, PT ;  /* 0xc1c800001700780b */ /* 0x000fe20003f3e000 */
[----:B------:R-:W-:Y:S02]  /*10d0*/  FFMA.FTZ R4, R27, R0, 0.16666397452354431152 ;  /* 0x3e2aa9f61b047423 */ /* 0x000fe40000010000 */
[----:B------:R-:W-:Y:S02]  /*10e0*/  FMUL.FTZ R0, R5, 0.5 ;  /* 0x3f00000005007820 */ /* 0x000fe40000410000 */
[C---:B------:R-:W-:Y:S02]  /*10f0*/  FFMA.FTZ R4, R27.reuse, R4, 0.49999994039535522461 ;  /* 0x3efffffe1b047423 */ /* 0x040fe40000010004 */
[----:B------:R-:W-:Y:S02]  /*1100*/  FMUL.RZ R24, R0, 0.15915493667125701904 ;  /* 0x3e22f98300187820 */ /* 0x000fe4000040c000 */
[----:B------:R-:W-:Y:S02]  /*1110*/  FMUL.FTZ R0, R27, R4 ;  /* 0x000000041b007220 */ /* 0x000fe40000410000 */
[----:B------:R-:W-:-:S02]  /*1120*/  FMUL.RZ R5, R5, 0.15915493667125701904 ;  /* 0x3e22f98305057820 */ /* 0x000fc4000040c000 */
[----:B------:R-:W-:Y:S01]  /*1130*/  FFMA.FTZ R0, R27, R0, R27 ;  /* 0x000000001b007223 */ /* 0x000fe2000001001b */
[----:B------:R-:W0:Y:S08]  /*1140*/  MUFU.SIN R24, R24 ;  /* 0x0000001800187308 */ /* 0x000e300000000400 */
[----:B------:R-:W1:Y:S01]  /*1150*/  MUFU.EX2 R27, R23 ;  /* 0x00000017001b7308 */ /* 0x000e620000000800 */
[----:B0-----:R-:W-:-:S07]  /*1160*/  FADD.FTZ R25, R24, R24 ;  /* 0x0000001818197221 */ /* 0x001fce0000010000 */
[----:B------:R-:W0:Y:S01]  /*1170*/  MUFU.COS R4, R5 ;  /* 0x0000000500047308 */ /* 0x000e220000000000 */
[----:B------:R-:W-:Y:S02]  /*1180*/  FMUL.FTZ R24, R24, R25 ;  /* 0x0000001918187220 */ /* 0x000fe40000410000 */
[----:B------:R-:W-:Y:S02]  /*1190*/  FMUL.RZ R25, R7, 0.15915493667125701904 ;  /* 0x3e22f98307197820 */ /* 0x000fe4000040c000 */
[----:B-1----:R-:W-:-:S03]  /*11a0*/  FADD.FTZ R22, R27, -1 ;  /* 0xbf8000001b167421 */ /* 0x002fc60000010000 */
[----:B------:R-:W-:Y:S01]  /*11b0*/  MUFU.SIN R20, R5 ;  /* 0x0000000500147308 */ /* 0x000fe20000000400 */
[----:B------:R-:W-:Y:S02]  /*11c0*/  FFMA.FTZ R0, R0, R27, R22 ;  /* 0x0000001b00007223 */ /* 0x000fe40000010016 */
[----:B------:R-:W-:Y:S02]  /*11d0*/  FMUL.FTZ R22, R7, 0.5 ;  /* 0x3f00000007167820 */ /* 0x000fe40000410000 */
[----:B------:R-:W-:Y:S01]  /*11e0*/  @!P0 FADD.FTZ R0, R0, R0 ;  /* 0x0000000000008221 */ /* 0x000fe20000010000 */
[----:B------:R-:W-:Y:S01]  /*11f0*/  FSETP.GT.FTZ.AND P0, PT, R23, 128, PT ;  /* 0x430000001700780b */ /* 0x000fe20003f14000 */
[----:B------:R-:W-:Y:S01]  /*1200*/  FMUL.RZ R22, R22, 0.15915493667125701904 ;  /* 0x3e22f98316167820 */ /* 0x000fe2000040c000 */
[----:B------:R-:W1:Y:S01]  /*1210*/  MUFU.SIN R7, R25 ;  /* 0x0000001900077308 */ /* 0x000e620000000400 */
[----:B0-----:R-:W-:Y:S01]  /*1220*/  FFMA.FTZ R4, R21, R4, -R24 ;  /* 0x0000000415047223 */ /* 0x001fe20000010818 */
[----:B------:R-:W-:-:S04]  /*1230*/  FSEL R23, R0, +INF , !P0 ;  /* 0x7f80000000177808 */ /* 0x000fc80004000000 */
[----:B------:R-:W-:Y:S01]  /*1240*/  FSEL R23, R23, -1, P1 ;  /* 0xbf80000017177808 */ /* 0x000fe20000800000 */
[----:B------:R-:W-:Y:S01]  /*1250*/  @!P2 FADD.FTZ R23, R6, R6 ;  /* 0x000000060617a221 */ /* 0x000fe20000010000 */
[----:B------:R-:W0:Y:S08]  /*1260*/  MUFU.SIN R22, R22 ;  /* 0x0000001600167308 */ /* 0x000e300000000400 */
[----:B------:R-:W2:Y:S01]  /*1270*/  MUFU.COS R0, R25 ;  /* 0x0000001900007308 */ /* 0x000ea20000000000 */
[----:B-1----:R-:W-:-:S02]  /*1280*/  FMUL.FTZ R7, R2, R7 ;  /* 0x0000000702077220 */ /* 0x002fc40000410000 */
[----:B0-----:R-:W-:-:S04]  /*1290*/  FADD.FTZ R5, R22, R22 ;  /* 0x0000001616057221 */ /* 0x001fc80000010000 */
[----:B------:R-:W-:Y:S02]  /*12a0*/  FMUL.FTZ R6, R22, R5 ;  /* 0x0000000516067220 */ /* 0x000fe40000410000 */
[----:B------:R-:W-:Y:S02]  /*12b0*/  FMUL.FTZ R5, R3, R20 ;  /* 0x0000001403057220 */ /* 0x000fe40000410000 */
[----:B--2---:R-:W-:-:S05]  /*12c0*/  FFMA.FTZ R6, R23, R0, -R6 ;  /* 0x0000000017067223 */ /* 0x004fca0000010806 */
[----:B------:R-:W-:Y:S01]  /*12d0*/  STG.E.128 [R28.64+0x1800], R4 ;  /* 0x001800041c007986 */ /* 0x000fe2000c101d04 */
[----:B------:R-:W-:Y:S05]  /*12e0*/  EXIT ;  /* 0x000000000000794d */ /* 0x000fea0003800000 */
.L_x_25633:
[----:B------:R-:W0:Y:S01]  /*12f0*/  S2R R23, SR_TID.X ;  /* 0x0000000000177919 */ /* 0x000e220000002100 */
[----:B------:R-:W-:Y:S01]  /*1300*/  CS2R R4, SRZ ;  /* 0x0000000000047805 */ /* 0x000fe2000001ff00 */
[----:B------:R-:W-:Y:S01]  /*1310*/  CS2R R18, SRZ ;  /* 0x0000000000127805 */ /* 0x000fe2000001ff00 */
        /* <DEDUP_REMOVED lines=10> */
[----:B------:R0:W5:Y:S05]  /*13c0*/  @!P6 LDG.E.64 R4, [R10.64] ;  /* 0x000000040a04e981 */ /* 0x00016a000c1e1b00 */
        /* <DEDUP_REMOVED lines=15> */
[----:B------:R-:W-:Y:S01]  /*14c0*/  ISETP.GE.AND P6, PT, R7, R0, PT ;  /* 0x000000000700720c */ /* 0x000fe20003fc6270 */
[----:B------:R-:W-:Y:S01]  /*14d0*/  CS2R R2, SRZ ;  /* 0x0000000000027805 */ /* 0x000fe2000001ff00 */
[----:B------:R-:W-:Y:S01]  /*14e0*/  @!P5 MOV R12, 0x8 ;  /* 0x00000008000cd802 */ /* 0x000fe20000000f00 */
[----:B------:R-:W-:Y:S01]  /*14f0*/  @!P3 IMAD.WIDE.U32 R28, R28, R29, c[0x0][0x170] ;  /* 0x00005c001c1cb625 */ /* 0x000fe200078e001d */
[----:B------:R-:W-:Y:S01]  /*1500*/  @!P4 MOV R27, 0x8 ;  /* 0x00000008001bc802 */ /* 0x000fe20000000f00 */
[----:B------:R-:W-:Y:S02]  /*1510*/  CS2R R20, SRZ ;  /* 0x0000000000147805 */ /* 0x000fe4000001ff00 */
[----:B0-----:R-:W-:Y:S01]  /*1520*/  @!P5 IMAD.WIDE.U32 R10, R9, R12, c[0x0][0x170] ;  /* 0x00005c00090ad625 */ /* 0x001fe200078e000c */
[----:B------:R0:W5:Y:S01]  /*1530*/  @!P3 LDG.E.64 R2, [R28.64] ;  /* 0x000000041c02b981 */ /* 0x000162000c1e1b00 */
[----:B------:R-:W-:Y:S02]  /*1540*/  @!P1 MOV R9, 0x8 ;  /* 0x0000000800099802 */ /* 0x000fe40000000f00 */
[----:B------:R-:W-:-:S02]  /*1550*/  @!P4 IMAD.WIDE.U32 R26, R26, R27, c[0x0][0x170] ;  /* 0x00005c001a1ac625 */ /* 0x000fc400078e001b */
[----:B------:R-:W-:Y:S01]  /*1560*/  @!P6 IADD3 R7, R22, R7, RZ ;  /* 0x000000071607e210 */ /* 0x000fe20007ffe0ff */
[----:B------:R-:W-:Y:S01]  /*1570*/  CS2R R12, SRZ ;  /* 0x00000000000c7805 */ /* 0x000fe2000001ff00 */
[----:B------:R-:W-:Y:S01]  /*1580*/  @!P2 MOV R25, 0x8 ;  /* 0x000000080019a802 */ /* 0x000fe20000000f00 */
[----:B------:R1:W5:Y:S01]  /*1590*/  @!P4 LDG.E.64 R20, [R26.64] ;  /* 0x000000041a14c981 */ /* 0x000362000c1e1b00 */
[----:B0-----:R-:W-:Y:S01]  /*15a0*/  @!P6 MOV R28, 0x8 ;  /* 0x00000008001ce802 */ /* 0x001fe20000000f00 */
[----:B------:R-:W-:Y:S01]  /*15b0*/  CS2R R16, SRZ ;  /* 0x0000000000107805 */ /* 0x000fe2000001ff00 */
[----:B------:R-:W-:Y:S01]  /*15c0*/  CS2R R14, SRZ ;  /* 0x00000000000e7805 */ /* 0x000fe2000001ff00 */
[----:B------:R-:W-:Y:S01]  /*15d0*/  BSSY B0, `(.L_x_25634) ;  /* 0x0000033000007945 */ /* 0x000fe20003800000 */
[----:B------:R0:W5:Y:S01]  /*15e0*/  @!P5 LDG.E.64 R18, [R10.64] ;  /* 0x000000040a12d981 */ /* 0x000162000c1e1b00 */
[----:B------:R-:W-:-:S04]  /*15f0*/  @!P6 IMAD.WIDE.U32 R28, R7, R28, c[0x0][0x170] ;  /* 0x00005c00071ce625 */ /* 0x000fc800078e001c */
[----:B-1----:R-:W-:Y:S01]  /*1600*/  @!P1 IMAD.WIDE.U32 R26, R6, R9, c[0x0][0x170] ;  /* 0x00005c00061a9625 */ /* 0x002fe200078e0009 */
[----:B------:R-:W-:Y:S01]  /*1610*/  @!P0 MOV R9, 0x8 ;  /* 0x0000000800098802 */ /* 0x000fe20000000f00 */
[----:B------:R1:W5:Y:S01]  /*1620*/  @!P6 LDG.E.64 R12, [R28.64] ;  /* 0x000000041c0ce981 */ /* 0x000362000c1e1b00 */
[----:B------:R-:W-:Y:S01]  /*1630*/  CS2R R6, SRZ ;  /* 0x0000000000067805 */ /* 0x000fe2000001ff00 */
[----:B------:R-:W-:Y:S02]  /*1640*/  @!P2 IMAD.WIDE.U32 R24, R24, R25, c[0x0][0x170] ;  /* 0x00005c001818a625 */ /* 0x000fe400078e0019 */
[----:B------:R2:W5:Y:S04]  /*1650*/  @!P1 LDG.E.64 R14, [R26.64] ;  /* 0x000000041a0e9981 */ /* 0x000568000c1e1b00 */
[----:B------:R2:W5:Y:S01]  /*1660*/  @!P2 LDG.E.64 R16, [R24.64] ;  /* 0x000000041810a981 */ /* 0x000562000c1e1b00 */
[----:B-1----:R-:W-:-:S05]  /*1670*/  @!P0 IMAD.WIDE.U32 R28, R8, R9, c[0x0][0x170] ;  /* 0x00005c00081c8625 */ /* 0x002fca00078e0009 */
[----:B------:R2:W5:Y:S01]  /*1680*/  @!P0 LDG.E.64 R6, [R28.64] ;  /* 0x000000041c068981 */ /* 0x000562000c1e1b00 */
[----:B------:R-:W-:Y:S01]  /*1690*/  HFMA2.MMA R9, -RZ, RZ, 0, 0 ;  /* 0x00000000ff097435 */ /* 0x000fe200000001ff */
[----:B0-----:R-:W-:Y:S01]  /*16a0*/  CS2R R10, SRZ ;  /* 0x00000000000a7805 */ /* 0x001fe2000001ff00 */
[----:B------:R-:W-:Y:S05]  /*16b0*/  @P0 BRA `(.L_x_25635) ;  /* 0x0000024000000947 */ /* 0x000fea0003800000 */
[C---:B--2--5:R-:W-:Y:S01]  /*16c0*/  FMUL.FTZ R24, R6.reuse, 1.4426950216293334961 ;  /* 0x3fb8aa3b06187820 */ /* 0x064fe20000410000 */
[----:B------:R-:W-:Y:S01]  /*16d0*/  FSETP.GEU.FTZ.AND P1, PT, |R6|, 0.40999999642372131348, PT ;  /* 0x3ed1eb850600780b */ /* 0x000fe20003f3e200 */
[C---:B------:R-:W-:Y:S01]  /*16e0*/  FMUL.FTZ R10, R7.reuse, 0.5 ;  /* 0x3f000000070a7820 */ /* 0x040fe20000410000 */
[----:B------:R-:W-:Y:S01]  /*16f0*/  MOV R11, 0x3ab5ebe6 ;  /* 0x3ab5ebe6000b7802 */ /* 0x000fe20000000f00 */
[----:B------:R-:W0:Y:S01]  /*1700*/  FRND R25, R24 ;  /* 0x0000001800197307 */ /* 0x000e220000201000 */
[----:B------:R-:W-:Y:S02]  /*1710*/  FMUL.RZ R7, R7, 0.15915493667125701904 ;  /* 0x3e22f98307077820 */ /* 0x000fe4000040c000 */
[----:B------:R-:W-:-:S05]  /*1720*/  FMUL.RZ R28, R10, 0.15915493667125701904 ;  /* 0x3e22f9830a1c7820 */ /* 0x000fca000040c000 */
[----:B------:R-:W1:Y:S01]  /*1730*/  MUFU.SIN R10, R28 ;  /* 0x0000001c000a7308 */ /* 0x000e620000000400 */
[----:B0-----:R-:W-:-:S07]  /*1740*/  FSEL R25, R25, RZ, P1 ;  /* 0x000000ff19197208 */ /* 0x001fce0000800000 */
[----:B------:R-:W-:Y:S01]  /*1750*/  MUFU.SIN R26, R7 ;  /* 0x00000007001a7308 */ /* 0x000fe20000000400 */
[C---:B------:R-:W-:Y:S01]  /*1760*/  FSETP.NEU.FTZ.AND P2, PT, R25.reuse, 128, PT ;  /* 0x430000001900780b */ /* 0x040fe20003f5d000 */
[----:B------:R-:W-:-:S04]  /*1770*/  FFMA.FTZ R8, -R25, 0.693145751953125, R6 ;  /* 0x3f31720019087823 */ /* 0x000fc80000010106 */
[----:B------:R-:W-:Y:S02]  /*1780*/  FFMA.FTZ R8, -R25, 1.428606765330187045e-06, R8 ;  /* 0x35bfbe8e19087823 */ /* 0x000fe40000010108 */
[----:B------:R-:W-:Y:S02]  /*1790*/  MUFU.COS R7, R7 ;  /* 0x0000000700077308 */ /* 0x000fe40000000000 */
[----:B------:R-:W-:-:S04]  /*17a0*/  FFMA.FTZ R11, R8, R11, 0.0083824126049876213074 ;  /* 0x3c095663080b7423 */ /* 0x000fc8000001000b */
[----:B------:R-:W-:Y:S02]  /*17b0*/  @!P2 FADD.FTZ R25, R25, -1 ;  /* 0xbf8000001919a421 */ /* 0x000fe40000010000 */
[----:B------:R-:W-:-:S03]  /*17c0*/  FFMA.FTZ R11, R8, R11, 0.041667830199003219604 ;  /* 0x3d2aabe3080b7423 */ /* 0x000fc6000001000b */
[C---:B------:R-:W-:Y:S01]  /*17d0*/  FSETP.GT.FTZ.AND P1, PT, R25.reuse, 128, PT ;  /* 0x430000001900780b */ /* 0x040fe20003f34000 */
[C---:B------:R-:W-:Y:S01]  /*17e0*/  FFMA.FTZ R27, R8.reuse, R11, 0.16666397452354431152 ;  /* 0x3e2aa9f6081b7423 */ /* 0x040fe2000001000b */
[----:B------:R-:W-:Y:S01]  /*17f0*/  FSETP.GEU.FTZ.AND P3, PT, R25, -25, PT ;  /* 0xc1c800001900780b */ /* 0x000fe20003f7e000 */
[----:B------:R-:W0:Y:S02]  /*1800*/  MUFU.EX2 R11, R24 ;  /* 0x00000018000b7308 */ /* 0x000e240000000800 */
[----:B------:R-:W-:-:S04]  /*1810*/  FFMA.FTZ R27, R8, R27, 0.49999994039535522461 ;  /* 0x3efffffe081b7423 */ /* 0x000fc8000001001b */
[C---:B------:R-:W-:Y:S02]  /*1820*/  FMUL.FTZ R27, R8.reuse, R27 ;  /* 0x0000001b081b7220 */ /* 0x040fe40000410000 */
[----:B------:R-:W2:Y:S02]  /*1830*/  MUFU.EX2 R25, R25 ;  /* 0x0000001900197308 */ /* 0x000ea40000000800 */
[----:B------:R-:W-:Y:S02]  /*1840*/  FFMA.FTZ R8, R8, R27, R8 ;  /* 0x0000001b08087223 */ /* 0x000fe40000010008 */
[----:B-1----:R-:W-:-:S04]  /*1850*/  FADD.FTZ R27, R10, R10 ;  /* 0x0000000a0a1b7221 */ /* 0x002fc80000010000 */
[----:B------:R-:W-:Y:S02]  /*1860*/  FMUL.FTZ R10, R10, R27 ;  /* 0x0000001b0a0a7220 */ /* 0x000fe40000410000 */
[----:B0-----:R-:W-:Y:S02]  /*1870*/  FMUL.FTZ R11, R11, R26 ;  /* 0x0000001a0b0b7220 */ /* 0x001fe40000410000 */
[----:B--2---:R-:W-:-:S04]  /*1880*/  FADD.FTZ R24, R25, -1 ;  /* 0xbf80000019187421 */ /* 0x004fc80000010000 */
[----:B------:R-:W-:-:S04]  /*1890*/  FFMA.FTZ R8, R8, R25, R24 ;  /* 0x0000001908087223 */ /* 0x000fc80000010018 */
[----:B------:R-:W-:Y:S01]  /*18a0*/  @!P2 FADD.FTZ R8, R8, R8 ;  /* 0x000000080808a221 */ /* 0x000fe20000010000 */
[----:B------:R-:W-:-:S04]  /*18b0*/  FSETP.NEU.FTZ.AND P2, PT, R6, RZ, PT ;  /* 0x000000ff0600720b */ /* 0x000fc80003f5d000 */
[----:B------:R-:W-:-:S04]  /*18c0*/  FSEL R8, R8, +INF , !P1 ;  /* 0x7f80000008087808 */ /* 0x000fc80004800000 */
[----:B------:R-:W-:-:S05]  /*18d0*/  FSEL R27, R8, -1, P3 ;  /* 0xbf800000081b7808 */ /* 0x000fca0001800000 */
[----:B------:R-:W-:-:S04]  /*18e0*/  @!P2 FADD.FTZ R27, R6, R6 ;  /* 0x00000006061ba221 */ /* 0x000fc80000010000 */
[----:B------:R-:W-:Y:S02]  /*18f0*/  FFMA.FTZ R10, R27, R7, -R10 ;  /* 0x000000071b0a7223 */ /* 0x000fe4000001080a */
.L_x_25635:
[----:B------:R-:W-:Y:S05]  /*1900*/  BSYNC B0 ;  /* 0x0000000000007941 */ /* 0x000fea0003800000 */
.L_x_25634:
[C---:B-----5:R-:W-:Y:S01]  /*1910*/  IADD3 R7, R23.reuse, 0x80, RZ ;  /* 0x0000008017077810 */ /* 0x060fe20007ffe0ff */
[----:B------:R-:W-:Y:S01]  /*1920*/  BSSY B0, `(.L_x_25636) ;  /* 0x000002d000007945 */ /* 0x000fe20003800000 */
[----:B--2---:R-:W-:Y:S02]  /*1930*/  IADD3 R25, R23, 0x100, RZ ;  /* 0x0000010017197810 */ /* 0x004fe40007ffe0ff */
[-C--:B------:R-:W-:Y:S02]  /*1940*/  ISETP.GE.AND P3, PT, R7, R0.reuse, PT ;  /* 0x000000000700720c */ /* 0x080fe40003f66270 */
[----:B------:R-:W-:Y:S02]  /*1950*/  IADD3 R27, R23, 0x180, RZ ;  /* 0x00000180171b7810 */ /* 0x000fe40007ffe0ff */
[-C--:B------:R-:W-:Y:S02]  /*1960*/  ISETP.GE.AND P2, PT, R25, R0.reuse, PT ;  /* 0x000000001900720c */ /* 0x080fe40003f46270 */
[----:B------:R-:W-:-:S02]  /*1970*/  ISETP.GE.AND P1, PT, R27, R0, PT ;  /* 0x000000001b00720c */ /* 0x000fc40003f26270 */
[----:B------:R-:W-:Y:S02]  /*1980*/  IADD3 R7, R23, 0x200, RZ ;  /* 0x0000020017077810 */ /* 0x000fe40007ffe0ff */
[----:B------:R-:W-:-:S03]  /*1990*/  MOV R8, RZ ;  /* 0x000000ff00087202 */ /* 0x000fc60000000f00 */
[----:B------:R-:W-:Y:S05]  /*19a0*/  @P3 BRA `(.L_x_25637) ;  /* 0x0000024000003947 */ /* 0x000fea0003800000 */
[C---:B------:R-:W-:Y:S01]  /*19b0*/  FMUL.FTZ R24, R4.reuse, 1.4426950216293334961 ;  /* 0x3fb8aa3b04187820 */ /* 0x040fe20000410000 */
[----:B------:R-:W-:Y:S01]  /*19c0*/  FSETP.GEU.FTZ.AND P3, PT, |R4|, 0.40999999642372131348, PT ;  /* 0x3ed1eb850400780b */ /* 0x000fe20003f7e200 */
[----:B------:R-:W-:Y:S01]  /*19d0*/  HFMA2.MMA R9, -RZ, RZ, 0.83837890625, -4044 ;  /* 0x3ab5ebe6ff097435 */ /* 0x000fe200000001ff */
[C---:B------:R-:W-:Y:S01]  /*19e0*/  FMUL.FTZ R8, R5.reuse, 0.5 ;  /* 0x3f00000005087820 */ /* 0x040fe20000410000 */
        /* <DEDUP_REMOVED lines=32> */
.L_x_25637:
[----:B------:R-:W-:Y:S05]  /*1bf0*/  BSYNC B0 ;  /* 0x0000000000007941 */ /* 0x000fea0003800000 */
.L_x_25636:
[----:B------:R-:W-:Y:S01]  /*1c00*/  BSSY B0, `(.L_x_25638) ;  /* 0x0000029000007945 */ /* 0x000fe20003800000 */
[----:B------:R-:W-:Y:S02]  /*1c10*/  ISETP.GE.AND P3, PT, R7, R0, PT ;  /* 0x000000000700720c */ /* 0x000fe40003f66270 */
[----:B------:R-:W-:Y:S01]  /*1c20*/  MOV R5, RZ ;  /* 0x000000ff00057202 */ /* 0x000fe20000000f00 */
[----:B------:R-:W-:Y:S01]  /*1c30*/  CS2R R6, SRZ ;  /* 0x0000000000067805 */ /* 0x000fe2000001ff00 */
[----:B------:R-:W-:Y:S05]  /*1c40*/  @P2 BRA `(.L_x_25639) ;  /* 0x0000024000002947 */ /* 0x000fea0003800000 */
[C---:B------:R-:W-:Y:S01]  /*1c50*/  FMUL.FTZ R24, R18.reuse, 1.4426950216293334961 ;  /* 0x3fb8aa3b12187820 */ /* 0x040fe20000410000 */
[----:B------:R-:W-:Y:S01]  /*1c60*/  FSETP.GEU.FTZ.AND P2, PT, |R18|, 0.40999999642372131348, PT ;  /* 0x3ed1eb851200780b */ /* 0x000fe20003f5e200 */
[----:B------:R-:W-:Y:S01]  /*1c70*/  HFMA2.MMA R7, -RZ, RZ, 0.83837890625, -4044 ;  /* 0x3ab5ebe6ff077435 */ /* 0x000fe200000001ff */
[C---:B------:R-:W-:Y:S01]  /*1c80*/  FMUL.FTZ R6, R19.reuse, 0.5 ;  /* 0x3f00000013067820 */ /* 0x040fe20000410000 */
[----:B------:R-:W0:Y:S01]  /*1c90*/  FRND R25, R24 ;  /* 0x0000001800197307 */ /* 0x000e220000201000 */
[----:B------:R-:W-:-:S02]  /*1ca0*/  FMUL.RZ R19, R19, 0.15915493667125701904 ;  /* 0x3e22f98313137820 */ /* 0x000fc4000040c000 */
        /* <DEDUP_REMOVED lines=30> */
.L_x_25639:
[----:B------:R-:W-:Y:S05]  /*1e90*/  BSYNC B0 ;  /* 0x0000000000007941 */ /* 0x000fea0003800000 */
.L_x_25638:
[----:B------:R-:W-:Y:S01]  /*1ea0*/  BSSY B0, `(.L_x_25640) ;  /* 0x0000027000007945 */ /* 0x000fe20003800000 */
[----:B------:R-:W-:Y:S01]  /*1eb0*/  MOV R4, RZ ;  /* 0x000000ff00047202 */ /* 0x000fe20000000f00 */
[----:B------:R-:W-:Y:S05]  /*1ec0*/  @P1 BRA `(.L_x_25641) ;  /* 0x0000024000001947 */ /* 0x000fea0003800000 */
[C---:B------:R-:W-:Y:S01]  /*1ed0*/  FMUL.FTZ R4, R20.reuse, 1.4426950216293334961 ;  /* 0x3fb8aa3b14047820 */ /* 0x040fe20000410000 */
[----:B------:R-:W-:Y:S01]  /*1ee0*/  FSETP.GEU.FTZ.AND P1, PT, |R20|, 0.40999999642372131348, PT ;  /* 0x3ed1eb851400780b */ /* 0x000fe20003f3e200 */
[----:B------:R-:W-:Y:S01]  /*1ef0*/  HFMA2.MMA R25, -RZ, RZ, 0.83837890625, -4044 ;  /* 0x3ab5ebe6ff197435 */ /* 0x000fe200000001ff */
[----:B------:R-:W-:Y:S01]  /*1f00*/  FMUL.FTZ R19, R21, 0.5 ;  /* 0x3f00000015137820 */ /* 0x000fe20000410000 */
[----:B------:R-:W0:Y:S03]  /*1f10*/  FRND R5, R4 ;  /* 0x0000000400057307 */ /* 0x000e260000201000 */
[----:B------:R-:W-:-:S05]  /*1f20*/  FMUL.RZ R26, R19, 0.15915493667125701904 ;  /* 0x3e22f983131a7820 */ /* 0x000fca000040c000 */
[----:B------:R-:W1:Y:S01]  /*1f30*/  MUFU.SIN R19, R26 ;  /* 0x0000001a00137308 */ /* 0x000e620000000400 */
[----:B0-----:R-:W-:-:S07]  /*1f40*/  FSEL R5, R5, RZ, P1 ;  /* 0x000000ff05057208 */ /* 0x001fce0000800000 */
[----:B------:R-:W-:Y:S01]  /*1f50*/  MUFU.EX2 R4, R4 ;  /* 0x0000000400047308 */ /* 0x000fe20000000800 */
[C---:B------:R-:W-:Y:S01]  /*1f60*/  FSETP.NEU.FTZ.AND P2, PT, R5.reuse, 128, PT ;  /* 0x430000000500780b */ /* 0x040fe20003f5d000 */
[----:B------:R-:W-:-:S04]  /*1f70*/  FFMA.FTZ R18, -R5, 0.693145751953125, R20 ;  /* 0x3f31720005127823 */ /* 0x000fc80000010114 */
[----:B------:R-:W-:-:S04]  /*1f80*/  FFMA.FTZ R18, -R5, 1.428606765330187045e-06, R18 ;  /* 0x35bfbe8e05127823 */ /* 0x000fc80000010112 */
[----:B------:R-:W-:-:S04]  /*1f90*/  FFMA.FTZ R25, R18, R25, 0.0083824126049876213074 ;  /* 0x3c09566312197423 */ /* 0x000fc80000010019 */
[C---:B------:R-:W-:Y:S02]  /*1fa0*/  FFMA.FTZ R25, R18.reuse, R25, 0.041667830199003219604 ;  /* 0x3d2aabe312197423 */ /* 0x040fe40000010019 */
[----:B------:R-:W-:Y:S02]  /*1fb0*/  @!P2 FADD.FTZ R5, R5, -1 ;  /* 0xbf8000000505a421 */ /* 0x000fe40000010000 */
[C---:B------:R-:W-:Y:S02]  /*1fc0*/  FFMA.FTZ R25, R18.reuse, R25, 0.16666397452354431152 ;  /* 0x3e2aa9f612197423 */ /* 0x040fe40000010019 */
[----:B------:R-:W0:Y:S01]  /*1fd0*/  MUFU.EX2 R24, R5 ;  /* 0x0000000500187308 */ /* 0x000e220000000800 */
[C---:B------:R-:W-:Y:S01]  /*1fe0*/  FSETP.GT.FTZ.AND P1, PT, R5.reuse, 128, PT ;  /* 0x430000000500780b */ /* 0x040fe20003f34000 */
[----:B------:R-:W-:Y:S01]  /*1ff0*/  FFMA.FTZ R25, R18, R25, 0.49999994039535522461 ;  /* 0x3efffffe12197423 */ /* 0x000fe20000010019 */
[----:B------:R-:W-:-:S03]  /*2000*/  FSETP.GEU.FTZ.AND P4, PT, R5, -25, PT ;  /* 0xc1c800000500780b */ /* 0x000fc60003f9e000 */
[----:B------:R-:W-:-:S04]  /*2010*/  FMUL.FTZ R25, R18, R25 ;  /* 0x0000001912197220 */ /* 0x000fc80000410000 */
[----:B------:R-:W-:Y:S02]  /*2020*/  FFMA.FTZ R25, R18, R25, R18 ;  /* 0x0000001912197223 */ /* 0x000fe40000010012 */
[----:B-1----:R-:W-:-:S04]  /*2030*/  FADD.FTZ R18, R19, R19 ;  /* 0x0000001313127221 */ /* 0x002fc80000010000 */
[----:B------:R-:W-:Y:S02]  /*2040*/  FMUL.FTZ R19, R19, R18 ;  /* 0x0000001213137220 */ /* 0x000fe40000410000 */
[----:B0-----:R-:W-:-:S04]  /*2050*/  FADD.FTZ R18, R24, -1 ;  /* 0xbf80000018127421 */ /* 0x001fc80000010000 */
[----:B------:R-:W-:Y:S02]  /*2060*/  FFMA.FTZ R18, R25, R24, R18 ;  /* 0x0000001819127223 */ /* 0x000fe40000010012 */
[----:B------:R-:W-:Y:S02]  /*2070*/  FMUL.RZ R24, R21, 0.15915493667125701904 ;  /* 0x3e22f98315187820 */ /* 0x000fe4000040c000 */
[----:B------:R-:W-:Y:S01]  /*2080*/  @!P2 FADD.FTZ R18, R18, R18 ;  /* 0x000000121212a221 */ /* 0x000fe20000010000 */
[----:B------:R-:W-:Y:S01]  /*2090*/  FSETP.NEU.FTZ.AND P2, PT, R20, RZ, PT ;  /* 0x000000ff1400720b */ /* 0x000fe20003f5d000 */
[----:B------:R-:W0:Y:S03]  /*20a0*/  MUFU.SIN R5, R24 ;  /* 0x0000001800057308 */ /* 0x000e260000000400 */
[----:B------:R-:W-:-:S04]  /*20b0*/  FSEL R18, R18, +INF , !P1 ;  /* 0x7f80000012127808 */ /* 0x000fc80004800000 */
[----:B------:R-:W-:Y:S01]  /*20c0*/  FSEL R18, R18, -1, P4 ;  /* 0xbf80000012127808 */ /* 0x000fe20002000000 */
[----:B------:R-:W1:Y:S04]  /*20d0*/  MUFU.COS R21, R24 ;  /* 0x0000001800157308 */ /* 0x000e680000000000 */
[----:B------:R-:W-:Y:S02]  /*20e0*/  @!P2 FADD.FTZ R18, R20, R20 ;  /* 0x000000141412a221 */ /* 0x000fe40000010000 */
[----:B0-----:R-:W-:Y:S02]  /*20f0*/  FMUL.FTZ R5, R4, R5 ;  /* 0x0000000504057220 */ /* 0x001fe40000410000 */
[----:B-1----:R-:W-:Y:S02]  /*2100*/  FFMA.FTZ R4, R18, R21, -R19 ;  /* 0x0000001512047223 */ /* 0x002fe40000010813 */
.L_x_25641:
[----:B------:R-:W-:Y:S05]  /*2110*/  BSYNC B0 ;  /* 0x0000000000007941 */ /* 0x000fea0003800000 */
.L_x_25640:
[----:B------:R-:W-:Y:S01]  /*2120*/  BSSY B0, `(.L_x_25642) ;  /* 0x0000028000007945 */ /* 0x000fe20003800000 */
        /* <DEDUP_REMOVED lines=39> */
.L_x_25643:
[----:B------:R-:W-:Y:S05]  /*23a0*/  BSYNC B0 ;  /* 0x0000000000007941 */ /* 0x000fea0003800000 */
.L_x_25642:
[C---:B------:R-:W-:Y:S01]  /*23b0*/  IADD3 R3, R23.reuse, 0x280, RZ ;  /* 0x0000028017037810 */ /* 0x040fe20007ffe0ff */
[----:B------:R-:W-:Y:S01]  /*23c0*/  BSSY B0, `(.L_x_25644) ;  /* 0x000002c000007945 */ /* 0x000fe20003800000 */
[----:B------:R-:W-:Y:S02]  /*23d0*/  IADD3 R25, R23, 0x300, RZ ;  /* 0x0000030017197810 */ /* 0x000fe40007ffe0ff */
[-C--:B------:R-:W-:Y:S02]  /*23e0*/  ISETP.GE.AND P3, PT, R3, R0.reuse, PT ;  /* 0x000000000300720c */ /* 0x080fe40003f66270 */
[----:B------:R-:W-:Y:S02]  /*23f0*/  IADD3 R27, R23, 0x380, RZ ;  /* 0x00000380171b7810 */ /* 0x000fe40007ffe0ff */
[-C--:B------:R-:W-:Y:S02]  /*2400*/  ISETP.GE.AND P2, PT, R25, R0.reuse, PT ;  /* 0x000000001900720c */ /* 0x080fe40003f46270 */
[----:B------:R-:W-:-:S02]  /*2410*/  ISETP.GE.AND P1, PT, R27, R0, PT ;  /* 0x000000001b00720c */ /* 0x000fc40003f26270 */
[----:B------:R-:W-:-:S05]  /*2420*/  MOV R18, RZ ;  /* 0x000000ff00127202 */ /* 0x000fca0000000f00 */
        /* <DEDUP_REMOVED lines=37> */
.L_x_25645:
[----:B------:R-:W-:Y:S05]  /*2680*/  BSYNC B0 ;  /* 0x0000000000007941 */ /* 0x000fea0003800000 */
.L_x_25644:
        /* <DEDUP_REMOVED lines=40> */
.L_x_25647:
[----:B------:R-:W-:Y:S05]  /*2910*/  BSYNC B0 ;  /* 0x0000000000007941 */ /* 0x000fea0003800000 */
.L_x_25646:
[----:B------:R-:W-:Y:S01]  /*2920*/  BSSY B0, `(.L_x_25648) ;  /* 0x0000028000007945 */ /* 0x000fe20003800000 */
[----:B------:R-:W-:Y:S02]  /*2930*/  @!P0 IADD3 R14, R22, R23, RZ ;  /* 0x00000017160e8210 */ /* 0x000fe40007ffe0ff */
[----:B------:R-:W-:Y:S01]  /*2940*/  MOV R16, RZ ;  /* 0x000000ff00107202 */ /* 0x000fe20000000f00 */
        /* <DEDUP_REMOVED lines=21> */
[----:B------:R1:W0:Y:S02]  /*2aa0*/  MUFU.EX2 R17, R25 ;  /* 0x0000001900117308 */ /* 0x0002240000000800 */
[----:B------:R-:W-:-:S04]  /*2ab0*/  FFMA.FTZ R27, R16, R27, 0.49999994039535522461 ;  /* 0x3efffffe101b7423 */ /* 0x000fc8000001001b */
[----:B------:R-:W-:Y:S02]  /*2ac0*/  FMUL.FTZ R27, R16, R27 ;  /* 0x0000001b101b7220 */ /* 0x000fe40000410000 */
[----:B------:R-:W2:Y:S01]  /*2ad0*/  MUFU.EX2 R15, R15 ;  /* 0x0000000f000f7308 */ /* 0x000ea20000000800 */
[----:B-1----:R-:W-:Y:S02]  /*2ae0*/  FADD.FTZ R25, R24, R24 ;  /* 0x0000001818197221 */ /* 0x002fe40000010000 */
[----:B------:R-:W-:Y:S02]  /*2af0*/  FFMA.FTZ R16, R16, R27, R16 ;  /* 0x0000001b10107223 */ /* 0x000fe40000010010 */
        /* <DEDUP_REMOVED lines=10> */
.L_x_25649:
[----:B------:R-:W-:Y:S05]  /*2ba0*/  BSYNC B0 ;  /* 0x0000000000007941 */ /* 0x000fea0003800000 */
.L_x_25648:
[----:B------:R-:W-:Y:S01]  /*2bb0*/  @!P0 MOV R15, 0x8 ;  /* 0x00000008000f8802 */ /* 0x000fe20000000f00 */
[----:B------:R-:W-:Y:S01]  /*2bc0*/  BSSY B0, `(.L_x_25650) ;  /* 0x0000030000007945 */ /* 0x000fe20003800000 */
[----:B------:R-:W-:Y:S01]  /*2bd0*/  @!P0 IADD3 R23, R23, 0x80, RZ ;  /* 0x0000008017178810 */ /* 0x000fe20007ffe0ff */
[----:B------:R-:W-:Y:S02]  /*2be0*/  BSSY B1, `(.L_x_25651) ;  /* 0x0000027000017945 */ /* 0x000fe40003800000 */
[----:B------:R-:W-:-:S05]  /*2bf0*/  @!P0 IMAD.WIDE.U32 R14, R14, R15, c[0x0][0x168] ;  /* 0x00005a000e0e8625 */ /* 0x000fca00078e000f */
[----:B------:R0:W-:Y:S01]  /*2c00*/  @!P0 STG.E.64 [R14.64], R10 ;  /* 0x0000000a0e008986 */ /* 0x0001e2000c101b04 */
[----:B------:R-:W-:-:S13]  /*2c10*/  ISETP.GE.AND P0, PT, R23, R0, PT ;  /* 0x000000001700720c */ /* 0x000fda0003f06270 */
[----:B------:R-:W-:Y:S05]  /*2c20*/  @P0 BRA `(.L_x_25652) ;  /* 0x000000c000000947 */ /* 0x000fea0003800000 */
[----:B0-----:R-:W-:Y:S01]  /*2c30*/  HFMA2.MMA R11, -RZ, RZ, 0, 4.76837158203125e-07 ;  /* 0x00000008ff0b7435 */ /* 0x001fe200000001ff */
[----:B------:R-:W-:Y:S02]  /*2c40*/  IADD3 R10, R22, R23, RZ ;  /* 0x00000017160a7210 */ /* 0x000fe40007ffe0ff */
[----:B------:R-:W-:-:S04]  /*2c50*/  IADD3 R23, R23, 0x80, RZ ;  /* 0x0000008017177810 */ /* 0x000fc80007ffe0ff */
[----:B------:R-:W-:-:S03]  /*2c60*/  ISETP.GE.AND P0, PT, R23, R0, PT ;  /* 0x000000001700720c */ /* 0x000fc60003f06270 */
[----:B------:R-:W-:-:S05]  /*2c70*/  IMAD.WIDE.U32 R10, R10, R11, c[0x0][0x168] ;  /* 0x00005a000a0a7625 */ /* 0x000fca00078e000b */
[----:B------:R0:W-:Y:S05]  /*2c80*/  STG.E.64 [R10.64], R8 ;  /* 0x000000080a007986 */ /* 0x0001ea000c101b04 */
[----:B------:R-:W-:Y:S05]  /*2c90*/  @P0 BRA `(.L_x_25653) ;  /* 0x000000c000000947 */ /* 0x000fea0003800000 */
[----:B0-----:R-:W-:Y:S02]  /*2ca0*/  IADD3 R8, R22, R23, RZ ;  /* 0x0000001716087210 */ /* 0x001fe40007ffe0ff */
[----:B------:R-:W-:Y:S02]  /*2cb0*/  MOV R9, 0x8 ;  /* 0x0000000800097802 */ /* 0x000fe40000000f00 */
[----:B------:R-:W-:-:S03]  /*2cc0*/  IADD3 R23, R23, 0x80, RZ ;  /* 0x0000008017177810 */ /* 0x000fc60007ffe0ff */
[----:B------:R-:W-:-:S05]  /*2cd0*/  IMAD.WIDE.U32 R8, R8, R9, c[0x0][0x168] ;  /* 0x00005a0008087625 */ /* 0x000fca00078e0009 */
[----:B------:R0:W-:Y:S02]  /*2ce0*/  STG.E.64 [R8.64], R6 ;  /* 0x0000000608007986 */ /* 0x0001e4000c101b04 */
.L_x_25652:
[----:B0-----:R-:W-:-:S13]  /*2cf0*/  ISETP.GE.AND P0, PT, R23, R0, PT ;  /* 0x000000001700720c */ /* 0x001fda0003f06270 */
[----:B------:R-:W-:Y:S05]  /*2d00*/  @P0 BRA `(.L_x_25654) ;  /* 0x000000c000000947 */ /* 0x000fea0003800000 */
[----:B------:R-:W-:Y:S02]  /*2d10*/  IADD3 R6, R22, R23, RZ ;  /* 0x0000001716067210 */ /* 0x000fe40007ffe0ff */
[----:B------:R-:W-:Y:S02]  /*2d20*/  MOV R7, 0x8 ;  /* 0x0000000800077802 */ /* 0x000fe40000000f00 */
[----:B------:R-:W-:-:S03]  /*2d30*/  IADD3 R23, R23, 0x80, RZ ;  /* 0x0000008017177810 */ /* 0x000fc60007ffe0ff */
[----:B------:R-:W-:-:S05]  /*2d40*/  IMAD.WIDE.U32 R6, R6, R7, c[0x0][0x168] ;  /* 0x00005a0006067625 */ /* 0x000fca00078e0007 */
[----:B------:R0:W-:Y:S02]  /*2d50*/  STG.E.64 [R6.64], R4 ;  /* 0x0000000406007986 */ /* 0x0001e4000c101b04 */
.L_x_25653:
[----:B------:R-:W-:-:S13]  /*2d60*/  ISETP.GE.AND P0, PT, R23, R0, PT ;  /* 0x000000001700720c */ /* 0x000fda0003f06270 */
[----:B------:R-:W-:Y:S05]  /*2d70*/  @P0 BRA `(.L_x_25655) ;  /* 0x000000d000000947 */ /* 0x000fea0003800000 */
[----:B0-----:R-:W-:Y:S01]  /*2d80*/  HFMA2.MMA R5, -RZ, RZ, 0, 4.76837158203125e-07 ;  /* 0x00000008ff057435 */ /* 0x001fe200000001ff */
[----:B------:R-:W-:Y:S02]  /*2d90*/  IADD3 R4, R22, R23, RZ ;  /* 0x0000001716047210 */ /* 0x000fe40007ffe0ff */
[----:B------:R-:W-:-:S07]  /*2da0*/  IADD3 R23, R23, 0x80, RZ ;  /* 0x0000008017177810 */ /* 0x000fce0007ffe0ff */
[----:B------:R-:W-:-:S05]  /*2db0*/  IMAD.WIDE.U32 R4, R4, R5, c[0x0][0x168] ;  /* 0x00005a0004047625 */ /* 0x000fca00078e0005 */
[----:B------:R0:W-:Y:S02]  /*2dc0*/  STG.E.64 [R4.64], R20 ;  /* 0x0000001404007986 */ /* 0x0001e4000c101b04 */
.L_x_25654:
[----:B------:R-:W-:-:S13]  /*2dd0*/  ISETP.GE.AND P0, PT, R23, R0, PT ;  /* 0x000000001700720c */ /* 0x000fda0003f06270 */
[----:B------:R-:W-:Y:S01]  /*2de0*/  @P0 BREAK B1 ;  /* 0x0000000000010942 */ /* 0x000fe20003800000 */
[----:B------:R-:W-:Y:S05]  /*2df0*/  @P0 BRA `(.L_x_25656) ;  /* 0x000000c000000947 */ /* 0x000fea0003800000 */
[----:B0-----:R-:W-:Y:S02]  /*2e00*/  IADD3 R4, R22, R23, RZ ;  /* 0x0000001716047210 */ /* 0x001fe40007ffe0ff */
[----:B------:R-:W-:Y:S02]  /*2e10*/  MOV R5, 0x8 ;  /* 0x0000000800057802 */ /* 0x000fe40000000f00 */
[----:B------:R-:W-:-:S03]  /*2e20*/  IADD3 R23, R23, 0x80, RZ ;  /* 0x0000008017177810 */ /* 0x000fc60007ffe0ff */
[----:B------:R-:W-:-:S05]  /*2e30*/  IMAD.WIDE.U32 R4, R4, R5, c[0x0][0x168] ;  /* 0x00005a0004047625 */ /* 0x000fca00078e0005 */
[----:B------:R0:W-:Y:S02]  /*2e40*/  STG.E.64 [R4.64], R18 ;  /* 0x0000001204007986 */ /* 0x0001e4000c101b04 */
.L_x_25655:
[----:B------:R-:W-:Y:S05]  /*2e50*/  BSYNC B1 ;  /* 0x0000000000017941 */ /* 0x000fea0003800000 */
.L_x_25651:
[----:B------:R-:W-:-:S13]  /*2e60*/  ISETP.GE.AND P0, PT, R23, R0, PT ;  /* 0x000000001700720c */ /* 0x000fda0003f06270 */
[----:B0-----:R-:W-:Y:S02]  /*2e70*/  @!P0 IADD3 R4, R22, R23, RZ ;  /* 0x0000001716048210 */ /* 0x001fe40007ffe0ff */
[----:B------:R-:W-:Y:S02]  /*2e80*/  @!P0 MOV R5, 0x8 ;  /* 0x0000000800058802 */ /* 0x000fe40000000f00 */
[----:B------:R-:W-:-:S03]  /*2e90*/  @!P0 IADD3 R23, R23, 0x80, RZ ;  /* 0x0000008017178810 */ /* 0x000fc60007ffe0ff */
[----:B------:R-:W-:-:S05]  /*2ea0*/  @!P0 IMAD.WIDE.U32 R4, R4, R5, c[0x0][0x168] ;  /* 0x00005a0004048625 */ /* 0x000fca00078e0005 */
[----:B------:R0:W-:Y:S02]  /*2eb0*/  @!P0 STG.E.64 [R4.64], R2 ;  /* 0x0000000204008986 */ /* 0x0001e4000c101b04 */
.L_x_25656:
[----:B------:R-:W-:Y:S05]  /*2ec0*/  BSYNC B0 ;  /* 0x0000000000007941 */ /* 0x000fea0003800000 */
.L_x_25650:
[----:B------:R-:W-:Y:S01]  /*2ed0*/  WARPSYNC 0xffffffff ;  /* 0xffffffff00007948 */ /* 0x000fe20003800000 */
[----:B------:R-:W-:-:S13]  /*2ee0*/  ISETP.GE.AND P0, PT, R23, R0, PT ;  /* 0x000000001700720c */ /* 0x000fda0003f06270 */
[----:B------:R-:W-:Y:S05]  /*2ef0*/  @P0 EXIT ;  /* 0x000000000000094d */ /* 0x000fea0003800000 */
[----:B0-----:R-:W-:Y:S01]  /*2f00*/  HFMA2.MMA R3, -RZ, RZ, 0, 4.76837158203125e-07 ;  /* 0x00000008ff037435 */ /* 0x001fe200000001ff */
[----:B------:R-:W-:-:S09]  /*2f10*/  IADD3 R2, R22, R23, RZ ;  /* 0x0000001716027210 */ /* 0x000fd20007ffe0ff */
[----:B------:R-:W-:-:S05]  /*2f20*/  IMAD.WIDE.U32 R2, R2, R3, c[0x0][0x168] ;  /* 0x00005a0002027625 */ /* 0x000fca00078e0003 */
[----:B------:R-:W-:Y:S01]  /*2f30*/  STG.E.64 [R2.64], R16 ;  /* 0x0000001002007986 */ /* 0x000fe2000c101b04 */
[----:B------:R-:W-:Y:S05]  /*2f40*/  EXIT ;  /* 0x000000000000794d */ /* 0x000fea0003800000 */
.L_x_25657:
        /* <DEDUP_REMOVED lines=11> */
.L_x_34307:


//--------------------- .text._ZN2at6native29vectorized_elementwise_kernelILi4EZZZNS0_17expm1_kernel_cudaERNS_18TensorIteratorBaseEENKUlvE_clEvENKUlvE2_clEvEUlN3c107complexIfEEE_St5arrayIPcLm2EEEEviT0_T1_ --------------------------
	.section	.text._ZN2at6native29vectorized_elementwise_kernelILi4EZZZNS0_17expm1_kernel_cudaERNS_18TensorIteratorBaseEENKUlvE_clEvENKUlvE2_clEvEUlN3c107complexIfEEE_St5arrayIPcLm2EEEEviT0_T1_,"ax",@progbits
	.sectioninfo	@"SHI_REGISTERS=32"
	.align	128
        .global         _ZN2at6native29vectorized_elementwise_kernelILi4EZZZNS0_17expm1_kernel_cudaERNS_18TensorIteratorBaseEENKUlvE_clEvENKUlvE2_clEvEUlN3c107complexIfEEE_St5arrayIPcLm2EEEEviT0_T1_
        .type           _ZN2at6native29vectorized_elementwise_kernelILi4EZZZNS0_17expm1_kernel_cudaERNS_18TensorIteratorBaseEENKUlvE_clEvENKUlvE2_clEvEUlN3c107complexIfEEE_St5arrayIPcLm2EEEEviT0_T1_,@function
        .size           _ZN2at6native29vectorized_elementwise_kernelILi4EZZZNS0_17expm1_kernel_cudaERNS_18TensorIteratorBaseEENKUlvE_clEvENKUlvE2_clEvEUlN3c107complexIfEEE_St5arrayIPcLm2EEEEviT0_T1_,(.L_x_34308 - _ZN2at6native29vectorized_elementwise_kernelILi4EZZZNS0_17expm1_kernel_cudaERNS_18TensorIteratorBaseEENKUlvE_clEvENKUlvE2_clEvEUlN3c107complexIfEEE_St5arrayIPcLm2EEEEviT0_T1_)
        .other          _ZN2at6native29vectorized_elementwise_kernelILi4EZZZNS0_17expm1_kernel_cudaERNS_18TensorIteratorBaseEENKUlvE_clEvENKUlvE2_clEvEUlN3c107complexIfEEE_St5arrayIPcLm2EEEEviT0_T1_,@"STO_CUDA_ENTRY STV_DEFAULT"
_ZN2at6native29vectorized_elementwise_kernelILi4EZZZNS0_17expm1_kernel_cudaERNS_18TensorIteratorBaseEENKUlvE_clEvENKUlvE2_clEvEUlN3c107complexIfEEE_St5arrayIPcLm2EEEEviT0_T1_:
.text._ZN2at6native29vectorized_elementwise_kernelILi4EZZZNS0_17expm1_kernel_cudaERNS_18TensorIteratorBaseEENKUlvE_clEvENKUlvE2_clEvEUlN3c107complexIfEEE_St5arrayIPcLm2EEEEviT0_T1_:
        /* <DEDUP_REMOVED lines=303> */
.L_x_25658:
        /* <DEDUP_REMOVED lines=97> */
.L_x_25660:
[----:B------:R-:W-:Y:S05]  /*1900*/  BSYNC B0 ;  /* 0x0000000000007941 */ /* 0x000fea0003800000 */
.L_x_25659:
        /* <DEDUP_REMOVED lines=46> */
.L_x_25662:
[----:B------:R-:W-:Y:S05]  /*1bf0*/  BSYNC B0 ;  /* 0x0000000000007941 */ /* 0x000fea0003800000 */
.L_x_25661:
        /* <DEDUP_REMOVED lines=41> */
.L_x_25664:
[----:B------:R-:W-:Y:S05]  /*1e90*/  BSYNC B0 ;  /* 0x0000000000007941 */ /* 0x000fea0003800000 */
.L_x_25663:
        /* <DEDUP_REMOVED lines=39> */
.L_x_25666:
[----:B------:R-:W-:Y:S05]  /*2110*/  BSYNC B0 ;  /* 0x0000000000007941 */ /* 0x000fea0003800000 */
.L_x_25665:
        /* <DEDUP_REMOVED lines=40> */
.L_x_25668:
[----:B------:R-:W-:Y:S05]  /*23a0*/  BSYNC B0 ;  /* 0x0000000000007941 */ /* 0x000fea0003800000 */
.L_x_25667:
        /* <DEDUP_REMOVED lines=45> */
.L_x_25670:
[----:B------:R-:W-:Y:S05]  /*2680*/  BSYNC B0 ;  /* 0x0000000000007941 */ /* 0x000fea0003800000 */
.L_x_25669:
        /* <DEDUP_REMOVED lines=40> */
.L_x_25672:
[----:B------:R-:W-:Y:S05]  /*2910*/  BSYNC B0 ;  /* 0x0000000000007941 */ /* 0x000fea0003800000 */
.L_x_25671:
        /* <DEDUP_REMOVED lines=40> */
.L_x_25674:
[----:B------:R-:W-:Y:S05]  /*2ba0*/  BSYNC B0 ;  /* 0x0000000000007941 */ /* 0x000fea0003800000 */
.L_x_25673:
        /* <DEDUP_REMOVED lines=20> */
.L_x_25677:
[----:B0-----:R-:W-:-:S13]  /*2cf0*/  ISETP.GE.AND P0, PT, R23, R0, PT ;  /* 0x000000001700720c */ /* 0x001fda0003f06270 */
[----:B------:R-:W-:Y:S05]  /*2d00*/  @P0 BRA `(.L_x_25679) ;  /* 0x000000c000000947 */ /* 0x000fea0003800000 */
[----:B------:R-:W-:Y:S02]  /*2d10*/  IADD3 R6, R22, R23, RZ ;  /* 0x0000001716067210 */ /* 0x000fe40007ffe0ff */
[----:B------:R-:W-:Y:S02]  /*2d20*/  MOV R7, 0x8 ;  /* 0x0000000800077802 */ /* 0x000fe40000000f00 */
[----:B------:R-:W-:-:S03]  /*2d30*/  IADD3 R23, R23, 0x80, RZ ;  /* 0x0000008017177810 */ /* 0x000fc60007ffe0ff */
[----:B------:R-:W-:-:S05]  /*2d40*/  IMAD.WIDE.U32 R6, R6, R7, c[0x0][0x168] ;  /* 0x00005a0006067625 */ /* 0x000fca00078e0007 */
[----:B------:R0:W-:Y:S02]  /*2d50*/  STG.E.64 [R6.64], R4 ;  /* 0x0000000406007986 */ /* 0x0001e4000c101b04 */
.L_x_25678:
[----:B------:R-:W-:-:S13]  /*2d60*/  ISETP.GE.AND P0, PT, R23, R0, PT ;  /* 0x000000001700720c */ /* 0x000fda0003f06270 */
[----:B------:R-:W-:Y:S05]  /*2d70*/  @P0 BRA `(.L_x_25680) ;  /* 0x000000d000000947 */ /* 0x000fea0003800000 */
[----:B0-----:R-:W-:Y:S01]  /*2d80*/  HFMA2.MMA R5, -RZ, RZ, 0, 4.76837158203125e-07 ;  /* 0x00000008ff057435 */ /* 0x001fe200000001ff */
[----:B------:R-:W-:Y:S02]  /*2d90*/  IADD3 R4, R22, R23, RZ ;  /* 0x0000001716047210 */ /* 0x000fe40007ffe0ff */
[----:B------:R-:W-:-:S07]  /*2da0*/  IADD3 R23, R23, 0x80, RZ ;  /* 0x0000008017177810 */ /* 0x000fce0007ffe0ff */
[----:B------:R-:W-:-:S05]  /*2db0*/  IMAD.WIDE.U32 R4, R4, R5, c[0x0][0x168] ;  /* 0x00005a0004047625 */ /* 0x000fca00078e0005 */
[----:B------:R0:W-:Y:S02]  /*2dc0*/  STG.E.64 [R4.64], R20 ;  /* 0x0000001404007986 */ /* 0x0001e4000c101b04 */
.L_x_25679:
        /* <DEDUP_REMOVED lines=8> */
.L_x_25680:
[----:B------:R-:W-:Y:S05]  /*2e50*/  BSYNC B1 ;  /* 0x0000000000017941 */ /* 0x000fea0003800000 */
.L_x_25676:
[----:B------:R-:W-:-:S13]  /*2e60*/  ISETP.GE.AND P0, PT, R23, R0, PT ;  /* 0x000000001700720c */ /* 0x000fda0003f06270 */
[----:B0-----:R-:W-:Y:S02]  /*2e70*/  @!P0 IADD3 R4, R22, R23, RZ ;  /* 0x0000001716048210 */ /* 0x001fe40007ffe0ff */
[----:B------:R-:W-:Y:S02]  /*2e80*/  @!P0 MOV R5, 0x8 ;  /* 0x0000000800058802 */ /* 0x000fe40000000f00 */
[----:B------:R-:W-:-:S03]  /*2e90*/  @!P0 IADD3 R23, R23, 0x80, RZ ;  /* 0x0000008017178810 */ /* 0x000fc60007ffe0ff */
[----:B------:R-:W-:-:S05]  /*2ea0*/  @!P0 IMAD.WIDE.U32 R4, R4, R5, c[0x0][0x168] ;  /* 0x00005a0004048625 */ /* 0x000fca00078e0005 */
[----:B------:R0:W-:Y:S02]  /*2eb0*/  @!P0 STG.E.64 [R4.64], R2 ;  /* 0x0000000204008986 */ /* 0x0001e4000c101b04 */
.L_x_25681:
[----:B------:R-:W-:Y:S05]  /*2ec0*/  BSYNC B0 ;  /* 0x0000000000007941 */ /* 0x000fea0003800000 */
.L_x_25675:
        /* <DEDUP_REMOVED lines=8> */
.L_x_25682:
        /* <DEDUP_REMOVED lines=11> */
.L_x_34308:


//--------------------- .text._ZN2at6native29vectorized_elementwise_kernelILi8EZZZNS0_17expm1_kernel_cudaERNS_18TensorIteratorBaseEENKUlvE_clEvENKUlvE2_clEvEUlN3c107complexIfEEE_St5arrayIPcLm2EEEEviT0_T1_ --------------------------
	.section	.text._ZN2at6native29vectorized_elementwise_kernelILi8EZZZNS0_17expm1_kernel_cudaERNS_18TensorIteratorBaseEENKUlvE_clEvENKUlvE2_clEvEUlN3c107complexIfEEE_St5arrayIPcLm2EEEEviT0_T1_,"ax",@progbits
	.sectioninfo	@"SHI_REGISTERS=4"
	.align	128
        .global         _ZN2at6native29vectorized_elementwise_kernelILi8EZZZNS0_17expm1_kernel_cudaERNS_18TensorIteratorBaseEENKUlvE_clEvENKUlvE2_clEvEUlN3c107complexIfEEE_St5arrayIPcLm2EEEEviT0_T1_
        .type           _ZN2at6native29vectorized_elementwise_kernelILi8EZZZNS0_17expm1_kernel_cudaERNS_18TensorIteratorBaseEENKUlvE_clEvENKUlvE2_clEvEUlN3c107complexIfEEE_St5arrayIPcLm2EEEEviT0_T1_,@function
        .size           _ZN2at6native29vectorized_elementwise_kernelILi8EZZZNS0_17expm1_kernel_cudaERNS_18TensorIteratorBaseEENKUlvE_clEvENKUlvE2_clEvEUlN3c107complexIfEEE_St5arrayIPcLm2EEEEviT0_T1_,(.L_x_34309 - _ZN2at6native29vectorized_elementwise_kernelILi8EZZZNS0_17expm1_kernel_cudaERNS_18TensorIteratorBaseEENKUlvE_clEvENKUlvE2_clEvEUlN3c107complexIfEEE_St5arrayIPcLm2EEEEviT0_T1_)
        .other          _ZN2at6native29vectorized_elementwise_kernelILi8EZZZNS0_17expm1_kernel_cudaERNS_18TensorIteratorBaseEENKUlvE_clEvENKUlvE2_clEvEUlN3c107complexIfEEE_St5arrayIPcLm2EEEEviT0_T1_,@"STO_CUDA_ENTRY STV_DEFAULT"
_ZN2at6native29vectorized_elementwise_kernelILi8EZZZNS0_17expm1_kernel_cudaERNS_18TensorIteratorBaseEENKUlvE_clEvENKUlvE2_clEvEUlN3c107complexIfEEE_St5arrayIPcLm2EEEEviT0_T1_:
.text._ZN2at6native29vectorized_elementwise_kernelILi8EZZZNS0_17expm1_kernel_cudaERNS_18TensorIteratorBaseEENKUlvE_clEvENKUlvE2_clEvEUlN3c107complexIfEEE_St5arrayIPcLm2EEEEviT0_T1_:
[----:B------:R-:W-:Y:S02]  /*0000*/  MOV R1, c[0x0][0x28] ;  /* 0x00000a0000017a02 */ /* 0x000fe40000000f00 */
[----:B------:R-:W-:Y:S05]  /*0010*/  EXIT ;  /* 0x000000000000794d */ /* 0x000fea0003800000 */
.L_x_25683:
        /* <DEDUP_REMOVED lines=14> */
.L_x_34309:


//--------------------- .text._ZN2at6native18elementwise_kernelILi128ELi4EZNS0_15gpu_kernel_implIZZZNS0_17expm1_kernel_cudaERNS_18TensorIteratorBaseEENKUlvE_clEvENKUlvE1_clEvEUlN3c107complexIdEEE_EEvS4_RKT_EUliE_EEviT1_ --------------------------
	.section	.text._ZN2at6native18elementwise_kernelILi128ELi4EZNS0_15gpu_kernel_implIZZZNS0_17expm1_kernel_cudaERNS_18TensorIteratorBaseEENKUlvE_clEvENKUlvE1_clEvEUlN3c107complexIdEEE_EEvS4_RKT_EUliE_EEviT1_,"ax",@progbits
	.sectioninfo	@"SHI_REGISTERS=40"
	.align	128
        .global         _ZN2at6native18elementwise_kernelILi128ELi4EZNS0_15gpu_kernel_implIZZZNS0_17expm1_kernel_cudaERNS_18TensorIteratorBaseEENKUlvE_clEvENKUlvE1_clEvEUlN3c107complexIdEEE_EEvS4_RKT_EUliE_EEviT1_
        .type           _ZN2at6native18elementwise_kernelILi128ELi4EZNS0_15gpu_kernel_implIZZZNS0_17expm1_kernel_cudaERNS_18TensorIteratorBaseEENKUlvE_clEvENKUlvE1_clEvEUlN3c107complexIdEEE_EEvS4_RKT_EUliE_EEviT1_,@function
        .size           _ZN2at6native18elementwise_kernelILi128ELi4EZNS0_15gpu_kernel_implIZZZNS0_17expm1_kernel_cudaERNS_18TensorIteratorBaseEENKUlvE_clEvENKUlvE1_clEvEUlN3c107complexIdEEE_EEvS4_RKT_EUliE_EEviT1_,(.L_x_33996 - _ZN2at6native18elementwise_kernelILi128ELi4EZNS0_15gpu_kernel_implIZZZNS0_17expm1_kernel_cudaERNS_18TensorIteratorBaseEENKUlvE_clEvENKUlvE1_clEvEUlN3c107complexIdEEE_EEvS4_RKT_EUliE_EEviT1_)
        .other          _ZN2at6native18elementwise_kernelILi128ELi4EZNS0_15gpu_kernel_implIZZZNS0_17expm1_kernel_cudaERNS_18TensorIteratorBaseEENKUlvE_clEvENKUlvE1_clEvEUlN3c107complexIdEEE_EEvS4_RKT_EUliE_EEviT1_,@"STO_CUDA_ENTRY STV_DEFAULT"
_ZN2at6native18elementwise_kernelILi128ELi4EZNS0_15gpu_kernel_implIZZZNS0_17expm1_kernel_cudaERNS_18TensorIteratorBaseEENKUlvE_clEvENKUlvE1_clEvEUlN3c107complexIdEEE_EEvS4_RKT_EUliE_EEviT1_:
.text._ZN2at6native18elementwise_kernelILi128ELi4EZNS0_15gpu_kernel_implIZZZNS0_17expm1_kernel_cudaERNS_18TensorIteratorBaseEENKUlvE_clEvENKUlvE1_clEvEUlN3c107complexIdEEE_EEvS4_RKT_EUliE_EEviT1_:
[----:B------:R-:W-:Y:S02]  /*0000*/  IMAD.MOV.U32 R1, RZ, RZ, c[0x0][0x28] ;  /* 0x00000a00ff017624 */ /* 0x000fe400078e00ff */
[----:B------:R-:W0:Y:S01]  /*0010*/  S2R R19, SR_CTAID.X ;  /* 0x0000000000137919 */ /* 0x000e220000002500 */
[----:B------:R-:W-:Y:S01]  /*0020*/  ULDC.64 UR36, c[0x0][0x118] ;  /* 0x0000460000247ab9 */ /* 0x000fe20000000a00 */
[----:B------:R-:W-:Y:S01]  /*0030*/  BSSY B6, `(.L_x_25684) ;  /* 0x00003db000067945 */ /* 0x000fe20003800000 */
[----:B------:R-:W-:Y:S01]  /*0040*/  IADD3 R1, R1, -0x28, RZ ;  /* 0xffffffd801017810 */ /* 0x000fe20007ffe0ff */
        /* <DEDUP_REMOVED lines=231> */
.L_x_25686:
        /* <DEDUP_REMOVED lines=20> */
.L_x_25690:
[----:B------:R-:W2:Y:S01]  /*1000*/  LDG.E.U8 R2, [R2.64] ;  /* 0x0000002402027981 */ /* 0x000ea2000c1e1100 */
[----:B------:R-:W-:Y:S01]  /*1010*/  CS2R R14, SRZ ;  /* 0x00000000000e7805 */ /* 0x000fe2000001ff00 */
[----:B--2---:R0:W1:Y:S01]  /*1020*/  I2F.F64.U16 R12, R2 ;  /* 0x00000002000c7312 */ /* 0x0040620000101800 */
[----:B------:R-:W-:Y:S05]  /*1030*/  BRA `(.L_x_25692) ;  /* 0x00000f5000007947 */ /* 0x000fea0003800000 */
.L_x_25689:
        /* <DEDUP_REMOVED lines=10> */
.L_x_25694:
[----:B------:R-:W2:Y:S01]  /*10e0*/  LDG.E R2, [R2.64] ;  /* 0x0000002402027981 */ /* 0x000ea2000c1e1900 */
[----:B------:R-:W-:Y:S01]  /*10f0*/  CS2R R14, SRZ ;  /* 0x00000000000e7805 */ /* 0x000fe2000001ff00 */
[----:B--2---:R0:W1:Y:S01]  /*1100*/  I2F.F64 R12, R2 ;  /* 0x00000002000c7312 */ /* 0x0040620000201c00 */
[----:B------:R-:W-:Y:S05]  /*1110*/  BRA `(.L_x_25692) ;  /* 0x00000e7000007947 */ /* 0x000fea0003800000 */
.L_x_25693:
[----:B------:R-:W2:Y:S01]  /*1120*/  LDG.E.U16 R2, [R2.64] ;  /* 0x0000002402027981 */ /* 0x000ea2000c1e1500 */
[----:B------:R-:W-:Y:S01]  /*1130*/  CS2R R14, SRZ ;  /* 0x00000000000e7805 */ /* 0x000fe2000001ff00 */
[----:B--2---:R0:W1:Y:S01]  /*1140*/  I2F.F64.S16 R12, R2 ;  /* 0x00000002000c7312 */ /* 0x0040620000101c00 */
[----:B------:R-:W-:Y:S05]  /*1150*/  BRA `(.L_x_25692) ;  /* 0x00000e3000007947 */ /* 0x000fea0003800000 */
.L_x_25688:
        /* <DEDUP_REMOVED lines=11> */
.L_x_25696:
[----:B------:R-:W2:Y:S01]  /*1210*/  LDG.E.U16 R0, [R2.64] ;  /* 0x0000002402007981 */ /* 0x000ea2000c1e1500 */
[----:B------:R-:W-:Y:S01]  /*1220*/  CS2R R14, SRZ ;  /* 0x00000000000e7805 */ /* 0x000fe2000001ff00 */
[----:B--2---:R-:W-:-:S05]  /*1230*/  HADD2.F32 R0, -RZ, R0.H0_H0 ;  /* 0x20000000ff007230 */ /* 0x004fca0000004100 */
[----:B------:R-:W-:-:S04]  /*1240*/  FMUL.FTZ R0, R0, 1 ;  /* 0x3f80000000007820 */ /* 0x000fc80000410000 */
[----:B------:R0:W1:Y:S01]  /*1250*/  F2F.F64.F32 R12, R0 ;  /* 0x00000000000c7310 */ /* 0x0000620000201800 */
[----:B------:R-:W-:Y:S05]  /*1260*/  BRA `(.L_x_25692) ;  /* 0x00000d2000007947 */ /* 0x000fea0003800000 */
.L_x_25695:
        /* <DEDUP_REMOVED lines=12> */
.L_x_25698:
        /* <DEDUP_REMOVED lines=8> */
.L_x_25697:
[----:B------:R0:W5:Y:S01]  /*13b0*/  LDG.E.64 R12, [R2.64] ;  /* 0x00000024020c7981 */ /* 0x000162000c1e1b00 */
[----:B------:R-:W-:Y:S01]  /*13c0*/  CS2R R14, SRZ ;  /* 0x00000000000e7805 */ /* 0x000fe2000001ff00 */
[----:B------:R-:W-:Y:S05]  /*13d0*/  BRA `(.L_x_25692) ;  /* 0x00000bb000007947 */ /* 0x000fea0003800000 */
.L_x_25687:
        /* <DEDUP_REMOVED lines=14> */
.L_x_25701:
[----:B------:R0:W5:Y:S01]  /*14c0*/  LDG.E.128 R12, [R2.64] ;  /* 0x00000024020c7981 */ /* 0x000162000c1e1d00 */
[----:B------:R-:W-:Y:S05]  /*14d0*/  BRA `(.L_x_25692) ;  /* 0x00000ab000007947 */ /* 0x000fea0003800000 */
.L_x_25700:
        /* <DEDUP_REMOVED lines=29> */
.L_x_25703:
        /* <DEDUP_REMOVED lines=16> */
.L_x_25702:
[----:B------:R-:W2:Y:S01]  /*17b0*/  LDG.E.U16 R0, [R2.64] ;  /* 0x0000002402007981 */ /* 0x000ea2000c1e1500 */
[----:B------:R-:W-:Y:S01]  /*17c0*/  CS2R R14, SRZ ;  /* 0x00000000000e7805 */ /* 0x000fe2000001ff00 */
[----:B--2---:R-:W-:-:S05]  /*17d0*/  PRMT R0, RZ, 0x5410, R0 ;  /* 0x00005410ff007816 */ /* 0x004fca0000000000 */
[----:B------:R-:W-:-:S04]  /*17e0*/  FMUL.FTZ R0, R0, 1 ;  /* 0x3f80000000007820 */ /* 0x000fc80000410000 */
[----:B------:R0:W1:Y:S01]  /*17f0*/  F2F.F64.F32 R12, R0 ;  /* 0x00000000000c7310 */ /* 0x0000620000201800 */
[----:B------:R-:W-:Y:S05]  /*1800*/  BRA `(.L_x_25692) ;  /* 0x0000078000007947 */ /* 0x000fea0003800000 */
.L_x_25699:
        /* <DEDUP_REMOVED lines=12> */
.L_x_25706:
        /* <DEDUP_REMOVED lines=21> */
.L_x_25710:
[----:B------:R-:W-:Y:S05]  /*1a20*/  BSYNC B1 ;  /* 0x0000000000017941 */ /* 0x000fea0003800000 */
.L_x_25709:
[----:B------:R-:W-:Y:S01]  /*1a30*/  LEA R3, R0, 0x3b800000, 0x17 ;  /* 0x3b80000000037811 */ /* 0x000fe200078eb8ff */
[----:B------:R-:W-:-:S05]  /*1a40*/  IMAD.SHL.U32 R0, R2, 0x100000, RZ ;  /* 0x0010000002007824 */ /* 0x000fca00078e00ff */
[----:B------:R-:W-:Y:S02]  /*1a50*/  LOP3.LUT R0, R3, R0, R4, 0xfe, !PT ;  /* 0x0000000003007212 */ /* 0x000fe400078efe04 */
.L_x_25708:
[----:B------:R-:W-:Y:S05]  /*1a60*/  BSYNC B0 ;  /* 0x0000000000007941 */ /* 0x000fea0003800000 */
.L_x_25707:
[----:B------:R-:W-:Y:S01]  /*1a70*/  FMUL.FTZ R0, R0, 1 ;  /* 0x3f80000000007820 */ /* 0x000fe20000410000 */
[----:B------:R-:W-:-:S03]  /*1a80*/  CS2R R14, SRZ ;  /* 0x00000000000e7805 */ /* 0x000fc6000001ff00 */
[----:B------:R0:W1:Y:S01]  /*1a90*/  F2F.F64.F32 R12, R0 ;  /* 0x00000000000c7310 */ /* 0x0000620000201800 */
[----:B------:R-:W-:Y:S05]  /*1aa0*/  BRA `(.L_x_25692) ;  /* 0x000004e000007947 */ /* 0x000fea0003800000 */
.L_x_25705:
        /* <DEDUP_REMOVED lines=21> */
.L_x_25714:
[----:B------:R-:W-:Y:S05]  /*1c00*/  BSYNC B1 ;  /* 0x0000000000017941 */ /* 0x000fea0003800000 */
.L_x_25713:
[----:B------:R-:W-:Y:S01]  /*1c10*/  LEA R3, R0, 0x37800000, 0x17 ;  /* 0x3780000000037811 */ /* 0x000fe200078eb8ff */
[----:B------:R-:W-:-:S05]  /*1c20*/  IMAD.SHL.U32 R0, R2, 0x200000, RZ ;  /* 0x0020000002007824 */ /* 0x000fca00078e00ff */
[----:B------:R-:W-:Y:S02]  /*1c30*/  LOP3.LUT R0, R3, R0, R4, 0xfe, !PT ;  /* 0x0000000003007212 */ /* 0x000fe400078efe04 */
.L_x_25712:
[----:B------:R-:W-:Y:S05]  /*1c40*/  BSYNC B0 ;  /* 0x0000000000007941 */ /* 0x000fea0003800000 */
.L_x_25711:
[----:B------:R-:W-:Y:S01]  /*1c50*/  FMUL.FTZ R0, R0, 1 ;  /* 0x3f80000000007820 */ /* 0x000fe20000410000 */
[----:B------:R-:W-:-:S03]  /*1c60*/  CS2R R14, SRZ ;  /* 0x00000000000e7805 */ /* 0x000fc6000001ff00 */
[----:B------:R0:W1:Y:S01]  /*1c70*/  F2F.F64.F32 R12, R0 ;  /* 0x00000000000c7310 */ /* 0x0000620000201800 */
[----:B------:R-:W-:Y:S05]  /*1c80*/  BRA `(.L_x_25692) ;  /* 0x0000030000007947 */ /* 0x000fea0003800000 */
.L_x_25704:
        /* <DEDUP_REMOVED lines=14> */
.L_x_25718:
[----:B------:R-:W-:Y:S05]  /*1d70*/  BSYNC B0 ;  /* 0x0000000000007941 */ /* 0x000fea0003800000 */
.L_x_25717:
[----:B------:R-:W-:Y:S01]  /*1d80*/  FMUL.FTZ R0, R0, 1 ;  /* 0x3f80000000007820 */ /* 0x000fe20000410000 */
[----:B------:R-:W-:-:S03]  /*1d90*/  CS2R R14, SRZ ;  /* 0x00000000000e7805 */ /* 0x000fc6000001ff00 */
[----:B------:R0:W1:Y:S01]  /*1da0*/  F2F.F64.F32 R12, R0 ;  /* 0x00000000000c7310 */ /* 0x0000620000201800 */
[----:B------:R-:W-:Y:S05]  /*1db0*/  BRA `(.L_x_25692) ;  /* 0x000001d000007947 */ /* 0x000fea0003800000 */
.L_x_25691:
        /* <DEDUP_REMOVED lines=19> */
[----:B------:R-:W-:Y:S01]  /*1ef0*/  CS2R R12, SRZ ;  /* 0x00000000000c7805 */ /* 0x000fe2000001ff00 */
[----:B------:R-:W-:Y:S01]  /*1f00*/  CS2R R14, SRZ ;  /* 0x00000000000e7805 */ /* 0x000fe2000001ff00 */
[----:B------:R-:W-:Y:S05]  /*1f10*/  BRA `(.L_x_25692) ;  /* 0x0000007000007947 */ /* 0x000fea0003800000 */
.L_x_25716:
[----:B------:R-:W2:Y:S01]  /*1f20*/  LDG.E.64 R12, [R2.64] ;  /* 0x00000024020c7981 */ /* 0x000ea2000c1e1b00 */
[----:B------:R-:W-:Y:S01]  /*1f30*/  CS2R R14, SRZ ;  /* 0x00000000000e7805 */ /* 0x000fe2000001ff00 */
[----:B--2---:R-:W0:Y:S01]  /*1f40*/  I2F.F64.U64 R12, R12 ;  /* 0x0000000c000c7312 */ /* 0x004e220000301800 */
[----:B------:R-:W-:Y:S05]  /*1f50*/  BRA `(.L_x_25692) ;  /* 0x0000003000007947 */ /* 0x000fea0003800000 */
.L_x_25715:
[----:B------:R-:W2:Y:S01]  /*1f60*/  LDG.E R2, [R2.64] ;  /* 0x0000002402027981 */ /* 0x000ea2000c1e1900 */
[----:B------:R-:W-:Y:S01]  /*1f70*/  CS2R R14, SRZ ;  /* 0x00000000000e7805 */ /* 0x000fe2000001ff00 */
[----:B--2---:R0:W1:Y:S06]  /*1f80*/  I2F.F64.U32 R12, R2 ;  /* 0x00000002000c7312 */ /* 0x00406c0000201800 */
.L_x_25692:
[----:B01---5:R-:W0:Y:S01]  /*1f90*/  DMUL R10, R14, 0.5 ;  /* 0x3fe000000e0a7828 */ /* 0x023e220000000000 */
[----:B------:R-:W-:Y:S05]  /*1fa0*/  BSSY B1, `(.L_x_25719) ;  /* 0x0000012000017945 */ /* 0x000fea0003800000 */
[----:B0-----:R-:W0:-:S14]  /*1fb0*/  DSETP.NEU.AND P0, PT, |R10|, +INF , PT ;  /* 0x7ff000000a00742a */ /* 0x001e1c0003f0d200 */
[----:B0-----:R-:W-:Y:S05]  /*1fc0*/  @!P0 BRA `(.L_x_25720) ;  /* 0x000000d000008947 */ /* 0x001fea0003800000 */
[----:B------:R-:W0:-:S04]  /*1fd0*/  DMUL R2, R10, c[0x2][0x0] ;  /* 0x008000000a027a28 */ /* 0x000e080000000000 */
[----:B------:R-:W-:Y:S02]  /*1fe0*/  DSETP.GE.AND P0, PT, |R10|, 2.14748364800000000000e+09, PT ;  /* 0x41e000000a00742a */ /* 0x000fe40003f06200 */
[----:B0-----:R-:W0:Y:S08]  /*1ff0*/  F2I.F64 R0, R2 ;  /* 0x0000000200007311 */ /* 0x001e300000301100 */
[----:B0-----:R-:W0:Y:S02]  /*2000*/  I2F.F64 R28, R0 ;  /* 0x00000000001c7312 */ /* 0x001e240000201c00 */
[----:B0-----:R-:W0:-:S06]  /*2010*/  DFMA R4, -R28, c[0x2][0x8], R10 ;  /* 0x008002001c047a2b */ /* 0x001e0c000000010a */
[----:B0-----:R-:W0:-:S06]  /*2020*/  DFMA R4, -R28, c[0x2][0x10], R4 ;  /* 0x008004001c047a2b */ /* 0x001e0c0000000104 */
[----:B0-----:R0:W1:Y:S01]  /*2030*/  DFMA R28, -R28, c[0x2][0x18], R4 ;  /* 0x008006001c1c7a2b */ /* 0x0010620000000104 */
[----:B------:R-:W-:Y:S05]  /*2040*/  @!P0 BRA `(.L_x_25721) ;  /* 0x0000007000008947 */ /* 0x000fea0003800000 */
[----:B------:R-:W-:Y:S01]  /*2050*/  IMAD.MOV.U32 R0, RZ, RZ, R10 ;  /* 0x000000ffff007224 */ /* 0x000fe200078e000a */
[----:B------:R-:W-:-:S04]  /*2060*/  MOV R10, 0x2080 ;  /* 0x00002080000a7802 */ /* 0x000fc80000000f00 */
[----:B012---:R-:W-:Y:S05]  /*2070*/  CALL.REL.NOINC `($_ZN2at6native18elementwise_kernelILi128ELi4EZNS0_15gpu_kernel_implIZZZNS0_17expm1_kernel_cudaERNS_18TensorIteratorBaseEENKUlvE_clEvENKUlvE1_clEvEUlN3c107complexIdEEE_EEvS4_RKT_EUliE_EEviT1_$__internal_trig_reduction_slowpathd) ;  /* 0x0000d5a000007944 */ /* 0x007fea0003c00000 */
[----:B------:R-:W-:Y:S01]  /*2080*/  IMAD.MOV.U32 R0, RZ, RZ, R2 ;  /* 0x000000ffff007224 */ /* 0x000fe200078e0002 */
[----:B------:R-:W-:Y:S05]  /*2090*/  BRA `(.L_x_25721) ;  /* 0x0000002000007947 */ /* 0x000fea0003800000 */
.L_x_25720:
[----:B------:R0:W1:Y:S01]  /*20a0*/  DMUL R28, RZ, R10 ;  /* 0x0000000aff1c7228 */ /* 0x0000620000000000 */
[----:B------:R-:W-:-:S05]  /*20b0*/  IMAD.MOV.U32 R0, RZ, RZ, RZ ;  /* 0x000000ffff007224 */ /* 0x000fca00078e00ff */
.L_x_25721:
[----:B------:R-:W-:Y:S05]  /*20c0*/  BSYNC B1 ;  /* 0x0000000000017941 */ /* 0x000fea0003800000 */
.L_x_25719:
[----:B------:R-:W-:Y:S02]  /*20d0*/  IMAD.SHL.U32 R2, R0, 0x8, RZ ;  /* 0x0000000800027824 */ /* 0x000fe400078e00ff */
[----:B------:R-:W-:-:S03]  /*20e0*/  IMAD.MOV.U32 R3, RZ, RZ, 0x8 ;  /* 0x00000008ff037424 */ /* 0x000fc600078e00ff */
[----:B------:R-:W-:-:S05]  /*20f0*/  LOP3.LUT R2, R2, 0x8, RZ, 0xc0, !PT ;  /* 0x0000000802027812 */ /* 0x000fca00078ec0ff */
[----:B------:R-:W-:-:S05]  /*2100*/  IMAD.WIDE.U32 R2, R2, R3, c[0x4][0x1b0] ;  /* 0x01006c0002027625 */ /* 0x000fca00078e0003 */
[----:B0-----:R-:W3:Y:S04]  /*2110*/  LDG.E.128.CONSTANT R4, [R2.64] ;  /* 0x0000002402047981 */ /* 0x001ee8000c1e9d00 */
[----:B------:R-:W4:Y:S04]  /*2120*/  LDG.E.128.CONSTANT R8, [R2.64+0x10] ;  /* 0x0000102402087981 */ /* 0x000f28000c1e9d00 */
[----:B------:R-:W5:Y:S01]  /*2130*/  LDG.E.128.CONSTANT R20, [R2.64+0x20] ;  /* 0x0000202402147981 */ /* 0x000f62000c1e9d00 */
[----:B------:R-:W-:Y:S01]  /*2140*/  R2P PR, R0, 0x3 ;  /* 0x0000000300007804 */ /* 0x000fe20000000000 */
[----:B------:R-:W-:Y:S01]  /*2150*/  IMAD.MOV.U32 R18, RZ, RZ, 0x79785eba ;  /* 0x79785ebaff127424 */ /* 0x000fe200078e00ff */
[----:B-1----:R-:W3:Y:S01]  /*2160*/  DMUL R24, R28, R28 ;  /* 0x0000001c1c187228 */ /* 0x002ee20000000000 */
[----:B------:R-:W-:Y:S01]  /*2170*/  IMAD.MOV.U32 R0, RZ, RZ, 0x3de5db65 ;  /* 0x3de5db65ff007424 */ /* 0x000fe200078e00ff */
[----:B--2---:R-:W-:Y:S01]  /*2180*/  FSETP.GEU.FTZ.AND P2, PT, R13, 4.1931471824645996094, PT ;  /* 0x40862e430d00780b */ /* 0x004fe20003f5e000 */
[----:B------:R-:W-:Y:S01]  /*2190*/  BSSY B0, `(.L_x_25722) ;  /* 0x000003c000007945 */ /* 0x000fe20003800000 */
[----:B------:R-:W-:-:S02]  /*21a0*/  FSEL R18, -R18, 4.2945490664224492434e-19, !P0 ;  /* 0x20fd816412127808 */ /* 0x000fc40004000100 */
[----:B------:R-:W-:-:S06]  /*21b0*/  FSEL R19, R0, -0.082518599927425384521, !P0 ;  /* 0xbda8ff8300137808 */ /* 0x000fcc0004000000 */
[----:B---3--:R-:W0:-:S06]  /*21c0*/  DFMA R4, R24, R18, R4 ;  /* 0x000000121804722b */ /* 0x008e0c0000000004 */
[----:B0-----:R-:W4:-:S06]  /*21d0*/  DFMA R4, R24, R4, R6 ;  /* 0x000000041804722b */ /* 0x001f0c0000000006 */
[----:B----4-:R-:W0:-:S06]  /*21e0*/  DFMA R4, R24, R4, R8 ;  /* 0x000000041804722b */ /* 0x010e0c0000000008 */
[----:B0-----:R-:W5:-:S06]  /*21f0*/  DFMA R4, R24, R4, R10 ;  /* 0x000000041804722b */ /* 0x001f4c000000000a */
[----:B-----5:R-:W0:-:S06]  /*2200*/  DFMA R4, R24, R4, R20 ;  /* 0x000000041804722b */ /* 0x020e0c0000000014 */
[----:B0-----:R-:W0:-:S06]  /*2210*/  DFMA R4, R24, R4, R22 ;  /* 0x000000041804722b */ /* 0x001e0c0000000016 */
[----:B0-----:R-:W-:-:S04]  /*2220*/  DFMA R30, R4, R28, R28 ;  /* 0x0000001c041e722b */ /* 0x001fc8000000001c */
[----:B------:R-:W0:Y:S01]  /*2230*/  @P0 DFMA R30, R24, R4, 1 ;  /* 0x3ff00000181e042b */ /* 0x000e220000000004 */
[----:B------:R-:W-:-:S05]  /*2240*/  FSETP.GT.FTZ.AND P0, PT, R13, -3.1640625, PT ;  /* 0xc04a80000d00780b */ /* 0x000fca0003f14000 */
[----:B0-----:R-:W0:-:S08]  /*2250*/  @P1 DFMA R30, R30, -1, RZ ;  /* 0xbff000001e1e182b */ /* 0x001e1000000000ff */
[----:B------:R-:W-:Y:S05]  /*2260*/  @P0 BRA !P2, `(.L_x_25723) ;  /* 0x0000008000000947 */ /* 0x000fea0005000000 */
[C---:B0-----:R-:W-:Y:S01]  /*2270*/  DADD R2, R12.reuse, R12 ;  /* 0x000000000c027229 */ /* 0x041fe2000000000c */
[----:B------:R-:W-:Y:S01]  /*2280*/  IMAD.MOV.U32 R5, RZ, RZ, 0x3ff00000 ;  /* 0x3ff00000ff057424 */ /* 0x000fe200078e00ff */
[----:B------:R-:W-:Y:S02]  /*2290*/  ISETP.GE.AND P1, PT, R13, RZ, PT ;  /* 0x000000ff0d00720c */ /* 0x000fe40003f26270 */
[----:B------:R-:W0:Y:S02]  /*22a0*/  DSETP.GTU.AND P0, PT, |R12|, +INF , PT ;  /* 0x7ff000000c00742a */ /* 0x000e240003f0c200 */
[----:B------:R-:W-:-:S04]  /*22b0*/  FSEL R5, -R5, +QNAN , !P1 ;  /* 0x7ff0000005057808 */ /* 0x000fc80004800100 */
[----:B0-----:R-:W-:Y:S02]  /*22c0*/  FSEL R8, R2, RZ, P0 ;  /* 0x000000ff02087208 */ /* 0x001fe40000000000 */
[----:B------:R-:W-:Y:S01]  /*22d0*/  FSEL R9, R3, R5, P0 ;  /* 0x0000000503097208 */ /* 0x000fe20000000000 */
[----:B------:R-:W-:Y:S05]  /*22e0*/  BRA `(.L_x_25724) ;  /* 0x0000026000007947 */ /* 0x000fea0003800000 */
.L_x_25723:
[----:B0-----:R-:W-:Y:S02]  /*22f0*/  IMAD.MOV.U32 R2, RZ, RZ, 0x652b82fe ;  /* 0x652b82feff027424 */ /* 0x001fe400078e00ff */
[----:B------:R-:W-:Y:S02]  /*2300*/  IMAD.MOV.U32 R3, RZ, RZ, 0x3ff71547 ;  /* 0x3ff71547ff037424 */ /* 0x000fe400078e00ff */
[----:B------:R-:W-:Y:S02]  /*2310*/  IMAD.SHL.U32 R0, R13, 0x2, RZ ;  /* 0x000000020d007824 */ /* 0x000fe400078e00ff */
[----:B------:R-:W-:Y:S02]  /*2320*/  IMAD.MOV.U32 R8, RZ, RZ, 0x6acd15b6 ;  /* 0x6acd15b6ff087424 */ /* 0x000fe400078e00ff */
[----:B------:R-:W0:Y:S01]  /*2330*/  DFMA R2, R12, R2, 6.75539944105574400000e+15 ;  /* 0x433800000c02742b */ /* 0x000e220000000002 */
[C---:B------:R-:W-:Y:S01]  /*2340*/  ISETP.GE.U32.AND P0, PT, R0.reuse, 0x7fb3e647, PT ;  /* 0x7fb3e6470000780c */ /* 0x040fe20003f06070 */
[----:B------:R-:W-:Y:S01]  /*2350*/  IMAD.MOV.U32 R9, RZ, RZ, 0x3e21f407 ;  /* 0x3e21f407ff097424 */ /* 0x000fe200078e00ff */
[----:B------:R-:W-:-:S03]  /*2360*/  ISETP.NE.AND P1, PT, R0, RZ, PT ;  /* 0x000000ff0000720c */ /* 0x000fc60003f25270 */
[----:B0-----:R0:W1:-:S04]  /*2370*/  DADD R4, R2, -6.75539944105574400000e+15 ;  /* 0xc338000002047429 */ /* 0x0010480000000000 */
[----:B0-----:R-:W-:Y:S02]  /*2380*/  SEL R2, R2, RZ, P0 ;  /* 0x000000ff02027207 */ /* 0x001fe40000000000 */
[----:B-1----:R-:W0:Y:S02]  /*2390*/  DFMA R6, R4, c[0x2][0x20], R12 ;  /* 0x0080080004067a2b */ /* 0x002e24000000000c */
[----:B------:R-:W-:-:S04]  /*23a0*/  IADD3 R3, R2, -0x1, RZ ;  /* 0xffffffff02037810 */ /* 0x000fc80007ffe0ff */
[----:B0-----:R-:W0:-:S10]  /*23b0*/  DFMA R6, R4, c[0x2][0x28], R6 ;  /* 0x00800a0004067a2b */ /* 0x001e140000000006 */
[----:B0-----:R-:W-:Y:S02]  /*23c0*/  FSEL R4, R12, R6, !P0 ;  /* 0x000000060c047208 */ /* 0x001fe40004000000 */
[----:B------:R-:W-:Y:S02]  /*23d0*/  FSEL R5, R13, R7, !P0 ;  /* 0x000000070d057208 */ /* 0x000fe40004000000 */
[----:B------:R-:W-:-:S04]  /*23e0*/  ISETP.NE.AND P0, PT, R2, 0x400, PT ;  /* 0x000004000200780c */ /* 0x000fc80003f05270 */
[----:B------:R-:W0:-:S06]  /*23f0*/  DFMA R6, R4, R8, c[0x2][0x30] ;  /* 0x00800c000406762b */ /* 0x000e0c0000000008 */
[----:B0-----:R-:W0:-:S03]  /*2400*/  DFMA R6, R4, R6, c[0x2][0x38] ;  /* 0x00800e000406762b */ /* 0x001e060000000006 */
[----:B------:R-:W-:Y:S02]  /*2410*/  @P0 IMAD.MOV R3, RZ, RZ, R2 ;  /* 0x000000ffff030224 */ /* 0x000fe400078e0202 */
[----:B------:R-:W-:Y:S01]  /*2420*/  IMAD.MOV.U32 R2, RZ, RZ, RZ ;  /* 0x000000ffff027224 */ /* 0x000fe200078e00ff */
[----:B0-----:R-:W0:Y:S02]  /*2430*/  DFMA R6, R4, R6, c[0x2][0x40] ;  /* 0x008010000406762b */ /* 0x001e240000000006 */
[----:B------:R-:W-:-:S04]  /*2440*/  LEA R3, R3, 0x3ff00000, 0x14 ;  /* 0x3ff0000003037811 */ /* 0x000fc800078ea0ff */
[----:B0-----:R-:W0:-:S04]  /*2450*/  DFMA R6, R4, R6, c[0x2][0x48] ;  /* 0x008012000406762b */ /* 0x001e080000000006 */
[----:B------:R-:W-:-:S04]  /*2460*/  DADD R8, R2, -1 ;  /* 0xbff0000002087429 */ /* 0x000fc80000000000 */
[----:B0-----:R-:W0:-:S06]  /*2470*/  DFMA R6, R4, R6, c[0x2][0x50] ;  /* 0x008014000406762b */ /* 0x001e0c0000000006 */
[----:B0-----:R-:W0:-:S06]  /*2480*/  DFMA R6, R4, R6, c[0x2][0x58] ;  /* 0x008016000406762b */ /* 0x001e0c0000000006 */
[----:B0-----:R-:W0:-:S06]  /*2490*/  DFMA R6, R4, R6, c[0x2][0x60] ;  /* 0x008018000406762b */ /* 0x001e0c0000000006 */
[----:B0-----:R-:W0:-:S06]  /*24a0*/  DFMA R6, R4, R6, c[0x2][0x68] ;  /* 0x00801a000406762b */ /* 0x001e0c0000000006 */
[----:B0-----:R-:W0:-:S06]  /*24b0*/  DFMA R6, R4, R6, c[0x2][0x70] ;  /* 0x00801c000406762b */ /* 0x001e0c0000000006 */
[----:B0-----:R-:W0:-:S06]  /*24c0*/  DFMA R6, R4, R6, 0.5 ;  /* 0x3fe000000406742b */ /* 0x001e0c0000000006 */
[----:B0-----:R-:W0:-:S06]  /*24d0*/  DMUL R6, R4, R6 ;  /* 0x0000000604067228 */ /* 0x001e0c0000000000 */
[----:B0-----:R-:W0:-:S06]  /*24e0*/  DFMA R6, R4, R6, R4 ;  /* 0x000000060406722b */ /* 0x001e0c0000000004 */
[----:B0-----:R-:W0:-:S06]  /*24f0*/  DFMA R6, R6, R2, R8 ;  /* 0x000000020606722b */ /* 0x001e0c0000000008 */
[----:B0-----:R-:W0:-:S10]  /*2500*/  DADD R2, R6, R6 ;  /* 0x0000000006027229 */ /* 0x001e140000000006 */
[----:B0-----:R-:W-:Y:S02]  /*2510*/  @P1 FSEL R4, R2, R6, !P0 ;  /* 0x0000000602041208 */ /* 0x001fe40004000000 */
[----:B------:R-:W-:-:S03]  /*2520*/  @P1 FSEL R5, R3, R7, !P0 ;  /* 0x0000000703051208 */ /* 0x000fc60004000000 */
[----:B------:R-:W-:Y:S02]  /*2530*/  IMAD.MOV.U32 R8, RZ, RZ, R4 ;  /* 0x000000ffff087224 */ /* 0x000fe400078e0004 */
[----:B------:R-:W-:Y:S02]  /*2540*/  IMAD.MOV.U32 R9, RZ, RZ, R5 ;  /* 0x000000ffff097224 */ /* 0x000fe400078e0005 */
.L_x_25724:
[----:B------:R-:W-:Y:S05]  /*2550*/  BSYNC B0 ;  /* 0x0000000000007941 */ /* 0x000fea0003800000 */
.L_x_25722:
[----:B------:R-:W0:Y:S01]  /*2560*/  DSETP.NEU.AND P0, PT, |R14|, +INF , PT ;  /* 0x7ff000000e00742a */ /* 0x000e220003f0d200 */
[----:B------:R-:W-:-:S13]  /*2570*/  BSSY B1, `(.L_x_25725) ;  /* 0x0000013000017945 */ /* 0x000fda0003800000 */
[----:B0-----:R-:W-:Y:S05]  /*2580*/  @!P0 BRA `(.L_x_25726) ;  /* 0x000000f000008947 */ /* 0x001fea0003800000 */
[----:B------:R-:W0:-:S04]  /*2590*/  DMUL R2, R14, c[0x2][0x0] ;  /* 0x008000000e027a28 */ /* 0x000e080000000000 */
[----:B------:R-:W-:-:S06]  /*25a0*/  DSETP.GE.AND P0, PT, |R14|, 2.14748364800000000000e+09, PT ;  /* 0x41e000000e00742a */ /* 0x000fcc0003f06200 */
[----:B0-----:R-:W0:Y:S08]  /*25b0*/  F2I.F64 R2, R2 ;  /* 0x0000000200027311 */ /* 0x001e300000301100 */
[----:B0-----:R-:W0:Y:S02]  /*25c0*/  I2F.F64 R18, R2 ;  /* 0x0000000200127312 */ /* 0x001e240000201c00 */
[----:B0-----:R-:W0:-:S06]  /*25d0*/  DFMA R4, -R18, c[0x2][0x8], R14 ;  /* 0x0080020012047a2b */ /* 0x001e0c000000010e */
[----:B0-----:R-:W0:-:S06]  /*25e0*/  DFMA R4, -R18, c[0x2][0x10], R4 ;  /* 0x0080040012047a2b */ /* 0x001e0c0000000104 */
[----:B0-----:R0:W1:Y:S01]  /*25f0*/  DFMA R18, -R18, c[0x2][0x18], R4 ;  /* 0x0080060012127a2b */ /* 0x0010620000000104 */
[----:B------:R-:W-:Y:S05]  /*2600*/  @!P0 BRA `(.L_x_25727) ;  /* 0x0000009000008947 */ /* 0x000fea0003800000 */
[----:B------:R-:W-:Y:S01]  /*2610*/  IMAD.MOV.U32 R0, RZ, RZ, R14 ;  /* 0x000000ffff007224 */ /* 0x000fe200078e000e */
[----:B------:R-:W-:Y:S01]  /*2620*/  MOV R10, 0x2650 ;  /* 0x00002650000a7802 */ /* 0x000fe20000000f00 */
[----:B------:R-:W-:-:S03]  /*2630*/  IMAD.MOV.U32 R11, RZ, RZ, R15 ;  /* 0x000000ffff0b7224 */ /* 0x000fc600078e000f */
[----:B01----:R-:W-:Y:S05]  /*2640*/  CALL.REL.NOINC `($_ZN2at6native18elementwise_kernelILi128ELi4EZNS0_15gpu_kernel_implIZZZNS0_17expm1_kernel_cudaERNS_18TensorIteratorBaseEENKUlvE_clEvENKUlvE1_clEvEUlN3c107complexIdEEE_EEvS4_RKT_EUliE_EEviT1_$__internal_trig_reduction_slowpathd) ;  /* 0x0000cfd000007944 */ /* 0x003fea0003c00000 */
[----:B------:R-:W-:Y:S02]  /*2650*/  IMAD.MOV.U32 R18, RZ, RZ, R28 ;  /* 0x000000ffff127224 */ /* 0x000fe400078e001c */
[----:B------:R-:W-:Y:S01]  /*2660*/  IMAD.MOV.U32 R19, RZ, RZ, R29 ;  /* 0x000000ffff137224 */ /* 0x000fe200078e001d */
[----:B------:R-:W-:Y:S05]  /*2670*/  BRA `(.L_x_25727) ;  /* 0x0000002000007947 */ /* 0x000fea0003800000 */
.L_x_25726:
[----:B------:R0:W1:Y:S01]  /*2680*/  DMUL R18, RZ, R14 ;  /* 0x0000000eff127228 */ /* 0x0000620000000000 */
[----:B------:R-:W-:-:S05]  /*2690*/  IMAD.MOV.U32 R2, RZ, RZ, RZ ;  /* 0x000000ffff027224 */ /* 0x000fca00078e00ff */
.L_x_25727:
[----:B------:R-:W-:Y:S05]  /*26a0*/  BSYNC B1 ;  /* 0x0000000000017941 */ /* 0x000fea0003800000 */
.L_x_25725:
[----:B------:R-:W-:Y:S01]  /*26b0*/  IADD3 R36, R2, 0x1, RZ ;  /* 0x0000000102247810 */ /* 0x000fe20007ffe0ff */
[----:B------:R-:W-:-:S04]  /*26c0*/  IMAD.MOV.U32 R29, RZ, RZ, 0x8 ;  /* 0x00000008ff1d7424 */ /* 0x000fc800078e00ff */
[----:B------:R-:W-:-:S05]  /*26d0*/  IMAD.SHL.U32 R0, R36, 0x8, RZ ;  /* 0x0000000824007824 */ /* 0x000fca00078e00ff */
[----:B------:R-:W-:-:S05]  /*26e0*/  LOP3.LUT R0, R0, 0x8, RZ, 0xc0, !PT ;  /* 0x0000000800007812 */ /* 0x000fca00078ec0ff */
[----:B------:R-:W-:-:S05]  /*26f0*/  IMAD.WIDE.U32 R28, R0, R29, c[0x4][0x1b0] ;  /* 0x01006c00001c7625 */ /* 0x000fca00078e001d */
[----:B------:R2:W3:Y:S04]  /*2700*/  LDG.E.128.CONSTANT R24, [R28.64] ;  /* 0x000000241c187981 */ /* 0x0004e8000c1e9d00 */
[----:B------:R2:W4:Y:S04]  /*2710*/  LDG.E.128.CONSTANT R20, [R28.64+0x10] ;  /* 0x000010241c147981 */ /* 0x000528000c1e9d00 */
[----:B0-----:R2:W5:Y:S01]  /*2720*/  LDG.E.128.CONSTANT R4, [R28.64+0x20] ;  /* 0x000020241c047981 */ /* 0x001562000c1e9d00 */
[----:B------:R-:W-:Y:S01]  /*2730*/  IMAD.MOV.U32 R2, RZ, RZ, 0x652b82fe ;  /* 0x652b82feff027424 */ /* 0x000fe200078e00ff */
[----:B------:R-:W-:Y:S01]  /*2740*/  R2P PR, R36, 0x3 ;  /* 0x0000000324007804 */ /* 0x000fe20000000000 */
[----:B------:R-:W-:Y:S01]  /*2750*/  IMAD.MOV.U32 R3, RZ, RZ, 0x3ff71547 ;  /* 0x3ff71547ff037424 */ /* 0x000fe200078e00ff */
[----:B------:R-:W-:Y:S01]  /*2760*/  BSSY B0, `(.L_x_25728) ;  /* 0x0000035000007945 */ /* 0x000fe20003800000 */
[----:B------:R-:W-:Y:S01]  /*2770*/  IMAD.MOV.U32 R34, RZ, RZ, 0x69ce2bdf ;  /* 0x69ce2bdfff227424 */ /* 0x000fe200078e00ff */
[----:B------:R-:W-:Y:S01]  /*2780*/  DSETP.NEU.AND P2, PT, |R14|, +INF , PT ;  /* 0x7ff000000e00742a */ /* 0x000fe20003f4d200 */
[----:B------:R-:W-:-:S02]  /*2790*/  IMAD.MOV.U32 R35, RZ, RZ, 0x3e5ade15 ;  /* 0x3e5ade15ff237424 */ /* 0x000fc400078e00ff */
[----:B------:R-:W-:Y:S01]  /*27a0*/  IMAD.MOV.U32 R0, RZ, RZ, 0x3de5db65 ;  /* 0x3de5db65ff007424 */ /* 0x000fe200078e00ff */
[----:B------:R-:W0:Y:S01]  /*27b0*/  DFMA R2, R12, R2, 6.75539944105574400000e+15 ;  /* 0x433800000c02742b */ /* 0x000e220000000002 */
[----:B--2---:R-:W-:-:S03]  /*27c0*/  IMAD.MOV.U32 R28, RZ, RZ, 0x79785eba ;  /* 0x79785ebaff1c7424 */ /* 0x004fc600078e00ff */
[----:B------:R-:W-:Y:S02]  /*27d0*/  FSEL R29, R0, -0.082518599927425384521, !P0 ;  /* 0xbda8ff83001d7808 */ /* 0x000fe40004000000 */
[----:B0-----:R-:W0:Y:S01]  /*27e0*/  DADD R10, R2, -6.75539944105574400000e+15 ;  /* 0xc3380000020a7429 */ /* 0x001e220000000000 */
[----:B------:R-:W-:-:S05]  /*27f0*/  FSEL R28, -R28, 4.2945490664224492434e-19, !P0 ;  /* 0x20fd81641c1c7808 */ /* 0x000fca0004000100 */
[----:B0-----:R-:W0:-:S06]  /*2800*/  DFMA R32, R10, c[0x2][0x20], R12 ;  /* 0x008008000a207a2b */ /* 0x001e0c000000000c */
[----:B0-----:R-:W0:-:S04]  /*2810*/  DFMA R10, R10, c[0x2][0x28], R32 ;  /* 0x00800a000a0a7a2b */ /* 0x001e080000000020 */
[----:B------:R-:W2:-:S04]  /*2820*/  DMUL R32, R30, -2 ;  /* 0xc00000001e207828 */ /* 0x000e880000000000 */
[----:B0-----:R-:W0:-:S04]  /*2830*/  DFMA R34, R10, R34, c[0x2][0x78] ;  /* 0x00801e000a22762b */ /* 0x001e080000000022 */
[----:B--2---:R-:W-:-:S04]  /*2840*/  DMUL R30, R32, R30 ;  /* 0x0000001e201e7228 */ /* 0x004fc80000000000 */
[----:B0-----:R-:W0:-:S04]  /*2850*/  DFMA R34, R10, R34, c[0x2][0x80] ;  /* 0x008020000a22762b */ /* 0x001e080000000022 */
[----:B-1----:R-:W-:-:S04]  /*2860*/  DMUL R32, R18, R18 ;  /* 0x0000001212207228 */ /* 0x002fc80000000000 */
[----:B0-----:R-:W0:-:S06]  /*2870*/  DFMA R34, R10, R34, c[0x2][0x88] ;  /* 0x008022000a22762b */ /* 0x001e0c0000000022 */
[----:B0-----:R-:W0:-:S06]  /*2880*/  DFMA R34, R10, R34, c[0x2][0x90] ;  /* 0x008024000a22762b */ /* 0x001e0c0000000022 */
[----:B0-----:R-:W0:-:S06]  /*2890*/  DFMA R34, R10, R34, c[0x2][0x98] ;  /* 0x008026000a22762b */ /* 0x001e0c0000000022 */
[----:B0-----:R-:W0:-:S06]  /*28a0*/  DFMA R34, R10, R34, c[0x2][0xa0] ;  /* 0x008028000a22762b */ /* 0x001e0c0000000022 */
[----:B0-----:R-:W0:-:S06]  /*28b0*/  DFMA R34, R10, R34, c[0x2][0xa8] ;  /* 0x00802a000a22762b */ /* 0x001e0c0000000022 */
[----:B0-----:R-:W0:-:S06]  /*28c0*/  DFMA R34, R10, R34, c[0x2][0xb0] ;  /* 0x00802c000a22762b */ /* 0x001e0c0000000022 */
[----:B0-----:R-:W0:-:S06]  /*28d0*/  DFMA R34, R10, R34, c[0x2][0xb8] ;  /* 0x00802e000a22762b */ /* 0x001e0c0000000022 */
[----:B0-----:R-:W0:-:S06]  /*28e0*/  DFMA R34, R10, R34, 1 ;  /* 0x3ff000000a22742b */ /* 0x001e0c0000000022 */
[----:B0-----:R-:W-:-:S04]  /*28f0*/  DFMA R34, R10, R34, 1 ;  /* 0x3ff000000a22742b */ /* 0x001fc80000000022 */
        /* <DEDUP_REMOVED lines=8> */
[----:B------:R-:W-:-:S05]  /*2980*/  FSETP.GEU.FTZ.AND P0, PT, |R13|, 4.1917929649353027344, PT ;  /* 0x4086232b0d00780b */ /* 0x000fca0003f1e200 */
[----:B0-----:R-:W0:-:S06]  /*2990*/  @P1 DFMA R18, R18, -1, RZ ;  /* 0xbff000001212182b */ /* 0x001e0c00000000ff */
[----:B0-----:R0:W1:Y:S02]  /*29a0*/  DFMA R8, R18, R8, R30 ;  /* 0x000000081208722b */ /* 0x001064000000001e */
[----:B0-----:R-:W-:Y:S02]  /*29b0*/  IMAD R31, R2, 0x100000, R35 ;  /* 0x00100000021f7824 */ /* 0x001fe400078e0223 */
[----:B------:R-:W-:Y:S01]  /*29c0*/  IMAD.MOV.U32 R30, RZ, RZ, R34 ;  /* 0x000000ffff1e7224 */ /* 0x000fe200078e0022 */
[----:B------:R-:W-:Y:S05]  /*29d0*/  @!P0 BRA `(.L_x_25729) ;  /* 0x000000d000008947 */ /* 0x000fea0003800000 */
[----:B-1----:R-:W-:Y:S01]  /*29e0*/  FSETP.GEU.FTZ.AND P0, PT, |R13|, 4.2275390625, PT ;  /* 0x408748000d00780b */ /* 0x002fe20003f1e200 */
[----:B------:R-:W-:-:S04]  /*29f0*/  DADD R4, R12, +INF ;  /* 0x7ff000000c047429 */ /* 0x000fc80000000000 */
[----:B------:R-:W0:-:S06]  /*2a00*/  DSETP.GEU.AND P1, PT, R12, RZ, PT ;  /* 0x000000ff0c00722a */ /* 0x000e0c0003f2e000 */
[----:B0-----:R-:W-:Y:S02]  /*2a10*/  FSEL R31, R5, RZ, P1 ;  /* 0x000000ff051f7208 */ /* 0x001fe40000800000 */
[----:B------:R-:W-:Y:S02]  /*2a20*/  @!P0 LEA.HI R0, R2, R2, RZ, 0x1 ;  /* 0x0000000202008211 */ /* 0x000fe400078f08ff */
[----:B------:R-:W-:Y:S01]  /*2a30*/  FSEL R30, R4, RZ, P1 ;  /* 0x000000ff041e7208 */ /* 0x000fe20000800000 */
[----:B------:R-:W-:Y:S01]  /*2a40*/  @!P0 IMAD.MOV.U32 R4, RZ, RZ, RZ ;  /* 0x000000ffff048224 */ /* 0x000fe200078e00ff */
[----:B------:R-:W-:-:S05]  /*2a50*/  @!P0 SHF.R.S32.HI R3, RZ, 0x1, R0 ;  /* 0x00000001ff038819 */ /* 0x000fca0000011400 */
[----:B------:R-:W-:Y:S02]  /*2a60*/  @!P0 IMAD.IADD R2, R2, 0x1, -R3 ;  /* 0x0000000102028824 */ /* 0x000fe400078e0a03 */
[----:B------:R-:W-:-:S03]  /*2a70*/  @!P0 IMAD R3, R3, 0x100000, R35 ;  /* 0x0010000003038824 */ /* 0x000fc600078e0223 */
[----:B------:R-:W-:Y:S01]  /*2a80*/  @!P0 LEA R5, R2, 0x3ff00000, 0x14 ;  /* 0x3ff0000002058811 */ /* 0x000fe200078ea0ff */
[----:B------:R-:W-:-:S06]  /*2a90*/  @!P0 IMAD.MOV.U32 R2, RZ, RZ, R34 ;  /* 0x000000ffff028224 */ /* 0x000fcc00078e0022 */
[----:B------:R0:W1:-:S06]  /*2aa0*/  @!P0 DMUL R30, R2, R4 ;  /* 0x00000004021e8228 */ /* 0x00004c0000000000 */
.L_x_25729:
[----:B-1----:R-:W-:Y:S05]  /*2ab0*/  BSYNC B0 ;  /* 0x0000000000007941 */ /* 0x002fea0003800000 */
.L_x_25728:
[----:B------:R-:W-:Y:S01]  /*2ac0*/  BSSY B1, `(.L_x_25730) ;  /* 0x0000012000017945 */ /* 0x000fe20003800000 */
[----:B------:R-:W-:Y:S05]  /*2ad0*/  @!P2 BRA `(.L_x_25731) ;  /* 0x000000e00000a947 */ /* 0x000fea0003800000 */
[----:B0-----:R-:W0:-:S04]  /*2ae0*/  DMUL R2, R14, c[0x2][0x0] ;  /* 0x008000000e027a28 */ /* 0x001e080000000000 */
        /* <DEDUP_REMOVED lines=11> */
[----:B------:R-:W-:Y:S01]  /*2ba0*/  IMAD.MOV.U32 R0, RZ, RZ, R2 ;  /* 0x000000ffff007224 */ /* 0x000fe200078e0002 */
[----:B------:R-:W-:Y:S05]  /*2bb0*/  BRA `(.L_x_25732) ;  /* 0x0000002000007947 */ /* 0x000fea0003800000 */
.L_x_25731:
[----:B------:R1:W2:Y:S01]  /*2bc0*/  DMUL R28, RZ, R14 ;  /* 0x0000000eff1c7228 */ /* 0x0002a20000000000 */
[----:B------:R-:W-:-:S05]  /*2bd0*/  IMAD.MOV.U32 R0, RZ, RZ, RZ ;  /* 0x000000ffff007224 */ /* 0x000fca00078e00ff */
.L_x_25732:
[----:B------:R-:W-:Y:S05]  /*2be0*/  BSYNC B1 ;  /* 0x0000000000017941 */ /* 0x000fea0003800000 */
.L_x_25730:
[----:B0-----:R-:W-:Y:S02]  /*2bf0*/  IMAD.SHL.U32 R2, R0, 0x8, RZ ;  /* 0x0000000800027824 */ /* 0x001fe400078e00ff */
[----:B------:R-:W-:-:S03]  /*2c00*/  IMAD.MOV.U32 R3, RZ, RZ, 0x8 ;  /* 0x00000008ff037424 */ /* 0x000fc600078e00ff */
[----:B------:R-:W-:-:S05]  /*2c10*/  LOP3.LUT R2, R2, 0x8, RZ, 0xc0, !PT ;  /* 0x0000000802027812 */ /* 0x000fca00078ec0ff */
[----:B------:R-:W-:-:S05]  /*2c20*/  IMAD.WIDE.U32 R2, R2, R3, c[0x4][0x1b0] ;  /* 0x01006c0002027625 */ /* 0x000fca00078e0003 */
[----:B-1----:R0:W3:Y:S04]  /*2c30*/  LDG.E.128.CONSTANT R12, [R2.64] ;  /* 0x00000024020c7981 */ /* 0x0020e8000c1e9d00 */
[----:B------:R0:W4:Y:S04]  /*2c40*/  LDG.E.128.CONSTANT R20, [R2.64+0x10] ;  /* 0x0000102402147981 */ /* 0x000128000c1e9d00 */
[----:B------:R0:W5:Y:S01]  /*2c50*/  LDG.E.128.CONSTANT R4, [R2.64+0x20] ;  /* 0x0000202402047981 */ /* 0x000162000c1e9d00 */
[----:B------:R-:W-:Y:S01]  /*2c60*/  R2P PR, R0, 0x3 ;  /* 0x0000000300007804 */ /* 0x000fe20000000000 */
[----:B------:R-:W-:Y:S01]  /*2c70*/  IMAD.MOV.U32 R10, RZ, RZ, 0x79785eba ;  /* 0x79785ebaff0a7424 */ /* 0x000fe200078e00ff */
[----:B--2---:R-:W3:Y:S01]  /*2c80*/  DMUL R18, R28, R28 ;  /* 0x0000001c1c127228 */ /* 0x004ee20000000000 */
[----:B------:R-:W-:-:S03]  /*2c90*/  IMAD.MOV.U32 R0, RZ, RZ, 0x3de5db65 ;  /* 0x3de5db65ff007424 */ /* 0x000fc600078e00ff */
[----:B------:R-:W-:Y:S02]  /*2ca0*/  FSEL R10, -R10, 4.2945490664224492434e-19, !P0 ;  /* 0x20fd81640a0a7808 */ /* 0x000fe40004000100 */
[----:B------:R-:W-:Y:S01]  /*2cb0*/  FSEL R11, R0, -0.082518599927425384521, !P0 ;  /* 0xbda8ff83000b7808 */ /* 0x000fe20004000000 */
[----:B0-----:R-:W0:Y:S02]  /*2cc0*/  LDC.U8 R2, c[0x0][0x371] ;  /* 0x0000dc40ff027b82 */ /* 0x001e240000000000 */
[----:B0-----:R-:W-:-:S03]  /*2cd0*/  PRMT R0, R2, 0x9910, RZ ;  /* 0x0000991002007816 */ /* 0x001fc600000000ff */
        /* <DEDUP_REMOVED lines=8> */
[----:B------:R-:W-:-:S05]  /*2d60*/  ISETP.GT.AND P0, PT, R0, 0x9, PT ;  /* 0x000000090000780c */ /* 0x000fca0003f04270 */
[----:B0-----:R-:W0:-:S06]  /*2d70*/  @P1 DFMA R10, R10, -1, RZ ;  /* 0xbff000000a0a182b */ /* 0x001e0c00000000ff */
[----:B0-----:R0:W1:Y:S02]  /*2d80*/  DMUL R10, R10, R30 ;  /* 0x0000001e0a0a7228 */ /* 0x0010640000000000 */
        /* <DEDUP_REMOVED lines=12> */
.L_x_25736:
[----:B------:R-:W0:Y:S02]  /*2e50*/  F2I.S64.F64.TRUNC R8, R8 ;  /* 0x0000000800087311 */ /* 0x000e24000030d900 */
[----:B0-----:R-:W-:-:S05]  /*2e60*/  IMAD.MOV.U32 R3, RZ, RZ, R8 ;  /* 0x000000ffff037224 */ /* 0x001fca00078e0008 */
[----:B------:R0:W-:Y:S01]  /*2e70*/  STG.E.U8 [R16.64], R3 ;  /* 0x0000000310007986 */ /* 0x0001e2000c101124 */
[----:B------:R-:W-:Y:S05]  /*2e80*/  BRA `(.L_x_25738) ;  /* 0x00000f1000007947 */ /* 0x000fea0003800000 */
.L_x_25735:
        /* <DEDUP_REMOVED lines=9> */
.L_x_25740:
[----:B------:R-:W0:Y:S02]  /*2f20*/  F2I.F64.TRUNC R9, R8 ;  /* 0x0000000800097311 */ /* 0x000e24000030d100 */
[----:B0-----:R0:W-:Y:S01]  /*2f30*/  STG.E [R16.64], R9 ;  /* 0x0000000910007986 */ /* 0x0011e2000c101924 */
[----:B------:R-:W-:Y:S05]  /*2f40*/  BRA `(.L_x_25738) ;  /* 0x00000e5000007947 */ /* 0x000fea0003800000 */
.L_x_25739:
[----:B------:R-:W0:Y:S02]  /*2f50*/  F2I.F64.TRUNC R9, R8 ;  /* 0x0000000800097311 */ /* 0x000e24000030d100 */
[----:B0-----:R0:W-:Y:S01]  /*2f60*/  STG.E.U16 [R16.64], R9 ;  /* 0x0000000910007986 */ /* 0x0011e2000c101524 */
[----:B------:R-:W-:Y:S05]  /*2f70*/  BRA `(.L_x_25738) ;  /* 0x00000e2000007947 */ /* 0x000fea0003800000 */
.L_x_25734:
        /* <DEDUP_REMOVED lines=11> */
.L_x_25742:
[----:B------:R-:W0:Y:S01]  /*3030*/  F2F.F32.F64 R0, R8 ;  /* 0x0000000800007310 */ /* 0x000e220000301000 */
[----:B------:R-:W0:-:S14]  /*3040*/  DSETP.GEU.AND P0, PT, |R8|, c[0x2][0xc0], PT ;  /* 0x008030000800762a */ /* 0x000e1c0003f0e200 */
[----:B0-----:R-:W-:-:S05]  /*3050*/  @!P0 FMUL R0, R0, 1.175494350822287508e-38 ;  /* 0x0080000000008820 */ /* 0x001fca0000400000 */
[----:B------:R-:W-:-:S05]  /*3060*/  F2FP.PACK_AB R0, RZ, R0 ;  /* 0x00000000ff00723e */ /* 0x000fca00000000ff */
[----:B------:R0:W-:Y:S01]  /*3070*/  STG.E.U16 [R16.64], R0 ;  /* 0x0000000010007986 */ /* 0x0001e2000c101524 */
[----:B------:R-:W-:Y:S05]  /*3080*/  BRA `(.L_x_25738) ;  /* 0x00000d1000007947 */ /* 0x000fea0003800000 */
.L_x_25741:
        /* <DEDUP_REMOVED lines=14> */
.L_x_25744:
        /* <DEDUP_REMOVED lines=9> */
.L_x_25743:
[----:B------:R0:W-:Y:S01]  /*3200*/  STG.E.64 [R16.64], R8 ;  /* 0x0000000810007986 */ /* 0x0001e2000c101b24 */
[----:B------:R-:W-:Y:S05]  /*3210*/  BRA `(.L_x_25738) ;  /* 0x00000b8000007947 */ /* 0x000fea0003800000 */
.L_x_25733:
        /* <DEDUP_REMOVED lines=13> */
.L_x_25747:
[----:B------:R0:W-:Y:S01]  /*32f0*/  STG.E.128 [R16.64], R8 ;  /* 0x0000000810007986 */ /* 0x0001e2000c101d24 */
[----:B------:R-:W-:Y:S05]  /*3300*/  BRA `(.L_x_25738) ;  /* 0x00000a9000007947 */ /* 0x000fea0003800000 */
.L_x_25746:
        /* <DEDUP_REMOVED lines=23> */
.L_x_25751:
[----:B------:R-:W-:Y:S05]  /*3480*/  BSYNC B0 ;  /* 0x0000000000007941 */ /* 0x000fea0003800000 */
.L_x_25750:
[----:B------:R-:W-:-:S05]  /*3490*/  LOP3.LUT R3, R0, R3, RZ, 0xfc, !PT ;  /* 0x0000000300037212 */ /* 0x000fca00078efcff */
[----:B------:R0:W-:Y:S01]  /*34a0*/  STG.E.U8 [R16.64], R3 ;  /* 0x0000000310007986 */ /* 0x0001e2000c101124 */
[----:B------:R-:W-:Y:S05]  /*34b0*/  BRA `(.L_x_25738) ;  /* 0x000008e000007947 */ /* 0x000fea0003800000 */
.L_x_25749:
        /* <DEDUP_REMOVED lines=15> */
.L_x_25753:
[----:B------:R-:W-:Y:S01]  /*35b0*/  IMAD.MOV.U32 R0, RZ, RZ, 0x7f ;  /* 0x0000007fff007424 */ /* 0x000fe200078e00ff */
[----:B------:R-:W-:-:S04]  /*35c0*/  ISETP.GT.U32.AND P0, PT, R2, 0x7f800000, PT ;  /* 0x7f8000000200780c */ /* 0x000fc80003f04070 */
[----:B------:R-:W-:-:S04]  /*35d0*/  SEL R0, R0, 0x7c, P0 ;  /* 0x0000007c00007807 */ /* 0x000fc80000000000 */
.L_x_25754:
[----:B------:R-:W-:Y:S05]  /*35e0*/  BSYNC B0 ;  /* 0x0000000000007941 */ /* 0x000fea0003800000 */
.L_x_25752:
[----:B------:R-:W-:-:S04]  /*35f0*/  LOP3.LUT R2, R3, 0x80000000, RZ, 0xc0, !PT ;  /* 0x8000000003027812 */ /* 0x000fc800078ec0ff */
[----:B------:R-:W-:-:S04]  /*3600*/  SHF.R.U32.HI R3, RZ, 0x18, R2 ;  /* 0x00000018ff037819 */ /* 0x000fc80000011602 */
[----:B------:R-:W-:-:S05]  /*3610*/  LOP3.LUT R3, R0, R3, RZ, 0xfc, !PT ;  /* 0x0000000300037212 */ /* 0x000fca00078efcff */
[----:B------:R0:W-:Y:S01]  /*3620*/  STG.E.U8 [R16.64], R3 ;  /* 0x0000000310007986 */ /* 0x0001e2000c101124 */
[----:B------:R-:W-:Y:S05]  /*3630*/  BRA `(.L_x_25738) ;  /* 0x0000076000007947 */ /* 0x000fea0003800000 */
.L_x_25748:
[----:B------:R-:W0:Y:S01]  /*3640*/  F2F.F32.F64 R0, R8 ;  /* 0x0000000800007310 */ /* 0x000e220000301000 */
[----:B------:R-:W0:-:S14]  /*3650*/  DSETP.GEU.AND P0, PT, |R8|, c[0x2][0xc0], PT ;  /* 0x008030000800762a */ /* 0x000e1c0003f0e200 */
[----:B0-----:R-:W-:-:S05]  /*3660*/  @!P0 FMUL R0, R0, 1.175494350822287508e-38 ;  /* 0x0080000000008820 */ /* 0x001fca0000400000 */
[----:B------:R-:W-:-:S05]  /*3670*/  F2FP.BF16.PACK_AB R0, RZ, R0 ;  /* 0x00000000ff00723e */ /* 0x000fca00000010ff */
[----:B------:R0:W-:Y:S01]  /*3680*/  STG.E.U16 [R16.64], R0 ;  /* 0x0000000010007986 */ /* 0x0001e2000c101524 */
[----:B------:R-:W-:Y:S05]  /*3690*/  BRA `(.L_x_25738) ;  /* 0x0000070000007947 */ /* 0x000fea0003800000 */
.L_x_25745:
        /* <DEDUP_REMOVED lines=11> */
.L_x_25757:
        /* <DEDUP_REMOVED lines=19> */
.L_x_25760:
[----:B------:R-:W-:-:S04]  /*3880*/  LOP3.LUT R0, R5, 0x80000000, RZ, 0xc0, !PT ;  /* 0x8000000005007812 */ /* 0x000fc800078ec0ff */
[----:B------:R-:W-:-:S04]  /*3890*/  SHF.R.U32.HI R3, RZ, 0x18, R0 ;  /* 0x00000018ff037819 */ /* 0x000fc80000011600 */
[----:B------:R-:W-:-:S04]  /*38a0*/  LOP3.LUT R2, R2, R3, RZ, 0xfc, !PT ;  /* 0x0000000302027212 */ /* 0x000fc800078efcff */
[----:B------:R-:W-:Y:S02]  /*38b0*/  PRMT R0, R2, 0x7610, R0 ;  /* 0x0000761002007816 */ /* 0x000fe40000000000 */
.L_x_25759:
[----:B------:R-:W-:Y:S05]  /*38c0*/  BSYNC B0 ;  /* 0x0000000000007941 */ /* 0x000fea0003800000 */
.L_x_25758:
[----:B------:R0:W-:Y:S01]  /*38d0*/  STG.E.U8 [R16.64], R0 ;  /* 0x0000000010007986 */ /* 0x0001e2000c101124 */
[----:B------:R-:W-:Y:S05]  /*38e0*/  BRA `(.L_x_25738) ;  /* 0x000004b000007947 */ /* 0x000fea0003800000 */
.L_x_25756:
        /* <DEDUP_REMOVED lines=19> */
.L_x_25763:
[----:B------:R-:W-:-:S04]  /*3a20*/  LOP3.LUT R0, R5, 0x80000000, RZ, 0xc0, !PT ;  /* 0x8000000005007812 */ /* 0x000fc800078ec0ff */
[----:B------:R-:W-:-:S04]  /*3a30*/  SHF.R.U32.HI R3, RZ, 0x18, R0 ;  /* 0x00000018ff037819 */ /* 0x000fc80000011600 */
[----:B------:R-:W-:-:S04]  /*3a40*/  LOP3.LUT R2, R2, R3, RZ, 0xfc, !PT ;  /* 0x0000000302027212 */ /* 0x000fc800078efcff */
[----:B------:R-:W-:Y:S02]  /*3a50*/  PRMT R0, R2, 0x7610, R0 ;  /* 0x0000761002007816 */ /* 0x000fe40000000000 */
.L_x_25762:
[----:B------:R-:W-:Y:S05]  /*3a60*/  BSYNC B0 ;  /* 0x0000000000007941 */ /* 0x000fea0003800000 */
.L_x_25761:
[----:B------:R0:W-:Y:S01]  /*3a70*/  STG.E.U8 [R16.64], R0 ;  /* 0x0000000010007986 */ /* 0x0001e2000c101124 */
[----:B------:R-:W-:Y:S05]  /*3a80*/  BRA `(.L_x_25738) ;  /* 0x0000031000007947 */ /* 0x000fea0003800000 */
.L_x_25755:
        /* <DEDUP_REMOVED lines=24> */
.L_x_25737:
        /* <DEDUP_REMOVED lines=19> */
[----:B------:R-:W-:Y:S05]  /*3d40*/  BRA `(.L_x_25738) ;  /* 0x0000005000007947 */ /* 0x000fea0003800000 */
.L_x_25765:
[----:B------:R-:W0:Y:S02]  /*3d50*/  F2I.U64.F64.TRUNC R8, R8 ;  /* 0x0000000800087311 */ /* 0x000e24000030d800 */
[----:B0-----:R0:W-:Y:S01]  /*3d60*/  STG.E.64 [R16.64], R8 ;  /* 0x0000000810007986 */ /* 0x0011e2000c101b24 */
[----:B------:R-:W-:Y:S05]  /*3d70*/  BRA `(.L_x_25738) ;  /* 0x0000002000007947 */ /* 0x000fea0003800000 */
.L_x_25764:
[----:B------:R-:W0:Y:S02]  /*3d80*/  F2I.U32.F64.TRUNC R9, R8 ;  /* 0x0000000800097311 */ /* 0x000e24000030d000 */
[----:B0-----:R0:W-:Y:S02]  /*3d90*/  STG.E [R16.64], R9 ;  /* 0x0000000910007986 */ /* 0x0011e4000c101924 */
.L_x_25738:
[----:B0-----:R-:W0:Y:S04]  /*3da0*/  S2R R0, SR_TID.X ;  /* 0x0000000000007919 */ /* 0x001e280000002100 */
[----:B------:R-:W0:Y:S02]  /*3db0*/  S2R R3, SR_CTAID.X ;  /* 0x0000000000037919 */ /* 0x000e240000002500 */
[----:B0-----:R-:W-:-:S05]  /*3dc0*/  IMAD R0, R3, 0x200, R0 ;  /* 0x0000020003007824 */ /* 0x001fca00078e0200 */
[----:B------:R-:W-:Y:S02]  /*3dd0*/  IADD3 R19, R0, 0x80, RZ ;  /* 0x0000008000137810 */ /* 0x000fe40007ffe0ff */
.L_x_25685:
[----:B------:R-:W-:Y:S05]  /*3de0*/  BSYNC B6 ;  /* 0x0000000000067941 */ /* 0x000fea0003800000 */
.L_x_25684:
[----:B------:R-:W-:Y:S01]  /*3df0*/  ISETP.GE.AND P0, PT, R19, c[0x0][0x160], PT ;  /* 0x0000580013007a0c */ /* 0x000fe20003f06270 */
[----:B------:R-:W-:-:S12]  /*3e00*/  BSSY B6, `(.L_x_25766) ;  /* 0x00007ab000067945 */ /* 0x000fd80003800000 */
[----:B------:R-:W-:Y:S05]  /*3e10*/  @P0 BRA `(.L_x_25767) ;  /* 0x00007a9000000947 */ /* 0x000fea0003800000 */
[----:B------:R-:W-:Y:S01]  /*3e20*/  ISETP.NE.AND P0, PT, RZ, c[0x0][0x168], PT ;  /* 0x00005a00ff007a0c */ /* 0x000fe20003f05270 */
[----:B------:R-:W-:Y:S02]  /*3e30*/  IMAD.MOV.U32 R0, RZ, RZ, RZ ;  /* 0x000000ffff007224 */ /* 0x000fe400078e00ff */
        /* <DEDUP_REMOVED lines=226> */
.L_x_25768:
        /* <DEDUP_REMOVED lines=20> */
.L_x_25772:
[----:B------:R-:W2:Y:S01]  /*4da0*/  LDG.E.U8 R2, [R2.64] ;  /* 0x0000002402027981 */ /* 0x000ea2000c1e1100 */
[----:B------:R-:W-:Y:S01]  /*4db0*/  CS2R R14, SRZ ;  /* 0x00000000000e7805 */ /* 0x000fe2000001ff00 */
[----:B--2---:R0:W1:Y:S01]  /*4dc0*/  I2F.F64.U16 R12, R2 ;  /* 0x00000002000c7312 */ /* 0x0040620000101800 */
[----:B------:R-:W-:Y:S05]  /*4dd0*/  BRA `(.L_x_25774) ;  /* 0x00000f5000007947 */ /* 0x000fea0003800000 */
.L_x_25771:
        /* <DEDUP_REMOVED lines=10> */
.L_x_25776:
[----:B------:R-:W2:Y:S01]  /*4e80*/  LDG.E R2, [R2.64] ;  /* 0x0000002402027981 */ /* 0x000ea2000c1e1900 */
[----:B------:R-:W-:Y:S01]  /*4e90*/  CS2R R14, SRZ ;  /* 0x00000000000e7805 */ /* 0x000fe2000001ff00 */
[----:B--2---:R0:W1:Y:S01]  /*4ea0*/  I2F.F64 R12, R2 ;  /* 0x00000002000c7312 */ /* 0x0040620000201c00 */
[----:B------:R-:W-:Y:S05]  /*4eb0*/  BRA `(.L_x_25774) ;  /* 0x00000e7000007947 */ /* 0x000fea0003800000 */
.L_x_25775:
[----:B------:R-:W2:Y:S01]  /*4ec0*/  LDG.E.U16 R2, [R2.64] ;  /* 0x0000002402027981 */ /* 0x000ea2000c1e1500 */
[----:B------:R-:W-:Y:S01]  /*4ed0*/  CS2R R14, SRZ ;  /* 0x00000000000e7805 */ /* 0x000fe2000001ff00 */
[----:B--2---:R0:W1:Y:S01]  /*4ee0*/  I2F.F64.S16 R12, R2 ;  /* 0x00000002000c7312 */ /* 0x0040620000101c00 */
[----:B------:R-:W-:Y:S05]  /*4ef0*/  BRA `(.L_x_25774) ;  /* 0x00000e3000007947 */ /* 0x000fea0003800000 */
.L_x_25770:
        /* <DEDUP_REMOVED lines=11> */
.L_x_25778:
[----:B------:R-:W2:Y:S01]  /*4fb0*/  LDG.E.U16 R0, [R2.64] ;  /* 0x0000002402007981 */ /* 0x000ea2000c1e1500 */
[----:B------:R-:W-:Y:S01]  /*4fc0*/  CS2R R14, SRZ ;  /* 0x00000000000e7805 */ /* 0x000fe2000001ff00 */
[----:B--2---:R-:W-:-:S05]  /*4fd0*/  HADD2.F32 R0, -RZ, R0.H0_H0 ;  /* 0x20000000ff007230 */ /* 0x004fca0000004100 */
[----:B------:R-:W-:-:S04]  /*4fe0*/  FMUL.FTZ R0, R0, 1 ;  /* 0x3f80000000007820 */ /* 0x000fc80000410000 */
[----:B------:R0:W1:Y:S01]  /*4ff0*/  F2F.F64.F32 R12, R0 ;  /* 0x00000000000c7310 */ /* 0x0000620000201800 */
[----:B------:R-:W-:Y:S05]  /*5000*/  BRA `(.L_x_25774) ;  /* 0x00000d2000007947 */ /* 0x000fea0003800000 */
.L_x_25777:
        /* <DEDUP_REMOVED lines=12> */
.L_x_25780:
        /* <DEDUP_REMOVED lines=8> */
.L_x_25779:
[----:B------:R0:W5:Y:S01]  /*5150*/  LDG.E.64 R12, [R2.64] ;  /* 0x00000024020c7981 */ /* 0x000162000c1e1b00 */
[----:B------:R-:W-:Y:S01]  /*5160*/  CS2R R14, SRZ ;  /* 0x00000000000e7805 */ /* 0x000fe2000001ff00 */
[----:B------:R-:W-:Y:S05]  /*5170*/  BRA `(.L_x_25774) ;  /* 0x00000bb000007947 */ /* 0x000fea0003800000 */
.L_x_25769:
        /* <DEDUP_REMOVED lines=14> */
.L_x_25783:
[----:B------:R0:W5:Y:S01]  /*5260*/  LDG.E.128 R12, [R2.64] ;  /* 0x00000024020c7981 */ /* 0x000162000c1e1d00 */
[----:B------:R-:W-:Y:S05]  /*5270*/  BRA `(.L_x_25774) ;  /* 0x00000ab000007947 */ /* 0x000fea0003800000 */
.L_x_25782:
        /* <DEDUP_REMOVED lines=29> */
.L_x_25785:
        /* <DEDUP_REMOVED lines=16> */
.L_x_25784:
[----:B------:R-:W2:Y:S01]  /*5550*/  LDG.E.U16 R0, [R2.64] ;  /* 0x0000002402007981 */ /* 0x000ea2000c1e1500 */
[----:B------:R-:W-:Y:S01]  /*5560*/  CS2R R14, SRZ ;  /* 0x00000000000e7805 */ /* 0x000fe2000001ff00 */
[----:B--2---:R-:W-:-:S05]  /*5570*/  PRMT R0, RZ, 0x5410, R0 ;  /* 0x00005410ff007816 */ /* 0x004fca0000000000 */
[----:B------:R-:W-:-:S04]  /*5580*/  FMUL.FTZ R0, R0, 1 ;  /* 0x3f80000000007820 */ /* 0x000fc80000410000 */
[----:B------:R0:W1:Y:S01]  /*5590*/  F2F.F64.F32 R12, R0 ;  /* 0x00000000000c7310 */ /* 0x0000620000201800 */
[----:B------:R-:W-:Y:S05]  /*55a0*/  BRA `(.L_x_25774) ;  /* 0x0000078000007947 */ /* 0x000fea0003800000 */
.L_x_25781:
        /* <DEDUP_REMOVED lines=12> */
.L_x_25788:
        /* <DEDUP_REMOVED lines=21> */
.L_x_25792:
[----:B------:R-:W-:Y:S05]  /*57c0*/  BSYNC B1 ;  /* 0x0000000000017941 */ /* 0x000fea0003800000 */
.L_x_25791:
[----:B------:R-:W-:Y:S01]  /*57d0*/  LEA R3, R0, 0x3b800000, 0x17 ;  /* 0x3b80000000037811 */ /* 0x000fe200078eb8ff */
[----:B------:R-:W-:-:S05]  /*57e0*/  IMAD.SHL.U32 R0, R2, 0x100000, RZ ;  /* 0x0010000002007824 */ /* 0x000fca00078e00ff */
[----:B------:R-:W-:Y:S02]  /*57f0*/  LOP3.LUT R0, R3, R0, R4, 0xfe, !PT ;  /* 0x0000000003007212 */ /* 0x000fe400078efe04 */
.L_x_25790:
[----:B------:R-:W-:Y:S05]  /*5800*/  BSYNC B0 ;  /* 0x0000000000007941 */ /* 0x000fea0003800000 */
.L_x_25789:
[----:B------:R-:W-:Y:S01]  /*5810*/  FMUL.FTZ R0, R0, 1 ;  /* 0x3f80000000007820 */ /* 0x000fe20000410000 */
[----:B------:R-:W-:-:S03]  /*5820*/  CS2R R14, SRZ ;  /* 0x00000000000e7805 */ /* 0x000fc6000001ff00 */
[----:B------:R0:W1:Y:S01]  /*5830*/  F2F.F64.F32 R12, R0 ;  /* 0x00000000000c7310 */ /* 0x0000620000201800 */
[----:B------:R-:W-:Y:S05]  /*5840*/  BRA `(.L_x_25774) ;  /* 0x000004e000007947 */ /* 0x000fea0003800000 */
.L_x_25787:
        /* <DEDUP_REMOVED lines=21> */
.L_x_25796:
[----:B------:R-:W-:Y:S05]  /*59a0*/  BSYNC B1 ;  /* 0x0000000000017941 */ /* 0x000fea0003800000 */
.L_x_25795:
[----:B------:R-:W-:Y:S01]  /*59b0*/  LEA R3, R0, 0x37800000, 0x17 ;  /* 0x3780000000037811 */ /* 0x000fe200078eb8ff */
[----:B------:R-:W-:-:S05]  /*59c0*/  IMAD.SHL.U32 R0, R2, 0x200000, RZ ;  /* 0x0020000002007824 */ /* 0x000fca00078e00ff */
[----:B------:R-:W-:Y:S02]  /*59d0*/  LOP3.LUT R0, R3, R0, R4, 0xfe, !PT ;  /* 0x0000000003007212 */ /* 0x000fe400078efe04 */
.L_x_25794:
[----:B------:R-:W-:Y:S05]  /*59e0*/  BSYNC B0 ;  /* 0x0000000000007941 */ /* 0x000fea0003800000 */
.L_x_25793:
[----:B------:R-:W-:Y:S01]  /*59f0*/  FMUL.FTZ R0, R0, 1 ;  /* 0x3f80000000007820 */ /* 0x000fe20000410000 */
[----:B------:R-:W-:-:S03]  /*5a00*/  CS2R R14, SRZ ;  /* 0x00000000000e7805 */ /* 0x000fc6000001ff00 */
[----:B------:R0:W1:Y:S01]  /*5a10*/  F2F.F64.F32 R12, R0 ;  /* 0x00000000000c7310 */ /* 0x0000620000201800 */
[----:B------:R-:W-:Y:S05]  /*5a20*/  BRA `(.L_x_25774) ;  /* 0x0000030000007947 */ /* 0x000fea0003800000 */
.L_x_25786:
        /* <DEDUP_REMOVED lines=14> */
.L_x_25800:
[----:B------:R-:W-:Y:S05]  /*5b10*/  BSYNC B0 ;  /* 0x0000000000007941 */ /* 0x000fea0003800000 */
.L_x_25799:
[----:B------:R-:W-:Y:S01]  /*5b20*/  FMUL.FTZ R0, R0, 1 ;  /* 0x3f80000000007820 */ /* 0x000fe20000410000 */
[----:B------:R-:W-:-:S03]  /*5b30*/  CS2R R14, SRZ ;  /* 0x00000000000e7805 */ /* 0x000fc6000001ff00 */
[----:B------:R0:W1:Y:S01]  /*5b40*/  F2F.F64.F32 R12, R0 ;  /* 0x00000000000c7310 */ /* 0x0000620000201800 */
[----:B------:R-:W-:Y:S05]  /*5b50*/  BRA `(.L_x_25774) ;  /* 0x000001d000007947 */ /* 0x000fea0003800000 */
.L_x_25773:
        /* <DEDUP_REMOVED lines=22> */
.L_x_25798:
[----:B------:R-:W2:Y:S01]  /*5cc0*/  LDG.E.64 R12, [R2.64] ;  /* 0x00000024020c7981 */ /* 0x000ea2000c1e1b00 */
[----:B------:R-:W-:Y:S01]  /*5cd0*/  CS2R R14, SRZ ;  /* 0x00000000000e7805 */ /* 0x000fe2000001ff00 */
[----:B--2---:R-:W0:Y:S01]  /*5ce0*/  I2F.F64.U64 R12, R12 ;  /* 0x0000000c000c7312 */ /* 0x004e220000301800 */
[----:B------:R-:W-:Y:S05]  /*5cf0*/  BRA `(.L_x_25774) ;  /* 0x0000003000007947 */ /* 0x000fea0003800000 */
.L_x_25797:
[----:B------:R-:W2:Y:S01]  /*5d00*/  LDG.E R2, [R2.64] ;  /* 0x0000002402027981 */ /* 0x000ea2000c1e1900 */
[----:B------:R-:W-:Y:S01]  /*5d10*/  CS2R R14, SRZ ;  /* 0x00000000000e7805 */ /* 0x000fe2000001ff00 */
[----:B--2---:R0:W1:Y:S06]  /*5d20*/  I2F.F64.U32 R12, R2 ;  /* 0x00000002000c7312 */ /* 0x00406c0000201800 */
.L_x_25774:
        /* <DEDUP_REMOVED lines=15> */
[----:B------:R-:W-:Y:S02]  /*5e20*/  IMAD.MOV.U32 R0, RZ, RZ, R2 ;  /* 0x000000ffff007224 */ /* 0x000fe400078e0002 */
[----:B------:R-:W-:Y:S02]  /*5e30*/  IMAD.MOV.U32 R8, RZ, RZ, R28 ;  /* 0x000000ffff087224 */ /* 0x000fe400078e001c */
[----:B------:R-:W-:Y:S01]  /*5e40*/  IMAD.MOV.U32 R9, RZ, RZ, R29 ;  /* 0x000000ffff097224 */ /* 0x000fe200078e001d */
[----:B------:R-:W-:Y:S05]  /*5e50*/  BRA `(.L_x_25803) ;  /* 0x0000002000007947 */ /* 0x000fea0003800000 */
.L_x_25802:
[----:B------:R0:W1:Y:S01]  /*5e60*/  DMUL R8, RZ, R10 ;  /* 0x0000000aff087228 */ /* 0x0000620000000000 */
[----:B------:R-:W-:-:S05]  /*5e70*/  IMAD.MOV.U32 R0, RZ, RZ, RZ ;  /* 0x000000ffff007224 */ /* 0x000fca00078e00ff */
.L_x_25803:
[----:B------:R-:W-:Y:S05]  /*5e80*/  BSYNC B1 ;  /* 0x0000000000017941 */ /* 0x000fea0003800000 */
.L_x_25801:
[----:B------:R-:W-:Y:S02]  /*5e90*/  IMAD.SHL.U32 R2, R0, 0x8, RZ ;  /* 0x0000000800027824 */ /* 0x000fe400078e00ff */
[----:B------:R-:W-:-:S03]  /*5ea0*/  IMAD.MOV.U32 R3, RZ, RZ, 0x8 ;  /* 0x00000008ff037424 */ /* 0x000fc600078e00ff */
[----:B------:R-:W-:-:S05]  /*5eb0*/  LOP3.LUT R2, R2, 0x8, RZ, 0xc0, !PT ;  /* 0x0000000802027812 */ /* 0x000fca00078ec0ff */
[----:B------:R-:W-:-:S05]  /*5ec0*/  IMAD.WIDE.U32 R2, R2, R3, c[0x4][0x1b0] ;  /* 0x01006c0002027625 */ /* 0x000fca00078e0003 */
[----:B------:R-:W3:Y:S04]  /*5ed0*/  LDG.E.128.CONSTANT R20, [R2.64] ;  /* 0x0000002402147981 */ /* 0x000ee8000c1e9d00 */
[----:B------:R-:W4:Y:S04]  /*5ee0*/  LDG.E.128.CONSTANT R24, [R2.64+0x10] ;  /* 0x0000102402187981 */ /* 0x000f28000c1e9d00 */
[----:B0-----:R-:W5:Y:S01]  /*5ef0*/  LDG.E.128.CONSTANT R4, [R2.64+0x20] ;  /* 0x0000202402047981 */ /* 0x001f62000c1e9d00 */
        /* <DEDUP_REMOVED lines=27> */
.L_x_25805:
        /* <DEDUP_REMOVED lines=15> */
[----:B------:R-:W-:Y:S01]  /*61a0*/  ISETP.NE.AND P0, PT, R2, 0x400, PT ;  /* 0x000004000200780c */ /* 0x000fe20003f05270 */
[----:B------:R-:W-:Y:S02]  /*61b0*/  IMAD.MOV.U32 R4, RZ, RZ, R30 ;  /* 0x000000ffff047224 */ /* 0x000fe400078e001e */
[----:B------:R-:W-:-:S06]  /*61c0*/  IMAD.MOV.U32 R5, RZ, RZ, R31 ;  /* 0x000000ffff057224 */ /* 0x000fcc00078e001f */
[----:B------:R-:W0:-:S04]  /*61d0*/  DFMA R6, R4, R10, c[0x2][0x30] ;  /* 0x00800c000406762b */ /* 0x000e08000000000a */
[----:B------:R-:W-:Y:S02]  /*61e0*/  @P0 IMAD.MOV R3, RZ, RZ, R2 ;  /* 0x000000ffff030224 */ /* 0x000fe400078e0202 */
[----:B0-----:R-:W0:Y:S01]  /*61f0*/  DFMA R6, R4, R6, c[0x2][0x38] ;  /* 0x00800e000406762b */ /* 0x001e220000000006 */
[----:B------:R-:W-:Y:S02]  /*6200*/  IMAD.MOV.U32 R2, RZ, RZ, RZ ;  /* 0x000000ffff027224 */ /* 0x000fe400078e00ff */
[----:B------:R-:W-:-:S03]  /*6210*/  LEA R3, R3, 0x3ff00000, 0x14 ;  /* 0x3ff0000003037811 */ /* 0x000fc600078ea0ff */
[----:B0-----:R-:W0:-:S04]  /*6220*/  DFMA R6, R4, R6, c[0x2][0x40] ;  /* 0x008010000406762b */ /* 0x001e080000000006 */
[----:B------:R-:W-:-:S04]  /*6230*/  DADD R10, R2, -1 ;  /* 0xbff00000020a7429 */ /* 0x000fc80000000000 */
[----:B0-----:R-:W0:-:S06]  /*6240*/  DFMA R6, R4, R6, c[0x2][0x48] ;  /* 0x008012000406762b */ /* 0x001e0c0000000006 */
        /* <DEDUP_REMOVED lines=11> */
[----:B------:R-:W-:Y:S02]  /*6300*/  @P1 FSEL R31, R3, R7, !P0 ;  /* 0x00000007031f1208 */ /* 0x000fe40004000000 */
.L_x_25806:
[----:B------:R-:W-:Y:S05]  /*6310*/  BSYNC B0 ;  /* 0x0000000000007941 */ /* 0x000fea0003800000 */
.L_x_25804:
        /* <DEDUP_REMOVED lines=15> */
[----:B------:R-:W-:Y:S05]  /*6410*/  BRA `(.L_x_25809) ;  /* 0x0000002000007947 */ /* 0x000fea0003800000 */
.L_x_25808:
[----:B------:R0:W1:Y:S01]  /*6420*/  DMUL R28, RZ, R14 ;  /* 0x0000000eff1c7228 */ /* 0x0000620000000000 */
[----:B------:R-:W-:-:S05]  /*6430*/  IMAD.MOV.U32 R2, RZ, RZ, RZ ;  /* 0x000000ffff027224 */ /* 0x000fca00078e00ff */
.L_x_25809:
[----:B------:R-:W-:Y:S05]  /*6440*/  BSYNC B1 ;  /* 0x0000000000017941 */ /* 0x000fea0003800000 */
.L_x_25807:
[----:B------:R-:W-:Y:S01]  /*6450*/  IADD3 R18, R2, 0x1, RZ ;  /* 0x0000000102127810 */ /* 0x000fe20007ffe0ff */
[----:B------:R-:W-:-:S04]  /*6460*/  IMAD.MOV.U32 R33, RZ, RZ, 0x8 ;  /* 0x00000008ff217424 */ /* 0x000fc800078e00ff */
[----:B------:R-:W-:-:S05]  /*6470*/  IMAD.SHL.U32 R0, R18, 0x8, RZ ;  /* 0x0000000812007824 */ /* 0x000fca00078e00ff */
[----:B------:R-:W-:-:S05]  /*6480*/  LOP3.LUT R0, R0, 0x8, RZ, 0xc0, !PT ;  /* 0x0000000800007812 */ /* 0x000fca00078ec0ff */
[----:B------:R-:W-:-:S05]  /*6490*/  IMAD.WIDE.U32 R32, R0, R33, c[0x4][0x1b0] ;  /* 0x01006c0000207625 */ /* 0x000fca00078e0021 */
[----:B------:R2:W3:Y:S04]  /*64a0*/  LDG.E.128.CONSTANT R24, [R32.64] ;  /* 0x0000002420187981 */ /* 0x0004e8000c1e9d00 */
[----:B0-----:R2:W4:Y:S04]  /*64b0*/  LDG.E.128.CONSTANT R4, [R32.64+0x10] ;  /* 0x0000102420047981 */ /* 0x001528000c1e9d00 */
[----:B------:R2:W5:Y:S01]  /*64c0*/  LDG.E.128.CONSTANT R20, [R32.64+0x20] ;  /* 0x0000202420147981 */ /* 0x000562000c1e9d00 */
        /* <DEDUP_REMOVED lines=8> */
[----:B------:R-:W0:-:S04]  /*6550*/  DFMA R2, R12, R2, 6.75539944105574400000e+15 ;  /* 0x433800000c02742b */ /* 0x000e080000000002 */
[----:B-12---:R-:W-:-:S04]  /*6560*/  DMUL R32, R28, R28 ;  /* 0x0000001c1c207228 */ /* 0x006fc80000000000 */
[----:B0-----:R-:W0:-:S06]  /*6570*/  DADD R10, R2, -6.75539944105574400000e+15 ;  /* 0xc3380000020a7429 */ /* 0x001e0c0000000000 */
[----:B0-----:R-:W0:-:S06]  /*6580*/  DFMA R34, R10, c[0x2][0x20], R12 ;  /* 0x008008000a227a2b */ /* 0x001e0c000000000c */
[----:B0-----:R-:W0:-:S04]  /*6590*/  DFMA R10, R10, c[0x2][0x28], R34 ;  /* 0x00800a000a0a7a2b */ /* 0x001e080000000022 */
[----:B------:R-:W1:-:S04]  /*65a0*/  DMUL R34, R8, -2 ;  /* 0xc000000008227828 */ /* 0x000e480000000000 */
[----:B0-----:R-:W0:-:S04]  /*65b0*/  DFMA R36, R10, R36, c[0x2][0x78] ;  /* 0x00801e000a24762b */ /* 0x001e080000000024 */
[----:B-1----:R1:W-:Y:S02]  /*65c0*/  DMUL R8, R34, R8 ;  /* 0x0000000822087228 */ /* 0x0023e40000000000 */
[----:B-1----:R-:W-:Y:S01]  /*65d0*/  IMAD.MOV.U32 R34, RZ, RZ, 0x79785eba ;  /* 0x79785ebaff227424 */ /* 0x002fe200078e00ff */
[----:B------:R-:W-:Y:S01]  /*65e0*/  FSEL R35, R0, -0.082518599927425384521, !P0 ;  /* 0xbda8ff8300237808 */ /* 0x000fe20004000000 */
[----:B0-----:R-:W0:-:S03]  /*65f0*/  DFMA R36, R10, R36, c[0x2][0x80] ;  /* 0x008020000a24762b */ /* 0x001e060000000024 */
[----:B------:R-:W-:-:S03]  /*6600*/  FSEL R34, -R34, 4.2945490664224492434e-19, !P0 ;  /* 0x20fd816422227808 */ /* 0x000fc60004000100 */
        /* <DEDUP_REMOVED lines=36> */
.L_x_25811:
[----:B-1----:R-:W-:Y:S05]  /*6850*/  BSYNC B0 ;  /* 0x0000000000007941 */ /* 0x002fea0003800000 */
.L_x_25810:
        /* <DEDUP_REMOVED lines=16> */
.L_x_25813:
[----:B------:R1:W2:Y:S01]  /*6960*/  DMUL R28, RZ, R14 ;  /* 0x0000000eff1c7228 */ /* 0x0002a20000000000 */
[----:B------:R-:W-:-:S05]  /*6970*/  IMAD.MOV.U32 R0, RZ, RZ, RZ ;  /* 0x000000ffff007224 */ /* 0x000fca00078e00ff */
.L_x_25814:
[----:B------:R-:W-:Y:S05]  /*6980*/  BSYNC B1 ;  /* 0x0000000000017941 */ /* 0x000fea0003800000 */
.L_x_25812:
[----:B0-----:R-:W-:Y:S02]  /*6990*/  IMAD.SHL.U32 R2, R0, 0x8, RZ ;  /* 0x0000000800027824 */ /* 0x001fe400078e00ff */
[----:B------:R-:W-:-:S03]  /*69a0*/  IMAD.MOV.U32 R3, RZ, RZ, 0x8 ;  /* 0x00000008ff037424 */ /* 0x000fc600078e00ff */
[----:B------:R-:W-:-:S05]  /*69b0*/  LOP3.LUT R2, R2, 0x8, RZ, 0xc0, !PT ;  /* 0x0000000802027812 */ /* 0x000fca00078ec0ff */
[----:B------:R-:W-:-:S05]  /*69c0*/  IMAD.WIDE.U32 R2, R2, R3, c[0x4][0x1b0] ;  /* 0x01006c0002027625 */ /* 0x000fca00078e0003 */
[----:B------:R0:W3:Y:S04]  /*69d0*/  LDG.E.128.CONSTANT R20, [R2.64] ;  /* 0x0000002402147981 */ /* 0x0000e8000c1e9d00 */
[----:B-1----:R0:W4:Y:S04]  /*69e0*/  LDG.E.128.CONSTANT R12, [R2.64+0x10] ;  /* 0x00001024020c7981 */ /* 0x002128000c1e9d00 */
        /* <DEDUP_REMOVED lines=32> */
.L_x_25818:
[----:B------:R-:W0:Y:S02]  /*6bf0*/  F2I.S64.F64.TRUNC R8, R8 ;  /* 0x0000000800087311 */ /* 0x000e24000030d900 */
[----:B0-----:R-:W-:-:S05]  /*6c00*/  IMAD.MOV.U32 R3, RZ, RZ, R8 ;  /* 0x000000ffff037224 */ /* 0x001fca00078e0008 */
[----:B------:R0:W-:Y:S01]  /*6c10*/  STG.E.U8 [R16.64], R3 ;  /* 0x0000000310007986 */ /* 0x0001e2000c101124 */
[----:B------:R-:W-:Y:S05]  /*6c20*/  BRA `(.L_x_25820) ;  /* 0x00000f1000007947 */ /* 0x000fea0003800000 */
.L_x_25817:
        /* <DEDUP_REMOVED lines=9> */
.L_x_25822:
[----:B------:R-:W0:Y:S02]  /*6cc0*/  F2I.F64.TRUNC R9, R8 ;  /* 0x0000000800097311 */ /* 0x000e24000030d100 */
[----:B0-----:R0:W-:Y:S01]  /*6cd0*/  STG.E [R16.64], R9 ;  /* 0x0000000910007986 */ /* 0x0011e2000c101924 */
[----:B------:R-:W-:Y:S05]  /*6ce0*/  BRA `(.L_x_25820) ;  /* 0x00000e5000007947 */ /* 0x000fea0003800000 */
.L_x_25821:
[----:B------:R-:W0:Y:S02]  /*6cf0*/  F2I.F64.TRUNC R9, R8 ;  /* 0x0000000800097311 */ /* 0x000e24000030d100 */
[----:B0-----:R0:W-:Y:S01]  /*6d00*/  STG.E.U16 [R16.64], R9 ;  /* 0x0000000910007986 */ /* 0x0011e2000c101524 */
[----:B------:R-:W-:Y:S05]  /*6d10*/  BRA `(.L_x_25820) ;  /* 0x00000e2000007947 */ /* 0x000fea0003800000 */
.L_x_25816:
        /* <DEDUP_REMOVED lines=11> */
.L_x_25824:
[----:B------:R-:W0:Y:S01]  /*6dd0*/  F2F.F32.F64 R0, R8 ;  /* 0x0000000800007310 */ /* 0x000e220000301000 */
[----:B------:R-:W0:-:S14]  /*6de0*/  DSETP.GEU.AND P0, PT, |R8|, c[0x2][0xc0], PT ;  /* 0x008030000800762a */ /* 0x000e1c0003f0e200 */
[----:B0-----:R-:W-:-:S05]  /*6df0*/  @!P0 FMUL R0, R0, 1.175494350822287508e-38 ;  /* 0x0080000000008820 */ /* 0x001fca0000400000 */
[----:B------:R-:W-:-:S05]  /*6e00*/  F2FP.PACK_AB R0, RZ, R0 ;  /* 0x00000000ff00723e */ /* 0x000fca00000000ff */
[----:B------:R0:W-:Y:S01]  /*6e10*/  STG.E.U16 [R16.64], R0 ;  /* 0x0000000010007986 */ /* 0x0001e2000c101524 */
[----:B------:R-:W-:Y:S05]  /*6e20*/  BRA `(.L_x_25820) ;  /* 0x00000d1000007947 */ /* 0x000fea0003800000 */
.L_x_25823:
        /* <DEDUP_REMOVED lines=14> */
.L_x_25826:
        /* <DEDUP_REMOVED lines=9> */
.L_x_25825:
[----:B------:R0:W-:Y:S01]  /*6fa0*/  STG.E.64 [R16.64], R8 ;  /* 0x0000000810007986 */ /* 0x0001e2000c101b24 */
[----:B------:R-:W-:Y:S05]  /*6fb0*/  BRA `(.L_x_25820) ;  /* 0x00000b8000007947 */ /* 0x000fea0003800000 */
.L_x_25815:
        /* <DEDUP_REMOVED lines=13> */
.L_x_25829:
[----:B------:R0:W-:Y:S01]  /*7090*/  STG.E.128 [R16.64], R8 ;  /* 0x0000000810007986 */ /* 0x0001e2000c101d24 */
[----:B------:R-:W-:Y:S05]  /*70a0*/  BRA `(.L_x_25820) ;  /* 0x00000a9000007947 */ /* 0x000fea0003800000 */
.L_x_25828:
        /* <DEDUP_REMOVED lines=23> */
.L_x_25833:
[----:B------:R-:W-:Y:S05]  /*7220*/  BSYNC B0 ;  /* 0x0000000000007941 */ /* 0x000fea0003800000 */
.L_x_25832:
[----:B------:R-:W-:-:S05]  /*7230*/  LOP3.LUT R3, R0, R3, RZ, 0xfc, !PT ;  /* 0x0000000300037212 */ /* 0x000fca00078efcff */
[----:B------:R0:W-:Y:S01]  /*7240*/  STG.E.U8 [R16.64], R3 ;  /* 0x0000000310007986 */ /* 0x0001e2000c101124 */
[----:B------:R-:W-:Y:S05]  /*7250*/  BRA `(.L_x_25820) ;  /* 0x000008e000007947 */ /* 0x000fea0003800000 */
.L_x_25831:
        /* <DEDUP_REMOVED lines=15> */
.L_x_25835:
[----:B------:R-:W-:Y:S01]  /*7350*/  IMAD.MOV.U32 R0, RZ, RZ, 0x7f ;  /* 0x0000007fff007424 */ /* 0x000fe200078e00ff */
[----:B------:R-:W-:-:S04]  /*7360*/  ISETP.GT.U32.AND P0, PT, R2, 0x7f800000, PT ;  /* 0x7f8000000200780c */ /* 0x000fc80003f04070 */
[----:B------:R-:W-:-:S04]  /*7370*/  SEL R0, R0, 0x7c, P0 ;  /* 0x0000007c00007807 */ /* 0x000fc80000000000 */
.L_x_25836:
[----:B------:R-:W-:Y:S05]  /*7380*/  BSYNC B0 ;  /* 0x0000000000007941 */ /* 0x000fea0003800000 */
.L_x_25834:
[----:B------:R-:W-:-:S04]  /*7390*/  LOP3.LUT R2, R3, 0x80000000, RZ, 0xc0, !PT ;  /* 0x8000000003027812 */ /* 0x000fc800078ec0ff */
[----:B------:R-:W-:-:S04]  /*73a0*/  SHF.R.U32.HI R3, RZ, 0x18, R2 ;  /* 0x00000018ff037819 */ /* 0x000fc80000011602 */
[----:B------:R-:W-:-:S05]  /*73b0*/  LOP3.LUT R3, R0, R3, RZ, 0xfc, !PT ;  /* 0x0000000300037212 */ /* 0x000fca00078efcff */
[----:B------:R0:W-:Y:S01]  /*73c0*/  STG.E.U8 [R16.64], R3 ;  /* 0x0000000310007986 */ /* 0x0001e2000c101124 */
[----:B------:R-:W-:Y:S05]  /*73d0*/  BRA `(.L_x_25820) ;  /* 0x0000076000007947 */ /* 0x000fea0003800000 */
.L_x_25830:
[----:B------:R-:W0:Y:S01]  /*73e0*/  F2F.F32.F64 R0, R8 ;  /* 0x0000000800007310 */ /* 0x000e220000301000 */
[----:B------:R-:W0:-:S14]  /*73f0*/  DSETP.GEU.AND P0, PT, |R8|, c[0x2][0xc0], PT ;  /* 0x008030000800762a */ /* 0x000e1c0003f0e200 */
[----:B0-----:R-:W-:-:S05]  /*7400*/  @!P0 FMUL R0, R0, 1.175494350822287508e-38 ;  /* 0x0080000000008820 */ /* 0x001fca0000400000 */
[----:B------:R-:W-:-:S05]  /*7410*/  F2FP.BF16.PACK_AB R0, RZ, R0 ;  /* 0x00000000ff00723e */ /* 0x000fca00000010ff */
[----:B------:R0:W-:Y:S01]  /*7420*/  STG.E.U16 [R16.64], R0 ;  /* 0x0000000010007986 */ /* 0x0001e2000c101524 */
[----:B------:R-:W-:Y:S05]  /*7430*/  BRA `(.L_x_25820) ;  /* 0x0000070000007947 */ /* 0x000fea0003800000 */
.L_x_25827:
        /* <DEDUP_REMOVED lines=11> */
.L_x_25839:
        /* <DEDUP_REMOVED lines=19> */
.L_x_25842:
[----:B------:R-:W-:-:S04]  /*7620*/  LOP3.LUT R0, R5, 0x80000000, RZ, 0xc0, !PT ;  /* 0x8000000005007812 */ /* 0x000fc800078ec0ff */
[----:B------:R-:W-:-:S04]  /*7630*/  SHF.R.U32.HI R3, RZ, 0x18, R0 ;  /* 0x00000018ff037819 */ /* 0x000fc80000011600 */
[----:B------:R-:W-:-:S04]  /*7640*/  LOP3.LUT R2, R2, R3, RZ, 0xfc, !PT ;  /* 0x0000000302027212 */ /* 0x000fc800078efcff */
[----:B------:R-:W-:Y:S02]  /*7650*/  PRMT R0, R2, 0x7610, R0 ;  /* 0x0000761002007816 */ /* 0x000fe40000000000 */
.L_x_25841:
[----:B------:R-:W-:Y:S05]  /*7660*/  BSYNC B0 ;  /* 0x0000000000007941 */ /* 0x000fea0003800000 */
.L_x_25840:
[----:B------:R0:W-:Y:S01]  /*7670*/  STG.E.U8 [R16.64], R0 ;  /* 0x0000000010007986 */ /* 0x0001e2000c101124 */
[----:B------:R-:W-:Y:S05]  /*7680*/  BRA `(.L_x_25820) ;  /* 0x000004b000007947 */ /* 0x000fea0003800000 */
.L_x_25838:
        /* <DEDUP_REMOVED lines=19> */
.L_x_25845:
[----:B------:R-:W-:-:S04]  /*77c0*/  LOP3.LUT R0, R5, 0x80000000, RZ, 0xc0, !PT ;  /* 0x8000000005007812 */ /* 0x000fc800078ec0ff */
[----:B------:R-:W-:-:S04]  /*77d0*/  SHF.R.U32.HI R3, RZ, 0x18, R0 ;  /* 0x00000018ff037819 */ /* 0x000fc80000011600 */
[----:B------:R-:W-:-:S04]  /*77e0*/  LOP3.LUT R2, R2, R3, RZ, 0xfc, !PT ;  /* 0x0000000302027212 */ /* 0x000fc800078efcff */
[----:B------:R-:W-:Y:S02]  /*77f0*/  PRMT R0, R2, 0x7610, R0 ;  /* 0x0000761002007816 */ /* 0x000fe40000000000 */
.L_x_25844:
[----:B------:R-:W-:Y:S05]  /*7800*/  BSYNC B0 ;  /* 0x0000000000007941 */ /* 0x000fea0003800000 */
.L_x_25843:
[----:B------:R0:W-:Y:S01]  /*7810*/  STG.E.U8 [R16.64], R0 ;  /* 0x0000000010007986 */ /* 0x0001e2000c101124 */
[----:B------:R-:W-:Y:S05]  /*7820*/  BRA `(.L_x_25820) ;  /* 0x0000031000007947 */ /* 0x000fea0003800000 */
.L_x_25837:
        /* <DEDUP_REMOVED lines=24> */
.L_x_25819:
        /* <DEDUP_REMOVED lines=20> */
.L_x_25847:
[----:B------:R-:W0:Y:S02]  /*7af0*/  F2I.U64.F64.TRUNC R8, R8 ;  /* 0x0000000800087311 */ /* 0x000e24000030d800 */
[----:B0-----:R0:W-:Y:S01]  /*7b00*/  STG.E.64 [R16.64], R8 ;  /* 0x0000000810007986 */ /* 0x0011e2000c101b24 */
[----:B------:R-:W-:Y:S05]  /*7b10*/  BRA `(.L_x_25820) ;  /* 0x0000002000007947 */ /* 0x000fea0003800000 */
.L_x_25846:
[----:B------:R-:W0:Y:S02]  /*7b20*/  F2I.U32.F64.TRUNC R9, R8 ;  /* 0x0000000800097311 */ /* 0x000e24000030d000 */
[----:B0-----:R0:W-:Y:S02]  /*7b30*/  STG.E [R16.64], R9 ;  /* 0x0000000910007986 */ /* 0x0011e4000c101924 */
.L_x_25820:
        /* <DEDUP_REMOVED lines=231> */
.L_x_25848:
        /* <DEDUP_REMOVED lines=20> */
.L_x_25852:
[----:B------:R-:W2:Y:S01]  /*8af0*/  LDG.E.U8 R2, [R2.64] ;  /* 0x0000002402027981 */ /* 0x000ea2000c1e1100 */
[----:B------:R-:W-:Y:S01]  /*8b00*/  CS2R R14, SRZ ;  /* 0x00000000000e7805 */ /* 0x000fe2000001ff00 */
[----:B--2---:R0:W1:Y:S01]  /*8b10*/  I2F.F64.U16 R12, R2 ;  /* 0x00000002000c7312 */ /* 0x0040620000101800 */
[----:B------:R-:W-:Y:S05]  /*8b20*/  BRA `(.L_x_25854) ;  /* 0x00000f5000007947 */ /* 0x000fea0003800000 */
.L_x_25851:
        /* <DEDUP_REMOVED lines=10> */
.L_x_25856:
[----:B------:R-:W2:Y:S01]  /*8bd0*/  LDG.E R2, [R2.64] ;  /* 0x0000002402027981 */ /* 0x000ea2000c1e1900 */
[----:B------:R-:W-:Y:S01]  /*8be0*/  CS2R R14, SRZ ;  /* 0x00000000000e7805 */ /* 0x000fe2000001ff00 */
[----:B--2---:R0:W1:Y:S01]  /*8bf0*/  I2F.F64 R12, R2 ;  /* 0x00000002000c7312 */ /* 0x0040620000201c00 */
[----:B------:R-:W-:Y:S05]  /*8c00*/  BRA `(.L_x_25854) ;  /* 0x00000e7000007947 */ /* 0x000fea0003800000 */
.L_x_25855:
[----:B------:R-:W2:Y:S01]  /*8c10*/  LDG.E.U16 R2, [R2.64] ;  /* 0x0000002402027981 */ /* 0x000ea2000c1e1500 */
[----:B------:R-:W-:Y:S01]  /*8c20*/  CS2R R14, SRZ ;  /* 0x00000000000e7805 */ /* 0x000fe2000001ff00 */
[----:B--2---:R0:W1:Y:S01]  /*8c30*/  I2F.F64.S16 R12, R2 ;  /* 0x00000002000c7312 */ /* 0x0040620000101c00 */
[----:B------:R-:W-:Y:S05]  /*8c40*/  BRA `(.L_x_25854) ;  /* 0x00000e3000007947 */ /* 0x000fea0003800000 */
.L_x_25850:
        /* <DEDUP_REMOVED lines=11> */
.L_x_25858:
[----:B------:R-:W2:Y:S01]  /*8d00*/  LDG.E.U16 R0, [R2.64] ;  /* 0x0000002402007981 */ /* 0x000ea2000c1e1500 */
[----:B------:R-:W-:Y:S01]  /*8d10*/  CS2R R14, SRZ ;  /* 0x00000000000e7805 */ /* 0x000fe2000001ff00 */
[----:B--2---:R-:W-:-:S05]  /*8d20*/  HADD2.F32 R0, -RZ, R0.H0_H0 ;  /* 0x20000000ff007230 */ /* 0x004fca0000004100 */
[----:B------:R-:W-:-:S04]  /*8d30*/  FMUL.FTZ R0, R0, 1 ;  /* 0x3f80000000007820 */ /* 0x000fc80000410000 */
[----:B------:R0:W1:Y:S01]  /*8d40*/  F2F.F64.F32 R12, R0 ;  /* 0x00000000000c7310 */ /* 0x0000620000201800 */
[----:B------:R-:W-:Y:S05]  /*8d50*/  BRA `(.L_x_25854) ;  /* 0x00000d2000007947 */ /* 0x000fea0003800000 */
.L_x_25857:
        /* <DEDUP_REMOVED lines=12> */
.L_x_25860:
        /* <DEDUP_REMOVED lines=8> */
.L_x_25859:
[----:B------:R0:W5:Y:S01]  /*8ea0*/  LDG.E.64 R12, [R2.64] ;  /* 0x00000024020c7981 */ /* 0x000162000c1e1b00 */
[----:B------:R-:W-:Y:S01]  /*8eb0*/  CS2R R14, SRZ ;  /* 0x00000000000e7805 */ /* 0x000fe2000001ff00 */
[----:B------:R-:W-:Y:S05]  /*8ec0*/  BRA `(.L_x_25854) ;  /* 0x00000bb000007947 */ /* 0x000fea0003800000 */
.L_x_25849:
        /* <DEDUP_REMOVED lines=14> */
.L_x_25863:
[----:B------:R0:W5:Y:S01]  /*8fb0*/  LDG.E.128 R12, [R2.64] ;  /* 0x00000024020c7981 */ /* 0x000162000c1e1d00 */
[----:B------:R-:W-:Y:S05]  /*8fc0*/  BRA `(.L_x_25854) ;  /* 0x00000ab000007947 */ /* 0x000fea0003800000 */
.L_x_25862:
        /* <DEDUP_REMOVED lines=29> */
.L_x_25865:
        /* <DEDUP_REMOVED lines=16> */
.L_x_25864:
[----:B------:R-:W2:Y:S01]  /*92a0*/  LDG.E.U16 R0, [R2.64] ;  /* 0x0000002402007981 */ /* 0x000ea2000c1e1500 */
[----:B------:R-:W-:Y:S01]  /*92b0*/  CS2R R14, SRZ ;  /* 0x00000000000e7805 */ /* 0x000fe2000001ff00 */
[----:B--2---:R-:W-:-:S05]  /*92c0*/  PRMT R0, RZ, 0x5410, R0 ;  /* 0x00005410ff007816 */ /* 0x004fca0000000000 */
[----:B------:R-:W-:-:S04]  /*92d0*/  FMUL.FTZ R0, R0, 1 ;  /* 0x3f80000000007820 */ /* 0x000fc80000410000 */
[----:B------:R0:W1:Y:S01]  /*92e0*/  F2F.F64.F32 R12, R0 ;  /* 0x00000000000c7310 */ /* 0x0000620000201800 */
[----:B------:R-:W-:Y:S05]  /*92f0*/  BRA `(.L_x_25854) ;  /* 0x0000078000007947 */ /* 0x000fea0003800000 */
.L_x_25861:
        /* <DEDUP_REMOVED lines=12> */
.L_x_25868:
        /* <DEDUP_REMOVED lines=21> */
.L_x_25872:
[----:B------:R-:W-:Y:S05]  /*9510*/  BSYNC B1 ;  /* 0x0000000000017941 */ /* 0x000fea0003800000 */
.L_x_25871:
[----:B------:R-:W-:Y:S01]  /*9520*/  LEA R3, R0, 0x3b800000, 0x17 ;  /* 0x3b80000000037811 */ /* 0x000fe200078eb8ff */
[----:B------:R-:W-:-:S05]  /*9530*/  IMAD.SHL.U32 R0, R2, 0x100000, RZ ;  /* 0x0010000002007824 */ /* 0x000fca00078e00ff */
[----:B------:R-:W-:Y:S02]  /*9540*/  LOP3.LUT R0, R3, R0, R4, 0xfe, !PT ;  /* 0x0000000003007212 */ /* 0x000fe400078efe04 */
.L_x_25870:
[----:B------:R-:W-:Y:S05]  /*9550*/  BSYNC B0 ;  /* 0x0000000000007941 */ /* 0x000fea0003800000 */
.L_x_25869:
[----:B------:R-:W-:Y:S01]  /*9560*/  FMUL.FTZ R0, R0, 1 ;  /* 0x3f80000000007820 */ /* 0x000fe20000410000 */
[----:B------:R-:W-:-:S03]  /*9570*/  CS2R R14, SRZ ;  /* 0x00000000000e7805 */ /* 0x000fc6000001ff00 */
[----:B------:R0:W1:Y:S01]  /*9580*/  F2F.F64.F32 R12, R0 ;  /* 0x00000000000c7310 */ /* 0x0000620000201800 */
[----:B------:R-:W-:Y:S05]  /*9590*/  BRA `(.L_x_25854) ;  /* 0x000004e000007947 */ /* 0x000fea0003800000 */
.L_x_25867:
        /* <DEDUP_REMOVED lines=21> */
.L_x_25876:
[----:B------:R-:W-:Y:S05]  /*96f0*/  BSYNC B1 ;  /* 0x0000000000017941 */ /* 0x000fea0003800000 */
.L_x_25875:
[----:B------:R-:W-:Y:S01]  /*9700*/  LEA R3, R0, 0x37800000, 0x17 ;  /* 0x3780000000037811 */ /* 0x000fe200078eb8ff */
[----:B------:R-:W-:-:S05]  /*9710*/  IMAD.SHL.U32 R0, R2, 0x200000, RZ ;  /* 0x0020000002007824 */ /* 0x000fca00078e00ff */
[----:B------:R-:W-:Y:S02]  /*9720*/  LOP3.LUT R0, R3, R0, R4, 0xfe, !PT ;  /* 0x0000000003007212 */ /* 0x000fe400078efe04 */
.L_x_25874:
[----:B------:R-:W-:Y:S05]  /*9730*/  BSYNC B0 ;  /* 0x0000000000007941 */ /* 0x000fea0003800000 */
.L_x_25873:
[----:B------:R-:W-:Y:S01]  /*9740*/  FMUL.FTZ R0, R0, 1 ;  /* 0x3f80000000007820 */ /* 0x000fe20000410000 */
[----:B------:R-:W-:-:S03]  /*9750*/  CS2R R14, SRZ ;  /* 0x00000000000e7805 */ /* 0x000fc6000001ff00 */
[----:B------:R0:W1:Y:S01]  /*9760*/  F2F.F64.F32 R12, R0 ;  /* 0x00000000000c7310 */ /* 0x0000620000201800 */
[----:B------:R-:W-:Y:S05]  /*9770*/  BRA `(.L_x_25854) ;  /* 0x0000030000007947 */ /* 0x000fea0003800000 */
.L_x_25866:
        /* <DEDUP_REMOVED lines=14> */
.L_x_25880:
[----:B------:R-:W-:Y:S05]  /*9860*/  BSYNC B0 ;  /* 0x0000000000007941 */ /* 0x000fea0003800000 */
.L_x_25879:
[----:B------:R-:W-:Y:S01]  /*9870*/  FMUL.FTZ R0, R0, 1 ;  /* 0x3f80000000007820 */ /* 0x000fe20000410000 */
[----:B------:R-:W-:-:S03]  /*9880*/  CS2R R14, SRZ ;  /* 0x00000000000e7805 */ /* 0x000fc6000001ff00 */
[----:B------:R0:W1:Y:S01]  /*9890*/  F2F.F64.F32 R12, R0 ;  /* 0x00000000000c7310 */ /* 0x0000620000201800 */
[----:B------:R-:W-:Y:S05]  /*98a0*/  BRA `(.L_x_25854) ;  /* 0x000001d000007947 */ /* 0x000fea0003800000 */
.L_x_25853:
        /* <DEDUP_REMOVED lines=22> */
.L_x_25878:
[----:B------:R-:W2:Y:S01]  /*9a10*/  LDG.E.64 R12, [R2.64] ;  /* 0x00000024020c7981 */ /* 0x000ea2000c1e1b00 */
[----:B------:R-:W-:Y:S01]  /*9a20*/  CS2R R14, SRZ ;  /* 0x00000000000e7805 */ /* 0x000fe2000001ff00 */
[----:B--2---:R-:W0:Y:S01]  /*9a30*/  I2F.F64.U64 R12, R12 ;  /* 0x0000000c000c7312 */ /* 0x004e220000301800 */
[----:B------:R-:W-:Y:S05]  /*9a40*/  BRA `(.L_x_25854) ;  /* 0x0000003000007947 */ /* 0x000fea0003800000 */
.L_x_25877:
[----:B------:R-:W2:Y:S01]  /*9a50*/  LDG.E R2, [R2.64] ;  /* 0x0000002402027981 */ /* 0x000ea2000c1e1900 */
[----:B------:R-:W-:Y:S01]  /*9a60*/  CS2R R14, SRZ ;  /* 0x00000000000e7805 */ /* 0x000fe2000001ff00 */
[----:B--2---:R0:W1:Y:S06]  /*9a70*/  I2F.F64.U32 R12, R2 ;  /* 0x00000002000c7312 */ /* 0x00406c0000201800 */
.L_x_25854:
        /* <DEDUP_REMOVED lines=19> */
.L_x_25882:
[----:B------:R0:W1:Y:S01]  /*9bb0*/  DMUL R8, RZ, R10 ;  /* 0x0000000aff087228 */ /* 0x0000620000000000 */
[----:B------:R-:W-:-:S05]  /*9bc0*/  IMAD.MOV.U32 R0, RZ, RZ, RZ ;  /* 0x000000ffff007224 */ /* 0x000fca00078e00ff */
.L_x_25883:
[----:B------:R-:W-:Y:S05]  /*9bd0*/  BSYNC B1 ;  /* 0x0000000000017941 */ /* 0x000fea0003800000 */
.L_x_25881:
        /* <DEDUP_REMOVED lines=34> */
.L_x_25885:
        /* <DEDUP_REMOVED lines=38> */
.L_x_25886:
[----:B------:R-:W-:Y:S05]  /*a060*/  BSYNC B0 ;  /* 0x0000000000007941 */ /* 0x000fea0003800000 */
.L_x_25884:
        /* <DEDUP_REMOVED lines=12> */
[----:B-1----:R-:W-:Y:S01]  /*a130*/  MOV R10, 0xa160 ;  /* 0x0000a160000a7802 */ /* 0x002fe20000000f00 */
[----:B------:R-:W-:-:S03]  /*a140*/  IMAD.MOV.U32 R11, RZ, RZ, R15 ;  /* 0x000000ffff0b7224 */ /* 0x000fc600078e000f */
[----:B0-----:R-:W-:Y:S05]  /*a150*/  CALL.REL.NOINC `($_ZN2at6native18elementwise_kernelILi128ELi4EZNS0_15gpu_kernel_implIZZZNS0_17expm1_kernel_cudaERNS_18TensorIteratorBaseEENKUlvE_clEvENKUlvE1_clEvEUlN3c107complexIdEEE_EEvS4_RKT_EUliE_EEviT1_$__internal_trig_reduction_slowpathd) ;  /* 0x000054c000007944 */ /* 0x001fea0003c00000 */
[----:B------:R-:W-:Y:S02]  /*a160*/  IMAD.MOV.U32 R10, RZ, RZ, R28 ;  /* 0x000000ffff0a7224 */ /* 0x000fe400078e001c */
[----:B------:R-:W-:Y:S01]  /*a170*/  IMAD.MOV.U32 R11, RZ, RZ, R29 ;  /* 0x000000ffff0b7224 */ /* 0x000fe200078e001d */
[----:B------:R-:W-:Y:S05]  /*a180*/  BRA `(.L_x_25889) ;  /* 0x0000002000007947 */ /* 0x000fea0003800000 */
.L_x_25888:
[----:B------:R0:W1:Y:S01]  /*a190*/  DMUL R10, RZ, R14 ;  /* 0x0000000eff0a7228 */ /* 0x0000620000000000 */
[----:B------:R-:W-:-:S05]  /*a1a0*/  IMAD.MOV.U32 R2, RZ, RZ, RZ ;  /* 0x000000ffff027224 */ /* 0x000fca00078e00ff */
.L_x_25889:
[----:B------:R-:W-:Y:S05]  /*a1b0*/  BSYNC B1 ;  /* 0x0000000000017941 */ /* 0x000fea0003800000 */
.L_x_25887:
        /* <DEDUP_REMOVED lines=12> */
[----:B------:R-:W-:-:S02]  /*a280*/  IMAD.MOV.U32 R36, RZ, RZ, 0x69ce2bdf ;  /* 0x69ce2bdfff247424 */ /* 0x000fc400078e00ff */
[----:B------:R-:W-:Y:S02]  /*a290*/  IMAD.MOV.U32 R37, RZ, RZ, 0x3e5ade15 ;  /* 0x3e5ade15ff257424 */ /* 0x000fe400078e00ff */
[----:B------:R-:W0:Y:S01]  /*a2a0*/  DFMA R2, R12, R2, 6.75539944105574400000e+15 ;  /* 0x433800000c02742b */ /* 0x000e220000000002 */
[----:B------:R-:W-:-:S03]  /*a2b0*/  IMAD.MOV.U32 R0, RZ, RZ, 0x3de5db65 ;  /* 0x3de5db65ff007424 */ /* 0x000fc600078e00ff */
        /* <DEDUP_REMOVED lines=47> */
.L_x_25891:
[----:B-1----:R-:W-:Y:S05]  /*a5b0*/  BSYNC B0 ;  /* 0x0000000000007941 */ /* 0x002fea0003800000 */
.L_x_25890:
        /* <DEDUP_REMOVED lines=16> */
.L_x_25893:
[----:B------:R1:W2:Y:S01]  /*a6c0*/  DMUL R28, RZ, R14 ;  /* 0x0000000eff1c7228 */ /* 0x0002a20000000000 */
[----:B------:R-:W-:-:S05]  /*a6d0*/  IMAD.MOV.U32 R0, RZ, RZ, RZ ;  /* 0x000000ffff007224 */ /* 0x000fca00078e00ff */
.L_x_25894:
[----:B------:R-:W-:Y:S05]  /*a6e0*/  BSYNC B1 ;  /* 0x0000000000017941 */ /* 0x000fea0003800000 */
.L_x_25892:
        /* <DEDUP_REMOVED lines=38> */
.L_x_25898:
[----:B------:R-:W0:Y:S02]  /*a950*/  F2I.S64.F64.TRUNC R8, R8 ;  /* 0x0000000800087311 */ /* 0x000e24000030d900 */
[----:B0-----:R-:W-:-:S05]  /*a960*/  IMAD.MOV.U32 R3, RZ, RZ, R8 ;  /* 0x000000ffff037224 */ /* 0x001fca00078e0008 */
[----:B------:R0:W-:Y:S01]  /*a970*/  STG.E.U8 [R16.64], R3 ;  /* 0x0000000310007986 */ /* 0x0001e2000c101124 */
[----:B------:R-:W-:Y:S05]  /*a980*/  BRA `(.L_x_25900) ;  /* 0x00000f1000007947 */ /* 0x000fea0003800000 */
.L_x_25897:
        /* <DEDUP_REMOVED lines=9> */
.L_x_25902:
[----:B------:R-:W0:Y:S02]  /*aa20*/  F2I.F64.TRUNC R9, R8 ;  /* 0x0000000800097311 */ /* 0x000e24000030d100 */
[----:B0-----:R0:W-:Y:S01]  /*aa30*/  STG.E [R16.64], R9 ;  /* 0x0000000910007986 */ /* 0x0011e2000c101924 */
[----:B------:R-:W-:Y:S05]  /*aa40*/  BRA `(.L_x_25900) ;  /* 0x00000e5000007947 */ /* 0x000fea0003800000 */
.L_x_25901:
[----:B------:R-:W0:Y:S02]  /*aa50*/  F2I.F64.TRUNC R9, R8 ;  /* 0x0000000800097311 */ /* 0x000e24000030d100 */
[----:B0-----:R0:W-:Y:S01]  /*aa60*/  STG.E.U16 [R16.64], R9 ;  /* 0x0000000910007986 */ /* 0x0011e2000c101524 */
[----:B------:R-:W-:Y:S05]  /*aa70*/  BRA `(.L_x_25900) ;  /* 0x00000e2000007947 */ /* 0x000fea0003800000 */
.L_x_25896:
        /* <DEDUP_REMOVED lines=11> */
.L_x_25904:
[----:B------:R-:W0:Y:S01]  /*ab30*/  F2F.F32.F64 R0, R8 ;  /* 0x0000000800007310 */ /* 0x000e220000301000 */
[----:B------:R-:W0:-:S14]  /*ab40*/  DSETP.GEU.AND P0, PT, |R8|, c[0x2][0xc0], PT ;  /* 0x008030000800762a */ /* 0x000e1c0003f0e200 */
[----:B0-----:R-:W-:-:S05]  /*ab50*/  @!P0 FMUL R0, R0, 1.175494350822287508e-38 ;  /* 0x0080000000008820 */ /* 0x001fca0000400000 */
[----:B------:R-:W-:-:S05]  /*ab60*/  F2FP.PACK_AB R0, RZ, R0 ;  /* 0x00000000ff00723e */ /* 0x000fca00000000ff */
[----:B------:R0:W-:Y:S01]  /*ab70*/  STG.E.U16 [R16.64], R0 ;  /* 0x0000000010007986 */ /* 0x0001e2000c101524 */
[----:B------:R-:W-:Y:S05]  /*ab80*/  BRA `(.L_x_25900) ;  /* 0x00000d1000007947 */ /* 0x000fea0003800000 */
.L_x_25903:
        /* <DEDUP_REMOVED lines=14> */
.L_x_25906:
        /* <DEDUP_REMOVED lines=9> */
.L_x_25905:
[----:B------:R0:W-:Y:S01]  /*ad00*/  STG.E.64 [R16.64], R8 ;  /* 0x0000000810007986 */ /* 0x0001e2000c101b24 */
[----:B------:R-:W-:Y:S05]  /*ad10*/  BRA `(.L_x_25900) ;  /* 0x00000b8000007947 */ /* 0x000fea0003800000 */
.L_x_25895:
        /* <DEDUP_REMOVED lines=13> */
.L_x_25909:
[----:B------:R0:W-:Y:S01]  /*adf0*/  STG.E.128 [R16.64], R8 ;  /* 0x0000000810007986 */ /* 0x0001e2000c101d24 */
[----:B------:R-:W-:Y:S05]  /*ae00*/  BRA `(.L_x_25900) ;  /* 0x00000a9000007947 */ /* 0x000fea0003800000 */
.L_x_25908:
        /* <DEDUP_REMOVED lines=23> */
.L_x_25913:
[----:B------:R-:W-:Y:S05]  /*af80*/  BSYNC B0 ;  /* 0x0000000000007941 */ /* 0x000fea0003800000 */
.L_x_25912:
[----:B------:R-:W-:-:S05]  /*af90*/  LOP3.LUT R3, R0, R3, RZ, 0xfc, !PT ;  /* 0x0000000300037212 */ /* 0x000fca00078efcff */
[----:B------:R0:W-:Y:S01]  /*afa0*/  STG.E.U8 [R16.64], R3 ;  /* 0x0000000310007986 */ /* 0x0001e2000c101124 */
[----:B------:R-:W-:Y:S05]  /*afb0*/  BRA `(.L_x_25900) ;  /* 0x000008e000007947 */ /* 0x000fea0003800000 */
.L_x_25911:
        /* <DEDUP_REMOVED lines=15> */
.L_x_25915:
[----:B------:R-:W-:Y:S01]  /*b0b0*/  IMAD.MOV.U32 R0, RZ, RZ, 0x7f ;  /* 0x0000007fff007424 */ /* 0x000fe200078e00ff */
[----:B------:R-:W-:-:S04]  /*b0c0*/  ISETP.GT.U32.AND P0, PT, R2, 0x7f800000, PT ;  /* 0x7f8000000200780c */ /* 0x000fc80003f04070 */
[----:B------:R-:W-:-:S04]  /*b0d0*/  SEL R0, R0, 0x7c, P0 ;  /* 0x0000007c00007807 */ /* 0x000fc80000000000 */
.L_x_25916:
[----:B------:R-:W-:Y:S05]  /*b0e0*/  BSYNC B0 ;  /* 0x0000000000007941 */ /* 0x000fea0003800000 */
.L_x_25914:
[----:B------:R-:W-:-:S04]  /*b0f0*/  LOP3.LUT R2, R3, 0x80000000, RZ, 0xc0, !PT ;  /* 0x8000000003027812 */ /* 0x000fc800078ec0ff */
[----:B------:R-:W-:-:S04]  /*b100*/  SHF.R.U32.HI R3, RZ, 0x18, R2 ;  /* 0x00000018ff037819 */ /* 0x000fc80000011602 */
[----:B------:R-:W-:-:S05]  /*b110*/  LOP3.LUT R3, R0, R3, RZ, 0xfc, !PT ;  /* 0x0000000300037212 */ /* 0x000fca00078efcff */
[----:B------:R0:W-:Y:S01]  /*b120*/  STG.E.U8 [R16.64], R3 ;  /* 0x0000000310007986 */ /* 0x0001e2000c101124 */
[----:B------:R-:W-:Y:S05]  /*b130*/  BRA `(.L_x_25900) ;  /* 0x0000076000007947 */ /* 0x000fea0003800000 */
.L_x_25910:
[----:B------:R-:W0:Y:S01]  /*b140*/  F2F.F32.F64 R0, R8 ;  /* 0x0000000800007310 */ /* 0x000e220000301000 */
[----:B------:R-:W0:-:S14]  /*b150*/  DSETP.GEU.AND P0, PT, |R8|, c[0x2][0xc0], PT ;  /* 0x008030000800762a */ /* 0x000e1c0003f0e200 */
[----:B0-----:R-:W-:-:S05]  /*b160*/  @!P0 FMUL R0, R0, 1.175494350822287508e-38 ;  /* 0x0080000000008820 */ /* 0x001fca0000400000 */
[----:B------:R-:W-:-:S05]  /*b170*/  F2FP.BF16.PACK_AB R0, RZ, R0 ;  /* 0x00000000ff00723e */ /* 0x000fca00000010ff */
[----:B------:R0:W-:Y:S01]  /*b180*/  STG.E.U16 [R16.64], R0 ;  /* 0x0000000010007986 */ /* 0x0001e2000c101524 */
[----:B------:R-:W-:Y:S05]  /*b190*/  BRA `(.L_x_25900) ;  /* 0x0000070000007947 */ /* 0x000fea0003800000 */
.L_x_25907:
        /* <DEDUP_REMOVED lines=11> */
.L_x_25919:
        /* <DEDUP_REMOVED lines=19> */
.L_x_25922:
[----:B------:R-:W-:-:S04]  /*b380*/  LOP3.LUT R0, R5, 0x80000000, RZ, 0xc0, !PT ;  /* 0x8000000005007812 */ /* 0x000fc800078ec0ff */
[----:B------:R-:W-:-:S04]  /*b390*/  SHF.R.U32.HI R3, RZ, 0x18, R0 ;  /* 0x00000018ff037819 */ /* 0x000fc80000011600 */
[----:B------:R-:W-:-:S04]  /*b3a0*/  LOP3.LUT R2, R2, R3, RZ, 0xfc, !PT ;  /* 0x0000000302027212 */ /* 0x000fc800078efcff */
[----:B------:R-:W-:Y:S02]  /*b3b0*/  PRMT R0, R2, 0x7610, R0 ;  /* 0x0000761002007816 */ /* 0x000fe40000000000 */
.L_x_25921:
[----:B------:R-:W-:Y:S05]  /*b3c0*/  BSYNC B0 ;  /* 0x0000000000007941 */ /* 0x000fea0003800000 */
.L_x_25920:
[----:B------:R0:W-:Y:S01]  /*b3d0*/  STG.E.U8 [R16.64], R0 ;  /* 0x0000000010007986 */ /* 0x0001e2000c101124 */
[----:B------:R-:W-:Y:S05]  /*b3e0*/  BRA `(.L_x_25900) ;  /* 0x000004b000007947 */ /* 0x000fea0003800000 */
.L_x_25918:
        /* <DEDUP_REMOVED lines=19> */
.L_x_25925:
[----:B------:R-:W-:-:S04]  /*b520*/  LOP3.LUT R0, R5, 0x80000000, RZ, 0xc0, !PT ;  /* 0x8000000005007812 */ /* 0x000fc800078ec0ff */
[----:B------:R-:W-:-:S04]  /*b530*/  SHF.R.U32.HI R3, RZ, 0x18, R0 ;  /* 0x00000018ff037819 */ /* 0x000fc80000011600 */
[----:B------:R-:W-:-:S04]  /*b540*/  LOP3.LUT R2, R2, R3, RZ, 0xfc, !PT ;  /* 0x0000000302027212 */ /* 0x000fc800078efcff */
[----:B------:R-:W-:Y:S02]  /*b550*/  PRMT R0, R2, 0x7610, R0 ;  /* 0x0000761002007816 */ /* 0x000fe40000000000 */
.L_x_25924:
[----:B------:R-:W-:Y:S05]  /*b560*/  BSYNC B0 ;  /* 0x0000000000007941 */ /* 0x000fea0003800000 */
.L_x_25923:
[----:B------:R0:W-:Y:S01]  /*b570*/  STG.E.U8 [R16.64], R0 ;  /* 0x0000000010007986 */ /* 0x0001e2000c101124 */
[----:B------:R-:W-:Y:S05]  /*b580*/  BRA `(.L_x_25900) ;  /* 0x0000031000007947 */ /* 0x000fea0003800000 */
.L_x_25917:
        /* <DEDUP_REMOVED lines=24> */
.L_x_25899:
        /* <DEDUP_REMOVED lines=20> */
.L_x_25927:
[----:B------:R-:W0:Y:S02]  /*b850*/  F2I.U64.F64.TRUNC R8, R8 ;  /* 0x0000000800087311 */ /* 0x000e24000030d800 */
[----:B0-----:R0:W-:Y:S01]  /*b860*/  STG.E.64 [R16.64], R8 ;  /* 0x0000000810007986 */ /* 0x0011e2000c101b24 */
[----:B------:R-:W-:Y:S05]  /*b870*/  BRA `(.L_x_25900) ;  /* 0x0000002000007947 */ /* 0x000fea0003800000 */
.L_x_25926:
[----:B------:R-:W0:Y:S02]  /*b880*/  F2I.U32.F64.TRUNC R9, R8 ;  /* 0x0000000800097311 */ /* 0x000e24000030d000 */
[----:B0-----:R0:W-:Y:S02]  /*b890*/  STG.E [R16.64], R9 ;  /* 0x0000000910007986 */ /* 0x0011e4000c101924 */
.L_x_25900:
[----:B------:R-:W-:Y:S02]  /*b8a0*/  IADD3 R19, R19, 0x80, RZ ;  /* 0x0000008013137810 */ /* 0x000fe40007ffe0ff */
.L_x_25767:
[----:B------:R-:W-:Y:S05]  /*b8b0*/  BSYNC B6 ;  /* 0x0000000000067941 */ /* 0x000fea0003800000 */
.L_x_25766:
        /* <DEDUP_REMOVED lines=230> */
.L_x_25928:
        /* <DEDUP_REMOVED lines=20> */
.L_x_25932:
[----:B------:R-:W2:Y:S01]  /*c860*/  LDG.E.U8 R2, [R2.64] ;  /* 0x0000002402027981 */ /* 0x000ea2000c1e1100 */
[----:B------:R-:W-:Y:S01]  /*c870*/  CS2R R14, SRZ ;  /* 0x00000000000e7805 */ /* 0x000fe2000001ff00 */
[----:B--2---:R0:W1:Y:S01]  /*c880*/  I2F.F64.U16 R12, R2 ;  /* 0x00000002000c7312 */ /* 0x0040620000101800 */
[----:B------:R-:W-:Y:S05]  /*c890*/  BRA `(.L_x_25934) ;  /* 0x00000f5000007947 */ /* 0x000fea0003800000 */
.L_x_25931:
        /* <DEDUP_REMOVED lines=10> */
.L_x_25936:
[----:B------:R-:W2:Y:S01]  /*c940*/  LDG.E R2, [R2.64] ;  /* 0x0000002402027981 */ /* 0x000ea2000c1e1900 */
[----:B------:R-:W-:Y:S01]  /*c950*/  CS2R R14, SRZ ;  /* 0x00000000000e7805 */ /* 0x000fe2000001ff00 */
[----:B--2---:R0:W1:Y:S01]  /*c960*/  I2F.F64 R12, R2 ;  /* 0x00000002000c7312 */ /* 0x0040620000201c00 */
[----:B------:R-:W-:Y:S05]  /*c970*/  BRA `(.L_x_25934) ;  /* 0x00000e7000007947 */ /* 0x000fea0003800000 */
.L_x_25935:
[----:B------:R-:W2:Y:S01]  /*c980*/  LDG.E.U16 R2, [R2.64] ;  /* 0x0000002402027981 */ /* 0x000ea2000c1e1500 */
[----:B------:R-:W-:Y:S01]  /*c990*/  CS2R R14, SRZ ;  /* 0x00000000000e7805 */ /* 0x000fe2000001ff00 */
[----:B--2---:R0:W1:Y:S01]  /*c9a0*/  I2F.F64.S16 R12, R2 ;  /* 0x00000002000c7312 */ /* 0x0040620000101c00 */
[----:B------:R-:W-:Y:S05]  /*c9b0*/  BRA `(.L_x_25934) ;  /* 0x00000e3000007947 */ /* 0x000fea0003800000 */
.L_x_25930:
        /* <DEDUP_REMOVED lines=11> */
.L_x_25938:
[----:B------:R-:W2:Y:S01]  /*ca70*/  LDG.E.U16 R0, [R2.64] ;  /* 0x0000002402007981 */ /* 0x000ea2000c1e1500 */
[----:B------:R-:W-:Y:S01]  /*ca80*/  CS2R R14, SRZ ;  /* 0x00000000000e7805 */ /* 0x000fe2000001ff00 */
[----:B--2---:R-:W-:-:S05]  /*ca90*/  HADD2.F32 R0, -RZ, R0.H0_H0 ;  /* 0x20000000ff007230 */ /* 0x004fca0000004100 */
[----:B------:R-:W-:-:S04]  /*caa0*/  FMUL.FTZ R0, R0, 1 ;  /* 0x3f80000000007820 */ /* 0x000fc80000410000 */
[----:B------:R0:W1:Y:S01]  /*cab0*/  F2F.F64.F32 R12, R0 ;  /* 0x00000000000c7310 */ /* 0x0000620000201800 */
[----:B------:R-:W-:Y:S05]  /*cac0*/  BRA `(.L_x_25934) ;  /* 0x00000d2000007947 */ /* 0x000fea0003800000 */
.L_x_25937:
        /* <DEDUP_REMOVED lines=12> */
.L_x_25940:
        /* <DEDUP_REMOVED lines=8> */
.L_x_25939:
[----:B------:R0:W5:Y:S01]  /*cc10*/  LDG.E.64 R12, [R2.64] ;  /* 0x00000024020c7981 */ /* 0x000162000c1e1b00 */
[----:B------:R-:W-:Y:S01]  /*cc20*/  CS2R R14, SRZ ;  /* 0x00000000000e7805 */ /* 0x000fe2000001ff00 */
[----:B------:R-:W-:Y:S05]  /*cc30*/  BRA `(.L_x_25934) ;  /* 0x00000bb000007947 */ /* 0x000fea0003800000 */
.L_x_25929:
        /* <DEDUP_REMOVED lines=14> */
.L_x_25943:
[----:B------:R0:W5:Y:S01]  /*cd20*/  LDG.E.128 R12, [R2.64] ;  /* 0x00000024020c7981 */ /* 0x000162000c1e1d00 */
[----:B------:R-:W-:Y:S05]  /*cd30*/  BRA `(.L_x_25934) ;  /* 0x00000ab000007947 */ /* 0x000fea0003800000 */
.L_x_25942:
        /* <DEDUP_REMOVED lines=29> */
.L_x_25945:
        /* <DEDUP_REMOVED lines=16> */
.L_x_25944:
[----:B------:R-:W2:Y:S01]  /*d010*/  LDG.E.U16 R0, [R2.64] ;  /* 0x0000002402007981 */ /* 0x000ea2000c1e1500 */
[----:B------:R-:W-:Y:S01]  /*d020*/  CS2R R14, SRZ ;  /* 0x00000000000e7805 */ /* 0x000fe2000001ff00 */
[----:B--2---:R-:W-:-:S05]  /*d030*/  PRMT R0, RZ, 0x5410, R0 ;  /* 0x00005410ff007816 */ /* 0x004fca0000000000 */
[----:B------:R-:W-:-:S04]  /*d040*/  FMUL.FTZ R0, R0, 1 ;  /* 0x3f80000000007820 */ /* 0x000fc80000410000 */
[----:B------:R0:W1:Y:S01]  /*d050*/  F2F.F64.F32 R12, R0 ;  /* 0x00000000000c7310 */ /* 0x0000620000201800 */
[----:B------:R-:W-:Y:S05]  /*d060*/  BRA `(.L_x_25934) ;  /* 0x0000078000007947 */ /* 0x000fea0003800000 */
.L_x_25941:
        /* <DEDUP_REMOVED lines=12> */
.L_x_25948:
        /* <DEDUP_REMOVED lines=21> */
.L_x_25952:
[----:B------:R-:W-:Y:S05]  /*d280*/  BSYNC B1 ;  /* 0x0000000000017941 */ /* 0x000fea0003800000 */
.L_x_25951:
[----:B------:R-:W-:Y:S01]  /*d290*/  LEA R3, R0, 0x3b800000, 0x17 ;  /* 0x3b80000000037811 */ /* 0x000fe200078eb8ff */
[----:B------:R-:W-:-:S05]  /*d2a0*/  IMAD.SHL.U32 R0, R2, 0x100000, RZ ;  /* 0x0010000002007824 */ /* 0x000fca00078e00ff */
[----:B------:R-:W-:Y:S02]  /*d2b0*/  LOP3.LUT R0, R3, R0, R4, 0xfe, !PT ;  /* 0x0000000003007212 */ /* 0x000fe400078efe04 */
.L_x_25950:
[----:B------:R-:W-:Y:S05]  /*d2c0*/  BSYNC B0 ;  /* 0x0000000000007941 */ /* 0x000fea0003800000 */
.L_x_25949:
[----:B------:R-:W-:Y:S01]  /*d2d0*/  FMUL.FTZ R0, R0, 1 ;  /* 0x3f80000000007820 */ /* 0x000fe20000410000 */
[----:B------:R-:W-:-:S03]  /*d2e0*/  CS2R R14, SRZ ;  /* 0x00000000000e7805 */ /* 0x000fc6000001ff00 */
[----:B------:R0:W1:Y:S01]  /*d2f0*/  F2F.F64.F32 R12, R0 ;  /* 0x00000000000c7310 */ /* 0x0000620000201800 */
[----:B------:R-:W-:Y:S05]  /*d300*/  BRA `(.L_x_25934) ;  /* 0x000004e000007947 */ /* 0x000fea0003800000 */
.L_x_25947:
        /* <DEDUP_REMOVED lines=21> */
.L_x_25956:
[----:B------:R-:W-:Y:S05]  /*d460*/  BSYNC B1 ;  /* 0x0000000000017941 */ /* 0x000fea0003800000 */
.L_x_25955:
[----:B------:R-:W-:Y:S01]  /*d470*/  LEA R3, R0, 0x37800000, 0x17 ;  /* 0x3780000000037811 */ /* 0x000fe200078eb8ff */
[----:B------:R-:W-:-:S05]  /*d480*/  IMAD.SHL.U32 R0, R2, 0x200000, RZ ;  /* 0x0020000002007824 */ /* 0x000fca00078e00ff */
[----:B------:R-:W-:Y:S02]  /*d490*/  LOP3.LUT R0, R3, R0, R4, 0xfe, !PT ;  /* 0x0000000003007212 */ /* 0x000fe400078efe04 */
.L_x_25954:
[----:B------:R-:W-:Y:S05]  /*d4a0*/  BSYNC B0 ;  /* 0x0000000000007941 */ /* 0x000fea0003800000 */
.L_x_25953:
[----:B------:R-:W-:Y:S01]  /*d4b0*/  FMUL.FTZ R0, R0, 1 ;  /* 0x3f80000000007820 */ /* 0x000fe20000410000 */
[----:B------:R-:W-:-:S03]  /*d4c0*/  CS2R R14, SRZ ;  /* 0x00000000000e7805 */ /* 0x000fc6000001ff00 */
[----:B------:R0:W1:Y:S01]  /*d4d0*/  F2F.F64.F32 R12, R0 ;  /* 0x00000000000c7310 */ /* 0x0000620000201800 */
[----:B------:R-:W-:Y:S05]  /*d4e0*/  BRA `(.L_x_25934) ;  /* 0x0000030000007947 */ /* 0x000fea0003800000 */
.L_x_25946:
        /* <DEDUP_REMOVED lines=14> */
.L_x_25960:
[----:B------:R-:W-:Y:S05]  /*d5d0*/  BSYNC B0 ;  /* 0x0000000000007941 */ /* 0x000fea0003800000 */
.L_x_25959:
[----:B------:R-:W-:Y:S01]  /*d5e0*/  FMUL.FTZ R0, R0, 1 ;  /* 0x3f80000000007820 */ /* 0x000fe20000410000 */
[----:B------:R-:W-:-:S03]  /*d5f0*/  CS2R R14, SRZ ;  /* 0x00000000000e7805 */ /* 0x000fc6000001ff00 */
[----:B------:R0:W1:Y:S01]  /*d600*/  F2F.F64.F32 R12, R0 ;  /* 0x00000000000c7310 */ /* 0x0000620000201800 */
[----:B------:R-:W-:Y:S05]  /*d610*/  BRA `(.L_x_25934) ;  /* 0x000001d000007947 */ /* 0x000fea0003800000 */
.L_x_25933:
        /* <DEDUP_REMOVED lines=22> */
.L_x_25958:
[----:B------:R-:W2:Y:S01]  /*d780*/  LDG.E.64 R12, [R2.64] ;  /* 0x00000024020c7981 */ /* 0x000ea2000c1e1b00 */
[----:B------:R-:W-:Y:S01]  /*d790*/  CS2R R14, SRZ ;  /* 0x00000000000e7805 */ /* 0x000fe2000001ff00 */
[----:B--2---:R-:W0:Y:S01]  /*d7a0*/  I2F.F64.U64 R12, R12 ;  /* 0x0000000c000c7312 */ /* 0x004e220000301800 */
[----:B------:R-:W-:Y:S05]  /*d7b0*/  BRA `(.L_x_25934) ;  /* 0x0000003000007947 */ /* 0x000fea0003800000 */
.L_x_25957:
[----:B------:R-:W2:Y:S01]  /*d7c0*/  LDG.E R2, [R2.64] ;  /* 0x0000002402027981 */ /* 0x000ea2000c1e1900 */
[----:B------:R-:W-:Y:S01]  /*d7d0*/  CS2R R14, SRZ ;  /* 0x00000000000e7805 */ /* 0x000fe2000001ff00 */
[----:B--2---:R0:W1:Y:S06]  /*d7e0*/  I2F.F64.U32 R12, R2 ;  /* 0x00000002000c7312 */ /* 0x00406c0000201800 */
.L_x_25934:
        /* <DEDUP_REMOVED lines=19> */
.L_x_25962:
[----:B------:R0:W1:Y:S01]  /*d920*/  DMUL R8, RZ, R10 ;  /* 0x0000000aff087228 */ /* 0x0000620000000000 */
[----:B------:R-:W-:-:S05]  /*d930*/  IMAD.MOV.U32 R0, RZ, RZ, RZ ;  /* 0x000000ffff007224 */ /* 0x000fca00078e00ff */
.L_x_25963:
[----:B------:R-:W-:Y:S05]  /*d940*/  BSYNC B1 ;  /* 0x0000000000017941 */ /* 0x000fea0003800000 */
.L_x_25961:
        /* <DEDUP_REMOVED lines=34> */
.L_x_25965:
        /* <DEDUP_REMOVED lines=38> */
.L_x_25966:
[----:B------:R-:W-:Y:S05]  /*ddd0*/  BSYNC B0 ;  /* 0x0000000000007941 */ /* 0x000fea0003800000 */
.L_x_25964:
        /* <DEDUP_REMOVED lines=18> */
.L_x_25968:
[----:B------:R0:W1:Y:S01]  /*df00*/  DMUL R10, RZ, R14 ;  /* 0x0000000eff0a7228 */ /* 0x0000620000000000 */
[----:B------:R-:W-:-:S05]  /*df10*/  IMAD.MOV.U32 R2, RZ, RZ, RZ ;  /* 0x000000ffff027224 */ /* 0x000fca00078e00ff */
.L_x_25969:
[----:B------:R-:W-:Y:S05]  /*df20*/  BSYNC B1 ;  /* 0x0000000000017941 */ /* 0x000fea0003800000 */
.L_x_25967:
        /* <DEDUP_REMOVED lines=12> */
[----:B------:R-:W-:-:S02]  /*dff0*/  IMAD.MOV.U32 R34, RZ, RZ, 0x69ce2bdf ;  /* 0x69ce2bdfff227424 */ /* 0x000fc400078e00ff */
[----:B------:R-:W-:Y:S02]  /*e000*/  IMAD.MOV.U32 R35, RZ, RZ, 0x3e5ade15 ;  /* 0x3e5ade15ff237424 */ /* 0x000fe400078e00ff */
[----:B------:R-:W0:Y:S01]  /*e010*/  DFMA R2, R12, R2, 6.75539944105574400000e+15 ;  /* 0x433800000c02742b */ /* 0x000e220000000002 */
[----:B--2---:R-:W-:Y:S02]  /*e020*/  IMAD.MOV.U32 R28, RZ, RZ, 0x79785eba ;  /* 0x79785ebaff1c7424 */ /* 0x004fe400078e00ff */
[----:B------:R-:W-:-:S03]  /*e030*/  IMAD.MOV.U32 R0, RZ, RZ, 0x3de5db65 ;  /* 0x3de5db65ff007424 */ /* 0x000fc600078e00ff */
[----:B0-----:R-:W0:Y:S01]  /*e040*/  DADD R18, R2, -6.75539944105574400000e+15 ;  /* 0xc338000002127429 */ /* 0x001e220000000000 */
[----:B------:R-:W-:Y:S02]  /*e050*/  FSEL R28, -R28, 4.2945490664224492434e-19, !P0 ;  /* 0x20fd81641c1c7808 */ /* 0x000fe40004000100 */
[----:B------:R-:W-:-:S03]  /*e060*/  FSEL R29, R0, -0.082518599927425384521, !P0 ;  /* 0xbda8ff83001d7808 */ /* 0x000fc60004000000 */
        /* <DEDUP_REMOVED lines=43> */
.L_x_25971:
[----:B-1----:R-:W-:Y:S05]  /*e320*/  BSYNC B0 ;  /* 0x0000000000007941 */ /* 0x002fea0003800000 */
.L_x_25970:
        /* <DEDUP_REMOVED lines=16> */
.L_x_25973:
[----:B------:R1:W2:Y:S01]  /*e430*/  DMUL R28, RZ, R14 ;  /* 0x0000000eff1c7228 */ /* 0x0002a20000000000 */
[----:B------:R-:W-:-:S05]  /*e440*/  IMAD.MOV.U32 R0, RZ, RZ, RZ ;  /* 0x000000ffff007224 */ /* 0x000fca00078e00ff */
.L_x_25974:
[----:B------:R-:W-:Y:S05]  /*e450*/  BSYNC B1 ;  /* 0x0000000000017941 */ /* 0x000fea0003800000 */
.L_x_25972:
        /* <DEDUP_REMOVED lines=38> */
.L_x_25978:
[----:B------:R-:W0:Y:S02]  /*e6c0*/  F2I.S64.F64.TRUNC R8, R8 ;  /* 0x0000000800087311 */ /* 0x000e24000030d900 */
[----:B0-----:R-:W-:-:S05]  /*e6d0*/  IMAD.MOV.U32 R3, RZ, RZ, R8 ;  /* 0x000000ffff037224 */ /* 0x001fca00078e0008 */
[----:B------:R-:W-:Y:S01]  /*e6e0*/  STG.E.U8 [R16.64], R3 ;  /* 0x0000000310007986 */ /* 0x000fe2000c101124 */
[----:B------:R-:W-:Y:S05]  /*e6f0*/  EXIT ;  /* 0x000000000000794d */ /* 0x000fea0003800000 */
.L_x_25977:
        /* <DEDUP_REMOVED lines=9> */
.L_x_25981:
[----:B------:R-:W0:Y:S02]  /*e790*/  F2I.F64.TRUNC R9, R8 ;  /* 0x0000000800097311 */ /* 0x000e24000030d100 */
[----:B0-----:R-:W-:Y:S01]  /*e7a0*/  STG.E [R16.64], R9 ;  /* 0x0000000910007986 */ /* 0x001fe2000c101924 */
[----:B------:R-:W-:Y:S05]  /*e7b0*/  EXIT ;  /* 0x000000000000794d */ /* 0x000fea0003800000 */
.L_x_25980:
[----:B------:R-:W0:Y:S02]  /*e7c0*/  F2I.F64.TRUNC R9, R8 ;  /* 0x0000000800097311 */ /* 0x000e24000030d100 */
[----:B0-----:R-:W-:Y:S01]  /*e7d0*/  STG.E.U16 [R16.64], R9 ;  /* 0x0000000910007986 */ /* 0x001fe2000c101524 */
[----:B------:R-:W-:Y:S05]  /*e7e0*/  EXIT ;  /* 0x000000000000794d */ /* 0x000fea0003800000 */
.L_x_25976:
        /* <DEDUP_REMOVED lines=11> */
.L_x_25983:
[----:B------:R-:W0:Y:S01]  /*e8a0*/  F2F.F32.F64 R0, R8 ;  /* 0x0000000800007310 */ /* 0x000e220000301000 */
[----:B------:R-:W0:-:S14]  /*e8b0*/  DSETP.GEU.AND P0, PT, |R8|, c[0x2][0xc0], PT ;  /* 0x008030000800762a */ /* 0x000e1c0003f0e200 */
[----:B0-----:R-:W-:-:S05]  /*e8c0*/  @!P0 FMUL R0, R0, 1.175494350822287508e-38 ;  /* 0x0080000000008820 */ /* 0x001fca0000400000 */
[----:B------:R-:W-:-:S05]  /*e8d0*/  F2FP.PACK_AB R0, RZ, R0 ;  /* 0x00000000ff00723e */ /* 0x000fca00000000ff */
[----:B------:R-:W-:Y:S01]  /*e8e0*/  STG.E.U16 [R16.64], R0 ;  /* 0x0000000010007986 */ /* 0x000fe2000c101524 */
[----:B------:R-:W-:Y:S05]  /*e8f0*/  EXIT ;  /* 0x000000000000794d */ /* 0x000fea0003800000 */
.L_x_25982:
        /* <DEDUP_REMOVED lines=14> */
.L_x_25985:
        /* <DEDUP_REMOVED lines=9> */
.L_x_25984:
[----:B------:R-:W-:Y:S01]  /*ea70*/  STG.E.64 [R16.64], R8 ;  /* 0x0000000810007986 */ /* 0x000fe2000c101b24 */
[----:B------:R-:W-:Y:S05]  /*ea80*/  EXIT ;  /* 0x000000000000794d */ /* 0x000fea0003800000 */
.L_x_25975:
        /* <DEDUP_REMOVED lines=13> */
.L_x_25988:
[----:B------:R-:W-:Y:S01]  /*eb60*/  STG.E.128 [R16.64], R8 ;  /* 0x0000000810007986 */ /* 0x000fe2000c101d24 */
[----:B------:R-:W-:Y:S05]  /*eb70*/  EXIT ;  /* 0x000000000000794d */ /* 0x000fea0003800000 */
.L_x_25987:
        /* <DEDUP_REMOVED lines=23> */
.L_x_25992:
[----:B------:R-:W-:Y:S05]  /*ecf0*/  BSYNC B0 ;  /* 0x0000000000007941 */ /* 0x000fea0003800000 */
.L_x_25991:
[----:B------:R-:W-:-:S05]  /*ed00*/  LOP3.LUT R3, R0, R3, RZ, 0xfc, !PT ;  /* 0x0000000300037212 */ /* 0x000fca00078efcff */
[----:B------:R-:W-:Y:S01]  /*ed10*/  STG.E.U8 [R16.64], R3 ;  /* 0x0000000310007986 */ /* 0x000fe2000c101124 */
[----:B------:R-:W-:Y:S05]  /*ed20*/  EXIT ;  /* 0x000000000000794d */ /* 0x000fea0003800000 */
.L_x_25990:
        /* <DEDUP_REMOVED lines=15> */
.L_x_25994:
[----:B------:R-:W-:Y:S01]  /*ee20*/  IMAD.MOV.U32 R0, RZ, RZ, 0x7f ;  /* 0x0000007fff007424 */ /* 0x000fe200078e00ff */
[----:B------:R-:W-:-:S04]  /*ee30*/  ISETP.GT.U32.AND P0, PT, R2, 0x7f800000, PT ;  /* 0x7f8000000200780c */ /* 0x000fc80003f04070 */
[----:B------:R-:W-:-:S04]  /*ee40*/  SEL R0, R0, 0x7c, P0 ;  /* 0x0000007c00007807 */ /* 0x000fc80000000000 */
.L_x_25995:
[----:B------:R-:W-:Y:S05]  /*ee50*/  BSYNC B0 ;  /* 0x0000000000007941 */ /* 0x000fea0003800000 */
.L_x_25993:
[----:B------:R-:W-:-:S04]  /*ee60*/  LOP3.LUT R2, R3, 0x80000000, RZ, 0xc0, !PT ;  /* 0x8000000003027812 */ /* 0x000fc800078ec0ff */
[----:B------:R-:W-:-:S04]  /*ee70*/  SHF.R.U32.HI R3, RZ, 0x18, R2 ;  /* 0x00000018ff037819 */ /* 0x000fc80000011602 */
[----:B------:R-:W-:-:S05]  /*ee80*/  LOP3.LUT R3, R0, R3, RZ, 0xfc, !PT ;  /* 0x0000000300037212 */ /* 0x000fca00078efcff */
[----:B------:R-:W-:Y:S01]  /*ee90*/  STG.E.U8 [R16.64], R3 ;  /* 0x0000000310007986 */ /* 0x000fe2000c101124 */
[----:B------:R-:W-:Y:S05]  /*eea0*/  EXIT ;  /* 0x000000000000794d */ /* 0x000fea0003800000 */
.L_x_25989:
[----:B------:R-:W0:Y:S01]  /*eeb0*/  F2F.F32.F64 R0, R8 ;  /* 0x0000000800007310 */ /* 0x000e220000301000 */
[----:B------:R-:W0:-:S14]  /*eec0*/  DSETP.GEU.AND P0, PT, |R8|, c[0x2][0xc0], PT ;  /* 0x008030000800762a */ /* 0x000e1c0003f0e200 */
[----:B0-----:R-:W-:-:S05]  /*eed0*/  @!P0 FMUL R0, R0, 1.175494350822287508e-38 ;  /* 0x0080000000008820 */ /* 0x001fca0000400000 */
[----:B------:R-:W-:-:S05]  /*eee0*/  F2FP.BF16.PACK_AB R0, RZ, R0 ;  /* 0x00000000ff00723e */ /* 0x000fca00000010ff */
[----:B------:R-:W-:Y:S01]  /*eef0*/  STG.E.U16 [R16.64], R0 ;  /* 0x0000000010007986 */ /* 0x000fe2000c101524 */
[----:B------:R-:W-:Y:S05]  /*ef00*/  EXIT ;  /* 0x000000000000794d */ /* 0x000fea0003800000 */
.L_x_25986:
        /* <DEDUP_REMOVED lines=11> */
.L_x_25998:
        /* <DEDUP_REMOVED lines=19> */
.L_x_26001:
[----:B------:R-:W-:-:S04]  /*f0f0*/  LOP3.LUT R0, R5, 0x80000000, RZ, 0xc0, !PT ;  /* 0x8000000005007812 */ /* 0x000fc800078ec0ff */
[----:B------:R-:W-:-:S04]  /*f100*/  SHF.R.U32.HI R3, RZ, 0x18, R0 ;  /* 0x00000018ff037819 */ /* 0x000fc80000011600 */
[----:B------:R-:W-:-:S04]  /*f110*/  LOP3.LUT R2, R2, R3, RZ, 0xfc, !PT ;  /* 0x0000000302027212 */ /* 0x000fc800078efcff */
[----:B------:R-:W-:Y:S02]  /*f120*/  PRMT R0, R2, 0x7610, R0 ;  /* 0x0000761002007816 */ /* 0x000fe40000000000 */
.L_x_26000:
[----:B------:R-:W-:Y:S05]  /*f130*/  BSYNC B0 ;  /* 0x0000000000007941 */ /* 0x000fea0003800000 */
.L_x_25999:
[----:B------:R-:W-:Y:S01]  /*f140*/  STG.E.U8 [R16.64], R0 ;  /* 0x0000000010007986 */ /* 0x000fe2000c101124 */
[----:B------:R-:W-:Y:S05]  /*f150*/  EXIT ;  /* 0x000000000000794d */ /* 0x000fea0003800000 */
.L_x_25997:
        /* <DEDUP_REMOVED lines=19> */
.L_x_26004:
[----:B------:R-:W-:-:S04]  /*f290*/  LOP3.LUT R0, R5, 0x80000000, RZ, 0xc0, !PT ;  /* 0x8000000005007812 */ /* 0x000fc800078ec0ff */
[----:B------:R-:W-:-:S04]  /*f2a0*/  SHF.R.U32.HI R3, RZ, 0x18, R0 ;  /* 0x00000018ff037819 */ /* 0x000fc80000011600 */
[----:B------:R-:W-:-:S04]  /*f2b0*/  LOP3.LUT R2, R2, R3, RZ, 0xfc, !PT ;  /* 0x0000000302027212 */ /* 0x000fc800078efcff */
[----:B------:R-:W-:Y:S02]  /*f2c0*/  PRMT R0, R2, 0x7610, R0 ;  /* 0x0000761002007816 */ /* 0x000fe40000000000 */
.L_x_26003:
[----:B------:R-:W-:Y:S05]  /*f2d0*/  BSYNC B0 ;  /* 0x0000000000007941 */ /* 0x000fea0003800000 */
.L_x_26002:
[----:B------:R-:W-:Y:S01]  /*f2e0*/  STG.E.U8 [R16.64], R0 ;  /* 0x0000000010007986 */ /* 0x000fe2000c101124 */
[----:B------:R-:W-:Y:S05]  /*f2f0*/  EXIT ;  /* 0x000000000000794d */ /* 0x000fea0003800000 */
.L_x_25996:
        /* <DEDUP_REMOVED lines=24> */
.L_x_25979:
        /* <DEDUP_REMOVED lines=20> */
.L_x_26006:
[----:B------:R-:W0:Y:S02]  /*f5c0*/  F2I.U64.F64.TRUNC R8, R8 ;  /* 0x0000000800087311 */ /* 0x000e24000030d800 */
[----:B0-----:R-:W-:Y:S01]  /*f5d0*/  STG.E.64 [R16.64], R8 ;  /* 0x0000000810007986 */ /* 0x001fe2000c101b24 */
[----:B------:R-:W-:Y:S05]  /*f5e0*/  EXIT ;  /* 0x000000000000794d */ /* 0x000fea0003800000 */
.L_x_26005:
[----:B------:R-:W0:Y:S02]  /*f5f0*/  F2I.U32.F64.TRUNC R9, R8 ;  /* 0x0000000800097311 */ /* 0x000e24000030d000 */
[----:B0-----:R-:W-:Y:S01]  /*f600*/  STG.E [R16.64], R9 ;  /* 0x0000000910007986 */ /* 0x001fe2000c101924 */
[----:B------:R-:W-:Y:S05]  /*f610*/  EXIT ;  /* 0x000000000000794d */ /* 0x000fea0003800000 */
        .type           $_ZN2at6native18elementwise_kernelILi128ELi4EZNS0_15gpu_kernel_implIZZZNS0_17expm1_kernel_cudaERNS_18TensorIteratorBaseEENKUlvE_clEvENKUlvE1_clEvEUlN3c107complexIdEEE_EEvS4_RKT_EUliE_EEviT1_$__internal_trig_reduction_slowpathd,@function
        .size           $_ZN2at6native18elementwise_kernelILi128ELi4EZNS0_15gpu_kernel_implIZZZNS0_17expm1_kernel_cudaERNS_18TensorIteratorBaseEENKUlvE_clEvENKUlvE1_clEvEUlN3c107complexIdEEE_EEvS4_RKT_EUliE_EEviT1_$__internal_trig_reduction_slowpathd,(.L_x_33996 - $_ZN2at6native18elementwise_kernelILi128ELi4EZNS0_15gpu_kernel_implIZZZNS0_17expm1_kernel_cudaERNS_18TensorIteratorBaseEENKUlvE_clEvENKUlvE1_clEvEUlN3c107complexIdEEE_EEvS4_RKT_EUliE_EEviT1_$__internal_trig_reduction_slowpathd)
$_ZN2at6native18elementwise_kernelILi128ELi4EZNS0_15gpu_kernel_implIZZZNS0_17expm1_kernel_cudaERNS_18TensorIteratorBaseEENKUlvE_clEvENKUlvE1_clEvEUlN3c107complexIdEEE_EEvS4_RKT_EUliE_EEviT1_$__internal_trig_reduction_slowpathd:
[----:B------:R-:W-:Y:S01]  /*f620*/  SHF.R.U32.HI R2, RZ, 0x14, R11 ;  /* 0x00000014ff027819 */ /* 0x000fe2000001160b */
[----:B------:R-:W-:-:S03]  /*f630*/  IMAD.MOV.U32 R5, RZ, RZ, RZ ;  /* 0x000000ffff057224 */ /* 0x000fc600078e00ff */
[----:B------:R-:W-:-:S04]  /*f640*/  LOP3.LUT R3, R2, 0x7ff, RZ, 0xc0, !PT ;  /* 0x000007ff02037812 */ /* 0x000fc800078ec0ff */
[----:B------:R-:W-:-:S13]  /*f650*/  ISETP.NE.AND P0, PT, R3, 0x7ff, PT ;  /* 0x000007ff0300780c */ /* 0x000fda0003f05270 */
[----:B------:R-:W-:Y:S05]  /*f660*/  @!P0 BRA `(.L_x_26007) ;  /* 0x000008c000008947 */ /* 0x000fea0003800000 */
[----:B------:R-:W-:Y:S01]  /*f670*/  IADD3 R3, R3, -0x400, RZ ;  /* 0xfffffc0003037810 */ /* 0x000fe20007ffe0ff */
[----:B------:R-:W-:Y:S01]  /*f680*/  BSSY B0, `(.L_x_26008) ;  /* 0x0000030000007945 */ /* 0x000fe20003800000 */
[----:B------:R-:W-:Y:S01]  /*f690*/  IADD3 R21, R2, -0x400, RZ ;  /* 0xfffffc0002157810 */ /* 0x000fe20007ffe0ff */
[----:B------:R-:W-:Y:S01]  /*f6a0*/  CS2R R22, SRZ ;  /* 0x0000000000167805 */ /* 0x000fe2000001ff00 */
[----:B------:R-:W-:Y:S02]  /*f6b0*/  SHF.R.U32.HI R3, RZ, 0x6, R3 ;  /* 0x00000006ff037819 */ /* 0x000fe40000011603 */
[----:B------:R-:W-:Y:S02]  /*f6c0*/  LOP3.LUT P3, R21, R21, 0x3f, RZ, 0xc0, !PT ;  /* 0x0000003f15157812 */ /* 0x000fe4000786c0ff */
[C---:B------:R-:W-:Y:S02]  /*f6d0*/  IADD3 R5, -R3.reuse, 0x10, RZ ;  /* 0x0000001003057810 */ /* 0x040fe40007ffe1ff */
[----:B------:R-:W-:-:S02]  /*f6e0*/  IADD3 R6, -R3, 0x13, RZ ;  /* 0x0000001303067810 */ /* 0x000fc40007ffe1ff */
[----:B------:R-:W-:Y:S02]  /*f6f0*/  ISETP.GT.AND P0, PT, R5, 0xe, PT ;  /* 0x0000000e0500780c */ /* 0x000fe40003f04270 */
[----:B------:R-:W-:Y:S02]  /*f700*/  IADD3 R7, -R3, 0xf, RZ ;  /* 0x0000000f03077810 */ /* 0x000fe40007ffe1ff */
[----:B------:R-:W-:-:S03]  /*f710*/  SEL R6, R6, 0x12, !P0 ;  /* 0x0000001206067807 */ /* 0x000fc60004000000 */
[----:B------:R-:W-:Y:S01]  /*f720*/  IMAD.MOV.U32 R18, RZ, RZ, R7 ;  /* 0x000000ffff127224 */ /* 0x000fe200078e0007 */
[----:B------:R-:W-:-:S13]  /*f730*/  ISETP.GT.AND P0, PT, R5, R6, PT ;  /* 0x000000060500720c */ /* 0x000fda0003f04270 */
[----:B------:R-:W-:Y:S05]  /*f740*/  @P0 BRA `(.L_x_26009) ;  /* 0x0000023000000947 */ /* 0x000fea0003800000 */
[----:B------:R-:W-:Y:S01]  /*f750*/  IMAD.MOV.U32 R24, RZ, RZ, 0x8 ;  /* 0x00000008ff187424 */ /* 0x000fe200078e00ff */
[C---:B------:R-:W-:Y:S01]  /*f760*/  SHF.L.U64.HI R29, R0.reuse, 0xb, R11 ;  /* 0x0000000b001d7819 */ /* 0x040fe2000001020b */
[----:B------:R-:W-:Y:S01]  /*f770*/  IMAD.SHL.U32 R27, R0, 0x800, RZ ;  /* 0x00000800001b7824 */ /* 0x000fe200078e00ff */
[----:B------:R-:W-:Y:S01]  /*f780*/  CS2R R22, SRZ ;  /* 0x0000000000167805 */ /* 0x000fe2000001ff00 */
[----:B------:R-:W-:Y:S01]  /*f790*/  IMAD.WIDE R24, R7, R24, c[0x4][0x1b8] ;  /* 0x01006e0007187625 */ /* 0x000fe200078e0218 */
[----:B------:R-:W-:-:S03]  /*f7a0*/  LOP3.LUT R29, R29, 0x80000000, RZ, 0xfc, !PT ;  /* 0x800000001d1d7812 */ /* 0x000fc600078efcff */
[----:B------:R-:W-:Y:S02]  /*f7b0*/  IMAD.MOV.U32 R20, RZ, RZ, R24 ;  /* 0x000000ffff147224 */ /* 0x000fe400078e0018 */
[----:B------:R-:W-:Y:S02]  /*f7c0*/  IMAD.MOV.U32 R0, RZ, RZ, R1 ;  /* 0x000000ffff007224 */ /* 0x000fe400078e0001 */
[----:B------:R-:W-:Y:S02]  /*f7d0*/  IMAD.MOV.U32 R18, RZ, RZ, R7 ;  /* 0x000000ffff127224 */ /* 0x000fe400078e0007 */
.L_x_26010:
[----:B------:R-:W-:Y:S01]  /*f7e0*/  IMAD.MOV.U32 R24, RZ, RZ, R20 ;  /* 0x000000ffff187224 */ /* 0x000fe200078e0014 */
[----:B------:R-:W-:-:S04]  /*f7f0*/  ULDC.64 UR4, c[0x0][0x118] ;  /* 0x0000460000047ab9 */ /* 0x000fc80000000a00 */
[----:B------:R-:W2:Y:S01]  /*f800*/  LDG.E.64.CONSTANT R2, [R24.64] ;  /* 0x0000000418027981 */ /* 0x000ea2000c1e9b00 */
[----:B------:R-:W-:Y:S01]  /*f810*/  IMAD.MOV.U32 R4, RZ, RZ, R22 ;  /* 0x000000ffff047224 */ /* 0x000fe200078e0016 */
[----:B------:R-:W-:Y:S01]  /*f820*/  IADD3 R18, R18, 0x1, RZ ;  /* 0x0000000112127810 */ /* 0x000fe20007ffe0ff */
[----:B------:R-:W-:-:S04]  /*f830*/  IMAD.MOV.U32 R5, RZ, RZ, R23 ;  /* 0x000000ffff057224 */ /* 0x000fc800078e0017 */
[----:B--2---:R-:W-:-:S04]  /*f840*/  IMAD.WIDE.U32 R4, P4, R2, R27, R4 ;  /* 0x0000001b02047225 */ /* 0x004fc80007880004 */
[C---:B------:R-:W-:Y:S02]  /*f850*/  IMAD R23, R2.reuse, R29, RZ ;  /* 0x0000001d02177224 */ /* 0x040fe400078e02ff */
[----:B------:R-:W-:Y:S02]  /*f860*/  IMAD R22, R3, R27, RZ ;  /* 0x0000001b03167224 */ /* 0x000fe400078e02ff */
[----:B------:R-:W-:Y:S01]  /*f870*/  IMAD.HI.U32 R2, R2, R29, RZ ;  /* 0x0000001d02027227 */ /* 0x000fe200078e00ff */
[----:B------:R-:W-:-:S03]  /*f880*/  IADD3 R5, P0, R23, R5, RZ ;  /* 0x0000000517057210 */ /* 0x000fc60007f1e0ff */
[----:B------:R-:W-:Y:S01]  /*f890*/  IMAD.X R23, RZ, RZ, R2, P4 ;  /* 0x000000ffff177224 */ /* 0x000fe200020e0602 */
[----:B------:R-:W-:Y:S01]  /*f8a0*/  IADD3 R5, P1, R22, R5, RZ ;  /* 0x0000000516057210 */ /* 0x000fe20007f3e0ff */
[----:B------:R-:W-:Y:S01]  /*f8b0*/  IMAD.HI.U32 R22, R3, R27, RZ ;  /* 0x0000001b03167227 */ /* 0x000fe200078e00ff */
[----:B------:R-:W-:-:S03]  /*f8c0*/  ISETP.GE.AND P4, PT, R18, R6, PT ;  /* 0x000000061200720c */ /* 0x000fc60003f86270 */
[C---:B------:R-:W-:Y:S01]  /*f8d0*/  IMAD.HI.U32 R2, R3.reuse, R29, RZ ;  /* 0x0000001d03027227 */ /* 0x040fe200078e00ff */
[----:B------:R-:W-:Y:S01]  /*f8e0*/  IADD3.X R22, P0, R22, R23, RZ, P0, !PT ;  /* 0x0000001716167210 */ /* 0x000fe2000071e4ff */
[----:B------:R0:W-:Y:S02]  /*f8f0*/  STL.64 [R0], R4 ;  /* 0x0000000400007387 */ /* 0x0001e40000100a00 */
[----:B------:R-:W-:Y:S02]  /*f900*/  IMAD R3, R3, R29, RZ ;  /* 0x0000001d03037224 */ /* 0x000fe400078e02ff */
[----:B------:R-:W-:Y:S01]  /*f910*/  IMAD.X R2, RZ, RZ, R2, P0 ;  /* 0x000000ffff027224 */ /* 0x000fe200000e0602 */
[----:B------:R-:W-:Y:S02]  /*f920*/  IADD3 R20, P0, R20, 0x8, RZ ;  /* 0x0000000814147810 */ /* 0x000fe40007f1e0ff */
[----:B------:R-:W-:-:S03]  /*f930*/  IADD3.X R22, P1, R3, R22, RZ, P1, !PT ;  /* 0x0000001603167210 */ /* 0x000fc60000f3e4ff */
[----:B------:R-:W-:Y:S02]  /*f940*/  IMAD.X R25, RZ, RZ, R25, P0 ;  /* 0x000000ffff197224 */ /* 0x000fe400000e0619 */
[----:B------:R-:W-:Y:S01]  /*f950*/  IMAD.X R23, RZ, RZ, R2, P1 ;  /* 0x000000ffff177224 */ /* 0x000fe200008e0602 */
[----:B0-----:R-:W-:Y:S01]  /*f960*/  IADD3 R0, R0, 0x8, RZ ;  /* 0x0000000800007810 */ /* 0x001fe20007ffe0ff */
[----:B------:R-:W-:Y:S05]  /*f970*/  @!P4 BRA `(.L_x_26010) ;  /* 0xfffffe600000c947 */ /* 0x000fea000383ffff */
.L_x_26009:
[----:B------:R-:W-:Y:S05]  /*f980*/  BSYNC B0 ;  /* 0x0000000000007941 */ /* 0x000fea0003800000 */
.L_x_26008:
[----:B------:R-:W-:-:S04]  /*f990*/  IMAD.IADD R0, R18, 0x1, -R7 ;  /* 0x0000000112007824 */ /* 0x000fc800078e0a07 */
[----:B------:R-:W-:-:S05]  /*f9a0*/  IMAD R27, R0, 0x8, R1 ;  /* 0x00000008001b7824 */ /* 0x000fca00078e0201 */
[----:B------:R0:W-:Y:S04]  /*f9b0*/  STL.64 [R27], R22 ;  /* 0x000000161b007387 */ /* 0x0001e80000100a00 */
[----:B------:R-:W2:Y:S04]  /*f9c0*/  LDL.64 R2, [R1+0x10] ;  /* 0x0000100001027983 */ /* 0x000ea80000100a00 */
[----:B------:R-:W3:Y:S04]  /*f9d0*/  @P3 LDL.64 R24, [R1+0x8] ;  /* 0x0000080001183983 */ /* 0x000ee80000100a00 */
[----:B------:R-:W4:Y:S01]  /*f9e0*/  LDL.64 R4, [R1+0x18] ;  /* 0x0000180001047983 */ /* 0x000f220000100a00 */
[----:B------:R-:W-:Y:S01]  /*f9f0*/  @P3 IADD3 R0, -R21, 0x40, RZ ;  /* 0x0000004015003810 */ /* 0x000fe20007ffe1ff */
[----:B------:R-:W-:Y:S01]  /*fa00*/  UMOV UR4, URZ ;  /* 0x0000003f00047c82 */ /* 0x000fe20008000000 */
[----:B--2---:R-:W-:-:S02]  /*fa10*/  @P3 SHF.L.U32 R6, R2, R21, RZ ;  /* 0x0000001502063219 */ /* 0x004fc400000006ff */
[-C--:B------:R-:W-:Y:S02]  /*fa20*/  @P3 SHF.R.U64 R20, R2, R0.reuse, R3 ;  /* 0x0000000002143219 */ /* 0x080fe40000001203 */
[-CC-:B---3--:R-:W-:Y:S02]  /*fa30*/  @P3 SHF.R.U64 R7, R24, R0.reuse, R25.reuse ;  /* 0x0000000018073219 */ /* 0x188fe40000001219 */
[----:B------:R-:W-:Y:S02]  /*fa40*/  @P3 SHF.R.U32.HI R18, RZ, R0, R25 ;  /* 0x00000000ff123219 */ /* 0x000fe40000011619 */
[-C--:B------:R-:W-:Y:S02]  /*fa50*/  @P3 SHF.L.U64.HI R25, R2, R21.reuse, R3 ;  /* 0x0000001502193219 */ /* 0x080fe40000010203 */
[----:B------:R-:W-:Y:S02]  /*fa60*/  @P3 LOP3.LUT R2, R7, R6, RZ, 0xfc, !PT ;  /* 0x0000000607023212 */ /* 0x000fe400078efcff */
[----:B----4-:R-:W-:-:S02]  /*fa70*/  @P3 SHF.L.U32 R7, R4, R21, RZ ;  /* 0x0000001504073219 */ /* 0x010fc400000006ff */
[----:B------:R-:W-:Y:S02]  /*fa80*/  @P3 SHF.R.U32.HI R0, RZ, R0, R3 ;  /* 0x00000000ff003219 */ /* 0x000fe40000011603 */
[----:B------:R-:W-:Y:S02]  /*fa90*/  @P3 SHF.L.U64.HI R21, R4, R21, R5 ;  /* 0x0000001504153219 */ /* 0x000fe40000010205 */
[----:B------:R-:W-:Y:S02]  /*faa0*/  @P3 LOP3.LUT R3, R18, R25, RZ, 0xfc, !PT ;  /* 0x0000001912033212 */ /* 0x000fe400078efcff */
[----:B------:R-:W-:Y:S02]  /*fab0*/  @P3 LOP3.LUT R4, R7, R20, RZ, 0xfc, !PT ;  /* 0x0000001407043212 */ /* 0x000fe400078efcff */
[C-C-:B------:R-:W-:Y:S01]  /*fac0*/  SHF.L.U64.HI R6, R2.reuse, 0x2, R3.reuse ;  /* 0x0000000202067819 */ /* 0x140fe20000010203 */
[----:B------:R-:W-:Y:S01]  /*fad0*/  IMAD.SHL.U32 R2, R2, 0x4, RZ ;  /* 0x0000000402027824 */ /* 0x000fe200078e00ff */
[----:B------:R-:W-:Y:S01]  /*fae0*/  SHF.R.U32.HI R18, RZ, 0x1e, R3 ;  /* 0x0000001eff127819 */ /* 0x000fe20000011603 */
[----:B0-----:R-:W-:Y:S01]  /*faf0*/  IMAD.SHL.U32 R23, R4, 0x4, RZ ;  /* 0x0000000404177824 */ /* 0x001fe200078e00ff */
[----:B------:R-:W-:-:S02]  /*fb00*/  @P3 LOP3.LUT R5, R21, R0, RZ, 0xfc, !PT ;  /* 0x0000000015053212 */ /* 0x000fc400078efcff */
[----:B------:R-:W-:Y:S02]  /*fb10*/  IADD3 RZ, P0, RZ, -R2, RZ ;  /* 0x80000002ffff7210 */ /* 0x000fe40007f1e0ff */
[----:B------:R-:W-:Y:S02]  /*fb20*/  LOP3.LUT R3, RZ, R6, RZ, 0x33, !PT ;  /* 0x00000006ff037212 */ /* 0x000fe400078e33ff */
[----:B------:R-:W-:Y:S02]  /*fb30*/  LOP3.LUT R23, R18, R23, RZ, 0xfc, !PT ;  /* 0x0000001712177212 */ /* 0x000fe400078efcff */
[----:B------:R-:W-:Y:S02]  /*fb40*/  SHF.L.U64.HI R0, R4, 0x2, R5 ;  /* 0x0000000204007819 */ /* 0x000fe40000010205 */
[----:B------:R-:W-:Y:S02]  /*fb50*/  IADD3.X R3, P0, RZ, R3, RZ, P0, !PT ;  /* 0x00000003ff037210 */ /* 0x000fe4000071e4ff */
[----:B------:R-:W-:-:S02]  /*fb60*/  LOP3.LUT R18, RZ, R23, RZ, 0x33, !PT ;  /* 0x00000017ff127212 */ /* 0x000fc400078e33ff */
[----:B------:R-:W-:Y:S02]  /*fb70*/  LOP3.LUT R7, RZ, R0, RZ, 0x33, !PT ;  /* 0x00000000ff077212 */ /* 0x000fe400078e33ff */
[----:B------:R-:W-:Y:S02]  /*fb80*/  IADD3.X R18, P0, RZ, R18, RZ, P0, !PT ;  /* 0x00000012ff127210 */ /* 0x000fe4000071e4ff */
[----:B------:R-:W-:-:S03]  /*fb90*/  SHF.R.U32.HI R4, RZ, 0x1d, R5 ;  /* 0x0000001dff047819 */ /* 0x000fc60000011605 */
[----:B------:R-:W-:Y:S01]  /*fba0*/  IMAD.X R7, RZ, RZ, R7, P0 ;  /* 0x000000ffff077224 */ /* 0x000fe200000e0607 */
[C---:B------:R-:W-:Y:S02]  /*fbb0*/  LOP3.LUT P1, RZ, R4.reuse, 0x1, RZ, 0xc0, !PT ;  /* 0x0000000104ff7812 */ /* 0x040fe4000782c0ff */
[----:B------:R-:W-:Y:S02]  /*fbc0*/  LOP3.LUT R4, R4, 0x1, RZ, 0xc0, !PT ;  /* 0x0000000104047812 */ /* 0x000fe400078ec0ff */
[----:B------:R-:W-:Y:S02]  /*fbd0*/  SEL R0, R0, R7, !P1 ;  /* 0x0000000700007207 */ /* 0x000fe40004800000 */
[----:B------:R-:W-:Y:S02]  /*fbe0*/  SEL R23, R23, R18, !P1 ;  /* 0x0000001217177207 */ /* 0x000fe40004800000 */
[----:B------:R-:W-:Y:S02]  /*fbf0*/  ISETP.NE.U32.AND P0, PT, R0, RZ, PT ;  /* 0x000000ff0000720c */ /* 0x000fe40003f05070 */
[----:B------:R-:W-:-:S02]  /*fc00*/  LEA.HI R5, R5, R4, RZ, 0x2 ;  /* 0x0000000405057211 */ /* 0x000fc400078f10ff */
[----:B------:R-:W-:Y:S01]  /*fc10*/  SEL R20, R23, R0, !P0 ;  /* 0x0000000017147207 */ /* 0x000fe20004000000 */
[----:B------:R-:W-:-:S05]  /*fc20*/  @P1 IMAD.MOV R2, RZ, RZ, -R2 ;  /* 0x000000ffff021224 */ /* 0x000fca00078e0a02 */
[----:B------:R-:W0:Y:S02]  /*fc30*/  FLO.U32 R20, R20 ;  /* 0x0000001400147300 */ /* 0x000e2400000e0000 */
[C---:B0-----:R-:W-:Y:S02]  /*fc40*/  IADD3 R7, -R20.reuse, 0x1f, RZ ;  /* 0x0000001f14077810 */ /* 0x041fe40007ffe1ff */
[----:B------:R-:W-:-:S03]  /*fc50*/  IADD3 R21, -R20, 0x3f, RZ ;  /* 0x0000003f14157810 */ /* 0x000fc60007ffe1ff */
[----:B------:R-:W-:Y:S01]  /*fc60*/  @P0 IMAD.MOV R21, RZ, RZ, R7 ;  /* 0x000000ffff150224 */ /* 0x000fe200078e0207 */
[----:B------:R-:W-:-:S04]  /*fc70*/  SEL R7, R6, R3, !P1 ;  /* 0x0000000306077207 */ /* 0x000fc80004800000 */
[C---:B------:R-:W-:Y:S02]  /*fc80*/  ISETP.NE.U32.AND P0, PT, R21.reuse, RZ, PT ;  /* 0x000000ff1500720c */ /* 0x040fe40003f05070 */
[----:B------:R-:W-:Y:S02]  /*fc90*/  IADD3 R18, -R21, 0x40, RZ ;  /* 0x0000004015127810 */ /* 0x000fe40007ffe1ff */
[----:B------:R-:W-:Y:S02]  /*fca0*/  ISETP.NE.AND.EX P0, PT, RZ, RZ, PT, P0 ;  /* 0x000000ffff00720c */ /* 0x000fe40003f05300 */
[CC--:B------:R-:W-:Y:S02]  /*fcb0*/  SHF.L.U32 R3, R23.reuse, R21.reuse, RZ ;  /* 0x0000001517037219 */ /* 0x0c0fe400000006ff */
[----:B------:R-:W-:Y:S02]  /*fcc0*/  SHF.R.U64 R2, R2, R18, R7 ;  /* 0x0000001202027219 */ /* 0x000fe40000001207 */
[----:B------:R-:W-:-:S02]  /*fcd0*/  SHF.L.U64.HI R6, R23, R21, R0 ;  /* 0x0000001517067219 */ /* 0x000fc40000010200 */
[----:B------:R-:W-:-:S05]  /*fce0*/  SHF.R.U32.HI R7, RZ, R18, R7 ;  /* 0x00000012ff077219 */ /* 0x000fca0000011607 */
[----:B------:R-:W-:Y:S02]  /*fcf0*/  @P0 LOP3.LUT R23, R2, R3, RZ, 0xfc, !PT ;  /* 0x0000000302170212 */ /* 0x000fe400078efcff */
[----:B------:R-:W-:Y:S01]  /*fd00*/  @P0 LOP3.LUT R0, R7, R6, RZ, 0xfc, !PT ;  /* 0x0000000607000212 */ /* 0x000fe200078efcff */
[----:B------:R-:W-:Y:S02]  /*fd10*/  IMAD.MOV.U32 R7, RZ, RZ, RZ ;  /* 0x000000ffff077224 */ /* 0x000fe400078e00ff */
[----:B------:R-:W-:-:S04]  /*fd20*/  IMAD.WIDE.U32 R2, R23, 0x2168c235, RZ ;  /* 0x2168c23517027825 */ /* 0x000fc800078e00ff */
[----:B------:R-:W-:Y:S01]  /*fd30*/  IMAD.MOV.U32 R6, RZ, RZ, R3 ;  /* 0x000000ffff067224 */ /* 0x000fe200078e0003 */
[----:B------:R-:W-:Y:S01]  /*fd40*/  IADD3 RZ, P0, R2, R2, RZ ;  /* 0x0000000202ff7210 */ /* 0x000fe20007f1e0ff */
[----:B------:R-:W-:-:S04]  /*fd50*/  IMAD.HI.U32 R3, R0, -0x36f0255e, RZ ;  /* 0xc90fdaa200037827 */ /* 0x000fc800078e00ff */
[----:B------:R-:W-:-:S04]  /*fd60*/  IMAD.WIDE.U32 R6, R23, -0x36f0255e, R6 ;  /* 0xc90fdaa217067825 */ /* 0x000fc800078e0006 */
[C---:B------:R-:W-:Y:S02]  /*fd70*/  IMAD R23, R0.reuse, -0x36f0255e, RZ ;  /* 0xc90fdaa200177824 */ /* 0x040fe400078e02ff */
[----:B------:R-:W-:-:S04]  /*fd80*/  IMAD.WIDE.U32 R6, P3, R0, 0x2168c235, R6 ;  /* 0x2168c23500067825 */ /* 0x000fc80007860006 */
[----:B------:R-:W-:Y:S01]  /*fd90*/  IMAD.X R3, RZ, RZ, R3, P3 ;  /* 0x000000ffff037224 */ /* 0x000fe200018e0603 */
[----:B------:R-:W-:Y:S02]  /*fda0*/  IADD3 R0, P3, R23, R7, RZ ;  /* 0x0000000717007210 */ /* 0x000fe40007f7e0ff */
[----:B------:R-:W-:Y:S02]  /*fdb0*/  IADD3.X RZ, P0, R6, R6, RZ, P0, !PT ;  /* 0x0000000606ff7210 */ /* 0x000fe4000071e4ff */
[C---:B------:R-:W-:Y:S01]  /*fdc0*/  ISETP.GT.U32.AND P4, PT, R0.reuse, RZ, PT ;  /* 0x000000ff0000720c */ /* 0x040fe20003f84070 */
[----:B------:R-:W-:Y:S01]  /*fdd0*/  IMAD.X R3, RZ, RZ, R3, P3 ;  /* 0x000000ffff037224 */ /* 0x000fe200018e0603 */
[----:B------:R-:W-:-:S04]  /*fde0*/  IADD3.X R7, P3, R0, R0, RZ, P0, !PT ;  /* 0x0000000000077210 */ /* 0x000fc8000077e4ff */
[C---:B------:R-:W-:Y:S01]  /*fdf0*/  ISETP.GT.AND.EX P0, PT, R3.reuse, RZ, PT, P4 ;  /* 0x000000ff0300720c */ /* 0x040fe20003f04340 */
[----:B------:R-:W-:-:S03]  /*fe00*/  IMAD.X R2, R3, 0x1, R3, P3 ;  /* 0x0000000103027824 */ /* 0x000fc600018e0603 */
[----:B------:R-:W-:Y:S02]  /*fe10*/  SEL R7, R7, R0, P0 ;  /* 0x0000000007077207 */ /* 0x000fe40000000000 */
[----:B------:R-:W-:Y:S02]  /*fe20*/  SEL R0, R2, R3, P0 ;  /* 0x0000000302007207 */ /* 0x000fe40000000000 */
[----:B------:R-:W-:Y:S02]  /*fe30*/  IADD3 R3, P3, R7, 0x1, RZ ;  /* 0x0000000107037810 */ /* 0x000fe40007f7e0ff */
[----:B------:R-:W-:Y:S02]  /*fe40*/  SEL R6, RZ, 0x1, !P0 ;  /* 0x00000001ff067807 */ /* 0x000fe40004000000 */
[----:B------:R-:W-:Y:S01]  /*fe50*/  LOP3.LUT P0, R11, R11, 0x80000000, RZ, 0xc0, !PT ;  /* 0x800000000b0b7812 */ /* 0x000fe2000780c0ff */
[----:B------:R-:W-:Y:S02]  /*fe60*/  IMAD.X R0, RZ, RZ, R0, P3 ;  /* 0x000000ffff007224 */ /* 0x000fe400018e0600 */
[----:B------:R-:W-:Y:S01]  /*fe70*/  IMAD.IADD R6, R6, 0x1, R21 ;  /* 0x0000000106067824 */ /* 0x000fe200078e0215 */
[----:B------:R-:W-:-:S02]  /*fe80*/  @P1 LOP3.LUT R11, R11, 0x80000000, RZ, 0x3c, !PT ;  /* 0x800000000b0b1812 */ /* 0x000fc400078e3cff */
[----:B------:R-:W-:Y:S01]  /*fe90*/  SHF.R.U64 R3, R3, 0xa, R0 ;  /* 0x0000000a03037819 */ /* 0x000fe20000001200 */
[----:B------:R-:W-:-:S03]  /*fea0*/  IMAD.SHL.U32 R6, R6, 0x100000, RZ ;  /* 0x0010000006067824 */ /* 0x000fc600078e00ff */
[----:B------:R-:W-:-:S03]  /*feb0*/  IADD3 R3, P3, R3, 0x1, RZ ;  /* 0x0000000103037810 */ /* 0x000fc60007f7e0ff */
[----:B------:R-:W-:Y:S01]  /*fec0*/  @P0 IMAD.MOV R5, RZ, RZ, -R5 ;  /* 0x000000ffff050224 */ /* 0x000fe200078e0a05 */
[----:B------:R-:W-:-:S04]  /*fed0*/  LEA.HI.X R0, R0, RZ, RZ, 0x16, P3 ;  /* 0x000000ff00007211 */ /* 0x000fc800018fb4ff */
[--C-:B------:R-:W-:Y:S02]  /*fee0*/  SHF.R.U64 R2, R3, 0x1, R0.reuse ;  /* 0x0000000103027819 */ /* 0x100fe40000001200 */
[----:B------:R-:W-:Y:S02]  /*fef0*/  SHF.R.U32.HI R3, RZ, 0x1, R0 ;  /* 0x00000001ff037819 */ /* 0x000fe40000011600 */
[----:B------:R-:W-:-:S04]  /*ff00*/  IADD3 R0, P3, P4, R2, -UR4, RZ ;  /* 0x8000000402007c10 */ /* 0x000fc8000fc7e0ff */
[----:B------:R-:W-:-:S04]  /*ff10*/  IADD3.X R2, R3, 0x3fe00000, ~R6, P3, P4 ;  /* 0x3fe0000003027810 */ /* 0x000fc80001fe8c06 */
[----:B------:R-:W-:-:S05]  /*ff20*/  LOP3.LUT R11, R2, R11, RZ, 0xfc, !PT ;  /* 0x0000000b020b7212 */ /* 0x000fca00078efcff */
.L_x_26007:
[----:B------:R-:W-:Y:S02]  /*ff30*/  IMAD.MOV.U32 R29, RZ, RZ, R11 ;  /* 0x000000ffff1d7224 */ /* 0x000fe400078e000b */
[----:B------:R-:W-:Y:S02]  /*ff40*/  IMAD.MOV.U32 R11, RZ, RZ, 0x0 ;  /* 0x00000000ff0b7424 */ /* 0x000fe400078e00ff */
[----:B------:R-:W-:Y:S02]  /*ff50*/  IMAD.MOV.U32 R2, RZ, RZ, R5 ;  /* 0x000000ffff027224 */ /* 0x000fe400078e0005 */
[----:B------:R-:W-:Y:S01]  /*ff60*/  IMAD.MOV.U32 R28, RZ, RZ, R0 ;  /* 0x000000ffff1c7224 */ /* 0x000fe200078e0000 */
[----:B------:R-:W-:Y:S06]  /*ff70*/  RET.REL.NODEC R10 `(_ZN2at6native18elementwise_kernelILi128ELi4EZNS0_15gpu_kernel_implIZZZNS0_17expm1_kernel_cudaERNS_18TensorIteratorBaseEENKUlvE_clEvENKUlvE1_clEvEUlN3c107complexIdEEE_EEvS4_RKT_EUliE_EEviT1_) ;  /* 0xffff00800a007950 */ /* 0x000fec0003c3ffff */
.L_x_26011:
        /* <DEDUP_REMOVED lines=16> */
.L_x_33996:


//--------------------- .text._ZN2at6native27unrolled_elementwise_kernelIZZZNS0_17expm1_kernel_cudaERNS_18TensorIteratorBaseEENKUlvE_clEvENKUlvE1_clEvEUlN3c107complexIdEEE_St5arrayIPcLm2EELi4E23TrivialOffsetCalculatorILi1EjESE_NS0_6memory12LoadWithCastILi1EEENSF_13StoreWithCastILi1EEEEEviT_T0_T2_T3_T4_T5_ --------------------------
	.section	.text._ZN2at6native27unrolled_elementwise_kernelIZZZNS0_17expm1_kernel_cudaERNS_18TensorIteratorBaseEENKUlvE_clEvENKUlvE1_clEvEUlN3c107complexIdEEE_St5arrayIPcLm2EELi4E23TrivialOffsetCalculatorILi1EjESE_NS0_6memory12LoadWithCastILi1EEENSF_13StoreWithCastILi1EEEEEviT_T0_T2_T3_T4_T5_,"ax",@progbits
	.sectioninfo	@"SHI_REGISTERS=48"
	.align	128
        .global         _ZN2at6native27unrolled_elementwise_kernelIZZZNS0_17expm1_kernel_cudaERNS_18TensorIteratorBaseEENKUlvE_clEvENKUlvE1_clEvEUlN3c107complexIdEEE_St5arrayIPcLm2EELi4E23TrivialOffsetCalculatorILi1EjESE_NS0_6memory12LoadWithCastILi1EEENSF_13StoreWithCastILi1EEEEEviT_T0_T2_T3_T4_T5_
        .type           _ZN2at6native27unrolled_elementwise_kernelIZZZNS0_17expm1_kernel_cudaERNS_18TensorIteratorBaseEENKUlvE_clEvENKUlvE1_clEvEUlN3c107complexIdEEE_St5arrayIPcLm2EELi4E23TrivialOffsetCalculatorILi1EjESE_NS0_6memory12LoadWithCastILi1EEENSF_13StoreWithCastILi1EEEEEviT_T0_T2_T3_T4_T5_,@function
        .size           _ZN2at6native27unrolled_elementwise_kernelIZZZNS0_17expm1_kernel_cudaERNS_18TensorIteratorBaseEENKUlvE_clEvENKUlvE1_clEvEUlN3c107complexIdEEE_St5arrayIPcLm2EELi4E23TrivialOffsetCalculatorILi1EjESE_NS0_6memory12LoadWithCastILi1EEENSF_13StoreWithCastILi1EEEEEviT_T0_T2_T3_T4_T5_,(.L_x_33997 - _ZN2at6native27unrolled_elementwise_kernelIZZZNS0_17expm1_kernel_cudaERNS_18TensorIteratorBaseEENKUlvE_clEvENKUlvE1_clEvEUlN3c107complexIdEEE_St5arrayIPcLm2EELi4E23TrivialOffsetCalculatorILi1EjESE_NS0_6memory12LoadWithCastILi1EEENSF_13StoreWithCastILi1EEEEEviT_T0_T2_T3_T4_T5_)
        .other          _ZN2at6native27unrolled_elementwise_kernelIZZZNS0_17expm1_kernel_cudaERNS_18TensorIteratorBaseEENKUlvE_clEvENKUlvE1_clEvEUlN3c107complexIdEEE_St5arrayIPcLm2EELi4E23TrivialOffsetCalculatorILi1EjESE_NS0_6memory12LoadWithCastILi1EEENSF_13StoreWithCastILi1EEEEEviT_T0_T2_T3_T4_T5_,@"STO_CUDA_ENTRY STV_DEFAULT"
_ZN2at6native27unrolled_elementwise_kernelIZZZNS0_17expm1_kernel_cudaERNS_18TensorIteratorBaseEENKUlvE_clEvENKUlvE1_clEvEUlN3c107complexIdEEE_St5arrayIPcLm2EELi4E23TrivialOffsetCalculatorILi1EjESE_NS0_6memory12LoadWithCastILi1EEENSF_13StoreWithCastILi1EEEEEviT_T0_T2_T3_T4_T5_:
.text._ZN2at6native27unrolled_elementwise_kernelIZZZNS0_17expm1_kernel_cudaERNS_18TensorIteratorBaseEENKUlvE_clEvENKUlvE1_clEvEUlN3c107complexIdEEE_St5arrayIPcLm2EELi4E23TrivialOffsetCalculatorILi1EjESE_NS0_6memory12LoadWithCastILi1EEENSF_13StoreWithCastILi1EEEEEviT_T0_T2_T3_T4_T5_:
[----:B------:R-:W-:Y:S02]  /*0000*/  IMAD.MOV.U32 R1, RZ, RZ, c[0x0][0x28] ;  /* 0x00000a00ff017624 */ /* 0x000fe400078e00ff */
[----:B------:R-:W0:Y:S01]  /*0010*/  S2R R32, SR_CTAID.X ;  /* 0x0000000000207919 */ /* 0x000e220000002500 */
[----:B------:R-:W-:Y:S01]  /*0020*/  IMAD.MOV.U32 R3, RZ, RZ, -0x200 ;  /* 0xfffffe00ff037424 */ /* 0x000fe200078e00ff */
[----:B------:R-:W1:Y:S01]  /*0030*/  LDC.U8 R34, c[0x0][0x17c] ;  /* 0x00005f00ff227b82 */ /* 0x000e620000000000 */
[----:B------:R-:W-:Y:S01]  /*0040*/  ULDC.64 UR36, c[0x0][0x118] ;  /* 0x0000460000247ab9 */ /* 0x000fe20000000a00 */
[----:B------:R-:W2:Y:S01]  /*0050*/  S2R R33, SR_TID.X ;  /* 0x0000000000217919 */ /* 0x000ea20000002100 */
[----:B------:R-:W-:Y:S01]  /*0060*/  BSSY B6, `(.L_x_26012) ;  /* 0x0000117000067945 */ /* 0x000fe20003800000 */
[----:B------:R-:W-:Y:S01]  /*0070*/  IADD3 R1, R1, -0x28, RZ ;  /* 0xffffffd801017810 */ /* 0x000fe20007ffe0ff */
[----:B------:R-:W-:Y:S01]  /*0080*/  CS2R R26, SRZ ;  /* 0x00000000001a7805 */ /* 0x000fe2000001ff00 */
[----:B------:R-:W-:Y:S01]  /*0090*/  CS2R R30, SRZ ;  /* 0x00000000001e7805 */ /* 0x000fe2000001ff00 */
[----:B------:R-:W-:Y:S01]  /*00a0*/  CS2R R28, SRZ ;  /* 0x00000000001c7805 */ /* 0x000fe2000001ff00 */
[----:B0-----:R-:W-:-:S05]  /*00b0*/  IMAD R38, R32, R3, c[0x0][0x160] ;  /* 0x0000580020267624 */ /* 0x001fca00078e0203 */
[----:B--2---:R-:W-:-:S04]  /*00c0*/  ISETP.GE.AND P0, PT, R33, R38, PT ;  /* 0x000000262100720c */ /* 0x004fc80003f06270 */
[----:B------:R-:W-:-:S09]  /*00d0*/  P2R R35, PR, RZ, 0x1 ;  /* 0x00000001ff237803 */ /* 0x000fd20000000000 */
        /* <DEDUP_REMOVED lines=21> */
.L_x_26017:
[----:B------:R-:W2:Y:S01]  /*0230*/  LDG.E.U8 R2, [R2.64] ;  /* 0x0000002402027981 */ /* 0x000ea2000c1e1100 */
[----:B------:R-:W-:Y:S01]  /*0240*/  CS2R R30, SRZ ;  /* 0x00000000001e7805 */ /* 0x000fe2000001ff00 */
[----:B--2---:R0:W1:Y:S01]  /*0250*/  I2F.F64.U16 R28, R2 ;  /* 0x00000002001c7312 */ /* 0x0040620000101800 */
[----:B------:R-:W-:Y:S05]  /*0260*/  BRA `(.L_x_26019) ;  /* 0x00000f5000007947 */ /* 0x000fea0003800000 */
.L_x_26016:
        /* <DEDUP_REMOVED lines=10> */
.L_x_26021:
[----:B------:R-:W2:Y:S01]  /*0310*/  LDG.E R2, [R2.64] ;  /* 0x0000002402027981 */ /* 0x000ea2000c1e1900 */
[----:B------:R-:W-:Y:S01]  /*0320*/  CS2R R30, SRZ ;  /* 0x00000000001e7805 */ /* 0x000fe2000001ff00 */
[----:B--2---:R0:W1:Y:S01]  /*0330*/  I2F.F64 R28, R2 ;  /* 0x00000002001c7312 */ /* 0x0040620000201c00 */
[----:B------:R-:W-:Y:S05]  /*0340*/  BRA `(.L_x_26019) ;  /* 0x00000e7000007947 */ /* 0x000fea0003800000 */
.L_x_26020:
[----:B------:R-:W2:Y:S01]  /*0350*/  LDG.E.U16 R2, [R2.64] ;  /* 0x0000002402027981 */ /* 0x000ea2000c1e1500 */
[----:B------:R-:W-:Y:S01]  /*0360*/  CS2R R30, SRZ ;  /* 0x00000000001e7805 */ /* 0x000fe2000001ff00 */
[----:B--2---:R0:W1:Y:S01]  /*0370*/  I2F.F64.S16 R28, R2 ;  /* 0x00000002001c7312 */ /* 0x0040620000101c00 */
[----:B------:R-:W-:Y:S05]  /*0380*/  BRA `(.L_x_26019) ;  /* 0x00000e3000007947 */ /* 0x000fea0003800000 */
.L_x_26015:
        /* <DEDUP_REMOVED lines=11> */
.L_x_26023:
[----:B------:R-:W2:Y:S01]  /*0440*/  LDG.E.U16 R0, [R2.64] ;  /* 0x0000002402007981 */ /* 0x000ea2000c1e1500 */
[----:B------:R-:W-:Y:S01]  /*0450*/  CS2R R30, SRZ ;  /* 0x00000000001e7805 */ /* 0x000fe2000001ff00 */
[----:B--2---:R-:W-:-:S05]  /*0460*/  HADD2.F32 R0, -RZ, R0.H0_H0 ;  /* 0x20000000ff007230 */ /* 0x004fca0000004100 */
[----:B------:R-:W-:-:S04]  /*0470*/  FMUL.FTZ R0, R0, 1 ;  /* 0x3f80000000007820 */ /* 0x000fc80000410000 */
[----:B------:R0:W1:Y:S01]  /*0480*/  F2F.F64.F32 R28, R0 ;  /* 0x00000000001c7310 */ /* 0x0000620000201800 */
[----:B------:R-:W-:Y:S05]  /*0490*/  BRA `(.L_x_26019) ;  /* 0x00000d2000007947 */ /* 0x000fea0003800000 */
.L_x_26022:
        /* <DEDUP_REMOVED lines=12> */
.L_x_26025:
        /* <DEDUP_REMOVED lines=8> */
.L_x_26024:
[----:B------:R0:W5:Y:S01]  /*05e0*/  LDG.E.64 R28, [R2.64] ;  /* 0x00000024021c7981 */ /* 0x000162000c1e1b00 */
[----:B------:R-:W-:Y:S01]  /*05f0*/  CS2R R30, SRZ ;  /* 0x00000000001e7805 */ /* 0x000fe2000001ff00 */
[----:B------:R-:W-:Y:S05]  /*0600*/  BRA `(.L_x_26019) ;  /* 0x00000bb000007947 */ /* 0x000fea0003800000 */
.L_x_26014:
        /* <DEDUP_REMOVED lines=14> */
.L_x_26028:
[----:B------:R0:W5:Y:S01]  /*06f0*/  LDG.E.128 R28, [R2.64] ;  /* 0x00000024021c7981 */ /* 0x000162000c1e1d00 */
[----:B------:R-:W-:Y:S05]  /*0700*/  BRA `(.L_x_26019) ;  /* 0x00000ab000007947 */ /* 0x000fea0003800000 */
.L_x_26027:
        /* <DEDUP_REMOVED lines=29> */
.L_x_26030:
        /* <DEDUP_REMOVED lines=16> */
.L_x_26029:
[----:B------:R-:W2:Y:S01]  /*09e0*/  LDG.E.U16 R0, [R2.64] ;  /* 0x0000002402007981 */ /* 0x000ea2000c1e1500 */
[----:B------:R-:W-:Y:S01]  /*09f0*/  CS2R R30, SRZ ;  /* 0x00000000001e7805 */ /* 0x000fe2000001ff00 */
[----:B--2---:R-:W-:-:S05]  /*0a00*/  PRMT R0, RZ, 0x5410, R0 ;  /* 0x00005410ff007816 */ /* 0x004fca0000000000 */
[----:B------:R-:W-:-:S04]  /*0a10*/  FMUL.FTZ R0, R0, 1 ;  /* 0x3f80000000007820 */ /* 0x000fc80000410000 */
[----:B------:R0:W1:Y:S01]  /*0a20*/  F2F.F64.F32 R28, R0 ;  /* 0x00000000001c7310 */ /* 0x0000620000201800 */
[----:B------:R-:W-:Y:S05]  /*0a30*/  BRA `(.L_x_26019) ;  /* 0x0000078000007947 */ /* 0x000fea0003800000 */
.L_x_26026:
        /* <DEDUP_REMOVED lines=12> */
.L_x_26033:
        /* <DEDUP_REMOVED lines=21> */
.L_x_26037:
[----:B------:R-:W-:Y:S05]  /*0c50*/  BSYNC B1 ;  /* 0x0000000000017941 */ /* 0x000fea0003800000 */
.L_x_26036:
[----:B------:R-:W-:Y:S01]  /*0c60*/  LEA R3, R0, 0x3b800000, 0x17 ;  /* 0x3b80000000037811 */ /* 0x000fe200078eb8ff */
[----:B------:R-:W-:-:S05]  /*0c70*/  IMAD.SHL.U32 R0, R2, 0x100000, RZ ;  /* 0x0010000002007824 */ /* 0x000fca00078e00ff */
[----:B------:R-:W-:Y:S02]  /*0c80*/  LOP3.LUT R0, R3, R0, R4, 0xfe, !PT ;  /* 0x0000000003007212 */ /* 0x000fe400078efe04 */
.L_x_26035:
[----:B------:R-:W-:Y:S05]  /*0c90*/  BSYNC B0 ;  /* 0x0000000000007941 */ /* 0x000fea0003800000 */
.L_x_26034:
[----:B------:R-:W-:Y:S01]  /*0ca0*/  FMUL.FTZ R0, R0, 1 ;  /* 0x3f80000000007820 */ /* 0x000fe20000410000 */
[----:B------:R-:W-:-:S03]  /*0cb0*/  CS2R R30, SRZ ;  /* 0x00000000001e7805 */ /* 0x000fc6000001ff00 */
[----:B------:R0:W1:Y:S01]  /*0cc0*/  F2F.F64.F32 R28, R0 ;  /* 0x00000000001c7310 */ /* 0x0000620000201800 */
[----:B------:R-:W-:Y:S05]  /*0cd0*/  BRA `(.L_x_26019) ;  /* 0x000004e000007947 */ /* 0x000fea0003800000 */
.L_x_26032:
        /* <DEDUP_REMOVED lines=21> */
.L_x_26041:
[----:B------:R-:W-:Y:S05]  /*0e30*/  BSYNC B1 ;  /* 0x0000000000017941 */ /* 0x000fea0003800000 */
.L_x_26040:
[----:B------:R-:W-:Y:S01]  /*0e40*/  LEA R3, R0, 0x37800000, 0x17 ;  /* 0x3780000000037811 */ /* 0x000fe200078eb8ff */
[----:B------:R-:W-:-:S05]  /*0e50*/  IMAD.SHL.U32 R0, R2, 0x200000, RZ ;  /* 0x0020000002007824 */ /* 0x000fca00078e00ff */
[----:B------:R-:W-:Y:S02]  /*0e60*/  LOP3.LUT R0, R3, R0, R4, 0xfe, !PT ;  /* 0x0000000003007212 */ /* 0x000fe400078efe04 */
.L_x_26039:
[----:B------:R-:W-:Y:S05]  /*0e70*/  BSYNC B0 ;  /* 0x0000000000007941 */ /* 0x000fea0003800000 */
.L_x_26038:
[----:B------:R-:W-:Y:S01]  /*0e80*/  FMUL.FTZ R0, R0, 1 ;  /* 0x3f80000000007820 */ /* 0x000fe20000410000 */
[----:B------:R-:W-:-:S03]  /*0e90*/  CS2R R30, SRZ ;  /* 0x00000000001e7805 */ /* 0x000fc6000001ff00 */
[----:B------:R0:W1:Y:S01]  /*0ea0*/  F2F.F64.F32 R28, R0 ;  /* 0x00000000001c7310 */ /* 0x0000620000201800 */
[----:B------:R-:W-:Y:S05]  /*0eb0*/  BRA `(.L_x_26019) ;  /* 0x0000030000007947 */ /* 0x000fea0003800000 */
.L_x_26031:
        /* <DEDUP_REMOVED lines=14> */
.L_x_26045:
[----:B------:R-:W-:Y:S05]  /*0fa0*/  BSYNC B0 ;  /* 0x0000000000007941 */ /* 0x000fea0003800000 */
.L_x_26044:
[----:B------:R-:W-:Y:S01]  /*0fb0*/  FMUL.FTZ R0, R0, 1 ;  /* 0x3f80000000007820 */ /* 0x000fe20000410000 */
[----:B------:R-:W-:-:S03]  /*0fc0*/  CS2R R30, SRZ ;  /* 0x00000000001e7805 */ /* 0x000fc6000001ff00 */
[----:B------:R0:W1:Y:S01]  /*0fd0*/  F2F.F64.F32 R28, R0 ;  /* 0x00000000001c7310 */ /* 0x0000620000201800 */
[----:B------:R-:W-:Y:S05]  /*0fe0*/  BRA `(.L_x_26019) ;  /* 0x000001d000007947 */ /* 0x000fea0003800000 */
.L_x_26018:
        /* <DEDUP_REMOVED lines=22> */
.L_x_26043:
[----:B------:R-:W2:Y:S01]  /*1150*/  LDG.E.64 R28, [R2.64] ;  /* 0x00000024021c7981 */ /* 0x000ea2000c1e1b00 */
[----:B------:R-:W-:Y:S01]  /*1160*/  CS2R R30, SRZ ;  /* 0x00000000001e7805 */ /* 0x000fe2000001ff00 */
[----:B--2---:R-:W0:Y:S01]  /*1170*/  I2F.F64.U64 R28, R28 ;  /* 0x0000001c001c7312 */ /* 0x004e220000301800 */
[----:B------:R-:W-:Y:S05]  /*1180*/  BRA `(.L_x_26019) ;  /* 0x0000003000007947 */ /* 0x000fea0003800000 */
.L_x_26042:
[----:B------:R-:W2:Y:S01]  /*1190*/  LDG.E R2, [R2.64] ;  /* 0x0000002402027981 */ /* 0x000ea2000c1e1900 */
[----:B------:R-:W-:Y:S01]  /*11a0*/  CS2R R30, SRZ ;  /* 0x00000000001e7805 */ /* 0x000fe2000001ff00 */
[----:B--2---:R0:W1:Y:S06]  /*11b0*/  I2F.F64.U32 R28, R2 ;  /* 0x00000002001c7312 */ /* 0x00406c0000201800 */
.L_x_26019:
[----:B------:R-:W-:-:S03]  /*11c0*/  IADD3 R33, R33, 0x80, RZ ;  /* 0x0000008021217810 */ /* 0x000fc60007ffe0ff */
.L_x_26013:
[----:B-1----:R-:W-:Y:S05]  /*11d0*/  BSYNC B6 ;  /* 0x0000000000067941 */ /* 0x002fea0003800000 */
.L_x_26012:
        /* <DEDUP_REMOVED lines=24> */
.L_x_26051:
[----:B------:R-:W3:Y:S01]  /*1360*/  LDG.E.U8 R2, [R2.64] ;  /* 0x0000002402027981 */ /* 0x000ee2000c1e1100 */
[----:B------:R-:W-:Y:S01]  /*1370*/  CS2R R26, SRZ ;  /* 0x00000000001a7805 */ /* 0x000fe2000001ff00 */
[----:B---3--:R0:W1:Y:S01]  /*1380*/  I2F.F64.U16 R24, R2 ;  /* 0x0000000200187312 */ /* 0x0080620000101800 */
[----:B------:R-:W-:Y:S05]  /*1390*/  BRA `(.L_x_26053) ;  /* 0x00000f5000007947 */ /* 0x000fea0003800000 */
.L_x_26050:
        /* <DEDUP_REMOVED lines=10> */
.L_x_26055:
[----:B------:R-:W3:Y:S01]  /*1440*/  LDG.E R2, [R2.64] ;  /* 0x0000002402027981 */ /* 0x000ee2000c1e1900 */
[----:B------:R-:W-:Y:S01]  /*1450*/  CS2R R26, SRZ ;  /* 0x00000000001a7805 */ /* 0x000fe2000001ff00 */
[----:B---3--:R0:W1:Y:S01]  /*1460*/  I2F.F64 R24, R2 ;  /* 0x0000000200187312 */ /* 0x0080620000201c00 */
[----:B------:R-:W-:Y:S05]  /*1470*/  BRA `(.L_x_26053) ;  /* 0x00000e7000007947 */ /* 0x000fea0003800000 */
.L_x_26054:
[----:B------:R-:W3:Y:S01]  /*1480*/  LDG.E.U16 R2, [R2.64] ;  /* 0x0000002402027981 */ /* 0x000ee2000c1e1500 */
[----:B------:R-:W-:Y:S01]  /*1490*/  CS2R R26, SRZ ;  /* 0x00000000001a7805 */ /* 0x000fe2000001ff00 */
[----:B---3--:R0:W1:Y:S01]  /*14a0*/  I2F.F64.S16 R24, R2 ;  /* 0x0000000200187312 */ /* 0x0080620000101c00 */
[----:B------:R-:W-:Y:S05]  /*14b0*/  BRA `(.L_x_26053) ;  /* 0x00000e3000007947 */ /* 0x000fea0003800000 */
.L_x_26049:
        /* <DEDUP_REMOVED lines=11> */
.L_x_26057:
[----:B------:R-:W3:Y:S01]  /*1570*/  LDG.E.U16 R0, [R2.64] ;  /* 0x0000002402007981 */ /* 0x000ee2000c1e1500 */
[----:B------:R-:W-:Y:S01]  /*1580*/  CS2R R26, SRZ ;  /* 0x00000000001a7805 */ /* 0x000fe2000001ff00 */
[----:B---3--:R-:W-:-:S05]  /*1590*/  HADD2.F32 R0, -RZ, R0.H0_H0 ;  /* 0x20000000ff007230 */ /* 0x008fca0000004100 */
[----:B------:R-:W-:-:S04]  /*15a0*/  FMUL.FTZ R0, R0, 1 ;  /* 0x3f80000000007820 */ /* 0x000fc80000410000 */
[----:B------:R0:W1:Y:S01]  /*15b0*/  F2F.F64.F32 R24, R0 ;  /* 0x0000000000187310 */ /* 0x0000620000201800 */
[----:B------:R-:W-:Y:S05]  /*15c0*/  BRA `(.L_x_26053) ;  /* 0x00000d2000007947 */ /* 0x000fea0003800000 */
.L_x_26056:
        /* <DEDUP_REMOVED lines=12> */
.L_x_26059:
        /* <DEDUP_REMOVED lines=8> */
.L_x_26058:
[----:B------:R0:W5:Y:S01]  /*1710*/  LDG.E.64 R24, [R2.64] ;  /* 0x0000002402187981 */ /* 0x000162000c1e1b00 */
[----:B------:R-:W-:Y:S01]  /*1720*/  CS2R R26, SRZ ;  /* 0x00000000001a7805 */ /* 0x000fe2000001ff00 */
[----:B------:R-:W-:Y:S05]  /*1730*/  BRA `(.L_x_26053) ;  /* 0x00000bb000007947 */ /* 0x000fea0003800000 */
.L_x_26048:
        /* <DEDUP_REMOVED lines=14> */
.L_x_26062:
[----:B------:R0:W5:Y:S01]  /*1820*/  LDG.E.128 R24, [R2.64] ;  /* 0x0000002402187981 */ /* 0x000162000c1e1d00 */
[----:B------:R-:W-:Y:S05]  /*1830*/  BRA `(.L_x_26053) ;  /* 0x00000ab000007947 */ /* 0x000fea0003800000 */
.L_x_26061:
        /* <DEDUP_REMOVED lines=29> */
.L_x_26064:
[----:B------:R-:W3:Y:S01]  /*1a10*/  LDG.E.U8 R2, [R2.64] ;  /* 0x0000002402027981 */ /* 0x000ee2000c1e1100 */
[----:B------:R-:W-:Y:S01]  /*1a20*/  CS2R R26, SRZ ;  /* 0x00000000001a7805 */ /* 0x000fe2000001ff00 */
        /* <DEDUP_REMOVED lines=14> */
.L_x_26063:
[----:B------:R-:W3:Y:S01]  /*1b10*/  LDG.E.U16 R0, [R2.64] ;  /* 0x0000002402007981 */ /* 0x000ee2000c1e1500 */
[----:B------:R-:W-:Y:S01]  /*1b20*/  CS2R R26, SRZ ;  /* 0x00000000001a7805 */ /* 0x000fe2000001ff00 */
[----:B---3--:R-:W-:-:S05]  /*1b30*/  PRMT R0, RZ, 0x5410, R0 ;  /* 0x00005410ff007816 */ /* 0x008fca0000000000 */
[----:B------:R-:W-:-:S04]  /*1b40*/  FMUL.FTZ R0, R0, 1 ;  /* 0x3f80000000007820 */ /* 0x000fc80000410000 */
[----:B------:R0:W1:Y:S01]  /*1b50*/  F2F.F64.F32 R24, R0 ;  /* 0x0000000000187310 */ /* 0x0000620000201800 */
[----:B------:R-:W-:Y:S05]  /*1b60*/  BRA `(.L_x_26053) ;  /* 0x0000078000007947 */ /* 0x000fea0003800000 */
.L_x_26060:
        /* <DEDUP_REMOVED lines=12> */
.L_x_26067:
        /* <DEDUP_REMOVED lines=21> */
.L_x_26071:
[----:B------:R-:W-:Y:S05]  /*1d80*/  BSYNC B1 ;  /* 0x0000000000017941 */ /* 0x000fea0003800000 */
.L_x_26070:
[----:B------:R-:W-:Y:S01]  /*1d90*/  LEA R3, R0, 0x3b800000, 0x17 ;  /* 0x3b80000000037811 */ /* 0x000fe200078eb8ff */
[----:B------:R-:W-:-:S05]  /*1da0*/  IMAD.SHL.U32 R0, R2, 0x100000, RZ ;  /* 0x0010000002007824 */ /* 0x000fca00078e00ff */
[----:B------:R-:W-:Y:S02]  /*1db0*/  LOP3.LUT R0, R3, R0, R4, 0xfe, !PT ;  /* 0x0000000003007212 */ /* 0x000fe400078efe04 */
.L_x_26069:
[----:B------:R-:W-:Y:S05]  /*1dc0*/  BSYNC B0 ;  /* 0x0000000000007941 */ /* 0x000fea0003800000 */
.L_x_26068:
[----:B------:R-:W-:Y:S01]  /*1dd0*/  FMUL.FTZ R0, R0, 1 ;  /* 0x3f80000000007820 */ /* 0x000fe20000410000 */
[----:B------:R-:W-:-:S03]  /*1de0*/  CS2R R26, SRZ ;  /* 0x00000000001a7805 */ /* 0x000fc6000001ff00 */
[----:B------:R0:W1:Y:S01]  /*1df0*/  F2F.F64.F32 R24, R0 ;  /* 0x0000000000187310 */ /* 0x0000620000201800 */
[----:B------:R-:W-:Y:S05]  /*1e00*/  BRA `(.L_x_26053) ;  /* 0x000004e000007947 */ /* 0x000fea0003800000 */
.L_x_26066:
        /* <DEDUP_REMOVED lines=21> */
.L_x_26075:
[----:B------:R-:W-:Y:S05]  /*1f60*/  BSYNC B1 ;  /* 0x0000000000017941 */ /* 0x000fea0003800000 */
.L_x_26074:
[----:B------:R-:W-:Y:S01]  /*1f70*/  LEA R3, R0, 0x37800000, 0x17 ;  /* 0x3780000000037811 */ /* 0x000fe200078eb8ff */
[----:B------:R-:W-:-:S05]  /*1f80*/  IMAD.SHL.U32 R0, R2, 0x200000, RZ ;  /* 0x0020000002007824 */ /* 0x000fca00078e00ff */
[----:B------:R-:W-:Y:S02]  /*1f90*/  LOP3.LUT R0, R3, R0, R4, 0xfe, !PT ;  /* 0x0000000003007212 */ /* 0x000fe400078efe04 */
.L_x_26073:
[----:B------:R-:W-:Y:S05]  /*1fa0*/  BSYNC B0 ;  /* 0x0000000000007941 */ /* 0x000fea0003800000 */
.L_x_26072:
[----:B------:R-:W-:Y:S01]  /*1fb0*/  FMUL.FTZ R0, R0, 1 ;  /* 0x3f80000000007820 */ /* 0x000fe20000410000 */
[----:B------:R-:W-:-:S03]  /*1fc0*/  CS2R R26, SRZ ;  /* 0x00000000001a7805 */ /* 0x000fc6000001ff00 */
[----:B------:R0:W1:Y:S01]  /*1fd0*/  F2F.F64.F32 R24, R0 ;  /* 0x0000000000187310 */ /* 0x0000620000201800 */
[----:B------:R-:W-:Y:S05]  /*1fe0*/  BRA `(.L_x_26053) ;  /* 0x0000030000007947 */ /* 0x000fea0003800000 */
.L_x_26065:
        /* <DEDUP_REMOVED lines=14> */
.L_x_26079:
[----:B------:R-:W-:Y:S05]  /*20d0*/  BSYNC B0 ;  /* 0x0000000000007941 */ /* 0x000fea0003800000 */
.L_x_26078:
[----:B------:R-:W-:Y:S01]  /*20e0*/  FMUL.FTZ R0, R0, 1 ;  /* 0x3f80000000007820 */ /* 0x000fe20000410000 */
[----:B------:R-:W-:-:S03]  /*20f0*/  CS2R R26, SRZ ;  /* 0x00000000001a7805 */ /* 0x000fc6000001ff00 */
[----:B------:R0:W1:Y:S01]  /*2100*/  F2F.F64.F32 R24, R0 ;  /* 0x0000000000187310 */ /* 0x0000620000201800 */
[----:B------:R-:W-:Y:S05]  /*2110*/  BRA `(.L_x_26053) ;  /* 0x000001d000007947 */ /* 0x000fea0003800000 */
.L_x_26052:
        /* <DEDUP_REMOVED lines=22> */
.L_x_26077:
[----:B------:R-:W3:Y:S01]  /*2280*/  LDG.E.64 R24, [R2.64] ;  /* 0x0000002402187981 */ /* 0x000ee2000c1e1b00 */
[----:B------:R-:W-:Y:S01]  /*2290*/  CS2R R26, SRZ ;  /* 0x00000000001a7805 */ /* 0x000fe2000001ff00 */
[----:B---3--:R-:W0:Y:S01]  /*22a0*/  I2F.F64.U64 R24, R24 ;  /* 0x0000001800187312 */ /* 0x008e220000301800 */
[----:B------:R-:W-:Y:S05]  /*22b0*/  BRA `(.L_x_26053) ;  /* 0x0000003000007947 */ /* 0x000fea0003800000 */
.L_x_26076:
[----:B------:R-:W3:Y:S01]  /*22c0*/  LDG.E R2, [R2.64] ;  /* 0x0000002402027981 */ /* 0x000ee2000c1e1900 */
[----:B------:R-:W-:Y:S01]  /*22d0*/  CS2R R26, SRZ ;  /* 0x00000000001a7805 */ /* 0x000fe2000001ff00 */
[----:B---3--:R0:W1:Y:S06]  /*22e0*/  I2F.F64.U32 R24, R2 ;  /* 0x0000000200187312 */ /* 0x00806c0000201800 */
.L_x_26053:
[----:B------:R-:W-:-:S03]  /*22f0*/  IADD3 R33, R33, 0x80, RZ ;  /* 0x0000008021217810 */ /* 0x000fc60007ffe0ff */
.L_x_26047:
[----:B------:R-:W-:Y:S05]  /*2300*/  BSYNC B6 ;  /* 0x0000000000067941 */ /* 0x000fea0003800000 */
.L_x_26046:
        /* <DEDUP_REMOVED lines=26> */
.L_x_26085:
[----:B------:R-:W4:Y:S01]  /*24b0*/  LDG.E.U8 R2, [R2.64] ;  /* 0x0000002402027981 */ /* 0x000f22000c1e1100 */
[----:B------:R-:W-:Y:S01]  /*24c0*/  CS2R R18, SRZ ;  /* 0x0000000000127805 */ /* 0x000fe2000001ff00 */
[----:B----4-:R0:W4:Y:S01]  /*24d0*/  I2F.F64.U16 R16, R2 ;  /* 0x0000000200107312 */ /* 0x0101220000101800 */
[----:B------:R-:W-:Y:S05]  /*24e0*/  BRA `(.L_x_26087) ;  /* 0x00000f5000007947 */ /* 0x000fea0003800000 */
.L_x_26084:
        /* <DEDUP_REMOVED lines=10> */
.L_x_26089:
[----:B------:R-:W4:Y:S01]  /*2590*/  LDG.E R2, [R2.64] ;  /* 0x0000002402027981 */ /* 0x000f22000c1e1900 */
[----:B------:R-:W-:Y:S01]  /*25a0*/  CS2R R18, SRZ ;  /* 0x0000000000127805 */ /* 0x000fe2000001ff00 */
[----:B----4-:R0:W4:Y:S01]  /*25b0*/  I2F.F64 R16, R2 ;  /* 0x0000000200107312 */ /* 0x0101220000201c00 */
[----:B------:R-:W-:Y:S05]  /*25c0*/  BRA `(.L_x_26087) ;  /* 0x00000e7000007947 */ /* 0x000fea0003800000 */
.L_x_26088:
[----:B------:R-:W4:Y:S01]  /*25d0*/  LDG.E.U16 R2, [R2.64] ;  /* 0x0000002402027981 */ /* 0x000f22000c1e1500 */
[----:B------:R-:W-:Y:S01]  /*25e0*/  CS2R R18, SRZ ;  /* 0x0000000000127805 */ /* 0x000fe2000001ff00 */
[----:B----4-:R0:W4:Y:S01]  /*25f0*/  I2F.F64.S16 R16, R2 ;  /* 0x0000000200107312 */ /* 0x0101220000101c00 */
[----:B------:R-:W-:Y:S05]  /*2600*/  BRA `(.L_x_26087) ;  /* 0x00000e3000007947 */ /* 0x000fea0003800000 */
.L_x_26083:
        /* <DEDUP_REMOVED lines=11> */
.L_x_26091:
[----:B------:R-:W4:Y:S01]  /*26c0*/  LDG.E.U16 R0, [R2.64] ;  /* 0x0000002402007981 */ /* 0x000f22000c1e1500 */
[----:B------:R-:W-:Y:S01]  /*26d0*/  CS2R R18, SRZ ;  /* 0x0000000000127805 */ /* 0x000fe2000001ff00 */
[----:B----4-:R-:W-:-:S05]  /*26e0*/  HADD2.F32 R0, -RZ, R0.H0_H0 ;  /* 0x20000000ff007230 */ /* 0x010fca0000004100 */
[----:B------:R-:W-:-:S04]  /*26f0*/  FMUL.FTZ R0, R0, 1 ;  /* 0x3f80000000007820 */ /* 0x000fc80000410000 */
[----:B------:R0:W4:Y:S01]  /*2700*/  F2F.F64.F32 R16, R0 ;  /* 0x0000000000107310 */ /* 0x0001220000201800 */
[----:B------:R-:W-:Y:S05]  /*2710*/  BRA `(.L_x_26087) ;  /* 0x00000d2000007947 */ /* 0x000fea0003800000 */
.L_x_26090:
        /* <DEDUP_REMOVED lines=12> */
.L_x_26093:
        /* <DEDUP_REMOVED lines=8> */
.L_x_26092:
[----:B------:R0:W5:Y:S01]  /*2860*/  LDG.E.64 R16, [R2.64] ;  /* 0x0000002402107981 */ /* 0x000162000c1e1b00 */
[----:B------:R-:W-:Y:S01]  /*2870*/  CS2R R18, SRZ ;  /* 0x0000000000127805 */ /* 0x000fe2000001ff00 */
[----:B------:R-:W-:Y:S05]  /*2880*/  BRA `(.L_x_26087) ;  /* 0x00000bb000007947 */ /* 0x000fea0003800000 */
.L_x_26082:
        /* <DEDUP_REMOVED lines=14> */
.L_x_26096:
[----:B------:R0:W5:Y:S01]  /*2970*/  LDG.E.128 R16, [R2.64] ;  /* 0x0000002402107981 */ /* 0x000162000c1e1d00 */
[----:B------:R-:W-:Y:S05]  /*2980*/  BRA `(.L_x_26087) ;  /* 0x00000ab000007947 */ /* 0x000fea0003800000 */
.L_x_26095:
        /* <DEDUP_REMOVED lines=29> */
.L_x_26098:
[----:B------:R-:W4:Y:S01]  /*2b60*/  LDG.E.U8 R2, [R2.64] ;  /* 0x0000002402027981 */ /* 0x000f22000c1e1100 */
[----:B------:R-:W-:Y:S01]  /*2b70*/  CS2R R18, SRZ ;  /* 0x0000000000127805 */ /* 0x000fe2000001ff00 */
        /* <DEDUP_REMOVED lines=12> */
[----:B------:R0:W4:Y:S01]  /*2c40*/  F2F.F64.F32 R16, R4 ;  /* 0x0000000400107310 */ /* 0x0001220000201800 */
[----:B------:R-:W-:Y:S05]  /*2c50*/  BRA `(.L_x_26087) ;  /* 0x000007e000007947 */ /* 0x000fea0003800000 */
.L_x_26097:
[----:B------:R-:W4:Y:S01]  /*2c60*/  LDG.E.U16 R0, [R2.64] ;  /* 0x0000002402007981 */ /* 0x000f22000c1e1500 */
[----:B------:R-:W-:Y:S01]  /*2c70*/  CS2R R18, SRZ ;  /* 0x0000000000127805 */ /* 0x000fe2000001ff00 */
[----:B----4-:R-:W-:-:S05]  /*2c80*/  PRMT R0, RZ, 0x5410, R0 ;  /* 0x00005410ff007816 */ /* 0x010fca0000000000 */
[----:B------:R-:W-:-:S04]  /*2c90*/  FMUL.FTZ R0, R0, 1 ;  /* 0x3f80000000007820 */ /* 0x000fc80000410000 */
[----:B------:R0:W4:Y:S01]  /*2ca0*/  F2F.F64.F32 R16, R0 ;  /* 0x0000000000107310 */ /* 0x0001220000201800 */
[----:B------:R-:W-:Y:S05]  /*2cb0*/  BRA `(.L_x_26087) ;  /* 0x0000078000007947 */ /* 0x000fea0003800000 */
.L_x_26094:
        /* <DEDUP_REMOVED lines=12> */
.L_x_26101:
        /* <DEDUP_REMOVED lines=21> */
.L_x_26105:
[----:B------:R-:W-:Y:S05]  /*2ed0*/  BSYNC B1 ;  /* 0x0000000000017941 */ /* 0x000fea0003800000 */
.L_x_26104:
[----:B------:R-:W-:Y:S01]  /*2ee0*/  LEA R3, R0, 0x3b800000, 0x17 ;  /* 0x3b80000000037811 */ /* 0x000fe200078eb8ff */
[----:B------:R-:W-:-:S05]  /*2ef0*/  IMAD.SHL.U32 R0, R2, 0x100000, RZ ;  /* 0x0010000002007824 */ /* 0x000fca00078e00ff */
[----:B------:R-:W-:Y:S02]  /*2f00*/  LOP3.LUT R0, R3, R0, R4, 0xfe, !PT ;  /* 0x0000000003007212 */ /* 0x000fe400078efe04 */
.L_x_26103:
[----:B------:R-:W-:Y:S05]  /*2f10*/  BSYNC B0 ;  /* 0x0000000000007941 */ /* 0x000fea0003800000 */
.L_x_26102:
[----:B------:R-:W-:Y:S01]  /*2f20*/  FMUL.FTZ R0, R0, 1 ;  /* 0x3f80000000007820 */ /* 0x000fe20000410000 */
[----:B------:R-:W-:-:S03]  /*2f30*/  CS2R R18, SRZ ;  /* 0x0000000000127805 */ /* 0x000fc6000001ff00 */
[----:B------:R0:W4:Y:S01]  /*2f40*/  F2F.F64.F32 R16, R0 ;  /* 0x0000000000107310 */ /* 0x0001220000201800 */
[----:B------:R-:W-:Y:S05]  /*2f50*/  BRA `(.L_x_26087) ;  /* 0x000004e000007947 */ /* 0x000fea0003800000 */
.L_x_26100:
        /* <DEDUP_REMOVED lines=21> */
.L_x_26109:
[----:B------:R-:W-:Y:S05]  /*30b0*/  BSYNC B1 ;  /* 0x0000000000017941 */ /* 0x000fea0003800000 */
.L_x_26108:
[----:B------:R-:W-:Y:S01]  /*30c0*/  LEA R3, R0, 0x37800000, 0x17 ;  /* 0x3780000000037811 */ /* 0x000fe200078eb8ff */
[----:B------:R-:W-:-:S05]  /*30d0*/  IMAD.SHL.U32 R0, R2, 0x200000, RZ ;  /* 0x0020000002007824 */ /* 0x000fca00078e00ff */
[----:B------:R-:W-:Y:S02]  /*30e0*/  LOP3.LUT R0, R3, R0, R4, 0xfe, !PT ;  /* 0x0000000003007212 */ /* 0x000fe400078efe04 */
.L_x_26107:
[----:B------:R-:W-:Y:S05]  /*30f0*/  BSYNC B0 ;  /* 0x0000000000007941 */ /* 0x000fea0003800000 */
.L_x_26106:
[----:B------:R-:W-:Y:S01]  /*3100*/  FMUL.FTZ R0, R0, 1 ;  /* 0x3f80000000007820 */ /* 0x000fe20000410000 */
[----:B------:R-:W-:-:S03]  /*3110*/  CS2R R18, SRZ ;  /* 0x0000000000127805 */ /* 0x000fc6000001ff00 */
[----:B------:R0:W4:Y:S01]  /*3120*/  F2F.F64.F32 R16, R0 ;  /* 0x0000000000107310 */ /* 0x0001220000201800 */
[----:B------:R-:W-:Y:S05]  /*3130*/  BRA `(.L_x_26087) ;  /* 0x0000030000007947 */ /* 0x000fea0003800000 */
.L_x_26099:
        /* <DEDUP_REMOVED lines=14> */
.L_x_26113:
[----:B------:R-:W-:Y:S05]  /*3220*/  BSYNC B0 ;  /* 0x0000000000007941 */ /* 0x000fea0003800000 */
.L_x_26112:
[----:B------:R-:W-:Y:S01]  /*3230*/  FMUL.FTZ R0, R0, 1 ;  /* 0x3f80000000007820 */ /* 0x000fe20000410000 */
[----:B------:R-:W-:-:S03]  /*3240*/  CS2R R18, SRZ ;  /* 0x0000000000127805 */ /* 0x000fc6000001ff00 */
[----:B------:R0:W4:Y:S01]  /*3250*/  F2F.F64.F32 R16, R0 ;  /* 0x0000000000107310 */ /* 0x0001220000201800 */
[----:B------:R-:W-:Y:S05]  /*3260*/  BRA `(.L_x_26087) ;  /* 0x000001d000007947 */ /* 0x000fea0003800000 */
.L_x_26086:
        /* <DEDUP_REMOVED lines=22> */
.L_x_26111:
[----:B------:R-:W4:Y:S01]  /*33d0*/  LDG.E.64 R16, [R2.64] ;  /* 0x0000002402107981 */ /* 0x000f22000c1e1b00 */
[----:B------:R-:W-:Y:S01]  /*33e0*/  CS2R R18, SRZ ;  /* 0x0000000000127805 */ /* 0x000fe2000001ff00 */
[----:B----4-:R-:W0:Y:S01]  /*33f0*/  I2F.F64.U64 R16, R16 ;  /* 0x0000001000107312 */ /* 0x010e220000301800 */
[----:B------:R-:W-:Y:S05]  /*3400*/  BRA `(.L_x_26087) ;  /* 0x0000003000007947 */ /* 0x000fea0003800000 */
.L_x_26110:
[----:B------:R-:W4:Y:S01]  /*3410*/  LDG.E R2, [R2.64] ;  /* 0x0000002402027981 */ /* 0x000f22000c1e1900 */
[----:B------:R-:W-:Y:S01]  /*3420*/  CS2R R18, SRZ ;  /* 0x0000000000127805 */ /* 0x000fe2000001ff00 */
[----:B----4-:R0:W4:Y:S06]  /*3430*/  I2F.F64.U32 R16, R2 ;  /* 0x0000000200107312 */ /* 0x01012c0000201800 */
.L_x_26087:
[----:B------:R-:W-:-:S03]  /*3440*/  IADD3 R33, R33, 0x80, RZ ;  /* 0x0000008021217810 */ /* 0x000fc60007ffe0ff */
.L_x_26081:
[----:B------:R-:W-:Y:S05]  /*3450*/  BSYNC B6 ;  /* 0x0000000000067941 */ /* 0x000fea0003800000 */
.L_x_26080:
        /* <DEDUP_REMOVED lines=23> */
.L_x_26119:
[----:B----4-:R-:W4:Y:S01]  /*35d0*/  LDG.E.U8 R2, [R2.64] ;  /* 0x0000002402027981 */ /* 0x010f22000c1e1100 */
[----:B------:R-:W-:Y:S01]  /*35e0*/  CS2R R22, SRZ ;  /* 0x0000000000167805 */ /* 0x000fe2000001ff00 */
[----:B----4-:R0:W4:Y:S01]  /*35f0*/  I2F.F64.U16 R20, R2 ;  /* 0x0000000200147312 */ /* 0x0101220000101800 */
[----:B------:R-:W-:Y:S05]  /*3600*/  BRA `(.L_x_26115) ;  /* 0x00000f5000007947 */ /* 0x000fea0003800000 */
.L_x_26118:
        /* <DEDUP_REMOVED lines=10> */
.L_x_26122:
[----:B----4-:R-:W4:Y:S01]  /*36b0*/  LDG.E R2, [R2.64] ;  /* 0x0000002402027981 */ /* 0x010f22000c1e1900 */
[----:B------:R-:W-:Y:S01]  /*36c0*/  CS2R R22, SRZ ;  /* 0x0000000000167805 */ /* 0x000fe2000001ff00 */
[----:B----4-:R0:W4:Y:S01]  /*36d0*/  I2F.F64 R20, R2 ;  /* 0x0000000200147312 */ /* 0x0101220000201c00 */
[----:B------:R-:W-:Y:S05]  /*36e0*/  BRA `(.L_x_26115) ;  /* 0x00000e7000007947 */ /* 0x000fea0003800000 */
.L_x_26121:
[----:B----4-:R-:W4:Y:S01]  /*36f0*/  LDG.E.U16 R2, [R2.64] ;  /* 0x0000002402027981 */ /* 0x010f22000c1e1500 */
[----:B------:R-:W-:Y:S01]  /*3700*/  CS2R R22, SRZ ;  /* 0x0000000000167805 */ /* 0x000fe2000001ff00 */
[----:B----4-:R0:W4:Y:S01]  /*3710*/  I2F.F64.S16 R20, R2 ;  /* 0x0000000200147312 */ /* 0x0101220000101c00 */
[----:B------:R-:W-:Y:S05]  /*3720*/  BRA `(.L_x_26115) ;  /* 0x00000e3000007947 */ /* 0x000fea0003800000 */
.L_x_26117:
        /* <DEDUP_REMOVED lines=11> */
.L_x_26124:
[----:B----4-:R-:W4:Y:S01]  /*37e0*/  LDG.E.U16 R0, [R2.64] ;  /* 0x0000002402007981 */ /* 0x010f22000c1e1500 */
[----:B------:R-:W-:Y:S01]  /*37f0*/  CS2R R22, SRZ ;  /* 0x0000000000167805 */ /* 0x000fe2000001ff00 */
[----:B----4-:R-:W-:-:S05]  /*3800*/  HADD2.F32 R0, -RZ, R0.H0_H0 ;  /* 0x20000000ff007230 */ /* 0x010fca0000004100 */
[----:B------:R-:W-:-:S04]  /*3810*/  FMUL.FTZ R0, R0, 1 ;  /* 0x3f80000000007820 */ /* 0x000fc80000410000 */
[----:B------:R0:W4:Y:S01]  /*3820*/  F2F.F64.F32 R20, R0 ;  /* 0x0000000000147310 */ /* 0x0001220000201800 */
[----:B------:R-:W-:Y:S05]  /*3830*/  BRA `(.L_x_26115) ;  /* 0x00000d2000007947 */ /* 0x000fea0003800000 */
.L_x_26123:
        /* <DEDUP_REMOVED lines=12> */
.L_x_26126:
        /* <DEDUP_REMOVED lines=8> */
.L_x_26125:
[----:B------:R0:W5:Y:S01]  /*3980*/  LDG.E.64 R20, [R2.64] ;  /* 0x0000002402147981 */ /* 0x000162000c1e1b00 */
[----:B------:R-:W-:Y:S01]  /*3990*/  CS2R R22, SRZ ;  /* 0x0000000000167805 */ /* 0x000fe2000001ff00 */
[----:B------:R-:W-:Y:S05]  /*39a0*/  BRA `(.L_x_26115) ;  /* 0x00000bb000007947 */ /* 0x000fea0003800000 */
.L_x_26116:
        /* <DEDUP_REMOVED lines=14> */
.L_x_26129:
[----:B------:R0:W5:Y:S01]  /*3a90*/  LDG.E.128 R20, [R2.64] ;  /* 0x0000002402147981 */ /* 0x000162000c1e1d00 */
[----:B------:R-:W-:Y:S05]  /*3aa0*/  BRA `(.L_x_26115) ;  /* 0x00000ab000007947 */ /* 0x000fea0003800000 */
.L_x_26128:
        /* <DEDUP_REMOVED lines=29> */
.L_x_26131:
[----:B----4-:R-:W4:Y:S01]  /*3c80*/  LDG.E.U8 R2, [R2.64] ;  /* 0x0000002402027981 */ /* 0x010f22000c1e1100 */
        /* <DEDUP_REMOVED lines=15> */
.L_x_26130:
[----:B----4-:R-:W4:Y:S01]  /*3d80*/  LDG.E.U16 R0, [R2.64] ;  /* 0x0000002402007981 */ /* 0x010f22000c1e1500 */
[----:B------:R-:W-:Y:S01]  /*3d90*/  CS2R R22, SRZ ;  /* 0x0000000000167805 */ /* 0x000fe2000001ff00 */
[----:B----4-:R-:W-:-:S05]  /*3da0*/  PRMT R0, RZ, 0x5410, R0 ;  /* 0x00005410ff007816 */ /* 0x010fca0000000000 */
[----:B------:R-:W-:-:S04]  /*3db0*/  FMUL.FTZ R0, R0, 1 ;  /* 0x3f80000000007820 */ /* 0x000fc80000410000 */
[----:B------:R0:W4:Y:S01]  /*3dc0*/  F2F.F64.F32 R20, R0 ;  /* 0x0000000000147310 */ /* 0x0001220000201800 */
[----:B------:R-:W-:Y:S05]  /*3dd0*/  BRA `(.L_x_26115) ;  /* 0x0000078000007947 */ /* 0x000fea0003800000 */
.L_x_26127:
        /* <DEDUP_REMOVED lines=12> */
.L_x_26134:
        /* <DEDUP_REMOVED lines=21> */
.L_x_26138:
[----:B------:R-:W-:Y:S05]  /*3ff0*/  BSYNC B1 ;  /* 0x0000000000017941 */ /* 0x000fea0003800000 */
.L_x_26137:
[----:B------:R-:W-:Y:S01]  /*4000*/  LEA R3, R0, 0x3b800000, 0x17 ;  /* 0x3b80000000037811 */ /* 0x000fe200078eb8ff */
[----:B------:R-:W-:-:S05]  /*4010*/  IMAD.SHL.U32 R0, R2, 0x100000, RZ ;  /* 0x0010000002007824 */ /* 0x000fca00078e00ff */
[----:B------:R-:W-:Y:S02]  /*4020*/  LOP3.LUT R0, R3, R0, R4, 0xfe, !PT ;  /* 0x0000000003007212 */ /* 0x000fe400078efe04 */
.L_x_26136:
[----:B------:R-:W-:Y:S05]  /*4030*/  BSYNC B0 ;  /* 0x0000000000007941 */ /* 0x000fea0003800000 */
.L_x_26135:
[----:B------:R-:W-:Y:S01]  /*4040*/  FMUL.FTZ R0, R0, 1 ;  /* 0x3f80000000007820 */ /* 0x000fe20000410000 */
[----:B------:R-:W-:-:S03]  /*4050*/  CS2R R22, SRZ ;  /* 0x0000000000167805 */ /* 0x000fc6000001ff00 */
[----:B------:R0:W4:Y:S01]  /*4060*/  F2F.F64.F32 R20, R0 ;  /* 0x0000000000147310 */ /* 0x0001220000201800 */
[----:B------:R-:W-:Y:S05]  /*4070*/  BRA `(.L_x_26115) ;  /* 0x000004e000007947 */ /* 0x000fea0003800000 */
.L_x_26133:
        /* <DEDUP_REMOVED lines=21> */
.L_x_26142:
[----:B------:R-:W-:Y:S05]  /*41d0*/  BSYNC B1 ;  /* 0x0000000000017941 */ /* 0x000fea0003800000 */
.L_x_26141:
[----:B------:R-:W-:Y:S01]  /*41e0*/  LEA R3, R0, 0x37800000, 0x17 ;  /* 0x3780000000037811 */ /* 0x000fe200078eb8ff */
[----:B------:R-:W-:-:S05]  /*41f0*/  IMAD.SHL.U32 R0, R2, 0x200000, RZ ;  /* 0x0020000002007824 */ /* 0x000fca00078e00ff */
[----:B------:R-:W-:Y:S02]  /*4200*/  LOP3.LUT R0, R3, R0, R4, 0xfe, !PT ;  /* 0x0000000003007212 */ /* 0x000fe400078efe04 */
.L_x_26140:
[----:B------:R-:W-:Y:S05]  /*4210*/  BSYNC B0 ;  /* 0x0000000000007941 */ /* 0x000fea0003800000 */
.L_x_26139:
[----:B------:R-:W-:Y:S01]  /*4220*/  FMUL.FTZ R0, R0, 1 ;  /* 0x3f80000000007820 */ /* 0x000fe20000410000 */
[----:B------:R-:W-:-:S03]  /*4230*/  CS2R R22, SRZ ;  /* 0x0000000000167805 */ /* 0x000fc6000001ff00 */
[----:B------:R0:W4:Y:S01]  /*4240*/  F2F.F64.F32 R20, R0 ;  /* 0x0000000000147310 */ /* 0x0001220000201800 */
[----:B------:R-:W-:Y:S05]  /*4250*/  BRA `(.L_x_26115) ;  /* 0x0000030000007947 */ /* 0x000fea0003800000 */
.L_x_26132:
        /* <DEDUP_REMOVED lines=14> */
.L_x_26146:
[----:B------:R-:W-:Y:S05]  /*4340*/  BSYNC B0 ;  /* 0x0000000000007941 */ /* 0x000fea0003800000 */
.L_x_26145:
[----:B------:R-:W-:Y:S01]  /*4350*/  FMUL.FTZ R0, R0, 1 ;  /* 0x3f80000000007820 */ /* 0x000fe20000410000 */
[----:B------:R-:W-:-:S03]  /*4360*/  CS2R R22, SRZ ;  /* 0x0000000000167805 */ /* 0x000fc6000001ff00 */
[----:B------:R0:W4:Y:S01]  /*4370*/  F2F.F64.F32 R20, R0 ;  /* 0x0000000000147310 */ /* 0x0001220000201800 */
[----:B------:R-:W-:Y:S05]  /*4380*/  BRA `(.L_x_26115) ;  /* 0x000001d000007947 */ /* 0x000fea0003800000 */
.L_x_26120:
        /* <DEDUP_REMOVED lines=22> */
.L_x_26144:
[----:B----4-:R-:W4:Y:S01]  /*44f0*/  LDG.E.64 R20, [R2.64] ;  /* 0x0000002402147981 */ /* 0x010f22000c1e1b00 */
[----:B------:R-:W-:Y:S01]  /*4500*/  CS2R R22, SRZ ;  /* 0x0000000000167805 */ /* 0x000fe2000001ff00 */
[----:B----4-:R-:W0:Y:S01]  /*4510*/  I2F.F64.U64 R20, R20 ;  /* 0x0000001400147312 */ /* 0x010e220000301800 */
[----:B------:R-:W-:Y:S05]  /*4520*/  BRA `(.L_x_26115) ;  /* 0x0000003000007947 */ /* 0x000fea0003800000 */
.L_x_26143:
[----:B----4-:R-:W4:Y:S01]  /*4530*/  LDG.E R2, [R2.64] ;  /* 0x0000002402027981 */ /* 0x010f22000c1e1900 */
[----:B------:R-:W-:Y:S01]  /*4540*/  CS2R R22, SRZ ;  /* 0x0000000000167805 */ /* 0x000fe2000001ff00 */
[----:B----4-:R0:W4:Y:S06]  /*4550*/  I2F.F64.U32 R20, R2 ;  /* 0x0000000200147312 */ /* 0x01012c0000201800 */
.L_x_26115:
[----:B------:R-:W-:Y:S05]  /*4560*/  BSYNC B6 ;  /* 0x0000000000067941 */ /* 0x000fea0003800000 */
.L_x_26114:
[----:B------:R-:W-:Y:S01]  /*4570*/  ISETP.NE.AND P0, PT, R35, RZ, PT ;  /* 0x000000ff2300720c */ /* 0x000fe20003f05270 */
[----:B------:R-:W-:Y:S01]  /*4580*/  BSSY B1, `(.L_x_26147) ;  /* 0x00000dd000017945 */ /* 0x000fe20003800000 */
[----:B------:R-:W-:Y:S01]  /*4590*/  CS2R R6, SRZ ;  /* 0x0000000000067805 */ /* 0x000fe2000001ff00 */
[----:B0-----:R-:W-:-:S10]  /*45a0*/  CS2R R4, SRZ ;  /* 0x0000000000047805 */ /* 0x001fd4000001ff00 */
[----:B------:R-:W-:Y:S05]  /*45b0*/  @P0 BRA `(.L_x_26148) ;  /* 0x00000d9000000947 */ /* 0x000fea0003800000 */
[----:B-----5:R-:W0:Y:S01]  /*45c0*/  DMUL R14, R30, 0.5 ;  /* 0x3fe000001e0e7828 */ /* 0x020e220000000000 */
        /* <DEDUP_REMOVED lines=9> */
[----:B0-----:R0:W4:Y:S01]  /*4660*/  DFMA R2, -R2, c[0x2][0x18], R6 ;  /* 0x0080060002027a2b */ /* 0x0011220000000106 */
[----:B------:R-:W-:Y:S05]  /*4670*/  @!P0 BRA `(.L_x_26151) ;  /* 0x0000006000008947 */ /* 0x000fea0003800000 */
[----:B------:R-:W-:Y:S01]  /*4680*/  IMAD.MOV.U32 R0, RZ, RZ, R14 ;  /* 0x000000ffff007224 */ /* 0x000fe200078e000e */
[----:B------:R-:W-:-:S04]  /*4690*/  MOV R34, 0x46b0 ;  /* 0x000046b000227802 */ /* 0x000fc80000000f00 */
[----:B01234-:R-:W-:Y:S05]  /*46a0*/  CALL.REL.NOINC `($_ZN2at6native27unrolled_elementwise_kernelIZZZNS0_17expm1_kernel_cudaERNS_18TensorIteratorBaseEENKUlvE_clEvENKUlvE1_clEvEUlN3c107complexIdEEE_St5arrayIPcLm2EELi4E23TrivialOffsetCalculatorILi1EjESE_NS0_6memory12LoadWithCastILi1EEENSF_13StoreWithCastILi1EEEEEviT_T0_T2_T3_T4_T5_$__internal_trig_reduction_slowpathd) ;  /* 0x00007b7000007944 */ /* 0x01ffea0003c00000 */
[----:B------:R-:W-:Y:S05]  /*46b0*/  BRA `(.L_x_26151) ;  /* 0x0000002000007947 */ /* 0x000fea0003800000 */
.L_x_26150:
[----:B------:R0:W4:Y:S01]  /*46c0*/  DMUL R2, RZ, R14 ;  /* 0x0000000eff027228 */ /* 0x0001220000000000 */
[----:B------:R-:W-:-:S05]  /*46d0*/  IMAD.MOV.U32 R0, RZ, RZ, RZ ;  /* 0x000000ffff007224 */ /* 0x000fca00078e00ff */
.L_x_26151:
[----:B------:R-:W-:Y:S05]  /*46e0*/  BSYNC B2 ;  /* 0x0000000000027941 */ /* 0x000fea0003800000 */
.L_x_26149:
[----:B------:R-:W-:Y:S02]  /*46f0*/  IMAD.SHL.U32 R4, R0, 0x8, RZ ;  /* 0x0000000800047824 */ /* 0x000fe400078e00ff */
[----:B------:R-:W-:-:S03]  /*4700*/  IMAD.MOV.U32 R35, RZ, RZ, 0x8 ;  /* 0x00000008ff237424 */ /* 0x000fc600078e00ff */
[----:B------:R-:W-:-:S05]  /*4710*/  LOP3.LUT R4, R4, 0x8, RZ, 0xc0, !PT ;  /* 0x0000000804047812 */ /* 0x000fca00078ec0ff */
[----:B------:R-:W-:-:S05]  /*4720*/  IMAD.WIDE.U32 R34, R4, R35, c[0x4][0x1b0] ;  /* 0x01006c0004227625 */ /* 0x000fca00078e0023 */
[----:B0-----:R-:W5:Y:S04]  /*4730*/  LDG.E.128.CONSTANT R4, [R34.64] ;  /* 0x0000002422047981 */ /* 0x001f68000c1e9d00 */
[----:B----4-:R-:W4:Y:S04]  /*4740*/  LDG.E.128.CONSTANT R8, [R34.64+0x10] ;  /* 0x0000102422087981 */ /* 0x010f28000c1e9d00 */
[----:B---3--:R-:W3:Y:S01]  /*4750*/  LDG.E.128.CONSTANT R12, [R34.64+0x20] ;  /* 0x00002024220c7981 */ /* 0x008ee2000c1e9d00 */
[----:B------:R-:W-:Y:S01]  /*4760*/  R2P PR, R0, 0x3 ;  /* 0x0000000300007804 */ /* 0x000fe20000000000 */
[----:B------:R-:W-:Y:S01]  /*4770*/  IMAD.MOV.U32 R36, RZ, RZ, 0x79785eba ;  /* 0x79785ebaff247424 */ /* 0x000fe200078e00ff */
[----:B------:R-:W5:Y:S01]  /*4780*/  DMUL R32, R2, R2 ;  /* 0x0000000202207228 */ /* 0x000f620000000000 */
[----:B------:R-:W-:Y:S01]  /*4790*/  IMAD.MOV.U32 R0, RZ, RZ, 0x3de5db65 ;  /* 0x3de5db65ff007424 */ /* 0x000fe200078e00ff */
[----:B--2---:R-:W-:Y:S01]  /*47a0*/  FSETP.GEU.FTZ.AND P2, PT, R29, 4.1931471824645996094, PT ;  /* 0x40862e431d00780b */ /* 0x004fe20003f5e000 */
[----:B------:R-:W-:Y:S01]  /*47b0*/  BSSY B0, `(.L_x_26152) ;  /* 0x000003a000007945 */ /* 0x000fe20003800000 */
[----:B------:R-:W-:-:S02]  /*47c0*/  FSEL R36, -R36, 4.2945490664224492434e-19, !P0 ;  /* 0x20fd816424247808 */ /* 0x000fc40004000100 */
[----:B------:R-:W-:-:S06]  /*47d0*/  FSEL R37, R0, -0.082518599927425384521, !P0 ;  /* 0xbda8ff8300257808 */ /* 0x000fcc0004000000 */
[----:B-----5:R-:W0:-:S06]  /*47e0*/  DFMA R4, R32, R36, R4 ;  /* 0x000000242004722b */ /* 0x020e0c0000000004 */
[----:B0-----:R-:W4:-:S06]  /*47f0*/  DFMA R4, R32, R4, R6 ;  /* 0x000000042004722b */ /* 0x001f0c0000000006 */
[----:B----4-:R-:W0:-:S06]  /*4800*/  DFMA R4, R32, R4, R8 ;  /* 0x000000042004722b */ /* 0x010e0c0000000008 */
[----:B0-----:R-:W3:-:S06]  /*4810*/  DFMA R4, R32, R4, R10 ;  /* 0x000000042004722b */ /* 0x001ecc000000000a */
[----:B---3--:R-:W0:-:S06]  /*4820*/  DFMA R4, R32, R4, R12 ;  /* 0x000000042004722b */ /* 0x008e0c000000000c */
        /* <DEDUP_REMOVED lines=14> */
.L_x_26153:
        /* <DEDUP_REMOVED lines=8> */
[----:B0-----:R0:W2:-:S04]  /*4990*/  DADD R6, R2, -6.75539944105574400000e+15 ;  /* 0xc338000002067429 */ /* 0x0010880000000000 */
[----:B0-----:R-:W-:Y:S02]  /*49a0*/  SEL R2, R2, RZ, P0 ;  /* 0x000000ff02027207 */ /* 0x001fe40000000000 */
[----:B--2---:R-:W0:Y:S02]  /*49b0*/  DFMA R8, R6, c[0x2][0x20], R28 ;  /* 0x0080080006087a2b */ /* 0x004e24000000001c */
        /* <DEDUP_REMOVED lines=25> */
.L_x_26154:
[----:B------:R-:W-:Y:S05]  /*4b50*/  BSYNC B0 ;  /* 0x0000000000007941 */ /* 0x000fea0003800000 */
.L_x_26152:
[----:B------:R-:W0:Y:S01]  /*4b60*/  DSETP.NEU.AND P0, PT, |R30|, +INF , PT ;  /* 0x7ff000001e00742a */ /* 0x000e220003f0d200 */
[----:B------:R-:W-:-:S13]  /*4b70*/  BSSY B2, `(.L_x_26155) ;  /* 0x0000013000027945 */ /* 0x000fda0003800000 */
[----:B0-----:R-:W-:Y:S05]  /*4b80*/  @!P0 BRA `(.L_x_26156) ;  /* 0x000000f000008947 */ /* 0x001fea0003800000 */
[----:B------:R-:W0:-:S04]  /*4b90*/  DMUL R2, R30, c[0x2][0x0] ;  /* 0x008000001e027a28 */ /* 0x000e080000000000 */
[----:B------:R-:W-:Y:S02]  /*4ba0*/  DSETP.GE.AND P0, PT, |R30|, 2.14748364800000000000e+09, PT ;  /* 0x41e000001e00742a */ /* 0x000fe40003f06200 */
[----:B0-----:R-:W0:Y:S08]  /*4bb0*/  F2I.F64 R0, R2 ;  /* 0x0000000200007311 */ /* 0x001e300000301100 */
[----:B0-----:R-:W0:Y:S02]  /*4bc0*/  I2F.F64 R36, R0 ;  /* 0x0000000000247312 */ /* 0x001e240000201c00 */
[----:B0-----:R-:W0:-:S06]  /*4bd0*/  DFMA R8, -R36, c[0x2][0x8], R30 ;  /* 0x0080020024087a2b */ /* 0x001e0c000000011e */
[----:B0-----:R-:W0:-:S06]  /*4be0*/  DFMA R8, -R36, c[0x2][0x10], R8 ;  /* 0x0080040024087a2b */ /* 0x001e0c0000000108 */
[----:B0-----:R0:W2:Y:S01]  /*4bf0*/  DFMA R36, -R36, c[0x2][0x18], R8 ;  /* 0x0080060024247a2b */ /* 0x0010a20000000108 */
[----:B------:R-:W-:Y:S05]  /*4c00*/  @!P0 BRA `(.L_x_26157) ;  /* 0x0000009000008947 */ /* 0x000fea0003800000 */
[----:B------:R-:W-:Y:S01]  /*4c10*/  IMAD.MOV.U32 R0, RZ, RZ, R30 ;  /* 0x000000ffff007224 */ /* 0x000fe200078e001e */
[----:B------:R-:W-:Y:S01]  /*4c20*/  MOV R34, 0x4c50 ;  /* 0x00004c5000227802 */ /* 0x000fe20000000f00 */
[----:B------:R-:W-:-:S03]  /*4c30*/  IMAD.MOV.U32 R15, RZ, RZ, R31 ;  /* 0x000000ffff0f7224 */ /* 0x000fc600078e001f */
[----:B012---:R-:W-:Y:S05]  /*4c40*/  CALL.REL.NOINC `($_ZN2at6native27unrolled_elementwise_kernelIZZZNS0_17expm1_kernel_cudaERNS_18TensorIteratorBaseEENKUlvE_clEvENKUlvE1_clEvEUlN3c107complexIdEEE_St5arrayIPcLm2EELi4E23TrivialOffsetCalculatorILi1EjESE_NS0_6memory12LoadWithCastILi1EEENSF_13StoreWithCastILi1EEEEEviT_T0_T2_T3_T4_T5_$__internal_trig_reduction_slowpathd) ;  /* 0x000075d000007944 */ /* 0x007fea0003c00000 */
[----:B------:R-:W-:Y:S02]  /*4c50*/  IMAD.MOV.U32 R36, RZ, RZ, R2 ;  /* 0x000000ffff247224 */ /* 0x000fe400078e0002 */
[----:B------:R-:W-:Y:S01]  /*4c60*/  IMAD.MOV.U32 R37, RZ, RZ, R3 ;  /* 0x000000ffff257224 */ /* 0x000fe200078e0003 */
[----:B------:R-:W-:Y:S05]  /*4c70*/  BRA `(.L_x_26157) ;  /* 0x0000002000007947 */ /* 0x000fea0003800000 */
.L_x_26156:
[----:B------:R0:W2:Y:S01]  /*4c80*/  DMUL R36, RZ, R30 ;  /* 0x0000001eff247228 */ /* 0x0000a20000000000 */
[----:B------:R-:W-:-:S05]  /*4c90*/  IMAD.MOV.U32 R0, RZ, RZ, RZ ;  /* 0x000000ffff007224 */ /* 0x000fca00078e00ff */
.L_x_26157:
[----:B------:R-:W-:Y:S05]  /*4ca0*/  BSYNC B2 ;  /* 0x0000000000027941 */ /* 0x000fea0003800000 */
.L_x_26155:
[----:B------:R-:W-:Y:S01]  /*4cb0*/  IADD3 R39, R0, 0x1, RZ ;  /* 0x0000000100277810 */ /* 0x000fe20007ffe0ff */
[----:B------:R-:W-:-:S04]  /*4cc0*/  IMAD.MOV.U32 R3, RZ, RZ, 0x8 ;  /* 0x00000008ff037424 */ /* 0x000fc800078e00ff */
[----:B------:R-:W-:-:S05]  /*4cd0*/  IMAD.SHL.U32 R0, R39, 0x8, RZ ;  /* 0x0000000827007824 */ /* 0x000fca00078e00ff */
[----:B------:R-:W-:-:S05]  /*4ce0*/  LOP3.LUT R0, R0, 0x8, RZ, 0xc0, !PT ;  /* 0x0000000800007812 */ /* 0x000fca00078ec0ff */
[----:B------:R-:W-:-:S05]  /*4cf0*/  IMAD.WIDE.U32 R2, R0, R3, c[0x4][0x1b0] ;  /* 0x01006c0000027625 */ /* 0x000fca00078e0003 */
[----:B0-----:R-:W3:Y:S04]  /*4d00*/  LDG.E.128.CONSTANT R8, [R2.64] ;  /* 0x0000002402087981 */ /* 0x001ee8000c1e9d00 */
[----:B------:R0:W4:Y:S04]  /*4d10*/  LDG.E.128.CONSTANT R12, [R2.64+0x10] ;  /* 0x00001024020c7981 */ /* 0x000128000c1e9d00 */
[----:B------:R0:W5:Y:S01]  /*4d20*/  LDG.E.128.CONSTANT R32, [R2.64+0x20] ;  /* 0x0000202402207981 */ /* 0x000162000c1e9d00 */
[----:B------:R-:W2:Y:S01]  /*4d30*/  DMUL R40, R4, -2 ;  /* 0xc000000004287828 */ /* 0x000ea20000000000 */
[----:B------:R-:W-:Y:S01]  /*4d40*/  R2P PR, R39, 0x3 ;  /* 0x0000000327007804 */ /* 0x000fe20000000000 */
[----:B------:R-:W-:Y:S01]  /*4d50*/  IMAD.MOV.U32 R42, RZ, RZ, 0x79785eba ;  /* 0x79785ebaff2a7424 */ /* 0x000fe200078e00ff */
[----:B------:R-:W-:Y:S01]  /*4d60*/  BSSY B0, `(.L_x_26158) ;  /* 0x0000035000007945 */ /* 0x000fe20003800000 */
[----:B------:R-:W-:Y:S01]  /*4d70*/  IMAD.MOV.U32 R0, RZ, RZ, 0x3de5db65 ;  /* 0x3de5db65ff007424 */ /* 0x000fe200078e00ff */
[----:B------:R-:W-:-:S02]  /*4d80*/  DSETP.NEU.AND P2, PT, |R30|, +INF , PT ;  /* 0x7ff000001e00742a */ /* 0x000fc40003f4d200 */
[----:B------:R-:W-:Y:S02]  /*4d90*/  FSEL R42, -R42, 4.2945490664224492434e-19, !P0 ;  /* 0x20fd81642a2a7808 */ /* 0x000fe40004000100 */
[----:B--2---:R-:W-:Y:S01]  /*4da0*/  DMUL R4, R40, R4 ;  /* 0x0000000428047228 */ /* 0x004fe20000000000 */
[----:B------:R-:W-:-:S03]  /*4db0*/  FSEL R43, R0, -0.082518599927425384521, !P0 ;  /* 0xbda8ff83002b7808 */ /* 0x000fc60004000000 */
[----:B------:R-:W3:-:S06]  /*4dc0*/  DMUL R40, R36, R36 ;  /* 0x0000002424287228 */ /* 0x000ecc0000000000 */
[C---:B---3--:R2:W3:Y:S02]  /*4dd0*/  DFMA R8, R40.reuse, R42, R8 ;  /* 0x0000002a2808722b */ /* 0x0484e40000000008 */
[----:B--2---:R-:W-:Y:S02]  /*4de0*/  IMAD.MOV.U32 R42, RZ, RZ, 0x652b82fe ;  /* 0x652b82feff2a7424 */ /* 0x004fe400078e00ff */
[----:B------:R-:W-:Y:S02]  /*4df0*/  IMAD.MOV.U32 R43, RZ, RZ, 0x3ff71547 ;  /* 0x3ff71547ff2b7424 */ /* 0x000fe400078e00ff */
[----:B---3--:R-:W4:-:S04]  /*4e00*/  DFMA R10, R40, R8, R10 ;  /* 0x00000008280a722b */ /* 0x008f08000000000a */
[----:B0-----:R-:W0:-:S04]  /*4e10*/  DFMA R2, R28, R42, 6.75539944105574400000e+15 ;  /* 0x433800001c02742b */ /* 0x001e08000000002a */
[----:B----4-:R2:W3:Y:S02]  /*4e20*/  DFMA R12, R40, R10, R12 ;  /* 0x0000000a280c722b */ /* 0x0104e4000000000c */
[----:B--2---:R-:W-:Y:S02]  /*4e30*/  IMAD.MOV.U32 R10, RZ, RZ, 0x69ce2bdf ;  /* 0x69ce2bdfff0a7424 */ /* 0x004fe400078e00ff */
[----:B0-----:R-:W0:Y:S01]  /*4e40*/  DADD R8, R2, -6.75539944105574400000e+15 ;  /* 0xc338000002087429 */ /* 0x001e220000000000 */
[----:B------:R-:W-:-:S03]  /*4e50*/  IMAD.MOV.U32 R11, RZ, RZ, 0x3e5ade15 ;  /* 0x3e5ade15ff0b7424 */ /* 0x000fc600078e00ff */
[----:B---3--:R-:W5:-:S04]  /*4e60*/  DFMA R12, R40, R12, R14 ;  /* 0x0000000c280c722b */ /* 0x008f48000000000e */
[----:B0-----:R-:W0:-:S04]  /*4e70*/  DFMA R42, R8, c[0x2][0x20], R28 ;  /* 0x00800800082a7a2b */ /* 0x001e08000000001c */
[----:B-----5:R-:W2:-:S04]  /*4e80*/  DFMA R12, R40, R12, R32 ;  /* 0x0000000c280c722b */ /* 0x020e880000000020 */
[----:B0-----:R-:W0:-:S04]  /*4e90*/  DFMA R8, R8, c[0x2][0x28], R42 ;  /* 0x00800a0008087a2b */ /* 0x001e08000000002a */
[----:B--2---:R-:W2:-:S04]  /*4ea0*/  DFMA R12, R40, R12, R34 ;  /* 0x0000000c280c722b */ /* 0x004e880000000022 */
[----:B0-----:R-:W0:-:S04]  /*4eb0*/  DFMA R10, R8, R10, c[0x2][0x78] ;  /* 0x00801e00080a762b */ /* 0x001e08000000000a */
[----:B--2---:R-:W-:-:S04]  /*4ec0*/  DFMA R36, R12, R36, R36 ;  /* 0x000000240c24722b */ /* 0x004fc80000000024 */
[----:B0-----:R-:W0:-:S04]  /*4ed0*/  DFMA R10, R8, R10, c[0x2][0x80] ;  /* 0x00802000080a762b */ /* 0x001e08000000000a */
[----:B------:R-:W2:Y:S01]  /*4ee0*/  @P0 DFMA R36, R40, R12, 1 ;  /* 0x3ff000002824042b */ /* 0x000ea2000000000c */
[----:B------:R-:W-:-:S03]  /*4ef0*/  FSETP.GEU.FTZ.AND P0, PT, |R29|, 4.1917929649353027344, PT ;  /* 0x4086232b1d00780b */ /* 0x000fc60003f1e200 */
[----:B0-----:R-:W0:-:S04]  /*4f00*/  DFMA R10, R8, R10, c[0x2][0x88] ;  /* 0x00802200080a762b */ /* 0x001e08000000000a */
[----:B--2---:R-:W2:-:S04]  /*4f10*/  @P1 DFMA R36, R36, -1, RZ ;  /* 0xbff000002424182b */ /* 0x004e8800000000ff */
[----:B0-----:R-:W0:-:S04]  /*4f20*/  DFMA R10, R8, R10, c[0x2][0x90] ;  /* 0x00802400080a762b */ /* 0x001e08000000000a */
[----:B--2---:R-:W-:-:S04]  /*4f30*/  DFMA R4, R36, R6, R4 ;  /* 0x000000062404722b */ /* 0x004fc80000000004 */
[----:B0-----:R-:W0:-:S06]  /*4f40*/  DFMA R10, R8, R10, c[0x2][0x98] ;  /* 0x00802600080a762b */ /* 0x001e0c000000000a */
[----:B0-----:R-:W0:-:S06]  /*4f50*/  DFMA R10, R8, R10, c[0x2][0xa0] ;  /* 0x00802800080a762b */ /* 0x001e0c000000000a */
[----:B0-----:R-:W0:-:S06]  /*4f60*/  DFMA R10, R8, R10, c[0x2][0xa8] ;  /* 0x00802a00080a762b */ /* 0x001e0c000000000a */
[----:B0-----:R-:W0:-:S06]  /*4f70*/  DFMA R10, R8, R10, c[0x2][0xb0] ;  /* 0x00802c00080a762b */ /* 0x001e0c000000000a */
[----:B0-----:R-:W0:-:S06]  /*4f80*/  DFMA R10, R8, R10, c[0x2][0xb8] ;  /* 0x00802e00080a762b */ /* 0x001e0c000000000a */
[----:B0-----:R-:W0:-:S06]  /*4f90*/  DFMA R10, R8, R10, 1 ;  /* 0x3ff00000080a742b */ /* 0x001e0c000000000a */
[----:B0-----:R-:W0:-:S10]  /*4fa0*/  DFMA R10, R8, R10, 1 ;  /* 0x3ff00000080a742b */ /* 0x001e14000000000a */
[----:B0-----:R-:W-:Y:S02]  /*4fb0*/  IMAD R7, R2, 0x100000, R11 ;  /* 0x0010000002077824 */ /* 0x001fe400078e020b */
[----:B------:R-:W-:Y:S01]  /*4fc0*/  IMAD.MOV.U32 R6, RZ, RZ, R10 ;  /* 0x000000ffff067224 */ /* 0x000fe200078e000a */
[----:B------:R-:W-:Y:S05]  /*4fd0*/  @!P0 BRA `(.L_x_26159) ;  /* 0x000000d000008947 */ /* 0x000fea0003800000 */
[----:B------:R-:W-:Y:S01]  /*4fe0*/  FSETP.GEU.FTZ.AND P0, PT, |R29|, 4.2275390625, PT ;  /* 0x408748001d00780b */ /* 0x000fe20003f1e200 */
[----:B------:R-:W-:-:S04]  /*4ff0*/  DADD R6, R28, +INF ;  /* 0x7ff000001c067429 */ /* 0x000fc80000000000 */
[----:B------:R-:W0:-:S06]  /*5000*/  DSETP.GEU.AND P1, PT, R28, RZ, PT ;  /* 0x000000ff1c00722a */ /* 0x000e0c0003f2e000 */
[----:B0-----:R-:W-:Y:S02]  /*5010*/  FSEL R6, R6, RZ, P1 ;  /* 0x000000ff06067208 */ /* 0x001fe40000800000 */
[----:B------:R-:W-:Y:S01]  /*5020*/  @!P0 LEA.HI R0, R2, R2, RZ, 0x1 ;  /* 0x0000000202008211 */ /* 0x000fe200078f08ff */
[----:B------:R-:W-:Y:S01]  /*5030*/  @!P0 IMAD.MOV.U32 R8, RZ, RZ, RZ ;  /* 0x000000ffff088224 */ /* 0x000fe200078e00ff */
[----:B------:R-:W-:Y:S02]  /*5040*/  FSEL R7, R7, RZ, P1 ;  /* 0x000000ff07077208 */ /* 0x000fe40000800000 */
[----:B------:R-:W-:-:S05]  /*5050*/  @!P0 SHF.R.S32.HI R3, RZ, 0x1, R0 ;  /* 0x00000001ff038819 */ /* 0x000fca0000011400 */
[----:B------:R-:W-:Y:S02]  /*5060*/  @!P0 IMAD.IADD R2, R2, 0x1, -R3 ;  /* 0x0000000102028824 */ /* 0x000fe400078e0a03 */
[----:B------:R-:W-:-:S03]  /*5070*/  @!P0 IMAD R3, R3, 0x100000, R11 ;  /* 0x0010000003038824 */ /* 0x000fc600078e020b */
[----:B------:R-:W-:Y:S01]  /*5080*/  @!P0 LEA R9, R2, 0x3ff00000, 0x14 ;  /* 0x3ff0000002098811 */ /* 0x000fe200078ea0ff */
[----:B------:R-:W-:-:S06]  /*5090*/  @!P0 IMAD.MOV.U32 R2, RZ, RZ, R10 ;  /* 0x000000ffff028224 */ /* 0x000fcc00078e000a */
[----:B------:R0:W2:-:S06]  /*50a0*/  @!P0 DMUL R6, R2, R8 ;  /* 0x0000000802068228 */ /* 0x00008c0000000000 */
.L_x_26159:
[----:B------:R-:W-:Y:S05]  /*50b0*/  BSYNC B0 ;  /* 0x0000000000007941 */ /* 0x000fea0003800000 */
.L_x_26158:
        /* <DEDUP_REMOVED lines=8> */
[----:B0-----:R0:W3:Y:S01]  /*5140*/  DFMA R2, -R2, c[0x2][0x18], R10 ;  /* 0x0080060002027a2b */ /* 0x0010e2000000010a */
[----:B------:R-:W-:Y:S05]  /*5150*/  @!P0 BRA `(.L_x_26162) ;  /* 0x0000007000008947 */ /* 0x000fea0003800000 */
[----:B------:R-:W-:Y:S01]  /*5160*/  IMAD.MOV.U32 R0, RZ, RZ, R30 ;  /* 0x000000ffff007224 */ /* 0x000fe200078e001e */
[----:B------:R-:W-:Y:S01]  /*5170*/  MOV R34, 0x51a0 ;  /* 0x000051a000227802 */ /* 0x000fe20000000f00 */
[----:B------:R-:W-:-:S03]  /*5180*/  IMAD.MOV.U32 R15, RZ, RZ, R31 ;  /* 0x000000ffff0f7224 */ /* 0x000fc600078e001f */
[----:B0123--:R-:W-:Y:S05]  /*5190*/  CALL.REL.NOINC `($_ZN2at6native27unrolled_elementwise_kernelIZZZNS0_17expm1_kernel_cudaERNS_18TensorIteratorBaseEENKUlvE_clEvENKUlvE1_clEvEUlN3c107complexIdEEE_St5arrayIPcLm2EELi4E23TrivialOffsetCalculatorILi1EjESE_NS0_6memory12LoadWithCastILi1EEENSF_13StoreWithCastILi1EEEEEviT_T0_T2_T3_T4_T5_$__internal_trig_reduction_slowpathd) ;  /* 0x0000708000007944 */ /* 0x00ffea0003c00000 */
[----:B------:R-:W-:Y:S05]  /*51a0*/  BRA `(.L_x_26162) ;  /* 0x0000002000007947 */ /* 0x000fea0003800000 */
.L_x_26161:
[----:B0-----:R0:W3:Y:S01]  /*51b0*/  DMUL R2, RZ, R30 ;  /* 0x0000001eff027228 */ /* 0x0010e20000000000 */
[----:B------:R-:W-:-:S05]  /*51c0*/  IMAD.MOV.U32 R0, RZ, RZ, RZ ;  /* 0x000000ffff007224 */ /* 0x000fca00078e00ff */
.L_x_26162:
[----:B------:R-:W-:Y:S05]  /*51d0*/  BSYNC B2 ;  /* 0x0000000000027941 */ /* 0x000fea0003800000 */
.L_x_26160:
[----:B------:R-:W-:Y:S02]  /*51e0*/  IMAD.SHL.U32 R8, R0, 0x8, RZ ;  /* 0x0000000800087824 */ /* 0x000fe400078e00ff */
[----:B------:R-:W-:-:S03]  /*51f0*/  IMAD.MOV.U32 R35, RZ, RZ, 0x8 ;  /* 0x00000008ff237424 */ /* 0x000fc600078e00ff */
[----:B------:R-:W-:-:S05]  /*5200*/  LOP3.LUT R8, R8, 0x8, RZ, 0xc0, !PT ;  /* 0x0000000808087812 */ /* 0x000fca00078ec0ff */
[----:B------:R-:W-:-:S05]  /*5210*/  IMAD.WIDE.U32 R34, R8, R35, c[0x4][0x1b0] ;  /* 0x01006c0008227625 */ /* 0x000fca00078e0023 */
[----:B0-----:R-:W4:Y:S04]  /*5220*/  LDG.E.128.CONSTANT R28, [R34.64] ;  /* 0x00000024221c7981 */ /* 0x001f28000c1e9d00 */
[----:B------:R-:W5:Y:S04]  /*5230*/  LDG.E.128.CONSTANT R12, [R34.64+0x10] ;  /* 0x00001024220c7981 */ /* 0x000f68000c1e9d00 */
[----:B---3--:R-:W3:Y:S01]  /*5240*/  LDG.E.128.CONSTANT R8, [R34.64+0x20] ;  /* 0x0000202422087981 */ /* 0x008ee2000c1e9d00 */
[----:B------:R-:W-:Y:S01]  /*5250*/  R2P PR, R0, 0x3 ;  /* 0x0000000300007804 */ /* 0x000fe20000000000 */
[----:B------:R-:W-:Y:S01]  /*5260*/  IMAD.MOV.U32 R36, RZ, RZ, 0x79785eba ;  /* 0x79785ebaff247424 */ /* 0x000fe200078e00ff */
[----:B------:R-:W4:Y:S01]  /*5270*/  DMUL R32, R2, R2 ;  /* 0x0000000202207228 */ /* 0x000f220000000000 */
[----:B------:R-:W-:-:S03]  /*5280*/  IMAD.MOV.U32 R0, RZ, RZ, 0x3de5db65 ;  /* 0x3de5db65ff007424 */ /* 0x000fc600078e00ff */
[----:B------:R-:W-:Y:S02]  /*5290*/  FSEL R36, -R36, 4.2945490664224492434e-19, !P0 ;  /* 0x20fd816424247808 */ /* 0x000fe40004000100 */
[----:B------:R-:W-:-:S06]  /*52a0*/  FSEL R37, R0, -0.082518599927425384521, !P0 ;  /* 0xbda8ff8300257808 */ /* 0x000fcc0004000000 */
[----:B----4-:R-:W0:-:S06]  /*52b0*/  DFMA R28, R32, R36, R28 ;  /* 0x00000024201c722b */ /* 0x010e0c000000001c */
[----:B0-----:R-:W5:-:S06]  /*52c0*/  DFMA R28, R32, R28, R30 ;  /* 0x0000001c201c722b */ /* 0x001f4c000000001e */
[----:B-----5:R-:W0:-:S06]  /*52d0*/  DFMA R12, R32, R28, R12 ;  /* 0x0000001c200c722b */ /* 0x020e0c000000000c */
[----:B0-----:R-:W3:-:S06]  /*52e0*/  DFMA R12, R32, R12, R14 ;  /* 0x0000000c200c722b */ /* 0x001ecc000000000e */
[----:B---3--:R-:W0:-:S06]  /*52f0*/  DFMA R8, R32, R12, R8 ;  /* 0x0000000c2008722b */ /* 0x008e0c0000000008 */
[----:B0-----:R-:W0:-:S06]  /*5300*/  DFMA R8, R32, R8, R10 ;  /* 0x000000082008722b */ /* 0x001e0c000000000a */
[----:B0-----:R-:W-:-:S04]  /*5310*/  DFMA R2, R8, R2, R2 ;  /* 0x000000020802722b */ /* 0x001fc80000000002 */
[----:B------:R-:W0:-:S06]  /*5320*/  @P0 DFMA R2, R32, R8, 1 ;  /* 0x3ff000002002042b */ /* 0x000e0c0000000008 */
[----:B0-----:R-:W0:-:S06]  /*5330*/  @P1 DFMA R2, R2, -1, RZ ;  /* 0xbff000000202182b */ /* 0x001e0c00000000ff */
[----:B0-2---:R0:W2:-:S06]  /*5340*/  DMUL R6, R2, R6 ;  /* 0x0000000602067228 */ /* 0x00508c0000000000 */
.L_x_26148:
[----:B------:R-:W-:Y:S05]  /*5350*/  BSYNC B1 ;  /* 0x0000000000017941 */ /* 0x000fea0003800000 */
.L_x_26147:
[----:B------:R-:W0:Y:S01]  /*5360*/  S2R R40, SR_TID.X ;  /* 0x0000000000287919 */ /* 0x000e220000002100 */
[----:B------:R-:W-:Y:S01]  /*5370*/  BSSY B1, `(.L_x_26163) ;  /* 0x00000df000017945 */ /* 0x000fe20003800000 */
[----:B-----5:R-:W-:Y:S01]  /*5380*/  CS2R R30, SRZ ;  /* 0x00000000001e7805 */ /* 0x020fe2000001ff00 */
[----:B--2---:R-:W-:Y:S01]  /*5390*/  CS2R R28, SRZ ;  /* 0x00000000001c7805 */ /* 0x004fe2000001ff00 */
[----:B0-----:R-:W-:-:S04]  /*53a0*/  IADD3 R39, R40, 0x80, RZ ;  /* 0x0000008028277810 */ /* 0x001fc80007ffe0ff */
[----:B------:R-:W-:-:S13]  /*53b0*/  ISETP.GE.AND P0, PT, R39, R38, PT ;  /* 0x000000262700720c */ /* 0x000fda0003f06270 */
[----:B------:R-:W-:Y:S05]  /*53c0*/  @P0 BRA `(.L_x_26164) ;  /* 0x00000d9000000947 */ /* 0x000fea0003800000 */
[----:B-1----:R-:W0:Y:S01]  /*53d0*/  DMUL R14, R26, 0.5 ;  /* 0x3fe000001a0e7828 */ /* 0x002e220000000000 */
        /* <DEDUP_REMOVED lines=13> */
[----:B01-34-:R-:W-:Y:S05]  /*54b0*/  CALL.REL.NOINC `($_ZN2at6native27unrolled_elementwise_kernelIZZZNS0_17expm1_kernel_cudaERNS_18TensorIteratorBaseEENKUlvE_clEvENKUlvE1_clEvEUlN3c107complexIdEEE_St5arrayIPcLm2EELi4E23TrivialOffsetCalculatorILi1EjESE_NS0_6memory12LoadWithCastILi1EEENSF_13StoreWithCastILi1EEEEEviT_T0_T2_T3_T4_T5_$__internal_trig_reduction_slowpathd) ;  /* 0x00006d6000007944 */ /* 0x01bfea0003c00000 */
[----:B------:R-:W-:Y:S05]  /*54c0*/  BRA `(.L_x_26167) ;  /* 0x0000002000007947 */ /* 0x000fea0003800000 */
.L_x_26166:
[----:B------:R0:W1:Y:S01]  /*54d0*/  DMUL R2, RZ, R14 ;  /* 0x0000000eff027228 */ /* 0x0000620000000000 */
[----:B------:R-:W-:-:S05]  /*54e0*/  IMAD.MOV.U32 R0, RZ, RZ, RZ ;  /* 0x000000ffff007224 */ /* 0x000fca00078e00ff */
.L_x_26167:
[----:B------:R-:W-:Y:S05]  /*54f0*/  BSYNC B2 ;  /* 0x0000000000027941 */ /* 0x000fea0003800000 */
.L_x_26165:
[----:B------:R-:W-:Y:S02]  /*5500*/  IMAD.SHL.U32 R8, R0, 0x8, RZ ;  /* 0x0000000800087824 */ /* 0x000fe400078e00ff */
[----:B------:R-:W-:-:S03]  /*5510*/  IMAD.MOV.U32 R35, RZ, RZ, 0x8 ;  /* 0x00000008ff237424 */ /* 0x000fc600078e00ff */
[----:B------:R-:W-:-:S05]  /*5520*/  LOP3.LUT R8, R8, 0x8, RZ, 0xc0, !PT ;  /* 0x0000000808087812 */ /* 0x000fca00078ec0ff */
[----:B------:R-:W-:-:S05]  /*5530*/  IMAD.WIDE.U32 R34, R8, R35, c[0x4][0x1b0] ;  /* 0x01006c0008227625 */ /* 0x000fca00078e0023 */
[----:B0-----:R-:W2:Y:S04]  /*5540*/  LDG.E.128.CONSTANT R8, [R34.64] ;  /* 0x0000002422087981 */ /* 0x001ea8000c1e9d00 */
[----:B------:R-:W5:Y:S04]  /*5550*/  LDG.E.128.CONSTANT R12, [R34.64+0x10] ;  /* 0x00001024220c7981 */ /* 0x000f68000c1e9d00 */
[----:B----4-:R-:W4:Y:S01]  /*5560*/  LDG.E.128.CONSTANT R28, [R34.64+0x20] ;  /* 0x00002024221c7981 */ /* 0x010f22000c1e9d00 */
[----:B------:R-:W-:Y:S01]  /*5570*/  R2P PR, R0, 0x3 ;  /* 0x0000000300007804 */ /* 0x000fe20000000000 */
[----:B------:R-:W-:Y:S01]  /*5580*/  IMAD.MOV.U32 R36, RZ, RZ, 0x79785eba ;  /* 0x79785ebaff247424 */ /* 0x000fe200078e00ff */
[----:B-1----:R-:W2:Y:S01]  /*5590*/  DMUL R32, R2, R2 ;  /* 0x0000000202207228 */ /* 0x002ea20000000000 */
[----:B------:R-:W-:Y:S01]  /*55a0*/  IMAD.MOV.U32 R0, RZ, RZ, 0x3de5db65 ;  /* 0x3de5db65ff007424 */ /* 0x000fe200078e00ff */
[----:B---3--:R-:W-:Y:S01]  /*55b0*/  FSETP.GEU.FTZ.AND P2, PT, R25, 4.1931471824645996094, PT ;  /* 0x40862e431900780b */ /* 0x008fe20003f5e000 */
[----:B------:R-:W-:Y:S01]  /*55c0*/  BSSY B0, `(.L_x_26168) ;  /* 0x000003c000007945 */ /* 0x000fe20003800000 */
[----:B------:R-:W-:-:S02]  /*55d0*/  FSEL R36, -R36, 4.2945490664224492434e-19, !P0 ;  /* 0x20fd816424247808 */ /* 0x000fc40004000100 */
[----:B------:R-:W-:-:S06]  /*55e0*/  FSEL R37, R0, -0.082518599927425384521, !P0 ;  /* 0xbda8ff8300257808 */ /* 0x000fcc0004000000 */
[----:B--2---:R-:W0:-:S06]  /*55f0*/  DFMA R8, R32, R36, R8 ;  /* 0x000000242008722b */ /* 0x004e0c0000000008 */
[----:B0-----:R-:W5:-:S06]  /*5600*/  DFMA R8, R32, R8, R10 ;  /* 0x000000082008722b */ /* 0x001f4c000000000a */
[----:B-----5:R-:W0:-:S06]  /*5610*/  DFMA R8, R32, R8, R12 ;  /* 0x000000082008722b */ /* 0x020e0c000000000c */
[----:B0-----:R-:W4:-:S06]  /*5620*/  DFMA R8, R32, R8, R14 ;  /* 0x000000082008722b */ /* 0x001f0c000000000e */
[----:B----4-:R-:W0:-:S06]  /*5630*/  DFMA R8, R32, R8, R28 ;  /* 0x000000082008722b */ /* 0x010e0c000000001c */
        /* <DEDUP_REMOVED lines=14> */
.L_x_26169:
        /* <DEDUP_REMOVED lines=38> */
.L_x_26170:
[----:B------:R-:W-:Y:S05]  /*5980*/  BSYNC B0 ;  /* 0x0000000000007941 */ /* 0x000fea0003800000 */
.L_x_26168:
        /* <DEDUP_REMOVED lines=14> */
[----:B01----:R-:W-:Y:S05]  /*5a70*/  CALL.REL.NOINC `($_ZN2at6native27unrolled_elementwise_kernelIZZZNS0_17expm1_kernel_cudaERNS_18TensorIteratorBaseEENKUlvE_clEvENKUlvE1_clEvEUlN3c107complexIdEEE_St5arrayIPcLm2EELi4E23TrivialOffsetCalculatorILi1EjESE_NS0_6memory12LoadWithCastILi1EEENSF_13StoreWithCastILi1EEEEEviT_T0_T2_T3_T4_T5_$__internal_trig_reduction_slowpathd) ;  /* 0x000067a000007944 */ /* 0x003fea0003c00000 */
[----:B------:R-:W-:Y:S05]  /*5a80*/  BRA `(.L_x_26173) ;  /* 0x0000002000007947 */ /* 0x000fea0003800000 */
.L_x_26172:
[----:B------:R0:W1:Y:S01]  /*5a90*/  DMUL R2, RZ, R26 ;  /* 0x0000001aff027228 */ /* 0x0000620000000000 */
[----:B------:R-:W-:-:S05]  /*5aa0*/  IMAD.MOV.U32 R0, RZ, RZ, RZ ;  /* 0x000000ffff007224 */ /* 0x000fca00078e00ff */
.L_x_26173:
[----:B------:R-:W-:Y:S05]  /*5ab0*/  BSYNC B2 ;  /* 0x0000000000027941 */ /* 0x000fea0003800000 */
.L_x_26171:
[----:B------:R-:W-:Y:S01]  /*5ac0*/  IADD3 R36, R0, 0x1, RZ ;  /* 0x0000000100247810 */ /* 0x000fe20007ffe0ff */
[----:B------:R-:W-:-:S04]  /*5ad0*/  IMAD.MOV.U32 R45, RZ, RZ, 0x8 ;  /* 0x00000008ff2d7424 */ /* 0x000fc800078e00ff */
[----:B------:R-:W-:-:S05]  /*5ae0*/  IMAD.SHL.U32 R0, R36, 0x8, RZ ;  /* 0x0000000824007824 */ /* 0x000fca00078e00ff */
[----:B------:R-:W-:-:S05]  /*5af0*/  LOP3.LUT R0, R0, 0x8, RZ, 0xc0, !PT ;  /* 0x0000000800007812 */ /* 0x000fca00078ec0ff */
[----:B------:R-:W-:-:S05]  /*5b00*/  IMAD.WIDE.U32 R44, R0, R45, c[0x4][0x1b0] ;  /* 0x01006c00002c7625 */ /* 0x000fca00078e002d */
[----:B0-----:R-:W2:Y:S04]  /*5b10*/  LDG.E.128.CONSTANT R8, [R44.64] ;  /* 0x000000242c087981 */ /* 0x001ea8000c1e9d00 */
[----:B------:R-:W3:Y:S04]  /*5b20*/  LDG.E.128.CONSTANT R12, [R44.64+0x10] ;  /* 0x000010242c0c7981 */ /* 0x000ee8000c1e9d00 */
[----:B------:R-:W4:Y:S01]  /*5b30*/  LDG.E.128.CONSTANT R32, [R44.64+0x20] ;  /* 0x000020242c207981 */ /* 0x000f22000c1e9d00 */
[----:B------:R-:W-:Y:S01]  /*5b40*/  R2P PR, R36, 0x3 ;  /* 0x0000000324007804 */ /* 0x000fe20000000000 */
[----:B------:R-:W-:Y:S01]  /*5b50*/  IMAD.MOV.U32 R42, RZ, RZ, 0x79785eba ;  /* 0x79785ebaff2a7424 */ /* 0x000fe200078e00ff */
[----:B-1----:R-:W2:Y:S01]  /*5b60*/  DMUL R36, R2, R2 ;  /* 0x0000000202247228 */ /* 0x002ea20000000000 */
[----:B------:R-:W-:Y:S01]  /*5b70*/  IMAD.MOV.U32 R0, RZ, RZ, 0x3de5db65 ;  /* 0x3de5db65ff007424 */ /* 0x000fe200078e00ff */
[----:B------:R-:W-:Y:S02]  /*5b80*/  BSSY B0, `(.L_x_26174) ;  /* 0x0000034000007945 */ /* 0x000fe40003800000 */
[----:B------:R-:W-:Y:S01]  /*5b90*/  FSEL R42, -R42, 4.2945490664224492434e-19, !P0 ;  /* 0x20fd81642a2a7808 */ /* 0x000fe20004000100 */
[----:B------:R-:W-:Y:S01]  /*5ba0*/  DSETP.NEU.AND P2, PT, |R26|, +INF , PT ;  /* 0x7ff000001a00742a */ /* 0x000fe20003f4d200 */
[----:B------:R-:W-:-:S06]  /*5bb0*/  FSEL R43, R0, -0.082518599927425384521, !P0 ;  /* 0xbda8ff83002b7808 */ /* 0x000fcc0004000000 */
[----:B--2---:R-:W0:-:S04]  /*5bc0*/  DFMA R8, R36, R42, R8 ;  /* 0x0000002a2408722b */ /* 0x004e080000000008 */
[----:B------:R-:W1:-:S04]  /*5bd0*/  DMUL R42, R28, -2 ;  /* 0xc00000001c2a7828 */ /* 0x000e480000000000 */
[----:B0-----:R0:W3:Y:S02]  /*5be0*/  DFMA R10, R36, R8, R10 ;  /* 0x00000008240a722b */ /* 0x0010e4000000000a */
[----:B0-----:R-:W-:Y:S02]  /*5bf0*/  IMAD.MOV.U32 R8, RZ, RZ, 0x652b82fe ;  /* 0x652b82feff087424 */ /* 0x001fe400078e00ff */
[----:B------:R-:W-:Y:S01]  /*5c00*/  IMAD.MOV.U32 R9, RZ, RZ, 0x3ff71547 ;  /* 0x3ff71547ff097424 */ /* 0x000fe200078e00ff */
[----:B-1----:R-:W-:-:S04]  /*5c10*/  DMUL R28, R42, R28 ;  /* 0x0000001c2a1c7228 */ /* 0x002fc80000000000 */
[----:B---3--:R-:W0:-:S04]  /*5c20*/  DFMA R12, R36, R10, R12 ;  /* 0x0000000a240c722b */ /* 0x008e08000000000c */
[----:B------:R-:W1:-:S04]  /*5c30*/  DFMA R8, R24, R8, 6.75539944105574400000e+15 ;  /* 0x433800001808742b */ /* 0x000e480000000008 */
[----:B0-----:R0:W4:Y:S02]  /*5c40*/  DFMA R14, R36, R12, R14 ;  /* 0x0000000c240e722b */ /* 0x001124000000000e */
[----:B0-----:R-:W-:Y:S02]  /*5c50*/  IMAD.MOV.U32 R12, RZ, RZ, 0x69ce2bdf ;  /* 0x69ce2bdfff0c7424 */ /* 0x001fe400078e00ff */
[----:B-1----:R-:W0:Y:S01]  /*5c60*/  DADD R10, R8, -6.75539944105574400000e+15 ;  /* 0xc3380000080a7429 */ /* 0x002e220000000000 */
[----:B------:R-:W-:-:S03]  /*5c70*/  IMAD.MOV.U32 R13, RZ, RZ, 0x3e5ade15 ;  /* 0x3e5ade15ff0d7424 */ /* 0x000fc600078e00ff */
[----:B----4-:R-:W1:-:S04]  /*5c80*/  DFMA R14, R36, R14, R32 ;  /* 0x0000000e240e722b */ /* 0x010e480000000020 */
[----:B0-----:R-:W0:-:S04]  /*5c90*/  DFMA R42, R10, c[0x2][0x20], R24 ;  /* 0x008008000a2a7a2b */ /* 0x001e080000000018 */
[----:B-1----:R-:W1:-:S04]  /*5ca0*/  DFMA R14, R36, R14, R34 ;  /* 0x0000000e240e722b */ /* 0x002e480000000022 */
[----:B0-----:R-:W0:-:S04]  /*5cb0*/  DFMA R10, R10, c[0x2][0x28], R42 ;  /* 0x00800a000a0a7a2b */ /* 0x001e08000000002a */
[----:B-1----:R-:W-:-:S04]  /*5cc0*/  DFMA R2, R14, R2, R2 ;  /* 0x000000020e02722b */ /* 0x002fc80000000002 */
[----:B0-----:R-:W0:-:S04]  /*5cd0*/  DFMA R12, R10, R12, c[0x2][0x78] ;  /* 0x00801e000a0c762b */ /* 0x001e08000000000c */
[----:B------:R-:W1:Y:S01]  /*5ce0*/  @P0 DFMA R2, R36, R14, 1 ;  /* 0x3ff000002402042b */ /* 0x000e62000000000e */
[----:B------:R-:W-:-:S03]  /*5cf0*/  FSETP.GEU.FTZ.AND P0, PT, |R25|, 4.1917929649353027344, PT ;  /* 0x4086232b1900780b */ /* 0x000fc60003f1e200 */
[----:B0-----:R-:W0:-:S04]  /*5d00*/  DFMA R12, R10, R12, c[0x2][0x80] ;  /* 0x008020000a0c762b */ /* 0x001e08000000000c */
[----:B-1----:R-:W1:-:S04]  /*5d10*/  @P1 DFMA R2, R2, -1, RZ ;  /* 0xbff000000202182b */ /* 0x002e4800000000ff */
[----:B0-----:R-:W0:-:S04]  /*5d20*/  DFMA R12, R10, R12, c[0x2][0x88] ;  /* 0x008022000a0c762b */ /* 0x001e08000000000c */
[----:B-1----:R-:W-:-:S04]  /*5d30*/  DFMA R28, R2, R30, R28 ;  /* 0x0000001e021c722b */ /* 0x002fc8000000001c */
[----:B0-----:R-:W0:-:S06]  /*5d40*/  DFMA R12, R10, R12, c[0x2][0x90] ;  /* 0x008024000a0c762b */ /* 0x001e0c000000000c */
        /* <DEDUP_REMOVED lines=15> */
[----:B------:R-:W-:Y:S01]  /*5e40*/  @!P0 IMAD.MOV.U32 R2, RZ, RZ, R12 ;  /* 0x000000ffff028224 */ /* 0x000fe200078e000c */
[----:B------:R-:W-:Y:S02]  /*5e50*/  FSEL R31, R11, RZ, P1 ;  /* 0x000000ff0b1f7208 */ /* 0x000fe40000800000 */
[----:B------:R-:W-:-:S05]  /*5e60*/  @!P0 SHF.R.S32.HI R3, RZ, 0x1, R0 ;  /* 0x00000001ff038819 */ /* 0x000fca0000011400 */
[----:B------:R-:W-:Y:S02]  /*5e70*/  @!P0 IMAD.IADD R8, R8, 0x1, -R3 ;  /* 0x0000000108088824 */ /* 0x000fe400078e0a03 */
[----:B------:R-:W-:-:S03]  /*5e80*/  @!P0 IMAD R3, R3, 0x100000, R13 ;  /* 0x0010000003038824 */ /* 0x000fc600078e020d */
[----:B------:R-:W-:Y:S01]  /*5e90*/  @!P0 LEA R9, R8, 0x3ff00000, 0x14 ;  /* 0x3ff0000008098811 */ /* 0x000fe200078ea0ff */
[----:B------:R-:W-:-:S06]  /*5ea0*/  @!P0 IMAD.MOV.U32 R8, RZ, RZ, RZ ;  /* 0x000000ffff088224 */ /* 0x000fcc00078e00ff */
[----:B------:R0:W1:-:S06]  /*5eb0*/  @!P0 DMUL R30, R2, R8 ;  /* 0x00000008021e8228 */ /* 0x00004c0000000000 */
.L_x_26175:
[----:B------:R-:W-:Y:S05]  /*5ec0*/  BSYNC B0 ;  /* 0x0000000000007941 */ /* 0x000fea0003800000 */
.L_x_26174:
        /* <DEDUP_REMOVED lines=14> */
[----:B------:R-:W-:Y:S05]  /*5fb0*/  BRA `(.L_x_26178) ;  /* 0x0000002000007947 */ /* 0x000fea0003800000 */
.L_x_26177:
[----:B0-----:R0:W2:Y:S01]  /*5fc0*/  DMUL R2, RZ, R26 ;  /* 0x0000001aff027228 */ /* 0x0010a20000000000 */
[----:B------:R-:W-:-:S05]  /*5fd0*/  IMAD.MOV.U32 R0, RZ, RZ, RZ ;  /* 0x000000ffff007224 */ /* 0x000fca00078e00ff */
.L_x_26178:
[----:B------:R-:W-:Y:S05]  /*5fe0*/  BSYNC B2 ;  /* 0x0000000000027941 */ /* 0x000fea0003800000 */
.L_x_26176:
        /* <DEDUP_REMOVED lines=9> */
[----:B--2---:R-:W3:Y:S01]  /*6080*/  DMUL R32, R2, R2 ;  /* 0x0000000202207228 */ /* 0x004ee20000000000 */
[----:B------:R-:W-:-:S03]  /*6090*/  IMAD.MOV.U32 R0, RZ, RZ, 0x3de5db65 ;  /* 0x3de5db65ff007424 */ /* 0x000fc600078e00ff */
[----:B------:R-:W-:Y:S02]  /*60a0*/  FSEL R36, -R36, 4.2945490664224492434e-19, !P0 ;  /* 0x20fd816424247808 */ /* 0x000fe40004000100 */
        /* <DEDUP_REMOVED lines=8> */
[----:B------:R-:W0:-:S06]  /*6130*/  @P0 DFMA R2, R32, R8, 1 ;  /* 0x3ff000002002042b */ /* 0x000e0c0000000008 */
[----:B0-----:R-:W0:-:S06]  /*6140*/  @P1 DFMA R2, R2, -1, RZ ;  /* 0xbff000000202182b */ /* 0x001e0c00000000ff */
[----:B01----:R0:W1:-:S06]  /*6150*/  DMUL R30, R2, R30 ;  /* 0x0000001e021e7228 */ /* 0x00304c0000000000 */
.L_x_26164:
[----:B------:R-:W-:Y:S05]  /*6160*/  BSYNC B1 ;  /* 0x0000000000017941 */ /* 0x000fea0003800000 */
.L_x_26163:
[----:B0-----:R-:W-:Y:S01]  /*6170*/  IADD3 R3, R40, 0x100, RZ ;  /* 0x0000010028037810 */ /* 0x001fe20007ffe0ff */
[----:B------:R-:W-:Y:S01]  /*6180*/  BSSY B1, `(.L_x_26179) ;  /* 0x00000de000017945 */ /* 0x000fe20003800000 */
[----:B-1----:R-:W-:Y:S01]  /*6190*/  CS2R R26, SRZ ;  /* 0x00000000001a7805 */ /* 0x002fe2000001ff00 */
[----:B---3--:R-:W-:Y:S01]  /*61a0*/  CS2R R24, SRZ ;  /* 0x0000000000187805 */ /* 0x008fe2000001ff00 */
[----:B------:R-:W-:-:S13]  /*61b0*/  ISETP.GE.AND P0, PT, R3, R38, PT ;  /* 0x000000260300720c */ /* 0x000fda0003f06270 */
[----:B------:R-:W-:Y:S05]  /*61c0*/  @P0 BRA `(.L_x_26180) ;  /* 0x00000d9000000947 */ /* 0x000fea0003800000 */
[----:B----4-:R-:W0:Y:S01]  /*61d0*/  DMUL R14, R18, 0.5 ;  /* 0x3fe00000120e7828 */ /* 0x010e220000000000 */
        /* <DEDUP_REMOVED lines=13> */
[----:B01----:R-:W-:Y:S05]  /*62b0*/  CALL.REL.NOINC `($_ZN2at6native27unrolled_elementwise_kernelIZZZNS0_17expm1_kernel_cudaERNS_18TensorIteratorBaseEENKUlvE_clEvENKUlvE1_clEvEUlN3c107complexIdEEE_St5arrayIPcLm2EELi4E23TrivialOffsetCalculatorILi1EjESE_NS0_6memory12LoadWithCastILi1EEENSF_13StoreWithCastILi1EEEEEviT_T0_T2_T3_T4_T5_$__internal_trig_reduction_slowpathd) ;  /* 0x00005f6000007944 */ /* 0x003fea0003c00000 */
[----:B------:R-:W-:Y:S05]  /*62c0*/  BRA `(.L_x_26183) ;  /* 0x0000002000007947 */ /* 0x000fea0003800000 */
.L_x_26182:
[----:B------:R0:W1:Y:S01]  /*62d0*/  DMUL R2, RZ, R14 ;  /* 0x0000000eff027228 */ /* 0x0000620000000000 */
[----:B------:R-:W-:-:S05]  /*62e0*/  IMAD.MOV.U32 R0, RZ, RZ, RZ ;  /* 0x000000ffff007224 */ /* 0x000fca00078e00ff */
.L_x_26183:
[----:B------:R-:W-:Y:S05]  /*62f0*/  BSYNC B2 ;  /* 0x0000000000027941 */ /* 0x000fea0003800000 */
.L_x_26181:
[----:B------:R-:W-:Y:S02]  /*6300*/  IMAD.SHL.U32 R8, R0, 0x8, RZ ;  /* 0x0000000800087824 */ /* 0x000fe400078e00ff */
[----:B------:R-:W-:-:S03]  /*6310*/  IMAD.MOV.U32 R35, RZ, RZ, 0x8 ;  /* 0x00000008ff237424 */ /* 0x000fc600078e00ff */
        /* <DEDUP_REMOVED lines=9> */
[----:B------:R-:W-:Y:S01]  /*63b0*/  FSETP.GEU.FTZ.AND P2, PT, R17, 4.1931471824645996094, PT ;  /* 0x40862e431100780b */ /* 0x000fe20003f5e000 */
[----:B------:R-:W-:Y:S01]  /*63c0*/  BSSY B0, `(.L_x_26184) ;  /* 0x000003c000007945 */ /* 0x000fe20003800000 */
[----:B------:R-:W-:-:S02]  /*63d0*/  FSEL R36, -R36, 4.2945490664224492434e-19, !P0 ;  /* 0x20fd816424247808 */ /* 0x000fc40004000100 */
[----:B------:R-:W-:-:S06]  /*63e0*/  FSEL R37, R0, -0.082518599927425384521, !P0 ;  /* 0xbda8ff8300257808 */ /* 0x000fcc0004000000 */
[----:B--2---:R-:W0:-:S06]  /*63f0*/  DFMA R8, R32, R36, R8 ;  /* 0x000000242008722b */ /* 0x004e0c0000000008 */
[----:B0-----:R-:W3:-:S06]  /*6400*/  DFMA R8, R32, R8, R10 ;  /* 0x000000082008722b */ /* 0x001ecc000000000a */
[----:B---3--:R-:W0:-:S06]  /*6410*/  DFMA R8, R32, R8, R12 ;  /* 0x000000082008722b */ /* 0x008e0c000000000c */
        /* <DEDUP_REMOVED lines=16> */
.L_x_26185:
        /* <DEDUP_REMOVED lines=38> */
.L_x_26186:
[----:B------:R-:W-:Y:S05]  /*6780*/  BSYNC B0 ;  /* 0x0000000000007941 */ /* 0x000fea0003800000 */
.L_x_26184:
        /* <DEDUP_REMOVED lines=16> */
.L_x_26188:
[----:B------:R0:W1:Y:S01]  /*6890*/  DMUL R2, RZ, R18 ;  /* 0x00000012ff027228 */ /* 0x0000620000000000 */
[----:B------:R-:W-:-:S05]  /*68a0*/  IMAD.MOV.U32 R0, RZ, RZ, RZ ;  /* 0x000000ffff007224 */ /* 0x000fca00078e00ff */
.L_x_26189:
[----:B------:R-:W-:Y:S05]  /*68b0*/  BSYNC B2 ;  /* 0x0000000000027941 */ /* 0x000fea0003800000 */
.L_x_26187:
        /* <DEDUP_REMOVED lines=64> */
.L_x_26191:
[----:B------:R-:W-:Y:S05]  /*6cc0*/  BSYNC B0 ;  /* 0x0000000000007941 */ /* 0x000fea0003800000 */
.L_x_26190:
        /* <DEDUP_REMOVED lines=15> */
.L_x_26193:
[----:B0-----:R0:W2:Y:S01]  /*6dc0*/  DMUL R2, RZ, R18 ;  /* 0x00000012ff027228 */ /* 0x0010a20000000000 */
[----:B------:R-:W-:-:S05]  /*6dd0*/  IMAD.MOV.U32 R0, RZ, RZ, RZ ;  /* 0x000000ffff007224 */ /* 0x000fca00078e00ff */
.L_x_26194:
[----:B------:R-:W-:Y:S05]  /*6de0*/  BSYNC B2 ;  /* 0x0000000000027941 */ /* 0x000fea0003800000 */
.L_x_26192:
        /* <DEDUP_REMOVED lines=23> */
.L_x_26180:
[----:B------:R-:W-:Y:S05]  /*6f60*/  BSYNC B1 ;  /* 0x0000000000017941 */ /* 0x000fea0003800000 */
.L_x_26179:
[----:B0-----:R-:W-:Y:S01]  /*6f70*/  IADD3 R3, R40, 0x180, RZ ;  /* 0x0000018028037810 */ /* 0x001fe20007ffe0ff */
[----:B------:R-:W-:Y:S01]  /*6f80*/  BSSY B1, `(.L_x_26195) ;  /* 0x00000df000017945 */ /* 0x000fe20003800000 */
[----:B----4-:R-:W-:Y:S01]  /*6f90*/  CS2R R18, SRZ ;  /* 0x0000000000127805 */ /* 0x010fe2000001ff00 */
[----:B------:R-:W-:Y:S01]  /*6fa0*/  CS2R R16, SRZ ;  /* 0x0000000000107805 */ /* 0x000fe2000001ff00 */
[----:B------:R-:W-:-:S13]  /*6fb0*/  ISETP.GE.AND P0, PT, R3, R38, PT ;  /* 0x000000260300720c */ /* 0x000fda0003f06270 */
[----:B------:R-:W-:Y:S05]  /*6fc0*/  @P0 BRA `(.L_x_26196) ;  /* 0x00000da000000947 */ /* 0x000fea0003800000 */
[----:B------:R-:W0:Y:S01]  /*6fd0*/  DMUL R14, R22, 0.5 ;  /* 0x3fe00000160e7828 */ /* 0x000e220000000000 */
        /* <DEDUP_REMOVED lines=12> */
[----:B------:R-:W-:-:S04]  /*70a0*/  MOV R34, 0x70c0 ;  /* 0x000070c000227802 */ /* 0x000fc80000000f00 */
[----:B012---:R-:W-:Y:S05]  /*70b0*/  CALL.REL.NOINC `($_ZN2at6native27unrolled_elementwise_kernelIZZZNS0_17expm1_kernel_cudaERNS_18TensorIteratorBaseEENKUlvE_clEvENKUlvE1_clEvEUlN3c107complexIdEEE_St5arrayIPcLm2EELi4E23TrivialOffsetCalculatorILi1EjESE_NS0_6memory12LoadWithCastILi1EEENSF_13StoreWithCastILi1EEEEEviT_T0_T2_T3_T4_T5_$__internal_trig_reduction_slowpathd) ;  /* 0x0000516000007944 */ /* 0x007fea0003c00000 */
[----:B------:R-:W-:Y:S05]  /*70c0*/  BRA `(.L_x_26199) ;  /* 0x0000002000007947 */ /* 0x000fea0003800000 */
.L_x_26198:
[----:B------:R0:W2:Y:S01]  /*70d0*/  DMUL R2, RZ, R14 ;  /* 0x0000000eff027228 */ /* 0x0000a20000000000 */
[----:B------:R-:W-:-:S05]  /*70e0*/  IMAD.MOV.U32 R0, RZ, RZ, RZ ;  /* 0x000000ffff007224 */ /* 0x000fca00078e00ff */
.L_x_26199:
[----:B------:R-:W-:Y:S05]  /*70f0*/  BSYNC B2 ;  /* 0x0000000000027941 */ /* 0x000fea0003800000 */
.L_x_26197:
[----:B------:R-:W-:Y:S02]  /*7100*/  IMAD.SHL.U32 R8, R0, 0x8, RZ ;  /* 0x0000000800087824 */ /* 0x000fe400078e00ff */
[----:B------:R-:W-:-:S03]  /*7110*/  IMAD.MOV.U32 R35, RZ, RZ, 0x8 ;  /* 0x00000008ff237424 */ /* 0x000fc600078e00ff */
[----:B------:R-:W-:-:S05]  /*7120*/  LOP3.LUT R8, R8, 0x8, RZ, 0xc0, !PT ;  /* 0x0000000808087812 */ /* 0x000fca00078ec0ff */
[----:B------:R-:W-:-:S05]  /*7130*/  IMAD.WIDE.U32 R34, R8, R35, c[0x4][0x1b0] ;  /* 0x01006c0008227625 */ /* 0x000fca00078e0023 */
[----:B------:R-:W3:Y:S04]  /*7140*/  LDG.E.128.CONSTANT R16, [R34.64] ;  /* 0x0000002422107981 */ /* 0x000ee8000c1e9d00 */
[----:B0-----:R-:W4:Y:S04]  /*7150*/  LDG.E.128.CONSTANT R12, [R34.64+0x10] ;  /* 0x00001024220c7981 */ /* 0x001f28000c1e9d00 */
[----:B------:R-:W5:Y:S01]  /*7160*/  LDG.E.128.CONSTANT R8, [R34.64+0x20] ;  /* 0x0000202422087981 */ /* 0x000f62000c1e9d00 */
[----:B------:R-:W-:Y:S01]  /*7170*/  R2P PR, R0, 0x3 ;  /* 0x0000000300007804 */ /* 0x000fe20000000000 */
[----:B------:R-:W-:Y:S01]  /*7180*/  IMAD.MOV.U32 R36, RZ, RZ, 0x79785eba ;  /* 0x79785ebaff247424 */ /* 0x000fe200078e00ff */
[----:B--2---:R-:W3:Y:S01]  /*7190*/  DMUL R32, R2, R2 ;  /* 0x0000000202207228 */ /* 0x004ee20000000000 */
[----:B------:R-:W-:Y:S01]  /*71a0*/  IMAD.MOV.U32 R0, RZ, RZ, 0x3de5db65 ;  /* 0x3de5db65ff007424 */ /* 0x000fe200078e00ff */
[----:B------:R-:W-:Y:S01]  /*71b0*/  FSETP.GEU.FTZ.AND P2, PT, R21, 4.1931471824645996094, PT ;  /* 0x40862e431500780b */ /* 0x000fe20003f5e000 */
        /* <DEDUP_REMOVED lines=22> */
.L_x_26201:
        /* <DEDUP_REMOVED lines=38> */
.L_x_26202:
[----:B------:R-:W-:Y:S05]  /*7580*/  BSYNC B0 ;  /* 0x0000000000007941 */ /* 0x000fea0003800000 */
.L_x_26200:
        /* <DEDUP_REMOVED lines=18> */
.L_x_26204:
[----:B------:R0:W2:Y:S01]  /*76b0*/  DMUL R36, RZ, R22 ;  /* 0x00000016ff247228 */ /* 0x0000a20000000000 */
[----:B------:R-:W-:-:S05]  /*76c0*/  IMAD.MOV.U32 R0, RZ, RZ, RZ ;  /* 0x000000ffff007224 */ /* 0x000fca00078e00ff */
.L_x_26205:
[----:B------:R-:W-:Y:S05]  /*76d0*/  BSYNC B2 ;  /* 0x0000000000027941 */ /* 0x000fea0003800000 */
.L_x_26203:
[----:B------:R-:W-:Y:S01]  /*76e0*/  IADD3 R2, R0, 0x1, RZ ;  /* 0x0000000100027810 */ /* 0x000fe20007ffe0ff */
[----:B------:R-:W-:-:S04]  /*76f0*/  IMAD.MOV.U32 R43, RZ, RZ, 0x8 ;  /* 0x00000008ff2b7424 */ /* 0x000fc800078e00ff */
[----:B------:R-:W-:-:S05]  /*7700*/  IMAD.SHL.U32 R0, R2, 0x8, RZ ;  /* 0x0000000802007824 */ /* 0x000fca00078e00ff */
[----:B------:R-:W-:-:S05]  /*7710*/  LOP3.LUT R0, R0, 0x8, RZ, 0xc0, !PT ;  /* 0x0000000800007812 */ /* 0x000fca00078ec0ff */
[----:B------:R-:W-:-:S05]  /*7720*/  IMAD.WIDE.U32 R42, R0, R43, c[0x4][0x1b0] ;  /* 0x01006c00002a7625 */ /* 0x000fca00078e002b */
[----:B0-----:R-:W3:Y:S04]  /*7730*/  LDG.E.128.CONSTANT R8, [R42.64] ;  /* 0x000000242a087981 */ /* 0x001ee8000c1e9d00 */
[----:B------:R-:W4:Y:S04]  /*7740*/  LDG.E.128.CONSTANT R12, [R42.64+0x10] ;  /* 0x000010242a0c7981 */ /* 0x000f28000c1e9d00 */
[----:B------:R0:W5:Y:S01]  /*7750*/  LDG.E.128.CONSTANT R32, [R42.64+0x20] ;  /* 0x000020242a207981 */ /* 0x000162000c1e9d00 */
[----:B------:R-:W-:Y:S01]  /*7760*/  R2P PR, R2, 0x3 ;  /* 0x0000000302007804 */ /* 0x000fe20000000000 */
[----:B------:R-:W-:Y:S01]  /*7770*/  IMAD.MOV.U32 R2, RZ, RZ, 0x79785eba ;  /* 0x79785ebaff027424 */ /* 0x000fe200078e00ff */
[----:B--2---:R-:W3:Y:S01]  /*7780*/  DMUL R40, R36, R36 ;  /* 0x0000002424287228 */ /* 0x004ee20000000000 */
[----:B------:R-:W-:Y:S01]  /*7790*/  IMAD.MOV.U32 R0, RZ, RZ, 0x3de5db65 ;  /* 0x3de5db65ff007424 */ /* 0x000fe200078e00ff */
[----:B------:R-:W-:Y:S02]  /*77a0*/  BSSY B0, `(.L_x_26206) ;  /* 0x0000033000007945 */ /* 0x000fe40003800000 */
[----:B------:R-:W-:-:S02]  /*77b0*/  FSEL R2, -R2, 4.2945490664224492434e-19, !P0 ;  /* 0x20fd816402027808 */ /* 0x000fc40004000100 */
[----:B------:R-:W-:-:S06]  /*77c0*/  FSEL R3, R0, -0.082518599927425384521, !P0 ;  /* 0xbda8ff8300037808 */ /* 0x000fcc0004000000 */
[C---:B---3--:R2:W3:Y:S02]  /*77d0*/  DFMA R8, R40.reuse, R2, R8 ;  /* 0x000000022808722b */ /* 0x0484e40000000008 */
[----:B--2---:R-:W-:Y:S02]  /*77e0*/  IMAD.MOV.U32 R2, RZ, RZ, 0x652b82fe ;  /* 0x652b82feff027424 */ /* 0x004fe400078e00ff */
[----:B------:R-:W-:Y:S02]  /*77f0*/  IMAD.MOV.U32 R3, RZ, RZ, 0x3ff71547 ;  /* 0x3ff71547ff037424 */ /* 0x000fe400078e00ff */
[----:B---3--:R-:W4:-:S04]  /*7800*/  DFMA R10, R40, R8, R10 ;  /* 0x00000008280a722b */ /* 0x008f08000000000a */
[----:B------:R-:W2:-:S04]  /*7810*/  DFMA R2, R20, R2, 6.75539944105574400000e+15 ;  /* 0x433800001402742b */ /* 0x000e880000000002 */
[----:B----4-:R3:W4:Y:S02]  /*7820*/  DFMA R10, R40, R10, R12 ;  /* 0x0000000a280a722b */ /* 0x010724000000000c */
[----:B---3--:R-:W-:Y:S02]  /*7830*/  IMAD.MOV.U32 R12, RZ, RZ, 0x69ce2bdf ;  /* 0x69ce2bdfff0c7424 */ /* 0x008fe400078e00ff */
[----:B--2---:R-:W0:Y:S01]  /*7840*/  DADD R8, R2, -6.75539944105574400000e+15 ;  /* 0xc338000002087429 */ /* 0x004e220000000000 */
[----:B------:R-:W-:-:S03]  /*7850*/  IMAD.MOV.U32 R13, RZ, RZ, 0x3e5ade15 ;  /* 0x3e5ade15ff0d7424 */ /* 0x000fc600078e00ff */
[----:B----4-:R-:W5:-:S04]  /*7860*/  DFMA R10, R40, R10, R14 ;  /* 0x0000000a280a722b */ /* 0x010f48000000000e */
        /* <DEDUP_REMOVED lines=10> */
[----:B--2---:R-:W-:-:S04]  /*7910*/  @P1 DFMA R36, R36, -1, RZ ;  /* 0xbff000002424182b */ /* 0x004fc800000000ff */
[----:B0-----:R-:W0:-:S06]  /*7920*/  DFMA R12, R8, R12, c[0x2][0x90] ;  /* 0x00802400080c762b */ /* 0x001e0c000000000c */
[----:B0-----:R-:W0:-:S04]  /*7930*/  DFMA R14, R8, R12, c[0x2][0x98] ;  /* 0x00802600080e762b */ /* 0x001e08000000000c */
[----:B------:R-:W2:-:S04]  /*7940*/  DMUL R12, R16, -2 ;  /* 0xc0000000100c7828 */ /* 0x000e880000000000 */
[----:B0-----:R-:W0:-:S04]  /*7950*/  DFMA R14, R8, R14, c[0x2][0xa0] ;  /* 0x00802800080e762b */ /* 0x001e08000000000e */
[----:B--2---:R-:W2:-:S04]  /*7960*/  DMUL R16, R12, R16 ;  /* 0x000000100c107228 */ /* 0x004e880000000000 */
[----:B0-----:R-:W0:-:S04]  /*7970*/  DFMA R14, R8, R14, c[0x2][0xa8] ;  /* 0x00802a00080e762b */ /* 0x001e08000000000e */
[----:B--2---:R-:W-:-:S04]  /*7980*/  DFMA R16, R36, R18, R16 ;  /* 0x000000122410722b */ /* 0x004fc80000000010 */
        /* <DEDUP_REMOVED lines=19> */
[----:B------:R0:W2:-:S06]  /*7ac0*/  @!P0 DMUL R18, R2, R8 ;  /* 0x0000000802128228 */ /* 0x00008c0000000000 */
.L_x_26207:
[----:B------:R-:W-:Y:S05]  /*7ad0*/  BSYNC B0 ;  /* 0x0000000000007941 */ /* 0x000fea0003800000 */
.L_x_26206:
        /* <DEDUP_REMOVED lines=15> */
.L_x_26209:
[----:B0-----:R0:W3:Y:S01]  /*7bd0*/  DMUL R2, RZ, R22 ;  /* 0x00000016ff027228 */ /* 0x0010e20000000000 */
[----:B------:R-:W-:-:S05]  /*7be0*/  IMAD.MOV.U32 R0, RZ, RZ, RZ ;  /* 0x000000ffff007224 */ /* 0x000fca00078e00ff */
.L_x_26210:
[----:B------:R-:W-:Y:S05]  /*7bf0*/  BSYNC B2 ;  /* 0x0000000000027941 */ /* 0x000fea0003800000 */
.L_x_26208:
        /* <DEDUP_REMOVED lines=23> */
.L_x_26196:
[----:B------:R-:W-:Y:S05]  /*7d70*/  BSYNC B1 ;  /* 0x0000000000017941 */ /* 0x000fea0003800000 */
.L_x_26195:
[----:B------:R-:W3:Y:S01]  /*7d80*/  S2R R23, SR_TID.X ;  /* 0x0000000000177919 */ /* 0x000ee20000002100 */
[----:B------:R-:W4:Y:S01]  /*7d90*/  LDC.U8 R22, c[0x0][0x184] ;  /* 0x00006100ff167b82 */ /* 0x000f220000000000 */
[----:B------:R-:W-:Y:S01]  /*7da0*/  BSSY B6, `(.L_x_26211) ;  /* 0x0000122000067945 */ /* 0x000fe20003800000 */
[----:B---3--:R-:W-:-:S13]  /*7db0*/  ISETP.GE.AND P0, PT, R23, R38, PT ;  /* 0x000000261700720c */ /* 0x008fda0003f06270 */
[----:B------:R-:W-:Y:S05]  /*7dc0*/  @P0 BRA `(.L_x_26212) ;  /* 0x000011f000000947 */ /* 0x000fea0003800000 */
[----:B----4-:R-:W3:Y:S01]  /*7dd0*/  S2R R0, SR_CTAID.X ;  /* 0x0000000000007919 */ /* 0x010ee20000002500 */
[----:B0-----:R-:W-:Y:S01]  /*7de0*/  PRMT R3, R22, 0x9910, RZ ;  /* 0x0000991016037816 */ /* 0x001fe200000000ff */
[----:B---3--:R-:W-:-:S04]  /*7df0*/  IMAD R0, R0, 0x200, R23 ;  /* 0x0000020000007824 */ /* 0x008fc800078e0217 */
        /* <DEDUP_REMOVED lines=18> */
.L_x_26216:
[----:B------:R-:W0:Y:S01]  /*7f20*/  F2I.S64.F64.TRUNC R4, R4 ;  /* 0x0000000400047311 */ /* 0x000e22000030d900 */
[----:B------:R-:W-:Y:S02]  /*7f30*/  IMAD.MOV.U32 R23, RZ, RZ, R39 ;  /* 0x000000ffff177224 */ /* 0x000fe400078e0027 */
[----:B0-----:R-:W-:-:S05]  /*7f40*/  IMAD.MOV.U32 R7, RZ, RZ, R4 ;  /* 0x000000ffff077224 */ /* 0x001fca00078e0004 */
[----:B------:R0:W-:Y:S01]  /*7f50*/  STG.E.U8 [R2.64], R7 ;  /* 0x0000000702007986 */ /* 0x0001e2000c101124 */
[----:B------:R-:W-:Y:S05]  /*7f60*/  BRA `(.L_x_26212) ;  /* 0x0000105000007947 */ /* 0x000fea0003800000 */
.L_x_26215:
        /* <DEDUP_REMOVED lines=10> */
.L_x_26219:
[----:B------:R-:W0:Y:S01]  /*8010*/  F2I.F64.TRUNC R5, R4 ;  /* 0x0000000400057311 */ /* 0x000e22000030d100 */
[----:B------:R-:W-:Y:S01]  /*8020*/  IMAD.MOV.U32 R23, RZ, RZ, R39 ;  /* 0x000000ffff177224 */ /* 0x000fe200078e0027 */
[----:B0-----:R0:W-:Y:S01]  /*8030*/  STG.E [R2.64], R5 ;  /* 0x0000000502007986 */ /* 0x0011e2000c101924 */
[----:B------:R-:W-:Y:S05]  /*8040*/  BRA `(.L_x_26212) ;  /* 0x00000f7000007947 */ /* 0x000fea0003800000 */
.L_x_26218:
[----:B------:R-:W0:Y:S01]  /*8050*/  F2I.F64.TRUNC R5, R4 ;  /* 0x0000000400057311 */ /* 0x000e22000030d100 */
[----:B------:R-:W-:Y:S01]  /*8060*/  IMAD.MOV.U32 R23, RZ, RZ, R39 ;  /* 0x000000ffff177224 */ /* 0x000fe200078e0027 */
[----:B0-----:R0:W-:Y:S01]  /*8070*/  STG.E.U16 [R2.64], R5 ;  /* 0x0000000502007986 */ /* 0x0011e2000c101524 */
[----:B------:R-:W-:Y:S05]  /*8080*/  BRA `(.L_x_26212) ;  /* 0x00000f3000007947 */ /* 0x000fea0003800000 */
.L_x_26214:
        /* <DEDUP_REMOVED lines=12> */
.L_x_26221:
[----:B------:R-:W0:Y:S01]  /*8150*/  F2F.F32.F64 R0, R4 ;  /* 0x0000000400007310 */ /* 0x000e220000301000 */
[----:B------:R-:W0:Y:S01]  /*8160*/  DSETP.GEU.AND P0, PT, |R4|, c[0x2][0xc0], PT ;  /* 0x008030000400762a */ /* 0x000e220003f0e200 */
[----:B------:R-:W-:-:S13]  /*8170*/  IMAD.MOV.U32 R23, RZ, RZ, R39 ;  /* 0x000000ffff177224 */ /* 0x000fda00078e0027 */
[----:B0-----:R-:W-:-:S05]  /*8180*/  @!P0 FMUL R0, R0, 1.175494350822287508e-38 ;  /* 0x0080000000008820 */ /* 0x001fca0000400000 */
[----:B------:R-:W-:-:S05]  /*8190*/  F2FP.PACK_AB R0, RZ, R0 ;  /* 0x00000000ff00723e */ /* 0x000fca00000000ff */
[----:B------:R0:W-:Y:S01]  /*81a0*/  STG.E.U16 [R2.64], R0 ;  /* 0x0000000002007986 */ /* 0x0001e2000c101524 */
[----:B------:R-:W-:Y:S05]  /*81b0*/  BRA `(.L_x_26212) ;  /* 0x00000e0000007947 */ /* 0x000fea0003800000 */
.L_x_26220:
        /* <DEDUP_REMOVED lines=9> */
[----:B------:R-:W3:-:S03]  /*8250*/  DSETP.GEU.AND P1, PT, |R4|, c[0x2][0xc0], PT ;  /* 0x008030000400762a */ /* 0x000ec60003f2e200 */
[----:B------:R-:W3:Y:S07]  /*8260*/  F2F.F32.F64 R8, R4 ;  /* 0x0000000400087310 */ /* 0x000eee0000301000 */
[----:B0-----:R-:W-:-:S04]  /*8270*/  @!P0 FMUL R9, R9, 1.175494350822287508e-38 ;  /* 0x0080000009098820 */ /* 0x001fc80000400000 */
[----:B---3--:R-:W-:-:S05]  /*8280*/  @!P1 FMUL R8, R8, 1.175494350822287508e-38 ;  /* 0x0080000008089820 */ /* 0x008fca0000400000 */
[----:B------:R0:W-:Y:S01]  /*8290*/  STG.E.64 [R2.64], R8 ;  /* 0x0000000802007986 */ /* 0x0001e2000c101b24 */
[----:B------:R-:W-:Y:S05]  /*82a0*/  BRA `(.L_x_26212) ;  /* 0x00000d1000007947 */ /* 0x000fea0003800000 */
.L_x_26223:
[----:B------:R-:W0:Y:S01]  /*82b0*/  F2F.F32.F64 R9, R4 ;  /* 0x0000000400097310 */ /* 0x000e220000301000 */
[----:B------:R-:W0:Y:S01]  /*82c0*/  DSETP.GEU.AND P0, PT, |R4|, c[0x2][0xc0], PT ;  /* 0x008030000400762a */ /* 0x000e220003f0e200 */
[----:B------:R-:W-:-:S03]  /*82d0*/  IMAD.MOV.U32 R23, RZ, RZ, R39 ;  /* 0x000000ffff177224 */ /* 0x000fc600078e0027 */
[----:B------:R-:W3:-:S03]  /*82e0*/  DSETP.GEU.AND P1, PT, |R6|, c[0x2][0xc0], PT ;  /* 0x008030000600762a */ /* 0x000ec60003f2e200 */
[----:B------:R-:W3:Y:S07]  /*82f0*/  F2F.F32.F64 R0, R6 ;  /* 0x0000000600007310 */ /* 0x000eee0000301000 */
[----:B0-----:R-:W-:-:S04]  /*8300*/  @!P0 FMUL R9, R9, 1.175494350822287508e-38 ;  /* 0x0080000009098820 */ /* 0x001fc80000400000 */
[----:B---3--:R-:W-:-:S05]  /*8310*/  @!P1 FMUL R0, R0, 1.175494350822287508e-38 ;  /* 0x0080000000009820 */ /* 0x008fca0000400000 */
[----:B------:R-:W-:-:S05]  /*8320*/  F2FP.PACK_AB R9, R0, R9 ;  /* 0x000000090009723e */ /* 0x000fca00000000ff */
[----:B------:R0:W-:Y:S01]  /*8330*/  STG.E [R2.64], R9 ;  /* 0x0000000902007986 */ /* 0x0001e2000c101924 */
[----:B------:R-:W-:Y:S05]  /*8340*/  BRA `(.L_x_26212) ;  /* 0x00000c7000007947 */ /* 0x000fea0003800000 */
.L_x_26222:
[----:B------:R0:W-:Y:S01]  /*8350*/  STG.E.64 [R2.64], R4 ;  /* 0x0000000402007986 */ /* 0x0001e2000c101b24 */
[----:B------:R-:W-:Y:S01]  /*8360*/  IMAD.MOV.U32 R23, RZ, RZ, R39 ;  /* 0x000000ffff177224 */ /* 0x000fe200078e0027 */
[----:B------:R-:W-:Y:S05]  /*8370*/  BRA `(.L_x_26212) ;  /* 0x00000c4000007947 */ /* 0x000fea0003800000 */
.L_x_26213:
        /* <DEDUP_REMOVED lines=14> */
.L_x_26226:
[----:B------:R0:W-:Y:S01]  /*8460*/  STG.E.128 [R2.64], R4 ;  /* 0x0000000402007986 */ /* 0x0001e2000c101d24 */
[----:B------:R-:W-:Y:S01]  /*8470*/  IMAD.MOV.U32 R23, RZ, RZ, R39 ;  /* 0x000000ffff177224 */ /* 0x000fe200078e0027 */
[----:B------:R-:W-:Y:S05]  /*8480*/  BRA `(.L_x_26212) ;  /* 0x00000b3000007947 */ /* 0x000fea0003800000 */
.L_x_26225:
        /* <DEDUP_REMOVED lines=23> */
.L_x_26230:
[----:B------:R-:W-:Y:S05]  /*8600*/  BSYNC B0 ;  /* 0x0000000000007941 */ /* 0x000fea0003800000 */
.L_x_26229:
[----:B------:R-:W-:Y:S01]  /*8610*/  LOP3.LUT R7, R0, R7, RZ, 0xfc, !PT ;  /* 0x0000000700077212 */ /* 0x000fe200078efcff */
[----:B------:R-:W-:-:S04]  /*8620*/  IMAD.MOV.U32 R23, RZ, RZ, R39 ;  /* 0x000000ffff177224 */ /* 0x000fc800078e0027 */
[----:B------:R0:W-:Y:S01]  /*8630*/  STG.E.U8 [R2.64], R7 ;  /* 0x0000000702007986 */ /* 0x0001e2000c101124 */
[----:B------:R-:W-:Y:S05]  /*8640*/  BRA `(.L_x_26212) ;  /* 0x0000097000007947 */ /* 0x000fea0003800000 */
.L_x_26228:
        /* <DEDUP_REMOVED lines=15> */
.L_x_26232:
[----:B------:R-:W-:Y:S01]  /*8740*/  IMAD.MOV.U32 R0, RZ, RZ, 0x7f ;  /* 0x0000007fff007424 */ /* 0x000fe200078e00ff */
[----:B------:R-:W-:-:S04]  /*8750*/  ISETP.GT.U32.AND P0, PT, R6, 0x7f800000, PT ;  /* 0x7f8000000600780c */ /* 0x000fc80003f04070 */
[----:B------:R-:W-:-:S04]  /*8760*/  SEL R0, R0, 0x7c, P0 ;  /* 0x0000007c00007807 */ /* 0x000fc80000000000 */
.L_x_26233:
[----:B------:R-:W-:Y:S05]  /*8770*/  BSYNC B0 ;  /* 0x0000000000007941 */ /* 0x000fea0003800000 */
.L_x_26231:
[----:B------:R-:W-:Y:S01]  /*8780*/  LOP3.LUT R4, R7, 0x80000000, RZ, 0xc0, !PT ;  /* 0x8000000007047812 */ /* 0x000fe200078ec0ff */
[----:B------:R-:W-:-:S03]  /*8790*/  IMAD.MOV.U32 R23, RZ, RZ, R39 ;  /* 0x000000ffff177224 */ /* 0x000fc600078e0027 */
[----:B------:R-:W-:-:S04]  /*87a0*/  SHF.R.U32.HI R5, RZ, 0x18, R4 ;  /* 0x00000018ff057819 */ /* 0x000fc80000011604 */
[----:B------:R-:W-:-:S05]  /*87b0*/  LOP3.LUT R5, R0, R5, RZ, 0xfc, !PT ;  /* 0x0000000500057212 */ /* 0x000fca00078efcff */
[----:B------:R0:W-:Y:S01]  /*87c0*/  STG.E.U8 [R2.64], R5 ;  /* 0x0000000502007986 */ /* 0x0001e2000c101124 */
[----:B------:R-:W-:Y:S05]  /*87d0*/  BRA `(.L_x_26212) ;  /* 0x000007e000007947 */ /* 0x000fea0003800000 */
.L_x_26227:
[----:B------:R-:W0:Y:S01]  /*87e0*/  F2F.F32.F64 R0, R4 ;  /* 0x0000000400007310 */ /* 0x000e220000301000 */
[----:B------:R-:W0:Y:S01]  /*87f0*/  DSETP.GEU.AND P0, PT, |R4|, c[0x2][0xc0], PT ;  /* 0x008030000400762a */ /* 0x000e220003f0e200 */
[----:B------:R-:W-:-:S13]  /*8800*/  IMAD.MOV.U32 R23, RZ, RZ, R39 ;  /* 0x000000ffff177224 */ /* 0x000fda00078e0027 */
[----:B0-----:R-:W-:-:S05]  /*8810*/  @!P0 FMUL R0, R0, 1.175494350822287508e-38 ;  /* 0x0080000000008820 */ /* 0x001fca0000400000 */
[----:B------:R-:W-:-:S05]  /*8820*/  F2FP.BF16.PACK_AB R0, RZ, R0 ;  /* 0x00000000ff00723e */ /* 0x000fca00000010ff */
[----:B------:R0:W-:Y:S01]  /*8830*/  STG.E.U16 [R2.64], R0 ;  /* 0x0000000002007986 */ /* 0x0001e2000c101524 */
[----:B------:R-:W-:Y:S05]  /*8840*/  BRA `(.L_x_26212) ;  /* 0x0000077000007947 */ /* 0x000fea0003800000 */
.L_x_26224:
        /* <DEDUP_REMOVED lines=12> */
.L_x_26236:
        /* <DEDUP_REMOVED lines=19> */
.L_x_26239:
[----:B------:R-:W-:-:S04]  /*8a40*/  LOP3.LUT R0, R7, 0x80000000, RZ, 0xc0, !PT ;  /* 0x8000000007007812 */ /* 0x000fc800078ec0ff */
[----:B------:R-:W-:-:S04]  /*8a50*/  SHF.R.U32.HI R5, RZ, 0x18, R0 ;  /* 0x00000018ff057819 */ /* 0x000fc80000011600 */
[----:B------:R-:W-:-:S04]  /*8a60*/  LOP3.LUT R4, R4, R5, RZ, 0xfc, !PT ;  /* 0x0000000504047212 */ /* 0x000fc800078efcff */
[----:B------:R-:W-:Y:S02]  /*8a70*/  PRMT R0, R4, 0x7610, R0 ;  /* 0x0000761004007816 */ /* 0x000fe40000000000 */
.L_x_26238:
[----:B------:R-:W-:Y:S05]  /*8a80*/  BSYNC B0 ;  /* 0x0000000000007941 */ /* 0x000fea0003800000 */
.L_x_26237:
[----:B------:R0:W-:Y:S01]  /*8a90*/  STG.E.U8 [R2.64], R0 ;  /* 0x0000000002007986 */ /* 0x0001e2000c101124 */
[----:B------:R-:W-:Y:S01]  /*8aa0*/  IMAD.MOV.U32 R23, RZ, RZ, R39 ;  /* 0x000000ffff177224 */ /* 0x000fe200078e0027 */
[----:B------:R-:W-:Y:S05]  /*8ab0*/  BRA `(.L_x_26212) ;  /* 0x0000050000007947 */ /* 0x000fea0003800000 */
.L_x_26235:
        /* <DEDUP_REMOVED lines=19> */
.L_x_26242:
[----:B------:R-:W-:-:S04]  /*8bf0*/  LOP3.LUT R0, R7, 0x80000000, RZ, 0xc0, !PT ;  /* 0x8000000007007812 */ /* 0x000fc800078ec0ff */
[----:B------:R-:W-:-:S04]  /*8c00*/  SHF.R.U32.HI R5, RZ, 0x18, R0 ;  /* 0x00000018ff057819 */ /* 0x000fc80000011600 */
[----:B------:R-:W-:-:S04]  /*8c10*/  LOP3.LUT R4, R4, R5, RZ, 0xfc, !PT ;  /* 0x0000000504047212 */ /* 0x000fc800078efcff */
[----:B------:R-:W-:Y:S02]  /*8c20*/  PRMT R0, R4, 0x7610, R0 ;  /* 0x0000761004007816 */ /* 0x000fe40000000000 */
.L_x_26241:
[----:B------:R-:W-:Y:S05]  /*8c30*/  BSYNC B0 ;  /* 0x0000000000007941 */ /* 0x000fea0003800000 */
.L_x_26240:
[----:B------:R0:W-:Y:S01]  /*8c40*/  STG.E.U8 [R2.64], R0 ;  /* 0x0000000002007986 */ /* 0x0001e2000c101124 */
[----:B------:R-:W-:Y:S01]  /*8c50*/  IMAD.MOV.U32 R23, RZ, RZ, R39 ;  /* 0x000000ffff177224 */ /* 0x000fe200078e0027 */
[----:B------:R-:W-:Y:S05]  /*8c60*/  BRA `(.L_x_26212) ;  /* 0x0000035000007947 */ /* 0x000fea0003800000 */
.L_x_26234:
[----:B------:R-:W-:-:S13]  /*8c70*/  ISETP.NE.AND P0, PT, R0, 0x1c, PT ;  /* 0x0000001c0000780c */ /* 0x000fda0003f05270 */
[----:B------:R-:W-:Y:S05]  /*8c80*/  @!P0 BRA `(.L_x_26243) ;  /* 0x0000030000008947 */ /* 0x000fea0003800000 */
[----:B------:R-:W-:-:S13]  /*8c90*/  ISETP.NE.AND P0, PT, R0, 0x1d, PT ;  /* 0x0000001d0000780c */ /* 0x000fda0003f05270 */
[----:B------:R-:W-:Y:S05]  /*8ca0*/  @!P0 BRA `(.L_x_26244) ;  /* 0x000002a000008947 */ /* 0x000fea0003800000 */
[----:B------:R-:W-:-:S13]  /*8cb0*/  ISETP.NE.AND P0, PT, R0, 0x2c, PT ;  /* 0x0000002c0000780c */ /* 0x000fda0003f05270 */
[----:B------:R-:W-:Y:S05]  /*8cc0*/  @P0 BRA `(.L_x_26217) ;  /* 0x0000013000000947 */ /* 0x000fea0003800000 */
[----:B------:R0:W3:Y:S01]  /*8cd0*/  F2F.F32.F64 R8, R4 ;  /* 0x0000000400087310 */ /* 0x0000e20000301000 */
[----:B------:R0:W3:Y:S01]  /*8ce0*/  DSETP.GEU.AND P0, PT, |R4|, c[0x2][0xc0], PT ;  /* 0x008030000400762a */ /* 0x0000e20003f0e200 */
[----:B------:R-:W-:Y:S02]  /*8cf0*/  IMAD.MOV.U32 R23, RZ, RZ, R39 ;  /* 0x000000ffff177224 */ /* 0x000fe400078e0027 */
[----:B0-----:R-:W-:-:S11]  /*8d00*/  IMAD.MOV.U32 R5, RZ, RZ, 0xff ;  /* 0x000000ffff057424 */ /* 0x001fd600078e00ff */
[----:B---3--:R-:W-:Y:S01]  /*8d10*/  @!P0 FMUL R8, R8, 1.175494350822287508e-38 ;  /* 0x0080000008088820 */ /* 0x008fe20000400000 */
[----:B------:R-:W-:-:S04]  /*8d20*/  PLOP3.LUT P0, PT, PT, PT, PT, 0x80, 0x0 ;  /* 0x000000000000781c */ /* 0x000fc80003f0f070 */
        /* <DEDUP_REMOVED lines=13> */
.L_x_26217:
        /* <DEDUP_REMOVED lines=18> */
[----:B012---:R-:W-:Y:S05]  /*8f20*/  CALL.ABS.NOINC R2 ;  /* 0x0000000002007343 */ /* 0x007fea0003c00000 */
[----:B------:R-:W-:Y:S01]  /*8f30*/  IMAD.MOV.U32 R23, RZ, RZ, R39 ;  /* 0x000000ffff177224 */ /* 0x000fe200078e0027 */
[----:B------:R-:W-:Y:S05]  /*8f40*/  BRA `(.L_x_26212) ;  /* 0x0000007000007947 */ /* 0x000fea0003800000 */
.L_x_26244:
[----:B------:R-:W0:Y:S01]  /*8f50*/  F2I.U64.F64.TRUNC R4, R4 ;  /* 0x0000000400047311 */ /* 0x000e22000030d800 */
[----:B------:R-:W-:Y:S01]  /*8f60*/  IMAD.MOV.U32 R23, RZ, RZ, R39 ;  /* 0x000000ffff177224 */ /* 0x000fe200078e0027 */
[----:B0-----:R0:W-:Y:S01]  /*8f70*/  STG.E.64 [R2.64], R4 ;  /* 0x0000000402007986 */ /* 0x0011e2000c101b24 */
[----:B------:R-:W-:Y:S05]  /*8f80*/  BRA `(.L_x_26212) ;  /* 0x0000003000007947 */ /* 0x000fea0003800000 */
.L_x_26243:
[----:B------:R-:W0:Y:S01]  /*8f90*/  F2I.U32.F64.TRUNC R5, R4 ;  /* 0x0000000400057311 */ /* 0x000e22000030d000 */
[----:B------:R-:W-:Y:S01]  /*8fa0*/  IMAD.MOV.U32 R23, RZ, RZ, R39 ;  /* 0x000000ffff177224 */ /* 0x000fe200078e0027 */
[----:B0-----:R0:W-:Y:S06]  /*8fb0*/  STG.E [R2.64], R5 ;  /* 0x0000000502007986 */ /* 0x0011ec000c101924 */
.L_x_26212:
[----:B----4-:R-:W-:Y:S05]  /*8fc0*/  BSYNC B6 ;  /* 0x0000000000067941 */ /* 0x010fea0003800000 */
.L_x_26211:
[----:B------:R-:W-:Y:S01]  /*8fd0*/  ISETP.GE.AND P0, PT, R23, R38, PT ;  /* 0x000000261700720c */ /* 0x000fe20003f06270 */
[----:B------:R-:W-:-:S12]  /*8fe0*/  BSSY B6, `(.L_x_26245) ;  /* 0x0000218000067945 */ /* 0x000fd80003800000 */
[----:B------:R-:W-:Y:S05]  /*8ff0*/  @P0 BRA `(.L_x_26246) ;  /* 0x0000216000000947 */ /* 0x000fea0003800000 */
[----:B0-----:R-:W0:Y:S01]  /*9000*/  S2R R0, SR_CTAID.X ;  /* 0x0000000000007919 */ /* 0x001e220000002500 */
[----:B------:R-:W-:Y:S01]  /*9010*/  PRMT R3, R22, 0x9910, RZ ;  /* 0x0000991016037816 */ /* 0x000fe200000000ff */
[----:B0-----:R-:W-:-:S04]  /*9020*/  IMAD R0, R0, 0x200, R23 ;  /* 0x0000020000007824 */ /* 0x001fc800078e0217 */
        /* <DEDUP_REMOVED lines=17> */
.L_x_26250:
[----:B------:R-:W0:Y:S02]  /*9140*/  F2I.S64.F64.TRUNC R28, R28 ;  /* 0x0000001c001c7311 */ /* 0x000e24000030d900 */
[----:B0-----:R-:W-:-:S05]  /*9150*/  IMAD.MOV.U32 R5, RZ, RZ, R28 ;  /* 0x000000ffff057224 */ /* 0x001fca00078e001c */
[----:B------:R0:W-:Y:S01]  /*9160*/  STG.E.U8 [R2.64], R5 ;  /* 0x0000000502007986 */ /* 0x0001e2000c101124 */
[----:B------:R-:W-:Y:S05]  /*9170*/  BRA `(.L_x_26252) ;  /* 0x00000f1000007947 */ /* 0x000fea0003800000 */
.L_x_26249:
        /* <DEDUP_REMOVED lines=9> */
.L_x_26254:
[----:B------:R-:W0:Y:S02]  /*9210*/  F2I.F64.TRUNC R29, R28 ;  /* 0x0000001c001d7311 */ /* 0x000e24000030d100 */
[----:B0-----:R0:W-:Y:S01]  /*9220*/  STG.E [R2.64], R29 ;  /* 0x0000001d02007986 */ /* 0x0011e2000c101924 */
[----:B------:R-:W-:Y:S05]  /*9230*/  BRA `(.L_x_26252) ;  /* 0x00000e5000007947 */ /* 0x000fea0003800000 */
.L_x_26253:
[----:B------:R-:W0:Y:S02]  /*9240*/  F2I.F64.TRUNC R29, R28 ;  /* 0x0000001c001d7311 */ /* 0x000e24000030d100 */
[----:B0-----:R0:W-:Y:S01]  /*9250*/  STG.E.U16 [R2.64], R29 ;  /* 0x0000001d02007986 */ /* 0x0011e2000c101524 */
[----:B------:R-:W-:Y:S05]  /*9260*/  BRA `(.L_x_26252) ;  /* 0x00000e2000007947 */ /* 0x000fea0003800000 */
.L_x_26248:
        /* <DEDUP_REMOVED lines=11> */
.L_x_26256:
[----:B------:R-:W0:Y:S01]  /*9320*/  F2F.F32.F64 R0, R28 ;  /* 0x0000001c00007310 */ /* 0x000e220000301000 */
[----:B------:R-:W0:-:S14]  /*9330*/  DSETP.GEU.AND P0, PT, |R28|, c[0x2][0xc0], PT ;  /* 0x008030001c00762a */ /* 0x000e1c0003f0e200 */
[----:B0-----:R-:W-:-:S05]  /*9340*/  @!P0 FMUL R0, R0, 1.175494350822287508e-38 ;  /* 0x0080000000008820 */ /* 0x001fca0000400000 */
[----:B------:R-:W-:-:S05]  /*9350*/  F2FP.PACK_AB R0, RZ, R0 ;  /* 0x00000000ff00723e */ /* 0x000fca00000000ff */
[----:B------:R0:W-:Y:S01]  /*9360*/  STG.E.U16 [R2.64], R0 ;  /* 0x0000000002007986 */ /* 0x0001e2000c101524 */
[----:B------:R-:W-:Y:S05]  /*9370*/  BRA `(.L_x_26252) ;  /* 0x00000d1000007947 */ /* 0x000fea0003800000 */
.L_x_26255:
        /* <DEDUP_REMOVED lines=8> */
[----:B------:R-:W3:-:S03]  /*9400*/  DSETP.GEU.AND P1, PT, |R28|, c[0x2][0xc0], PT ;  /* 0x008030001c00762a */ /* 0x000ec60003f2e200 */
[----:B------:R-:W3:Y:S07]  /*9410*/  F2F.F32.F64 R4, R28 ;  /* 0x0000001c00047310 */ /* 0x000eee0000301000 */
[----:B0-----:R-:W-:-:S04]  /*9420*/  @!P0 FMUL R5, R5, 1.175494350822287508e-38 ;  /* 0x0080000005058820 */ /* 0x001fc80000400000 */
[----:B---3--:R-:W-:-:S05]  /*9430*/  @!P1 FMUL R4, R4, 1.175494350822287508e-38 ;  /* 0x0080000004049820 */ /* 0x008fca0000400000 */
[----:B------:R0:W-:Y:S01]  /*9440*/  STG.E.64 [R2.64], R4 ;  /* 0x0000000402007986 */ /* 0x0001e2000c101b24 */
[----:B------:R-:W-:Y:S05]  /*9450*/  BRA `(.L_x_26252) ;  /* 0x00000c3000007947 */ /* 0x000fea0003800000 */
.L_x_26258:
[----:B------:R-:W0:Y:S01]  /*9460*/  F2F.F32.F64 R5, R28 ;  /* 0x0000001c00057310 */ /* 0x000e220000301000 */
[----:B------:R-:W0:-:S04]  /*9470*/  DSETP.GEU.AND P0, PT, |R28|, c[0x2][0xc0], PT ;  /* 0x008030001c00762a */ /* 0x000e080003f0e200 */
[----:B------:R-:W3:-:S03]  /*9480*/  DSETP.GEU.AND P1, PT, |R30|, c[0x2][0xc0], PT ;  /* 0x008030001e00762a */ /* 0x000ec60003f2e200 */
[----:B------:R-:W3:Y:S07]  /*9490*/  F2F.F32.F64 R0, R30 ;  /* 0x0000001e00007310 */ /* 0x000eee0000301000 */
[----:B0-----:R-:W-:-:S04]  /*94a0*/  @!P0 FMUL R5, R5, 1.175494350822287508e-38 ;  /* 0x0080000005058820 */ /* 0x001fc80000400000 */
[----:B---3--:R-:W-:-:S05]  /*94b0*/  @!P1 FMUL R0, R0, 1.175494350822287508e-38 ;  /* 0x0080000000009820 */ /* 0x008fca0000400000 */
[----:B------:R-:W-:-:S05]  /*94c0*/  F2FP.PACK_AB R5, R0, R5 ;  /* 0x000000050005723e */ /* 0x000fca00000000ff */
[----:B------:R0:W-:Y:S01]  /*94d0*/  STG.E [R2.64], R5 ;  /* 0x0000000502007986 */ /* 0x0001e2000c101924 */
[----:B------:R-:W-:Y:S05]  /*94e0*/  BRA `(.L_x_26252) ;  /* 0x00000ba000007947 */ /* 0x000fea0003800000 */
.L_x_26257:
[----:B------:R0:W-:Y:S01]  /*94f0*/  STG.E.64 [R2.64], R28 ;  /* 0x0000001c02007986 */ /* 0x0001e2000c101b24 */
[----:B------:R-:W-:Y:S05]  /*9500*/  BRA `(.L_x_26252) ;  /* 0x00000b8000007947 */ /* 0x000fea0003800000 */
.L_x_26247:
        /* <DEDUP_REMOVED lines=13> */
.L_x_26261:
[----:B------:R0:W-:Y:S01]  /*95e0*/  STG.E.128 [R2.64], R28 ;  /* 0x0000001c02007986 */ /* 0x0001e2000c101d24 */
[----:B------:R-:W-:Y:S05]  /*95f0*/  BRA `(.L_x_26252) ;  /* 0x00000a9000007947 */ /* 0x000fea0003800000 */
.L_x_26260:
        /* <DEDUP_REMOVED lines=23> */
.L_x_26265:
[----:B------:R-:W-:Y:S05]  /*9770*/  BSYNC B0 ;  /* 0x0000000000007941 */ /* 0x000fea0003800000 */
.L_x_26264:
[----:B------:R-:W-:-:S05]  /*9780*/  LOP3.LUT R5, R0, R5, RZ, 0xfc, !PT ;  /* 0x0000000500057212 */ /* 0x000fca00078efcff */
[----:B------:R0:W-:Y:S01]  /*9790*/  STG.E.U8 [R2.64], R5 ;  /* 0x0000000502007986 */ /* 0x0001e2000c101124 */
[----:B------:R-:W-:Y:S05]  /*97a0*/  BRA `(.L_x_26252) ;  /* 0x000008e000007947 */ /* 0x000fea0003800000 */
.L_x_26263:
        /* <DEDUP_REMOVED lines=15> */
.L_x_26267:
[----:B------:R-:W-:Y:S01]  /*98a0*/  IMAD.MOV.U32 R0, RZ, RZ, 0x7f ;  /* 0x0000007fff007424 */ /* 0x000fe200078e00ff */
[----:B------:R-:W-:-:S04]  /*98b0*/  ISETP.GT.U32.AND P0, PT, R4, 0x7f800000, PT ;  /* 0x7f8000000400780c */ /* 0x000fc80003f04070 */
[----:B------:R-:W-:-:S04]  /*98c0*/  SEL R0, R0, 0x7c, P0 ;  /* 0x0000007c00007807 */ /* 0x000fc80000000000 */
.L_x_26268:
[----:B------:R-:W-:Y:S05]  /*98d0*/  BSYNC B0 ;  /* 0x0000000000007941 */ /* 0x000fea0003800000 */
.L_x_26266:
[----:B------:R-:W-:-:S04]  /*98e0*/  LOP3.LUT R4, R5, 0x80000000, RZ, 0xc0, !PT ;  /* 0x8000000005047812 */ /* 0x000fc800078ec0ff */
[----:B------:R-:W-:-:S04]  /*98f0*/  SHF.R.U32.HI R5, RZ, 0x18, R4 ;  /* 0x00000018ff057819 */ /* 0x000fc80000011604 */
[----:B------:R-:W-:-:S05]  /*9900*/  LOP3.LUT R5, R0, R5, RZ, 0xfc, !PT ;  /* 0x0000000500057212 */ /* 0x000fca00078efcff */
[----:B------:R0:W-:Y:S01]  /*9910*/  STG.E.U8 [R2.64], R5 ;  /* 0x0000000502007986 */ /* 0x0001e2000c101124 */
[----:B------:R-:W-:Y:S05]  /*9920*/  BRA `(.L_x_26252) ;  /* 0x0000076000007947 */ /* 0x000fea0003800000 */
.L_x_26262:
[----:B------:R-:W0:Y:S01]  /*9930*/  F2F.F32.F64 R0, R28 ;  /* 0x0000001c00007310 */ /* 0x000e220000301000 */
[----:B------:R-:W0:-:S14]  /*9940*/  DSETP.GEU.AND P0, PT, |R28|, c[0x2][0xc0], PT ;  /* 0x008030001c00762a */ /* 0x000e1c0003f0e200 */
[----:B0-----:R-:W-:-:S05]  /*9950*/  @!P0 FMUL R0, R0, 1.175494350822287508e-38 ;  /* 0x0080000000008820 */ /* 0x001fca0000400000 */
[----:B------:R-:W-:-:S05]  /*9960*/  F2FP.BF16.PACK_AB R0, RZ, R0 ;  /* 0x00000000ff00723e */ /* 0x000fca00000010ff */
[----:B------:R0:W-:Y:S01]  /*9970*/  STG.E.U16 [R2.64], R0 ;  /* 0x0000000002007986 */ /* 0x0001e2000c101524 */
[----:B------:R-:W-:Y:S05]  /*9980*/  BRA `(.L_x_26252) ;  /* 0x0000070000007947 */ /* 0x000fea0003800000 */
.L_x_26259:
        /* <DEDUP_REMOVED lines=11> */
.L_x_26271:
        /* <DEDUP_REMOVED lines=19> */
.L_x_26274:
[----:B------:R-:W-:-:S04]  /*9b70*/  LOP3.LUT R0, R7, 0x80000000, RZ, 0xc0, !PT ;  /* 0x8000000007007812 */ /* 0x000fc800078ec0ff */
[----:B------:R-:W-:-:S04]  /*9b80*/  SHF.R.U32.HI R5, RZ, 0x18, R0 ;  /* 0x00000018ff057819 */ /* 0x000fc80000011600 */
[----:B------:R-:W-:-:S04]  /*9b90*/  LOP3.LUT R4, R4, R5, RZ, 0xfc, !PT ;  /* 0x0000000504047212 */ /* 0x000fc800078efcff */
[----:B------:R-:W-:Y:S02]  /*9ba0*/  PRMT R0, R4, 0x7610, R0 ;  /* 0x0000761004007816 */ /* 0x000fe40000000000 */
.L_x_26273:
[----:B------:R-:W-:Y:S05]  /*9bb0*/  BSYNC B0 ;  /* 0x0000000000007941 */ /* 0x000fea0003800000 */
.L_x_26272:
[----:B------:R0:W-:Y:S01]  /*9bc0*/  STG.E.U8 [R2.64], R0 ;  /* 0x0000000002007986 */ /* 0x0001e2000c101124 */
[----:B------:R-:W-:Y:S05]  /*9bd0*/  BRA `(.L_x_26252) ;  /* 0x000004b000007947 */ /* 0x000fea0003800000 */
.L_x_26270:
        /* <DEDUP_REMOVED lines=19> */
.L_x_26277:
[----:B------:R-:W-:-:S04]  /*9d10*/  LOP3.LUT R0, R7, 0x80000000, RZ, 0xc0, !PT ;  /* 0x8000000007007812 */ /* 0x000fc800078ec0ff */
[----:B------:R-:W-:-:S04]  /*9d20*/  SHF.R.U32.HI R5, RZ, 0x18, R0 ;  /* 0x00000018ff057819 */ /* 0x000fc80000011600 */
[----:B------:R-:W-:-:S04]  /*9d30*/  LOP3.LUT R4, R4, R5, RZ, 0xfc, !PT ;  /* 0x0000000504047212 */ /* 0x000fc800078efcff */
[----:B------:R-:W-:Y:S02]  /*9d40*/  PRMT R0, R4, 0x7610, R0 ;  /* 0x0000761004007816 */ /* 0x000fe40000000000 */
.L_x_26276:
[----:B------:R-:W-:Y:S05]  /*9d50*/  BSYNC B0 ;  /* 0x0000000000007941 */ /* 0x000fea0003800000 */
.L_x_26275:
[----:B------:R0:W-:Y:S01]  /*9d60*/  STG.E.U8 [R2.64], R0 ;  /* 0x0000000002007986 */ /* 0x0001e2000c101124 */
[----:B------:R-:W-:Y:S05]  /*9d70*/  BRA `(.L_x_26252) ;  /* 0x0000031000007947 */ /* 0x000fea0003800000 */
.L_x_26269:
        /* <DEDUP_REMOVED lines=24> */
.L_x_26251:
        /* <DEDUP_REMOVED lines=19> */
[----:B------:R-:W-:Y:S05]  /*a030*/  BRA `(.L_x_26252) ;  /* 0x0000005000007947 */ /* 0x000fea0003800000 */
.L_x_26279:
[----:B------:R-:W0:Y:S02]  /*a040*/  F2I.U64.F64.TRUNC R28, R28 ;  /* 0x0000001c001c7311 */ /* 0x000e24000030d800 */
[----:B0-----:R0:W-:Y:S01]  /*a050*/  STG.E.64 [R2.64], R28 ;  /* 0x0000001c02007986 */ /* 0x0011e2000c101b24 */
[----:B------:R-:W-:Y:S05]  /*a060*/  BRA `(.L_x_26252) ;  /* 0x0000002000007947 */ /* 0x000fea0003800000 */
.L_x_26278:
[----:B------:R-:W0:Y:S02]  /*a070*/  F2I.U32.F64.TRUNC R29, R28 ;  /* 0x0000001c001d7311 */ /* 0x000e24000030d000 */
[----:B0-----:R0:W-:Y:S02]  /*a080*/  STG.E [R2.64], R29 ;  /* 0x0000001d02007986 */ /* 0x0011e4000c101924 */
.L_x_26252:
[----:B------:R-:W-:-:S04]  /*a090*/  IADD3 R23, R23, 0x80, RZ ;  /* 0x0000008017177810 */ /* 0x000fc80007ffe0ff */
[----:B------:R-:W-:-:S13]  /*a0a0*/  ISETP.GE.AND P0, PT, R23, R38, PT ;  /* 0x000000261700720c */ /* 0x000fda0003f06270 */
        /* <DEDUP_REMOVED lines=21> */
.L_x_26283:
[----:B------:R-:W0:Y:S02]  /*a200*/  F2I.S64.F64.TRUNC R24, R24 ;  /* 0x0000001800187311 */ /* 0x000e24000030d900 */
[----:B0-----:R-:W-:-:S05]  /*a210*/  IMAD.MOV.U32 R5, RZ, RZ, R24 ;  /* 0x000000ffff057224 */ /* 0x001fca00078e0018 */
[----:B------:R0:W-:Y:S01]  /*a220*/  STG.E.U8 [R2.64], R5 ;  /* 0x0000000502007986 */ /* 0x0001e2000c101124 */
[----:B------:R-:W-:Y:S05]  /*a230*/  BRA `(.L_x_26285) ;  /* 0x00000f1000007947 */ /* 0x000fea0003800000 */
.L_x_26282:
        /* <DEDUP_REMOVED lines=9> */
.L_x_26287:
[----:B------:R-:W0:Y:S02]  /*a2d0*/  F2I.F64.TRUNC R25, R24 ;  /* 0x0000001800197311 */ /* 0x000e24000030d100 */
[----:B0-----:R0:W-:Y:S01]  /*a2e0*/  STG.E [R2.64], R25 ;  /* 0x0000001902007986 */ /* 0x0011e2000c101924 */
[----:B------:R-:W-:Y:S05]  /*a2f0*/  BRA `(.L_x_26285) ;  /* 0x00000e5000007947 */ /* 0x000fea0003800000 */
.L_x_26286:
[----:B------:R-:W0:Y:S02]  /*a300*/  F2I.F64.TRUNC R25, R24 ;  /* 0x0000001800197311 */ /* 0x000e24000030d100 */
[----:B0-----:R0:W-:Y:S01]  /*a310*/  STG.E.U16 [R2.64], R25 ;  /* 0x0000001902007986 */ /* 0x0011e2000c101524 */
[----:B------:R-:W-:Y:S05]  /*a320*/  BRA `(.L_x_26285) ;  /* 0x00000e2000007947 */ /* 0x000fea0003800000 */
.L_x_26281:
        /* <DEDUP_REMOVED lines=11> */
.L_x_26289:
[----:B------:R-:W0:Y:S01]  /*a3e0*/  F2F.F32.F64 R0, R24 ;  /* 0x0000001800007310 */ /* 0x000e220000301000 */
[----:B------:R-:W0:-:S14]  /*a3f0*/  DSETP.GEU.AND P0, PT, |R24|, c[0x2][0xc0], PT ;  /* 0x008030001800762a */ /* 0x000e1c0003f0e200 */
[----:B0-----:R-:W-:-:S05]  /*a400*/  @!P0 FMUL R0, R0, 1.175494350822287508e-38 ;  /* 0x0080000000008820 */ /* 0x001fca0000400000 */
[----:B------:R-:W-:-:S05]  /*a410*/  F2FP.PACK_AB R0, RZ, R0 ;  /* 0x00000000ff00723e */ /* 0x000fca00000000ff */
[----:B------:R0:W-:Y:S01]  /*a420*/  STG.E.U16 [R2.64], R0 ;  /* 0x0000000002007986 */ /* 0x0001e2000c101524 */
[----:B------:R-:W-:Y:S05]  /*a430*/  BRA `(.L_x_26285) ;  /* 0x00000d1000007947 */ /* 0x000fea0003800000 */
.L_x_26288:
[----:B------:R-:W-:-:S13]  /*a440*/  ISETP.NE.AND P0, PT, R0, 0x7, PT ;  /* 0x000000070000780c */ /* 0x000fda0003f05270 */
[----:B------:R-:W-:Y:S05]  /*a450*/  @!P0 BRA `(.L_x_26290) ;  /* 0x0000015000008947 */ /* 0x000fea0003800000 */
[----:B------:R-:W-:-:S13]  /*a460*/  ISETP.NE.AND P0, PT, R0, 0x8, PT ;  /* 0x000000080000780c */ /* 0x000fda0003f05270 */
[----:B------:R-:W-:Y:S05]  /*a470*/  @!P0 BRA `(.L_x_26291) ;  /* 0x000000a000008947 */ /* 0x000fea0003800000 */
[----:B------:R-:W-:-:S13]  /*a480*/  ISETP.NE.AND P0, PT, R0, 0x9, PT ;  /* 0x000000090000780c */ /* 0x000fda0003f05270 */
[----:B------:R-:W-:Y:S05]  /*a490*/  @P0 BRA `(.L_x_26284) ;  /* 0x00000b2000000947 */ /* 0x000fea0003800000 */
[----:B-1----:R-:W0:Y:S01]  /*a4a0*/  F2F.F32.F64 R5, R26 ;  /* 0x0000001a00057310 */ /* 0x002e220000301000 */
[----:B------:R-:W0:-:S04]  /*a4b0*/  DSETP.GEU.AND P0, PT, |R26|, c[0x2][0xc0], PT ;  /* 0x008030001a00762a */ /* 0x000e080003f0e200 */
[----:B------:R-:W1:-:S03]  /*a4c0*/  DSETP.GEU.AND P1, PT, |R24|, c[0x2][0xc0], PT ;  /* 0x008030001800762a */ /* 0x000e460003f2e200 */
[----:B------:R-:W1:Y:S07]  /*a4d0*/  F2F.F32.F64 R4, R24 ;  /* 0x0000001800047310 */ /* 0x000e6e0000301000 */
[----:B0-----:R-:W-:-:S04]  /*a4e0*/  @!P0 FMUL R5, R5, 1.175494350822287508e-38 ;  /* 0x0080000005058820 */ /* 0x001fc80000400000 */
[----:B-1----:R-:W-:-:S05]  /*a4f0*/  @!P1 FMUL R4, R4, 1.175494350822287508e-38 ;  /* 0x0080000004049820 */ /* 0x002fca0000400000 */
[----:B------:R0:W-:Y:S01]  /*a500*/  STG.E.64 [R2.64], R4 ;  /* 0x0000000402007986 */ /* 0x0001e2000c101b24 */
[----:B------:R-:W-:Y:S05]  /*a510*/  BRA `(.L_x_26285) ;  /* 0x00000c3000007947 */ /* 0x000fea0003800000 */
.L_x_26291:
[----:B------:R-:W0:Y:S01]  /*a520*/  F2F.F32.F64 R5, R24 ;  /* 0x0000001800057310 */ /* 0x000e220000301000 */
[----:B------:R-:W0:-:S04]  /*a530*/  DSETP.GEU.AND P0, PT, |R24|, c[0x2][0xc0], PT ;  /* 0x008030001800762a */ /* 0x000e080003f0e200 */
[----:B-1----:R-:W1:-:S03]  /*a540*/  DSETP.GEU.AND P1, PT, |R26|, c[0x2][0xc0], PT ;  /* 0x008030001a00762a */ /* 0x002e460003f2e200 */
[----:B------:R-:W1:Y:S07]  /*a550*/  F2F.F32.F64 R0, R26 ;  /* 0x0000001a00007310 */ /* 0x000e6e0000301000 */
[----:B0-----:R-:W-:-:S04]  /*a560*/  @!P0 FMUL R5, R5, 1.175494350822287508e-38 ;  /* 0x0080000005058820 */ /* 0x001fc80000400000 */
[----:B-1----:R-:W-:-:S05]  /*a570*/  @!P1 FMUL R0, R0, 1.175494350822287508e-38 ;  /* 0x0080000000009820 */ /* 0x002fca0000400000 */
[----:B------:R-:W-:-:S05]  /*a580*/  F2FP.PACK_AB R5, R0, R5 ;  /* 0x000000050005723e */ /* 0x000fca00000000ff */
[----:B------:R0:W-:Y:S01]  /*a590*/  STG.E [R2.64], R5 ;  /* 0x0000000502007986 */ /* 0x0001e2000c101924 */
[----:B------:R-:W-:Y:S05]  /*a5a0*/  BRA `(.L_x_26285) ;  /* 0x00000ba000007947 */ /* 0x000fea0003800000 */
.L_x_26290:
[----:B------:R0:W-:Y:S01]  /*a5b0*/  STG.E.64 [R2.64], R24 ;  /* 0x0000001802007986 */ /* 0x0001e2000c101b24 */
[----:B------:R-:W-:Y:S05]  /*a5c0*/  BRA `(.L_x_26285) ;  /* 0x00000b8000007947 */ /* 0x000fea0003800000 */
.L_x_26280:
        /* <DEDUP_REMOVED lines=9> */
[----:B0-----:R-:W0:-:S06]  /*a660*/  DSETP.NEU.OR P0, PT, R24, RZ, P0 ;  /* 0x000000ff1800722a */ /* 0x001e0c000070d400 */
[----:B0-----:R-:W-:-:S05]  /*a670*/  SEL R5, RZ, 0x1, !P0 ;  /* 0x00000001ff057807 */ /* 0x001fca0004000000 */
[----:B------:R0:W-:Y:S01]  /*a680*/  STG.E.U8 [R2.64], R5 ;  /* 0x0000000502007986 */ /* 0x0001e2000c101124 */
[----:B------:R-:W-:Y:S05]  /*a690*/  BRA `(.L_x_26285) ;  /* 0x00000ab000007947 */ /* 0x000fea0003800000 */
.L_x_26294:
[----:B-1----:R0:W-:Y:S01]  /*a6a0*/  STG.E.128 [R2.64], R24 ;  /* 0x0000001802007986 */ /* 0x0021e2000c101d24 */
[----:B------:R-:W-:Y:S05]  /*a6b0*/  BRA `(.L_x_26285) ;  /* 0x00000a9000007947 */ /* 0x000fea0003800000 */
.L_x_26293:
        /* <DEDUP_REMOVED lines=23> */
.L_x_26298:
[----:B------:R-:W-:Y:S05]  /*a830*/  BSYNC B0 ;  /* 0x0000000000007941 */ /* 0x000fea0003800000 */
.L_x_26297:
[----:B------:R-:W-:-:S05]  /*a840*/  LOP3.LUT R5, R0, R5, RZ, 0xfc, !PT ;  /* 0x0000000500057212 */ /* 0x000fca00078efcff */
[----:B------:R0:W-:Y:S01]  /*a850*/  STG.E.U8 [R2.64], R5 ;  /* 0x0000000502007986 */ /* 0x0001e2000c101124 */
[----:B------:R-:W-:Y:S05]  /*a860*/  BRA `(.L_x_26285) ;  /* 0x000008e000007947 */ /* 0x000fea0003800000 */
.L_x_26296:
        /* <DEDUP_REMOVED lines=15> */
.L_x_26300:
[----:B------:R-:W-:Y:S01]  /*a960*/  IMAD.MOV.U32 R0, RZ, RZ, 0x7f ;  /* 0x0000007fff007424 */ /* 0x000fe200078e00ff */
[----:B------:R-:W-:-:S04]  /*a970*/  ISETP.GT.U32.AND P0, PT, R4, 0x7f800000, PT ;  /* 0x7f8000000400780c */ /* 0x000fc80003f04070 */
[----:B------:R-:W-:-:S04]  /*a980*/  SEL R0, R0, 0x7c, P0 ;  /* 0x0000007c00007807 */ /* 0x000fc80000000000 */
.L_x_26301:
[----:B------:R-:W-:Y:S05]  /*a990*/  BSYNC B0 ;  /* 0x0000000000007941 */ /* 0x000fea0003800000 */
.L_x_26299:
[----:B------:R-:W-:-:S04]  /*a9a0*/  LOP3.LUT R4, R5, 0x80000000, RZ, 0xc0, !PT ;  /* 0x8000000005047812 */ /* 0x000fc800078ec0ff */
[----:B------:R-:W-:-:S04]  /*a9b0*/  SHF.R.U32.HI R5, RZ, 0x18, R4 ;  /* 0x00000018ff057819 */ /* 0x000fc80000011604 */
[----:B------:R-:W-:-:S05]  /*a9c0*/  LOP3.LUT R5, R0, R5, RZ, 0xfc, !PT ;  /* 0x0000000500057212 */ /* 0x000fca00078efcff */
[----:B------:R0:W-:Y:S01]  /*a9d0*/  STG.E.U8 [R2.64], R5 ;  /* 0x0000000502007986 */ /* 0x0001e2000c101124 */
[----:B------:R-:W-:Y:S05]  /*a9e0*/  BRA `(.L_x_26285) ;  /* 0x0000076000007947 */ /* 0x000fea0003800000 */
.L_x_26295:
[----:B------:R-:W0:Y:S01]  /*a9f0*/  F2F.F32.F64 R0, R24 ;  /* 0x0000001800007310 */ /* 0x000e220000301000 */
[----:B------:R-:W0:-:S14]  /*aa00*/  DSETP.GEU.AND P0, PT, |R24|, c[0x2][0xc0], PT ;  /* 0x008030001800762a */ /* 0x000e1c0003f0e200 */
[----:B0-----:R-:W-:-:S05]  /*aa10*/  @!P0 FMUL R0, R0, 1.175494350822287508e-38 ;  /* 0x0080000000008820 */ /* 0x001fca0000400000 */
[----:B------:R-:W-:-:S05]  /*aa20*/  F2FP.BF16.PACK_AB R0, RZ, R0 ;  /* 0x00000000ff00723e */ /* 0x000fca00000010ff */
[----:B------:R0:W-:Y:S01]  /*aa30*/  STG.E.U16 [R2.64], R0 ;  /* 0x0000000002007986 */ /* 0x0001e2000c101524 */
[----:B------:R-:W-:Y:S05]  /*aa40*/  BRA `(.L_x_26285) ;  /* 0x0000070000007947 */ /* 0x000fea0003800000 */
.L_x_26292:
        /* <DEDUP_REMOVED lines=11> */
.L_x_26304:
        /* <DEDUP_REMOVED lines=19> */
.L_x_26307:
[----:B------:R-:W-:-:S04]  /*ac30*/  LOP3.LUT R0, R7, 0x80000000, RZ, 0xc0, !PT ;  /* 0x8000000007007812 */ /* 0x000fc800078ec0ff */
[----:B------:R-:W-:-:S04]  /*ac40*/  SHF.R.U32.HI R5, RZ, 0x18, R0 ;  /* 0x00000018ff057819 */ /* 0x000fc80000011600 */
[----:B------:R-:W-:-:S04]  /*ac50*/  LOP3.LUT R4, R4, R5, RZ, 0xfc, !PT ;  /* 0x0000000504047212 */ /* 0x000fc800078efcff */
[----:B------:R-:W-:Y:S02]  /*ac60*/  PRMT R0, R4, 0x7610, R0 ;  /* 0x0000761004007816 */ /* 0x000fe40000000000 */
.L_x_26306:
[----:B------:R-:W-:Y:S05]  /*ac70*/  BSYNC B0 ;  /* 0x0000000000007941 */ /* 0x000fea0003800000 */
.L_x_26305:
[----:B------:R0:W-:Y:S01]  /*ac80*/  STG.E.U8 [R2.64], R0 ;  /* 0x0000000002007986 */ /* 0x0001e2000c101124 */
[----:B------:R-:W-:Y:S05]  /*ac90*/  BRA `(.L_x_26285) ;  /* 0x000004b000007947 */ /* 0x000fea0003800000 */
.L_x_26303:
        /* <DEDUP_REMOVED lines=19> */
.L_x_26310:
[----:B------:R-:W-:-:S04]  /*add0*/  LOP3.LUT R0, R7, 0x80000000, RZ, 0xc0, !PT ;  /* 0x8000000007007812 */ /* 0x000fc800078ec0ff */
[----:B------:R-:W-:-:S04]  /*ade0*/  SHF.R.U32.HI R5, RZ, 0x18, R0 ;  /* 0x00000018ff057819 */ /* 0x000fc80000011600 */
[----:B------:R-:W-:-:S04]  /*adf0*/  LOP3.LUT R4, R4, R5, RZ, 0xfc, !PT ;  /* 0x0000000504047212 */ /* 0x000fc800078efcff */
[----:B------:R-:W-:Y:S02]  /*ae00*/  PRMT R0, R4, 0x7610, R0 ;  /* 0x0000761004007816 */ /* 0x000fe40000000000 */
.L_x_26309:
[----:B------:R-:W-:Y:S05]  /*ae10*/  BSYNC B0 ;  /* 0x0000000000007941 */ /* 0x000fea0003800000 */
.L_x_26308:
[----:B------:R0:W-:Y:S01]  /*ae20*/  STG.E.U8 [R2.64], R0 ;  /* 0x0000000002007986 */ /* 0x0001e2000c101124 */
[----:B------:R-:W-:Y:S05]  /*ae30*/  BRA `(.L_x_26285) ;  /* 0x0000031000007947 */ /* 0x000fea0003800000 */
.L_x_26302:
        /* <DEDUP_REMOVED lines=24> */
.L_x_26284:
[----:B------:R-:W-:Y:S01]  /*afc0*/  MOV R0, 0x1c0 ;  /* 0x000001c000007802 */ /* 0x000fe20000000f00 */
[----:B------:R-:W-:Y:S02]  /*afd0*/  IMAD.MOV.U32 R4, RZ, RZ, c[0x4][0x1a0] ;  /* 0x01006800ff047624 */ /* 0x000fe400078e00ff */
[----:B------:R-:W-:Y:S01]  /*afe0*/  IMAD.MOV.U32 R5, RZ, RZ, c[0x4][0x1a4] ;  /* 0x01006900ff057624 */ /* 0x000fe200078e00ff */
[----:B------:R0:W3:Y:S01]  /*aff0*/  LDC.64 R2, c[0x4][R0] ;  /* 0x0100000000027b82 */ /* 0x0000e20000000a00 */
        /* <DEDUP_REMOVED lines=16> */
.L_x_26312:
[----:B------:R-:W0:Y:S02]  /*b100*/  F2I.U64.F64.TRUNC R24, R24 ;  /* 0x0000001800187311 */ /* 0x000e24000030d800 */
[----:B0-----:R0:W-:Y:S01]  /*b110*/  STG.E.64 [R2.64], R24 ;  /* 0x0000001802007986 */ /* 0x0011e2000c101b24 */
[----:B------:R-:W-:Y:S05]  /*b120*/  BRA `(.L_x_26285) ;  /* 0x0000002000007947 */ /* 0x000fea0003800000 */
.L_x_26311:
[----:B------:R-:W0:Y:S02]  /*b130*/  F2I.U32.F64.TRUNC R25, R24 ;  /* 0x0000001800197311 */ /* 0x000e24000030d000 */
[----:B0-----:R0:W-:Y:S02]  /*b140*/  STG.E [R2.64], R25 ;  /* 0x0000001902007986 */ /* 0x0011e4000c101924 */
.L_x_26285:
[----:B------:R-:W-:Y:S02]  /*b150*/  IADD3 R23, R23, 0x80, RZ ;  /* 0x0000008017177810 */ /* 0x000fe40007ffe0ff */
.L_x_26246:
[----:B------:R-:W-:Y:S05]  /*b160*/  BSYNC B6 ;  /* 0x0000000000067941 */ /* 0x000fea0003800000 */
.L_x_26245:
[----:B------:R-:W-:-:S13]  /*b170*/  ISETP.GE.AND P0, PT, R23, R38, PT ;  /* 0x000000261700720c */ /* 0x000fda0003f06270 */
[----:B------:R-:W-:Y:S05]  /*b180*/  @P0 EXIT ;  /* 0x000000000000094d */ /* 0x000fea0003800000 */
[----:B0-----:R-:W0:Y:S02]  /*b190*/  S2R R0, SR_CTAID.X ;  /* 0x0000000000007919 */ /* 0x001e240000002500 */
[----:B0-----:R-:W-:Y:S01]  /*b1a0*/  IMAD R23, R0, 0x200, R23 ;  /* 0x0000020000177824 */ /* 0x001fe200078e0217 */
[----:B------:R-:W-:-:S03]  /*b1b0*/  PRMT R0, R22, 0x9910, RZ ;  /* 0x0000991016007816 */ /* 0x000fc600000000ff */
        /* <DEDUP_REMOVED lines=16> */
.L_x_26316:
[----:B------:R-:W0:Y:S02]  /*b2c0*/  F2I.S64.F64.TRUNC R16, R16 ;  /* 0x0000001000107311 */ /* 0x000e24000030d900 */
[----:B0-----:R-:W-:-:S05]  /*b2d0*/  IMAD.MOV.U32 R5, RZ, RZ, R16 ;  /* 0x000000ffff057224 */ /* 0x001fca00078e0010 */
[----:B------:R-:W-:Y:S01]  /*b2e0*/  STG.E.U8 [R2.64], R5 ;  /* 0x0000000502007986 */ /* 0x000fe2000c101124 */
[----:B------:R-:W-:Y:S05]  /*b2f0*/  EXIT ;  /* 0x000000000000794d */ /* 0x000fea0003800000 */
.L_x_26315:
        /* <DEDUP_REMOVED lines=9> */
.L_x_26319:
[----:B------:R-:W0:Y:S02]  /*b390*/  F2I.F64.TRUNC R17, R16 ;  /* 0x0000001000117311 */ /* 0x000e24000030d100 */
[----:B0-----:R-:W-:Y:S01]  /*b3a0*/  STG.E [R2.64], R17 ;  /* 0x0000001102007986 */ /* 0x001fe2000c101924 */
[----:B------:R-:W-:Y:S05]  /*b3b0*/  EXIT ;  /* 0x000000000000794d */ /* 0x000fea0003800000 */
.L_x_26318:
[----:B------:R-:W0:Y:S02]  /*b3c0*/  F2I.F64.TRUNC R17, R16 ;  /* 0x0000001000117311 */ /* 0x000e24000030d100 */
[----:B0-----:R-:W-:Y:S01]  /*b3d0*/  STG.E.U16 [R2.64], R17 ;  /* 0x0000001102007986 */ /* 0x001fe2000c101524 */
[----:B------:R-:W-:Y:S05]  /*b3e0*/  EXIT ;  /* 0x000000000000794d */ /* 0x000fea0003800000 */
.L_x_26314:
        /* <DEDUP_REMOVED lines=11> */
.L_x_26321:
[----:B------:R-:W0:Y:S01]  /*b4a0*/  F2F.F32.F64 R0, R16 ;  /* 0x0000001000007310 */ /* 0x000e220000301000 */
[----:B------:R-:W0:-:S14]  /*b4b0*/  DSETP.GEU.AND P0, PT, |R16|, c[0x2][0xc0], PT ;  /* 0x008030001000762a */ /* 0x000e1c0003f0e200 */
[----:B0-----:R-:W-:-:S05]  /*b4c0*/  @!P0 FMUL R0, R0, 1.175494350822287508e-38 ;  /* 0x0080000000008820 */ /* 0x001fca0000400000 */
[----:B------:R-:W-:-:S05]  /*b4d0*/  F2FP.PACK_AB R0, RZ, R0 ;  /* 0x00000000ff00723e */ /* 0x000fca00000000ff */
[----:B------:R-:W-:Y:S01]  /*b4e0*/  STG.E.U16 [R2.64], R0 ;  /* 0x0000000002007986 */ /* 0x000fe2000c101524 */
[----:B------:R-:W-:Y:S05]  /*b4f0*/  EXIT ;  /* 0x000000000000794d */ /* 0x000fea0003800000 */
.L_x_26320:
[----:B------:R-:W-:-:S13]  /*b500*/  ISETP.NE.AND P0, PT, R0, 0x7, PT ;  /* 0x000000070000780c */ /* 0x000fda0003f05270 */
[----:B------:R-:W-:Y:S05]  /*b510*/  @!P0 BRA `(.L_x_26322) ;  /* 0x0000015000008947 */ /* 0x000fea0003800000 */
[----:B------:R-:W-:-:S13]  /*b520*/  ISETP.NE.AND P0, PT, R0, 0x8, PT ;  /* 0x000000080000780c */ /* 0x000fda0003f05270 */
[----:B------:R-:W-:Y:S05]  /*b530*/  @!P0 BRA `(.L_x_26323) ;  /* 0x000000a000008947 */ /* 0x000fea0003800000 */
[----:B------:R-:W-:-:S13]  /*b540*/  ISETP.NE.AND P0, PT, R0, 0x9, PT ;  /* 0x000000090000780c */ /* 0x000fda0003f05270 */
[----:B------:R-:W-:Y:S05]  /*b550*/  @P0 BRA `(.L_x_26317) ;  /* 0x00000b2000000947 */ /* 0x000fea0003800000 */
[----:B--2---:R-:W0:Y:S01]  /*b560*/  F2F.F32.F64 R5, R18 ;  /* 0x0000001200057310 */ /* 0x004e220000301000 */
[----:B------:R-:W0:-:S04]  /*b570*/  DSETP.GEU.AND P0, PT, |R18|, c[0x2][0xc0], PT ;  /* 0x008030001200762a */ /* 0x000e080003f0e200 */
[----:B------:R-:W2:-:S03]  /*b580*/  DSETP.GEU.AND P1, PT, |R16|, c[0x2][0xc0], PT ;  /* 0x008030001000762a */ /* 0x000e860003f2e200 */
[----:B------:R-:W2:Y:S07]  /*b590*/  F2F.F32.F64 R4, R16 ;  /* 0x0000001000047310 */ /* 0x000eae0000301000 */
[----:B0-----:R-:W-:-:S04]  /*b5a0*/  @!P0 FMUL R5, R5, 1.175494350822287508e-38 ;  /* 0x0080000005058820 */ /* 0x001fc80000400000 */
[----:B--2---:R-:W-:-:S05]  /*b5b0*/  @!P1 FMUL R4, R4, 1.175494350822287508e-38 ;  /* 0x0080000004049820 */ /* 0x004fca0000400000 */
[----:B------:R-:W-:Y:S01]  /*b5c0*/  STG.E.64 [R2.64], R4 ;  /* 0x0000000402007986 */ /* 0x000fe2000c101b24 */
[----:B------:R-:W-:Y:S05]  /*b5d0*/  EXIT ;  /* 0x000000000000794d */ /* 0x000fea0003800000 */
.L_x_26323:
[----:B------:R-:W0:Y:S01]  /*b5e0*/  F2F.F32.F64 R5, R16 ;  /* 0x0000001000057310 */ /* 0x000e220000301000 */
[----:B------:R-:W0:-:S04]  /*b5f0*/  DSETP.GEU.AND P0, PT, |R16|, c[0x2][0xc0], PT ;  /* 0x008030001000762a */ /* 0x000e080003f0e200 */
[----:B--2---:R-:W2:-:S03]  /*b600*/  DSETP.GEU.AND P1, PT, |R18|, c[0x2][0xc0], PT ;  /* 0x008030001200762a */ /* 0x004e860003f2e200 */
[----:B------:R-:W2:Y:S07]  /*b610*/  F2F.F32.F64 R0, R18 ;  /* 0x0000001200007310 */ /* 0x000eae0000301000 */
[----:B0-----:R-:W-:-:S04]  /*b620*/  @!P0 FMUL R5, R5, 1.175494350822287508e-38 ;  /* 0x0080000005058820 */ /* 0x001fc80000400000 */
[----:B--2---:R-:W-:-:S05]  /*b630*/  @!P1 FMUL R0, R0, 1.175494350822287508e-38 ;  /* 0x0080000000009820 */ /* 0x004fca0000400000 */
[----:B------:R-:W-:-:S05]  /*b640*/  F2FP.PACK_AB R5, R0, R5 ;  /* 0x000000050005723e */ /* 0x000fca00000000ff */
[----:B------:R-:W-:Y:S01]  /*b650*/  STG.E [R2.64], R5 ;  /* 0x0000000502007986 */ /* 0x000fe2000c101924 */
[----:B------:R-:W-:Y:S05]  /*b660*/  EXIT ;  /* 0x000000000000794d */ /* 0x000fea0003800000 */
.L_x_26322:
[----:B------:R-:W-:Y:S01]  /*b670*/  STG.E.64 [R2.64], R16 ;  /* 0x0000001002007986 */ /* 0x000fe2000c101b24 */
[----:B------:R-:W-:Y:S05]  /*b680*/  EXIT ;  /* 0x000000000000794d */ /* 0x000fea0003800000 */
.L_x_26313:
        /* <DEDUP_REMOVED lines=9> */
[----:B0-----:R-:W0:-:S06]  /*b720*/  DSETP.NEU.OR P0, PT, R16, RZ, P0 ;  /* 0x000000ff1000722a */ /* 0x001e0c000070d400 */
[----:B0-----:R-:W-:-:S05]  /*b730*/  SEL R5, RZ, 0x1, !P0 ;  /* 0x00000001ff057807 */ /* 0x001fca0004000000 */
[----:B------:R-:W-:Y:S01]  /*b740*/  STG.E.U8 [R2.64], R5 ;  /* 0x0000000502007986 */ /* 0x000fe2000c101124 */
[----:B------:R-:W-:Y:S05]  /*b750*/  EXIT ;  /* 0x000000000000794d */ /* 0x000fea0003800000 */
.L_x_26326:
[----:B--2---:R-:W-:Y:S01]  /*b760*/  STG.E.128 [R2.64], R16 ;  /* 0x0000001002007986 */ /* 0x004fe2000c101d24 */
[----:B------:R-:W-:Y:S05]  /*b770*/  EXIT ;  /* 0x000000000000794d */ /* 0x000fea0003800000 */
.L_x_26325:
        /* <DEDUP_REMOVED lines=23> */
.L_x_26330:
[----:B------:R-:W-:Y:S05]  /*b8f0*/  BSYNC B0 ;  /* 0x0000000000007941 */ /* 0x000fea0003800000 */
.L_x_26329:
[----:B------:R-:W-:-:S05]  /*b900*/  LOP3.LUT R5, R0, R5, RZ, 0xfc, !PT ;  /* 0x0000000500057212 */ /* 0x000fca00078efcff */
[----:B------:R-:W-:Y:S01]  /*b910*/  STG.E.U8 [R2.64], R5 ;  /* 0x0000000502007986 */ /* 0x000fe2000c101124 */
[----:B------:R-:W-:Y:S05]  /*b920*/  EXIT ;  /* 0x000000000000794d */ /* 0x000fea0003800000 */
.L_x_26328:
        /* <DEDUP_REMOVED lines=15> */
.L_x_26332:
[----:B------:R-:W-:Y:S01]  /*ba20*/  IMAD.MOV.U32 R0, RZ, RZ, 0x7f ;  /* 0x0000007fff007424 */ /* 0x000fe200078e00ff */
[----:B------:R-:W-:-:S04]  /*ba30*/  ISETP.GT.U32.AND P0, PT, R4, 0x7f800000, PT ;  /* 0x7f8000000400780c */ /* 0x000fc80003f04070 */
[----:B------:R-:W-:-:S04]  /*ba40*/  SEL R0, R0, 0x7c, P0 ;  /* 0x0000007c00007807 */ /* 0x000fc80000000000 */
.L_x_26333:
[----:B------:R-:W-:Y:S05]  /*ba50*/  BSYNC B0 ;  /* 0x0000000000007941 */ /* 0x000fea0003800000 */
.L_x_26331:
[----:B------:R-:W-:-:S04]  /*ba60*/  LOP3.LUT R4, R5, 0x80000000, RZ, 0xc0, !PT ;  /* 0x8000000005047812 */ /* 0x000fc800078ec0ff */
[----:B------:R-:W-:-:S04]  /*ba70*/  SHF.R.U32.HI R5, RZ, 0x18, R4 ;  /* 0x00000018ff057819 */ /* 0x000fc80000011604 */
[----:B------:R-:W-:-:S05]  /*ba80*/  LOP3.LUT R5, R0, R5, RZ, 0xfc, !PT ;  /* 0x0000000500057212 */ /* 0x000fca00078efcff */
[----:B------:R-:W-:Y:S01]  /*ba90*/  STG.E.U8 [R2.64], R5 ;  /* 0x0000000502007986 */ /* 0x000fe2000c101124 */
[----:B------:R-:W-:Y:S05]  /*baa0*/  EXIT ;  /* 0x000000000000794d */ /* 0x000fea0003800000 */
.L_x_26327:
[----:B------:R-:W0:Y:S01]  /*bab0*/  F2F.F32.F64 R0, R16 ;  /* 0x0000001000007310 */ /* 0x000e220000301000 */
[----:B------:R-:W0:-:S14]  /*bac0*/  DSETP.GEU.AND P0, PT, |R16|, c[0x2][0xc0], PT ;  /* 0x008030001000762a */ /* 0x000e1c0003f0e200 */
[----:B0-----:R-:W-:-:S05]  /*bad0*/  @!P0 FMUL R0, R0, 1.175494350822287508e-38 ;  /* 0x0080000000008820 */ /* 0x001fca0000400000 */
[----:B------:R-:W-:-:S05]  /*bae0*/  F2FP.BF16.PACK_AB R0, RZ, R0 ;  /* 0x00000000ff00723e */ /* 0x000fca00000010ff */
[----:B------:R-:W-:Y:S01]  /*baf0*/  STG.E.U16 [R2.64], R0 ;  /* 0x0000000002007986 */ /* 0x000fe2000c101524 */
[----:B------:R-:W-:Y:S05]  /*bb00*/  EXIT ;  /* 0x000000000000794d */ /* 0x000fea0003800000 */
.L_x_26324:
        /* <DEDUP_REMOVED lines=11> */
.L_x_26336:
        /* <DEDUP_REMOVED lines=19> */
.L_x_26339:
[----:B------:R-:W-:-:S04]  /*bcf0*/  LOP3.LUT R0, R7, 0x80000000, RZ, 0xc0, !PT ;  /* 0x8000000007007812 */ /* 0x000fc800078ec0ff */
[----:B------:R-:W-:-:S04]  /*bd00*/  SHF.R.U32.HI R5, RZ, 0x18, R0 ;  /* 0x00000018ff057819 */ /* 0x000fc80000011600 */
[----:B------:R-:W-:-:S04]  /*bd10*/  LOP3.LUT R4, R4, R5, RZ, 0xfc, !PT ;  /* 0x0000000504047212 */ /* 0x000fc800078efcff */
[----:B------:R-:W-:Y:S02]  /*bd20*/  PRMT R0, R4, 0x7610, R0 ;  /* 0x0000761004007816 */ /* 0x000fe40000000000 */
.L_x_26338:
[----:B------:R-:W-:Y:S05]  /*bd30*/  BSYNC B0 ;  /* 0x0000000000007941 */ /* 0x000fea0003800000 */
.L_x_26337:
[----:B------:R-:W-:Y:S01]  /*bd40*/  STG.E.U8 [R2.64], R0 ;  /* 0x0000000002007986 */ /* 0x000fe2000c101124 */
[----:B------:R-:W-:Y:S05]  /*bd50*/  EXIT ;  /* 0x000000000000794d */ /* 0x000fea0003800000 */
.L_x_26335:
        /* <DEDUP_REMOVED lines=19> */
.L_x_26342:
[----:B------:R-:W-:-:S04]  /*be90*/  LOP3.LUT R0, R7, 0x80000000, RZ, 0xc0, !PT ;  /* 0x8000000007007812 */ /* 0x000fc800078ec0ff */
[----:B------:R-:W-:-:S04]  /*bea0*/  SHF.R.U32.HI R5, RZ, 0x18, R0 ;  /* 0x00000018ff057819 */ /* 0x000fc80000011600 */
[----:B------:R-:W-:-:S04]  /*beb0*/  LOP3.LUT R4, R4, R5, RZ, 0xfc, !PT ;  /* 0x0000000504047212 */ /* 0x000fc800078efcff */
[----:B------:R-:W-:Y:S02]  /*bec0*/  PRMT R0, R4, 0x7610, R0 ;  /* 0x0000761004007816 */ /* 0x000fe40000000000 */
.L_x_26341:
[----:B------:R-:W-:Y:S05]  /*bed0*/  BSYNC B0 ;  /* 0x0000000000007941 */ /* 0x000fea0003800000 */
.L_x_26340:
[----:B------:R-:W-:Y:S01]  /*bee0*/  STG.E.U8 [R2.64], R0 ;  /* 0x0000000002007986 */ /* 0x000fe2000c101124 */
[----:B------:R-:W-:Y:S05]  /*bef0*/  EXIT ;  /* 0x000000000000794d */ /* 0x000fea0003800000 */
.L_x_26334:
        /* <DEDUP_REMOVED lines=24> */
.L_x_26317:
        /* <DEDUP_REMOVED lines=19> */
[----:B------:R-:W-:Y:S05]  /*c1b0*/  EXIT ;  /* 0x000000000000794d */ /* 0x000fea0003800000 */
.L_x_26344:
[----:B------:R-:W0:Y:S02]  /*c1c0*/  F2I.U64.F64.TRUNC R16, R16 ;  /* 0x0000001000107311 */ /* 0x000e24000030d800 */
[----:B0-----:R-:W-:Y:S01]  /*c1d0*/  STG.E.64 [R2.64], R16 ;  /* 0x0000001002007986 */ /* 0x001fe2000c101b24 */
[----:B------:R-:W-:Y:S05]  /*c1e0*/  EXIT ;  /* 0x000000000000794d */ /* 0x000fea0003800000 */
.L_x_26343:
[----:B------:R-:W0:Y:S02]  /*c1f0*/  F2I.U32.F64.TRUNC R17, R16 ;  /* 0x0000001000117311 */ /* 0x000e24000030d000 */
[----:B0-----:R-:W-:Y:S01]  /*c200*/  STG.E [R2.64], R17 ;  /* 0x0000001102007986 */ /* 0x001fe2000c101924 */
[----:B------:R-:W-:Y:S05]  /*c210*/  EXIT ;  /* 0x000000000000794d */ /* 0x000fea0003800000 */
        .type           $_ZN2at6native27unrolled_elementwise_kernelIZZZNS0_17expm1_kernel_cudaERNS_18TensorIteratorBaseEENKUlvE_clEvENKUlvE1_clEvEUlN3c107complexIdEEE_St5arrayIPcLm2EELi4E23TrivialOffsetCalculatorILi1EjESE_NS0_6memory12LoadWithCastILi1EEENSF_13StoreWithCastILi1EEEEEviT_T0_T2_T3_T4_T5_$__internal_trig_reduction_slowpathd,@function
        .size           $_ZN2at6native27unrolled_elementwise_kernelIZZZNS0_17expm1_kernel_cudaERNS_18TensorIteratorBaseEENKUlvE_clEvENKUlvE1_clEvEUlN3c107complexIdEEE_St5arrayIPcLm2EELi4E23TrivialOffsetCalculatorILi1EjESE_NS0_6memory12LoadWithCastILi1EEENSF_13StoreWithCastILi1EEEEEviT_T0_T2_T3_T4_T5_$__internal_trig_reduction_slowpathd,(.L_x_33997 - $_ZN2at6native27unrolled_elementwise_kernelIZZZNS0_17expm1_kernel_cudaERNS_18TensorIteratorBaseEENKUlvE_clEvENKUlvE1_clEvEUlN3c107complexIdEEE_St5arrayIPcLm2EELi4E23TrivialOffsetCalculatorILi1EjESE_NS0_6memory12LoadWithCastILi1EEENSF_13StoreWithCastILi1EEEEEviT_T0_T2_T3_T4_T5_$__internal_trig_reduction_slowpathd)
$_ZN2at6native27unrolled_elementwise_kernelIZZZNS0_17expm1_kernel_cudaERNS_18TensorIteratorBaseEENKUlvE_clEvENKUlvE1_clEvEUlN3c107complexIdEEE_St5arrayIPcLm2EELi4E23TrivialOffsetCalculatorILi1EjESE_NS0_6memory12LoadWithCastILi1EEENSF_13StoreWithCastILi1EEEEEviT_T0_T2_T3_T4_T5_$__internal_trig_reduction_slowpathd:
[--C-:B------:R-:W-:Y:S01]  /*c220*/  SHF.R.U32.HI R8, RZ, 0x14, R15.reuse ;  /* 0x00000014ff087819 */ /* 0x100fe2000001160f */
[----:B------:R-:W-:Y:S02]  /*c230*/  IMAD.MOV.U32 R12, RZ, RZ, R0 ;  /* 0x000000ffff0c7224 */ /* 0x000fe400078e0000 */
[----:B------:R-:W-:Y:S01]  /*c240*/  IMAD.MOV.U32 R3, RZ, RZ, R15 ;  /* 0x000000ffff037224 */ /* 0x000fe200078e000f */
[----:B------:R-:W-:Y:S01]  /*c250*/  LOP3.LUT R2, R8, 0x7ff, RZ, 0xc0, !PT ;  /* 0x000007ff08027812 */ /* 0x000fe200078ec0ff */
[----:B------:R-:W-:-:S03]  /*c260*/  IMAD.MOV.U32 R0, RZ, RZ, RZ ;  /* 0x000000ffff007224 */ /* 0x000fc600078e00ff */
        /* <DEDUP_REMOVED lines=12> */
[----:B------:R-:W-:-:S04]  /*c330*/  SEL R35, R35, 0x12, !P0 ;  /* 0x0000001223237807 */ /* 0x000fc80004000000 */
[----:B------:R-:W-:Y:S01]  /*c340*/  ISETP.GT.AND P0, PT, R2, R35, PT ;  /* 0x000000230200720c */ /* 0x000fe20003f04270 */
[----:B------:R-:W-:-:S12]  /*c350*/  IMAD.MOV.U32 R2, RZ, RZ, R37 ;  /* 0x000000ffff027224 */ /* 0x000fd800078e0025 */
[----:B------:R-:W-:Y:S05]  /*c360*/  @P0 BRA `(.L_x_26347) ;  /* 0x0000022000000947 */ /* 0x000fea0003800000 */
[----:B------:R-:W-:Y:S01]  /*c370*/  IMAD.MOV.U32 R8, RZ, RZ, 0x8 ;  /* 0x00000008ff087424 */ /* 0x000fe200078e00ff */
[----:B------:R-:W-:Y:S01]  /*c380*/  SHF.L.U64.HI R0, R12, 0xb, R3 ;  /* 0x0000000b0c007819 */ /* 0x000fe20000010203 */
[----:B------:R-:W-:Y:S01]  /*c390*/  IMAD.MOV.U32 R14, RZ, RZ, R1 ;  /* 0x000000ffff0e7224 */ /* 0x000fe200078e0001 */
[----:B------:R-:W-:Y:S01]  /*c3a0*/  CS2R R10, SRZ ;  /* 0x00000000000a7805 */ /* 0x000fe2000001ff00 */
[----:B------:R-:W-:Y:S01]  /*c3b0*/  IMAD.WIDE R8, R37, R8, c[0x4][0x1b8] ;  /* 0x01006e0025087625 */ /* 0x000fe200078e0208 */
[----:B------:R-:W-:-:S03]  /*c3c0*/  LOP3.LUT R0, R0, 0x80000000, RZ, 0xfc, !PT ;  /* 0x8000000000007812 */ /* 0x000fc600078efcff */
[----:B------:R-:W-:Y:S02]  /*c3d0*/  IMAD.MOV.U32 R3, RZ, RZ, R8 ;  /* 0x000000ffff037224 */ /* 0x000fe400078e0008 */
[----:B------:R-:W-:Y:S02]  /*c3e0*/  IMAD.SHL.U32 R8, R12, 0x800, RZ ;  /* 0x000008000c087824 */ /* 0x000fe400078e00ff */
[----:B------:R-:W-:Y:S02]  /*c3f0*/  IMAD.MOV.U32 R2, RZ, RZ, R37 ;  /* 0x000000ffff027224 */ /* 0x000fe400078e0025 */
.L_x_26348:
[----:B------:R-:W-:Y:S01]  /*c400*/  IMAD.MOV.U32 R12, RZ, RZ, R3 ;  /* 0x000000ffff0c7224 */ /* 0x000fe200078e0003 */
[----:B------:R-:W-:Y:S01]  /*c410*/  ULDC.64 UR4, c[0x0][0x118] ;  /* 0x0000460000047ab9 */ /* 0x000fe20000000a00 */
[----:B------:R-:W-:-:S06]  /*c420*/  IMAD.MOV.U32 R13, RZ, RZ, R9 ;  /* 0x000000ffff0d7224 */ /* 0x000fcc00078e0009 */
[----:B------:R-:W2:Y:S01]  /*c430*/  LDG.E.64.CONSTANT R12, [R12.64] ;  /* 0x000000040c0c7981 */ /* 0x000ea2000c1e9b00 */
[----:B------:R-:W-:Y:S01]  /*c440*/  IADD3 R2, R2, 0x1, RZ ;  /* 0x0000000102027810 */ /* 0x000fe20007ffe0ff */
[----:B--2---:R-:W-:-:S04]  /*c450*/  IMAD.WIDE.U32 R10, P4, R12, R8, R10 ;  /* 0x000000080c0a7225 */ /* 0x004fc8000788000a */
[----:B------:R-:W-:Y:S02]  /*c460*/  IMAD R33, R12, R0, RZ ;  /* 0x000000000c217224 */ /* 0x000fe400078e02ff */
[----:B------:R-:W-:-:S03]  /*c470*/  IMAD R32, R13, R8, RZ ;  /* 0x000000080d207224 */ /* 0x000fc600078e02ff */
[----:B------:R-:W-:-:S04]  /*c480*/  IADD3 R33, P0, R33, R11, RZ ;  /* 0x0000000b21217210 */ /* 0x000fc80007f1e0ff */
[----:B------:R-:W-:-:S05]  /*c490*/  IADD3 R11, P1, R32, R33, RZ ;  /* 0x00000021200b7210 */ /* 0x000fca0007f3e0ff */
[----:B------:R0:W-:Y:S02]  /*c4a0*/  STL.64 [R14], R10 ;  /* 0x0000000a0e007387 */ /* 0x0001e40000100a00 */
[----:B0-----:R-:W-:Y:S01]  /*c4b0*/  IMAD.HI.U32 R11, R12, R0, RZ ;  /* 0x000000000c0b7227 */ /* 0x001fe200078e00ff */
[----:B------:R-:W-:-:S03]  /*c4c0*/  IADD3 R14, R14, 0x8, RZ ;  /* 0x000000080e0e7810 */ /* 0x000fc60007ffe0ff */
[----:B------:R-:W-:-:S04]  /*c4d0*/  IMAD.HI.U32 R10, R13, R8, RZ ;  /* 0x000000080d0a7227 */ /* 0x000fc800078e00ff */
[----:B------:R-:W-:Y:S01]  /*c4e0*/  IMAD.X R11, RZ, RZ, R11, P4 ;  /* 0x000000ffff0b7224 */ /* 0x000fe200020e060b */
[----:B------:R-:W-:Y:S01]  /*c4f0*/  ISETP.GE.AND P4, PT, R2, R35, PT ;  /* 0x000000230200720c */ /* 0x000fe20003f86270 */
[----:B------:R-:W-:-:S03]  /*c500*/  IMAD R12, R13, R0, RZ ;  /* 0x000000000d0c7224 */ /* 0x000fc600078e02ff */
[----:B------:R-:W-:Y:S01]  /*c510*/  IADD3.X R10, P0, R10, R11, RZ, P0, !PT ;  /* 0x0000000b0a0a7210 */ /* 0x000fe2000071e4ff */
[----:B------:R-:W-:-:S03]  /*c520*/  IMAD.HI.U32 R11, R13, R0, RZ ;  /* 0x000000000d0b7227 */ /* 0x000fc600078e00ff */
[----:B------:R-:W-:Y:S01]  /*c530*/  IADD3.X R10, P1, R12, R10, RZ, P1, !PT ;  /* 0x0000000a0c0a7210 */ /* 0x000fe20000f3e4ff */
[----:B------:R-:W-:Y:S01]  /*c540*/  IMAD.X R11, RZ, RZ, R11, P0 ;  /* 0x000000ffff0b7224 */ /* 0x000fe200000e060b */
[----:B------:R-:W-:-:S03]  /*c550*/  IADD3 R3, P0, R3, 0x8, RZ ;  /* 0x0000000803037810 */ /* 0x000fc60007f1e0ff */
[----:B------:R-:W-:Y:S02]  /*c560*/  IMAD.X R11, RZ, RZ, R11, P1 ;  /* 0x000000ffff0b7224 */ /* 0x000fe400008e060b */
[----:B------:R-:W-:Y:S01]  /*c570*/  IMAD.X R9, RZ, RZ, R9, P0 ;  /* 0x000000ffff097224 */ /* 0x000fe200000e0609 */
[----:B------:R-:W-:Y:S05]  /*c580*/  @!P4 BRA `(.L_x_26348) ;  /* 0xfffffe700000c947 */ /* 0x000fea000383ffff */
.L_x_26347:
[----:B------:R-:W-:Y:S05]  /*c590*/  BSYNC B0 ;  /* 0x0000000000007941 */ /* 0x000fea0003800000 */
.L_x_26346:
[----:B------:R-:W-:-:S04]  /*c5a0*/  IMAD.IADD R37, R2, 0x1, -R37 ;  /* 0x0000000102257824 */ /* 0x000fc800078e0a25 */
[----:B------:R-:W-:-:S05]  /*c5b0*/  IMAD R37, R37, 0x8, R1 ;  /* 0x0000000825257824 */ /* 0x000fca00078e0201 */
[----:B------:R0:W-:Y:S04]  /*c5c0*/  STL.64 [R37], R10 ;  /* 0x0000000a25007387 */ /* 0x0001e80000100a00 */
[----:B------:R-:W2:Y:S04]  /*c5d0*/  LDL.64 R2, [R1+0x10] ;  /* 0x0000100001027983 */ /* 0x000ea80000100a00 */
[----:B------:R-:W3:Y:S04]  /*c5e0*/  LDL.64 R8, [R1+0x18] ;  /* 0x0000180001087983 */ /* 0x000ee80000100a00 */
[----:B0-----:R-:W4:Y:S01]  /*c5f0*/  @P3 LDL.64 R10, [R1+0x8] ;  /* 0x00000800010a3983 */ /* 0x001f220000100a00 */
[----:B------:R-:W-:Y:S01]  /*c600*/  @P3 IADD3 R0, -R36, 0x40, RZ ;  /* 0x0000004024003810 */ /* 0x000fe20007ffe1ff */
[----:B------:R-:W-:Y:S01]  /*c610*/  UMOV UR4, URZ ;  /* 0x0000003f00047c82 */ /* 0x000fe20008000000 */
[----:B--2---:R-:W-:-:S02]  /*c620*/  @P3 SHF.L.U32 R13, R2, R36, RZ ;  /* 0x00000024020d3219 */ /* 0x004fc400000006ff */
[-C--:B------:R-:W-:Y:S02]  /*c630*/  @P3 SHF.R.U64 R12, R2, R0.reuse, R3 ;  /* 0x00000000020c3219 */ /* 0x080fe40000001203 */
[----:B----4-:R-:W-:Y:S02]  /*c640*/  @P3 SHF.R.U64 R14, R10, R0, R11 ;  /* 0x000000000a0e3219 */ /* 0x010fe4000000120b */
[----:B------:R-:W-:Y:S02]  /*c650*/  @P3 SHF.L.U64.HI R10, R2, R36, R3 ;  /* 0x00000024020a3219 */ /* 0x000fe40000010203 */
[----:B------:R-:W-:Y:S02]  /*c660*/  @P3 LOP3.LUT R2, R14, R13, RZ, 0xfc, !PT ;  /* 0x0000000d0e023212 */ /* 0x000fe400078efcff */
[-C--:B------:R-:W-:Y:S02]  /*c670*/  @P3 SHF.R.U32.HI R11, RZ, R0.reuse, R11 ;  /* 0x00000000ff0b3219 */ /* 0x080fe4000001160b */
[----:B------:R-:W-:-:S02]  /*c680*/  @P3 SHF.R.U32.HI R13, RZ, R0, R3 ;  /* 0x00000000ff0d3219 */ /* 0x000fc40000011603 */
[CC--:B---3--:R-:W-:Y:S02]  /*c690*/  @P3 SHF.L.U32 R0, R8.reuse, R36.reuse, RZ ;  /* 0x0000002408003219 */ /* 0x0c8fe400000006ff */
[----:B------:R-:W-:Y:S02]  /*c6a0*/  @P3 SHF.L.U64.HI R36, R8, R36, R9 ;  /* 0x0000002408243219 */ /* 0x000fe40000010209 */
[----:B------:R-:W-:Y:S02]  /*c6b0*/  @P3 LOP3.LUT R8, R0, R12, RZ, 0xfc, !PT ;  /* 0x0000000c00083212 */ /* 0x000fe400078efcff */
[----:B------:R-:W-:Y:S01]  /*c6c0*/  @P3 LOP3.LUT R3, R11, R10, RZ, 0xfc, !PT ;  /* 0x0000000a0b033212 */ /* 0x000fe200078efcff */
[----:B------:R-:W-:Y:S02]  /*c6d0*/  IMAD.SHL.U32 R10, R2, 0x4, RZ ;  /* 0x00000004020a7824 */ /* 0x000fe400078e00ff */
[----:B------:R-:W-:Y:S01]  /*c6e0*/  IMAD.SHL.U32 R0, R8, 0x4, RZ ;  /* 0x0000000408007824 */ /* 0x000fe200078e00ff */
[----:B------:R-:W-:-:S02]  /*c6f0*/  SHF.L.U64.HI R11, R2, 0x2, R3 ;  /* 0x00000002020b7819 */ /* 0x000fc40000010203 */
[----:B------:R-:W-:Y:S02]  /*c700*/  SHF.R.U32.HI R3, RZ, 0x1e, R3 ;  /* 0x0000001eff037819 */ /* 0x000fe40000011603 */
[----:B------:R-:W-:Y:S02]  /*c710*/  @P3 LOP3.LUT R9, R36, R13, RZ, 0xfc, !PT ;  /* 0x0000000d24093212 */ /* 0x000fe400078efcff */
[----:B------:R-:W-:Y:S02]  /*c720*/  IADD3 RZ, P0, RZ, -R10, RZ ;  /* 0x8000000affff7210 */ /* 0x000fe40007f1e0ff */
[----:B------:R-:W-:Y:S02]  /*c730*/  LOP3.LUT R2, RZ, R11, RZ, 0x33, !PT ;  /* 0x0000000bff027212 */ /* 0x000fe400078e33ff */
[----:B------:R-:W-:Y:S02]  /*c740*/  LOP3.LUT R3, R3, R0, RZ, 0xfc, !PT ;  /* 0x0000000003037212 */ /* 0x000fe400078efcff */
[----:B------:R-:W-:-:S02]  /*c750*/  SHF.L.U64.HI R0, R8, 0x2, R9 ;  /* 0x0000000208007819 */ /* 0x000fc40000010209 */
[----:B------:R-:W-:Y:S02]  /*c760*/  IADD3.X R12, P0, RZ, R2, RZ, P0, !PT ;  /* 0x00000002ff0c7210 */ /* 0x000fe4000071e4ff */
[----:B------:R-:W-:Y:S02]  /*c770*/  LOP3.LUT R8, RZ, R3, RZ, 0x33, !PT ;  /* 0x00000003ff087212 */ /* 0x000fe400078e33ff */
[----:B------:R-:W-:Y:S02]  /*c780*/  LOP3.LUT R2, RZ, R0, RZ, 0x33, !PT ;  /* 0x00000000ff027212 */ /* 0x000fe400078e33ff */
[----:B------:R-:W-:Y:S02]  /*c790*/  IADD3.X R8, P0, RZ, R8, RZ, P0, !PT ;  /* 0x00000008ff087210 */ /* 0x000fe4000071e4ff */
[----:B------:R-:W-:-:S03]  /*c7a0*/  SHF.R.U32.HI R14, RZ, 0x1d, R9 ;  /* 0x0000001dff0e7819 */ /* 0x000fc60000011609 */
[----:B------:R-:W-:Y:S01]  /*c7b0*/  IMAD.X R2, RZ, RZ, R2, P0 ;  /* 0x000000ffff027224 */ /* 0x000fe200000e0602 */
[----:B------:R-:W-:-:S04]  /*c7c0*/  LOP3.LUT P1, RZ, R14, 0x1, RZ, 0xc0, !PT ;  /* 0x000000010eff7812 */ /* 0x000fc8000782c0ff */
[----:B------:R-:W-:Y:S02]  /*c7d0*/  SEL R0, R0, R2, !P1 ;  /* 0x0000000200007207 */ /* 0x000fe40004800000 */
[----:B------:R-:W-:Y:S02]  /*c7e0*/  SEL R3, R3, R8, !P1 ;  /* 0x0000000803037207 */ /* 0x000fe40004800000 */
[----:B------:R-:W-:-:S04]  /*c7f0*/  ISETP.NE.U32.AND P0, PT, R0, RZ, PT ;  /* 0x000000ff0000720c */ /* 0x000fc80003f05070 */
[----:B------:R-:W-:-:S06]  /*c800*/  SEL R2, R3, R0, !P0 ;  /* 0x0000000003027207 */ /* 0x000fcc0004000000 */
[----:B------:R-:W0:Y:S02]  /*c810*/  FLO.U32 R2, R2 ;  /* 0x0000000200027300 */ /* 0x000e2400000e0000 */
[C---:B0-----:R-:W-:Y:S02]  /*c820*/  IADD3 R8, -R2.reuse, 0x1f, RZ ;  /* 0x0000001f02087810 */ /* 0x041fe40007ffe1ff */
[----:B------:R-:W-:-:S03]  /*c830*/  IADD3 R2, -R2, 0x3f, RZ ;  /* 0x0000003f02027810 */ /* 0x000fc60007ffe1ff */
[----:B------:R-:W-:-:S05]  /*c840*/  @P0 IMAD.MOV R2, RZ, RZ, R8 ;  /* 0x000000ffff020224 */ /* 0x000fca00078e0208 */
[----:B------:R-:W-:-:S04]  /*c850*/  ISETP.NE.U32.AND P0, PT, R2, RZ, PT ;  /* 0x000000ff0200720c */ /* 0x000fc80003f05070 */
[----:B------:R-:W-:Y:S01]  /*c860*/  ISETP.NE.AND.EX P0, PT, RZ, RZ, PT, P0 ;  /* 0x000000ffff00720c */ /* 0x000fe20003f05300 */
[----:B------:R-:W-:Y:S01]  /*c870*/  @P1 IMAD.MOV R10, RZ, RZ, -R10 ;  /* 0x000000ffff0a1224 */ /* 0x000fe200078e0a0a */
[----:B------:R-:W-:Y:S02]  /*c880*/  SEL R8, R11, R12, !P1 ;  /* 0x0000000c0b087207 */ /* 0x000fe40004800000 */
[----:B------:R-:W-:Y:S02]  /*c890*/  IADD3 R11, -R2, 0x40, RZ ;  /* 0x00000040020b7810 */ /* 0x000fe40007ffe1ff */
[CC--:B------:R-:W-:Y:S02]  /*c8a0*/  SHF.L.U32 R12, R3.reuse, R2.reuse, RZ ;  /* 0x00000002030c7219 */ /* 0x0c0fe400000006ff */
[----:B------:R-:W-:Y:S02]  /*c8b0*/  SHF.R.U64 R10, R10, R11, R8 ;  /* 0x0000000b0a0a7219 */ /* 0x000fe40000001208 */
[----:B------:R-:W-:-:S03]  /*c8c0*/  SHF.L.U64.HI R32, R3, R2, R0 ;  /* 0x0000000203207219 */ /* 0x000fc60000010200 */
[----:B------:R-:W-:Y:S02]  /*c8d0*/  @P0 LOP3.LUT R3, R10, R12, RZ, 0xfc, !PT ;  /* 0x0000000c0a030212 */ /* 0x000fe400078efcff */
[----:B------:R-:W-:-:S03]  /*c8e0*/  SHF.R.U32.HI R8, RZ, R11, R8 ;  /* 0x0000000bff087219 */ /* 0x000fc60000011608 */
[----:B------:R-:W-:-:S04]  /*c8f0*/  IMAD.WIDE.U32 R12, R3, 0x2168c235, RZ ;  /* 0x2168c235030c7825 */ /* 0x000fc800078e00ff */
[----:B------:R-:W-:Y:S02]  /*c900*/  IMAD.MOV.U32 R10, RZ, RZ, R13 ;  /* 0x000000ffff0a7224 */ /* 0x000fe400078e000d */
[----:B------:R-:W-:Y:S01]  /*c910*/  IMAD.MOV.U32 R11, RZ, RZ, RZ ;  /* 0x000000ffff0b7224 */ /* 0x000fe200078e00ff */
[----:B------:R-:W-:-:S03]  /*c920*/  @P0 LOP3.LUT R0, R8, R32, RZ, 0xfc, !PT ;  /* 0x0000002008000212 */ /* 0x000fc600078efcff */
[----:B------:R-:W-:-:S04]  /*c930*/  IMAD.WIDE.U32 R10, R3, -0x36f0255e, R10 ;  /* 0xc90fdaa2030a7825 */ /* 0x000fc800078e000a */
[----:B------:R-:W-:-:S04]  /*c940*/  IMAD.HI.U32 R3, R0, -0x36f0255e, RZ ;  /* 0xc90fdaa200037827 */ /* 0x000fc800078e00ff */
[----:B------:R-:W-:-:S04]  /*c950*/  IMAD.WIDE.U32 R10, P3, R0, 0x2168c235, R10 ;  /* 0x2168c235000a7825 */ /* 0x000fc8000786000a */
[----:B------:R-:W-:Y:S01]  /*c960*/  IMAD R0, R0, -0x36f0255e, RZ ;  /* 0xc90fdaa200007824 */ /* 0x000fe200078e02ff */
[----:B------:R-:W-:Y:S01]  /*c970*/  IADD3 RZ, P0, R12, R12, RZ ;  /* 0x0000000c0cff7210 */ /* 0x000fe20007f1e0ff */
[----:B------:R-:W-:-:S03]  /*c980*/  IMAD.X R3, RZ, RZ, R3, P3 ;  /* 0x000000ffff037224 */ /* 0x000fc600018e0603 */
        /* <DEDUP_REMOVED lines=9> */
[----:B------:R-:W-:-:S05]  /*ca20*/  IADD3 R3, P3, R3, 0x1, RZ ;  /* 0x0000000103037810 */ /* 0x000fca0007f7e0ff */
[----:B------:R-:W-:-:S05]  /*ca30*/  IMAD.X R0, RZ, RZ, R0, P3 ;  /* 0x000000ffff007224 */ /* 0x000fca00018e0600 */
[----:B------:R-:W-:Y:S02]  /*ca40*/  SHF.R.U64 R3, R3, 0xa, R0 ;  /* 0x0000000a03037819 */ /* 0x000fe40000001200 */
[----:B------:R-:W-:Y:S02]  /*ca50*/  SEL R8, RZ, 0x1, !P0 ;  /* 0x00000001ff087807 */ /* 0x000fe40004000000 */
[----:B------:R-:W-:-:S04]  /*ca60*/  IADD3 R12, P3, R3, 0x1, RZ ;  /* 0x00000001030c7810 */ /* 0x000fc80007f7e0ff */
[----:B------:R-:W-:Y:S01]  /*ca70*/  LEA.HI.X R0, R0, RZ, RZ, 0x16, P3 ;  /* 0x000000ff00007211 */ /* 0x000fe200018fb4ff */
[----:B------:R-:W-:Y:S01]  /*ca80*/  IMAD.IADD R2, R8, 0x1, R2 ;  /* 0x0000000108027824 */ /* 0x000fe200078e0202 */
[----:B------:R-:W-:Y:S02]  /*ca90*/  LOP3.LUT P0, R3, R15, 0x80000000, RZ, 0xc0, !PT ;  /* 0x800000000f037812 */ /* 0x000fe4000780c0ff */
[--C-:B------:R-:W-:Y:S01]  /*caa0*/  SHF.R.U64 R12, R12, 0x1, R0.reuse ;  /* 0x000000010c0c7819 */ /* 0x100fe20000001200 */
[----:B------:R-:W-:Y:S01]  /*cab0*/  IMAD.SHL.U32 R8, R2, 0x100000, RZ ;  /* 0x0010000002087824 */ /* 0x000fe200078e00ff */
[----:B------:R-:W-:Y:S02]  /*cac0*/  LOP3.LUT R14, R14, 0x1, RZ, 0xc0, !PT ;  /* 0x000000010e0e7812 */ /* 0x000fe400078ec0ff */
[----:B------:R-:W-:Y:S02]  /*cad0*/  SHF.R.U32.HI R2, RZ, 0x1, R0 ;  /* 0x00000001ff027819 */ /* 0x000fe40000011600 */
[----:B------:R-:W-:-:S02]  /*cae0*/  IADD3 R12, P3, P4, R12, -UR4, RZ ;  /* 0x800000040c0c7c10 */ /* 0x000fc4000fc7e0ff */
[----:B------:R-:W-:Y:S02]  /*caf0*/  LEA.HI R0, R9, R14, RZ, 0x2 ;  /* 0x0000000e09007211 */ /* 0x000fe400078f10ff */
[----:B------:R-:W-:Y:S02]  /*cb00*/  @P1 LOP3.LUT R3, R3, 0x80000000, RZ, 0x3c, !PT ;  /* 0x8000000003031812 */ /* 0x000fe400078e3cff */
[----:B------:R-:W-:Y:S01]  /*cb10*/  IADD3.X R2, R2, 0x3fe00000, ~R8, P3, P4 ;  /* 0x3fe0000002027810 */ /* 0x000fe20001fe8c08 */
[----:B------:R-:W-:-:S03]  /*cb20*/  @P0 IMAD.MOV R0, RZ, RZ, -R0 ;  /* 0x000000ffff000224 */ /* 0x000fc600078e0a00 */
[----:B------:R-:W-:Y:S02]  /*cb30*/  LOP3.LUT R3, R2, R3, RZ, 0xfc, !PT ;  /* 0x0000000302037212 */ /* 0x000fe400078efcff */
.L_x_26345:
[----:B------:R-:W-:Y:S02]  /*cb40*/  IMAD.MOV.U32 R35, RZ, RZ, 0x0 ;  /* 0x00000000ff237424 */ /* 0x000fe400078e00ff */
[----:B------:R-:W-:Y:S02]  /*cb50*/  IMAD.MOV.U32 R2, RZ, RZ, R12 ;  /* 0x000000ffff027224 */ /* 0x000fe400078e000c */
[----:B------:R-:W-:Y:S05]  /*cb60*/  RET.REL.NODEC R34 `(_ZN2at6native27unrolled_elementwise_kernelIZZZNS0_17expm1_kernel_cudaERNS_18TensorIteratorBaseEENKUlvE_clEvENKUlvE1_clEvEUlN3c107complexIdEEE_St5arrayIPcLm2EELi4E23TrivialOffsetCalculatorILi1EjESE_NS0_6memory12LoadWithCastILi1EEENSF_13StoreWithCastILi1EEEEEviT_T0_T2_T3_T4_T5_) ;  /* 0xffff349022007950 */ /* 0x000fea0003c3ffff */
.L_x_26349:
        /* <DEDUP_REMOVED lines=9> */
.L_x_33997:


//--------------------- .text._ZN2at6native18elementwise_kernelILi128ELi2EZNS0_22gpu_kernel_impl_nocastIZZZNS0_17expm1_kernel_cudaERNS_18TensorIteratorBaseEENKUlvE_clEvENKUlvE1_clEvEUlN3c107complexIdEEE_EEvS4_RKT_EUliE_EEviT1_ --------------------------
	.section	.text._ZN2at6native18elementwise_kernelILi128ELi2EZNS0_22gpu_kernel_impl_nocastIZZZNS0_17expm1_kernel_cudaERNS_18TensorIteratorBaseEENKUlvE_clEvENKUlvE1_clEvEUlN3c107complexIdEEE_EEvS4_RKT_EUliE_EEviT1_,"ax",@progbits
	.sectioninfo	@"SHI_REGISTERS=38"
	.align	128
        .global         _ZN2at6native18elementwise_kernelILi128ELi2EZNS0_22gpu_kernel_impl_nocastIZZZNS0_17expm1_kernel_cudaERNS_18TensorIteratorBaseEENKUlvE_clEvENKUlvE1_clEvEUlN3c107complexIdEEE_EEvS4_RKT_EUliE_EEviT1_
        .type           _ZN2at6native18elementwise_kernelILi128ELi2EZNS0_22gpu_kernel_impl_nocastIZZZNS0_17expm1_kernel_cudaERNS_18TensorIteratorBaseEENKUlvE_clEvENKUlvE1_clEvEUlN3c107complexIdEEE_EEvS4_RKT_EUliE_EEviT1_,@function
        .size           _ZN2at6native18elementwise_kernelILi128ELi2EZNS0_22gpu_kernel_impl_nocastIZZZNS0_17expm1_kernel_cudaERNS_18TensorIteratorBaseEENKUlvE_clEvENKUlvE1_clEvEUlN3c107complexIdEEE_EEvS4_RKT_EUliE_EEviT1_,(.L_x_33998 - _ZN2at6native18elementwise_kernelILi128ELi2EZNS0_22gpu_kernel_impl_nocastIZZZNS0_17expm1_kernel_cudaERNS_18TensorIteratorBaseEENKUlvE_clEvENKUlvE1_clEvEUlN3c107complexIdEEE_EEvS4_RKT_EUliE_EEviT1_)
        .other          _ZN2at6native18elementwise_kernelILi128ELi2EZNS0_22gpu_kernel_impl_nocastIZZZNS0_17expm1_kernel_cudaERNS_18TensorIteratorBaseEENKUlvE_clEvENKUlvE1_clEvEUlN3c107complexIdEEE_EEvS4_RKT_EUliE_EEviT1_,@"STO_CUDA_ENTRY STV_DEFAULT"
_ZN2at6native18elementwise_kernelILi128ELi2EZNS0_22gpu_kernel_impl_nocastIZZZNS0_17expm1_kernel_cudaERNS_18TensorIteratorBaseEENKUlvE_clEvENKUlvE1_clEvEUlN3c107complexIdEEE_EEvS4_RKT_EUliE_EEviT1_:
.text._ZN2at6native18elementwise_kernelILi128ELi2EZNS0_22gpu_kernel_impl_nocastIZZZNS0_17expm1_kernel_cudaERNS_18TensorIteratorBaseEENKUlvE_clEvENKUlvE1_clEvEUlN3c107complexIdEEE_EEvS4_RKT_EUliE_EEviT1_:
        /* <DEDUP_REMOVED lines=10> */
[----:B------:R-:W-:Y:S01]  /*00a0*/  HFMA2.MMA R0, -RZ, RZ, 0, 0 ;  /* 0x00000000ff007435 */ /* 0x000fe200000001ff */
[----:B------:R-:W-:-:S11]  /*00b0*/  IMAD.MOV.U32 R2, RZ, RZ, RZ ;  /* 0x000000ffff027224 */ /* 0x000fd600078e00ff */
[----:B------:R-:W-:Y:S05]  /*00c0*/  @!P0 BRA `(.L_x_26352) ;  /* 0x00000e0000008947 */ /* 0x000fea0003800000 */
[----:B------:R-:W-:Y:S01]  /*00d0*/  MOV R3, R7 ;  /* 0x0000000700037202 */ /* 0x000fe20000000f00 */
[----:B------:R-:W-:-:S04]  /*00e0*/  IMAD.MOV.U32 R2, RZ, RZ, RZ ;  /* 0x000000ffff027224 */ /* 0x000fc800078e00ff */
[----:B------:R-:W-:-:S04]  /*00f0*/  IMAD.HI.U32 R4, R7, c[0x0][0x170], R2 ;  /* 0x00005c0007047a27 */ /* 0x000fc800078e0002 */
[----:B------:R-:W-:Y:S01]  /*0100*/  IMAD.MOV.U32 R3, RZ, RZ, c[0x0][0x168] ;  /* 0x00005a00ff037624 */ /* 0x000fe200078e00ff */
[----:B------:R-:W-:-:S04]  /*0110*/  SHF.R.U32.HI R5, RZ, c[0x0][0x174], R4 ;  /* 0x00005d00ff057a19 */ /* 0x000fc80000011604 */
[----:B------:R-:W-:Y:S01]  /*0120*/  ISETP.NE.AND P0, PT, R3, 0x1, PT ;  /* 0x000000010300780c */ /* 0x000fe20003f05270 */
[----:B------:R-:W-:-:S04]  /*0130*/  IMAD.MOV R0, RZ, RZ, -R5 ;  /* 0x000000ffff007224 */ /* 0x000fc800078e0a05 */
[----:B------:R-:W-:-:S04]  /*0140*/  IMAD R0, R0, c[0x0][0x16c], R7 ;  /* 0x00005b0000007a24 */ /* 0x000fc800078e0207 */
[C---:B------:R-:W-:Y:S02]  /*0150*/  IMAD R2, R0.reuse, c[0x0][0x298], RZ ;  /* 0x0000a60000027a24 */ /* 0x040fe400078e02ff */
[----:B------:R-:W-:Y:S02]  /*0160*/  IMAD R0, R0, c[0x0][0x29c], RZ ;  /* 0x0000a70000007a24 */ /* 0x000fe400078e02ff */
        /* <DEDUP_REMOVED lines=204> */
[----:B------:R-:W-:-:S03]  /*0e30*/  IMAD.MOV R4, RZ, RZ, -R7 ;  /* 0x000000ffff047224 */ /* 0x000fc600078e0a07 */
        /* <DEDUP_REMOVED lines=9> */
.L_x_26352:
[----:B------:R-:W-:-:S04]  /*0ed0*/  IADD3 R4, P0, R0, c[0x0][0x368], RZ ;  /* 0x0000da0000047a10 */ /* 0x000fc80007f1e0ff */
[----:B------:R-:W-:-:S06]  /*0ee0*/  IADD3.X R5, RZ, c[0x0][0x36c], RZ, P0, !PT ;  /* 0x0000db00ff057a10 */ /* 0x000fcc00007fe4ff */
[----:B------:R-:W2:Y:S01]  /*0ef0*/  LDG.E.128 R4, [R4.64] ;  /* 0x0000000604047981 */ /* 0x000ea2000c1e1d00 */
[----:B------:R-:W-:Y:S01]  /*0f00*/  IADD3 R2, P1, R2, c[0x0][0x360], RZ ;  /* 0x0000d80002027a10 */ /* 0x000fe20007f3e0ff */
[----:B------:R-:W-:Y:S04]  /*0f10*/  BSSY B1, `(.L_x_26353) ;  /* 0x0000012000017945 */ /* 0x000fe80003800000 */
[----:B------:R-:W-:Y:S01]  /*0f20*/  IMAD.X R3, RZ, RZ, c[0x0][0x364], P1 ;  /* 0x0000d900ff037624 */ /* 0x000fe200008e06ff */
[----:B--2---:R-:W0:-:S06]  /*0f30*/  DMUL R14, R6, 0.5 ;  /* 0x3fe00000060e7828 */ /* 0x004e0c0000000000 */
        /* <DEDUP_REMOVED lines=10> */
[----:B------:R-:W-:-:S05]  /*0fe0*/  MOV R16, 0x1000 ;  /* 0x0000100000107802 */ /* 0x000fca0000000f00 */
[----:B01----:R-:W-:Y:S05]  /*0ff0*/  CALL.REL.NOINC `($_ZN2at6native18elementwise_kernelILi128ELi2EZNS0_22gpu_kernel_impl_nocastIZZZNS0_17expm1_kernel_cudaERNS_18TensorIteratorBaseEENKUlvE_clEvENKUlvE1_clEvEUlN3c107complexIdEEE_EEvS4_RKT_EUliE_EEviT1_$__internal_trig_reduction_slowpathd) ;  /* 0x0000297000007944 */ /* 0x003fea0003c00000 */
[----:B------:R-:W-:Y:S05]  /*1000*/  BRA `(.L_x_26355) ;  /* 0x0000002000007947 */ /* 0x000fea0003800000 */
.L_x_26354:
[----:B------:R0:W1:Y:S01]  /*1010*/  DMUL R20, RZ, R14 ;  /* 0x0000000eff147228 */ /* 0x0000620000000000 */
[----:B------:R-:W-:-:S05]  /*1020*/  IMAD.MOV.U32 R0, RZ, RZ, RZ ;  /* 0x000000ffff007224 */ /* 0x000fca00078e00ff */
.L_x_26355:
[----:B------:R-:W-:Y:S05]  /*1030*/  BSYNC B1 ;  /* 0x0000000000017941 */ /* 0x000fea0003800000 */
.L_x_26353:
[----:B------:R-:W-:Y:S01]  /*1040*/  SHF.L.U32 R8, R0, 0x3, RZ ;  /* 0x0000000300087819 */ /* 0x000fe200000006ff */
        /* <DEDUP_REMOVED lines=8> */
[----:B------:R-:W-:Y:S01]  /*10d0*/  MOV R0, 0x3de5db65 ;  /* 0x3de5db6500007802 */ /* 0x000fe20000000f00 */
[----:B-1----:R-:W2:Y:S01]  /*10e0*/  DMUL R22, R20, R20 ;  /* 0x0000001414167228 */ /* 0x002ea20000000000 */
        /* <DEDUP_REMOVED lines=23> */
.L_x_26357:
[----:B0-----:R-:W-:Y:S01]  /*1260*/  IMAD.MOV.U32 R8, RZ, RZ, 0x652b82fe ;  /* 0x652b82feff087424 */ /* 0x001fe200078e00ff */
[----:B------:R-:W-:Y:S01]  /*1270*/  MOV R9, 0x3ff71547 ;  /* 0x3ff7154700097802 */ /* 0x000fe20000000f00 */
[----:B------:R-:W-:Y:S01]  /*1280*/  IMAD.SHL.U32 R0, R5, 0x2, RZ ;  /* 0x0000000205007824 */ /* 0x000fe200078e00ff */
[----:B------:R-:W-:Y:S01]  /*1290*/  MOV R17, 0x3e21f407 ;  /* 0x3e21f40700117802 */ /* 0x000fe20000000f00 */
[----:B------:R-:W-:-:S03]  /*12a0*/  IMAD.MOV.U32 R16, RZ, RZ, 0x6acd15b6 ;  /* 0x6acd15b6ff107424 */ /* 0x000fc600078e00ff */
[----:B------:R-:W0:Y:S01]  /*12b0*/  DFMA R8, R4, R8, 6.75539944105574400000e+15 ;  /* 0x433800000408742b */ /* 0x000e220000000008 */
[C---:B------:R-:W-:Y:S02]  /*12c0*/  ISETP.GE.U32.AND P0, PT, R0.reuse, 0x7fb3e647, PT ;  /* 0x7fb3e6470000780c */ /* 0x040fe40003f06070 */
        /* <DEDUP_REMOVED lines=29> */
[----:B------:R-:W-:Y:S01]  /*14a0*/  IMAD.MOV.U32 R9, RZ, RZ, R13 ;  /* 0x000000ffff097224 */ /* 0x000fe200078e000d */
[----:B------:R-:W-:Y:S02]  /*14b0*/  MOV R8, R12 ;  /* 0x0000000c00087202 */ /* 0x000fe40000000f00 */
.L_x_26358:
[----:B------:R-:W-:Y:S05]  /*14c0*/  BSYNC B1 ;  /* 0x0000000000017941 */ /* 0x000fea0003800000 */
.L_x_26356:
        /* <DEDUP_REMOVED lines=11> */
[----:B0-----:R-:W-:Y:S01]  /*1580*/  IMAD.MOV.U32 R14, RZ, RZ, R6 ;  /* 0x000000ffff0e7224 */ /* 0x001fe200078e0006 */
[----:B------:R-:W-:Y:S02]  /*1590*/  MOV R15, R7 ;  /* 0x00000007000f7202 */ /* 0x000fe40000000f00 */
[----:B------:R-:W-:Y:S02]  /*15a0*/  MOV R16, 0x15c0 ;  /* 0x000015c000107802 */ /* 0x000fe40000000f00 */
[----:B-1----:R-:W-:Y:S05]  /*15b0*/  CALL.REL.NOINC `($_ZN2at6native18elementwise_kernelILi128ELi2EZNS0_22gpu_kernel_impl_nocastIZZZNS0_17expm1_kernel_cudaERNS_18TensorIteratorBaseEENKUlvE_clEvENKUlvE1_clEvEUlN3c107complexIdEEE_EEvS4_RKT_EUliE_EEviT1_$__internal_trig_reduction_slowpathd) ;  /* 0x000023b000007944 */ /* 0x002fea0003c00000 */
[----:B------:R-:W-:Y:S02]  /*15c0*/  IMAD.MOV.U32 R26, RZ, RZ, R20 ;  /* 0x000000ffff1a7224 */ /* 0x000fe400078e0014 */
[----:B------:R-:W-:Y:S01]  /*15d0*/  IMAD.MOV.U32 R27, RZ, RZ, R21 ;  /* 0x000000ffff1b7224 */ /* 0x000fe200078e0015 */
[----:B------:R-:W-:Y:S05]  /*15e0*/  BRA `(.L_x_26361) ;  /* 0x0000002000007947 */ /* 0x000fea0003800000 */
.L_x_26360:
[----:B------:R0:W1:Y:S01]  /*15f0*/  DMUL R26, RZ, R6 ;  /* 0x00000006ff1a7228 */ /* 0x0000620000000000 */
[----:B------:R-:W-:-:S05]  /*1600*/  MOV R0, RZ ;  /* 0x000000ff00007202 */ /* 0x000fca0000000f00 */
.L_x_26361:
[----:B------:R-:W-:Y:S05]  /*1610*/  BSYNC B1 ;  /* 0x0000000000017941 */ /* 0x000fea0003800000 */
.L_x_26359:
[----:B------:R-:W-:Y:S01]  /*1620*/  IADD3 R0, R0, 0x1, RZ ;  /* 0x0000000100007810 */ /* 0x000fe20007ffe0ff */
[----:B------:R-:W-:-:S04]  /*1630*/  IMAD.MOV.U32 R31, RZ, RZ, 0x8 ;  /* 0x00000008ff1f7424 */ /* 0x000fc800078e00ff */
[----:B------:R-:W-:-:S05]  /*1640*/  IMAD.SHL.U32 R12, R0, 0x8, RZ ;  /* 0x00000008000c7824 */ /* 0x000fca00078e00ff */
[----:B------:R-:W-:-:S05]  /*1650*/  LOP3.LUT R12, R12, 0x8, RZ, 0xc0, !PT ;  /* 0x000000080c0c7812 */ /* 0x000fca00078ec0ff */
[----:B------:R-:W-:-:S05]  /*1660*/  IMAD.WIDE.U32 R30, R12, R31, c[0x4][0x1b0] ;  /* 0x01006c000c1e7625 */ /* 0x000fca00078e001f */
[----:B0-----:R0:W2:Y:S04]  /*1670*/  LDG.E.128.CONSTANT R12, [R30.64] ;  /* 0x000000061e0c7981 */ /* 0x0010a8000c1e9d00 */
[----:B------:R0:W3:Y:S04]  /*1680*/  LDG.E.128.CONSTANT R16, [R30.64+0x10] ;  /* 0x000010061e107981 */ /* 0x0000e8000c1e9d00 */
[----:B------:R0:W4:Y:S01]  /*1690*/  LDG.E.128.CONSTANT R20, [R30.64+0x20] ;  /* 0x000020061e147981 */ /* 0x000122000c1e9d00 */
[----:B------:R-:W-:Y:S01]  /*16a0*/  MOV R24, 0x652b82fe ;  /* 0x652b82fe00187802 */ /* 0x000fe20000000f00 */
[----:B------:R-:W-:Y:S01]  /*16b0*/  IMAD.MOV.U32 R25, RZ, RZ, 0x3ff71547 ;  /* 0x3ff71547ff197424 */ /* 0x000fe200078e00ff */
[----:B------:R-:W-:Y:S01]  /*16c0*/  MOV R35, 0x3e5ade15 ;  /* 0x3e5ade1500237802 */ /* 0x000fe20000000f00 */
[----:B------:R-:W-:Y:S01]  /*16d0*/  IMAD.MOV.U32 R34, RZ, RZ, 0x69ce2bdf ;  /* 0x69ce2bdfff227424 */ /* 0x000fe200078e00ff */
[----:B------:R-:W-:Y:S01]  /*16e0*/  R2P PR, R0, 0x3 ;  /* 0x0000000300007804 */ /* 0x000fe20000000000 */
[----:B------:R-:W-:Y:S01]  /*16f0*/  IMAD.MOV.U32 R0, RZ, RZ, 0x3de5db65 ;  /* 0x3de5db65ff007424 */ /* 0x000fe200078e00ff */
[----:B------:R-:W-:Y:S01]  /*1700*/  BSSY B1, `(.L_x_26362) ;  /* 0x0000031000017945 */ /* 0x000fe20003800000 */
[----:B------:R-:W5:-:S04]  /*1710*/  DFMA R24, R4, R24, 6.75539944105574400000e+15 ;  /* 0x433800000418742b */ /* 0x000f480000000018 */
[----:B01----:R-:W-:-:S04]  /*1720*/  DMUL R30, R26, R26 ;  /* 0x0000001a1a1e7228 */ /* 0x003fc80000000000 */
[----:B-----5:R-:W0:-:S06]  /*1730*/  DADD R28, R24, -6.75539944105574400000e+15 ;  /* 0xc3380000181c7429 */ /* 0x020e0c0000000000 */
[----:B0-----:R-:W0:-:S06]  /*1740*/  DFMA R32, R28, c[0x2][0x20], R4 ;  /* 0x008008001c207a2b */ /* 0x001e0c0000000004 */
[----:B0-----:R-:W0:-:S04]  /*1750*/  DFMA R28, R28, c[0x2][0x28], R32 ;  /* 0x00800a001c1c7a2b */ /* 0x001e080000000020 */
[----:B------:R-:W1:-:S04]  /*1760*/  DMUL R32, R10, -2 ;  /* 0xc00000000a207828 */ /* 0x000e480000000000 */
[----:B0-----:R-:W0:-:S04]  /*1770*/  DFMA R34, R28, R34, c[0x2][0x78] ;  /* 0x00801e001c22762b */ /* 0x001e080000000022 */
[----:B-1----:R-:W-:-:S04]  /*1780*/  DMUL R10, R32, R10 ;  /* 0x0000000a200a7228 */ /* 0x002fc80000000000 */
[----:B0-----:R0:W1:Y:S02]  /*1790*/  DFMA R32, R28, R34, c[0x2][0x80] ;  /* 0x008020001c20762b */ /* 0x0010640000000022 */
[----:B0-----:R-:W-:Y:S01]  /*17a0*/  IMAD.MOV.U32 R34, RZ, RZ, 0x79785eba ;  /* 0x79785ebaff227424 */ /* 0x001fe200078e00ff */
[----:B------:R-:W-:-:S03]  /*17b0*/  FSEL R35, R0, -0.082518599927425384521, !P0 ;  /* 0xbda8ff8300237808 */ /* 0x000fc60004000000 */
[----:B-1----:R-:W0:Y:S01]  /*17c0*/  DFMA R32, R28, R32, c[0x2][0x88] ;  /* 0x008022001c20762b */ /* 0x002e220000000020 */
[----:B------:R-:W-:-:S05]  /*17d0*/  FSEL R34, -R34, 4.2945490664224492434e-19, !P0 ;  /* 0x20fd816422227808 */ /* 0x000fca0004000100 */
        /* <DEDUP_REMOVED lines=16> */
[----:B------:R-:W-:-:S05]  /*18e0*/  FSETP.GEU.FTZ.AND P0, PT, |R5|, 4.1917929649353027344, PT ;  /* 0x4086232b0500780b */ /* 0x000fca0003f1e200 */
[----:B0-----:R-:W0:-:S06]  /*18f0*/  @P1 DFMA R26, R26, -1, RZ ;  /* 0xbff000001a1a182b */ /* 0x001e0c00000000ff */
[----:B0-----:R0:W1:Y:S02]  /*1900*/  DFMA R8, R26, R8, R10 ;  /* 0x000000081a08722b */ /* 0x001064000000000a */
[----:B0-----:R-:W-:Y:S01]  /*1910*/  LEA R11, R24, R33, 0x14 ;  /* 0x00000021180b7211 */ /* 0x001fe200078ea0ff */
[----:B------:R-:W-:Y:S01]  /*1920*/  IMAD.MOV.U32 R10, RZ, RZ, R32 ;  /* 0x000000ffff0a7224 */ /* 0x000fe200078e0020 */
[----:B------:R-:W-:Y:S05]  /*1930*/  @!P0 BRA `(.L_x_26363) ;  /* 0x000000d000008947 */ /* 0x000fea0003800000 */
[----:B-1----:R-:W-:Y:S01]  /*1940*/  FSETP.GEU.FTZ.AND P0, PT, |R5|, 4.2275390625, PT ;  /* 0x408748000500780b */ /* 0x002fe20003f1e200 */
[----:B------:R-:W-:-:S04]  /*1950*/  DADD R10, R4, +INF ;  /* 0x7ff00000040a7429 */ /* 0x000fc80000000000 */
[----:B------:R-:W0:-:S06]  /*1960*/  DSETP.GEU.AND P1, PT, R4, RZ, PT ;  /* 0x000000ff0400722a */ /* 0x000e0c0003f2e000 */
[----:B0-----:R-:W-:Y:S02]  /*1970*/  FSEL R10, R10, RZ, P1 ;  /* 0x000000ff0a0a7208 */ /* 0x001fe40000800000 */
[----:B------:R-:W-:Y:S01]  /*1980*/  @!P0 LEA.HI R0, R24, R24, RZ, 0x1 ;  /* 0x0000001818008211 */ /* 0x000fe200078f08ff */
[----:B------:R-:W-:Y:S01]  /*1990*/  @!P0 IMAD.MOV.U32 R4, RZ, RZ, R32 ;  /* 0x000000ffff048224 */ /* 0x000fe200078e0020 */
[----:B------:R-:W-:Y:S02]  /*19a0*/  FSEL R11, R11, RZ, P1 ;  /* 0x000000ff0b0b7208 */ /* 0x000fe40000800000 */
[----:B------:R-:W-:-:S05]  /*19b0*/  @!P0 SHF.R.S32.HI R5, RZ, 0x1, R0 ;  /* 0x00000001ff058819 */ /* 0x000fca0000011400 */
[----:B------:R-:W-:Y:S01]  /*19c0*/  @!P0 IMAD.IADD R12, R24, 0x1, -R5 ;  /* 0x00000001180c8824 */ /* 0x000fe200078e0a05 */
[----:B------:R-:W-:-:S04]  /*19d0*/  @!P0 LEA R5, R5, R33, 0x14 ;  /* 0x0000002105058211 */ /* 0x000fc800078ea0ff */
[----:B------:R-:W-:Y:S01]  /*19e0*/  @!P0 LEA R13, R12, 0x3ff00000, 0x14 ;  /* 0x3ff000000c0d8811 */ /* 0x000fe200078ea0ff */
[----:B------:R-:W-:-:S06]  /*19f0*/  @!P0 IMAD.MOV.U32 R12, RZ, RZ, RZ ;  /* 0x000000ffff0c8224 */ /* 0x000fcc00078e00ff */
[----:B------:R0:W1:-:S06]  /*1a00*/  @!P0 DMUL R10, R4, R12 ;  /* 0x0000000c040a8228 */ /* 0x00004c0000000000 */
.L_x_26363:
[----:B-1----:R-:W-:Y:S05]  /*1a10*/  BSYNC B1 ;  /* 0x0000000000017941 */ /* 0x002fea0003800000 */
.L_x_26362:
        /* <DEDUP_REMOVED lines=10> */
[----:B------:R-:W-:Y:S01]  /*1ac0*/  MOV R14, R6 ;  /* 0x00000006000e7202 */ /* 0x000fe20000000f00 */
[----:B------:R-:W-:Y:S01]  /*1ad0*/  IMAD.MOV.U32 R15, RZ, RZ, R7 ;  /* 0x000000ffff0f7224 */ /* 0x000fe200078e0007 */
[----:B------:R-:W-:-:S03]  /*1ae0*/  MOV R16, 0x1b00 ;  /* 0x00001b0000107802 */ /* 0x000fc60000000f00 */
[----:B01----:R-:W-:Y:S05]  /*1af0*/  CALL.REL.NOINC `($_ZN2at6native18elementwise_kernelILi128ELi2EZNS0_22gpu_kernel_impl_nocastIZZZNS0_17expm1_kernel_cudaERNS_18TensorIteratorBaseEENKUlvE_clEvENKUlvE1_clEvEUlN3c107complexIdEEE_EEvS4_RKT_EUliE_EEviT1_$__internal_trig_reduction_slowpathd) ;  /* 0x00001e7000007944 */ /* 0x003fea0003c00000 */
[----:B------:R-:W-:Y:S05]  /*1b00*/  BRA `(.L_x_26366) ;  /* 0x0000002000007947 */ /* 0x000fea0003800000 */
.L_x_26365:
[----:B------:R1:W2:Y:S01]  /*1b10*/  DMUL R20, RZ, R6 ;  /* 0x00000006ff147228 */ /* 0x0002a20000000000 */
[----:B------:R-:W-:-:S05]  /*1b20*/  IMAD.MOV.U32 R0, RZ, RZ, RZ ;  /* 0x000000ffff007224 */ /* 0x000fca00078e00ff */
.L_x_26366:
[----:B------:R-:W-:Y:S05]  /*1b30*/  BSYNC B1 ;  /* 0x0000000000017941 */ /* 0x000fea0003800000 */
.L_x_26364:
[----:B0-----:R-:W-:Y:S01]  /*1b40*/  SHF.L.U32 R4, R0, 0x3, RZ ;  /* 0x0000000300047819 */ /* 0x001fe200000006ff */
[----:B------:R-:W-:-:S03]  /*1b50*/  IMAD.MOV.U32 R25, RZ, RZ, 0x8 ;  /* 0x00000008ff197424 */ /* 0x000fc600078e00ff */
[----:B------:R-:W-:-:S05]  /*1b60*/  LOP3.LUT R4, R4, 0x8, RZ, 0xc0, !PT ;  /* 0x0000000804047812 */ /* 0x000fca00078ec0ff */
[----:B------:R-:W-:-:S05]  /*1b70*/  IMAD.WIDE.U32 R24, R4, R25, c[0x4][0x1b0] ;  /* 0x01006c0004187625 */ /* 0x000fca00078e0019 */
[----:B-1----:R-:W3:Y:S04]  /*1b80*/  LDG.E.128.CONSTANT R4, [R24.64] ;  /* 0x0000000618047981 */ /* 0x002ee8000c1e9d00 */
[----:B------:R-:W4:Y:S04]  /*1b90*/  LDG.E.128.CONSTANT R12, [R24.64+0x10] ;  /* 0x00001006180c7981 */ /* 0x000f28000c1e9d00 */
[----:B------:R-:W5:Y:S01]  /*1ba0*/  LDG.E.128.CONSTANT R16, [R24.64+0x20] ;  /* 0x0000200618107981 */ /* 0x000f62000c1e9d00 */
[----:B------:R-:W-:Y:S01]  /*1bb0*/  R2P PR, R0, 0x3 ;  /* 0x0000000300007804 */ /* 0x000fe20000000000 */
[----:B------:R-:W-:Y:S01]  /*1bc0*/  IMAD.MOV.U32 R26, RZ, RZ, 0x79785eba ;  /* 0x79785ebaff1a7424 */ /* 0x000fe200078e00ff */
[----:B------:R-:W-:Y:S01]  /*1bd0*/  MOV R0, 0x3de5db65 ;  /* 0x3de5db6500007802 */ /* 0x000fe20000000f00 */
[----:B--2---:R-:W3:-:S03]  /*1be0*/  DMUL R22, R20, R20 ;  /* 0x0000001414167228 */ /* 0x004ec60000000000 */
[----:B------:R-:W-:Y:S02]  /*1bf0*/  FSEL R26, -R26, 4.2945490664224492434e-19, !P0 ;  /* 0x20fd81641a1a7808 */ /* 0x000fe40004000100 */
[----:B------:R-:W-:Y:S02]  /*1c00*/  FSEL R27, R0, -0.082518599927425384521, !P0 ;  /* 0xbda8ff83001b7808 */ /* 0x000fe40004000000 */
[----:B------:R-:W0:Y:S04]  /*1c10*/  S2R R0, SR_TID.X ;  /* 0x0000000000007919 */ /* 0x000e280000002100 */
[----:B---3--:R-:W1:-:S06]  /*1c20*/  DFMA R4, R22, R26, R4 ;  /* 0x0000001a1604722b */ /* 0x008e4c0000000004 */
[----:B-1----:R-:W4:-:S06]  /*1c30*/  DFMA R4, R22, R4, R6 ;  /* 0x000000041604722b */ /* 0x002f0c0000000006 */
[----:B----4-:R-:W1:-:S06]  /*1c40*/  DFMA R4, R22, R4, R12 ;  /* 0x000000041604722b */ /* 0x010e4c000000000c */
[----:B-1----:R-:W5:-:S06]  /*1c50*/  DFMA R4, R22, R4, R14 ;  /* 0x000000041604722b */ /* 0x002f4c000000000e */
[----:B-----5:R-:W1:-:S06]  /*1c60*/  DFMA R4, R22, R4, R16 ;  /* 0x000000041604722b */ /* 0x020e4c0000000010 */
[----:B-1----:R-:W1:-:S06]  /*1c70*/  DFMA R4, R22, R4, R18 ;  /* 0x000000041604722b */ /* 0x002e4c0000000012 */
[----:B-1----:R-:W-:-:S04]  /*1c80*/  DFMA R20, R4, R20, R20 ;  /* 0x000000140414722b */ /* 0x002fc80000000014 */
[----:B------:R1:W2:Y:S02]  /*1c90*/  @P0 DFMA R20, R22, R4, 1 ;  /* 0x3ff000001614042b */ /* 0x0002a40000000004 */
[----:B-1----:R-:W0:Y:S04]  /*1ca0*/  S2R R5, SR_CTAID.X ;  /* 0x0000000000057919 */ /* 0x002e280000002500 */
[----:B--2---:R-:W1:-:S06]  /*1cb0*/  @P1 DFMA R20, R20, -1, RZ ;  /* 0xbff000001414182b */ /* 0x004e4c00000000ff */
[----:B-1----:R-:W1:-:S07]  /*1cc0*/  DMUL R10, R20, R10 ;  /* 0x0000000a140a7228 */ /* 0x002e4e0000000000 */
[----:B-1----:R1:W-:Y:S01]  /*1cd0*/  STG.E.128 [R2.64], R8 ;  /* 0x0000000802007986 */ /* 0x0023e2000c101d06 */
[----:B0-----:R-:W-:-:S05]  /*1ce0*/  IMAD R0, R5, 0x100, R0 ;  /* 0x0000010005007824 */ /* 0x001fca00078e0200 */
[----:B------:R-:W-:Y:S02]  /*1cf0*/  IADD3 R7, R0, 0x80, RZ ;  /* 0x0000008000077810 */ /* 0x000fe40007ffe0ff */
.L_x_26351:
[----:B------:R-:W-:Y:S05]  /*1d00*/  BSYNC B0 ;  /* 0x0000000000007941 */ /* 0x000fea0003800000 */
.L_x_26350:
[----:B------:R-:W-:-:S13]  /*1d10*/  ISETP.GE.AND P0, PT, R7, c[0x0][0x160], PT ;  /* 0x0000580007007a0c */ /* 0x000fda0003f06270 */
[----:B------:R-:W-:Y:S05]  /*1d20*/  @P0 EXIT ;  /* 0x000000000000094d */ /* 0x000fea0003800000 */
[----:B------:R-:W-:Y:S01]  /*1d30*/  ISETP.NE.AND P0, PT, RZ, c[0x0][0x168], PT ;  /* 0x00005a00ff007a0c */ /* 0x000fe20003f05270 */
[----:B------:R-:W-:Y:S01]  /*1d40*/  IMAD.MOV.U32 R0, RZ, RZ, RZ ;  /* 0x000000ffff007224 */ /* 0x000fe200078e00ff */
[----:B-1----:R-:W-:-:S11]  /*1d50*/  MOV R2, RZ ;  /* 0x000000ff00027202 */ /* 0x002fd60000000f00 */
[----:B------:R-:W-:Y:S05]  /*1d60*/  @!P0 BRA `(.L_x_26367) ;  /* 0x00000e0000008947 */ /* 0x000fea0003800000 */
[----:B------:R-:W-:Y:S02]  /*1d70*/  IMAD.MOV.U32 R2, RZ, RZ, RZ ;  /* 0x000000ffff027224 */ /* 0x000fe400078e00ff */
[----:B------:R-:W-:-:S04]  /*1d80*/  IMAD.MOV.U32 R3, RZ, RZ, R7 ;  /* 0x000000ffff037224 */ /* 0x000fc800078e0007 */
        /* <DEDUP_REMOVED lines=211> */
[----:B------:R-:W-:Y:S01]  /*2ac0*/  @P0 IMAD.MOV.U32 R6, RZ, RZ, RZ ;  /* 0x000000ffff060224 */ /* 0x000fe200078e00ff */
        /* <DEDUP_REMOVED lines=10> */
.L_x_26367:
        /* <DEDUP_REMOVED lines=20> */
.L_x_26369:
[----:B------:R0:W1:Y:S01]  /*2cb0*/  DMUL R20, RZ, R14 ;  /* 0x0000000eff147228 */ /* 0x0000620000000000 */
[----:B------:R-:W-:-:S05]  /*2cc0*/  MOV R0, RZ ;  /* 0x000000ff00007202 */ /* 0x000fca0000000f00 */
.L_x_26370:
[----:B------:R-:W-:Y:S05]  /*2cd0*/  BSYNC B0 ;  /* 0x0000000000007941 */ /* 0x000fea0003800000 */
.L_x_26368:
[----:B------:R-:W-:Y:S01]  /*2ce0*/  IMAD.SHL.U32 R8, R0, 0x8, RZ ;  /* 0x0000000800087824 */ /* 0x000fe200078e00ff */
[----:B------:R-:W-:-:S04]  /*2cf0*/  MOV R25, 0x8 ;  /* 0x0000000800197802 */ /* 0x000fc80000000f00 */
[----:B------:R-:W-:-:S05]  /*2d00*/  LOP3.LUT R8, R8, 0x8, RZ, 0xc0, !PT ;  /* 0x0000000808087812 */ /* 0x000fca00078ec0ff */
[----:B------:R-:W-:-:S05]  /*2d10*/  IMAD.WIDE.U32 R24, R8, R25, c[0x4][0x1b0] ;  /* 0x01006c0008187625 */ /* 0x000fca00078e0019 */
[----:B0-----:R-:W2:Y:S04]  /*2d20*/  LDG.E.128.CONSTANT R12, [R24.64] ;  /* 0x00000006180c7981 */ /* 0x001ea8000c1e9d00 */
[----:B------:R-:W3:Y:S04]  /*2d30*/  LDG.E.128.CONSTANT R8, [R24.64+0x10] ;  /* 0x0000100618087981 */ /* 0x000ee8000c1e9d00 */
[----:B------:R-:W4:Y:S01]  /*2d40*/  LDG.E.128.CONSTANT R16, [R24.64+0x20] ;  /* 0x0000200618107981 */ /* 0x000f22000c1e9d00 */
[----:B------:R-:W-:Y:S01]  /*2d50*/  R2P PR, R0, 0x3 ;  /* 0x0000000300007804 */ /* 0x000fe20000000000 */
[----:B------:R-:W-:Y:S01]  /*2d60*/  HFMA2.MMA R0, -RZ, RZ, 1.4736328125, -236.625 ;  /* 0x3de5db65ff007435 */ /* 0x000fe200000001ff */
[----:B------:R-:W-:Y:S01]  /*2d70*/  IMAD.MOV.U32 R26, RZ, RZ, 0x79785eba ;  /* 0x79785ebaff1a7424 */ /* 0x000fe200078e00ff */
[----:B-1----:R-:W2:Y:S01]  /*2d80*/  DMUL R22, R20, R20 ;  /* 0x0000001414167228 */ /* 0x002ea20000000000 */
[----:B------:R-:W-:Y:S01]  /*2d90*/  FSETP.GEU.FTZ.AND P2, PT, R5, 4.1931471824645996094, PT ;  /* 0x40862e430500780b */ /* 0x000fe20003f5e000 */
[----:B------:R-:W-:Y:S02]  /*2da0*/  BSSY B0, `(.L_x_26371) ;  /* 0x000003c000007945 */ /* 0x000fe40003800000 */
[----:B------:R-:W-:-:S04]  /*2db0*/  FSEL R26, -R26, 4.2945490664224492434e-19, !P0 ;  /* 0x20fd81641a1a7808 */ /* 0x000fc80004000100 */
        /* <DEDUP_REMOVED lines=20> */
.L_x_26372:
[----:B0-----:R-:W-:Y:S01]  /*2f00*/  MOV R10, 0x652b82fe ;  /* 0x652b82fe000a7802 */ /* 0x001fe20000000f00 */
[----:B------:R-:W-:Y:S01]  /*2f10*/  IMAD.MOV.U32 R11, RZ, RZ, 0x3ff71547 ;  /* 0x3ff71547ff0b7424 */ /* 0x000fe200078e00ff */
[----:B------:R-:W-:Y:S01]  /*2f20*/  SHF.L.U32 R0, R5, 0x1, RZ ;  /* 0x0000000105007819 */ /* 0x000fe200000006ff */
[----:B------:R-:W-:Y:S01]  /*2f30*/  IMAD.MOV.U32 R16, RZ, RZ, 0x6acd15b6 ;  /* 0x6acd15b6ff107424 */ /* 0x000fe200078e00ff */
[----:B------:R-:W-:Y:S02]  /*2f40*/  MOV R17, 0x3e21f407 ;  /* 0x3e21f40700117802 */ /* 0x000fe40000000f00 */
[C---:B------:R-:W-:Y:S01]  /*2f50*/  ISETP.GE.U32.AND P0, PT, R0.reuse, 0x7fb3e647, PT ;  /* 0x7fb3e6470000780c */ /* 0x040fe20003f06070 */
[----:B------:R-:W0:Y:S01]  /*2f60*/  DFMA R10, R4, R10, 6.75539944105574400000e+15 ;  /* 0x43380000040a742b */ /* 0x000e22000000000a */
[----:B------:R-:W-:-:S05]  /*2f70*/  ISETP.NE.AND P1, PT, R0, RZ, PT ;  /* 0x000000ff0000720c */ /* 0x000fca0003f25270 */
        /* <DEDUP_REMOVED lines=10> */
[----:B------:R-:W-:Y:S01]  /*3020*/  @P0 IMAD.MOV R11, RZ, RZ, R10 ;  /* 0x000000ffff0b0224 */ /* 0x000fe200078e020a */
[----:B------:R-:W-:Y:S02]  /*3030*/  MOV R10, RZ ;  /* 0x000000ff000a7202 */ /* 0x000fe40000000f00 */
        /* <DEDUP_REMOVED lines=18> */
.L_x_26373:
[----:B------:R-:W-:Y:S05]  /*3160*/  BSYNC B0 ;  /* 0x0000000000007941 */ /* 0x000fea0003800000 */
.L_x_26371:
        /* <DEDUP_REMOVED lines=15> */
[----:B------:R-:W-:Y:S01]  /*3260*/  IMAD.MOV.U32 R26, RZ, RZ, R20 ;  /* 0x000000ffff1a7224 */ /* 0x000fe200078e0014 */
[----:B------:R-:W-:Y:S01]  /*3270*/  MOV R27, R21 ;  /* 0x00000015001b7202 */ /* 0x000fe20000000f00 */
[----:B------:R-:W-:Y:S05]  /*3280*/  BRA `(.L_x_26376) ;  /* 0x0000002000007947 */ /* 0x000fea0003800000 */
.L_x_26375:
[----:B------:R0:W1:Y:S01]  /*3290*/  DMUL R26, RZ, R6 ;  /* 0x00000006ff1a7228 */ /* 0x0000620000000000 */
[----:B------:R-:W-:-:S05]  /*32a0*/  IMAD.MOV.U32 R0, RZ, RZ, RZ ;  /* 0x000000ffff007224 */ /* 0x000fca00078e00ff */
.L_x_26376:
[----:B------:R-:W-:Y:S05]  /*32b0*/  BSYNC B0 ;  /* 0x0000000000007941 */ /* 0x000fea0003800000 */
.L_x_26374:
[----:B------:R-:W-:Y:S01]  /*32c0*/  IADD3 R0, R0, 0x1, RZ ;  /* 0x0000000100007810 */ /* 0x000fe20007ffe0ff */
[----:B------:R-:W-:-:S03]  /*32d0*/  IMAD.MOV.U32 R31, RZ, RZ, 0x8 ;  /* 0x00000008ff1f7424 */ /* 0x000fc600078e00ff */
[----:B------:R-:W-:-:S04]  /*32e0*/  SHF.L.U32 R12, R0, 0x3, RZ ;  /* 0x00000003000c7819 */ /* 0x000fc800000006ff */
        /* <DEDUP_REMOVED lines=20> */
[C---:B0-----:R0:W1:Y:S02]  /*3430*/  DFMA R32, R28.reuse, R34, c[0x2][0x80] ;  /* 0x008020001c20762b */ /* 0x0410640000000022 */
[----:B0-----:R-:W-:Y:S02]  /*3440*/  MOV R34, 0x79785eba ;  /* 0x79785eba00227802 */ /* 0x001fe40000000f00 */
[----:B------:R-:W-:Y:S02]  /*3450*/  FSEL R35, R0, -0.082518599927425384521, !P0 ;  /* 0xbda8ff8300237808 */ /* 0x000fe40004000000 */
[----:B------:R-:W-:Y:S01]  /*3460*/  FSEL R34, -R34, 4.2945490664224492434e-19, !P0 ;  /* 0x20fd816422227808 */ /* 0x000fe20004000100 */
[----:B-1----:R-:W0:-:S06]  /*3470*/  DFMA R32, R28, R32, c[0x2][0x88] ;  /* 0x008022001c20762b */ /* 0x002e0c0000000020 */
        /* <DEDUP_REMOVED lines=26> */
[C---:B------:R-:W-:Y:S02]  /*3620*/  @!P0 LEA.HI R0, R24.reuse, R24, RZ, 0x1 ;  /* 0x0000001818008211 */ /* 0x040fe400078f08ff */
[----:B------:R-:W-:Y:S02]  /*3630*/  @!P0 MOV R4, R32 ;  /* 0x0000002000048202 */ /* 0x000fe40000000f00 */
[----:B------:R-:W-:Y:S02]  /*3640*/  @!P0 SHF.R.S32.HI R5, RZ, 0x1, R0 ;  /* 0x00000001ff058819 */ /* 0x000fe40000011400 */
[----:B------:R-:W-:Y:S02]  /*3650*/  FSEL R11, R11, RZ, P1 ;  /* 0x000000ff0b0b7208 */ /* 0x000fe40000800000 */
[----:B------:R-:W-:Y:S01]  /*3660*/  @!P0 IADD3 R12, R24, -R5, RZ ;  /* 0x80000005180c8210 */ /* 0x000fe20007ffe0ff */
[----:B------:R-:W-:-:S03]  /*3670*/  @!P0 IMAD R5, R5, 0x100000, R33 ;  /* 0x0010000005058824 */ /* 0x000fc600078e0221 */
[----:B------:R-:W-:Y:S01]  /*3680*/  @!P0 LEA R13, R12, 0x3ff00000, 0x14 ;  /* 0x3ff000000c0d8811 */ /* 0x000fe200078ea0ff */
[----:B------:R-:W-:-:S06]  /*3690*/  @!P0 IMAD.MOV.U32 R12, RZ, RZ, RZ ;  /* 0x000000ffff0c8224 */ /* 0x000fcc00078e00ff */
[----:B------:R0:W1:-:S06]  /*36a0*/  @!P0 DMUL R10, R4, R12 ;  /* 0x0000000c040a8228 */ /* 0x00004c0000000000 */
.L_x_26378:
[----:B-1----:R-:W-:Y:S05]  /*36b0*/  BSYNC B0 ;  /* 0x0000000000007941 */ /* 0x002fea0003800000 */
.L_x_26377:
        /* <DEDUP_REMOVED lines=15> */
.L_x_26380:
[----:B------:R1:W2:Y:S01]  /*37b0*/  DMUL R20, RZ, R6 ;  /* 0x00000006ff147228 */ /* 0x0002a20000000000 */
[----:B------:R-:W-:-:S05]  /*37c0*/  MOV R0, RZ ;  /* 0x000000ff00007202 */ /* 0x000fca0000000f00 */
.L_x_26381:
[----:B------:R-:W-:Y:S05]  /*37d0*/  BSYNC B0 ;  /* 0x0000000000007941 */ /* 0x000fea0003800000 */
.L_x_26379:
[----:B0-----:R-:W-:Y:S01]  /*37e0*/  IMAD.SHL.U32 R4, R0, 0x8, RZ ;  /* 0x0000000800047824 */ /* 0x001fe200078e00ff */
[----:B------:R-:W-:-:S04]  /*37f0*/  HFMA2.MMA R25, -RZ, RZ, 0, 4.76837158203125e-07 ;  /* 0x00000008ff197435 */ /* 0x000fc800000001ff */
[----:B------:R-:W-:-:S06]  /*3800*/  LOP3.LUT R4, R4, 0x8, RZ, 0xc0, !PT ;  /* 0x0000000804047812 */ /* 0x000fcc00078ec0ff */
        /* <DEDUP_REMOVED lines=19> */
[----:B0-----:R-:W0:-:S07]  /*3940*/  DMUL R10, R20, R10 ;  /* 0x0000000a140a7228 */ /* 0x001e0e0000000000 */
[----:B0-----:R-:W-:Y:S01]  /*3950*/  STG.E.128 [R2.64], R8 ;  /* 0x0000000802007986 */ /* 0x001fe2000c101d06 */
[----:B------:R-:W-:Y:S05]  /*3960*/  EXIT ;  /* 0x000000000000794d */ /* 0x000fea0003800000 */
        .type           $_ZN2at6native18elementwise_kernelILi128ELi2EZNS0_22gpu_kernel_impl_nocastIZZZNS0_17expm1_kernel_cudaERNS_18TensorIteratorBaseEENKUlvE_clEvENKUlvE1_clEvEUlN3c107complexIdEEE_EEvS4_RKT_EUliE_EEviT1_$__internal_trig_reduction_slowpathd,@function
        .size           $_ZN2at6native18elementwise_kernelILi128ELi2EZNS0_22gpu_kernel_impl_nocastIZZZNS0_17expm1_kernel_cudaERNS_18TensorIteratorBaseEENKUlvE_clEvENKUlvE1_clEvEUlN3c107complexIdEEE_EEvS4_RKT_EUliE_EEviT1_$__internal_trig_reduction_slowpathd,(.L_x_33998 - $_ZN2at6native18elementwise_kernelILi128ELi2EZNS0_22gpu_kernel_impl_nocastIZZZNS0_17expm1_kernel_cudaERNS_18TensorIteratorBaseEENKUlvE_clEvENKUlvE1_clEvEUlN3c107complexIdEEE_EEvS4_RKT_EUliE_EEviT1_$__internal_trig_reduction_slowpathd)
$_ZN2at6native18elementwise_kernelILi128ELi2EZNS0_22gpu_kernel_impl_nocastIZZZNS0_17expm1_kernel_cudaERNS_18TensorIteratorBaseEENKUlvE_clEvENKUlvE1_clEvEUlN3c107complexIdEEE_EEvS4_RKT_EUliE_EEviT1_$__internal_trig_reduction_slowpathd:
[----:B------:R-:W-:Y:S01]  /*3970*/  SHF.R.U32.HI R0, RZ, 0x14, R15 ;  /* 0x00000014ff007819 */ /* 0x000fe2000001160f */
[----:B------:R-:W-:Y:S01]  /*3980*/  IMAD.MOV.U32 R20, RZ, RZ, R14 ;  /* 0x000000ffff147224 */ /* 0x000fe200078e000e */
[----:B------:R-:W-:Y:S02]  /*3990*/  MOV R19, RZ ;  /* 0x000000ff00137202 */ /* 0x000fe40000000f00 */
[----:B------:R-:W-:-:S04]  /*39a0*/  LOP3.LUT R12, R0, 0x7ff, RZ, 0xc0, !PT ;  /* 0x000007ff000c7812 */ /* 0x000fc800078ec0ff */
[----:B------:R-:W-:-:S13]  /*39b0*/  ISETP.NE.AND P0, PT, R12, 0x7ff, PT ;  /* 0x000007ff0c00780c */ /* 0x000fda0003f05270 */
[----:B------:R-:W-:Y:S05]  /*39c0*/  @!P0 BRA `(.L_x_26382) ;  /* 0x000008c000008947 */ /* 0x000fea0003800000 */
[----:B------:R-:W-:Y:S01]  /*39d0*/  IADD3 R12, R12, -0x400, RZ ;  /* 0xfffffc000c0c7810 */ /* 0x000fe20007ffe0ff */
[----:B------:R-:W-:Y:S01]  /*39e0*/  BSSY B2, `(.L_x_26383) ;  /* 0x0000030000027945 */ /* 0x000fe20003800000 */
[----:B------:R-:W-:Y:S01]  /*39f0*/  IADD3 R0, R0, -0x400, RZ ;  /* 0xfffffc0000007810 */ /* 0x000fe20007ffe0ff */
[----:B------:R-:W-:Y:S01]  /*3a00*/  CS2R R24, SRZ ;  /* 0x0000000000187805 */ /* 0x000fe2000001ff00 */
[----:B------:R-:W-:-:S04]  /*3a10*/  SHF.R.U32.HI R12, RZ, 0x6, R12 ;  /* 0x00000006ff0c7819 */ /* 0x000fc8000001160c */
[C---:B------:R-:W-:Y:S02]  /*3a20*/  IADD3 R13, -R12.reuse, 0x10, RZ ;  /* 0x000000100c0d7810 */ /* 0x040fe40007ffe1ff */
[C---:B------:R-:W-:Y:S02]  /*3a30*/  IADD3 R14, -R12.reuse, 0x13, RZ ;  /* 0x000000130c0e7810 */ /* 0x040fe40007ffe1ff */
[----:B------:R-:W-:Y:S02]  /*3a40*/  ISETP.GT.AND P0, PT, R13, 0xe, PT ;  /* 0x0000000e0d00780c */ /* 0x000fe40003f04270 */
[----:B------:R-:W-:Y:S02]  /*3a50*/  IADD3 R12, -R12, 0xf, RZ ;  /* 0x0000000f0c0c7810 */ /* 0x000fe40007ffe1ff */
[----:B------:R-:W-:-:S03]  /*3a60*/  SEL R14, R14, 0x12, !P0 ;  /* 0x000000120e0e7807 */ /* 0x000fc60004000000 */
[----:B------:R-:W-:Y:S01]  /*3a70*/  IMAD.MOV.U32 R17, RZ, RZ, R12 ;  /* 0x000000ffff117224 */ /* 0x000fe200078e000c */
[----:B------:R-:W-:Y:S02]  /*3a80*/  ISETP.GT.AND P0, PT, R13, R14, PT ;  /* 0x0000000e0d00720c */ /* 0x000fe40003f04270 */
[----:B------:R-:W-:-:S11]  /*3a90*/  LOP3.LUT P3, R13, R0, 0x3f, RZ, 0xc0, !PT ;  /* 0x0000003f000d7812 */ /* 0x000fd6000786c0ff */
[----:B------:R-:W-:Y:S05]  /*3aa0*/  @P0 BRA `(.L_x_26384) ;  /* 0x0000023000000947 */ /* 0x000fea0003800000 */
[----:B------:R-:W-:Y:S01]  /*3ab0*/  HFMA2.MMA R19, -RZ, RZ, 0, 4.76837158203125e-07 ;  /* 0x00000008ff137435 */ /* 0x000fe200000001ff */
[C---:B------:R-:W-:Y:S01]  /*3ac0*/  SHF.L.U64.HI R21, R20.reuse, 0xb, R15 ;  /* 0x0000000b14157819 */ /* 0x040fe2000001020f */
[----:B------:R-:W-:Y:S01]  /*3ad0*/  IMAD.SHL.U32 R20, R20, 0x800, RZ ;  /* 0x0000080014147824 */ /* 0x000fe200078e00ff */
[----:B------:R-:W-:Y:S01]  /*3ae0*/  MOV R0, R1 ;  /* 0x0000000100007202 */ /* 0x000fe20000000f00 */
[----:B------:R-:W-:Y:S01]  /*3af0*/  IMAD.MOV.U32 R17, RZ, RZ, R12 ;  /* 0x000000ffff117224 */ /* 0x000fe200078e000c */
[----:B------:R-:W-:Y:S01]  /*3b00*/  CS2R R24, SRZ ;  /* 0x0000000000187805 */ /* 0x000fe2000001ff00 */
[----:B------:R-:W-:-:S04]  /*3b10*/  LOP3.LUT R21, R21, 0x80000000, RZ, 0xfc, !PT ;  /* 0x8000000015157812 */ /* 0x000fc800078efcff */
[----:B------:R-:W-:-:S04]  /*3b20*/  IMAD.WIDE R18, R12, R19, c[0x4][0x1b8] ;  /* 0x01006e000c127625 */ /* 0x000fc800078e0213 */
.L_x_26385:
[----:B------:R-:W-:Y:S02]  /*3b30*/  ULDC.64 UR4, c[0x0][0x118] ;  /* 0x0000460000047ab9 */ /* 0x000fe40000000a00 */
[----:B------:R-:W2:Y:S01]  /*3b40*/  LDG.E.64.CONSTANT R26, [R18.64] ;  /* 0x00000004121a7981 */ /* 0x000ea2000c1e9b00 */
[----:B------:R-:W-:Y:S01]  /*3b50*/  MOV R28, R24 ;  /* 0x00000018001c7202 */ /* 0x000fe20000000f00 */
[----:B------:R-:W-:Y:S01]  /*3b60*/  IMAD.MOV.U32 R29, RZ, RZ, R25 ;  /* 0x000000ffff1d7224 */ /* 0x000fe200078e0019 */
[----:B------:R-:W-:-:S03]  /*3b70*/  IADD3 R17, R17, 0x1, RZ ;  /* 0x0000000111117810 */ /* 0x000fc60007ffe0ff */
[----:B--2---:R-:W-:-:S04]  /*3b80*/  IMAD.WIDE.U32 R28, P4, R26, R20, R28 ;  /* 0x000000141a1c7225 */ /* 0x004fc8000788001c */
[CC--:B------:R-:W-:Y:S02]  /*3b90*/  IMAD R25, R26.reuse, R21.reuse, RZ ;  /* 0x000000151a197224 */ /* 0x0c0fe400078e02ff */
[----:B------:R-:W-:Y:S02]  /*3ba0*/  IMAD R22, R27, R20, RZ ;  /* 0x000000141b167224 */ /* 0x000fe400078e02ff */
[----:B------:R-:W-:Y:S01]  /*3bb0*/  IMAD.HI.U32 R23, R26, R21, RZ ;  /* 0x000000151a177227 */ /* 0x000fe200078e00ff */
[----:B------:R-:W-:-:S03]  /*3bc0*/  IADD3 R25, P0, R25, R29, RZ ;  /* 0x0000001d19197210 */ /* 0x000fc60007f1e0ff */
[----:B------:R-:W-:Y:S01]  /*3bd0*/  IMAD.HI.U32 R24, R27, R21, RZ ;  /* 0x000000151b187227 */ /* 0x000fe200078e00ff */
[----:B------:R-:W-:Y:S02]  /*3be0*/  IADD3 R29, P1, R22, R25, RZ ;  /* 0x00000019161d7210 */ /* 0x000fe40007f3e0ff */
[----:B------:R-:W-:Y:S01]  /*3bf0*/  IADD3.X R23, R23, RZ, RZ, P4, !PT ;  /* 0x000000ff17177210 */ /* 0x000fe200027fe4ff */
[----:B------:R-:W-:Y:S01]  /*3c00*/  IMAD.HI.U32 R22, R27, R20, RZ ;  /* 0x000000141b167227 */ /* 0x000fe200078e00ff */
[----:B------:R-:W-:Y:S01]  /*3c10*/  ISETP.GE.AND P4, PT, R17, R14, PT ;  /* 0x0000000e1100720c */ /* 0x000fe20003f86270 */
[----:B------:R0:W-:Y:S02]  /*3c20*/  STL.64 [R0], R28 ;  /* 0x0000001c00007387 */ /* 0x0001e40000100a00 */
[----:B------:R-:W-:Y:S01]  /*3c30*/  IMAD R25, R27, R21, RZ ;  /* 0x000000151b197224 */ /* 0x000fe200078e02ff */
[----:B------:R-:W-:-:S04]  /*3c40*/  IADD3.X R22, P0, R22, R23, RZ, P0, !PT ;  /* 0x0000001716167210 */ /* 0x000fc8000071e4ff */
[----:B------:R-:W-:Y:S01]  /*3c50*/  IADD3.X R22, P1, R25, R22, RZ, P1, !PT ;  /* 0x0000001619167210 */ /* 0x000fe20000f3e4ff */
[----:B------:R-:W-:Y:S01]  /*3c60*/  IMAD.X R24, RZ, RZ, R24, P0 ;  /* 0x000000ffff187224 */ /* 0x000fe200000e0618 */
[----:B------:R-:W-:Y:S02]  /*3c70*/  IADD3 R18, P0, R18, 0x8, RZ ;  /* 0x0000000812127810 */ /* 0x000fe40007f1e0ff */
[----:B0-----:R-:W-:Y:S02]  /*3c80*/  IADD3 R0, R0, 0x8, RZ ;  /* 0x0000000800007810 */ /* 0x001fe40007ffe0ff */
[----:B------:R-:W-:Y:S01]  /*3c90*/  IADD3.X R23, RZ, R24, RZ, P1, !PT ;  /* 0x00000018ff177210 */ /* 0x000fe20000ffe4ff */
[----:B------:R-:W-:Y:S01]  /*3ca0*/  IMAD.X R19, RZ, RZ, R19, P0 ;  /* 0x000000ffff137224 */ /* 0x000fe200000e0613 */
[----:B------:R-:W-:-:S03]  /*3cb0*/  MOV R24, R22 ;  /* 0x0000001600187202 */ /* 0x000fc60000000f00 */
[----:B------:R-:W-:Y:S01]  /*3cc0*/  IMAD.MOV.U32 R25, RZ, RZ, R23 ;  /* 0x000000ffff197224 */ /* 0x000fe200078e0017 */
[----:B------:R-:W-:Y:S05]  /*3cd0*/  @!P4 BRA `(.L_x_26385) ;  /* 0xfffffe500000c947 */ /* 0x000fea000383ffff */
.L_x_26384:
[----:B------:R-:W-:Y:S05]  /*3ce0*/  BSYNC B2 ;  /* 0x0000000000027941 */ /* 0x000fea0003800000 */
.L_x_26383:
[----:B------:R-:W-:-:S05]  /*3cf0*/  IADD3 R12, -R12, R17, RZ ;  /* 0x000000110c0c7210 */ /* 0x000fca0007ffe1ff */
        /* <DEDUP_REMOVED lines=8> */
[-CC-:B---3--:R-:W-:Y:S02]  /*3d80*/  @P3 SHF.R.U64 R17, R22, R0.reuse, R23.reuse ;  /* 0x0000000016113219 */ /* 0x188fe40000001217 */
[-C--:B------:R-:W-:Y:S02]  /*3d90*/  @P3 SHF.R.U32.HI R14, RZ, R0.reuse, R23 ;  /* 0x00000000ff0e3219 */ /* 0x080fe40000011617 */
[C-C-:B------:R-:W-:Y:S02]  /*3da0*/  @P3 SHF.R.U64 R22, R20.reuse, R0, R21.reuse ;  /* 0x0000000014163219 */ /* 0x140fe40000001215 */
[-C--:B------:R-:W-:Y:S02]  /*3db0*/  @P3 SHF.L.U64.HI R23, R20, R13.reuse, R21 ;  /* 0x0000000d14173219 */ /* 0x080fe40000010215 */
[----:B------:R-:W-:Y:S02]  /*3dc0*/  @P3 LOP3.LUT R20, R17, R12, RZ, 0xfc, !PT ;  /* 0x0000000c11143212 */ /* 0x000fe400078efcff */
[----:B----4-:R-:W-:-:S02]  /*3dd0*/  @P3 SHF.L.U32 R17, R18, R13, RZ ;  /* 0x0000000d12113219 */ /* 0x010fc400000006ff */
[----:B------:R-:W-:Y:S02]  /*3de0*/  @P3 SHF.R.U32.HI R0, RZ, R0, R21 ;  /* 0x00000000ff003219 */ /* 0x000fe40000011615 */
[----:B------:R-:W-:Y:S02]  /*3df0*/  @P3 SHF.L.U64.HI R13, R18, R13, R19 ;  /* 0x0000000d120d3219 */ /* 0x000fe40000010213 */
[----:B------:R-:W-:Y:S02]  /*3e00*/  @P3 LOP3.LUT R21, R14, R23, RZ, 0xfc, !PT ;  /* 0x000000170e153212 */ /* 0x000fe400078efcff */
[----:B------:R-:W-:Y:S02]  /*3e10*/  @P3 LOP3.LUT R18, R17, R22, RZ, 0xfc, !PT ;  /* 0x0000001611123212 */ /* 0x000fe400078efcff */
[C-C-:B------:R-:W-:Y:S02]  /*3e20*/  SHF.L.U64.HI R12, R20.reuse, 0x2, R21.reuse ;  /* 0x00000002140c7819 */ /* 0x140fe40000010215 */
[----:B------:R-:W-:Y:S01]  /*3e30*/  SHF.L.U32 R20, R20, 0x2, RZ ;  /* 0x0000000214147819 */ /* 0x000fe200000006ff */
[----:B------:R-:W-:Y:S01]  /*3e40*/  IMAD.SHL.U32 R14, R18, 0x4, RZ ;  /* 0x00000004120e7824 */ /* 0x000fe200078e00ff */
[----:B------:R-:W-:-:S02]  /*3e50*/  SHF.R.U32.HI R21, RZ, 0x1e, R21 ;  /* 0x0000001eff157819 */ /* 0x000fc40000011615 */
[----:B------:R-:W-:Y:S02]  /*3e60*/  @P3 LOP3.LUT R19, R13, R0, RZ, 0xfc, !PT ;  /* 0x000000000d133212 */ /* 0x000fe400078efcff */
[----:B------:R-:W-:Y:S02]  /*3e70*/  IADD3 RZ, P0, RZ, -R20, RZ ;  /* 0x80000014ffff7210 */ /* 0x000fe40007f1e0ff */
[----:B------:R-:W-:Y:S02]  /*3e80*/  LOP3.LUT R17, RZ, R12, RZ, 0x33, !PT ;  /* 0x0000000cff117212 */ /* 0x000fe400078e33ff */
[----:B------:R-:W-:Y:S02]  /*3e90*/  LOP3.LUT R0, R21, R14, RZ, 0xfc, !PT ;  /* 0x0000000e15007212 */ /* 0x000fe400078efcff */
[----:B------:R-:W-:Y:S02]  /*3ea0*/  IADD3.X R21, P0, RZ, R17, RZ, P0, !PT ;  /* 0x00000011ff157210 */ /* 0x000fe4000071e4ff */
[----:B------:R-:W-:-:S02]  /*3eb0*/  SHF.L.U64.HI R13, R18, 0x2, R19 ;  /* 0x00000002120d7819 */ /* 0x000fc40000010213 */
[----:B------:R-:W-:Y:S02]  /*3ec0*/  LOP3.LUT R17, RZ, R0, RZ, 0x33, !PT ;  /* 0x00000000ff117212 */ /* 0x000fe400078e33ff */
[----:B------:R-:W-:Y:S02]  /*3ed0*/  SHF.R.U32.HI R14, RZ, 0x1d, R19 ;  /* 0x0000001dff0e7819 */ /* 0x000fe40000011613 */
[----:B------:R-:W-:Y:S02]  /*3ee0*/  LOP3.LUT R18, RZ, R13, RZ, 0x33, !PT ;  /* 0x0000000dff127212 */ /* 0x000fe400078e33ff */
[----:B------:R-:W-:Y:S02]  /*3ef0*/  IADD3.X R17, P0, RZ, R17, RZ, P0, !PT ;  /* 0x00000011ff117210 */ /* 0x000fe4000071e4ff */
[----:B------:R-:W-:Y:S02]  /*3f00*/  LOP3.LUT P1, RZ, R14, 0x1, RZ, 0xc0, !PT ;  /* 0x000000010eff7812 */ /* 0x000fe4000782c0ff */
[----:B------:R-:W-:-:S02]  /*3f10*/  IADD3.X R18, RZ, R18, RZ, P0, !PT ;  /* 0x00000012ff127210 */ /* 0x000fc400007fe4ff */
[----:B------:R-:W-:Y:S02]  /*3f20*/  SEL R0, R0, R17, !P1 ;  /* 0x0000001100007207 */ /* 0x000fe40004800000 */
[----:B------:R-:W-:Y:S02]  /*3f30*/  SEL R13, R13, R18, !P1 ;  /* 0x000000120d0d7207 */ /* 0x000fe40004800000 */
[----:B------:R-:W-:Y:S02]  /*3f40*/  SEL R21, R12, R21, !P1 ;  /* 0x000000150c157207 */ /* 0x000fe40004800000 */
[----:B------:R-:W-:Y:S02]  /*3f50*/  ISETP.NE.U32.AND P0, PT, R13, RZ, PT ;  /* 0x000000ff0d00720c */ /* 0x000fe40003f05070 */
[----:B------:R-:W-:Y:S02]  /*3f60*/  LOP3.LUT R14, R14, 0x1, RZ, 0xc0, !PT ;  /* 0x000000010e0e7812 */ /* 0x000fe400078ec0ff */
[----:B------:R-:W-:-:S02]  /*3f70*/  SEL R22, R0, R13, !P0 ;  /* 0x0000000d00167207 */ /* 0x000fc40004000000 */
[----:B------:R-:W-:Y:S02]  /*3f80*/  @P1 IADD3 R20, -R20, RZ, RZ ;  /* 0x000000ff14141210 */ /* 0x000fe40007ffe1ff */
[----:B------:R-:W1:Y:S01]  /*3f90*/  FLO.U32 R17, R22 ;  /* 0x0000001600117300 */ /* 0x000e6200000e0000 */
[----:B------:R-:W-:Y:S02]  /*3fa0*/  LEA.HI R19, R19, R14, RZ, 0x2 ;  /* 0x0000000e13137211 */ /* 0x000fe400078f10ff */
[C---:B-1----:R-:W-:Y:S02]  /*3fb0*/  IADD3 R18, -R17.reuse, 0x1f, RZ ;  /* 0x0000001f11127810 */ /* 0x042fe40007ffe1ff */
[----:B------:R-:W-:-:S03]  /*3fc0*/  IADD3 R17, -R17, 0x3f, RZ ;  /* 0x0000003f11117810 */ /* 0x000fc60007ffe1ff */
[----:B------:R-:W-:-:S05]  /*3fd0*/  @P0 IMAD.MOV R17, RZ, RZ, R18 ;  /* 0x000000ffff110224 */ /* 0x000fca00078e0212 */
[C---:B------:R-:W-:Y:S02]  /*3fe0*/  ISETP.NE.U32.AND P0, PT, R17.reuse, RZ, PT ;  /* 0x000000ff1100720c */ /* 0x040fe40003f05070 */
[----:B------:R-:W-:Y:S02]  /*3ff0*/  IADD3 R18, -R17, 0x40, RZ ;  /* 0x0000004011127810 */ /* 0x000fe40007ffe1ff */
[----:B------:R-:W-:Y:S02]  /*4000*/  ISETP.NE.AND.EX P0, PT, RZ, RZ, PT, P0 ;  /* 0x000000ffff00720c */ /* 0x000fe40003f05300 */
[-C--:B------:R-:W-:Y:S02]  /*4010*/  SHF.L.U32 R12, R0, R17.reuse, RZ ;  /* 0x00000011000c7219 */ /* 0x080fe400000006ff */
[----:B------:R-:W-:Y:S02]  /*4020*/  SHF.R.U64 R23, R20, R18, R21 ;  /* 0x0000001214177219 */ /* 0x000fe40000001215 */
[----:B------:R-:W-:-:S02]  /*4030*/  SHF.L.U64.HI R20, R0, R17, R13 ;  /* 0x0000001100147219 */ /* 0x000fc4000001020d */
[----:B------:R-:W-:-:S05]  /*4040*/  SHF.R.U32.HI R21, RZ, R18, R21 ;  /* 0x00000012ff157219 */ /* 0x000fca0000011615 */
[----:B------:R-:W-:Y:S02]  /*4050*/  @P0 LOP3.LUT R0, R23, R12, RZ, 0xfc, !PT ;  /* 0x0000000c17000212 */ /* 0x000fe400078efcff */
[----:B------:R-:W-:Y:S01]  /*4060*/  @P0 LOP3.LUT R13, R21, R20, RZ, 0xfc, !PT ;  /* 0x00000014150d0212 */ /* 0x000fe200078efcff */
[----:B------:R-:W-:Y:S02]  /*4070*/  HFMA2.MMA R21, -RZ, RZ, 0, 0 ;  /* 0x00000000ff157435 */ /* 0x000fe400000001ff */
[----:B------:R-:W-:-:S04]  /*4080*/  IMAD.WIDE.U32 R22, R0, 0x2168c235, RZ ;  /* 0x2168c23500167825 */ /* 0x000fc800078e00ff */
[----:B------:R-:W-:Y:S01]  /*4090*/  IMAD.MOV.U32 R20, RZ, RZ, R23 ;  /* 0x000000ffff147224 */ /* 0x000fe200078e0017 */
[----:B------:R-:W-:-:S03]  /*40a0*/  IADD3 RZ, P0, R22, R22, RZ ;  /* 0x0000001616ff7210 */ /* 0x000fc60007f1e0ff */
[----:B------:R-:W-:-:S04]  /*40b0*/  IMAD.WIDE.U32 R20, R0, -0x36f0255e, R20 ;  /* 0xc90fdaa200147825 */ /* 0x000fc800078e0014 */
[----:B------:R-:W-:-:S04]  /*40c0*/  IMAD.HI.U32 R0, R13, -0x36f0255e, RZ ;  /* 0xc90fdaa20d007827 */ /* 0x000fc800078e00ff */
[----:B------:R-:W-:-:S04]  /*40d0*/  IMAD.WIDE.U32 R20, P3, R13, 0x2168c235, R20 ;  /* 0x2168c2350d147825 */ /* 0x000fc80007860014 */
[----:B------:R-:W-:Y:S01]  /*40e0*/  IMAD R13, R13, -0x36f0255e, RZ ;  /* 0xc90fdaa20d0d7824 */ /* 0x000fe200078e02ff */
[----:B------:R-:W-:Y:S01]  /*40f0*/  IADD3.X RZ, P0, R20, R20, RZ, P0, !PT ;  /* 0x0000001414ff7210 */ /* 0x000fe2000071e4ff */
[----:B------:R-:W-:-:S03]  /*4100*/  IMAD.X R0, RZ, RZ, R0, P3 ;  /* 0x000000ffff007224 */ /* 0x000fc600018e0600 */
[----:B------:R-:W-:-:S04]  /*4110*/  IADD3 R13, P3, R13, R21, RZ ;  /* 0x000000150d0d7210 */ /* 0x000fc80007f7e0ff */
[----:B------:R-:W-:Y:S02]  /*4120*/  IADD3.X R21, RZ, R0, RZ, P3, !PT ;  /* 0x00000000ff157210 */ /* 0x000fe40001ffe4ff */
[C---:B------:R-:W-:Y:S02]  /*4130*/  ISETP.GT.U32.AND P4, PT, R13.reuse, RZ, PT ;  /* 0x000000ff0d00720c */ /* 0x040fe40003f84070 */
[----:B------:R-:W-:Y:S02]  /*4140*/  IADD3.X R12, P3, R13, R13, RZ, P0, !PT ;  /* 0x0000000d0d0c7210 */ /* 0x000fe4000077e4ff */
[----:B------:R-:W-:-:S03]  /*4150*/  ISETP.GT.AND.EX P0, PT, R21, RZ, PT, P4 ;  /* 0x000000ff1500720c */ /* 0x000fc60003f04340 */
[----:B------:R-:W-:Y:S01]  /*4160*/  IMAD.X R0, R21, 0x1, R21, P3 ;  /* 0x0000000115007824 */ /* 0x000fe200018e0615 */
[----:B------:R-:W-:Y:S02]  /*4170*/  SEL R13, R12, R13, P0 ;  /* 0x0000000d0c0d7207 */ /* 0x000fe40000000000 */
[----:B------:R-:W-:Y:S02]  /*4180*/  SEL R12, RZ, 0x1, !P0 ;  /* 0x00000001ff0c7807 */ /* 0x000fe40004000000 */
[----:B------:R-:W-:Y:S02]  /*4190*/  SEL R0, R0, R21, P0 ;  /* 0x0000001500007207 */ /* 0x000fe40000000000 */
[----:B------:R-:W-:Y:S01]  /*41a0*/  IADD3 R13, P3, R13, 0x1, RZ ;  /* 0x000000010d0d7810 */ /* 0x000fe20007f7e0ff */
[----:B------:R-:W-:Y:S01]  /*41b0*/  IMAD.IADD R12, R12, 0x1, R17 ;  /* 0x000000010c0c7824 */ /* 0x000fe200078e0211 */
[----:B------:R-:W-:Y:S02]  /*41c0*/  LOP3.LUT P0, R15, R15, 0x80000000, RZ, 0xc0, !PT ;  /* 0x800000000f0f7812 */ /* 0x000fe4000780c0ff */
[----:B------:R-:W-:-:S02]  /*41d0*/  IADD3.X R0, RZ, R0, RZ, P3, !PT ;  /* 0x00000000ff007210 */ /* 0x000fc40001ffe4ff */
[----:B------:R-:W-:Y:S02]  /*41e0*/  SHF.L.U32 R12, R12, 0x14, RZ ;  /* 0x000000140c0c7819 */ /* 0x000fe400000006ff */
[----:B------:R-:W-:Y:S02]  /*41f0*/  SHF.R.U64 R13, R13, 0xa, R0 ;  /* 0x0000000a0d0d7819 */ /* 0x000fe40000001200 */
[----:B------:R-:W-:Y:S02]  /*4200*/  @P1 LOP3.LUT R15, R15, 0x80000000, RZ, 0x3c, !PT ;  /* 0x800000000f0f1812 */ /* 0x000fe400078e3cff */
[----:B------:R-:W-:-:S03]  /*4210*/  IADD3 R13, P3, R13, 0x1, RZ ;  /* 0x000000010d0d7810 */ /* 0x000fc60007f7e0ff */
[----:B------:R-:W-:Y:S01]  /*4220*/  @P0 IMAD.MOV R19, RZ, RZ, -R19 ;  /* 0x000000ffff130224 */ /* 0x000fe200078e0a13 */
[----:B------:R-:W-:-:S04]  /*4230*/  LEA.HI.X R0, R0, RZ, RZ, 0x16, P3 ;  /* 0x000000ff00007211 */ /* 0x000fc800018fb4ff */
[--C-:B------:R-:W-:Y:S02]  /*4240*/  SHF.R.U64 R13, R13, 0x1, R0.reuse ;  /* 0x000000010d0d7819 */ /* 0x100fe40000001200 */
[----:B------:R-:W-:Y:S02]  /*4250*/  SHF.R.U32.HI R17, RZ, 0x1, R0 ;  /* 0x00000001ff117819 */ /* 0x000fe40000011600 */
[----:B------:R-:W-:-:S04]  /*4260*/  IADD3 R20, P3, P4, R13, -UR4, RZ ;  /* 0x800000040d147c10 */ /* 0x000fc8000fc7e0ff */
[----:B------:R-:W-:-:S04]  /*4270*/  IADD3.X R12, R17, 0x3fe00000, ~R12, P3, P4 ;  /* 0x3fe00000110c7810 */ /* 0x000fc80001fe8c0c */
[----:B------:R-:W-:-:S04]  /*4280*/  LOP3.LUT R15, R12, R15, RZ, 0xfc, !PT ;  /* 0x0000000f0c0f7212 */ /* 0x000fc800078efcff */
.L_x_26382:
[----:B0-----:R-:W-:Y:S01]  /*4290*/  MOV R17, 0x0 ;  /* 0x0000000000117802 */ /* 0x001fe20000000f00 */
[----:B------:R-:W-:Y:S01]  /*42a0*/  IMAD.MOV.U32 R21, RZ, RZ, R15 ;  /* 0x000000ffff157224 */ /* 0x000fe200078e000f */
[----:B------:R-:W-:Y:S02]  /*42b0*/  MOV R0, R19 ;  /* 0x0000001300007202 */ /* 0x000fe40000000f00 */
[----:B------:R-:W-:Y:S05]  /*42c0*/  RET.REL.NODEC R16 `(_ZN2at6native18elementwise_kernelILi128ELi2EZNS0_22gpu_kernel_impl_nocastIZZZNS0_17expm1_kernel_cudaERNS_18TensorIteratorBaseEENKUlvE_clEvENKUlvE1_clEvEUlN3c107complexIdEEE_EEvS4_RKT_EUliE_EEviT1_) ;  /* 0xffffbd3010007950 */ /* 0x000fea0003c3ffff */
.L_x_26386:
        /* <DEDUP_REMOVED lines=11> */
.L_x_33998:


//--------------------- .text._ZN2at6native27unrolled_elementwise_kernelIZZZNS0_17expm1_kernel_cudaERNS_18TensorIteratorBaseEENKUlvE_clEvENKUlvE1_clEvEUlN3c107complexIdEEE_St5arrayIPcLm2EELi4E23TrivialOffsetCalculatorILi1EjESE_NS0_6memory15LoadWithoutCastENSF_16StoreWithoutCastEEEviT_T0_T2_T3_T4_T5_ --------------------------
	.section	.text._ZN2at6native27unrolled_elementwise_kernelIZZZNS0_17expm1_kernel_cudaERNS_18TensorIteratorBaseEENKUlvE_clEvENKUlvE1_clEvEUlN3c107complexIdEEE_St5arrayIPcLm2EELi4E23TrivialOffsetCalculatorILi1EjESE_NS0_6memory15LoadWithoutCastENSF_16StoreWithoutCastEEEviT_T0_T2_T3_T4_T5_,"ax",@progbits
	.sectioninfo	@"SHI_REGISTERS=46"
	.align	128
        .global         _ZN2at6native27unrolled_elementwise_kernelIZZZNS0_17expm1_kernel_cudaERNS_18TensorIteratorBaseEENKUlvE_clEvENKUlvE1_clEvEUlN3c107complexIdEEE_St5arrayIPcLm2EELi4E23TrivialOffsetCalculatorILi1EjESE_NS0_6memory15LoadWithoutCastENSF_16StoreWithoutCastEEEviT_T0_T2_T3_T4_T5_
        .type           _ZN2at6native27unrolled_elementwise_kernelIZZZNS0_17expm1_kernel_cudaERNS_18TensorIteratorBaseEENKUlvE_clEvENKUlvE1_clEvEUlN3c107complexIdEEE_St5arrayIPcLm2EELi4E23TrivialOffsetCalculatorILi1EjESE_NS0_6memory15LoadWithoutCastENSF_16StoreWithoutCastEEEviT_T0_T2_T3_T4_T5_,@function
        .size           _ZN2at6native27unrolled_elementwise_kernelIZZZNS0_17expm1_kernel_cudaERNS_18TensorIteratorBaseEENKUlvE_clEvENKUlvE1_clEvEUlN3c107complexIdEEE_St5arrayIPcLm2EELi4E23TrivialOffsetCalculatorILi1EjESE_NS0_6memory15LoadWithoutCastENSF_16StoreWithoutCastEEEviT_T0_T2_T3_T4_T5_,(.L_x_33999 - _ZN2at6native27unrolled_elementwise_kernelIZZZNS0_17expm1_kernel_cudaERNS_18TensorIteratorBaseEENKUlvE_clEvENKUlvE1_clEvEUlN3c107complexIdEEE_St5arrayIPcLm2EELi4E23TrivialOffsetCalculatorILi1EjESE_NS0_6memory15LoadWithoutCastENSF_16StoreWithoutCastEEEviT_T0_T2_T3_T4_T5_)
        .other          _ZN2at6native27unrolled_elementwise_kernelIZZZNS0_17expm1_kernel_cudaERNS_18TensorIteratorBaseEENKUlvE_clEvENKUlvE1_clEvEUlN3c107complexIdEEE_St5arrayIPcLm2EELi4E23TrivialOffsetCalculatorILi1EjESE_NS0_6memory15LoadWithoutCastENSF_16StoreWithoutCastEEEviT_T0_T2_T3_T4_T5_,@"STO_CUDA_ENTRY STV_DEFAULT"
_ZN2at6native27unrolled_elementwise_kernelIZZZNS0_17expm1_kernel_cudaERNS_18TensorIteratorBaseEENKUlvE_clEvENKUlvE1_clEvEUlN3c107complexIdEEE_St5arrayIPcLm2EELi4E23TrivialOffsetCalculatorILi1EjESE_NS0_6memory15LoadWithoutCastENSF_16StoreWithoutCastEEEviT_T0_T2_T3_T4_T5_:
.text._ZN2at6native27unrolled_elementwise_kernelIZZZNS0_17expm1_kernel_cudaERNS_18TensorIteratorBaseEENKUlvE_clEvENKUlvE1_clEvEUlN3c107complexIdEEE_St5arrayIPcLm2EELi4E23TrivialOffsetCalculatorILi1EjESE_NS0_6memory15LoadWithoutCastENSF_16StoreWithoutCastEEEviT_T0_T2_T3_T4_T5_:
        /* <DEDUP_REMOVED lines=8> */
[----:B------:R-:W-:Y:S01]  /*0080*/  CS2R R22, SRZ ;  /* 0x0000000000167805 */ /* 0x000fe2000001ff00 */
[----:B------:R-:W-:Y:S01]  /*0090*/  CS2R R20, SRZ ;  /* 0x0000000000147805 */ /* 0x000fe2000001ff00 */
[----:B------:R-:W-:Y:S01]  /*00a0*/  CS2R R14, SRZ ;  /* 0x00000000000e7805 */ /* 0x000fe2000001ff00 */
[----:B------:R-:W-:Y:S01]  /*00b0*/  CS2R R12, SRZ ;  /* 0x00000000000c7805 */ /* 0x000fe2000001ff00 */
[----:B------:R-:W-:Y:S01]  /*00c0*/  ULDC.64 UR6, c[0x0][0x118] ;  /* 0x0000460000067ab9 */ /* 0x000fe20000000a00 */
[----:B------:R-:W-:Y:S01]  /*00d0*/  IADD3 R1, R1, -0x28, RZ ;  /* 0xffffffd801017810 */ /* 0x000fe20007ffe0ff */
[----:B0-----:R-:W-:-:S05]  /*00e0*/  IMAD R6, R4, R5, c[0x0][0x160] ;  /* 0x0000580004067624 */ /* 0x001fca00078e0205 */
[----:B-1----:R-:W-:-:S13]  /*00f0*/  ISETP.GE.AND P2, PT, R3, R6, PT ;  /* 0x000000060300720c */ /* 0x002fda0003f46270 */
[----:B------:R-:W-:Y:S01]  /*0100*/  @!P2 IMAD R2, R4, 0x200, R3 ;  /* 0x000002000402a824 */ /* 0x000fe200078e0203 */
[----:B------:R-:W-:-:S04]  /*0110*/  @!P2 IADD3 R3, R3, 0x80, RZ ;  /* 0x000000800303a810 */ /* 0x000fc80007ffe0ff */
[----:B------:R-:W-:-:S13]  /*0120*/  ISETP.GE.AND P0, PT, R3, R6, PT ;  /* 0x000000060300720c */ /* 0x000fda0003f06270 */
[----:B------:R-:W-:Y:S01]  /*0130*/  @!P0 IMAD R28, R4, 0x200, R3 ;  /* 0x00000200041c8824 */ /* 0x000fe200078e0203 */
[----:B------:R-:W-:Y:S01]  /*0140*/  @!P0 IADD3 R3, R3, 0x80, RZ ;  /* 0x0000008003038810 */ /* 0x000fe20007ffe0ff */
[----:B------:R-:W-:-:S03]  /*0150*/  @!P0 IMAD.MOV.U32 R29, RZ, RZ, 0x10 ;  /* 0x00000010ff1d8424 */ /* 0x000fc600078e00ff */
[----:B------:R-:W-:Y:S01]  /*0160*/  ISETP.GE.AND P3, PT, R3, R6, PT ;  /* 0x000000060300720c */ /* 0x000fe20003f66270 */
[----:B------:R-:W-:-:S05]  /*0170*/  @!P0 IMAD.WIDE.U32 R28, R28, R29, c[0x0][0x170] ;  /* 0x00005c001c1c8625 */ /* 0x000fca00078e001d */
[----:B------:R0:W5:Y:S07]  /*0180*/  @!P0 LDG.E.128 R24, [R28.64] ;  /* 0x000000061c188981 */ /* 0x00016e000c1e1d00 */
[----:B------:R-:W-:Y:S01]  /*0190*/  @!P3 IMAD R30, R4, 0x200, R3 ;  /* 0x00000200041eb824 */ /* 0x000fe200078e0203 */
[----:B------:R-:W-:Y:S01]  /*01a0*/  @!P3 IADD3 R3, R3, 0x80, RZ ;  /* 0x000000800303b810 */ /* 0x000fe20007ffe0ff */
[----:B------:R-:W-:-:S03]  /*01b0*/  @!P3 IMAD.MOV.U32 R31, RZ, RZ, 0x10 ;  /* 0x00000010ff1fb424 */ /* 0x000fc600078e00ff */
[----:B------:R-:W-:Y:S01]  /*01c0*/  ISETP.GE.AND P1, PT, R3, R6, PT ;  /* 0x000000060300720c */ /* 0x000fe20003f26270 */
[----:B------:R-:W-:-:S05]  /*01d0*/  @!P3 IMAD.WIDE.U32 R30, R30, R31, c[0x0][0x170] ;  /* 0x00005c001e1eb625 */ /* 0x000fca00078e001f */
[----:B------:R0:W5:Y:S07]  /*01e0*/  @!P3 LDG.E.128 R16, [R30.64] ;  /* 0x000000061e10b981 */ /* 0x00016e000c1e1d00 */
[----:B------:R-:W-:Y:S02]  /*01f0*/  @!P1 IMAD R4, R4, 0x200, R3 ;  /* 0x0000020004049824 */ /* 0x000fe400078e0203 */
[----:B------:R-:W-:Y:S02]  /*0200*/  @!P2 IMAD.MOV.U32 R3, RZ, RZ, 0x10 ;  /* 0x00000010ff03a424 */ /* 0x000fe400078e00ff */
[----:B------:R-:W-:-:S02]  /*0210*/  @!P1 IMAD.MOV.U32 R5, RZ, RZ, 0x10 ;  /* 0x00000010ff059424 */ /* 0x000fc400078e00ff */
[----:B------:R-:W-:-:S04]  /*0220*/  @!P2 IMAD.WIDE.U32 R2, R2, R3, c[0x0][0x170] ;  /* 0x00005c000202a625 */ /* 0x000fc800078e0003 */
[----:B------:R-:W-:Y:S01]  /*0230*/  @!P1 IMAD.WIDE.U32 R4, R4, R5, c[0x0][0x170] ;  /* 0x00005c0004049625 */ /* 0x000fe200078e0005 */
[----:B------:R0:W5:Y:S04]  /*0240*/  @!P2 LDG.E.128 R20, [R2.64] ;  /* 0x000000060214a981 */ /* 0x000168000c1e1d00 */
[----:B------:R0:W5:Y:S01]  /*0250*/  @!P1 LDG.E.128 R12, [R4.64] ;  /* 0x00000006040c9981 */ /* 0x000162000c1e1d00 */
[----:B------:R-:W-:Y:S01]  /*0260*/  BSSY B1, `(.L_x_26387) ;  /* 0x00000dd000017945 */ /* 0x000fe20003800000 */
[----:B------:R-:W-:Y:S01]  /*0270*/  CS2R R10, SRZ ;  /* 0x00000000000a7805 */ /* 0x000fe2000001ff00 */
[----:B------:R-:W-:Y:S01]  /*0280*/  CS2R R8, SRZ ;  /* 0x0000000000087805 */ /* 0x000fe2000001ff00 */
[----:B------:R-:W-:Y:S05]  /*0290*/  @P2 BRA `(.L_x_26388) ;  /* 0x00000d9000002947 */ /* 0x000fea0003800000 */
[----:B0----5:R-:W0:Y:S01]  /*02a0*/  DMUL R28, R22, 0.5 ;  /* 0x3fe00000161c7828 */ /* 0x021e220000000000 */
[----:B------:R-:W-:Y:S05]  /*02b0*/  BSSY B2, `(.L_x_26389) ;  /* 0x0000011000027945 */ /* 0x000fea0003800000 */
[----:B0-----:R-:W0:-:S14]  /*02c0*/  DSETP.NEU.AND P0, PT, |R28|, +INF , PT ;  /* 0x7ff000001c00742a */ /* 0x001e1c0003f0d200 */
        /* <DEDUP_REMOVED lines=11> */
[----:B01----:R-:W-:Y:S05]  /*0380*/  CALL.REL.NOINC `($_ZN2at6native27unrolled_elementwise_kernelIZZZNS0_17expm1_kernel_cudaERNS_18TensorIteratorBaseEENKUlvE_clEvENKUlvE1_clEvEUlN3c107complexIdEEE_St5arrayIPcLm2EELi4E23TrivialOffsetCalculatorILi1EjESE_NS0_6memory15LoadWithoutCastENSF_16StoreWithoutCastEEEviT_T0_T2_T3_T4_T5_$__internal_trig_reduction_slowpathd) ;  /* 0x000038d000007944 */ /* 0x003fea0003c00000 */
[----:B------:R-:W-:Y:S05]  /*0390*/  BRA `(.L_x_26391) ;  /* 0x0000002000007947 */ /* 0x000fea0003800000 */
.L_x_26390:
[----:B------:R0:W1:Y:S01]  /*03a0*/  DMUL R4, RZ, R28 ;  /* 0x0000001cff047228 */ /* 0x0000620000000000 */
[----:B------:R-:W-:-:S05]  /*03b0*/  IMAD.MOV.U32 R3, RZ, RZ, RZ ;  /* 0x000000ffff037224 */ /* 0x000fca00078e00ff */
.L_x_26391:
[----:B------:R-:W-:Y:S05]  /*03c0*/  BSYNC B2 ;  /* 0x0000000000027941 */ /* 0x000fea0003800000 */
.L_x_26389:
        /* <DEDUP_REMOVED lines=34> */
.L_x_26393:
        /* <DEDUP_REMOVED lines=38> */
.L_x_26394:
[----:B------:R-:W-:Y:S05]  /*0850*/  BSYNC B0 ;  /* 0x0000000000007941 */ /* 0x000fea0003800000 */
.L_x_26392:
        /* <DEDUP_REMOVED lines=12> */
[----:B0-----:R-:W-:Y:S01]  /*0920*/  MOV R28, 0x950 ;  /* 0x00000950001c7802 */ /* 0x001fe20000000f00 */
[----:B------:R-:W-:-:S03]  /*0930*/  IMAD.MOV.U32 R29, RZ, RZ, R23 ;  /* 0x000000ffff1d7224 */ /* 0x000fc600078e0017 */
[----:B-1----:R-:W-:Y:S05]  /*0940*/  CALL.REL.NOINC `($_ZN2at6native27unrolled_elementwise_kernelIZZZNS0_17expm1_kernel_cudaERNS_18TensorIteratorBaseEENKUlvE_clEvENKUlvE1_clEvEUlN3c107complexIdEEE_St5arrayIPcLm2EELi4E23TrivialOffsetCalculatorILi1EjESE_NS0_6memory15LoadWithoutCastENSF_16StoreWithoutCastEEEviT_T0_T2_T3_T4_T5_$__internal_trig_reduction_slowpathd) ;  /* 0x0000331000007944 */ /* 0x002fea0003c00000 */
[----:B------:R-:W-:Y:S05]  /*0950*/  BRA `(.L_x_26397) ;  /* 0x0000002000007947 */ /* 0x000fea0003800000 */
.L_x_26396:
[----:B------:R0:W1:Y:S01]  /*0960*/  DMUL R4, RZ, R22 ;  /* 0x00000016ff047228 */ /* 0x0000620000000000 */
[----:B------:R-:W-:-:S05]  /*0970*/  IMAD.MOV.U32 R3, RZ, RZ, RZ ;  /* 0x000000ffff037224 */ /* 0x000fca00078e00ff */
.L_x_26397:
[----:B------:R-:W-:Y:S05]  /*0980*/  BSYNC B2 ;  /* 0x0000000000027941 */ /* 0x000fea0003800000 */
.L_x_26395:
[----:B------:R-:W-:Y:S01]  /*0990*/  IADD3 R7, R3, 0x1, RZ ;  /* 0x0000000103077810 */ /* 0x000fe20007ffe0ff */
[----:B------:R-:W-:-:S04]  /*09a0*/  IMAD.MOV.U32 R3, RZ, RZ, 0x8 ;  /* 0x00000008ff037424 */ /* 0x000fc800078e00ff */
[----:B------:R-:W-:-:S05]  /*09b0*/  IMAD.SHL.U32 R0, R7, 0x8, RZ ;  /* 0x0000000807007824 */ /* 0x000fca00078e00ff */
[----:B------:R-:W-:-:S05]  /*09c0*/  LOP3.LUT R0, R0, 0x8, RZ, 0xc0, !PT ;  /* 0x0000000800007812 */ /* 0x000fca00078ec0ff */
[----:B------:R-:W-:-:S05]  /*09d0*/  IMAD.WIDE.U32 R2, R0, R3, c[0x4][0x1b0] ;  /* 0x01006c0000027625 */ /* 0x000fca00078e0003 */
[----:B0-----:R-:W2:Y:S04]  /*09e0*/  LDG.E.128.CONSTANT R28, [R2.64] ;  /* 0x00000006021c7981 */ /* 0x001ea8000c1e9d00 */
[----:B------:R0:W3:Y:S04]  /*09f0*/  LDG.E.128.CONSTANT R32, [R2.64+0x10] ;  /* 0x0000100602207981 */ /* 0x0000e8000c1e9d00 */
[----:B------:R0:W4:Y:S01]  /*0a00*/  LDG.E.128.CONSTANT R36, [R2.64+0x20] ;  /* 0x0000200602247981 */ /* 0x000122000c1e9d00 */
[----:B------:R-:W5:Y:S01]  /*0a10*/  DMUL R40, R10, -2 ;  /* 0xc00000000a287828 */ /* 0x000f620000000000 */
[----:B------:R-:W-:Y:S01]  /*0a20*/  R2P PR, R7, 0x3 ;  /* 0x0000000307007804 */ /* 0x000fe20000000000 */
[----:B------:R-:W-:Y:S01]  /*0a30*/  IMAD.MOV.U32 R42, RZ, RZ, 0x79785eba ;  /* 0x79785ebaff2a7424 */ /* 0x000fe200078e00ff */
[----:B------:R-:W-:Y:S01]  /*0a40*/  BSSY B0, `(.L_x_26398) ;  /* 0x0000035000007945 */ /* 0x000fe20003800000 */
[----:B------:R-:W-:Y:S01]  /*0a50*/  IMAD.MOV.U32 R0, RZ, RZ, 0x3de5db65 ;  /* 0x3de5db65ff007424 */ /* 0x000fe200078e00ff */
[----:B------:R-:W-:-:S02]  /*0a60*/  DSETP.NEU.AND P2, PT, |R22|, +INF , PT ;  /* 0x7ff000001600742a */ /* 0x000fc40003f4d200 */
[----:B------:R-:W-:Y:S02]  /*0a70*/  FSEL R42, -R42, 4.2945490664224492434e-19, !P0 ;  /* 0x20fd81642a2a7808 */ /* 0x000fe40004000100 */
[----:B-----5:R-:W-:Y:S01]  /*0a80*/  DMUL R10, R40, R10 ;  /* 0x0000000a280a7228 */ /* 0x020fe20000000000 */
[----:B------:R-:W-:-:S03]  /*0a90*/  FSEL R43, R0, -0.082518599927425384521, !P0 ;  /* 0xbda8ff83002b7808 */ /* 0x000fc60004000000 */
[----:B-1----:R-:W2:-:S06]  /*0aa0*/  DMUL R40, R4, R4 ;  /* 0x0000000404287228 */ /* 0x002e8c0000000000 */
[C---:B--2---:R1:W2:Y:S02]  /*0ab0*/  DFMA R28, R40.reuse, R42, R28 ;  /* 0x0000002a281c722b */ /* 0x0442a4000000001c */
[----:B-1----:R-:W-:Y:S02]  /*0ac0*/  IMAD.MOV.U32 R42, RZ, RZ, 0x652b82fe ;  /* 0x652b82feff2a7424 */ /* 0x002fe400078e00ff */
[----:B------:R-:W-:Y:S02]  /*0ad0*/  IMAD.MOV.U32 R43, RZ, RZ, 0x3ff71547 ;  /* 0x3ff71547ff2b7424 */ /* 0x000fe400078e00ff */
[----:B--2---:R-:W3:-:S04]  /*0ae0*/  DFMA R30, R40, R28, R30 ;  /* 0x0000001c281e722b */ /* 0x004ec8000000001e */
[----:B0-----:R-:W0:-:S04]  /*0af0*/  DFMA R2, R20, R42, 6.75539944105574400000e+15 ;  /* 0x433800001402742b */ /* 0x001e08000000002a */
[----:B---3--:R1:W2:Y:S02]  /*0b00*/  DFMA R32, R40, R30, R32 ;  /* 0x0000001e2820722b */ /* 0x0082a40000000020 */
[----:B-1----:R-:W-:Y:S02]  /*0b10*/  IMAD.MOV.U32 R30, RZ, RZ, 0x69ce2bdf ;  /* 0x69ce2bdfff1e7424 */ /* 0x002fe400078e00ff */
[----:B0-----:R-:W0:Y:S01]  /*0b20*/  DADD R28, R2, -6.75539944105574400000e+15 ;  /* 0xc3380000021c7429 */ /* 0x001e220000000000 */
[----:B------:R-:W-:-:S03]  /*0b30*/  IMAD.MOV.U32 R31, RZ, RZ, 0x3e5ade15 ;  /* 0x3e5ade15ff1f7424 */ /* 0x000fc600078e00ff */
[----:B--2---:R-:W4:-:S04]  /*0b40*/  DFMA R32, R40, R32, R34 ;  /* 0x000000202820722b */ /* 0x004f080000000022 */
[----:B0-----:R-:W0:-:S04]  /*0b50*/  DFMA R42, R28, c[0x2][0x20], R20 ;  /* 0x008008001c2a7a2b */ /* 0x001e080000000014 */
[----:B----4-:R-:W1:-:S04]  /*0b60*/  DFMA R32, R40, R32, R36 ;  /* 0x000000202820722b */ /* 0x010e480000000024 */
[----:B0-----:R-:W0:-:S04]  /*0b70*/  DFMA R28, R28, c[0x2][0x28], R42 ;  /* 0x00800a001c1c7a2b */ /* 0x001e08000000002a */
[----:B-1----:R-:W1:-:S04]  /*0b80*/  DFMA R32, R40, R32, R38 ;  /* 0x000000202820722b */ /* 0x002e480000000026 */
[----:B0-----:R-:W0:-:S04]  /*0b90*/  DFMA R30, R28, R30, c[0x2][0x78] ;  /* 0x00801e001c1e762b */ /* 0x001e08000000001e */
        /* <DEDUP_REMOVED lines=31> */
.L_x_26399:
[----:B------:R-:W-:Y:S05]  /*0d90*/  BSYNC B0 ;  /* 0x0000000000007941 */ /* 0x000fea0003800000 */
.L_x_26398:
[----:B------:R-:W-:Y:S01]  /*0da0*/  BSSY B2, `(.L_x_26400) ;  /* 0x0000011000027945 */ /* 0x000fe20003800000 */
[----:B------:R-:W-:Y:S05]  /*0db0*/  @!P2 BRA `(.L_x_26401) ;  /* 0x000000d00000a947 */ /* 0x000fea0003800000 */
[----:B0-----:R-:W0:-:S04]  /*0dc0*/  DMUL R2, R22, c[0x2][0x0] ;  /* 0x0080000016027a28 */ /* 0x001e080000000000 */
[----:B------:R-:W-:-:S06]  /*0dd0*/  DSETP.GE.AND P0, PT, |R22|, 2.14748364800000000000e+09, PT ;  /* 0x41e000001600742a */ /* 0x000fcc0003f06200 */
        /* <DEDUP_REMOVED lines=9> */
[----:B012---:R-:W-:Y:S05]  /*0e70*/  CALL.REL.NOINC `($_ZN2at6native27unrolled_elementwise_kernelIZZZNS0_17expm1_kernel_cudaERNS_18TensorIteratorBaseEENKUlvE_clEvENKUlvE1_clEvEUlN3c107complexIdEEE_St5arrayIPcLm2EELi4E23TrivialOffsetCalculatorILi1EjESE_NS0_6memory15LoadWithoutCastENSF_16StoreWithoutCastEEEviT_T0_T2_T3_T4_T5_$__internal_trig_reduction_slowpathd) ;  /* 0x00002de000007944 */ /* 0x007fea0003c00000 */
[----:B------:R-:W-:Y:S05]  /*0e80*/  BRA `(.L_x_26402) ;  /* 0x0000002000007947 */ /* 0x000fea0003800000 */
.L_x_26401:
[----:B0-----:R0:W2:Y:S01]  /*0e90*/  DMUL R4, RZ, R22 ;  /* 0x00000016ff047228 */ /* 0x0010a20000000000 */
[----:B------:R-:W-:-:S05]  /*0ea0*/  IMAD.MOV.U32 R3, RZ, RZ, RZ ;  /* 0x000000ffff037224 */ /* 0x000fca00078e00ff */
.L_x_26402:
[----:B------:R-:W-:Y:S05]  /*0eb0*/  BSYNC B2 ;  /* 0x0000000000027941 */ /* 0x000fea0003800000 */
.L_x_26400:
        /* <DEDUP_REMOVED lines=23> */
.L_x_26388:
[----:B------:R-:W-:Y:S05]  /*1030*/  BSYNC B1 ;  /* 0x0000000000017941 */ /* 0x000fea0003800000 */
.L_x_26387:
[----:B0-----:R-:W0:Y:S01]  /*1040*/  S2R R3, SR_TID.X ;  /* 0x0000000000037919 */ /* 0x001e220000002100 */
[----:B------:R-:W-:Y:S01]  /*1050*/  BSSY B1, `(.L_x_26403) ;  /* 0x00000df000017945 */ /* 0x000fe20003800000 */
[----:B-----5:R-:W-:Y:S01]  /*1060*/  CS2R R22, SRZ ;  /* 0x0000000000167805 */ /* 0x020fe2000001ff00 */
[----:B------:R-:W-:Y:S01]  /*1070*/  CS2R R20, SRZ ;  /* 0x0000000000147805 */ /* 0x000fe2000001ff00 */
[----:B0-----:R-:W-:-:S04]  /*1080*/  IADD3 R3, R3, 0x80, RZ ;  /* 0x0000008003037810 */ /* 0x001fc80007ffe0ff */
[----:B------:R-:W-:-:S13]  /*1090*/  ISETP.GE.AND P0, PT, R3, R6, PT ;  /* 0x000000060300720c */ /* 0x000fda0003f06270 */
[----:B------:R-:W-:Y:S05]  /*10a0*/  @P0 BRA `(.L_x_26404) ;  /* 0x00000d9000000947 */ /* 0x000fea0003800000 */
[----:B------:R-:W0:Y:S01]  /*10b0*/  DMUL R28, R26, 0.5 ;  /* 0x3fe000001a1c7828 */ /* 0x000e220000000000 */
        /* <DEDUP_REMOVED lines=13> */
[----:B012---:R-:W-:Y:S05]  /*1190*/  CALL.REL.NOINC `($_ZN2at6native27unrolled_elementwise_kernelIZZZNS0_17expm1_kernel_cudaERNS_18TensorIteratorBaseEENKUlvE_clEvENKUlvE1_clEvEUlN3c107complexIdEEE_St5arrayIPcLm2EELi4E23TrivialOffsetCalculatorILi1EjESE_NS0_6memory15LoadWithoutCastENSF_16StoreWithoutCastEEEviT_T0_T2_T3_T4_T5_$__internal_trig_reduction_slowpathd) ;  /* 0x00002ac000007944 */ /* 0x007fea0003c00000 */
[----:B------:R-:W-:Y:S05]  /*11a0*/  BRA `(.L_x_26407) ;  /* 0x0000002000007947 */ /* 0x000fea0003800000 */
.L_x_26406:
[----:B------:R0:W2:Y:S01]  /*11b0*/  DMUL R4, RZ, R28 ;  /* 0x0000001cff047228 */ /* 0x0000a20000000000 */
[----:B------:R-:W-:-:S05]  /*11c0*/  IMAD.MOV.U32 R3, RZ, RZ, RZ ;  /* 0x000000ffff037224 */ /* 0x000fca00078e00ff */
.L_x_26407:
[----:B------:R-:W-:Y:S05]  /*11d0*/  BSYNC B2 ;  /* 0x0000000000027941 */ /* 0x000fea0003800000 */
.L_x_26405:
        /* <DEDUP_REMOVED lines=34> */
.L_x_26409:
        /* <DEDUP_REMOVED lines=38> */
.L_x_26410:
[----:B------:R-:W-:Y:S05]  /*1660*/  BSYNC B0 ;  /* 0x0000000000007941 */ /* 0x000fea0003800000 */
.L_x_26408:
        /* <DEDUP_REMOVED lines=12> */
[----:B0-----:R-:W-:Y:S01]  /*1730*/  MOV R28, 0x1760 ;  /* 0x00001760001c7802 */ /* 0x001fe20000000f00 */
[----:B------:R-:W-:-:S03]  /*1740*/  IMAD.MOV.U32 R29, RZ, RZ, R27 ;  /* 0x000000ffff1d7224 */ /* 0x000fc600078e001b */
[----:B-12---:R-:W-:Y:S05]  /*1750*/  CALL.REL.NOINC `($_ZN2at6native27unrolled_elementwise_kernelIZZZNS0_17expm1_kernel_cudaERNS_18TensorIteratorBaseEENKUlvE_clEvENKUlvE1_clEvEUlN3c107complexIdEEE_St5arrayIPcLm2EELi4E23TrivialOffsetCalculatorILi1EjESE_NS0_6memory15LoadWithoutCastENSF_16StoreWithoutCastEEEviT_T0_T2_T3_T4_T5_$__internal_trig_reduction_slowpathd) ;  /* 0x0000250000007944 */ /* 0x006fea0003c00000 */
[----:B------:R-:W-:Y:S05]  /*1760*/  BRA `(.L_x_26413) ;  /* 0x0000002000007947 */ /* 0x000fea0003800000 */
.L_x_26412:
[----:B------:R0:W2:Y:S01]  /*1770*/  DMUL R4, RZ, R26 ;  /* 0x0000001aff047228 */ /* 0x0000a20000000000 */
[----:B------:R-:W-:-:S05]  /*1780*/  IMAD.MOV.U32 R3, RZ, RZ, RZ ;  /* 0x000000ffff037224 */ /* 0x000fca00078e00ff */
.L_x_26413:
[----:B------:R-:W-:Y:S05]  /*1790*/  BSYNC B2 ;  /* 0x0000000000027941 */ /* 0x000fea0003800000 */
.L_x_26411:
        /* <DEDUP_REMOVED lines=64> */
.L_x_26415:
[----:B------:R-:W-:Y:S05]  /*1ba0*/  BSYNC B0 ;  /* 0x0000000000007941 */ /* 0x000fea0003800000 */
.L_x_26414:
        /* <DEDUP_REMOVED lines=13> */
[----:B0123--:R-:W-:Y:S05]  /*1c80*/  CALL.REL.NOINC `($_ZN2at6native27unrolled_elementwise_kernelIZZZNS0_17expm1_kernel_cudaERNS_18TensorIteratorBaseEENKUlvE_clEvENKUlvE1_clEvEUlN3c107complexIdEEE_St5arrayIPcLm2EELi4E23TrivialOffsetCalculatorILi1EjESE_NS0_6memory15LoadWithoutCastENSF_16StoreWithoutCastEEEviT_T0_T2_T3_T4_T5_$__internal_trig_reduction_slowpathd) ;  /* 0x00001fd000007944 */ /* 0x00ffea0003c00000 */
[----:B------:R-:W-:Y:S05]  /*1c90*/  BRA `(.L_x_26418) ;  /* 0x0000002000007947 */ /* 0x000fea0003800000 */
.L_x_26417:
[----:B0-----:R0:W3:Y:S01]  /*1ca0*/  DMUL R4, RZ, R26 ;  /* 0x0000001aff047228 */ /* 0x0010e20000000000 */
[----:B------:R-:W-:-:S05]  /*1cb0*/  IMAD.MOV.U32 R3, RZ, RZ, RZ ;  /* 0x000000ffff037224 */ /* 0x000fca00078e00ff */
.L_x_26418:
[----:B------:R-:W-:Y:S05]  /*1cc0*/  BSYNC B2 ;  /* 0x0000000000027941 */ /* 0x000fea0003800000 */
.L_x_26416:
[----:B------:R-:W-:Y:S02]  /*1cd0*/  IMAD.SHL.U32 R0, R3, 0x8, RZ ;  /* 0x0000000803007824 */ /* 0x000fe400078e00ff */
[----:B------:R-:W-:-:S03]  /*1ce0*/  IMAD.MOV.U32 R37, RZ, RZ, 0x8 ;  /* 0x00000008ff257424 */ /* 0x000fc600078e00ff */
[----:B------:R-:W-:-:S05]  /*1cf0*/  LOP3.LUT R0, R0, 0x8, RZ, 0xc0, !PT ;  /* 0x0000000800007812 */ /* 0x000fca00078ec0ff */
[----:B------:R-:W-:-:S05]  /*1d00*/  IMAD.WIDE.U32 R36, R0, R37, c[0x4][0x1b0] ;  /* 0x01006c0000247625 */ /* 0x000fca00078e0025 */
[----:B------:R-:W4:Y:S04]  /*1d10*/  LDG.E.128.CONSTANT R32, [R36.64] ;  /* 0x0000000624207981 */ /* 0x000f28000c1e9d00 */
[----:B------:R-:W5:Y:S04]  /*1d20*/  LDG.E.128.CONSTANT R28, [R36.64+0x10] ;  /* 0x00001006241c7981 */ /* 0x000f68000c1e9d00 */
[----:B0--3--:R-:W3:Y:S01]  /*1d30*/  LDG.E.128.CONSTANT R24, [R36.64+0x20] ;  /* 0x0000200624187981 */ /* 0x009ee2000c1e9d00 */
        /* <DEDUP_REMOVED lines=16> */
.L_x_26404:
[----:B------:R-:W-:Y:S05]  /*1e40*/  BSYNC B1 ;  /* 0x0000000000017941 */ /* 0x000fea0003800000 */
.L_x_26403:
[----:B------:R-:W3:Y:S01]  /*1e50*/  S2R R3, SR_TID.X ;  /* 0x0000000000037919 */ /* 0x000ee20000002100 */
[----:B------:R-:W-:Y:S01]  /*1e60*/  BSSY B1, `(.L_x_26419) ;  /* 0x00000df000017945 */ /* 0x000fe20003800000 */
[----:B------:R-:W-:Y:S01]  /*1e70*/  CS2R R26, SRZ ;  /* 0x00000000001a7805 */ /* 0x000fe2000001ff00 */
[----:B------:R-:W-:Y:S01]  /*1e80*/  CS2R R24, SRZ ;  /* 0x0000000000187805 */ /* 0x000fe2000001ff00 */
[----:B---3--:R-:W-:-:S04]  /*1e90*/  IADD3 R3, R3, 0x100, RZ ;  /* 0x0000010003037810 */ /* 0x008fc80007ffe0ff */
[----:B------:R-:W-:-:S13]  /*1ea0*/  ISETP.GE.AND P0, PT, R3, R6, PT ;  /* 0x000000060300720c */ /* 0x000fda0003f06270 */
[----:B------:R-:W-:Y:S05]  /*1eb0*/  @P0 BRA `(.L_x_26420) ;  /* 0x00000d9000000947 */ /* 0x000fea0003800000 */
[----:B------:R-:W3:Y:S01]  /*1ec0*/  DMUL R28, R18, 0.5 ;  /* 0x3fe00000121c7828 */ /* 0x000ee20000000000 */
[----:B------:R-:W-:Y:S05]  /*1ed0*/  BSSY B2, `(.L_x_26421) ;  /* 0x0000011000027945 */ /* 0x000fea0003800000 */
[----:B---3--:R-:W3:-:S14]  /*1ee0*/  DSETP.NEU.AND P0, PT, |R28|, +INF , PT ;  /* 0x7ff000001c00742a */ /* 0x008edc0003f0d200 */
[----:B---3--:R-:W-:Y:S05]  /*1ef0*/  @!P0 BRA `(.L_x_26422) ;  /* 0x000000c000008947 */ /* 0x008fea0003800000 */
[----:B------:R-:W3:-:S04]  /*1f00*/  DMUL R2, R28, c[0x2][0x0] ;  /* 0x008000001c027a28 */ /* 0x000ec80000000000 */
[----:B------:R-:W-:-:S06]  /*1f10*/  DSETP.GE.AND P0, PT, |R28|, 2.14748364800000000000e+09, PT ;  /* 0x41e000001c00742a */ /* 0x000fcc0003f06200 */
[----:B---3--:R-:W3:Y:S08]  /*1f20*/  F2I.F64 R3, R2 ;  /* 0x0000000200037311 */ /* 0x008ef00000301100 */
[----:B0--3--:R-:W0:Y:S02]  /*1f30*/  I2F.F64 R4, R3 ;  /* 0x0000000300047312 */ /* 0x009e240000201c00 */
[----:B0-----:R-:W0:-:S06]  /*1f40*/  DFMA R24, -R4, c[0x2][0x8], R28 ;  /* 0x0080020004187a2b */ /* 0x001e0c000000011c */
[----:B0-----:R-:W0:-:S06]  /*1f50*/  DFMA R24, -R4, c[0x2][0x10], R24 ;  /* 0x0080040004187a2b */ /* 0x001e0c0000000118 */
[----:B0-----:R0:W3:Y:S01]  /*1f60*/  DFMA R4, -R4, c[0x2][0x18], R24 ;  /* 0x0080060004047a2b */ /* 0x0010e20000000118 */
[----:B------:R-:W-:Y:S05]  /*1f70*/  @!P0 BRA `(.L_x_26423) ;  /* 0x0000006000008947 */ /* 0x000fea0003800000 */
[----:B------:R-:W-:Y:S01]  /*1f80*/  IMAD.MOV.U32 R0, RZ, RZ, R28 ;  /* 0x000000ffff007224 */ /* 0x000fe200078e001c */
[----:B------:R-:W-:-:S04]  /*1f90*/  MOV R28, 0x1fb0 ;  /* 0x00001fb0001c7802 */ /* 0x000fc80000000f00 */
[----:B0123--:R-:W-:Y:S05]  /*1fa0*/  CALL.REL.NOINC `($_ZN2at6native27unrolled_elementwise_kernelIZZZNS0_17expm1_kernel_cudaERNS_18TensorIteratorBaseEENKUlvE_clEvENKUlvE1_clEvEUlN3c107complexIdEEE_St5arrayIPcLm2EELi4E23TrivialOffsetCalculatorILi1EjESE_NS0_6memory15LoadWithoutCastENSF_16StoreWithoutCastEEEviT_T0_T2_T3_T4_T5_$__internal_trig_reduction_slowpathd) ;  /* 0x00001cb000007944 */ /* 0x00ffea0003c00000 */
[----:B------:R-:W-:Y:S05]  /*1fb0*/  BRA `(.L_x_26423) ;  /* 0x0000002000007947 */ /* 0x000fea0003800000 */
.L_x_26422:
[----:B0-----:R0:W3:Y:S01]  /*1fc0*/  DMUL R4, RZ, R28 ;  /* 0x0000001cff047228 */ /* 0x0010e20000000000 */
[----:B------:R-:W-:-:S05]  /*1fd0*/  IMAD.MOV.U32 R3, RZ, RZ, RZ ;  /* 0x000000ffff037224 */ /* 0x000fca00078e00ff */
.L_x_26423:
[----:B------:R-:W-:Y:S05]  /*1fe0*/  BSYNC B2 ;  /* 0x0000000000027941 */ /* 0x000fea0003800000 */
.L_x_26421:
        /* <DEDUP_REMOVED lines=10> */
[----:B------:R-:W-:Y:S01]  /*2090*/  IMAD.MOV.U32 R0, RZ, RZ, 0x3de5db65 ;  /* 0x3de5db65ff007424 */ /* 0x000fe200078e00ff */
[----:B------:R-:W-:Y:S01]  /*20a0*/  FSETP.GEU.FTZ.AND P2, PT, R17, 4.1931471824645996094, PT ;  /* 0x40862e431100780b */ /* 0x000fe20003f5e000 */
[----:B------:R-:W-:Y:S01]  /*20b0*/  BSSY B0, `(.L_x_26424) ;  /* 0x000003c000007945 */ /* 0x000fe20003800000 */
[----:B------:R-:W-:-:S02]  /*20c0*/  FSEL R38, -R38, 4.2945490664224492434e-19, !P0 ;  /* 0x20fd816426267808 */ /* 0x000fc40004000100 */
        /* <DEDUP_REMOVED lines=20> */
.L_x_26425:
        /* <DEDUP_REMOVED lines=8> */
[----:B0-----:R0:W3:-:S04]  /*2290*/  DADD R4, R2, -6.75539944105574400000e+15 ;  /* 0xc338000002047429 */ /* 0x0010c80000000000 */
[----:B0-----:R-:W-:Y:S02]  /*22a0*/  SEL R2, R2, RZ, P0 ;  /* 0x000000ff02027207 */ /* 0x001fe40000000000 */
[----:B---3--:R-:W0:Y:S02]  /*22b0*/  DFMA R24, R4, c[0x2][0x20], R16 ;  /* 0x0080080004187a2b */ /* 0x008e240000000010 */
        /* <DEDUP_REMOVED lines=27> */
.L_x_26426:
[----:B------:R-:W-:Y:S05]  /*2470*/  BSYNC B0 ;  /* 0x0000000000007941 */ /* 0x000fea0003800000 */
.L_x_26424:
        /* <DEDUP_REMOVED lines=12> */
[----:B0-----:R-:W-:Y:S01]  /*2540*/  MOV R28, 0x2570 ;  /* 0x00002570001c7802 */ /* 0x001fe20000000f00 */
[----:B------:R-:W-:-:S03]  /*2550*/  IMAD.MOV.U32 R29, RZ, RZ, R19 ;  /* 0x000000ffff1d7224 */ /* 0x000fc600078e0013 */
[----:B-123--:R-:W-:Y:S05]  /*2560*/  CALL.REL.NOINC `($_ZN2at6native27unrolled_elementwise_kernelIZZZNS0_17expm1_kernel_cudaERNS_18TensorIteratorBaseEENKUlvE_clEvENKUlvE1_clEvEUlN3c107complexIdEEE_St5arrayIPcLm2EELi4E23TrivialOffsetCalculatorILi1EjESE_NS0_6memory15LoadWithoutCastENSF_16StoreWithoutCastEEEviT_T0_T2_T3_T4_T5_$__internal_trig_reduction_slowpathd) ;  /* 0x000016f000007944 */ /* 0x00efea0003c00000 */
[----:B------:R-:W-:Y:S05]  /*2570*/  BRA `(.L_x_26429) ;  /* 0x0000002000007947 */ /* 0x000fea0003800000 */
.L_x_26428:
[----:B------:R0:W3:Y:S01]  /*2580*/  DMUL R4, RZ, R18 ;  /* 0x00000012ff047228 */ /* 0x0000e20000000000 */
[----:B------:R-:W-:-:S05]  /*2590*/  IMAD.MOV.U32 R3, RZ, RZ, RZ ;  /* 0x000000ffff037224 */ /* 0x000fca00078e00ff */
.L_x_26429:
[----:B------:R-:W-:Y:S05]  /*25a0*/  BSYNC B2 ;  /* 0x0000000000027941 */ /* 0x000fea0003800000 */
.L_x_26427:
[----:B------:R-:W-:Y:S01]  /*25b0*/  IADD3 R7, R3, 0x1, RZ ;  /* 0x0000000103077810 */ /* 0x000fe20007ffe0ff */
[----:B------:R-:W-:-:S04]  /*25c0*/  IMAD.MOV.U32 R3, RZ, RZ, 0x8 ;  /* 0x00000008ff037424 */ /* 0x000fc800078e00ff */
[----:B------:R-:W-:-:S05]  /*25d0*/  IMAD.SHL.U32 R0, R7, 0x8, RZ ;  /* 0x0000000807007824 */ /* 0x000fca00078e00ff */
[----:B------:R-:W-:-:S05]  /*25e0*/  LOP3.LUT R0, R0, 0x8, RZ, 0xc0, !PT ;  /* 0x0000000800007812 */ /* 0x000fca00078ec0ff */
[----:B------:R-:W-:-:S05]  /*25f0*/  IMAD.WIDE.U32 R2, R0, R3, c[0x4][0x1b0] ;  /* 0x01006c0000027625 */ /* 0x000fca00078e0003 */
[----:B0-----:R-:W4:Y:S04]  /*2600*/  LDG.E.128.CONSTANT R28, [R2.64] ;  /* 0x00000006021c7981 */ /* 0x001f28000c1e9d00 */
[----:B------:R0:W5:Y:S04]  /*2610*/  LDG.E.128.CONSTANT R32, [R2.64+0x10] ;  /* 0x0000100602207981 */ /* 0x000168000c1e9d00 */
[----:B---3--:R0:W3:Y:S01]  /*2620*/  LDG.E.128.CONSTANT R36, [R2.64+0x20] ;  /* 0x0000200602247981 */ /* 0x0080e2000c1e9d00 */
        /* <DEDUP_REMOVED lines=9> */
[----:B------:R-:W4:-:S06]  /*26c0*/  DMUL R40, R4, R4 ;  /* 0x0000000404287228 */ /* 0x000f0c0000000000 */
[C---:B----4-:R2:W4:Y:S02]  /*26d0*/  DFMA R28, R40.reuse, R42, R28 ;  /* 0x0000002a281c722b */ /* 0x050524000000001c */
[----:B--2---:R-:W-:Y:S02]  /*26e0*/  IMAD.MOV.U32 R42, RZ, RZ, 0x652b82fe ;  /* 0x652b82feff2a7424 */ /* 0x004fe400078e00ff */
[----:B------:R-:W-:Y:S02]  /*26f0*/  IMAD.MOV.U32 R43, RZ, RZ, 0x3ff71547 ;  /* 0x3ff71547ff2b7424 */ /* 0x000fe400078e00ff */
[----:B----4-:R-:W5:-:S04]  /*2700*/  DFMA R30, R40, R28, R30 ;  /* 0x0000001c281e722b */ /* 0x010f48000000001e */
[----:B0-----:R-:W0:-:S04]  /*2710*/  DFMA R2, R16, R42, 6.75539944105574400000e+15 ;  /* 0x433800001002742b */ /* 0x001e08000000002a */
[----:B-----5:R2:W4:Y:S02]  /*2720*/  DFMA R32, R40, R30, R32 ;  /* 0x0000001e2820722b */ /* 0x0205240000000020 */
[----:B--2---:R-:W-:Y:S02]  /*2730*/  IMAD.MOV.U32 R30, RZ, RZ, 0x69ce2bdf ;  /* 0x69ce2bdfff1e7424 */ /* 0x004fe400078e00ff */
[----:B0-----:R-:W0:Y:S01]  /*2740*/  DADD R28, R2, -6.75539944105574400000e+15 ;  /* 0xc3380000021c7429 */ /* 0x001e220000000000 */
[----:B------:R-:W-:-:S03]  /*2750*/  IMAD.MOV.U32 R31, RZ, RZ, 0x3e5ade15 ;  /* 0x3e5ade15ff1f7424 */ /* 0x000fc600078e00ff */
[----:B----4-:R-:W3:-:S04]  /*2760*/  DFMA R32, R40, R32, R34 ;  /* 0x000000202820722b */ /* 0x010ec80000000022 */
[----:B0-----:R-:W0:-:S04]  /*2770*/  DFMA R42, R28, c[0x2][0x20], R16 ;  /* 0x008008001c2a7a2b */ /* 0x001e080000000010 */
[----:B---3--:R-:W2:-:S04]  /*2780*/  DFMA R32, R40, R32, R36 ;  /* 0x000000202820722b */ /* 0x008e880000000024 */
        /* <DEDUP_REMOVED lines=34> */
.L_x_26431:
[----:B------:R-:W-:Y:S05]  /*29b0*/  BSYNC B0 ;  /* 0x0000000000007941 */ /* 0x000fea0003800000 */
.L_x_26430:
        /* <DEDUP_REMOVED lines=15> */
.L_x_26433:
[----:B0-----:R0:W3:Y:S01]  /*2ab0*/  DMUL R4, RZ, R18 ;  /* 0x00000012ff047228 */ /* 0x0010e20000000000 */
[----:B------:R-:W-:-:S05]  /*2ac0*/  IMAD.MOV.U32 R3, RZ, RZ, RZ ;  /* 0x000000ffff037224 */ /* 0x000fca00078e00ff */
.L_x_26434:
[----:B------:R-:W-:Y:S05]  /*2ad0*/  BSYNC B2 ;  /* 0x0000000000027941 */ /* 0x000fea0003800000 */
.L_x_26432:
        /* <DEDUP_REMOVED lines=23> */
.L_x_26420:
[----:B------:R-:W-:Y:S05]  /*2c50*/  BSYNC B1 ;  /* 0x0000000000017941 */ /* 0x000fea0003800000 */
.L_x_26419:
        /* <DEDUP_REMOVED lines=23> */
.L_x_26438:
[----:B0-----:R0:W3:Y:S01]  /*2dd0*/  DMUL R4, RZ, R28 ;  /* 0x0000001cff047228 */ /* 0x0010e20000000000 */
[----:B------:R-:W-:-:S05]  /*2de0*/  IMAD.MOV.U32 R3, RZ, RZ, RZ ;  /* 0x000000ffff037224 */ /* 0x000fca00078e00ff */
.L_x_26439:
[----:B------:R-:W-:Y:S05]  /*2df0*/  BSYNC B2 ;  /* 0x0000000000027941 */ /* 0x000fea0003800000 */
.L_x_26437:
        /* <DEDUP_REMOVED lines=34> */
.L_x_26441:
        /* <DEDUP_REMOVED lines=38> */
.L_x_26442:
[----:B------:R-:W-:Y:S05]  /*3280*/  BSYNC B0 ;  /* 0x0000000000007941 */ /* 0x000fea0003800000 */
.L_x_26440:
        /* <DEDUP_REMOVED lines=16> */
.L_x_26444:
[----:B------:R0:W3:Y:S01]  /*3390*/  DMUL R4, RZ, R14 ;  /* 0x0000000eff047228 */ /* 0x0000e20000000000 */
[----:B------:R-:W-:-:S05]  /*33a0*/  IMAD.MOV.U32 R3, RZ, RZ, RZ ;  /* 0x000000ffff037224 */ /* 0x000fca00078e00ff */
.L_x_26445:
[----:B------:R-:W-:Y:S05]  /*33b0*/  BSYNC B2 ;  /* 0x0000000000027941 */ /* 0x000fea0003800000 */
.L_x_26443:
        /* <DEDUP_REMOVED lines=12> */
[----:B------:R-:W-:-:S02]  /*3480*/  IMAD.MOV.U32 R0, RZ, RZ, 0x3de5db65 ;  /* 0x3de5db65ff007424 */ /* 0x000fc400078e00ff */
[----:B--2---:R-:W-:Y:S01]  /*3490*/  DMUL R18, R40, R18 ;  /* 0x0000001228127228 */ /* 0x004fe20000000000 */
[----:B------:R-:W-:Y:S02]  /*34a0*/  FSEL R42, -R42, 4.2945490664224492434e-19, !P0 ;  /* 0x20fd81642a2a7808 */ /* 0x000fe40004000100 */
[----:B------:R-:W-:Y:S01]  /*34b0*/  FSEL R43, R0, -0.082518599927425384521, !P0 ;  /* 0xbda8ff83002b7808 */ /* 0x000fe20004000000 */
        /* <DEDUP_REMOVED lines=47> */
.L_x_26447:
[----:B------:R-:W-:Y:S05]  /*37b0*/  BSYNC B0 ;  /* 0x0000000000007941 */ /* 0x000fea0003800000 */
.L_x_26446:
        /* <DEDUP_REMOVED lines=15> */
.L_x_26449:
[----:B0-----:R0:W3:Y:S01]  /*38b0*/  DMUL R4, RZ, R14 ;  /* 0x0000000eff047228 */ /* 0x0010e20000000000 */
[----:B------:R-:W-:-:S05]  /*38c0*/  IMAD.MOV.U32 R3, RZ, RZ, RZ ;  /* 0x000000ffff037224 */ /* 0x000fca00078e00ff */
.L_x_26450:
[----:B------:R-:W-:Y:S05]  /*38d0*/  BSYNC B2 ;  /* 0x0000000000027941 */ /* 0x000fea0003800000 */
.L_x_26448:
        /* <DEDUP_REMOVED lines=23> */
.L_x_26436:
[----:B------:R-:W-:Y:S05]  /*3a50*/  BSYNC B1 ;  /* 0x0000000000017941 */ /* 0x000fea0003800000 */
.L_x_26435:
[----:B------:R-:W3:Y:S01]  /*3a60*/  S2R R3, SR_TID.X ;  /* 0x0000000000037919 */ /* 0x000ee20000002100 */
[----:B------:R-:W-:Y:S01]  /*3a70*/  BSSY B0, `(.L_x_26451) ;  /* 0x0000016000007945 */ /* 0x000fe20003800000 */
[----:B---3--:R-:W-:Y:S01]  /*3a80*/  ISETP.GE.AND P1, PT, R3, R6, PT ;  /* 0x000000060300720c */ /* 0x008fe20003f26270 */
[----:B------:R-:W-:-:S12]  /*3a90*/  IMAD.MOV.U32 R7, RZ, RZ, R3 ;  /* 0x000000ffff077224 */ /* 0x000fd800078e0003 */
[----:B------:R-:W3:Y:S01]  /*3aa0*/  @!P1 S2R R2, SR_CTAID.X ;  /* 0x0000000000029919 */ /* 0x000ee20000002500 */
[----:B0-----:R-:W-:Y:S01]  /*3ab0*/  @!P1 IMAD.MOV.U32 R5, RZ, RZ, 0x10 ;  /* 0x00000010ff059424 */ /* 0x001fe200078e00ff */
[----:B------:R-:W-:-:S04]  /*3ac0*/  @!P1 IADD3 R7, R3, 0x80, RZ ;  /* 0x0000008003079810 */ /* 0x000fc80007ffe0ff */
[----:B------:R-:W-:Y:S01]  /*3ad0*/  ISETP.GE.AND P0, PT, R7, R6, PT ;  /* 0x000000060700720c */ /* 0x000fe20003f06270 */
[----:B---3--:R-:W-:-:S04]  /*3ae0*/  @!P1 IMAD R2, R2, 0x200, R3 ;  /* 0x0000020002029824 */ /* 0x008fc800078e0203 */
[----:B------:R-:W-:-:S05]  /*3af0*/  @!P1 IMAD.WIDE.U32 R2, R2, R5, c[0x0][0x168] ;  /* 0x00005a0002029625 */ /* 0x000fca00078e0005 */
[----:B-1----:R0:W-:Y:S03]  /*3b00*/  @!P1 STG.E.128 [R2.64], R8 ;  /* 0x0000000802009986 */ /* 0x0021e6000c101d06 */
[----:B------:R-:W-:Y:S05]  /*3b10*/  @P0 BRA `(.L_x_26452) ;  /* 0x000000b000000947 */ /* 0x000fea0003800000 */
[----:B------:R-:W1:Y:S01]  /*3b20*/  S2R R0, SR_CTAID.X ;  /* 0x0000000000007919 */ /* 0x000e620000002500 */
[----:B------:R-:W-:Y:S02]  /*3b30*/  IMAD.MOV.U32 R5, RZ, RZ, 0x10 ;  /* 0x00000010ff057424 */ /* 0x000fe400078e00ff */
[----:B01----:R-:W-:Y:S01]  /*3b40*/  IMAD R2, R0, 0x200, R7 ;  /* 0x0000020000027824 */ /* 0x003fe200078e0207 */
[----:B------:R-:W-:-:S03]  /*3b50*/  IADD3 R7, R7, 0x80, RZ ;  /* 0x0000008007077810 */ /* 0x000fc60007ffe0ff */
[----:B------:R-:W-:Y:S01]  /*3b60*/  IMAD.WIDE.U32 R2, R2, R5, c[0x0][0x168] ;  /* 0x00005a0002027625 */ /* 0x000fe200078e0005 */
[----:B------:R-:W-:-:S04]  /*3b70*/  ISETP.GE.AND P0, PT, R7, R6, PT ;  /* 0x000000060700720c */ /* 0x000fc80003f06270 */
[----:B--2---:R0:W-:Y:S09]  /*3b80*/  STG.E.128 [R2.64], R20 ;  /* 0x0000001402007986 */ /* 0x0041f2000c101d06 */
[----:B------:R-:W-:Y:S01]  /*3b90*/  @!P0 IMAD R4, R0, 0x200, R7 ;  /* 0x0000020000048824 */ /* 0x000fe200078e0207 */
[----:B------:R-:W-:-:S03]  /*3ba0*/  @!P0 IADD3 R7, R7, 0x80, RZ ;  /* 0x0000008007078810 */ /* 0x000fc60007ffe0ff */
[----:B------:R-:W-:-:S05]  /*3bb0*/  @!P0 IMAD.WIDE.U32 R4, R4, R5, c[0x0][0x168] ;  /* 0x00005a0004048625 */ /* 0x000fca00078e0005 */
[----:B------:R0:W-:Y:S02]  /*3bc0*/  @!P0 STG.E.128 [R4.64], R24 ;  /* 0x0000001804008986 */ /* 0x0001e4000c101d06 */
.L_x_26452:
[----:B------:R-:W-:Y:S05]  /*3bd0*/  BSYNC B0 ;  /* 0x0000000000007941 */ /* 0x000fea0003800000 */
.L_x_26451:
[----:B------:R-:W-:-:S13]  /*3be0*/  ISETP.GE.AND P0, PT, R7, R6, PT ;  /* 0x000000060700720c */ /* 0x000fda0003f06270 */
[----:B------:R-:W-:Y:S05]  /*3bf0*/  @P0 EXIT ;  /* 0x000000000000094d */ /* 0x000fea0003800000 */
[----:B0-----:R-:W0:Y:S01]  /*3c00*/  S2R R2, SR_CTAID.X ;  /* 0x0000000000027919 */ /* 0x001e220000002500 */
[----:B------:R-:W-:Y:S02]  /*3c10*/  IMAD.MOV.U32 R3, RZ, RZ, 0x10 ;  /* 0x00000010ff037424 */ /* 0x000fe400078e00ff */
[----:B0-----:R-:W-:-:S04]  /*3c20*/  IMAD R2, R2, 0x200, R7 ;  /* 0x0000020002027824 */ /* 0x001fc800078e0207 */
[----:B------:R-:W-:-:S05]  /*3c30*/  IMAD.WIDE.U32 R2, R2, R3, c[0x0][0x168] ;  /* 0x00005a0002027625 */ /* 0x000fca00078e0003 */
[----:B--2---:R-:W-:Y:S01]  /*3c40*/  STG.E.128 [R2.64], R16 ;  /* 0x0000001002007986 */ /* 0x004fe2000c101d06 */
[----:B------:R-:W-:Y:S05]  /*3c50*/  EXIT ;  /* 0x000000000000794d */ /* 0x000fea0003800000 */
        .type           $_ZN2at6native27unrolled_elementwise_kernelIZZZNS0_17expm1_kernel_cudaERNS_18TensorIteratorBaseEENKUlvE_clEvENKUlvE1_clEvEUlN3c107complexIdEEE_St5arrayIPcLm2EELi4E23TrivialOffsetCalculatorILi1EjESE_NS0_6memory15LoadWithoutCastENSF_16StoreWithoutCastEEEviT_T0_T2_T3_T4_T5_$__internal_trig_reduction_slowpathd,@function
        .size           $_ZN2at6native27unrolled_elementwise_kernelIZZZNS0_17expm1_kernel_cudaERNS_18TensorIteratorBaseEENKUlvE_clEvENKUlvE1_clEvEUlN3c107complexIdEEE_St5arrayIPcLm2EELi4E23TrivialOffsetCalculatorILi1EjESE_NS0_6memory15LoadWithoutCastENSF_16StoreWithoutCastEEEviT_T0_T2_T3_T4_T5_$__internal_trig_reduction_slowpathd,(.L_x_33999 - $_ZN2at6native27unrolled_elementwise_kernelIZZZNS0_17expm1_kernel_cudaERNS_18TensorIteratorBaseEENKUlvE_clEvENKUlvE1_clEvEUlN3c107complexIdEEE_St5arrayIPcLm2EELi4E23TrivialOffsetCalculatorILi1EjESE_NS0_6memory15LoadWithoutCastENSF_16StoreWithoutCastEEEviT_T0_T2_T3_T4_T5_$__internal_trig_reduction_slowpathd)
$_ZN2at6native27unrolled_elementwise_kernelIZZZNS0_17expm1_kernel_cudaERNS_18TensorIteratorBaseEENKUlvE_clEvENKUlvE1_clEvEUlN3c107complexIdEEE_St5arrayIPcLm2EELi4E23TrivialOffsetCalculatorILi1EjESE_NS0_6memory15LoadWithoutCastENSF_16StoreWithoutCastEEEviT_T0_T2_T3_T4_T5_$__internal_trig_reduction_slowpathd:
        /* <DEDUP_REMOVED lines=20> */
[----:B------:R-:W-:Y:S01]  /*3da0*/  SHF.L.U64.HI R32, R0, 0xb, R29 ;  /* 0x0000000b00207819 */ /* 0x000fe2000001021d */
[----:B------:R-:W-:Y:S01]  /*3db0*/  IMAD.MOV.U32 R4, RZ, RZ, R2 ;  /* 0x000000ffff047224 */ /* 0x000fe200078e0002 */
[----:B------:R-:W-:Y:S01]  /*3dc0*/  CS2R R38, SRZ ;  /* 0x0000000000267805 */ /* 0x000fe2000001ff00 */
[----:B------:R-:W-:Y:S01]  /*3dd0*/  IMAD.WIDE R30, R2, R5, c[0x4][0x1b8] ;  /* 0x01006e00021e7625 */ /* 0x000fe200078e0205 */
[----:B------:R-:W-:-:S03]  /*3de0*/  LOP3.LUT R32, R32, 0x80000000, RZ, 0xfc, !PT ;  /* 0x8000000020207812 */ /* 0x000fc600078efcff */
[----:B------:R-:W-:Y:S02]  /*3df0*/  IMAD.SHL.U32 R5, R0, 0x800, RZ ;  /* 0x0000080000057824 */ /* 0x000fe400078e00ff */
[----:B------:R-:W-:Y:S02]  /*3e00*/  IMAD.MOV.U32 R0, RZ, RZ, R1 ;  /* 0x000000ffff007224 */ /* 0x000fe400078e0001 */
.L_x_26456:
[----:B------:R-:W-:Y:S02]  /*3e10*/  ULDC.64 UR4, c[0x0][0x118] ;  /* 0x0000460000047ab9 */ /* 0x000fe40000000a00 */
[----:B------:R-:W2:Y:S01]  /*3e20*/  LDG.E.64.CONSTANT R36, [R30.64] ;  /* 0x000000041e247981 */ /* 0x000ea2000c1e9b00 */
[----:B------:R-:W-:Y:S01]  /*3e30*/  IADD3 R4, R4, 0x1, RZ ;  /* 0x0000000104047810 */ /* 0x000fe20007ffe0ff */
[----:B--2---:R-:W-:-:S04]  /*3e40*/  IMAD.WIDE.U32 R38, P4, R36, R5, R38 ;  /* 0x0000000524267225 */ /* 0x004fc80007880026 */
[----:B------:R-:W-:Y:S02]  /*3e50*/  IMAD R34, R36, R32, RZ ;  /* 0x0000002024227224 */ /* 0x000fe400078e02ff */
[----:B------:R-:W-:-:S03]  /*3e60*/  IMAD R33, R37, R5, RZ ;  /* 0x0000000525217224 */ /* 0x000fc600078e02ff */
[----:B------:R-:W-:-:S04]  /*3e70*/  IADD3 R34, P0, R34, R39, RZ ;  /* 0x0000002722227210 */ /* 0x000fc80007f1e0ff */
[----:B------:R-:W-:Y:S01]  /*3e80*/  IADD3 R39, P1, R33, R34, RZ ;  /* 0x0000002221277210 */ /* 0x000fe20007f3e0ff */
[----:B------:R-:W-:-:S04]  /*3e90*/  IMAD.HI.U32 R34, R36, R32, RZ ;  /* 0x0000002024227227 */ /* 0x000fc800078e00ff */
[C---:B------:R-:W-:Y:S01]  /*3ea0*/  IMAD.HI.U32 R33, R37.reuse, R5, RZ ;  /* 0x0000000525217227 */ /* 0x040fe200078e00ff */
[----:B------:R0:W-:Y:S03]  /*3eb0*/  STL.64 [R0], R38 ;  /* 0x0000002600007387 */ /* 0x0001e60000100a00 */
[----:B------:R-:W-:Y:S01]  /*3ec0*/  IMAD.X R34, RZ, RZ, R34, P4 ;  /* 0x000000ffff227224 */ /* 0x000fe200020e0622 */
[----:B------:R-:W-:Y:S01]  /*3ed0*/  ISETP.GE.AND P4, PT, R4, R3, PT ;  /* 0x000000030400720c */ /* 0x000fe20003f86270 */
[----:B------:R-:W-:-:S03]  /*3ee0*/  IMAD R36, R37, R32, RZ ;  /* 0x0000002025247224 */ /* 0x000fc600078e02ff */
[----:B------:R-:W-:Y:S01]  /*3ef0*/  IADD3.X R33, P0, R33, R34, RZ, P0, !PT ;  /* 0x0000002221217210 */ /* 0x000fe2000071e4ff */
[----:B------:R-:W-:-:S03]  /*3f00*/  IMAD.HI.U32 R34, R37, R32, RZ ;  /* 0x0000002025227227 */ /* 0x000fc600078e00ff */
[----:B------:R-:W-:Y:S01]  /*3f10*/  IADD3.X R36, P1, R36, R33, RZ, P1, !PT ;  /* 0x0000002124247210 */ /* 0x000fe20000f3e4ff */
[----:B------:R-:W-:Y:S01]  /*3f20*/  IMAD.X R34, RZ, RZ, R34, P0 ;  /* 0x000000ffff227224 */ /* 0x000fe200000e0622 */
[----:B------:R-:W-:Y:S02]  /*3f30*/  IADD3 R30, P0, R30, 0x8, RZ ;  /* 0x000000081e1e7810 */ /* 0x000fe40007f1e0ff */
[----:B0-----:R-:W-:Y:S01]  /*3f40*/  IADD3 R0, R0, 0x8, RZ ;  /* 0x0000000800007810 */ /* 0x001fe20007ffe0ff */
[----:B------:R-:W-:Y:S02]  /*3f50*/  IMAD.X R37, RZ, RZ, R34, P1 ;  /* 0x000000ffff257224 */ /* 0x000fe400008e0622 */
[----:B------:R-:W-:Y:S02]  /*3f60*/  IMAD.X R31, RZ, RZ, R31, P0 ;  /* 0x000000ffff1f7224 */ /* 0x000fe400000e061f */
[----:B------:R-:W-:Y:S02]  /*3f70*/  IMAD.MOV.U32 R38, RZ, RZ, R36 ;  /* 0x000000ffff267224 */ /* 0x000fe400078e0024 */
[----:B------:R-:W-:Y:S01]  /*3f80*/  IMAD.MOV.U32 R39, RZ, RZ, R37 ;  /* 0x000000ffff277224 */ /* 0x000fe200078e0025 */
[----:B------:R-:W-:Y:S05]  /*3f90*/  @!P4 BRA `(.L_x_26456) ;  /* 0xfffffe700000c947 */ /* 0x000fea000383ffff */
.L_x_26455:
[----:B------:R-:W-:Y:S05]  /*3fa0*/  BSYNC B0 ;  /* 0x0000000000007941 */ /* 0x000fea0003800000 */
.L_x_26454:
        /* <DEDUP_REMOVED lines=9> */
[-C--:B------:R-:W-:Y:S02]  /*4040*/  @P3 SHF.L.U64.HI R35, R4, R7.reuse, R5 ;  /* 0x0000000704233219 */ /* 0x080fe40000010205 */
[-CC-:B---3--:R-:W-:Y:S02]  /*4050*/  @P3 SHF.R.U64 R31, R32, R0.reuse, R33.reuse ;  /* 0x00000000201f3219 */ /* 0x188fe40000001221 */
[-C--:B------:R-:W-:Y:S02]  /*4060*/  @P3 SHF.R.U32.HI R32, RZ, R0.reuse, R33 ;  /* 0x00000000ff203219 */ /* 0x080fe40000011621 */
[----:B------:R-:W-:Y:S02]  /*4070*/  @P3 SHF.R.U64 R33, R4, R0, R5 ;  /* 0x0000000004213219 */ /* 0x000fe40000001205 */
[----:B------:R-:W-:Y:S02]  /*4080*/  @P3 LOP3.LUT R4, R31, R30, RZ, 0xfc, !PT ;  /* 0x0000001e1f043212 */ /* 0x000fe400078efcff */
[----:B----4-:R-:W-:-:S02]  /*4090*/  @P3 SHF.L.U32 R30, R2, R7, RZ ;  /* 0x00000007021e3219 */ /* 0x010fc400000006ff */
[----:B------:R-:W-:Y:S02]  /*40a0*/  @P3 SHF.R.U32.HI R0, RZ, R0, R5 ;  /* 0x00000000ff003219 */ /* 0x000fe40000011605 */
[----:B------:R-:W-:Y:S02]  /*40b0*/  @P3 SHF.L.U64.HI R7, R2, R7, R3 ;  /* 0x0000000702073219 */ /* 0x000fe40000010203 */
[----:B------:R-:W-:Y:S01]  /*40c0*/  @P3 LOP3.LUT R5, R32, R35, RZ, 0xfc, !PT ;  /* 0x0000002320053212 */ /* 0x000fe200078efcff */
[----:B------:R-:W-:Y:S01]  /*40d0*/  IMAD.MOV.U32 R35, RZ, RZ, RZ ;  /* 0x000000ffff237224 */ /* 0x000fe200078e00ff */
[----:B------:R-:W-:Y:S02]  /*40e0*/  @P3 LOP3.LUT R2, R30, R33, RZ, 0xfc, !PT ;  /* 0x000000211e023212 */ /* 0x000fe400078efcff */
[C-C-:B------:R-:W-:Y:S01]  /*40f0*/  SHF.L.U64.HI R30, R4.reuse, 0x2, R5.reuse ;  /* 0x00000002041e7819 */ /* 0x140fe20000010205 */
[----:B------:R-:W-:Y:S01]  /*4100*/  IMAD.SHL.U32 R4, R4, 0x4, RZ ;  /* 0x0000000404047824 */ /* 0x000fe200078e00ff */
[----:B------:R-:W-:Y:S01]  /*4110*/  SHF.R.U32.HI R5, RZ, 0x1e, R5 ;  /* 0x0000001eff057819 */ /* 0x000fe20000011605 */
[----:B------:R-:W-:Y:S01]  /*4120*/  IMAD.SHL.U32 R32, R2, 0x4, RZ ;  /* 0x0000000402207824 */ /* 0x000fe200078e00ff */
        /* <DEDUP_REMOVED lines=15> */
[----:B------:R-:W-:Y:S01]  /*4220*/  SEL R33, R5, R2, !P0 ;  /* 0x0000000205217207 */ /* 0x000fe20004000000 */
[----:B------:R-:W-:-:S03]  /*4230*/  @P1 IMAD.MOV R4, RZ, RZ, -R4 ;  /* 0x000000ffff041224 */ /* 0x000fc600078e0a04 */
[----:B------:R-:W1:Y:S02]  /*4240*/  FLO.U32 R32, R33 ;  /* 0x0000002100207300 */ /* 0x000e6400000e0000 */
[C---:B-1----:R-:W-:Y:S02]  /*4250*/  IADD3 R7, -R32.reuse, 0x1f, RZ ;  /* 0x0000001f20077810 */ /* 0x042fe40007ffe1ff */
[----:B------:R-:W-:-:S03]  /*4260*/  IADD3 R32, -R32, 0x3f, RZ ;  /* 0x0000003f20207810 */ /* 0x000fc60007ffe1ff */
[----:B------:R-:W-:Y:S01]  /*4270*/  @P0 IMAD.MOV R32, RZ, RZ, R7 ;  /* 0x000000ffff200224 */ /* 0x000fe200078e0207 */
[----:B------:R-:W-:-:S04]  /*4280*/  SEL R7, R30, R31, !P1 ;  /* 0x0000001f1e077207 */ /* 0x000fc80004800000 */
[C---:B------:R-:W-:Y:S02]  /*4290*/  ISETP.NE.U32.AND P0, PT, R32.reuse, RZ, PT ;  /* 0x000000ff2000720c */ /* 0x040fe40003f05070 */
[----:B0-----:R-:W-:Y:S02]  /*42a0*/  IADD3 R34, -R32, 0x40, RZ ;  /* 0x0000004020227810 */ /* 0x001fe40007ffe1ff */
[----:B------:R-:W-:Y:S02]  /*42b0*/  ISETP.NE.AND.EX P0, PT, RZ, RZ, PT, P0 ;  /* 0x000000ffff00720c */ /* 0x000fe40003f05300 */
[C---:B------:R-:W-:Y:S02]  /*42c0*/  SHF.L.U32 R30, R5.reuse, R32, RZ ;  /* 0x00000020051e7219 */ /* 0x040fe400000006ff */
[----:B------:R-:W-:Y:S02]  /*42d0*/  SHF.R.U64 R31, R4, R34, R7 ;  /* 0x00000022041f7219 */ /* 0x000fe40000001207 */
[----:B------:R-:W-:-:S02]  /*42e0*/  SHF.L.U64.HI R4, R5, R32, R2 ;  /* 0x0000002005047219 */ /* 0x000fc40000010202 */
[----:B------:R-:W-:-:S05]  /*42f0*/  SHF.R.U32.HI R7, RZ, R34, R7 ;  /* 0x00000022ff077219 */ /* 0x000fca0000011607 */
[----:B------:R-:W-:Y:S02]  /*4300*/  @P0 LOP3.LUT R5, R31, R30, RZ, 0xfc, !PT ;  /* 0x0000001e1f050212 */ /* 0x000fe400078efcff */
[----:B------:R-:W-:-:S03]  /*4310*/  @P0 LOP3.LUT R2, R7, R4, RZ, 0xfc, !PT ;  /* 0x0000000407020212 */ /* 0x000fc600078efcff */
        /* <DEDUP_REMOVED lines=18> */
[----:B------:R-:W-:-:S03]  /*4440*/  LOP3.LUT R4, R0, 0x1, RZ, 0xc0, !PT ;  /* 0x0000000100047812 */ /* 0x000fc600078ec0ff */
[----:B------:R-:W-:Y:S01]  /*4450*/  IMAD.X R2, RZ, RZ, R2, P3 ;  /* 0x000000ffff027224 */ /* 0x000fe200018e0602 */
[----:B------:R-:W-:-:S04]  /*4460*/  LEA.HI R3, R3, R4, RZ, 0x2 ;  /* 0x0000000403037211 */ /* 0x000fc800078f10ff */
[----:B------:R-:W-:-:S04]  /*4470*/  SHF.R.U64 R5, R5, 0xa, R2 ;  /* 0x0000000a05057819 */ /* 0x000fc80000001202 */
[----:B------:R-:W-:Y:S02]  /*4480*/  IADD3 R7, P3, R5, 0x1, RZ ;  /* 0x0000000105077810 */ /* 0x000fe40007f7e0ff */
[----:B------:R-:W-:Y:S02]  /*4490*/  SEL R5, RZ, 0x1, !P0 ;  /* 0x00000001ff057807 */ /* 0x000fe40004000000 */
[----:B------:R-:W-:Y:S02]  /*44a0*/  LEA.HI.X R2, R2, RZ, RZ, 0x16, P3 ;  /* 0x000000ff02027211 */ /* 0x000fe400018fb4ff */
[----:B------:R-:W-:Y:S01]  /*44b0*/  LOP3.LUT P0, R29, R29, 0x80000000, RZ, 0xc0, !PT ;  /* 0x800000001d1d7812 */ /* 0x000fe2000780c0ff */
[----:B------:R-:W-:Y:S01]  /*44c0*/  IMAD.IADD R5, R5, 0x1, R32 ;  /* 0x0000000105057824 */ /* 0x000fe200078e0220 */
[--C-:B------:R-:W-:Y:S02]  /*44d0*/  SHF.R.U64 R7, R7, 0x1, R2.reuse ;  /* 0x0000000107077819 */ /* 0x100fe40000001202 */
[----:B------:R-:W-:Y:S01]  /*44e0*/  SHF.R.U32.HI R2, RZ, 0x1, R2 ;  /* 0x00000001ff027819 */ /* 0x000fe20000011602 */
[----:B------:R-:W-:Y:S01]  /*44f0*/  IMAD.SHL.U32 R5, R5, 0x100000, RZ ;  /* 0x0010000005057824 */ /* 0x000fe200078e00ff */
[----:B------:R-:W-:-:S02]  /*4500*/  IADD3 R0, P3, P4, R7, -UR4, RZ ;  /* 0x8000000407007c10 */ /* 0x000fc4000fc7e0ff */
[----:B------:R-:W-:Y:S02]  /*4510*/  @P1 LOP3.LUT R29, R29, 0x80000000, RZ, 0x3c, !PT ;  /* 0x800000001d1d1812 */ /* 0x000fe400078e3cff */
[----:B------:R-:W-:-:S03]  /*4520*/  IADD3.X R2, R2, 0x3fe00000, ~R5, P3, P4 ;  /* 0x3fe0000002027810 */ /* 0x000fc60001fe8c05 */
[----:B------:R-:W-:Y:S01]  /*4530*/  @P0 IMAD.MOV R3, RZ, RZ, -R3 ;  /* 0x000000ffff030224 */ /* 0x000fe200078e0a03 */
[----:B------:R-:W-:-:S05]  /*4540*/  LOP3.LUT R29, R2, R29, RZ, 0xfc, !PT ;  /* 0x0000001d021d7212 */ /* 0x000fca00078efcff */
.L_x_26453:
[----:B------:R-:W-:Y:S02]  /*4550*/  IMAD.MOV.U32 R5, RZ, RZ, R29 ;  /* 0x000000ffff057224 */ /* 0x000fe400078e001d */
[----:B------:R-:W-:Y:S02]  /*4560*/  IMAD.MOV.U32 R29, RZ, RZ, 0x0 ;  /* 0x00000000ff1d7424 */ /* 0x000fe400078e00ff */
[----:B------:R-:W-:Y:S02]  /*4570*/  IMAD.MOV.U32 R4, RZ, RZ, R0 ;  /* 0x000000ffff047224 */ /* 0x000fe400078e0000 */
[----:B------:R-:W-:Y:S05]  /*4580*/  RET.REL.NODEC R28 `(_ZN2at6native27unrolled_elementwise_kernelIZZZNS0_17expm1_kernel_cudaERNS_18TensorIteratorBaseEENKUlvE_clEvENKUlvE1_clEvEUlN3c107complexIdEEE_St5arrayIPcLm2EELi4E23TrivialOffsetCalculatorILi1EjESE_NS0_6memory15LoadWithoutCastENSF_16StoreWithoutCastEEEviT_T0_T2_T3_T4_T5_) ;  /* 0xffffba701c007950 */ /* 0x000fea0003c3ffff */
.L_x_26457:
        /* <DEDUP_REMOVED lines=15> */
.L_x_33999:


//--------------------- .text._ZN2at6native29vectorized_elementwise_kernelILi2EZZZNS0_17expm1_kernel_cudaERNS_18TensorIteratorBaseEENKUlvE_clEvENKUlvE1_clEvEUlN3c107complexIdEEE_St5arrayIPcLm2EEEEviT0_T1_ --------------------------
	.section	.text._ZN2at6native29vectorized_elementwise_kernelILi2EZZZNS0_17expm1_kernel_cudaERNS_18TensorIteratorBaseEENKUlvE_clEvENKUlvE1_clEvEUlN3c107complexIdEEE_St5arrayIPcLm2EEEEviT0_T1_,"ax",@progbits
	.sectioninfo	@"SHI_REGISTERS=66"
	.align	128
        .global         _ZN2at6native29vectorized_elementwise_kernelILi2EZZZNS0_17expm1_kernel_cudaERNS_18TensorIteratorBaseEENKUlvE_clEvENKUlvE1_clEvEUlN3c107complexIdEEE_St5arrayIPcLm2EEEEviT0_T1_
        .type           _ZN2at6native29vectorized_elementwise_kernelILi2EZZZNS0_17expm1_kernel_cudaERNS_18TensorIteratorBaseEENKUlvE_clEvENKUlvE1_clEvEUlN3c107complexIdEEE_St5arrayIPcLm2EEEEviT0_T1_,@function
        .size           _ZN2at6native29vectorized_elementwise_kernelILi2EZZZNS0_17expm1_kernel_cudaERNS_18TensorIteratorBaseEENKUlvE_clEvENKUlvE1_clEvEUlN3c107complexIdEEE_St5arrayIPcLm2EEEEviT0_T1_,(.L_x_34000 - _ZN2at6native29vectorized_elementwise_kernelILi2EZZZNS0_17expm1_kernel_cudaERNS_18TensorIteratorBaseEENKUlvE_clEvENKUlvE1_clEvEUlN3c107complexIdEEE_St5arrayIPcLm2EEEEviT0_T1_)
        .other          _ZN2at6native29vectorized_elementwise_kernelILi2EZZZNS0_17expm1_kernel_cudaERNS_18TensorIteratorBaseEENKUlvE_clEvENKUlvE1_clEvEUlN3c107complexIdEEE_St5arrayIPcLm2EEEEviT0_T1_,@"STO_CUDA_ENTRY STV_DEFAULT"
_ZN2at6native29vectorized_elementwise_kernelILi2EZZZNS0_17expm1_kernel_cudaERNS_18TensorIteratorBaseEENKUlvE_clEvENKUlvE1_clEvEUlN3c107complexIdEEE_St5arrayIPcLm2EEEEviT0_T1_:
.text._ZN2at6native29vectorized_elementwise_kernelILi2EZZZNS0_17expm1_kernel_cudaERNS_18TensorIteratorBaseEENKUlvE_clEvENKUlvE1_clEvEUlN3c107complexIdEEE_St5arrayIPcLm2EEEEviT0_T1_:
[----:B------:R-:W-:-:S03]  /*0000*/  IMAD.MOV.U32 R1, RZ, RZ, c[0x0][0x28] ;  /* 0x00000a00ff017624 */ /* 0x000fc600078e00ff */
[----:B------:R-:W0:Y:S01]  /*0010*/  S2R R56, SR_CTAID.X ;  /* 0x0000000000387919 */ /* 0x000e220000002500 */
[----:B------:R-:W-:Y:S01]  /*0020*/  ULDC.64 UR6, c[0x0][0x118] ;  /* 0x0000460000067ab9 */ /* 0x000fe20000000a00 */
[----:B------:R-:W-:Y:S01]  /*0030*/  IADD3 R1, R1, -0x28, RZ ;  /* 0xffffffd801017810 */ /* 0x000fe20007ffe0ff */
        /* <DEDUP_REMOVED lines=11> */
[----:B------:R0:W5:Y:S04]  /*00f0*/  LDG.E.128 R40, [R56.64+0x1010] ;  /* 0x0010100638287981 */ /* 0x000168000c1e1d00 */
[----:B------:R0:W5:Y:S04]  /*0100*/  LDG.E.128 R36, [R56.64+0x2000] ;  /* 0x0020000638247981 */ /* 0x000168000c1e1d00 */
[----:B------:R0:W5:Y:S04]  /*0110*/  LDG.E.128 R32, [R56.64+0x2010] ;  /* 0x0020100638207981 */ /* 0x000168000c1e1d00 */
[----:B------:R0:W5:Y:S04]  /*0120*/  LDG.E.128 R28, [R56.64+0x3000] ;  /* 0x00300006381c7981 */ /* 0x000168000c1e1d00 */
[----:B------:R0:W5:Y:S01]  /*0130*/  LDG.E.128 R24, [R56.64+0x3010] ;  /* 0x0030100638187981 */ /* 0x000162000c1e1d00 */
[----:B------:R-:W-:Y:S01]  /*0140*/  BSSY B1, `(.L_x_26459) ;  /* 0x0000013000017945 */ /* 0x000fe20003800000 */
[----:B--2---:R-:W1:-:S06]  /*0150*/  DMUL R6, R18, 0.5 ;  /* 0x3fe0000012067828 */ /* 0x004e4c0000000000 */
[----:B-1----:R-:W1:-:S14]  /*0160*/  DSETP.NEU.AND P0, PT, |R6|, +INF , PT ;  /* 0x7ff000000600742a */ /* 0x002e5c0003f0d200 */
[----:B-1----:R-:W-:Y:S05]  /*0170*/  @!P0 BRA `(.L_x_26460) ;  /* 0x000000d000008947 */ /* 0x002fea0003800000 */
        /* <DEDUP_REMOVED lines=8> */
[----:B-1----:R-:W-:Y:S01]  /*0200*/  IMAD.MOV.U32 R2, RZ, RZ, R6 ;  /* 0x000000ffff027224 */ /* 0x002fe200078e0006 */
[----:B------:R-:W-:-:S04]  /*0210*/  MOV R0, 0x230 ;  /* 0x0000023000007802 */ /* 0x000fc80000000f00 */
[----:B0----5:R-:W-:Y:S05]  /*0220*/  CALL.REL.NOINC `($_ZN2at6native29vectorized_elementwise_kernelILi2EZZZNS0_17expm1_kernel_cudaERNS_18TensorIteratorBaseEENKUlvE_clEvENKUlvE1_clEvEUlN3c107complexIdEEE_St5arrayIPcLm2EEEEviT0_T1_$__internal_trig_reduction_slowpathd) ;  /* 0x0000e5e000007944 */ /* 0x021fea0003c00000 */
[----:B------:R-:W-:Y:S01]  /*0230*/  IMAD.MOV.U32 R0, RZ, RZ, R4 ;  /* 0x000000ffff007224 */ /* 0x000fe200078e0004 */
[----:B------:R-:W-:Y:S05]  /*0240*/  BRA `(.L_x_26461) ;  /* 0x0000002000007947 */ /* 0x000fea0003800000 */
.L_x_26460:
[----:B0-----:R0:W1:Y:S01]  /*0250*/  DMUL R2, RZ, R6 ;  /* 0x00000006ff027228 */ /* 0x0010620000000000 */
[----:B------:R-:W-:-:S05]  /*0260*/  IMAD.MOV.U32 R0, RZ, RZ, RZ ;  /* 0x000000ffff007224 */ /* 0x000fca00078e00ff */
.L_x_26461:
[----:B------:R-:W-:Y:S05]  /*0270*/  BSYNC B1 ;  /* 0x0000000000017941 */ /* 0x000fea0003800000 */
.L_x_26459:
        /* <DEDUP_REMOVED lines=34> */
.L_x_26463:
        /* <DEDUP_REMOVED lines=38> */
.L_x_26464:
[----:B------:R-:W-:Y:S05]  /*0700*/  BSYNC B0 ;  /* 0x0000000000007941 */ /* 0x000fea0003800000 */
.L_x_26462:
        /* <DEDUP_REMOVED lines=11> */
[----:B-1----:R-:W-:Y:S01]  /*07c0*/  IMAD.MOV.U32 R2, RZ, RZ, R18 ;  /* 0x000000ffff027224 */ /* 0x002fe200078e0012 */
[----:B------:R-:W-:Y:S01]  /*07d0*/  MOV R0, 0x800 ;  /* 0x0000080000007802 */ /* 0x000fe20000000f00 */
[----:B0-----:R-:W-:-:S03]  /*07e0*/  IMAD.MOV.U32 R7, RZ, RZ, R19 ;  /* 0x000000ffff077224 */ /* 0x001fc600078e0013 */
[----:B-----5:R-:W-:Y:S05]  /*07f0*/  CALL.REL.NOINC `($_ZN2at6native29vectorized_elementwise_kernelILi2EZZZNS0_17expm1_kernel_cudaERNS_18TensorIteratorBaseEENKUlvE_clEvENKUlvE1_clEvEUlN3c107complexIdEEE_St5arrayIPcLm2EEEEviT0_T1_$__internal_trig_reduction_slowpathd) ;  /* 0x0000e01000007944 */ /* 0x020fea0003c00000 */
[----:B------:R-:W-:Y:S05]  /*0800*/  BRA `(.L_x_26467) ;  /* 0x0000002000007947 */ /* 0x000fea0003800000 */
.L_x_26466:
[----:B------:R0:W1:Y:S01]  /*0810*/  DMUL R2, RZ, R18 ;  /* 0x00000012ff027228 */ /* 0x0000620000000000 */
[----:B------:R-:W-:-:S05]  /*0820*/  MOV R4, RZ ;  /* 0x000000ff00047202 */ /* 0x000fca0000000f00 */
.L_x_26467:
[----:B------:R-:W-:Y:S05]  /*0830*/  BSYNC B1 ;  /* 0x0000000000017941 */ /* 0x000fea0003800000 */
.L_x_26465:
[----:B------:R-:W-:Y:S01]  /*0840*/  IADD3 R56, R4, 0x1, RZ ;  /* 0x0000000104387810 */ /* 0x000fe20007ffe0ff */
[----:B------:R-:W-:-:S04]  /*0850*/  IMAD.MOV.U32 R55, RZ, RZ, 0x8 ;  /* 0x00000008ff377424 */ /* 0x000fc800078e00ff */
[----:B------:R-:W-:-:S05]  /*0860*/  IMAD.SHL.U32 R0, R56, 0x8, RZ ;  /* 0x0000000838007824 */ /* 0x000fca00078e00ff */
[----:B------:R-:W-:-:S05]  /*0870*/  LOP3.LUT R0, R0, 0x8, RZ, 0xc0, !PT ;  /* 0x0000000800007812 */ /* 0x000fca00078ec0ff */
[----:B------:R-:W-:-:S05]  /*0880*/  IMAD.WIDE.U32 R54, R0, R55, c[0x4][0x1b0] ;  /* 0x01006c0000367625 */ /* 0x000fca00078e0037 */
[----:B0-----:R-:W2:Y:S04]  /*0890*/  LDG.E.128.CONSTANT R4, [R54.64] ;  /* 0x0000000636047981 */ /* 0x001ea8000c1e9d00 */
[----:B------:R-:W3:Y:S04]  /*08a0*/  LDG.E.128.CONSTANT R44, [R54.64+0x10] ;  /* 0x00001006362c7981 */ /* 0x000ee8000c1e9d00 */
[----:B------:R0:W4:Y:S01]  /*08b0*/  LDG.E.128.CONSTANT R48, [R54.64+0x20] ;  /* 0x0000200636307981 */ /* 0x000122000c1e9d00 */
[----:B------:R-:W1:Y:S01]  /*08c0*/  DMUL R52, R22, -2 ;  /* 0xc000000016347828 */ /* 0x000e620000000000 */
[----:B------:R-:W-:Y:S01]  /*08d0*/  R2P PR, R56, 0x3 ;  /* 0x0000000338007804 */ /* 0x000fe20000000000 */
[----:B------:R-:W-:Y:S01]  /*08e0*/  IMAD.MOV.U32 R56, RZ, RZ, 0x79785eba ;  /* 0x79785ebaff387424 */ /* 0x000fe200078e00ff */
[----:B------:R-:W-:Y:S01]  /*08f0*/  BSSY B0, `(.L_x_26468) ;  /* 0x0000034000007945 */ /* 0x000fe20003800000 */
[----:B------:R-:W-:Y:S01]  /*0900*/  IMAD.MOV.U32 R0, RZ, RZ, 0x3de5db65 ;  /* 0x3de5db65ff007424 */ /* 0x000fe200078e00ff */
[----:B------:R-:W-:-:S02]  /*0910*/  DSETP.NEU.AND P2, PT, |R18|, +INF , PT ;  /* 0x7ff000001200742a */ /* 0x000fc40003f4d200 */
[----:B------:R-:W-:Y:S02]  /*0920*/  FSEL R56, -R56, 4.2945490664224492434e-19, !P0 ;  /* 0x20fd816438387808 */ /* 0x000fe40004000100 */
[----:B-1----:R-:W-:Y:S01]  /*0930*/  DMUL R22, R52, R22 ;  /* 0x0000001634167228 */ /* 0x002fe20000000000 */
[----:B------:R-:W-:-:S03]  /*0940*/  FSEL R57, R0, -0.082518599927425384521, !P0 ;  /* 0xbda8ff8300397808 */ /* 0x000fc60004000000 */
[----:B------:R-:W2:-:S06]  /*0950*/  DMUL R52, R2, R2 ;  /* 0x0000000202347228 */ /* 0x000e8c0000000000 */
[C---:B--2---:R1:W2:Y:S02]  /*0960*/  DFMA R56, R52.reuse, R56, R4 ;  /* 0x000000383438722b */ /* 0x0442a40000000004 */
[----:B-1----:R-:W-:Y:S02]  /*0970*/  IMAD.MOV.U32 R4, RZ, RZ, 0x652b82fe ;  /* 0x652b82feff047424 */ /* 0x002fe400078e00ff */
[----:B------:R-:W-:Y:S02]  /*0980*/  IMAD.MOV.U32 R5, RZ, RZ, 0x3ff71547 ;  /* 0x3ff71547ff057424 */ /* 0x000fe400078e00ff */
[----:B--2---:R-:W3:-:S04]  /*0990*/  DFMA R56, R52, R56, R6 ;  /* 0x000000383438722b */ /* 0x004ec80000000006 */
[----:B------:R-:W1:-:S04]  /*09a0*/  DFMA R4, R16, R4, 6.75539944105574400000e+15 ;  /* 0x433800001004742b */ /* 0x000e480000000004 */
[----:B---3--:R-:W2:-:S04]  /*09b0*/  DFMA R44, R52, R56, R44 ;  /* 0x00000038342c722b */ /* 0x008e88000000002c */
[----:B-1----:R-:W0:-:S04]  /*09c0*/  DADD R6, R4, -6.75539944105574400000e+15 ;  /* 0xc338000004067429 */ /* 0x002e080000000000 */
[----:B--2---:R-:W4:-:S04]  /*09d0*/  DFMA R44, R52, R44, R46 ;  /* 0x0000002c342c722b */ /* 0x004f08000000002e */
[----:B0-----:R-:W0:-:S04]  /*09e0*/  DFMA R54, R6, c[0x2][0x20], R16 ;  /* 0x0080080006367a2b */ /* 0x001e080000000010 */
[----:B----4-:R-:W1:-:S04]  /*09f0*/  DFMA R44, R52, R44, R48 ;  /* 0x0000002c342c722b */ /* 0x010e480000000030 */
[----:B0-----:R0:W2:Y:S02]  /*0a00*/  DFMA R6, R6, c[0x2][0x28], R54 ;  /* 0x00800a0006067a2b */ /* 0x0010a40000000036 */
[----:B0-----:R-:W-:Y:S02]  /*0a10*/  IMAD.MOV.U32 R54, RZ, RZ, 0x69ce2bdf ;  /* 0x69ce2bdfff367424 */ /* 0x001fe400078e00ff */
[----:B------:R-:W-:Y:S01]  /*0a20*/  IMAD.MOV.U32 R55, RZ, RZ, 0x3e5ade15 ;  /* 0x3e5ade15ff377424 */ /* 0x000fe200078e00ff */
[----:B-1----:R-:W0:-:S05]  /*0a30*/  DFMA R44, R52, R44, R50 ;  /* 0x0000002c342c722b */ /* 0x002e0a0000000032 */
[----:B--2---:R-:W1:-:S04]  /*0a40*/  DFMA R54, R6, R54, c[0x2][0x78] ;  /* 0x00801e000636762b */ /* 0x004e480000000036 */
[----:B0-----:R-:W-:-:S04]  /*0a50*/  DFMA R2, R44, R2, R2 ;  /* 0x000000022c02722b */ /* 0x001fc80000000002 */
[----:B-1----:R-:W0:-:S04]  /*0a60*/  DFMA R54, R6, R54, c[0x2][0x80] ;  /* 0x008020000636762b */ /* 0x002e080000000036 */
        /* <DEDUP_REMOVED lines=21> */
[----:B------:R-:W-:Y:S02]  /*0bc0*/  FSEL R23, R7, RZ, P1 ;  /* 0x000000ff07177208 */ /* 0x000fe40000800000 */
[----:B------:R-:W-:-:S05]  /*0bd0*/  @!P0 SHF.R.S32.HI R3, RZ, 0x1, R0 ;  /* 0x00000001ff038819 */ /* 0x000fca0000011400 */
[----:B------:R-:W-:Y:S02]  /*0be0*/  @!P0 IMAD.IADD R2, R4, 0x1, -R3 ;  /* 0x0000000104028824 */ /* 0x000fe400078e0a03 */
[----:B------:R-:W-:-:S03]  /*0bf0*/  @!P0 IMAD R55, R3, 0x100000, R55 ;  /* 0x0010000003378824 */ /* 0x000fc600078e0237 */
[----:B------:R-:W-:Y:S01]  /*0c00*/  @!P0 LEA R3, R2, 0x3ff00000, 0x14 ;  /* 0x3ff0000002038811 */ /* 0x000fe200078ea0ff */
[----:B------:R-:W-:-:S06]  /*0c10*/  @!P0 IMAD.MOV.U32 R2, RZ, RZ, RZ ;  /* 0x000000ffff028224 */ /* 0x000fcc00078e00ff */
[----:B------:R0:W1:-:S06]  /*0c20*/  @!P0 DMUL R22, R54, R2 ;  /* 0x0000000236168228 */ /* 0x00004c0000000000 */
.L_x_26469:
[----:B------:R-:W-:Y:S05]  /*0c30*/  BSYNC B0 ;  /* 0x0000000000007941 */ /* 0x000fea0003800000 */
.L_x_26468:
[----:B------:R-:W-:Y:S01]  /*0c40*/  BSSY B1, `(.L_x_26470) ;  /* 0x0000012000017945 */ /* 0x000fe20003800000 */
[----:B------:R-:W-:Y:S05]  /*0c50*/  @!P2 BRA `(.L_x_26471) ;  /* 0x000000e00000a947 */ /* 0x000fea0003800000 */
[----:B------:R-:W2:-:S04]  /*0c60*/  DMUL R4, R18, c[0x2][0x0] ;  /* 0x0080000012047a28 */ /* 0x000e880000000000 */
[----:B------:R-:W-:Y:S02]  /*0c70*/  DSETP.GE.AND P0, PT, |R18|, 2.14748364800000000000e+09, PT ;  /* 0x41e000001200742a */ /* 0x000fe40003f06200 */
[----:B--2---:R-:W2:Y:S08]  /*0c80*/  F2I.F64 R0, R4 ;  /* 0x0000000400007311 */ /* 0x004eb00000301100 */
[----:B0-2---:R-:W0:Y:S02]  /*0c90*/  I2F.F64 R2, R0 ;  /* 0x0000000000027312 */ /* 0x005e240000201c00 */
[----:B0-----:R-:W0:-:S06]  /*0ca0*/  DFMA R6, -R2, c[0x2][0x8], R18 ;  /* 0x0080020002067a2b */ /* 0x001e0c0000000112 */
[----:B0-----:R-:W0:-:S06]  /*0cb0*/  DFMA R6, -R2, c[0x2][0x10], R6 ;  /* 0x0080040002067a2b */ /* 0x001e0c0000000106 */
[----:B0-----:R0:W2:Y:S01]  /*0cc0*/  DFMA R2, -R2, c[0x2][0x18], R6 ;  /* 0x0080060002027a2b */ /* 0x0010a20000000106 */
[----:B------:R-:W-:Y:S05]  /*0cd0*/  @!P0 BRA `(.L_x_26472) ;  /* 0x0000008000008947 */ /* 0x000fea0003800000 */
[----:B--2---:R-:W-:Y:S01]  /*0ce0*/  IMAD.MOV.U32 R2, RZ, RZ, R18 ;  /* 0x000000ffff027224 */ /* 0x004fe200078e0012 */
[----:B------:R-:W-:Y:S01]  /*0cf0*/  MOV R0, 0xd20 ;  /* 0x00000d2000007802 */ /* 0x000fe20000000f00 */
[----:B0-----:R-:W-:-:S03]  /*0d00*/  IMAD.MOV.U32 R7, RZ, RZ, R19 ;  /* 0x000000ffff077224 */ /* 0x001fc600078e0013 */
[----:B-1---5:R-:W-:Y:S05]  /*0d10*/  CALL.REL.NOINC `($_ZN2at6native29vectorized_elementwise_kernelILi2EZZZNS0_17expm1_kernel_cudaERNS_18TensorIteratorBaseEENKUlvE_clEvENKUlvE1_clEvEUlN3c107complexIdEEE_St5arrayIPcLm2EEEEviT0_T1_$__internal_trig_reduction_slowpathd) ;  /* 0x0000daf000007944 */ /* 0x022fea0003c00000 */
[----:B------:R-:W-:Y:S01]  /*0d20*/  IMAD.MOV.U32 R0, RZ, RZ, R4 ;  /* 0x000000ffff007224 */ /* 0x000fe200078e0004 */
[----:B------:R-:W-:Y:S05]  /*0d30*/  BRA `(.L_x_26472) ;  /* 0x0000002000007947 */ /* 0x000fea0003800000 */
.L_x_26471:
[----:B0-----:R0:W2:Y:S01]  /*0d40*/  DMUL R2, RZ, R18 ;  /* 0x00000012ff027228 */ /* 0x0010a20000000000 */
[----:B------:R-:W-:-:S05]  /*0d50*/  IMAD.MOV.U32 R0, RZ, RZ, RZ ;  /* 0x000000ffff007224 */ /* 0x000fca00078e00ff */
.L_x_26472:
[----:B------:R-:W-:Y:S05]  /*0d60*/  BSYNC B1 ;  /* 0x0000000000017941 */ /* 0x000fea0003800000 */
.L_x_26470:
[----:B------:R-:W-:Y:S02]  /*0d70*/  IMAD.SHL.U32 R4, R0, 0x8, RZ ;  /* 0x0000000800047824 */ /* 0x000fe400078e00ff */
[----:B------:R-:W-:-:S03]  /*0d80*/  IMAD.MOV.U32 R51, RZ, RZ, 0x8 ;  /* 0x00000008ff337424 */ /* 0x000fc600078e00ff */
[----:B------:R-:W-:-:S05]  /*0d90*/  LOP3.LUT R4, R4, 0x8, RZ, 0xc0, !PT ;  /* 0x0000000804047812 */ /* 0x000fca00078ec0ff */
[----:B------:R-:W-:-:S05]  /*0da0*/  IMAD.WIDE.U32 R50, R4, R51, c[0x4][0x1b0] ;  /* 0x01006c0004327625 */ /* 0x000fca00078e0033 */
[----:B0-----:R-:W3:Y:S04]  /*0db0*/  LDG.E.128.CONSTANT R4, [R50.64] ;  /* 0x0000000632047981 */ /* 0x001ee8000c1e9d00 */
[----:B------:R-:W4:Y:S04]  /*0dc0*/  LDG.E.128.CONSTANT R16, [R50.64+0x10] ;  /* 0x0000100632107981 */ /* 0x000f28000c1e9d00 */
[----:B--2---:R-:W2:Y:S01]  /*0dd0*/  LDG.E.128.CONSTANT R44, [R50.64+0x20] ;  /* 0x00002006322c7981 */ /* 0x004ea2000c1e9d00 */
[----:B------:R-:W-:Y:S01]  /*0de0*/  R2P PR, R0, 0x3 ;  /* 0x0000000300007804 */ /* 0x000fe20000000000 */
[----:B------:R-:W-:Y:S01]  /*0df0*/  IMAD.MOV.U32 R52, RZ, RZ, 0x79785eba ;  /* 0x79785ebaff347424 */ /* 0x000fe200078e00ff */
[----:B------:R-:W3:Y:S01]  /*0e00*/  DMUL R48, R2, R2 ;  /* 0x0000000202307228 */ /* 0x000ee20000000000 */
[----:B------:R-:W-:Y:S01]  /*0e10*/  IMAD.MOV.U32 R0, RZ, RZ, 0x3de5db65 ;  /* 0x3de5db65ff007424 */ /* 0x000fe200078e00ff */
[----:B------:R-:W-:Y:S02]  /*0e20*/  BSSY B1, `(.L_x_26473) ;  /* 0x000001f000017945 */ /* 0x000fe40003800000 */
[----:B------:R-:W-:-:S02]  /*0e30*/  FSEL R52, -R52, 4.2945490664224492434e-19, !P0 ;  /* 0x20fd816434347808 */ /* 0x000fc40004000100 */
[----:B------:R-:W-:-:S06]  /*0e40*/  FSEL R53, R0, -0.082518599927425384521, !P0 ;  /* 0xbda8ff8300357808 */ /* 0x000fcc0004000000 */
[----:B---3--:R-:W0:-:S06]  /*0e50*/  DFMA R4, R48, R52, R4 ;  /* 0x000000343004722b */ /* 0x008e0c0000000004 */
[----:B0-----:R-:W4:-:S04]  /*0e60*/  DFMA R4, R48, R4, R6 ;  /* 0x000000043004722b */ /* 0x001f080000000006 */
[----:B-----5:R-:W-:-:S04]  /*0e70*/  DMUL R6, R14, 0.5 ;  /* 0x3fe000000e067828 */ /* 0x020fc80000000000 */
[----:B----4-:R-:W0:-:S06]  /*0e80*/  DFMA R4, R48, R4, R16 ;  /* 0x000000043004722b */ /* 0x010e0c0000000010 */
[----:B0-----:R-:W2:-:S06]  /*0e90*/  DFMA R4, R48, R4, R18 ;  /* 0x000000043004722b */ /* 0x001e8c0000000012 */
[----:B--2---:R-:W0:-:S06]  /*0ea0*/  DFMA R4, R48, R4, R44 ;  /* 0x000000043004722b */ /* 0x004e0c000000002c */
[----:B0-----:R-:W0:-:S06]  /*0eb0*/  DFMA R4, R48, R4, R46 ;  /* 0x000000043004722b */ /* 0x001e0c000000002e */
[----:B0-----:R-:W-:-:S04]  /*0ec0*/  DFMA R2, R4, R2, R2 ;  /* 0x000000020402722b */ /* 0x001fc80000000002 */
[----:B------:R-:W0:-:S04]  /*0ed0*/  @P0 DFMA R2, R48, R4, 1 ;  /* 0x3ff000003002042b */ /* 0x000e080000000004 */
[----:B------:R-:W-:-:S04]  /*0ee0*/  DSETP.NEU.AND P0, PT, |R6|, +INF , PT ;  /* 0x7ff000000600742a */ /* 0x000fc80003f0d200 */
[----:B0-----:R-:W0:-:S06]  /*0ef0*/  @P1 DFMA R2, R2, -1, RZ ;  /* 0xbff000000202182b */ /* 0x001e0c00000000ff */
[----:B01----:R0:W1:-:S04]  /*0f00*/  DMUL R22, R2, R22 ;  /* 0x0000001602167228 */ /* 0x0030480000000000 */
[----:B------:R-:W-:Y:S05]  /*0f10*/  @!P0 BRA `(.L_x_26474) ;  /* 0x000000d000008947 */ /* 0x000fea0003800000 */
[----:B01----:R-:W0:-:S04]  /*0f20*/  DMUL R4, R6, c[0x2][0x0] ;  /* 0x0080000006047a28 */ /* 0x003e080000000000 */
[----:B------:R-:W-:Y:S02]  /*0f30*/  DSETP.GE.AND P0, PT, |R6|, 2.14748364800000000000e+09, PT ;  /* 0x41e000000600742a */ /* 0x000fe40003f06200 */
[----:B0-----:R-:W0:Y:S08]  /*0f40*/  F2I.F64 R0, R4 ;  /* 0x0000000400007311 */ /* 0x001e300000301100 */
[----:B0-----:R-:W0:Y:S02]  /*0f50*/  I2F.F64 R2, R0 ;  /* 0x0000000000027312 */ /* 0x001e240000201c00 */
[----:B0-----:R-:W0:-:S06]  /*0f60*/  DFMA R16, -R2, c[0x2][0x8], R6 ;  /* 0x0080020002107a2b */ /* 0x001e0c0000000106 */
[----:B0-----:R-:W0:-:S06]  /*0f70*/  DFMA R16, -R2, c[0x2][0x10], R16 ;  /* 0x0080040002107a2b */ /* 0x001e0c0000000110 */
[----:B0-----:R0:W1:Y:S01]  /*0f80*/  DFMA R2, -R2, c[0x2][0x18], R16 ;  /* 0x0080060002027a2b */ /* 0x0010620000000110 */
[----:B------:R-:W-:Y:S05]  /*0f90*/  @!P0 BRA `(.L_x_26475) ;  /* 0x0000007000008947 */ /* 0x000fea0003800000 */
[----:B-1----:R-:W-:Y:S02]  /*0fa0*/  MOV R2, R6 ;  /* 0x0000000600027202 */ /* 0x002fe40000000f00 */
[----:B------:R-:W-:-:S03]  /*0fb0*/  MOV R0, 0xfd0 ;  /* 0x00000fd000007802 */ /* 0x000fc60000000f00 */
[----:B0-----:R-:W-:Y:S05]  /*0fc0*/  CALL.REL.NOINC `($_ZN2at6native29vectorized_elementwise_kernelILi2EZZZNS0_17expm1_kernel_cudaERNS_18TensorIteratorBaseEENKUlvE_clEvENKUlvE1_clEvEUlN3c107complexIdEEE_St5arrayIPcLm2EEEEviT0_T1_$__internal_trig_reduction_slowpathd) ;  /* 0x0000d84000007944 */ /* 0x001fea0003c00000 */
[----:B------:R-:W-:Y:S01]  /*0fd0*/  IMAD.MOV.U32 R0, RZ, RZ, R4 ;  /* 0x000000ffff007224 */ /* 0x000fe200078e0004 */
[----:B------:R-:W-:Y:S05]  /*0fe0*/  BRA `(.L_x_26475) ;  /* 0x0000002000007947 */ /* 0x000fea0003800000 */
.L_x_26474:
[----:B01----:R0:W1:Y:S01]  /*0ff0*/  DMUL R2, RZ, R6 ;  /* 0x00000006ff027228 */ /* 0x0030620000000000 */
[----:B------:R-:W-:-:S05]  /*1000*/  IMAD.MOV.U32 R0, RZ, RZ, RZ ;  /* 0x000000ffff007224 */ /* 0x000fca00078e00ff */
.L_x_26475:
[----:B------:R-:W-:Y:S05]  /*1010*/  BSYNC B1 ;  /* 0x0000000000017941 */ /* 0x000fea0003800000 */
.L_x_26473:
        /* <DEDUP_REMOVED lines=34> */
.L_x_26477:
        /* <DEDUP_REMOVED lines=38> */
.L_x_26478:
[----:B------:R-:W-:Y:S05]  /*14a0*/  BSYNC B0 ;  /* 0x0000000000007941 */ /* 0x000fea0003800000 */
.L_x_26476:
        /* <DEDUP_REMOVED lines=14> */
[----:B------:R-:W-:Y:S05]  /*1590*/  CALL.REL.NOINC `($_ZN2at6native29vectorized_elementwise_kernelILi2EZZZNS0_17expm1_kernel_cudaERNS_18TensorIteratorBaseEENKUlvE_clEvENKUlvE1_clEvEUlN3c107complexIdEEE_St5arrayIPcLm2EEEEviT0_T1_$__internal_trig_reduction_slowpathd) ;  /* 0x0000d27000007944 */ /* 0x000fea0003c00000 */
[----:B------:R-:W-:Y:S05]  /*15a0*/  BRA `(.L_x_26481) ;  /* 0x0000002000007947 */ /* 0x000fea0003800000 */
.L_x_26480:
[----:B------:R0:W1:Y:S01]  /*15b0*/  DMUL R2, RZ, R14 ;  /* 0x0000000eff027228 */ /* 0x0000620000000000 */
[----:B------:R-:W-:-:S05]  /*15c0*/  IMAD.MOV.U32 R4, RZ, RZ, RZ ;  /* 0x000000ffff047224 */ /* 0x000fca00078e00ff */
.L_x_26481:
[----:B------:R-:W-:Y:S05]  /*15d0*/  BSYNC B1 ;  /* 0x0000000000017941 */ /* 0x000fea0003800000 */
.L_x_26479:
        /* <DEDUP_REMOVED lines=8> */
[----:B------:R-:W5:Y:S01]  /*1660*/  DMUL R52, R18, -2 ;  /* 0xc000000012347828 */ /* 0x000f620000000000 */
[----:B------:R-:W-:Y:S01]  /*1670*/  R2P PR, R56, 0x3 ;  /* 0x0000000338007804 */ /* 0x000fe20000000000 */
[----:B------:R-:W-:Y:S01]  /*1680*/  IMAD.MOV.U32 R0, RZ, RZ, 0x3de5db65 ;  /* 0x3de5db65ff007424 */ /* 0x000fe200078e00ff */
[----:B------:R-:W-:Y:S01]  /*1690*/  MOV R56, 0x79785eba ;  /* 0x79785eba00387802 */ /* 0x000fe20000000f00 */
[----:B------:R-:W-:Y:S02]  /*16a0*/  BSSY B0, `(.L_x_26482) ;  /* 0x0000032000007945 */ /* 0x000fe40003800000 */
[----:B-----5:R-:W-:Y:S01]  /*16b0*/  DMUL R18, R52, R18 ;  /* 0x0000001234127228 */ /* 0x020fe20000000000 */
[----:B------:R-:W-:-:S02]  /*16c0*/  FSEL R56, -R56, 4.2945490664224492434e-19, !P0 ;  /* 0x20fd816438387808 */ /* 0x000fc40004000100 */
[----:B------:R-:W-:Y:S01]  /*16d0*/  FSEL R57, R0, -0.082518599927425384521, !P0 ;  /* 0xbda8ff8300397808 */ /* 0x000fe20004000000 */
[----:B-1----:R-:W2:-:S06]  /*16e0*/  DMUL R52, R2, R2 ;  /* 0x0000000202347228 */ /* 0x002e8c0000000000 */
        /* <DEDUP_REMOVED lines=45> */
.L_x_26483:
[----:B------:R-:W-:Y:S05]  /*19c0*/  BSYNC B0 ;  /* 0x0000000000007941 */ /* 0x000fea0003800000 */
.L_x_26482:
        /* <DEDUP_REMOVED lines=13> */
[----:B-1----:R-:W-:Y:S05]  /*1aa0*/  CALL.REL.NOINC `($_ZN2at6native29vectorized_elementwise_kernelILi2EZZZNS0_17expm1_kernel_cudaERNS_18TensorIteratorBaseEENKUlvE_clEvENKUlvE1_clEvEUlN3c107complexIdEEE_St5arrayIPcLm2EEEEviT0_T1_$__internal_trig_reduction_slowpathd) ;  /* 0x0000cd6000007944 */ /* 0x002fea0003c00000 */
[----:B------:R-:W-:Y:S01]  /*1ab0*/  IMAD.MOV.U32 R0, RZ, RZ, R4 ;  /* 0x000000ffff007224 */ /* 0x000fe200078e0004 */
[----:B------:R-:W-:Y:S05]  /*1ac0*/  BRA `(.L_x_26486) ;  /* 0x0000002000007947 */ /* 0x000fea0003800000 */
.L_x_26485:
[----:B0-----:R0:W2:Y:S01]  /*1ad0*/  DMUL R2, RZ, R14 ;  /* 0x0000000eff027228 */ /* 0x0010a20000000000 */
[----:B------:R-:W-:-:S05]  /*1ae0*/  IMAD.MOV.U32 R0, RZ, RZ, RZ ;  /* 0x000000ffff007224 */ /* 0x000fca00078e00ff */
.L_x_26486:
[----:B------:R-:W-:Y:S05]  /*1af0*/  BSYNC B1 ;  /* 0x0000000000017941 */ /* 0x000fea0003800000 */
.L_x_26484:
        /* <DEDUP_REMOVED lines=11> */
[----:B------:R-:W-:Y:S02]  /*1bb0*/  BSSY B1, `(.L_x_26487) ;  /* 0x000001f000017945 */ /* 0x000fe40003800000 */
[----:B------:R-:W-:-:S02]  /*1bc0*/  FSEL R52, -R52, 4.2945490664224492434e-19, !P0 ;  /* 0x20fd816434347808 */ /* 0x000fc40004000100 */
[----:B------:R-:W-:-:S06]  /*1bd0*/  FSEL R53, R0, -0.082518599927425384521, !P0 ;  /* 0xbda8ff8300357808 */ /* 0x000fcc0004000000 */
[----:B---3--:R-:W0:-:S06]  /*1be0*/  DFMA R4, R48, R52, R4 ;  /* 0x000000343004722b */ /* 0x008e0c0000000004 */
[----:B0-----:R-:W4:-:S04]  /*1bf0*/  DFMA R4, R48, R4, R6 ;  /* 0x000000043004722b */ /* 0x001f080000000006 */
[----:B------:R-:W-:-:S04]  /*1c00*/  DMUL R6, R10, 0.5 ;  /* 0x3fe000000a067828 */ /* 0x000fc80000000000 */
[----:B----4-:R-:W0:-:S06]  /*1c10*/  DFMA R4, R48, R4, R12 ;  /* 0x000000043004722b */ /* 0x010e0c000000000c */
[----:B0-----:R-:W5:-:S06]  /*1c20*/  DFMA R4, R48, R4, R14 ;  /* 0x000000043004722b */ /* 0x001f4c000000000e */
[----:B-----5:R-:W0:-:S06]  /*1c30*/  DFMA R4, R48, R4, R44 ;  /* 0x000000043004722b */ /* 0x020e0c000000002c */
        /* <DEDUP_REMOVED lines=17> */
[----:B0-----:R-:W-:Y:S05]  /*1d50*/  CALL.REL.NOINC `($_ZN2at6native29vectorized_elementwise_kernelILi2EZZZNS0_17expm1_kernel_cudaERNS_18TensorIteratorBaseEENKUlvE_clEvENKUlvE1_clEvEUlN3c107complexIdEEE_St5arrayIPcLm2EEEEviT0_T1_$__internal_trig_reduction_slowpathd) ;  /* 0x0000cab000007944 */ /* 0x001fea0003c00000 */
[----:B------:R-:W-:Y:S01]  /*1d60*/  IMAD.MOV.U32 R0, RZ, RZ, R4 ;  /* 0x000000ffff007224 */ /* 0x000fe200078e0004 */
[----:B------:R-:W-:Y:S05]  /*1d70*/  BRA `(.L_x_26489) ;  /* 0x0000002000007947 */ /* 0x000fea0003800000 */
.L_x_26488:
[----:B01----:R0:W1:Y:S01]  /*1d80*/  DMUL R2, RZ, R6 ;  /* 0x00000006ff027228 */ /* 0x0030620000000000 */
[----:B------:R-:W-:-:S05]  /*1d90*/  IMAD.MOV.U32 R0, RZ, RZ, RZ ;  /* 0x000000ffff007224 */ /* 0x000fca00078e00ff */
.L_x_26489:
[----:B------:R-:W-:Y:S05]  /*1da0*/  BSYNC B1 ;  /* 0x0000000000017941 */ /* 0x000fea0003800000 */
.L_x_26487:
        /* <DEDUP_REMOVED lines=34> */
.L_x_26491:
        /* <DEDUP_REMOVED lines=38> */
.L_x_26492:
[----:B------:R-:W-:Y:S05]  /*2230*/  BSYNC B0 ;  /* 0x0000000000007941 */ /* 0x000fea0003800000 */
.L_x_26490:
        /* <DEDUP_REMOVED lines=16> */
.L_x_26494:
[----:B------:R0:W1:Y:S01]  /*2340*/  DMUL R2, RZ, R10 ;  /* 0x0000000aff027228 */ /* 0x0000620000000000 */
[----:B------:R-:W-:-:S05]  /*2350*/  IMAD.MOV.U32 R4, RZ, RZ, RZ ;  /* 0x000000ffff047224 */ /* 0x000fca00078e00ff */
.L_x_26495:
[----:B------:R-:W-:Y:S05]  /*2360*/  BSYNC B1 ;  /* 0x0000000000017941 */ /* 0x000fea0003800000 */
.L_x_26493:
        /* <DEDUP_REMOVED lines=11> */
[----:B------:R-:W-:Y:S01]  /*2420*/  BSSY B0, `(.L_x_26496) ;  /* 0x0000033000007945 */ /* 0x000fe20003800000 */
[----:B------:R-:W-:-:S02]  /*2430*/  IMAD.MOV.U32 R0, RZ, RZ, 0x3de5db65 ;  /* 0x3de5db65ff007424 */ /* 0x000fc400078e00ff */
[----:B-----5:R-:W-:Y:S01]  /*2440*/  DMUL R14, R52, R14 ;  /* 0x0000000e340e7228 */ /* 0x020fe20000000000 */
[----:B------:R-:W-:Y:S02]  /*2450*/  FSEL R56, -R56, 4.2945490664224492434e-19, !P0 ;  /* 0x20fd816438387808 */ /* 0x000fe40004000100 */
[----:B------:R-:W-:Y:S01]  /*2460*/  FSEL R57, R0, -0.082518599927425384521, !P0 ;  /* 0xbda8ff8300397808 */ /* 0x000fe20004000000 */
[----:B-1----:R-:W2:-:S06]  /*2470*/  DMUL R52, R2, R2 ;  /* 0x0000000202347228 */ /* 0x002e8c0000000000 */
[----:B--2---:R1:W2:Y:S02]  /*2480*/  DFMA R56, R52, R56, R4 ;  /* 0x000000383438722b */ /* 0x0042a40000000004 */
[----:B-1----:R-:W-:Y:S01]  /*2490*/  IMAD.MOV.U32 R4, RZ, RZ, 0x652b82fe ;  /* 0x652b82feff047424 */ /* 0x002fe200078e00ff */
[----:B------:R-:W-:-:S03]  /*24a0*/  MOV R5, 0x3ff71547 ;  /* 0x3ff7154700057802 */ /* 0x000fc60000000f00 */
        /* <DEDUP_REMOVED lines=42> */
.L_x_26497:
[----:B------:R-:W-:Y:S05]  /*2750*/  BSYNC B0 ;  /* 0x0000000000007941 */ /* 0x000fea0003800000 */
.L_x_26496:
        /* <DEDUP_REMOVED lines=16> */
.L_x_26499:
[----:B0-----:R0:W2:Y:S01]  /*2860*/  DMUL R2, RZ, R10 ;  /* 0x0000000aff027228 */ /* 0x0010a20000000000 */
[----:B------:R-:W-:-:S05]  /*2870*/  IMAD.MOV.U32 R0, RZ, RZ, RZ ;  /* 0x000000ffff007224 */ /* 0x000fca00078e00ff */
.L_x_26500:
[----:B------:R-:W-:Y:S05]  /*2880*/  BSYNC B1 ;  /* 0x0000000000017941 */ /* 0x000fea0003800000 */
.L_x_26498:
        /* <DEDUP_REMOVED lines=40> */
.L_x_26502:
[----:B01----:R0:W1:Y:S01]  /*2b10*/  DMUL R2, RZ, R6 ;  /* 0x00000006ff027228 */ /* 0x0030620000000000 */
[----:B------:R-:W-:-:S05]  /*2b20*/  IMAD.MOV.U32 R0, RZ, RZ, RZ ;  /* 0x000000ffff007224 */ /* 0x000fca00078e00ff */
.L_x_26503:
[----:B------:R-:W-:Y:S05]  /*2b30*/  BSYNC B1 ;  /* 0x0000000000017941 */ /* 0x000fea0003800000 */
.L_x_26501:
        /* <DEDUP_REMOVED lines=34> */
.L_x_26505:
        /* <DEDUP_REMOVED lines=38> */
.L_x_26506:
[----:B------:R-:W-:Y:S05]  /*2fc0*/  BSYNC B0 ;  /* 0x0000000000007941 */ /* 0x000fea0003800000 */
.L_x_26504:
        /* <DEDUP_REMOVED lines=16> */
.L_x_26508:
[----:B------:R0:W1:Y:S01]  /*30d0*/  DMUL R2, RZ, R42 ;  /* 0x0000002aff027228 */ /* 0x0000620000000000 */
[----:B------:R-:W-:-:S05]  /*30e0*/  IMAD.MOV.U32 R4, RZ, RZ, RZ ;  /* 0x000000ffff047224 */ /* 0x000fca00078e00ff */
.L_x_26509:
[----:B------:R-:W-:Y:S05]  /*30f0*/  BSYNC B1 ;  /* 0x0000000000017941 */ /* 0x000fea0003800000 */
.L_x_26507:
        /* <DEDUP_REMOVED lines=47> */
[----:B0-----:R-:W-:Y:S01]  /*33f0*/  LEA R11, R4, R55, 0x14 ;  /* 0x00000037040b7211 */ /* 0x001fe200078ea0ff */
        /* <DEDUP_REMOVED lines=14> */
.L_x_26511:
[----:B------:R-:W-:Y:S05]  /*34e0*/  BSYNC B0 ;  /* 0x0000000000007941 */ /* 0x000fea0003800000 */
.L_x_26510:
        /* <DEDUP_REMOVED lines=16> */
.L_x_26513:
[----:B0-----:R0:W2:Y:S01]  /*35f0*/  DMUL R2, RZ, R42 ;  /* 0x0000002aff027228 */ /* 0x0010a20000000000 */
[----:B------:R-:W-:-:S05]  /*3600*/  IMAD.MOV.U32 R0, RZ, RZ, RZ ;  /* 0x000000ffff007224 */ /* 0x000fca00078e00ff */
.L_x_26514:
[----:B------:R-:W-:Y:S05]  /*3610*/  BSYNC B1 ;  /* 0x0000000000017941 */ /* 0x000fea0003800000 */
.L_x_26512:
        /* <DEDUP_REMOVED lines=40> */
.L_x_26516:
[----:B01----:R0:W1:Y:S01]  /*38a0*/  DMUL R2, RZ, R6 ;  /* 0x00000006ff027228 */ /* 0x0030620000000000 */
[----:B------:R-:W-:-:S05]  /*38b0*/  IMAD.MOV.U32 R0, RZ, RZ, RZ ;  /* 0x000000ffff007224 */ /* 0x000fca00078e00ff */
.L_x_26517:
[----:B------:R-:W-:Y:S05]  /*38c0*/  BSYNC B1 ;  /* 0x0000000000017941 */ /* 0x000fea0003800000 */
.L_x_26515:
        /* <DEDUP_REMOVED lines=34> */
.L_x_26519:
[----:B0-----:R-:W-:Y:S01]  /*3af0*/  IMAD.MOV.U32 R2, RZ, RZ, 0x652b82fe ;  /* 0x652b82feff027424 */ /* 0x001fe200078e00ff */
[----:B------:R-:W-:Y:S01]  /*3b00*/  MOV R3, 0x3ff71547 ;  /* 0x3ff7154700037802 */ /* 0x000fe20000000f00 */
[----:B------:R-:W-:Y:S02]  /*3b10*/  IMAD.SHL.U32 R0, R37, 0x2, RZ ;  /* 0x0000000225007824 */ /* 0x000fe400078e00ff */
[----:B------:R-:W-:Y:S02]  /*3b20*/  IMAD.MOV.U32 R44, RZ, RZ, 0x6acd15b6 ;  /* 0x6acd15b6ff2c7424 */ /* 0x000fe400078e00ff */
[----:B------:R-:W-:Y:S01]  /*3b30*/  IMAD.MOV.U32 R45, RZ, RZ, 0x3e21f407 ;  /* 0x3e21f407ff2d7424 */ /* 0x000fe200078e00ff */
[----:B------:R-:W0:Y:S01]  /*3b40*/  DFMA R2, R36, R2, 6.75539944105574400000e+15 ;  /* 0x433800002402742b */ /* 0x000e220000000002 */
[----:B------:R-:W-:-:S02]  /*3b50*/  ISETP.GE.U32.AND P0, PT, R0, 0x7fb3e647, PT ;  /* 0x7fb3e6470000780c */ /* 0x000fc40003f06070 */
        /* <DEDUP_REMOVED lines=31> */
.L_x_26520:
[----:B------:R-:W-:Y:S05]  /*3d50*/  BSYNC B0 ;  /* 0x0000000000007941 */ /* 0x000fea0003800000 */
.L_x_26518:
        /* <DEDUP_REMOVED lines=16> */
.L_x_26522:
[----:B------:R0:W1:Y:S01]  /*3e60*/  DMUL R2, RZ, R38 ;  /* 0x00000026ff027228 */ /* 0x0000620000000000 */
[----:B------:R-:W-:-:S05]  /*3e70*/  IMAD.MOV.U32 R4, RZ, RZ, RZ ;  /* 0x000000ffff047224 */ /* 0x000fca00078e00ff */
.L_x_26523:
[----:B------:R-:W-:Y:S05]  /*3e80*/  BSYNC B1 ;  /* 0x0000000000017941 */ /* 0x000fea0003800000 */
.L_x_26521:
        /* <DEDUP_REMOVED lines=56> */
[----:B------:R-:W-:-:S04]  /*4210*/  @!P0 SHF.R.S32.HI R3, RZ, 0x1, R0 ;  /* 0x00000001ff038819 */ /* 0x000fc80000011400 */
[----:B------:R-:W-:Y:S01]  /*4220*/  @!P0 LEA R55, R3, R55, 0x14 ;  /* 0x0000003703378211 */ /* 0x000fe200078ea0ff */
[----:B------:R-:W-:-:S05]  /*4230*/  @!P0 IMAD.IADD R2, R4, 0x1, -R3 ;  /* 0x0000000104028824 */ /* 0x000fca00078e0a03 */
[----:B------:R-:W-:Y:S01]  /*4240*/  @!P0 LEA R3, R2, 0x3ff00000, 0x14 ;  /* 0x3ff0000002038811 */ /* 0x000fe200078ea0ff */
[----:B------:R-:W-:-:S06]  /*4250*/  @!P0 IMAD.MOV.U32 R2, RZ, RZ, RZ ;  /* 0x000000ffff028224 */ /* 0x000fcc00078e00ff */
[----:B------:R0:W1:-:S06]  /*4260*/  @!P0 DMUL R42, R54, R2 ;  /* 0x00000002362a8228 */ /* 0x00004c0000000000 */
.L_x_26525:
[----:B------:R-:W-:Y:S05]  /*4270*/  BSYNC B0 ;  /* 0x0000000000007941 */ /* 0x000fea0003800000 */
.L_x_26524:
        /* <DEDUP_REMOVED lines=16> */
.L_x_26527:
[----:B0-----:R0:W2:Y:S01]  /*4380*/  DMUL R2, RZ, R38 ;  /* 0x00000026ff027228 */ /* 0x0010a20000000000 */
[----:B------:R-:W-:-:S05]  /*4390*/  IMAD.MOV.U32 R0, RZ, RZ, RZ ;  /* 0x000000ffff007224 */ /* 0x000fca00078e00ff */
.L_x_26528:
[----:B------:R-:W-:Y:S05]  /*43a0*/  BSYNC B1 ;  /* 0x0000000000017941 */ /* 0x000fea0003800000 */
.L_x_26526:
        /* <DEDUP_REMOVED lines=40> */
.L_x_26530:
[----:B01----:R0:W1:Y:S01]  /*4630*/  DMUL R2, RZ, R6 ;  /* 0x00000006ff027228 */ /* 0x0030620000000000 */
[----:B------:R-:W-:-:S05]  /*4640*/  IMAD.MOV.U32 R0, RZ, RZ, RZ ;  /* 0x000000ffff007224 */ /* 0x000fca00078e00ff */
.L_x_26531:
[----:B------:R-:W-:Y:S05]  /*4650*/  BSYNC B1 ;  /* 0x0000000000017941 */ /* 0x000fea0003800000 */
.L_x_26529:
        /* <DEDUP_REMOVED lines=34> */
.L_x_26533:
[----:B0-----:R-:W-:Y:S01]  /*4880*/  IMAD.MOV.U32 R2, RZ, RZ, 0x652b82fe ;  /* 0x652b82feff027424 */ /* 0x001fe200078e00ff */
[----:B------:R-:W-:Y:S01]  /*4890*/  MOV R45, 0x3e21f407 ;  /* 0x3e21f407002d7802 */ /* 0x000fe20000000f00 */
[----:B------:R-:W-:Y:S02]  /*48a0*/  IMAD.MOV.U32 R3, RZ, RZ, 0x3ff71547 ;  /* 0x3ff71547ff037424 */ /* 0x000fe400078e00ff */
[----:B------:R-:W-:Y:S02]  /*48b0*/  IMAD.SHL.U32 R0, R33, 0x2, RZ ;  /* 0x0000000221007824 */ /* 0x000fe400078e00ff */
[----:B------:R-:W-:Y:S02]  /*48c0*/  IMAD.MOV.U32 R44, RZ, RZ, 0x6acd15b6 ;  /* 0x6acd15b6ff2c7424 */ /* 0x000fe400078e00ff */
        /* <DEDUP_REMOVED lines=33> */
.L_x_26534:
[----:B------:R-:W-:Y:S05]  /*4ae0*/  BSYNC B0 ;  /* 0x0000000000007941 */ /* 0x000fea0003800000 */
.L_x_26532:
        /* <DEDUP_REMOVED lines=16> */
.L_x_26536:
[----:B------:R0:W1:Y:S01]  /*4bf0*/  DMUL R2, RZ, R34 ;  /* 0x00000022ff027228 */ /* 0x0000620000000000 */
[----:B------:R-:W-:-:S05]  /*4c00*/  IMAD.MOV.U32 R4, RZ, RZ, RZ ;  /* 0x000000ffff047224 */ /* 0x000fca00078e00ff */
.L_x_26537:
[----:B------:R-:W-:Y:S05]  /*4c10*/  BSYNC B1 ;  /* 0x0000000000017941 */ /* 0x000fea0003800000 */
.L_x_26535:
        /* <DEDUP_REMOVED lines=62> */
.L_x_26539:
[----:B------:R-:W-:Y:S05]  /*5000*/  BSYNC B0 ;  /* 0x0000000000007941 */ /* 0x000fea0003800000 */
.L_x_26538:
        /* <DEDUP_REMOVED lines=11> */
[----:B0-----:R-:W-:Y:S02]  /*50c0*/  MOV R7, R35 ;  /* 0x0000002300077202 */ /* 0x001fe40000000f00 */
[----:B------:R-:W-:Y:S02]  /*50d0*/  MOV R0, 0x50f0 ;  /* 0x000050f000007802 */ /* 0x000fe40000000f00 */
[----:B-1----:R-:W-:Y:S05]  /*50e0*/  CALL.REL.NOINC `($_ZN2at6native29vectorized_elementwise_kernelILi2EZZZNS0_17expm1_kernel_cudaERNS_18TensorIteratorBaseEENKUlvE_clEvENKUlvE1_clEvEUlN3c107complexIdEEE_St5arrayIPcLm2EEEEviT0_T1_$__internal_trig_reduction_slowpathd) ;  /* 0x0000972000007944 */ /* 0x002fea0003c00000 */
[----:B------:R-:W-:Y:S01]  /*50f0*/  IMAD.MOV.U32 R0, RZ, RZ, R4 ;  /* 0x000000ffff007224 */ /* 0x000fe200078e0004 */
[----:B------:R-:W-:Y:S05]  /*5100*/  BRA `(.L_x_26542) ;  /* 0x0000002000007947 */ /* 0x000fea0003800000 */
.L_x_26541:
[----:B0-----:R0:W2:Y:S01]  /*5110*/  DMUL R2, RZ, R34 ;  /* 0x00000022ff027228 */ /* 0x0010a20000000000 */
[----:B------:R-:W-:-:S05]  /*5120*/  IMAD.MOV.U32 R0, RZ, RZ, RZ ;  /* 0x000000ffff007224 */ /* 0x000fca00078e00ff */
.L_x_26542:
[----:B------:R-:W-:Y:S05]  /*5130*/  BSYNC B1 ;  /* 0x0000000000017941 */ /* 0x000fea0003800000 */
.L_x_26540:
        /* <DEDUP_REMOVED lines=40> */
.L_x_26544:
[----:B01----:R0:W1:Y:S01]  /*53c0*/  DMUL R2, RZ, R6 ;  /* 0x00000006ff027228 */ /* 0x0030620000000000 */
[----:B------:R-:W-:-:S05]  /*53d0*/  IMAD.MOV.U32 R0, RZ, RZ, RZ ;  /* 0x000000ffff007224 */ /* 0x000fca00078e00ff */
.L_x_26545:
[----:B------:R-:W-:Y:S05]  /*53e0*/  BSYNC B1 ;  /* 0x0000000000017941 */ /* 0x000fea0003800000 */
.L_x_26543:
        /* <DEDUP_REMOVED lines=34> */
.L_x_26547:
        /* <DEDUP_REMOVED lines=19> */
[----:B------:R-:W-:Y:S01]  /*5740*/  @P0 IADD3 R3, R2, RZ, RZ ;  /* 0x000000ff02030210 */ /* 0x000fe20007ffe0ff */
        /* <DEDUP_REMOVED lines=18> */
.L_x_26548:
[----:B------:R-:W-:Y:S05]  /*5870*/  BSYNC B0 ;  /* 0x0000000000007941 */ /* 0x000fea0003800000 */
.L_x_26546:
        /* <DEDUP_REMOVED lines=16> */
.L_x_26550:
[----:B------:R0:W1:Y:S01]  /*5980*/  DMUL R2, RZ, R30 ;  /* 0x0000001eff027228 */ /* 0x0000620000000000 */
[----:B------:R-:W-:-:S05]  /*5990*/  IMAD.MOV.U32 R4, RZ, RZ, RZ ;  /* 0x000000ffff047224 */ /* 0x000fca00078e00ff */
.L_x_26551:
[----:B------:R-:W-:Y:S05]  /*59a0*/  BSYNC B1 ;  /* 0x0000000000017941 */ /* 0x000fea0003800000 */
.L_x_26549:
        /* <DEDUP_REMOVED lines=62> */
.L_x_26553:
[----:B------:R-:W-:Y:S05]  /*5d90*/  BSYNC B0 ;  /* 0x0000000000007941 */ /* 0x000fea0003800000 */
.L_x_26552:
        /* <DEDUP_REMOVED lines=16> */
.L_x_26555:
[----:B0-----:R0:W2:Y:S01]  /*5ea0*/  DMUL R2, RZ, R30 ;  /* 0x0000001eff027228 */ /* 0x0010a20000000000 */
[----:B------:R-:W-:-:S05]  /*5eb0*/  IMAD.MOV.U32 R0, RZ, RZ, RZ ;  /* 0x000000ffff007224 */ /* 0x000fca00078e00ff */
.L_x_26556:
[----:B------:R-:W-:Y:S05]  /*5ec0*/  BSYNC B1 ;  /* 0x0000000000017941 */ /* 0x000fea0003800000 */
.L_x_26554:
[----:B------:R-:W-:Y:S01]  /*5ed0*/  SHF.L.U32 R4, R0, 0x3, RZ ;  /* 0x0000000300047819 */ /* 0x000fe200000006ff */
        /* <DEDUP_REMOVED lines=39> */
.L_x_26558:
[----:B01----:R0:W1:Y:S01]  /*6150*/  DMUL R2, RZ, R6 ;  /* 0x00000006ff027228 */ /* 0x0030620000000000 */
[----:B------:R-:W-:-:S05]  /*6160*/  IMAD.MOV.U32 R0, RZ, RZ, RZ ;  /* 0x000000ffff007224 */ /* 0x000fca00078e00ff */
.L_x_26559:
[----:B------:R-:W-:Y:S05]  /*6170*/  BSYNC B1 ;  /* 0x0000000000017941 */ /* 0x000fea0003800000 */
.L_x_26557:
        /* <DEDUP_REMOVED lines=34> */
.L_x_26561:
        /* <DEDUP_REMOVED lines=38> */
.L_x_26562:
[----:B------:R-:W-:Y:S05]  /*6600*/  BSYNC B0 ;  /* 0x0000000000007941 */ /* 0x000fea0003800000 */
.L_x_26560:
        /* <DEDUP_REMOVED lines=12> */
[----:B0-----:R-:W-:Y:S02]  /*66d0*/  MOV R7, R27 ;  /* 0x0000001b00077202 */ /* 0x001fe40000000f00 */
[----:B------:R-:W-:Y:S02]  /*66e0*/  MOV R0, 0x6700 ;  /* 0x0000670000007802 */ /* 0x000fe40000000f00 */
[----:B------:R-:W-:Y:S05]  /*66f0*/  CALL.REL.NOINC `($_ZN2at6native29vectorized_elementwise_kernelILi2EZZZNS0_17expm1_kernel_cudaERNS_18TensorIteratorBaseEENKUlvE_clEvENKUlvE1_clEvEUlN3c107complexIdEEE_St5arrayIPcLm2EEEEviT0_T1_$__internal_trig_reduction_slowpathd) ;  /* 0x0000811000007944 */ /* 0x000fea0003c00000 */
[----:B------:R-:W-:Y:S05]  /*6700*/  BRA `(.L_x_26565) ;  /* 0x0000002000007947 */ /* 0x000fea0003800000 */
.L_x_26564:
[----:B------:R0:W1:Y:S01]  /*6710*/  DMUL R2, RZ, R26 ;  /* 0x0000001aff027228 */ /* 0x0000620000000000 */
[----:B------:R-:W-:-:S05]  /*6720*/  IMAD.MOV.U32 R4, RZ, RZ, RZ ;  /* 0x000000ffff047224 */ /* 0x000fca00078e00ff */
.L_x_26565:
[----:B------:R-:W-:Y:S05]  /*6730*/  BSYNC B1 ;  /* 0x0000000000017941 */ /* 0x000fea0003800000 */
.L_x_26563:
        /* <DEDUP_REMOVED lines=62> */
.L_x_26567:
[----:B------:R-:W-:Y:S05]  /*6b20*/  BSYNC B0 ;  /* 0x0000000000007941 */ /* 0x000fea0003800000 */
.L_x_26566:
        /* <DEDUP_REMOVED lines=16> */
.L_x_26569:
[----:B0-----:R0:W2:Y:S01]  /*6c30*/  DMUL R2, RZ, R26 ;  /* 0x0000001aff027228 */ /* 0x0010a20000000000 */
[----:B------:R-:W-:-:S05]  /*6c40*/  IMAD.MOV.U32 R0, RZ, RZ, RZ ;  /* 0x000000ffff007224 */ /* 0x000fca00078e00ff */
.L_x_26570:
[----:B------:R-:W-:Y:S05]  /*6c50*/  BSYNC B1 ;  /* 0x0000000000017941 */ /* 0x000fea0003800000 */
.L_x_26568:
        /* <DEDUP_REMOVED lines=13> */
[----:B------:R-:W0:Y:S02]  /*6d30*/  S2R R0, SR_CTAID.X ;  /* 0x0000000000007919 */ /* 0x000e240000002500 */
[----:B0-----:R-:W-:Y:S02]  /*6d40*/  IMAD.SHL.U32 R0, R0, 0x400, RZ ;  /* 0x0000040000007824 */ /* 0x001fe400078e00ff */
[----:B---3--:R-:W0:-:S06]  /*6d50*/  DFMA R4, R48, R52, R4 ;  /* 0x000000343004722b */ /* 0x008e0c0000000004 */
[C---:B0-----:R0:W4:Y:S02]  /*6d60*/  DFMA R4, R48.reuse, R4, R6 ;  /* 0x000000043004722b */ /* 0x0411240000000006 */
[----:B0-----:R-:W0:Y:S04]  /*6d70*/  S2R R7, SR_TID.X ;  /* 0x0000000000077919 */ /* 0x001e280000002100 */
[----:B----4-:R-:W2:-:S06]  /*6d80*/  DFMA R4, R48, R4, R24 ;  /* 0x000000043004722b */ /* 0x010e8c0000000018 */
[----:B--2---:R-:W5:-:S06]  /*6d90*/  DFMA R4, R48, R4, R26 ;  /* 0x000000043004722b */ /* 0x004f4c000000001a */
[----:B-----5:R-:W2:-:S06]  /*6da0*/  DFMA R4, R48, R4, R44 ;  /* 0x000000043004722b */ /* 0x020e8c000000002c */
[----:B--2---:R2:W3:Y:S02]  /*6db0*/  DFMA R46, R48, R4, R46 ;  /* 0x00000004302e722b */ /* 0x0044e4000000002e */
[----:B--2---:R-:W-:-:S04]  /*6dc0*/  IMAD.MOV.U32 R5, RZ, RZ, 0x10 ;  /* 0x00000010ff057424 */ /* 0x004fc800078e00ff */
[----:B---3--:R-:W-:Y:S01]  /*6dd0*/  DFMA R2, R46, R2, R2 ;  /* 0x000000022e02722b */ /* 0x008fe20000000002 */
[----:B------:R-:W-:-:S03]  /*6de0*/  IMAD.WIDE.U32 R4, R0, R5, c[0x0][0x168] ;  /* 0x00005a0000047625 */ /* 0x000fc600078e0005 */
[----:B------:R-:W2:-:S03]  /*6df0*/  @P0 DFMA R2, R48, R46, 1 ;  /* 0x3ff000003002042b */ /* 0x000e86000000002e */
[----:B0-----:R-:W-:-:S03]  /*6e00*/  IMAD.WIDE R4, R7, 0x20, R4 ;  /* 0x0000002007047825 */ /* 0x001fc600078e0204 */
[----:B--2---:R-:W0:Y:S02]  /*6e10*/  @P1 DFMA R2, R2, -1, RZ ;  /* 0xbff000000202182b */ /* 0x004e2400000000ff */
[----:B------:R-:W-:Y:S04]  /*6e20*/  STG.E.128 [R4.64], R20 ;  /* 0x0000001404007986 */ /* 0x000fe8000c101d06 */
[----:B01----:R-:W0:Y:S01]  /*6e30*/  DMUL R30, R2, R30 ;  /* 0x0000001e021e7228 */ /* 0x003e220000000000 */
[----:B------:R-:W-:Y:S04]  /*6e40*/  STG.E.128 [R4.64+0x10], R16 ;  /* 0x0000101004007986 */ /* 0x000fe8000c101d06 */
[----:B------:R-:W-:Y:S04]  /*6e50*/  STG.E.128 [R4.64+0x1000], R12 ;  /* 0x0010000c04007986 */ /* 0x000fe8000c101d06 */
[----:B------:R-:W-:Y:S04]  /*6e60*/  STG.E.128 [R4.64+0x1010], R8 ;  /* 0x0010100804007986 */ /* 0x000fe8000c101d06 */
[----:B------:R-:W-:Y:S04]  /*6e70*/  STG.E.128 [R4.64+0x2000], R40 ;  /* 0x0020002804007986 */ /* 0x000fe8000c101d06 */
[----:B------:R-:W-:Y:S04]  /*6e80*/  STG.E.128 [R4.64+0x2010], R36 ;  /* 0x0020102404007986 */ /* 0x000fe8000c101d06 */
[----:B------:R-:W-:Y:S04]  /*6e90*/  STG.E.128 [R4.64+0x3000], R32 ;  /* 0x0030002004007986 */ /* 0x000fe8000c101d06 */
[----:B0-----:R-:W-:Y:S01]  /*6ea0*/  STG.E.128 [R4.64+0x3010], R28 ;  /* 0x0030101c04007986 */ /* 0x001fe2000c101d06 */
[----:B------:R-:W-:Y:S05]  /*6eb0*/  EXIT ;  /* 0x000000000000794d */ /* 0x000fea0003800000 */
.L_x_26458:
[----:B------:R-:W0:Y:S01]  /*6ec0*/  S2R R17, SR_TID.X ;  /* 0x0000000000117919 */ /* 0x000e220000002100 */
[----:B------:R-:W-:Y:S01]  /*6ed0*/  CS2R R26, SRZ ;  /* 0x00000000001a7805 */ /* 0x000fe2000001ff00 */
[----:B------:R-:W-:Y:S01]  /*6ee0*/  CS2R R24, SRZ ;  /* 0x0000000000187805 */ /* 0x000fe2000001ff00 */
[----:B------:R-:W-:Y:S01]  /*6ef0*/  CS2R R22, SRZ ;  /* 0x0000000000167805 */ /* 0x000fe2000001ff00 */
[----:B------:R-:W-:Y:S01]  /*6f00*/  CS2R R20, SRZ ;  /* 0x0000000000147805 */ /* 0x000fe2000001ff00 */
[----:B------:R-:W-:Y:S01]  /*6f10*/  CS2R R30, SRZ ;  /* 0x00000000001e7805 */ /* 0x000fe2000001ff00 */
[----:B------:R-:W-:Y:S01]  /*6f20*/  CS2R R28, SRZ ;  /* 0x00000000001c7805 */ /* 0x000fe2000001ff00 */
[----:B0-----:R-:W-:-:S13]  /*6f30*/  ISETP.GE.AND P0, PT, R17, R54, PT ;  /* 0x000000361100720c */ /* 0x001fda0003f06270 */
[----:B------:R-:W-:Y:S01]  /*6f40*/  @!P0 IMAD.IADD R2, R56, 0x1, R17 ;  /* 0x0000000138028824 */ /* 0x000fe200078e0211 */
[----:B------:R-:W-:Y:S01]  /*6f50*/  @!P0 IADD3 R17, R17, 0x80, RZ ;  /* 0x0000008011118810 */ /* 0x000fe20007ffe0ff */
[----:B------:R-:W-:-:S03]  /*6f60*/  @!P0 IMAD.MOV.U32 R3, RZ, RZ, 0x10 ;  /* 0x00000010ff038424 */ /* 0x000fc600078e00ff */
[----:B------:R-:W-:Y:S01]  /*6f70*/  ISETP.GE.AND P5, PT, R17, R54, PT ;  /* 0x000000361100720c */ /* 0x000fe20003fa6270 */
[----:B------:R-:W-:Y:S01]  /*6f80*/  @!P0 IMAD.WIDE.U32 R2, R2, R3, c[0x0][0x170] ;  /* 0x00005c0002028625 */ /* 0x000fe200078e0003 */
[----:B------:R-:W-:-:S04]  /*6f90*/  CS2R R34, SRZ ;  /* 0x0000000000227805 */ /* 0x000fc8000001ff00 */
[----:B------:R0:W5:Y:S07]  /*6fa0*/  @!P0 LDG.E.128 R20, [R2.64] ;  /* 0x0000000602148981 */ /* 0x00016e000c1e1d00 */
[----:B------:R-:W-:Y:S01]  /*6fb0*/  @!P5 IMAD.IADD R4, R56, 0x1, R17 ;  /* 0x000000013804d824 */ /* 0x000fe200078e0211 */
[----:B------:R-:W-:Y:S01]  /*6fc0*/  @!P5 IADD3 R17, R17, 0x80, RZ ;  /* 0x000000801111d810 */ /* 0x000fe20007ffe0ff */
[----:B------:R-:W-:-:S03]  /*6fd0*/  @!P5 IMAD.MOV.U32 R5, RZ, RZ, 0x10 ;  /* 0x00000010ff05d424 */ /* 0x000fc600078e00ff */
[----:B------:R-:W-:Y:S01]  /*6fe0*/  ISETP.GE.AND P6, PT, R17, R54, PT ;  /* 0x000000361100720c */ /* 0x000fe20003fc6270 */
[----:B------:R-:W-:-:S05]  /*6ff0*/  @!P5 IMAD.WIDE.U32 R4, R4, R5, c[0x0][0x170] ;  /* 0x00005c000404d625 */ /* 0x000fca00078e0005 */
[----:B------:R1:W5:Y:S07]  /*7000*/  @!P5 LDG.E.128 R24, [R4.64] ;  /* 0x000000060418d981 */ /* 0x00036e000c1e1d00 */
        /* <DEDUP_REMOVED lines=19> */
[----:B0-----:R-:W-:Y:S02]  /*7140*/  @!P1 IMAD.MOV.U32 R3, RZ, RZ, 0x10 ;  /* 0x00000010ff039424 */ /* 0x001fe400078e00ff */
[----:B--2---:R-:W-:Y:S02]  /*7150*/  @!P2 IMAD.MOV.U32 R7, RZ, RZ, 0x10 ;  /* 0x00000010ff07a424 */ /* 0x004fe400078e00ff */
[----:B------:R-:W-:Y:S02]  /*7160*/  @!P3 IMAD.MOV.U32 R37, RZ, RZ, 0x10 ;  /* 0x00000010ff25b424 */ /* 0x000fe400078e00ff */
[----:B------:R-:W-:Y:S01]  /*7170*/  @!P4 IMAD.MOV.U32 R39, RZ, RZ, 0x10 ;  /* 0x00000010ff27c424 */ /* 0x000fe200078e00ff */
[----:B------:R-:W-:Y:S01]  /*7180*/  CS2R R46, SRZ ;  /* 0x00000000002e7805 */ /* 0x000fe2000001ff00 */
[----:B------:R-:W-:Y:S01]  /*7190*/  CS2R R44, SRZ ;  /* 0x00000000002c7805 */ /* 0x000fe2000001ff00 */
[----:B------:R-:W-:-:S03]  /*71a0*/  CS2R R42, SRZ ;  /* 0x00000000002a7805 */ /* 0x000fc6000001ff00 */
[----:B-1----:R-:W-:Y:S02]  /*71b0*/  @!P5 IMAD.IADD R4, R56, 0x1, R17 ;  /* 0x000000013804d824 */ /* 0x002fe400078e0211 */
[----:B------:R-:W-:Y:S01]  /*71c0*/  @!P5 IMAD.MOV.U32 R5, RZ, RZ, 0x10 ;  /* 0x00000010ff05d424 */ /* 0x000fe200078e00ff */
[----:B------:R-:W-:Y:S01]  /*71d0*/  CS2R R40, SRZ ;  /* 0x0000000000287805 */ /* 0x000fe2000001ff00 */
[----:B------:R-:W-:Y:S01]  /*71e0*/  CS2R R10, SRZ ;  /* 0x00000000000a7805 */ /* 0x000fe2000001ff00 */
[----:B------:R-:W-:Y:S01]  /*71f0*/  CS2R R8, SRZ ;  /* 0x0000000000087805 */ /* 0x000fe2000001ff00 */
[----:B------:R-:W-:Y:S01]  /*7200*/  CS2R R14, SRZ ;  /* 0x00000000000e7805 */ /* 0x000fe2000001ff00 */
[----:B------:R-:W-:Y:S01]  /*7210*/  CS2R R12, SRZ ;  /* 0x00000000000c7805 */ /* 0x000fe2000001ff00 */
[----:B------:R-:W-:-:S04]  /*7220*/  @!P1 IMAD.WIDE.U32 R2, R0, R3, c[0x0][0x170] ;  /* 0x00005c0000029625 */ /* 0x000fc800078e0003 */
[----:B------:R-:W-:Y:S01]  /*7230*/  @!P2 IMAD.WIDE.U32 R6, R16, R7, c[0x0][0x170] ;  /* 0x00005c001006a625 */ /* 0x000fe200078e0007 */
[----:B------:R0:W5:Y:S03]  /*7240*/  @!P1 LDG.E.128 R32, [R2.64] ;  /* 0x0000000602209981 */ /* 0x000166000c1e1d00 */
[----:B------:R-:W-:Y:S01]  /*7250*/  @!P3 IMAD.WIDE.U32 R36, R36, R37, c[0x0][0x170] ;  /* 0x00005c002424b625 */ /* 0x000fe200078e0025 */
[----:B------:R0:W5:Y:S03]  /*7260*/  @!P2 LDG.E.128 R44, [R6.64] ;  /* 0x00000006062ca981 */ /* 0x000166000c1e1d00 */
[----:B------:R-:W-:Y:S01]  /*7270*/  @!P4 IMAD.WIDE.U32 R38, R38, R39, c[0x0][0x170] ;  /* 0x00005c002626c625 */ /* 0x000fe200078e0027 */
[----:B------:R0:W5:Y:S03]  /*7280*/  @!P3 LDG.E.128 R40, [R36.64] ;  /* 0x000000062428b981 */ /* 0x000166000c1e1d00 */
[----:B------:R-:W-:Y:S01]  /*7290*/  @!P5 IMAD.WIDE.U32 R4, R4, R5, c[0x0][0x170] ;  /* 0x00005c000404d625 */ /* 0x000fe200078e0005 */
[----:B------:R0:W5:Y:S04]  /*72a0*/  @!P4 LDG.E.128 R8, [R38.64] ;  /* 0x000000062608c981 */ /* 0x000168000c1e1d00 */
[----:B------:R0:W5:Y:S01]  /*72b0*/  @!P5 LDG.E.128 R12, [R4.64] ;  /* 0x00000006040cd981 */ /* 0x000162000c1e1d00 */
[----:B------:R-:W-:Y:S01]  /*72c0*/  BSSY B1, `(.L_x_26571) ;  /* 0x00000e0000017945 */ /* 0x000fe20003800000 */
[----:B------:R-:W-:Y:S01]  /*72d0*/  CS2R R18, SRZ ;  /* 0x0000000000127805 */ /* 0x000fe2000001ff00 */
[----:B------:R-:W-:Y:S01]  /*72e0*/  CS2R R16, SRZ ;  /* 0x0000000000107805 */ /* 0x000fe2000001ff00 */
[----:B------:R-:W-:Y:S05]  /*72f0*/  @P0 BRA `(.L_x_26572) ;  /* 0x00000dc000000947 */ /* 0x000fea0003800000 */
[----:B-----5:R-:W1:Y:S01]  /*7300*/  DMUL R16, R22, 0.5 ;  /* 0x3fe0000016107828 */ /* 0x020e620000000000 */
[----:B------:R-:W-:Y:S05]  /*7310*/  BSSY B2, `(.L_x_26573) ;  /* 0x0000013000027945 */ /* 0x000fea0003800000 */
        /* <DEDUP_REMOVED lines=14> */
[----:B------:R-:W-:Y:S01]  /*7400*/  IMAD.MOV.U32 R0, RZ, RZ, R4 ;  /* 0x000000ffff007224 */ /* 0x000fe200078e0004 */
[----:B------:R-:W-:Y:S05]  /*7410*/  BRA `(.L_x_26575) ;  /* 0x0000002000007947 */ /* 0x000fea0003800000 */
.L_x_26574:
[----:B0-----:R0:W1:Y:S01]  /*7420*/  DMUL R2, RZ, R16 ;  /* 0x00000010ff027228 */ /* 0x0010620000000000 */
[----:B------:R-:W-:-:S05]  /*7430*/  MOV R0, RZ ;  /* 0x000000ff00007202 */ /* 0x000fca0000000f00 */
.L_x_26575:
[----:B------:R-:W-:Y:S05]  /*7440*/  BSYNC B2 ;  /* 0x0000000000027941 */ /* 0x000fea0003800000 */
.L_x_26573:
[----:B------:R-:W-:Y:S02]  /*7450*/  IMAD.SHL.U32 R4, R0, 0x8, RZ ;  /* 0x0000000800047824 */ /* 0x000fe400078e00ff */
[----:B------:R-:W-:-:S03]  /*7460*/  IMAD.MOV.U32 R51, RZ, RZ, 0x8 ;  /* 0x00000008ff337424 */ /* 0x000fc600078e00ff */
[----:B------:R-:W-:-:S05]  /*7470*/  LOP3.LUT R4, R4, 0x8, RZ, 0xc0, !PT ;  /* 0x0000000804047812 */ /* 0x000fca00078ec0ff */
[----:B------:R-:W-:-:S05]  /*7480*/  IMAD.WIDE.U32 R50, R4, R51, c[0x4][0x1b0] ;  /* 0x01006c0004327625 */ /* 0x000fca00078e0033 */
[----:B------:R-:W2:Y:S04]  /*7490*/  LDG.E.128.CONSTANT R36, [R50.64] ;  /* 0x0000000632247981 */ /* 0x000ea8000c1e9d00 */
[----:B0-----:R-:W3:Y:S04]  /*74a0*/  LDG.E.128.CONSTANT R16, [R50.64+0x10] ;  /* 0x0000100632107981 */ /* 0x001ee8000c1e9d00 */
        /* <DEDUP_REMOVED lines=28> */
.L_x_26577:
        /* <DEDUP_REMOVED lines=38> */
.L_x_26578:
[----:B------:R-:W-:Y:S05]  /*78d0*/  BSYNC B0 ;  /* 0x0000000000007941 */ /* 0x000fea0003800000 */
.L_x_26576:
        /* <DEDUP_REMOVED lines=16> */
.L_x_26580:
[----:B------:R0:W1:Y:S01]  /*79e0*/  DMUL R2, RZ, R22 ;  /* 0x00000016ff027228 */ /* 0x0000620000000000 */
[----:B------:R-:W-:-:S05]  /*79f0*/  IMAD.MOV.U32 R4, RZ, RZ, RZ ;  /* 0x000000ffff047224 */ /* 0x000fca00078e00ff */
.L_x_26581:
[----:B------:R-:W-:Y:S05]  /*7a00*/  BSYNC B2 ;  /* 0x0000000000027941 */ /* 0x000fea0003800000 */
.L_x_26579:
        /* <DEDUP_REMOVED lines=19> */
[----:B0-----:R-:W-:Y:S01]  /*7b40*/  MOV R4, 0x652b82fe ;  /* 0x652b82fe00047802 */ /* 0x001fe20000000f00 */
        /* <DEDUP_REMOVED lines=44> */
.L_x_26583:
[----:B------:R-:W-:Y:S05]  /*7e10*/  BSYNC B0 ;  /* 0x0000000000007941 */ /* 0x000fea0003800000 */
.L_x_26582:
        /* <DEDUP_REMOVED lines=16> */
.L_x_26585:
[----:B0-----:R0:W2:Y:S01]  /*7f20*/  DMUL R2, RZ, R22 ;  /* 0x00000016ff027228 */ /* 0x0010a20000000000 */
[----:B------:R-:W-:-:S05]  /*7f30*/  IMAD.MOV.U32 R0, RZ, RZ, RZ ;  /* 0x000000ffff007224 */ /* 0x000fca00078e00ff */
.L_x_26586:
[----:B------:R-:W-:Y:S05]  /*7f40*/  BSYNC B2 ;  /* 0x0000000000027941 */ /* 0x000fea0003800000 */
.L_x_26584:
        /* <DEDUP_REMOVED lines=23> */
.L_x_26572:
[----:B------:R-:W-:Y:S05]  /*80c0*/  BSYNC B1 ;  /* 0x0000000000017941 */ /* 0x000fea0003800000 */
.L_x_26571:
        /* <DEDUP_REMOVED lines=25> */
.L_x_26590:
[----:B------:R0:W2:Y:S01]  /*8260*/  DMUL R2, RZ, R20 ;  /* 0x00000014ff027228 */ /* 0x0000a20000000000 */
[----:B------:R-:W-:-:S05]  /*8270*/  IMAD.MOV.U32 R0, RZ, RZ, RZ ;  /* 0x000000ffff007224 */ /* 0x000fca00078e00ff */
.L_x_26591:
[----:B------:R-:W-:Y:S05]  /*8280*/  BSYNC B2 ;  /* 0x0000000000027941 */ /* 0x000fea0003800000 */
.L_x_26589:
[----:B------:R-:W-:Y:S01]  /*8290*/  SHF.L.U32 R4, R0, 0x3, RZ ;  /* 0x0000000300047819 */ /* 0x000fe200000006ff */
        /* <DEDUP_REMOVED lines=33> */
.L_x_26593:
        /* <DEDUP_REMOVED lines=38> */
.L_x_26594:
[----:B------:R-:W-:Y:S05]  /*8710*/  BSYNC B0 ;  /* 0x0000000000007941 */ /* 0x000fea0003800000 */
.L_x_26592:
        /* <DEDUP_REMOVED lines=15> */
[----:B------:R-:W-:Y:S05]  /*8810*/  BRA `(.L_x_26597) ;  /* 0x0000002000007947 */ /* 0x000fea0003800000 */
.L_x_26596:
[----:B------:R0:W2:Y:S01]  /*8820*/  DMUL R2, RZ, R26 ;  /* 0x0000001aff027228 */ /* 0x0000a20000000000 */
[----:B------:R-:W-:-:S05]  /*8830*/  IMAD.MOV.U32 R4, RZ, RZ, RZ ;  /* 0x000000ffff047224 */ /* 0x000fca00078e00ff */
.L_x_26597:
[----:B------:R-:W-:Y:S05]  /*8840*/  BSYNC B2 ;  /* 0x0000000000027941 */ /* 0x000fea0003800000 */
.L_x_26595:
[----:B------:R-:W-:Y:S01]  /*8850*/  IADD3 R52, R4, 0x1, RZ ;  /* 0x0000000104347810 */ /* 0x000fe20007ffe0ff */
[----:B------:R-:W-:-:S04]  /*8860*/  IMAD.MOV.U32 R59, RZ, RZ, 0x8 ;  /* 0x00000008ff3b7424 */ /* 0x000fc800078e00ff */
[----:B------:R-:W-:-:S05]  /*8870*/  IMAD.SHL.U32 R0, R52, 0x8, RZ ;  /* 0x0000000834007824 */ /* 0x000fca00078e00ff */
        /* <DEDUP_REMOVED lines=10> */
[----:B------:R-:W-:Y:S01]  /*8920*/  FSEL R60, -R60, 4.2945490664224492434e-19, !P0 ;  /* 0x20fd81643c3c7808 */ /* 0x000fe20004000100 */
[----:B------:R-:W-:Y:S01]  /*8930*/  DSETP.NEU.AND P2, PT, |R26|, +INF , PT ;  /* 0x7ff000001a00742a */ /* 0x000fe20003f4d200 */
[----:B------:R-:W-:-:S06]  /*8940*/  FSEL R61, R0, -0.082518599927425384521, !P0 ;  /* 0xbda8ff83003d7808 */ /* 0x000fcc0004000000 */
[----:B---3--:R-:W0:-:S04]  /*8950*/  DFMA R4, R52, R60, R4 ;  /* 0x0000003c3404722b */ /* 0x008e080000000004 */
[----:B------:R-:W2:-:S04]  /*8960*/  DMUL R60, R22, -2 ;  /* 0xc0000000163c7828 */ /* 0x000e880000000000 */
[----:B0-----:R0:W4:Y:S02]  /*8970*/  DFMA R6, R52, R4, R6 ;  /* 0x000000043406722b */ /* 0x0011240000000006 */
[----:B0-----:R-:W-:Y:S01]  /*8980*/  IMAD.MOV.U32 R4, RZ, RZ, 0x652b82fe ;  /* 0x652b82feff047424 */ /* 0x001fe200078e00ff */
[----:B------:R-:W-:Y:S01]  /*8990*/  MOV R5, 0x3ff71547 ;  /* 0x3ff7154700057802 */ /* 0x000fe20000000f00 */
[----:B--2---:R-:W-:-:S04]  /*89a0*/  DMUL R22, R60, R22 ;  /* 0x000000163c167228 */ /* 0x004fc80000000000 */
[----:B----4-:R-:W0:-:S04]  /*89b0*/  DFMA R36, R52, R6, R36 ;  /* 0x000000063424722b */ /* 0x010e080000000024 */
[----:B------:R-:W2:-:S04]  /*89c0*/  DFMA R4, R24, R4, 6.75539944105574400000e+15 ;  /* 0x433800001804742b */ /* 0x000e880000000004 */
[----:B0-----:R0:W5:Y:S02]  /*89d0*/  DFMA R38, R52, R36, R38 ;  /* 0x000000243426722b */ /* 0x0011640000000026 */
[----:B0-----:R-:W-:Y:S02]  /*89e0*/  IMAD.MOV.U32 R36, RZ, RZ, 0x69ce2bdf ;  /* 0x69ce2bdfff247424 */ /* 0x001fe400078e00ff */
[----:B--2---:R-:W0:Y:S01]  /*89f0*/  DADD R6, R4, -6.75539944105574400000e+15 ;  /* 0xc338000004067429 */ /* 0x004e220000000000 */
[----:B------:R-:W-:-:S03]  /*8a00*/  IMAD.MOV.U32 R37, RZ, RZ, 0x3e5ade15 ;  /* 0x3e5ade15ff257424 */ /* 0x000fc600078e00ff */
[----:B-----5:R-:W2:-:S04]  /*8a10*/  DFMA R38, R52, R38, R48 ;  /* 0x000000263426722b */ /* 0x020e880000000030 */
[----:B0-----:R-:W0:-:S04]  /*8a20*/  DFMA R58, R6, c[0x2][0x20], R24 ;  /* 0x00800800063a7a2b */ /* 0x001e080000000018 */
[----:B--2---:R-:W2:-:S04]  /*8a30*/  DFMA R38, R52, R38, R50 ;  /* 0x000000263426722b */ /* 0x004e880000000032 */
[----:B0-----:R-:W0:-:S04]  /*8a40*/  DFMA R6, R6, c[0x2][0x28], R58 ;  /* 0x00800a0006067a2b */ /* 0x001e08000000003a */
        /* <DEDUP_REMOVED lines=31> */
[----:B------:R0:W2:-:S06]  /*8c40*/  @!P0 DMUL R22, R2, R4 ;  /* 0x0000000402168228 */ /* 0x00008c0000000000 */
.L_x_26599:
[----:B------:R-:W-:Y:S05]  /*8c50*/  BSYNC B0 ;  /* 0x0000000000007941 */ /* 0x000fea0003800000 */
.L_x_26598:
        /* <DEDUP_REMOVED lines=10> */
[----:B---3--:R-:W-:Y:S01]  /*8d00*/  IMAD.MOV.U32 R2, RZ, RZ, R26 ;  /* 0x000000ffff027224 */ /* 0x008fe200078e001a */
[----:B------:R-:W-:Y:S01]  /*8d10*/  MOV R0, 0x8d40 ;  /* 0x00008d4000007802 */ /* 0x000fe20000000f00 */
[----:B0-----:R-:W-:-:S03]  /*8d20*/  IMAD.MOV.U32 R7, RZ, RZ, R27 ;  /* 0x000000ffff077224 */ /* 0x001fc600078e001b */
[----:B-12---:R-:W-:Y:S05]  /*8d30*/  CALL.REL.NOINC `($_ZN2at6native29vectorized_elementwise_kernelILi2EZZZNS0_17expm1_kernel_cudaERNS_18TensorIteratorBaseEENKUlvE_clEvENKUlvE1_clEvEUlN3c107complexIdEEE_St5arrayIPcLm2EEEEviT0_T1_$__internal_trig_reduction_slowpathd) ;  /* 0x00005ad000007944 */ /* 0x006fea0003c00000 */
[----:B------:R-:W-:Y:S01]  /*8d40*/  IMAD.MOV.U32 R0, RZ, RZ, R4 ;  /* 0x000000ffff007224 */ /* 0x000fe200078e0004 */
[----:B------:R-:W-:Y:S05]  /*8d50*/  BRA `(.L_x_26602) ;  /* 0x0000002000007947 */ /* 0x000fea0003800000 */
.L_x_26601:
[----:B0-----:R0:W3:Y:S01]  /*8d60*/  DMUL R2, RZ, R26 ;  /* 0x0000001aff027228 */ /* 0x0010e20000000000 */
[----:B------:R-:W-:-:S05]  /*8d70*/  IMAD.MOV.U32 R0, RZ, RZ, RZ ;  /* 0x000000ffff007224 */ /* 0x000fca00078e00ff */
.L_x_26602:
[----:B------:R-:W-:Y:S05]  /*8d80*/  BSYNC B2 ;  /* 0x0000000000027941 */ /* 0x000fea0003800000 */
.L_x_26600:
        /* <DEDUP_REMOVED lines=23> */
.L_x_26588:
[----:B------:R-:W-:Y:S05]  /*8f00*/  BSYNC B1 ;  /* 0x0000000000017941 */ /* 0x000fea0003800000 */
.L_x_26587:
[----:B0-----:R-:W0:Y:S01]  /*8f10*/  S2R R3, SR_TID.X ;  /* 0x0000000000037919 */ /* 0x001e220000002100 */
[----:B------:R-:W-:Y:S01]  /*8f20*/  BSSY B1, `(.L_x_26603) ;  /* 0x00000e2000017945 */ /* 0x000fe20003800000 */
[----:B------:R-:W-:Y:S01]  /*8f30*/  CS2R R26, SRZ ;  /* 0x00000000001a7805 */ /* 0x000fe2000001ff00 */
        /* <DEDUP_REMOVED lines=22> */
.L_x_26606:
[----:B------:R0:W3:Y:S01]  /*90a0*/  DMUL R2, RZ, R24 ;  /* 0x00000018ff027228 */ /* 0x0000e20000000000 */
[----:B------:R-:W-:-:S05]  /*90b0*/  IMAD.MOV.U32 R0, RZ, RZ, RZ ;  /* 0x000000ffff007224 */ /* 0x000fca00078e00ff */
.L_x_26607:
[----:B------:R-:W-:Y:S05]  /*90c0*/  BSYNC B2 ;  /* 0x0000000000027941 */ /* 0x000fea0003800000 */
.L_x_26605:
[----:B------:R-:W-:Y:S01]  /*90d0*/  IMAD.SHL.U32 R4, R0, 0x8, RZ ;  /* 0x0000000800047824 */ /* 0x000fe200078e00ff */
[----:B------:R-:W-:-:S04]  /*90e0*/  MOV R51, 0x8 ;  /* 0x0000000800337802 */ /* 0x000fc80000000f00 */
[----:B------:R-:W-:-:S05]  /*90f0*/  LOP3.LUT R4, R4, 0x8, RZ, 0xc0, !PT ;  /* 0x0000000804047812 */ /* 0x000fca00078ec0ff */
[----:B------:R-:W-:-:S05]  /*9100*/  IMAD.WIDE.U32 R50, R4, R51, c[0x4][0x1b0] ;  /* 0x01006c0004327625 */ /* 0x000fca00078e0033 */
[----:B------:R-:W4:Y:S04]  /*9110*/  LDG.E.128.CONSTANT R36, [R50.64] ;  /* 0x0000000632247981 */ /* 0x000f28000c1e9d00 */
[----:B0-----:R-:W5:Y:S04]  /*9120*/  LDG.E.128.CONSTANT R24, [R50.64+0x10] ;  /* 0x0000100632187981 */ /* 0x001f68000c1e9d00 */
        /* <DEDUP_REMOVED lines=28> */
.L_x_26609:
        /* <DEDUP_REMOVED lines=38> */
.L_x_26610:
[----:B------:R-:W-:Y:S05]  /*9550*/  BSYNC B0 ;  /* 0x0000000000007941 */ /* 0x000fea0003800000 */
.L_x_26608:
        /* <DEDUP_REMOVED lines=15> */
[----:B------:R-:W-:Y:S05]  /*9650*/  BRA `(.L_x_26613) ;  /* 0x0000002000007947 */ /* 0x000fea0003800000 */
.L_x_26612:
[----:B------:R0:W3:Y:S01]  /*9660*/  DMUL R2, RZ, R30 ;  /* 0x0000001eff027228 */ /* 0x0000e20000000000 */
[----:B------:R-:W-:-:S05]  /*9670*/  IMAD.MOV.U32 R4, RZ, RZ, RZ ;  /* 0x000000ffff047224 */ /* 0x000fca00078e00ff */
.L_x_26613:
[----:B------:R-:W-:Y:S05]  /*9680*/  BSYNC B2 ;  /* 0x0000000000027941 */ /* 0x000fea0003800000 */
.L_x_26611:
[----:B------:R-:W-:Y:S01]  /*9690*/  IADD3 R52, R4, 0x1, RZ ;  /* 0x0000000104347810 */ /* 0x000fe20007ffe0ff */
[----:B------:R-:W-:-:S04]  /*96a0*/  IMAD.MOV.U32 R59, RZ, RZ, 0x8 ;  /* 0x00000008ff3b7424 */ /* 0x000fc800078e00ff */
[----:B------:R-:W-:-:S05]  /*96b0*/  IMAD.SHL.U32 R0, R52, 0x8, RZ ;  /* 0x0000000834007824 */ /* 0x000fca00078e00ff */
        /* <DEDUP_REMOVED lines=9> */
[----:B------:R-:W-:Y:S02]  /*9750*/  BSSY B0, `(.L_x_26614) ;  /* 0x0000034000007945 */ /* 0x000fe40003800000 */
[----:B------:R-:W-:Y:S01]  /*9760*/  FSEL R60, -R60, 4.2945490664224492434e-19, !P0 ;  /* 0x20fd81643c3c7808 */ /* 0x000fe20004000100 */
[----:B------:R-:W-:Y:S01]  /*9770*/  DSETP.NEU.AND P2, PT, |R30|, +INF , PT ;  /* 0x7ff000001e00742a */ /* 0x000fe20003f4d200 */
[----:B------:R-:W-:-:S06]  /*9780*/  FSEL R61, R0, -0.082518599927425384521, !P0 ;  /* 0xbda8ff83003d7808 */ /* 0x000fcc0004000000 */
[----:B----4-:R-:W0:-:S04]  /*9790*/  DFMA R4, R52, R60, R4 ;  /* 0x0000003c3404722b */ /* 0x010e080000000004 */
[----:B------:R-:W4:-:S04]  /*97a0*/  DMUL R60, R26, -2 ;  /* 0xc00000001a3c7828 */ /* 0x000f080000000000 */
[----:B0-----:R0:W5:Y:S02]  /*97b0*/  DFMA R6, R52, R4, R6 ;  /* 0x000000043406722b */ /* 0x0011640000000006 */
[----:B0-----:R-:W-:Y:S02]  /*97c0*/  IMAD.MOV.U32 R4, RZ, RZ, 0x652b82fe ;  /* 0x652b82feff047424 */ /* 0x001fe400078e00ff */
[----:B------:R-:W-:Y:S01]  /*97d0*/  IMAD.MOV.U32 R5, RZ, RZ, 0x3ff71547 ;  /* 0x3ff71547ff057424 */ /* 0x000fe200078e00ff */
[----:B----4-:R-:W-:-:S04]  /*97e0*/  DMUL R26, R60, R26 ;  /* 0x0000001a3c1a7228 */ /* 0x010fc80000000000 */
[----:B-----5:R-:W0:-:S04]  /*97f0*/  DFMA R36, R52, R6, R36 ;  /* 0x000000063424722b */ /* 0x020e080000000024 */
[----:B------:R-:W4:-:S04]  /*9800*/  DFMA R4, R28, R4, 6.75539944105574400000e+15 ;  /* 0x433800001c04742b */ /* 0x000f080000000004 */
[----:B0-----:R0:W3:Y:S02]  /*9810*/  DFMA R38, R52, R36, R38 ;  /* 0x000000243426722b */ /* 0x0010e40000000026 */
[----:B0-----:R-:W-:Y:S01]  /*9820*/  MOV R36, 0x69ce2bdf ;  /* 0x69ce2bdf00247802 */ /* 0x001fe20000000f00 */
[----:B------:R-:W-:Y:S01]  /*9830*/  IMAD.MOV.U32 R37, RZ, RZ, 0x3e5ade15 ;  /* 0x3e5ade15ff257424 */ /* 0x000fe200078e00ff */
[----:B----4-:R-:W0:-:S04]  /*9840*/  DADD R6, R4, -6.75539944105574400000e+15 ;  /* 0xc338000004067429 */ /* 0x010e080000000000 */
[----:B---3--:R-:W3:-:S04]  /*9850*/  DFMA R38, R52, R38, R48 ;  /* 0x000000263426722b */ /* 0x008ec80000000030 */
[----:B0-----:R-:W0:-:S04]  /*9860*/  DFMA R58, R6, c[0x2][0x20], R28 ;  /* 0x00800800063a7a2b */ /* 0x001e08000000001c */
[----:B---3--:R-:W3:-:S04]  /*9870*/  DFMA R38, R52, R38, R50 ;  /* 0x000000263426722b */ /* 0x008ec80000000032 */
[----:B0-----:R-:W0:-:S04]  /*9880*/  DFMA R6, R6, c[0x2][0x28], R58 ;  /* 0x00800a0006067a2b */ /* 0x001e08000000003a */
[----:B---3--:R-:W-:-:S04]  /*9890*/  DFMA R2, R38, R2, R2 ;  /* 0x000000022602722b */ /* 0x008fc80000000002 */
[----:B0-----:R-:W0:-:S04]  /*98a0*/  DFMA R36, R6, R36, c[0x2][0x78] ;  /* 0x00801e000624762b */ /* 0x001e080000000024 */
[----:B------:R-:W3:Y:S01]  /*98b0*/  @P0 DFMA R2, R52, R38, 1 ;  /* 0x3ff000003402042b */ /* 0x000ee20000000026 */
[----:B------:R-:W-:-:S03]  /*98c0*/  FSETP.GEU.FTZ.AND P0, PT, |R29|, 4.1917929649353027344, PT ;  /* 0x4086232b1d00780b */ /* 0x000fc60003f1e200 */
[----:B0-----:R-:W0:-:S04]  /*98d0*/  DFMA R36, R6, R36, c[0x2][0x80] ;  /* 0x008020000624762b */ /* 0x001e080000000024 */
[----:B---3--:R-:W3:-:S04]  /*98e0*/  @P1 DFMA R2, R2, -1, RZ ;  /* 0xbff000000202182b */ /* 0x008ec800000000ff */
[----:B0-----:R-:W0:-:S04]  /*98f0*/  DFMA R36, R6, R36, c[0x2][0x88] ;  /* 0x008022000624762b */ /* 0x001e080000000024 */
[----:B---3--:R-:W-:-:S04]  /*9900*/  DFMA R24, R2, R24, R26 ;  /* 0x000000180218722b */ /* 0x008fc8000000001a */
        /* <DEDUP_REMOVED lines=23> */
[----:B------:R0:W3:-:S06]  /*9a80*/  @!P0 DMUL R26, R2, R4 ;  /* 0x00000004021a8228 */ /* 0x0000cc0000000000 */
.L_x_26615:
[----:B------:R-:W-:Y:S05]  /*9a90*/  BSYNC B0 ;  /* 0x0000000000007941 */ /* 0x000fea0003800000 */
.L_x_26614:
        /* <DEDUP_REMOVED lines=8> */
[----:B0-----:R0:W4:Y:S01]  /*9b20*/  DFMA R2, -R2, c[0x2][0x18], R6 ;  /* 0x0080060002027a2b */ /* 0x0011220000000106 */
[----:B------:R-:W-:Y:S05]  /*9b30*/  @!P0 BRA `(.L_x_26618) ;  /* 0x0000008000008947 */ /* 0x000fea0003800000 */
[----:B----4-:R-:W-:Y:S01]  /*9b40*/  IMAD.MOV.U32 R2, RZ, RZ, R30 ;  /* 0x000000ffff027224 */ /* 0x010fe200078e001e */
[----:B------:R-:W-:Y:S01]  /*9b50*/  MOV R0, 0x9b80 ;  /* 0x00009b8000007802 */ /* 0x000fe20000000f00 */
[----:B0-----:R-:W-:-:S03]  /*9b60*/  IMAD.MOV.U32 R7, RZ, RZ, R31 ;  /* 0x000000ffff077224 */ /* 0x001fc600078e001f */
[----:B-123--:R-:W-:Y:S05]  /*9b70*/  CALL.REL.NOINC `($_ZN2at6native29vectorized_elementwise_kernelILi2EZZZNS0_17expm1_kernel_cudaERNS_18TensorIteratorBaseEENKUlvE_clEvENKUlvE1_clEvEUlN3c107complexIdEEE_St5arrayIPcLm2EEEEviT0_T1_$__internal_trig_reduction_slowpathd) ;  /* 0x00004c9000007944 */ /* 0x00efea0003c00000 */
[----:B------:R-:W-:Y:S01]  /*9b80*/  IMAD.MOV.U32 R0, RZ, RZ, R4 ;  /* 0x000000ffff007224 */ /* 0x000fe200078e0004 */
[----:B------:R-:W-:Y:S05]  /*9b90*/  BRA `(.L_x_26618) ;  /* 0x0000002000007947 */ /* 0x000fea0003800000 */
.L_x_26617:
[----:B0-----:R0:W4:Y:S01]  /*9ba0*/  DMUL R2, RZ, R30 ;  /* 0x0000001eff027228 */ /* 0x0011220000000000 */
[----:B------:R-:W-:-:S05]  /*9bb0*/  IMAD.MOV.U32 R0, RZ, RZ, RZ ;  /* 0x000000ffff007224 */ /* 0x000fca00078e00ff */
.L_x_26618:
[----:B------:R-:W-:Y:S05]  /*9bc0*/  BSYNC B2 ;  /* 0x0000000000027941 */ /* 0x000fea0003800000 */
.L_x_26616:
        /* <DEDUP_REMOVED lines=10> */
[----:B------:R-:W-:-:S03]  /*9c70*/  IMAD.MOV.U32 R0, RZ, RZ, 0x3de5db65 ;  /* 0x3de5db65ff007424 */ /* 0x000fc600078e00ff */
[----:B------:R-:W-:Y:S02]  /*9c80*/  FSEL R52, -R52, 4.2945490664224492434e-19, !P0 ;  /* 0x20fd816434347808 */ /* 0x000fe40004000100 */
        /* <DEDUP_REMOVED lines=8> */
[----:B------:R-:W0:-:S06]  /*9d10*/  @P0 DFMA R2, R48, R4, 1 ;  /* 0x3ff000003002042b */ /* 0x000e0c0000000004 */
[----:B0-----:R-:W0:-:S06]  /*9d20*/  @P1 DFMA R2, R2, -1, RZ ;  /* 0xbff000000202182b */ /* 0x001e0c00000000ff */
[----:B0-----:R0:W3:-:S06]  /*9d30*/  DMUL R26, R2, R26 ;  /* 0x0000001a021a7228 */ /* 0x0010cc0000000000 */
.L_x_26604:
[----:B------:R-:W-:Y:S05]  /*9d40*/  BSYNC B1 ;  /* 0x0000000000017941 */ /* 0x000fea0003800000 */
.L_x_26603:
        /* <DEDUP_REMOVED lines=25> */
.L_x_26622:
[----:B------:R0:W4:Y:S01]  /*9ee0*/  DMUL R2, RZ, R28 ;  /* 0x0000001cff027228 */ /* 0x0001220000000000 */
[----:B------:R-:W-:-:S05]  /*9ef0*/  IMAD.MOV.U32 R0, RZ, RZ, RZ ;  /* 0x000000ffff007224 */ /* 0x000fca00078e00ff */
.L_x_26623:
[----:B------:R-:W-:Y:S05]  /*9f00*/  BSYNC B2 ;  /* 0x0000000000027941 */ /* 0x000fea0003800000 */
.L_x_26621:
[----:B------:R-:W-:Y:S02]  /*9f10*/  IMAD.SHL.U32 R4, R0, 0x8, RZ ;  /* 0x0000000800047824 */ /* 0x000fe400078e00ff */
[----:B------:R-:W-:-:S03]  /*9f20*/  IMAD.MOV.U32 R51, RZ, RZ, 0x8 ;  /* 0x00000008ff337424 */ /* 0x000fc600078e00ff */
[----:B------:R-:W-:-:S05]  /*9f30*/  LOP3.LUT R4, R4, 0x8, RZ, 0xc0, !PT ;  /* 0x0000000804047812 */ /* 0x000fca00078ec0ff */
[----:B------:R-:W-:-:S05]  /*9f40*/  IMAD.WIDE.U32 R50, R4, R51, c[0x4][0x1b0] ;  /* 0x01006c0004327625 */ /* 0x000fca00078e0033 */
[----:B------:R-:W5:Y:S04]  /*9f50*/  LDG.E.128.CONSTANT R36, [R50.64] ;  /* 0x0000000632247981 */ /* 0x000f68000c1e9d00 */
[----:B0---4-:R-:W4:Y:S04]  /*9f60*/  LDG.E.128.CONSTANT R28, [R50.64+0x10] ;  /* 0x00001006321c7981 */ /* 0x011f28000c1e9d00 */
[----:B---3--:R-:W3:Y:S01]  /*9f70*/  LDG.E.128.CONSTANT R4, [R50.64+0x20] ;  /* 0x0000200632047981 */ /* 0x008ee2000c1e9d00 */
[----:B------:R-:W-:Y:S01]  /*9f80*/  R2P PR, R0, 0x3 ;  /* 0x0000000300007804 */ /* 0x000fe20000000000 */
[----:B------:R-:W-:Y:S01]  /*9f90*/  IMAD.MOV.U32 R0, RZ, RZ, 0x3de5db65 ;  /* 0x3de5db65ff007424 */ /* 0x000fe200078e00ff */
[----:B------:R-:W-:Y:S01]  /*9fa0*/  MOV R52, 0x79785eba ;  /* 0x79785eba00347802 */ /* 0x000fe20000000f00 */
[----:B------:R-:W5:Y:S01]  /*9fb0*/  DMUL R48, R2, R2 ;  /* 0x0000000202307228 */ /* 0x000f620000000000 */
[----:B------:R-:W-:Y:S01]  /*9fc0*/  FSETP.GEU.FTZ.AND P2, PT, R33, 4.1931471824645996094, PT ;  /* 0x40862e432100780b */ /* 0x000fe20003f5e000 */
        /* <DEDUP_REMOVED lines=22> */
.L_x_26625:
        /* <DEDUP_REMOVED lines=38> */
.L_x_26626:
[----:B------:R-:W-:Y:S05]  /*a390*/  BSYNC B0 ;  /* 0x0000000000007941 */ /* 0x000fea0003800000 */
.L_x_26624:
        /* <DEDUP_REMOVED lines=16> */
.L_x_26628:
[----:B------:R0:W3:Y:S01]  /*a4a0*/  DMUL R2, RZ, R34 ;  /* 0x00000022ff027228 */ /* 0x0000e20000000000 */
[----:B------:R-:W-:-:S05]  /*a4b0*/  IMAD.MOV.U32 R4, RZ, RZ, RZ ;  /* 0x000000ffff047224 */ /* 0x000fca00078e00ff */
.L_x_26629:
[----:B------:R-:W-:Y:S05]  /*a4c0*/  BSYNC B2 ;  /* 0x0000000000027941 */ /* 0x000fea0003800000 */
.L_x_26627:
        /* <DEDUP_REMOVED lines=13> */
[----:B------:R-:W-:-:S02]  /*a5a0*/  FSEL R60, -R60, 4.2945490664224492434e-19, !P0 ;  /* 0x20fd81643c3c7808 */ /* 0x000fc40004000100 */
        /* <DEDUP_REMOVED lines=10> */
[----:B0-----:R-:W-:Y:S01]  /*a650*/  IMAD.MOV.U32 R36, RZ, RZ, 0x69ce2bdf ;  /* 0x69ce2bdfff247424 */ /* 0x001fe200078e00ff */
[----:B------:R-:W-:Y:S01]  /*a660*/  MOV R37, 0x3e5ade15 ;  /* 0x3e5ade1500257802 */ /* 0x000fe20000000f00 */
        /* <DEDUP_REMOVED lines=37> */
.L_x_26631:
[----:B------:R-:W-:Y:S05]  /*a8c0*/  BSYNC B0 ;  /* 0x0000000000007941 */ /* 0x000fea0003800000 */
.L_x_26630:
        /* <DEDUP_REMOVED lines=16> */
.L_x_26633:
[----:B0-----:R0:W4:Y:S01]  /*a9d0*/  DMUL R2, RZ, R34 ;  /* 0x00000022ff027228 */ /* 0x0011220000000000 */
[----:B------:R-:W-:-:S05]  /*a9e0*/  IMAD.MOV.U32 R0, RZ, RZ, RZ ;  /* 0x000000ffff007224 */ /* 0x000fca00078e00ff */
.L_x_26634:
[----:B------:R-:W-:Y:S05]  /*a9f0*/  BSYNC B2 ;  /* 0x0000000000027941 */ /* 0x000fea0003800000 */
.L_x_26632:
        /* <DEDUP_REMOVED lines=23> */
.L_x_26620:
[----:B------:R-:W-:Y:S05]  /*ab70*/  BSYNC B1 ;  /* 0x0000000000017941 */ /* 0x000fea0003800000 */
.L_x_26619:
[----:B0-----:R-:W0:Y:S01]  /*ab80*/  S2R R3, SR_TID.X ;  /* 0x0000000000037919 */ /* 0x001e220000002100 */
[----:B------:R-:W-:Y:S01]  /*ab90*/  BSSY B1, `(.L_x_26635) ;  /* 0x00000e2000017945 */ /* 0x000fe20003800000 */
[----:B------:R-:W-:Y:S01]  /*aba0*/  CS2R R38, SRZ ;  /* 0x0000000000267805 */ /* 0x000fe2000001ff00 */
        /* <DEDUP_REMOVED lines=23> */
.L_x_26638:
[----:B------:R0:W4:Y:S01]  /*ad20*/  DMUL R2, RZ, R32 ;  /* 0x00000020ff027228 */ /* 0x0001220000000000 */
[----:B------:R-:W-:-:S05]  /*ad30*/  IMAD.MOV.U32 R0, RZ, RZ, RZ ;  /* 0x000000ffff007224 */ /* 0x000fca00078e00ff */
.L_x_26639:
[----:B------:R-:W-:Y:S05]  /*ad40*/  BSYNC B2 ;  /* 0x0000000000027941 */ /* 0x000fea0003800000 */
.L_x_26637:
        /* <DEDUP_REMOVED lines=34> */
.L_x_26641:
        /* <DEDUP_REMOVED lines=38> */
.L_x_26642:
[----:B------:R-:W-:Y:S05]  /*b1d0*/  BSYNC B0 ;  /* 0x0000000000007941 */ /* 0x000fea0003800000 */
.L_x_26640:
        /* <DEDUP_REMOVED lines=16> */
.L_x_26644:
[----:B------:R0:W3:Y:S01]  /*b2e0*/  DMUL R2, RZ, R46 ;  /* 0x0000002eff027228 */ /* 0x0000e20000000000 */
[----:B------:R-:W-:-:S05]  /*b2f0*/  IMAD.MOV.U32 R4, RZ, RZ, RZ ;  /* 0x000000ffff047224 */ /* 0x000fca00078e00ff */
.L_x_26645:
[----:B------:R-:W-:Y:S05]  /*b300*/  BSYNC B2 ;  /* 0x0000000000027941 */ /* 0x000fea0003800000 */
.L_x_26643:
        /* <DEDUP_REMOVED lines=15> */
[----:B----4-:R-:W0:-:S06]  /*b400*/  DFMA R4, R52, R60, R4 ;  /* 0x0000003c3404722b */ /* 0x010e0c0000000004 */
[----:B0-----:R-:W5:-:S04]  /*b410*/  DFMA R4, R52, R4, R6 ;  /* 0x000000043404722b */ /* 0x001f480000000006 */
[----:B------:R-:W0:-:S04]  /*b420*/  DMUL R6, R58, -2 ;  /* 0xc00000003a067828 */ /* 0x000e080000000000 */
[----:B-----5:R4:W5:Y:S02]  /*b430*/  DFMA R32, R52, R4, R32 ;  /* 0x000000043420722b */ /* 0x0209640000000020 */
[----:B----4-:R-:W-:Y:S02]  /*b440*/  IMAD.MOV.U32 R4, RZ, RZ, 0x652b82fe ;  /* 0x652b82feff047424 */ /* 0x010fe400078e00ff */
[----:B------:R-:W-:Y:S01]  /*b450*/  IMAD.MOV.U32 R5, RZ, RZ, 0x3ff71547 ;  /* 0x3ff71547ff057424 */ /* 0x000fe200078e00ff */
[----:B0-----:R-:W-:-:S04]  /*b460*/  DMUL R58, R6, R58 ;  /* 0x0000003a063a7228 */ /* 0x001fc80000000000 */
[----:B-----5:R-:W3:-:S04]  /*b470*/  DFMA R32, R52, R32, R34 ;  /* 0x000000203420722b */ /* 0x020ec80000000022 */
[----:B------:R-:W0:-:S04]  /*b480*/  DFMA R4, R44, R4, 6.75539944105574400000e+15 ;  /* 0x433800002c04742b */ /* 0x000e080000000004 */
[----:B---3--:R3:W4:Y:S02]  /*b490*/  DFMA R48, R52, R32, R48 ;  /* 0x000000203430722b */ /* 0x0087240000000030 */
[----:B---3--:R-:W-:Y:S02]  /*b4a0*/  IMAD.MOV.U32 R32, RZ, RZ, 0x69ce2bdf ;  /* 0x69ce2bdfff207424 */ /* 0x008fe400078e00ff */
[----:B0-----:R-:W0:Y:S01]  /*b4b0*/  DADD R6, R4, -6.75539944105574400000e+15 ;  /* 0xc338000004067429 */ /* 0x001e220000000000 */
[----:B------:R-:W-:-:S03]  /*b4c0*/  IMAD.MOV.U32 R33, RZ, RZ, 0x3e5ade15 ;  /* 0x3e5ade15ff217424 */ /* 0x000fc600078e00ff */
[----:B----4-:R-:W3:-:S04]  /*b4d0*/  DFMA R48, R52, R48, R50 ;  /* 0x000000303430722b */ /* 0x010ec80000000032 */
[----:B0-----:R-:W0:-:S04]  /*b4e0*/  DFMA R34, R6, c[0x2][0x20], R44 ;  /* 0x0080080006227a2b */ /* 0x001e08000000002c */
[----:B---3--:R-:W-:-:S04]  /*b4f0*/  DFMA R2, R48, R2, R2 ;  /* 0x000000023002722b */ /* 0x008fc80000000002 */
[----:B0-----:R-:W0:-:S04]  /*b500*/  DFMA R6, R6, c[0x2][0x28], R34 ;  /* 0x00800a0006067a2b */ /* 0x001e080000000022 */
[----:B------:R-:W3:Y:S01]  /*b510*/  @P0 DFMA R2, R52, R48, 1 ;  /* 0x3ff000003402042b */ /* 0x000ee20000000030 */
[----:B------:R-:W-:-:S03]  /*b520*/  FSETP.GEU.FTZ.AND P0, PT, |R45|, 4.1917929649353027344, PT ;  /* 0x4086232b2d00780b */ /* 0x000fc60003f1e200 */
[----:B0-----:R-:W0:-:S04]  /*b530*/  DFMA R32, R6, R32, c[0x2][0x78] ;  /* 0x00801e000620762b */ /* 0x001e080000000020 */
[----:B---3--:R-:W-:-:S04]  /*b540*/  @P1 DFMA R2, R2, -1, RZ ;  /* 0xbff000000202182b */ /* 0x008fc800000000ff */
[----:B0-----:R-:W0:-:S06]  /*b550*/  DFMA R32, R6, R32, c[0x2][0x80] ;  /* 0x008020000620762b */ /* 0x001e0c0000000020 */
        /* <DEDUP_REMOVED lines=8> */
[----:B0-----:R-:W0:-:S04]  /*b5e0*/  DFMA R6, R6, R32, 1 ;  /* 0x3ff000000606742b */ /* 0x001e080000000020 */
[----:B------:R3:W4:-:S06]  /*b5f0*/  DFMA R32, R2, R36, R58 ;  /* 0x000000240220722b */ /* 0x00070c000000003a */
[----:B0-----:R-:W-:Y:S01]  /*b600*/  LEA R35, R4, R7, 0x14 ;  /* 0x0000000704237211 */ /* 0x001fe200078ea0ff */
[----:B------:R-:W-:Y:S01]  /*b610*/  IMAD.MOV.U32 R34, RZ, RZ, R6 ;  /* 0x000000ffff227224 */ /* 0x000fe200078e0006 */
[----:B------:R-:W-:Y:S05]  /*b620*/  @!P0 BRA `(.L_x_26647) ;  /* 0x000000d000008947 */ /* 0x000fea0003800000 */
[----:B---34-:R-:W-:Y:S01]  /*b630*/  FSETP.GEU.FTZ.AND P0, PT, |R45|, 4.2275390625, PT ;  /* 0x408748002d00780b */ /* 0x018fe20003f1e200 */
        /* <DEDUP_REMOVED lines=12> */
.L_x_26647:
[----:B---34-:R-:W-:Y:S05]  /*b700*/  BSYNC B0 ;  /* 0x0000000000007941 */ /* 0x018fea0003800000 */
.L_x_26646:
        /* <DEDUP_REMOVED lines=16> */
.L_x_26649:
[----:B0-----:R0:W3:Y:S01]  /*b810*/  DMUL R2, RZ, R46 ;  /* 0x0000002eff027228 */ /* 0x0010e20000000000 */
[----:B------:R-:W-:-:S05]  /*b820*/  IMAD.MOV.U32 R0, RZ, RZ, RZ ;  /* 0x000000ffff007224 */ /* 0x000fca00078e00ff */
.L_x_26650:
[----:B------:R-:W-:Y:S05]  /*b830*/  BSYNC B2 ;  /* 0x0000000000027941 */ /* 0x000fea0003800000 */
.L_x_26648:
        /* <DEDUP_REMOVED lines=22> */
[----:B0-----:R0:W3:-:S06]  /*b9a0*/  DMUL R34, R2, R34 ;  /* 0x0000002202227228 */ /* 0x0010cc0000000000 */
.L_x_26636:
[----:B------:R-:W-:Y:S05]  /*b9b0*/  BSYNC B1 ;  /* 0x0000000000017941 */ /* 0x000fea0003800000 */
.L_x_26635:
[----:B0-----:R-:W0:Y:S01]  /*b9c0*/  S2R R3, SR_TID.X ;  /* 0x0000000000037919 */ /* 0x001e220000002100 */
[----:B------:R-:W-:Y:S01]  /*b9d0*/  BSSY B1, `(.L_x_26651) ;  /* 0x00000e0000017945 */ /* 0x000fe20003800000 */
        /* <DEDUP_REMOVED lines=22> */
.L_x_26654:
[----:B------:R0:W4:Y:S01]  /*bb40*/  DMUL R2, RZ, R36 ;  /* 0x00000024ff027228 */ /* 0x0001220000000000 */
[----:B------:R-:W-:-:S05]  /*bb50*/  IMAD.MOV.U32 R0, RZ, RZ, RZ ;  /* 0x000000ffff007224 */ /* 0x000fca00078e00ff */
.L_x_26655:
[----:B------:R-:W-:Y:S05]  /*bb60*/  BSYNC B2 ;  /* 0x0000000000027941 */ /* 0x000fea0003800000 */
.L_x_26653:
        /* <DEDUP_REMOVED lines=9> */
[----:B------:R-:W5:Y:S01]  /*bc00*/  DMUL R48, R2, R2 ;  /* 0x0000000202307228 */ /* 0x000f620000000000 */
[----:B------:R-:W-:Y:S01]  /*bc10*/  IMAD.MOV.U32 R0, RZ, RZ, 0x3de5db65 ;  /* 0x3de5db65ff007424 */ /* 0x000fe200078e00ff */
        /* <DEDUP_REMOVED lines=16> */
[----:B------:R-:W-:Y:S02]  /*bd20*/  ISETP.GE.AND P1, PT, R41, RZ, PT ;  /* 0x000000ff2900720c */ /* 0x000fe40003f26270 */
[----:B------:R-:W-:Y:S01]  /*bd30*/  MOV R5, 0x3ff00000 ;  /* 0x3ff0000000057802 */ /* 0x000fe20000000f00 */
[----:B------:R-:W0:-:S03]  /*bd40*/  DSETP.GTU.AND P0, PT, |R40|, +INF , PT ;  /* 0x7ff000002800742a */ /* 0x000e060003f0c200 */
[----:B------:R-:W-:-:S03]  /*bd50*/  FSEL R5, -R5, +QNAN , !P1 ;  /* 0x7ff0000005057808 */ /* 0x000fc60004800100 */
[----:B0-----:R-:W-:Y:S02]  /*bd60*/  FSEL R36, R2, RZ, P0 ;  /* 0x000000ff02247208 */ /* 0x001fe40000000000 */
[----:B------:R-:W-:Y:S01]  /*bd70*/  FSEL R37, R3, R5, P0 ;  /* 0x0000000503257208 */ /* 0x000fe20000000000 */
[----:B------:R-:W-:Y:S05]  /*bd80*/  BRA `(.L_x_26658) ;  /* 0x0000026000007947 */ /* 0x000fea0003800000 */
.L_x_26657:
        /* <DEDUP_REMOVED lines=38> */
.L_x_26658:
[----:B------:R-:W-:Y:S05]  /*bff0*/  BSYNC B0 ;  /* 0x0000000000007941 */ /* 0x000fea0003800000 */
.L_x_26656:
        /* <DEDUP_REMOVED lines=16> */
.L_x_26660:
[----:B------:R0:W3:Y:S01]  /*c100*/  DMUL R2, RZ, R42 ;  /* 0x0000002aff027228 */ /* 0x0000e20000000000 */
[----:B------:R-:W-:-:S05]  /*c110*/  IMAD.MOV.U32 R4, RZ, RZ, RZ ;  /* 0x000000ffff047224 */ /* 0x000fca00078e00ff */
.L_x_26661:
[----:B------:R-:W-:Y:S05]  /*c120*/  BSYNC B2 ;  /* 0x0000000000027941 */ /* 0x000fea0003800000 */
.L_x_26659:
        /* <DEDUP_REMOVED lines=24> */
[----:B0-----:R-:W-:Y:S02]  /*c2b0*/  IMAD.MOV.U32 R44, RZ, RZ, 0x69ce2bdf ;  /* 0x69ce2bdfff2c7424 */ /* 0x001fe400078e00ff */
[----:B----4-:R-:W0:Y:S01]  /*c2c0*/  DADD R6, R4, -6.75539944105574400000e+15 ;  /* 0xc338000004067429 */ /* 0x010e220000000000 */
[----:B------:R-:W-:-:S03]  /*c2d0*/  IMAD.MOV.U32 R45, RZ, RZ, 0x3e5ade15 ;  /* 0x3e5ade15ff2d7424 */ /* 0x000fc600078e00ff */
        /* <DEDUP_REMOVED lines=20> */
[----:B0-----:R-:W-:Y:S01]  /*c420*/  IMAD R39, R4, 0x100000, R45 ;  /* 0x0010000004277824 */ /* 0x001fe200078e022d */
[----:B------:R-:W-:Y:S01]  /*c430*/  MOV R38, R44 ;  /* 0x0000002c00267202 */ /* 0x000fe20000000f00 */
        /* <DEDUP_REMOVED lines=14> */
.L_x_26663:
[----:B------:R-:W-:Y:S05]  /*c520*/  BSYNC B0 ;  /* 0x0000000000007941 */ /* 0x000fea0003800000 */
.L_x_26662:
        /* <DEDUP_REMOVED lines=16> */
.L_x_26665:
[----:B0-----:R0:W4:Y:S01]  /*c630*/  DMUL R2, RZ, R42 ;  /* 0x0000002aff027228 */ /* 0x0011220000000000 */
[----:B------:R-:W-:-:S05]  /*c640*/  IMAD.MOV.U32 R0, RZ, RZ, RZ ;  /* 0x000000ffff007224 */ /* 0x000fca00078e00ff */
.L_x_26666:
[----:B------:R-:W-:Y:S05]  /*c650*/  BSYNC B2 ;  /* 0x0000000000027941 */ /* 0x000fea0003800000 */
.L_x_26664:
        /* <DEDUP_REMOVED lines=23> */
.L_x_26652:
[----:B------:R-:W-:Y:S05]  /*c7d0*/  BSYNC B1 ;  /* 0x0000000000017941 */ /* 0x000fea0003800000 */
.L_x_26651:
        /* <DEDUP_REMOVED lines=26> */
.L_x_26670:
[----:B------:R0:W4:Y:S01]  /*c980*/  DMUL R2, RZ, R40 ;  /* 0x00000028ff027228 */ /* 0x0001220000000000 */
[----:B------:R-:W-:-:S05]  /*c990*/  IMAD.MOV.U32 R0, RZ, RZ, RZ ;  /* 0x000000ffff007224 */ /* 0x000fca00078e00ff */
.L_x_26671:
[----:B------:R-:W-:Y:S05]  /*c9a0*/  BSYNC B2 ;  /* 0x0000000000027941 */ /* 0x000fea0003800000 */
.L_x_26669:
        /* <DEDUP_REMOVED lines=34> */
.L_x_26673:
        /* <DEDUP_REMOVED lines=38> */
.L_x_26674:
[----:B------:R-:W-:Y:S05]  /*ce30*/  BSYNC B0 ;  /* 0x0000000000007941 */ /* 0x000fea0003800000 */
.L_x_26672:
        /* <DEDUP_REMOVED lines=16> */
.L_x_26676:
[----:B------:R0:W3:Y:S01]  /*cf40*/  DMUL R2, RZ, R10 ;  /* 0x0000000aff027228 */ /* 0x0000e20000000000 */
[----:B------:R-:W-:-:S05]  /*cf50*/  IMAD.MOV.U32 R4, RZ, RZ, RZ ;  /* 0x000000ffff047224 */ /* 0x000fca00078e00ff */
.L_x_26677:
[----:B------:R-:W-:Y:S05]  /*cf60*/  BSYNC B2 ;  /* 0x0000000000027941 */ /* 0x000fea0003800000 */
.L_x_26675:
        /* <DEDUP_REMOVED lines=63> */
.L_x_26679:
[----:B---34-:R-:W-:Y:S05]  /*d360*/  BSYNC B0 ;  /* 0x0000000000007941 */ /* 0x018fea0003800000 */
.L_x_26678:
        /* <DEDUP_REMOVED lines=16> */
.L_x_26681:
[----:B0-----:R0:W3:Y:S01]  /*d470*/  DMUL R2, RZ, R10 ;  /* 0x0000000aff027228 */ /* 0x0010e20000000000 */
[----:B------:R-:W-:-:S05]  /*d480*/  IMAD.MOV.U32 R0, RZ, RZ, RZ ;  /* 0x000000ffff007224 */ /* 0x000fca00078e00ff */
.L_x_26682:
[----:B------:R-:W-:Y:S05]  /*d490*/  BSYNC B2 ;  /* 0x0000000000027941 */ /* 0x000fea0003800000 */
.L_x_26680:
        /* <DEDUP_REMOVED lines=23> */
.L_x_26668:
[----:B------:R-:W-:Y:S05]  /*d610*/  BSYNC B1 ;  /* 0x0000000000017941 */ /* 0x000fea0003800000 */
.L_x_26667:
        /* <DEDUP_REMOVED lines=24> */
.L_x_26686:
[----:B------:R0:W4:Y:S01]  /*d7a0*/  DMUL R2, RZ, R8 ;  /* 0x00000008ff027228 */ /* 0x0001220000000000 */
[----:B------:R-:W-:-:S05]  /*d7b0*/  IMAD.MOV.U32 R0, RZ, RZ, RZ ;  /* 0x000000ffff007224 */ /* 0x000fca00078e00ff */
.L_x_26687:
[----:B------:R-:W-:Y:S05]  /*d7c0*/  BSYNC B2 ;  /* 0x0000000000027941 */ /* 0x000fea0003800000 */
.L_x_26685:
        /* <DEDUP_REMOVED lines=34> */
.L_x_26689:
        /* <DEDUP_REMOVED lines=38> */
.L_x_26690:
[----:B------:R-:W-:Y:S05]  /*dc50*/  BSYNC B0 ;  /* 0x0000000000007941 */ /* 0x000fea0003800000 */
.L_x_26688:
        /* <DEDUP_REMOVED lines=16> */
.L_x_26692:
[----:B------:R0:W3:Y:S01]  /*dd60*/  DMUL R2, RZ, R14 ;  /* 0x0000000eff027228 */ /* 0x0000e20000000000 */
[----:B------:R-:W-:-:S05]  /*dd70*/  IMAD.MOV.U32 R4, RZ, RZ, RZ ;  /* 0x000000ffff047224 */ /* 0x000fca00078e00ff */
.L_x_26693:
[----:B------:R-:W-:Y:S05]  /*dd80*/  BSYNC B2 ;  /* 0x0000000000027941 */ /* 0x000fea0003800000 */
.L_x_26691:
        /* <DEDUP_REMOVED lines=63> */
.L_x_26695:
[----:B------:R-:W-:Y:S05]  /*e180*/  BSYNC B0 ;  /* 0x0000000000007941 */ /* 0x000fea0003800000 */
.L_x_26694:
        /* <DEDUP_REMOVED lines=16> */
.L_x_26697:
[----:B0-----:R0:W4:Y:S01]  /*e290*/  DMUL R2, RZ, R14 ;  /* 0x0000000eff027228 */ /* 0x0011220000000000 */
[----:B------:R-:W-:-:S05]  /*e2a0*/  IMAD.MOV.U32 R0, RZ, RZ, RZ ;  /* 0x000000ffff007224 */ /* 0x000fca00078e00ff */
.L_x_26698:
[----:B------:R-:W-:Y:S05]  /*e2b0*/  BSYNC B2 ;  /* 0x0000000000027941 */ /* 0x000fea0003800000 */
.L_x_26696:
        /* <DEDUP_REMOVED lines=23> */
.L_x_26684:
[----:B------:R-:W-:Y:S05]  /*e430*/  BSYNC B1 ;  /* 0x0000000000017941 */ /* 0x000fea0003800000 */
.L_x_26683:
[----:B------:R-:W4:Y:S01]  /*e440*/  S2R R5, SR_TID.X ;  /* 0x0000000000057919 */ /* 0x000f220000002100 */
[----:B------:R-:W-:Y:S01]  /*e450*/  BSSY B0, `(.L_x_26699) ;  /* 0x0000033000007945 */ /* 0x000fe20003800000 */
[----:B------:R-:W-:Y:S01]  /*e460*/  BSSY B1, `(.L_x_26700) ;  /* 0x000002b000017945 */ /* 0x000fe20003800000 */
[----:B----4-:R-:W-:-:S13]  /*e470*/  ISETP.GE.AND P0, PT, R5, R54, PT ;  /* 0x000000360500720c */ /* 0x010fda0003f06270 */
[----:B0-----:R-:W-:Y:S01]  /*e480*/  @!P0 IMAD.IADD R2, R56, 0x1, R5 ;  /* 0x0000000138028824 */ /* 0x001fe200078e0205 */
[----:B------:R-:W-:Y:S01]  /*e490*/  @!P0 IADD3 R5, R5, 0x80, RZ ;  /* 0x0000008005058810 */ /* 0x000fe20007ffe0ff */
[----:B------:R-:W-:-:S04]  /*e4a0*/  @!P0 IMAD.MOV.U32 R3, RZ, RZ, 0x10 ;  /* 0x00000010ff038424 */ /* 0x000fc800078e00ff */
[----:B------:R-:W-:-:S05]  /*e4b0*/  @!P0 IMAD.WIDE.U32 R2, R2, R3, c[0x0][0x168] ;  /* 0x00005a0002028625 */ /* 0x000fca00078e0003 */
[----:B-1----:R0:W-:Y:S01]  /*e4c0*/  @!P0 STG.E.128 [R2.64], R16 ;  /* 0x0000001002008986 */ /* 0x0021e2000c101d06 */
[----:B------:R-:W-:-:S13]  /*e4d0*/  ISETP.GE.AND P0, PT, R5, R54, PT ;  /* 0x000000360500720c */ /* 0x000fda0003f06270 */
[----:B------:R-:W-:Y:S05]  /*e4e0*/  @P0 BRA `(.L_x_26701) ;  /* 0x000000c000000947 */ /* 0x000fea0003800000 */
[----:B0-----:R-:W-:Y:S01]  /*e4f0*/  IMAD.IADD R2, R56, 0x1, R5 ;  /* 0x0000000138027824 */ /* 0x001fe200078e0205 */
[----:B------:R-:W-:Y:S01]  /*e500*/  IADD3 R5, R5, 0x80, RZ ;  /* 0x0000008005057810 */ /* 0x000fe20007ffe0ff */
[----:B------:R-:W-:-:S03]  /*e510*/  IMAD.MOV.U32 R3, RZ, RZ, 0x10 ;  /* 0x00000010ff037424 */ /* 0x000fc600078e00ff */
[----:B------:R-:W-:Y:S01]  /*e520*/  ISETP.GE.AND P0, PT, R5, R54, PT ;  /* 0x000000360500720c */ /* 0x000fe20003f06270 */
[----:B------:R-:W-:-:S05]  /*e530*/  IMAD.WIDE.U32 R2, R2, R3, c[0x0][0x168] ;  /* 0x00005a0002027625 */ /* 0x000fca00078e0003 */
[----:B--2---:R0:W-:Y:S07]  /*e540*/  STG.E.128 [R2.64], R20 ;  /* 0x0000001402007986 */ /* 0x0041ee000c101d06 */
[----:B------:R-:W-:Y:S05]  /*e550*/  @P0 BRA `(.L_x_26702) ;  /* 0x000000c000000947 */ /* 0x000fea0003800000 */
[----:B0-----:R-:W-:Y:S01]  /*e560*/  IMAD.IADD R2, R56, 0x1, R5 ;  /* 0x0000000138027824 */ /* 0x001fe200078e0205 */
[----:B------:R-:W-:Y:S01]  /*e570*/  IADD3 R5, R5, 0x80, RZ ;  /* 0x0000008005057810 */ /* 0x000fe20007ffe0ff */
[----:B------:R-:W-:-:S04]  /*e580*/  IMAD.MOV.U32 R3, RZ, RZ, 0x10 ;  /* 0x00000010ff037424 */ /* 0x000fc800078e00ff */
[----:B------:R-:W-:-:S05]  /*e590*/  IMAD.WIDE.U32 R2, R2, R3, c[0x0][0x168] ;  /* 0x00005a0002027625 */ /* 0x000fca00078e0003 */
[----:B---3--:R0:W-:Y:S02]  /*e5a0*/  STG.E.128 [R2.64], R24 ;  /* 0x0000001802007986 */ /* 0x0081e4000c101d06 */
.L_x_26701:
[----:B------:R-:W-:-:S13]  /*e5b0*/  ISETP.GE.AND P0, PT, R5, R54, PT ;  /* 0x000000360500720c */ /* 0x000fda0003f06270 */
[----:B------:R-:W-:Y:S05]  /*e5c0*/  @P0 BRA `(.L_x_26703) ;  /* 0x000000c000000947 */ /* 0x000fea0003800000 */
[----:B0-----:R-:W-:Y:S01]  /*e5d0*/  IADD3 R2, R56, R5, RZ ;  /* 0x0000000538027210 */ /* 0x001fe20007ffe0ff */
[----:B------:R-:W-:Y:S01]  /*e5e0*/  IMAD.MOV.U32 R3, RZ, RZ, 0x10 ;  /* 0x00000010ff037424 */ /* 0x000fe200078e00ff */
[----:B------:R-:W-:-:S03]  /*e5f0*/  IADD3 R5, R5, 0x80, RZ ;  /* 0x0000008005057810 */ /* 0x000fc60007ffe0ff */
[----:B------:R-:W-:-:S05]  /*e600*/  IMAD.WIDE.U32 R2, R2, R3, c[0x0][0x168] ;  /* 0x00005a0002027625 */ /* 0x000fca00078e0003 */
[----:B---3--:R0:W-:Y:S02]  /*e610*/  STG.E.128 [R2.64], R28 ;  /* 0x0000001c02007986 */ /* 0x0081e4000c101d06 */
.L_x_26702:
[----:B------:R-:W-:-:S13]  /*e620*/  ISETP.GE.AND P0, PT, R5, R54, PT ;  /* 0x000000360500720c */ /* 0x000fda0003f06270 */
[----:B------:R-:W-:Y:S05]  /*e630*/  @P0 BRA `(.L_x_26704) ;  /* 0x000000d000000947 */ /* 0x000fea0003800000 */
[----:B0-----:R-:W-:Y:S01]  /*e640*/  IMAD.IADD R2, R56, 0x1, R5 ;  /* 0x0000000138027824 */ /* 0x001fe200078e0205 */
[----:B------:R-:W-:Y:S01]  /*e650*/  IADD3 R5, R5, 0x80, RZ ;  /* 0x0000008005057810 */ /* 0x000fe20007ffe0ff */
[----:B------:R-:W-:-:S04]  /*e660*/  IMAD.MOV.U32 R3, RZ, RZ, 0x10 ;  /* 0x00000010ff037424 */ /* 0x000fc800078e00ff */
[----:B------:R-:W-:-:S05]  /*e670*/  IMAD.WIDE.U32 R2, R2, R3, c[0x0][0x168] ;  /* 0x00005a0002027625 */ /* 0x000fca00078e0003 */
[----:B---3--:R0:W-:Y:S02]  /*e680*/  STG.E.128 [R2.64], R32 ;  /* 0x0000002002007986 */ /* 0x0081e4000c101d06 */
.L_x_26703:
[----:B------:R-:W-:-:S13]  /*e690*/  ISETP.GE.AND P0, PT, R5, R54, PT ;  /* 0x000000360500720c */ /* 0x000fda0003f06270 */
[----:B------:R-:W-:Y:S01]  /*e6a0*/  @P0 BREAK B1 ;  /* 0x0000000000010942 */ /* 0x000fe20003800000 */
[----:B------:R-:W-:Y:S05]  /*e6b0*/  @P0 BRA `(.L_x_26705) ;  /* 0x000000c000000947 */ /* 0x000fea0003800000 */
[----:B0-----:R-:W-:Y:S01]  /*e6c0*/  IMAD.IADD R2, R56, 0x1, R5 ;  /* 0x0000000138027824 */ /* 0x001fe200078e0205 */
[----:B------:R-:W-:Y:S01]  /*e6d0*/  IADD3 R5, R5, 0x80, RZ ;  /* 0x0000008005057810 */ /* 0x000fe20007ffe0ff */
[----:B------:R-:W-:-:S04]  /*e6e0*/  IMAD.MOV.U32 R3, RZ, RZ, 0x10 ;  /* 0x00000010ff037424 */ /* 0x000fc800078e00ff */
[----:B------:R-:W-:-:S05]  /*e6f0*/  IMAD.WIDE.U32 R2, R2, R3, c[0x0][0x168] ;  /* 0x00005a0002027625 */ /* 0x000fca00078e0003 */
[----:B---3--:R0:W-:Y:S02]  /*e700*/  STG.E.128 [R2.64], R36 ;  /* 0x0000002402007986 */ /* 0x0081e4000c101d06 */
.L_x_26704:
[----:B------:R-:W-:Y:S05]  /*e710*/  BSYNC B1 ;  /* 0x0000000000017941 */ /* 0x000fea0003800000 */
.L_x_26700:
[----:B------:R-:W-:-:S13]  /*e720*/  ISETP.GE.AND P0, PT, R5, R54, PT ;  /* 0x000000360500720c */ /* 0x000fda0003f06270 */
[----:B0-----:R-:W-:Y:S01]  /*e730*/  @!P0 IMAD.IADD R2, R56, 0x1, R5 ;  /* 0x0000000138028824 */ /* 0x001fe200078e0205 */
[----:B------:R-:W-:Y:S01]  /*e740*/  @!P0 IADD3 R5, R5, 0x80, RZ ;  /* 0x0000008005058810 */ /* 0x000fe20007ffe0ff */
[----:B------:R-:W-:-:S04]  /*e750*/  @!P0 IMAD.MOV.U32 R3, RZ, RZ, 0x10 ;  /* 0x00000010ff038424 */ /* 0x000fc800078e00ff */
[----:B------:R-:W-:-:S05]  /*e760*/  @!P0 IMAD.WIDE.U32 R2, R2, R3, c[0x0][0x168] ;  /* 0x00005a0002028625 */ /* 0x000fca00078e0003 */
[----:B---3--:R0:W-:Y:S02]  /*e770*/  @!P0 STG.E.128 [R2.64], R40 ;  /* 0x0000002802008986 */ /* 0x0081e4000c101d06 */
.L_x_26705:
[----:B------:R-:W-:Y:S05]  /*e780*/  BSYNC B0 ;  /* 0x0000000000007941 */ /* 0x000fea0003800000 */
.L_x_26699:
[----:B------:R-:W-:Y:S01]  /*e790*/  WARPSYNC 0xffffffff ;  /* 0xffffffff00007948 */ /* 0x000fe20003800000 */
[----:B------:R-:W-:-:S13]  /*e7a0*/  ISETP.GE.AND P0, PT, R5, R54, PT ;  /* 0x000000360500720c */ /* 0x000fda0003f06270 */
[----:B------:R-:W-:Y:S05]  /*e7b0*/  @P0 EXIT ;  /* 0x000000000000094d */ /* 0x000fea0003800000 */
[----:B0-----:R-:W-:Y:S02]  /*e7c0*/  IMAD.IADD R2, R56, 0x1, R5 ;  /* 0x0000000138027824 */ /* 0x001fe400078e0205 */
[----:B------:R-:W-:-:S04]  /*e7d0*/  IMAD.MOV.U32 R3, RZ, RZ, 0x10 ;  /* 0x00000010ff037424 */ /* 0x000fc800078e00ff */
[----:B------:R-:W-:-:S05]  /*e7e0*/  IMAD.WIDE.U32 R2, R2, R3, c[0x0][0x168] ;  /* 0x00005a0002027625 */ /* 0x000fca00078e0003 */
[----:B---3--:R-:W-:Y:S01]  /*e7f0*/  STG.E.128 [R2.64], R44 ;  /* 0x0000002c02007986 */ /* 0x008fe2000c101d06 */
[----:B------:R-:W-:Y:S05]  /*e800*/  EXIT ;  /* 0x000000000000794d */ /* 0x000fea0003800000 */
        .type           $_ZN2at6native29vectorized_elementwise_kernelILi2EZZZNS0_17expm1_kernel_cudaERNS_18TensorIteratorBaseEENKUlvE_clEvENKUlvE1_clEvEUlN3c107complexIdEEE_St5arrayIPcLm2EEEEviT0_T1_$__internal_trig_reduction_slowpathd,@function
        .size           $_ZN2at6native29vectorized_elementwise_kernelILi2EZZZNS0_17expm1_kernel_cudaERNS_18TensorIteratorBaseEENKUlvE_clEvENKUlvE1_clEvEUlN3c107complexIdEEE_St5arrayIPcLm2EEEEviT0_T1_$__internal_trig_reduction_slowpathd,(.L_x_34000 - $_ZN2at6native29vectorized_elementwise_kernelILi2EZZZNS0_17expm1_kernel_cudaERNS_18TensorIteratorBaseEENKUlvE_clEvENKUlvE1_clEvEUlN3c107complexIdEEE_St5arrayIPcLm2EEEEviT0_T1_$__internal_trig_reduction_slowpathd)
$_ZN2at6native29vectorized_elementwise_kernelILi2EZZZNS0_17expm1_kernel_cudaERNS_18TensorIteratorBaseEENKUlvE_clEvENKUlvE1_clEvEUlN3c107complexIdEEE_St5arrayIPcLm2EEEEviT0_T1_$__internal_trig_reduction_slowpathd:
        /* <DEDUP_REMOVED lines=14> */
[----:B------:R-:W-:Y:S02]  /*e8f0*/  SEL R6, R6, 0x12, !P0 ;  /* 0x0000001206067807 */ /* 0x000fe40004000000 */
[----:B------:R-:W-:Y:S01]  /*e900*/  LOP3.LUT P0, R49, R49, 0x3f, RZ, 0xc0, !PT ;  /* 0x0000003f31317812 */ /* 0x000fe2000780c0ff */
        /* <DEDUP_REMOVED lines=11> */
.L_x_26709:
[----:B------:R-:W-:Y:S02]  /*e9c0*/  ULDC.64 UR4, c[0x0][0x118] ;  /* 0x0000460000047ab9 */ /* 0x000fe40000000a00 */
[----:B------:R-:W2:Y:S01]  /*e9d0*/  LDG.E.64.CONSTANT R60, [R50.64] ;  /* 0x00000004323c7981 */ /* 0x000ea2000c1e9b00 */
[----:B------:R-:W-:Y:S01]  /*e9e0*/  IADD3 R55, R55, 0x1, RZ ;  /* 0x0000000137377810 */ /* 0x000fe20007ffe0ff */
[----:B--2---:R-:W-:-:S04]  /*e9f0*/  IMAD.WIDE.U32 R62, P1, R60, R5, R62 ;  /* 0x000000053c3e7225 */ /* 0x004fc8000782003e */
[----:B------:R-:W-:Y:S02]  /*ea00*/  IMAD R3, R60, R4, RZ ;  /* 0x000000043c037224 */ /* 0x000fe400078e02ff */
[CC--:B------:R-:W-:Y:S02]  /*ea10*/  IMAD R2, R61.reuse, R5.reuse, RZ ;  /* 0x000000053d027224 */ /* 0x0c0fe400078e02ff */
[----:B------:R-:W-:Y:S01]  /*ea20*/  IMAD.HI.U32 R53, R61, R5, RZ ;  /* 0x000000053d357227 */ /* 0x000fe200078e00ff */
[----:B------:R-:W-:-:S04]  /*ea30*/  IADD3 R3, P3, R3, R63, RZ ;  /* 0x0000003f03037210 */ /* 0x000fc80007f7e0ff */
[----:B------:R-:W-:Y:S01]  /*ea40*/  IADD3 R63, P4, R2, R3, RZ ;  /* 0x00000003023f7210 */ /* 0x000fe20007f9e0ff */
[----:B------:R-:W-:-:S04]  /*ea50*/  IMAD.HI.U32 R2, R60, R4, RZ ;  /* 0x000000043c027227 */ /* 0x000fc800078e00ff */
[----:B------:R-:W-:Y:S01]  /*ea60*/  IMAD.X R2, RZ, RZ, R2, P1 ;  /* 0x000000ffff027224 */ /* 0x000fe200008e0602 */
[----:B------:R0:W-:Y:S01]  /*ea70*/  STL.64 [R52], R62 ;  /* 0x0000003e34007387 */ /* 0x0001e20000100a00 */
[----:B------:R-:W-:-:S03]  /*ea80*/  IMAD.HI.U32 R3, R61, R4, RZ ;  /* 0x000000043d037227 */ /* 0x000fc600078e00ff */
[----:B------:R-:W-:Y:S01]  /*ea90*/  IADD3.X R53, P1, R53, R2, RZ, P3, !PT ;  /* 0x0000000235357210 */ /* 0x000fe20001f3e4ff */
[----:B------:R-:W-:Y:S01]  /*eaa0*/  IMAD R2, R61, R4, RZ ;  /* 0x000000043d027224 */ /* 0x000fe200078e02ff */
[----:B------:R-:W-:-:S03]  /*eab0*/  ISETP.GE.AND P3, PT, R55, R6, PT ;  /* 0x000000063700720c */ /* 0x000fc60003f66270 */
[----:B------:R-:W-:Y:S01]  /*eac0*/  IMAD.X R3, RZ, RZ, R3, P1 ;  /* 0x000000ffff037224 */ /* 0x000fe200008e0603 */
[----:B------:R-:W-:Y:S02]  /*ead0*/  IADD3.X R2, P4, R2, R53, RZ, P4, !PT ;  /* 0x0000003502027210 */ /* 0x000fe4000279e4ff */
[----:B------:R-:W-:Y:S02]  /*eae0*/  IADD3 R50, P1, R50, 0x8, RZ ;  /* 0x0000000832327810 */ /* 0x000fe40007f3e0ff */
[----:B0-----:R-:W-:Y:S01]  /*eaf0*/  IADD3 R52, R52, 0x8, RZ ;  /* 0x0000000834347810 */ /* 0x001fe20007ffe0ff */
[----:B------:R-:W-:Y:S02]  /*eb00*/  IMAD.X R3, RZ, RZ, R3, P4 ;  /* 0x000000ffff037224 */ /* 0x000fe400020e0603 */
[----:B------:R-:W-:Y:S02]  /*eb10*/  IMAD.X R51, RZ, RZ, R51, P1 ;  /* 0x000000ffff337224 */ /* 0x000fe400008e0633 */
[----:B------:R-:W-:Y:S01]  /*eb20*/  IMAD.MOV.U32 R62, RZ, RZ, R2 ;  /* 0x000000ffff3e7224 */ /* 0x000fe200078e0002 */
[----:B------:R-:W-:Y:S01]  /*eb30*/  MOV R63, R3 ;  /* 0x00000003003f7202 */ /* 0x000fe20000000f00 */
[----:B------:R-:W-:Y:S05]  /*eb40*/  @!P3 BRA `(.L_x_26709) ;  /* 0xfffffe700000b947 */ /* 0x000fea000383ffff */
.L_x_26708:
[----:B------:R-:W-:Y:S05]  /*eb50*/  BSYNC B0 ;  /* 0x0000000000007941 */ /* 0x000fea0003800000 */
.L_x_26707:
        /* <DEDUP_REMOVED lines=10> */
[----:B---3--:R-:W-:Y:S02]  /*ec00*/  @P0 SHF.R.U64 R53, R60, R52, R61 ;  /* 0x000000343c350219 */ /* 0x008fe4000000123d */
[-C--:B------:R-:W-:Y:S02]  /*ec10*/  @P0 SHF.L.U64.HI R48, R2, R49.reuse, R3 ;  /* 0x0000003102300219 */ /* 0x080fe40000010203 */
[----:B------:R-:W-:Y:S02]  /*ec20*/  @P0 LOP3.LUT R2, R53, R50, RZ, 0xfc, !PT ;  /* 0x0000003235020212 */ /* 0x000fe400078efcff */
[----:B------:R-:W-:Y:S01]  /*ec30*/  @P0 SHF.R.U32.HI R51, RZ, R52, R61 ;  /* 0x00000034ff330219 */ /* 0x000fe2000001163d */
[----:B------:R-:W-:Y:S01]  /*ec40*/  IMAD.MOV.U32 R61, RZ, RZ, RZ ;  /* 0x000000ffff3d7224 */ /* 0x000fe200078e00ff */
        /* <DEDUP_REMOVED lines=23> */
[----:B------:R-:W-:Y:S02]  /*edc0*/  ISETP.NE.U32.AND P1, PT, R4, RZ, PT ;  /* 0x000000ff0400720c */ /* 0x000fe40003f25070 */
[----:B------:R-:W-:Y:S02]  /*edd0*/  SEL R51, R6, R51, !P0 ;  /* 0x0000003306337207 */ /* 0x000fe40004000000 */
[----:B------:R-:W-:Y:S01]  /*ede0*/  SEL R52, R49, R4, !P1 ;  /* 0x0000000431347207 */ /* 0x000fe20004800000 */
[----:B------:R-:W-:-:S03]  /*edf0*/  @P0 IMAD.MOV R2, RZ, RZ, -R2 ;  /* 0x000000ffff020224 */ /* 0x000fc600078e0a02 */
[----:B------:R-:W1:Y:S02]  /*ee00*/  FLO.U32 R48, R52 ;  /* 0x0000003400307300 */ /* 0x000e6400000e0000 */
[C---:B-1----:R-:W-:Y:S02]  /*ee10*/  IADD3 R50, -R48.reuse, 0x1f, RZ ;  /* 0x0000001f30327810 */ /* 0x042fe40007ffe1ff */
[----:B------:R-:W-:-:S03]  /*ee20*/  IADD3 R48, -R48, 0x3f, RZ ;  /* 0x0000003f30307810 */ /* 0x000fc60007ffe1ff */
[----:B------:R-:W-:-:S05]  /*ee30*/  @P1 IMAD.MOV R48, RZ, RZ, R50 ;  /* 0x000000ffff301224 */ /* 0x000fca00078e0232 */
[C---:B------:R-:W-:Y:S02]  /*ee40*/  ISETP.NE.U32.AND P1, PT, R48.reuse, RZ, PT ;  /* 0x000000ff3000720c */ /* 0x040fe40003f25070 */
[----:B------:R-:W-:Y:S02]  /*ee50*/  IADD3 R50, -R48, 0x40, RZ ;  /* 0x0000004030327810 */ /* 0x000fe40007ffe1ff */
        /* <DEDUP_REMOVED lines=16> */
[----:B------:R-:W-:-:S03]  /*ef60*/  IADD3.X RZ, P1, R60, R60, RZ, P1, !PT ;  /* 0x0000003c3cff7210 */ /* 0x000fc60000f3e4ff */
[----:B------:R-:W-:Y:S01]  /*ef70*/  IMAD.X R49, RZ, RZ, R2, P3 ;  /* 0x000000ffff317224 */ /* 0x000fe200018e0602 */
[C---:B------:R-:W-:Y:S02]  /*ef80*/  ISETP.GT.U32.AND P3, PT, R51.reuse, RZ, PT ;  /* 0x000000ff3300720c */ /* 0x040fe40003f64070 */
[----:B------:R-:W-:Y:S02]  /*ef90*/  IADD3.X R4, P1, R51, R51, RZ, P1, !PT ;  /* 0x0000003333047210 */ /* 0x000fe40000f3e4ff */
[----:B------:R-:W-:-:S03]  /*efa0*/  ISETP.GT.AND.EX P3, PT, R49, RZ, PT, P3 ;  /* 0x000000ff3100720c */ /* 0x000fc60003f64330 */
[----:B------:R-:W-:Y:S01]  /*efb0*/  IMAD.X R2, R49, 0x1, R49, P1 ;  /* 0x0000000131027824 */ /* 0x000fe200008e0631 */
[----:B------:R-:W-:-:S04]  /*efc0*/  SEL R4, R4, R51, P3 ;  /* 0x0000003304047207 */ /* 0x000fc80001800000 */
        /* <DEDUP_REMOVED lines=19> */
.L_x_26706:
[----:B0-----:R-:W-:Y:S02]  /*f100*/  IMAD.MOV.U32 R3, RZ, RZ, R7 ;  /* 0x000000ffff037224 */ /* 0x001fe400078e0007 */
[----:B------:R-:W-:Y:S02]  /*f110*/  IMAD.MOV.U32 R6, RZ, RZ, R0 ;  /* 0x000000ffff067224 */ /* 0x000fe400078e0000 */
[----:B------:R-:W-:-:S04]  /*f120*/  IMAD.MOV.U32 R7, RZ, RZ, 0x0 ;  /* 0x00000000ff077424 */ /* 0x000fc800078e00ff */
[----:B------:R-:W-:Y:S05]  /*f130*/  RET.REL.NODEC R6 `(_ZN2at6native29vectorized_elementwise_kernelILi2EZZZNS0_17expm1_kernel_cudaERNS_18TensorIteratorBaseEENKUlvE_clEvENKUlvE1_clEvEUlN3c107complexIdEEE_St5arrayIPcLm2EEEEviT0_T1_) ;  /* 0xffff0ec006007950 */ /* 0x000fea0003c3ffff */
.L_x_26710:
        /* <DEDUP_REMOVED lines=12> */
.L_x_34000:


//--------------------- .text._ZN2at6native29vectorized_elementwise_kernelILi4EZZZNS0_17expm1_kernel_cudaERNS_18TensorIteratorBaseEENKUlvE_clEvENKUlvE1_clEvEUlN3c107complexIdEEE_St5arrayIPcLm2EEEEviT0_T1_ --------------------------
	.section	.text._ZN2at6native29vectorized_elementwise_kernelILi4EZZZNS0_17expm1_kernel_cudaERNS_18TensorIteratorBaseEENKUlvE_clEvENKUlvE1_clEvEUlN3c107complexIdEEE_St5arrayIPcLm2EEEEviT0_T1_,"ax",@progbits
	.sectioninfo	@"SHI_REGISTERS=66"
	.align	128
        .global         _ZN2at6native29vectorized_elementwise_kernelILi4EZZZNS0_17expm1_kernel_cudaERNS_18TensorIteratorBaseEENKUlvE_clEvENKUlvE1_clEvEUlN3c107complexIdEEE_St5arrayIPcLm2EEEEviT0_T1_
        .type           _ZN2at6native29vectorized_elementwise_kernelILi4EZZZNS0_17expm1_kernel_cudaERNS_18TensorIteratorBaseEENKUlvE_clEvENKUlvE1_clEvEUlN3c107complexIdEEE_St5arrayIPcLm2EEEEviT0_T1_,@function
        .size           _ZN2at6native29vectorized_elementwise_kernelILi4EZZZNS0_17expm1_kernel_cudaERNS_18TensorIteratorBaseEENKUlvE_clEvENKUlvE1_clEvEUlN3c107complexIdEEE_St5arrayIPcLm2EEEEviT0_T1_,(.L_x_34001 - _ZN2at6native29vectorized_elementwise_kernelILi4EZZZNS0_17expm1_kernel_cudaERNS_18TensorIteratorBaseEENKUlvE_clEvENKUlvE1_clEvEUlN3c107complexIdEEE_St5arrayIPcLm2EEEEviT0_T1_)
        .other          _ZN2at6native29vectorized_elementwise_kernelILi4EZZZNS0_17expm1_kernel_cudaERNS_18TensorIteratorBaseEENKUlvE_clEvENKUlvE1_clEvEUlN3c107complexIdEEE_St5arrayIPcLm2EEEEviT0_T1_,@"STO_CUDA_ENTRY STV_DEFAULT"
_ZN2at6native29vectorized_elementwise_kernelILi4EZZZNS0_17expm1_kernel_cudaERNS_18TensorIteratorBaseEENKUlvE_clEvENKUlvE1_clEvEUlN3c107complexIdEEE_St5arrayIPcLm2EEEEviT0_T1_:
.text._ZN2at6native29vectorized_elementwise_kernelILi4EZZZNS0_17expm1_kernel_cudaERNS_18TensorIteratorBaseEENKUlvE_clEvENKUlvE1_clEvEUlN3c107complexIdEEE_St5arrayIPcLm2EEEEviT0_T1_:
        /* <DEDUP_REMOVED lines=34> */
[----:B0----5:R-:W-:Y:S05]  /*0220*/  CALL.REL.NOINC `($_ZN2at6native29vectorized_elementwise_kernelILi4EZZZNS0_17expm1_kernel_cudaERNS_18TensorIteratorBaseEENKUlvE_clEvENKUlvE1_clEvEUlN3c107complexIdEEE_St5arrayIPcLm2EEEEviT0_T1_$__internal_trig_reduction_slowpathd) ;  /* 0x0000e5e000007944 */ /* 0x021fea0003c00000 */
[----:B------:R-:W-:Y:S01]  /*0230*/  IMAD.MOV.U32 R0, RZ, RZ, R4 ;  /* 0x000000ffff007224 */ /* 0x000fe200078e0004 */
[----:B------:R-:W-:Y:S05]  /*0240*/  BRA `(.L_x_26714) ;  /* 0x0000002000007947 */ /* 0x000fea0003800000 */
.L_x_26713:
[----:B0-----:R0:W1:Y:S01]  /*0250*/  DMUL R2, RZ, R6 ;  /* 0x00000006ff027228 */ /* 0x0010620000000000 */
[----:B------:R-:W-:-:S05]  /*0260*/  IMAD.MOV.U32 R0, RZ, RZ, RZ ;  /* 0x000000ffff007224 */ /* 0x000fca00078e00ff */
.L_x_26714:
[----:B------:R-:W-:Y:S05]  /*0270*/  BSYNC B1 ;  /* 0x0000000000017941 */ /* 0x000fea0003800000 */
.L_x_26712:
        /* <DEDUP_REMOVED lines=34> */
.L_x_26716:
        /* <DEDUP_REMOVED lines=38> */
.L_x_26717:
[----:B------:R-:W-:Y:S05]  /*0700*/  BSYNC B0 ;  /* 0x0000000000007941 */ /* 0x000fea0003800000 */
.L_x_26715:
        /* <DEDUP_REMOVED lines=14> */
[----:B-----5:R-:W-:Y:S05]  /*07f0*/  CALL.REL.NOINC `($_ZN2at6native29vectorized_elementwise_kernelILi4EZZZNS0_17expm1_kernel_cudaERNS_18TensorIteratorBaseEENKUlvE_clEvENKUlvE1_clEvEUlN3c107complexIdEEE_St5arrayIPcLm2EEEEviT0_T1_$__internal_trig_reduction_slowpathd) ;  /* 0x0000e01000007944 */ /* 0x020fea0003c00000 */
[----:B------:R-:W-:Y:S05]  /*0800*/  BRA `(.L_x_26720) ;  /* 0x0000002000007947 */ /* 0x000fea0003800000 */
.L_x_26719:
[----:B------:R0:W1:Y:S01]  /*0810*/  DMUL R2, RZ, R18 ;  /* 0x00000012ff027228 */ /* 0x0000620000000000 */
[----:B------:R-:W-:-:S05]  /*0820*/  MOV R4, RZ ;  /* 0x000000ff00047202 */ /* 0x000fca0000000f00 */
.L_x_26720:
[----:B------:R-:W-:Y:S05]  /*0830*/  BSYNC B1 ;  /* 0x0000000000017941 */ /* 0x000fea0003800000 */
.L_x_26718:
        /* <DEDUP_REMOVED lines=63> */
.L_x_26722:
[----:B------:R-:W-:Y:S05]  /*0c30*/  BSYNC B0 ;  /* 0x0000000000007941 */ /* 0x000fea0003800000 */
.L_x_26721:
        /* <DEDUP_REMOVED lines=13> */
[----:B-1---5:R-:W-:Y:S05]  /*0d10*/  CALL.REL.NOINC `($_ZN2at6native29vectorized_elementwise_kernelILi4EZZZNS0_17expm1_kernel_cudaERNS_18TensorIteratorBaseEENKUlvE_clEvENKUlvE1_clEvEUlN3c107complexIdEEE_St5arrayIPcLm2EEEEviT0_T1_$__internal_trig_reduction_slowpathd) ;  /* 0x0000daf000007944 */ /* 0x022fea0003c00000 */
[----:B------:R-:W-:Y:S01]  /*0d20*/  IMAD.MOV.U32 R0, RZ, RZ, R4 ;  /* 0x000000ffff007224 */ /* 0x000fe200078e0004 */
[----:B------:R-:W-:Y:S05]  /*0d30*/  BRA `(.L_x_26725) ;  /* 0x0000002000007947 */ /* 0x000fea0003800000 */
.L_x_26724:
[----:B0-----:R0:W2:Y:S01]  /*0d40*/  DMUL R2, RZ, R18 ;  /* 0x00000012ff027228 */ /* 0x0010a20000000000 */
[----:B------:R-:W-:-:S05]  /*0d50*/  IMAD.MOV.U32 R0, RZ, RZ, RZ ;  /* 0x000000ffff007224 */ /* 0x000fca00078e00ff */
.L_x_26725:
[----:B------:R-:W-:Y:S05]  /*0d60*/  BSYNC B1 ;  /* 0x0000000000017941 */ /* 0x000fea0003800000 */
.L_x_26723:
        /* <DEDUP_REMOVED lines=37> */
[----:B0-----:R-:W-:Y:S05]  /*0fc0*/  CALL.REL.NOINC `($_ZN2at6native29vectorized_elementwise_kernelILi4EZZZNS0_17expm1_kernel_cudaERNS_18TensorIteratorBaseEENKUlvE_clEvENKUlvE1_clEvEUlN3c107complexIdEEE_St5arrayIPcLm2EEEEviT0_T1_$__internal_trig_reduction_slowpathd) ;  /* 0x0000d84000007944 */ /* 0x001fea0003c00000 */
[----:B------:R-:W-:Y:S01]  /*0fd0*/  IMAD.MOV.U32 R0, RZ, RZ, R4 ;  /* 0x000000ffff007224 */ /* 0x000fe200078e0004 */
[----:B------:R-:W-:Y:S05]  /*0fe0*/  BRA `(.L_x_26728) ;  /* 0x0000002000007947 */ /* 0x000fea0003800000 */
.L_x_26727:
[----:B01----:R0:W1:Y:S01]  /*0ff0*/  DMUL R2, RZ, R6 ;  /* 0x00000006ff027228 */ /* 0x0030620000000000 */
[----:B------:R-:W-:-:S05]  /*1000*/  IMAD.MOV.U32 R0, RZ, RZ, RZ ;  /* 0x000000ffff007224 */ /* 0x000fca00078e00ff */
.L_x_26728:
[----:B------:R-:W-:Y:S05]  /*1010*/  BSYNC B1 ;  /* 0x0000000000017941 */ /* 0x000fea0003800000 */
.L_x_26726:
        /* <DEDUP_REMOVED lines=34> */
.L_x_26730:
        /* <DEDUP_REMOVED lines=38> */
.L_x_26731:
[----:B------:R-:W-:Y:S05]  /*14a0*/  BSYNC B0 ;  /* 0x0000000000007941 */ /* 0x000fea0003800000 */
.L_x_26729:
        /* <DEDUP_REMOVED lines=14> */
[----:B------:R-:W-:Y:S05]  /*1590*/  CALL.REL.NOINC `($_ZN2at6native29vectorized_elementwise_kernelILi4EZZZNS0_17expm1_kernel_cudaERNS_18TensorIteratorBaseEENKUlvE_clEvENKUlvE1_clEvEUlN3c107complexIdEEE_St5arrayIPcLm2EEEEviT0_T1_$__internal_trig_reduction_slowpathd) ;  /* 0x0000d27000007944 */ /* 0x000fea0003c00000 */
[----:B------:R-:W-:Y:S05]  /*15a0*/  BRA `(.L_x_26734) ;  /* 0x0000002000007947 */ /* 0x000fea0003800000 */
.L_x_26733:
[----:B------:R0:W1:Y:S01]  /*15b0*/  DMUL R2, RZ, R14 ;  /* 0x0000000eff027228 */ /* 0x0000620000000000 */
[----:B------:R-:W-:-:S05]  /*15c0*/  IMAD.MOV.U32 R4, RZ, RZ, RZ ;  /* 0x000000ffff047224 */ /* 0x000fca00078e00ff */
.L_x_26734:
[----:B------:R-:W-:Y:S05]  /*15d0*/  BSYNC B1 ;  /* 0x0000000000017941 */ /* 0x000fea0003800000 */
.L_x_26732:
        /* <DEDUP_REMOVED lines=62> */
.L_x_26736:
[----:B------:R-:W-:Y:S05]  /*19c0*/  BSYNC B0 ;  /* 0x0000000000007941 */ /* 0x000fea0003800000 */
.L_x_26735:
        /* <DEDUP_REMOVED lines=13> */
[----:B-1----:R-:W-:Y:S05]  /*1aa0*/  CALL.REL.NOINC `($_ZN2at6native29vectorized_elementwise_kernelILi4EZZZNS0_17expm1_kernel_cudaERNS_18TensorIteratorBaseEENKUlvE_clEvENKUlvE1_clEvEUlN3c107complexIdEEE_St5arrayIPcLm2EEEEviT0_T1_$__internal_trig_reduction_slowpathd) ;  /* 0x0000cd6000007944 */ /* 0x002fea0003c00000 */
[----:B------:R-:W-:Y:S01]  /*1ab0*/  IMAD.MOV.U32 R0, RZ, RZ, R4 ;  /* 0x000000ffff007224 */ /* 0x000fe200078e0004 */
[----:B------:R-:W-:Y:S05]  /*1ac0*/  BRA `(.L_x_26739) ;  /* 0x0000002000007947 */ /* 0x000fea0003800000 */
.L_x_26738:
[----:B0-----:R0:W2:Y:S01]  /*1ad0*/  DMUL R2, RZ, R14 ;  /* 0x0000000eff027228 */ /* 0x0010a20000000000 */
[----:B------:R-:W-:-:S05]  /*1ae0*/  IMAD.MOV.U32 R0, RZ, RZ, RZ ;  /* 0x000000ffff007224 */ /* 0x000fca00078e00ff */
.L_x_26739:
[----:B------:R-:W-:Y:S05]  /*1af0*/  BSYNC B1 ;  /* 0x0000000000017941 */ /* 0x000fea0003800000 */
.L_x_26737:
        /* <DEDUP_REMOVED lines=37> */
[----:B0-----:R-:W-:Y:S05]  /*1d50*/  CALL.REL.NOINC `($_ZN2at6native29vectorized_elementwise_kernelILi4EZZZNS0_17expm1_kernel_cudaERNS_18TensorIteratorBaseEENKUlvE_clEvENKUlvE1_clEvEUlN3c107complexIdEEE_St5arrayIPcLm2EEEEviT0_T1_$__internal_trig_reduction_slowpathd) ;  /* 0x0000cab000007944 */ /* 0x001fea0003c00000 */
[----:B------:R-:W-:Y:S01]  /*1d60*/  IMAD.MOV.U32 R0, RZ, RZ, R4 ;  /* 0x000000ffff007224 */ /* 0x000fe200078e0004 */
[----:B------:R-:W-:Y:S05]  /*1d70*/  BRA `(.L_x_26742) ;  /* 0x0000002000007947 */ /* 0x000fea0003800000 */
.L_x_26741:
[----:B01----:R0:W1:Y:S01]  /*1d80*/  DMUL R2, RZ, R6 ;  /* 0x00000006ff027228 */ /* 0x0030620000000000 */
[----:B------:R-:W-:-:S05]  /*1d90*/  IMAD.MOV.U32 R0, RZ, RZ, RZ ;  /* 0x000000ffff007224 */ /* 0x000fca00078e00ff */
.L_x_26742:
[----:B------:R-:W-:Y:S05]  /*1da0*/  BSYNC B1 ;  /* 0x0000000000017941 */ /* 0x000fea0003800000 */
.L_x_26740:
        /* <DEDUP_REMOVED lines=34> */
.L_x_26744:
        /* <DEDUP_REMOVED lines=38> */
.L_x_26745:
[----:B------:R-:W-:Y:S05]  /*2230*/  BSYNC B0 ;  /* 0x0000000000007941 */ /* 0x000fea0003800000 */
.L_x_26743:
        /* <DEDUP_REMOVED lines=16> */
.L_x_26747:
[----:B------:R0:W1:Y:S01]  /*2340*/  DMUL R2, RZ, R10 ;  /* 0x0000000aff027228 */ /* 0x0000620000000000 */
[----:B------:R-:W-:-:S05]  /*2350*/  IMAD.MOV.U32 R4, RZ, RZ, RZ ;  /* 0x000000ffff047224 */ /* 0x000fca00078e00ff */
.L_x_26748:
[----:B------:R-:W-:Y:S05]  /*2360*/  BSYNC B1 ;  /* 0x0000000000017941 */ /* 0x000fea0003800000 */
.L_x_26746:
        /* <DEDUP_REMOVED lines=62> */
.L_x_26750:
[----:B------:R-:W-:Y:S05]  /*2750*/  BSYNC B0 ;  /* 0x0000000000007941 */ /* 0x000fea0003800000 */
.L_x_26749:
        /* <DEDUP_REMOVED lines=16> */
.L_x_26752:
[----:B0-----:R0:W2:Y:S01]  /*2860*/  DMUL R2, RZ, R10 ;  /* 0x0000000aff027228 */ /* 0x0010a20000000000 */
[----:B------:R-:W-:-:S05]  /*2870*/  IMAD.MOV.U32 R0, RZ, RZ, RZ ;  /* 0x000000ffff007224 */ /* 0x000fca00078e00ff */
.L_x_26753:
[----:B------:R-:W-:Y:S05]  /*2880*/  BSYNC B1 ;  /* 0x0000000000017941 */ /* 0x000fea0003800000 */
.L_x_26751:
        /* <DEDUP_REMOVED lines=40> */
.L_x_26755:
[----:B01----:R0:W1:Y:S01]  /*2b10*/  DMUL R2, RZ, R6 ;  /* 0x00000006ff027228 */ /* 0x0030620000000000 */
[----:B------:R-:W-:-:S05]  /*2b20*/  IMAD.MOV.U32 R0, RZ, RZ, RZ ;  /* 0x000000ffff007224 */ /* 0x000fca00078e00ff */
.L_x_26756:
[----:B------:R-:W-:Y:S05]  /*2b30*/  BSYNC B1 ;  /* 0x0000000000017941 */ /* 0x000fea0003800000 */
.L_x_26754:
        /* <DEDUP_REMOVED lines=34> */
.L_x_26758:
        /* <DEDUP_REMOVED lines=38> */
.L_x_26759:
[----:B------:R-:W-:Y:S05]  /*2fc0*/  BSYNC B0 ;  /* 0x0000000000007941 */ /* 0x000fea0003800000 */
.L_x_26757:
        /* <DEDUP_REMOVED lines=16> */
.L_x_26761:
[----:B------:R0:W1:Y:S01]  /*30d0*/  DMUL R2, RZ, R42 ;  /* 0x0000002aff027228 */ /* 0x0000620000000000 */
[----:B------:R-:W-:-:S05]  /*30e0*/  IMAD.MOV.U32 R4, RZ, RZ, RZ ;  /* 0x000000ffff047224 */ /* 0x000fca00078e00ff */
.L_x_26762:
[----:B------:R-:W-:Y:S05]  /*30f0*/  BSYNC B1 ;  /* 0x0000000000017941 */ /* 0x000fea0003800000 */
.L_x_26760:
        /* <DEDUP_REMOVED lines=62> */
.L_x_26764:
[----:B------:R-:W-:Y:S05]  /*34e0*/  BSYNC B0 ;  /* 0x0000000000007941 */ /* 0x000fea0003800000 */
.L_x_26763:
        /* <DEDUP_REMOVED lines=16> */
.L_x_26766:
[----:B0-----:R0:W2:Y:S01]  /*35f0*/  DMUL R2, RZ, R42 ;  /* 0x0000002aff027228 */ /* 0x0010a20000000000 */
[----:B------:R-:W-:-:S05]  /*3600*/  IMAD.MOV.U32 R0, RZ, RZ, RZ ;  /* 0x000000ffff007224 */ /* 0x000fca00078e00ff */
.L_x_26767:
[----:B------:R-:W-:Y:S05]  /*3610*/  BSYNC B1 ;  /* 0x0000000000017941 */ /* 0x000fea0003800000 */
.L_x_26765:
        /* <DEDUP_REMOVED lines=40> */
.L_x_26769:
[----:B01----:R0:W1:Y:S01]  /*38a0*/  DMUL R2, RZ, R6 ;  /* 0x00000006ff027228 */ /* 0x0030620000000000 */
[----:B------:R-:W-:-:S05]  /*38b0*/  IMAD.MOV.U32 R0, RZ, RZ, RZ ;  /* 0x000000ffff007224 */ /* 0x000fca00078e00ff */
.L_x_26770:
[----:B------:R-:W-:Y:S05]  /*38c0*/  BSYNC B1 ;  /* 0x0000000000017941 */ /* 0x000fea0003800000 */
.L_x_26768:
        /* <DEDUP_REMOVED lines=34> */
.L_x_26772:
        /* <DEDUP_REMOVED lines=38> */
.L_x_26773:
[----:B------:R-:W-:Y:S05]  /*3d50*/  BSYNC B0 ;  /* 0x0000000000007941 */ /* 0x000fea0003800000 */
.L_x_26771:
        /* <DEDUP_REMOVED lines=16> */
.L_x_26775:
[----:B------:R0:W1:Y:S01]  /*3e60*/  DMUL R2, RZ, R38 ;  /* 0x00000026ff027228 */ /* 0x0000620000000000 */
[----:B------:R-:W-:-:S05]  /*3e70*/  IMAD.MOV.U32 R4, RZ, RZ, RZ ;  /* 0x000000ffff047224 */ /* 0x000fca00078e00ff */
.L_x_26776:
[----:B------:R-:W-:Y:S05]  /*3e80*/  BSYNC B1 ;  /* 0x0000000000017941 */ /* 0x000fea0003800000 */
.L_x_26774:
        /* <DEDUP_REMOVED lines=62> */
.L_x_26778:
[----:B------:R-:W-:Y:S05]  /*4270*/  BSYNC B0 ;  /* 0x0000000000007941 */ /* 0x000fea0003800000 */
.L_x_26777:
        /* <DEDUP_REMOVED lines=16> */
.L_x_26780:
[----:B0-----:R0:W2:Y:S01]  /*4380*/  DMUL R2, RZ, R38 ;  /* 0x00000026ff027228 */ /* 0x0010a20000000000 */
[----:B------:R-:W-:-:S05]  /*4390*/  IMAD.MOV.U32 R0, RZ, RZ, RZ ;  /* 0x000000ffff007224 */ /* 0x000fca00078e00ff */
.L_x_26781:
[----:B------:R-:W-:Y:S05]  /*43a0*/  BSYNC B1 ;  /* 0x0000000000017941 */ /* 0x000fea0003800000 */
.L_x_26779:
        /* <DEDUP_REMOVED lines=40> */
.L_x_26783:
[----:B01----:R0:W1:Y:S01]  /*4630*/  DMUL R2, RZ, R6 ;  /* 0x00000006ff027228 */ /* 0x0030620000000000 */
[----:B------:R-:W-:-:S05]  /*4640*/  IMAD.MOV.U32 R0, RZ, RZ, RZ ;  /* 0x000000ffff007224 */ /* 0x000fca00078e00ff */
.L_x_26784:
[----:B------:R-:W-:Y:S05]  /*4650*/  BSYNC B1 ;  /* 0x0000000000017941 */ /* 0x000fea0003800000 */
.L_x_26782:
        /* <DEDUP_REMOVED lines=34> */
.L_x_26786:
        /* <DEDUP_REMOVED lines=38> */
.L_x_26787:
[----:B------:R-:W-:Y:S05]  /*4ae0*/  BSYNC B0 ;  /* 0x0000000000007941 */ /* 0x000fea0003800000 */
.L_x_26785:
        /* <DEDUP_REMOVED lines=16> */
.L_x_26789:
[----:B------:R0:W1:Y:S01]  /*4bf0*/  DMUL R2, RZ, R34 ;  /* 0x00000022ff027228 */ /* 0x0000620000000000 */
[----:B------:R-:W-:-:S05]  /*4c00*/  IMAD.MOV.U32 R4, RZ, RZ, RZ ;  /* 0x000000ffff047224 */ /* 0x000fca00078e00ff */
.L_x_26790:
[----:B------:R-:W-:Y:S05]  /*4c10*/  BSYNC B1 ;  /* 0x0000000000017941 */ /* 0x000fea0003800000 */
.L_x_26788:
        /* <DEDUP_REMOVED lines=62> */
.L_x_26792:
[----:B------:R-:W-:Y:S05]  /*5000*/  BSYNC B0 ;  /* 0x0000000000007941 */ /* 0x000fea0003800000 */
.L_x_26791:
        /* <DEDUP_REMOVED lines=13> */
[----:B-1----:R-:W-:Y:S05]  /*50e0*/  CALL.REL.NOINC `($_ZN2at6native29vectorized_elementwise_kernelILi4EZZZNS0_17expm1_kernel_cudaERNS_18TensorIteratorBaseEENKUlvE_clEvENKUlvE1_clEvEUlN3c107complexIdEEE_St5arrayIPcLm2EEEEviT0_T1_$__internal_trig_reduction_slowpathd) ;  /* 0x0000972000007944 */ /* 0x002fea0003c00000 */
[----:B------:R-:W-:Y:S01]  /*50f0*/  IMAD.MOV.U32 R0, RZ, RZ, R4 ;  /* 0x000000ffff007224 */ /* 0x000fe200078e0004 */
[----:B------:R-:W-:Y:S05]  /*5100*/  BRA `(.L_x_26795) ;  /* 0x0000002000007947 */ /* 0x000fea0003800000 */
.L_x_26794:
[----:B0-----:R0:W2:Y:S01]  /*5110*/  DMUL R2, RZ, R34 ;  /* 0x00000022ff027228 */ /* 0x0010a20000000000 */
[----:B------:R-:W-:-:S05]  /*5120*/  IMAD.MOV.U32 R0, RZ, RZ, RZ ;  /* 0x000000ffff007224 */ /* 0x000fca00078e00ff */
.L_x_26795:
[----:B------:R-:W-:Y:S05]  /*5130*/  BSYNC B1 ;  /* 0x0000000000017941 */ /* 0x000fea0003800000 */
.L_x_26793:
        /* <DEDUP_REMOVED lines=40> */
.L_x_26797:
[----:B01----:R0:W1:Y:S01]  /*53c0*/  DMUL R2, RZ, R6 ;  /* 0x00000006ff027228 */ /* 0x0030620000000000 */
[----:B------:R-:W-:-:S05]  /*53d0*/  IMAD.MOV.U32 R0, RZ, RZ, RZ ;  /* 0x000000ffff007224 */ /* 0x000fca00078e00ff */
.L_x_26798:
[----:B------:R-:W-:Y:S05]  /*53e0*/  BSYNC B1 ;  /* 0x0000000000017941 */ /* 0x000fea0003800000 */
.L_x_26796:
        /* <DEDUP_REMOVED lines=34> */
.L_x_26800:
        /* <DEDUP_REMOVED lines=38> */
.L_x_26801:
[----:B------:R-:W-:Y:S05]  /*5870*/  BSYNC B0 ;  /* 0x0000000000007941 */ /* 0x000fea0003800000 */
.L_x_26799:
        /* <DEDUP_REMOVED lines=16> */
.L_x_26803:
[----:B------:R0:W1:Y:S01]  /*5980*/  DMUL R2, RZ, R30 ;  /* 0x0000001eff027228 */ /* 0x0000620000000000 */
[----:B------:R-:W-:-:S05]  /*5990*/  IMAD.MOV.U32 R4, RZ, RZ, RZ ;  /* 0x000000ffff047224 */ /* 0x000fca00078e00ff */
.L_x_26804:
[----:B------:R-:W-:Y:S05]  /*59a0*/  BSYNC B1 ;  /* 0x0000000000017941 */ /* 0x000fea0003800000 */
.L_x_26802:
        /* <DEDUP_REMOVED lines=62> */
.L_x_26806:
[----:B------:R-:W-:Y:S05]  /*5d90*/  BSYNC B0 ;  /* 0x0000000000007941 */ /* 0x000fea0003800000 */
.L_x_26805:
        /* <DEDUP_REMOVED lines=16> */
.L_x_26808:
[----:B0-----:R0:W2:Y:S01]  /*5ea0*/  DMUL R2, RZ, R30 ;  /* 0x0000001eff027228 */ /* 0x0010a20000000000 */
[----:B------:R-:W-:-:S05]  /*5eb0*/  IMAD.MOV.U32 R0, RZ, RZ, RZ ;  /* 0x000000ffff007224 */ /* 0x000fca00078e00ff */
.L_x_26809:
[----:B------:R-:W-:Y:S05]  /*5ec0*/  BSYNC B1 ;  /* 0x0000000000017941 */ /* 0x000fea0003800000 */
.L_x_26807:
        /* <DEDUP_REMOVED lines=40> */
.L_x_26811:
[----:B01----:R0:W1:Y:S01]  /*6150*/  DMUL R2, RZ, R6 ;  /* 0x00000006ff027228 */ /* 0x0030620000000000 */
[----:B------:R-:W-:-:S05]  /*6160*/  IMAD.MOV.U32 R0, RZ, RZ, RZ ;  /* 0x000000ffff007224 */ /* 0x000fca00078e00ff */
.L_x_26812:
[----:B------:R-:W-:Y:S05]  /*6170*/  BSYNC B1 ;  /* 0x0000000000017941 */ /* 0x000fea0003800000 */
.L_x_26810:
        /* <DEDUP_REMOVED lines=34> */
.L_x_26814:
        /* <DEDUP_REMOVED lines=38> */
.L_x_26815:
[----:B------:R-:W-:Y:S05]  /*6600*/  BSYNC B0 ;  /* 0x0000000000007941 */ /* 0x000fea0003800000 */
.L_x_26813:
        /* <DEDUP_REMOVED lines=14> */
[----:B------:R-:W-:Y:S05]  /*66f0*/  CALL.REL.NOINC `($_ZN2at6native29vectorized_elementwise_kernelILi4EZZZNS0_17expm1_kernel_cudaERNS_18TensorIteratorBaseEENKUlvE_clEvENKUlvE1_clEvEUlN3c107complexIdEEE_St5arrayIPcLm2EEEEviT0_T1_$__internal_trig_reduction_slowpathd) ;  /* 0x0000811000007944 */ /* 0x000fea0003c00000 */
[----:B------:R-:W-:Y:S05]  /*6700*/  BRA `(.L_x_26818) ;  /* 0x0000002000007947 */ /* 0x000fea0003800000 */
.L_x_26817:
[----:B------:R0:W1:Y:S01]  /*6710*/  DMUL R2, RZ, R26 ;  /* 0x0000001aff027228 */ /* 0x0000620000000000 */
[----:B------:R-:W-:-:S05]  /*6720*/  IMAD.MOV.U32 R4, RZ, RZ, RZ ;  /* 0x000000ffff047224 */ /* 0x000fca00078e00ff */
.L_x_26818:
[----:B------:R-:W-:Y:S05]  /*6730*/  BSYNC B1 ;  /* 0x0000000000017941 */ /* 0x000fea0003800000 */
.L_x_26816:
        /* <DEDUP_REMOVED lines=62> */
.L_x_26820:
[----:B------:R-:W-:Y:S05]  /*6b20*/  BSYNC B0 ;  /* 0x0000000000007941 */ /* 0x000fea0003800000 */
.L_x_26819:
        /* <DEDUP_REMOVED lines=16> */
.L_x_26822:
[----:B0-----:R0:W2:Y:S01]  /*6c30*/  DMUL R2, RZ, R26 ;  /* 0x0000001aff027228 */ /* 0x0010a20000000000 */
[----:B------:R-:W-:-:S05]  /*6c40*/  IMAD.MOV.U32 R0, RZ, RZ, RZ ;  /* 0x000000ffff007224 */ /* 0x000fca00078e00ff */
.L_x_26823:
[----:B------:R-:W-:Y:S05]  /*6c50*/  BSYNC B1 ;  /* 0x0000000000017941 */ /* 0x000fea0003800000 */
.L_x_26821:
        /* <DEDUP_REMOVED lines=38> */
.L_x_26711:
        /* <DEDUP_REMOVED lines=84> */
[----:B------:R-:W-:Y:S01]  /*7400*/  IMAD.MOV.U32 R0, RZ, RZ, R4 ;  /* 0x000000ffff007224 */ /* 0x000fe200078e0004 */
[----:B------:R-:W-:Y:S05]  /*7410*/  BRA `(.L_x_26828) ;  /* 0x0000002000007947 */ /* 0x000fea0003800000 */
.L_x_26827:
[----:B0-----:R0:W1:Y:S01]  /*7420*/  DMUL R2, RZ, R16 ;  /* 0x00000010ff027228 */ /* 0x0010620000000000 */
[----:B------:R-:W-:-:S05]  /*7430*/  MOV R0, RZ ;  /* 0x000000ff00007202 */ /* 0x000fca0000000f00 */
.L_x_26828:
[----:B------:R-:W-:Y:S05]  /*7440*/  BSYNC B2 ;  /* 0x0000000000027941 */ /* 0x000fea0003800000 */
.L_x_26826:
        /* <DEDUP_REMOVED lines=34> */
.L_x_26830:
        /* <DEDUP_REMOVED lines=38> */
.L_x_26831:
[----:B------:R-:W-:Y:S05]  /*78d0*/  BSYNC B0 ;  /* 0x0000000000007941 */ /* 0x000fea0003800000 */
.L_x_26829:
        /* <DEDUP_REMOVED lines=16> */
.L_x_26833:
[----:B------:R0:W1:Y:S01]  /*79e0*/  DMUL R2, RZ, R22 ;  /* 0x00000016ff027228 */ /* 0x0000620000000000 */
[----:B------:R-:W-:-:S05]  /*79f0*/  IMAD.MOV.U32 R4, RZ, RZ, RZ ;  /* 0x000000ffff047224 */ /* 0x000fca00078e00ff */
.L_x_26834:
[----:B------:R-:W-:Y:S05]  /*7a00*/  BSYNC B2 ;  /* 0x0000000000027941 */ /* 0x000fea0003800000 */
.L_x_26832:
        /* <DEDUP_REMOVED lines=64> */
.L_x_26836:
[----:B------:R-:W-:Y:S05]  /*7e10*/  BSYNC B0 ;  /* 0x0000000000007941 */ /* 0x000fea0003800000 */
.L_x_26835:
        /* <DEDUP_REMOVED lines=16> */
.L_x_26838:
[----:B0-----:R0:W2:Y:S01]  /*7f20*/  DMUL R2, RZ, R22 ;  /* 0x00000016ff027228 */ /* 0x0010a20000000000 */
[----:B------:R-:W-:-:S05]  /*7f30*/  IMAD.MOV.U32 R0, RZ, RZ, RZ ;  /* 0x000000ffff007224 */ /* 0x000fca00078e00ff */
.L_x_26839:
[----:B------:R-:W-:Y:S05]  /*7f40*/  BSYNC B2 ;  /* 0x0000000000027941 */ /* 0x000fea0003800000 */
.L_x_26837:
        /* <DEDUP_REMOVED lines=23> */
.L_x_26825:
[----:B------:R-:W-:Y:S05]  /*80c0*/  BSYNC B1 ;  /* 0x0000000000017941 */ /* 0x000fea0003800000 */
.L_x_26824:
        /* <DEDUP_REMOVED lines=25> */
.L_x_26843:
[----:B------:R0:W2:Y:S01]  /*8260*/  DMUL R2, RZ, R20 ;  /* 0x00000014ff027228 */ /* 0x0000a20000000000 */
[----:B------:R-:W-:-:S05]  /*8270*/  IMAD.MOV.U32 R0, RZ, RZ, RZ ;  /* 0x000000ffff007224 */ /* 0x000fca00078e00ff */
.L_x_26844:
[----:B------:R-:W-:Y:S05]  /*8280*/  BSYNC B2 ;  /* 0x0000000000027941 */ /* 0x000fea0003800000 */
.L_x_26842:
        /* <DEDUP_REMOVED lines=34> */
.L_x_26846:
        /* <DEDUP_REMOVED lines=38> */
.L_x_26847:
[----:B------:R-:W-:Y:S05]  /*8710*/  BSYNC B0 ;  /* 0x0000000000007941 */ /* 0x000fea0003800000 */
.L_x_26845:
        /* <DEDUP_REMOVED lines=15> */
[----:B------:R-:W-:Y:S05]  /*8810*/  BRA `(.L_x_26850) ;  /* 0x0000002000007947 */ /* 0x000fea0003800000 */
.L_x_26849:
[----:B------:R0:W2:Y:S01]  /*8820*/  DMUL R2, RZ, R26 ;  /* 0x0000001aff027228 */ /* 0x0000a20000000000 */
[----:B------:R-:W-:-:S05]  /*8830*/  IMAD.MOV.U32 R4, RZ, RZ, RZ ;  /* 0x000000ffff047224 */ /* 0x000fca00078e00ff */
.L_x_26850:
[----:B------:R-:W-:Y:S05]  /*8840*/  BSYNC B2 ;  /* 0x0000000000027941 */ /* 0x000fea0003800000 */
.L_x_26848:
        /* <DEDUP_REMOVED lines=64> */
.L_x_26852:
[----:B------:R-:W-:Y:S05]  /*8c50*/  BSYNC B0 ;  /* 0x0000000000007941 */ /* 0x000fea0003800000 */
.L_x_26851:
        /* <DEDUP_REMOVED lines=13> */
[----:B-12---:R-:W-:Y:S05]  /*8d30*/  CALL.REL.NOINC `($_ZN2at6native29vectorized_elementwise_kernelILi4EZZZNS0_17expm1_kernel_cudaERNS_18TensorIteratorBaseEENKUlvE_clEvENKUlvE1_clEvEUlN3c107complexIdEEE_St5arrayIPcLm2EEEEviT0_T1_$__internal_trig_reduction_slowpathd) ;  /* 0x00005ad000007944 */ /* 0x006fea0003c00000 */
[----:B------:R-:W-:Y:S01]  /*8d40*/  IMAD.MOV.U32 R0, RZ, RZ, R4 ;  /* 0x000000ffff007224 */ /* 0x000fe200078e0004 */
[----:B------:R-:W-:Y:S05]  /*8d50*/  BRA `(.L_x_26855) ;  /* 0x0000002000007947 */ /* 0x000fea0003800000 */
.L_x_26854:
[----:B0-----:R0:W3:Y:S01]  /*8d60*/  DMUL R2, RZ, R26 ;  /* 0x0000001aff027228 */ /* 0x0010e20000000000 */
[----:B------:R-:W-:-:S05]  /*8d70*/  IMAD.MOV.U32 R0, RZ, RZ, RZ ;  /* 0x000000ffff007224 */ /* 0x000fca00078e00ff */
.L_x_26855:
[----:B------:R-:W-:Y:S05]  /*8d80*/  BSYNC B2 ;  /* 0x0000000000027941 */ /* 0x000fea0003800000 */
.L_x_26853:
        /* <DEDUP_REMOVED lines=23> */
.L_x_26841:
[----:B------:R-:W-:Y:S05]  /*8f00*/  BSYNC B1 ;  /* 0x0000000000017941 */ /* 0x000fea0003800000 */
.L_x_26840:
        /* <DEDUP_REMOVED lines=25> */
.L_x_26859:
[----:B------:R0:W3:Y:S01]  /*90a0*/  DMUL R2, RZ, R24 ;  /* 0x00000018ff027228 */ /* 0x0000e20000000000 */
[----:B------:R-:W-:-:S05]  /*90b0*/  IMAD.MOV.U32 R0, RZ, RZ, RZ ;  /* 0x000000ffff007224 */ /* 0x000fca00078e00ff */
.L_x_26860:
[----:B------:R-:W-:Y:S05]  /*90c0*/  BSYNC B2 ;  /* 0x0000000000027941 */ /* 0x000fea0003800000 */
.L_x_26858:
        /* <DEDUP_REMOVED lines=34> */
.L_x_26862:
        /* <DEDUP_REMOVED lines=38> */
.L_x_26863:
[----:B------:R-:W-:Y:S05]  /*9550*/  BSYNC B0 ;  /* 0x0000000000007941 */ /* 0x000fea0003800000 */
.L_x_26861:
        /* <DEDUP_REMOVED lines=15> */
[----:B------:R-:W-:Y:S05]  /*9650*/  BRA `(.L_x_26866) ;  /* 0x0000002000007947 */ /* 0x000fea0003800000 */
.L_x_26865:
[----:B------:R0:W3:Y:S01]  /*9660*/  DMUL R2, RZ, R30 ;  /* 0x0000001eff027228 */ /* 0x0000e20000000000 */
[----:B------:R-:W-:-:S05]  /*9670*/  IMAD.MOV.U32 R4, RZ, RZ, RZ ;  /* 0x000000ffff047224 */ /* 0x000fca00078e00ff */
.L_x_26866:
[----:B------:R-:W-:Y:S05]  /*9680*/  BSYNC B2 ;  /* 0x0000000000027941 */ /* 0x000fea0003800000 */
.L_x_26864:
        /* <DEDUP_REMOVED lines=64> */
.L_x_26868:
[----:B------:R-:W-:Y:S05]  /*9a90*/  BSYNC B0 ;  /* 0x0000000000007941 */ /* 0x000fea0003800000 */
.L_x_26867:
        /* <DEDUP_REMOVED lines=13> */
[----:B-123--:R-:W-:Y:S05]  /*9b70*/  CALL.REL.NOINC `($_ZN2at6native29vectorized_elementwise_kernelILi4EZZZNS0_17expm1_kernel_cudaERNS_18TensorIteratorBaseEENKUlvE_clEvENKUlvE1_clEvEUlN3c107complexIdEEE_St5arrayIPcLm2EEEEviT0_T1_$__internal_trig_reduction_slowpathd) ;  /* 0x00004c9000007944 */ /* 0x00efea0003c00000 */
[----:B------:R-:W-:Y:S01]  /*9b80*/  IMAD.MOV.U32 R0, RZ, RZ, R4 ;  /* 0x000000ffff007224 */ /* 0x000fe200078e0004 */
[----:B------:R-:W-:Y:S05]  /*9b90*/  BRA `(.L_x_26871) ;  /* 0x0000002000007947 */ /* 0x000fea0003800000 */
.L_x_26870:
[----:B0-----:R0:W4:Y:S01]  /*9ba0*/  DMUL R2, RZ, R30 ;  /* 0x0000001eff027228 */ /* 0x0011220000000000 */
[----:B------:R-:W-:-:S05]  /*9bb0*/  IMAD.MOV.U32 R0, RZ, RZ, RZ ;  /* 0x000000ffff007224 */ /* 0x000fca00078e00ff */
.L_x_26871:
[----:B------:R-:W-:Y:S05]  /*9bc0*/  BSYNC B2 ;  /* 0x0000000000027941 */ /* 0x000fea0003800000 */
.L_x_26869:
        /* <DEDUP_REMOVED lines=23> */
.L_x_26857:
[----:B------:R-:W-:Y:S05]  /*9d40*/  BSYNC B1 ;  /* 0x0000000000017941 */ /* 0x000fea0003800000 */
.L_x_26856:
        /* <DEDUP_REMOVED lines=25> */
.L_x_26875:
[----:B------:R0:W4:Y:S01]  /*9ee0*/  DMUL R2, RZ, R28 ;  /* 0x0000001cff027228 */ /* 0x0001220000000000 */
[----:B------:R-:W-:-:S05]  /*9ef0*/  IMAD.MOV.U32 R0, RZ, RZ, RZ ;  /* 0x000000ffff007224 */ /* 0x000fca00078e00ff */
.L_x_26876:
[----:B------:R-:W-:Y:S05]  /*9f00*/  BSYNC B2 ;  /* 0x0000000000027941 */ /* 0x000fea0003800000 */
.L_x_26874:
        /* <DEDUP_REMOVED lines=34> */
.L_x_26878:
        /* <DEDUP_REMOVED lines=38> */
.L_x_26879:
[----:B------:R-:W-:Y:S05]  /*a390*/  BSYNC B0 ;  /* 0x0000000000007941 */ /* 0x000fea0003800000 */
.L_x_26877:
        /* <DEDUP_REMOVED lines=16> */
.L_x_26881:
[----:B------:R0:W3:Y:S01]  /*a4a0*/  DMUL R2, RZ, R34 ;  /* 0x00000022ff027228 */ /* 0x0000e20000000000 */
[----:B------:R-:W-:-:S05]  /*a4b0*/  IMAD.MOV.U32 R4, RZ, RZ, RZ ;  /* 0x000000ffff047224 */ /* 0x000fca00078e00ff */
.L_x_26882:
[----:B------:R-:W-:Y:S05]  /*a4c0*/  BSYNC B2 ;  /* 0x0000000000027941 */ /* 0x000fea0003800000 */
.L_x_26880:
        /* <DEDUP_REMOVED lines=63> */
.L_x_26884:
[----:B------:R-:W-:Y:S05]  /*a8c0*/  BSYNC B0 ;  /* 0x0000000000007941 */ /* 0x000fea0003800000 */
.L_x_26883:
        /* <DEDUP_REMOVED lines=16> */
.L_x_26886:
[----:B0-----:R0:W4:Y:S01]  /*a9d0*/  DMUL R2, RZ, R34 ;  /* 0x00000022ff027228 */ /* 0x0011220000000000 */
[----:B------:R-:W-:-:S05]  /*a9e0*/  IMAD.MOV.U32 R0, RZ, RZ, RZ ;  /* 0x000000ffff007224 */ /* 0x000fca00078e00ff */
.L_x_26887:
[----:B------:R-:W-:Y:S05]  /*a9f0*/  BSYNC B2 ;  /* 0x0000000000027941 */ /* 0x000fea0003800000 */
.L_x_26885:
        /* <DEDUP_REMOVED lines=23> */
.L_x_26873:
[----:B------:R-:W-:Y:S05]  /*ab70*/  BSYNC B1 ;  /* 0x0000000000017941 */ /* 0x000fea0003800000 */
.L_x_26872:
        /* <DEDUP_REMOVED lines=26> */
.L_x_26891:
[----:B------:R0:W4:Y:S01]  /*ad20*/  DMUL R2, RZ, R32 ;  /* 0x00000020ff027228 */ /* 0x0001220000000000 */
[----:B------:R-:W-:-:S05]  /*ad30*/  IMAD.MOV.U32 R0, RZ, RZ, RZ ;  /* 0x000000ffff007224 */ /* 0x000fca00078e00ff */
.L_x_26892:
[----:B------:R-:W-:Y:S05]  /*ad40*/  BSYNC B2 ;  /* 0x0000000000027941 */ /* 0x000fea0003800000 */
.L_x_26890:
        /* <DEDUP_REMOVED lines=34> */
.L_x_26894:
        /* <DEDUP_REMOVED lines=38> */
.L_x_26895:
[----:B------:R-:W-:Y:S05]  /*b1d0*/  BSYNC B0 ;  /* 0x0000000000007941 */ /* 0x000fea0003800000 */
.L_x_26893:
        /* <DEDUP_REMOVED lines=16> */
.L_x_26897:
[----:B------:R0:W3:Y:S01]  /*b2e0*/  DMUL R2, RZ, R46 ;  /* 0x0000002eff027228 */ /* 0x0000e20000000000 */
[----:B------:R-:W-:-:S05]  /*b2f0*/  IMAD.MOV.U32 R4, RZ, RZ, RZ ;  /* 0x000000ffff047224 */ /* 0x000fca00078e00ff */
.L_x_26898:
[----:B------:R-:W-:Y:S05]  /*b300*/  BSYNC B2 ;  /* 0x0000000000027941 */ /* 0x000fea0003800000 */
.L_x_26896:
        /* <DEDUP_REMOVED lines=63> */
.L_x_26900:
[----:B---34-:R-:W-:Y:S05]  /*b700*/  BSYNC B0 ;  /* 0x0000000000007941 */ /* 0x018fea0003800000 */
.L_x_26899:
        /* <DEDUP_REMOVED lines=16> */
.L_x_26902:
[----:B0-----:R0:W3:Y:S01]  /*b810*/  DMUL R2, RZ, R46 ;  /* 0x0000002eff027228 */ /* 0x0010e20000000000 */
[----:B------:R-:W-:-:S05]  /*b820*/  IMAD.MOV.U32 R0, RZ, RZ, RZ ;  /* 0x000000ffff007224 */ /* 0x000fca00078e00ff */
.L_x_26903:
[----:B------:R-:W-:Y:S05]  /*b830*/  BSYNC B2 ;  /* 0x0000000000027941 */ /* 0x000fea0003800000 */
.L_x_26901:
        /* <DEDUP_REMOVED lines=23> */
.L_x_26889:
[----:B------:R-:W-:Y:S05]  /*b9b0*/  BSYNC B1 ;  /* 0x0000000000017941 */ /* 0x000fea0003800000 */
.L_x_26888:
        /* <DEDUP_REMOVED lines=24> */
.L_x_26907:
[----:B------:R0:W4:Y:S01]  /*bb40*/  DMUL R2, RZ, R36 ;  /* 0x00000024ff027228 */ /* 0x0001220000000000 */
[----:B------:R-:W-:-:S05]  /*bb50*/  IMAD.MOV.U32 R0, RZ, RZ, RZ ;  /* 0x000000ffff007224 */ /* 0x000fca00078e00ff */
.L_x_26908:
[----:B------:R-:W-:Y:S05]  /*bb60*/  BSYNC B2 ;  /* 0x0000000000027941 */ /* 0x000fea0003800000 */
.L_x_26906:
        /* <DEDUP_REMOVED lines=34> */
.L_x_26910:
        /* <DEDUP_REMOVED lines=38> */
.L_x_26911:
[----:B------:R-:W-:Y:S05]  /*bff0*/  BSYNC B0 ;  /* 0x0000000000007941 */ /* 0x000fea0003800000 */
.L_x_26909:
        /* <DEDUP_REMOVED lines=16> */
.L_x_26913:
[----:B------:R0:W3:Y:S01]  /*c100*/  DMUL R2, RZ, R42 ;  /* 0x0000002aff027228 */ /* 0x0000e20000000000 */
[----:B------:R-:W-:-:S05]  /*c110*/  IMAD.MOV.U32 R4, RZ, RZ, RZ ;  /* 0x000000ffff047224 */ /* 0x000fca00078e00ff */
.L_x_26914:
[----:B------:R-:W-:Y:S05]  /*c120*/  BSYNC B2 ;  /* 0x0000000000027941 */ /* 0x000fea0003800000 */
.L_x_26912:
        /* <DEDUP_REMOVED lines=63> */
.L_x_26916:
[----:B------:R-:W-:Y:S05]  /*c520*/  BSYNC B0 ;  /* 0x0000000000007941 */ /* 0x000fea0003800000 */
.L_x_26915:
        /* <DEDUP_REMOVED lines=16> */
.L_x_26918:
[----:B0-----:R0:W4:Y:S01]  /*c630*/  DMUL R2, RZ, R42 ;  /* 0x0000002aff027228 */ /* 0x0011220000000000 */
[----:B------:R-:W-:-:S05]  /*c640*/  IMAD.MOV.U32 R0, RZ, RZ, RZ ;  /* 0x000000ffff007224 */ /* 0x000fca00078e00ff */
.L_x_26919:
[----:B------:R-:W-:Y:S05]  /*c650*/  BSYNC B2 ;  /* 0x0000000000027941 */ /* 0x000fea0003800000 */
.L_x_26917:
        /* <DEDUP_REMOVED lines=23> */
.L_x_26905:
[----:B------:R-:W-:Y:S05]  /*c7d0*/  BSYNC B1 ;  /* 0x0000000000017941 */ /* 0x000fea0003800000 */
.L_x_26904:
        /* <DEDUP_REMOVED lines=26> */
.L_x_26923:
[----:B------:R0:W4:Y:S01]  /*c980*/  DMUL R2, RZ, R40 ;  /* 0x00000028ff027228 */ /* 0x0001220000000000 */
[----:B------:R-:W-:-:S05]  /*c990*/  IMAD.MOV.U32 R0, RZ, RZ, RZ ;  /* 0x000000ffff007224 */ /* 0x000fca00078e00ff */
.L_x_26924:
[----:B------:R-:W-:Y:S05]  /*c9a0*/  BSYNC B2 ;  /* 0x0000000000027941 */ /* 0x000fea0003800000 */
.L_x_26922:
        /* <DEDUP_REMOVED lines=34> */
.L_x_26926:
        /* <DEDUP_REMOVED lines=38> */
.L_x_26927:
[----:B------:R-:W-:Y:S05]  /*ce30*/  BSYNC B0 ;  /* 0x0000000000007941 */ /* 0x000fea0003800000 */
.L_x_26925:
        /* <DEDUP_REMOVED lines=16> */
.L_x_26929:
[----:B------:R0:W3:Y:S01]  /*cf40*/  DMUL R2, RZ, R10 ;  /* 0x0000000aff027228 */ /* 0x0000e20000000000 */
[----:B------:R-:W-:-:S05]  /*cf50*/  IMAD.MOV.U32 R4, RZ, RZ, RZ ;  /* 0x000000ffff047224 */ /* 0x000fca00078e00ff */
.L_x_26930:
[----:B------:R-:W-:Y:S05]  /*cf60*/  BSYNC B2 ;  /* 0x0000000000027941 */ /* 0x000fea0003800000 */
.L_x_26928:
        /* <DEDUP_REMOVED lines=63> */
.L_x_26932:
[----:B---34-:R-:W-:Y:S05]  /*d360*/  BSYNC B0 ;  /* 0x0000000000007941 */ /* 0x018fea0003800000 */
.L_x_26931:
        /* <DEDUP_REMOVED lines=16> */
.L_x_26934:
[----:B0-----:R0:W3:Y:S01]  /*d470*/  DMUL R2, RZ, R10 ;  /* 0x0000000aff027228 */ /* 0x0010e20000000000 */
[----:B------:R-:W-:-:S05]  /*d480*/  IMAD.MOV.U32 R0, RZ, RZ, RZ ;  /* 0x000000ffff007224 */ /* 0x000fca00078e00ff */
.L_x_26935:
[----:B------:R-:W-:Y:S05]  /*d490*/  BSYNC B2 ;  /* 0x0000000000027941 */ /* 0x000fea0003800000 */
.L_x_26933:
        /* <DEDUP_REMOVED lines=23> */
.L_x_26921:
[----:B------:R-:W-:Y:S05]  /*d610*/  BSYNC B1 ;  /* 0x0000000000017941 */ /* 0x000fea0003800000 */
.L_x_26920:
        /* <DEDUP_REMOVED lines=24> */
.L_x_26939:
[----:B------:R0:W4:Y:S01]  /*d7a0*/  DMUL R2, RZ, R8 ;  /* 0x00000008ff027228 */ /* 0x0001220000000000 */
[----:B------:R-:W-:-:S05]  /*d7b0*/  IMAD.MOV.U32 R0, RZ, RZ, RZ ;  /* 0x000000ffff007224 */ /* 0x000fca00078e00ff */
.L_x_26940:
[----:B------:R-:W-:Y:S05]  /*d7c0*/  BSYNC B2 ;  /* 0x0000000000027941 */ /* 0x000fea0003800000 */
.L_x_26938:
        /* <DEDUP_REMOVED lines=34> */
.L_x_26942:
        /* <DEDUP_REMOVED lines=38> */
.L_x_26943:
[----:B------:R-:W-:Y:S05]  /*dc50*/  BSYNC B0 ;  /* 0x0000000000007941 */ /* 0x000fea0003800000 */
.L_x_26941:
        /* <DEDUP_REMOVED lines=16> */
.L_x_26945:
[----:B------:R0:W3:Y:S01]  /*dd60*/  DMUL R2, RZ, R14 ;  /* 0x0000000eff027228 */ /* 0x0000e20000000000 */
[----:B------:R-:W-:-:S05]  /*dd70*/  IMAD.MOV.U32 R4, RZ, RZ, RZ ;  /* 0x000000ffff047224 */ /* 0x000fca00078e00ff */
.L_x_26946:
[----:B------:R-:W-:Y:S05]  /*dd80*/  BSYNC B2 ;  /* 0x0000000000027941 */ /* 0x000fea0003800000 */
.L_x_26944:
        /* <DEDUP_REMOVED lines=63> */
.L_x_26948:
[----:B------:R-:W-:Y:S05]  /*e180*/  BSYNC B0 ;  /* 0x0000000000007941 */ /* 0x000fea0003800000 */
.L_x_26947:
        /* <DEDUP_REMOVED lines=16> */
.L_x_26950:
[----:B0-----:R0:W4:Y:S01]  /*e290*/  DMUL R2, RZ, R14 ;  /* 0x0000000eff027228 */ /* 0x0011220000000000 */
[----:B------:R-:W-:-:S05]  /*e2a0*/  IMAD.MOV.U32 R0, RZ, RZ, RZ ;  /* 0x000000ffff007224 */ /* 0x000fca00078e00ff */
.L_x_26951:
[----:B------:R-:W-:Y:S05]  /*e2b0*/  BSYNC B2 ;  /* 0x0000000000027941 */ /* 0x000fea0003800000 */
.L_x_26949:
        /* <DEDUP_REMOVED lines=23> */
.L_x_26937:
[----:B------:R-:W-:Y:S05]  /*e430*/  BSYNC B1 ;  /* 0x0000000000017941 */ /* 0x000fea0003800000 */
.L_x_26936:
        /* <DEDUP_REMOVED lines=23> */
.L_x_26954:
[----:B------:R-:W-:-:S13]  /*e5b0*/  ISETP.GE.AND P0, PT, R5, R54, PT ;  /* 0x000000360500720c */ /* 0x000fda0003f06270 */
[----:B------:R-:W-:Y:S05]  /*e5c0*/  @P0 BRA `(.L_x_26956) ;  /* 0x000000c000000947 */ /* 0x000fea0003800000 */
[----:B0-----:R-:W-:Y:S01]  /*e5d0*/  IADD3 R2, R56, R5, RZ ;  /* 0x0000000538027210 */ /* 0x001fe20007ffe0ff */
[----:B------:R-:W-:Y:S01]  /*e5e0*/  IMAD.MOV.U32 R3, RZ, RZ, 0x10 ;  /* 0x00000010ff037424 */ /* 0x000fe200078e00ff */
[----:B------:R-:W-:-:S03]  /*e5f0*/  IADD3 R5, R5, 0x80, RZ ;  /* 0x0000008005057810 */ /* 0x000fc60007ffe0ff */
[----:B------:R-:W-:-:S05]  /*e600*/  IMAD.WIDE.U32 R2, R2, R3, c[0x0][0x168] ;  /* 0x00005a0002027625 */ /* 0x000fca00078e0003 */
[----:B---3--:R0:W-:Y:S02]  /*e610*/  STG.E.128 [R2.64], R28 ;  /* 0x0000001c02007986 */ /* 0x0081e4000c101d06 */
.L_x_26955:
[----:B------:R-:W-:-:S13]  /*e620*/  ISETP.GE.AND P0, PT, R5, R54, PT ;  /* 0x000000360500720c */ /* 0x000fda0003f06270 */
[----:B------:R-:W-:Y:S05]  /*e630*/  @P0 BRA `(.L_x_26957) ;  /* 0x000000d000000947 */ /* 0x000fea0003800000 */
[----:B0-----:R-:W-:Y:S01]  /*e640*/  IMAD.IADD R2, R56, 0x1, R5 ;  /* 0x0000000138027824 */ /* 0x001fe200078e0205 */
[----:B------:R-:W-:Y:S01]  /*e650*/  IADD3 R5, R5, 0x80, RZ ;  /* 0x0000008005057810 */ /* 0x000fe20007ffe0ff */
[----:B------:R-:W-:-:S04]  /*e660*/  IMAD.MOV.U32 R3, RZ, RZ, 0x10 ;  /* 0x00000010ff037424 */ /* 0x000fc800078e00ff */
[----:B------:R-:W-:-:S05]  /*e670*/  IMAD.WIDE.U32 R2, R2, R3, c[0x0][0x168] ;  /* 0x00005a0002027625 */ /* 0x000fca00078e0003 */
[----:B---3--:R0:W-:Y:S02]  /*e680*/  STG.E.128 [R2.64], R32 ;  /* 0x0000002002007986 */ /* 0x0081e4000c101d06 */
.L_x_26956:
        /* <DEDUP_REMOVED lines=8> */
.L_x_26957:
[----:B------:R-:W-:Y:S05]  /*e710*/  BSYNC B1 ;  /* 0x0000000000017941 */ /* 0x000fea0003800000 */
.L_x_26953:
[----:B------:R-:W-:-:S13]  /*e720*/  ISETP.GE.AND P0, PT, R5, R54, PT ;  /* 0x000000360500720c */ /* 0x000fda0003f06270 */
[----:B0-----:R-:W-:Y:S01]  /*e730*/  @!P0 IMAD.IADD R2, R56, 0x1, R5 ;  /* 0x0000000138028824 */ /* 0x001fe200078e0205 */
[----:B------:R-:W-:Y:S01]  /*e740*/  @!P0 IADD3 R5, R5, 0x80, RZ ;  /* 0x0000008005058810 */ /* 0x000fe20007ffe0ff */
[----:B------:R-:W-:-:S04]  /*e750*/  @!P0 IMAD.MOV.U32 R3, RZ, RZ, 0x10 ;  /* 0x00000010ff038424 */ /* 0x000fc800078e00ff */
[----:B------:R-:W-:-:S05]  /*e760*/  @!P0 IMAD.WIDE.U32 R2, R2, R3, c[0x0][0x168] ;  /* 0x00005a0002028625 */ /* 0x000fca00078e0003 */
[----:B---3--:R0:W-:Y:S02]  /*e770*/  @!P0 STG.E.128 [R2.64], R40 ;  /* 0x0000002802008986 */ /* 0x0081e4000c101d06 */
.L_x_26958:
[----:B------:R-:W-:Y:S05]  /*e780*/  BSYNC B0 ;  /* 0x0000000000007941 */ /* 0x000fea0003800000 */
.L_x_26952:
        /* <DEDUP_REMOVED lines=8> */
        .type           $_ZN2at6native29vectorized_elementwise_kernelILi4EZZZNS0_17expm1_kernel_cudaERNS_18TensorIteratorBaseEENKUlvE_clEvENKUlvE1_clEvEUlN3c107complexIdEEE_St5arrayIPcLm2EEEEviT0_T1_$__internal_trig_reduction_slowpathd,@function
        .size           $_ZN2at6native29vectorized_elementwise_kernelILi4EZZZNS0_17expm1_kernel_cudaERNS_18TensorIteratorBaseEENKUlvE_clEvENKUlvE1_clEvEUlN3c107complexIdEEE_St5arrayIPcLm2EEEEviT0_T1_$__internal_trig_reduction_slowpathd,(.L_x_34001 - $_ZN2at6native29vectorized_elementwise_kernelILi4EZZZNS0_17expm1_kernel_cudaERNS_18TensorIteratorBaseEENKUlvE_clEvENKUlvE1_clEvEUlN3c107complexIdEEE_St5arrayIPcLm2EEEEviT0_T1_$__internal_trig_reduction_slowpathd)
$_ZN2at6native29vectorized_elementwise_kernelILi4EZZZNS0_17expm1_kernel_cudaERNS_18TensorIteratorBaseEENKUlvE_clEvENKUlvE1_clEvEUlN3c107complexIdEEE_St5arrayIPcLm2EEEEviT0_T1_$__internal_trig_reduction_slowpathd:
        /* <DEDUP_REMOVED lines=27> */
.L_x_26962:
        /* <DEDUP_REMOVED lines=25> */
.L_x_26961:
[----:B------:R-:W-:Y:S05]  /*eb50*/  BSYNC B0 ;  /* 0x0000000000007941 */ /* 0x000fea0003800000 */
.L_x_26960:
        /* <DEDUP_REMOVED lines=90> */
.L_x_26959:
[----:B0-----:R-:W-:Y:S02]  /*f100*/  IMAD.MOV.U32 R3, RZ, RZ, R7 ;  /* 0x000000ffff037224 */ /* 0x001fe400078e0007 */
[----:B------:R-:W-:Y:S02]  /*f110*/  IMAD.MOV.U32 R6, RZ, RZ, R0 ;  /* 0x000000ffff067224 */ /* 0x000fe400078e0000 */
[----:B------:R-:W-:-:S04]  /*f120*/  IMAD.MOV.U32 R7, RZ, RZ, 0x0 ;  /* 0x00000000ff077424 */ /* 0x000fc800078e00ff */
[----:B------:R-:W-:Y:S05]  /*f130*/  RET.REL.NODEC R6 `(_ZN2at6native29vectorized_elementwise_kernelILi4EZZZNS0_17expm1_kernel_cudaERNS_18TensorIteratorBaseEENKUlvE_clEvENKUlvE1_clEvEUlN3c107complexIdEEE_St5arrayIPcLm2EEEEviT0_T1_) ;  /* 0xffff0ec006007950 */ /* 0x000fea0003c3ffff */
.L_x_26963:
        /* <DEDUP_REMOVED lines=12> */
.L_x_34001:


//--------------------- .text._ZN2at6native29vectorized_elementwise_kernelILi8EZZZNS0_17expm1_kernel_cudaERNS_18TensorIteratorBaseEENKUlvE_clEvENKUlvE1_clEvEUlN3c107complexIdEEE_St5arrayIPcLm2EEEEviT0_T1_ --------------------------
	.section	.text._ZN2at6native29vectorized_elementwise_kernelILi8EZZZNS0_17expm1_kernel_cudaERNS_18TensorIteratorBaseEENKUlvE_clEvENKUlvE1_clEvEUlN3c107complexIdEEE_St5arrayIPcLm2EEEEviT0_T1_,"ax",@progbits
	.sectioninfo	@"SHI_REGISTERS=4"
	.align	128
        .global         _ZN2at6native29vectorized_elementwise_kernelILi8EZZZNS0_17expm1_kernel_cudaERNS_18TensorIteratorBaseEENKUlvE_clEvENKUlvE1_clEvEUlN3c107complexIdEEE_St5arrayIPcLm2EEEEviT0_T1_
        .type           _ZN2at6native29vectorized_elementwise_kernelILi8EZZZNS0_17expm1_kernel_cudaERNS_18TensorIteratorBaseEENKUlvE_clEvENKUlvE1_clEvEUlN3c107complexIdEEE_St5arrayIPcLm2EEEEviT0_T1_,@function
        .size           _ZN2at6native29vectorized_elementwise_kernelILi8EZZZNS0_17expm1_kernel_cudaERNS_18TensorIteratorBaseEENKUlvE_clEvENKUlvE1_clEvEUlN3c107complexIdEEE_St5arrayIPcLm2EEEEviT0_T1_,(.L_x_34316 - _ZN2at6native29vectorized_elementwise_kernelILi8EZZZNS0_17expm1_kernel_cudaERNS_18TensorIteratorBaseEENKUlvE_clEvENKUlvE1_clEvEUlN3c107complexIdEEE_St5arrayIPcLm2EEEEviT0_T1_)
        .other          _ZN2at6native29vectorized_elementwise_kernelILi8EZZZNS0_17expm1_kernel_cudaERNS_18TensorIteratorBaseEENKUlvE_clEvENKUlvE1_clEvEUlN3c107complexIdEEE_St5arrayIPcLm2EEEEviT0_T1_,@"STO_CUDA_ENTRY STV_DEFAULT"
_ZN2at6native29vectorized_elementwise_kernelILi8EZZZNS0_17expm1_kernel_cudaERNS_18TensorIteratorBaseEENKUlvE_clEvENKUlvE1_clEvEUlN3c107complexIdEEE_St5arrayIPcLm2EEEEviT0_T1_:
.text._ZN2at6native29vectorized_elementwise_kernelILi8EZZZNS0_17expm1_kernel_cudaERNS_18TensorIteratorBaseEENKUlvE_clEvENKUlvE1_clEvEUlN3c107complexIdEEE_St5arrayIPcLm2EEEEviT0_T1_:
[----:B------:R-:W-:Y:S02]  /*0000*/  MOV R1, c[0x0][0x28] ;  /* 0x00000a0000017a02 */ /* 0x000fe40000000f00 */
[----:B------:R-:W-:Y:S05]  /*0010*/  EXIT ;  /* 0x000000000000794d */ /* 0x000fea0003800000 */
.L_x_26964:
        /* <DEDUP_REMOVED lines=14> */
.L_x_34316:


//--------------------- .text._ZN2at6native18elementwise_kernelILi128ELi4EZNS0_15gpu_kernel_implIZZZNS0_17expm1_kernel_cudaERNS_18TensorIteratorBaseEENKUlvE_clEvENKUlvE0_clEvEUlfE_EEvS4_RKT_EUliE_EEviT1_ --------------------------
	.section	.text._ZN2at6native18elementwise_kernelILi128ELi4EZNS0_15gpu_kernel_implIZZZNS0_17expm1_kernel_cudaERNS_18TensorIteratorBaseEENKUlvE_clEvENKUlvE0_clEvEUlfE_EEvS4_RKT_EUliE_EEviT1_,"ax",@progbits
	.sectioninfo	@"SHI_REGISTERS=26"
	.align	128
        .global         _ZN2at6native18elementwise_kernelILi128ELi4EZNS0_15gpu_kernel_implIZZZNS0_17expm1_kernel_cudaERNS_18TensorIteratorBaseEENKUlvE_clEvENKUlvE0_clEvEUlfE_EEvS4_RKT_EUliE_EEviT1_
        .type           _ZN2at6native18elementwise_kernelILi128ELi4EZNS0_15gpu_kernel_implIZZZNS0_17expm1_kernel_cudaERNS_18TensorIteratorBaseEENKUlvE_clEvENKUlvE0_clEvEUlfE_EEvS4_RKT_EUliE_EEviT1_,@function
        .size           _ZN2at6native18elementwise_kernelILi128ELi4EZNS0_15gpu_kernel_implIZZZNS0_17expm1_kernel_cudaERNS_18TensorIteratorBaseEENKUlvE_clEvENKUlvE0_clEvEUlfE_EEvS4_RKT_EUliE_EEviT1_,(.L_x_34317 - _ZN2at6native18elementwise_kernelILi128ELi4EZNS0_15gpu_kernel_implIZZZNS0_17expm1_kernel_cudaERNS_18TensorIteratorBaseEENKUlvE_clEvENKUlvE0_clEvEUlfE_EEvS4_RKT_EUliE_EEviT1_)
        .other          _ZN2at6native18elementwise_kernelILi128ELi4EZNS0_15gpu_kernel_implIZZZNS0_17expm1_kernel_cudaERNS_18TensorIteratorBaseEENKUlvE_clEvENKUlvE0_clEvEUlfE_EEvS4_RKT_EUliE_EEviT1_,@"STO_CUDA_ENTRY STV_DEFAULT"
_ZN2at6native18elementwise_kernelILi128ELi4EZNS0_15gpu_kernel_implIZZZNS0_17expm1_kernel_cudaERNS_18TensorIteratorBaseEENKUlvE_clEvENKUlvE0_clEvEUlfE_EEvS4_RKT_EUliE_EEviT1_:
.text._ZN2at6native18elementwise_kernelILi128ELi4EZNS0_15gpu_kernel_implIZZZNS0_17expm1_kernel_cudaERNS_18TensorIteratorBaseEENKUlvE_clEvENKUlvE0_clEvEUlfE_EEvS4_RKT_EUliE_EEviT1_:
        /* <DEDUP_REMOVED lines=238> */
.L_x_26967:
        /* <DEDUP_REMOVED lines=20> */
.L_x_26972:
[----:B------:R-:W2:Y:S02]  /*1020*/  LDG.E.U8 R0, [R2.64] ;  /* 0x0000002402007981 */ /* 0x000ea4000c1e1100 */
[----:B--2---:R-:W0:Y:S01]  /*1030*/  I2F.U16 R0, R0 ;  /* 0x0000000000007306 */ /* 0x004e220000101000 */
[----:B------:R-:W-:Y:S05]  /*1040*/  BRA `(.L_x_26974) ;  /* 0x00000ca000007947 */ /* 0x000fea0003800000 */
.L_x_26971:
        /* <DEDUP_REMOVED lines=9> */
.L_x_26976:
[----:B------:R-:W2:Y:S02]  /*10e0*/  LDG.E R0, [R2.64] ;  /* 0x0000002402007981 */ /* 0x000ea4000c1e1900 */
[----:B--2---:R-:W0:Y:S01]  /*10f0*/  I2F R0, R0 ;  /* 0x0000000000007306 */ /* 0x004e220000201400 */
[----:B------:R-:W-:Y:S05]  /*1100*/  BRA `(.L_x_26974) ;  /* 0x00000be000007947 */ /* 0x000fea0003800000 */
.L_x_26975:
[----:B------:R-:W2:Y:S02]  /*1110*/  LDG.E.U16 R0, [R2.64] ;  /* 0x0000002402007981 */ /* 0x000ea4000c1e1500 */
[----:B--2---:R-:W0:Y:S01]  /*1120*/  I2F.S16 R0, R0 ;  /* 0x0000000000007306 */ /* 0x004e220000101400 */
[----:B------:R-:W-:Y:S05]  /*1130*/  BRA `(.L_x_26974) ;  /* 0x00000bb000007947 */ /* 0x000fea0003800000 */
.L_x_26970:
        /* <DEDUP_REMOVED lines=8> */
.L_x_26978:
[----:B------:R-:W2:Y:S02]  /*11c0*/  LDG.E.U16 R0, [R2.64] ;  /* 0x0000002402007981 */ /* 0x000ea4000c1e1500 */
[----:B--2---:R-:W-:Y:S01]  /*11d0*/  HADD2.F32 R0, -RZ, R0.H0_H0 ;  /* 0x20000000ff007230 */ /* 0x004fe20000004100 */
[----:B------:R-:W-:Y:S05]  /*11e0*/  BRA `(.L_x_26974) ;  /* 0x00000b0000007947 */ /* 0x000fea0003800000 */
.L_x_26977:
        /* <DEDUP_REMOVED lines=8> */
.L_x_26980:
[----:B------:R-:W2:Y:S02]  /*1270*/  LDG.E.U16 R0, [R2.64] ;  /* 0x0000002402007981 */ /* 0x000ea4000c1e1500 */
[----:B--2---:R-:W-:Y:S01]  /*1280*/  HADD2.F32 R0, -RZ, R0.H0_H0 ;  /* 0x20000000ff007230 */ /* 0x004fe20000004100 */
[----:B------:R-:W-:Y:S05]  /*1290*/  BRA `(.L_x_26974) ;  /* 0x00000a5000007947 */ /* 0x000fea0003800000 */
.L_x_26979:
[----:B------:R-:W2:Y:S02]  /*12a0*/  LDG.E.64 R2, [R2.64] ;  /* 0x0000002402027981 */ /* 0x000ea4000c1e1b00 */
[----:B--2---:R-:W0:Y:S01]  /*12b0*/  F2F.F32.F64 R0, R2 ;  /* 0x0000000200007310 */ /* 0x004e220000301000 */
[----:B------:R-:W0:-:S14]  /*12c0*/  DSETP.GEU.AND P0, PT, |R2|, c[0x2][0x0], PT ;  /* 0x008000000200762a */ /* 0x000e1c0003f0e200 */
[----:B0-----:R-:W-:Y:S01]  /*12d0*/  @!P0 FMUL R0, R0, 1.175494350822287508e-38 ;  /* 0x0080000000008820 */ /* 0x001fe20000400000 */
[----:B------:R-:W-:Y:S05]  /*12e0*/  BRA `(.L_x_26974) ;  /* 0x00000a0000007947 */ /* 0x000fea0003800000 */
.L_x_26969:
        /* <DEDUP_REMOVED lines=12> */
.L_x_26983:
[----:B------:R-:W2:Y:S02]  /*13b0*/  LDG.E.64 R2, [R2.64] ;  /* 0x0000002402027981 */ /* 0x000ea4000c1e1b00 */
[----:B--2---:R-:W0:Y:S01]  /*13c0*/  F2F.F32.F64 R0, R2 ;  /* 0x0000000200007310 */ /* 0x004e220000301000 */
[----:B------:R-:W0:-:S14]  /*13d0*/  DSETP.GEU.AND P0, PT, |R2|, c[0x2][0x0], PT ;  /* 0x008000000200762a */ /* 0x000e1c0003f0e200 */
[----:B0-----:R-:W-:Y:S01]  /*13e0*/  @!P0 FMUL R0, R0, 1.175494350822287508e-38 ;  /* 0x0080000000008820 */ /* 0x001fe20000400000 */
[----:B------:R-:W-:Y:S05]  /*13f0*/  BRA `(.L_x_26974) ;  /* 0x000008f000007947 */ /* 0x000fea0003800000 */
.L_x_26982:
        /* <DEDUP_REMOVED lines=26> */
.L_x_26985:
        /* <DEDUP_REMOVED lines=13> */
.L_x_26984:
[----:B------:R-:W2:Y:S02]  /*1670*/  LDG.E.U16 R0, [R2.64] ;  /* 0x0000002402007981 */ /* 0x000ea4000c1e1500 */
[----:B--2---:R-:W-:Y:S01]  /*1680*/  PRMT R0, RZ, 0x5410, R0 ;  /* 0x00005410ff007816 */ /* 0x004fe20000000000 */
[----:B------:R-:W-:Y:S05]  /*1690*/  BRA `(.L_x_26974) ;  /* 0x0000065000007947 */ /* 0x000fea0003800000 */
.L_x_26981:
        /* <DEDUP_REMOVED lines=11> */
.L_x_26988:
        /* <DEDUP_REMOVED lines=20> */
.L_x_26990:
[----:B------:R-:W-:Y:S05]  /*1890*/  BSYNC B0 ;  /* 0x0000000000007941 */ /* 0x000fea0003800000 */
.L_x_26989:
[----:B------:R-:W-:Y:S01]  /*18a0*/  LEA R3, R0, 0x3b800000, 0x17 ;  /* 0x3b80000000037811 */ /* 0x000fe200078eb8ff */
[----:B------:R-:W-:-:S05]  /*18b0*/  IMAD.SHL.U32 R0, R2, 0x100000, RZ ;  /* 0x0010000002007824 */ /* 0x000fca00078e00ff */
[----:B------:R-:W-:Y:S01]  /*18c0*/  LOP3.LUT R0, R3, R0, R4, 0xfe, !PT ;  /* 0x0000000003007212 */ /* 0x000fe200078efe04 */
[----:B------:R-:W-:Y:S05]  /*18d0*/  BRA `(.L_x_26974) ;  /* 0x0000041000007947 */ /* 0x000fea0003800000 */
.L_x_26987:
        /* <DEDUP_REMOVED lines=20> */
.L_x_26992:
[----:B------:R-:W-:Y:S05]  /*1a20*/  BSYNC B0 ;  /* 0x0000000000007941 */ /* 0x000fea0003800000 */
.L_x_26991:
[----:B------:R-:W-:Y:S01]  /*1a30*/  LEA R3, R0, 0x37800000, 0x17 ;  /* 0x3780000000037811 */ /* 0x000fe200078eb8ff */
[----:B------:R-:W-:-:S05]  /*1a40*/  IMAD.SHL.U32 R0, R2, 0x200000, RZ ;  /* 0x0020000002007824 */ /* 0x000fca00078e00ff */
[----:B------:R-:W-:Y:S01]  /*1a50*/  LOP3.LUT R0, R3, R0, R4, 0xfe, !PT ;  /* 0x0000000003007212 */ /* 0x000fe200078efe04 */
[----:B------:R-:W-:Y:S05]  /*1a60*/  BRA `(.L_x_26974) ;  /* 0x0000028000007947 */ /* 0x000fea0003800000 */
.L_x_26986:
        /* <DEDUP_REMOVED lines=14> */
.L_x_26973:
        /* <DEDUP_REMOVED lines=21> */
.L_x_26994:
[----:B------:R-:W2:Y:S02]  /*1ca0*/  LDG.E.64 R2, [R2.64] ;  /* 0x0000002402027981 */ /* 0x000ea4000c1e1b00 */
[----:B--2---:R0:W1:Y:S01]  /*1cb0*/  I2F.U64 R0, R2 ;  /* 0x0000000200007312 */ /* 0x0040620000301000 */
[----:B------:R-:W-:Y:S05]  /*1cc0*/  BRA `(.L_x_26974) ;  /* 0x0000002000007947 */ /* 0x000fea0003800000 */
.L_x_26993:
[----:B------:R-:W2:Y:S02]  /*1cd0*/  LDG.E R0, [R2.64] ;  /* 0x0000002402007981 */ /* 0x000ea4000c1e1900 */
[----:B--2---:R-:W0:Y:S02]  /*1ce0*/  I2F.U32 R0, R0 ;  /* 0x0000000000007306 */ /* 0x004e240000201000 */
.L_x_26974:
[----:B------:R-:W-:Y:S05]  /*1cf0*/  BSYNC B6 ;  /* 0x0000000000067941 */ /* 0x000fea0003800000 */
.L_x_26968:
[C---:B01---5:R-:W-:Y:S01]  /*1d00*/  FMUL.FTZ R2, R0.reuse, 1.4426950216293334961 ;  /* 0x3fb8aa3b00027820 */ /* 0x063fe20000410000 */
[----:B------:R-:W-:Y:S01]  /*1d10*/  FSETP.GEU.FTZ.AND P0, PT, |R0|, 0.40999999642372131348, PT ;  /* 0x3ed1eb850000780b */ /* 0x000fe20003f1e200 */
[----:B------:R-:W-:Y:S01]  /*1d20*/  IMAD.MOV.U32 R5, RZ, RZ, 0x3ab5ebe6 ;  /* 0x3ab5ebe6ff057424 */ /* 0x000fe200078e00ff */
[----:B------:R-:W0:Y:S03]  /*1d30*/  LDC.U8 R7, c[0x0][0x371] ;  /* 0x0000dc40ff077b82 */ /* 0x000e260000000000 */
[----:B------:R-:W1:Y:S02]  /*1d40*/  FRND R2, R2 ;  /* 0x0000000200027307 */ /* 0x000e640000201000 */
[----:B-1----:R-:W-:-:S02]  /*1d50*/  FSEL R3, R2, RZ, P0 ;  /* 0x000000ff02037208 */ /* 0x002fc40000000000 */
[----:B------:R-:W-:Y:S02]  /*1d60*/  FSETP.NEU.FTZ.AND P0, PT, R0, RZ, PT ;  /* 0x000000ff0000720b */ /* 0x000fe40003f1d000 */
[C---:B------:R-:W-:Y:S01]  /*1d70*/  FSETP.NEU.FTZ.AND P1, PT, R3.reuse, 128, PT ;  /* 0x430000000300780b */ /* 0x040fe20003f3d000 */
[----:B------:R-:W-:-:S04]  /*1d80*/  FFMA.FTZ R4, -R3, 0.693145751953125, R0 ;  /* 0x3f31720003047823 */ /* 0x000fc80000010100 */
[----:B------:R-:W-:-:S04]  /*1d90*/  FFMA.FTZ R4, -R3, 1.428606765330187045e-06, R4 ;  /* 0x35bfbe8e03047823 */ /* 0x000fc80000010104 */
[----:B------:R-:W-:-:S04]  /*1da0*/  FFMA.FTZ R5, R4, R5, 0.0083824126049876213074 ;  /* 0x3c09566304057423 */ /* 0x000fc80000010005 */
[----:B------:R-:W-:Y:S02]  /*1db0*/  @!P1 FADD.FTZ R3, R3, -1 ;  /* 0xbf80000003039421 */ /* 0x000fe40000010000 */
[C---:B------:R-:W-:Y:S02]  /*1dc0*/  FFMA.FTZ R5, R4.reuse, R5, 0.041667830199003219604 ;  /* 0x3d2aabe304057423 */ /* 0x040fe40000010005 */
[----:B------:R-:W1:Y:S01]  /*1dd0*/  MUFU.EX2 R6, R3 ;  /* 0x0000000300067308 */ /* 0x000e620000000800 */
[----:B------:R-:W-:Y:S01]  /*1de0*/  FSETP.GT.FTZ.AND P2, PT, R3, 128, PT ;  /* 0x430000000300780b */ /* 0x000fe20003f54000 */
[----:B------:R-:W-:-:S04]  /*1df0*/  FFMA.FTZ R5, R4, R5, 0.16666397452354431152 ;  /* 0x3e2aa9f604057423 */ /* 0x000fc80000010005 */
[----:B------:R-:W-:-:S04]  /*1e00*/  FFMA.FTZ R5, R4, R5, 0.49999994039535522461 ;  /* 0x3efffffe04057423 */ /* 0x000fc80000010005 */
[----:B------:R-:W-:-:S04]  /*1e10*/  FMUL.FTZ R5, R4, R5 ;  /* 0x0000000504057220 */ /* 0x000fc80000410000 */
[----:B------:R-:W-:Y:S01]  /*1e20*/  FFMA.FTZ R5, R4, R5, R4 ;  /* 0x0000000504057223 */ /* 0x000fe20000010004 */
[----:B0-----:R-:W-:Y:S01]  /*1e30*/  PRMT R4, R7, 0x9910, RZ ;  /* 0x0000991007047816 */ /* 0x001fe200000000ff */
[----:B-1----:R-:W-:-:S04]  /*1e40*/  FADD.FTZ R2, R6, -1 ;  /* 0xbf80000006027421 */ /* 0x002fc80000010000 */
[----:B------:R-:W-:-:S04]  /*1e50*/  FFMA.FTZ R2, R5, R6, R2 ;  /* 0x0000000605027223 */ /* 0x000fc80000010002 */
[----:B------:R-:W-:Y:S01]  /*1e60*/  @!P1 FADD.FTZ R2, R2, R2 ;  /* 0x0000000202029221 */ /* 0x000fe20000010000 */
[----:B------:R-:W-:Y:S01]  /*1e70*/  FSETP.GEU.FTZ.AND P1, PT, R3, -25, PT ;  /* 0xc1c800000300780b */ /* 0x000fe20003f3e000 */
[----:B------:R-:W-:-:S03]  /*1e80*/  IMAD.MOV.U32 R3, RZ, RZ, R4 ;  /* 0x000000ffff037224 */ /* 0x000fc600078e0004 */
[----:B------:R-:W-:Y:S02]  /*1e90*/  FSEL R2, R2, +INF , !P2 ;  /* 0x7f80000002027808 */ /* 0x000fe40005000000 */
[----:B------:R-:W-:Y:S02]  /*1ea0*/  ISETP.GT.AND P2, PT, R3, 0x9, PT ;  /* 0x000000090300780c */ /* 0x000fe40003f44270 */
[----:B------:R-:W-:Y:S01]  /*1eb0*/  FSEL R2, R2, -1, P1 ;  /* 0xbf80000002027808 */ /* 0x000fe20000800000 */
[----:B------:R-:W-:-:S10]  /*1ec0*/  @!P0 FADD.FTZ R2, R0, R0 ;  /* 0x0000000000028221 */ /* 0x000fd40000010000 */
        /* <DEDUP_REMOVED lines=12> */
.L_x_26998:
[----:B------:R-:W0:Y:S02]  /*1f90*/  F2I.S64.TRUNC R2, R2 ;  /* 0x0000000200027311 */ /* 0x000e24000020d900 */
[----:B0-----:R-:W-:-:S05]  /*1fa0*/  IMAD.MOV.U32 R5, RZ, RZ, R2 ;  /* 0x000000ffff057224 */ /* 0x001fca00078e0002 */
[----:B------:R0:W-:Y:S01]  /*1fb0*/  STG.E.U8 [R16.64], R5 ;  /* 0x0000000510007986 */ /* 0x0001e2000c101124 */
[----:B------:R-:W-:Y:S05]  /*1fc0*/  BRA `(.L_x_27000) ;  /* 0x00000d3000007947 */ /* 0x000fea0003800000 */
.L_x_26997:
        /* <DEDUP_REMOVED lines=9> */
.L_x_27002:
[----:B------:R-:W0:Y:S02]  /*2060*/  F2I.FTZ.TRUNC.NTZ R3, R2 ;  /* 0x0000000200037305 */ /* 0x000e24000021f100 */
[----:B0-----:R0:W-:Y:S01]  /*2070*/  STG.E [R16.64], R3 ;  /* 0x0000000310007986 */ /* 0x0011e2000c101924 */
[----:B------:R-:W-:Y:S05]  /*2080*/  BRA `(.L_x_27000) ;  /* 0x00000c7000007947 */ /* 0x000fea0003800000 */
.L_x_27001:
[----:B------:R-:W0:Y:S02]  /*2090*/  F2I.FTZ.TRUNC.NTZ R3, R2 ;  /* 0x0000000200037305 */ /* 0x000e24000021f100 */
[----:B0-----:R0:W-:Y:S01]  /*20a0*/  STG.E.U16 [R16.64], R3 ;  /* 0x0000000310007986 */ /* 0x0011e2000c101524 */
[----:B------:R-:W-:Y:S05]  /*20b0*/  BRA `(.L_x_27000) ;  /* 0x00000c4000007947 */ /* 0x000fea0003800000 */
.L_x_26996:
        /* <DEDUP_REMOVED lines=8> */
.L_x_27004:
[----:B------:R-:W-:-:S05]  /*2140*/  F2FP.PACK_AB R2, RZ, R2 ;  /* 0x00000002ff02723e */ /* 0x000fca00000000ff */
[----:B------:R0:W-:Y:S01]  /*2150*/  STG.E.U16 [R16.64], R2 ;  /* 0x0000000210007986 */ /* 0x0001e2000c101524 */
[----:B------:R-:W-:Y:S05]  /*2160*/  BRA `(.L_x_27000) ;  /* 0x00000b9000007947 */ /* 0x000fea0003800000 */
.L_x_27003:
        /* <DEDUP_REMOVED lines=9> */
.L_x_27006:
[----:B------:R-:W-:-:S04]  /*2200*/  F2FP.PACK_AB R3, RZ, R2 ;  /* 0x00000002ff03723e */ /* 0x000fc800000000ff */
[----:B------:R-:W-:-:S05]  /*2210*/  PRMT R3, R3, 0x5410, RZ ;  /* 0x0000541003037816 */ /* 0x000fca00000000ff */
[----:B------:R0:W-:Y:S01]  /*2220*/  STG.E [R16.64], R3 ;  /* 0x0000000310007986 */ /* 0x0001e2000c101924 */
[----:B------:R-:W-:Y:S05]  /*2230*/  BRA `(.L_x_27000) ;  /* 0x00000ac000007947 */ /* 0x000fea0003800000 */
.L_x_27005:
[----:B------:R-:W-:-:S06]  /*2240*/  FMUL.FTZ R2, R2, 1 ;  /* 0x3f80000002027820 */ /* 0x000fcc0000410000 */
[----:B------:R-:W0:Y:S02]  /*2250*/  F2F.F64.F32 R2, R2 ;  /* 0x0000000200027310 */ /* 0x000e240000201800 */
[----:B0-----:R0:W-:Y:S01]  /*2260*/  STG.E.64 [R16.64], R2 ;  /* 0x0000000210007986 */ /* 0x0011e2000c101b24 */
[----:B------:R-:W-:Y:S05]  /*2270*/  BRA `(.L_x_27000) ;  /* 0x00000a8000007947 */ /* 0x000fea0003800000 */
.L_x_26995:
        /* <DEDUP_REMOVED lines=12> */
.L_x_27009:
[----:B------:R-:W-:Y:S01]  /*2340*/  FMUL.FTZ R4, R2, 1 ;  /* 0x3f80000002047820 */ /* 0x000fe20000410000 */
[----:B------:R-:W-:-:S05]  /*2350*/  CS2R R6, SRZ ;  /* 0x0000000000067805 */ /* 0x000fca000001ff00 */
[----:B------:R-:W0:Y:S02]  /*2360*/  F2F.F64.F32 R4, R4 ;  /* 0x0000000400047310 */ /* 0x000e240000201800 */
[----:B0-----:R0:W-:Y:S01]  /*2370*/  STG.E.128 [R16.64], R4 ;  /* 0x0000000410007986 */ /* 0x0011e2000c101d24 */
[----:B------:R-:W-:Y:S05]  /*2380*/  BRA `(.L_x_27000) ;  /* 0x0000097000007947 */ /* 0x000fea0003800000 */
.L_x_27008:
        /* <DEDUP_REMOVED lines=20> */
.L_x_27013:
[----:B------:R-:W-:Y:S05]  /*24d0*/  BSYNC B0 ;  /* 0x0000000000007941 */ /* 0x000fea0003800000 */
.L_x_27012:
[----:B------:R-:W-:-:S05]  /*24e0*/  LOP3.LUT R5, R0, R5, RZ, 0xfc, !PT ;  /* 0x0000000500057212 */ /* 0x000fca00078efcff */
[----:B------:R0:W-:Y:S01]  /*24f0*/  STG.E.U8 [R16.64], R5 ;  /* 0x0000000510007986 */ /* 0x0001e2000c101124 */
[----:B------:R-:W-:Y:S05]  /*2500*/  BRA `(.L_x_27000) ;  /* 0x000007f000007947 */ /* 0x000fea0003800000 */
.L_x_27011:
        /* <DEDUP_REMOVED lines=12> */
.L_x_27015:
[----:B------:R-:W-:Y:S01]  /*25d0*/  IMAD.MOV.U32 R0, RZ, RZ, 0x7f ;  /* 0x0000007fff007424 */ /* 0x000fe200078e00ff */
[----:B------:R-:W-:-:S04]  /*25e0*/  ISETP.GT.U32.AND P0, PT, R4, 0x7f800000, PT ;  /* 0x7f8000000400780c */ /* 0x000fc80003f04070 */
[----:B------:R-:W-:-:S04]  /*25f0*/  SEL R0, R0, 0x7c, P0 ;  /* 0x0000007c00007807 */ /* 0x000fc80000000000 */
.L_x_27016:
[----:B------:R-:W-:Y:S05]  /*2600*/  BSYNC B0 ;  /* 0x0000000000007941 */ /* 0x000fea0003800000 */
.L_x_27014:
[----:B------:R-:W-:-:S04]  /*2610*/  LOP3.LUT R2, R2, 0x80000000, RZ, 0xc0, !PT ;  /* 0x8000000002027812 */ /* 0x000fc800078ec0ff */
[----:B------:R-:W-:-:S04]  /*2620*/  SHF.R.U32.HI R3, RZ, 0x18, R2 ;  /* 0x00000018ff037819 */ /* 0x000fc80000011602 */
[----:B------:R-:W-:-:S05]  /*2630*/  LOP3.LUT R3, R0, R3, RZ, 0xfc, !PT ;  /* 0x0000000300037212 */ /* 0x000fca00078efcff */
[----:B------:R0:W-:Y:S01]  /*2640*/  STG.E.U8 [R16.64], R3 ;  /* 0x0000000310007986 */ /* 0x0001e2000c101124 */
[----:B------:R-:W-:Y:S05]  /*2650*/  BRA `(.L_x_27000) ;  /* 0x000006a000007947 */ /* 0x000fea0003800000 */
.L_x_27010:
[----:B------:R-:W-:-:S05]  /*2660*/  F2FP.BF16.PACK_AB R2, RZ, R2 ;  /* 0x00000002ff02723e */ /* 0x000fca00000010ff */
[----:B------:R0:W-:Y:S01]  /*2670*/  STG.E.U16 [R16.64], R2 ;  /* 0x0000000210007986 */ /* 0x0001e2000c101524 */
[----:B------:R-:W-:Y:S05]  /*2680*/  BRA `(.L_x_27000) ;  /* 0x0000067000007947 */ /* 0x000fea0003800000 */
.L_x_27007:
        /* <DEDUP_REMOVED lines=11> */
.L_x_27019:
        /* <DEDUP_REMOVED lines=16> */
.L_x_27022:
[----:B------:R-:W-:-:S04]  /*2840*/  LOP3.LUT R2, R2, 0x80000000, RZ, 0xc0, !PT ;  /* 0x8000000002027812 */ /* 0x000fc800078ec0ff */
[----:B------:R-:W-:-:S04]  /*2850*/  SHF.R.U32.HI R3, RZ, 0x18, R2 ;  /* 0x00000018ff037819 */ /* 0x000fc80000011602 */
[----:B------:R-:W-:-:S04]  /*2860*/  LOP3.LUT R0, R0, R3, RZ, 0xfc, !PT ;  /* 0x0000000300007212 */ /* 0x000fc800078efcff */
[----:B------:R-:W-:Y:S02]  /*2870*/  PRMT R8, R0, 0x7610, R8 ;  /* 0x0000761000087816 */ /* 0x000fe40000000008 */
.L_x_27021:
[----:B------:R-:W-:Y:S05]  /*2880*/  BSYNC B0 ;  /* 0x0000000000007941 */ /* 0x000fea0003800000 */
.L_x_27020:
[----:B------:R0:W-:Y:S01]  /*2890*/  STG.E.U8 [R16.64], R8 ;  /* 0x0000000810007986 */ /* 0x0001e2000c101124 */
[----:B------:R-:W-:Y:S05]  /*28a0*/  BRA `(.L_x_27000) ;  /* 0x0000045000007947 */ /* 0x000fea0003800000 */
.L_x_27018:
        /* <DEDUP_REMOVED lines=16> */
.L_x_27025:
[----:B------:R-:W-:-:S04]  /*29b0*/  LOP3.LUT R2, R2, 0x80000000, RZ, 0xc0, !PT ;  /* 0x8000000002027812 */ /* 0x000fc800078ec0ff */
[----:B------:R-:W-:-:S04]  /*29c0*/  SHF.R.U32.HI R3, RZ, 0x18, R2 ;  /* 0x00000018ff037819 */ /* 0x000fc80000011602 */
[----:B------:R-:W-:-:S04]  /*29d0*/  LOP3.LUT R0, R0, R3, RZ, 0xfc, !PT ;  /* 0x0000000300007212 */ /* 0x000fc800078efcff */
[----:B------:R-:W-:Y:S02]  /*29e0*/  PRMT R8, R0, 0x7610, R8 ;  /* 0x0000761000087816 */ /* 0x000fe40000000008 */
.L_x_27024:
[----:B------:R-:W-:Y:S05]  /*29f0*/  BSYNC B0 ;  /* 0x0000000000007941 */ /* 0x000fea0003800000 */
.L_x_27023:
[----:B------:R0:W-:Y:S01]  /*2a00*/  STG.E.U8 [R16.64], R8 ;  /* 0x0000000810007986 */ /* 0x0001e2000c101124 */
[----:B------:R-:W-:Y:S05]  /*2a10*/  BRA `(.L_x_27000) ;  /* 0x000002e000007947 */ /* 0x000fea0003800000 */
.L_x_27017:
        /* <DEDUP_REMOVED lines=21> */
.L_x_26999:
        /* <DEDUP_REMOVED lines=20> */
.L_x_27027:
[----:B------:R-:W0:Y:S02]  /*2cb0*/  F2I.U64.TRUNC R2, R2 ;  /* 0x0000000200027311 */ /* 0x000e24000020d800 */
[----:B0-----:R0:W-:Y:S01]  /*2cc0*/  STG.E.64 [R16.64], R2 ;  /* 0x0000000210007986 */ /* 0x0011e2000c101b24 */
[----:B------:R-:W-:Y:S05]  /*2cd0*/  BRA `(.L_x_27000) ;  /* 0x0000002000007947 */ /* 0x000fea0003800000 */
.L_x_27026:
[----:B------:R-:W0:Y:S02]  /*2ce0*/  F2I.FTZ.U32.TRUNC.NTZ R3, R2 ;  /* 0x0000000200037305 */ /* 0x000e24000021f000 */
[----:B0-----:R0:W-:Y:S02]  /*2cf0*/  STG.E [R16.64], R3 ;  /* 0x0000000310007986 */ /* 0x0011e4000c101924 */
.L_x_27000:
[----:B------:R-:W-:-:S05]  /*2d00*/  IMAD R18, R18, 0x200, R23 ;  /* 0x0000020012127824 */ /* 0x000fca00078e0217 */
[----:B------:R-:W-:Y:S02]  /*2d10*/  IADD3 R19, R18, 0x80, RZ ;  /* 0x0000008012137810 */ /* 0x000fe40007ffe0ff */
.L_x_26966:
[----:B------:R-:W-:Y:S05]  /*2d20*/  BSYNC B7 ;  /* 0x0000000000077941 */ /* 0x000fea0003800000 */
.L_x_26965:
        /* <DEDUP_REMOVED lines=231> */
.L_x_27030:
        /* <DEDUP_REMOVED lines=20> */
.L_x_27035:
[----:B------:R-:W2:Y:S02]  /*3ce0*/  LDG.E.U8 R0, [R2.64] ;  /* 0x0000002402007981 */ /* 0x000ea4000c1e1100 */
[----:B--2---:R-:W0:Y:S01]  /*3cf0*/  I2F.U16 R0, R0 ;  /* 0x0000000000007306 */ /* 0x004e220000101000 */
[----:B------:R-:W-:Y:S05]  /*3d00*/  BRA `(.L_x_27037) ;  /* 0x00000ca000007947 */ /* 0x000fea0003800000 */
.L_x_27034:
        /* <DEDUP_REMOVED lines=9> */
.L_x_27039:
[----:B------:R-:W2:Y:S02]  /*3da0*/  LDG.E R0, [R2.64] ;  /* 0x0000002402007981 */ /* 0x000ea4000c1e1900 */
[----:B--2---:R-:W0:Y:S01]  /*3db0*/  I2F R0, R0 ;  /* 0x0000000000007306 */ /* 0x004e220000201400 */
[----:B------:R-:W-:Y:S05]  /*3dc0*/  BRA `(.L_x_27037) ;  /* 0x00000be000007947 */ /* 0x000fea0003800000 */
.L_x_27038:
[----:B------:R-:W2:Y:S02]  /*3dd0*/  LDG.E.U16 R0, [R2.64] ;  /* 0x0000002402007981 */ /* 0x000ea4000c1e1500 */
[----:B--2---:R-:W0:Y:S01]  /*3de0*/  I2F.S16 R0, R0 ;  /* 0x0000000000007306 */ /* 0x004e220000101400 */
[----:B------:R-:W-:Y:S05]  /*3df0*/  BRA `(.L_x_27037) ;  /* 0x00000bb000007947 */ /* 0x000fea0003800000 */
.L_x_27033:
        /* <DEDUP_REMOVED lines=8> */
.L_x_27041:
[----:B------:R-:W2:Y:S02]  /*3e80*/  LDG.E.U16 R0, [R2.64] ;  /* 0x0000002402007981 */ /* 0x000ea4000c1e1500 */
[----:B--2---:R-:W-:Y:S01]  /*3e90*/  HADD2.F32 R0, -RZ, R0.H0_H0 ;  /* 0x20000000ff007230 */ /* 0x004fe20000004100 */
[----:B------:R-:W-:Y:S05]  /*3ea0*/  BRA `(.L_x_27037) ;  /* 0x00000b0000007947 */ /* 0x000fea0003800000 */
.L_x_27040:
        /* <DEDUP_REMOVED lines=8> */
.L_x_27043:
[----:B------:R-:W2:Y:S02]  /*3f30*/  LDG.E.U16 R0, [R2.64] ;  /* 0x0000002402007981 */ /* 0x000ea4000c1e1500 */
[----:B--2---:R-:W-:Y:S01]  /*3f40*/  HADD2.F32 R0, -RZ, R0.H0_H0 ;  /* 0x20000000ff007230 */ /* 0x004fe20000004100 */
[----:B------:R-:W-:Y:S05]  /*3f50*/  BRA `(.L_x_27037) ;  /* 0x00000a5000007947 */ /* 0x000fea0003800000 */
.L_x_27042:
[----:B------:R-:W2:Y:S02]  /*3f60*/  LDG.E.64 R2, [R2.64] ;  /* 0x0000002402027981 */ /* 0x000ea4000c1e1b00 */
[----:B--2---:R-:W0:Y:S01]  /*3f70*/  F2F.F32.F64 R0, R2 ;  /* 0x0000000200007310 */ /* 0x004e220000301000 */
[----:B------:R-:W0:-:S14]  /*3f80*/  DSETP.GEU.AND P0, PT, |R2|, c[0x2][0x0], PT ;  /* 0x008000000200762a */ /* 0x000e1c0003f0e200 */
[----:B0-----:R-:W-:Y:S01]  /*3f90*/  @!P0 FMUL R0, R0, 1.175494350822287508e-38 ;  /* 0x0080000000008820 */ /* 0x001fe20000400000 */
[----:B------:R-:W-:Y:S05]  /*3fa0*/  BRA `(.L_x_27037) ;  /* 0x00000a0000007947 */ /* 0x000fea0003800000 */
.L_x_27032:
        /* <DEDUP_REMOVED lines=12> */
.L_x_27046:
[----:B------:R-:W2:Y:S02]  /*4070*/  LDG.E.64 R2, [R2.64] ;  /* 0x0000002402027981 */ /* 0x000ea4000c1e1b00 */
[----:B--2---:R-:W0:Y:S01]  /*4080*/  F2F.F32.F64 R0, R2 ;  /* 0x0000000200007310 */ /* 0x004e220000301000 */
[----:B------:R-:W0:-:S14]  /*4090*/  DSETP.GEU.AND P0, PT, |R2|, c[0x2][0x0], PT ;  /* 0x008000000200762a */ /* 0x000e1c0003f0e200 */
[----:B0-----:R-:W-:Y:S01]  /*40a0*/  @!P0 FMUL R0, R0, 1.175494350822287508e-38 ;  /* 0x0080000000008820 */ /* 0x001fe20000400000 */
[----:B------:R-:W-:Y:S05]  /*40b0*/  BRA `(.L_x_27037) ;  /* 0x000008f000007947 */ /* 0x000fea0003800000 */
.L_x_27045:
        /* <DEDUP_REMOVED lines=26> */
.L_x_27048:
        /* <DEDUP_REMOVED lines=13> */
.L_x_27047:
[----:B------:R-:W2:Y:S02]  /*4330*/  LDG.E.U16 R0, [R2.64] ;  /* 0x0000002402007981 */ /* 0x000ea4000c1e1500 */
[----:B--2---:R-:W-:Y:S01]  /*4340*/  PRMT R0, RZ, 0x5410, R0 ;  /* 0x00005410ff007816 */ /* 0x004fe20000000000 */
[----:B------:R-:W-:Y:S05]  /*4350*/  BRA `(.L_x_27037) ;  /* 0x0000065000007947 */ /* 0x000fea0003800000 */
.L_x_27044:
        /* <DEDUP_REMOVED lines=11> */
.L_x_27051:
        /* <DEDUP_REMOVED lines=20> */
.L_x_27053:
[----:B------:R-:W-:Y:S05]  /*4550*/  BSYNC B0 ;  /* 0x0000000000007941 */ /* 0x000fea0003800000 */
.L_x_27052:
[----:B------:R-:W-:Y:S01]  /*4560*/  LEA R3, R0, 0x3b800000, 0x17 ;  /* 0x3b80000000037811 */ /* 0x000fe200078eb8ff */
[----:B------:R-:W-:-:S05]  /*4570*/  IMAD.SHL.U32 R0, R2, 0x100000, RZ ;  /* 0x0010000002007824 */ /* 0x000fca00078e00ff */
[----:B------:R-:W-:Y:S01]  /*4580*/  LOP3.LUT R0, R3, R0, R4, 0xfe, !PT ;  /* 0x0000000003007212 */ /* 0x000fe200078efe04 */
[----:B------:R-:W-:Y:S05]  /*4590*/  BRA `(.L_x_27037) ;  /* 0x0000041000007947 */ /* 0x000fea0003800000 */
.L_x_27050:
        /* <DEDUP_REMOVED lines=20> */
.L_x_27055:
[----:B------:R-:W-:Y:S05]  /*46e0*/  BSYNC B0 ;  /* 0x0000000000007941 */ /* 0x000fea0003800000 */
.L_x_27054:
[----:B------:R-:W-:Y:S01]  /*46f0*/  LEA R3, R0, 0x37800000, 0x17 ;  /* 0x3780000000037811 */ /* 0x000fe200078eb8ff */
[----:B------:R-:W-:-:S05]  /*4700*/  IMAD.SHL.U32 R0, R2, 0x200000, RZ ;  /* 0x0020000002007824 */ /* 0x000fca00078e00ff */
[----:B------:R-:W-:Y:S01]  /*4710*/  LOP3.LUT R0, R3, R0, R4, 0xfe, !PT ;  /* 0x0000000003007212 */ /* 0x000fe200078efe04 */
[----:B------:R-:W-:Y:S05]  /*4720*/  BRA `(.L_x_27037) ;  /* 0x0000028000007947 */ /* 0x000fea0003800000 */
.L_x_27049:
        /* <DEDUP_REMOVED lines=14> */
.L_x_27036:
        /* <DEDUP_REMOVED lines=21> */
.L_x_27057:
[----:B------:R-:W2:Y:S02]  /*4960*/  LDG.E.64 R2, [R2.64] ;  /* 0x0000002402027981 */ /* 0x000ea4000c1e1b00 */
[----:B--2---:R0:W1:Y:S01]  /*4970*/  I2F.U64 R0, R2 ;  /* 0x0000000200007312 */ /* 0x0040620000301000 */
[----:B------:R-:W-:Y:S05]  /*4980*/  BRA `(.L_x_27037) ;  /* 0x0000002000007947 */ /* 0x000fea0003800000 */
.L_x_27056:
[----:B------:R-:W2:Y:S02]  /*4990*/  LDG.E R0, [R2.64] ;  /* 0x0000002402007981 */ /* 0x000ea4000c1e1900 */
[----:B--2---:R-:W0:Y:S02]  /*49a0*/  I2F.U32 R0, R0 ;  /* 0x0000000000007306 */ /* 0x004e240000201000 */
.L_x_27037:
[----:B------:R-:W-:Y:S05]  /*49b0*/  BSYNC B6 ;  /* 0x0000000000067941 */ /* 0x000fea0003800000 */
.L_x_27031:
        /* <DEDUP_REMOVED lines=41> */
.L_x_27061:
[----:B------:R-:W0:Y:S02]  /*4c50*/  F2I.S64.TRUNC R2, R2 ;  /* 0x0000000200027311 */ /* 0x000e24000020d900 */
[----:B0-----:R-:W-:-:S05]  /*4c60*/  IMAD.MOV.U32 R5, RZ, RZ, R2 ;  /* 0x000000ffff057224 */ /* 0x001fca00078e0002 */
[----:B------:R0:W-:Y:S01]  /*4c70*/  STG.E.U8 [R16.64], R5 ;  /* 0x0000000510007986 */ /* 0x0001e2000c101124 */
[----:B------:R-:W-:Y:S05]  /*4c80*/  BRA `(.L_x_27063) ;  /* 0x00000d3000007947 */ /* 0x000fea0003800000 */
.L_x_27060:
        /* <DEDUP_REMOVED lines=9> */
.L_x_27065:
[----:B------:R-:W0:Y:S02]  /*4d20*/  F2I.FTZ.TRUNC.NTZ R3, R2 ;  /* 0x0000000200037305 */ /* 0x000e24000021f100 */
[----:B0-----:R0:W-:Y:S01]  /*4d30*/  STG.E [R16.64], R3 ;  /* 0x0000000310007986 */ /* 0x0011e2000c101924 */
[----:B------:R-:W-:Y:S05]  /*4d40*/  BRA `(.L_x_27063) ;  /* 0x00000c7000007947 */ /* 0x000fea0003800000 */
.L_x_27064:
[----:B------:R-:W0:Y:S02]  /*4d50*/  F2I.FTZ.TRUNC.NTZ R3, R2 ;  /* 0x0000000200037305 */ /* 0x000e24000021f100 */
[----:B0-----:R0:W-:Y:S01]  /*4d60*/  STG.E.U16 [R16.64], R3 ;  /* 0x0000000310007986 */ /* 0x0011e2000c101524 */
[----:B------:R-:W-:Y:S05]  /*4d70*/  BRA `(.L_x_27063) ;  /* 0x00000c4000007947 */ /* 0x000fea0003800000 */
.L_x_27059:
        /* <DEDUP_REMOVED lines=8> */
.L_x_27067:
[----:B------:R-:W-:-:S05]  /*4e00*/  F2FP.PACK_AB R2, RZ, R2 ;  /* 0x00000002ff02723e */ /* 0x000fca00000000ff */
[----:B------:R0:W-:Y:S01]  /*4e10*/  STG.E.U16 [R16.64], R2 ;  /* 0x0000000210007986 */ /* 0x0001e2000c101524 */
[----:B------:R-:W-:Y:S05]  /*4e20*/  BRA `(.L_x_27063) ;  /* 0x00000b9000007947 */ /* 0x000fea0003800000 */
.L_x_27066:
        /* <DEDUP_REMOVED lines=9> */
.L_x_27069:
[----:B------:R-:W-:-:S04]  /*4ec0*/  F2FP.PACK_AB R3, RZ, R2 ;  /* 0x00000002ff03723e */ /* 0x000fc800000000ff */
[----:B------:R-:W-:-:S05]  /*4ed0*/  PRMT R3, R3, 0x5410, RZ ;  /* 0x0000541003037816 */ /* 0x000fca00000000ff */
[----:B------:R0:W-:Y:S01]  /*4ee0*/  STG.E [R16.64], R3 ;  /* 0x0000000310007986 */ /* 0x0001e2000c101924 */
[----:B------:R-:W-:Y:S05]  /*4ef0*/  BRA `(.L_x_27063) ;  /* 0x00000ac000007947 */ /* 0x000fea0003800000 */
.L_x_27068:
[----:B------:R-:W-:-:S06]  /*4f00*/  FMUL.FTZ R2, R2, 1 ;  /* 0x3f80000002027820 */ /* 0x000fcc0000410000 */
[----:B------:R-:W0:Y:S02]  /*4f10*/  F2F.F64.F32 R2, R2 ;  /* 0x0000000200027310 */ /* 0x000e240000201800 */
[----:B0-----:R0:W-:Y:S01]  /*4f20*/  STG.E.64 [R16.64], R2 ;  /* 0x0000000210007986 */ /* 0x0011e2000c101b24 */
[----:B------:R-:W-:Y:S05]  /*4f30*/  BRA `(.L_x_27063) ;  /* 0x00000a8000007947 */ /* 0x000fea0003800000 */
.L_x_27058:
        /* <DEDUP_REMOVED lines=12> */
.L_x_27072:
[----:B------:R-:W-:Y:S01]  /*5000*/  FMUL.FTZ R4, R2, 1 ;  /* 0x3f80000002047820 */ /* 0x000fe20000410000 */
[----:B------:R-:W-:-:S05]  /*5010*/  CS2R R6, SRZ ;  /* 0x0000000000067805 */ /* 0x000fca000001ff00 */
[----:B------:R-:W0:Y:S02]  /*5020*/  F2F.F64.F32 R4, R4 ;  /* 0x0000000400047310 */ /* 0x000e240000201800 */
[----:B0-----:R0:W-:Y:S01]  /*5030*/  STG.E.128 [R16.64], R4 ;  /* 0x0000000410007986 */ /* 0x0011e2000c101d24 */
[----:B------:R-:W-:Y:S05]  /*5040*/  BRA `(.L_x_27063) ;  /* 0x0000097000007947 */ /* 0x000fea0003800000 */
.L_x_27071:
        /* <DEDUP_REMOVED lines=20> */
.L_x_27076:
[----:B------:R-:W-:Y:S05]  /*5190*/  BSYNC B0 ;  /* 0x0000000000007941 */ /* 0x000fea0003800000 */
.L_x_27075:
[----:B------:R-:W-:-:S05]  /*51a0*/  LOP3.LUT R5, R0, R5, RZ, 0xfc, !PT ;  /* 0x0000000500057212 */ /* 0x000fca00078efcff */
[----:B------:R0:W-:Y:S01]  /*51b0*/  STG.E.U8 [R16.64], R5 ;  /* 0x0000000510007986 */ /* 0x0001e2000c101124 */
[----:B------:R-:W-:Y:S05]  /*51c0*/  BRA `(.L_x_27063) ;  /* 0x000007f000007947 */ /* 0x000fea0003800000 */
.L_x_27074:
        /* <DEDUP_REMOVED lines=12> */
.L_x_27078:
[----:B------:R-:W-:Y:S01]  /*5290*/  IMAD.MOV.U32 R0, RZ, RZ, 0x7f ;  /* 0x0000007fff007424 */ /* 0x000fe200078e00ff */
[----:B------:R-:W-:-:S04]  /*52a0*/  ISETP.GT.U32.AND P0, PT, R4, 0x7f800000, PT ;  /* 0x7f8000000400780c */ /* 0x000fc80003f04070 */
[----:B------:R-:W-:-:S04]  /*52b0*/  SEL R0, R0, 0x7c, P0 ;  /* 0x0000007c00007807 */ /* 0x000fc80000000000 */
.L_x_27079:
[----:B------:R-:W-:Y:S05]  /*52c0*/  BSYNC B0 ;  /* 0x0000000000007941 */ /* 0x000fea0003800000 */
.L_x_27077:
[----:B------:R-:W-:-:S04]  /*52d0*/  LOP3.LUT R2, R2, 0x80000000, RZ, 0xc0, !PT ;  /* 0x8000000002027812 */ /* 0x000fc800078ec0ff */
[----:B------:R-:W-:-:S04]  /*52e0*/  SHF.R.U32.HI R3, RZ, 0x18, R2 ;  /* 0x00000018ff037819 */ /* 0x000fc80000011602 */
[----:B------:R-:W-:-:S05]  /*52f0*/  LOP3.LUT R3, R0, R3, RZ, 0xfc, !PT ;  /* 0x0000000300037212 */ /* 0x000fca00078efcff */
[----:B------:R0:W-:Y:S01]  /*5300*/  STG.E.U8 [R16.64], R3 ;  /* 0x0000000310007986 */ /* 0x0001e2000c101124 */
[----:B------:R-:W-:Y:S05]  /*5310*/  BRA `(.L_x_27063) ;  /* 0x000006a000007947 */ /* 0x000fea0003800000 */
.L_x_27073:
[----:B------:R-:W-:-:S05]  /*5320*/  F2FP.BF16.PACK_AB R2, RZ, R2 ;  /* 0x00000002ff02723e */ /* 0x000fca00000010ff */
[----:B------:R0:W-:Y:S01]  /*5330*/  STG.E.U16 [R16.64], R2 ;  /* 0x0000000210007986 */ /* 0x0001e2000c101524 */
[----:B------:R-:W-:Y:S05]  /*5340*/  BRA `(.L_x_27063) ;  /* 0x0000067000007947 */ /* 0x000fea0003800000 */
.L_x_27070:
        /* <DEDUP_REMOVED lines=11> */
.L_x_27082:
        /* <DEDUP_REMOVED lines=16> */
.L_x_27085:
[----:B------:R-:W-:-:S04]  /*5500*/  LOP3.LUT R2, R2, 0x80000000, RZ, 0xc0, !PT ;  /* 0x8000000002027812 */ /* 0x000fc800078ec0ff */
[----:B------:R-:W-:-:S04]  /*5510*/  SHF.R.U32.HI R3, RZ, 0x18, R2 ;  /* 0x00000018ff037819 */ /* 0x000fc80000011602 */
[----:B------:R-:W-:-:S04]  /*5520*/  LOP3.LUT R0, R0, R3, RZ, 0xfc, !PT ;  /* 0x0000000300007212 */ /* 0x000fc800078efcff */
[----:B------:R-:W-:Y:S02]  /*5530*/  PRMT R8, R0, 0x7610, R8 ;  /* 0x0000761000087816 */ /* 0x000fe40000000008 */
.L_x_27084:
[----:B------:R-:W-:Y:S05]  /*5540*/  BSYNC B0 ;  /* 0x0000000000007941 */ /* 0x000fea0003800000 */
.L_x_27083:
[----:B------:R0:W-:Y:S01]  /*5550*/  STG.E.U8 [R16.64], R8 ;  /* 0x0000000810007986 */ /* 0x0001e2000c101124 */
[----:B------:R-:W-:Y:S05]  /*5560*/  BRA `(.L_x_27063) ;  /* 0x0000045000007947 */ /* 0x000fea0003800000 */
.L_x_27081:
        /* <DEDUP_REMOVED lines=16> */
.L_x_27088:
[----:B------:R-:W-:-:S04]  /*5670*/  LOP3.LUT R2, R2, 0x80000000, RZ, 0xc0, !PT ;  /* 0x8000000002027812 */ /* 0x000fc800078ec0ff */
[----:B------:R-:W-:-:S04]  /*5680*/  SHF.R.U32.HI R3, RZ, 0x18, R2 ;  /* 0x00000018ff037819 */ /* 0x000fc80000011602 */
[----:B------:R-:W-:-:S04]  /*5690*/  LOP3.LUT R0, R0, R3, RZ, 0xfc, !PT ;  /* 0x0000000300007212 */ /* 0x000fc800078efcff */
[----:B------:R-:W-:Y:S02]  /*56a0*/  PRMT R8, R0, 0x7610, R8 ;  /* 0x0000761000087816 */ /* 0x000fe40000000008 */
.L_x_27087:
[----:B------:R-:W-:Y:S05]  /*56b0*/  BSYNC B0 ;  /* 0x0000000000007941 */ /* 0x000fea0003800000 */
.L_x_27086:
[----:B------:R0:W-:Y:S01]  /*56c0*/  STG.E.U8 [R16.64], R8 ;  /* 0x0000000810007986 */ /* 0x0001e2000c101124 */
[----:B------:R-:W-:Y:S05]  /*56d0*/  BRA `(.L_x_27063) ;  /* 0x000002e000007947 */ /* 0x000fea0003800000 */
.L_x_27080:
        /* <DEDUP_REMOVED lines=21> */
.L_x_27062:
        /* <DEDUP_REMOVED lines=20> */
.L_x_27090:
[----:B------:R-:W0:Y:S02]  /*5970*/  F2I.U64.TRUNC R2, R2 ;  /* 0x0000000200027311 */ /* 0x000e24000020d800 */
[----:B0-----:R0:W-:Y:S01]  /*5980*/  STG.E.64 [R16.64], R2 ;  /* 0x0000000210007986 */ /* 0x0011e2000c101b24 */
[----:B------:R-:W-:Y:S05]  /*5990*/  BRA `(.L_x_27063) ;  /* 0x0000002000007947 */ /* 0x000fea0003800000 */
.L_x_27089:
[----:B------:R-:W0:Y:S02]  /*59a0*/  F2I.FTZ.U32.TRUNC.NTZ R3, R2 ;  /* 0x0000000200037305 */ /* 0x000e24000021f000 */
[----:B0-----:R0:W-:Y:S02]  /*59b0*/  STG.E [R16.64], R3 ;  /* 0x0000000310007986 */ /* 0x0011e4000c101924 */
.L_x_27063:
        /* <DEDUP_REMOVED lines=231> */
.L_x_27091:
        /* <DEDUP_REMOVED lines=20> */
.L_x_27096:
[----:B------:R-:W2:Y:S02]  /*6970*/  LDG.E.U8 R0, [R2.64] ;  /* 0x0000002402007981 */ /* 0x000ea4000c1e1100 */
[----:B--2---:R-:W0:Y:S01]  /*6980*/  I2F.U16 R0, R0 ;  /* 0x0000000000007306 */ /* 0x004e220000101000 */
[----:B------:R-:W-:Y:S05]  /*6990*/  BRA `(.L_x_27098) ;  /* 0x00000ca000007947 */ /* 0x000fea0003800000 */
.L_x_27095:
        /* <DEDUP_REMOVED lines=9> */
.L_x_27100:
[----:B------:R-:W2:Y:S02]  /*6a30*/  LDG.E R0, [R2.64] ;  /* 0x0000002402007981 */ /* 0x000ea4000c1e1900 */
[----:B--2---:R-:W0:Y:S01]  /*6a40*/  I2F R0, R0 ;  /* 0x0000000000007306 */ /* 0x004e220000201400 */
[----:B------:R-:W-:Y:S05]  /*6a50*/  BRA `(.L_x_27098) ;  /* 0x00000be000007947 */ /* 0x000fea0003800000 */
.L_x_27099:
[----:B------:R-:W2:Y:S02]  /*6a60*/  LDG.E.U16 R0, [R2.64] ;  /* 0x0000002402007981 */ /* 0x000ea4000c1e1500 */
[----:B--2---:R-:W0:Y:S01]  /*6a70*/  I2F.S16 R0, R0 ;  /* 0x0000000000007306 */ /* 0x004e220000101400 */
[----:B------:R-:W-:Y:S05]  /*6a80*/  BRA `(.L_x_27098) ;  /* 0x00000bb000007947 */ /* 0x000fea0003800000 */
.L_x_27094:
        /* <DEDUP_REMOVED lines=8> */
.L_x_27102:
[----:B------:R-:W2:Y:S02]  /*6b10*/  LDG.E.U16 R0, [R2.64] ;  /* 0x0000002402007981 */ /* 0x000ea4000c1e1500 */
[----:B--2---:R-:W-:Y:S01]  /*6b20*/  HADD2.F32 R0, -RZ, R0.H0_H0 ;  /* 0x20000000ff007230 */ /* 0x004fe20000004100 */
[----:B------:R-:W-:Y:S05]  /*6b30*/  BRA `(.L_x_27098) ;  /* 0x00000b0000007947 */ /* 0x000fea0003800000 */
.L_x_27101:
        /* <DEDUP_REMOVED lines=8> */
.L_x_27104:
[----:B------:R-:W2:Y:S02]  /*6bc0*/  LDG.E.U16 R0, [R2.64] ;  /* 0x0000002402007981 */ /* 0x000ea4000c1e1500 */
[----:B--2---:R-:W-:Y:S01]  /*6bd0*/  HADD2.F32 R0, -RZ, R0.H0_H0 ;  /* 0x20000000ff007230 */ /* 0x004fe20000004100 */
[----:B------:R-:W-:Y:S05]  /*6be0*/  BRA `(.L_x_27098) ;  /* 0x00000a5000007947 */ /* 0x000fea0003800000 */
.L_x_27103:
[----:B------:R-:W2:Y:S02]  /*6bf0*/  LDG.E.64 R2, [R2.64] ;  /* 0x0000002402027981 */ /* 0x000ea4000c1e1b00 */
[----:B--2---:R-:W0:Y:S01]  /*6c00*/  F2F.F32.F64 R0, R2 ;  /* 0x0000000200007310 */ /* 0x004e220000301000 */
[----:B------:R-:W0:-:S14]  /*6c10*/  DSETP.GEU.AND P0, PT, |R2|, c[0x2][0x0], PT ;  /* 0x008000000200762a */ /* 0x000e1c0003f0e200 */
[----:B0-----:R-:W-:Y:S01]  /*6c20*/  @!P0 FMUL R0, R0, 1.175494350822287508e-38 ;  /* 0x0080000000008820 */ /* 0x001fe20000400000 */
[----:B------:R-:W-:Y:S05]  /*6c30*/  BRA `(.L_x_27098) ;  /* 0x00000a0000007947 */ /* 0x000fea0003800000 */
.L_x_27093:
        /* <DEDUP_REMOVED lines=12> */
.L_x_27107:
[----:B------:R-:W2:Y:S02]  /*6d00*/  LDG.E.64 R2, [R2.64] ;  /* 0x0000002402027981 */ /* 0x000ea4000c1e1b00 */
[----:B--2---:R-:W0:Y:S01]  /*6d10*/  F2F.F32.F64 R0, R2 ;  /* 0x0000000200007310 */ /* 0x004e220000301000 */
[----:B------:R-:W0:-:S14]  /*6d20*/  DSETP.GEU.AND P0, PT, |R2|, c[0x2][0x0], PT ;  /* 0x008000000200762a */ /* 0x000e1c0003f0e200 */
[----:B0-----:R-:W-:Y:S01]  /*6d30*/  @!P0 FMUL R0, R0, 1.175494350822287508e-38 ;  /* 0x0080000000008820 */ /* 0x001fe20000400000 */
[----:B------:R-:W-:Y:S05]  /*6d40*/  BRA `(.L_x_27098) ;  /* 0x000008f000007947 */ /* 0x000fea0003800000 */
.L_x_27106:
        /* <DEDUP_REMOVED lines=26> */
.L_x_27109:
        /* <DEDUP_REMOVED lines=13> */
.L_x_27108:
[----:B------:R-:W2:Y:S02]  /*6fc0*/  LDG.E.U16 R0, [R2.64] ;  /* 0x0000002402007981 */ /* 0x000ea4000c1e1500 */
[----:B--2---:R-:W-:Y:S01]  /*6fd0*/  PRMT R0, RZ, 0x5410, R0 ;  /* 0x00005410ff007816 */ /* 0x004fe20000000000 */
[----:B------:R-:W-:Y:S05]  /*6fe0*/  BRA `(.L_x_27098) ;  /* 0x0000065000007947 */ /* 0x000fea0003800000 */
.L_x_27105:
        /* <DEDUP_REMOVED lines=11> */
.L_x_27112:
        /* <DEDUP_REMOVED lines=20> */
.L_x_27114:
[----:B------:R-:W-:Y:S05]  /*71e0*/  BSYNC B0 ;  /* 0x0000000000007941 */ /* 0x000fea0003800000 */
.L_x_27113:
[----:B------:R-:W-:Y:S01]  /*71f0*/  LEA R3, R0, 0x3b800000, 0x17 ;  /* 0x3b80000000037811 */ /* 0x000fe200078eb8ff */
[----:B------:R-:W-:-:S05]  /*7200*/  IMAD.SHL.U32 R0, R2, 0x100000, RZ ;  /* 0x0010000002007824 */ /* 0x000fca00078e00ff */
[----:B------:R-:W-:Y:S01]  /*7210*/  LOP3.LUT R0, R3, R0, R4, 0xfe, !PT ;  /* 0x0000000003007212 */ /* 0x000fe200078efe04 */
[----:B------:R-:W-:Y:S05]  /*7220*/  BRA `(.L_x_27098) ;  /* 0x0000041000007947 */ /* 0x000fea0003800000 */
.L_x_27111:
        /* <DEDUP_REMOVED lines=20> */
.L_x_27116:
[----:B------:R-:W-:Y:S05]  /*7370*/  BSYNC B0 ;  /* 0x0000000000007941 */ /* 0x000fea0003800000 */
.L_x_27115:
[----:B------:R-:W-:Y:S01]  /*7380*/  LEA R3, R0, 0x37800000, 0x17 ;  /* 0x3780000000037811 */ /* 0x000fe200078eb8ff */
[----:B------:R-:W-:-:S05]  /*7390*/  IMAD.SHL.U32 R0, R2, 0x200000, RZ ;  /* 0x0020000002007824 */ /* 0x000fca00078e00ff */
[----:B------:R-:W-:Y:S01]  /*73a0*/  LOP3.LUT R0, R3, R0, R4, 0xfe, !PT ;  /* 0x0000000003007212 */ /* 0x000fe200078efe04 */
[----:B------:R-:W-:Y:S05]  /*73b0*/  BRA `(.L_x_27098) ;  /* 0x0000028000007947 */ /* 0x000fea0003800000 */
.L_x_27110:
        /* <DEDUP_REMOVED lines=14> */
.L_x_27097:
        /* <DEDUP_REMOVED lines=21> */
.L_x_27118:
[----:B------:R-:W2:Y:S02]  /*75f0*/  LDG.E.64 R2, [R2.64] ;  /* 0x0000002402027981 */ /* 0x000ea4000c1e1b00 */
[----:B--2---:R0:W1:Y:S01]  /*7600*/  I2F.U64 R0, R2 ;  /* 0x0000000200007312 */ /* 0x0040620000301000 */
[----:B------:R-:W-:Y:S05]  /*7610*/  BRA `(.L_x_27098) ;  /* 0x0000002000007947 */ /* 0x000fea0003800000 */
.L_x_27117:
[----:B------:R-:W2:Y:S02]  /*7620*/  LDG.E R0, [R2.64] ;  /* 0x0000002402007981 */ /* 0x000ea4000c1e1900 */
[----:B--2---:R-:W0:Y:S02]  /*7630*/  I2F.U32 R0, R0 ;  /* 0x0000000000007306 */ /* 0x004e240000201000 */
.L_x_27098:
[----:B------:R-:W-:Y:S05]  /*7640*/  BSYNC B6 ;  /* 0x0000000000067941 */ /* 0x000fea0003800000 */
.L_x_27092:
        /* <DEDUP_REMOVED lines=41> */
.L_x_27122:
[----:B------:R-:W0:Y:S02]  /*78e0*/  F2I.S64.TRUNC R2, R2 ;  /* 0x0000000200027311 */ /* 0x000e24000020d900 */
[----:B0-----:R-:W-:-:S05]  /*78f0*/  IMAD.MOV.U32 R5, RZ, RZ, R2 ;  /* 0x000000ffff057224 */ /* 0x001fca00078e0002 */
[----:B------:R0:W-:Y:S01]  /*7900*/  STG.E.U8 [R16.64], R5 ;  /* 0x0000000510007986 */ /* 0x0001e2000c101124 */
[----:B------:R-:W-:Y:S05]  /*7910*/  BRA `(.L_x_27124) ;  /* 0x00000d3000007947 */ /* 0x000fea0003800000 */
.L_x_27121:
        /* <DEDUP_REMOVED lines=9> */
.L_x_27126:
[----:B------:R-:W0:Y:S02]  /*79b0*/  F2I.FTZ.TRUNC.NTZ R3, R2 ;  /* 0x0000000200037305 */ /* 0x000e24000021f100 */
[----:B0-----:R0:W-:Y:S01]  /*79c0*/  STG.E [R16.64], R3 ;  /* 0x0000000310007986 */ /* 0x0011e2000c101924 */
[----:B------:R-:W-:Y:S05]  /*79d0*/  BRA `(.L_x_27124) ;  /* 0x00000c7000007947 */ /* 0x000fea0003800000 */
.L_x_27125:
[----:B------:R-:W0:Y:S02]  /*79e0*/  F2I.FTZ.TRUNC.NTZ R3, R2 ;  /* 0x0000000200037305 */ /* 0x000e24000021f100 */
[----:B0-----:R0:W-:Y:S01]  /*79f0*/  STG.E.U16 [R16.64], R3 ;  /* 0x0000000310007986 */ /* 0x0011e2000c101524 */
[----:B------:R-:W-:Y:S05]  /*7a00*/  BRA `(.L_x_27124) ;  /* 0x00000c4000007947 */ /* 0x000fea0003800000 */
.L_x_27120:
        /* <DEDUP_REMOVED lines=8> */
.L_x_27128:
[----:B------:R-:W-:-:S05]  /*7a90*/  F2FP.PACK_AB R2, RZ, R2 ;  /* 0x00000002ff02723e */ /* 0x000fca00000000ff */
[----:B------:R0:W-:Y:S01]  /*7aa0*/  STG.E.U16 [R16.64], R2 ;  /* 0x0000000210007986 */ /* 0x0001e2000c101524 */
[----:B------:R-:W-:Y:S05]  /*7ab0*/  BRA `(.L_x_27124) ;  /* 0x00000b9000007947 */ /* 0x000fea0003800000 */
.L_x_27127:
        /* <DEDUP_REMOVED lines=9> */
.L_x_27130:
[----:B------:R-:W-:-:S04]  /*7b50*/  F2FP.PACK_AB R3, RZ, R2 ;  /* 0x00000002ff03723e */ /* 0x000fc800000000ff */
[----:B------:R-:W-:-:S05]  /*7b60*/  PRMT R3, R3, 0x5410, RZ ;  /* 0x0000541003037816 */ /* 0x000fca00000000ff */
[----:B------:R0:W-:Y:S01]  /*7b70*/  STG.E [R16.64], R3 ;  /* 0x0000000310007986 */ /* 0x0001e2000c101924 */
[----:B------:R-:W-:Y:S05]  /*7b80*/  BRA `(.L_x_27124) ;  /* 0x00000ac000007947 */ /* 0x000fea0003800000 */
.L_x_27129:
[----:B------:R-:W-:-:S06]  /*7b90*/  FMUL.FTZ R2, R2, 1 ;  /* 0x3f80000002027820 */ /* 0x000fcc0000410000 */
[----:B------:R-:W0:Y:S02]  /*7ba0*/  F2F.F64.F32 R2, R2 ;  /* 0x0000000200027310 */ /* 0x000e240000201800 */
[----:B0-----:R0:W-:Y:S01]  /*7bb0*/  STG.E.64 [R16.64], R2 ;  /* 0x0000000210007986 */ /* 0x0011e2000c101b24 */
[----:B------:R-:W-:Y:S05]  /*7bc0*/  BRA `(.L_x_27124) ;  /* 0x00000a8000007947 */ /* 0x000fea0003800000 */
.L_x_27119:
        /* <DEDUP_REMOVED lines=12> */
.L_x_27133:
[----:B------:R-:W-:Y:S01]  /*7c90*/  FMUL.FTZ R4, R2, 1 ;  /* 0x3f80000002047820 */ /* 0x000fe20000410000 */
[----:B------:R-:W-:-:S05]  /*7ca0*/  CS2R R6, SRZ ;  /* 0x0000000000067805 */ /* 0x000fca000001ff00 */
[----:B------:R-:W0:Y:S02]  /*7cb0*/  F2F.F64.F32 R4, R4 ;  /* 0x0000000400047310 */ /* 0x000e240000201800 */
[----:B0-----:R0:W-:Y:S01]  /*7cc0*/  STG.E.128 [R16.64], R4 ;  /* 0x0000000410007986 */ /* 0x0011e2000c101d24 */
[----:B------:R-:W-:Y:S05]  /*7cd0*/  BRA `(.L_x_27124) ;  /* 0x0000097000007947 */ /* 0x000fea0003800000 */
.L_x_27132:
        /* <DEDUP_REMOVED lines=20> */
.L_x_27137:
[----:B------:R-:W-:Y:S05]  /*7e20*/  BSYNC B0 ;  /* 0x0000000000007941 */ /* 0x000fea0003800000 */
.L_x_27136:
[----:B------:R-:W-:-:S05]  /*7e30*/  LOP3.LUT R5, R0, R5, RZ, 0xfc, !PT ;  /* 0x0000000500057212 */ /* 0x000fca00078efcff */
[----:B------:R0:W-:Y:S01]  /*7e40*/  STG.E.U8 [R16.64], R5 ;  /* 0x0000000510007986 */ /* 0x0001e2000c101124 */
[----:B------:R-:W-:Y:S05]  /*7e50*/  BRA `(.L_x_27124) ;  /* 0x000007f000007947 */ /* 0x000fea0003800000 */
.L_x_27135:
        /* <DEDUP_REMOVED lines=12> */
.L_x_27139:
[----:B------:R-:W-:Y:S01]  /*7f20*/  IMAD.MOV.U32 R0, RZ, RZ, 0x7f ;  /* 0x0000007fff007424 */ /* 0x000fe200078e00ff */
[----:B------:R-:W-:-:S04]  /*7f30*/  ISETP.GT.U32.AND P0, PT, R4, 0x7f800000, PT ;  /* 0x7f8000000400780c */ /* 0x000fc80003f04070 */
[----:B------:R-:W-:-:S04]  /*7f40*/  SEL R0, R0, 0x7c, P0 ;  /* 0x0000007c00007807 */ /* 0x000fc80000000000 */
.L_x_27140:
[----:B------:R-:W-:Y:S05]  /*7f50*/  BSYNC B0 ;  /* 0x0000000000007941 */ /* 0x000fea0003800000 */
.L_x_27138:
[----:B------:R-:W-:-:S04]  /*7f60*/  LOP3.LUT R2, R2, 0x80000000, RZ, 0xc0, !PT ;  /* 0x8000000002027812 */ /* 0x000fc800078ec0ff */
[----:B------:R-:W-:-:S04]  /*7f70*/  SHF.R.U32.HI R3, RZ, 0x18, R2 ;  /* 0x00000018ff037819 */ /* 0x000fc80000011602 */
[----:B------:R-:W-:-:S05]  /*7f80*/  LOP3.LUT R3, R0, R3, RZ, 0xfc, !PT ;  /* 0x0000000300037212 */ /* 0x000fca00078efcff */
[----:B------:R0:W-:Y:S01]  /*7f90*/  STG.E.U8 [R16.64], R3 ;  /* 0x0000000310007986 */ /* 0x0001e2000c101124 */
[----:B------:R-:W-:Y:S05]  /*7fa0*/  BRA `(.L_x_27124) ;  /* 0x000006a000007947 */ /* 0x000fea0003800000 */
.L_x_27134:
[----:B------:R-:W-:-:S05]  /*7fb0*/  F2FP.BF16.PACK_AB R2, RZ, R2 ;  /* 0x00000002ff02723e */ /* 0x000fca00000010ff */
[----:B------:R0:W-:Y:S01]  /*7fc0*/  STG.E.U16 [R16.64], R2 ;  /* 0x0000000210007986 */ /* 0x0001e2000c101524 */
[----:B------:R-:W-:Y:S05]  /*7fd0*/  BRA `(.L_x_27124) ;  /* 0x0000067000007947 */ /* 0x000fea0003800000 */
.L_x_27131:
        /* <DEDUP_REMOVED lines=11> */
.L_x_27143:
        /* <DEDUP_REMOVED lines=16> */
.L_x_27146:
[----:B------:R-:W-:-:S04]  /*8190*/  LOP3.LUT R2, R2, 0x80000000, RZ, 0xc0, !PT ;  /* 0x8000000002027812 */ /* 0x000fc800078ec0ff */
[----:B------:R-:W-:-:S04]  /*81a0*/  SHF.R.U32.HI R3, RZ, 0x18, R2 ;  /* 0x00000018ff037819 */ /* 0x000fc80000011602 */
[----:B------:R-:W-:-:S04]  /*81b0*/  LOP3.LUT R0, R0, R3, RZ, 0xfc, !PT ;  /* 0x0000000300007212 */ /* 0x000fc800078efcff */
[----:B------:R-:W-:Y:S02]  /*81c0*/  PRMT R8, R0, 0x7610, R8 ;  /* 0x0000761000087816 */ /* 0x000fe40000000008 */
.L_x_27145:
[----:B------:R-:W-:Y:S05]  /*81d0*/  BSYNC B0 ;  /* 0x0000000000007941 */ /* 0x000fea0003800000 */
.L_x_27144:
[----:B------:R0:W-:Y:S01]  /*81e0*/  STG.E.U8 [R16.64], R8 ;  /* 0x0000000810007986 */ /* 0x0001e2000c101124 */
[----:B------:R-:W-:Y:S05]  /*81f0*/  BRA `(.L_x_27124) ;  /* 0x0000045000007947 */ /* 0x000fea0003800000 */
.L_x_27142:
        /* <DEDUP_REMOVED lines=16> */
.L_x_27149:
[----:B------:R-:W-:-:S04]  /*8300*/  LOP3.LUT R2, R2, 0x80000000, RZ, 0xc0, !PT ;  /* 0x8000000002027812 */ /* 0x000fc800078ec0ff */
[----:B------:R-:W-:-:S04]  /*8310*/  SHF.R.U32.HI R3, RZ, 0x18, R2 ;  /* 0x00000018ff037819 */ /* 0x000fc80000011602 */
[----:B------:R-:W-:-:S04]  /*8320*/  LOP3.LUT R0, R0, R3, RZ, 0xfc, !PT ;  /* 0x0000000300007212 */ /* 0x000fc800078efcff */
[----:B------:R-:W-:Y:S02]  /*8330*/  PRMT R8, R0, 0x7610, R8 ;  /* 0x0000761000087816 */ /* 0x000fe40000000008 */
.L_x_27148:
[----:B------:R-:W-:Y:S05]  /*8340*/  BSYNC B0 ;  /* 0x0000000000007941 */ /* 0x000fea0003800000 */
.L_x_27147:
[----:B------:R0:W-:Y:S01]  /*8350*/  STG.E.U8 [R16.64], R8 ;  /* 0x0000000810007986 */ /* 0x0001e2000c101124 */
[----:B------:R-:W-:Y:S05]  /*8360*/  BRA `(.L_x_27124) ;  /* 0x000002e000007947 */ /* 0x000fea0003800000 */
.L_x_27141:
        /* <DEDUP_REMOVED lines=21> */
.L_x_27123:
        /* <DEDUP_REMOVED lines=20> */
.L_x_27151:
[----:B------:R-:W0:Y:S02]  /*8600*/  F2I.U64.TRUNC R2, R2 ;  /* 0x0000000200027311 */ /* 0x000e24000020d800 */
[----:B0-----:R0:W-:Y:S01]  /*8610*/  STG.E.64 [R16.64], R2 ;  /* 0x0000000210007986 */ /* 0x0011e2000c101b24 */
[----:B------:R-:W-:Y:S05]  /*8620*/  BRA `(.L_x_27124) ;  /* 0x0000002000007947 */ /* 0x000fea0003800000 */
.L_x_27150:
[----:B------:R-:W0:Y:S02]  /*8630*/  F2I.FTZ.U32.TRUNC.NTZ R3, R2 ;  /* 0x0000000200037305 */ /* 0x000e24000021f000 */
[----:B0-----:R0:W-:Y:S02]  /*8640*/  STG.E [R16.64], R3 ;  /* 0x0000000310007986 */ /* 0x0011e4000c101924 */
.L_x_27124:
[----:B------:R-:W-:Y:S02]  /*8650*/  IADD3 R19, R19, 0x80, RZ ;  /* 0x0000008013137810 */ /* 0x000fe40007ffe0ff */
.L_x_27029:
[----:B------:R-:W-:Y:S05]  /*8660*/  BSYNC B7 ;  /* 0x0000000000077941 */ /* 0x000fea0003800000 */
.L_x_27028:
        /* <DEDUP_REMOVED lines=230> */
.L_x_27152:
        /* <DEDUP_REMOVED lines=20> */
.L_x_27157:
[----:B------:R-:W2:Y:S02]  /*9610*/  LDG.E.U8 R0, [R2.64] ;  /* 0x0000002402007981 */ /* 0x000ea4000c1e1100 */
[----:B--2---:R-:W0:Y:S01]  /*9620*/  I2F.U16 R0, R0 ;  /* 0x0000000000007306 */ /* 0x004e220000101000 */
[----:B------:R-:W-:Y:S05]  /*9630*/  BRA `(.L_x_27159) ;  /* 0x00000ca000007947 */ /* 0x000fea0003800000 */
.L_x_27156:
        /* <DEDUP_REMOVED lines=9> */
.L_x_27161:
[----:B------:R-:W2:Y:S02]  /*96d0*/  LDG.E R0, [R2.64] ;  /* 0x0000002402007981 */ /* 0x000ea4000c1e1900 */
[----:B--2---:R-:W0:Y:S01]  /*96e0*/  I2F R0, R0 ;  /* 0x0000000000007306 */ /* 0x004e220000201400 */
[----:B------:R-:W-:Y:S05]  /*96f0*/  BRA `(.L_x_27159) ;  /* 0x00000be000007947 */ /* 0x000fea0003800000 */
.L_x_27160:
[----:B------:R-:W2:Y:S02]  /*9700*/  LDG.E.U16 R0, [R2.64] ;  /* 0x0000002402007981 */ /* 0x000ea4000c1e1500 */
[----:B--2---:R-:W0:Y:S01]  /*9710*/  I2F.S16 R0, R0 ;  /* 0x0000000000007306 */ /* 0x004e220000101400 */
[----:B------:R-:W-:Y:S05]  /*9720*/  BRA `(.L_x_27159) ;  /* 0x00000bb000007947 */ /* 0x000fea0003800000 */
.L_x_27155:
        /* <DEDUP_REMOVED lines=8> */
.L_x_27163:
[----:B------:R-:W2:Y:S02]  /*97b0*/  LDG.E.U16 R0, [R2.64] ;  /* 0x0000002402007981 */ /* 0x000ea4000c1e1500 */
[----:B--2---:R-:W-:Y:S01]  /*97c0*/  HADD2.F32 R0, -RZ, R0.H0_H0 ;  /* 0x20000000ff007230 */ /* 0x004fe20000004100 */
[----:B------:R-:W-:Y:S05]  /*97d0*/  BRA `(.L_x_27159) ;  /* 0x00000b0000007947 */ /* 0x000fea0003800000 */
.L_x_27162:
        /* <DEDUP_REMOVED lines=8> */
.L_x_27165:
[----:B------:R-:W2:Y:S02]  /*9860*/  LDG.E.U16 R0, [R2.64] ;  /* 0x0000002402007981 */ /* 0x000ea4000c1e1500 */
[----:B--2---:R-:W-:Y:S01]  /*9870*/  HADD2.F32 R0, -RZ, R0.H0_H0 ;  /* 0x20000000ff007230 */ /* 0x004fe20000004100 */
[----:B------:R-:W-:Y:S05]  /*9880*/  BRA `(.L_x_27159) ;  /* 0x00000a5000007947 */ /* 0x000fea0003800000 */
.L_x_27164:
[----:B------:R-:W2:Y:S02]  /*9890*/  LDG.E.64 R2, [R2.64] ;  /* 0x0000002402027981 */ /* 0x000ea4000c1e1b00 */
[----:B--2---:R-:W0:Y:S01]  /*98a0*/  F2F.F32.F64 R0, R2 ;  /* 0x0000000200007310 */ /* 0x004e220000301000 */
[----:B------:R-:W0:-:S14]  /*98b0*/  DSETP.GEU.AND P0, PT, |R2|, c[0x2][0x0], PT ;  /* 0x008000000200762a */ /* 0x000e1c0003f0e200 */
[----:B0-----:R-:W-:Y:S01]  /*98c0*/  @!P0 FMUL R0, R0, 1.175494350822287508e-38 ;  /* 0x0080000000008820 */ /* 0x001fe20000400000 */
[----:B------:R-:W-:Y:S05]  /*98d0*/  BRA `(.L_x_27159) ;  /* 0x00000a0000007947 */ /* 0x000fea0003800000 */
.L_x_27154:
        /* <DEDUP_REMOVED lines=12> */
.L_x_27168:
[----:B------:R-:W2:Y:S02]  /*99a0*/  LDG.E.64 R2, [R2.64] ;  /* 0x0000002402027981 */ /* 0x000ea4000c1e1b00 */
[----:B--2---:R-:W0:Y:S01]  /*99b0*/  F2F.F32.F64 R0, R2 ;  /* 0x0000000200007310 */ /* 0x004e220000301000 */
[----:B------:R-:W0:-:S14]  /*99c0*/  DSETP.GEU.AND P0, PT, |R2|, c[0x2][0x0], PT ;  /* 0x008000000200762a */ /* 0x000e1c0003f0e200 */
[----:B0-----:R-:W-:Y:S01]  /*99d0*/  @!P0 FMUL R0, R0, 1.175494350822287508e-38 ;  /* 0x0080000000008820 */ /* 0x001fe20000400000 */
[----:B------:R-:W-:Y:S05]  /*99e0*/  BRA `(.L_x_27159) ;  /* 0x000008f000007947 */ /* 0x000fea0003800000 */
.L_x_27167:
        /* <DEDUP_REMOVED lines=26> */
.L_x_27170:
        /* <DEDUP_REMOVED lines=13> */
.L_x_27169:
[----:B------:R-:W2:Y:S02]  /*9c60*/  LDG.E.U16 R0, [R2.64] ;  /* 0x0000002402007981 */ /* 0x000ea4000c1e1500 */
[----:B--2---:R-:W-:Y:S01]  /*9c70*/  PRMT R0, RZ, 0x5410, R0 ;  /* 0x00005410ff007816 */ /* 0x004fe20000000000 */
[----:B------:R-:W-:Y:S05]  /*9c80*/  BRA `(.L_x_27159) ;  /* 0x0000065000007947 */ /* 0x000fea0003800000 */
.L_x_27166:
        /* <DEDUP_REMOVED lines=11> */
.L_x_27173:
        /* <DEDUP_REMOVED lines=20> */
.L_x_27175:
[----:B------:R-:W-:Y:S05]  /*9e80*/  BSYNC B0 ;  /* 0x0000000000007941 */ /* 0x000fea0003800000 */
.L_x_27174:
[----:B------:R-:W-:Y:S01]  /*9e90*/  LEA R3, R0, 0x3b800000, 0x17 ;  /* 0x3b80000000037811 */ /* 0x000fe200078eb8ff */
[----:B------:R-:W-:-:S05]  /*9ea0*/  IMAD.SHL.U32 R0, R2, 0x100000, RZ ;  /* 0x0010000002007824 */ /* 0x000fca00078e00ff */
[----:B------:R-:W-:Y:S01]  /*9eb0*/  LOP3.LUT R0, R3, R0, R4, 0xfe, !PT ;  /* 0x0000000003007212 */ /* 0x000fe200078efe04 */
[----:B------:R-:W-:Y:S05]  /*9ec0*/  BRA `(.L_x_27159) ;  /* 0x0000041000007947 */ /* 0x000fea0003800000 */
.L_x_27172:
        /* <DEDUP_REMOVED lines=20> */
.L_x_27177:
[----:B------:R-:W-:Y:S05]  /*a010*/  BSYNC B0 ;  /* 0x0000000000007941 */ /* 0x000fea0003800000 */
.L_x_27176:
[----:B------:R-:W-:Y:S01]  /*a020*/  LEA R3, R0, 0x37800000, 0x17 ;  /* 0x3780000000037811 */ /* 0x000fe200078eb8ff */
[----:B------:R-:W-:-:S05]  /*a030*/  IMAD.SHL.U32 R0, R2, 0x200000, RZ ;  /* 0x0020000002007824 */ /* 0x000fca00078e00ff */
[----:B------:R-:W-:Y:S01]  /*a040*/  LOP3.LUT R0, R3, R0, R4, 0xfe, !PT ;  /* 0x0000000003007212 */ /* 0x000fe200078efe04 */
[----:B------:R-:W-:Y:S05]  /*a050*/  BRA `(.L_x_27159) ;  /* 0x0000028000007947 */ /* 0x000fea0003800000 */
.L_x_27171:
        /* <DEDUP_REMOVED lines=14> */
.L_x_27158:
        /* <DEDUP_REMOVED lines=21> */
.L_x_27179:
[----:B------:R-:W2:Y:S02]  /*a290*/  LDG.E.64 R2, [R2.64] ;  /* 0x0000002402027981 */ /* 0x000ea4000c1e1b00 */
[----:B--2---:R0:W1:Y:S01]  /*a2a0*/  I2F.U64 R0, R2 ;  /* 0x0000000200007312 */ /* 0x0040620000301000 */
[----:B------:R-:W-:Y:S05]  /*a2b0*/  BRA `(.L_x_27159) ;  /* 0x0000002000007947 */ /* 0x000fea0003800000 */
.L_x_27178:
[----:B------:R-:W2:Y:S02]  /*a2c0*/  LDG.E R0, [R2.64] ;  /* 0x0000002402007981 */ /* 0x000ea4000c1e1900 */
[----:B--2---:R-:W0:Y:S02]  /*a2d0*/  I2F.U32 R0, R0 ;  /* 0x0000000000007306 */ /* 0x004e240000201000 */
.L_x_27159:
[----:B------:R-:W-:Y:S05]  /*a2e0*/  BSYNC B6 ;  /* 0x0000000000067941 */ /* 0x000fea0003800000 */
.L_x_27153:
        /* <DEDUP_REMOVED lines=41> */
.L_x_27183:
[----:B------:R-:W0:Y:S02]  /*a580*/  F2I.S64.TRUNC R2, R2 ;  /* 0x0000000200027311 */ /* 0x000e24000020d900 */
[----:B0-----:R-:W-:-:S05]  /*a590*/  IMAD.MOV.U32 R5, RZ, RZ, R2 ;  /* 0x000000ffff057224 */ /* 0x001fca00078e0002 */
[----:B------:R-:W-:Y:S01]  /*a5a0*/  STG.E.U8 [R16.64], R5 ;  /* 0x0000000510007986 */ /* 0x000fe2000c101124 */
[----:B------:R-:W-:Y:S05]  /*a5b0*/  EXIT ;  /* 0x000000000000794d */ /* 0x000fea0003800000 */
.L_x_27182:
        /* <DEDUP_REMOVED lines=9> */
.L_x_27186:
[----:B------:R-:W0:Y:S02]  /*a650*/  F2I.FTZ.TRUNC.NTZ R3, R2 ;  /* 0x0000000200037305 */ /* 0x000e24000021f100 */
[----:B0-----:R-:W-:Y:S01]  /*a660*/  STG.E [R16.64], R3 ;  /* 0x0000000310007986 */ /* 0x001fe2000c101924 */
[----:B------:R-:W-:Y:S05]  /*a670*/  EXIT ;  /* 0x000000000000794d */ /* 0x000fea0003800000 */
.L_x_27185:
[----:B------:R-:W0:Y:S02]  /*a680*/  F2I.FTZ.TRUNC.NTZ R3, R2 ;  /* 0x0000000200037305 */ /* 0x000e24000021f100 */
[----:B0-----:R-:W-:Y:S01]  /*a690*/  STG.E.U16 [R16.64], R3 ;  /* 0x0000000310007986 */ /* 0x001fe2000c101524 */
[----:B------:R-:W-:Y:S05]  /*a6a0*/  EXIT ;  /* 0x000000000000794d */ /* 0x000fea0003800000 */
.L_x_27181:
        /* <DEDUP_REMOVED lines=8> */
.L_x_27188:
[----:B------:R-:W-:-:S05]  /*a730*/  F2FP.PACK_AB R2, RZ, R2 ;  /* 0x00000002ff02723e */ /* 0x000fca00000000ff */
[----:B------:R-:W-:Y:S01]  /*a740*/  STG.E.U16 [R16.64], R2 ;  /* 0x0000000210007986 */ /* 0x000fe2000c101524 */
[----:B------:R-:W-:Y:S05]  /*a750*/  EXIT ;  /* 0x000000000000794d */ /* 0x000fea0003800000 */
.L_x_27187:
        /* <DEDUP_REMOVED lines=9> */
.L_x_27190:
[----:B------:R-:W-:-:S04]  /*a7f0*/  F2FP.PACK_AB R3, RZ, R2 ;  /* 0x00000002ff03723e */ /* 0x000fc800000000ff */
[----:B------:R-:W-:-:S05]  /*a800*/  PRMT R3, R3, 0x5410, RZ ;  /* 0x0000541003037816 */ /* 0x000fca00000000ff */
[----:B------:R-:W-:Y:S01]  /*a810*/  STG.E [R16.64], R3 ;  /* 0x0000000310007986 */ /* 0x000fe2000c101924 */
[----:B------:R-:W-:Y:S05]  /*a820*/  EXIT ;  /* 0x000000000000794d */ /* 0x000fea0003800000 */
.L_x_27189:
[----:B------:R-:W-:-:S06]  /*a830*/  FMUL.FTZ R2, R2, 1 ;  /* 0x3f80000002027820 */ /* 0x000fcc0000410000 */
[----:B------:R-:W0:Y:S02]  /*a840*/  F2F.F64.F32 R2, R2 ;  /* 0x0000000200027310 */ /* 0x000e240000201800 */
[----:B0-----:R-:W-:Y:S01]  /*a850*/  STG.E.64 [R16.64], R2 ;  /* 0x0000000210007986 */ /* 0x001fe2000c101b24 */
[----:B------:R-:W-:Y:S05]  /*a860*/  EXIT ;  /* 0x000000000000794d */ /* 0x000fea0003800000 */
.L_x_27180:
        /* <DEDUP_REMOVED lines=12> */
.L_x_27193:
[----:B------:R-:W-:Y:S01]  /*a930*/  FMUL.FTZ R4, R2, 1 ;  /* 0x3f80000002047820 */ /* 0x000fe20000410000 */
[----:B------:R-:W-:-:S05]  /*a940*/  CS2R R6, SRZ ;  /* 0x0000000000067805 */ /* 0x000fca000001ff00 */
[----:B------:R-:W0:Y:S02]  /*a950*/  F2F.F64.F32 R4, R4 ;  /* 0x0000000400047310 */ /* 0x000e240000201800 */
[----:B0-----:R-:W-:Y:S01]  /*a960*/  STG.E.128 [R16.64], R4 ;  /* 0x0000000410007986 */ /* 0x001fe2000c101d24 */
[----:B------:R-:W-:Y:S05]  /*a970*/  EXIT ;  /* 0x000000000000794d */ /* 0x000fea0003800000 */
.L_x_27192:
        /* <DEDUP_REMOVED lines=20> */
.L_x_27197:
[----:B------:R-:W-:Y:S05]  /*aac0*/  BSYNC B0 ;  /* 0x0000000000007941 */ /* 0x000fea0003800000 */
.L_x_27196:
[----:B------:R-:W-:-:S05]  /*aad0*/  LOP3.LUT R5, R0, R5, RZ, 0xfc, !PT ;  /* 0x0000000500057212 */ /* 0x000fca00078efcff */
[----:B------:R-:W-:Y:S01]  /*aae0*/  STG.E.U8 [R16.64], R5 ;  /* 0x0000000510007986 */ /* 0x000fe2000c101124 */
[----:B------:R-:W-:Y:S05]  /*aaf0*/  EXIT ;  /* 0x000000000000794d */ /* 0x000fea0003800000 */
.L_x_27195:
        /* <DEDUP_REMOVED lines=12> */
.L_x_27199:
[----:B------:R-:W-:Y:S01]  /*abc0*/  IMAD.MOV.U32 R0, RZ, RZ, 0x7f ;  /* 0x0000007fff007424 */ /* 0x000fe200078e00ff */
[----:B------:R-:W-:-:S04]  /*abd0*/  ISETP.GT.U32.AND P0, PT, R4, 0x7f800000, PT ;  /* 0x7f8000000400780c */ /* 0x000fc80003f04070 */
[----:B------:R-:W-:-:S04]  /*abe0*/  SEL R0, R0, 0x7c, P0 ;  /* 0x0000007c00007807 */ /* 0x000fc80000000000 */
.L_x_27200:
[----:B------:R-:W-:Y:S05]  /*abf0*/  BSYNC B0 ;  /* 0x0000000000007941 */ /* 0x000fea0003800000 */
.L_x_27198:
[----:B------:R-:W-:-:S04]  /*ac00*/  LOP3.LUT R2, R2, 0x80000000, RZ, 0xc0, !PT ;  /* 0x8000000002027812 */ /* 0x000fc800078ec0ff */
[----:B------:R-:W-:-:S04]  /*ac10*/  SHF.R.U32.HI R3, RZ, 0x18, R2 ;  /* 0x00000018ff037819 */ /* 0x000fc80000011602 */
[----:B------:R-:W-:-:S05]  /*ac20*/  LOP3.LUT R3, R0, R3, RZ, 0xfc, !PT ;  /* 0x0000000300037212 */ /* 0x000fca00078efcff */
[----:B------:R-:W-:Y:S01]  /*ac30*/  STG.E.U8 [R16.64], R3 ;  /* 0x0000000310007986 */ /* 0x000fe2000c101124 */
[----:B------:R-:W-:Y:S05]  /*ac40*/  EXIT ;  /* 0x000000000000794d */ /* 0x000fea0003800000 */
.L_x_27194:
[----:B------:R-:W-:-:S05]  /*ac50*/  F2FP.BF16.PACK_AB R2, RZ, R2 ;  /* 0x00000002ff02723e */ /* 0x000fca00000010ff */
[----:B------:R-:W-:Y:S01]  /*ac60*/  STG.E.U16 [R16.64], R2 ;  /* 0x0000000210007986 */ /* 0x000fe2000c101524 */
[----:B------:R-:W-:Y:S05]  /*ac70*/  EXIT ;  /* 0x000000000000794d */ /* 0x000fea0003800000 */
.L_x_27191:
        /* <DEDUP_REMOVED lines=11> */
.L_x_27203:
        /* <DEDUP_REMOVED lines=16> */
.L_x_27206:
[----:B------:R-:W-:-:S04]  /*ae30*/  LOP3.LUT R2, R2, 0x80000000, RZ, 0xc0, !PT ;  /* 0x8000000002027812 */ /* 0x000fc800078ec0ff */
[----:B------:R-:W-:-:S04]  /*ae40*/  SHF.R.U32.HI R3, RZ, 0x18, R2 ;  /* 0x00000018ff037819 */ /* 0x000fc80000011602 */
[----:B------:R-:W-:-:S04]  /*ae50*/  LOP3.LUT R0, R0, R3, RZ, 0xfc, !PT ;  /* 0x0000000300007212 */ /* 0x000fc800078efcff */
[----:B------:R-:W-:Y:S02]  /*ae60*/  PRMT R8, R0, 0x7610, R8 ;  /* 0x0000761000087816 */ /* 0x000fe40000000008 */
.L_x_27205:
[----:B------:R-:W-:Y:S05]  /*ae70*/  BSYNC B0 ;  /* 0x0000000000007941 */ /* 0x000fea0003800000 */
.L_x_27204:
[----:B------:R-:W-:Y:S01]  /*ae80*/  STG.E.U8 [R16.64], R8 ;  /* 0x0000000810007986 */ /* 0x000fe2000c101124 */
[----:B------:R-:W-:Y:S05]  /*ae90*/  EXIT ;  /* 0x000000000000794d */ /* 0x000fea0003800000 */
.L_x_27202:
        /* <DEDUP_REMOVED lines=16> */
.L_x_27209:
[----:B------:R-:W-:-:S04]  /*afa0*/  LOP3.LUT R2, R2, 0x80000000, RZ, 0xc0, !PT ;  /* 0x8000000002027812 */ /* 0x000fc800078ec0ff */
[----:B------:R-:W-:-:S04]  /*afb0*/  SHF.R.U32.HI R3, RZ, 0x18, R2 ;  /* 0x00000018ff037819 */ /* 0x000fc80000011602 */
[----:B------:R-:W-:-:S04]  /*afc0*/  LOP3.LUT R0, R0, R3, RZ, 0xfc, !PT ;  /* 0x0000000300007212 */ /* 0x000fc800078efcff */
[----:B------:R-:W-:Y:S02]  /*afd0*/  PRMT R8, R0, 0x7610, R8 ;  /* 0x0000761000087816 */ /* 0x000fe40000000008 */
.L_x_27208:
[----:B------:R-:W-:Y:S05]  /*afe0*/  BSYNC B0 ;  /* 0x0000000000007941 */ /* 0x000fea0003800000 */
.L_x_27207:
[----:B------:R-:W-:Y:S01]  /*aff0*/  STG.E.U8 [R16.64], R8 ;  /* 0x0000000810007986 */ /* 0x000fe2000c101124 */
[----:B------:R-:W-:Y:S05]  /*b000*/  EXIT ;  /* 0x000000000000794d */ /* 0x000fea0003800000 */
.L_x_27201:
        /* <DEDUP_REMOVED lines=21> */
.L_x_27184:
        /* <DEDUP_REMOVED lines=20> */
.L_x_27211:
[----:B------:R-:W0:Y:S02]  /*b2a0*/  F2I.U64.TRUNC R2, R2 ;  /* 0x0000000200027311 */ /* 0x000e24000020d800 */
[----:B0-----:R-:W-:Y:S01]  /*b2b0*/  STG.E.64 [R16.64], R2 ;  /* 0x0000000210007986 */ /* 0x001fe2000c101b24 */
[----:B------:R-:W-:Y:S05]  /*b2c0*/  EXIT ;  /* 0x000000000000794d */ /* 0x000fea0003800000 */
.L_x_27210:
[----:B------:R-:W0:Y:S02]  /*b2d0*/  F2I.FTZ.U32.TRUNC.NTZ R3, R2 ;  /* 0x0000000200037305 */ /* 0x000e24000021f000 */
[----:B0-----:R-:W-:Y:S01]  /*b2e0*/  STG.E [R16.64], R3 ;  /* 0x0000000310007986 */ /* 0x001fe2000c101924 */
[----:B------:R-:W-:Y:S05]  /*b2f0*/  EXIT ;  /* 0x000000000000794d */ /* 0x000fea0003800000 */
.L_x_27212:
        /* <DEDUP_REMOVED lines=16> */
.L_x_34317:


//--------------------- .text._ZN2at6native27unrolled_elementwise_kernelIZZZNS0_17expm1_kernel_cudaERNS_18TensorIteratorBaseEENKUlvE_clEvENKUlvE0_clEvEUlfE_St5arrayIPcLm2EELi4E23TrivialOffsetCalculatorILi1EjESB_NS0_6memory12LoadWithCastILi1EEENSC_13StoreWithCastILi1EEEEEviT_T0_T2_T3_T4_T5_ --------------------------
	.section	.text._ZN2at6native27unrolled_elementwise_kernelIZZZNS0_17expm1_kernel_cudaERNS_18TensorIteratorBaseEENKUlvE_clEvENKUlvE0_clEvEUlfE_St5arrayIPcLm2EELi4E23TrivialOffsetCalculatorILi1EjESB_NS0_6memory12LoadWithCastILi1EEENSC_13StoreWithCastILi1EEEEEviT_T0_T2_T3_T4_T5_,"ax",@progbits
	.sectioninfo	@"SHI_REGISTERS=28"
	.align	128
        .global         _ZN2at6native27unrolled_elementwise_kernelIZZZNS0_17expm1_kernel_cudaERNS_18TensorIteratorBaseEENKUlvE_clEvENKUlvE0_clEvEUlfE_St5arrayIPcLm2EELi4E23TrivialOffsetCalculatorILi1EjESB_NS0_6memory12LoadWithCastILi1EEENSC_13StoreWithCastILi1EEEEEviT_T0_T2_T3_T4_T5_
        .type           _ZN2at6native27unrolled_elementwise_kernelIZZZNS0_17expm1_kernel_cudaERNS_18TensorIteratorBaseEENKUlvE_clEvENKUlvE0_clEvEUlfE_St5arrayIPcLm2EELi4E23TrivialOffsetCalculatorILi1EjESB_NS0_6memory12LoadWithCastILi1EEENSC_13StoreWithCastILi1EEEEEviT_T0_T2_T3_T4_T5_,@function
        .size           _ZN2at6native27unrolled_elementwise_kernelIZZZNS0_17expm1_kernel_cudaERNS_18TensorIteratorBaseEENKUlvE_clEvENKUlvE0_clEvEUlfE_St5arrayIPcLm2EELi4E23TrivialOffsetCalculatorILi1EjESB_NS0_6memory12LoadWithCastILi1EEENSC_13StoreWithCastILi1EEEEEviT_T0_T2_T3_T4_T5_,(.L_x_34318 - _ZN2at6native27unrolled_elementwise_kernelIZZZNS0_17expm1_kernel_cudaERNS_18TensorIteratorBaseEENKUlvE_clEvENKUlvE0_clEvEUlfE_St5arrayIPcLm2EELi4E23TrivialOffsetCalculatorILi1EjESB_NS0_6memory12LoadWithCastILi1EEENSC_13StoreWithCastILi1EEEEEviT_T0_T2_T3_T4_T5_)
        .other          _ZN2at6native27unrolled_elementwise_kernelIZZZNS0_17expm1_kernel_cudaERNS_18TensorIteratorBaseEENKUlvE_clEvENKUlvE0_clEvEUlfE_St5arrayIPcLm2EELi4E23TrivialOffsetCalculatorILi1EjESB_NS0_6memory12LoadWithCastILi1EEENSC_13StoreWithCastILi1EEEEEviT_T0_T2_T3_T4_T5_,@"STO_CUDA_ENTRY STV_DEFAULT"
_ZN2at6native27unrolled_elementwise_kernelIZZZNS0_17expm1_kernel_cudaERNS_18TensorIteratorBaseEENKUlvE_clEvENKUlvE0_clEvEUlfE_St5arrayIPcLm2EELi4E23TrivialOffsetCalculatorILi1EjESB_NS0_6memory12LoadWithCastILi1EEENSC_13StoreWithCastILi1EEEEEviT_T0_T2_T3_T4_T5_:
.text._ZN2at6native27unrolled_elementwise_kernelIZZZNS0_17expm1_kernel_cudaERNS_18TensorIteratorBaseEENKUlvE_clEvENKUlvE0_clEvEUlfE_St5arrayIPcLm2EELi4E23TrivialOffsetCalculatorILi1EjESB_NS0_6memory12LoadWithCastILi1EEENSC_13StoreWithCastILi1EEEEEviT_T0_T2_T3_T4_T5_:
        /* <DEDUP_REMOVED lines=31> */
.L_x_27219:
[----:B------:R-:W2:Y:S02]  /*01f0*/  LDG.E.U8 R4, [R4.64] ;  /* 0x0000002404047981 */ /* 0x000ea4000c1e1100 */
[----:B--2---:R0:W1:Y:S01]  /*0200*/  I2F.U16 R22, R4 ;  /* 0x0000000400167306 */ /* 0x0040620000101000 */
[----:B------:R-:W-:Y:S05]  /*0210*/  BRA `(.L_x_27221) ;  /* 0x00000cb000007947 */ /* 0x000fea0003800000 */
.L_x_27218:
        /* <DEDUP_REMOVED lines=9> */
.L_x_27223:
[----:B------:R-:W2:Y:S02]  /*02b0*/  LDG.E R4, [R4.64] ;  /* 0x0000002404047981 */ /* 0x000ea4000c1e1900 */
[----:B--2---:R0:W1:Y:S01]  /*02c0*/  I2F R22, R4 ;  /* 0x0000000400167306 */ /* 0x0040620000201400 */
[----:B------:R-:W-:Y:S05]  /*02d0*/  BRA `(.L_x_27221) ;  /* 0x00000bf000007947 */ /* 0x000fea0003800000 */
.L_x_27222:
[----:B------:R-:W2:Y:S02]  /*02e0*/  LDG.E.U16 R4, [R4.64] ;  /* 0x0000002404047981 */ /* 0x000ea4000c1e1500 */
[----:B--2---:R0:W1:Y:S01]  /*02f0*/  I2F.S16 R22, R4 ;  /* 0x0000000400167306 */ /* 0x0040620000101400 */
[----:B------:R-:W-:Y:S05]  /*0300*/  BRA `(.L_x_27221) ;  /* 0x00000bc000007947 */ /* 0x000fea0003800000 */
.L_x_27217:
        /* <DEDUP_REMOVED lines=8> */
.L_x_27225:
[----:B------:R-:W2:Y:S02]  /*0390*/  LDG.E.U16 R4, [R4.64] ;  /* 0x0000002404047981 */ /* 0x000ea4000c1e1500 */
[----:B--2---:R-:W-:Y:S01]  /*03a0*/  HADD2.F32 R22, -RZ, R4.H0_H0 ;  /* 0x20000004ff167230 */ /* 0x004fe20000004100 */
[----:B------:R-:W-:Y:S05]  /*03b0*/  BRA `(.L_x_27221) ;  /* 0x00000b1000007947 */ /* 0x000fea0003800000 */
.L_x_27224:
        /* <DEDUP_REMOVED lines=8> */
.L_x_27227:
[----:B------:R-:W2:Y:S02]  /*0440*/  LDG.E.U16 R4, [R4.64] ;  /* 0x0000002404047981 */ /* 0x000ea4000c1e1500 */
[----:B--2---:R-:W-:Y:S01]  /*0450*/  HADD2.F32 R22, -RZ, R4.H0_H0 ;  /* 0x20000004ff167230 */ /* 0x004fe20000004100 */
[----:B------:R-:W-:Y:S05]  /*0460*/  BRA `(.L_x_27221) ;  /* 0x00000a6000007947 */ /* 0x000fea0003800000 */
.L_x_27226:
[----:B------:R-:W2:Y:S02]  /*0470*/  LDG.E.64 R4, [R4.64] ;  /* 0x0000002404047981 */ /* 0x000ea4000c1e1b00 */
[----:B--2---:R-:W0:Y:S01]  /*0480*/  F2F.F32.F64 R22, R4 ;  /* 0x0000000400167310 */ /* 0x004e220000301000 */
[----:B------:R-:W0:-:S14]  /*0490*/  DSETP.GEU.AND P0, PT, |R4|, c[0x2][0x0], PT ;  /* 0x008000000400762a */ /* 0x000e1c0003f0e200 */
[----:B0-----:R-:W-:Y:S01]  /*04a0*/  @!P0 FMUL R22, R22, 1.175494350822287508e-38 ;  /* 0x0080000016168820 */ /* 0x001fe20000400000 */
[----:B------:R-:W-:Y:S05]  /*04b0*/  BRA `(.L_x_27221) ;  /* 0x00000a1000007947 */ /* 0x000fea0003800000 */
.L_x_27216:
        /* <DEDUP_REMOVED lines=12> */
.L_x_27230:
[----:B------:R-:W2:Y:S02]  /*0580*/  LDG.E.64 R4, [R4.64] ;  /* 0x0000002404047981 */ /* 0x000ea4000c1e1b00 */
[----:B--2---:R-:W0:Y:S01]  /*0590*/  F2F.F32.F64 R22, R4 ;  /* 0x0000000400167310 */ /* 0x004e220000301000 */
[----:B------:R-:W0:-:S14]  /*05a0*/  DSETP.GEU.AND P0, PT, |R4|, c[0x2][0x0], PT ;  /* 0x008000000400762a */ /* 0x000e1c0003f0e200 */
[----:B0-----:R-:W-:Y:S01]  /*05b0*/  @!P0 FMUL R22, R22, 1.175494350822287508e-38 ;  /* 0x0080000016168820 */ /* 0x001fe20000400000 */
[----:B------:R-:W-:Y:S05]  /*05c0*/  BRA `(.L_x_27221) ;  /* 0x0000090000007947 */ /* 0x000fea0003800000 */
.L_x_27229:
        /* <DEDUP_REMOVED lines=26> */
.L_x_27232:
        /* <DEDUP_REMOVED lines=14> */
.L_x_27231:
[----:B------:R-:W2:Y:S02]  /*0850*/  LDG.E.U16 R4, [R4.64] ;  /* 0x0000002404047981 */ /* 0x000ea4000c1e1500 */
[----:B--2---:R-:W-:Y:S01]  /*0860*/  PRMT R22, RZ, 0x5410, R4 ;  /* 0x00005410ff167816 */ /* 0x004fe20000000004 */
[----:B------:R-:W-:Y:S05]  /*0870*/  BRA `(.L_x_27221) ;  /* 0x0000065000007947 */ /* 0x000fea0003800000 */
.L_x_27228:
        /* <DEDUP_REMOVED lines=11> */
.L_x_27235:
        /* <DEDUP_REMOVED lines=20> */
.L_x_27237:
[----:B------:R-:W-:Y:S05]  /*0a70*/  BSYNC B0 ;  /* 0x0000000000007941 */ /* 0x000fea0003800000 */
.L_x_27236:
[----:B------:R-:W-:Y:S01]  /*0a80*/  IMAD.SHL.U32 R3, R3, 0x100000, RZ ;  /* 0x0010000003037824 */ /* 0x000fe200078e00ff */
[----:B------:R-:W-:-:S04]  /*0a90*/  LEA R5, R0, 0x3b800000, 0x17 ;  /* 0x3b80000000057811 */ /* 0x000fc800078eb8ff */
[----:B------:R-:W-:Y:S01]  /*0aa0*/  LOP3.LUT R22, R5, R3, R22, 0xfe, !PT ;  /* 0x0000000305167212 */ /* 0x000fe200078efe16 */
[----:B------:R-:W-:Y:S05]  /*0ab0*/  BRA `(.L_x_27221) ;  /* 0x0000041000007947 */ /* 0x000fea0003800000 */
.L_x_27234:
        /* <DEDUP_REMOVED lines=20> */
.L_x_27239:
[----:B------:R-:W-:Y:S05]  /*0c00*/  BSYNC B0 ;  /* 0x0000000000007941 */ /* 0x000fea0003800000 */
.L_x_27238:
[----:B------:R-:W-:Y:S01]  /*0c10*/  IMAD.SHL.U32 R3, R3, 0x200000, RZ ;  /* 0x0020000003037824 */ /* 0x000fe200078e00ff */
[----:B------:R-:W-:-:S04]  /*0c20*/  LEA R5, R0, 0x37800000, 0x17 ;  /* 0x3780000000057811 */ /* 0x000fc800078eb8ff */
[----:B------:R-:W-:Y:S01]  /*0c30*/  LOP3.LUT R22, R5, R3, R22, 0xfe, !PT ;  /* 0x0000000305167212 */ /* 0x000fe200078efe16 */
[----:B------:R-:W-:Y:S05]  /*0c40*/  BRA `(.L_x_27221) ;  /* 0x0000028000007947 */ /* 0x000fea0003800000 */
.L_x_27233:
        /* <DEDUP_REMOVED lines=14> */
.L_x_27220:
        /* <DEDUP_REMOVED lines=21> */
.L_x_27241:
[----:B------:R-:W2:Y:S02]  /*0e80*/  LDG.E.64 R22, [R4.64] ;  /* 0x0000002404167981 */ /* 0x000ea4000c1e1b00 */
[----:B--2---:R0:W1:Y:S01]  /*0e90*/  I2F.U64 R22, R22 ;  /* 0x0000001600167312 */ /* 0x0040620000301000 */
[----:B------:R-:W-:Y:S05]  /*0ea0*/  BRA `(.L_x_27221) ;  /* 0x0000002000007947 */ /* 0x000fea0003800000 */
.L_x_27240:
[----:B------:R-:W2:Y:S02]  /*0eb0*/  LDG.E R4, [R4.64] ;  /* 0x0000002404047981 */ /* 0x000ea4000c1e1900 */
[----:B--2---:R0:W1:Y:S02]  /*0ec0*/  I2F.U32 R22, R4 ;  /* 0x0000000400167306 */ /* 0x0040640000201000 */
.L_x_27221:
[----:B------:R-:W-:Y:S05]  /*0ed0*/  BSYNC B6 ;  /* 0x0000000000067941 */ /* 0x000fea0003800000 */
.L_x_27215:
[----:B0-----:R-:W0:Y:S02]  /*0ee0*/  S2R R23, SR_TID.X ;  /* 0x0000000000177919 */ /* 0x001e240000002100 */
[----:B0-----:R-:W-:Y:S02]  /*0ef0*/  IADD3 R23, R23, 0x80, RZ ;  /* 0x0000008017177810 */ /* 0x001fe40007ffe0ff */
.L_x_27214:
[----:B-1----:R-:W-:Y:S05]  /*0f00*/  BSYNC B7 ;  /* 0x0000000000077941 */ /* 0x002fea0003800000 */
.L_x_27213:
[----:B------:R-:W-:Y:S01]  /*0f10*/  ISETP.GE.AND P0, PT, R23, R16, PT ;  /* 0x000000101700720c */ /* 0x000fe20003f06270 */
[----:B------:R-:W-:-:S12]  /*0f20*/  BSSY B7, `(.L_x_27242) ;  /* 0x00000e5000077945 */ /* 0x000fd80003800000 */
[----:B------:R-:W-:Y:S05]  /*0f30*/  @P0 BRA `(.L_x_27243) ;  /* 0x00000e3000000947 */ /* 0x000fea0003800000 */
[----:B------:R-:W-:Y:S01]  /*0f40*/  IMAD R0, R2, 0x200, R23 ;  /* 0x0000020002007824 */ /* 0x000fe200078e0217 */
        /* <DEDUP_REMOVED lines=19> */
.L_x_27248:
[----:B------:R-:W2:Y:S02]  /*1080*/  LDG.E.U8 R4, [R4.64] ;  /* 0x0000002404047981 */ /* 0x000ea4000c1e1100 */
[----:B--2---:R0:W1:Y:S01]  /*1090*/  I2F.U16 R24, R4 ;  /* 0x0000000400187306 */ /* 0x0040620000101000 */
[----:B------:R-:W-:Y:S05]  /*10a0*/  BRA `(.L_x_27250) ;  /* 0x00000ca000007947 */ /* 0x000fea0003800000 */
.L_x_27247:
        /* <DEDUP_REMOVED lines=9> */
.L_x_27252:
[----:B------:R-:W2:Y:S02]  /*1140*/  LDG.E R4, [R4.64] ;  /* 0x0000002404047981 */ /* 0x000ea4000c1e1900 */
[----:B--2---:R0:W1:Y:S01]  /*1150*/  I2F R24, R4 ;  /* 0x0000000400187306 */ /* 0x0040620000201400 */
[----:B------:R-:W-:Y:S05]  /*1160*/  BRA `(.L_x_27250) ;  /* 0x00000be000007947 */ /* 0x000fea0003800000 */
.L_x_27251:
[----:B------:R-:W2:Y:S02]  /*1170*/  LDG.E.U16 R4, [R4.64] ;  /* 0x0000002404047981 */ /* 0x000ea4000c1e1500 */
[----:B--2---:R0:W1:Y:S01]  /*1180*/  I2F.S16 R24, R4 ;  /* 0x0000000400187306 */ /* 0x0040620000101400 */
[----:B------:R-:W-:Y:S05]  /*1190*/  BRA `(.L_x_27250) ;  /* 0x00000bb000007947 */ /* 0x000fea0003800000 */
.L_x_27246:
        /* <DEDUP_REMOVED lines=8> */
.L_x_27254:
[----:B------:R-:W2:Y:S02]  /*1220*/  LDG.E.U16 R4, [R4.64] ;  /* 0x0000002404047981 */ /* 0x000ea4000c1e1500 */
[----:B--2---:R-:W-:Y:S01]  /*1230*/  HADD2.F32 R24, -RZ, R4.H0_H0 ;  /* 0x20000004ff187230 */ /* 0x004fe20000004100 */
[----:B------:R-:W-:Y:S05]  /*1240*/  BRA `(.L_x_27250) ;  /* 0x00000b0000007947 */ /* 0x000fea0003800000 */
.L_x_27253:
        /* <DEDUP_REMOVED lines=8> */
.L_x_27256:
[----:B------:R-:W2:Y:S02]  /*12d0*/  LDG.E.U16 R4, [R4.64] ;  /* 0x0000002404047981 */ /* 0x000ea4000c1e1500 */
[----:B--2---:R-:W-:Y:S01]  /*12e0*/  HADD2.F32 R24, -RZ, R4.H0_H0 ;  /* 0x20000004ff187230 */ /* 0x004fe20000004100 */
[----:B------:R-:W-:Y:S05]  /*12f0*/  BRA `(.L_x_27250) ;  /* 0x00000a5000007947 */ /* 0x000fea0003800000 */
.L_x_27255:
[----:B------:R-:W2:Y:S02]  /*1300*/  LDG.E.64 R4, [R4.64] ;  /* 0x0000002404047981 */ /* 0x000ea4000c1e1b00 */
[----:B--2---:R-:W0:Y:S01]  /*1310*/  F2F.F32.F64 R24, R4 ;  /* 0x0000000400187310 */ /* 0x004e220000301000 */
[----:B------:R-:W0:-:S14]  /*1320*/  DSETP.GEU.AND P0, PT, |R4|, c[0x2][0x0], PT ;  /* 0x008000000400762a */ /* 0x000e1c0003f0e200 */
[----:B0-----:R-:W-:Y:S01]  /*1330*/  @!P0 FMUL R24, R24, 1.175494350822287508e-38 ;  /* 0x0080000018188820 */ /* 0x001fe20000400000 */
[----:B------:R-:W-:Y:S05]  /*1340*/  BRA `(.L_x_27250) ;  /* 0x00000a0000007947 */ /* 0x000fea0003800000 */
.L_x_27245:
        /* <DEDUP_REMOVED lines=12> */
.L_x_27259:
[----:B------:R-:W2:Y:S02]  /*1410*/  LDG.E.64 R4, [R4.64] ;  /* 0x0000002404047981 */ /* 0x000ea4000c1e1b00 */
[----:B--2---:R-:W0:Y:S01]  /*1420*/  F2F.F32.F64 R24, R4 ;  /* 0x0000000400187310 */ /* 0x004e220000301000 */
[----:B------:R-:W0:-:S14]  /*1430*/  DSETP.GEU.AND P0, PT, |R4|, c[0x2][0x0], PT ;  /* 0x008000000400762a */ /* 0x000e1c0003f0e200 */
[----:B0-----:R-:W-:Y:S01]  /*1440*/  @!P0 FMUL R24, R24, 1.175494350822287508e-38 ;  /* 0x0080000018188820 */ /* 0x001fe20000400000 */
[----:B------:R-:W-:Y:S05]  /*1450*/  BRA `(.L_x_27250) ;  /* 0x000008f000007947 */ /* 0x000fea0003800000 */
.L_x_27258:
        /* <DEDUP_REMOVED lines=26> */
.L_x_27261:
        /* <DEDUP_REMOVED lines=13> */
.L_x_27260:
[----:B------:R-:W2:Y:S02]  /*16d0*/  LDG.E.U16 R4, [R4.64] ;  /* 0x0000002404047981 */ /* 0x000ea4000c1e1500 */
[----:B--2---:R-:W-:Y:S01]  /*16e0*/  PRMT R24, RZ, 0x5410, R4 ;  /* 0x00005410ff187816 */ /* 0x004fe20000000004 */
[----:B------:R-:W-:Y:S05]  /*16f0*/  BRA `(.L_x_27250) ;  /* 0x0000065000007947 */ /* 0x000fea0003800000 */
.L_x_27257:
        /* <DEDUP_REMOVED lines=11> */
.L_x_27264:
        /* <DEDUP_REMOVED lines=20> */
.L_x_27266:
[----:B------:R-:W-:Y:S05]  /*18f0*/  BSYNC B0 ;  /* 0x0000000000007941 */ /* 0x000fea0003800000 */
.L_x_27265:
[----:B------:R-:W-:Y:S01]  /*1900*/  IMAD.SHL.U32 R3, R3, 0x100000, RZ ;  /* 0x0010000003037824 */ /* 0x000fe200078e00ff */
[----:B------:R-:W-:-:S04]  /*1910*/  LEA R5, R0, 0x3b800000, 0x17 ;  /* 0x3b80000000057811 */ /* 0x000fc800078eb8ff */
[----:B------:R-:W-:Y:S01]  /*1920*/  LOP3.LUT R24, R5, R3, R24, 0xfe, !PT ;  /* 0x0000000305187212 */ /* 0x000fe200078efe18 */
[----:B------:R-:W-:Y:S05]  /*1930*/  BRA `(.L_x_27250) ;  /* 0x0000041000007947 */ /* 0x000fea0003800000 */
.L_x_27263:
        /* <DEDUP_REMOVED lines=20> */
.L_x_27268:
[----:B------:R-:W-:Y:S05]  /*1a80*/  BSYNC B0 ;  /* 0x0000000000007941 */ /* 0x000fea0003800000 */
.L_x_27267:
[----:B------:R-:W-:Y:S01]  /*1a90*/  IMAD.SHL.U32 R3, R3, 0x200000, RZ ;  /* 0x0020000003037824 */ /* 0x000fe200078e00ff */
[----:B------:R-:W-:-:S04]  /*1aa0*/  LEA R5, R0, 0x37800000, 0x17 ;  /* 0x3780000000057811 */ /* 0x000fc800078eb8ff */
[----:B------:R-:W-:Y:S01]  /*1ab0*/  LOP3.LUT R24, R5, R3, R24, 0xfe, !PT ;  /* 0x0000000305187212 */ /* 0x000fe200078efe18 */
[----:B------:R-:W-:Y:S05]  /*1ac0*/  BRA `(.L_x_27250) ;  /* 0x0000028000007947 */ /* 0x000fea0003800000 */
.L_x_27262:
        /* <DEDUP_REMOVED lines=14> */
.L_x_27249:
        /* <DEDUP_REMOVED lines=21> */
.L_x_27270:
[----:B------:R-:W2:Y:S02]  /*1d00*/  LDG.E.64 R24, [R4.64] ;  /* 0x0000002404187981 */ /* 0x000ea4000c1e1b00 */
[----:B--2---:R0:W1:Y:S01]  /*1d10*/  I2F.U64 R24, R24 ;  /* 0x0000001800187312 */ /* 0x0040620000301000 */
[----:B------:R-:W-:Y:S05]  /*1d20*/  BRA `(.L_x_27250) ;  /* 0x0000002000007947 */ /* 0x000fea0003800000 */
.L_x_27269:
[----:B------:R-:W2:Y:S02]  /*1d30*/  LDG.E R4, [R4.64] ;  /* 0x0000002404047981 */ /* 0x000ea4000c1e1900 */
[----:B--2---:R0:W1:Y:S02]  /*1d40*/  I2F.U32 R24, R4 ;  /* 0x0000000400187306 */ /* 0x0040640000201000 */
.L_x_27250:
[----:B------:R-:W-:Y:S05]  /*1d50*/  BSYNC B6 ;  /* 0x0000000000067941 */ /* 0x000fea0003800000 */
.L_x_27244:
[----:B------:R-:W-:Y:S02]  /*1d60*/  IADD3 R23, R23, 0x80, RZ ;  /* 0x0000008017177810 */ /* 0x000fe40007ffe0ff */
.L_x_27243:
[----:B------:R-:W-:Y:S05]  /*1d70*/  BSYNC B7 ;  /* 0x0000000000077941 */ /* 0x000fea0003800000 */
.L_x_27242:
[----:B------:R-:W-:Y:S01]  /*1d80*/  ISETP.GE.AND P0, PT, R23, R16, PT ;  /* 0x000000101700720c */ /* 0x000fe20003f06270 */
[----:B------:R-:W-:Y:S01]  /*1d90*/  BSSY B7, `(.L_x_27271) ;  /* 0x00000e7000077945 */ /* 0x000fe20003800000 */
[----:B0-----:R-:W-:Y:S02]  /*1da0*/  IMAD.MOV.U32 R25, RZ, RZ, RZ ;  /* 0x000000ffff197224 */ /* 0x001fe400078e00ff */
[----:B------:R-:W-:-:S09]  /*1db0*/  IMAD.MOV.U32 R18, RZ, RZ, RZ ;  /* 0x000000ffff127224 */ /* 0x000fd200078e00ff */
        /* <DEDUP_REMOVED lines=21> */
.L_x_27277:
[----:B------:R-:W2:Y:S02]  /*1f10*/  LDG.E.U8 R4, [R4.64] ;  /* 0x0000002404047981 */ /* 0x000ea4000c1e1100 */
[----:B--2---:R0:W2:Y:S01]  /*1f20*/  I2F.U16 R18, R4 ;  /* 0x0000000400127306 */ /* 0x0040a20000101000 */
[----:B------:R-:W-:Y:S05]  /*1f30*/  BRA `(.L_x_27279) ;  /* 0x00000ca000007947 */ /* 0x000fea0003800000 */
.L_x_27276:
        /* <DEDUP_REMOVED lines=9> */
.L_x_27281:
[----:B------:R-:W2:Y:S02]  /*1fd0*/  LDG.E R4, [R4.64] ;  /* 0x0000002404047981 */ /* 0x000ea4000c1e1900 */
[----:B--2---:R0:W2:Y:S01]  /*1fe0*/  I2F R18, R4 ;  /* 0x0000000400127306 */ /* 0x0040a20000201400 */
[----:B------:R-:W-:Y:S05]  /*1ff0*/  BRA `(.L_x_27279) ;  /* 0x00000be000007947 */ /* 0x000fea0003800000 */
.L_x_27280:
[----:B------:R-:W2:Y:S02]  /*2000*/  LDG.E.U16 R4, [R4.64] ;  /* 0x0000002404047981 */ /* 0x000ea4000c1e1500 */
[----:B--2---:R0:W2:Y:S01]  /*2010*/  I2F.S16 R18, R4 ;  /* 0x0000000400127306 */ /* 0x0040a20000101400 */
[----:B------:R-:W-:Y:S05]  /*2020*/  BRA `(.L_x_27279) ;  /* 0x00000bb000007947 */ /* 0x000fea0003800000 */
.L_x_27275:
        /* <DEDUP_REMOVED lines=8> */
.L_x_27283:
[----:B------:R-:W2:Y:S02]  /*20b0*/  LDG.E.U16 R4, [R4.64] ;  /* 0x0000002404047981 */ /* 0x000ea4000c1e1500 */
[----:B--2---:R-:W-:Y:S01]  /*20c0*/  HADD2.F32 R18, -RZ, R4.H0_H0 ;  /* 0x20000004ff127230 */ /* 0x004fe20000004100 */
[----:B------:R-:W-:Y:S05]  /*20d0*/  BRA `(.L_x_27279) ;  /* 0x00000b0000007947 */ /* 0x000fea0003800000 */
.L_x_27282:
        /* <DEDUP_REMOVED lines=8> */
.L_x_27285:
[----:B------:R-:W2:Y:S02]  /*2160*/  LDG.E.U16 R4, [R4.64] ;  /* 0x0000002404047981 */ /* 0x000ea4000c1e1500 */
[----:B--2---:R-:W-:Y:S01]  /*2170*/  HADD2.F32 R18, -RZ, R4.H0_H0 ;  /* 0x20000004ff127230 */ /* 0x004fe20000004100 */
[----:B------:R-:W-:Y:S05]  /*2180*/  BRA `(.L_x_27279) ;  /* 0x00000a5000007947 */ /* 0x000fea0003800000 */
.L_x_27284:
[----:B------:R-:W2:Y:S02]  /*2190*/  LDG.E.64 R4, [R4.64] ;  /* 0x0000002404047981 */ /* 0x000ea4000c1e1b00 */
[----:B--2---:R-:W0:Y:S01]  /*21a0*/  F2F.F32.F64 R18, R4 ;  /* 0x0000000400127310 */ /* 0x004e220000301000 */
[----:B------:R-:W0:-:S14]  /*21b0*/  DSETP.GEU.AND P0, PT, |R4|, c[0x2][0x0], PT ;  /* 0x008000000400762a */ /* 0x000e1c0003f0e200 */
[----:B0-----:R-:W-:Y:S01]  /*21c0*/  @!P0 FMUL R18, R18, 1.175494350822287508e-38 ;  /* 0x0080000012128820 */ /* 0x001fe20000400000 */
[----:B------:R-:W-:Y:S05]  /*21d0*/  BRA `(.L_x_27279) ;  /* 0x00000a0000007947 */ /* 0x000fea0003800000 */
.L_x_27274:
        /* <DEDUP_REMOVED lines=12> */
.L_x_27288:
[----:B------:R-:W2:Y:S02]  /*22a0*/  LDG.E.64 R4, [R4.64] ;  /* 0x0000002404047981 */ /* 0x000ea4000c1e1b00 */
[----:B--2---:R-:W0:Y:S01]  /*22b0*/  F2F.F32.F64 R18, R4 ;  /* 0x0000000400127310 */ /* 0x004e220000301000 */
[----:B------:R-:W0:-:S14]  /*22c0*/  DSETP.GEU.AND P0, PT, |R4|, c[0x2][0x0], PT ;  /* 0x008000000400762a */ /* 0x000e1c0003f0e200 */
[----:B0-----:R-:W-:Y:S01]  /*22d0*/  @!P0 FMUL R18, R18, 1.175494350822287508e-38 ;  /* 0x0080000012128820 */ /* 0x001fe20000400000 */
[----:B------:R-:W-:Y:S05]  /*22e0*/  BRA `(.L_x_27279) ;  /* 0x000008f000007947 */ /* 0x000fea0003800000 */
.L_x_27287:
        /* <DEDUP_REMOVED lines=26> */
.L_x_27290:
        /* <DEDUP_REMOVED lines=13> */
.L_x_27289:
[----:B------:R-:W2:Y:S02]  /*2560*/  LDG.E.U16 R4, [R4.64] ;  /* 0x0000002404047981 */ /* 0x000ea4000c1e1500 */
[----:B--2---:R-:W-:Y:S01]  /*2570*/  PRMT R18, RZ, 0x5410, R4 ;  /* 0x00005410ff127816 */ /* 0x004fe20000000004 */
[----:B------:R-:W-:Y:S05]  /*2580*/  BRA `(.L_x_27279) ;  /* 0x0000065000007947 */ /* 0x000fea0003800000 */
.L_x_27286:
        /* <DEDUP_REMOVED lines=11> */
.L_x_27293:
        /* <DEDUP_REMOVED lines=20> */
.L_x_27295:
[----:B------:R-:W-:Y:S05]  /*2780*/  BSYNC B0 ;  /* 0x0000000000007941 */ /* 0x000fea0003800000 */
.L_x_27294:
[----:B------:R-:W-:Y:S01]  /*2790*/  IMAD.SHL.U32 R3, R3, 0x100000, RZ ;  /* 0x0010000003037824 */ /* 0x000fe200078e00ff */
[----:B------:R-:W-:-:S04]  /*27a0*/  LEA R5, R0, 0x3b800000, 0x17 ;  /* 0x3b80000000057811 */ /* 0x000fc800078eb8ff */
[----:B------:R-:W-:Y:S01]  /*27b0*/  LOP3.LUT R18, R5, R3, R18, 0xfe, !PT ;  /* 0x0000000305127212 */ /* 0x000fe200078efe12 */
[----:B------:R-:W-:Y:S05]  /*27c0*/  BRA `(.L_x_27279) ;  /* 0x0000041000007947 */ /* 0x000fea0003800000 */
.L_x_27292:
        /* <DEDUP_REMOVED lines=20> */
.L_x_27297:
[----:B------:R-:W-:Y:S05]  /*2910*/  BSYNC B0 ;  /* 0x0000000000007941 */ /* 0x000fea0003800000 */
.L_x_27296:
[----:B------:R-:W-:Y:S01]  /*2920*/  IMAD.SHL.U32 R3, R3, 0x200000, RZ ;  /* 0x0020000003037824 */ /* 0x000fe200078e00ff */
[----:B------:R-:W-:-:S04]  /*2930*/  LEA R5, R0, 0x37800000, 0x17 ;  /* 0x3780000000057811 */ /* 0x000fc800078eb8ff */
[----:B------:R-:W-:Y:S01]  /*2940*/  LOP3.LUT R18, R5, R3, R18, 0xfe, !PT ;  /* 0x0000000305127212 */ /* 0x000fe200078efe12 */
[----:B------:R-:W-:Y:S05]  /*2950*/  BRA `(.L_x_27279) ;  /* 0x0000028000007947 */ /* 0x000fea0003800000 */
.L_x_27291:
        /* <DEDUP_REMOVED lines=14> */
.L_x_27278:
        /* <DEDUP_REMOVED lines=21> */
.L_x_27299:
[----:B------:R-:W2:Y:S02]  /*2b90*/  LDG.E.64 R18, [R4.64] ;  /* 0x0000002404127981 */ /* 0x000ea4000c1e1b00 */
[----:B--2---:R0:W2:Y:S01]  /*2ba0*/  I2F.U64 R18, R18 ;  /* 0x0000001200127312 */ /* 0x0040a20000301000 */
[----:B------:R-:W-:Y:S05]  /*2bb0*/  BRA `(.L_x_27279) ;  /* 0x0000002000007947 */ /* 0x000fea0003800000 */
.L_x_27298:
[----:B------:R-:W2:Y:S02]  /*2bc0*/  LDG.E R4, [R4.64] ;  /* 0x0000002404047981 */ /* 0x000ea4000c1e1900 */
[----:B--2---:R0:W2:Y:S02]  /*2bd0*/  I2F.U32 R18, R4 ;  /* 0x0000000400127306 */ /* 0x0040a40000201000 */
.L_x_27279:
[----:B------:R-:W-:Y:S05]  /*2be0*/  BSYNC B6 ;  /* 0x0000000000067941 */ /* 0x000fea0003800000 */
.L_x_27273:
[----:B------:R-:W-:Y:S02]  /*2bf0*/  IADD3 R23, R23, 0x80, RZ ;  /* 0x0000008017177810 */ /* 0x000fe40007ffe0ff */
.L_x_27272:
[----:B------:R-:W-:Y:S05]  /*2c00*/  BSYNC B7 ;  /* 0x0000000000077941 */ /* 0x000fea0003800000 */
.L_x_27271:
        /* <DEDUP_REMOVED lines=21> */
.L_x_27305:
[----:B------:R-:W3:Y:S02]  /*2d60*/  LDG.E.U8 R4, [R4.64] ;  /* 0x0000002404047981 */ /* 0x000ee4000c1e1100 */
[----:B---3--:R0:W3:Y:S01]  /*2d70*/  I2F.U16 R25, R4 ;  /* 0x0000000400197306 */ /* 0x0080e20000101000 */
[----:B------:R-:W-:Y:S05]  /*2d80*/  BRA `(.L_x_27301) ;  /* 0x00000c7000007947 */ /* 0x000fea0003800000 */
.L_x_27304:
        /* <DEDUP_REMOVED lines=9> */
.L_x_27308:
[----:B------:R-:W3:Y:S02]  /*2e20*/  LDG.E R4, [R4.64] ;  /* 0x0000002404047981 */ /* 0x000ee4000c1e1900 */
[----:B---3--:R0:W3:Y:S01]  /*2e30*/  I2F R25, R4 ;  /* 0x0000000400197306 */ /* 0x0080e20000201400 */
[----:B------:R-:W-:Y:S05]  /*2e40*/  BRA `(.L_x_27301) ;  /* 0x00000bb000007947 */ /* 0x000fea0003800000 */
.L_x_27307:
[----:B------:R-:W3:Y:S02]  /*2e50*/  LDG.E.U16 R4, [R4.64] ;  /* 0x0000002404047981 */ /* 0x000ee4000c1e1500 */
[----:B---3--:R0:W3:Y:S01]  /*2e60*/  I2F.S16 R25, R4 ;  /* 0x0000000400197306 */ /* 0x0080e20000101400 */
[----:B------:R-:W-:Y:S05]  /*2e70*/  BRA `(.L_x_27301) ;  /* 0x00000b8000007947 */ /* 0x000fea0003800000 */
.L_x_27303:
        /* <DEDUP_REMOVED lines=8> */
.L_x_27310:
[----:B------:R-:W3:Y:S02]  /*2f00*/  LDG.E.U16 R4, [R4.64] ;  /* 0x0000002404047981 */ /* 0x000ee4000c1e1500 */
[----:B---3--:R-:W-:Y:S01]  /*2f10*/  HADD2.F32 R25, -RZ, R4.H0_H0 ;  /* 0x20000004ff197230 */ /* 0x008fe20000004100 */
[----:B------:R-:W-:Y:S05]  /*2f20*/  BRA `(.L_x_27301) ;  /* 0x00000ad000007947 */ /* 0x000fea0003800000 */
.L_x_27309:
        /* <DEDUP_REMOVED lines=8> */
.L_x_27312:
[----:B------:R-:W3:Y:S02]  /*2fb0*/  LDG.E.U16 R4, [R4.64] ;  /* 0x0000002404047981 */ /* 0x000ee4000c1e1500 */
[----:B---3--:R-:W-:Y:S01]  /*2fc0*/  HADD2.F32 R25, -RZ, R4.H0_H0 ;  /* 0x20000004ff197230 */ /* 0x008fe20000004100 */
[----:B------:R-:W-:Y:S05]  /*2fd0*/  BRA `(.L_x_27301) ;  /* 0x00000a2000007947 */ /* 0x000fea0003800000 */
.L_x_27311:
[----:B------:R-:W3:Y:S02]  /*2fe0*/  LDG.E.64 R4, [R4.64] ;  /* 0x0000002404047981 */ /* 0x000ee4000c1e1b00 */
[----:B---3--:R-:W0:Y:S01]  /*2ff0*/  F2F.F32.F64 R25, R4 ;  /* 0x0000000400197310 */ /* 0x008e220000301000 */
[----:B------:R-:W0:-:S14]  /*3000*/  DSETP.GEU.AND P0, PT, |R4|, c[0x2][0x0], PT ;  /* 0x008000000400762a */ /* 0x000e1c0003f0e200 */
[----:B0-----:R-:W-:Y:S01]  /*3010*/  @!P0 FMUL R25, R25, 1.175494350822287508e-38 ;  /* 0x0080000019198820 */ /* 0x001fe20000400000 */
[----:B------:R-:W-:Y:S05]  /*3020*/  BRA `(.L_x_27301) ;  /* 0x000009d000007947 */ /* 0x000fea0003800000 */
.L_x_27302:
        /* <DEDUP_REMOVED lines=12> */
.L_x_27315:
[----:B------:R-:W3:Y:S02]  /*30f0*/  LDG.E.64 R4, [R4.64] ;  /* 0x0000002404047981 */ /* 0x000ee4000c1e1b00 */
[----:B---3--:R-:W0:Y:S01]  /*3100*/  F2F.F32.F64 R25, R4 ;  /* 0x0000000400197310 */ /* 0x008e220000301000 */
[----:B------:R-:W0:-:S14]  /*3110*/  DSETP.GEU.AND P0, PT, |R4|, c[0x2][0x0], PT ;  /* 0x008000000400762a */ /* 0x000e1c0003f0e200 */
[----:B0-----:R-:W-:Y:S01]  /*3120*/  @!P0 FMUL R25, R25, 1.175494350822287508e-38 ;  /* 0x0080000019198820 */ /* 0x001fe20000400000 */
[----:B------:R-:W-:Y:S05]  /*3130*/  BRA `(.L_x_27301) ;  /* 0x000008c000007947 */ /* 0x000fea0003800000 */
.L_x_27314:
        /* <DEDUP_REMOVED lines=26> */
.L_x_27317:
        /* <DEDUP_REMOVED lines=13> */
.L_x_27316:
[----:B------:R-:W3:Y:S02]  /*33b0*/  LDG.E.U16 R4, [R4.64] ;  /* 0x0000002404047981 */ /* 0x000ee4000c1e1500 */
[----:B---3--:R-:W-:Y:S01]  /*33c0*/  PRMT R25, RZ, 0x5410, R4 ;  /* 0x00005410ff197816 */ /* 0x008fe20000000004 */
[----:B------:R-:W-:Y:S05]  /*33d0*/  BRA `(.L_x_27301) ;  /* 0x0000062000007947 */ /* 0x000fea0003800000 */
.L_x_27313:
        /* <DEDUP_REMOVED lines=11> */
.L_x_27320:
        /* <DEDUP_REMOVED lines=19> */
.L_x_27322:
[----:B------:R-:W-:Y:S05]  /*35c0*/  BSYNC B0 ;  /* 0x0000000000007941 */ /* 0x000fea0003800000 */
.L_x_27321:
[----:B------:R-:W-:Y:S01]  /*35d0*/  IMAD.SHL.U32 R3, R3, 0x100000, RZ ;  /* 0x0010000003037824 */ /* 0x000fe200078e00ff */
[----:B------:R-:W-:-:S04]  /*35e0*/  LEA R0, R0, 0x3b800000, 0x17 ;  /* 0x3b80000000007811 */ /* 0x000fc800078eb8ff */
[----:B------:R-:W-:Y:S01]  /*35f0*/  LOP3.LUT R25, R0, R3, R25, 0xfe, !PT ;  /* 0x0000000300197212 */ /* 0x000fe200078efe19 */
[----:B------:R-:W-:Y:S05]  /*3600*/  BRA `(.L_x_27301) ;  /* 0x000003f000007947 */ /* 0x000fea0003800000 */
.L_x_27319:
        /* <DEDUP_REMOVED lines=19> */
.L_x_27324:
[----:B------:R-:W-:Y:S05]  /*3740*/  BSYNC B0 ;  /* 0x0000000000007941 */ /* 0x000fea0003800000 */
.L_x_27323:
[----:B------:R-:W-:Y:S01]  /*3750*/  IMAD.SHL.U32 R3, R3, 0x200000, RZ ;  /* 0x0020000003037824 */ /* 0x000fe200078e00ff */
[----:B------:R-:W-:-:S04]  /*3760*/  LEA R0, R0, 0x37800000, 0x17 ;  /* 0x3780000000007811 */ /* 0x000fc800078eb8ff */
[----:B------:R-:W-:Y:S01]  /*3770*/  LOP3.LUT R25, R0, R3, R25, 0xfe, !PT ;  /* 0x0000000300197212 */ /* 0x000fe200078efe19 */
[----:B------:R-:W-:Y:S05]  /*3780*/  BRA `(.L_x_27301) ;  /* 0x0000027000007947 */ /* 0x000fea0003800000 */
.L_x_27318:
        /* <DEDUP_REMOVED lines=14> */
.L_x_27306:
        /* <DEDUP_REMOVED lines=20> */
.L_x_27326:
[----:B------:R-:W3:Y:S02]  /*39b0*/  LDG.E.64 R4, [R4.64] ;  /* 0x0000002404047981 */ /* 0x000ee4000c1e1b00 */
[----:B---3--:R0:W3:Y:S01]  /*39c0*/  I2F.U64 R25, R4 ;  /* 0x0000000400197312 */ /* 0x0080e20000301000 */
[----:B------:R-:W-:Y:S05]  /*39d0*/  BRA `(.L_x_27301) ;  /* 0x0000002000007947 */ /* 0x000fea0003800000 */
.L_x_27325:
[----:B------:R-:W3:Y:S02]  /*39e0*/  LDG.E R4, [R4.64] ;  /* 0x0000002404047981 */ /* 0x000ee4000c1e1900 */
[----:B---3--:R0:W3:Y:S02]  /*39f0*/  I2F.U32 R25, R4 ;  /* 0x0000000400197306 */ /* 0x0080e40000201000 */
.L_x_27301:
[----:B------:R-:W-:Y:S05]  /*3a00*/  BSYNC B6 ;  /* 0x0000000000067941 */ /* 0x000fea0003800000 */
.L_x_27300:
[----:B0-----:R-:W0:Y:S01]  /*3a10*/  S2R R19, SR_TID.X ;  /* 0x0000000000137919 */ /* 0x001e220000002100 */
[----:B------:R-:W4:Y:S01]  /*3a20*/  LDC.U8 R17, c[0x0][0x184] ;  /* 0x00006100ff117b82 */ /* 0x000f220000000000 */
[----:B------:R-:W-:Y:S01]  /*3a30*/  BSSY B0, `(.L_x_27327) ;  /* 0x0000020000007945 */ /* 0x000fe20003800000 */
[C---:B0-----:R-:W-:Y:S02]  /*3a40*/  ISETP.GE.AND P0, PT, R19.reuse, R16, PT ;  /* 0x000000101300720c */ /* 0x041fe40003f06270 */
[----:B------:R-:W-:-:S02]  /*3a50*/  IADD3 R3, R19, 0x100, RZ ;  /* 0x0000010013037810 */ /* 0x000fc40007ffe0ff */
[----:B------:R-:W-:Y:S02]  /*3a60*/  IADD3 R23, R19, 0x80, RZ ;  /* 0x0000008013177810 */ /* 0x000fe40007ffe0ff */
[----:B------:R-:W-:Y:S02]  /*3a70*/  ISETP.GE.AND P1, PT, R3, R16, PT ;  /* 0x000000100300720c */ /* 0x000fe40003f26270 */
[----:B------:R-:W-:-:S05]  /*3a80*/  IADD3 R7, R19, 0x180, RZ ;  /* 0x0000018013077810 */ /* 0x000fca0007ffe0ff */
[----:B------:R-:W-:Y:S05]  /*3a90*/  @P0 BRA `(.L_x_27328) ;  /* 0x0000019000000947 */ /* 0x000fea0003800000 */
[C---:B----45:R-:W-:Y:S01]  /*3aa0*/  FMUL.FTZ R0, R22.reuse, 1.4426950216293334961 ;  /* 0x3fb8aa3b16007820 */ /* 0x070fe20000410000 */
[C---:B------:R-:W-:Y:S01]  /*3ab0*/  FSETP.GEU.FTZ.AND P2, PT, |R22|.reuse, 0.40999999642372131348, PT ;  /* 0x3ed1eb851600780b */ /* 0x040fe20003f5e200 */
[----:B------:R-:W-:Y:S01]  /*3ac0*/  IMAD.MOV.U32 R5, RZ, RZ, 0x3ab5ebe6 ;  /* 0x3ab5ebe6ff057424 */ /* 0x000fe200078e00ff */
        /* <DEDUP_REMOVED lines=21> */
[----:B------:R-:W-:Y:S02]  /*3c20*/  @!P4 FADD.FTZ R4, R22, R22 ;  /* 0x000000161604c221 */ /* 0x000fe40000010000 */
.L_x_27328:
[----:B----4-:R-:W-:Y:S05]  /*3c30*/  BSYNC B0 ;  /* 0x0000000000007941 */ /* 0x010fea0003800000 */
.L_x_27327:
[-C--:B------:R-:W-:Y:S01]  /*3c40*/  ISETP.GE.AND P3, PT, R23, R16.reuse, PT ;  /* 0x000000101700720c */ /* 0x080fe20003f66270 */
[----:B------:R-:W-:Y:S01]  /*3c50*/  BSSY B0, `(.L_x_27329) ;  /* 0x000001c000007945 */ /* 0x000fe20003800000 */
[----:B------:R-:W-:-:S11]  /*3c60*/  ISETP.GE.AND P2, PT, R7, R16, PT ;  /* 0x000000100700720c */ /* 0x000fd60003f46270 */
[----:B------:R-:W-:Y:S05]  /*3c70*/  @P3 BRA `(.L_x_27330) ;  /* 0x0000019000003947 */ /* 0x000fea0003800000 */
[C---:B-1---5:R-:W-:Y:S01]  /*3c80*/  FMUL.FTZ R0, R24.reuse, 1.4426950216293334961 ;  /* 0x3fb8aa3b18007820 */ /* 0x062fe20000410000 */
[----:B------:R-:W-:Y:S01]  /*3c90*/  FSETP.GEU.FTZ.AND P3, PT, |R24|, 0.40999999642372131348, PT ;  /* 0x3ed1eb851800780b */ /* 0x000fe20003f7e200 */
[----:B------:R-:W-:-:S04]  /*3ca0*/  IMAD.MOV.U32 R5, RZ, RZ, 0x3ab5ebe6 ;  /* 0x3ab5ebe6ff057424 */ /* 0x000fc800078e00ff */
        /* <DEDUP_REMOVED lines=22> */
.L_x_27330:
[----:B------:R-:W-:Y:S05]  /*3e10*/  BSYNC B0 ;  /* 0x0000000000007941 */ /* 0x000fea0003800000 */
.L_x_27329:
[----:B------:R-:W-:Y:S01]  /*3e20*/  BSSY B0, `(.L_x_27331) ;  /* 0x000001b000007945 */ /* 0x000fe20003800000 */
[----:B------:R-:W-:Y:S05]  /*3e30*/  @P1 BRA `(.L_x_27332) ;  /* 0x0000019000001947 */ /* 0x000fea0003800000 */
[C---:B--2--5:R-:W-:Y:S01]  /*3e40*/  FMUL.FTZ R0, R18.reuse, 1.4426950216293334961 ;  /* 0x3fb8aa3b12007820 */ /* 0x064fe20000410000 */
        /* <DEDUP_REMOVED lines=22> */
[----:B-1----:R-:W-:Y:S01]  /*3fb0*/  FSEL R24, R0, -1, P3 ;  /* 0xbf80000000187808 */ /* 0x002fe20001800000 */
[----:B------:R-:W-:Y:S02]  /*3fc0*/  @!P4 FADD.FTZ R24, R18, R18 ;  /* 0x000000121218c221 */ /* 0x000fe40000010000 */
.L_x_27332:
[----:B------:R-:W-:Y:S05]  /*3fd0*/  BSYNC B0 ;  /* 0x0000000000007941 */ /* 0x000fea0003800000 */
.L_x_27331:
[----:B------:R-:W-:Y:S01]  /*3fe0*/  BSSY B0, `(.L_x_27333) ;  /* 0x000001b000007945 */ /* 0x000fe20003800000 */
[----:B------:R-:W-:Y:S05]  /*3ff0*/  @P2 BRA `(.L_x_27334) ;  /* 0x0000019000002947 */ /* 0x000fea0003800000 */
[C---:B---3-5:R-:W-:Y:S01]  /*4000*/  FMUL.FTZ R0, R25.reuse, 1.4426950216293334961 ;  /* 0x3fb8aa3b19007820 */ /* 0x068fe20000410000 */
        /* <DEDUP_REMOVED lines=22> */
[----:B--2---:R-:W-:Y:S01]  /*4170*/  FSEL R18, R0, -1, P2 ;  /* 0xbf80000000127808 */ /* 0x004fe20001000000 */
[----:B------:R-:W-:Y:S02]  /*4180*/  @!P3 FADD.FTZ R18, R25, R25 ;  /* 0x000000191912b221 */ /* 0x000fe40000010000 */
.L_x_27334:
[----:B------:R-:W-:Y:S05]  /*4190*/  BSYNC B0 ;  /* 0x0000000000007941 */ /* 0x000fea0003800000 */
.L_x_27333:
        /* <DEDUP_REMOVED lines=21> */
.L_x_27340:
[----:B------:R-:W0:Y:S01]  /*42f0*/  F2I.S64.TRUNC R4, R4 ;  /* 0x0000000400047311 */ /* 0x000e22000020d900 */
[----:B------:R-:W-:Y:S02]  /*4300*/  IMAD.MOV.U32 R19, RZ, RZ, R23 ;  /* 0x000000ffff137224 */ /* 0x000fe400078e0017 */
[----:B0-----:R-:W-:-:S05]  /*4310*/  IMAD.MOV.U32 R3, RZ, RZ, R4 ;  /* 0x000000ffff037224 */ /* 0x001fca00078e0004 */
[----:B------:R0:W-:Y:S01]  /*4320*/  STG.E.U8 [R8.64], R3 ;  /* 0x0000000308007986 */ /* 0x0001e2000c101124 */
[----:B------:R-:W-:Y:S05]  /*4330*/  BRA `(.L_x_27336) ;  /* 0x00000e7000007947 */ /* 0x000fea0003800000 */
.L_x_27339:
        /* <DEDUP_REMOVED lines=10> */
.L_x_27343:
[----:B------:R-:W0:Y:S01]  /*43e0*/  F2I.FTZ.TRUNC.NTZ R3, R4 ;  /* 0x0000000400037305 */ /* 0x000e22000021f100 */
[----:B------:R-:W-:Y:S01]  /*43f0*/  IMAD.MOV.U32 R19, RZ, RZ, R23 ;  /* 0x000000ffff137224 */ /* 0x000fe200078e0017 */
[----:B0-----:R0:W-:Y:S01]  /*4400*/  STG.E [R8.64], R3 ;  /* 0x0000000308007986 */ /* 0x0011e2000c101924 */
[----:B------:R-:W-:Y:S05]  /*4410*/  BRA `(.L_x_27336) ;  /* 0x00000d9000007947 */ /* 0x000fea0003800000 */
.L_x_27342:
[----:B------:R-:W0:Y:S01]  /*4420*/  F2I.FTZ.TRUNC.NTZ R3, R4 ;  /* 0x0000000400037305 */ /* 0x000e22000021f100 */
[----:B------:R-:W-:Y:S01]  /*4430*/  IMAD.MOV.U32 R19, RZ, RZ, R23 ;  /* 0x000000ffff137224 */ /* 0x000fe200078e0017 */
[----:B0-----:R0:W-:Y:S01]  /*4440*/  STG.E.U16 [R8.64], R3 ;  /* 0x0000000308007986 */ /* 0x0011e2000c101524 */
[----:B------:R-:W-:Y:S05]  /*4450*/  BRA `(.L_x_27336) ;  /* 0x00000d5000007947 */ /* 0x000fea0003800000 */
.L_x_27338:
        /* <DEDUP_REMOVED lines=9> */
.L_x_27345:
[----:B------:R-:W-:Y:S01]  /*44f0*/  F2FP.PACK_AB R4, RZ, R4 ;  /* 0x00000004ff04723e */ /* 0x000fe200000000ff */
[----:B------:R-:W-:-:S04]  /*4500*/  IMAD.MOV.U32 R19, RZ, RZ, R23 ;  /* 0x000000ffff137224 */ /* 0x000fc800078e0017 */
[----:B------:R0:W-:Y:S01]  /*4510*/  STG.E.U16 [R8.64], R4 ;  /* 0x0000000408007986 */ /* 0x0001e2000c101524 */
[----:B------:R-:W-:Y:S05]  /*4520*/  BRA `(.L_x_27336) ;  /* 0x00000c8000007947 */ /* 0x000fea0003800000 */
.L_x_27344:
        /* <DEDUP_REMOVED lines=10> */
.L_x_27347:
[----:B------:R-:W-:Y:S01]  /*45d0*/  F2FP.PACK_AB R3, RZ, R4 ;  /* 0x00000004ff03723e */ /* 0x000fe200000000ff */
[----:B------:R-:W-:-:S03]  /*45e0*/  IMAD.MOV.U32 R19, RZ, RZ, R23 ;  /* 0x000000ffff137224 */ /* 0x000fc600078e0017 */
[----:B------:R-:W-:-:S05]  /*45f0*/  PRMT R3, R3, 0x5410, RZ ;  /* 0x0000541003037816 */ /* 0x000fca00000000ff */
[----:B------:R0:W-:Y:S01]  /*4600*/  STG.E [R8.64], R3 ;  /* 0x0000000308007986 */ /* 0x0001e2000c101924 */
[----:B------:R-:W-:Y:S05]  /*4610*/  BRA `(.L_x_27336) ;  /* 0x00000b9000007947 */ /* 0x000fea0003800000 */
.L_x_27346:
[----:B------:R-:W-:Y:S02]  /*4620*/  FMUL.FTZ R4, R4, 1 ;  /* 0x3f80000004047820 */ /* 0x000fe40000410000 */
[----:B------:R-:W-:-:S04]  /*4630*/  IMAD.MOV.U32 R19, RZ, RZ, R23 ;  /* 0x000000ffff137224 */ /* 0x000fc800078e0017 */
[----:B------:R-:W0:Y:S02]  /*4640*/  F2F.F64.F32 R4, R4 ;  /* 0x0000000400047310 */ /* 0x000e240000201800 */
[----:B0-----:R0:W-:Y:S01]  /*4650*/  STG.E.64 [R8.64], R4 ;  /* 0x0000000408007986 */ /* 0x0011e2000c101b24 */
[----:B------:R-:W-:Y:S05]  /*4660*/  BRA `(.L_x_27336) ;  /* 0x00000b4000007947 */ /* 0x000fea0003800000 */
.L_x_27337:
        /* <DEDUP_REMOVED lines=13> */
.L_x_27350:
[----:B------:R-:W-:Y:S01]  /*4740*/  FMUL.FTZ R4, R4, 1 ;  /* 0x3f80000004047820 */ /* 0x000fe20000410000 */
[----:B------:R-:W-:Y:S01]  /*4750*/  CS2R R6, SRZ ;  /* 0x0000000000067805 */ /* 0x000fe2000001ff00 */
[----:B------:R-:W-:-:S04]  /*4760*/  IMAD.MOV.U32 R19, RZ, RZ, R23 ;  /* 0x000000ffff137224 */ /* 0x000fc800078e0017 */
[----:B------:R-:W0:Y:S02]  /*4770*/  F2F.F64.F32 R4, R4 ;  /* 0x0000000400047310 */ /* 0x000e240000201800 */
[----:B0-----:R0:W-:Y:S01]  /*4780*/  STG.E.128 [R8.64], R4 ;  /* 0x0000000408007986 */ /* 0x0011e2000c101d24 */
[----:B------:R-:W-:Y:S05]  /*4790*/  BRA `(.L_x_27336) ;  /* 0x00000a1000007947 */ /* 0x000fea0003800000 */
.L_x_27349:
        /* <DEDUP_REMOVED lines=20> */
.L_x_27354:
[----:B------:R-:W-:Y:S05]  /*48e0*/  BSYNC B0 ;  /* 0x0000000000007941 */ /* 0x000fea0003800000 */
.L_x_27353:
[----:B------:R-:W-:Y:S01]  /*48f0*/  LOP3.LUT R5, R0, R5, RZ, 0xfc, !PT ;  /* 0x0000000500057212 */ /* 0x000fe200078efcff */
[----:B------:R-:W-:-:S04]  /*4900*/  IMAD.MOV.U32 R19, RZ, RZ, R23 ;  /* 0x000000ffff137224 */ /* 0x000fc800078e0017 */
[----:B------:R0:W-:Y:S01]  /*4910*/  STG.E.U8 [R8.64], R5 ;  /* 0x0000000508007986 */ /* 0x0001e2000c101124 */
[----:B------:R-:W-:Y:S05]  /*4920*/  BRA `(.L_x_27336) ;  /* 0x0000088000007947 */ /* 0x000fea0003800000 */
.L_x_27352:
        /* <DEDUP_REMOVED lines=12> */
.L_x_27356:
[----:B------:R-:W-:Y:S01]  /*49f0*/  IMAD.MOV.U32 R0, RZ, RZ, 0x7f ;  /* 0x0000007fff007424 */ /* 0x000fe200078e00ff */
[----:B------:R-:W-:-:S04]  /*4a00*/  ISETP.GT.U32.AND P0, PT, R5, 0x7f800000, PT ;  /* 0x7f8000000500780c */ /* 0x000fc80003f04070 */
[----:B------:R-:W-:-:S04]  /*4a10*/  SEL R0, R0, 0x7c, P0 ;  /* 0x0000007c00007807 */ /* 0x000fc80000000000 */
.L_x_27357:
[----:B------:R-:W-:Y:S05]  /*4a20*/  BSYNC B0 ;  /* 0x0000000000007941 */ /* 0x000fea0003800000 */
.L_x_27355:
[----:B------:R-:W-:Y:S01]  /*4a30*/  LOP3.LUT R4, R4, 0x80000000, RZ, 0xc0, !PT ;  /* 0x8000000004047812 */ /* 0x000fe200078ec0ff */
[----:B------:R-:W-:-:S03]  /*4a40*/  IMAD.MOV.U32 R19, RZ, RZ, R23 ;  /* 0x000000ffff137224 */ /* 0x000fc600078e0017 */
[----:B------:R-:W-:-:S04]  /*4a50*/  SHF.R.U32.HI R3, RZ, 0x18, R4 ;  /* 0x00000018ff037819 */ /* 0x000fc80000011604 */
[----:B------:R-:W-:-:S05]  /*4a60*/  LOP3.LUT R3, R0, R3, RZ, 0xfc, !PT ;  /* 0x0000000300037212 */ /* 0x000fca00078efcff */
[----:B------:R0:W-:Y:S01]  /*4a70*/  STG.E.U8 [R8.64], R3 ;  /* 0x0000000308007986 */ /* 0x0001e2000c101124 */
[----:B------:R-:W-:Y:S05]  /*4a80*/  BRA `(.L_x_27336) ;  /* 0x0000072000007947 */ /* 0x000fea0003800000 */
.L_x_27351:
[----:B------:R-:W-:Y:S01]  /*4a90*/  F2FP.BF16.PACK_AB R4, RZ, R4 ;  /* 0x00000004ff04723e */ /* 0x000fe200000010ff */
[----:B------:R-:W-:-:S04]  /*4aa0*/  IMAD.MOV.U32 R19, RZ, RZ, R23 ;  /* 0x000000ffff137224 */ /* 0x000fc800078e0017 */
[----:B------:R0:W-:Y:S01]  /*4ab0*/  STG.E.U16 [R8.64], R4 ;  /* 0x0000000408007986 */ /* 0x0001e2000c101524 */
[----:B------:R-:W-:Y:S05]  /*4ac0*/  BRA `(.L_x_27336) ;  /* 0x000006e000007947 */ /* 0x000fea0003800000 */
.L_x_27348:
        /* <DEDUP_REMOVED lines=12> */
.L_x_27360:
        /* <DEDUP_REMOVED lines=16> */
.L_x_27363:
[----:B------:R-:W-:-:S04]  /*4c90*/  LOP3.LUT R4, R4, 0x80000000, RZ, 0xc0, !PT ;  /* 0x8000000004047812 */ /* 0x000fc800078ec0ff */
[----:B------:R-:W-:-:S04]  /*4ca0*/  SHF.R.U32.HI R4, RZ, 0x18, R4 ;  /* 0x00000018ff047819 */ /* 0x000fc80000011604 */
[----:B------:R-:W-:-:S04]  /*4cb0*/  LOP3.LUT R3, R3, R4, RZ, 0xfc, !PT ;  /* 0x0000000403037212 */ /* 0x000fc800078efcff */
[----:B------:R-:W-:Y:S02]  /*4cc0*/  PRMT R0, R3, 0x7610, R0 ;  /* 0x0000761003007816 */ /* 0x000fe40000000000 */
.L_x_27362:
[----:B------:R-:W-:Y:S05]  /*4cd0*/  BSYNC B0 ;  /* 0x0000000000007941 */ /* 0x000fea0003800000 */
.L_x_27361:
[----:B------:R0:W-:Y:S01]  /*4ce0*/  STG.E.U8 [R8.64], R0 ;  /* 0x0000000008007986 */ /* 0x0001e2000c101124 */
[----:B------:R-:W-:Y:S01]  /*4cf0*/  IMAD.MOV.U32 R19, RZ, RZ, R23 ;  /* 0x000000ffff137224 */ /* 0x000fe200078e0017 */
[----:B------:R-:W-:Y:S05]  /*4d00*/  BRA `(.L_x_27336) ;  /* 0x000004a000007947 */ /* 0x000fea0003800000 */
.L_x_27359:
        /* <DEDUP_REMOVED lines=16> */
.L_x_27366:
[----:B------:R-:W-:-:S04]  /*4e10*/  LOP3.LUT R4, R4, 0x80000000, RZ, 0xc0, !PT ;  /* 0x8000000004047812 */ /* 0x000fc800078ec0ff */
[----:B------:R-:W-:-:S04]  /*4e20*/  SHF.R.U32.HI R4, RZ, 0x18, R4 ;  /* 0x00000018ff047819 */ /* 0x000fc80000011604 */
[----:B------:R-:W-:-:S04]  /*4e30*/  LOP3.LUT R3, R3, R4, RZ, 0xfc, !PT ;  /* 0x0000000403037212 */ /* 0x000fc800078efcff */
[----:B------:R-:W-:Y:S02]  /*4e40*/  PRMT R0, R3, 0x7610, R0 ;  /* 0x0000761003007816 */ /* 0x000fe40000000000 */
.L_x_27365:
[----:B------:R-:W-:Y:S05]  /*4e50*/  BSYNC B0 ;  /* 0x0000000000007941 */ /* 0x000fea0003800000 */
.L_x_27364:
[----:B------:R0:W-:Y:S01]  /*4e60*/  STG.E.U8 [R8.64], R0 ;  /* 0x0000000008007986 */ /* 0x0001e2000c101124 */
[----:B------:R-:W-:Y:S01]  /*4e70*/  IMAD.MOV.U32 R19, RZ, RZ, R23 ;  /* 0x000000ffff137224 */ /* 0x000fe200078e0017 */
[----:B------:R-:W-:Y:S05]  /*4e80*/  BRA `(.L_x_27336) ;  /* 0x0000032000007947 */ /* 0x000fea0003800000 */
.L_x_27358:
        /* <DEDUP_REMOVED lines=22> */
.L_x_27341:
        /* <DEDUP_REMOVED lines=19> */
[----:B------:R-:W-:Y:S01]  /*5120*/  IMAD.MOV.U32 R19, RZ, RZ, R23 ;  /* 0x000000ffff137224 */ /* 0x000fe200078e0017 */
[----:B------:R-:W-:Y:S05]  /*5130*/  BRA `(.L_x_27336) ;  /* 0x0000007000007947 */ /* 0x000fea0003800000 */
.L_x_27368:
[----:B------:R-:W0:Y:S01]  /*5140*/  F2I.U64.TRUNC R4, R4 ;  /* 0x0000000400047311 */ /* 0x000e22000020d800 */
[----:B------:R-:W-:Y:S01]  /*5150*/  IMAD.MOV.U32 R19, RZ, RZ, R23 ;  /* 0x000000ffff137224 */ /* 0x000fe200078e0017 */
[----:B0-----:R0:W-:Y:S01]  /*5160*/  STG.E.64 [R8.64], R4 ;  /* 0x0000000408007986 */ /* 0x0011e2000c101b24 */
[----:B------:R-:W-:Y:S05]  /*5170*/  BRA `(.L_x_27336) ;  /* 0x0000003000007947 */ /* 0x000fea0003800000 */
.L_x_27367:
[----:B------:R-:W0:Y:S01]  /*5180*/  F2I.FTZ.U32.TRUNC.NTZ R3, R4 ;  /* 0x0000000400037305 */ /* 0x000e22000021f000 */
[----:B------:R-:W-:Y:S01]  /*5190*/  IMAD.MOV.U32 R19, RZ, RZ, R23 ;  /* 0x000000ffff137224 */ /* 0x000fe200078e0017 */
[----:B0-----:R0:W-:Y:S06]  /*51a0*/  STG.E [R8.64], R3 ;  /* 0x0000000308007986 */ /* 0x0011ec000c101924 */
.L_x_27336:
[----:B------:R-:W-:Y:S05]  /*51b0*/  BSYNC B6 ;  /* 0x0000000000067941 */ /* 0x000fea0003800000 */
.L_x_27335:
        /* <DEDUP_REMOVED lines=19> */
[----:B-----5:R-:W0:Y:S02]  /*52f0*/  F2I.FTZ.TRUNC.NTZ R3, R22 ;  /* 0x0000001600037305 */ /* 0x020e24000021f100 */
[----:B0-----:R0:W-:Y:S01]  /*5300*/  STG.E.U8 [R8.64], R3 ;  /* 0x0000000308007986 */ /* 0x0011e2000c101124 */
[----:B------:R-:W-:Y:S05]  /*5310*/  BRA `(.L_x_27376) ;  /* 0x00000d7000007947 */ /* 0x000fea0003800000 */
.L_x_27374:
[----:B-----5:R-:W0:Y:S02]  /*5320*/  F2I.S64.TRUNC R22, R22 ;  /* 0x0000001600167311 */ /* 0x020e24000020d900 */
[----:B0-----:R-:W-:-:S05]  /*5330*/  IMAD.MOV.U32 R3, RZ, RZ, R22 ;  /* 0x000000ffff037224 */ /* 0x001fca00078e0016 */
[----:B------:R0:W-:Y:S01]  /*5340*/  STG.E.U8 [R8.64], R3 ;  /* 0x0000000308007986 */ /* 0x0001e2000c101124 */
[----:B------:R-:W-:Y:S05]  /*5350*/  BRA `(.L_x_27376) ;  /* 0x00000d3000007947 */ /* 0x000fea0003800000 */
.L_x_27373:
[----:B------:R-:W-:-:S13]  /*5360*/  ISETP.NE.AND P0, PT, R0, 0x2, PT ;  /* 0x000000020000780c */ /* 0x000fda0003f05270 */
[----:B------:R-:W-:Y:S05]  /*5370*/  @!P0 BRA `(.L_x_27377) ;  /* 0x000000a000008947 */ /* 0x000fea0003800000 */
[----:B------:R-:W-:-:S13]  /*5380*/  ISETP.NE.AND P0, PT, R0, 0x3, PT ;  /* 0x000000030000780c */ /* 0x000fda0003f05270 */
[----:B------:R-:W-:Y:S05]  /*5390*/  @!P0 BRA `(.L_x_27378) ;  /* 0x0000005000008947 */ /* 0x000fea0003800000 */
[----:B------:R-:W-:-:S13]  /*53a0*/  ISETP.NE.AND P0, PT, R0, 0x4, PT ;  /* 0x000000040000780c */ /* 0x000fda0003f05270 */
[----:B------:R-:W-:Y:S05]  /*53b0*/  @P0 BRA `(.L_x_27375) ;  /* 0x00000b4000000947 */ /* 0x000fea0003800000 */
[----:B-----5:R-:W0:Y:S02]  /*53c0*/  F2I.S64.TRUNC R22, R22 ;  /* 0x0000001600167311 */ /* 0x020e24000020d900 */
[----:B0-----:R0:W-:Y:S01]  /*53d0*/  STG.E.64 [R8.64], R22 ;  /* 0x0000001608007986 */ /* 0x0011e2000c101b24 */
[----:B------:R-:W-:Y:S05]  /*53e0*/  BRA `(.L_x_27376) ;  /* 0x00000ca000007947 */ /* 0x000fea0003800000 */
.L_x_27378:
[----:B-----5:R-:W0:Y:S02]  /*53f0*/  F2I.FTZ.TRUNC.NTZ R3, R22 ;  /* 0x0000001600037305 */ /* 0x020e24000021f100 */
[----:B0-----:R0:W-:Y:S01]  /*5400*/  STG.E [R8.64], R3 ;  /* 0x0000000308007986 */ /* 0x0011e2000c101924 */
[----:B------:R-:W-:Y:S05]  /*5410*/  BRA `(.L_x_27376) ;  /* 0x00000c7000007947 */ /* 0x000fea0003800000 */
.L_x_27377:
[----:B-----5:R-:W0:Y:S02]  /*5420*/  F2I.FTZ.TRUNC.NTZ R3, R22 ;  /* 0x0000001600037305 */ /* 0x020e24000021f100 */
[----:B0-----:R0:W-:Y:S01]  /*5430*/  STG.E.U16 [R8.64], R3 ;  /* 0x0000000308007986 */ /* 0x0011e2000c101524 */
[----:B------:R-:W-:Y:S05]  /*5440*/  BRA `(.L_x_27376) ;  /* 0x00000c4000007947 */ /* 0x000fea0003800000 */
.L_x_27372:
[----:B------:R-:W-:-:S13]  /*5450*/  ISETP.GT.AND P0, PT, R0, 0x6, PT ;  /* 0x000000060000780c */ /* 0x000fda0003f04270 */
[----:B------:R-:W-:Y:S05]  /*5460*/  @P0 BRA `(.L_x_27379) ;  /* 0x0000009000000947 */ /* 0x000fea0003800000 */
[----:B------:R-:W-:-:S13]  /*5470*/  ISETP.NE.AND P0, PT, R0, 0x5, PT ;  /* 0x000000050000780c */ /* 0x000fda0003f05270 */
[----:B------:R-:W-:Y:S05]  /*5480*/  @!P0 BRA `(.L_x_27380) ;  /* 0x0000004000008947 */ /* 0x000fea0003800000 */
[----:B------:R-:W-:-:S13]  /*5490*/  ISETP.NE.AND P0, PT, R0, 0x6, PT ;  /* 0x000000060000780c */ /* 0x000fda0003f05270 */
[----:B------:R-:W-:Y:S05]  /*54a0*/  @P0 BRA `(.L_x_27375) ;  /* 0x00000a5000000947 */ /* 0x000fea0003800000 */
[----:B-----5:R0:W-:Y:S01]  /*54b0*/  STG.E [R8.64], R22 ;  /* 0x0000001608007986 */ /* 0x0201e2000c101924 */
[----:B------:R-:W-:Y:S05]  /*54c0*/  BRA `(.L_x_27376) ;  /* 0x00000bc000007947 */ /* 0x000fea0003800000 */
.L_x_27380:
[----:B-----5:R-:W-:-:S05]  /*54d0*/  F2FP.PACK_AB R22, RZ, R22 ;  /* 0x00000016ff16723e */ /* 0x020fca00000000ff */
[----:B------:R0:W-:Y:S01]  /*54e0*/  STG.E.U16 [R8.64], R22 ;  /* 0x0000001608007986 */ /* 0x0001e2000c101524 */
[----:B------:R-:W-:Y:S05]  /*54f0*/  BRA `(.L_x_27376) ;  /* 0x00000b9000007947 */ /* 0x000fea0003800000 */
.L_x_27379:
[----:B------:R-:W-:-:S13]  /*5500*/  ISETP.NE.AND P0, PT, R0, 0x7, PT ;  /* 0x000000070000780c */ /* 0x000fda0003f05270 */
[----:B------:R-:W-:Y:S05]  /*5510*/  @!P0 BRA `(.L_x_27381) ;  /* 0x000000b000008947 */ /* 0x000fea0003800000 */
[----:B------:R-:W-:-:S13]  /*5520*/  ISETP.NE.AND P0, PT, R0, 0x8, PT ;  /* 0x000000080000780c */ /* 0x000fda0003f05270 */
[----:B------:R-:W-:Y:S05]  /*5530*/  @!P0 BRA `(.L_x_27382) ;  /* 0x0000005000008947 */ /* 0x000fea0003800000 */
[----:B------:R-:W-:-:S13]  /*5540*/  ISETP.NE.AND P0, PT, R0, 0x9, PT ;  /* 0x000000090000780c */ /* 0x000fda0003f05270 */
[----:B------:R-:W-:Y:S05]  /*5550*/  @P0 BRA `(.L_x_27375) ;  /* 0x000009a000000947 */ /* 0x000fea0003800000 */
[----:B------:R-:W-:-:S05]  /*5560*/  IMAD.MOV.U32 R23, RZ, RZ, RZ ;  /* 0x000000ffff177224 */ /* 0x000fca00078e00ff */
[----:B-----5:R0:W-:Y:S01]  /*5570*/  STG.E.64 [R8.64], R22 ;  /* 0x0000001608007986 */ /* 0x0201e2000c101b24 */
[----:B------:R-:W-:Y:S05]  /*5580*/  BRA `(.L_x_27376) ;  /* 0x00000b0000007947 */ /* 0x000fea0003800000 */
.L_x_27382:
[----:B-----5:R-:W-:-:S04]  /*5590*/  F2FP.PACK_AB R3, RZ, R22 ;  /* 0x00000016ff03723e */ /* 0x020fc800000000ff */
[----:B------:R-:W-:-:S05]  /*55a0*/  PRMT R3, R3, 0x5410, RZ ;  /* 0x0000541003037816 */ /* 0x000fca00000000ff */
[----:B------:R0:W-:Y:S01]  /*55b0*/  STG.E [R8.64], R3 ;  /* 0x0000000308007986 */ /* 0x0001e2000c101924 */
[----:B------:R-:W-:Y:S05]  /*55c0*/  BRA `(.L_x_27376) ;  /* 0x00000ac000007947 */ /* 0x000fea0003800000 */
.L_x_27381:
[----:B-----5:R-:W-:-:S06]  /*55d0*/  FMUL.FTZ R4, R22, 1 ;  /* 0x3f80000016047820 */ /* 0x020fcc0000410000 */
[----:B------:R-:W0:Y:S02]  /*55e0*/  F2F.F64.F32 R4, R4 ;  /* 0x0000000400047310 */ /* 0x000e240000201800 */
[----:B0-----:R0:W-:Y:S01]  /*55f0*/  STG.E.64 [R8.64], R4 ;  /* 0x0000000408007986 */ /* 0x0011e2000c101b24 */
[----:B------:R-:W-:Y:S05]  /*5600*/  BRA `(.L_x_27376) ;  /* 0x00000a8000007947 */ /* 0x000fea0003800000 */
.L_x_27371:
        /* <DEDUP_REMOVED lines=8> */
[----:B-----5:R-:W-:-:S04]  /*5690*/  FSETP.NEU.FTZ.AND P0, PT, R22, RZ, PT ;  /* 0x000000ff1600720b */ /* 0x020fc80003f1d000 */
[----:B------:R-:W-:-:S05]  /*56a0*/  SEL R3, RZ, 0x1, !P0 ;  /* 0x00000001ff037807 */ /* 0x000fca0004000000 */
[----:B------:R0:W-:Y:S01]  /*56b0*/  STG.E.U8 [R8.64], R3 ;  /* 0x0000000308007986 */ /* 0x0001e2000c101124 */
[----:B------:R-:W-:Y:S05]  /*56c0*/  BRA `(.L_x_27376) ;  /* 0x000009c000007947 */ /* 0x000fea0003800000 */
.L_x_27385:
[----:B-----5:R-:W-:Y:S01]  /*56d0*/  FMUL.FTZ R4, R22, 1 ;  /* 0x3f80000016047820 */ /* 0x020fe20000410000 */
[----:B------:R-:W-:-:S05]  /*56e0*/  CS2R R6, SRZ ;  /* 0x0000000000067805 */ /* 0x000fca000001ff00 */
[----:B------:R-:W0:Y:S02]  /*56f0*/  F2F.F64.F32 R4, R4 ;  /* 0x0000000400047310 */ /* 0x000e240000201800 */
[----:B0-----:R0:W-:Y:S01]  /*5700*/  STG.E.128 [R8.64], R4 ;  /* 0x0000000408007986 */ /* 0x0011e2000c101d24 */
[----:B------:R-:W-:Y:S05]  /*5710*/  BRA `(.L_x_27376) ;  /* 0x0000097000007947 */ /* 0x000fea0003800000 */
.L_x_27384:
[----:B------:R-:W-:-:S13]  /*5720*/  ISETP.NE.AND P0, PT, R0, 0xf, PT ;  /* 0x0000000f0000780c */ /* 0x000fda0003f05270 */
[----:B------:R-:W-:Y:S05]  /*5730*/  @!P0 BRA `(.L_x_27386) ;  /* 0x000002b000008947 */ /* 0x000fea0003800000 */
[----:B------:R-:W-:-:S13]  /*5740*/  ISETP.NE.AND P0, PT, R0, 0x17, PT ;  /* 0x000000170000780c */ /* 0x000fda0003f05270 */
[----:B------:R-:W-:Y:S05]  /*5750*/  @!P0 BRA `(.L_x_27387) ;  /* 0x0000014000008947 */ /* 0x000fea0003800000 */
[----:B------:R-:W-:-:S13]  /*5760*/  ISETP.NE.AND P0, PT, R0, 0x18, PT ;  /* 0x000000180000780c */ /* 0x000fda0003f05270 */
[----:B------:R-:W-:Y:S05]  /*5770*/  @P0 BRA `(.L_x_27375) ;  /* 0x0000078000000947 */ /* 0x000fea0003800000 */
[C---:B-----5:R-:W-:Y:S01]  /*5780*/  LOP3.LUT R4, R22.reuse, 0x7fffffff, RZ, 0xc0, !PT ;  /* 0x7fffffff16047812 */ /* 0x060fe200078ec0ff */
        /* <DEDUP_REMOVED lines=13> */
.L_x_27389:
[----:B------:R-:W-:Y:S05]  /*5860*/  BSYNC B0 ;  /* 0x0000000000007941 */ /* 0x000fea0003800000 */
.L_x_27388:
[----:B------:R-:W-:-:S05]  /*5870*/  LOP3.LUT R5, R0, R5, RZ, 0xfc, !PT ;  /* 0x0000000500057212 */ /* 0x000fca00078efcff */
[----:B------:R0:W-:Y:S01]  /*5880*/  STG.E.U8 [R8.64], R5 ;  /* 0x0000000508007986 */ /* 0x0001e2000c101124 */
[----:B------:R-:W-:Y:S05]  /*5890*/  BRA `(.L_x_27376) ;  /* 0x000007f000007947 */ /* 0x000fea0003800000 */
.L_x_27387:
[----:B-----5:R-:W-:Y:S01]  /*58a0*/  LOP3.LUT R4, R22, 0x7fffffff, RZ, 0xc0, !PT ;  /* 0x7fffffff16047812 */ /* 0x020fe200078ec0ff */
        /* <DEDUP_REMOVED lines=11> */
.L_x_27391:
[----:B------:R-:W-:Y:S01]  /*5960*/  IMAD.MOV.U32 R0, RZ, RZ, 0x7f ;  /* 0x0000007fff007424 */ /* 0x000fe200078e00ff */
[----:B------:R-:W-:-:S04]  /*5970*/  ISETP.GT.U32.AND P0, PT, R4, 0x7f800000, PT ;  /* 0x7f8000000400780c */ /* 0x000fc80003f04070 */
[----:B------:R-:W-:-:S04]  /*5980*/  SEL R0, R0, 0x7c, P0 ;  /* 0x0000007c00007807 */ /* 0x000fc80000000000 */
.L_x_27392:
[----:B------:R-:W-:Y:S05]  /*5990*/  BSYNC B0 ;  /* 0x0000000000007941 */ /* 0x000fea0003800000 */
.L_x_27390:
[----:B------:R-:W-:-:S04]  /*59a0*/  LOP3.LUT R22, R22, 0x80000000, RZ, 0xc0, !PT ;  /* 0x8000000016167812 */ /* 0x000fc800078ec0ff */
[----:B------:R-:W-:-:S04]  /*59b0*/  SHF.R.U32.HI R3, RZ, 0x18, R22 ;  /* 0x00000018ff037819 */ /* 0x000fc80000011616 */
[----:B------:R-:W-:-:S05]  /*59c0*/  LOP3.LUT R3, R0, R3, RZ, 0xfc, !PT ;  /* 0x0000000300037212 */ /* 0x000fca00078efcff */
[----:B------:R0:W-:Y:S01]  /*59d0*/  STG.E.U8 [R8.64], R3 ;  /* 0x0000000308007986 */ /* 0x0001e2000c101124 */
[----:B------:R-:W-:Y:S05]  /*59e0*/  BRA `(.L_x_27376) ;  /* 0x000006a000007947 */ /* 0x000fea0003800000 */
.L_x_27386:
[----:B-----5:R-:W-:-:S05]  /*59f0*/  F2FP.BF16.PACK_AB R22, RZ, R22 ;  /* 0x00000016ff16723e */ /* 0x020fca00000010ff */
[----:B------:R0:W-:Y:S01]  /*5a00*/  STG.E.U16 [R8.64], R22 ;  /* 0x0000001608007986 */ /* 0x0001e2000c101524 */
[----:B------:R-:W-:Y:S05]  /*5a10*/  BRA `(.L_x_27376) ;  /* 0x0000067000007947 */ /* 0x000fea0003800000 */
.L_x_27383:
        /* <DEDUP_REMOVED lines=8> */
[----:B-----5:R-:W0:Y:S02]  /*5aa0*/  F2I.FTZ.U32.TRUNC.NTZ R3, R22 ;  /* 0x0000001600037305 */ /* 0x020e24000021f000 */
[----:B0-----:R0:W-:Y:S01]  /*5ab0*/  STG.E.U16 [R8.64], R3 ;  /* 0x0000000308007986 */ /* 0x0011e2000c101524 */
[----:B------:R-:W-:Y:S05]  /*5ac0*/  BRA `(.L_x_27376) ;  /* 0x000005c000007947 */ /* 0x000fea0003800000 */
.L_x_27395:
[----:B-----5:R-:W-:Y:S01]  /*5ad0*/  LOP3.LUT R3, R22, 0x7fffffff, RZ, 0xc0, !PT ;  /* 0x7fffffff16037812 */ /* 0x020fe200078ec0ff */
        /* <DEDUP_REMOVED lines=15> */
.L_x_27398:
[----:B------:R-:W-:-:S04]  /*5bd0*/  LOP3.LUT R22, R22, 0x80000000, RZ, 0xc0, !PT ;  /* 0x8000000016167812 */ /* 0x000fc800078ec0ff */
[----:B------:R-:W-:-:S04]  /*5be0*/  SHF.R.U32.HI R3, RZ, 0x18, R22 ;  /* 0x00000018ff037819 */ /* 0x000fc80000011616 */
[----:B------:R-:W-:-:S04]  /*5bf0*/  LOP3.LUT R0, R0, R3, RZ, 0xfc, !PT ;  /* 0x0000000300007212 */ /* 0x000fc800078efcff */
[----:B------:R-:W-:Y:S02]  /*5c00*/  PRMT R4, R0, 0x7610, R4 ;  /* 0x0000761000047816 */ /* 0x000fe40000000004 */
.L_x_27397:
[----:B------:R-:W-:Y:S05]  /*5c10*/  BSYNC B0 ;  /* 0x0000000000007941 */ /* 0x000fea0003800000 */
.L_x_27396:
[----:B------:R0:W-:Y:S01]  /*5c20*/  STG.E.U8 [R8.64], R4 ;  /* 0x0000000408007986 */ /* 0x0001e2000c101124 */
[----:B------:R-:W-:Y:S05]  /*5c30*/  BRA `(.L_x_27376) ;  /* 0x0000045000007947 */ /* 0x000fea0003800000 */
.L_x_27394:
        /* <DEDUP_REMOVED lines=16> */
.L_x_27401:
[----:B------:R-:W-:-:S04]  /*5d40*/  LOP3.LUT R22, R22, 0x80000000, RZ, 0xc0, !PT ;  /* 0x8000000016167812 */ /* 0x000fc800078ec0ff */
[----:B------:R-:W-:-:S04]  /*5d50*/  SHF.R.U32.HI R3, RZ, 0x18, R22 ;  /* 0x00000018ff037819 */ /* 0x000fc80000011616 */
[----:B------:R-:W-:-:S04]  /*5d60*/  LOP3.LUT R0, R0, R3, RZ, 0xfc, !PT ;  /* 0x0000000300007212 */ /* 0x000fc800078efcff */
[----:B------:R-:W-:Y:S02]  /*5d70*/  PRMT R4, R0, 0x7610, R4 ;  /* 0x0000761000047816 */ /* 0x000fe40000000004 */
.L_x_27400:
[----:B------:R-:W-:Y:S05]  /*5d80*/  BSYNC B0 ;  /* 0x0000000000007941 */ /* 0x000fea0003800000 */
.L_x_27399:
[----:B------:R0:W-:Y:S01]  /*5d90*/  STG.E.U8 [R8.64], R4 ;  /* 0x0000000408007986 */ /* 0x0001e2000c101124 */
[----:B------:R-:W-:Y:S05]  /*5da0*/  BRA `(.L_x_27376) ;  /* 0x000002e000007947 */ /* 0x000fea0003800000 */
.L_x_27393:
[----:B------:R-:W-:-:S13]  /*5db0*/  ISETP.NE.AND P0, PT, R0, 0x1c, PT ;  /* 0x0000001c0000780c */ /* 0x000fda0003f05270 */
[----:B------:R-:W-:Y:S05]  /*5dc0*/  @!P0 BRA `(.L_x_27402) ;  /* 0x000002a000008947 */ /* 0x000fea0003800000 */
[----:B------:R-:W-:-:S13]  /*5dd0*/  ISETP.NE.AND P0, PT, R0, 0x1d, PT ;  /* 0x0000001d0000780c */ /* 0x000fda0003f05270 */
[----:B------:R-:W-:Y:S05]  /*5de0*/  @!P0 BRA `(.L_x_27403) ;  /* 0x0000025000008947 */ /* 0x000fea0003800000 */
[----:B------:R-:W-:-:S13]  /*5df0*/  ISETP.NE.AND P0, PT, R0, 0x2c, PT ;  /* 0x0000002c0000780c */ /* 0x000fda0003f05270 */
[----:B------:R-:W-:Y:S05]  /*5e00*/  @P0 BRA `(.L_x_27375) ;  /* 0x000000f000000947 */ /* 0x000fea0003800000 */
[----:B-----5:R-:W-:Y:S02]  /*5e10*/  SHF.R.U32.HI R4, RZ, 0x17, R22 ;  /* 0x00000017ff047819 */ /* 0x020fe40000011616 */
        /* <DEDUP_REMOVED lines=14> */
.L_x_27375:
        /* <DEDUP_REMOVED lines=15> */
[----:B-----5:R-:W-:Y:S02]  /*5ff0*/  MOV R22, 0x0 ;  /* 0x0000000000167802 */ /* 0x020fe40000000f00 */
[----:B------:R-:W-:-:S04]  /*6000*/  IADD3 R20, P0, P1, -R0, R3, R20 ;  /* 0x0000000300147210 */ /* 0x000fc8000791e114 */
[----:B------:R-:W-:-:S04]  /*6010*/  IADD3.X R21, ~R22, R9, R21, P0, P1 ;  /* 0x0000000916157210 */ /* 0x000fc800007e2515 */
[----:B0123--:R-:W-:Y:S05]  /*6020*/  CALL.ABS.NOINC R14 ;  /* 0x000000000e007343 */ /* 0x00ffea0003c00000 */
[----:B------:R-:W-:Y:S05]  /*6030*/  BRA `(.L_x_27376) ;  /* 0x0000005000007947 */ /* 0x000fea0003800000 */
.L_x_27403:
[----:B-----5:R-:W0:Y:S02]  /*6040*/  F2I.U64.TRUNC R22, R22 ;  /* 0x0000001600167311 */ /* 0x020e24000020d800 */
[----:B0-----:R0:W-:Y:S01]  /*6050*/  STG.E.64 [R8.64], R22 ;  /* 0x0000001608007986 */ /* 0x0011e2000c101b24 */
[----:B------:R-:W-:Y:S05]  /*6060*/  BRA `(.L_x_27376) ;  /* 0x0000002000007947 */ /* 0x000fea0003800000 */
.L_x_27402:
[----:B-----5:R-:W0:Y:S02]  /*6070*/  F2I.FTZ.U32.TRUNC.NTZ R3, R22 ;  /* 0x0000001600037305 */ /* 0x020e24000021f000 */
[----:B0-----:R0:W-:Y:S02]  /*6080*/  STG.E [R8.64], R3 ;  /* 0x0000000308007986 */ /* 0x0011e4000c101924 */
.L_x_27376:
        /* <DEDUP_REMOVED lines=19> */
[----:B-1----:R-:W0:Y:S02]  /*61c0*/  F2I.FTZ.TRUNC.NTZ R3, R24 ;  /* 0x0000001800037305 */ /* 0x002e24000021f100 */
[----:B0-----:R0:W-:Y:S01]  /*61d0*/  STG.E.U8 [R8.64], R3 ;  /* 0x0000000308007986 */ /* 0x0011e2000c101124 */
[----:B------:R-:W-:Y:S05]  /*61e0*/  BRA `(.L_x_27409) ;  /* 0x00000d7000007947 */ /* 0x000fea0003800000 */
.L_x_27407:
[----:B-1-3--:R-:W0:Y:S02]  /*61f0*/  F2I.S64.TRUNC R24, R24 ;  /* 0x0000001800187311 */ /* 0x00ae24000020d900 */
[----:B0-----:R-:W-:-:S05]  /*6200*/  IMAD.MOV.U32 R3, RZ, RZ, R24 ;  /* 0x000000ffff037224 */ /* 0x001fca00078e0018 */
[----:B------:R0:W-:Y:S01]  /*6210*/  STG.E.U8 [R8.64], R3 ;  /* 0x0000000308007986 */ /* 0x0001e2000c101124 */
[----:B------:R-:W-:Y:S05]  /*6220*/  BRA `(.L_x_27409) ;  /* 0x00000d3000007947 */ /* 0x000fea0003800000 */
.L_x_27406:
[----:B------:R-:W-:-:S13]  /*6230*/  ISETP.NE.AND P0, PT, R0, 0x2, PT ;  /* 0x000000020000780c */ /* 0x000fda0003f05270 */
[----:B------:R-:W-:Y:S05]  /*6240*/  @!P0 BRA `(.L_x_27410) ;  /* 0x000000a000008947 */ /* 0x000fea0003800000 */
[----:B------:R-:W-:-:S13]  /*6250*/  ISETP.NE.AND P0, PT, R0, 0x3, PT ;  /* 0x000000030000780c */ /* 0x000fda0003f05270 */
[----:B------:R-:W-:Y:S05]  /*6260*/  @!P0 BRA `(.L_x_27411) ;  /* 0x0000005000008947 */ /* 0x000fea0003800000 */
[----:B------:R-:W-:-:S13]  /*6270*/  ISETP.NE.AND P0, PT, R0, 0x4, PT ;  /* 0x000000040000780c */ /* 0x000fda0003f05270 */
[----:B------:R-:W-:Y:S05]  /*6280*/  @P0 BRA `(.L_x_27408) ;  /* 0x00000b4000000947 */ /* 0x000fea0003800000 */
[----:B-1-3--:R-:W0:Y:S02]  /*6290*/  F2I.S64.TRUNC R24, R24 ;  /* 0x0000001800187311 */ /* 0x00ae24000020d900 */
[----:B0-----:R0:W-:Y:S01]  /*62a0*/  STG.E.64 [R8.64], R24 ;  /* 0x0000001808007986 */ /* 0x0011e2000c101b24 */
[----:B------:R-:W-:Y:S05]  /*62b0*/  BRA `(.L_x_27409) ;  /* 0x00000ca000007947 */ /* 0x000fea0003800000 */
.L_x_27411:
[----:B-1----:R-:W0:Y:S02]  /*62c0*/  F2I.FTZ.TRUNC.NTZ R3, R24 ;  /* 0x0000001800037305 */ /* 0x002e24000021f100 */
[----:B0-----:R0:W-:Y:S01]  /*62d0*/  STG.E [R8.64], R3 ;  /* 0x0000000308007986 */ /* 0x0011e2000c101924 */
[----:B------:R-:W-:Y:S05]  /*62e0*/  BRA `(.L_x_27409) ;  /* 0x00000c7000007947 */ /* 0x000fea0003800000 */
.L_x_27410:
[----:B-1----:R-:W0:Y:S02]  /*62f0*/  F2I.FTZ.TRUNC.NTZ R3, R24 ;  /* 0x0000001800037305 */ /* 0x002e24000021f100 */
[----:B0-----:R0:W-:Y:S01]  /*6300*/  STG.E.U16 [R8.64], R3 ;  /* 0x0000000308007986 */ /* 0x0011e2000c101524 */
[----:B------:R-:W-:Y:S05]  /*6310*/  BRA `(.L_x_27409) ;  /* 0x00000c4000007947 */ /* 0x000fea0003800000 */
.L_x_27405:
[----:B------:R-:W-:-:S13]  /*6320*/  ISETP.GT.AND P0, PT, R0, 0x6, PT ;  /* 0x000000060000780c */ /* 0x000fda0003f04270 */
[----:B------:R-:W-:Y:S05]  /*6330*/  @P0 BRA `(.L_x_27412) ;  /* 0x0000009000000947 */ /* 0x000fea0003800000 */
[----:B------:R-:W-:-:S13]  /*6340*/  ISETP.NE.AND P0, PT, R0, 0x5, PT ;  /* 0x000000050000780c */ /* 0x000fda0003f05270 */
[----:B------:R-:W-:Y:S05]  /*6350*/  @!P0 BRA `(.L_x_27413) ;  /* 0x0000004000008947 */ /* 0x000fea0003800000 */
[----:B------:R-:W-:-:S13]  /*6360*/  ISETP.NE.AND P0, PT, R0, 0x6, PT ;  /* 0x000000060000780c */ /* 0x000fda0003f05270 */
[----:B------:R-:W-:Y:S05]  /*6370*/  @P0 BRA `(.L_x_27408) ;  /* 0x00000a5000000947 */ /* 0x000fea0003800000 */
[----:B-1----:R0:W-:Y:S01]  /*6380*/  STG.E [R8.64], R24 ;  /* 0x0000001808007986 */ /* 0x0021e2000c101924 */
[----:B------:R-:W-:Y:S05]  /*6390*/  BRA `(.L_x_27409) ;  /* 0x00000bc000007947 */ /* 0x000fea0003800000 */
.L_x_27413:
[----:B-1----:R-:W-:-:S05]  /*63a0*/  F2FP.PACK_AB R24, RZ, R24 ;  /* 0x00000018ff18723e */ /* 0x002fca00000000ff */
[----:B------:R0:W-:Y:S01]  /*63b0*/  STG.E.U16 [R8.64], R24 ;  /* 0x0000001808007986 */ /* 0x0001e2000c101524 */
[----:B------:R-:W-:Y:S05]  /*63c0*/  BRA `(.L_x_27409) ;  /* 0x00000b9000007947 */ /* 0x000fea0003800000 */
.L_x_27412:
[----:B------:R-:W-:-:S13]  /*63d0*/  ISETP.NE.AND P0, PT, R0, 0x7, PT ;  /* 0x000000070000780c */ /* 0x000fda0003f05270 */
[----:B------:R-:W-:Y:S05]  /*63e0*/  @!P0 BRA `(.L_x_27414) ;  /* 0x000000b000008947 */ /* 0x000fea0003800000 */
[----:B------:R-:W-:-:S13]  /*63f0*/  ISETP.NE.AND P0, PT, R0, 0x8, PT ;  /* 0x000000080000780c */ /* 0x000fda0003f05270 */
[----:B------:R-:W-:Y:S05]  /*6400*/  @!P0 BRA `(.L_x_27415) ;  /* 0x0000005000008947 */ /* 0x000fea0003800000 */
[----:B------:R-:W-:-:S13]  /*6410*/  ISETP.NE.AND P0, PT, R0, 0x9, PT ;  /* 0x000000090000780c */ /* 0x000fda0003f05270 */
[----:B------:R-:W-:Y:S05]  /*6420*/  @P0 BRA `(.L_x_27408) ;  /* 0x000009a000000947 */ /* 0x000fea0003800000 */
[----:B---3--:R-:W-:-:S05]  /*6430*/  IMAD.MOV.U32 R25, RZ, RZ, RZ ;  /* 0x000000ffff197224 */ /* 0x008fca00078e00ff */
[----:B-1----:R0:W-:Y:S01]  /*6440*/  STG.E.64 [R8.64], R24 ;  /* 0x0000001808007986 */ /* 0x0021e2000c101b24 */
[----:B------:R-:W-:Y:S05]  /*6450*/  BRA `(.L_x_27409) ;  /* 0x00000b0000007947 */ /* 0x000fea0003800000 */
.L_x_27415:
[----:B-1----:R-:W-:-:S04]  /*6460*/  F2FP.PACK_AB R3, RZ, R24 ;  /* 0x00000018ff03723e */ /* 0x002fc800000000ff */
[----:B------:R-:W-:-:S05]  /*6470*/  PRMT R3, R3, 0x5410, RZ ;  /* 0x0000541003037816 */ /* 0x000fca00000000ff */
[----:B------:R0:W-:Y:S01]  /*6480*/  STG.E [R8.64], R3 ;  /* 0x0000000308007986 */ /* 0x0001e2000c101924 */
[----:B------:R-:W-:Y:S05]  /*6490*/  BRA `(.L_x_27409) ;  /* 0x00000ac000007947 */ /* 0x000fea0003800000 */
.L_x_27414:
[----:B-1----:R-:W-:-:S06]  /*64a0*/  FMUL.FTZ R4, R24, 1 ;  /* 0x3f80000018047820 */ /* 0x002fcc0000410000 */
[----:B------:R-:W0:Y:S02]  /*64b0*/  F2F.F64.F32 R4, R4 ;  /* 0x0000000400047310 */ /* 0x000e240000201800 */
[----:B0-----:R0:W-:Y:S01]  /*64c0*/  STG.E.64 [R8.64], R4 ;  /* 0x0000000408007986 */ /* 0x0011e2000c101b24 */
[----:B------:R-:W-:Y:S05]  /*64d0*/  BRA `(.L_x_27409) ;  /* 0x00000a8000007947 */ /* 0x000fea0003800000 */
.L_x_27404:
        /* <DEDUP_REMOVED lines=8> */
[----:B-1----:R-:W-:-:S04]  /*6560*/  FSETP.NEU.FTZ.AND P0, PT, R24, RZ, PT ;  /* 0x000000ff1800720b */ /* 0x002fc80003f1d000 */
[----:B------:R-:W-:-:S05]  /*6570*/  SEL R3, RZ, 0x1, !P0 ;  /* 0x00000001ff037807 */ /* 0x000fca0004000000 */
[----:B------:R0:W-:Y:S01]  /*6580*/  STG.E.U8 [R8.64], R3 ;  /* 0x0000000308007986 */ /* 0x0001e2000c101124 */
[----:B------:R-:W-:Y:S05]  /*6590*/  BRA `(.L_x_27409) ;  /* 0x000009c000007947 */ /* 0x000fea0003800000 */
.L_x_27418:
[----:B-1----:R-:W-:Y:S01]  /*65a0*/  FMUL.FTZ R4, R24, 1 ;  /* 0x3f80000018047820 */ /* 0x002fe20000410000 */
[----:B------:R-:W-:-:S05]  /*65b0*/  CS2R R6, SRZ ;  /* 0x0000000000067805 */ /* 0x000fca000001ff00 */
[----:B------:R-:W0:Y:S02]  /*65c0*/  F2F.F64.F32 R4, R4 ;  /* 0x0000000400047310 */ /* 0x000e240000201800 */
[----:B0-----:R0:W-:Y:S01]  /*65d0*/  STG.E.128 [R8.64], R4 ;  /* 0x0000000408007986 */ /* 0x0011e2000c101d24 */
[----:B------:R-:W-:Y:S05]  /*65e0*/  BRA `(.L_x_27409) ;  /* 0x0000097000007947 */ /* 0x000fea0003800000 */
.L_x_27417:
[----:B------:R-:W-:-:S13]  /*65f0*/  ISETP.NE.AND P0, PT, R0, 0xf, PT ;  /* 0x0000000f0000780c */ /* 0x000fda0003f05270 */
[----:B------:R-:W-:Y:S05]  /*6600*/  @!P0 BRA `(.L_x_27419) ;  /* 0x000002b000008947 */ /* 0x000fea0003800000 */
[----:B------:R-:W-:-:S13]  /*6610*/  ISETP.NE.AND P0, PT, R0, 0x17, PT ;  /* 0x000000170000780c */ /* 0x000fda0003f05270 */
[----:B------:R-:W-:Y:S05]  /*6620*/  @!P0 BRA `(.L_x_27420) ;  /* 0x0000014000008947 */ /* 0x000fea0003800000 */
[----:B------:R-:W-:-:S13]  /*6630*/  ISETP.NE.AND P0, PT, R0, 0x18, PT ;  /* 0x000000180000780c */ /* 0x000fda0003f05270 */
[----:B------:R-:W-:Y:S05]  /*6640*/  @P0 BRA `(.L_x_27408) ;  /* 0x0000078000000947 */ /* 0x000fea0003800000 */
[C---:B-1----:R-:W-:Y:S01]  /*6650*/  LOP3.LUT R4, R24.reuse, 0x7fffffff, RZ, 0xc0, !PT ;  /* 0x7fffffff18047812 */ /* 0x042fe200078ec0ff */
        /* <DEDUP_REMOVED lines=13> */
.L_x_27422:
[----:B------:R-:W-:Y:S05]  /*6730*/  BSYNC B0 ;  /* 0x0000000000007941 */ /* 0x000fea0003800000 */
.L_x_27421:
[----:B------:R-:W-:-:S05]  /*6740*/  LOP3.LUT R5, R0, R5, RZ, 0xfc, !PT ;  /* 0x0000000500057212 */ /* 0x000fca00078efcff */
[----:B------:R0:W-:Y:S01]  /*6750*/  STG.E.U8 [R8.64], R5 ;  /* 0x0000000508007986 */ /* 0x0001e2000c101124 */
[----:B------:R-:W-:Y:S05]  /*6760*/  BRA `(.L_x_27409) ;  /* 0x000007f000007947 */ /* 0x000fea0003800000 */
.L_x_27420:
[----:B-1----:R-:W-:Y:S01]  /*6770*/  LOP3.LUT R4, R24, 0x7fffffff, RZ, 0xc0, !PT ;  /* 0x7fffffff18047812 */ /* 0x002fe200078ec0ff */
        /* <DEDUP_REMOVED lines=11> */
.L_x_27424:
[----:B------:R-:W-:Y:S01]  /*6830*/  IMAD.MOV.U32 R0, RZ, RZ, 0x7f ;  /* 0x0000007fff007424 */ /* 0x000fe200078e00ff */
[----:B------:R-:W-:-:S04]  /*6840*/  ISETP.GT.U32.AND P0, PT, R4, 0x7f800000, PT ;  /* 0x7f8000000400780c */ /* 0x000fc80003f04070 */
[----:B------:R-:W-:-:S04]  /*6850*/  SEL R0, R0, 0x7c, P0 ;  /* 0x0000007c00007807 */ /* 0x000fc80000000000 */
.L_x_27425:
[----:B------:R-:W-:Y:S05]  /*6860*/  BSYNC B0 ;  /* 0x0000000000007941 */ /* 0x000fea0003800000 */
.L_x_27423:
[----:B------:R-:W-:-:S04]  /*6870*/  LOP3.LUT R24, R24, 0x80000000, RZ, 0xc0, !PT ;  /* 0x8000000018187812 */ /* 0x000fc800078ec0ff */
[----:B------:R-:W-:-:S04]  /*6880*/  SHF.R.U32.HI R3, RZ, 0x18, R24 ;  /* 0x00000018ff037819 */ /* 0x000fc80000011618 */
[----:B------:R-:W-:-:S05]  /*6890*/  LOP3.LUT R3, R0, R3, RZ, 0xfc, !PT ;  /* 0x0000000300037212 */ /* 0x000fca00078efcff */
[----:B------:R0:W-:Y:S01]  /*68a0*/  STG.E.U8 [R8.64], R3 ;  /* 0x0000000308007986 */ /* 0x0001e2000c101124 */
[----:B------:R-:W-:Y:S05]  /*68b0*/  BRA `(.L_x_27409) ;  /* 0x000006a000007947 */ /* 0x000fea0003800000 */
.L_x_27419:
[----:B-1----:R-:W-:-:S05]  /*68c0*/  F2FP.BF16.PACK_AB R24, RZ, R24 ;  /* 0x00000018ff18723e */ /* 0x002fca00000010ff */
[----:B------:R0:W-:Y:S01]  /*68d0*/  STG.E.U16 [R8.64], R24 ;  /* 0x0000001808007986 */ /* 0x0001e2000c101524 */
[----:B------:R-:W-:Y:S05]  /*68e0*/  BRA `(.L_x_27409) ;  /* 0x0000067000007947 */ /* 0x000fea0003800000 */
.L_x_27416:
        /* <DEDUP_REMOVED lines=8> */
[----:B-1----:R-:W0:Y:S02]  /*6970*/  F2I.FTZ.U32.TRUNC.NTZ R3, R24 ;  /* 0x0000001800037305 */ /* 0x002e24000021f000 */
[----:B0-----:R0:W-:Y:S01]  /*6980*/  STG.E.U16 [R8.64], R3 ;  /* 0x0000000308007986 */ /* 0x0011e2000c101524 */
[----:B------:R-:W-:Y:S05]  /*6990*/  BRA `(.L_x_27409) ;  /* 0x000005c000007947 */ /* 0x000fea0003800000 */
.L_x_27428:
[----:B-1----:R-:W-:Y:S01]  /*69a0*/  LOP3.LUT R3, R24, 0x7fffffff, RZ, 0xc0, !PT ;  /* 0x7fffffff18037812 */ /* 0x002fe200078ec0ff */
        /* <DEDUP_REMOVED lines=15> */
.L_x_27431:
[----:B------:R-:W-:-:S04]  /*6aa0*/  LOP3.LUT R24, R24, 0x80000000, RZ, 0xc0, !PT ;  /* 0x8000000018187812 */ /* 0x000fc800078ec0ff */
[----:B------:R-:W-:-:S04]  /*6ab0*/  SHF.R.U32.HI R3, RZ, 0x18, R24 ;  /* 0x00000018ff037819 */ /* 0x000fc80000011618 */
[----:B------:R-:W-:-:S04]  /*6ac0*/  LOP3.LUT R0, R0, R3, RZ, 0xfc, !PT ;  /* 0x0000000300007212 */ /* 0x000fc800078efcff */
[----:B------:R-:W-:Y:S02]  /*6ad0*/  PRMT R4, R0, 0x7610, R4 ;  /* 0x0000761000047816 */ /* 0x000fe40000000004 */
.L_x_27430:
[----:B------:R-:W-:Y:S05]  /*6ae0*/  BSYNC B0 ;  /* 0x0000000000007941 */ /* 0x000fea0003800000 */
.L_x_27429:
[----:B------:R0:W-:Y:S01]  /*6af0*/  STG.E.U8 [R8.64], R4 ;  /* 0x0000000408007986 */ /* 0x0001e2000c101124 */
[----:B------:R-:W-:Y:S05]  /*6b00*/  BRA `(.L_x_27409) ;  /* 0x0000045000007947 */ /* 0x000fea0003800000 */
.L_x_27427:
        /* <DEDUP_REMOVED lines=16> */
.L_x_27434:
[----:B------:R-:W-:-:S04]  /*6c10*/  LOP3.LUT R24, R24, 0x80000000, RZ, 0xc0, !PT ;  /* 0x8000000018187812 */ /* 0x000fc800078ec0ff */
[----:B------:R-:W-:-:S04]  /*6c20*/  SHF.R.U32.HI R3, RZ, 0x18, R24 ;  /* 0x00000018ff037819 */ /* 0x000fc80000011618 */
[----:B------:R-:W-:-:S04]  /*6c30*/  LOP3.LUT R0, R0, R3, RZ, 0xfc, !PT ;  /* 0x0000000300007212 */ /* 0x000fc800078efcff */
[----:B------:R-:W-:Y:S02]  /*6c40*/  PRMT R4, R0, 0x7610, R4 ;  /* 0x0000761000047816 */ /* 0x000fe40000000004 */
.L_x_27433:
[----:B------:R-:W-:Y:S05]  /*6c50*/  BSYNC B0 ;  /* 0x0000000000007941 */ /* 0x000fea0003800000 */
.L_x_27432:
[----:B------:R0:W-:Y:S01]  /*6c60*/  STG.E.U8 [R8.64], R4 ;  /* 0x0000000408007986 */ /* 0x0001e2000c101124 */
[----:B------:R-:W-:Y:S05]  /*6c70*/  BRA `(.L_x_27409) ;  /* 0x000002e000007947 */ /* 0x000fea0003800000 */
.L_x_27426:
[----:B------:R-:W-:-:S13]  /*6c80*/  ISETP.NE.AND P0, PT, R0, 0x1c, PT ;  /* 0x0000001c0000780c */ /* 0x000fda0003f05270 */
[----:B------:R-:W-:Y:S05]  /*6c90*/  @!P0 BRA `(.L_x_27435) ;  /* 0x000002a000008947 */ /* 0x000fea0003800000 */
[----:B------:R-:W-:-:S13]  /*6ca0*/  ISETP.NE.AND P0, PT, R0, 0x1d, PT ;  /* 0x0000001d0000780c */ /* 0x000fda0003f05270 */
[----:B------:R-:W-:Y:S05]  /*6cb0*/  @!P0 BRA `(.L_x_27436) ;  /* 0x0000025000008947 */ /* 0x000fea0003800000 */
[----:B------:R-:W-:-:S13]  /*6cc0*/  ISETP.NE.AND P0, PT, R0, 0x2c, PT ;  /* 0x0000002c0000780c */ /* 0x000fda0003f05270 */
[----:B------:R-:W-:Y:S05]  /*6cd0*/  @P0 BRA `(.L_x_27408) ;  /* 0x000000f000000947 */ /* 0x000fea0003800000 */
[----:B-1----:R-:W-:Y:S02]  /*6ce0*/  SHF.R.U32.HI R4, RZ, 0x17, R24 ;  /* 0x00000017ff047819 */ /* 0x002fe40000011618 */
        /* <DEDUP_REMOVED lines=14> */
.L_x_27408:
        /* <DEDUP_REMOVED lines=20> */
.L_x_27436:
[----:B-1-3--:R-:W0:Y:S02]  /*6f10*/  F2I.U64.TRUNC R24, R24 ;  /* 0x0000001800187311 */ /* 0x00ae24000020d800 */
[----:B0-----:R0:W-:Y:S01]  /*6f20*/  STG.E.64 [R8.64], R24 ;  /* 0x0000001808007986 */ /* 0x0011e2000c101b24 */
[----:B------:R-:W-:Y:S05]  /*6f30*/  BRA `(.L_x_27409) ;  /* 0x0000002000007947 */ /* 0x000fea0003800000 */
.L_x_27435:
[----:B-1----:R-:W0:Y:S02]  /*6f40*/  F2I.FTZ.U32.TRUNC.NTZ R3, R24 ;  /* 0x0000001800037305 */ /* 0x002e24000021f000 */
[----:B0-----:R0:W-:Y:S02]  /*6f50*/  STG.E [R8.64], R3 ;  /* 0x0000000308007986 */ /* 0x0011e4000c101924 */
.L_x_27409:
[----:B------:R-:W-:Y:S02]  /*6f60*/  IADD3 R19, R19, 0x80, RZ ;  /* 0x0000008013137810 */ /* 0x000fe40007ffe0ff */
.L_x_27370:
[----:B------:R-:W-:Y:S05]  /*6f70*/  BSYNC B6 ;  /* 0x0000000000067941 */ /* 0x000fea0003800000 */
.L_x_27369:
        /* <DEDUP_REMOVED lines=17> */
[----:B--2--5:R-:W0:Y:S02]  /*7090*/  F2I.FTZ.TRUNC.NTZ R5, R18 ;  /* 0x0000001200057305 */ /* 0x024e24000021f100 */
[----:B0-----:R-:W-:Y:S01]  /*70a0*/  STG.E.U8 [R2.64], R5 ;  /* 0x0000000502007986 */ /* 0x001fe2000c101124 */
[----:B------:R-:W-:Y:S05]  /*70b0*/  EXIT ;  /* 0x000000000000794d */ /* 0x000fea0003800000 */
.L_x_27440:
[----:B--2--5:R-:W0:Y:S02]  /*70c0*/  F2I.S64.TRUNC R18, R18 ;  /* 0x0000001200127311 */ /* 0x024e24000020d900 */
[----:B0-----:R-:W-:-:S05]  /*70d0*/  IMAD.MOV.U32 R5, RZ, RZ, R18 ;  /* 0x000000ffff057224 */ /* 0x001fca00078e0012 */
[----:B------:R-:W-:Y:S01]  /*70e0*/  STG.E.U8 [R2.64], R5 ;  /* 0x0000000502007986 */ /* 0x000fe2000c101124 */
[----:B------:R-:W-:Y:S05]  /*70f0*/  EXIT ;  /* 0x000000000000794d */ /* 0x000fea0003800000 */
.L_x_27439:
[----:B------:R-:W-:-:S13]  /*7100*/  ISETP.NE.AND P0, PT, R0, 0x2, PT ;  /* 0x000000020000780c */ /* 0x000fda0003f05270 */
[----:B------:R-:W-:Y:S05]  /*7110*/  @!P0 BRA `(.L_x_27442) ;  /* 0x000000a000008947 */ /* 0x000fea0003800000 */
[----:B------:R-:W-:-:S13]  /*7120*/  ISETP.NE.AND P0, PT, R0, 0x3, PT ;  /* 0x000000030000780c */ /* 0x000fda0003f05270 */
[----:B------:R-:W-:Y:S05]  /*7130*/  @!P0 BRA `(.L_x_27443) ;  /* 0x0000005000008947 */ /* 0x000fea0003800000 */
[----:B------:R-:W-:-:S13]  /*7140*/  ISETP.NE.AND P0, PT, R0, 0x4, PT ;  /* 0x000000040000780c */ /* 0x000fda0003f05270 */
[----:B------:R-:W-:Y:S05]  /*7150*/  @P0 BRA `(.L_x_27441) ;  /* 0x00000b4000000947 */ /* 0x000fea0003800000 */
[----:B--2--5:R-:W0:Y:S02]  /*7160*/  F2I.S64.TRUNC R18, R18 ;  /* 0x0000001200127311 */ /* 0x024e24000020d900 */
[----:B0-----:R-:W-:Y:S01]  /*7170*/  STG.E.64 [R2.64], R18 ;  /* 0x0000001202007986 */ /* 0x001fe2000c101b24 */
[----:B------:R-:W-:Y:S05]  /*7180*/  EXIT ;  /* 0x000000000000794d */ /* 0x000fea0003800000 */
.L_x_27443:
[----:B--2--5:R-:W0:Y:S02]  /*7190*/  F2I.FTZ.TRUNC.NTZ R5, R18 ;  /* 0x0000001200057305 */ /* 0x024e24000021f100 */
[----:B0-----:R-:W-:Y:S01]  /*71a0*/  STG.E [R2.64], R5 ;  /* 0x0000000502007986 */ /* 0x001fe2000c101924 */
[----:B------:R-:W-:Y:S05]  /*71b0*/  EXIT ;  /* 0x000000000000794d */ /* 0x000fea0003800000 */
.L_x_27442:
[----:B--2--5:R-:W0:Y:S02]  /*71c0*/  F2I.FTZ.TRUNC.NTZ R5, R18 ;  /* 0x0000001200057305 */ /* 0x024e24000021f100 */
[----:B0-----:R-:W-:Y:S01]  /*71d0*/  STG.E.U16 [R2.64], R5 ;  /* 0x0000000502007986 */ /* 0x001fe2000c101524 */
[----:B------:R-:W-:Y:S05]  /*71e0*/  EXIT ;  /* 0x000000000000794d */ /* 0x000fea0003800000 */
.L_x_27438:
[----:B------:R-:W-:-:S13]  /*71f0*/  ISETP.GT.AND P0, PT, R0, 0x6, PT ;  /* 0x000000060000780c */ /* 0x000fda0003f04270 */
[----:B------:R-:W-:Y:S05]  /*7200*/  @P0 BRA `(.L_x_27444) ;  /* 0x0000009000000947 */ /* 0x000fea0003800000 */
[----:B------:R-:W-:-:S13]  /*7210*/  ISETP.NE.AND P0, PT, R0, 0x5, PT ;  /* 0x000000050000780c */ /* 0x000fda0003f05270 */
[----:B------:R-:W-:Y:S05]  /*7220*/  @!P0 BRA `(.L_x_27445) ;  /* 0x0000004000008947 */ /* 0x000fea0003800000 */
[----:B------:R-:W-:-:S13]  /*7230*/  ISETP.NE.AND P0, PT, R0, 0x6, PT ;  /* 0x000000060000780c */ /* 0x000fda0003f05270 */
[----:B------:R-:W-:Y:S05]  /*7240*/  @P0 BRA `(.L_x_27441) ;  /* 0x00000a5000000947 */ /* 0x000fea0003800000 */
[----:B--2--5:R-:W-:Y:S01]  /*7250*/  STG.E [R2.64], R18 ;  /* 0x0000001202007986 */ /* 0x024fe2000c101924 */
[----:B------:R-:W-:Y:S05]  /*7260*/  EXIT ;  /* 0x000000000000794d */ /* 0x000fea0003800000 */
.L_x_27445:
[----:B--2--5:R-:W-:-:S05]  /*7270*/  F2FP.PACK_AB R18, RZ, R18 ;  /* 0x00000012ff12723e */ /* 0x024fca00000000ff */
[----:B------:R-:W-:Y:S01]  /*7280*/  STG.E.U16 [R2.64], R18 ;  /* 0x0000001202007986 */ /* 0x000fe2000c101524 */
[----:B------:R-:W-:Y:S05]  /*7290*/  EXIT ;  /* 0x000000000000794d */ /* 0x000fea0003800000 */
.L_x_27444:
[----:B------:R-:W-:-:S13]  /*72a0*/  ISETP.NE.AND P0, PT, R0, 0x7, PT ;  /* 0x000000070000780c */ /* 0x000fda0003f05270 */
[----:B------:R-:W-:Y:S05]  /*72b0*/  @!P0 BRA `(.L_x_27446) ;  /* 0x000000b000008947 */ /* 0x000fea0003800000 */
[----:B------:R-:W-:-:S13]  /*72c0*/  ISETP.NE.AND P0, PT, R0, 0x8, PT ;  /* 0x000000080000780c */ /* 0x000fda0003f05270 */
[----:B------:R-:W-:Y:S05]  /*72d0*/  @!P0 BRA `(.L_x_27447) ;  /* 0x0000005000008947 */ /* 0x000fea0003800000 */
[----:B------:R-:W-:-:S13]  /*72e0*/  ISETP.NE.AND P0, PT, R0, 0x9, PT ;  /* 0x000000090000780c */ /* 0x000fda0003f05270 */
[----:B------:R-:W-:Y:S05]  /*72f0*/  @P0 BRA `(.L_x_27441) ;  /* 0x000009a000000947 */ /* 0x000fea0003800000 */
[----:B------:R-:W-:-:S05]  /*7300*/  IMAD.MOV.U32 R19, RZ, RZ, RZ ;  /* 0x000000ffff137224 */ /* 0x000fca00078e00ff */
[----:B--2--5:R-:W-:Y:S01]  /*7310*/  STG.E.64 [R2.64], R18 ;  /* 0x0000001202007986 */ /* 0x024fe2000c101b24 */
[----:B------:R-:W-:Y:S05]  /*7320*/  EXIT ;  /* 0x000000000000794d */ /* 0x000fea0003800000 */
.L_x_27447:
[----:B--2--5:R-:W-:-:S04]  /*7330*/  F2FP.PACK_AB R5, RZ, R18 ;  /* 0x00000012ff05723e */ /* 0x024fc800000000ff */
[----:B------:R-:W-:-:S05]  /*7340*/  PRMT R5, R5, 0x5410, RZ ;  /* 0x0000541005057816 */ /* 0x000fca00000000ff */
[----:B------:R-:W-:Y:S01]  /*7350*/  STG.E [R2.64], R5 ;  /* 0x0000000502007986 */ /* 0x000fe2000c101924 */
[----:B------:R-:W-:Y:S05]  /*7360*/  EXIT ;  /* 0x000000000000794d */ /* 0x000fea0003800000 */
.L_x_27446:
[----:B--2--5:R-:W-:-:S06]  /*7370*/  FMUL.FTZ R4, R18, 1 ;  /* 0x3f80000012047820 */ /* 0x024fcc0000410000 */
[----:B------:R-:W0:Y:S02]  /*7380*/  F2F.F64.F32 R4, R4 ;  /* 0x0000000400047310 */ /* 0x000e240000201800 */
[----:B0-----:R-:W-:Y:S01]  /*7390*/  STG.E.64 [R2.64], R4 ;  /* 0x0000000402007986 */ /* 0x001fe2000c101b24 */
[----:B------:R-:W-:Y:S05]  /*73a0*/  EXIT ;  /* 0x000000000000794d */ /* 0x000fea0003800000 */
.L_x_27437:
        /* <DEDUP_REMOVED lines=8> */
[----:B--2--5:R-:W-:-:S04]  /*7430*/  FSETP.NEU.FTZ.AND P0, PT, R18, RZ, PT ;  /* 0x000000ff1200720b */ /* 0x024fc80003f1d000 */
[----:B------:R-:W-:-:S05]  /*7440*/  SEL R5, RZ, 0x1, !P0 ;  /* 0x00000001ff057807 */ /* 0x000fca0004000000 */
[----:B------:R-:W-:Y:S01]  /*7450*/  STG.E.U8 [R2.64], R5 ;  /* 0x0000000502007986 */ /* 0x000fe2000c101124 */
[----:B------:R-:W-:Y:S05]  /*7460*/  EXIT ;  /* 0x000000000000794d */ /* 0x000fea0003800000 */
.L_x_27450:
[----:B--2--5:R-:W-:Y:S01]  /*7470*/  FMUL.FTZ R4, R18, 1 ;  /* 0x3f80000012047820 */ /* 0x024fe20000410000 */
[----:B------:R-:W-:-:S05]  /*7480*/  CS2R R6, SRZ ;  /* 0x0000000000067805 */ /* 0x000fca000001ff00 */
[----:B------:R-:W0:Y:S02]  /*7490*/  F2F.F64.F32 R4, R4 ;  /* 0x0000000400047310 */ /* 0x000e240000201800 */
[----:B0-----:R-:W-:Y:S01]  /*74a0*/  STG.E.128 [R2.64], R4 ;  /* 0x0000000402007986 */ /* 0x001fe2000c101d24 */
[----:B------:R-:W-:Y:S05]  /*74b0*/  EXIT ;  /* 0x000000000000794d */ /* 0x000fea0003800000 */
.L_x_27449:
[----:B------:R-:W-:-:S13]  /*74c0*/  ISETP.NE.AND P0, PT, R0, 0xf, PT ;  /* 0x0000000f0000780c */ /* 0x000fda0003f05270 */
[----:B------:R-:W-:Y:S05]  /*74d0*/  @!P0 BRA `(.L_x_27451) ;  /* 0x000002b000008947 */ /* 0x000fea0003800000 */
[----:B------:R-:W-:-:S13]  /*74e0*/  ISETP.NE.AND P0, PT, R0, 0x17, PT ;  /* 0x000000170000780c */ /* 0x000fda0003f05270 */
[----:B------:R-:W-:Y:S05]  /*74f0*/  @!P0 BRA `(.L_x_27452) ;  /* 0x0000014000008947 */ /* 0x000fea0003800000 */
[----:B------:R-:W-:-:S13]  /*7500*/  ISETP.NE.AND P0, PT, R0, 0x18, PT ;  /* 0x000000180000780c */ /* 0x000fda0003f05270 */
[----:B------:R-:W-:Y:S05]  /*7510*/  @P0 BRA `(.L_x_27441) ;  /* 0x0000078000000947 */ /* 0x000fea0003800000 */
[C---:B--2--5:R-:W-:Y:S01]  /*7520*/  LOP3.LUT R4, R18.reuse, 0x7fffffff, RZ, 0xc0, !PT ;  /* 0x7fffffff12047812 */ /* 0x064fe200078ec0ff */
        /* <DEDUP_REMOVED lines=13> */
.L_x_27454:
[----:B------:R-:W-:Y:S05]  /*7600*/  BSYNC B0 ;  /* 0x0000000000007941 */ /* 0x000fea0003800000 */
.L_x_27453:
[----:B------:R-:W-:-:S05]  /*7610*/  LOP3.LUT R7, R0, R7, RZ, 0xfc, !PT ;  /* 0x0000000700077212 */ /* 0x000fca00078efcff */
[----:B------:R-:W-:Y:S01]  /*7620*/  STG.E.U8 [R2.64], R7 ;  /* 0x0000000702007986 */ /* 0x000fe2000c101124 */
[----:B------:R-:W-:Y:S05]  /*7630*/  EXIT ;  /* 0x000000000000794d */ /* 0x000fea0003800000 */
.L_x_27452:
[----:B--2--5:R-:W-:Y:S01]  /*7640*/  LOP3.LUT R4, R18, 0x7fffffff, RZ, 0xc0, !PT ;  /* 0x7fffffff12047812 */ /* 0x024fe200078ec0ff */
        /* <DEDUP_REMOVED lines=11> */
.L_x_27456:
[----:B------:R-:W-:Y:S01]  /*7700*/  IMAD.MOV.U32 R0, RZ, RZ, 0x7f ;  /* 0x0000007fff007424 */ /* 0x000fe200078e00ff */
[----:B------:R-:W-:-:S04]  /*7710*/  ISETP.GT.U32.AND P0, PT, R4, 0x7f800000, PT ;  /* 0x7f8000000400780c */ /* 0x000fc80003f04070 */
[----:B------:R-:W-:-:S04]  /*7720*/  SEL R0, R0, 0x7c, P0 ;  /* 0x0000007c00007807 */ /* 0x000fc80000000000 */
.L_x_27457:
[----:B------:R-:W-:Y:S05]  /*7730*/  BSYNC B0 ;  /* 0x0000000000007941 */ /* 0x000fea0003800000 */
.L_x_27455:
[----:B------:R-:W-:-:S04]  /*7740*/  LOP3.LUT R18, R18, 0x80000000, RZ, 0xc0, !PT ;  /* 0x8000000012127812 */ /* 0x000fc800078ec0ff */
[----:B------:R-:W-:-:S04]  /*7750*/  SHF.R.U32.HI R5, RZ, 0x18, R18 ;  /* 0x00000018ff057819 */ /* 0x000fc80000011612 */
[----:B------:R-:W-:-:S05]  /*7760*/  LOP3.LUT R5, R0, R5, RZ, 0xfc, !PT ;  /* 0x0000000500057212 */ /* 0x000fca00078efcff */
[----:B------:R-:W-:Y:S01]  /*7770*/  STG.E.U8 [R2.64], R5 ;  /* 0x0000000502007986 */ /* 0x000fe2000c101124 */
[----:B------:R-:W-:Y:S05]  /*7780*/  EXIT ;  /* 0x000000000000794d */ /* 0x000fea0003800000 */
.L_x_27451:
[----:B--2--5:R-:W-:-:S05]  /*7790*/  F2FP.BF16.PACK_AB R18, RZ, R18 ;  /* 0x00000012ff12723e */ /* 0x024fca00000010ff */
[----:B------:R-:W-:Y:S01]  /*77a0*/  STG.E.U16 [R2.64], R18 ;  /* 0x0000001202007986 */ /* 0x000fe2000c101524 */
[----:B------:R-:W-:Y:S05]  /*77b0*/  EXIT ;  /* 0x000000000000794d */ /* 0x000fea0003800000 */
.L_x_27448:
        /* <DEDUP_REMOVED lines=8> */
[----:B--2--5:R-:W0:Y:S02]  /*7840*/  F2I.FTZ.U32.TRUNC.NTZ R5, R18 ;  /* 0x0000001200057305 */ /* 0x024e24000021f000 */
[----:B0-----:R-:W-:Y:S01]  /*7850*/  STG.E.U16 [R2.64], R5 ;  /* 0x0000000502007986 */ /* 0x001fe2000c101524 */
[----:B------:R-:W-:Y:S05]  /*7860*/  EXIT ;  /* 0x000000000000794d */ /* 0x000fea0003800000 */
.L_x_27460:
[----:B--2--5:R-:W-:Y:S01]  /*7870*/  LOP3.LUT R5, R18, 0x7fffffff, RZ, 0xc0, !PT ;  /* 0x7fffffff12057812 */ /* 0x024fe200078ec0ff */
        /* <DEDUP_REMOVED lines=15> */
.L_x_27463:
[----:B------:R-:W-:-:S04]  /*7970*/  LOP3.LUT R18, R18, 0x80000000, RZ, 0xc0, !PT ;  /* 0x8000000012127812 */ /* 0x000fc800078ec0ff */
[----:B------:R-:W-:-:S04]  /*7980*/  SHF.R.U32.HI R5, RZ, 0x18, R18 ;  /* 0x00000018ff057819 */ /* 0x000fc80000011612 */
[----:B------:R-:W-:-:S04]  /*7990*/  LOP3.LUT R4, R4, R5, RZ, 0xfc, !PT ;  /* 0x0000000504047212 */ /* 0x000fc800078efcff */
[----:B------:R-:W-:Y:S02]  /*79a0*/  PRMT R0, R4, 0x7610, R0 ;  /* 0x0000761004007816 */ /* 0x000fe40000000000 */
.L_x_27462:
[----:B------:R-:W-:Y:S05]  /*79b0*/  BSYNC B0 ;  /* 0x0000000000007941 */ /* 0x000fea0003800000 */
.L_x_27461:
[----:B------:R-:W-:Y:S01]  /*79c0*/  STG.E.U8 [R2.64], R0 ;  /* 0x0000000002007986 */ /* 0x000fe2000c101124 */
[----:B------:R-:W-:Y:S05]  /*79d0*/  EXIT ;  /* 0x000000000000794d */ /* 0x000fea0003800000 */
.L_x_27459:
        /* <DEDUP_REMOVED lines=16> */
.L_x_27466:
[----:B------:R-:W-:-:S04]  /*7ae0*/  LOP3.LUT R18, R18, 0x80000000, RZ, 0xc0, !PT ;  /* 0x8000000012127812 */ /* 0x000fc800078ec0ff */
[----:B------:R-:W-:-:S04]  /*7af0*/  SHF.R.U32.HI R5, RZ, 0x18, R18 ;  /* 0x00000018ff057819 */ /* 0x000fc80000011612 */
[----:B------:R-:W-:-:S04]  /*7b00*/  LOP3.LUT R4, R4, R5, RZ, 0xfc, !PT ;  /* 0x0000000504047212 */ /* 0x000fc800078efcff */
[----:B------:R-:W-:Y:S02]  /*7b10*/  PRMT R0, R4, 0x7610, R0 ;  /* 0x0000761004007816 */ /* 0x000fe40000000000 */
.L_x_27465:
[----:B------:R-:W-:Y:S05]  /*7b20*/  BSYNC B0 ;  /* 0x0000000000007941 */ /* 0x000fea0003800000 */
.L_x_27464:
[----:B------:R-:W-:Y:S01]  /*7b30*/  STG.E.U8 [R2.64], R0 ;  /* 0x0000000002007986 */ /* 0x000fe2000c101124 */
[----:B------:R-:W-:Y:S05]  /*7b40*/  EXIT ;  /* 0x000000000000794d */ /* 0x000fea0003800000 */
.L_x_27458:
[----:B------:R-:W-:-:S13]  /*7b50*/  ISETP.NE.AND P0, PT, R0, 0x1c, PT ;  /* 0x0000001c0000780c */ /* 0x000fda0003f05270 */
[----:B------:R-:W-:Y:S05]  /*7b60*/  @!P0 BRA `(.L_x_27467) ;  /* 0x000002a000008947 */ /* 0x000fea0003800000 */
[----:B------:R-:W-:-:S13]  /*7b70*/  ISETP.NE.AND P0, PT, R0, 0x1d, PT ;  /* 0x0000001d0000780c */ /* 0x000fda0003f05270 */
[----:B------:R-:W-:Y:S05]  /*7b80*/  @!P0 BRA `(.L_x_27468) ;  /* 0x0000025000008947 */ /* 0x000fea0003800000 */
[----:B------:R-:W-:-:S13]  /*7b90*/  ISETP.NE.AND P0, PT, R0, 0x2c, PT ;  /* 0x0000002c0000780c */ /* 0x000fda0003f05270 */
[----:B------:R-:W-:Y:S05]  /*7ba0*/  @P0 BRA `(.L_x_27441) ;  /* 0x000000f000000947 */ /* 0x000fea0003800000 */
[----:B--2--5:R-:W-:Y:S02]  /*7bb0*/  SHF.R.U32.HI R4, RZ, 0x17, R18 ;  /* 0x00000017ff047819 */ /* 0x024fe40000011612 */
        /* <DEDUP_REMOVED lines=14> */
.L_x_27441:
        /* <DEDUP_REMOVED lines=19> */
[----:B------:R-:W-:Y:S05]  /*7dd0*/  EXIT ;  /* 0x000000000000794d */ /* 0x000fea0003800000 */
.L_x_27468:
[----:B--2--5:R-:W0:Y:S02]  /*7de0*/  F2I.U64.TRUNC R18, R18 ;  /* 0x0000001200127311 */ /* 0x024e24000020d800 */
[----:B0-----:R-:W-:Y:S01]  /*7df0*/  STG.E.64 [R2.64], R18 ;  /* 0x0000001202007986 */ /* 0x001fe2000c101b24 */
[----:B------:R-:W-:Y:S05]  /*7e00*/  EXIT ;  /* 0x000000000000794d */ /* 0x000fea0003800000 */
.L_x_27467:
[----:B--2--5:R-:W0:Y:S02]  /*7e10*/  F2I.FTZ.U32.TRUNC.NTZ R5, R18 ;  /* 0x0000001200057305 */ /* 0x024e24000021f000 */
[----:B0-----:R-:W-:Y:S01]  /*7e20*/  STG.E [R2.64], R5 ;  /* 0x0000000502007986 */ /* 0x001fe2000c101924 */
[----:B------:R-:W-:Y:S05]  /*7e30*/  EXIT ;  /* 0x000000000000794d */ /* 0x000fea0003800000 */
.L_x_27469:
        /* <DEDUP_REMOVED lines=12> */
.L_x_34318:


//--------------------- .text._ZN2at6native18elementwise_kernelILi128ELi2EZNS0_22gpu_kernel_impl_nocastIZZZNS0_17expm1_kernel_cudaERNS_18TensorIteratorBaseEENKUlvE_clEvENKUlvE0_clEvEUlfE_EEvS4_RKT_EUliE_EEviT1_ --------------------------
	.section	.text._ZN2at6native18elementwise_kernelILi128ELi2EZNS0_22gpu_kernel_impl_nocastIZZZNS0_17expm1_kernel_cudaERNS_18TensorIteratorBaseEENKUlvE_clEvENKUlvE0_clEvEUlfE_EEvS4_RKT_EUliE_EEviT1_,"ax",@progbits
	.sectioninfo	@"SHI_REGISTERS=12"
	.align	128
        .global         _ZN2at6native18elementwise_kernelILi128ELi2EZNS0_22gpu_kernel_impl_nocastIZZZNS0_17expm1_kernel_cudaERNS_18TensorIteratorBaseEENKUlvE_clEvENKUlvE0_clEvEUlfE_EEvS4_RKT_EUliE_EEviT1_
        .type           _ZN2at6native18elementwise_kernelILi128ELi2EZNS0_22gpu_kernel_impl_nocastIZZZNS0_17expm1_kernel_cudaERNS_18TensorIteratorBaseEENKUlvE_clEvENKUlvE0_clEvEUlfE_EEvS4_RKT_EUliE_EEviT1_,@function
        .size           _ZN2at6native18elementwise_kernelILi128ELi2EZNS0_22gpu_kernel_impl_nocastIZZZNS0_17expm1_kernel_cudaERNS_18TensorIteratorBaseEENKUlvE_clEvENKUlvE0_clEvEUlfE_EEvS4_RKT_EUliE_EEviT1_,(.L_x_34319 - _ZN2at6native18elementwise_kernelILi128ELi2EZNS0_22gpu_kernel_impl_nocastIZZZNS0_17expm1_kernel_cudaERNS_18TensorIteratorBaseEENKUlvE_clEvENKUlvE0_clEvEUlfE_EEvS4_RKT_EUliE_EEviT1_)
        .other          _ZN2at6native18elementwise_kernelILi128ELi2EZNS0_22gpu_kernel_impl_nocastIZZZNS0_17expm1_kernel_cudaERNS_18TensorIteratorBaseEENKUlvE_clEvENKUlvE0_clEvEUlfE_EEvS4_RKT_EUliE_EEviT1_,@"STO_CUDA_ENTRY STV_DEFAULT"
_ZN2at6native18elementwise_kernelILi128ELi2EZNS0_22gpu_kernel_impl_nocastIZZZNS0_17expm1_kernel_cudaERNS_18TensorIteratorBaseEENKUlvE_clEvENKUlvE0_clEvEUlfE_EEvS4_RKT_EUliE_EEviT1_:
.text._ZN2at6native18elementwise_kernelILi128ELi2EZNS0_22gpu_kernel_impl_nocastIZZZNS0_17expm1_kernel_cudaERNS_18TensorIteratorBaseEENKUlvE_clEvENKUlvE0_clEvEUlfE_EEvS4_RKT_EUliE_EEviT1_:
        /* <DEDUP_REMOVED lines=236> */
.L_x_27472:
[----:B------:R-:W-:-:S04]  /*0ec0*/  IADD3 R4, P0, R3, c[0x0][0x368], RZ ;  /* 0x0000da0003047a10 */ /* 0x000fc80007f1e0ff */
[----:B------:R-:W-:-:S05]  /*0ed0*/  IADD3.X R5, RZ, c[0x0][0x36c], RZ, P0, !PT ;  /* 0x0000db00ff057a10 */ /* 0x000fca00007fe4ff */
[----:B------:R-:W2:Y:S01]  /*0ee0*/  LDG.E R4, [R4.64] ;  /* 0x0000000404047981 */ /* 0x000ea2000c1e1900 */
[----:B------:R-:W-:Y:S01]  /*0ef0*/  MOV R9, 0x3ab5ebe6 ;  /* 0x3ab5ebe600097802 */ /* 0x000fe20000000f00 */
[C---:B--2---:R-:W-:Y:S01]  /*0f00*/  FMUL.FTZ R3, R4.reuse, 1.4426950216293334961 ;  /* 0x3fb8aa3b04037820 */ /* 0x044fe20000410000 */
        /* <DEDUP_REMOVED lines=11> */
[----:B------:R-:W-:Y:S01]  /*0fc0*/  FSETP.GT.FTZ.AND P2, PT, R7, 128, PT ;  /* 0x430000000700780b */ /* 0x000fe20003f54000 */
[----:B------:R-:W-:-:S04]  /*0fd0*/  FFMA.FTZ R9, R6, R9, 0.16666397452354431152 ;  /* 0x3e2aa9f606097423 */ /* 0x000fc80000010009 */
[----:B------:R-:W-:-:S04]  /*0fe0*/  FFMA.FTZ R9, R6, R9, 0.49999994039535522461 ;  /* 0x3efffffe06097423 */ /* 0x000fc80000010009 */
[----:B------:R-:W-:-:S04]  /*0ff0*/  FMUL.FTZ R9, R6, R9 ;  /* 0x0000000906097220 */ /* 0x000fc80000410000 */
[----:B------:R-:W-:Y:S02]  /*1000*/  FFMA.FTZ R9, R6, R9, R6 ;  /* 0x0000000906097223 */ /* 0x000fe40000010006 */
[----:B0-----:R-:W-:-:S04]  /*1010*/  FADD.FTZ R3, R8, -1 ;  /* 0xbf80000008037421 */ /* 0x001fc80000010000 */
[----:B------:R-:W-:-:S04]  /*1020*/  FFMA.FTZ R3, R9, R8, R3 ;  /* 0x0000000809037223 */ /* 0x000fc80000010003 */
[----:B------:R-:W-:Y:S01]  /*1030*/  @!P1 FADD.FTZ R3, R3, R3 ;  /* 0x0000000303039221 */ /* 0x000fe20000010000 */
[----:B------:R-:W-:Y:S02]  /*1040*/  FSETP.GEU.FTZ.AND P1, PT, R7, -25, PT ;  /* 0xc1c800000700780b */ /* 0x000fe40003f3e000 */
[----:B------:R-:W-:Y:S02]  /*1050*/  IADD3 R7, R0, 0x80, RZ ;  /* 0x0000008000077810 */ /* 0x000fe40007ffe0ff */
[----:B------:R-:W-:Y:S02]  /*1060*/  FSEL R3, R3, +INF , !P2 ;  /* 0x7f80000003037808 */ /* 0x000fe40005000000 */
[----:B------:R-:W-:Y:S02]  /*1070*/  IADD3 R2, P2, R2, c[0x0][0x360], RZ ;  /* 0x0000d80002027a10 */ /* 0x000fe40007f5e0ff */
[----:B------:R-:W-:Y:S01]  /*1080*/  FSEL R5, R3, -1, P1 ;  /* 0xbf80000003057808 */ /* 0x000fe20000800000 */
[----:B------:R-:W-:Y:S01]  /*1090*/  @!P0 FADD.FTZ R5, R4, R4 ;  /* 0x0000000404058221 */ /* 0x000fe20000010000 */
[----:B------:R-:W-:-:S05]  /*10a0*/  IADD3.X R3, RZ, c[0x0][0x364], RZ, P2, !PT ;  /* 0x0000d900ff037a10 */ /* 0x000fca00017fe4ff */
[----:B------:R0:W-:Y:S04]  /*10b0*/  STG.E [R2.64], R5 ;  /* 0x0000000502007986 */ /* 0x0001e8000c101904 */
.L_x_27471:
[----:B------:R-:W-:Y:S05]  /*10c0*/  BSYNC B0 ;  /* 0x0000000000007941 */ /* 0x000fea0003800000 */
.L_x_27470:
        /* <DEDUP_REMOVED lines=230> */
.L_x_27473:
        /* <DEDUP_REMOVED lines=24> */
[----:B------:R-:W-:-:S04]  /*20b0*/  FSETP.GEU.FTZ.AND P1, PT, R7, -25, PT ;  /* 0xc1c800000700780b */ /* 0x000fc80003f3e000 */
[----:B------:R-:W-:Y:S02]  /*20c0*/  FSEL R3, R2, +INF , !P2 ;  /* 0x7f80000002037808 */ /* 0x000fe40005000000 */
[----:B------:R-:W-:Y:S02]  /*20d0*/  IADD3 R2, P2, R0, c[0x0][0x360], RZ ;  /* 0x0000d80000027a10 */ /* 0x000fe40007f5e0ff */
[----:B------:R-:W-:Y:S01]  /*20e0*/  FSEL R5, R3, -1, P1 ;  /* 0xbf80000003057808 */ /* 0x000fe20000800000 */
[----:B------:R-:W-:Y:S01]  /*20f0*/  @!P0 FADD.FTZ R5, R4, R4 ;  /* 0x0000000404058221 */ /* 0x000fe20000010000 */
[----:B------:R-:W-:-:S05]  /*2100*/  IADD3.X R3, RZ, c[0x0][0x364], RZ, P2, !PT ;  /* 0x0000d900ff037a10 */ /* 0x000fca00017fe4ff */
[----:B------:R-:W-:Y:S01]  /*2110*/  STG.E [R2.64], R5 ;  /* 0x0000000502007986 */ /* 0x000fe2000c101904 */
[----:B------:R-:W-:Y:S05]  /*2120*/  EXIT ;  /* 0x000000000000794d */ /* 0x000fea0003800000 */
.L_x_27474:
        /* <DEDUP_REMOVED lines=13> */
.L_x_34319:


//--------------------- .text._ZN2at6native27unrolled_elementwise_kernelIZZZNS0_17expm1_kernel_cudaERNS_18TensorIteratorBaseEENKUlvE_clEvENKUlvE0_clEvEUlfE_St5arrayIPcLm2EELi4E23TrivialOffsetCalculatorILi1EjESB_NS0_6memory15LoadWithoutCastENSC_16StoreWithoutCastEEEviT_T0_T2_T3_T4_T5_ --------------------------
	.section	.text._ZN2at6native27unrolled_elementwise_kernelIZZZNS0_17expm1_kernel_cudaERNS_18TensorIteratorBaseEENKUlvE_clEvENKUlvE0_clEvEUlfE_St5arrayIPcLm2EELi4E23TrivialOffsetCalculatorILi1EjESB_NS0_6memory15LoadWithoutCastENSC_16StoreWithoutCastEEEviT_T0_T2_T3_T4_T5_,"ax",@progbits
	.sectioninfo	@"SHI_REGISTERS=22"
	.align	128
        .global         _ZN2at6native27unrolled_elementwise_kernelIZZZNS0_17expm1_kernel_cudaERNS_18TensorIteratorBaseEENKUlvE_clEvENKUlvE0_clEvEUlfE_St5arrayIPcLm2EELi4E23TrivialOffsetCalculatorILi1EjESB_NS0_6memory15LoadWithoutCastENSC_16StoreWithoutCastEEEviT_T0_T2_T3_T4_T5_
        .type           _ZN2at6native27unrolled_elementwise_kernelIZZZNS0_17expm1_kernel_cudaERNS_18TensorIteratorBaseEENKUlvE_clEvENKUlvE0_clEvEUlfE_St5arrayIPcLm2EELi4E23TrivialOffsetCalculatorILi1EjESB_NS0_6memory15LoadWithoutCastENSC_16StoreWithoutCastEEEviT_T0_T2_T3_T4_T5_,@function
        .size           _ZN2at6native27unrolled_elementwise_kernelIZZZNS0_17expm1_kernel_cudaERNS_18TensorIteratorBaseEENKUlvE_clEvENKUlvE0_clEvEUlfE_St5arrayIPcLm2EELi4E23TrivialOffsetCalculatorILi1EjESB_NS0_6memory15LoadWithoutCastENSC_16StoreWithoutCastEEEviT_T0_T2_T3_T4_T5_,(.L_x_34320 - _ZN2at6native27unrolled_elementwise_kernelIZZZNS0_17expm1_kernel_cudaERNS_18TensorIteratorBaseEENKUlvE_clEvENKUlvE0_clEvEUlfE_St5arrayIPcLm2EELi4E23TrivialOffsetCalculatorILi1EjESB_NS0_6memory15LoadWithoutCastENSC_16StoreWithoutCastEEEviT_T0_T2_T3_T4_T5_)
        .other          _ZN2at6native27unrolled_elementwise_kernelIZZZNS0_17expm1_kernel_cudaERNS_18TensorIteratorBaseEENKUlvE_clEvENKUlvE0_clEvEUlfE_St5arrayIPcLm2EELi4E23TrivialOffsetCalculatorILi1EjESB_NS0_6memory15LoadWithoutCastENSC_16StoreWithoutCastEEEviT_T0_T2_T3_T4_T5_,@"STO_CUDA_ENTRY STV_DEFAULT"
_ZN2at6native27unrolled_elementwise_kernelIZZZNS0_17expm1_kernel_cudaERNS_18TensorIteratorBaseEENKUlvE_clEvENKUlvE0_clEvEUlfE_St5arrayIPcLm2EELi4E23TrivialOffsetCalculatorILi1EjESB_NS0_6memory15LoadWithoutCastENSC_16StoreWithoutCastEEEviT_T0_T2_T3_T4_T5_:
.text._ZN2at6native27unrolled_elementwise_kernelIZZZNS0_17expm1_kernel_cudaERNS_18TensorIteratorBaseEENKUlvE_clEvENKUlvE0_clEvEUlfE_St5arrayIPcLm2EELi4E23TrivialOffsetCalculatorILi1EjESB_NS0_6memory15LoadWithoutCastENSC_16StoreWithoutCastEEEviT_T0_T2_T3_T4_T5_:
[----:B------:R-:W-:Y:S02]  /*0000*/  MOV R1, c[0x0][0x28] ;  /* 0x00000a0000017a02 */ /* 0x000fe40000000f00 */
[----:B------:R-:W0:Y:S01]  /*0010*/  S2R R0, SR_CTAID.X ;  /* 0x0000000000007919 */ /* 0x000e220000002500 */
[----:B------:R-:W-:Y:S01]  /*0020*/  MOV R3, 0xfffffe00 ;  /* 0xfffffe0000037802 */ /* 0x000fe20000000f00 */
[----:B------:R-:W-:Y:S01]  /*0030*/  ULDC.64 UR4, c[0x0][0x118] ;  /* 0x0000460000047ab9 */ /* 0x000fe20000000a00 */
[----:B------:R-:W-:Y:S01]  /*0040*/  HFMA2.MMA R6, -RZ, RZ, 0, 0 ;  /* 0x00000000ff067435 */ /* 0x000fe200000001ff */
[----:B------:R-:W1:Y:S02]  /*0050*/  S2R R5, SR_TID.X ;  /* 0x0000000000057919 */ /* 0x000e640000002100 */
[----:B0-----:R-:W-:Y:S01]  /*0060*/  IMAD R2, R0, R3, c[0x0][0x160] ;  /* 0x0000580000027624 */ /* 0x001fe200078e0203 */
[----:B-1----:R-:W-:-:S04]  /*0070*/  MOV R3, R5 ;  /* 0x0000000500037202 */ /* 0x002fc80000000f00 */
[----:B------:R-:W-:-:S13]  /*0080*/  ISETP.GE.AND P0, PT, R5, R2, PT ;  /* 0x000000020500720c */ /* 0x000fda0003f06270 */
[----:B------:R-:W-:-:S04]  /*0090*/  @!P0 IADD3 R5, R3, 0x80, RZ ;  /* 0x0000008003058810 */ /* 0x000fc80007ffe0ff */
[----:B------:R-:W-:-:S13]  /*00a0*/  ISETP.GE.AND P1, PT, R5, R2, PT ;  /* 0x000000020500720c */ /* 0x000fda0003f26270 */
[C---:B------:R-:W-:Y:S02]  /*00b0*/  @!P1 LEA R12, R0.reuse, R5, 0x9 ;  /* 0x00000005000c9211 */ /* 0x040fe400078e48ff */
[----:B------:R-:W-:Y:S02]  /*00c0*/  @!P1 IADD3 R5, R5, 0x80, RZ ;  /* 0x0000008005059810 */ /* 0x000fe40007ffe0ff */
[----:B------:R-:W-:Y:S02]  /*00d0*/  @!P0 LEA R10, R0, R3, 0x9 ;  /* 0x00000003000a8211 */ /* 0x000fe400078e48ff */
[----:B------:R-:W-:Y:S02]  /*00e0*/  ISETP.GE.AND P3, PT, R5, R2, PT ;  /* 0x000000020500720c */ /* 0x000fe40003f66270 */
[----:B------:R-:W-:Y:S01]  /*00f0*/  @!P0 MOV R11, 0x4 ;  /* 0x00000004000b8802 */ /* 0x000fe20000000f00 */
[----:B------:R-:W-:Y:S01]  /*0100*/  IMAD.MOV.U32 R8, RZ, RZ, RZ ;  /* 0x000000ffff087224 */ /* 0x000fe200078e00ff */
[----:B------:R-:W-:-:S09]  /*0110*/  @!P1 MOV R13, 0x4 ;  /* 0x00000004000d9802 */ /* 0x000fd20000000f00 */
[----:B------:R-:W-:Y:S01]  /*0120*/  @!P3 IMAD R16, R0, 0x200, R5 ;  /* 0x000002000010b824 */ /* 0x000fe200078e0205 */
[----:B------:R-:W-:Y:S02]  /*0130*/  @!P3 IADD3 R5, R5, 0x80, RZ ;  /* 0x000000800505b810 */ /* 0x000fe40007ffe0ff */
[----:B------:R-:W-:Y:S01]  /*0140*/  @!P3 MOV R17, 0x4 ;  /* 0x000000040011b802 */ /* 0x000fe20000000f00 */
[----:B------:R-:W-:Y:S01]  /*0150*/  @!P0 IMAD.WIDE.U32 R10, R10, R11, c[0x0][0x170] ;  /* 0x00005c000a0a8625 */ /* 0x000fe200078e000b */
[----:B------:R-:W-:-:S03]  /*0160*/  ISETP.GE.AND P2, PT, R5, R2, PT ;  /* 0x000000020500720c */ /* 0x000fc60003f46270 */
[----:B------:R-:W-:Y:S01]  /*0170*/  @!P3 IMAD.WIDE.U32 R16, R16, R17, c[0x0][0x170] ;  /* 0x00005c001010b625 */ /* 0x000fe200078e0011 */
[----:B------:R0:W5:Y:S01]  /*0180*/  @!P0 LDG.E R8, [R10.64] ;  /* 0x000000040a088981 */ /* 0x000162000c1e1900 */
[C---:B------:R-:W-:Y:S02]  /*0190*/  IADD3 R7, R3.reuse, 0x100, RZ ;  /* 0x0000010003077810 */ /* 0x040fe40007ffe0ff */
[----:B------:R-:W-:Y:S01]  /*01a0*/  @!P1 IMAD.WIDE.U32 R12, R12, R13, c[0x0][0x170] ;  /* 0x00005c000c0c9625 */ /* 0x000fe200078e000d */
[----:B------:R-:W-:Y:S01]  /*01b0*/  BSSY B0, `(.L_x_27475) ;  /* 0x0000025000007945 */ /* 0x000fe20003800000 */
[----:B------:R-:W-:-:S03]  /*01c0*/  IADD3 R19, R3, 0x80, RZ ;  /* 0x0000008003137810 */ /* 0x000fc60007ffe0ff */
[----:B------:R1:W5:Y:S01]  /*01d0*/  @!P1 LDG.E R6, [R12.64] ;  /* 0x000000040c069981 */ /* 0x000362000c1e1900 */
[----:B------:R-:W-:Y:S01]  /*01e0*/  @!P2 MOV R15, 0x4 ;  /* 0x00000004000fa802 */ /* 0x000fe20000000f00 */
[----:B------:R-:W-:Y:S02]  /*01f0*/  @!P2 IMAD R14, R0, 0x200, R5 ;  /* 0x00000200000ea824 */ /* 0x000fe400078e0205 */
[----:B------:R-:W-:Y:S02]  /*0200*/  CS2R R4, SRZ ;  /* 0x0000000000047805 */ /* 0x000fe4000001ff00 */
[----:B------:R-:W-:-:S04]  /*0210*/  @!P2 IMAD.WIDE.U32 R14, R14, R15, c[0x0][0x170] ;  /* 0x00005c000e0ea625 */ /* 0x000fc800078e000f */
[----:B------:R0:W5:Y:S04]  /*0220*/  @!P3 LDG.E R4, [R16.64] ;  /* 0x000000041004b981 */ /* 0x000168000c1e1900 */
[----:B------:R0:W5:Y:S01]  /*0230*/  @!P2 LDG.E R5, [R14.64] ;  /* 0x000000040e05a981 */ /* 0x000162000c1e1900 */
[----:B------:R-:W-:Y:S02]  /*0240*/  ISETP.GE.AND P1, PT, R7, R2, PT ;  /* 0x000000020700720c */ /* 0x000fe40003f26270 */
[----:B-1----:R-:W-:Y:S01]  /*0250*/  IADD3 R13, R3, 0x180, RZ ;  /* 0x00000180030d7810 */ /* 0x002fe20007ffe0ff */
[----:B------:R-:W-:Y:S05]  /*0260*/  @P0 BRA `(.L_x_27476) ;  /* 0x0000019000000947 */ /* 0x000fea0003800000 */
[C---:B-----5:R-:W-:Y:S01]  /*0270*/  FMUL.FTZ R7, R8.reuse, 1.4426950216293334961 ;  /* 0x3fb8aa3b08077820 */ /* 0x060fe20000410000 */
[----:B------:R-:W-:Y:S02]  /*0280*/  FSETP.GEU.FTZ.AND P2, PT, |R8|, 0.40999999642372131348, PT ;  /* 0x3ed1eb850800780b */ /* 0x000fe40003f5e200 */
[----:B0-----:R-:W-:-:S02]  /*0290*/  MOV R11, 0x3ab5ebe6 ;  /* 0x3ab5ebe6000b7802 */ /* 0x001fc40000000f00 */
[----:B------:R-:W-:Y:S01]  /*02a0*/  FSETP.NEU.FTZ.AND P4, PT, R8, RZ, PT ;  /* 0x000000ff0800720b */ /* 0x000fe20003f9d000 */
        /* <DEDUP_REMOVED lines=21> */
.L_x_27476:
[----:B------:R-:W-:Y:S05]  /*0400*/  BSYNC B0 ;  /* 0x0000000000007941 */ /* 0x000fea0003800000 */
.L_x_27475:
[-C--:B------:R-:W-:Y:S01]  /*0410*/  ISETP.GE.AND P3, PT, R19, R2.reuse, PT ;  /* 0x000000021300720c */ /* 0x080fe20003f66270 */
[----:B------:R-:W-:Y:S01]  /*0420*/  BSSY B0, `(.L_x_27477) ;  /* 0x000001e000007945 */ /* 0x000fe20003800000 */
[----:B------:R-:W-:Y:S02]  /*0430*/  ISETP.GE.AND P2, PT, R13, R2, PT ;  /* 0x000000020d00720c */ /* 0x000fe40003f46270 */
[----:B------:R-:W-:Y:S02]  /*0440*/  @!P0 LEA R13, R0, R3, 0x9 ;  /* 0x00000003000d8211 */ /* 0x000fe400078e48ff */
[----:B------:R-:W-:-:S07]  /*0450*/  @!P0 MOV R3, R19 ;  /* 0x0000001300038202 */ /* 0x000fce0000000f00 */
[----:B------:R-:W-:Y:S05]  /*0460*/  @P3 BRA `(.L_x_27478) ;  /* 0x0000019000003947 */ /* 0x000fea0003800000 */
[C---:B-----5:R-:W-:Y:S01]  /*0470*/  FMUL.FTZ R8, R6.reuse, 1.4426950216293334961 ;  /* 0x3fb8aa3b06087820 */ /* 0x060fe20000410000 */
[----:B------:R-:W-:Y:S01]  /*0480*/  FSETP.GEU.FTZ.AND P3, PT, |R6|, 0.40999999642372131348, PT ;  /* 0x3ed1eb850600780b */ /* 0x000fe20003f7e200 */
[----:B0-----:R-:W-:-:S04]  /*0490*/  IMAD.MOV.U32 R11, RZ, RZ, 0x3ab5ebe6 ;  /* 0x3ab5ebe6ff0b7424 */ /* 0x001fc800078e00ff */
        /* <DEDUP_REMOVED lines=22> */
.L_x_27478:
[----:B------:R-:W-:Y:S05]  /*0600*/  BSYNC B0 ;  /* 0x0000000000007941 */ /* 0x000fea0003800000 */
.L_x_27477:
[----:B-----5:R-:W-:Y:S01]  /*0610*/  @!P0 MOV R8, 0x4 ;  /* 0x0000000400088802 */ /* 0x020fe20000000f00 */
[----:B------:R-:W-:Y:S01]  /*0620*/  BSSY B0, `(.L_x_27479) ;  /* 0x000001d000007945 */ /* 0x000fe20003800000 */
[----:B------:R-:W-:-:S03]  /*0630*/  ISETP.GE.AND P3, PT, R3, R2, PT ;  /* 0x000000020300720c */ /* 0x000fc60003f66270 */
[----:B------:R-:W-:Y:S01]  /*0640*/  @!P0 IMAD.WIDE.U32 R8, R13, R8, c[0x0][0x168] ;  /* 0x00005a000d088625 */ /* 0x000fe200078e0008 */
[----:B------:R-:W-:Y:S05]  /*0650*/  @P1 BRA `(.L_x_27480) ;  /* 0x0000019000001947 */ /* 0x000fea0003800000 */
[C---:B------:R-:W-:Y:S01]  /*0660*/  FMUL.FTZ R6, R4.reuse, 1.4426950216293334961 ;  /* 0x3fb8aa3b04067820 */ /* 0x040fe20000410000 */
[----:B------:R-:W-:Y:S01]  /*0670*/  FSETP.GEU.FTZ.AND P1, PT, |R4|, 0.40999999642372131348, PT ;  /* 0x3ed1eb850400780b */ /* 0x000fe20003f3e200 */
[----:B------:R-:W-:-:S04]  /*0680*/  HFMA2.MMA R13, -RZ, RZ, 0.83837890625, -4044 ;  /* 0x3ab5ebe6ff0d7435 */ /* 0x000fc800000001ff */
[----:B------:R-:W1:Y:S02]  /*0690*/  FRND R6, R6 ;  /* 0x0000000600067307 */ /* 0x000e640000201000 */
[----:B01----:R-:W-:Y:S02]  /*06a0*/  FSEL R11, R6, RZ, P1 ;  /* 0x000000ff060b7208 */ /* 0x003fe40000800000 */
        /* <DEDUP_REMOVED lines=20> */
.L_x_27480:
[----:B------:R-:W-:Y:S05]  /*07f0*/  BSYNC B0 ;  /* 0x0000000000007941 */ /* 0x000fea0003800000 */
.L_x_27479:
[----:B------:R-:W-:Y:S01]  /*0800*/  BSSY B0, `(.L_x_27481) ;  /* 0x000001b000007945 */ /* 0x000fe20003800000 */
[----:B------:R-:W-:Y:S05]  /*0810*/  @P2 BRA `(.L_x_27482) ;  /* 0x0000019000002947 */ /* 0x000fea0003800000 */
[C---:B------:R-:W-:Y:S01]  /*0820*/  FMUL.FTZ R4, R5.reuse, 1.4426950216293334961 ;  /* 0x3fb8aa3b05047820 */ /* 0x040fe20000410000 */
[C---:B------:R-:W-:Y:S02]  /*0830*/  FSETP.GEU.FTZ.AND P1, PT, |R5|.reuse, 0.40999999642372131348, PT ;  /* 0x3ed1eb850500780b */ /* 0x040fe40003f3e200 */
[----:B0-----:R-:W-:Y:S02]  /*0840*/  MOV R14, 0x3ab5ebe6 ;  /* 0x3ab5ebe6000e7802 */ /* 0x001fe40000000f00 */
        /* <DEDUP_REMOVED lines=22> */
.L_x_27482:
[----:B------:R-:W-:Y:S05]  /*09b0*/  BSYNC B0 ;  /* 0x0000000000007941 */ /* 0x000fea0003800000 */
.L_x_27481:
[----:B------:R1:W-:Y:S01]  /*09c0*/  @!P0 STG.E [R8.64], R7 ;  /* 0x0000000708008986 */ /* 0x0003e2000c101904 */
[----:B------:R-:W-:Y:S01]  /*09d0*/  BSSY B0, `(.L_x_27483) ;  /* 0x000000c000007945 */ /* 0x000fe20003800000 */
[----:B------:R-:W-:Y:S05]  /*09e0*/  @P3 BRA `(.L_x_27484) ;  /* 0x000000a000003947 */ /* 0x000fea0003800000 */
[----:B------:R-:W-:Y:S01]  /*09f0*/  IMAD R4, R0, 0x200, R3 ;  /* 0x0000020000047824 */ /* 0x000fe200078e0203 */
[----:B------:R-:W-:Y:S01]  /*0a00*/  IADD3 R3, R3, 0x80, RZ ;  /* 0x0000008003037810 */ /* 0x000fe20007ffe0ff */
[----:B-1----:R-:W-:-:S03]  /*0a10*/  HFMA2.MMA R9, -RZ, RZ, 0, 2.384185791015625e-07 ;  /* 0x00000004ff097435 */ /* 0x002fc600000001ff */
[----:B------:R-:W-:-:S07]  /*0a20*/  ISETP.GE.AND P0, PT, R3, R2, PT ;  /* 0x000000020300720c */ /* 0x000fce0003f06270 */
[----:B------:R-:W-:-:S05]  /*0a30*/  IMAD.WIDE.U32 R4, R4, R9, c[0x0][0x168] ;  /* 0x00005a0004047625 */ /* 0x000fca00078e0009 */
[----:B------:R1:W-:Y:S01]  /*0a40*/  STG.E [R4.64], R10 ;  /* 0x0000000a04007986 */ /* 0x0003e2000c101904 */
[----:B------:R-:W-:Y:S02]  /*0a50*/  @!P0 LEA R8, R0, R3, 0x9 ;  /* 0x0000000300088211 */ /* 0x000fe400078e48ff */
[----:B------:R-:W-:-:S03]  /*0a60*/  @!P0 IADD3 R3, R3, 0x80, RZ ;  /* 0x0000008003038810 */ /* 0x000fc60007ffe0ff */
[----:B------:R-:W-:-:S05]  /*0a70*/  @!P0 IMAD.WIDE.U32 R8, R8, R9, c[0x0][0x168] ;  /* 0x00005a0008088625 */ /* 0x000fca00078e0009 */
[----:B------:R1:W-:Y:S02]  /*0a80*/  @!P0 STG.E [R8.64], R6 ;  /* 0x0000000608008986 */ /* 0x0003e4000c101904 */
.L_x_27484:
[----:B------:R-:W-:Y:S05]  /*0a90*/  BSYNC B0 ;  /* 0x0000000000007941 */ /* 0x000fea0003800000 */
.L_x_27483:
[----:B------:R-:W-:-:S13]  /*0aa0*/  ISETP.GE.AND P0, PT, R3, R2, PT ;  /* 0x000000020300720c */ /* 0x000fda0003f06270 */
[----:B------:R-:W-:Y:S05]  /*0ab0*/  @P0 EXIT ;  /* 0x000000000000094d */ /* 0x000fea0003800000 */
[----:B------:R-:W-:Y:S02]  /*0ac0*/  LEA R3, R0, R3, 0x9 ;  /* 0x0000000300037211 */ /* 0x000fe400078e48ff */
[----:B------:R-:W-:-:S05]  /*0ad0*/  MOV R2, 0x4 ;  /* 0x0000000400027802 */ /* 0x000fca0000000f00 */
[----:B------:R-:W-:-:S05]  /*0ae0*/  IMAD.WIDE.U32 R2, R3, R2, c[0x0][0x168] ;  /* 0x00005a0003027625 */ /* 0x000fca00078e0002 */
[----:B------:R-:W-:Y:S01]  /*0af0*/  STG.E [R2.64], R11 ;  /* 0x0000000b02007986 */ /* 0x000fe2000c101904 */
[----:B------:R-:W-:Y:S05]  /*0b00*/  EXIT ;  /* 0x000000000000794d */ /* 0x000fea0003800000 */
.L_x_27485:
        /* <DEDUP_REMOVED lines=15> */
.L_x_34320:


//--------------------- .text._ZN2at6native29vectorized_elementwise_kernelILi2EZZZNS0_17expm1_kernel_cudaERNS_18TensorIteratorBaseEENKUlvE_clEvENKUlvE0_clEvEUlfE_St5arrayIPcLm2EEEEviT0_T1_ --------------------------
	.section	.text._ZN2at6native29vectorized_elementwise_kernelILi2EZZZNS0_17expm1_kernel_cudaERNS_18TensorIteratorBaseEENKUlvE_clEvENKUlvE0_clEvEUlfE_St5arrayIPcLm2EEEEviT0_T1_,"ax",@progbits
	.sectioninfo	@"SHI_REGISTERS=30"
	.align	128
        .global         _ZN2at6native29vectorized_elementwise_kernelILi2EZZZNS0_17expm1_kernel_cudaERNS_18TensorIteratorBaseEENKUlvE_clEvENKUlvE0_clEvEUlfE_St5arrayIPcLm2EEEEviT0_T1_
        .type           _ZN2at6native29vectorized_elementwise_kernelILi2EZZZNS0_17expm1_kernel_cudaERNS_18TensorIteratorBaseEENKUlvE_clEvENKUlvE0_clEvEUlfE_St5arrayIPcLm2EEEEviT0_T1_,@function
        .size           _ZN2at6native29vectorized_elementwise_kernelILi2EZZZNS0_17expm1_kernel_cudaERNS_18TensorIteratorBaseEENKUlvE_clEvENKUlvE0_clEvEUlfE_St5arrayIPcLm2EEEEviT0_T1_,(.L_x_34321 - _ZN2at6native29vectorized_elementwise_kernelILi2EZZZNS0_17expm1_kernel_cudaERNS_18TensorIteratorBaseEENKUlvE_clEvENKUlvE0_clEvEUlfE_St5arrayIPcLm2EEEEviT0_T1_)
        .other          _ZN2at6native29vectorized_elementwise_kernelILi2EZZZNS0_17expm1_kernel_cudaERNS_18TensorIteratorBaseEENKUlvE_clEvENKUlvE0_clEvEUlfE_St5arrayIPcLm2EEEEviT0_T1_,@"STO_CUDA_ENTRY STV_DEFAULT"
_ZN2at6native29vectorized_elementwise_kernelILi2EZZZNS0_17expm1_kernel_cudaERNS_18TensorIteratorBaseEENKUlvE_clEvENKUlvE0_clEvEUlfE_St5arrayIPcLm2EEEEviT0_T1_:
.text._ZN2at6native29vectorized_elementwise_kernelILi2EZZZNS0_17expm1_kernel_cudaERNS_18TensorIteratorBaseEENKUlvE_clEvENKUlvE0_clEvEUlfE_St5arrayIPcLm2EEEEviT0_T1_:
        /* <DEDUP_REMOVED lines=8> */
[----:B------:R-:W-:-:S10]  /*0080*/  HFMA2.MMA R13, -RZ, RZ, 0, 2.384185791015625e-07 ;  /* 0x00000004ff0d7435 */ /* 0x000fd400000001ff */
[----:B------:R-:W-:-:S06]  /*0090*/  IMAD.WIDE R2, R0, R13, c[0x0][0x170] ;  /* 0x00005c0000027625 */ /* 0x000fcc00078e020d */
[----:B0-----:R-:W-:-:S05]  /*00a0*/  IMAD.WIDE.U32 R8, R12, 0x8, R2 ;  /* 0x000000080c087825 */ /* 0x001fca00078e0002 */
[----:B------:R-:W2:Y:S04]  /*00b0*/  LDG.E.64 R10, [R8.64] ;  /* 0x00000004080a7981 */ /* 0x000ea8000c1e1b00 */
[----:B------:R-:W3:Y:S04]  /*00c0*/  LDG.E.64 R2, [R8.64+0x400] ;  /* 0x0004000408027981 */ /* 0x000ee8000c1e1b00 */
[----:B------:R0:W4:Y:S04]  /*00d0*/  LDG.E.64 R6, [R8.64+0x800] ;  /* 0x0008000408067981 */ /* 0x000128000c1e1b00 */
[----:B------:R0:W5:Y:S01]  /*00e0*/  LDG.E.64 R4, [R8.64+0xc00] ;  /* 0x000c000408047981 */ /* 0x000162000c1e1b00 */
[C---:B--2---:R-:W-:Y:S01]  /*00f0*/  FMUL.FTZ R14, R10.reuse, 1.4426950216293334961 ;  /* 0x3fb8aa3b0a0e7820 */ /* 0x044fe20000410000 */
[----:B------:R-:W-:Y:S01]  /*0100*/  FSETP.GEU.FTZ.AND P0, PT, |R10|, 0.40999999642372131348, PT ;  /* 0x3ed1eb850a00780b */ /* 0x000fe20003f1e200 */
[----:B------:R-:W-:-:S02]  /*0110*/  FMUL.FTZ R16, R11, 1.4426950216293334961 ;  /* 0x3fb8aa3b0b107820 */ /* 0x000fc40000410000 */
[C---:B---3--:R-:W-:Y:S01]  /*0120*/  FMUL.FTZ R15, R2.reuse, 1.4426950216293334961 ;  /* 0x3fb8aa3b020f7820 */ /* 0x048fe20000410000 */
[----:B------:R-:W-:Y:S01]  /*0130*/  FSETP.GEU.FTZ.AND P1, PT, |R2|, 0.40999999642372131348, PT ;  /* 0x3ed1eb850200780b */ /* 0x000fe20003f3e200 */
[----:B------:R-:W1:Y:S01]  /*0140*/  FRND R14, R14 ;  /* 0x0000000e000e7307 */ /* 0x000e620000201000 */
[C---:B0-----:R-:W-:Y:S01]  /*0150*/  FMUL.FTZ R9, R3.reuse, 1.4426950216293334961 ;  /* 0x3fb8aa3b03097820 */ /* 0x041fe20000410000 */
[----:B------:R-:W-:Y:S01]  /*0160*/  FSETP.GEU.FTZ.AND P2, PT, |R3|, 0.40999999642372131348, PT ;  /* 0x3ed1eb850300780b */ /* 0x000fe20003f5e200 */
[----:B----4-:R-:W-:Y:S01]  /*0170*/  FMUL.FTZ R25, R7, 1.4426950216293334961 ;  /* 0x3fb8aa3b07197820 */ /* 0x010fe20000410000 */
[----:B------:R-:W-:Y:S01]  /*0180*/  FSETP.GEU.FTZ.AND P5, PT, |R6|, 0.40999999642372131348, PT ;  /* 0x3ed1eb850600780b */ /* 0x000fe20003fbe200 */
[----:B-----5:R-:W-:-:S03]  /*0190*/  FMUL.FTZ R27, R5, 1.4426950216293334961 ;  /* 0x3fb8aa3b051b7820 */ /* 0x020fc60000410000 */
[----:B------:R-:W0:Y:S01]  /*01a0*/  FRND R16, R16 ;  /* 0x0000001000107307 */ /* 0x000e220000201000 */
[----:B-1----:R-:W-:-:S07]  /*01b0*/  FSEL R17, R14, RZ, P0 ;  /* 0x000000ff0e117208 */ /* 0x002fce0000000000 */
[----:B------:R-:W1:Y:S01]  /*01c0*/  FRND R15, R15 ;  /* 0x0000000f000f7307 */ /* 0x000e620000201000 */
[----:B------:R-:W-:Y:S02]  /*01d0*/  FSETP.GEU.FTZ.AND P0, PT, |R11|, 0.40999999642372131348, PT ;  /* 0x3ed1eb850b00780b */ /* 0x000fe40003f1e200 */
[C---:B------:R-:W-:Y:S01]  /*01e0*/  FSETP.NEU.FTZ.AND P4, PT, R17.reuse, 128, PT ;  /* 0x430000001100780b */ /* 0x040fe20003f9d000 */
[C---:B------:R-:W-:Y:S01]  /*01f0*/  FFMA.FTZ R8, -R17.reuse, 0.693145751953125, R10 ;  /* 0x3f31720011087823 */ /* 0x040fe2000001010a */
[----:B------:R-:W-:Y:S02]  /*0200*/  MOV R14, 0x3ab5ebe6 ;  /* 0x3ab5ebe6000e7802 */ /* 0x000fe40000000f00 */
[----:B0-----:R-:W-:Y:S01]  /*0210*/  FSEL R18, R16, RZ, P0 ;  /* 0x000000ff10127208 */ /* 0x001fe20000000000 */
[----:B------:R-:W-:Y:S01]  /*0220*/  FFMA.FTZ R21, -R17, 1.428606765330187045e-06, R8 ;  /* 0x35bfbe8e11157823 */ /* 0x000fe20000010108 */
[----:B------:R-:W0:Y:S02]  /*0230*/  FRND R16, R9 ;  /* 0x0000000900107307 */ /* 0x000e240000201000 */
[C---:B------:R-:W-:Y:S01]  /*0240*/  FSETP.NEU.FTZ.AND P0, PT, R18.reuse, 128, PT ;  /* 0x430000001200780b */ /* 0x040fe20003f1d000 */
[----:B------:R-:W-:-:S02]  /*0250*/  FFMA.FTZ R19, -R18, 0.693145751953125, R11 ;  /* 0x3f31720012137823 */ /* 0x000fc4000001010b */
[-C--:B------:R-:W-:Y:S02]  /*0260*/  FFMA.FTZ R20, R21, R14.reuse, 0.0083824126049876213074 ;  /* 0x3c09566315147423 */ /* 0x080fe4000001000e */
[----:B------:R-:W-:Y:S01]  /*0270*/  FFMA.FTZ R19, -R18, 1.428606765330187045e-06, R19 ;  /* 0x35bfbe8e12137823 */ /* 0x000fe20000010113 */
[----:B-1----:R-:W-:Y:S01]  /*0280*/  FSEL R15, R15, RZ, P1 ;  /* 0x000000ff0f0f7208 */ /* 0x002fe20000800000 */
[----:B------:R-:W-:Y:S02]  /*0290*/  @!P4 FADD.FTZ R17, R17, -1 ;  /* 0xbf8000001111c421 */ /* 0x000fe40000010000 */
[----:B------:R-:W-:Y:S01]  /*02a0*/  FFMA.FTZ R22, R19, R14, 0.0083824126049876213074 ;  /* 0x3c09566313167423 */ /* 0x000fe2000001000e */
[----:B------:R-:W-:Y:S01]  /*02b0*/  FSETP.NEU.FTZ.AND P1, PT, R15, 128, PT ;  /* 0x430000000f00780b */ /* 0x000fe20003f3d000 */
[----:B------:R-:W1:Y:S01]  /*02c0*/  MUFU.EX2 R8, R17 ;  /* 0x0000001100087308 */ /* 0x000e620000000800 */
[----:B------:R-:W-:Y:S01]  /*02d0*/  FFMA.FTZ R20, R21, R20, 0.041667830199003219604 ;  /* 0x3d2aabe315147423 */ /* 0x000fe20000010014 */
[----:B------:R-:W-:Y:S01]  /*02e0*/  FSETP.GT.FTZ.AND P6, PT, R17, 128, PT ;  /* 0x430000001100780b */ /* 0x000fe20003fd4000 */
[----:B------:R-:W-:Y:S01]  /*02f0*/  FFMA.FTZ R22, R19, R22, 0.041667830199003219604 ;  /* 0x3d2aabe313167423 */ /* 0x000fe20000010016 */
[----:B0-----:R-:W-:Y:S01]  /*0300*/  FSEL R16, R16, RZ, P2 ;  /* 0x000000ff10107208 */ /* 0x001fe20001000000 */
[----:B------:R-:W-:Y:S01]  /*0310*/  @!P0 FADD.FTZ R18, R18, -1 ;  /* 0xbf80000012128421 */ /* 0x000fe20000010000 */
[----:B------:R-:W-:Y:S01]  /*0320*/  FSETP.GEU.FTZ.AND P3, PT, R17, -25, PT ;  /* 0xc1c800001100780b */ /* 0x000fe20003f7e000 */
[----:B------:R-:W-:Y:S01]  /*0330*/  FFMA.FTZ R22, R19, R22, 0.16666397452354431152 ;  /* 0x3e2aa9f613167423 */ /* 0x000fe20000010016 */
[----:B------:R-:W-:Y:S01]  /*0340*/  FSETP.NEU.FTZ.AND P2, PT, R16, 128, PT ;  /* 0x430000001000780b */ /* 0x000fe20003f5d000 */
[----:B------:R-:W-:Y:S01]  /*0350*/  FFMA.FTZ R20, R21, R20, 0.16666397452354431152 ;  /* 0x3e2aa9f615147423 */ /* 0x000fe20000010014 */
[----:B------:R-:W0:Y:S01]  /*0360*/  MUFU.EX2 R9, R18 ;  /* 0x0000001200097308 */ /* 0x000e220000000800 */
[----:B------:R-:W-:-:S02]  /*0370*/  FFMA.FTZ R22, R19, R22, 0.49999994039535522461 ;  /* 0x3efffffe13167423 */ /* 0x000fc40000010016 */
[----:B------:R-:W-:Y:S02]  /*0380*/  FFMA.FTZ R20, R21, R20, 0.49999994039535522461 ;  /* 0x3efffffe15147423 */ /* 0x000fe40000010014 */
[----:B------:R-:W-:Y:S02]  /*0390*/  FMUL.FTZ R22, R19, R22 ;  /* 0x0000001613167220 */ /* 0x000fe40000410000 */
[----:B------:R-:W-:Y:S02]  /*03a0*/  FMUL.FTZ R20, R21, R20 ;  /* 0x0000001415147220 */ /* 0x000fe40000410000 */
[----:B------:R-:W-:Y:S02]  /*03b0*/  FFMA.FTZ R22, R19, R22, R19 ;  /* 0x0000001613167223 */ /* 0x000fe40000010013 */
[----:B------:R-:W-:Y:S02]  /*03c0*/  FFMA.FTZ R21, R21, R20, R21 ;  /* 0x0000001415157223 */ /* 0x000fe40000010015 */
[----:B-1----:R-:W-:-:S02]  /*03d0*/  FADD.FTZ R19, R8, -1 ;  /* 0xbf80000008137421 */ /* 0x002fc40000010000 */
[----:B------:R-:W-:Y:S02]  /*03e0*/  FFMA.FTZ R24, -R15, 0.693145751953125, R2 ;  /* 0x3f3172000f187823 */ /* 0x000fe40000010102 */
[----:B0-----:R-:W-:Y:S02]  /*03f0*/  FADD.FTZ R20, R9, -1 ;  /* 0xbf80000009147421 */ /* 0x001fe40000010000 */
[----:B------:R-:W-:Y:S02]  /*0400*/  FFMA.FTZ R8, R21, R8, R19 ;  /* 0x0000000815087223 */ /* 0x000fe40000010013 */
[----:B------:R-:W-:Y:S02]  /*0410*/  FFMA.FTZ R21, -R16, 0.693145751953125, R3 ;  /* 0x3f31720010157823 */ /* 0x000fe40000010103 */
[----:B------:R-:W-:Y:S02]  /*0420*/  FFMA.FTZ R23, -R15, 1.428606765330187045e-06, R24 ;  /* 0x35bfbe8e0f177823 */ /* 0x000fe40000010118 */
[----:B------:R-:W-:-:S02]  /*0430*/  FFMA.FTZ R9, R22, R9, R20 ;  /* 0x0000000916097223 */ /* 0x000fc40000010014 */
[----:B------:R-:W-:Y:S02]  /*0440*/  FFMA.FTZ R21, -R16, 1.428606765330187045e-06, R21 ;  /* 0x35bfbe8e10157823 */ /* 0x000fe40000010115 */
[-C--:B------:R-:W-:Y:S02]  /*0450*/  FFMA.FTZ R20, R23, R14.reuse, 0.0083824126049876213074 ;  /* 0x3c09566317147423 */ /* 0x080fe4000001000e */
[----:B------:R-:W-:Y:S02]  /*0460*/  FMUL.FTZ R22, R6, 1.4426950216293334961 ;  /* 0x3fb8aa3b06167820 */ /* 0x000fe40000410000 */
[----:B------:R-:W-:Y:S02]  /*0470*/  FFMA.FTZ R24, R21, R14, 0.0083824126049876213074 ;  /* 0x3c09566315187423 */ /* 0x000fe4000001000e */
[----:B------:R-:W-:Y:S02]  /*0480*/  FFMA.FTZ R20, R23, R20, 0.041667830199003219604 ;  /* 0x3d2aabe317147423 */ /* 0x000fe40000010014 */
[----:B------:R-:W-:Y:S01]  /*0490*/  @!P1 FADD.FTZ R15, R15, -1 ;  /* 0xbf8000000f0f9421 */ /* 0x000fe20000010000 */
[----:B------:R-:W0:Y:S01]  /*04a0*/  FRND R22, R22 ;  /* 0x0000001600167307 */ /* 0x000e220000201000 */
[----:B------:R-:W-:-:S02]  /*04b0*/  FFMA.FTZ R24, R21, R24, 0.041667830199003219604 ;  /* 0x3d2aabe315187423 */ /* 0x000fc40000010018 */
[----:B------:R-:W-:Y:S02]  /*04c0*/  FFMA.FTZ R20, R23, R20, 0.16666397452354431152 ;  /* 0x3e2aa9f617147423 */ /* 0x000fe40000010014 */
[----:B------:R-:W-:Y:S02]  /*04d0*/  @!P2 FADD.FTZ R16, R16, -1 ;  /* 0xbf8000001010a421 */ /* 0x000fe40000010000 */
[----:B------:R-:W-:Y:S01]  /*04e0*/  FFMA.FTZ R26, R21, R24, 0.16666397452354431152 ;  /* 0x3e2aa9f6151a7423 */ /* 0x000fe20000010018 */
[----:B------:R-:W1:Y:S01]  /*04f0*/  MUFU.EX2 R19, R15 ;  /* 0x0000000f00137308 */ /* 0x000e620000000800 */
[----:B------:R-:W-:Y:S02]  /*0500*/  FFMA.FTZ R24, R23, R20, 0.49999994039535522461 ;  /* 0x3efffffe17187423 */ /* 0x000fe40000010014 */
[----:B------:R-:W-:Y:S02]  /*0510*/  FFMA.FTZ R26, R21, R26, 0.49999994039535522461 ;  /* 0x3efffffe151a7423 */ /* 0x000fe4000001001a */
[----:B------:R-:W-:-:S02]  /*0520*/  FMUL.FTZ R24, R23, R24 ;  /* 0x0000001817187220 */ /* 0x000fc40000410000 */
[----:B------:R-:W-:Y:S01]  /*0530*/  FMUL.FTZ R26, R21, R26 ;  /* 0x0000001a151a7220 */ /* 0x000fe20000410000 */
[----:B------:R-:W2:Y:S01]  /*0540*/  MUFU.EX2 R20, R16 ;  /* 0x0000001000147308 */ /* 0x000ea20000000800 */
[----:B------:R-:W-:Y:S01]  /*0550*/  FFMA.FTZ R24, R23, R24, R23 ;  /* 0x0000001817187223 */ /* 0x000fe20000010017 */
[----:B0-----:R-:W-:Y:S01]  /*0560*/  FSEL R17, R22, RZ, P5 ;  /* 0x000000ff16117208 */ /* 0x001fe20002800000 */
[----:B------:R-:W-:Y:S01]  /*0570*/  @!P4 FADD.FTZ R8, R8, R8 ;  /* 0x000000080808c221 */ /* 0x000fe20000010000 */
[----:B------:R-:W-:Y:S01]  /*0580*/  FSETP.NEU.FTZ.AND P4, PT, R10, RZ, PT ;  /* 0x000000ff0a00720b */ /* 0x000fe20003f9d000 */
[----:B------:R-:W-:Y:S01]  /*0590*/  FFMA.FTZ R23, R21, R26, R21 ;  /* 0x0000001a15177223 */ /* 0x000fe20000010015 */
[----:B------:R-:W-:Y:S01]  /*05a0*/  FSETP.NEU.FTZ.AND P5, PT, R17, 128, PT ;  /* 0x430000001100780b */ /* 0x000fe20003fbd000 */
[----:B------:R-:W-:Y:S01]  /*05b0*/  @!P0 FADD.FTZ R9, R9, R9 ;  /* 0x0000000909098221 */ /* 0x000fe20000010000 */
[----:B------:R-:W-:Y:S01]  /*05c0*/  FSEL R8, R8, +INF , !P6 ;  /* 0x7f80000008087808 */ /* 0x000fe20007000000 */
[----:B-1----:R-:W-:Y:S01]  /*05d0*/  FADD.FTZ R21, R19, -1 ;  /* 0xbf80000013157421 */ /* 0x002fe20000010000 */
[----:B------:R-:W-:Y:S01]  /*05e0*/  FSETP.GT.FTZ.AND P6, PT, R18, 128, PT ;  /* 0x430000001200780b */ /* 0x000fe20003fd4000 */
[----:B------:R-:W-:Y:S01]  /*05f0*/  FMUL.FTZ R26, R4, 1.4426950216293334961 ;  /* 0x3fb8aa3b041a7820 */ /* 0x000fe20000410000 */
[----:B------:R-:W-:Y:S01]  /*0600*/  FSEL R8, R8, -1, P3 ;  /* 0xbf80000008087808 */ /* 0x000fe20001800000 */
[----:B------:R-:W-:Y:S01]  /*0610*/  FFMA.FTZ R19, R24, R19, R21 ;  /* 0x0000001318137223 */ /* 0x000fe20000010015 */
[----:B------:R-:W-:Y:S01]  /*0620*/  FSETP.GEU.FTZ.AND P3, PT, R18, -25, PT ;  /* 0xc1c800001200780b */ /* 0x000fe20003f7e000 */
[----:B------:R-:W0:Y:S01]  /*0630*/  FRND R21, R25 ;  /* 0x0000001900157307 */ /* 0x000e220000201000 */
[----:B--2---:R-:W-:Y:S01]  /*0640*/  FADD.FTZ R22, R20, -1 ;  /* 0xbf80000014167421 */ /* 0x004fe20000010000 */
[----:B------:R-:W-:Y:S01]  /*0650*/  FSEL R9, R9, +INF , !P6 ;  /* 0x7f80000009097808 */ /* 0x000fe20007000000 */
[----:B------:R-:W-:Y:S01]  /*0660*/  FFMA.FTZ R24, -R17, 0.693145751953125, R6 ;  /* 0x3f31720011187823 */ /* 0x000fe20000010106 */
[----:B------:R-:W-:Y:S01]  /*0670*/  FSETP.NEU.FTZ.AND P0, PT, R11, RZ, PT ;  /* 0x000000ff0b00720b */ /* 0x000fe20003f1d000 */
[----:B------:R-:W-:Y:S01]  /*0680*/  FFMA.FTZ R18, R23, R20, R22 ;  /* 0x0000001417127223 */ /* 0x000fe20000010016 */
[----:B------:R-:W-:Y:S01]  /*0690*/  FSEL R9, R9, -1, P3 ;  /* 0xbf80000009097808 */ /* 0x000fe20001800000 */
[----:B------:R-:W-:Y:S01]  /*06a0*/  FFMA.FTZ R23, -R17, 1.428606765330187045e-06, R24 ;  /* 0x35bfbe8e11177823 */ /* 0x000fe20000010118 */
[----:B------:R-:W-:Y:S01]  /*06b0*/  FSETP.GEU.FTZ.AND P6, PT, |R4|, 0.40999999642372131348, PT ;  /* 0x3ed1eb850400780b */ /* 0x000fe20003fde200 */
[----:B------:R-:W-:Y:S01]  /*06c0*/  @!P4 FADD.FTZ R8, R10, R10 ;  /* 0x0000000a0a08c221 */ /* 0x000fe20000010000 */
[----:B------:R-:W-:Y:S01]  /*06d0*/  FSETP.GEU.FTZ.AND P4, PT, |R7|, 0.40999999642372131348, PT ;  /* 0x3ed1eb850700780b */ /* 0x000fe20003f9e200 */
[----:B------:R-:W-:-:S02]  /*06e0*/  FFMA.FTZ R20, R23, R14, 0.0083824126049876213074 ;  /* 0x3c09566317147423 */ /* 0x000fc4000001000e */
[----:B------:R-:W-:Y:S02]  /*06f0*/  @!P5 FADD.FTZ R17, R17, -1 ;  /* 0xbf8000001111d421 */ /* 0x000fe40000010000 */
[----:B------:R-:W-:Y:S01]  /*0700*/  FFMA.FTZ R22, R23, R20, 0.041667830199003219604 ;  /* 0x3d2aabe317167423 */ /* 0x000fe20000010014 */
[----:B0-----:R-:W-:Y:S01]  /*0710*/  FSEL R20, R21, RZ, P4 ;  /* 0x000000ff15147208 */ /* 0x001fe20002000000 */
[----:B------:R-:W0:Y:S01]  /*0720*/  MUFU.EX2 R10, R17 ;  /* 0x00000011000a7308 */ /* 0x000e220000000800 */
[----:B------:R-:W-:Y:S01]  /*0730*/  @!P0 FADD.FTZ R9, R11, R11 ;  /* 0x0000000b0b098221 */ /* 0x000fe20000010000 */
[----:B------:R-:W-:Y:S01]  /*0740*/  FSETP.GT.FTZ.AND P0, PT, R15, 128, PT ;  /* 0x430000000f00780b */ /* 0x000fe20003f14000 */
[----:B------:R-:W-:Y:S01]  /*0750*/  FFMA.FTZ R22, R23, R22, 0.16666397452354431152 ;  /* 0x3e2aa9f617167423 */ /* 0x000fe20000010016 */
[C---:B------:R-:W-:Y:S01]  /*0760*/  FSETP.NEU.FTZ.AND P3, PT, R20.reuse, 128, PT ;  /* 0x430000001400780b */ /* 0x040fe20003f7d000 */
[C---:B------:R-:W-:Y:S01]  /*0770*/  FFMA.FTZ R25, -R20.reuse, 0.693145751953125, R7 ;  /* 0x3f31720014197823 */ /* 0x040fe20000010107 */
[----:B------:R-:W-:Y:S01]  /*0780*/  FSETP.GEU.FTZ.AND P4, PT, R15, -25, PT ;  /* 0xc1c800000f00780b */ /* 0x000fe20003f9e000 */
[----:B------:R-:W-:Y:S01]  /*0790*/  FFMA.FTZ R22, R23, R22, 0.49999994039535522461 ;  /* 0x3efffffe17167423 */ /* 0x000fe20000010016 */
[----:B------:R1:W2:Y:S01]  /*07a0*/  FRND R21, R26 ;  /* 0x0000001a00157307 */ /* 0x0002a20000201000 */
[----:B------:R-:W-:-:S02]  /*07b0*/  FFMA.FTZ R25, -R20, 1.428606765330187045e-06, R25 ;  /* 0x35bfbe8e14197823 */ /* 0x000fc40000010119 */
[----:B------:R-:W-:Y:S02]  /*07c0*/  FMUL.FTZ R24, R23, R22 ;  /* 0x0000001617187220 */ /* 0x000fe40000410000 */
[----:B------:R-:W-:Y:S01]  /*07d0*/  @!P1 FADD.FTZ R19, R19, R19 ;  /* 0x0000001313139221 */ /* 0x000fe20000010000 */
[----:B------:R-:W-:Y:S01]  /*07e0*/  FSETP.GEU.FTZ.AND P1, PT, |R5|, 0.40999999642372131348, PT ;  /* 0x3ed1eb850500780b */ /* 0x000fe20003f3e200 */
[----:B------:R-:W-:Y:S01]  /*07f0*/  FFMA.FTZ R11, R23, R24, R23 ;  /* 0x00000018170b7223 */ /* 0x000fe20000010017 */
[----:B------:R-:W3:Y:S01]  /*0800*/  FRND R22, R27 ;  /* 0x0000001b00167307 */ /* 0x000ee20000201000 */
[----:B-1----:R-:W-:Y:S02]  /*0810*/  FFMA.FTZ R26, R25, R14, 0.0083824126049876213074 ;  /* 0x3c095663191a7423 */ /* 0x002fe4000001000e */
[----:B------:R-:W-:Y:S02]  /*0820*/  @!P3 FADD.FTZ R20, R20, -1 ;  /* 0xbf8000001414b421 */ /* 0x000fe40000010000 */
[----:B0-----:R-:W-:-:S02]  /*0830*/  FADD.FTZ R15, R10, -1 ;  /* 0xbf8000000a0f7421 */ /* 0x001fc40000010000 */
[----:B------:R-:W-:Y:S01]  /*0840*/  FFMA.FTZ R26, R25, R26, 0.041667830199003219604 ;  /* 0x3d2aabe3191a7423 */ /* 0x000fe2000001001a */
[----:B------:R-:W0:Y:S01]  /*0850*/  MUFU.EX2 R23, R20 ;  /* 0x0000001400177308 */ /* 0x000e220000000800 */
[----:B------:R-:W-:Y:S01]  /*0860*/  FFMA.FTZ R11, R11, R10, R15 ;  /* 0x0000000a0b0b7223 */ /* 0x000fe2000001000f */
[----:B--2---:R-:W-:Y:S01]  /*0870*/  FSEL R15, R21, RZ, P6 ;  /* 0x000000ff150f7208 */ /* 0x004fe20003000000 */
[----:B------:R-:W-:Y:S01]  /*0880*/  FFMA.FTZ R26, R25, R26, 0.16666397452354431152 ;  /* 0x3e2aa9f6191a7423 */ /* 0x000fe2000001001a */
[----:B------:R-:W-:Y:S01]  /*0890*/  FSETP.NEU.FTZ.AND P6, PT, R2, RZ, PT ;  /* 0x000000ff0200720b */ /* 0x000fe20003fdd000 */
[----:B------:R-:W-:Y:S01]  /*08a0*/  @!P2 FADD.FTZ R18, R18, R18 ;  /* 0x000000121212a221 */ /* 0x000fe20000010000 */
[----:B------:R-:W-:Y:S01]  /*08b0*/  FSEL R10, R19, +INF , !P0 ;  /* 0x7f800000130a7808 */ /* 0x000fe20004000000 */
[----:B------:R-:W-:Y:S01]  /*08c0*/  FFMA.FTZ R26, R25, R26, 0.49999994039535522461 ;  /* 0x3efffffe191a7423 */ /* 0x000fe2000001001a */
[----:B---3--:R-:W-:Y:S01]  /*08d0*/  FSEL R22, R22, RZ, P1 ;  /* 0x000000ff16167208 */ /* 0x008fe20000800000 */
[C---:B------:R-:W-:Y:S01]  /*08e0*/  FFMA.FTZ R24, -R15.reuse, 0.693145751953125, R4 ;  /* 0x3f3172000f187823 */ /* 0x040fe20000010104 */
[----:B------:R-:W-:Y:S01]  /*08f0*/  FSETP.NEU.FTZ.AND P1, PT, R15, 128, PT ;  /* 0x430000000f00780b */ /* 0x000fe20003f3d000 */
[----:B------:R-:W-:Y:S01]  /*0900*/  FMUL.FTZ R26, R25, R26 ;  /* 0x0000001a191a7220 */ /* 0x000fe20000410000 */
[----:B------:R-:W-:Y:S01]  /*0910*/  FSETP.NEU.FTZ.AND P0, PT, R22, 128, PT ;  /* 0x430000001600780b */ /* 0x000fe20003f1d000 */
[----:B------:R-:W-:Y:S01]  /*0920*/  FFMA.FTZ R19, -R15, 1.428606765330187045e-06, R24 ;  /* 0x35bfbe8e0f137823 */ /* 0x000fe20000010118 */
[----:B------:R-:W-:Y:S01]  /*0930*/  FSEL R10, R10, -1, P4 ;  /* 0xbf8000000a0a7808 */ /* 0x000fe20002000000 */
[----:B------:R-:W-:Y:S01]  /*0940*/  FFMA.FTZ R26, R25, R26, R25 ;  /* 0x0000001a191a7223 */ /* 0x000fe20000010019 */
[----:B------:R-:W-:Y:S01]  /*0950*/  FSETP.GEU.FTZ.AND P4, PT, R16, -25, PT ;  /* 0xc1c800001000780b */ /* 0x000fe20003f9e000 */
[----:B0-----:R-:W-:Y:S01]  /*0960*/  FADD.FTZ R21, R23, -1 ;  /* 0xbf80000017157421 */ /* 0x001fe20000010000 */
[----:B------:R-:W-:Y:S01]  /*0970*/  FSETP.GT.FTZ.AND P2, PT, R17, 128, PT ;  /* 0x430000001100780b */ /* 0x000fe20003f54000 */
[----:B------:R-:W-:-:S02]  /*0980*/  FFMA.FTZ R25, -R22, 0.693145751953125, R5 ;  /* 0x3f31720016197823 */ /* 0x000fc40000010105 */
[----:B------:R-:W-:Y:S02]  /*0990*/  FFMA.FTZ R24, R19, R14, 0.0083824126049876213074 ;  /* 0x3c09566313187423 */ /* 0x000fe4000001000e */
[----:B------:R-:W-:Y:S02]  /*09a0*/  @!P1 FADD.FTZ R15, R15, -1 ;  /* 0xbf8000000f0f9421 */ /* 0x000fe40000010000 */
[----:B------:R-:W-:Y:S02]  /*09b0*/  FFMA.FTZ R23, R26, R23, R21 ;  /* 0x000000171a177223 */ /* 0x000fe40000010015 */
[----:B------:R-:W-:Y:S02]  /*09c0*/  FFMA.FTZ R21, -R22, 1.428606765330187045e-06, R25 ;  /* 0x35bfbe8e16157823 */ /* 0x000fe40000010119 */
[----:B------:R-:W-:Y:S01]  /*09d0*/  @!P6 FADD.FTZ R10, R2, R2 ;  /* 0x00000002020ae221 */ /* 0x000fe20000010000 */
[----:B------:R-:W-:Y:S01]  /*09e0*/  FSETP.GT.FTZ.AND P6, PT, R16, 128, PT ;  /* 0x430000001000780b */ /* 0x000fe20003fd4000 */
[----:B------:R-:W-:Y:S01]  /*09f0*/  FFMA.FTZ R24, R19, R24, 0.041667830199003219604 ;  /* 0x3d2aabe313187423 */ /* 0x000fe20000010018 */
[----:B------:R-:W0:Y:S01]  /*0a00*/  MUFU.EX2 R2, R15 ;  /* 0x0000000f00027308 */ /* 0x000e220000000800 */
[----:B------:R-:W-:Y:S01]  /*0a10*/  FFMA.FTZ R14, R21, R14, 0.0083824126049876213074 ;  /* 0x3c095663150e7423 */ /* 0x000fe2000001000e */
[----:B------:R-:W-:Y:S01]  /*0a20*/  FSEL R18, R18, +INF , !P6 ;  /* 0x7f80000012127808 */ /* 0x000fe20007000000 */
[----:B------:R-:W-:Y:S01]  /*0a30*/  FFMA.FTZ R24, R19, R24, 0.16666397452354431152 ;  /* 0x3e2aa9f613187423 */ /* 0x000fe20000010018 */
[----:B------:R-:W-:Y:S01]  /*0a40*/  FSETP.GEU.FTZ.AND P6, PT, R17, -25, PT ;  /* 0xc1c800001100780b */ /* 0x000fe20003fde000 */
        /* <DEDUP_REMOVED lines=10> */
[C---:B------:R-:W-:Y:S01]  /*0af0*/  FSETP.GT.FTZ.AND P5, PT, R20.reuse, 128, PT ;  /* 0x430000001400780b */ /* 0x040fe20003fb4000 */
[----:B------:R-:W-:Y:S02]  /*0b00*/  FMUL.FTZ R24, R21, R16 ;  /* 0x0000001015187220 */ /* 0x000fe40000410000 */
[----:B------:R-:W-:Y:S01]  /*0b10*/  @!P3 FADD.FTZ R23, R23, R23 ;  /* 0x000000171717b221 */ /* 0x000fe20000010000 */
[----:B------:R-:W-:Y:S01]  /*0b20*/  FSEL R16, R11, +INF , !P2 ;  /* 0x7f8000000b107808 */ /* 0x000fe20005000000 */
[----:B------:R-:W-:Y:S01]  /*0b30*/  FFMA.FTZ R2, R19, R2, R17 ;  /* 0x0000000213027223 */ /* 0x000fe20000010011 */
[----:B------:R-:W-:Y:S01]  /*0b40*/  FSETP.GEU.FTZ.AND P2, PT, R20, -25, PT ;  /* 0xc1c800001400780b */ /* 0x000fe20003f5e000 */
[----:B------:R-:W-:Y:S01]  /*0b50*/  FFMA.FTZ R21, R21, R24, R21 ;  /* 0x0000001815157223 */ /* 0x000fe20000010015 */
[----:B------:R-:W-:Y:S01]  /*0b60*/  FSETP.GT.FTZ.AND P3, PT, R15, 128, PT ;  /* 0x430000000f00780b */ /* 0x000fe20003f74000 */
[----:B-1----:R-:W-:Y:S01]  /*0b70*/  FADD.FTZ R11, R14, -1 ;  /* 0xbf8000000e0b7421 */ /* 0x002fe20000010000 */
[----:B------:R-:W-:Y:S01]  /*0b80*/  FSEL R23, R23, +INF , !P5 ;  /* 0x7f80000017177808 */ /* 0x000fe20006800000 */
[----:B------:R-:W-:Y:S01]  /*0b90*/  @!P1 FADD.FTZ R2, R2, R2 ;  /* 0x0000000202029221 */ /* 0x000fe20000010000 */
[----:B------:R-:W-:Y:S01]  /*0ba0*/  FSETP.GEU.FTZ.AND P5, PT, R15, -25, PT ;  /* 0xc1c800000f00780b */ /* 0x000fe20003fbe000 */
[----:B------:R-:W-:Y:S01]  /*0bb0*/  FFMA.FTZ R21, R21, R14, R11 ;  /* 0x0000000e15157223 */ /* 0x000fe2000001000b */
[----:B------:R-:W-:Y:S01]  /*0bc0*/  FSEL R11, R18, -1, P4 ;  /* 0xbf800000120b7808 */ /* 0x000fe20002000000 */
[----:B------:R-:W-:Y:S01]  /*0bd0*/  IMAD.WIDE.U32 R18, R0, R13, c[0x0][0x168] ;  /* 0x00005a0000127625 */ /* 0x000fe200078e000d */
[----:B------:R-:W-:-:S02]  /*0be0*/  FSEL R14, R16, -1, P6 ;  /* 0xbf800000100e7808 */ /* 0x000fc40003000000 */
[----:B------:R-:W-:Y:S01]  /*0bf0*/  FSEL R2, R2, +INF , !P3 ;  /* 0x7f80000002027808 */ /* 0x000fe20005800000 */
[----:B------:R-:W-:Y:S01]  /*0c00*/  @!P0 FADD.FTZ R21, R21, R21 ;  /* 0x0000001515158221 */ /* 0x000fe20000010000 */
[----:B------:R-:W-:Y:S01]  /*0c10*/  FSEL R15, R23, -1, P2 ;  /* 0xbf800000170f7808 */ /* 0x000fe20001000000 */
[----:B------:R-:W-:Y:S01]  /*0c20*/  IMAD.WIDE R18, R12, 0x8, R18 ;  /* 0x000000080c127825 */ /* 0x000fe200078e0212 */
[----:B------:R-:W-:Y:S02]  /*0c30*/  FSETP.NEU.FTZ.AND P1, PT, R3, RZ, PT ;  /* 0x000000ff0300720b */ /* 0x000fe40003f3d000 */
[----:B------:R-:W-:Y:S02]  /*0c40*/  FSETP.NEU.FTZ.AND P6, PT, R6, RZ, PT ;  /* 0x000000ff0600720b */ /* 0x000fe40003fdd000 */
[----:B------:R-:W-:Y:S01]  /*0c50*/  FSETP.NEU.FTZ.AND P4, PT, R7, RZ, PT ;  /* 0x000000ff0700720b */ /* 0x000fe20003f9d000 */
[----:B------:R-:W-:Y:S01]  /*0c60*/  STG.E.64 [R18.64], R8 ;  /* 0x0000000812007986 */ /* 0x000fe2000c101b04 */
[----:B------:R-:W-:-:S02]  /*0c70*/  FSETP.NEU.FTZ.AND P3, PT, R4, RZ, PT ;  /* 0x000000ff0400720b */ /* 0x000fc40003f7d000 */
[----:B------:R-:W-:Y:S02]  /*0c80*/  FSETP.NEU.FTZ.AND P2, PT, R5, RZ, PT ;  /* 0x000000ff0500720b */ /* 0x000fe40003f5d000 */
[----:B------:R-:W-:Y:S02]  /*0c90*/  FSETP.GT.FTZ.AND P0, PT, R22, 128, PT ;  /* 0x430000001600780b */ /* 0x000fe40003f14000 */
[----:B------:R-:W-:Y:S01]  /*0ca0*/  FSEL R16, R2, -1, P5 ;  /* 0xbf80000002107808 */ /* 0x000fe20002800000 */
[----:B------:R-:W-:Y:S01]  /*0cb0*/  @!P1 FADD.FTZ R11, R3, R3 ;  /* 0x00000003030b9221 */ /* 0x000fe20000010000 */
[----:B------:R-:W-:Y:S01]  /*0cc0*/  FSETP.GEU.FTZ.AND P5, PT, R22, -25, PT ;  /* 0xc1c800001600780b */ /* 0x000fe20003fbe000 */
[----:B------:R-:W-:Y:S01]  /*0cd0*/  @!P6 FADD.FTZ R14, R6, R6 ;  /* 0x00000006060ee221 */ /* 0x000fe20000010000 */
[----:B------:R-:W-:Y:S01]  /*0ce0*/  FSEL R17, R21, +INF , !P0 ;  /* 0x7f80000015117808 */ /* 0x000fe20004000000 */
[----:B------:R-:W-:Y:S01]  /*0cf0*/  @!P4 FADD.FTZ R15, R7, R7 ;  /* 0x00000007070fc221 */ /* 0x000fe20000010000 */
[----:B------:R-:W-:Y:S01]  /*0d00*/  STG.E.64 [R18.64+0x400], R10 ;  /* 0x0004000a12007986 */ /* 0x000fe2000c101b04 */
[----:B------:R-:W-:Y:S01]  /*0d10*/  @!P3 FADD.FTZ R16, R4, R4 ;  /* 0x000000040410b221 */ /* 0x000fe20000010000 */
[----:B------:R-:W-:Y:S01]  /*0d20*/  FSEL R17, R17, -1, P5 ;  /* 0xbf80000011117808 */ /* 0x000fe20002800000 */
[----:B------:R-:W-:Y:S01]  /*0d30*/  @!P2 FADD.FTZ R17, R5, R5 ;  /* 0x000000050511a221 */ /* 0x000fe20000010000 */
[----:B------:R-:W-:Y:S04]  /*0d40*/  STG.E.64 [R18.64+0x800], R14 ;  /* 0x0008000e12007986 */ /* 0x000fe8000c101b04 */
[----:B------:R-:W-:Y:S01]  /*0d50*/  STG.E.64 [R18.64+0xc00], R16 ;  /* 0x000c001012007986 */ /* 0x000fe2000c101b04 */
[----:B------:R-:W-:Y:S05]  /*0d60*/  EXIT ;  /* 0x000000000000794d */ /* 0x000fea0003800000 */
.L_x_27486:
[----:B------:R-:W0:Y:S01]  /*0d70*/  S2R R3, SR_TID.X ;  /* 0x0000000000037919 */ /* 0x000e220000002100 */
[----:B------:R-:W-:Y:S01]  /*0d80*/  HFMA2.MMA R10, -RZ, RZ, 0, 0 ;  /* 0x00000000ff0a7435 */ /* 0x000fe200000001ff */
[----:B------:R-:W-:Y:S01]  /*0d90*/  CS2R R8, SRZ ;  /* 0x0000000000087805 */ /* 0x000fe2000001ff00 */
[----:B0-----:R-:W-:-:S02]  /*0da0*/  ISETP.GE.AND P0, PT, R3, R5, PT ;  /* 0x000000050300720c */ /* 0x001fc40003f06270 */
[----:B------:R-:W-:-:S11]  /*0db0*/  MOV R4, R3 ;  /* 0x0000000300047202 */ /* 0x000fd60000000f00 */
[----:B------:R-:W-:-:S04]  /*0dc0*/  @!P0 IADD3 R4, R3, 0x80, RZ ;  /* 0x0000008003048810 */ /* 0x000fc80007ffe0ff */
[----:B------:R-:W-:-:S13]  /*0dd0*/  ISETP.GE.AND P6, PT, R4, R5, PT ;  /* 0x000000050400720c */ /* 0x000fda0003fc6270 */
[----:B------:R-:W-:Y:S02]  /*0de0*/  @!P6 IADD3 R6, R0, R4, RZ ;  /* 0x000000040006e210 */ /* 0x000fe40007ffe0ff */
[----:B------:R-:W-:Y:S02]  /*0df0*/  @!P6 IADD3 R4, R4, 0x80, RZ ;  /* 0x000000800404e810 */ /* 0x000fe40007ffe0ff */
[----:B------:R-:W-:Y:S02]  /*0e00*/  @!P6 MOV R7, 0x4 ;  /* 0x000000040007e802 */ /* 0x000fe40000000f00 */
[----:B------:R-:W-:-:S03]  /*0e10*/  ISETP.GE.AND P5, PT, R4, R5, PT ;  /* 0x000000050400720c */ /* 0x000fc60003fa6270 */
[----:B------:R-:W-:Y:S01]  /*0e20*/  @!P6 IMAD.WIDE.U32 R6, R6, R7, c[0x0][0x170] ;  /* 0x00005c000606e625 */ /* 0x000fe200078e0007 */
[----:B------:R-:W-:-:S04]  /*0e30*/  HFMA2.MMA R2, -RZ, RZ, 0, 0 ;  /* 0x00000000ff027435 */ /* 0x000fc800000001ff */
[----:B------:R0:W5:Y:S05]  /*0e40*/  @!P6 LDG.E R10, [R6.64] ;  /* 0x00000004060ae981 */ /* 0x00016a000c1e1900 */
        /* <DEDUP_REMOVED lines=12> */
[----:B------:R-:W-:Y:S02]  /*0f10*/  @!P5 MOV R15, 0x4 ;  /* 0x00000004000fd802 */ /* 0x000fe40000000f00 */
[----:B------:R-:W-:-:S09]  /*0f20*/  @!P3 MOV R21, 0x4 ;  /* 0x000000040015b802 */ /* 0x000fd20000000f00 */
[----:B------:R-:W-:Y:S02]  /*0f30*/  @!P1 IADD3 R11, R0, R4, RZ ;  /* 0x00000004000b9210 */ /* 0x000fe40007ffe0ff */
[----:B------:R-:W-:-:S04]  /*0f40*/  @!P1 IADD3 R4, R4, 0x80, RZ ;  /* 0x0000008004049810 */ /* 0x000fc80007ffe0ff */
[----:B------:R-:W-:Y:S01]  /*0f50*/  ISETP.GE.AND P6, PT, R4, R5, PT ;  /* 0x000000050400720c */ /* 0x000fe20003fc6270 */
[----:B------:R-:W-:-:S04]  /*0f60*/  @!P5 IMAD.WIDE.U32 R14, R14, R15, c[0x0][0x170] ;  /* 0x00005c000e0ed625 */ /* 0x000fc800078e000f */
[----:B------:R-:W-:Y:S01]  /*0f70*/  @!P3 IMAD.WIDE.U32 R20, R20, R21, c[0x0][0x170] ;  /* 0x00005c001414b625 */ /* 0x000fe200078e0015 */
[----:B------:R1:W5:Y:S01]  /*0f80*/  @!P5 LDG.E R9, [R14.64] ;  /* 0x000000040e09d981 */ /* 0x000362000c1e1900 */
[----:B------:R-:W-:-:S03]  /*0f90*/  @!P1 MOV R18, 0x4 ;  /* 0x0000000400129802 */ /* 0x000fc60000000f00 */
[----:B------:R2:W5:Y:S03]  /*0fa0*/  @!P3 LDG.E R2, [R20.64] ;  /* 0x000000041402b981 */ /* 0x000566000c1e1900 */
[C---:B------:R-:W-:Y:S01]  /*0fb0*/  @!P6 IADD3 R22, R0.reuse, R4, RZ ;  /* 0x000000040016e210 */ /* 0x040fe20007ffe0ff */
[----:B------:R-:W-:Y:S01]  /*0fc0*/  HFMA2.MMA R4, -RZ, RZ, 0, 0 ;  /* 0x00000000ff047435 */ /* 0x000fe200000001ff */
[----:B------:R-:W-:Y:S01]  /*0fd0*/  @!P6 MOV R23, 0x4 ;  /* 0x000000040017e802 */ /* 0x000fe20000000f00 */
[----:B-1----:R-:W-:Y:S01]  /*0fe0*/  HFMA2.MMA R14, -RZ, RZ, 0, 0 ;  /* 0x00000000ff0e7435 */ /* 0x002fe200000001ff */
[----:B--2---:R-:W-:Y:S02]  /*0ff0*/  @!P0 IADD3 R20, R0, R3, RZ ;  /* 0x0000000300148210 */ /* 0x004fe40007ffe0ff */
[----:B------:R-:W-:Y:S01]  /*1000*/  @!P0 MOV R21, 0x4 ;  /* 0x0000000400158802 */ /* 0x000fe20000000f00 */
[----:B0-----:R-:W-:Y:S01]  /*1010*/  CS2R R6, SRZ ;  /* 0x0000000000067805 */ /* 0x001fe2000001ff00 */
[----:B------:R-:W-:-:S04]  /*1020*/  @!P1 IMAD.WIDE.U32 R18, R11, R18, c[0x0][0x170] ;  /* 0x00005c000b129625 */ /* 0x000fc800078e0012 */
[----:B------:R-:W-:Y:S01]  /*1030*/  @!P6 IMAD.WIDE.U32 R22, R22, R23, c[0x0][0x170] ;  /* 0x00005c001616e625 */ /* 0x000fe200078e0017 */
[----:B------:R0:W5:Y:S03]  /*1040*/  @!P1 LDG.E R6, [R18.64] ;  /* 0x0000000412069981 */ /* 0x000166000c1e1900 */
[----:B------:R-:W-:Y:S01]  /*1050*/  @!P0 IMAD.WIDE.U32 R20, R20, R21, c[0x0][0x170] ;  /* 0x00005c0014148625 */ /* 0x000fe200078e0015 */
[----:B------:R0:W5:Y:S04]  /*1060*/  @!P6 LDG.E R4, [R22.64] ;  /* 0x000000041604e981 */ /* 0x000168000c1e1900 */
[----:B------:R0:W5:Y:S01]  /*1070*/  @!P0 LDG.E R14, [R20.64] ;  /* 0x00000004140e8981 */ /* 0x000162000c1e1900 */
[----:B------:R-:W-:-:S02]  /*1080*/  @!P4 MOV R17, 0x4 ;  /* 0x000000040011c802 */ /* 0x000fc40000000f00 */
[----:B------:R-:W-:-:S03]  /*1090*/  @!P2 MOV R13, 0x4 ;  /* 0x00000004000da802 */ /* 0x000fc60000000f00 */
[----:B------:R-:W-:Y:S01]  /*10a0*/  @!P4 IMAD.WIDE.U32 R16, R16, R17, c[0x0][0x170] ;  /* 0x00005c001010c625 */ /* 0x000fe200078e0011 */
[----:B------:R-:W-:-:S03]  /*10b0*/  MOV R11, R3 ;  /* 0x00000003000b7202 */ /* 0x000fc60000000f00 */
[----:B------:R-:W-:Y:S01]  /*10c0*/  @!P2 IMAD.WIDE.U32 R12, R12, R13, c[0x0][0x170] ;  /* 0x00005c000c0ca625 */ /* 0x000fe200078e000d */
[----:B------:R1:W5:Y:S01]  /*10d0*/  @!P4 LDG.E R8, [R16.64] ;  /* 0x000000041008c981 */ /* 0x000362000c1e1900 */
[----:B------:R-:W-:Y:S03]  /*10e0*/  BSSY B0, `(.L_x_27487) ;  /* 0x0000020000007945 */ /* 0x000fe60003800000 */
[----:B------:R2:W5:Y:S01]  /*10f0*/  @!P2 LDG.E R7, [R12.64] ;  /* 0x000000040c07a981 */ /* 0x000562000c1e1900 */
[----:B-1----:R-:W-:-:S04]  /*1100*/  IADD3 R16, R11, 0x100, RZ ;  /* 0x000001000b107810 */ /* 0x002fc80007ffe0ff */
[----:B------:R-:W-:Y:S02]  /*1110*/  ISETP.GE.AND P2, PT, R16, R5, PT ;  /* 0x000000051000720c */ /* 0x000fe40003f46270 */
[C---:B--2---:R-:W-:Y:S02]  /*1120*/  IADD3 R12, R11.reuse, 0x80, RZ ;  /* 0x000000800b0c7810 */ /* 0x044fe40007ffe0ff */
[----:B------:R-:W-:Y:S01]  /*1130*/  IADD3 R16, R11, 0x180, RZ ;  /* 0x000001800b107810 */ /* 0x000fe20007ffe0ff */
[----:B------:R-:W-:Y:S05]  /*1140*/  @P0 BRA `(.L_x_27488) ;  /* 0x0000019000000947 */ /* 0x000fea0003800000 */
[C---:B0----5:R-:W-:Y:S01]  /*1150*/  FMUL.FTZ R13, R14.reuse, 1.4426950216293334961 ;  /* 0x3fb8aa3b0e0d7820 */ /* 0x061fe20000410000 */
[C---:B------:R-:W-:Y:S02]  /*1160*/  FSETP.GEU.FTZ.AND P1, PT, |R14|.reuse, 0.40999999642372131348, PT ;  /* 0x3ed1eb850e00780b */ /* 0x040fe40003f3e200 */
[----:B------:R-:W-:Y:S02]  /*1170*/  MOV R17, 0x3ab5ebe6 ;  /* 0x3ab5ebe600117802 */ /* 0x000fe40000000f00 */
        /* <DEDUP_REMOVED lines=22> */
.L_x_27488:
[----:B0-----:R-:W-:Y:S05]  /*12e0*/  BSYNC B0 ;  /* 0x0000000000007941 */ /* 0x001fea0003800000 */
.L_x_27487:
[-C--:B------:R-:W-:Y:S01]  /*12f0*/  ISETP.GE.AND P1, PT, R12, R5.reuse, PT ;  /* 0x000000050c00720c */ /* 0x080fe20003f26270 */
[----:B------:R-:W-:Y:S01]  /*1300*/  BSSY B0, `(.L_x_27489) ;  /* 0x000001d000007945 */ /* 0x000fe20003800000 */
[----:B------:R-:W-:Y:S02]  /*1310*/  ISETP.GE.AND P3, PT, R16, R5, PT ;  /* 0x000000051000720c */ /* 0x000fe40003f66270 */
[----:B-----5:R-:W-:-:S09]  /*1320*/  IADD3 R14, R11, 0x200, RZ ;  /* 0x000002000b0e7810 */ /* 0x020fd20007ffe0ff */
[----:B------:R-:W-:Y:S05]  /*1330*/  @P1 BRA `(.L_x_27490) ;  /* 0x0000019000001947 */ /* 0x000fea0003800000 */
[C---:B------:R-:W-:Y:S01]  /*1340*/  FMUL.FTZ R15, R10.reuse, 1.4426950216293334961 ;  /* 0x3fb8aa3b0a0f7820 */ /* 0x040fe20000410000 */
[C---:B------:R-:W-:Y:S01]  /*1350*/  FSETP.GEU.FTZ.AND P1, PT, |R10|.reuse, 0.40999999642372131348, PT ;  /* 0x3ed1eb850a00780b */ /* 0x040fe20003f3e200 */
[----:B------:R-:W-:Y:S01]  /*1360*/  HFMA2.MMA R19, -RZ, RZ, 0.83837890625, -4044 ;  /* 0x3ab5ebe6ff137435 */ /* 0x000fe200000001ff */
        /* <DEDUP_REMOVED lines=22> */
.L_x_27490:
[----:B------:R-:W-:Y:S05]  /*14d0*/  BSYNC B0 ;  /* 0x0000000000007941 */ /* 0x000fea0003800000 */
.L_x_27489:
[----:B------:R-:W-:Y:S01]  /*14e0*/  BSSY B0, `(.L_x_27491) ;  /* 0x000001d000007945 */ /* 0x000fe20003800000 */
[----:B------:R-:W-:Y:S02]  /*14f0*/  ISETP.GE.AND P1, PT, R14, R5, PT ;  /* 0x000000050e00720c */ /* 0x000fe40003f26270 */
[----:B------:R-:W-:Y:S01]  /*1500*/  IADD3 R10, R11, 0x280, RZ ;  /* 0x000002800b0a7810 */ /* 0x000fe20007ffe0ff */
[----:B------:R-:W-:Y:S05]  /*1510*/  @P2 BRA `(.L_x_27492) ;  /* 0x0000019000002947 */ /* 0x000fea0003800000 */
[C---:B------:R-:W-:Y:S01]  /*1520*/  FMUL.FTZ R14, R9.reuse, 1.4426950216293334961 ;  /* 0x3fb8aa3b090e7820 */ /* 0x040fe20000410000 */
        /* <DEDUP_REMOVED lines=24> */
.L_x_27492:
[----:B------:R-:W-:Y:S05]  /*16b0*/  BSYNC B0 ;  /* 0x0000000000007941 */ /* 0x000fea0003800000 */
.L_x_27491:
[----:B------:R-:W-:Y:S01]  /*16c0*/  BSSY B0, `(.L_x_27493) ;  /* 0x000001d000007945 */ /* 0x000fe20003800000 */
[----:B------:R-:W-:Y:S02]  /*16d0*/  ISETP.GE.AND P2, PT, R10, R5, PT ;  /* 0x000000050a00720c */ /* 0x000fe40003f46270 */
[----:B------:R-:W-:Y:S01]  /*16e0*/  IADD3 R10, R11, 0x300, RZ ;  /* 0x000003000b0a7810 */ /* 0x000fe20007ffe0ff */
        /* <DEDUP_REMOVED lines=26> */
.L_x_27494:
[----:B------:R-:W-:Y:S05]  /*1890*/  BSYNC B0 ;  /* 0x0000000000007941 */ /* 0x000fea0003800000 */
.L_x_27493:
        /* <DEDUP_REMOVED lines=29> */
.L_x_27496:
[----:B------:R-:W-:Y:S05]  /*1a70*/  BSYNC B0 ;  /* 0x0000000000007941 */ /* 0x000fea0003800000 */
.L_x_27495:
[----:B------:R-:W-:Y:S01]  /*1a80*/  @!P0 IADD3 R2, R0, R3, RZ ;  /* 0x0000000300028210 */ /* 0x000fe20007ffe0ff */
[----:B------:R-:W-:Y:S01]  /*1a90*/  BSSY B0, `(.L_x_27497) ;  /* 0x000001e000007945 */ /* 0x000fe20003800000 */
[----:B------:R-:W-:Y:S02]  /*1aa0*/  @!P0 MOV R3, 0x4 ;  /* 0x0000000400038802 */ /* 0x000fe40000000f00 */
[----:B------:R-:W-:-:S03]  /*1ab0*/  ISETP.GE.AND P1, PT, R8, R5, PT ;  /* 0x000000050800720c */ /* 0x000fc60003f26270 */
[----:B------:R-:W-:Y:S01]  /*1ac0*/  @!P0 IMAD.WIDE.U32 R2, R2, R3, c[0x0][0x168] ;  /* 0x00005a0002028625 */ /* 0x000fe200078e0003 */
        /* <DEDUP_REMOVED lines=26> */
.L_x_27498:
[----:B------:R-:W-:Y:S05]  /*1c70*/  BSYNC B0 ;  /* 0x0000000000007941 */ /* 0x000fea0003800000 */
.L_x_27497:
[----:B------:R-:W-:Y:S01]  /*1c80*/  BSSY B0, `(.L_x_27499) ;  /* 0x000001b000007945 */ /* 0x000fe20003800000 */
        /* <DEDUP_REMOVED lines=26> */
.L_x_27500:
[----:B------:R-:W-:Y:S05]  /*1e30*/  BSYNC B0 ;  /* 0x0000000000007941 */ /* 0x000fea0003800000 */
.L_x_27499:
[----:B------:R-:W-:Y:S01]  /*1e40*/  BSSY B0, `(.L_x_27501) ;  /* 0x000001b000007945 */ /* 0x000fe20003800000 */
        /* <DEDUP_REMOVED lines=26> */
.L_x_27502:
[----:B------:R-:W-:Y:S05]  /*1ff0*/  BSYNC B0 ;  /* 0x0000000000007941 */ /* 0x000fea0003800000 */
.L_x_27501:
[----:B------:R-:W-:Y:S01]  /*2000*/  @!P0 MOV R11, R12 ;  /* 0x0000000c000b8202 */ /* 0x000fe20000000f00 */
[----:B------:R0:W-:Y:S01]  /*2010*/  @!P0 STG.E [R2.64], R13 ;  /* 0x0000000d02008986 */ /* 0x0001e2000c101904 */
[----:B------:R-:W-:Y:S01]  /*2020*/  BSSY B0, `(.L_x_27503) ;  /* 0x000002d000007945 */ /* 0x000fe20003800000 */
[----:B------:R-:W-:Y:S01]  /*2030*/  BSSY B1, `(.L_x_27504) ;  /* 0x0000025000017945 */ /* 0x000fe20003800000 */
[----:B------:R-:W-:-:S13]  /*2040*/  ISETP.GE.AND P0, PT, R11, R5, PT ;  /* 0x000000050b00720c */ /* 0x000fda0003f06270 */
[----:B------:R-:W-:Y:S05]  /*2050*/  @P0 BRA `(.L_x_27505) ;  /* 0x000000c000000947 */ /* 0x000fea0003800000 */
[----:B0-----:R-:W-:Y:S01]  /*2060*/  HFMA2.MMA R3, -RZ, RZ, 0, 2.384185791015625e-07 ;  /* 0x00000004ff037435 */ /* 0x001fe200000001ff */
[----:B------:R-:W-:Y:S02]  /*2070*/  IADD3 R2, R0, R11, RZ ;  /* 0x0000000b00027210 */ /* 0x000fe40007ffe0ff */
[----:B------:R-:W-:-:S04]  /*2080*/  IADD3 R11, R11, 0x80, RZ ;  /* 0x000000800b0b7810 */ /* 0x000fc80007ffe0ff */
[----:B------:R-:W-:-:S03]  /*2090*/  ISETP.GE.AND P0, PT, R11, R5, PT ;  /* 0x000000050b00720c */ /* 0x000fc60003f06270 */
[----:B------:R-:W-:-:S05]  /*20a0*/  IMAD.WIDE.U32 R2, R2, R3, c[0x0][0x168] ;  /* 0x00005a0002027625 */ /* 0x000fca00078e0003 */
[----:B------:R0:W-:Y:S05]  /*20b0*/  STG.E [R2.64], R15 ;  /* 0x0000000f02007986 */ /* 0x0001ea000c101904 */
[----:B------:R-:W-:Y:S05]  /*20c0*/  @P0 BRA `(.L_x_27506) ;  /* 0x000000c000000947 */ /* 0x000fea0003800000 */
[----:B0-----:R-:W-:Y:S02]  /*20d0*/  IADD3 R2, R0, R11, RZ ;  /* 0x0000000b00027210 */ /* 0x001fe40007ffe0ff */
[----:B------:R-:W-:Y:S02]  /*20e0*/  MOV R3, 0x4 ;  /* 0x0000000400037802 */ /* 0x000fe40000000f00 */
[----:B------:R-:W-:-:S03]  /*20f0*/  IADD3 R11, R11, 0x80, RZ ;  /* 0x000000800b0b7810 */ /* 0x000fc60007ffe0ff */
[----:B------:R-:W-:-:S05]  /*2100*/  IMAD.WIDE.U32 R2, R2, R3, c[0x0][0x168] ;  /* 0x00005a0002027625 */ /* 0x000fca00078e0003 */
[----:B------:R0:W-:Y:S02]  /*2110*/  STG.E [R2.64], R14 ;  /* 0x0000000e02007986 */ /* 0x0001e4000c101904 */
.L_x_27505:
[----:B0-----:R-:W-:-:S13]  /*2120*/  ISETP.GE.AND P0, PT, R11, R5, PT ;  /* 0x000000050b00720c */ /* 0x001fda0003f06270 */
[----:B------:R-:W-:Y:S05]  /*2130*/  @P0 BRA `(.L_x_27507) ;  /* 0x000000c000000947 */ /* 0x000fea0003800000 */
[----:B------:R-:W-:Y:S02]  /*2140*/  IADD3 R2, R0, R11, RZ ;  /* 0x0000000b00027210 */ /* 0x000fe40007ffe0ff */
[----:B------:R-:W-:Y:S02]  /*2150*/  MOV R3, 0x4 ;  /* 0x0000000400037802 */ /* 0x000fe40000000f00 */
[----:B------:R-:W-:-:S03]  /*2160*/  IADD3 R11, R11, 0x80, RZ ;  /* 0x000000800b0b7810 */ /* 0x000fc60007ffe0ff */
[----:B------:R-:W-:-:S05]  /*2170*/  IMAD.WIDE.U32 R2, R2, R3, c[0x0][0x168] ;  /* 0x00005a0002027625 */ /* 0x000fca00078e0003 */
[----:B------:R0:W-:Y:S02]  /*2180*/  STG.E [R2.64], R9 ;  /* 0x0000000902007986 */ /* 0x0001e4000c101904 */
.L_x_27506:
[----:B------:R-:W-:-:S13]  /*2190*/  ISETP.GE.AND P0, PT, R11, R5, PT ;  /* 0x000000050b00720c */ /* 0x000fda0003f06270 */
[----:B------:R-:W-:Y:S05]  /*21a0*/  @P0 BRA `(.L_x_27508) ;  /* 0x000000d000000947 */ /* 0x000fea0003800000 */
[----:B0-----:R-:W-:Y:S01]  /*21b0*/  HFMA2.MMA R3, -RZ, RZ, 0, 2.384185791015625e-07 ;  /* 0x00000004ff037435 */ /* 0x001fe200000001ff */
[----:B------:R-:W-:Y:S02]  /*21c0*/  IADD3 R2, R0, R11, RZ ;  /* 0x0000000b00027210 */ /* 0x000fe40007ffe0ff */
[----:B------:R-:W-:-:S07]  /*21d0*/  IADD3 R11, R11, 0x80, RZ ;  /* 0x000000800b0b7810 */ /* 0x000fce0007ffe0ff */
[----:B------:R-:W-:-:S05]  /*21e0*/  IMAD.WIDE.U32 R2, R2, R3, c[0x0][0x168] ;  /* 0x00005a0002027625 */ /* 0x000fca00078e0003 */
[----:B------:R0:W-:Y:S02]  /*21f0*/  STG.E [R2.64], R10 ;  /* 0x0000000a02007986 */ /* 0x0001e4000c101904 */
.L_x_27507:
[----:B------:R-:W-:-:S13]  /*2200*/  ISETP.GE.AND P0, PT, R11, R5, PT ;  /* 0x000000050b00720c */ /* 0x000fda0003f06270 */
[----:B------:R-:W-:Y:S01]  /*2210*/  @P0 BREAK B1 ;  /* 0x0000000000010942 */ /* 0x000fe20003800000 */
[----:B------:R-:W-:Y:S05]  /*2220*/  @P0 BRA `(.L_x_27509) ;  /* 0x000000c000000947 */ /* 0x000fea0003800000 */
[----:B0-----:R-:W-:Y:S02]  /*2230*/  IADD3 R2, R0, R11, RZ ;  /* 0x0000000b00027210 */ /* 0x001fe40007ffe0ff */
[----:B------:R-:W-:Y:S02]  /*2240*/  MOV R3, 0x4 ;  /* 0x0000000400037802 */ /* 0x000fe40000000f00 */
[----:B------:R-:W-:-:S03]  /*2250*/  IADD3 R11, R11, 0x80, RZ ;  /* 0x000000800b0b7810 */ /* 0x000fc60007ffe0ff */
[----:B------:R-:W-:-:S05]  /*2260*/  IMAD.WIDE.U32 R2, R2, R3, c[0x0][0x168] ;  /* 0x00005a0002027625 */ /* 0x000fca00078e0003 */
[----:B------:R0:W-:Y:S02]  /*2270*/  STG.E [R2.64], R8 ;  /* 0x0000000802007986 */ /* 0x0001e4000c101904 */
.L_x_27508:
[----:B------:R-:W-:Y:S05]  /*2280*/  BSYNC B1 ;  /* 0x0000000000017941 */ /* 0x000fea0003800000 */
.L_x_27504:
[----:B------:R-:W-:-:S13]  /*2290*/  ISETP.GE.AND P0, PT, R11, R5, PT ;  /* 0x000000050b00720c */ /* 0x000fda0003f06270 */
[----:B0-----:R-:W-:Y:S02]  /*22a0*/  @!P0 IADD3 R2, R0, R11, RZ ;  /* 0x0000000b00028210 */ /* 0x001fe40007ffe0ff */
[----:B------:R-:W-:Y:S02]  /*22b0*/  @!P0 MOV R3, 0x4 ;  /* 0x0000000400038802 */ /* 0x000fe40000000f00 */
[----:B------:R-:W-:-:S03]  /*22c0*/  @!P0 IADD3 R11, R11, 0x80, RZ ;  /* 0x000000800b0b8810 */ /* 0x000fc60007ffe0ff */
[----:B------:R-:W-:-:S05]  /*22d0*/  @!P0 IMAD.WIDE.U32 R2, R2, R3, c[0x0][0x168] ;  /* 0x00005a0002028625 */ /* 0x000fca00078e0003 */
[----:B------:R0:W-:Y:S02]  /*22e0*/  @!P0 STG.E [R2.64], R7 ;  /* 0x0000000702008986 */ /* 0x0001e4000c101904 */
.L_x_27509:
[----:B------:R-:W-:Y:S05]  /*22f0*/  BSYNC B0 ;  /* 0x0000000000007941 */ /* 0x000fea0003800000 */
.L_x_27503:
[----:B------:R-:W-:Y:S01]  /*2300*/  WARPSYNC 0xffffffff ;  /* 0xffffffff00007948 */ /* 0x000fe20003800000 */
[----:B------:R-:W-:-:S13]  /*2310*/  ISETP.GE.AND P0, PT, R11, R5, PT ;  /* 0x000000050b00720c */ /* 0x000fda0003f06270 */
[----:B------:R-:W-:Y:S05]  /*2320*/  @P0 EXIT ;  /* 0x000000000000094d */ /* 0x000fea0003800000 */
[----:B0-----:R-:W-:Y:S01]  /*2330*/  HFMA2.MMA R3, -RZ, RZ, 0, 2.384185791015625e-07 ;  /* 0x00000004ff037435 */ /* 0x001fe200000001ff */
[----:B------:R-:W-:-:S09]  /*2340*/  IADD3 R2, R0, R11, RZ ;  /* 0x0000000b00027210 */ /* 0x000fd20007ffe0ff */
[----:B------:R-:W-:-:S05]  /*2350*/  IMAD.WIDE.U32 R2, R2, R3, c[0x0][0x168] ;  /* 0x00005a0002027625 */ /* 0x000fca00078e0003 */
[----:B------:R-:W-:Y:S01]  /*2360*/  STG.E [R2.64], R6 ;  /* 0x0000000602007986 */ /* 0x000fe2000c101904 */
[----:B------:R-:W-:Y:S05]  /*2370*/  EXIT ;  /* 0x000000000000794d */ /* 0x000fea0003800000 */
.L_x_27510:
        /* <DEDUP_REMOVED lines=16> */
.L_x_34321:


//--------------------- .text._ZN2at6native29vectorized_elementwise_kernelILi4EZZZNS0_17expm1_kernel_cudaERNS_18TensorIteratorBaseEENKUlvE_clEvENKUlvE0_clEvEUlfE_St5arrayIPcLm2EEEEviT0_T1_ --------------------------
	.section	.text._ZN2at6native29vectorized_elementwise_kernelILi4EZZZNS0_17expm1_kernel_cudaERNS_18TensorIteratorBaseEENKUlvE_clEvENKUlvE0_clEvEUlfE_St5arrayIPcLm2EEEEviT0_T1_,"ax",@progbits
	.sectioninfo	@"SHI_REGISTERS=28"
	.align	128
        .global         _ZN2at6native29vectorized_elementwise_kernelILi4EZZZNS0_17expm1_kernel_cudaERNS_18TensorIteratorBaseEENKUlvE_clEvENKUlvE0_clEvEUlfE_St5arrayIPcLm2EEEEviT0_T1_
        .type           _ZN2at6native29vectorized_elementwise_kernelILi4EZZZNS0_17expm1_kernel_cudaERNS_18TensorIteratorBaseEENKUlvE_clEvENKUlvE0_clEvEUlfE_St5arrayIPcLm2EEEEviT0_T1_,@function
        .size           _ZN2at6native29vectorized_elementwise_kernelILi4EZZZNS0_17expm1_kernel_cudaERNS_18TensorIteratorBaseEENKUlvE_clEvENKUlvE0_clEvEUlfE_St5arrayIPcLm2EEEEviT0_T1_,(.L_x_34322 - _ZN2at6native29vectorized_elementwise_kernelILi4EZZZNS0_17expm1_kernel_cudaERNS_18TensorIteratorBaseEENKUlvE_clEvENKUlvE0_clEvEUlfE_St5arrayIPcLm2EEEEviT0_T1_)
        .other          _ZN2at6native29vectorized_elementwise_kernelILi4EZZZNS0_17expm1_kernel_cudaERNS_18TensorIteratorBaseEENKUlvE_clEvENKUlvE0_clEvEUlfE_St5arrayIPcLm2EEEEviT0_T1_,@"STO_CUDA_ENTRY STV_DEFAULT"
_ZN2at6native29vectorized_elementwise_kernelILi4EZZZNS0_17expm1_kernel_cudaERNS_18TensorIteratorBaseEENKUlvE_clEvENKUlvE0_clEvEUlfE_St5arrayIPcLm2EEEEviT0_T1_:
.text._ZN2at6native29vectorized_elementwise_kernelILi4EZZZNS0_17expm1_kernel_cudaERNS_18TensorIteratorBaseEENKUlvE_clEvENKUlvE0_clEvEUlfE_St5arrayIPcLm2EEEEviT0_T1_:
        /* <DEDUP_REMOVED lines=11> */
[----:B------:R-:W2:Y:S04]  /*00b0*/  LDG.E.128 R4, [R16.64] ;  /* 0x0000000410047981 */ /* 0x000ea8000c1e1d00 */
[----:B------:R0:W3:Y:S01]  /*00c0*/  LDG.E.128 R8, [R16.64+0x800] ;  /* 0x0008000410087981 */ /* 0x0000e2000c1e1d00 */
[----:B------:R-:W-:Y:S01]  /*00d0*/  MOV R15, 0x3ab5ebe6 ;  /* 0x3ab5ebe6000f7802 */ /* 0x000fe20000000f00 */
[C---:B--2---:R-:W-:Y:S01]  /*00e0*/  FMUL.FTZ R12, R4.reuse, 1.4426950216293334961 ;  /* 0x3fb8aa3b040c7820 */ /* 0x044fe20000410000 */
[----:B------:R-:W-:Y:S01]  /*00f0*/  FSETP.GEU.FTZ.AND P0, PT, |R4|, 0.40999999642372131348, PT ;  /* 0x3ed1eb850400780b */ /* 0x000fe20003f1e200 */
[C---:B0-----:R-:W-:Y:S01]  /*0100*/  FMUL.FTZ R17, R5.reuse, 1.4426950216293334961 ;  /* 0x3fb8aa3b05117820 */ /* 0x041fe20000410000 */
[----:B------:R-:W-:Y:S01]  /*0110*/  FSETP.GEU.FTZ.AND P1, PT, |R5|, 0.40999999642372131348, PT ;  /* 0x3ed1eb850500780b */ /* 0x000fe20003f3e200 */
[C---:B------:R-:W-:Y:S01]  /*0120*/  FMUL.FTZ R18, R6.reuse, 1.4426950216293334961 ;  /* 0x3fb8aa3b06127820 */ /* 0x040fe20000410000 */
[----:B------:R-:W-:Y:S01]  /*0130*/  FSETP.GEU.FTZ.AND P3, PT, |R6|, 0.40999999642372131348, PT ;  /* 0x3ed1eb850600780b */ /* 0x000fe20003f7e200 */
[----:B------:R-:W0:Y:S01]  /*0140*/  FRND R12, R12 ;  /* 0x0000000c000c7307 */ /* 0x000e220000201000 */
[----:B------:R-:W-:Y:S01]  /*0150*/  FSETP.NEU.FTZ.AND P2, PT, R4, RZ, PT ;  /* 0x000000ff0400720b */ /* 0x000fe20003f5d000 */
[----:B---3--:R-:W-:-:S06]  /*0160*/  FMUL.FTZ R24, R10, 1.4426950216293334961 ;  /* 0x3fb8aa3b0a187820 */ /* 0x008fcc0000410000 */
[----:B------:R-:W1:Y:S01]  /*0170*/  FRND R17, R17 ;  /* 0x0000001100117307 */ /* 0x000e620000201000 */
[----:B0-----:R-:W-:-:S07]  /*0180*/  FSEL R13, R12, RZ, P0 ;  /* 0x000000ff0c0d7208 */ /* 0x001fce0000000000 */
[----:B------:R-:W-:Y:S01]  /*0190*/  FRND R18, R18 ;  /* 0x0000001200127307 */ /* 0x000fe20000201000 */
[C---:B------:R-:W-:Y:S01]  /*01a0*/  FSETP.NEU.FTZ.AND P0, PT, R13.reuse, 128, PT ;  /* 0x430000000d00780b */ /* 0x040fe20003f1d000 */
[----:B------:R-:W-:Y:S01]  /*01b0*/  FFMA.FTZ R14, -R13, 0.693145751953125, R4 ;  /* 0x3f3172000d0e7823 */ /* 0x000fe20000010104 */
[----:B-1----:R-:W-:-:S03]  /*01c0*/  FSEL R20, R17, RZ, P1 ;  /* 0x000000ff11147208 */ /* 0x002fc60000800000 */
[----:B------:R-:W-:Y:S01]  /*01d0*/  FFMA.FTZ R14, -R13, 1.428606765330187045e-06, R14 ;  /* 0x35bfbe8e0d0e7823 */ /* 0x000fe2000001010e */
[----:B------:R-:W-:-:S03]  /*01e0*/  FSETP.NEU.FTZ.AND P6, PT, R20, 128, PT ;  /* 0x430000001400780b */ /* 0x000fc60003fdd000 */
[----:B------:R-:W-:Y:S02]  /*01f0*/  FFMA.FTZ R19, R14, R15, 0.0083824126049876213074 ;  /* 0x3c0956630e137423 */ /* 0x000fe4000001000f */
[----:B------:R-:W-:Y:S02]  /*0200*/  FFMA.FTZ R17, -R20, 0.693145751953125, R5 ;  /* 0x3f31720014117823 */ /* 0x000fe40000010105 */
        /* <DEDUP_REMOVED lines=9> */
[----:B------:R-:W-:Y:S02]  /*02a0*/  FFMA.FTZ R12, R19, R16, R12 ;  /* 0x00000010130c7223 */ /* 0x000fe4000001000c */
[----:B------:R-:W-:Y:S02]  /*02b0*/  FMUL.FTZ R16, R7, 1.4426950216293334961 ;  /* 0x3fb8aa3b07107820 */ /* 0x000fe40000410000 */
[----:B------:R-:W-:Y:S01]  /*02c0*/  @!P0 FADD.FTZ R12, R12, R12 ;  /* 0x0000000c0c0c8221 */ /* 0x000fe20000010000 */
[----:B------:R-:W-:Y:S01]  /*02d0*/  FSETP.GT.FTZ.AND P0, PT, R13, 128, PT ;  /* 0x430000000d00780b */ /* 0x000fe20003f14000 */
[----:B------:R-:W0:Y:S01]  /*02e0*/  FRND R22, R16 ;  /* 0x0000001000167307 */ /* 0x000e220000201000 */
[----:B------:R-:W-:Y:S01]  /*02f0*/  FSEL R13, R18, RZ, P3 ;  /* 0x000000ff120d7208 */ /* 0x000fe20001800000 */
[----:B------:R-:W-:Y:S01]  /*0300*/  FFMA.FTZ R18, -R20, 1.428606765330187045e-06, R17 ;  /* 0x35bfbe8e14127823 */ /* 0x000fe20000010111 */
[----:B------:R-:W-:Y:S01]  /*0310*/  FSEL R12, R12, +INF , !P0 ;  /* 0x7f8000000c0c7808 */ /* 0x000fe20004000000 */
[----:B------:R-:W-:Y:S01]  /*0320*/  @!P6 FADD.FTZ R20, R20, -1 ;  /* 0xbf8000001414e421 */ /* 0x000fe20000010000 */
[C---:B------:R-:W-:Y:S01]  /*0330*/  FSETP.NEU.FTZ.AND P5, PT, R13.reuse, 128, PT ;  /* 0x430000000d00780b */ /* 0x040fe20003fbd000 */
[----:B------:R-:W-:Y:S01]  /*0340*/  FFMA.FTZ R14, -R13, 0.693145751953125, R6 ;  /* 0x3f3172000d0e7823 */ /* 0x000fe20000010106 */
[----:B------:R-:W-:Y:S01]  /*0350*/  FSETP.GEU.FTZ.AND P0, PT, |R7|, 0.40999999642372131348, PT ;  /* 0x3ed1eb850700780b */ /* 0x000fe20003f1e200 */
[----:B------:R-:W-:Y:S01]  /*0360*/  FFMA.FTZ R17, R18, R15, 0.0083824126049876213074 ;  /* 0x3c09566312117423 */ /* 0x000fe2000001000f */
[----:B------:R-:W1:Y:S01]  /*0370*/  MUFU.EX2 R16, R20 ;  /* 0x0000001400107308 */ /* 0x000e620000000800 */
[----:B------:R-:W-:Y:S01]  /*0380*/  FFMA.FTZ R14, -R13, 1.428606765330187045e-06, R14 ;  /* 0x35bfbe8e0d0e7823 */ /* 0x000fe2000001010e */
[----:B------:R-:W-:Y:S01]  /*0390*/  FSEL R12, R12, -1, P1 ;  /* 0xbf8000000c0c7808 */ /* 0x000fe20000800000 */
[----:B------:R-:W-:Y:S01]  /*03a0*/  FFMA.FTZ R17, R18, R17, 0.041667830199003219604 ;  /* 0x3d2aabe312117423 */ /* 0x000fe20000010011 */
[----:B------:R-:W-:Y:S01]  /*03b0*/  FSETP.GEU.FTZ.AND P4, PT, R20, -25, PT ;  /* 0xc1c800001400780b */ /* 0x000fe20003f9e000 */
[----:B------:R-:W-:-:S02]  /*03c0*/  FFMA.FTZ R21, R14, R15, 0.0083824126049876213074 ;  /* 0x3c0956630e157423 */ /* 0x000fc4000001000f */
[----:B------:R-:W-:Y:S02]  /*03d0*/  FFMA.FTZ R19, R18, R17, 0.16666397452354431152 ;  /* 0x3e2aa9f612137423 */ /* 0x000fe40000010011 */
[----:B------:R-:W-:Y:S02]  /*03e0*/  @!P5 FADD.FTZ R13, R13, -1 ;  /* 0xbf8000000d0dd421 */ /* 0x000fe40000010000 */
[----:B------:R-:W-:Y:S02]  /*03f0*/  FFMA.FTZ R21, R14, R21, 0.041667830199003219604 ;  /* 0x3d2aabe30e157423 */ /* 0x000fe40000010015 */
[----:B------:R-:W2:Y:S01]  /*0400*/  MUFU.EX2 R17, R13 ;  /* 0x0000000d00117308 */ /* 0x000ea20000000800 */
[----:B------:R-:W-:Y:S01]  /*0410*/  FFMA.FTZ R19, R18, R19, 0.49999994039535522461 ;  /* 0x3efffffe12137423 */ /* 0x000fe20000010013 */
[C---:B------:R-:W-:Y:S01]  /*0420*/  FSETP.GT.FTZ.AND P3, PT, R13.reuse, 128, PT ;  /* 0x430000000d00780b */ /* 0x040fe20003f74000 */
[----:B------:R-:W-:Y:S01]  /*0430*/  @!P2 FADD.FTZ R12, R4, R4 ;  /* 0x00000004040ca221 */ /* 0x000fe20000010000 */
[----:B0-----:R-:W-:Y:S01]  /*0440*/  FSEL R4, R22, RZ, P0 ;  /* 0x000000ff16047208 */ /* 0x001fe20000000000 */
[----:B------:R-:W-:Y:S01]  /*0450*/  FFMA.FTZ R21, R14, R21, 0.16666397452354431152 ;  /* 0x3e2aa9f60e157423 */ /* 0x000fe20000010015 */
[----:B------:R-:W-:Y:S01]  /*0460*/  FSETP.GEU.FTZ.AND P0, PT, R13, -25, PT ;  /* 0xc1c800000d00780b */ /* 0x000fe20003f1e000 */
[----:B------:R-:W-:Y:S01]  /*0470*/  FMUL.FTZ R19, R18, R19 ;  /* 0x0000001312137220 */ /* 0x000fe20000410000 */
[----:B------:R-:W-:Y:S01]  /*0480*/  FSETP.NEU.FTZ.AND P1, PT, R4, 128, PT ;  /* 0x430000000400780b */ /* 0x000fe20003f3d000 */
[----:B------:R-:W-:Y:S01]  /*0490*/  FMUL.FTZ R22, R8, 1.4426950216293334961 ;  /* 0x3fb8aa3b08167820 */ /* 0x000fe20000410000 */
[----:B------:R-:W-:Y:S01]  /*04a0*/  FSETP.GT.FTZ.AND P2, PT, R20, 128, PT ;  /* 0x430000001400780b */ /* 0x000fe20003f54000 */
[----:B------:R-:W-:-:S02]  /*04b0*/  FFMA.FTZ R21, R14, R21, 0.49999994039535522461 ;  /* 0x3efffffe0e157423 */ /* 0x000fc40000010015 */
[----:B------:R-:W-:Y:S01]  /*04c0*/  FFMA.FTZ R19, R18, R19, R18 ;  /* 0x0000001312137223 */ /* 0x000fe20000010012 */
[----:B------:R-:W0:Y:S01]  /*04d0*/  FRND R13, R22 ;  /* 0x00000016000d7307 */ /* 0x000e220000201000 */
[----:B-1----:R-:W-:Y:S02]  /*04e0*/  FADD.FTZ R18, R16, -1 ;  /* 0xbf80000010127421 */ /* 0x002fe40000010000 */
[----:B------:R-:W-:Y:S02]  /*04f0*/  FMUL.FTZ R21, R14, R21 ;  /* 0x000000150e157220 */ /* 0x000fe40000410000 */
[----:B------:R-:W-:Y:S02]  /*0500*/  FFMA.FTZ R23, -R4, 0.693145751953125, R7 ;  /* 0x3f31720004177823 */ /* 0x000fe40000010107 */
[----:B------:R-:W-:Y:S02]  /*0510*/  FFMA.FTZ R18, R19, R16, R18 ;  /* 0x0000001013127223 */ /* 0x000fe40000010012 */
[----:B------:R-:W-:-:S02]  /*0520*/  FFMA.FTZ R20, R14, R21, R14 ;  /* 0x000000150e147223 */ /* 0x000fc4000001000e */
[----:B--2---:R-:W-:Y:S02]  /*0530*/  FADD.FTZ R19, R17, -1 ;  /* 0xbf80000011137421 */ /* 0x004fe40000010000 */
[----:B------:R-:W-:Y:S02]  /*0540*/  FFMA.FTZ R14, -R4, 1.428606765330187045e-06, R23 ;  /* 0x35bfbe8e040e7823 */ /* 0x000fe40000010117 */
[----:B------:R-:W-:Y:S01]  /*0550*/  @!P6 FADD.FTZ R18, R18, R18 ;  /* 0x000000121212e221 */ /* 0x000fe20000010000 */
[----:B------:R-:W-:Y:S01]  /*0560*/  FSETP.GEU.FTZ.AND P6, PT, |R8|, 0.40999999642372131348, PT ;  /* 0x3ed1eb850800780b */ /* 0x000fe20003fde200 */
[----:B------:R-:W-:Y:S02]  /*0570*/  FFMA.FTZ R19, R20, R17, R19 ;  /* 0x0000001114137223 */ /* 0x000fe40000010013 */
[----:B------:R-:W-:Y:S01]  /*0580*/  FFMA.FTZ R17, R14, R15, 0.0083824126049876213074 ;  /* 0x3c0956630e117423 */ /* 0x000fe2000001000f */
[----:B------:R-:W-:Y:S01]  /*0590*/  FSEL R18, R18, +INF , !P2 ;  /* 0x7f80000012127808 */ /* 0x000fe20005000000 */
[----:B------:R-:W-:Y:S01]  /*05a0*/  @!P1 FADD.FTZ R4, R4, -1 ;  /* 0xbf80000004049421 */ /* 0x000fe20000010000 */
[----:B------:R-:W-:Y:S01]  /*05b0*/  FSETP.NEU.FTZ.AND P2, PT, R5, RZ, PT ;  /* 0x000000ff0500720b */ /* 0x000fe20003f5d000 */
[----:B------:R-:W-:Y:S01]  /*05c0*/  FFMA.FTZ R21, R14, R17, 0.041667830199003219604 ;  /* 0x3d2aabe30e157423 */ /* 0x000fe20000010011 */
[----:B0-----:R-:W-:Y:S01]  /*05d0*/  FSEL R17, R13, RZ, P6 ;  /* 0x000000ff0d117208 */ /* 0x001fe20003000000 */
[----:B------:R-:W0:Y:S01]  /*05e0*/  MUFU.EX2 R16, R4 ;  /* 0x0000000400107308 */ /* 0x000e220000000800 */
[----:B------:R-:W-:Y:S01]  /*05f0*/  FSEL R13, R18, -1, P4 ;  /* 0xbf800000120d7808 */ /* 0x000fe20002000000 */
[----:B------:R-:W-:Y:S01]  /*0600*/  FFMA.FTZ R21, R14, R21, 0.16666397452354431152 ;  /* 0x3e2aa9f60e157423 */ /* 0x000fe20000010015 */
[----:B------:R-:W-:Y:S01]  /*0610*/  FSETP.NEU.FTZ.AND P4, PT, R17, 128, PT ;  /* 0x430000001100780b */ /* 0x000fe20003f9d000 */
[----:B------:R-:W-:Y:S01]  /*0620*/  FMUL.FTZ R22, R9, 1.4426950216293334961 ;  /* 0x3fb8aa3b09167820 */ /* 0x000fe20000410000 */
[----:B------:R-:W-:Y:S01]  /*0630*/  FSETP.NEU.FTZ.AND P6, PT, R6, RZ, PT ;  /* 0x000000ff0600720b */ /* 0x000fe20003fdd000 */
[----:B------:R-:W-:-:S02]  /*0640*/  FFMA.FTZ R20, -R17, 0.693145751953125, R8 ;  /* 0x3f31720011147823 */ /* 0x000fc40000010108 */
[----:B------:R-:W-:Y:S01]  /*0650*/  FFMA.FTZ R21, R14, R21, 0.49999994039535522461 ;  /* 0x3efffffe0e157423 */ /* 0x000fe20000010015 */
[----:B------:R0:W1:Y:S01]  /*0660*/  FRND R18, R22 ;  /* 0x0000001600127307 */ /* 0x0000620000201000 */
[----:B------:R-:W-:Y:S01]  /*0670*/  @!P5 FADD.FTZ R19, R19, R19 ;  /* 0x000000131313d221 */ /* 0x000fe20000010000 */
[----:B------:R-:W-:Y:S01]  /*0680*/  FSETP.GT.FTZ.AND P5, PT, R4, 128, PT ;  /* 0x430000000400780b */ /* 0x000fe20003fb4000 */
[----:B------:R-:W-:Y:S02]  /*0690*/  FFMA.FTZ R20, -R17, 1.428606765330187045e-06, R20 ;  /* 0x35bfbe8e11147823 */ /* 0x000fe40000010114 */
[----:B------:R-:W-:Y:S01]  /*06a0*/  FMUL.FTZ R21, R14, R21 ;  /* 0x000000150e157220 */ /* 0x000fe20000410000 */
[----:B------:R-:W-:Y:S01]  /*06b0*/  FSEL R19, R19, +INF , !P3 ;  /* 0x7f80000013137808 */ /* 0x000fe20005800000 */
[----:B------:R-:W-:Y:S01]  /*06c0*/  FFMA.FTZ R23, R20, R15, 0.0083824126049876213074 ;  /* 0x3c09566314177423 */ /* 0x000fe2000001000f */
[----:B------:R-:W-:Y:S01]  /*06d0*/  FSETP.GEU.FTZ.AND P3, PT, R4, -25, PT ;  /* 0xc1c800000400780b */ /* 0x000fe20003f7e000 */
[----:B------:R-:W-:Y:S01]  /*06e0*/  FFMA.FTZ R21, R14, R21, R14 ;  /* 0x000000150e157223 */ /* 0x000fe2000001000e */
[----:B------:R-:W2:Y:S01]  /*06f0*/  FRND R4, R24 ;  /* 0x0000001800047307 */ /* 0x000ea20000201000 */
[----:B0-----:R-:W-:Y:S01]  /*0700*/  FADD.FTZ R22, R16, -1 ;  /* 0xbf80000010167421 */ /* 0x001fe20000010000 */
[----:B------:R-:W-:Y:S01]  /*0710*/  FSEL R14, R19, -1, P0 ;  /* 0xbf800000130e7808 */ /* 0x000fe20000000000 */
[----:B------:R-:W-:Y:S01]  /*0720*/  @!P4 FADD.FTZ R17, R17, -1 ;  /* 0xbf8000001111c421 */ /* 0x000fe20000010000 */
[----:B------:R-:W-:Y:S01]  /*0730*/  FSETP.GEU.FTZ.AND P0, PT, |R9|, 0.40999999642372131348, PT ;  /* 0x3ed1eb850900780b */ /* 0x000fe20003f1e200 */
[----:B------:R-:W-:-:S02]  /*0740*/  FFMA.FTZ R23, R20, R23, 0.041667830199003219604 ;  /* 0x3d2aabe314177423 */ /* 0x000fc40000010017 */
[----:B------:R-:W-:Y:S01]  /*0750*/  FFMA.FTZ R21, R21, R16, R22 ;  /* 0x0000001015157223 */ /* 0x000fe20000010016 */
[----:B-1----:R-:W-:Y:S01]  /*0760*/  FSEL R18, R18, RZ, P0 ;  /* 0x000000ff12127208 */ /* 0x002fe20000000000 */
[----:B------:R-:W-:Y:S01]  /*0770*/  FMUL.FTZ R19, R11, 1.4426950216293334961 ;  /* 0x3fb8aa3b0b137820 */ /* 0x000fe20000410000 */
[----:B------:R0:W1:Y:S01]  /*0780*/  MUFU.EX2 R16, R17 ;  /* 0x0000001100107308 */ /* 0x0000620000000800 */
[----:B------:R-:W-:Y:S01]  /*0790*/  FFMA.FTZ R23, R20, R23, 0.16666397452354431152 ;  /* 0x3e2aa9f614177423 */ /* 0x000fe20000010017 */
[----:B------:R-:W-:Y:S01]  /*07a0*/  FSETP.GT.FTZ.AND P0, PT, R17, 128, PT ;  /* 0x430000001100780b */ /* 0x000fe20003f14000 */
[----:B------:R-:W-:Y:S01]  /*07b0*/  @!P6 FADD.FTZ R14, R6, R6 ;  /* 0x00000006060ee221 */ /* 0x000fe20000010000 */
[----:B------:R-:W-:Y:S01]  /*07c0*/  FSETP.GEU.FTZ.AND P6, PT, |R10|, 0.40999999642372131348, PT ;  /* 0x3ed1eb850a00780b */ /* 0x000fe20003fde200 */
[C---:B------:R-:W-:Y:S02]  /*07d0*/  FFMA.FTZ R23, R20.reuse, R23, 0.49999994039535522461 ;  /* 0x3efffffe14177423 */ /* 0x040fe40000010017 */
[----:B------:R-:W-:Y:S01]  /*07e0*/  @!P2 FADD.FTZ R13, R5, R5 ;  /* 0x00000005050da221 */ /* 0x000fe20000010000 */
[----:B------:R-:W3:Y:S01]  /*07f0*/  FRND R19, R19 ;  /* 0x0000001300137307 */ /* 0x000ee20000201000 */
[----:B------:R-:W-:Y:S01]  /*0800*/  FMUL.FTZ R23, R20, R23 ;  /* 0x0000001714177220 */ /* 0x000fe20000410000 */
[----:B------:R-:W-:Y:S01]  /*0810*/  FSETP.GEU.FTZ.AND P2, PT, R17, -25, PT ;  /* 0xc1c800001100780b */ /* 0x000fe20003f5e000 */
[----:B------:R-:W-:Y:S01]  /*0820*/  @!P1 FADD.FTZ R21, R21, R21 ;  /* 0x0000001515159221 */ /* 0x000fe20000010000 */
[----:B--2---:R-:W-:Y:S01]  /*0830*/  FSEL R5, R4, RZ, P6 ;  /* 0x000000ff04057208 */ /* 0x004fe20003000000 */
[C---:B0-----:R-:W-:Y:S01]  /*0840*/  FFMA.FTZ R17, -R18.reuse, 0.693145751953125, R9 ;  /* 0x3f31720012117823 */ /* 0x041fe20000010109 */
[----:B------:R-:W-:Y:S01]  /*0850*/  FSETP.NEU.FTZ.AND P1, PT, R18, 128, PT ;  /* 0x430000001200780b */ /* 0x000fe20003f3d000 */
[----:B------:R-:W-:Y:S01]  /*0860*/  FFMA.FTZ R23, R20, R23, R20 ;  /* 0x0000001714177223 */ /* 0x000fe20000010014 */
[----:B------:R-:W-:Y:S01]  /*0870*/  FSEL R6, R21, +INF , !P5 ;  /* 0x7f80000015067808 */ /* 0x000fe20006800000 */
[----:B-1----:R-:W-:Y:S01]  /*0880*/  FADD.FTZ R4, R16, -1 ;  /* 0xbf80000010047421 */ /* 0x002fe20000010000 */
[----:B------:R-:W-:Y:S01]  /*0890*/  FSETP.GEU.FTZ.AND P5, PT, |R11|, 0.40999999642372131348, PT ;  /* 0x3ed1eb850b00780b */ /* 0x000fe20003fbe200 */
[C---:B------:R-:W-:Y:S01]  /*08a0*/  FFMA.FTZ R24, -R5.reuse, 0.693145751953125, R10 ;  /* 0x3f31720005187823 */ /* 0x040fe2000001010a */
[----:B------:R-:W-:Y:S01]  /*08b0*/  FSETP.NEU.FTZ.AND P6, PT, R5, 128, PT ;  /* 0x430000000500780b */ /* 0x000fe20003fdd000 */
[----:B------:R-:W-:-:S02]  /*08c0*/  FFMA.FTZ R20, -R18, 1.428606765330187045e-06, R17 ;  /* 0x35bfbe8e12147823 */ /* 0x000fc40000010111 */
[----:B------:R-:W-:Y:S01]  /*08d0*/  FFMA.FTZ R16, R23, R16, R4 ;  /* 0x0000001017107223 */ /* 0x000fe20000010004 */
[----:B---3--:R-:W-:Y:S01]  /*08e0*/  FSEL R4, R19, RZ, P5 ;  /* 0x000000ff13047208 */ /* 0x008fe20002800000 */
[----:B------:R-:W-:Y:S02]  /*08f0*/  FFMA.FTZ R24, -R5, 1.428606765330187045e-06, R24 ;  /* 0x35bfbe8e05187823 */ /* 0x000fe40000010118 */
[-C--:B------:R-:W-:Y:S01]  /*0900*/  FFMA.FTZ R17, R20, R15.reuse, 0.0083824126049876213074 ;  /* 0x3c09566314117423 */ /* 0x080fe2000001000f */
[----:B------:R-:W-:Y:S01]  /*0910*/  FSETP.NEU.FTZ.AND P5, PT, R4, 128, PT ;  /* 0x430000000400780b */ /* 0x000fe20003fbd000 */
[----:B------:R-:W-:Y:S02]  /*0920*/  FFMA.FTZ R21, R24, R15, 0.0083824126049876213074 ;  /* 0x3c09566318157423 */ /* 0x000fe4000001000f */
[----:B------:R-:W-:Y:S02]  /*0930*/  FFMA.FTZ R19, R20, R17, 0.041667830199003219604 ;  /* 0x3d2aabe314137423 */ /* 0x000fe40000010011 */
[----:B------:R-:W-:-:S02]  /*0940*/  @!P1 FADD.FTZ R18, R18, -1 ;  /* 0xbf80000012129421 */ /* 0x000fc40000010000 */
[----:B------:R-:W-:Y:S02]  /*0950*/  FFMA.FTZ R23, -R4, 0.693145751953125, R11 ;  /* 0x3f31720004177823 */ /* 0x000fe4000001010b */
[----:B------:R-:W-:Y:S01]  /*0960*/  FFMA.FTZ R21, R24, R21, 0.041667830199003219604 ;  /* 0x3d2aabe318157423 */ /* 0x000fe20000010015 */
[----:B------:R-:W0:Y:S01]  /*0970*/  MUFU.EX2 R17, R18 ;  /* 0x0000001200117308 */ /* 0x000e220000000800 */
[----:B------:R-:W-:Y:S02]  /*0980*/  FFMA.FTZ R19, R20, R19, 0.16666397452354431152 ;  /* 0x3e2aa9f614137423 */ /* 0x000fe40000010013 */
[----:B------:R-:W-:Y:S02]  /*0990*/  @!P6 FADD.FTZ R5, R5, -1 ;  /* 0xbf8000000505e421 */ /* 0x000fe40000010000 */
[----:B------:R-:W-:Y:S02]  /*09a0*/  FFMA.FTZ R22, -R4, 1.428606765330187045e-06, R23 ;  /* 0x35bfbe8e04167823 */ /* 0x000fe40000010117 */
[----:B------:R-:W-:-:S02]  /*09b0*/  FFMA.FTZ R23, R24, R21, 0.16666397452354431152 ;  /* 0x3e2aa9f618177423 */ /* 0x000fc40000010015 */
[----:B------:R-:W-:Y:S02]  /*09c0*/  FFMA.FTZ R21, R20, R19, 0.49999994039535522461 ;  /* 0x3efffffe14157423 */ /* 0x000fe40000010013 */
[----:B------:R-:W1:Y:S01]  /*09d0*/  MUFU.EX2 R19, R5 ;  /* 0x0000000500137308 */ /* 0x000e620000000800 */
[----:B------:R-:W-:Y:S02]  /*09e0*/  FFMA.FTZ R15, R22, R15, 0.0083824126049876213074 ;  /* 0x3c095663160f7423 */ /* 0x000fe4000001000f */
[----:B------:R-:W-:Y:S02]  /*09f0*/  @!P5 FADD.FTZ R4, R4, -1 ;  /* 0xbf8000000404d421 */ /* 0x000fe40000010000 */
[----:B------:R-:W-:Y:S02]  /*0a00*/  FMUL.FTZ R21, R20, R21 ;  /* 0x0000001514157220 */ /* 0x000fe40000410000 */
[----:B------:R-:W-:Y:S02]  /*0a10*/  FFMA.FTZ R25, R22, R15, 0.041667830199003219604 ;  /* 0x3d2aabe316197423 */ /* 0x000fe4000001000f */
[----:B------:R-:W-:Y:S01]  /*0a20*/  FFMA.FTZ R23, R24, R23, 0.49999994039535522461 ;  /* 0x3efffffe18177423 */ /* 0x000fe20000010017 */
[----:B------:R-:W2:Y:S01]  /*0a30*/  MUFU.EX2 R15, R4 ;  /* 0x00000004000f7308 */ /* 0x000ea20000000800 */
[----:B------:R-:W-:-:S02]  /*0a40*/  FFMA.FTZ R20, R20, R21, R20 ;  /* 0x0000001514147223 */ /* 0x000fc40000010014 */
[----:B0-----:R-:W-:Y:S02]  /*0a50*/  FADD.FTZ R21, R17, -1 ;  /* 0xbf80000011157421 */ /* 0x001fe40000010000 */
[----:B------:R-:W-:Y:S02]  /*0a60*/  FMUL.FTZ R23, R24, R23 ;  /* 0x0000001718177220 */ /* 0x000fe40000410000 */
[----:B------:R-:W-:Y:S02]  /*0a70*/  FFMA.FTZ R25, R22, R25, 0.16666397452354431152 ;  /* 0x3e2aa9f616197423 */ /* 0x000fe40000010019 */
[----:B------:R-:W-:Y:S02]  /*0a80*/  FFMA.FTZ R17, R20, R17, R21 ;  /* 0x0000001114117223 */ /* 0x000fe40000010015 */
[----:B------:R-:W-:Y:S02]  /*0a90*/  FFMA.FTZ R24, R24, R23, R24 ;  /* 0x0000001718187223 */ /* 0x000fe40000010018 */
[----:B------:R-:W-:-:S02]  /*0aa0*/  FFMA.FTZ R25, R22, R25, 0.49999994039535522461 ;  /* 0x3efffffe16197423 */ /* 0x000fc40000010019 */
[----:B-1----:R-:W-:Y:S02]  /*0ab0*/  FADD.FTZ R20, R19, -1 ;  /* 0xbf80000013147421 */ /* 0x002fe40000010000 */
[----:B------:R-:W-:Y:S01]  /*0ac0*/  @!P4 FADD.FTZ R16, R16, R16 ;  /* 0x000000101010c221 */ /* 0x000fe20000010000 */
[----:B------:R-:W-:Y:S01]  /*0ad0*/  FSETP.GT.FTZ.AND P4, PT, R18, 128, PT ;  /* 0x430000001200780b */ /* 0x000fe20003f94000 */
[----:B------:R-:W-:Y:S02]  /*0ae0*/  FMUL.FTZ R25, R22, R25 ;  /* 0x0000001916197220 */ /* 0x000fe40000410000 */
[----:B------:R-:W-:Y:S01]  /*0af0*/  @!P1 FADD.FTZ R17, R17, R17 ;  /* 0x0000001111119221 */ /* 0x000fe20000010000 */
[----:B------:R-:W-:Y:S01]  /*0b00*/  FSEL R16, R16, +INF , !P0 ;  /* 0x7f80000010107808 */ /* 0x000fe20004000000 */
[----:B------:R-:W-:Y:S01]  /*0b10*/  FFMA.FTZ R19, R24, R19, R20 ;  /* 0x0000001318137223 */ /* 0x000fe20000010014 */
        /* <DEDUP_REMOVED lines=17> */
[----:B------:R-:W-:Y:S02]  /*0c30*/  FSETP.NEU.FTZ.AND P2, PT, R9, RZ, PT ;  /* 0x000000ff0900720b */ /* 0x000fe40003f5d000 */
[----:B------:R-:W-:-:S02]  /*0c40*/  FSETP.NEU.FTZ.AND P1, PT, R10, RZ, PT ;  /* 0x000000ff0a00720b */ /* 0x000fc40003f3d000 */
[----:B------:R-:W-:Y:S02]  /*0c50*/  FSETP.NEU.FTZ.AND P0, PT, R11, RZ, PT ;  /* 0x000000ff0b00720b */ /* 0x000fe40003f1d000 */
[----:B------:R-:W-:Y:S02]  /*0c60*/  FSEL R18, R18, -1, P4 ;  /* 0xbf80000012127808 */ /* 0x000fe40002000000 */
[C---:B------:R-:W-:Y:S01]  /*0c70*/  FSETP.GT.FTZ.AND P4, PT, R4.reuse, 128, PT ;  /* 0x430000000400780b */ /* 0x040fe20003f94000 */
[----:B------:R-:W-:Y:S01]  /*0c80*/  @!P3 FADD.FTZ R15, R7, R7 ;  /* 0x00000007070fb221 */ /* 0x000fe20000010000 */
[----:B------:R-:W-:Y:S01]  /*0c90*/  FSETP.GEU.FTZ.AND P5, PT, R4, -25, PT ;  /* 0xc1c800000400780b */ /* 0x000fe20003fbe000 */
[----:B------:R-:W-:Y:S01]  /*0ca0*/  @!P6 FADD.FTZ R16, R8, R8 ;  /* 0x000000080810e221 */ /* 0x000fe20000010000 */
[----:B------:R-:W-:Y:S01]  /*0cb0*/  FSEL R19, R22, +INF , !P4 ;  /* 0x7f80000016137808 */ /* 0x000fe20006000000 */
[----:B------:R-:W-:Y:S01]  /*0cc0*/  @!P2 FADD.FTZ R17, R9, R9 ;  /* 0x000000090911a221 */ /* 0x000fe20000010000 */
[----:B------:R-:W-:Y:S01]  /*0cd0*/  STG.E.128 [R20.64], R12 ;  /* 0x0000000c14007986 */ /* 0x000fe2000c101d04 */
[----:B------:R-:W-:Y:S01]  /*0ce0*/  @!P1 FADD.FTZ R18, R10, R10 ;  /* 0x0000000a0a129221 */ /* 0x000fe20000010000 */
[----:B------:R-:W-:Y:S01]  /*0cf0*/  FSEL R19, R19, -1, P5 ;  /* 0xbf80000013137808 */ /* 0x000fe20002800000 */
[----:B------:R-:W-:-:S05]  /*0d00*/  @!P0 FADD.FTZ R19, R11, R11 ;  /* 0x0000000b0b138221 */ /* 0x000fca0000010000 */
[----:B------:R-:W-:Y:S01]  /*0d10*/  STG.E.128 [R20.64+0x800], R16 ;  /* 0x0008001014007986 */ /* 0x000fe2000c101d04 */
[----:B------:R-:W-:Y:S05]  /*0d20*/  EXIT ;  /* 0x000000000000794d */ /* 0x000fea0003800000 */
.L_x_27511:
[----:B------:R-:W0:Y:S01]  /*0d30*/  S2R R3, SR_TID.X ;  /* 0x0000000000037919 */ /* 0x000e220000002100 */
[----:B------:R-:W-:Y:S01]  /*0d40*/  HFMA2.MMA R10, -RZ, RZ, 0, 0 ;  /* 0x00000000ff0a7435 */ /* 0x000fe200000001ff */
[----:B------:R-:W-:Y:S01]  /*0d50*/  CS2R R8, SRZ ;  /* 0x0000000000087805 */ /* 0x000fe2000001ff00 */
[----:B0-----:R-:W-:Y:S02]  /*0d60*/  ISETP.GE.AND P0, PT, R3, R5, PT ;  /* 0x000000050300720c */ /* 0x001fe40003f06270 */
        /* <DEDUP_REMOVED lines=83> */
.L_x_27513:
[----:B0-----:R-:W-:Y:S05]  /*12a0*/  BSYNC B0 ;  /* 0x0000000000007941 */ /* 0x001fea0003800000 */
.L_x_27512:
        /* <DEDUP_REMOVED lines=30> */
.L_x_27515:
[----:B------:R-:W-:Y:S05]  /*1490*/  BSYNC B0 ;  /* 0x0000000000007941 */ /* 0x000fea0003800000 */
.L_x_27514:
        /* <DEDUP_REMOVED lines=29> */
.L_x_27517:
[----:B------:R-:W-:Y:S05]  /*1670*/  BSYNC B0 ;  /* 0x0000000000007941 */ /* 0x000fea0003800000 */
.L_x_27516:
        /* <DEDUP_REMOVED lines=29> */
.L_x_27519:
[----:B------:R-:W-:Y:S05]  /*1850*/  BSYNC B0 ;  /* 0x0000000000007941 */ /* 0x000fea0003800000 */
.L_x_27518:
        /* <DEDUP_REMOVED lines=29> */
.L_x_27521:
[----:B------:R-:W-:Y:S05]  /*1a30*/  BSYNC B0 ;  /* 0x0000000000007941 */ /* 0x000fea0003800000 */
.L_x_27520:
        /* <DEDUP_REMOVED lines=31> */
.L_x_27523:
[----:B------:R-:W-:Y:S05]  /*1c30*/  BSYNC B0 ;  /* 0x0000000000007941 */ /* 0x000fea0003800000 */
.L_x_27522:
        /* <DEDUP_REMOVED lines=27> */
.L_x_27525:
[----:B------:R-:W-:Y:S05]  /*1df0*/  BSYNC B0 ;  /* 0x0000000000007941 */ /* 0x000fea0003800000 */
.L_x_27524:
        /* <DEDUP_REMOVED lines=27> */
.L_x_27527:
[----:B------:R-:W-:Y:S05]  /*1fb0*/  BSYNC B0 ;  /* 0x0000000000007941 */ /* 0x000fea0003800000 */
.L_x_27526:
        /* <DEDUP_REMOVED lines=18> */
.L_x_27530:
[----:B0-----:R-:W-:-:S13]  /*20e0*/  ISETP.GE.AND P0, PT, R11, R5, PT ;  /* 0x000000050b00720c */ /* 0x001fda0003f06270 */
[----:B------:R-:W-:Y:S05]  /*20f0*/  @P0 BRA `(.L_x_27532) ;  /* 0x000000c000000947 */ /* 0x000fea0003800000 */
[----:B------:R-:W-:Y:S02]  /*2100*/  IADD3 R2, R0, R11, RZ ;  /* 0x0000000b00027210 */ /* 0x000fe40007ffe0ff */
[----:B------:R-:W-:Y:S02]  /*2110*/  MOV R3, 0x4 ;  /* 0x0000000400037802 */ /* 0x000fe40000000f00 */
[----:B------:R-:W-:-:S03]  /*2120*/  IADD3 R11, R11, 0x80, RZ ;  /* 0x000000800b0b7810 */ /* 0x000fc60007ffe0ff */
[----:B------:R-:W-:-:S05]  /*2130*/  IMAD.WIDE.U32 R2, R2, R3, c[0x0][0x168] ;  /* 0x00005a0002027625 */ /* 0x000fca00078e0003 */
[----:B------:R0:W-:Y:S02]  /*2140*/  STG.E [R2.64], R9 ;  /* 0x0000000902007986 */ /* 0x0001e4000c101904 */
.L_x_27531:
[----:B------:R-:W-:-:S13]  /*2150*/  ISETP.GE.AND P0, PT, R11, R5, PT ;  /* 0x000000050b00720c */ /* 0x000fda0003f06270 */
[----:B------:R-:W-:Y:S05]  /*2160*/  @P0 BRA `(.L_x_27533) ;  /* 0x000000d000000947 */ /* 0x000fea0003800000 */
[----:B0-----:R-:W-:Y:S01]  /*2170*/  HFMA2.MMA R3, -RZ, RZ, 0, 2.384185791015625e-07 ;  /* 0x00000004ff037435 */ /* 0x001fe200000001ff */
[----:B------:R-:W-:Y:S02]  /*2180*/  IADD3 R2, R0, R11, RZ ;  /* 0x0000000b00027210 */ /* 0x000fe40007ffe0ff */
[----:B------:R-:W-:-:S07]  /*2190*/  IADD3 R11, R11, 0x80, RZ ;  /* 0x000000800b0b7810 */ /* 0x000fce0007ffe0ff */
[----:B------:R-:W-:-:S05]  /*21a0*/  IMAD.WIDE.U32 R2, R2, R3, c[0x0][0x168] ;  /* 0x00005a0002027625 */ /* 0x000fca00078e0003 */
[----:B------:R0:W-:Y:S02]  /*21b0*/  STG.E [R2.64], R10 ;  /* 0x0000000a02007986 */ /* 0x0001e4000c101904 */
.L_x_27532:
        /* <DEDUP_REMOVED lines=8> */
.L_x_27533:
[----:B------:R-:W-:Y:S05]  /*2240*/  BSYNC B1 ;  /* 0x0000000000017941 */ /* 0x000fea0003800000 */
.L_x_27529:
[----:B------:R-:W-:-:S13]  /*2250*/  ISETP.GE.AND P0, PT, R11, R5, PT ;  /* 0x000000050b00720c */ /* 0x000fda0003f06270 */
[----:B0-----:R-:W-:Y:S02]  /*2260*/  @!P0 IADD3 R2, R0, R11, RZ ;  /* 0x0000000b00028210 */ /* 0x001fe40007ffe0ff */
[----:B------:R-:W-:Y:S02]  /*2270*/  @!P0 MOV R3, 0x4 ;  /* 0x0000000400038802 */ /* 0x000fe40000000f00 */
[----:B------:R-:W-:-:S03]  /*2280*/  @!P0 IADD3 R11, R11, 0x80, RZ ;  /* 0x000000800b0b8810 */ /* 0x000fc60007ffe0ff */
[----:B------:R-:W-:-:S05]  /*2290*/  @!P0 IMAD.WIDE.U32 R2, R2, R3, c[0x0][0x168] ;  /* 0x00005a0002028625 */ /* 0x000fca00078e0003 */
[----:B------:R0:W-:Y:S02]  /*22a0*/  @!P0 STG.E [R2.64], R7 ;  /* 0x0000000702008986 */ /* 0x0001e4000c101904 */
.L_x_27534:
[----:B------:R-:W-:Y:S05]  /*22b0*/  BSYNC B0 ;  /* 0x0000000000007941 */ /* 0x000fea0003800000 */
.L_x_27528:
        /* <DEDUP_REMOVED lines=8> */
.L_x_27535:
        /* <DEDUP_REMOVED lines=12> */
.L_x_34322:


//--------------------- .text._ZN2at6native29vectorized_elementwise_kernelILi8EZZZNS0_17expm1_kernel_cudaERNS_18TensorIteratorBaseEENKUlvE_clEvENKUlvE0_clEvEUlfE_St5arrayIPcLm2EEEEviT0_T1_ --------------------------
	.section	.text._ZN2at6native29vectorized_elementwise_kernelILi8EZZZNS0_17expm1_kernel_cudaERNS_18TensorIteratorBaseEENKUlvE_clEvENKUlvE0_clEvEUlfE_St5arrayIPcLm2EEEEviT0_T1_,"ax",@progbits
	.sectioninfo	@"SHI_REGISTERS=4"
	.align	128
        .global         _ZN2at6native29vectorized_elementwise_kernelILi8EZZZNS0_17expm1_kernel_cudaERNS_18TensorIteratorBaseEENKUlvE_clEvENKUlvE0_clEvEUlfE_St5arrayIPcLm2EEEEviT0_T1_
        .type           _ZN2at6native29vectorized_elementwise_kernelILi8EZZZNS0_17expm1_kernel_cudaERNS_18TensorIteratorBaseEENKUlvE_clEvENKUlvE0_clEvEUlfE_St5arrayIPcLm2EEEEviT0_T1_,@function
        .size           _ZN2at6native29vectorized_elementwise_kernelILi8EZZZNS0_17expm1_kernel_cudaERNS_18TensorIteratorBaseEENKUlvE_clEvENKUlvE0_clEvEUlfE_St5arrayIPcLm2EEEEviT0_T1_,(.L_x_34323 - _ZN2at6native29vectorized_elementwise_kernelILi8EZZZNS0_17expm1_kernel_cudaERNS_18TensorIteratorBaseEENKUlvE_clEvENKUlvE0_clEvEUlfE_St5arrayIPcLm2EEEEviT0_T1_)
        .other          _ZN2at6native29vectorized_elementwise_kernelILi8EZZZNS0_17expm1_kernel_cudaERNS_18TensorIteratorBaseEENKUlvE_clEvENKUlvE0_clEvEUlfE_St5arrayIPcLm2EEEEviT0_T1_,@"STO_CUDA_ENTRY STV_DEFAULT"
_ZN2at6native29vectorized_elementwise_kernelILi8EZZZNS0_17expm1_kernel_cudaERNS_18TensorIteratorBaseEENKUlvE_clEvENKUlvE0_clEvEUlfE_St5arrayIPcLm2EEEEviT0_T1_:
.text._ZN2at6native29vectorized_elementwise_kernelILi8EZZZNS0_17expm1_kernel_cudaERNS_18TensorIteratorBaseEENKUlvE_clEvENKUlvE0_clEvEUlfE_St5arrayIPcLm2EEEEviT0_T1_:
[----:B------:R-:W-:Y:S02]  /*0000*/  MOV R1, c[0x0][0x28] ;  /* 0x00000a0000017a02 */ /* 0x000fe40000000f00 */
[----:B------:R-:W-:Y:S05]  /*0010*/  EXIT ;  /* 0x000000000000794d */ /* 0x000fea0003800000 */
.L_x_27536:
        /* <DEDUP_REMOVED lines=14> */
.L_x_34323:


//--------------------- .text._ZN2at6native18elementwise_kernelILi128ELi4EZNS0_15gpu_kernel_implIZZZNS0_17expm1_kernel_cudaERNS_18TensorIteratorBaseEENKUlvE_clEvENKUlvE_clEvEUldE_EEvS4_RKT_EUliE_EEviT1_ --------------------------
	.section	.text._ZN2at6native18elementwise_kernelILi128ELi4EZNS0_15gpu_kernel_implIZZZNS0_17expm1_kernel_cudaERNS_18TensorIteratorBaseEENKUlvE_clEvENKUlvE_clEvEUldE_EEvS4_RKT_EUliE_EEviT1_,"ax",@progbits
	.sectioninfo	@"SHI_REGISTERS=26"
	.align	128
        .global         _ZN2at6native18elementwise_kernelILi128ELi4EZNS0_15gpu_kernel_implIZZZNS0_17expm1_kernel_cudaERNS_18TensorIteratorBaseEENKUlvE_clEvENKUlvE_clEvEUldE_EEvS4_RKT_EUliE_EEviT1_
        .type           _ZN2at6native18elementwise_kernelILi128ELi4EZNS0_15gpu_kernel_implIZZZNS0_17expm1_kernel_cudaERNS_18TensorIteratorBaseEENKUlvE_clEvENKUlvE_clEvEUldE_EEvS4_RKT_EUliE_EEviT1_,@function
        .size           _ZN2at6native18elementwise_kernelILi128ELi4EZNS0_15gpu_kernel_implIZZZNS0_17expm1_kernel_cudaERNS_18TensorIteratorBaseEENKUlvE_clEvENKUlvE_clEvEUldE_EEvS4_RKT_EUliE_EEviT1_,(.L_x_34324 - _ZN2at6native18elementwise_kernelILi128ELi4EZNS0_15gpu_kernel_implIZZZNS0_17expm1_kernel_cudaERNS_18TensorIteratorBaseEENKUlvE_clEvENKUlvE_clEvEUldE_EEvS4_RKT_EUliE_EEviT1_)
        .other          _ZN2at6native18elementwise_kernelILi128ELi4EZNS0_15gpu_kernel_implIZZZNS0_17expm1_kernel_cudaERNS_18TensorIteratorBaseEENKUlvE_clEvENKUlvE_clEvEUldE_EEvS4_RKT_EUliE_EEviT1_,@"STO_CUDA_ENTRY STV_DEFAULT"
_ZN2at6native18elementwise_kernelILi128ELi4EZNS0_15gpu_kernel_implIZZZNS0_17expm1_kernel_cudaERNS_18TensorIteratorBaseEENKUlvE_clEvENKUlvE_clEvEUldE_EEvS4_RKT_EUliE_EEviT1_:
.text._ZN2at6native18elementwise_kernelILi128ELi4EZNS0_15gpu_kernel_implIZZZNS0_17expm1_kernel_cudaERNS_18TensorIteratorBaseEENKUlvE_clEvENKUlvE_clEvEUldE_EEvS4_RKT_EUliE_EEviT1_:
        /* <DEDUP_REMOVED lines=236> */
.L_x_27539:
        /* <DEDUP_REMOVED lines=19> */
.L_x_27543:
[----:B------:R-:W2:Y:S02]  /*0ff0*/  LDG.E.U8 R2, [R2.64] ;  /* 0x0000002402027981 */ /* 0x000ea4000c1e1100 */
[----:B--2---:R0:W1:Y:S01]  /*1000*/  I2F.F64.U16 R4, R2 ;  /* 0x0000000200047312 */ /* 0x0040620000101800 */
[----:B------:R-:W-:Y:S05]  /*1010*/  BRA `(.L_x_27545) ;  /* 0x00000df000007947 */ /* 0x000fea0003800000 */
.L_x_27542:
        /* <DEDUP_REMOVED lines=9> */
.L_x_27547:
[----:B------:R-:W2:Y:S02]  /*10b0*/  LDG.E R2, [R2.64] ;  /* 0x0000002402027981 */ /* 0x000ea4000c1e1900 */
[----:B--2---:R0:W1:Y:S01]  /*10c0*/  I2F.F64 R4, R2 ;  /* 0x0000000200047312 */ /* 0x0040620000201c00 */
[----:B------:R-:W-:Y:S05]  /*10d0*/  BRA `(.L_x_27545) ;  /* 0x00000d3000007947 */ /* 0x000fea0003800000 */
.L_x_27546:
[----:B------:R-:W2:Y:S02]  /*10e0*/  LDG.E.U16 R2, [R2.64] ;  /* 0x0000002402027981 */ /* 0x000ea4000c1e1500 */
[----:B--2---:R0:W1:Y:S01]  /*10f0*/  I2F.F64.S16 R4, R2 ;  /* 0x0000000200047312 */ /* 0x0040620000101c00 */
[----:B------:R-:W-:Y:S05]  /*1100*/  BRA `(.L_x_27545) ;  /* 0x00000d0000007947 */ /* 0x000fea0003800000 */
.L_x_27541:
        /* <DEDUP_REMOVED lines=10> */
.L_x_27549:
[----:B------:R-:W2:Y:S02]  /*11b0*/  LDG.E.U16 R0, [R2.64] ;  /* 0x0000002402007981 */ /* 0x000ea4000c1e1500 */
[----:B--2---:R-:W-:-:S05]  /*11c0*/  HADD2.F32 R0, -RZ, R0.H0_H0 ;  /* 0x20000000ff007230 */ /* 0x004fca0000004100 */
[----:B------:R-:W-:-:S04]  /*11d0*/  FMUL.FTZ R0, R0, 1 ;  /* 0x3f80000000007820 */ /* 0x000fc80000410000 */
[----:B------:R0:W1:Y:S01]  /*11e0*/  F2F.F64.F32 R4, R0 ;  /* 0x0000000000047310 */ /* 0x0000620000201800 */
[----:B------:R-:W-:Y:S05]  /*11f0*/  BRA `(.L_x_27545) ;  /* 0x00000c1000007947 */ /* 0x000fea0003800000 */
.L_x_27548:
        /* <DEDUP_REMOVED lines=10> */
.L_x_27551:
[----:B------:R-:W2:Y:S02]  /*12a0*/  LDG.E.U16 R2, [R2.64] ;  /* 0x0000002402027981 */ /* 0x000ea4000c1e1500 */
[----:B--2---:R-:W-:-:S05]  /*12b0*/  HADD2.F32 R0, -RZ, R2.H0_H0 ;  /* 0x20000002ff007230 */ /* 0x004fca0000004100 */
[----:B------:R-:W-:-:S04]  /*12c0*/  FMUL.FTZ R0, R0, 1 ;  /* 0x3f80000000007820 */ /* 0x000fc80000410000 */
[----:B------:R0:W1:Y:S01]  /*12d0*/  F2F.F64.F32 R4, R0 ;  /* 0x0000000000047310 */ /* 0x0000620000201800 */
[----:B------:R-:W-:Y:S05]  /*12e0*/  BRA `(.L_x_27545) ;  /* 0x00000b2000007947 */ /* 0x000fea0003800000 */
.L_x_27550:
[----:B------:R0:W5:Y:S01]  /*12f0*/  LDG.E.64 R4, [R2.64] ;  /* 0x0000002402047981 */ /* 0x000162000c1e1b00 */
[----:B------:R-:W-:Y:S05]  /*1300*/  BRA `(.L_x_27545) ;  /* 0x00000b0000007947 */ /* 0x000fea0003800000 */
.L_x_27540:
        /* <DEDUP_REMOVED lines=13> */
.L_x_27554:
[----:B------:R0:W5:Y:S01]  /*13e0*/  LDG.E.64 R4, [R2.64] ;  /* 0x0000002402047981 */ /* 0x000162000c1e1b00 */
[----:B------:R-:W-:Y:S05]  /*13f0*/  BRA `(.L_x_27545) ;  /* 0x00000a1000007947 */ /* 0x000fea0003800000 */
.L_x_27553:
        /* <DEDUP_REMOVED lines=28> */
.L_x_27556:
        /* <DEDUP_REMOVED lines=15> */
.L_x_27555:
[----:B------:R-:W2:Y:S02]  /*16b0*/  LDG.E.U16 R0, [R2.64] ;  /* 0x0000002402007981 */ /* 0x000ea4000c1e1500 */
[----:B--2---:R-:W-:-:S05]  /*16c0*/  PRMT R0, RZ, 0x5410, R0 ;  /* 0x00005410ff007816 */ /* 0x004fca0000000000 */
[----:B------:R-:W-:-:S04]  /*16d0*/  FMUL.FTZ R0, R0, 1 ;  /* 0x3f80000000007820 */ /* 0x000fc80000410000 */
[----:B------:R0:W1:Y:S01]  /*16e0*/  F2F.F64.F32 R4, R0 ;  /* 0x0000000000047310 */ /* 0x0000620000201800 */
[----:B------:R-:W-:Y:S05]  /*16f0*/  BRA `(.L_x_27545) ;  /* 0x0000071000007947 */ /* 0x000fea0003800000 */
.L_x_27552:
        /* <DEDUP_REMOVED lines=11> */
.L_x_27559:
        /* <DEDUP_REMOVED lines=21> */
.L_x_27563:
[----:B------:R-:W-:Y:S05]  /*1900*/  BSYNC B1 ;  /* 0x0000000000017941 */ /* 0x000fea0003800000 */
.L_x_27562:
[----:B------:R-:W-:Y:S01]  /*1910*/  LEA R3, R0, 0x3b800000, 0x17 ;  /* 0x3b80000000037811 */ /* 0x000fe200078eb8ff */
[----:B------:R-:W-:-:S05]  /*1920*/  IMAD.SHL.U32 R0, R2, 0x100000, RZ ;  /* 0x0010000002007824 */ /* 0x000fca00078e00ff */
[----:B------:R-:W-:Y:S02]  /*1930*/  LOP3.LUT R0, R3, R0, R4, 0xfe, !PT ;  /* 0x0000000003007212 */ /* 0x000fe400078efe04 */
.L_x_27561:
[----:B------:R-:W-:Y:S05]  /*1940*/  BSYNC B0 ;  /* 0x0000000000007941 */ /* 0x000fea0003800000 */
.L_x_27560:
[----:B------:R-:W-:-:S04]  /*1950*/  FMUL.FTZ R0, R0, 1 ;  /* 0x3f80000000007820 */ /* 0x000fc80000410000 */
[----:B------:R0:W1:Y:S01]  /*1960*/  F2F.F64.F32 R4, R0 ;  /* 0x0000000000047310 */ /* 0x0000620000201800 */
[----:B------:R-:W-:Y:S05]  /*1970*/  BRA `(.L_x_27545) ;  /* 0x0000049000007947 */ /* 0x000fea0003800000 */
.L_x_27558:
        /* <DEDUP_REMOVED lines=21> */
.L_x_27567:
[----:B------:R-:W-:Y:S05]  /*1ad0*/  BSYNC B1 ;  /* 0x0000000000017941 */ /* 0x000fea0003800000 */
.L_x_27566:
[----:B------:R-:W-:Y:S01]  /*1ae0*/  LEA R3, R0, 0x37800000, 0x17 ;  /* 0x3780000000037811 */ /* 0x000fe200078eb8ff */
[----:B------:R-:W-:-:S05]  /*1af0*/  IMAD.SHL.U32 R0, R2, 0x200000, RZ ;  /* 0x0020000002007824 */ /* 0x000fca00078e00ff */
[----:B------:R-:W-:Y:S02]  /*1b00*/  LOP3.LUT R0, R3, R0, R4, 0xfe, !PT ;  /* 0x0000000003007212 */ /* 0x000fe400078efe04 */
.L_x_27565:
[----:B------:R-:W-:Y:S05]  /*1b10*/  BSYNC B0 ;  /* 0x0000000000007941 */ /* 0x000fea0003800000 */
.L_x_27564:
[----:B------:R-:W-:-:S04]  /*1b20*/  FMUL.FTZ R0, R0, 1 ;  /* 0x3f80000000007820 */ /* 0x000fc80000410000 */
[----:B------:R0:W1:Y:S01]  /*1b30*/  F2F.F64.F32 R4, R0 ;  /* 0x0000000000047310 */ /* 0x0000620000201800 */
[----:B------:R-:W-:Y:S05]  /*1b40*/  BRA `(.L_x_27545) ;  /* 0x000002c000007947 */ /* 0x000fea0003800000 */
.L_x_27557:
        /* <DEDUP_REMOVED lines=14> */
.L_x_27571:
[----:B------:R-:W-:Y:S05]  /*1c30*/  BSYNC B0 ;  /* 0x0000000000007941 */ /* 0x000fea0003800000 */
.L_x_27570:
[----:B------:R-:W-:-:S04]  /*1c40*/  FMUL.FTZ R0, R0, 1 ;  /* 0x3f80000000007820 */ /* 0x000fc80000410000 */
[----:B------:R0:W1:Y:S01]  /*1c50*/  F2F.F64.F32 R4, R0 ;  /* 0x0000000000047310 */ /* 0x0000620000201800 */
[----:B------:R-:W-:Y:S05]  /*1c60*/  BRA `(.L_x_27545) ;  /* 0x000001a000007947 */ /* 0x000fea0003800000 */
.L_x_27544:
        /* <DEDUP_REMOVED lines=21> */
.L_x_27569:
[----:B------:R-:W2:Y:S02]  /*1dc0*/  LDG.E.64 R4, [R2.64] ;  /* 0x0000002402047981 */ /* 0x000ea4000c1e1b00 */
[----:B--2---:R-:W0:Y:S01]  /*1dd0*/  I2F.F64.U64 R4, R4 ;  /* 0x0000000400047312 */ /* 0x004e220000301800 */
[----:B------:R-:W-:Y:S05]  /*1de0*/  BRA `(.L_x_27545) ;  /* 0x0000002000007947 */ /* 0x000fea0003800000 */
.L_x_27568:
[----:B------:R-:W2:Y:S02]  /*1df0*/  LDG.E R2, [R2.64] ;  /* 0x0000002402027981 */ /* 0x000ea4000c1e1900 */
[----:B--2---:R0:W1:Y:S02]  /*1e00*/  I2F.F64.U32 R4, R2 ;  /* 0x0000000200047312 */ /* 0x0040640000201800 */
.L_x_27545:
[C---:B01---5:R-:W-:Y:S01]  /*1e10*/  FSETP.GEU.FTZ.AND P1, PT, R5.reuse, 4.1931471824645996094, PT ;  /* 0x40862e430500780b */ /* 0x063fe20003f3e000 */
[----:B------:R-:W-:Y:S01]  /*1e20*/  BSSY B0, `(.L_x_27572) ;  /* 0x000002f000007945 */ /* 0x000fe20003800000 */
[----:B------:R-:W-:-:S13]  /*1e30*/  FSETP.GT.FTZ.AND P0, PT, R5, -3.1640625, PT ;  /* 0xc04a80000500780b */ /* 0x000fda0003f14000 */
[----:B------:R-:W-:Y:S05]  /*1e40*/  @P0 BRA !P1, `(.L_x_27573) ;  /* 0x0000008000000947 */ /* 0x000fea0004800000 */
[C---:B------:R-:W-:Y:S01]  /*1e50*/  DADD R2, R4.reuse, R4 ;  /* 0x0000000004027229 */ /* 0x040fe20000000004 */
[----:B------:R-:W-:Y:S01]  /*1e60*/  IMAD.MOV.U32 R0, RZ, RZ, 0x3ff00000 ;  /* 0x3ff00000ff007424 */ /* 0x000fe200078e00ff */
[----:B------:R-:W-:Y:S02]  /*1e70*/  ISETP.GE.AND P1, PT, R5, RZ, PT ;  /* 0x000000ff0500720c */ /* 0x000fe40003f26270 */
[----:B------:R0:W1:Y:S02]  /*1e80*/  DSETP.GTU.AND P0, PT, |R4|, +INF , PT ;  /* 0x7ff000000400742a */ /* 0x0000640003f0c200 */
[----:B0-----:R-:W-:-:S04]  /*1e90*/  FSEL R5, -R0, +QNAN , !P1 ;  /* 0x7ff0000000057808 */ /* 0x001fc80004800100 */
[----:B-1----:R-:W-:Y:S02]  /*1ea0*/  FSEL R4, R2, RZ, P0 ;  /* 0x000000ff02047208 */ /* 0x002fe40000000000 */
[----:B------:R-:W-:Y:S01]  /*1eb0*/  FSEL R5, R3, R5, P0 ;  /* 0x0000000503057208 */ /* 0x000fe20000000000 */
[----:B------:R-:W-:Y:S05]  /*1ec0*/  BRA `(.L_x_27574) ;  /* 0x0000024000007947 */ /* 0x000fea0003800000 */
.L_x_27573:
[----:B------:R-:W-:Y:S02]  /*1ed0*/  IMAD.MOV.U32 R2, RZ, RZ, 0x652b82fe ;  /* 0x652b82feff027424 */ /* 0x000fe400078e00ff */
[----:B------:R-:W-:Y:S02]  /*1ee0*/  IMAD.MOV.U32 R3, RZ, RZ, 0x3ff71547 ;  /* 0x3ff71547ff037424 */ /* 0x000fe400078e00ff */
[----:B------:R-:W-:-:S04]  /*1ef0*/  IMAD.SHL.U32 R0, R5, 0x2, RZ ;  /* 0x0000000205007824 */ /* 0x000fc800078e00ff */
[----:B------:R-:W0:Y:S01]  /*1f00*/  DFMA R2, R4, R2, 6.75539944105574400000e+15 ;  /* 0x433800000402742b */ /* 0x000e220000000002 */
[C---:B------:R-:W-:Y:S02]  /*1f10*/  ISETP.GE.U32.AND P0, PT, R0.reuse, 0x7fb3e647, PT ;  /* 0x7fb3e6470000780c */ /* 0x040fe40003f06070 */
[----:B------:R-:W-:-:S03]  /*1f20*/  ISETP.NE.AND P1, PT, R0, RZ, PT ;  /* 0x000000ff0000720c */ /* 0x000fc60003f25270 */
[----:B0-----:R0:W1:-:S04]  /*1f30*/  DADD R6, R2, -6.75539944105574400000e+15 ;  /* 0xc338000002067429 */ /* 0x0010480000000000 */
[----:B0-----:R-:W-:Y:S02]  /*1f40*/  SEL R2, R2, RZ, P0 ;  /* 0x000000ff02027207 */ /* 0x001fe40000000000 */
[----:B-1----:R-:W0:Y:S02]  /*1f50*/  DFMA R8, R6, c[0x2][0x0], R4 ;  /* 0x0080000006087a2b */ /* 0x002e240000000004 */
[----:B------:R-:W-:-:S04]  /*1f60*/  IADD3 R3, R2, -0x1, RZ ;  /* 0xffffffff02037810 */ /* 0x000fc80007ffe0ff */
[----:B0-----:R0:W1:Y:S02]  /*1f70*/  DFMA R8, R6, c[0x2][0x8], R8 ;  /* 0x0080020006087a2b */ /* 0x0010640000000008 */
[----:B0-----:R-:W-:Y:S02]  /*1f80*/  IMAD.MOV.U32 R6, RZ, RZ, 0x6acd15b6 ;  /* 0x6acd15b6ff067424 */ /* 0x001fe400078e00ff */
[----:B------:R-:W-:-:S06]  /*1f90*/  IMAD.MOV.U32 R7, RZ, RZ, 0x3e21f407 ;  /* 0x3e21f407ff077424 */ /* 0x000fcc00078e00ff */
[----:B-1----:R-:W-:Y:S02]  /*1fa0*/  FSEL R4, R4, R8, !P0 ;  /* 0x0000000804047208 */ /* 0x002fe40004000000 */
        /* <DEDUP_REMOVED lines=22> */
.L_x_27574:
[----:B------:R-:W-:Y:S05]  /*2110*/  BSYNC B0 ;  /* 0x0000000000007941 */ /* 0x000fea0003800000 */
.L_x_27572:
[----:B------:R-:W0:Y:S02]  /*2120*/  LDC.U8 R2, c[0x0][0x371] ;  /* 0x0000dc40ff027b82 */ /* 0x000e240000000000 */
        /* <DEDUP_REMOVED lines=14> */
.L_x_27578:
[----:B------:R-:W0:Y:S02]  /*2210*/  F2I.S64.F64.TRUNC R4, R4 ;  /* 0x0000000400047311 */ /* 0x000e24000030d900 */
[----:B0-----:R-:W-:-:S05]  /*2220*/  IMAD.MOV.U32 R3, RZ, RZ, R4 ;  /* 0x000000ffff037224 */ /* 0x001fca00078e0004 */
[----:B------:R0:W-:Y:S01]  /*2230*/  STG.E.U8 [R16.64], R3 ;  /* 0x0000000310007986 */ /* 0x0001e2000c101124 */
[----:B------:R-:W-:Y:S05]  /*2240*/  BRA `(.L_x_27580) ;  /* 0x00000ed000007947 */ /* 0x000fea0003800000 */
.L_x_27577:
        /* <DEDUP_REMOVED lines=9> */
.L_x_27582:
[----:B------:R-:W0:Y:S02]  /*22e0*/  F2I.F64.TRUNC R5, R4 ;  /* 0x0000000400057311 */ /* 0x000e24000030d100 */
[----:B0-----:R0:W-:Y:S01]  /*22f0*/  STG.E [R16.64], R5 ;  /* 0x0000000510007986 */ /* 0x0011e2000c101924 */
[----:B------:R-:W-:Y:S05]  /*2300*/  BRA `(.L_x_27580) ;  /* 0x00000e1000007947 */ /* 0x000fea0003800000 */
.L_x_27581:
[----:B------:R-:W0:Y:S02]  /*2310*/  F2I.F64.TRUNC R5, R4 ;  /* 0x0000000400057311 */ /* 0x000e24000030d100 */
[----:B0-----:R0:W-:Y:S01]  /*2320*/  STG.E.U16 [R16.64], R5 ;  /* 0x0000000510007986 */ /* 0x0011e2000c101524 */
[----:B------:R-:W-:Y:S05]  /*2330*/  BRA `(.L_x_27580) ;  /* 0x00000de000007947 */ /* 0x000fea0003800000 */
.L_x_27576:
        /* <DEDUP_REMOVED lines=11> */
.L_x_27584:
[----:B------:R-:W0:Y:S01]  /*23f0*/  F2F.F32.F64 R0, R4 ;  /* 0x0000000400007310 */ /* 0x000e220000301000 */
[----:B------:R-:W0:-:S14]  /*2400*/  DSETP.GEU.AND P0, PT, |R4|, c[0x2][0x58], PT ;  /* 0x008016000400762a */ /* 0x000e1c0003f0e200 */
[----:B0-----:R-:W-:-:S05]  /*2410*/  @!P0 FMUL R0, R0, 1.175494350822287508e-38 ;  /* 0x0080000000008820 */ /* 0x001fca0000400000 */
[----:B------:R-:W-:-:S05]  /*2420*/  F2FP.PACK_AB R0, RZ, R0 ;  /* 0x00000000ff00723e */ /* 0x000fca00000000ff */
[----:B------:R0:W-:Y:S01]  /*2430*/  STG.E.U16 [R16.64], R0 ;  /* 0x0000000010007986 */ /* 0x0001e2000c101524 */
[----:B------:R-:W-:Y:S05]  /*2440*/  BRA `(.L_x_27580) ;  /* 0x00000cd000007947 */ /* 0x000fea0003800000 */
.L_x_27583:
        /* <DEDUP_REMOVED lines=12> */
.L_x_27586:
[----:B------:R-:W0:Y:S01]  /*2510*/  F2F.F32.F64 R0, R4 ;  /* 0x0000000400007310 */ /* 0x000e220000301000 */
[----:B------:R-:W0:-:S14]  /*2520*/  DSETP.GEU.AND P0, PT, |R4|, c[0x2][0x58], PT ;  /* 0x008016000400762a */ /* 0x000e1c0003f0e200 */
[----:B0-----:R-:W-:-:S05]  /*2530*/  @!P0 FMUL R0, R0, 1.175494350822287508e-38 ;  /* 0x0080000000008820 */ /* 0x001fca0000400000 */
[----:B------:R-:W-:-:S04]  /*2540*/  F2FP.PACK_AB R3, RZ, R0 ;  /* 0x00000000ff03723e */ /* 0x000fc800000000ff */
[----:B------:R-:W-:-:S05]  /*2550*/  PRMT R3, R3, 0x5410, RZ ;  /* 0x0000541003037816 */ /* 0x000fca00000000ff */
[----:B------:R0:W-:Y:S01]  /*2560*/  STG.E [R16.64], R3 ;  /* 0x0000000310007986 */ /* 0x0001e2000c101924 */
[----:B------:R-:W-:Y:S05]  /*2570*/  BRA `(.L_x_27580) ;  /* 0x00000ba000007947 */ /* 0x000fea0003800000 */
.L_x_27585:
[----:B------:R0:W-:Y:S01]  /*2580*/  STG.E.64 [R16.64], R4 ;  /* 0x0000000410007986 */ /* 0x0001e2000c101b24 */
[----:B------:R-:W-:Y:S05]  /*2590*/  BRA `(.L_x_27580) ;  /* 0x00000b8000007947 */ /* 0x000fea0003800000 */
.L_x_27575:
        /* <DEDUP_REMOVED lines=12> */
.L_x_27589:
[----:B------:R-:W-:-:S05]  /*2660*/  CS2R R6, SRZ ;  /* 0x0000000000067805 */ /* 0x000fca000001ff00 */
[----:B------:R0:W-:Y:S01]  /*2670*/  STG.E.128 [R16.64], R4 ;  /* 0x0000000410007986 */ /* 0x0001e2000c101d24 */
[----:B------:R-:W-:Y:S05]  /*2680*/  BRA `(.L_x_27580) ;  /* 0x00000a9000007947 */ /* 0x000fea0003800000 */
.L_x_27588:
        /* <DEDUP_REMOVED lines=23> */
.L_x_27593:
[----:B------:R-:W-:Y:S05]  /*2800*/  BSYNC B0 ;  /* 0x0000000000007941 */ /* 0x000fea0003800000 */
.L_x_27592:
[----:B------:R-:W-:-:S05]  /*2810*/  LOP3.LUT R3, R0, R3, RZ, 0xfc, !PT ;  /* 0x0000000300037212 */ /* 0x000fca00078efcff */
[----:B------:R0:W-:Y:S01]  /*2820*/  STG.E.U8 [R16.64], R3 ;  /* 0x0000000310007986 */ /* 0x0001e2000c101124 */
[----:B------:R-:W-:Y:S05]  /*2830*/  BRA `(.L_x_27580) ;  /* 0x000008e000007947 */ /* 0x000fea0003800000 */
.L_x_27591:
        /* <DEDUP_REMOVED lines=15> */
.L_x_27595:
[----:B------:R-:W-:Y:S01]  /*2930*/  IMAD.MOV.U32 R0, RZ, RZ, 0x7f ;  /* 0x0000007fff007424 */ /* 0x000fe200078e00ff */
[----:B------:R-:W-:-:S04]  /*2940*/  ISETP.GT.U32.AND P0, PT, R2, 0x7f800000, PT ;  /* 0x7f8000000200780c */ /* 0x000fc80003f04070 */
[----:B------:R-:W-:-:S04]  /*2950*/  SEL R0, R0, 0x7c, P0 ;  /* 0x0000007c00007807 */ /* 0x000fc80000000000 */
.L_x_27596:
[----:B------:R-:W-:Y:S05]  /*2960*/  BSYNC B0 ;  /* 0x0000000000007941 */ /* 0x000fea0003800000 */
.L_x_27594:
[----:B------:R-:W-:-:S04]  /*2970*/  LOP3.LUT R2, R3, 0x80000000, RZ, 0xc0, !PT ;  /* 0x8000000003027812 */ /* 0x000fc800078ec0ff */
[----:B------:R-:W-:-:S04]  /*2980*/  SHF.R.U32.HI R3, RZ, 0x18, R2 ;  /* 0x00000018ff037819 */ /* 0x000fc80000011602 */
[----:B------:R-:W-:-:S05]  /*2990*/  LOP3.LUT R3, R0, R3, RZ, 0xfc, !PT ;  /* 0x0000000300037212 */ /* 0x000fca00078efcff */
[----:B------:R0:W-:Y:S01]  /*29a0*/  STG.E.U8 [R16.64], R3 ;  /* 0x0000000310007986 */ /* 0x0001e2000c101124 */
[----:B------:R-:W-:Y:S05]  /*29b0*/  BRA `(.L_x_27580) ;  /* 0x0000076000007947 */ /* 0x000fea0003800000 */
.L_x_27590:
[----:B------:R-:W0:Y:S01]  /*29c0*/  F2F.F32.F64 R0, R4 ;  /* 0x0000000400007310 */ /* 0x000e220000301000 */
[----:B------:R-:W0:-:S14]  /*29d0*/  DSETP.GEU.AND P0, PT, |R4|, c[0x2][0x58], PT ;  /* 0x008016000400762a */ /* 0x000e1c0003f0e200 */
[----:B0-----:R-:W-:-:S05]  /*29e0*/  @!P0 FMUL R0, R0, 1.175494350822287508e-38 ;  /* 0x0080000000008820 */ /* 0x001fca0000400000 */
[----:B------:R-:W-:-:S05]  /*29f0*/  F2FP.BF16.PACK_AB R0, RZ, R0 ;  /* 0x00000000ff00723e */ /* 0x000fca00000010ff */
[----:B------:R0:W-:Y:S01]  /*2a00*/  STG.E.U16 [R16.64], R0 ;  /* 0x0000000010007986 */ /* 0x0001e2000c101524 */
[----:B------:R-:W-:Y:S05]  /*2a10*/  BRA `(.L_x_27580) ;  /* 0x0000070000007947 */ /* 0x000fea0003800000 */
.L_x_27587:
        /* <DEDUP_REMOVED lines=11> */
.L_x_27599:
        /* <DEDUP_REMOVED lines=19> */
.L_x_27602:
[----:B------:R-:W-:-:S04]  /*2c00*/  LOP3.LUT R2, R3, 0x80000000, RZ, 0xc0, !PT ;  /* 0x8000000003027812 */ /* 0x000fc800078ec0ff */
[----:B------:R-:W-:-:S04]  /*2c10*/  SHF.R.U32.HI R3, RZ, 0x18, R2 ;  /* 0x00000018ff037819 */ /* 0x000fc80000011602 */
[----:B------:R-:W-:-:S04]  /*2c20*/  LOP3.LUT R0, R0, R3, RZ, 0xfc, !PT ;  /* 0x0000000300007212 */ /* 0x000fc800078efcff */
[----:B------:R-:W-:Y:S02]  /*2c30*/  PRMT R8, R0, 0x7610, R8 ;  /* 0x0000761000087816 */ /* 0x000fe40000000008 */
.L_x_27601:
[----:B------:R-:W-:Y:S05]  /*2c40*/  BSYNC B0 ;  /* 0x0000000000007941 */ /* 0x000fea0003800000 */
.L_x_27600:
[----:B------:R0:W-:Y:S01]  /*2c50*/  STG.E.U8 [R16.64], R8 ;  /* 0x0000000810007986 */ /* 0x0001e2000c101124 */
[----:B------:R-:W-:Y:S05]  /*2c60*/  BRA `(.L_x_27580) ;  /* 0x000004b000007947 */ /* 0x000fea0003800000 */
.L_x_27598:
        /* <DEDUP_REMOVED lines=19> */
.L_x_27605:
[----:B------:R-:W-:-:S04]  /*2da0*/  LOP3.LUT R2, R3, 0x80000000, RZ, 0xc0, !PT ;  /* 0x8000000003027812 */ /* 0x000fc800078ec0ff */
[----:B------:R-:W-:-:S04]  /*2db0*/  SHF.R.U32.HI R3, RZ, 0x18, R2 ;  /* 0x00000018ff037819 */ /* 0x000fc80000011602 */
[----:B------:R-:W-:-:S04]  /*2dc0*/  LOP3.LUT R0, R0, R3, RZ, 0xfc, !PT ;  /* 0x0000000300007212 */ /* 0x000fc800078efcff */
[----:B------:R-:W-:Y:S02]  /*2dd0*/  PRMT R8, R0, 0x7610, R8 ;  /* 0x0000761000087816 */ /* 0x000fe40000000008 */
.L_x_27604:
[----:B------:R-:W-:Y:S05]  /*2de0*/  BSYNC B0 ;  /* 0x0000000000007941 */ /* 0x000fea0003800000 */
.L_x_27603:
[----:B------:R0:W-:Y:S01]  /*2df0*/  STG.E.U8 [R16.64], R8 ;  /* 0x0000000810007986 */ /* 0x0001e2000c101124 */
[----:B------:R-:W-:Y:S05]  /*2e00*/  BRA `(.L_x_27580) ;  /* 0x0000031000007947 */ /* 0x000fea0003800000 */
.L_x_27597:
        /* <DEDUP_REMOVED lines=24> */
.L_x_27579:
        /* <DEDUP_REMOVED lines=20> */
.L_x_27607:
[----:B------:R-:W0:Y:S02]  /*30d0*/  F2I.U64.F64.TRUNC R4, R4 ;  /* 0x0000000400047311 */ /* 0x000e24000030d800 */
[----:B0-----:R0:W-:Y:S01]  /*30e0*/  STG.E.64 [R16.64], R4 ;  /* 0x0000000410007986 */ /* 0x0011e2000c101b24 */
[----:B------:R-:W-:Y:S05]  /*30f0*/  BRA `(.L_x_27580) ;  /* 0x0000002000007947 */ /* 0x000fea0003800000 */
.L_x_27606:
[----:B------:R-:W0:Y:S02]  /*3100*/  F2I.U32.F64.TRUNC R5, R4 ;  /* 0x0000000400057311 */ /* 0x000e24000030d000 */
[----:B0-----:R0:W-:Y:S02]  /*3110*/  STG.E [R16.64], R5 ;  /* 0x0000000510007986 */ /* 0x0011e4000c101924 */
.L_x_27580:
[----:B------:R-:W-:-:S05]  /*3120*/  IMAD R18, R18, 0x200, R23 ;  /* 0x0000020012127824 */ /* 0x000fca00078e0217 */
[----:B------:R-:W-:Y:S02]  /*3130*/  IADD3 R19, R18, 0x80, RZ ;  /* 0x0000008012137810 */ /* 0x000fe40007ffe0ff */
.L_x_27538:
[----:B------:R-:W-:Y:S05]  /*3140*/  BSYNC B6 ;  /* 0x0000000000067941 */ /* 0x000fea0003800000 */
.L_x_27537:
        /* <DEDUP_REMOVED lines=231> */
.L_x_27610:
        /* <DEDUP_REMOVED lines=19> */
.L_x_27614:
[----:B------:R-:W2:Y:S02]  /*40f0*/  LDG.E.U8 R2, [R2.64] ;  /* 0x0000002402027981 */ /* 0x000ea4000c1e1100 */
[----:B--2---:R0:W1:Y:S01]  /*4100*/  I2F.F64.U16 R4, R2 ;  /* 0x0000000200047312 */ /* 0x0040620000101800 */
[----:B------:R-:W-:Y:S05]  /*4110*/  BRA `(.L_x_27616) ;  /* 0x00000df000007947 */ /* 0x000fea0003800000 */
.L_x_27613:
        /* <DEDUP_REMOVED lines=9> */
.L_x_27618:
[----:B------:R-:W2:Y:S02]  /*41b0*/  LDG.E R2, [R2.64] ;  /* 0x0000002402027981 */ /* 0x000ea4000c1e1900 */
[----:B--2---:R0:W1:Y:S01]  /*41c0*/  I2F.F64 R4, R2 ;  /* 0x0000000200047312 */ /* 0x0040620000201c00 */
[----:B------:R-:W-:Y:S05]  /*41d0*/  BRA `(.L_x_27616) ;  /* 0x00000d3000007947 */ /* 0x000fea0003800000 */
.L_x_27617:
[----:B------:R-:W2:Y:S02]  /*41e0*/  LDG.E.U16 R2, [R2.64] ;  /* 0x0000002402027981 */ /* 0x000ea4000c1e1500 */
[----:B--2---:R0:W1:Y:S01]  /*41f0*/  I2F.F64.S16 R4, R2 ;  /* 0x0000000200047312 */ /* 0x0040620000101c00 */
[----:B------:R-:W-:Y:S05]  /*4200*/  BRA `(.L_x_27616) ;  /* 0x00000d0000007947 */ /* 0x000fea0003800000 */
.L_x_27612:
        /* <DEDUP_REMOVED lines=10> */
.L_x_27620:
[----:B------:R-:W2:Y:S02]  /*42b0*/  LDG.E.U16 R0, [R2.64] ;  /* 0x0000002402007981 */ /* 0x000ea4000c1e1500 */
[----:B--2---:R-:W-:-:S05]  /*42c0*/  HADD2.F32 R0, -RZ, R0.H0_H0 ;  /* 0x20000000ff007230 */ /* 0x004fca0000004100 */
[----:B------:R-:W-:-:S04]  /*42d0*/  FMUL.FTZ R0, R0, 1 ;  /* 0x3f80000000007820 */ /* 0x000fc80000410000 */
[----:B------:R0:W1:Y:S01]  /*42e0*/  F2F.F64.F32 R4, R0 ;  /* 0x0000000000047310 */ /* 0x0000620000201800 */
[----:B------:R-:W-:Y:S05]  /*42f0*/  BRA `(.L_x_27616) ;  /* 0x00000c1000007947 */ /* 0x000fea0003800000 */
.L_x_27619:
        /* <DEDUP_REMOVED lines=10> */
.L_x_27622:
[----:B------:R-:W2:Y:S02]  /*43a0*/  LDG.E.U16 R2, [R2.64] ;  /* 0x0000002402027981 */ /* 0x000ea4000c1e1500 */
[----:B--2---:R-:W-:-:S05]  /*43b0*/  HADD2.F32 R0, -RZ, R2.H0_H0 ;  /* 0x20000002ff007230 */ /* 0x004fca0000004100 */
[----:B------:R-:W-:-:S04]  /*43c0*/  FMUL.FTZ R0, R0, 1 ;  /* 0x3f80000000007820 */ /* 0x000fc80000410000 */
[----:B------:R0:W1:Y:S01]  /*43d0*/  F2F.F64.F32 R4, R0 ;  /* 0x0000000000047310 */ /* 0x0000620000201800 */
[----:B------:R-:W-:Y:S05]  /*43e0*/  BRA `(.L_x_27616) ;  /* 0x00000b2000007947 */ /* 0x000fea0003800000 */
.L_x_27621:
[----:B------:R0:W5:Y:S01]  /*43f0*/  LDG.E.64 R4, [R2.64] ;  /* 0x0000002402047981 */ /* 0x000162000c1e1b00 */
[----:B------:R-:W-:Y:S05]  /*4400*/  BRA `(.L_x_27616) ;  /* 0x00000b0000007947 */ /* 0x000fea0003800000 */
.L_x_27611:
        /* <DEDUP_REMOVED lines=13> */
.L_x_27625:
[----:B------:R0:W5:Y:S01]  /*44e0*/  LDG.E.64 R4, [R2.64] ;  /* 0x0000002402047981 */ /* 0x000162000c1e1b00 */
[----:B------:R-:W-:Y:S05]  /*44f0*/  BRA `(.L_x_27616) ;  /* 0x00000a1000007947 */ /* 0x000fea0003800000 */
.L_x_27624:
        /* <DEDUP_REMOVED lines=28> */
.L_x_27627:
        /* <DEDUP_REMOVED lines=15> */
.L_x_27626:
[----:B------:R-:W2:Y:S02]  /*47b0*/  LDG.E.U16 R0, [R2.64] ;  /* 0x0000002402007981 */ /* 0x000ea4000c1e1500 */
[----:B--2---:R-:W-:-:S05]  /*47c0*/  PRMT R0, RZ, 0x5410, R0 ;  /* 0x00005410ff007816 */ /* 0x004fca0000000000 */
[----:B------:R-:W-:-:S04]  /*47d0*/  FMUL.FTZ R0, R0, 1 ;  /* 0x3f80000000007820 */ /* 0x000fc80000410000 */
[----:B------:R0:W1:Y:S01]  /*47e0*/  F2F.F64.F32 R4, R0 ;  /* 0x0000000000047310 */ /* 0x0000620000201800 */
[----:B------:R-:W-:Y:S05]  /*47f0*/  BRA `(.L_x_27616) ;  /* 0x0000071000007947 */ /* 0x000fea0003800000 */
.L_x_27623:
        /* <DEDUP_REMOVED lines=11> */
.L_x_27630:
        /* <DEDUP_REMOVED lines=21> */
.L_x_27634:
[----:B------:R-:W-:Y:S05]  /*4a00*/  BSYNC B1 ;  /* 0x0000000000017941 */ /* 0x000fea0003800000 */
.L_x_27633:
[----:B------:R-:W-:Y:S01]  /*4a10*/  LEA R3, R0, 0x3b800000, 0x17 ;  /* 0x3b80000000037811 */ /* 0x000fe200078eb8ff */
[----:B------:R-:W-:-:S05]  /*4a20*/  IMAD.SHL.U32 R0, R2, 0x100000, RZ ;  /* 0x0010000002007824 */ /* 0x000fca00078e00ff */
[----:B------:R-:W-:Y:S02]  /*4a30*/  LOP3.LUT R0, R3, R0, R4, 0xfe, !PT ;  /* 0x0000000003007212 */ /* 0x000fe400078efe04 */
.L_x_27632:
[----:B------:R-:W-:Y:S05]  /*4a40*/  BSYNC B0 ;  /* 0x0000000000007941 */ /* 0x000fea0003800000 */
.L_x_27631:
[----:B------:R-:W-:-:S04]  /*4a50*/  FMUL.FTZ R0, R0, 1 ;  /* 0x3f80000000007820 */ /* 0x000fc80000410000 */
[----:B------:R0:W1:Y:S01]  /*4a60*/  F2F.F64.F32 R4, R0 ;  /* 0x0000000000047310 */ /* 0x0000620000201800 */
[----:B------:R-:W-:Y:S05]  /*4a70*/  BRA `(.L_x_27616) ;  /* 0x0000049000007947 */ /* 0x000fea0003800000 */
.L_x_27629:
        /* <DEDUP_REMOVED lines=21> */
.L_x_27638:
[----:B------:R-:W-:Y:S05]  /*4bd0*/  BSYNC B1 ;  /* 0x0000000000017941 */ /* 0x000fea0003800000 */
.L_x_27637:
[----:B------:R-:W-:Y:S01]  /*4be0*/  LEA R3, R0, 0x37800000, 0x17 ;  /* 0x3780000000037811 */ /* 0x000fe200078eb8ff */
[----:B------:R-:W-:-:S05]  /*4bf0*/  IMAD.SHL.U32 R0, R2, 0x200000, RZ ;  /* 0x0020000002007824 */ /* 0x000fca00078e00ff */
[----:B------:R-:W-:Y:S02]  /*4c00*/  LOP3.LUT R0, R3, R0, R4, 0xfe, !PT ;  /* 0x0000000003007212 */ /* 0x000fe400078efe04 */
.L_x_27636:
[----:B------:R-:W-:Y:S05]  /*4c10*/  BSYNC B0 ;  /* 0x0000000000007941 */ /* 0x000fea0003800000 */
.L_x_27635:
[----:B------:R-:W-:-:S04]  /*4c20*/  FMUL.FTZ R0, R0, 1 ;  /* 0x3f80000000007820 */ /* 0x000fc80000410000 */
[----:B------:R0:W1:Y:S01]  /*4c30*/  F2F.F64.F32 R4, R0 ;  /* 0x0000000000047310 */ /* 0x0000620000201800 */
[----:B------:R-:W-:Y:S05]  /*4c40*/  BRA `(.L_x_27616) ;  /* 0x000002c000007947 */ /* 0x000fea0003800000 */
.L_x_27628:
        /* <DEDUP_REMOVED lines=14> */
.L_x_27642:
[----:B------:R-:W-:Y:S05]  /*4d30*/  BSYNC B0 ;  /* 0x0000000000007941 */ /* 0x000fea0003800000 */
.L_x_27641:
[----:B------:R-:W-:-:S04]  /*4d40*/  FMUL.FTZ R0, R0, 1 ;  /* 0x3f80000000007820 */ /* 0x000fc80000410000 */
[----:B------:R0:W1:Y:S01]  /*4d50*/  F2F.F64.F32 R4, R0 ;  /* 0x0000000000047310 */ /* 0x0000620000201800 */
[----:B------:R-:W-:Y:S05]  /*4d60*/  BRA `(.L_x_27616) ;  /* 0x000001a000007947 */ /* 0x000fea0003800000 */
.L_x_27615:
        /* <DEDUP_REMOVED lines=21> */
.L_x_27640:
[----:B------:R-:W2:Y:S02]  /*4ec0*/  LDG.E.64 R4, [R2.64] ;  /* 0x0000002402047981 */ /* 0x000ea4000c1e1b00 */
[----:B--2---:R-:W0:Y:S01]  /*4ed0*/  I2F.F64.U64 R4, R4 ;  /* 0x0000000400047312 */ /* 0x004e220000301800 */
[----:B------:R-:W-:Y:S05]  /*4ee0*/  BRA `(.L_x_27616) ;  /* 0x0000002000007947 */ /* 0x000fea0003800000 */
.L_x_27639:
[----:B------:R-:W2:Y:S02]  /*4ef0*/  LDG.E R2, [R2.64] ;  /* 0x0000002402027981 */ /* 0x000ea4000c1e1900 */
[----:B--2---:R0:W1:Y:S02]  /*4f00*/  I2F.F64.U32 R4, R2 ;  /* 0x0000000200047312 */ /* 0x0040640000201800 */
.L_x_27616:
        /* <DEDUP_REMOVED lines=12> */
.L_x_27644:
[----:B------:R-:W-:Y:S02]  /*4fd0*/  IMAD.MOV.U32 R2, RZ, RZ, 0x652b82fe ;  /* 0x652b82feff027424 */ /* 0x000fe400078e00ff */
[----:B------:R-:W-:-:S06]  /*4fe0*/  IMAD.MOV.U32 R3, RZ, RZ, 0x3ff71547 ;  /* 0x3ff71547ff037424 */ /* 0x000fcc00078e00ff */
[----:B------:R-:W0:-:S06]  /*4ff0*/  DFMA R2, R4, R2, 6.75539944105574400000e+15 ;  /* 0x433800000402742b */ /* 0x000e0c0000000002 */
[----:B0-----:R0:W1:Y:S02]  /*5000*/  DADD R6, R2, -6.75539944105574400000e+15 ;  /* 0xc338000002067429 */ /* 0x0010640000000000 */
[----:B0-----:R-:W-:-:S04]  /*5010*/  IMAD.SHL.U32 R3, R5, 0x2, RZ ;  /* 0x0000000205037824 */ /* 0x001fc800078e00ff */
[C---:B-1----:R-:W0:Y:S01]  /*5020*/  DFMA R8, R6.reuse, c[0x2][0x0], R4 ;  /* 0x0080000006087a2b */ /* 0x042e220000000004 */
[C---:B------:R-:W-:Y:S02]  /*5030*/  ISETP.GE.U32.AND P0, PT, R3.reuse, 0x7fb3e647, PT ;  /* 0x7fb3e6470300780c */ /* 0x040fe40003f06070 */
[----:B------:R-:W-:Y:S02]  /*5040*/  ISETP.NE.AND P1, PT, R3, RZ, PT ;  /* 0x000000ff0300720c */ /* 0x000fe40003f25270 */
[----:B------:R-:W-:Y:S01]  /*5050*/  SEL R2, R2, RZ, P0 ;  /* 0x000000ff02027207 */ /* 0x000fe20000000000 */
[----:B0-----:R0:W1:Y:S02]  /*5060*/  DFMA R8, R6, c[0x2][0x8], R8 ;  /* 0x0080020006087a2b */ /* 0x0010640000000008 */
[----:B0-----:R-:W-:Y:S02]  /*5070*/  IMAD.MOV.U32 R6, RZ, RZ, 0x6acd15b6 ;  /* 0x6acd15b6ff067424 */ /* 0x001fe400078e00ff */
[----:B------:R-:W-:-:S06]  /*5080*/  IMAD.MOV.U32 R7, RZ, RZ, 0x3e21f407 ;  /* 0x3e21f407ff077424 */ /* 0x000fcc00078e00ff */
[----:B-1----:R-:W-:Y:S02]  /*5090*/  FSEL R0, R4, R8, !P0 ;  /* 0x0000000804007208 */ /* 0x002fe40004000000 */
[----:B------:R-:W-:Y:S02]  /*50a0*/  FSEL R5, R5, R9, !P0 ;  /* 0x0000000905057208 */ /* 0x000fe40004000000 */
[C---:B------:R-:W-:Y:S01]  /*50b0*/  ISETP.NE.AND P0, PT, R2.reuse, 0x400, PT ;  /* 0x000004000200780c */ /* 0x040fe20003f05270 */
[----:B------:R-:W-:Y:S01]  /*50c0*/  IMAD.MOV.U32 R4, RZ, RZ, R0 ;  /* 0x000000ffff047224 */ /* 0x000fe200078e0000 */
[----:B------:R-:W-:-:S05]  /*50d0*/  IADD3 R8, R2, -0x1, RZ ;  /* 0xffffffff02087810 */ /* 0x000fca0007ffe0ff */
[----:B------:R-:W0:-:S06]  /*50e0*/  DFMA R6, R4, R6, c[0x2][0x10] ;  /* 0x008004000406762b */ /* 0x000e0c0000000006 */
[----:B0-----:R-:W0:Y:S01]  /*50f0*/  DFMA R6, R4, R6, c[0x2][0x18] ;  /* 0x008006000406762b */ /* 0x001e220000000006 */
[----:B------:R-:W-:-:S05]  /*5100*/  @P0 IMAD.MOV R8, RZ, RZ, R2 ;  /* 0x000000ffff080224 */ /* 0x000fca00078e0202 */
[----:B0-----:R-:W0:Y:S01]  /*5110*/  DFMA R6, R4, R6, c[0x2][0x20] ;  /* 0x008008000406762b */ /* 0x001e220000000006 */
[----:B------:R-:W-:Y:S01]  /*5120*/  LEA R9, R8, 0x3ff00000, 0x14 ;  /* 0x3ff0000008097811 */ /* 0x000fe200078ea0ff */
[----:B------:R-:W-:-:S04]  /*5130*/  IMAD.MOV.U32 R8, RZ, RZ, RZ ;  /* 0x000000ffff087224 */ /* 0x000fc800078e00ff */
        /* <DEDUP_REMOVED lines=15> */
.L_x_27645:
[----:B------:R-:W-:Y:S05]  /*5230*/  BSYNC B0 ;  /* 0x0000000000007941 */ /* 0x000fea0003800000 */
.L_x_27643:
        /* <DEDUP_REMOVED lines=15> */
.L_x_27649:
[----:B------:R-:W0:Y:S02]  /*5330*/  F2I.S64.F64.TRUNC R4, R4 ;  /* 0x0000000400047311 */ /* 0x000e24000030d900 */
[----:B0-----:R-:W-:-:S05]  /*5340*/  IMAD.MOV.U32 R3, RZ, RZ, R4 ;  /* 0x000000ffff037224 */ /* 0x001fca00078e0004 */
[----:B------:R0:W-:Y:S01]  /*5350*/  STG.E.U8 [R16.64], R3 ;  /* 0x0000000310007986 */ /* 0x0001e2000c101124 */
[----:B------:R-:W-:Y:S05]  /*5360*/  BRA `(.L_x_27651) ;  /* 0x00000ed000007947 */ /* 0x000fea0003800000 */
.L_x_27648:
        /* <DEDUP_REMOVED lines=9> */
.L_x_27653:
[----:B------:R-:W0:Y:S02]  /*5400*/  F2I.F64.TRUNC R5, R4 ;  /* 0x0000000400057311 */ /* 0x000e24000030d100 */
[----:B0-----:R0:W-:Y:S01]  /*5410*/  STG.E [R16.64], R5 ;  /* 0x0000000510007986 */ /* 0x0011e2000c101924 */
[----:B------:R-:W-:Y:S05]  /*5420*/  BRA `(.L_x_27651) ;  /* 0x00000e1000007947 */ /* 0x000fea0003800000 */
.L_x_27652:
[----:B------:R-:W0:Y:S02]  /*5430*/  F2I.F64.TRUNC R5, R4 ;  /* 0x0000000400057311 */ /* 0x000e24000030d100 */
[----:B0-----:R0:W-:Y:S01]  /*5440*/  STG.E.U16 [R16.64], R5 ;  /* 0x0000000510007986 */ /* 0x0011e2000c101524 */
[----:B------:R-:W-:Y:S05]  /*5450*/  BRA `(.L_x_27651) ;  /* 0x00000de000007947 */ /* 0x000fea0003800000 */
.L_x_27647:
        /* <DEDUP_REMOVED lines=11> */
.L_x_27655:
[----:B------:R-:W0:Y:S01]  /*5510*/  F2F.F32.F64 R0, R4 ;  /* 0x0000000400007310 */ /* 0x000e220000301000 */
[----:B------:R-:W0:-:S14]  /*5520*/  DSETP.GEU.AND P0, PT, |R4|, c[0x2][0x58], PT ;  /* 0x008016000400762a */ /* 0x000e1c0003f0e200 */
[----:B0-----:R-:W-:-:S05]  /*5530*/  @!P0 FMUL R0, R0, 1.175494350822287508e-38 ;  /* 0x0080000000008820 */ /* 0x001fca0000400000 */
[----:B------:R-:W-:-:S05]  /*5540*/  F2FP.PACK_AB R0, RZ, R0 ;  /* 0x00000000ff00723e */ /* 0x000fca00000000ff */
[----:B------:R0:W-:Y:S01]  /*5550*/  STG.E.U16 [R16.64], R0 ;  /* 0x0000000010007986 */ /* 0x0001e2000c101524 */
[----:B------:R-:W-:Y:S05]  /*5560*/  BRA `(.L_x_27651) ;  /* 0x00000cd000007947 */ /* 0x000fea0003800000 */
.L_x_27654:
        /* <DEDUP_REMOVED lines=12> */
.L_x_27657:
[----:B------:R-:W0:Y:S01]  /*5630*/  F2F.F32.F64 R0, R4 ;  /* 0x0000000400007310 */ /* 0x000e220000301000 */
[----:B------:R-:W0:-:S14]  /*5640*/  DSETP.GEU.AND P0, PT, |R4|, c[0x2][0x58], PT ;  /* 0x008016000400762a */ /* 0x000e1c0003f0e200 */
[----:B0-----:R-:W-:-:S05]  /*5650*/  @!P0 FMUL R0, R0, 1.175494350822287508e-38 ;  /* 0x0080000000008820 */ /* 0x001fca0000400000 */
[----:B------:R-:W-:-:S04]  /*5660*/  F2FP.PACK_AB R3, RZ, R0 ;  /* 0x00000000ff03723e */ /* 0x000fc800000000ff */
[----:B------:R-:W-:-:S05]  /*5670*/  PRMT R3, R3, 0x5410, RZ ;  /* 0x0000541003037816 */ /* 0x000fca00000000ff */
[----:B------:R0:W-:Y:S01]  /*5680*/  STG.E [R16.64], R3 ;  /* 0x0000000310007986 */ /* 0x0001e2000c101924 */
[----:B------:R-:W-:Y:S05]  /*5690*/  BRA `(.L_x_27651) ;  /* 0x00000ba000007947 */ /* 0x000fea0003800000 */
.L_x_27656:
[----:B------:R0:W-:Y:S01]  /*56a0*/  STG.E.64 [R16.64], R4 ;  /* 0x0000000410007986 */ /* 0x0001e2000c101b24 */
[----:B------:R-:W-:Y:S05]  /*56b0*/  BRA `(.L_x_27651) ;  /* 0x00000b8000007947 */ /* 0x000fea0003800000 */
.L_x_27646:
        /* <DEDUP_REMOVED lines=12> */
.L_x_27660:
[----:B------:R-:W-:-:S05]  /*5780*/  CS2R R6, SRZ ;  /* 0x0000000000067805 */ /* 0x000fca000001ff00 */
[----:B------:R0:W-:Y:S01]  /*5790*/  STG.E.128 [R16.64], R4 ;  /* 0x0000000410007986 */ /* 0x0001e2000c101d24 */
[----:B------:R-:W-:Y:S05]  /*57a0*/  BRA `(.L_x_27651) ;  /* 0x00000a9000007947 */ /* 0x000fea0003800000 */
.L_x_27659:
        /* <DEDUP_REMOVED lines=23> */
.L_x_27664:
[----:B------:R-:W-:Y:S05]  /*5920*/  BSYNC B0 ;  /* 0x0000000000007941 */ /* 0x000fea0003800000 */
.L_x_27663:
[----:B------:R-:W-:-:S05]  /*5930*/  LOP3.LUT R3, R0, R3, RZ, 0xfc, !PT ;  /* 0x0000000300037212 */ /* 0x000fca00078efcff */
[----:B------:R0:W-:Y:S01]  /*5940*/  STG.E.U8 [R16.64], R3 ;  /* 0x0000000310007986 */ /* 0x0001e2000c101124 */
[----:B------:R-:W-:Y:S05]  /*5950*/  BRA `(.L_x_27651) ;  /* 0x000008e000007947 */ /* 0x000fea0003800000 */
.L_x_27662:
        /* <DEDUP_REMOVED lines=15> */
.L_x_27666:
[----:B------:R-:W-:Y:S01]  /*5a50*/  IMAD.MOV.U32 R0, RZ, RZ, 0x7f ;  /* 0x0000007fff007424 */ /* 0x000fe200078e00ff */
[----:B------:R-:W-:-:S04]  /*5a60*/  ISETP.GT.U32.AND P0, PT, R2, 0x7f800000, PT ;  /* 0x7f8000000200780c */ /* 0x000fc80003f04070 */
[----:B------:R-:W-:-:S04]  /*5a70*/  SEL R0, R0, 0x7c, P0 ;  /* 0x0000007c00007807 */ /* 0x000fc80000000000 */
.L_x_27667:
[----:B------:R-:W-:Y:S05]  /*5a80*/  BSYNC B0 ;  /* 0x0000000000007941 */ /* 0x000fea0003800000 */
.L_x_27665:
[----:B------:R-:W-:-:S04]  /*5a90*/  LOP3.LUT R2, R3, 0x80000000, RZ, 0xc0, !PT ;  /* 0x8000000003027812 */ /* 0x000fc800078ec0ff */
[----:B------:R-:W-:-:S04]  /*5aa0*/  SHF.R.U32.HI R3, RZ, 0x18, R2 ;  /* 0x00000018ff037819 */ /* 0x000fc80000011602 */
[----:B------:R-:W-:-:S05]  /*5ab0*/  LOP3.LUT R3, R0, R3, RZ, 0xfc, !PT ;  /* 0x0000000300037212 */ /* 0x000fca00078efcff */
[----:B------:R0:W-:Y:S01]  /*5ac0*/  STG.E.U8 [R16.64], R3 ;  /* 0x0000000310007986 */ /* 0x0001e2000c101124 */
[----:B------:R-:W-:Y:S05]  /*5ad0*/  BRA `(.L_x_27651) ;  /* 0x0000076000007947 */ /* 0x000fea0003800000 */
.L_x_27661:
[----:B------:R-:W0:Y:S01]  /*5ae0*/  F2F.F32.F64 R0, R4 ;  /* 0x0000000400007310 */ /* 0x000e220000301000 */
[----:B------:R-:W0:-:S14]  /*5af0*/  DSETP.GEU.AND P0, PT, |R4|, c[0x2][0x58], PT ;  /* 0x008016000400762a */ /* 0x000e1c0003f0e200 */
[----:B0-----:R-:W-:-:S05]  /*5b00*/  @!P0 FMUL R0, R0, 1.175494350822287508e-38 ;  /* 0x0080000000008820 */ /* 0x001fca0000400000 */
[----:B------:R-:W-:-:S05]  /*5b10*/  F2FP.BF16.PACK_AB R0, RZ, R0 ;  /* 0x00000000ff00723e */ /* 0x000fca00000010ff */
[----:B------:R0:W-:Y:S01]  /*5b20*/  STG.E.U16 [R16.64], R0 ;  /* 0x0000000010007986 */ /* 0x0001e2000c101524 */
[----:B------:R-:W-:Y:S05]  /*5b30*/  BRA `(.L_x_27651) ;  /* 0x0000070000007947 */ /* 0x000fea0003800000 */
.L_x_27658:
        /* <DEDUP_REMOVED lines=11> */
.L_x_27670:
        /* <DEDUP_REMOVED lines=19> */
.L_x_27673:
[----:B------:R-:W-:-:S04]  /*5d20*/  LOP3.LUT R2, R3, 0x80000000, RZ, 0xc0, !PT ;  /* 0x8000000003027812 */ /* 0x000fc800078ec0ff */
[----:B------:R-:W-:-:S04]  /*5d30*/  SHF.R.U32.HI R3, RZ, 0x18, R2 ;  /* 0x00000018ff037819 */ /* 0x000fc80000011602 */
[----:B------:R-:W-:-:S04]  /*5d40*/  LOP3.LUT R0, R0, R3, RZ, 0xfc, !PT ;  /* 0x0000000300007212 */ /* 0x000fc800078efcff */
[----:B------:R-:W-:Y:S02]  /*5d50*/  PRMT R8, R0, 0x7610, R8 ;  /* 0x0000761000087816 */ /* 0x000fe40000000008 */
.L_x_27672:
[----:B------:R-:W-:Y:S05]  /*5d60*/  BSYNC B0 ;  /* 0x0000000000007941 */ /* 0x000fea0003800000 */
.L_x_27671:
[----:B------:R0:W-:Y:S01]  /*5d70*/  STG.E.U8 [R16.64], R8 ;  /* 0x0000000810007986 */ /* 0x0001e2000c101124 */
[----:B------:R-:W-:Y:S05]  /*5d80*/  BRA `(.L_x_27651) ;  /* 0x000004b000007947 */ /* 0x000fea0003800000 */
.L_x_27669:
        /* <DEDUP_REMOVED lines=19> */
.L_x_27676:
[----:B------:R-:W-:-:S04]  /*5ec0*/  LOP3.LUT R2, R3, 0x80000000, RZ, 0xc0, !PT ;  /* 0x8000000003027812 */ /* 0x000fc800078ec0ff */
[----:B------:R-:W-:-:S04]  /*5ed0*/  SHF.R.U32.HI R3, RZ, 0x18, R2 ;  /* 0x00000018ff037819 */ /* 0x000fc80000011602 */
[----:B------:R-:W-:-:S04]  /*5ee0*/  LOP3.LUT R0, R0, R3, RZ, 0xfc, !PT ;  /* 0x0000000300007212 */ /* 0x000fc800078efcff */
[----:B------:R-:W-:Y:S02]  /*5ef0*/  PRMT R8, R0, 0x7610, R8 ;  /* 0x0000761000087816 */ /* 0x000fe40000000008 */
.L_x_27675:
[----:B------:R-:W-:Y:S05]  /*5f00*/  BSYNC B0 ;  /* 0x0000000000007941 */ /* 0x000fea0003800000 */
.L_x_27674:
[----:B------:R0:W-:Y:S01]  /*5f10*/  STG.E.U8 [R16.64], R8 ;  /* 0x0000000810007986 */ /* 0x0001e2000c101124 */
[----:B------:R-:W-:Y:S05]  /*5f20*/  BRA `(.L_x_27651) ;  /* 0x0000031000007947 */ /* 0x000fea0003800000 */
.L_x_27668:
        /* <DEDUP_REMOVED lines=24> */
.L_x_27650:
        /* <DEDUP_REMOVED lines=20> */
.L_x_27678:
[----:B------:R-:W0:Y:S02]  /*61f0*/  F2I.U64.F64.TRUNC R4, R4 ;  /* 0x0000000400047311 */ /* 0x000e24000030d800 */
[----:B0-----:R0:W-:Y:S01]  /*6200*/  STG.E.64 [R16.64], R4 ;  /* 0x0000000410007986 */ /* 0x0011e2000c101b24 */
[----:B------:R-:W-:Y:S05]  /*6210*/  BRA `(.L_x_27651) ;  /* 0x0000002000007947 */ /* 0x000fea0003800000 */
.L_x_27677:
[----:B------:R-:W0:Y:S02]  /*6220*/  F2I.U32.F64.TRUNC R5, R4 ;  /* 0x0000000400057311 */ /* 0x000e24000030d000 */
[----:B0-----:R0:W-:Y:S02]  /*6230*/  STG.E [R16.64], R5 ;  /* 0x0000000510007986 */ /* 0x0011e4000c101924 */
.L_x_27651:
        /* <DEDUP_REMOVED lines=231> */
.L_x_27679:
        /* <DEDUP_REMOVED lines=19> */
.L_x_27683:
[----:B------:R-:W2:Y:S02]  /*71e0*/  LDG.E.U8 R2, [R2.64] ;  /* 0x0000002402027981 */ /* 0x000ea4000c1e1100 */
[----:B--2---:R0:W1:Y:S01]  /*71f0*/  I2F.F64.U16 R4, R2 ;  /* 0x0000000200047312 */ /* 0x0040620000101800 */
[----:B------:R-:W-:Y:S05]  /*7200*/  BRA `(.L_x_27685) ;  /* 0x00000df000007947 */ /* 0x000fea0003800000 */
.L_x_27682:
        /* <DEDUP_REMOVED lines=9> */
.L_x_27687:
[----:B------:R-:W2:Y:S02]  /*72a0*/  LDG.E R2, [R2.64] ;  /* 0x0000002402027981 */ /* 0x000ea4000c1e1900 */
[----:B--2---:R0:W1:Y:S01]  /*72b0*/  I2F.F64 R4, R2 ;  /* 0x0000000200047312 */ /* 0x0040620000201c00 */
[----:B------:R-:W-:Y:S05]  /*72c0*/  BRA `(.L_x_27685) ;  /* 0x00000d3000007947 */ /* 0x000fea0003800000 */
.L_x_27686:
[----:B------:R-:W2:Y:S02]  /*72d0*/  LDG.E.U16 R2, [R2.64] ;  /* 0x0000002402027981 */ /* 0x000ea4000c1e1500 */
[----:B--2---:R0:W1:Y:S01]  /*72e0*/  I2F.F64.S16 R4, R2 ;  /* 0x0000000200047312 */ /* 0x0040620000101c00 */
[----:B------:R-:W-:Y:S05]  /*72f0*/  BRA `(.L_x_27685) ;  /* 0x00000d0000007947 */ /* 0x000fea0003800000 */
.L_x_27681:
        /* <DEDUP_REMOVED lines=10> */
.L_x_27689:
[----:B------:R-:W2:Y:S02]  /*73a0*/  LDG.E.U16 R0, [R2.64] ;  /* 0x0000002402007981 */ /* 0x000ea4000c1e1500 */
[----:B--2---:R-:W-:-:S05]  /*73b0*/  HADD2.F32 R0, -RZ, R0.H0_H0 ;  /* 0x20000000ff007230 */ /* 0x004fca0000004100 */
[----:B------:R-:W-:-:S04]  /*73c0*/  FMUL.FTZ R0, R0, 1 ;  /* 0x3f80000000007820 */ /* 0x000fc80000410000 */
[----:B------:R0:W1:Y:S01]  /*73d0*/  F2F.F64.F32 R4, R0 ;  /* 0x0000000000047310 */ /* 0x0000620000201800 */
[----:B------:R-:W-:Y:S05]  /*73e0*/  BRA `(.L_x_27685) ;  /* 0x00000c1000007947 */ /* 0x000fea0003800000 */
.L_x_27688:
        /* <DEDUP_REMOVED lines=10> */
.L_x_27691:
[----:B------:R-:W2:Y:S02]  /*7490*/  LDG.E.U16 R2, [R2.64] ;  /* 0x0000002402027981 */ /* 0x000ea4000c1e1500 */
[----:B--2---:R-:W-:-:S05]  /*74a0*/  HADD2.F32 R0, -RZ, R2.H0_H0 ;  /* 0x20000002ff007230 */ /* 0x004fca0000004100 */
[----:B------:R-:W-:-:S04]  /*74b0*/  FMUL.FTZ R0, R0, 1 ;  /* 0x3f80000000007820 */ /* 0x000fc80000410000 */
[----:B------:R0:W1:Y:S01]  /*74c0*/  F2F.F64.F32 R4, R0 ;  /* 0x0000000000047310 */ /* 0x0000620000201800 */
[----:B------:R-:W-:Y:S05]  /*74d0*/  BRA `(.L_x_27685) ;  /* 0x00000b2000007947 */ /* 0x000fea0003800000 */
.L_x_27690:
[----:B------:R0:W5:Y:S01]  /*74e0*/  LDG.E.64 R4, [R2.64] ;  /* 0x0000002402047981 */ /* 0x000162000c1e1b00 */
[----:B------:R-:W-:Y:S05]  /*74f0*/  BRA `(.L_x_27685) ;  /* 0x00000b0000007947 */ /* 0x000fea0003800000 */
.L_x_27680:
        /* <DEDUP_REMOVED lines=13> */
.L_x_27694:
[----:B------:R0:W5:Y:S01]  /*75d0*/  LDG.E.64 R4, [R2.64] ;  /* 0x0000002402047981 */ /* 0x000162000c1e1b00 */
[----:B------:R-:W-:Y:S05]  /*75e0*/  BRA `(.L_x_27685) ;  /* 0x00000a1000007947 */ /* 0x000fea0003800000 */
.L_x_27693:
        /* <DEDUP_REMOVED lines=28> */
.L_x_27696:
        /* <DEDUP_REMOVED lines=15> */
.L_x_27695:
[----:B------:R-:W2:Y:S02]  /*78a0*/  LDG.E.U16 R0, [R2.64] ;  /* 0x0000002402007981 */ /* 0x000ea4000c1e1500 */
[----:B--2---:R-:W-:-:S05]  /*78b0*/  PRMT R0, RZ, 0x5410, R0 ;  /* 0x00005410ff007816 */ /* 0x004fca0000000000 */
[----:B------:R-:W-:-:S04]  /*78c0*/  FMUL.FTZ R0, R0, 1 ;  /* 0x3f80000000007820 */ /* 0x000fc80000410000 */
[----:B------:R0:W1:Y:S01]  /*78d0*/  F2F.F64.F32 R4, R0 ;  /* 0x0000000000047310 */ /* 0x0000620000201800 */
[----:B------:R-:W-:Y:S05]  /*78e0*/  BRA `(.L_x_27685) ;  /* 0x0000071000007947 */ /* 0x000fea0003800000 */
.L_x_27692:
        /* <DEDUP_REMOVED lines=11> */
.L_x_27699:
        /* <DEDUP_REMOVED lines=21> */
.L_x_27703:
[----:B------:R-:W-:Y:S05]  /*7af0*/  BSYNC B1 ;  /* 0x0000000000017941 */ /* 0x000fea0003800000 */
.L_x_27702:
[----:B------:R-:W-:Y:S01]  /*7b00*/  LEA R3, R0, 0x3b800000, 0x17 ;  /* 0x3b80000000037811 */ /* 0x000fe200078eb8ff */
[----:B------:R-:W-:-:S05]  /*7b10*/  IMAD.SHL.U32 R0, R2, 0x100000, RZ ;  /* 0x0010000002007824 */ /* 0x000fca00078e00ff */
[----:B------:R-:W-:Y:S02]  /*7b20*/  LOP3.LUT R0, R3, R0, R4, 0xfe, !PT ;  /* 0x0000000003007212 */ /* 0x000fe400078efe04 */
.L_x_27701:
[----:B------:R-:W-:Y:S05]  /*7b30*/  BSYNC B0 ;  /* 0x0000000000007941 */ /* 0x000fea0003800000 */
.L_x_27700:
[----:B------:R-:W-:-:S04]  /*7b40*/  FMUL.FTZ R0, R0, 1 ;  /* 0x3f80000000007820 */ /* 0x000fc80000410000 */
[----:B------:R0:W1:Y:S01]  /*7b50*/  F2F.F64.F32 R4, R0 ;  /* 0x0000000000047310 */ /* 0x0000620000201800 */
[----:B------:R-:W-:Y:S05]  /*7b60*/  BRA `(.L_x_27685) ;  /* 0x0000049000007947 */ /* 0x000fea0003800000 */
.L_x_27698:
        /* <DEDUP_REMOVED lines=21> */
.L_x_27707:
[----:B------:R-:W-:Y:S05]  /*7cc0*/  BSYNC B1 ;  /* 0x0000000000017941 */ /* 0x000fea0003800000 */
.L_x_27706:
[----:B------:R-:W-:Y:S01]  /*7cd0*/  LEA R3, R0, 0x37800000, 0x17 ;  /* 0x3780000000037811 */ /* 0x000fe200078eb8ff */
[----:B------:R-:W-:-:S05]  /*7ce0*/  IMAD.SHL.U32 R0, R2, 0x200000, RZ ;  /* 0x0020000002007824 */ /* 0x000fca00078e00ff */
[----:B------:R-:W-:Y:S02]  /*7cf0*/  LOP3.LUT R0, R3, R0, R4, 0xfe, !PT ;  /* 0x0000000003007212 */ /* 0x000fe400078efe04 */
.L_x_27705:
[----:B------:R-:W-:Y:S05]  /*7d00*/  BSYNC B0 ;  /* 0x0000000000007941 */ /* 0x000fea0003800000 */
.L_x_27704:
[----:B------:R-:W-:-:S04]  /*7d10*/  FMUL.FTZ R0, R0, 1 ;  /* 0x3f80000000007820 */ /* 0x000fc80000410000 */
[----:B------:R0:W1:Y:S01]  /*7d20*/  F2F.F64.F32 R4, R0 ;  /* 0x0000000000047310 */ /* 0x0000620000201800 */
[----:B------:R-:W-:Y:S05]  /*7d30*/  BRA `(.L_x_27685) ;  /* 0x000002c000007947 */ /* 0x000fea0003800000 */
.L_x_27697:
        /* <DEDUP_REMOVED lines=14> */
.L_x_27711:
[----:B------:R-:W-:Y:S05]  /*7e20*/  BSYNC B0 ;  /* 0x0000000000007941 */ /* 0x000fea0003800000 */
.L_x_27710:
[----:B------:R-:W-:-:S04]  /*7e30*/  FMUL.FTZ R0, R0, 1 ;  /* 0x3f80000000007820 */ /* 0x000fc80000410000 */
[----:B------:R0:W1:Y:S01]  /*7e40*/  F2F.F64.F32 R4, R0 ;  /* 0x0000000000047310 */ /* 0x0000620000201800 */
[----:B------:R-:W-:Y:S05]  /*7e50*/  BRA `(.L_x_27685) ;  /* 0x000001a000007947 */ /* 0x000fea0003800000 */
.L_x_27684:
        /* <DEDUP_REMOVED lines=21> */
.L_x_27709:
[----:B------:R-:W2:Y:S02]  /*7fb0*/  LDG.E.64 R4, [R2.64] ;  /* 0x0000002402047981 */ /* 0x000ea4000c1e1b00 */
[----:B--2---:R-:W0:Y:S01]  /*7fc0*/  I2F.F64.U64 R4, R4 ;  /* 0x0000000400047312 */ /* 0x004e220000301800 */
[----:B------:R-:W-:Y:S05]  /*7fd0*/  BRA `(.L_x_27685) ;  /* 0x0000002000007947 */ /* 0x000fea0003800000 */
.L_x_27708:
[----:B------:R-:W2:Y:S02]  /*7fe0*/  LDG.E R2, [R2.64] ;  /* 0x0000002402027981 */ /* 0x000ea4000c1e1900 */
[----:B--2---:R0:W1:Y:S02]  /*7ff0*/  I2F.F64.U32 R4, R2 ;  /* 0x0000000200047312 */ /* 0x0040640000201800 */
.L_x_27685:
        /* <DEDUP_REMOVED lines=12> */
.L_x_27713:
        /* <DEDUP_REMOVED lines=38> */
.L_x_27714:
[----:B------:R-:W-:Y:S05]  /*8320*/  BSYNC B0 ;  /* 0x0000000000007941 */ /* 0x000fea0003800000 */
.L_x_27712:
        /* <DEDUP_REMOVED lines=15> */
.L_x_27718:
[----:B------:R-:W0:Y:S02]  /*8420*/  F2I.S64.F64.TRUNC R4, R4 ;  /* 0x0000000400047311 */ /* 0x000e24000030d900 */
[----:B0-----:R-:W-:-:S05]  /*8430*/  IMAD.MOV.U32 R3, RZ, RZ, R4 ;  /* 0x000000ffff037224 */ /* 0x001fca00078e0004 */
[----:B------:R0:W-:Y:S01]  /*8440*/  STG.E.U8 [R16.64], R3 ;  /* 0x0000000310007986 */ /* 0x0001e2000c101124 */
[----:B------:R-:W-:Y:S05]  /*8450*/  BRA `(.L_x_27720) ;  /* 0x00000ed000007947 */ /* 0x000fea0003800000 */
.L_x_27717:
        /* <DEDUP_REMOVED lines=9> */
.L_x_27722:
[----:B------:R-:W0:Y:S02]  /*84f0*/  F2I.F64.TRUNC R5, R4 ;  /* 0x0000000400057311 */ /* 0x000e24000030d100 */
[----:B0-----:R0:W-:Y:S01]  /*8500*/  STG.E [R16.64], R5 ;  /* 0x0000000510007986 */ /* 0x0011e2000c101924 */
[----:B------:R-:W-:Y:S05]  /*8510*/  BRA `(.L_x_27720) ;  /* 0x00000e1000007947 */ /* 0x000fea0003800000 */
.L_x_27721:
[----:B------:R-:W0:Y:S02]  /*8520*/  F2I.F64.TRUNC R5, R4 ;  /* 0x0000000400057311 */ /* 0x000e24000030d100 */
[----:B0-----:R0:W-:Y:S01]  /*8530*/  STG.E.U16 [R16.64], R5 ;  /* 0x0000000510007986 */ /* 0x0011e2000c101524 */
[----:B------:R-:W-:Y:S05]  /*8540*/  BRA `(.L_x_27720) ;  /* 0x00000de000007947 */ /* 0x000fea0003800000 */
.L_x_27716:
        /* <DEDUP_REMOVED lines=11> */
.L_x_27724:
[----:B------:R-:W0:Y:S01]  /*8600*/  F2F.F32.F64 R0, R4 ;  /* 0x0000000400007310 */ /* 0x000e220000301000 */
[----:B------:R-:W0:-:S14]  /*8610*/  DSETP.GEU.AND P0, PT, |R4|, c[0x2][0x58], PT ;  /* 0x008016000400762a */ /* 0x000e1c0003f0e200 */
[----:B0-----:R-:W-:-:S05]  /*8620*/  @!P0 FMUL R0, R0, 1.175494350822287508e-38 ;  /* 0x0080000000008820 */ /* 0x001fca0000400000 */
[----:B------:R-:W-:-:S05]  /*8630*/  F2FP.PACK_AB R0, RZ, R0 ;  /* 0x00000000ff00723e */ /* 0x000fca00000000ff */
[----:B------:R0:W-:Y:S01]  /*8640*/  STG.E.U16 [R16.64], R0 ;  /* 0x0000000010007986 */ /* 0x0001e2000c101524 */
[----:B------:R-:W-:Y:S05]  /*8650*/  BRA `(.L_x_27720) ;  /* 0x00000cd000007947 */ /* 0x000fea0003800000 */
.L_x_27723:
        /* <DEDUP_REMOVED lines=12> */
.L_x_27726:
[----:B------:R-:W0:Y:S01]  /*8720*/  F2F.F32.F64 R0, R4 ;  /* 0x0000000400007310 */ /* 0x000e220000301000 */
[----:B------:R-:W0:-:S14]  /*8730*/  DSETP.GEU.AND P0, PT, |R4|, c[0x2][0x58], PT ;  /* 0x008016000400762a */ /* 0x000e1c0003f0e200 */
[----:B0-----:R-:W-:-:S05]  /*8740*/  @!P0 FMUL R0, R0, 1.175494350822287508e-38 ;  /* 0x0080000000008820 */ /* 0x001fca0000400000 */
[----:B------:R-:W-:-:S04]  /*8750*/  F2FP.PACK_AB R3, RZ, R0 ;  /* 0x00000000ff03723e */ /* 0x000fc800000000ff */
[----:B------:R-:W-:-:S05]  /*8760*/  PRMT R3, R3, 0x5410, RZ ;  /* 0x0000541003037816 */ /* 0x000fca00000000ff */
[----:B------:R0:W-:Y:S01]  /*8770*/  STG.E [R16.64], R3 ;  /* 0x0000000310007986 */ /* 0x0001e2000c101924 */
[----:B------:R-:W-:Y:S05]  /*8780*/  BRA `(.L_x_27720) ;  /* 0x00000ba000007947 */ /* 0x000fea0003800000 */
.L_x_27725:
[----:B------:R0:W-:Y:S01]  /*8790*/  STG.E.64 [R16.64], R4 ;  /* 0x0000000410007986 */ /* 0x0001e2000c101b24 */
[----:B------:R-:W-:Y:S05]  /*87a0*/  BRA `(.L_x_27720) ;  /* 0x00000b8000007947 */ /* 0x000fea0003800000 */
.L_x_27715:
        /* <DEDUP_REMOVED lines=12> */
.L_x_27729:
[----:B------:R-:W-:-:S05]  /*8870*/  CS2R R6, SRZ ;  /* 0x0000000000067805 */ /* 0x000fca000001ff00 */
[----:B------:R0:W-:Y:S01]  /*8880*/  STG.E.128 [R16.64], R4 ;  /* 0x0000000410007986 */ /* 0x0001e2000c101d24 */
[----:B------:R-:W-:Y:S05]  /*8890*/  BRA `(.L_x_27720) ;  /* 0x00000a9000007947 */ /* 0x000fea0003800000 */
.L_x_27728:
        /* <DEDUP_REMOVED lines=23> */
.L_x_27733:
[----:B------:R-:W-:Y:S05]  /*8a10*/  BSYNC B0 ;  /* 0x0000000000007941 */ /* 0x000fea0003800000 */
.L_x_27732:
[----:B------:R-:W-:-:S05]  /*8a20*/  LOP3.LUT R3, R0, R3, RZ, 0xfc, !PT ;  /* 0x0000000300037212 */ /* 0x000fca00078efcff */
[----:B------:R0:W-:Y:S01]  /*8a30*/  STG.E.U8 [R16.64], R3 ;  /* 0x0000000310007986 */ /* 0x0001e2000c101124 */
[----:B------:R-:W-:Y:S05]  /*8a40*/  BRA `(.L_x_27720) ;  /* 0x000008e000007947 */ /* 0x000fea0003800000 */
.L_x_27731:
        /* <DEDUP_REMOVED lines=15> */
.L_x_27735:
[----:B------:R-:W-:Y:S01]  /*8b40*/  IMAD.MOV.U32 R0, RZ, RZ, 0x7f ;  /* 0x0000007fff007424 */ /* 0x000fe200078e00ff */
[----:B------:R-:W-:-:S04]  /*8b50*/  ISETP.GT.U32.AND P0, PT, R2, 0x7f800000, PT ;  /* 0x7f8000000200780c */ /* 0x000fc80003f04070 */
[----:B------:R-:W-:-:S04]  /*8b60*/  SEL R0, R0, 0x7c, P0 ;  /* 0x0000007c00007807 */ /* 0x000fc80000000000 */
.L_x_27736:
[----:B------:R-:W-:Y:S05]  /*8b70*/  BSYNC B0 ;  /* 0x0000000000007941 */ /* 0x000fea0003800000 */
.L_x_27734:
[----:B------:R-:W-:-:S04]  /*8b80*/  LOP3.LUT R2, R3, 0x80000000, RZ, 0xc0, !PT ;  /* 0x8000000003027812 */ /* 0x000fc800078ec0ff */
[----:B------:R-:W-:-:S04]  /*8b90*/  SHF.R.U32.HI R3, RZ, 0x18, R2 ;  /* 0x00000018ff037819 */ /* 0x000fc80000011602 */
[----:B------:R-:W-:-:S05]  /*8ba0*/  LOP3.LUT R3, R0, R3, RZ, 0xfc, !PT ;  /* 0x0000000300037212 */ /* 0x000fca00078efcff */
[----:B------:R0:W-:Y:S01]  /*8bb0*/  STG.E.U8 [R16.64], R3 ;  /* 0x0000000310007986 */ /* 0x0001e2000c101124 */
[----:B------:R-:W-:Y:S05]  /*8bc0*/  BRA `(.L_x_27720) ;  /* 0x0000076000007947 */ /* 0x000fea0003800000 */
.L_x_27730:
[----:B------:R-:W0:Y:S01]  /*8bd0*/  F2F.F32.F64 R0, R4 ;  /* 0x0000000400007310 */ /* 0x000e220000301000 */
[----:B------:R-:W0:-:S14]  /*8be0*/  DSETP.GEU.AND P0, PT, |R4|, c[0x2][0x58], PT ;  /* 0x008016000400762a */ /* 0x000e1c0003f0e200 */
[----:B0-----:R-:W-:-:S05]  /*8bf0*/  @!P0 FMUL R0, R0, 1.175494350822287508e-38 ;  /* 0x0080000000008820 */ /* 0x001fca0000400000 */
[----:B------:R-:W-:-:S05]  /*8c00*/  F2FP.BF16.PACK_AB R0, RZ, R0 ;  /* 0x00000000ff00723e */ /* 0x000fca00000010ff */
[----:B------:R0:W-:Y:S01]  /*8c10*/  STG.E.U16 [R16.64], R0 ;  /* 0x0000000010007986 */ /* 0x0001e2000c101524 */
[----:B------:R-:W-:Y:S05]  /*8c20*/  BRA `(.L_x_27720) ;  /* 0x0000070000007947 */ /* 0x000fea0003800000 */
.L_x_27727:
        /* <DEDUP_REMOVED lines=11> */
.L_x_27739:
        /* <DEDUP_REMOVED lines=19> */
.L_x_27742:
[----:B------:R-:W-:-:S04]  /*8e10*/  LOP3.LUT R2, R3, 0x80000000, RZ, 0xc0, !PT ;  /* 0x8000000003027812 */ /* 0x000fc800078ec0ff */
[----:B------:R-:W-:-:S04]  /*8e20*/  SHF.R.U32.HI R3, RZ, 0x18, R2 ;  /* 0x00000018ff037819 */ /* 0x000fc80000011602 */
[----:B------:R-:W-:-:S04]  /*8e30*/  LOP3.LUT R0, R0, R3, RZ, 0xfc, !PT ;  /* 0x0000000300007212 */ /* 0x000fc800078efcff */
[----:B------:R-:W-:Y:S02]  /*8e40*/  PRMT R8, R0, 0x7610, R8 ;  /* 0x0000761000087816 */ /* 0x000fe40000000008 */
.L_x_27741:
[----:B------:R-:W-:Y:S05]  /*8e50*/  BSYNC B0 ;  /* 0x0000000000007941 */ /* 0x000fea0003800000 */
.L_x_27740:
[----:B------:R0:W-:Y:S01]  /*8e60*/  STG.E.U8 [R16.64], R8 ;  /* 0x0000000810007986 */ /* 0x0001e2000c101124 */
[----:B------:R-:W-:Y:S05]  /*8e70*/  BRA `(.L_x_27720) ;  /* 0x000004b000007947 */ /* 0x000fea0003800000 */
.L_x_27738:
        /* <DEDUP_REMOVED lines=19> */
.L_x_27745:
[----:B------:R-:W-:-:S04]  /*8fb0*/  LOP3.LUT R2, R3, 0x80000000, RZ, 0xc0, !PT ;  /* 0x8000000003027812 */ /* 0x000fc800078ec0ff */
[----:B------:R-:W-:-:S04]  /*8fc0*/  SHF.R.U32.HI R3, RZ, 0x18, R2 ;  /* 0x00000018ff037819 */ /* 0x000fc80000011602 */
[----:B------:R-:W-:-:S04]  /*8fd0*/  LOP3.LUT R0, R0, R3, RZ, 0xfc, !PT ;  /* 0x0000000300007212 */ /* 0x000fc800078efcff */
[----:B------:R-:W-:Y:S02]  /*8fe0*/  PRMT R8, R0, 0x7610, R8 ;  /* 0x0000761000087816 */ /* 0x000fe40000000008 */
.L_x_27744:
[----:B------:R-:W-:Y:S05]  /*8ff0*/  BSYNC B0 ;  /* 0x0000000000007941 */ /* 0x000fea0003800000 */
.L_x_27743:
[----:B------:R0:W-:Y:S01]  /*9000*/  STG.E.U8 [R16.64], R8 ;  /* 0x0000000810007986 */ /* 0x0001e2000c101124 */
[----:B------:R-:W-:Y:S05]  /*9010*/  BRA `(.L_x_27720) ;  /* 0x0000031000007947 */ /* 0x000fea0003800000 */
.L_x_27737:
        /* <DEDUP_REMOVED lines=24> */
.L_x_27719:
        /* <DEDUP_REMOVED lines=20> */
.L_x_27747:
[----:B------:R-:W0:Y:S02]  /*92e0*/  F2I.U64.F64.TRUNC R4, R4 ;  /* 0x0000000400047311 */ /* 0x000e24000030d800 */
[----:B0-----:R0:W-:Y:S01]  /*92f0*/  STG.E.64 [R16.64], R4 ;  /* 0x0000000410007986 */ /* 0x0011e2000c101b24 */
[----:B------:R-:W-:Y:S05]  /*9300*/  BRA `(.L_x_27720) ;  /* 0x0000002000007947 */ /* 0x000fea0003800000 */
.L_x_27746:
[----:B------:R-:W0:Y:S02]  /*9310*/  F2I.U32.F64.TRUNC R5, R4 ;  /* 0x0000000400057311 */ /* 0x000e24000030d000 */
[----:B0-----:R0:W-:Y:S02]  /*9320*/  STG.E [R16.64], R5 ;  /* 0x0000000510007986 */ /* 0x0011e4000c101924 */
.L_x_27720:
[----:B------:R-:W-:Y:S02]  /*9330*/  IADD3 R19, R19, 0x80, RZ ;  /* 0x0000008013137810 */ /* 0x000fe40007ffe0ff */
.L_x_27609:
[----:B------:R-:W-:Y:S05]  /*9340*/  BSYNC B6 ;  /* 0x0000000000067941 */ /* 0x000fea0003800000 */
.L_x_27608:
        /* <DEDUP_REMOVED lines=230> */
.L_x_27748:
        /* <DEDUP_REMOVED lines=19> */
.L_x_27752:
[----:B------:R-:W2:Y:S02]  /*a2e0*/  LDG.E.U8 R2, [R2.64] ;  /* 0x0000002402027981 */ /* 0x000ea4000c1e1100 */
[----:B--2---:R0:W1:Y:S01]  /*a2f0*/  I2F.F64.U16 R4, R2 ;  /* 0x0000000200047312 */ /* 0x0040620000101800 */
[----:B------:R-:W-:Y:S05]  /*a300*/  BRA `(.L_x_27754) ;  /* 0x00000df000007947 */ /* 0x000fea0003800000 */
.L_x_27751:
        /* <DEDUP_REMOVED lines=9> */
.L_x_27756:
[----:B------:R-:W2:Y:S02]  /*a3a0*/  LDG.E R2, [R2.64] ;  /* 0x0000002402027981 */ /* 0x000ea4000c1e1900 */
[----:B--2---:R0:W1:Y:S01]  /*a3b0*/  I2F.F64 R4, R2 ;  /* 0x0000000200047312 */ /* 0x0040620000201c00 */
[----:B------:R-:W-:Y:S05]  /*a3c0*/  BRA `(.L_x_27754) ;  /* 0x00000d3000007947 */ /* 0x000fea0003800000 */
.L_x_27755:
[----:B------:R-:W2:Y:S02]  /*a3d0*/  LDG.E.U16 R2, [R2.64] ;  /* 0x0000002402027981 */ /* 0x000ea4000c1e1500 */
[----:B--2---:R0:W1:Y:S01]  /*a3e0*/  I2F.F64.S16 R4, R2 ;  /* 0x0000000200047312 */ /* 0x0040620000101c00 */
[----:B------:R-:W-:Y:S05]  /*a3f0*/  BRA `(.L_x_27754) ;  /* 0x00000d0000007947 */ /* 0x000fea0003800000 */
.L_x_27750:
        /* <DEDUP_REMOVED lines=10> */
.L_x_27758:
[----:B------:R-:W2:Y:S02]  /*a4a0*/  LDG.E.U16 R0, [R2.64] ;  /* 0x0000002402007981 */ /* 0x000ea4000c1e1500 */
[----:B--2---:R-:W-:-:S05]  /*a4b0*/  HADD2.F32 R0, -RZ, R0.H0_H0 ;  /* 0x20000000ff007230 */ /* 0x004fca0000004100 */
[----:B------:R-:W-:-:S04]  /*a4c0*/  FMUL.FTZ R0, R0, 1 ;  /* 0x3f80000000007820 */ /* 0x000fc80000410000 */
[----:B------:R0:W1:Y:S01]  /*a4d0*/  F2F.F64.F32 R4, R0 ;  /* 0x0000000000047310 */ /* 0x0000620000201800 */
[----:B------:R-:W-:Y:S05]  /*a4e0*/  BRA `(.L_x_27754) ;  /* 0x00000c1000007947 */ /* 0x000fea0003800000 */
.L_x_27757:
        /* <DEDUP_REMOVED lines=10> */
.L_x_27760:
[----:B------:R-:W2:Y:S02]  /*a590*/  LDG.E.U16 R2, [R2.64] ;  /* 0x0000002402027981 */ /* 0x000ea4000c1e1500 */
[----:B--2---:R-:W-:-:S05]  /*a5a0*/  HADD2.F32 R0, -RZ, R2.H0_H0 ;  /* 0x20000002ff007230 */ /* 0x004fca0000004100 */
[----:B------:R-:W-:-:S04]  /*a5b0*/  FMUL.FTZ R0, R0, 1 ;  /* 0x3f80000000007820 */ /* 0x000fc80000410000 */
[----:B------:R0:W1:Y:S01]  /*a5c0*/  F2F.F64.F32 R4, R0 ;  /* 0x0000000000047310 */ /* 0x0000620000201800 */
[----:B------:R-:W-:Y:S05]  /*a5d0*/  BRA `(.L_x_27754) ;  /* 0x00000b2000007947 */ /* 0x000fea0003800000 */
.L_x_27759:
[----:B------:R0:W5:Y:S01]  /*a5e0*/  LDG.E.64 R4, [R2.64] ;  /* 0x0000002402047981 */ /* 0x000162000c1e1b00 */
[----:B------:R-:W-:Y:S05]  /*a5f0*/  BRA `(.L_x_27754) ;  /* 0x00000b0000007947 */ /* 0x000fea0003800000 */
.L_x_27749:
        /* <DEDUP_REMOVED lines=13> */
.L_x_27763:
[----:B------:R0:W5:Y:S01]  /*a6d0*/  LDG.E.64 R4, [R2.64] ;  /* 0x0000002402047981 */ /* 0x000162000c1e1b00 */
[----:B------:R-:W-:Y:S05]  /*a6e0*/  BRA `(.L_x_27754) ;  /* 0x00000a1000007947 */ /* 0x000fea0003800000 */
.L_x_27762:
        /* <DEDUP_REMOVED lines=28> */
.L_x_27765:
        /* <DEDUP_REMOVED lines=15> */
.L_x_27764:
[----:B------:R-:W2:Y:S02]  /*a9a0*/  LDG.E.U16 R0, [R2.64] ;  /* 0x0000002402007981 */ /* 0x000ea4000c1e1500 */
[----:B--2---:R-:W-:-:S05]  /*a9b0*/  PRMT R0, RZ, 0x5410, R0 ;  /* 0x00005410ff007816 */ /* 0x004fca0000000000 */
[----:B------:R-:W-:-:S04]  /*a9c0*/  FMUL.FTZ R0, R0, 1 ;  /* 0x3f80000000007820 */ /* 0x000fc80000410000 */
[----:B------:R0:W1:Y:S01]  /*a9d0*/  F2F.F64.F32 R4, R0 ;  /* 0x0000000000047310 */ /* 0x0000620000201800 */
[----:B------:R-:W-:Y:S05]  /*a9e0*/  BRA `(.L_x_27754) ;  /* 0x0000071000007947 */ /* 0x000fea0003800000 */
.L_x_27761:
        /* <DEDUP_REMOVED lines=11> */
.L_x_27768:
        /* <DEDUP_REMOVED lines=21> */
.L_x_27772:
[----:B------:R-:W-:Y:S05]  /*abf0*/  BSYNC B1 ;  /* 0x0000000000017941 */ /* 0x000fea0003800000 */
.L_x_27771:
[----:B------:R-:W-:Y:S01]  /*ac00*/  LEA R3, R0, 0x3b800000, 0x17 ;  /* 0x3b80000000037811 */ /* 0x000fe200078eb8ff */
[----:B------:R-:W-:-:S05]  /*ac10*/  IMAD.SHL.U32 R0, R2, 0x100000, RZ ;  /* 0x0010000002007824 */ /* 0x000fca00078e00ff */
[----:B------:R-:W-:Y:S02]  /*ac20*/  LOP3.LUT R0, R3, R0, R4, 0xfe, !PT ;  /* 0x0000000003007212 */ /* 0x000fe400078efe04 */
.L_x_27770:
[----:B------:R-:W-:Y:S05]  /*ac30*/  BSYNC B0 ;  /* 0x0000000000007941 */ /* 0x000fea0003800000 */
.L_x_27769:
[----:B------:R-:W-:-:S04]  /*ac40*/  FMUL.FTZ R0, R0, 1 ;  /* 0x3f80000000007820 */ /* 0x000fc80000410000 */
[----:B------:R0:W1:Y:S01]  /*ac50*/  F2F.F64.F32 R4, R0 ;  /* 0x0000000000047310 */ /* 0x0000620000201800 */
[----:B------:R-:W-:Y:S05]  /*ac60*/  BRA `(.L_x_27754) ;  /* 0x0000049000007947 */ /* 0x000fea0003800000 */
.L_x_27767:
        /* <DEDUP_REMOVED lines=21> */
.L_x_27776:
[----:B------:R-:W-:Y:S05]  /*adc0*/  BSYNC B1 ;  /* 0x0000000000017941 */ /* 0x000fea0003800000 */
.L_x_27775:
[----:B------:R-:W-:Y:S01]  /*add0*/  LEA R3, R0, 0x37800000, 0x17 ;  /* 0x3780000000037811 */ /* 0x000fe200078eb8ff */
[----:B------:R-:W-:-:S05]  /*ade0*/  IMAD.SHL.U32 R0, R2, 0x200000, RZ ;  /* 0x0020000002007824 */ /* 0x000fca00078e00ff */
[----:B------:R-:W-:Y:S02]  /*adf0*/  LOP3.LUT R0, R3, R0, R4, 0xfe, !PT ;  /* 0x0000000003007212 */ /* 0x000fe400078efe04 */
.L_x_27774:
[----:B------:R-:W-:Y:S05]  /*ae00*/  BSYNC B0 ;  /* 0x0000000000007941 */ /* 0x000fea0003800000 */
.L_x_27773:
[----:B------:R-:W-:-:S04]  /*ae10*/  FMUL.FTZ R0, R0, 1 ;  /* 0x3f80000000007820 */ /* 0x000fc80000410000 */
[----:B------:R0:W1:Y:S01]  /*ae20*/  F2F.F64.F32 R4, R0 ;  /* 0x0000000000047310 */ /* 0x0000620000201800 */
[----:B------:R-:W-:Y:S05]  /*ae30*/  BRA `(.L_x_27754) ;  /* 0x000002c000007947 */ /* 0x000fea0003800000 */
.L_x_27766:
        /* <DEDUP_REMOVED lines=14> */
.L_x_27780:
[----:B------:R-:W-:Y:S05]  /*af20*/  BSYNC B0 ;  /* 0x0000000000007941 */ /* 0x000fea0003800000 */
.L_x_27779:
[----:B------:R-:W-:-:S04]  /*af30*/  FMUL.FTZ R0, R0, 1 ;  /* 0x3f80000000007820 */ /* 0x000fc80000410000 */
[----:B------:R0:W1:Y:S01]  /*af40*/  F2F.F64.F32 R4, R0 ;  /* 0x0000000000047310 */ /* 0x0000620000201800 */
[----:B------:R-:W-:Y:S05]  /*af50*/  BRA `(.L_x_27754) ;  /* 0x000001a000007947 */ /* 0x000fea0003800000 */
.L_x_27753:
        /* <DEDUP_REMOVED lines=21> */
.L_x_27778:
[----:B------:R-:W2:Y:S02]  /*b0b0*/  LDG.E.64 R4, [R2.64] ;  /* 0x0000002402047981 */ /* 0x000ea4000c1e1b00 */
[----:B--2---:R-:W0:Y:S01]  /*b0c0*/  I2F.F64.U64 R4, R4 ;  /* 0x0000000400047312 */ /* 0x004e220000301800 */
[----:B------:R-:W-:Y:S05]  /*b0d0*/  BRA `(.L_x_27754) ;  /* 0x0000002000007947 */ /* 0x000fea0003800000 */
.L_x_27777:
[----:B------:R-:W2:Y:S02]  /*b0e0*/  LDG.E R2, [R2.64] ;  /* 0x0000002402027981 */ /* 0x000ea4000c1e1900 */
[----:B--2---:R0:W1:Y:S02]  /*b0f0*/  I2F.F64.U32 R4, R2 ;  /* 0x0000000200047312 */ /* 0x0040640000201800 */
.L_x_27754:
        /* <DEDUP_REMOVED lines=12> */
.L_x_27782:
        /* <DEDUP_REMOVED lines=38> */
.L_x_27783:
[----:B------:R-:W-:Y:S05]  /*b420*/  BSYNC B0 ;  /* 0x0000000000007941 */ /* 0x000fea0003800000 */
.L_x_27781:
        /* <DEDUP_REMOVED lines=15> */
.L_x_27787:
[----:B------:R-:W0:Y:S02]  /*b520*/  F2I.S64.F64.TRUNC R4, R4 ;  /* 0x0000000400047311 */ /* 0x000e24000030d900 */
[----:B0-----:R-:W-:-:S05]  /*b530*/  IMAD.MOV.U32 R3, RZ, RZ, R4 ;  /* 0x000000ffff037224 */ /* 0x001fca00078e0004 */
[----:B------:R-:W-:Y:S01]  /*b540*/  STG.E.U8 [R16.64], R3 ;  /* 0x0000000310007986 */ /* 0x000fe2000c101124 */
[----:B------:R-:W-:Y:S05]  /*b550*/  EXIT ;  /* 0x000000000000794d */ /* 0x000fea0003800000 */
.L_x_27786:
        /* <DEDUP_REMOVED lines=9> */
.L_x_27790:
[----:B------:R-:W0:Y:S02]  /*b5f0*/  F2I.F64.TRUNC R5, R4 ;  /* 0x0000000400057311 */ /* 0x000e24000030d100 */
[----:B0-----:R-:W-:Y:S01]  /*b600*/  STG.E [R16.64], R5 ;  /* 0x0000000510007986 */ /* 0x001fe2000c101924 */
[----:B------:R-:W-:Y:S05]  /*b610*/  EXIT ;  /* 0x000000000000794d */ /* 0x000fea0003800000 */
.L_x_27789:
[----:B------:R-:W0:Y:S02]  /*b620*/  F2I.F64.TRUNC R5, R4 ;  /* 0x0000000400057311 */ /* 0x000e24000030d100 */
[----:B0-----:R-:W-:Y:S01]  /*b630*/  STG.E.U16 [R16.64], R5 ;  /* 0x0000000510007986 */ /* 0x001fe2000c101524 */
[----:B------:R-:W-:Y:S05]  /*b640*/  EXIT ;  /* 0x000000000000794d */ /* 0x000fea0003800000 */
.L_x_27785:
        /* <DEDUP_REMOVED lines=11> */
.L_x_27792:
[----:B------:R-:W0:Y:S01]  /*b700*/  F2F.F32.F64 R0, R4 ;  /* 0x0000000400007310 */ /* 0x000e220000301000 */
[----:B------:R-:W0:-:S14]  /*b710*/  DSETP.GEU.AND P0, PT, |R4|, c[0x2][0x58], PT ;  /* 0x008016000400762a */ /* 0x000e1c0003f0e200 */
[----:B0-----:R-:W-:-:S05]  /*b720*/  @!P0 FMUL R0, R0, 1.175494350822287508e-38 ;  /* 0x0080000000008820 */ /* 0x001fca0000400000 */
[----:B------:R-:W-:-:S05]  /*b730*/  F2FP.PACK_AB R0, RZ, R0 ;  /* 0x00000000ff00723e */ /* 0x000fca00000000ff */
[----:B------:R-:W-:Y:S01]  /*b740*/  STG.E.U16 [R16.64], R0 ;  /* 0x0000000010007986 */ /* 0x000fe2000c101524 */
[----:B------:R-:W-:Y:S05]  /*b750*/  EXIT ;  /* 0x000000000000794d */ /* 0x000fea0003800000 */
.L_x_27791:
        /* <DEDUP_REMOVED lines=12> */
.L_x_27794:
[----:B------:R-:W0:Y:S01]  /*b820*/  F2F.F32.F64 R0, R4 ;  /* 0x0000000400007310 */ /* 0x000e220000301000 */
[----:B------:R-:W0:-:S14]  /*b830*/  DSETP.GEU.AND P0, PT, |R4|, c[0x2][0x58], PT ;  /* 0x008016000400762a */ /* 0x000e1c0003f0e200 */
[----:B0-----:R-:W-:-:S05]  /*b840*/  @!P0 FMUL R0, R0, 1.175494350822287508e-38 ;  /* 0x0080000000008820 */ /* 0x001fca0000400000 */
[----:B------:R-:W-:-:S04]  /*b850*/  F2FP.PACK_AB R3, RZ, R0 ;  /* 0x00000000ff03723e */ /* 0x000fc800000000ff */
[----:B------:R-:W-:-:S05]  /*b860*/  PRMT R3, R3, 0x5410, RZ ;  /* 0x0000541003037816 */ /* 0x000fca00000000ff */
[----:B------:R-:W-:Y:S01]  /*b870*/  STG.E [R16.64], R3 ;  /* 0x0000000310007986 */ /* 0x000fe2000c101924 */
[----:B------:R-:W-:Y:S05]  /*b880*/  EXIT ;  /* 0x000000000000794d */ /* 0x000fea0003800000 */
.L_x_27793:
[----:B------:R-:W-:Y:S01]  /*b890*/  STG.E.64 [R16.64], R4 ;  /* 0x0000000410007986 */ /* 0x000fe2000c101b24 */
[----:B------:R-:W-:Y:S05]  /*b8a0*/  EXIT ;  /* 0x000000000000794d */ /* 0x000fea0003800000 */
.L_x_27784:
        /* <DEDUP_REMOVED lines=12> */
.L_x_27797:
[----:B------:R-:W-:-:S05]  /*b970*/  CS2R R6, SRZ ;  /* 0x0000000000067805 */ /* 0x000fca000001ff00 */
[----:B------:R-:W-:Y:S01]  /*b980*/  STG.E.128 [R16.64], R4 ;  /* 0x0000000410007986 */ /* 0x000fe2000c101d24 */
[----:B------:R-:W-:Y:S05]  /*b990*/  EXIT ;  /* 0x000000000000794d */ /* 0x000fea0003800000 */
.L_x_27796:
        /* <DEDUP_REMOVED lines=23> */
.L_x_27801:
[----:B------:R-:W-:Y:S05]  /*bb10*/  BSYNC B0 ;  /* 0x0000000000007941 */ /* 0x000fea0003800000 */
.L_x_27800:
[----:B------:R-:W-:-:S05]  /*bb20*/  LOP3.LUT R3, R0, R3, RZ, 0xfc, !PT ;  /* 0x0000000300037212 */ /* 0x000fca00078efcff */
[----:B------:R-:W-:Y:S01]  /*bb30*/  STG.E.U8 [R16.64], R3 ;  /* 0x0000000310007986 */ /* 0x000fe2000c101124 */
[----:B------:R-:W-:Y:S05]  /*bb40*/  EXIT ;  /* 0x000000000000794d */ /* 0x000fea0003800000 */
.L_x_27799:
        /* <DEDUP_REMOVED lines=15> */
.L_x_27803:
[----:B------:R-:W-:Y:S01]  /*bc40*/  IMAD.MOV.U32 R0, RZ, RZ, 0x7f ;  /* 0x0000007fff007424 */ /* 0x000fe200078e00ff */
[----:B------:R-:W-:-:S04]  /*bc50*/  ISETP.GT.U32.AND P0, PT, R2, 0x7f800000, PT ;  /* 0x7f8000000200780c */ /* 0x000fc80003f04070 */
[----:B------:R-:W-:-:S04]  /*bc60*/  SEL R0, R0, 0x7c, P0 ;  /* 0x0000007c00007807 */ /* 0x000fc80000000000 */
.L_x_27804:
[----:B------:R-:W-:Y:S05]  /*bc70*/  BSYNC B0 ;  /* 0x0000000000007941 */ /* 0x000fea0003800000 */
.L_x_27802:
[----:B------:R-:W-:-:S04]  /*bc80*/  LOP3.LUT R2, R3, 0x80000000, RZ, 0xc0, !PT ;  /* 0x8000000003027812 */ /* 0x000fc800078ec0ff */
[----:B------:R-:W-:-:S04]  /*bc90*/  SHF.R.U32.HI R3, RZ, 0x18, R2 ;  /* 0x00000018ff037819 */ /* 0x000fc80000011602 */
[----:B------:R-:W-:-:S05]  /*bca0*/  LOP3.LUT R3, R0, R3, RZ, 0xfc, !PT ;  /* 0x0000000300037212 */ /* 0x000fca00078efcff */
[----:B------:R-:W-:Y:S01]  /*bcb0*/  STG.E.U8 [R16.64], R3 ;  /* 0x0000000310007986 */ /* 0x000fe2000c101124 */
[----:B------:R-:W-:Y:S05]  /*bcc0*/  EXIT ;  /* 0x000000000000794d */ /* 0x000fea0003800000 */
.L_x_27798:
[----:B------:R-:W0:Y:S01]  /*bcd0*/  F2F.F32.F64 R0, R4 ;  /* 0x0000000400007310 */ /* 0x000e220000301000 */
[----:B------:R-:W0:-:S14]  /*bce0*/  DSETP.GEU.AND P0, PT, |R4|, c[0x2][0x58], PT ;  /* 0x008016000400762a */ /* 0x000e1c0003f0e200 */
[----:B0-----:R-:W-:-:S05]  /*bcf0*/  @!P0 FMUL R0, R0, 1.175494350822287508e-38 ;  /* 0x0080000000008820 */ /* 0x001fca0000400000 */
[----:B------:R-:W-:-:S05]  /*bd00*/  F2FP.BF16.PACK_AB R0, RZ, R0 ;  /* 0x00000000ff00723e */ /* 0x000fca00000010ff */
[----:B------:R-:W-:Y:S01]  /*bd10*/  STG.E.U16 [R16.64], R0 ;  /* 0x0000000010007986 */ /* 0x000fe2000c101524 */
[----:B------:R-:W-:Y:S05]  /*bd20*/  EXIT ;  /* 0x000000000000794d */ /* 0x000fea0003800000 */
.L_x_27795:
        /* <DEDUP_REMOVED lines=11> */
.L_x_27807:
        /* <DEDUP_REMOVED lines=19> */
.L_x_27810:
[----:B------:R-:W-:-:S04]  /*bf10*/  LOP3.LUT R2, R3, 0x80000000, RZ, 0xc0, !PT ;  /* 0x8000000003027812 */ /* 0x000fc800078ec0ff */
[----:B------:R-:W-:-:S04]  /*bf20*/  SHF.R.U32.HI R3, RZ, 0x18, R2 ;  /* 0x00000018ff037819 */ /* 0x000fc80000011602 */
[----:B------:R-:W-:-:S04]  /*bf30*/  LOP3.LUT R0, R0, R3, RZ, 0xfc, !PT ;  /* 0x0000000300007212 */ /* 0x000fc800078efcff */
[----:B------:R-:W-:Y:S02]  /*bf40*/  PRMT R8, R0, 0x7610, R8 ;  /* 0x0000761000087816 */ /* 0x000fe40000000008 */
.L_x_27809:
[----:B------:R-:W-:Y:S05]  /*bf50*/  BSYNC B0 ;  /* 0x0000000000007941 */ /* 0x000fea0003800000 */
.L_x_27808:
[----:B------:R-:W-:Y:S01]  /*bf60*/  STG.E.U8 [R16.64], R8 ;  /* 0x0000000810007986 */ /* 0x000fe2000c101124 */
[----:B------:R-:W-:Y:S05]  /*bf70*/  EXIT ;  /* 0x000000000000794d */ /* 0x000fea0003800000 */
.L_x_27806:
        /* <DEDUP_REMOVED lines=19> */
.L_x_27813:
[----:B------:R-:W-:-:S04]  /*c0b0*/  LOP3.LUT R2, R3, 0x80000000, RZ, 0xc0, !PT ;  /* 0x8000000003027812 */ /* 0x000fc800078ec0ff */
[----:B------:R-:W-:-:S04]  /*c0c0*/  SHF.R.U32.HI R3, RZ, 0x18, R2 ;  /* 0x00000018ff037819 */ /* 0x000fc80000011602 */
[----:B------:R-:W-:-:S04]  /*c0d0*/  LOP3.LUT R0, R0, R3, RZ, 0xfc, !PT ;  /* 0x0000000300007212 */ /* 0x000fc800078efcff */
[----:B------:R-:W-:Y:S02]  /*c0e0*/  PRMT R8, R0, 0x7610, R8 ;  /* 0x0000761000087816 */ /* 0x000fe40000000008 */
.L_x_27812:
[----:B------:R-:W-:Y:S05]  /*c0f0*/  BSYNC B0 ;  /* 0x0000000000007941 */ /* 0x000fea0003800000 */
.L_x_27811:
[----:B------:R-:W-:Y:S01]  /*c100*/  STG.E.U8 [R16.64], R8 ;  /* 0x0000000810007986 */ /* 0x000fe2000c101124 */
[----:B------:R-:W-:Y:S05]  /*c110*/  EXIT ;  /* 0x000000000000794d */ /* 0x000fea0003800000 */
.L_x_27805:
        /* <DEDUP_REMOVED lines=24> */
.L_x_27788:
        /* <DEDUP_REMOVED lines=20> */
.L_x_27815:
[----:B------:R-:W0:Y:S02]  /*c3e0*/  F2I.U64.F64.TRUNC R4, R4 ;  /* 0x0000000400047311 */ /* 0x000e24000030d800 */
[----:B0-----:R-:W-:Y:S01]  /*c3f0*/  STG.E.64 [R16.64], R4 ;  /* 0x0000000410007986 */ /* 0x001fe2000c101b24 */
[----:B------:R-:W-:Y:S05]  /*c400*/  EXIT ;  /* 0x000000000000794d */ /* 0x000fea0003800000 */
.L_x_27814:
[----:B------:R-:W0:Y:S02]  /*c410*/  F2I.U32.F64.TRUNC R5, R4 ;  /* 0x0000000400057311 */ /* 0x000e24000030d000 */
[----:B0-----:R-:W-:Y:S01]  /*c420*/  STG.E [R16.64], R5 ;  /* 0x0000000510007986 */ /* 0x001fe2000c101924 */
[----:B------:R-:W-:Y:S05]  /*c430*/  EXIT ;  /* 0x000000000000794d */ /* 0x000fea0003800000 */
.L_x_27816:
        /* <DEDUP_REMOVED lines=12> */
.L_x_34324:


//--------------------- .text._ZN2at6native27unrolled_elementwise_kernelIZZZNS0_17expm1_kernel_cudaERNS_18TensorIteratorBaseEENKUlvE_clEvENKUlvE_clEvEUldE_St5arrayIPcLm2EELi4E23TrivialOffsetCalculatorILi1EjESB_NS0_6memory12LoadWithCastILi1EEENSC_13StoreWithCastILi1EEEEEviT_T0_T2_T3_T4_T5_ --------------------------
	.section	.text._ZN2at6native27unrolled_elementwise_kernelIZZZNS0_17expm1_kernel_cudaERNS_18TensorIteratorBaseEENKUlvE_clEvENKUlvE_clEvEUldE_St5arrayIPcLm2EELi4E23TrivialOffsetCalculatorILi1EjESB_NS0_6memory12LoadWithCastILi1EEENSC_13StoreWithCastILi1EEEEEviT_T0_T2_T3_T4_T5_,"ax",@progbits
	.sectioninfo	@"SHI_REGISTERS=34"
	.align	128
        .global         _ZN2at6native27unrolled_elementwise_kernelIZZZNS0_17expm1_kernel_cudaERNS_18TensorIteratorBaseEENKUlvE_clEvENKUlvE_clEvEUldE_St5arrayIPcLm2EELi4E23TrivialOffsetCalculatorILi1EjESB_NS0_6memory12LoadWithCastILi1EEENSC_13StoreWithCastILi1EEEEEviT_T0_T2_T3_T4_T5_
        .type           _ZN2at6native27unrolled_elementwise_kernelIZZZNS0_17expm1_kernel_cudaERNS_18TensorIteratorBaseEENKUlvE_clEvENKUlvE_clEvEUldE_St5arrayIPcLm2EELi4E23TrivialOffsetCalculatorILi1EjESB_NS0_6memory12LoadWithCastILi1EEENSC_13StoreWithCastILi1EEEEEviT_T0_T2_T3_T4_T5_,@function
        .size           _ZN2at6native27unrolled_elementwise_kernelIZZZNS0_17expm1_kernel_cudaERNS_18TensorIteratorBaseEENKUlvE_clEvENKUlvE_clEvEUldE_St5arrayIPcLm2EELi4E23TrivialOffsetCalculatorILi1EjESB_NS0_6memory12LoadWithCastILi1EEENSC_13StoreWithCastILi1EEEEEviT_T0_T2_T3_T4_T5_,(.L_x_34325 - _ZN2at6native27unrolled_elementwise_kernelIZZZNS0_17expm1_kernel_cudaERNS_18TensorIteratorBaseEENKUlvE_clEvENKUlvE_clEvEUldE_St5arrayIPcLm2EELi4E23TrivialOffsetCalculatorILi1EjESB_NS0_6memory12LoadWithCastILi1EEENSC_13StoreWithCastILi1EEEEEviT_T0_T2_T3_T4_T5_)
        .other          _ZN2at6native27unrolled_elementwise_kernelIZZZNS0_17expm1_kernel_cudaERNS_18TensorIteratorBaseEENKUlvE_clEvENKUlvE_clEvEUldE_St5arrayIPcLm2EELi4E23TrivialOffsetCalculatorILi1EjESB_NS0_6memory12LoadWithCastILi1EEENSC_13StoreWithCastILi1EEEEEviT_T0_T2_T3_T4_T5_,@"STO_CUDA_ENTRY STV_DEFAULT"
_ZN2at6native27unrolled_elementwise_kernelIZZZNS0_17expm1_kernel_cudaERNS_18TensorIteratorBaseEENKUlvE_clEvENKUlvE_clEvEUldE_St5arrayIPcLm2EELi4E23TrivialOffsetCalculatorILi1EjESB_NS0_6memory12LoadWithCastILi1EEENSC_13StoreWithCastILi1EEEEEviT_T0_T2_T3_T4_T5_:
.text._ZN2at6native27unrolled_elementwise_kernelIZZZNS0_17expm1_kernel_cudaERNS_18TensorIteratorBaseEENKUlvE_clEvENKUlvE_clEvEUldE_St5arrayIPcLm2EELi4E23TrivialOffsetCalculatorILi1EjESB_NS0_6memory12LoadWithCastILi1EEENSC_13StoreWithCastILi1EEEEEviT_T0_T2_T3_T4_T5_:
        /* <DEDUP_REMOVED lines=30> */
.L_x_27822:
[----:B------:R-:W2:Y:S02]  /*01e0*/  LDG.E.U8 R4, [R4.64] ;  /* 0x0000002404047981 */ /* 0x000ea4000c1e1100 */
[----:B--2---:R0:W1:Y:S01]  /*01f0*/  I2F.F64.U16 R26, R4 ;  /* 0x00000004001a7312 */ /* 0x0040620000101800 */
[----:B------:R-:W-:Y:S05]  /*0200*/  BRA `(.L_x_27824) ;  /* 0x00000e0000007947 */ /* 0x000fea0003800000 */
.L_x_27821:
        /* <DEDUP_REMOVED lines=9> */
.L_x_27826:
[----:B------:R-:W2:Y:S02]  /*02a0*/  LDG.E R4, [R4.64] ;  /* 0x0000002404047981 */ /* 0x000ea4000c1e1900 */
[----:B--2---:R0:W1:Y:S01]  /*02b0*/  I2F.F64 R26, R4 ;  /* 0x00000004001a7312 */ /* 0x0040620000201c00 */
[----:B------:R-:W-:Y:S05]  /*02c0*/  BRA `(.L_x_27824) ;  /* 0x00000d4000007947 */ /* 0x000fea0003800000 */
.L_x_27825:
[----:B------:R-:W2:Y:S02]  /*02d0*/  LDG.E.U16 R4, [R4.64] ;  /* 0x0000002404047981 */ /* 0x000ea4000c1e1500 */
[----:B--2---:R0:W1:Y:S01]  /*02e0*/  I2F.F64.S16 R26, R4 ;  /* 0x00000004001a7312 */ /* 0x0040620000101c00 */
[----:B------:R-:W-:Y:S05]  /*02f0*/  BRA `(.L_x_27824) ;  /* 0x00000d1000007947 */ /* 0x000fea0003800000 */
.L_x_27820:
        /* <DEDUP_REMOVED lines=10> */
.L_x_27828:
[----:B------:R-:W2:Y:S02]  /*03a0*/  LDG.E.U16 R0, [R4.64] ;  /* 0x0000002404007981 */ /* 0x000ea4000c1e1500 */
[----:B--2---:R-:W-:-:S05]  /*03b0*/  HADD2.F32 R0, -RZ, R0.H0_H0 ;  /* 0x20000000ff007230 */ /* 0x004fca0000004100 */
[----:B------:R-:W-:-:S04]  /*03c0*/  FMUL.FTZ R0, R0, 1 ;  /* 0x3f80000000007820 */ /* 0x000fc80000410000 */
[----:B------:R0:W1:Y:S01]  /*03d0*/  F2F.F64.F32 R26, R0 ;  /* 0x00000000001a7310 */ /* 0x0000620000201800 */
[----:B------:R-:W-:Y:S05]  /*03e0*/  BRA `(.L_x_27824) ;  /* 0x00000c2000007947 */ /* 0x000fea0003800000 */
.L_x_27827:
        /* <DEDUP_REMOVED lines=10> */
.L_x_27830:
[----:B------:R-:W2:Y:S02]  /*0490*/  LDG.E.U16 R4, [R4.64] ;  /* 0x0000002404047981 */ /* 0x000ea4000c1e1500 */
[----:B--2---:R-:W-:-:S05]  /*04a0*/  HADD2.F32 R0, -RZ, R4.H0_H0 ;  /* 0x20000004ff007230 */ /* 0x004fca0000004100 */
[----:B------:R-:W-:-:S04]  /*04b0*/  FMUL.FTZ R0, R0, 1 ;  /* 0x3f80000000007820 */ /* 0x000fc80000410000 */
[----:B------:R0:W1:Y:S01]  /*04c0*/  F2F.F64.F32 R26, R0 ;  /* 0x00000000001a7310 */ /* 0x0000620000201800 */
[----:B------:R-:W-:Y:S05]  /*04d0*/  BRA `(.L_x_27824) ;  /* 0x00000b3000007947 */ /* 0x000fea0003800000 */
.L_x_27829:
[----:B------:R0:W5:Y:S01]  /*04e0*/  LDG.E.64 R26, [R4.64] ;  /* 0x00000024041a7981 */ /* 0x000162000c1e1b00 */
[----:B------:R-:W-:Y:S05]  /*04f0*/  BRA `(.L_x_27824) ;  /* 0x00000b1000007947 */ /* 0x000fea0003800000 */
.L_x_27819:
        /* <DEDUP_REMOVED lines=13> */
.L_x_27833:
[----:B------:R0:W5:Y:S01]  /*05d0*/  LDG.E.64 R26, [R4.64] ;  /* 0x00000024041a7981 */ /* 0x000162000c1e1b00 */
[----:B------:R-:W-:Y:S05]  /*05e0*/  BRA `(.L_x_27824) ;  /* 0x00000a2000007947 */ /* 0x000fea0003800000 */
.L_x_27832:
        /* <DEDUP_REMOVED lines=28> */
.L_x_27835:
        /* <DEDUP_REMOVED lines=16> */
.L_x_27834:
[----:B------:R-:W2:Y:S02]  /*08b0*/  LDG.E.U16 R0, [R4.64] ;  /* 0x0000002404007981 */ /* 0x000ea4000c1e1500 */
[----:B--2---:R-:W-:-:S05]  /*08c0*/  PRMT R0, RZ, 0x5410, R0 ;  /* 0x00005410ff007816 */ /* 0x004fca0000000000 */
[----:B------:R-:W-:-:S04]  /*08d0*/  FMUL.FTZ R0, R0, 1 ;  /* 0x3f80000000007820 */ /* 0x000fc80000410000 */
[----:B------:R0:W1:Y:S01]  /*08e0*/  F2F.F64.F32 R26, R0 ;  /* 0x00000000001a7310 */ /* 0x0000620000201800 */
[----:B------:R-:W-:Y:S05]  /*08f0*/  BRA `(.L_x_27824) ;  /* 0x0000071000007947 */ /* 0x000fea0003800000 */
.L_x_27831:
        /* <DEDUP_REMOVED lines=11> */
.L_x_27838:
        /* <DEDUP_REMOVED lines=21> */
.L_x_27842:
[----:B------:R-:W-:Y:S05]  /*0b00*/  BSYNC B1 ;  /* 0x0000000000017941 */ /* 0x000fea0003800000 */
.L_x_27841:
[----:B------:R-:W-:Y:S01]  /*0b10*/  LEA R5, R0, 0x3b800000, 0x17 ;  /* 0x3b80000000057811 */ /* 0x000fe200078eb8ff */
[----:B------:R-:W-:-:S05]  /*0b20*/  IMAD.SHL.U32 R0, R3, 0x100000, RZ ;  /* 0x0010000003007824 */ /* 0x000fca00078e00ff */
[----:B------:R-:W-:Y:S02]  /*0b30*/  LOP3.LUT R0, R5, R0, R6, 0xfe, !PT ;  /* 0x0000000005007212 */ /* 0x000fe400078efe06 */
.L_x_27840:
[----:B------:R-:W-:Y:S05]  /*0b40*/  BSYNC B0 ;  /* 0x0000000000007941 */ /* 0x000fea0003800000 */
.L_x_27839:
[----:B------:R-:W-:-:S04]  /*0b50*/  FMUL.FTZ R0, R0, 1 ;  /* 0x3f80000000007820 */ /* 0x000fc80000410000 */
[----:B------:R0:W1:Y:S01]  /*0b60*/  F2F.F64.F32 R26, R0 ;  /* 0x00000000001a7310 */ /* 0x0000620000201800 */
[----:B------:R-:W-:Y:S05]  /*0b70*/  BRA `(.L_x_27824) ;  /* 0x0000049000007947 */ /* 0x000fea0003800000 */
.L_x_27837:
        /* <DEDUP_REMOVED lines=21> */
.L_x_27846:
[----:B------:R-:W-:Y:S05]  /*0cd0*/  BSYNC B1 ;  /* 0x0000000000017941 */ /* 0x000fea0003800000 */
.L_x_27845:
[----:B------:R-:W-:Y:S01]  /*0ce0*/  LEA R5, R0, 0x37800000, 0x17 ;  /* 0x3780000000057811 */ /* 0x000fe200078eb8ff */
[----:B------:R-:W-:-:S05]  /*0cf0*/  IMAD.SHL.U32 R0, R3, 0x200000, RZ ;  /* 0x0020000003007824 */ /* 0x000fca00078e00ff */
[----:B------:R-:W-:Y:S02]  /*0d00*/  LOP3.LUT R0, R5, R0, R6, 0xfe, !PT ;  /* 0x0000000005007212 */ /* 0x000fe400078efe06 */
.L_x_27844:
[----:B------:R-:W-:Y:S05]  /*0d10*/  BSYNC B0 ;  /* 0x0000000000007941 */ /* 0x000fea0003800000 */
.L_x_27843:
[----:B------:R-:W-:-:S04]  /*0d20*/  FMUL.FTZ R0, R0, 1 ;  /* 0x3f80000000007820 */ /* 0x000fc80000410000 */
[----:B------:R0:W1:Y:S01]  /*0d30*/  F2F.F64.F32 R26, R0 ;  /* 0x00000000001a7310 */ /* 0x0000620000201800 */
[----:B------:R-:W-:Y:S05]  /*0d40*/  BRA `(.L_x_27824) ;  /* 0x000002c000007947 */ /* 0x000fea0003800000 */
.L_x_27836:
        /* <DEDUP_REMOVED lines=14> */
.L_x_27850:
[----:B------:R-:W-:Y:S05]  /*0e30*/  BSYNC B0 ;  /* 0x0000000000007941 */ /* 0x000fea0003800000 */
.L_x_27849:
[----:B------:R-:W-:-:S04]  /*0e40*/  FMUL.FTZ R0, R0, 1 ;  /* 0x3f80000000007820 */ /* 0x000fc80000410000 */
[----:B------:R0:W1:Y:S01]  /*0e50*/  F2F.F64.F32 R26, R0 ;  /* 0x00000000001a7310 */ /* 0x0000620000201800 */
[----:B------:R-:W-:Y:S05]  /*0e60*/  BRA `(.L_x_27824) ;  /* 0x000001a000007947 */ /* 0x000fea0003800000 */
.L_x_27823:
        /* <DEDUP_REMOVED lines=21> */
.L_x_27848:
[----:B------:R-:W2:Y:S02]  /*0fc0*/  LDG.E.64 R26, [R4.64] ;  /* 0x00000024041a7981 */ /* 0x000ea4000c1e1b00 */
[----:B--2---:R-:W0:Y:S01]  /*0fd0*/  I2F.F64.U64 R26, R26 ;  /* 0x0000001a001a7312 */ /* 0x004e220000301800 */
[----:B------:R-:W-:Y:S05]  /*0fe0*/  BRA `(.L_x_27824) ;  /* 0x0000002000007947 */ /* 0x000fea0003800000 */
.L_x_27847:
[----:B------:R-:W2:Y:S02]  /*0ff0*/  LDG.E R4, [R4.64] ;  /* 0x0000002404047981 */ /* 0x000ea4000c1e1900 */
[----:B--2---:R0:W1:Y:S02]  /*1000*/  I2F.F64.U32 R26, R4 ;  /* 0x00000004001a7312 */ /* 0x0040640000201800 */
.L_x_27824:
[----:B------:R-:W2:Y:S02]  /*1010*/  S2R R22, SR_TID.X ;  /* 0x0000000000167919 */ /* 0x000ea40000002100 */
[----:B--2---:R-:W-:Y:S02]  /*1020*/  IADD3 R22, R22, 0x80, RZ ;  /* 0x0000008016167810 */ /* 0x004fe40007ffe0ff */
.L_x_27818:
[----:B-1----:R-:W-:Y:S05]  /*1030*/  BSYNC B6 ;  /* 0x0000000000067941 */ /* 0x002fea0003800000 */
.L_x_27817:
        /* <DEDUP_REMOVED lines=22> */
.L_x_27856:
[----:B------:R-:W2:Y:S02]  /*11a0*/  LDG.E.U8 R4, [R4.64] ;  /* 0x0000002404047981 */ /* 0x000ea4000c1e1100 */
[----:B--2---:R0:W1:Y:S01]  /*11b0*/  I2F.F64.U16 R28, R4 ;  /* 0x00000004001c7312 */ /* 0x0040620000101800 */
[----:B------:R-:W-:Y:S05]  /*11c0*/  BRA `(.L_x_27858) ;  /* 0x00000df000007947 */ /* 0x000fea0003800000 */
.L_x_27855:
        /* <DEDUP_REMOVED lines=9> */
.L_x_27860:
[----:B------:R-:W2:Y:S02]  /*1260*/  LDG.E R4, [R4.64] ;  /* 0x0000002404047981 */ /* 0x000ea4000c1e1900 */
[----:B--2---:R0:W1:Y:S01]  /*1270*/  I2F.F64 R28, R4 ;  /* 0x00000004001c7312 */ /* 0x0040620000201c00 */
[----:B------:R-:W-:Y:S05]  /*1280*/  BRA `(.L_x_27858) ;  /* 0x00000d3000007947 */ /* 0x000fea0003800000 */
.L_x_27859:
[----:B------:R-:W2:Y:S02]  /*1290*/  LDG.E.U16 R4, [R4.64] ;  /* 0x0000002404047981 */ /* 0x000ea4000c1e1500 */
[----:B--2---:R0:W1:Y:S01]  /*12a0*/  I2F.F64.S16 R28, R4 ;  /* 0x00000004001c7312 */ /* 0x0040620000101c00 */
[----:B------:R-:W-:Y:S05]  /*12b0*/  BRA `(.L_x_27858) ;  /* 0x00000d0000007947 */ /* 0x000fea0003800000 */
.L_x_27854:
        /* <DEDUP_REMOVED lines=10> */
.L_x_27862:
[----:B------:R-:W2:Y:S02]  /*1360*/  LDG.E.U16 R0, [R4.64] ;  /* 0x0000002404007981 */ /* 0x000ea4000c1e1500 */
[----:B--2---:R-:W-:-:S05]  /*1370*/  HADD2.F32 R0, -RZ, R0.H0_H0 ;  /* 0x20000000ff007230 */ /* 0x004fca0000004100 */
[----:B------:R-:W-:-:S04]  /*1380*/  FMUL.FTZ R0, R0, 1 ;  /* 0x3f80000000007820 */ /* 0x000fc80000410000 */
[----:B------:R0:W1:Y:S01]  /*1390*/  F2F.F64.F32 R28, R0 ;  /* 0x00000000001c7310 */ /* 0x0000620000201800 */
[----:B------:R-:W-:Y:S05]  /*13a0*/  BRA `(.L_x_27858) ;  /* 0x00000c1000007947 */ /* 0x000fea0003800000 */
.L_x_27861:
        /* <DEDUP_REMOVED lines=10> */
.L_x_27864:
[----:B------:R-:W2:Y:S02]  /*1450*/  LDG.E.U16 R4, [R4.64] ;  /* 0x0000002404047981 */ /* 0x000ea4000c1e1500 */
[----:B--2---:R-:W-:-:S05]  /*1460*/  HADD2.F32 R0, -RZ, R4.H0_H0 ;  /* 0x20000004ff007230 */ /* 0x004fca0000004100 */
[----:B------:R-:W-:-:S04]  /*1470*/  FMUL.FTZ R0, R0, 1 ;  /* 0x3f80000000007820 */ /* 0x000fc80000410000 */
[----:B------:R0:W1:Y:S01]  /*1480*/  F2F.F64.F32 R28, R0 ;  /* 0x00000000001c7310 */ /* 0x0000620000201800 */
[----:B------:R-:W-:Y:S05]  /*1490*/  BRA `(.L_x_27858) ;  /* 0x00000b2000007947 */ /* 0x000fea0003800000 */
.L_x_27863:
[----:B------:R0:W5:Y:S01]  /*14a0*/  LDG.E.64 R28, [R4.64] ;  /* 0x00000024041c7981 */ /* 0x000162000c1e1b00 */
[----:B------:R-:W-:Y:S05]  /*14b0*/  BRA `(.L_x_27858) ;  /* 0x00000b0000007947 */ /* 0x000fea0003800000 */
.L_x_27853:
        /* <DEDUP_REMOVED lines=13> */
.L_x_27867:
[----:B------:R0:W5:Y:S01]  /*1590*/  LDG.E.64 R28, [R4.64] ;  /* 0x00000024041c7981 */ /* 0x000162000c1e1b00 */
[----:B------:R-:W-:Y:S05]  /*15a0*/  BRA `(.L_x_27858) ;  /* 0x00000a1000007947 */ /* 0x000fea0003800000 */
.L_x_27866:
        /* <DEDUP_REMOVED lines=28> */
.L_x_27869:
        /* <DEDUP_REMOVED lines=15> */
.L_x_27868:
[----:B------:R-:W2:Y:S02]  /*1860*/  LDG.E.U16 R0, [R4.64] ;  /* 0x0000002404007981 */ /* 0x000ea4000c1e1500 */
[----:B--2---:R-:W-:-:S05]  /*1870*/  PRMT R0, RZ, 0x5410, R0 ;  /* 0x00005410ff007816 */ /* 0x004fca0000000000 */
[----:B------:R-:W-:-:S04]  /*1880*/  FMUL.FTZ R0, R0, 1 ;  /* 0x3f80000000007820 */ /* 0x000fc80000410000 */
[----:B------:R0:W1:Y:S01]  /*1890*/  F2F.F64.F32 R28, R0 ;  /* 0x00000000001c7310 */ /* 0x0000620000201800 */
[----:B------:R-:W-:Y:S05]  /*18a0*/  BRA `(.L_x_27858) ;  /* 0x0000071000007947 */ /* 0x000fea0003800000 */
.L_x_27865:
        /* <DEDUP_REMOVED lines=11> */
.L_x_27872:
        /* <DEDUP_REMOVED lines=21> */
.L_x_27876:
[----:B------:R-:W-:Y:S05]  /*1ab0*/  BSYNC B1 ;  /* 0x0000000000017941 */ /* 0x000fea0003800000 */
.L_x_27875:
[----:B------:R-:W-:Y:S01]  /*1ac0*/  LEA R5, R0, 0x3b800000, 0x17 ;  /* 0x3b80000000057811 */ /* 0x000fe200078eb8ff */
[----:B------:R-:W-:-:S05]  /*1ad0*/  IMAD.SHL.U32 R0, R3, 0x100000, RZ ;  /* 0x0010000003007824 */ /* 0x000fca00078e00ff */
[----:B------:R-:W-:Y:S02]  /*1ae0*/  LOP3.LUT R0, R5, R0, R6, 0xfe, !PT ;  /* 0x0000000005007212 */ /* 0x000fe400078efe06 */
.L_x_27874:
[----:B------:R-:W-:Y:S05]  /*1af0*/  BSYNC B0 ;  /* 0x0000000000007941 */ /* 0x000fea0003800000 */
.L_x_27873:
[----:B------:R-:W-:-:S04]  /*1b00*/  FMUL.FTZ R0, R0, 1 ;  /* 0x3f80000000007820 */ /* 0x000fc80000410000 */
[----:B------:R0:W1:Y:S01]  /*1b10*/  F2F.F64.F32 R28, R0 ;  /* 0x00000000001c7310 */ /* 0x0000620000201800 */
[----:B------:R-:W-:Y:S05]  /*1b20*/  BRA `(.L_x_27858) ;  /* 0x0000049000007947 */ /* 0x000fea0003800000 */
.L_x_27871:
        /* <DEDUP_REMOVED lines=21> */
.L_x_27880:
[----:B------:R-:W-:Y:S05]  /*1c80*/  BSYNC B1 ;  /* 0x0000000000017941 */ /* 0x000fea0003800000 */
.L_x_27879:
[----:B------:R-:W-:Y:S01]  /*1c90*/  LEA R5, R0, 0x37800000, 0x17 ;  /* 0x3780000000057811 */ /* 0x000fe200078eb8ff */
[----:B------:R-:W-:-:S05]  /*1ca0*/  IMAD.SHL.U32 R0, R3, 0x200000, RZ ;  /* 0x0020000003007824 */ /* 0x000fca00078e00ff */
[----:B------:R-:W-:Y:S02]  /*1cb0*/  LOP3.LUT R0, R5, R0, R6, 0xfe, !PT ;  /* 0x0000000005007212 */ /* 0x000fe400078efe06 */
.L_x_27878:
[----:B------:R-:W-:Y:S05]  /*1cc0*/  BSYNC B0 ;  /* 0x0000000000007941 */ /* 0x000fea0003800000 */
.L_x_27877:
[----:B------:R-:W-:-:S04]  /*1cd0*/  FMUL.FTZ R0, R0, 1 ;  /* 0x3f80000000007820 */ /* 0x000fc80000410000 */
[----:B------:R0:W1:Y:S01]  /*1ce0*/  F2F.F64.F32 R28, R0 ;  /* 0x00000000001c7310 */ /* 0x0000620000201800 */
[----:B------:R-:W-:Y:S05]  /*1cf0*/  BRA `(.L_x_27858) ;  /* 0x000002c000007947 */ /* 0x000fea0003800000 */
.L_x_27870:
        /* <DEDUP_REMOVED lines=14> */
.L_x_27884:
[----:B------:R-:W-:Y:S05]  /*1de0*/  BSYNC B0 ;  /* 0x0000000000007941 */ /* 0x000fea0003800000 */
.L_x_27883:
[----:B------:R-:W-:-:S04]  /*1df0*/  FMUL.FTZ R0, R0, 1 ;  /* 0x3f80000000007820 */ /* 0x000fc80000410000 */
[----:B------:R0:W1:Y:S01]  /*1e00*/  F2F.F64.F32 R28, R0 ;  /* 0x00000000001c7310 */ /* 0x0000620000201800 */
[----:B------:R-:W-:Y:S05]  /*1e10*/  BRA `(.L_x_27858) ;  /* 0x000001a000007947 */ /* 0x000fea0003800000 */
.L_x_27857:
        /* <DEDUP_REMOVED lines=21> */
.L_x_27882:
[----:B------:R-:W2:Y:S02]  /*1f70*/  LDG.E.64 R28, [R4.64] ;  /* 0x00000024041c7981 */ /* 0x000ea4000c1e1b00 */
[----:B--2---:R-:W0:Y:S01]  /*1f80*/  I2F.F64.U64 R28, R28 ;  /* 0x0000001c001c7312 */ /* 0x004e220000301800 */
[----:B------:R-:W-:Y:S05]  /*1f90*/  BRA `(.L_x_27858) ;  /* 0x0000002000007947 */ /* 0x000fea0003800000 */
.L_x_27881:
[----:B------:R-:W2:Y:S02]  /*1fa0*/  LDG.E R4, [R4.64] ;  /* 0x0000002404047981 */ /* 0x000ea4000c1e1900 */
[----:B--2---:R0:W1:Y:S02]  /*1fb0*/  I2F.F64.U32 R28, R4 ;  /* 0x00000004001c7312 */ /* 0x0040640000201800 */
.L_x_27858:
[----:B------:R-:W-:-:S03]  /*1fc0*/  IADD3 R22, R22, 0x80, RZ ;  /* 0x0000008016167810 */ /* 0x000fc60007ffe0ff */
.L_x_27852:
[----:B------:R-:W-:Y:S05]  /*1fd0*/  BSYNC B6 ;  /* 0x0000000000067941 */ /* 0x000fea0003800000 */
.L_x_27851:
        /* <DEDUP_REMOVED lines=24> */
.L_x_27890:
[----:B------:R-:W2:Y:S02]  /*2160*/  LDG.E.U8 R4, [R4.64] ;  /* 0x0000002404047981 */ /* 0x000ea4000c1e1100 */
[----:B--2---:R0:W2:Y:S01]  /*2170*/  I2F.F64.U16 R24, R4 ;  /* 0x0000000400187312 */ /* 0x0040a20000101800 */
[----:B------:R-:W-:Y:S05]  /*2180*/  BRA `(.L_x_27892) ;  /* 0x00000df000007947 */ /* 0x000fea0003800000 */
.L_x_27889:
        /* <DEDUP_REMOVED lines=9> */
.L_x_27894:
[----:B------:R-:W2:Y:S02]  /*2220*/  LDG.E R4, [R4.64] ;  /* 0x0000002404047981 */ /* 0x000ea4000c1e1900 */
[----:B--2---:R0:W2:Y:S01]  /*2230*/  I2F.F64 R24, R4 ;  /* 0x0000000400187312 */ /* 0x0040a20000201c00 */
[----:B------:R-:W-:Y:S05]  /*2240*/  BRA `(.L_x_27892) ;  /* 0x00000d3000007947 */ /* 0x000fea0003800000 */
.L_x_27893:
[----:B------:R-:W2:Y:S02]  /*2250*/  LDG.E.U16 R4, [R4.64] ;  /* 0x0000002404047981 */ /* 0x000ea4000c1e1500 */
[----:B--2---:R0:W2:Y:S01]  /*2260*/  I2F.F64.S16 R24, R4 ;  /* 0x0000000400187312 */ /* 0x0040a20000101c00 */
[----:B------:R-:W-:Y:S05]  /*2270*/  BRA `(.L_x_27892) ;  /* 0x00000d0000007947 */ /* 0x000fea0003800000 */
.L_x_27888:
        /* <DEDUP_REMOVED lines=10> */
.L_x_27896:
[----:B------:R-:W2:Y:S02]  /*2320*/  LDG.E.U16 R0, [R4.64] ;  /* 0x0000002404007981 */ /* 0x000ea4000c1e1500 */
[----:B--2---:R-:W-:-:S05]  /*2330*/  HADD2.F32 R0, -RZ, R0.H0_H0 ;  /* 0x20000000ff007230 */ /* 0x004fca0000004100 */
[----:B------:R-:W-:-:S04]  /*2340*/  FMUL.FTZ R0, R0, 1 ;  /* 0x3f80000000007820 */ /* 0x000fc80000410000 */
[----:B------:R0:W2:Y:S01]  /*2350*/  F2F.F64.F32 R24, R0 ;  /* 0x0000000000187310 */ /* 0x0000a20000201800 */
[----:B------:R-:W-:Y:S05]  /*2360*/  BRA `(.L_x_27892) ;  /* 0x00000c1000007947 */ /* 0x000fea0003800000 */
.L_x_27895:
        /* <DEDUP_REMOVED lines=10> */
.L_x_27898:
[----:B------:R-:W2:Y:S02]  /*2410*/  LDG.E.U16 R4, [R4.64] ;  /* 0x0000002404047981 */ /* 0x000ea4000c1e1500 */
[----:B--2---:R-:W-:-:S05]  /*2420*/  HADD2.F32 R0, -RZ, R4.H0_H0 ;  /* 0x20000004ff007230 */ /* 0x004fca0000004100 */
[----:B------:R-:W-:-:S04]  /*2430*/  FMUL.FTZ R0, R0, 1 ;  /* 0x3f80000000007820 */ /* 0x000fc80000410000 */
[----:B------:R0:W2:Y:S01]  /*2440*/  F2F.F64.F32 R24, R0 ;  /* 0x0000000000187310 */ /* 0x0000a20000201800 */
[----:B------:R-:W-:Y:S05]  /*2450*/  BRA `(.L_x_27892) ;  /* 0x00000b2000007947 */ /* 0x000fea0003800000 */
.L_x_27897:
[----:B------:R0:W5:Y:S01]  /*2460*/  LDG.E.64 R24, [R4.64] ;  /* 0x0000002404187981 */ /* 0x000162000c1e1b00 */
[----:B------:R-:W-:Y:S05]  /*2470*/  BRA `(.L_x_27892) ;  /* 0x00000b0000007947 */ /* 0x000fea0003800000 */
.L_x_27887:
        /* <DEDUP_REMOVED lines=13> */
.L_x_27901:
[----:B------:R0:W5:Y:S01]  /*2550*/  LDG.E.64 R24, [R4.64] ;  /* 0x0000002404187981 */ /* 0x000162000c1e1b00 */
[----:B------:R-:W-:Y:S05]  /*2560*/  BRA `(.L_x_27892) ;  /* 0x00000a1000007947 */ /* 0x000fea0003800000 */
.L_x_27900:
        /* <DEDUP_REMOVED lines=28> */
.L_x_27903:
        /* <DEDUP_REMOVED lines=15> */
.L_x_27902:
[----:B------:R-:W2:Y:S02]  /*2820*/  LDG.E.U16 R0, [R4.64] ;  /* 0x0000002404007981 */ /* 0x000ea4000c1e1500 */
[----:B--2---:R-:W-:-:S05]  /*2830*/  PRMT R0, RZ, 0x5410, R0 ;  /* 0x00005410ff007816 */ /* 0x004fca0000000000 */
[----:B------:R-:W-:-:S04]  /*2840*/  FMUL.FTZ R0, R0, 1 ;  /* 0x3f80000000007820 */ /* 0x000fc80000410000 */
[----:B------:R0:W2:Y:S01]  /*2850*/  F2F.F64.F32 R24, R0 ;  /* 0x0000000000187310 */ /* 0x0000a20000201800 */
[----:B------:R-:W-:Y:S05]  /*2860*/  BRA `(.L_x_27892) ;  /* 0x0000071000007947 */ /* 0x000fea0003800000 */
.L_x_27899:
        /* <DEDUP_REMOVED lines=11> */
.L_x_27906:
        /* <DEDUP_REMOVED lines=21> */
.L_x_27910:
[----:B------:R-:W-:Y:S05]  /*2a70*/  BSYNC B1 ;  /* 0x0000000000017941 */ /* 0x000fea0003800000 */
.L_x_27909:
[----:B------:R-:W-:Y:S01]  /*2a80*/  LEA R5, R0, 0x3b800000, 0x17 ;  /* 0x3b80000000057811 */ /* 0x000fe200078eb8ff */
[----:B------:R-:W-:-:S05]  /*2a90*/  IMAD.SHL.U32 R0, R3, 0x100000, RZ ;  /* 0x0010000003007824 */ /* 0x000fca00078e00ff */
[----:B------:R-:W-:Y:S02]  /*2aa0*/  LOP3.LUT R0, R5, R0, R6, 0xfe, !PT ;  /* 0x0000000005007212 */ /* 0x000fe400078efe06 */
.L_x_27908:
[----:B------:R-:W-:Y:S05]  /*2ab0*/  BSYNC B0 ;  /* 0x0000000000007941 */ /* 0x000fea0003800000 */
.L_x_27907:
[----:B------:R-:W-:-:S04]  /*2ac0*/  FMUL.FTZ R0, R0, 1 ;  /* 0x3f80000000007820 */ /* 0x000fc80000410000 */
[----:B------:R0:W2:Y:S01]  /*2ad0*/  F2F.F64.F32 R24, R0 ;  /* 0x0000000000187310 */ /* 0x0000a20000201800 */
[----:B------:R-:W-:Y:S05]  /*2ae0*/  BRA `(.L_x_27892) ;  /* 0x0000049000007947 */ /* 0x000fea0003800000 */
.L_x_27905:
        /* <DEDUP_REMOVED lines=21> */
.L_x_27914:
[----:B------:R-:W-:Y:S05]  /*2c40*/  BSYNC B1 ;  /* 0x0000000000017941 */ /* 0x000fea0003800000 */
.L_x_27913:
[----:B------:R-:W-:Y:S01]  /*2c50*/  LEA R5, R0, 0x37800000, 0x17 ;  /* 0x3780000000057811 */ /* 0x000fe200078eb8ff */
[----:B------:R-:W-:-:S05]  /*2c60*/  IMAD.SHL.U32 R0, R3, 0x200000, RZ ;  /* 0x0020000003007824 */ /* 0x000fca00078e00ff */
[----:B------:R-:W-:Y:S02]  /*2c70*/  LOP3.LUT R0, R5, R0, R6, 0xfe, !PT ;  /* 0x0000000005007212 */ /* 0x000fe400078efe06 */
.L_x_27912:
[----:B------:R-:W-:Y:S05]  /*2c80*/  BSYNC B0 ;  /* 0x0000000000007941 */ /* 0x000fea0003800000 */
.L_x_27911:
[----:B------:R-:W-:-:S04]  /*2c90*/  FMUL.FTZ R0, R0, 1 ;  /* 0x3f80000000007820 */ /* 0x000fc80000410000 */
[----:B------:R0:W2:Y:S01]  /*2ca0*/  F2F.F64.F32 R24, R0 ;  /* 0x0000000000187310 */ /* 0x0000a20000201800 */
[----:B------:R-:W-:Y:S05]  /*2cb0*/  BRA `(.L_x_27892) ;  /* 0x000002c000007947 */ /* 0x000fea0003800000 */
.L_x_27904:
        /* <DEDUP_REMOVED lines=14> */
.L_x_27918:
[----:B------:R-:W-:Y:S05]  /*2da0*/  BSYNC B0 ;  /* 0x0000000000007941 */ /* 0x000fea0003800000 */
.L_x_27917:
[----:B------:R-:W-:-:S04]  /*2db0*/  FMUL.FTZ R0, R0, 1 ;  /* 0x3f80000000007820 */ /* 0x000fc80000410000 */
[----:B------:R0:W2:Y:S01]  /*2dc0*/  F2F.F64.F32 R24, R0 ;  /* 0x0000000000187310 */ /* 0x0000a20000201800 */
[----:B------:R-:W-:Y:S05]  /*2dd0*/  BRA `(.L_x_27892) ;  /* 0x000001a000007947 */ /* 0x000fea0003800000 */
.L_x_27891:
        /* <DEDUP_REMOVED lines=21> */
.L_x_27916:
[----:B------:R-:W2:Y:S02]  /*2f30*/  LDG.E.64 R24, [R4.64] ;  /* 0x0000002404187981 */ /* 0x000ea4000c1e1b00 */
[----:B--2---:R-:W0:Y:S01]  /*2f40*/  I2F.F64.U64 R24, R24 ;  /* 0x0000001800187312 */ /* 0x004e220000301800 */
[----:B------:R-:W-:Y:S05]  /*2f50*/  BRA `(.L_x_27892) ;  /* 0x0000002000007947 */ /* 0x000fea0003800000 */
.L_x_27915:
[----:B------:R-:W2:Y:S02]  /*2f60*/  LDG.E R4, [R4.64] ;  /* 0x0000002404047981 */ /* 0x000ea4000c1e1900 */
[----:B--2---:R0:W2:Y:S02]  /*2f70*/  I2F.F64.U32 R24, R4 ;  /* 0x0000000400187312 */ /* 0x0040a40000201800 */
.L_x_27892:
[----:B------:R-:W-:-:S03]  /*2f80*/  IADD3 R22, R22, 0x80, RZ ;  /* 0x0000008016167810 */ /* 0x000fc60007ffe0ff */
.L_x_27886:
[----:B------:R-:W-:Y:S05]  /*2f90*/  BSYNC B6 ;  /* 0x0000000000067941 */ /* 0x000fea0003800000 */
.L_x_27885:
        /* <DEDUP_REMOVED lines=21> */
.L_x_27924:
[----:B------:R-:W3:Y:S02]  /*30f0*/  LDG.E.U8 R4, [R4.64] ;  /* 0x0000002404047981 */ /* 0x000ee4000c1e1100 */
[----:B---3--:R0:W3:Y:S01]  /*3100*/  I2F.F64.U16 R16, R4 ;  /* 0x0000000400107312 */ /* 0x0080e20000101800 */
[----:B------:R-:W-:Y:S05]  /*3110*/  BRA `(.L_x_27920) ;  /* 0x00000de000007947 */ /* 0x000fea0003800000 */
.L_x_27923:
        /* <DEDUP_REMOVED lines=9> */
.L_x_27927:
[----:B------:R-:W3:Y:S02]  /*31b0*/  LDG.E R4, [R4.64] ;  /* 0x0000002404047981 */ /* 0x000ee4000c1e1900 */
[----:B---3--:R0:W3:Y:S01]  /*31c0*/  I2F.F64 R16, R4 ;  /* 0x0000000400107312 */ /* 0x0080e20000201c00 */
[----:B------:R-:W-:Y:S05]  /*31d0*/  BRA `(.L_x_27920) ;  /* 0x00000d2000007947 */ /* 0x000fea0003800000 */
.L_x_27926:
[----:B------:R-:W3:Y:S02]  /*31e0*/  LDG.E.U16 R4, [R4.64] ;  /* 0x0000002404047981 */ /* 0x000ee4000c1e1500 */
[----:B---3--:R0:W3:Y:S01]  /*31f0*/  I2F.F64.S16 R16, R4 ;  /* 0x0000000400107312 */ /* 0x0080e20000101c00 */
[----:B------:R-:W-:Y:S05]  /*3200*/  BRA `(.L_x_27920) ;  /* 0x00000cf000007947 */ /* 0x000fea0003800000 */
.L_x_27922:
        /* <DEDUP_REMOVED lines=10> */
.L_x_27929:
[----:B------:R-:W3:Y:S02]  /*32b0*/  LDG.E.U16 R0, [R4.64] ;  /* 0x0000002404007981 */ /* 0x000ee4000c1e1500 */
[----:B---3--:R-:W-:-:S05]  /*32c0*/  HADD2.F32 R0, -RZ, R0.H0_H0 ;  /* 0x20000000ff007230 */ /* 0x008fca0000004100 */
[----:B------:R-:W-:-:S04]  /*32d0*/  FMUL.FTZ R0, R0, 1 ;  /* 0x3f80000000007820 */ /* 0x000fc80000410000 */
[----:B------:R0:W3:Y:S01]  /*32e0*/  F2F.F64.F32 R16, R0 ;  /* 0x0000000000107310 */ /* 0x0000e20000201800 */
[----:B------:R-:W-:Y:S05]  /*32f0*/  BRA `(.L_x_27920) ;  /* 0x00000c0000007947 */ /* 0x000fea0003800000 */
.L_x_27928:
        /* <DEDUP_REMOVED lines=10> */
.L_x_27931:
[----:B------:R-:W3:Y:S02]  /*33a0*/  LDG.E.U16 R4, [R4.64] ;  /* 0x0000002404047981 */ /* 0x000ee4000c1e1500 */
[----:B---3--:R-:W-:-:S05]  /*33b0*/  HADD2.F32 R0, -RZ, R4.H0_H0 ;  /* 0x20000004ff007230 */ /* 0x008fca0000004100 */
[----:B------:R-:W-:-:S04]  /*33c0*/  FMUL.FTZ R0, R0, 1 ;  /* 0x3f80000000007820 */ /* 0x000fc80000410000 */
[----:B------:R0:W3:Y:S01]  /*33d0*/  F2F.F64.F32 R16, R0 ;  /* 0x0000000000107310 */ /* 0x0000e20000201800 */
[----:B------:R-:W-:Y:S05]  /*33e0*/  BRA `(.L_x_27920) ;  /* 0x00000b1000007947 */ /* 0x000fea0003800000 */
.L_x_27930:
[----:B------:R0:W5:Y:S01]  /*33f0*/  LDG.E.64 R16, [R4.64] ;  /* 0x0000002404107981 */ /* 0x000162000c1e1b00 */
[----:B------:R-:W-:Y:S05]  /*3400*/  BRA `(.L_x_27920) ;  /* 0x00000af000007947 */ /* 0x000fea0003800000 */
.L_x_27921:
        /* <DEDUP_REMOVED lines=13> */
.L_x_27934:
[----:B------:R0:W5:Y:S01]  /*34e0*/  LDG.E.64 R16, [R4.64] ;  /* 0x0000002404107981 */ /* 0x000162000c1e1b00 */
[----:B------:R-:W-:Y:S05]  /*34f0*/  BRA `(.L_x_27920) ;  /* 0x00000a0000007947 */ /* 0x000fea0003800000 */
.L_x_27933:
        /* <DEDUP_REMOVED lines=28> */
.L_x_27936:
        /* <DEDUP_REMOVED lines=15> */
.L_x_27935:
[----:B------:R-:W3:Y:S02]  /*37b0*/  LDG.E.U16 R0, [R4.64] ;  /* 0x0000002404007981 */ /* 0x000ee4000c1e1500 */
[----:B---3--:R-:W-:-:S05]  /*37c0*/  PRMT R0, RZ, 0x5410, R0 ;  /* 0x00005410ff007816 */ /* 0x008fca0000000000 */
[----:B------:R-:W-:-:S04]  /*37d0*/  FMUL.FTZ R0, R0, 1 ;  /* 0x3f80000000007820 */ /* 0x000fc80000410000 */
[----:B------:R0:W3:Y:S01]  /*37e0*/  F2F.F64.F32 R16, R0 ;  /* 0x0000000000107310 */ /* 0x0000e20000201800 */
[----:B------:R-:W-:Y:S05]  /*37f0*/  BRA `(.L_x_27920) ;  /* 0x0000070000007947 */ /* 0x000fea0003800000 */
.L_x_27932:
        /* <DEDUP_REMOVED lines=11> */
.L_x_27939:
        /* <DEDUP_REMOVED lines=21> */
.L_x_27943:
[----:B------:R-:W-:Y:S05]  /*3a00*/  BSYNC B1 ;  /* 0x0000000000017941 */ /* 0x000fea0003800000 */
.L_x_27942:
[----:B------:R-:W-:Y:S01]  /*3a10*/  LEA R5, R0, 0x3b800000, 0x17 ;  /* 0x3b80000000057811 */ /* 0x000fe200078eb8ff */
[----:B------:R-:W-:-:S05]  /*3a20*/  IMAD.SHL.U32 R0, R3, 0x100000, RZ ;  /* 0x0010000003007824 */ /* 0x000fca00078e00ff */
[----:B------:R-:W-:Y:S02]  /*3a30*/  LOP3.LUT R0, R5, R0, R6, 0xfe, !PT ;  /* 0x0000000005007212 */ /* 0x000fe400078efe06 */
.L_x_27941:
[----:B------:R-:W-:Y:S05]  /*3a40*/  BSYNC B0 ;  /* 0x0000000000007941 */ /* 0x000fea0003800000 */
.L_x_27940:
[----:B------:R-:W-:-:S04]  /*3a50*/  FMUL.FTZ R0, R0, 1 ;  /* 0x3f80000000007820 */ /* 0x000fc80000410000 */
[----:B------:R0:W3:Y:S01]  /*3a60*/  F2F.F64.F32 R16, R0 ;  /* 0x0000000000107310 */ /* 0x0000e20000201800 */
[----:B------:R-:W-:Y:S05]  /*3a70*/  BRA `(.L_x_27920) ;  /* 0x0000048000007947 */ /* 0x000fea0003800000 */
.L_x_27938:
        /* <DEDUP_REMOVED lines=21> */
.L_x_27947:
[----:B------:R-:W-:Y:S05]  /*3bd0*/  BSYNC B1 ;  /* 0x0000000000017941 */ /* 0x000fea0003800000 */
.L_x_27946:
[----:B------:R-:W-:Y:S01]  /*3be0*/  LEA R5, R0, 0x37800000, 0x17 ;  /* 0x3780000000057811 */ /* 0x000fe200078eb8ff */
[----:B------:R-:W-:-:S05]  /*3bf0*/  IMAD.SHL.U32 R0, R3, 0x200000, RZ ;  /* 0x0020000003007824 */ /* 0x000fca00078e00ff */
[----:B------:R-:W-:Y:S02]  /*3c00*/  LOP3.LUT R0, R5, R0, R6, 0xfe, !PT ;  /* 0x0000000005007212 */ /* 0x000fe400078efe06 */
.L_x_27945:
[----:B------:R-:W-:Y:S05]  /*3c10*/  BSYNC B0 ;  /* 0x0000000000007941 */ /* 0x000fea0003800000 */
.L_x_27944:
[----:B------:R-:W-:-:S04]  /*3c20*/  FMUL.FTZ R0, R0, 1 ;  /* 0x3f80000000007820 */ /* 0x000fc80000410000 */
[----:B------:R0:W3:Y:S01]  /*3c30*/  F2F.F64.F32 R16, R0 ;  /* 0x0000000000107310 */ /* 0x0000e20000201800 */
[----:B------:R-:W-:Y:S05]  /*3c40*/  BRA `(.L_x_27920) ;  /* 0x000002b000007947 */ /* 0x000fea0003800000 */
.L_x_27937:
        /* <DEDUP_REMOVED lines=14> */
.L_x_27951:
[----:B------:R-:W-:Y:S05]  /*3d30*/  BSYNC B0 ;  /* 0x0000000000007941 */ /* 0x000fea0003800000 */
.L_x_27950:
[----:B------:R-:W-:-:S04]  /*3d40*/  FMUL.FTZ R0, R0, 1 ;  /* 0x3f80000000007820 */ /* 0x000fc80000410000 */
[----:B------:R0:W3:Y:S01]  /*3d50*/  F2F.F64.F32 R16, R0 ;  /* 0x0000000000107310 */ /* 0x0000e20000201800 */
[----:B------:R-:W-:Y:S05]  /*3d60*/  BRA `(.L_x_27920) ;  /* 0x0000019000007947 */ /* 0x000fea0003800000 */
.L_x_27925:
        /* <DEDUP_REMOVED lines=20> */
.L_x_27949:
[----:B------:R-:W3:Y:S02]  /*3eb0*/  LDG.E.64 R16, [R4.64] ;  /* 0x0000002404107981 */ /* 0x000ee4000c1e1b00 */
[----:B---3--:R-:W0:Y:S01]  /*3ec0*/  I2F.F64.U64 R16, R16 ;  /* 0x0000001000107312 */ /* 0x008e220000301800 */
[----:B------:R-:W-:Y:S05]  /*3ed0*/  BRA `(.L_x_27920) ;  /* 0x0000002000007947 */ /* 0x000fea0003800000 */
.L_x_27948:
[----:B------:R-:W3:Y:S02]  /*3ee0*/  LDG.E R4, [R4.64] ;  /* 0x0000002404047981 */ /* 0x000ee4000c1e1900 */
[----:B---3--:R0:W3:Y:S02]  /*3ef0*/  I2F.F64.U32 R16, R4 ;  /* 0x0000000400107312 */ /* 0x0080e40000201800 */
.L_x_27920:
[----:B------:R-:W-:Y:S05]  /*3f00*/  BSYNC B6 ;  /* 0x0000000000067941 */ /* 0x000fea0003800000 */
.L_x_27919:
[----:B------:R-:W4:Y:S01]  /*3f10*/  S2R R22, SR_TID.X ;  /* 0x0000000000167919 */ /* 0x000f220000002100 */
[----:B------:R-:W-:Y:S01]  /*3f20*/  BSSY B0, `(.L_x_27952) ;  /* 0x0000032000007945 */ /* 0x000fe20003800000 */
[----:B----4-:R-:W-:-:S13]  /*3f30*/  ISETP.GE.AND P0, PT, R22, R19, PT ;  /* 0x000000131600720c */ /* 0x010fda0003f06270 */
[----:B------:R-:W-:Y:S05]  /*3f40*/  @P0 BRA `(.L_x_27953) ;  /* 0x000002f000000947 */ /* 0x000fea0003800000 */
[C---:B0----5:R-:W-:Y:S02]  /*3f50*/  FSETP.GEU.FTZ.AND P2, PT, R27.reuse, 4.1931471824645996094, PT ;  /* 0x40862e431b00780b */ /* 0x061fe40003f5e000 */
[----:B------:R-:W-:-:S13]  /*3f60*/  FSETP.GT.FTZ.AND P1, PT, R27, -3.1640625, PT ;  /* 0xc04a80001b00780b */ /* 0x000fda0003f34000 */
[----:B------:R-:W-:Y:S05]  /*3f70*/  @P1 BRA !P2, `(.L_x_27954) ;  /* 0x0000008000001947 */ /* 0x000fea0005000000 */
[C---:B------:R-:W-:Y:S01]  /*3f80*/  DADD R4, R26.reuse, R26 ;  /* 0x000000001a047229 */ /* 0x040fe2000000001a */
[----:B------:R-:W-:Y:S01]  /*3f90*/  IMAD.MOV.U32 R3, RZ, RZ, 0x3ff00000 ;  /* 0x3ff00000ff037424 */ /* 0x000fe200078e00ff */
[----:B------:R-:W-:Y:S02]  /*3fa0*/  ISETP.GE.AND P2, PT, R27, RZ, PT ;  /* 0x000000ff1b00720c */ /* 0x000fe40003f46270 */
[----:B------:R-:W0:Y:S02]  /*3fb0*/  DSETP.GTU.AND P1, PT, |R26|, +INF , PT ;  /* 0x7ff000001a00742a */ /* 0x000e240003f2c200 */
[----:B------:R-:W-:-:S04]  /*3fc0*/  FSEL R3, -R3, +QNAN , !P2 ;  /* 0x7ff0000003037808 */ /* 0x000fc80005000100 */
[----:B0-----:R-:W-:Y:S02]  /*3fd0*/  FSEL R4, R4, RZ, P1 ;  /* 0x000000ff04047208 */ /* 0x001fe40000800000 */
[----:B------:R-:W-:Y:S01]  /*3fe0*/  FSEL R5, R5, R3, P1 ;  /* 0x0000000305057208 */ /* 0x000fe20000800000 */
[----:B------:R-:W-:Y:S05]  /*3ff0*/  BRA `(.L_x_27953) ;  /* 0x0000024000007947 */ /* 0x000fea0003800000 */
.L_x_27954:
[----:B------:R-:W-:Y:S02]  /*4000*/  IMAD.MOV.U32 R6, RZ, RZ, 0x652b82fe ;  /* 0x652b82feff067424 */ /* 0x000fe400078e00ff */
[----:B------:R-:W-:Y:S02]  /*4010*/  IMAD.MOV.U32 R7, RZ, RZ, 0x3ff71547 ;  /* 0x3ff71547ff077424 */ /* 0x000fe400078e00ff */
[----:B------:R-:W-:-:S04]  /*4020*/  IMAD.SHL.U32 R0, R27, 0x2, RZ ;  /* 0x000000021b007824 */ /* 0x000fc800078e00ff */
[----:B------:R-:W0:Y:S01]  /*4030*/  DFMA R6, R26, R6, 6.75539944105574400000e+15 ;  /* 0x433800001a06742b */ /* 0x000e220000000006 */
[C---:B------:R-:W-:Y:S02]  /*4040*/  ISETP.GE.U32.AND P1, PT, R0.reuse, 0x7fb3e647, PT ;  /* 0x7fb3e6470000780c */ /* 0x040fe40003f26070 */
[----:B------:R-:W-:-:S03]  /*4050*/  ISETP.NE.AND P2, PT, R0, RZ, PT ;  /* 0x000000ff0000720c */ /* 0x000fc60003f45270 */
[----:B0-----:R0:W4:-:S04]  /*4060*/  DADD R4, R6, -6.75539944105574400000e+15 ;  /* 0xc338000006047429 */ /* 0x0011080000000000 */
[----:B0-----:R-:W-:Y:S02]  /*4070*/  SEL R6, R6, RZ, P1 ;  /* 0x000000ff06067207 */ /* 0x001fe40000800000 */
[----:B----4-:R-:W0:Y:S02]  /*4080*/  DFMA R8, R4, c[0x2][0x0], R26 ;  /* 0x0080000004087a2b */ /* 0x010e24000000001a */
[----:B------:R-:W-:-:S04]  /*4090*/  IADD3 R7, R6, -0x1, RZ ;  /* 0xffffffff06077810 */ /* 0x000fc80007ffe0ff */
[----:B0-----:R0:W4:Y:S02]  /*40a0*/  DFMA R4, R4, c[0x2][0x8], R8 ;  /* 0x0080020004047a2b */ /* 0x0011240000000008 */
[----:B0-----:R-:W-:Y:S02]  /*40b0*/  IMAD.MOV.U32 R8, RZ, RZ, 0x6acd15b6 ;  /* 0x6acd15b6ff087424 */ /* 0x001fe400078e00ff */
[----:B------:R-:W-:-:S06]  /*40c0*/  IMAD.MOV.U32 R9, RZ, RZ, 0x3e21f407 ;  /* 0x3e21f407ff097424 */ /* 0x000fcc00078e00ff */
[----:B----4-:R-:W-:Y:S02]  /*40d0*/  FSEL R4, R26, R4, !P1 ;  /* 0x000000041a047208 */ /* 0x010fe40004800000 */
        /* <DEDUP_REMOVED lines=8> */
[----:B0-----:R-:W0:-:S06]  /*4160*/  DFMA R8, R4, R8, c[0x2][0x28] ;  /* 0x00800a000408762b */ /* 0x001e0c0000000008 */
[----:B0-----:R-:W0:-:S06]  /*4170*/  DFMA R8, R4, R8, c[0x2][0x30] ;  /* 0x00800c000408762b */ /* 0x001e0c0000000008 */
[----:B0-----:R-:W0:-:S06]  /*4180*/  DFMA R8, R4, R8, c[0x2][0x38] ;  /* 0x00800e000408762b */ /* 0x001e0c0000000008 */
[----:B0-----:R-:W0:-:S06]  /*4190*/  DFMA R8, R4, R8, c[0x2][0x40] ;  /* 0x008010000408762b */ /* 0x001e0c0000000008 */
[----:B0-----:R-:W0:-:S06]  /*41a0*/  DFMA R8, R4, R8, c[0x2][0x48] ;  /* 0x008012000408762b */ /* 0x001e0c0000000008 */
[----:B0-----:R-:W0:-:S06]  /*41b0*/  DFMA R8, R4, R8, c[0x2][0x50] ;  /* 0x008014000408762b */ /* 0x001e0c0000000008 */
[----:B0-----:R-:W0:-:S06]  /*41c0*/  DFMA R8, R4, R8, 0.5 ;  /* 0x3fe000000408742b */ /* 0x001e0c0000000008 */
[----:B0-----:R-:W0:-:S04]  /*41d0*/  DMUL R10, R4, R8 ;  /* 0x00000008040a7228 */ /* 0x001e080000000000 */
[----:B------:R-:W-:-:S04]  /*41e0*/  DADD R8, R6, -1 ;  /* 0xbff0000006087429 */ /* 0x000fc80000000000 */
[----:B0-----:R-:W0:-:S06]  /*41f0*/  DFMA R10, R4, R10, R4 ;  /* 0x0000000a040a722b */ /* 0x001e0c0000000004 */
[----:B0-----:R-:W0:-:S06]  /*4200*/  DFMA R8, R10, R6, R8 ;  /* 0x000000060a08722b */ /* 0x001e0c0000000008 */
[----:B0-----:R-:W0:-:S10]  /*4210*/  DADD R6, R8, R8 ;  /* 0x0000000008067229 */ /* 0x001e140000000008 */
[----:B0-----:R-:W-:Y:S02]  /*4220*/  @P2 FSEL R4, R6, R8, !P1 ;  /* 0x0000000806042208 */ /* 0x001fe40004800000 */
[----:B------:R-:W-:Y:S02]  /*4230*/  @P2 FSEL R5, R7, R9, !P1 ;  /* 0x0000000907052208 */ /* 0x000fe40004800000 */
.L_x_27953:
[----:B------:R-:W-:Y:S05]  /*4240*/  BSYNC B0 ;  /* 0x0000000000007941 */ /* 0x000fea0003800000 */
.L_x_27952:
[----:B0----5:R-:W-:Y:S01]  /*4250*/  IADD3 R26, R22, 0x80, RZ ;  /* 0x00000080161a7810 */ /* 0x021fe20007ffe0ff */
[----:B------:R-:W-:Y:S03]  /*4260*/  BSSY B0, `(.L_x_27955) ;  /* 0x0000034000007945 */ /* 0x000fe60003800000 */
[----:B------:R-:W-:-:S13]  /*4270*/  ISETP.GE.AND P1, PT, R26, R19, PT ;  /* 0x000000131a00720c */ /* 0x000fda0003f26270 */
[----:B------:R-:W-:Y:S05]  /*4280*/  @P1 BRA `(.L_x_27956) ;  /* 0x0000031000001947 */ /* 0x000fea0003800000 */
[C---:B-1----:R-:W-:Y:S02]  /*4290*/  FSETP.GEU.FTZ.AND P2, PT, R29.reuse, 4.1931471824645996094, PT ;  /* 0x40862e431d00780b */ /* 0x042fe40003f5e000 */
        /* <DEDUP_REMOVED lines=10> */
.L_x_27957:
        /* <DEDUP_REMOVED lines=38> */
.L_x_27956:
[----:B------:R-:W-:Y:S05]  /*45a0*/  BSYNC B0 ;  /* 0x0000000000007941 */ /* 0x000fea0003800000 */
.L_x_27955:
[----:B------:R-:W-:Y:S01]  /*45b0*/  IADD3 R0, R22, 0x100, RZ ;  /* 0x0000010016007810 */ /* 0x000fe20007ffe0ff */
[----:B------:R-:W-:Y:S03]  /*45c0*/  BSSY B0, `(.L_x_27958) ;  /* 0x0000034000007945 */ /* 0x000fe60003800000 */
[----:B------:R-:W-:-:S13]  /*45d0*/  ISETP.GE.AND P1, PT, R0, R19, PT ;  /* 0x000000130000720c */ /* 0x000fda0003f26270 */
[----:B------:R-:W-:Y:S05]  /*45e0*/  @P1 BRA `(.L_x_27959) ;  /* 0x0000031000001947 */ /* 0x000fea0003800000 */
[C---:B--2---:R-:W-:Y:S02]  /*45f0*/  FSETP.GEU.FTZ.AND P2, PT, R25.reuse, 4.1931471824645996094, PT ;  /* 0x40862e431900780b */ /* 0x044fe40003f5e000 */
[----:B------:R-:W-:-:S13]  /*4600*/  FSETP.GT.FTZ.AND P1, PT, R25, -3.1640625, PT ;  /* 0xc04a80001900780b */ /* 0x000fda0003f34000 */
[----:B------:R-:W-:Y:S05]  /*4610*/  @P1 BRA !P2, `(.L_x_27960) ;  /* 0x0000008000001947 */ /* 0x000fea0005000000 */
[C---:B------:R-:W-:Y:S01]  /*4620*/  DADD R6, R24.reuse, R24 ;  /* 0x0000000018067229 */ /* 0x040fe20000000018 */
[----:B------:R-:W-:Y:S01]  /*4630*/  IMAD.MOV.U32 R0, RZ, RZ, 0x3ff00000 ;  /* 0x3ff00000ff007424 */ /* 0x000fe200078e00ff */
[----:B------:R-:W-:Y:S02]  /*4640*/  ISETP.GE.AND P2, PT, R25, RZ, PT ;  /* 0x000000ff1900720c */ /* 0x000fe40003f46270 */
[----:B------:R0:W2:Y:S02]  /*4650*/  DSETP.GTU.AND P1, PT, |R24|, +INF , PT ;  /* 0x7ff000001800742a */ /* 0x0000a40003f2c200 */
[----:B0-----:R-:W-:-:S04]  /*4660*/  FSEL R25, -R0, +QNAN , !P2 ;  /* 0x7ff0000000197808 */ /* 0x001fc80005000100 */
[----:B--2---:R-:W-:Y:S02]  /*4670*/  FSEL R24, R6, RZ, P1 ;  /* 0x000000ff06187208 */ /* 0x004fe40000800000 */
[----:B------:R-:W-:Y:S01]  /*4680*/  FSEL R25, R7, R25, P1 ;  /* 0x0000001907197208 */ /* 0x000fe20000800000 */
[----:B------:R-:W-:Y:S05]  /*4690*/  BRA `(.L_x_27959) ;  /* 0x0000026000007947 */ /* 0x000fea0003800000 */
.L_x_27960:
[----:B------:R-:W-:Y:S02]  /*46a0*/  IMAD.MOV.U32 R8, RZ, RZ, 0x652b82fe ;  /* 0x652b82feff087424 */ /* 0x000fe400078e00ff */
[----:B------:R-:W-:Y:S02]  /*46b0*/  IMAD.MOV.U32 R9, RZ, RZ, 0x3ff71547 ;  /* 0x3ff71547ff097424 */ /* 0x000fe400078e00ff */
[----:B------:R-:W-:-:S04]  /*46c0*/  IMAD.SHL.U32 R0, R25, 0x2, RZ ;  /* 0x0000000219007824 */ /* 0x000fc800078e00ff */
[----:B------:R-:W0:Y:S01]  /*46d0*/  DFMA R8, R24, R8, 6.75539944105574400000e+15 ;  /* 0x433800001808742b */ /* 0x000e220000000008 */
[C---:B------:R-:W-:Y:S02]  /*46e0*/  ISETP.GE.U32.AND P1, PT, R0.reuse, 0x7fb3e647, PT ;  /* 0x7fb3e6470000780c */ /* 0x040fe40003f26070 */
[----:B------:R-:W-:-:S03]  /*46f0*/  ISETP.NE.AND P2, PT, R0, RZ, PT ;  /* 0x000000ff0000720c */ /* 0x000fc60003f45270 */
[----:B0-----:R0:W2:-:S04]  /*4700*/  DADD R6, R8, -6.75539944105574400000e+15 ;  /* 0xc338000008067429 */ /* 0x0010880000000000 */
[----:B0-----:R-:W-:Y:S02]  /*4710*/  SEL R8, R8, RZ, P1 ;  /* 0x000000ff08087207 */ /* 0x001fe40000800000 */
[----:B--2---:R-:W0:Y:S02]  /*4720*/  DFMA R10, R6, c[0x2][0x0], R24 ;  /* 0x00800000060a7a2b */ /* 0x004e240000000018 */
[----:B------:R-:W-:-:S04]  /*4730*/  IADD3 R9, R8, -0x1, RZ ;  /* 0xffffffff08097810 */ /* 0x000fc80007ffe0ff */
[----:B0-----:R0:W2:Y:S02]  /*4740*/  DFMA R6, R6, c[0x2][0x8], R10 ;  /* 0x0080020006067a2b */ /* 0x0010a4000000000a */
[----:B0-----:R-:W-:Y:S02]  /*4750*/  IMAD.MOV.U32 R10, RZ, RZ, 0x6acd15b6 ;  /* 0x6acd15b6ff0a7424 */ /* 0x001fe400078e00ff */
[----:B------:R-:W-:-:S06]  /*4760*/  IMAD.MOV.U32 R11, RZ, RZ, 0x3e21f407 ;  /* 0x3e21f407ff0b7424 */ /* 0x000fcc00078e00ff */
[----:B--2---:R-:W-:Y:S02]  /*4770*/  FSEL R24, R24, R6, !P1 ;  /* 0x0000000618187208 */ /* 0x004fe40004800000 */
        /* <DEDUP_REMOVED lines=24> */
.L_x_27959:
[----:B------:R-:W-:Y:S05]  /*4900*/  BSYNC B0 ;  /* 0x0000000000007941 */ /* 0x000fea0003800000 */
.L_x_27958:
[----:B------:R-:W-:Y:S01]  /*4910*/  IADD3 R0, R22, 0x180, RZ ;  /* 0x0000018016007810 */ /* 0x000fe20007ffe0ff */
[----:B------:R-:W-:Y:S03]  /*4920*/  BSSY B0, `(.L_x_27961) ;  /* 0x0000034000007945 */ /* 0x000fe60003800000 */
[----:B------:R-:W-:-:S13]  /*4930*/  ISETP.GE.AND P1, PT, R0, R19, PT ;  /* 0x000000130000720c */ /* 0x000fda0003f26270 */
[----:B------:R-:W-:Y:S05]  /*4940*/  @P1 BRA `(.L_x_27962) ;  /* 0x0000031000001947 */ /* 0x000fea0003800000 */
[C---:B---3--:R-:W-:Y:S02]  /*4950*/  FSETP.GEU.FTZ.AND P2, PT, R17.reuse, 4.1931471824645996094, PT ;  /* 0x40862e431100780b */ /* 0x048fe40003f5e000 */
[----:B------:R-:W-:-:S13]  /*4960*/  FSETP.GT.FTZ.AND P1, PT, R17, -3.1640625, PT ;  /* 0xc04a80001100780b */ /* 0x000fda0003f34000 */
[----:B------:R-:W-:Y:S05]  /*4970*/  @P1 BRA !P2, `(.L_x_27963) ;  /* 0x0000008000001947 */ /* 0x000fea0005000000 */
[C---:B------:R-:W-:Y:S01]  /*4980*/  DADD R6, R16.reuse, R16 ;  /* 0x0000000010067229 */ /* 0x040fe20000000010 */
[----:B------:R-:W-:Y:S01]  /*4990*/  IMAD.MOV.U32 R0, RZ, RZ, 0x3ff00000 ;  /* 0x3ff00000ff007424 */ /* 0x000fe200078e00ff */
[----:B------:R-:W-:Y:S02]  /*49a0*/  ISETP.GE.AND P2, PT, R17, RZ, PT ;  /* 0x000000ff1100720c */ /* 0x000fe40003f46270 */
[----:B------:R0:W3:Y:S02]  /*49b0*/  DSETP.GTU.AND P1, PT, |R16|, +INF , PT ;  /* 0x7ff000001000742a */ /* 0x0000e40003f2c200 */
[----:B0-----:R-:W-:-:S04]  /*49c0*/  FSEL R17, -R0, +QNAN , !P2 ;  /* 0x7ff0000000117808 */ /* 0x001fc80005000100 */
[----:B---3--:R-:W-:Y:S02]  /*49d0*/  FSEL R16, R6, RZ, P1 ;  /* 0x000000ff06107208 */ /* 0x008fe40000800000 */
[----:B------:R-:W-:Y:S01]  /*49e0*/  FSEL R17, R7, R17, P1 ;  /* 0x0000001107117208 */ /* 0x000fe20000800000 */
[----:B------:R-:W-:Y:S05]  /*49f0*/  BRA `(.L_x_27962) ;  /* 0x0000026000007947 */ /* 0x000fea0003800000 */
.L_x_27963:
[----:B------:R-:W-:Y:S02]  /*4a00*/  IMAD.MOV.U32 R8, RZ, RZ, 0x652b82fe ;  /* 0x652b82feff087424 */ /* 0x000fe400078e00ff */
[----:B------:R-:W-:Y:S02]  /*4a10*/  IMAD.MOV.U32 R9, RZ, RZ, 0x3ff71547 ;  /* 0x3ff71547ff097424 */ /* 0x000fe400078e00ff */
[----:B------:R-:W-:-:S04]  /*4a20*/  IMAD.SHL.U32 R0, R17, 0x2, RZ ;  /* 0x0000000211007824 */ /* 0x000fc800078e00ff */
[----:B------:R-:W0:Y:S01]  /*4a30*/  DFMA R8, R16, R8, 6.75539944105574400000e+15 ;  /* 0x433800001008742b */ /* 0x000e220000000008 */
[C---:B------:R-:W-:Y:S02]  /*4a40*/  ISETP.GE.U32.AND P1, PT, R0.reuse, 0x7fb3e647, PT ;  /* 0x7fb3e6470000780c */ /* 0x040fe40003f26070 */
[----:B------:R-:W-:-:S03]  /*4a50*/  ISETP.NE.AND P2, PT, R0, RZ, PT ;  /* 0x000000ff0000720c */ /* 0x000fc60003f45270 */
[----:B0-----:R0:W3:-:S04]  /*4a60*/  DADD R6, R8, -6.75539944105574400000e+15 ;  /* 0xc338000008067429 */ /* 0x0010c80000000000 */
[----:B0-----:R-:W-:Y:S02]  /*4a70*/  SEL R8, R8, RZ, P1 ;  /* 0x000000ff08087207 */ /* 0x001fe40000800000 */
[----:B---3--:R-:W0:Y:S02]  /*4a80*/  DFMA R10, R6, c[0x2][0x0], R16 ;  /* 0x00800000060a7a2b */ /* 0x008e240000000010 */
[----:B------:R-:W-:-:S04]  /*4a90*/  IADD3 R9, R8, -0x1, RZ ;  /* 0xffffffff08097810 */ /* 0x000fc80007ffe0ff */
[----:B0-----:R0:W3:Y:S02]  /*4aa0*/  DFMA R6, R6, c[0x2][0x8], R10 ;  /* 0x0080020006067a2b */ /* 0x0010e4000000000a */
[----:B0-----:R-:W-:Y:S02]  /*4ab0*/  IMAD.MOV.U32 R10, RZ, RZ, 0x6acd15b6 ;  /* 0x6acd15b6ff0a7424 */ /* 0x001fe400078e00ff */
[----:B------:R-:W-:-:S06]  /*4ac0*/  IMAD.MOV.U32 R11, RZ, RZ, 0x3e21f407 ;  /* 0x3e21f407ff0b7424 */ /* 0x000fcc00078e00ff */
[----:B---3--:R-:W-:Y:S02]  /*4ad0*/  FSEL R16, R16, R6, !P1 ;  /* 0x0000000610107208 */ /* 0x008fe40004800000 */
        /* <DEDUP_REMOVED lines=24> */
.L_x_27962:
[----:B------:R-:W-:Y:S05]  /*4c60*/  BSYNC B0 ;  /* 0x0000000000007941 */ /* 0x000fea0003800000 */
.L_x_27961:
[----:B------:R-:W0:Y:S01]  /*4c70*/  LDC.U8 R18, c[0x0][0x184] ;  /* 0x00006100ff127b82 */ /* 0x000e220000000000 */
        /* <DEDUP_REMOVED lines=21> */
.L_x_27969:
[----:B------:R-:W0:Y:S01]  /*4dd0*/  F2I.S64.F64.TRUNC R4, R4 ;  /* 0x0000000400047311 */ /* 0x000e22000030d900 */
[----:B------:R-:W-:Y:S02]  /*4de0*/  IMAD.MOV.U32 R22, RZ, RZ, R26 ;  /* 0x000000ffff167224 */ /* 0x000fe400078e001a */
[----:B0-----:R-:W-:-:S05]  /*4df0*/  IMAD.MOV.U32 R3, RZ, RZ, R4 ;  /* 0x000000ffff037224 */ /* 0x001fca00078e0004 */
[----:B------:R0:W-:Y:S01]  /*4e00*/  STG.E.U8 [R8.64], R3 ;  /* 0x0000000308007986 */ /* 0x0001e2000c101124 */
[----:B------:R-:W-:Y:S05]  /*4e10*/  BRA `(.L_x_27965) ;  /* 0x00000ff000007947 */ /* 0x000fea0003800000 */
.L_x_27968:
        /* <DEDUP_REMOVED lines=10> */
.L_x_27972:
[----:B------:R-:W0:Y:S01]  /*4ec0*/  F2I.F64.TRUNC R5, R4 ;  /* 0x0000000400057311 */ /* 0x000e22000030d100 */
[----:B------:R-:W-:Y:S01]  /*4ed0*/  IMAD.MOV.U32 R22, RZ, RZ, R26 ;  /* 0x000000ffff167224 */ /* 0x000fe200078e001a */
[----:B0-----:R0:W-:Y:S01]  /*4ee0*/  STG.E [R8.64], R5 ;  /* 0x0000000508007986 */ /* 0x0011e2000c101924 */
[----:B------:R-:W-:Y:S05]  /*4ef0*/  BRA `(.L_x_27965) ;  /* 0x00000f1000007947 */ /* 0x000fea0003800000 */
.L_x_27971:
[----:B------:R-:W0:Y:S01]  /*4f00*/  F2I.F64.TRUNC R5, R4 ;  /* 0x0000000400057311 */ /* 0x000e22000030d100 */
[----:B------:R-:W-:Y:S01]  /*4f10*/  IMAD.MOV.U32 R22, RZ, RZ, R26 ;  /* 0x000000ffff167224 */ /* 0x000fe200078e001a */
[----:B0-----:R0:W-:Y:S01]  /*4f20*/  STG.E.U16 [R8.64], R5 ;  /* 0x0000000508007986 */ /* 0x0011e2000c101524 */
[----:B------:R-:W-:Y:S05]  /*4f30*/  BRA `(.L_x_27965) ;  /* 0x00000ed000007947 */ /* 0x000fea0003800000 */
.L_x_27967:
        /* <DEDUP_REMOVED lines=12> */
.L_x_27974:
[----:B------:R-:W0:Y:S01]  /*5000*/  F2F.F32.F64 R0, R4 ;  /* 0x0000000400007310 */ /* 0x000e220000301000 */
[----:B------:R-:W0:Y:S01]  /*5010*/  DSETP.GEU.AND P0, PT, |R4|, c[0x2][0x58], PT ;  /* 0x008016000400762a */ /* 0x000e220003f0e200 */
[----:B------:R-:W-:-:S13]  /*5020*/  IMAD.MOV.U32 R22, RZ, RZ, R26 ;  /* 0x000000ffff167224 */ /* 0x000fda00078e001a */
[----:B0-----:R-:W-:-:S05]  /*5030*/  @!P0 FMUL R0, R0, 1.175494350822287508e-38 ;  /* 0x0080000000008820 */ /* 0x001fca0000400000 */
[----:B------:R-:W-:-:S05]  /*5040*/  F2FP.PACK_AB R0, RZ, R0 ;  /* 0x00000000ff00723e */ /* 0x000fca00000000ff */
[----:B------:R0:W-:Y:S01]  /*5050*/  STG.E.U16 [R8.64], R0 ;  /* 0x0000000008007986 */ /* 0x0001e2000c101524 */
[----:B------:R-:W-:Y:S05]  /*5060*/  BRA `(.L_x_27965) ;  /* 0x00000da000007947 */ /* 0x000fea0003800000 */
.L_x_27973:
        /* <DEDUP_REMOVED lines=13> */
.L_x_27976:
        /* <DEDUP_REMOVED lines=8> */
.L_x_27975:
[----:B------:R0:W-:Y:S01]  /*51c0*/  STG.E.64 [R8.64], R4 ;  /* 0x0000000408007986 */ /* 0x0001e2000c101b24 */
[----:B------:R-:W-:Y:S01]  /*51d0*/  IMAD.MOV.U32 R22, RZ, RZ, R26 ;  /* 0x000000ffff167224 */ /* 0x000fe200078e001a */
[----:B------:R-:W-:Y:S05]  /*51e0*/  BRA `(.L_x_27965) ;  /* 0x00000c2000007947 */ /* 0x000fea0003800000 */
.L_x_27966:
        /* <DEDUP_REMOVED lines=13> */
.L_x_27979:
[----:B------:R-:W-:Y:S01]  /*52c0*/  CS2R R6, SRZ ;  /* 0x0000000000067805 */ /* 0x000fe2000001ff00 */
[----:B------:R-:W-:-:S04]  /*52d0*/  IMAD.MOV.U32 R22, RZ, RZ, R26 ;  /* 0x000000ffff167224 */ /* 0x000fc800078e001a */
[----:B------:R0:W-:Y:S01]  /*52e0*/  STG.E.128 [R8.64], R4 ;  /* 0x0000000408007986 */ /* 0x0001e2000c101d24 */
[----:B------:R-:W-:Y:S05]  /*52f0*/  BRA `(.L_x_27965) ;  /* 0x00000b1000007947 */ /* 0x000fea0003800000 */
.L_x_27978:
        /* <DEDUP_REMOVED lines=23> */
.L_x_27983:
[----:B------:R-:W-:Y:S05]  /*5470*/  BSYNC B0 ;  /* 0x0000000000007941 */ /* 0x000fea0003800000 */
.L_x_27982:
[----:B------:R-:W-:Y:S01]  /*5480*/  LOP3.LUT R7, R0, R7, RZ, 0xfc, !PT ;  /* 0x0000000700077212 */ /* 0x000fe200078efcff */
[----:B------:R-:W-:-:S04]  /*5490*/  IMAD.MOV.U32 R22, RZ, RZ, R26 ;  /* 0x000000ffff167224 */ /* 0x000fc800078e001a */
[----:B------:R0:W-:Y:S01]  /*54a0*/  STG.E.U8 [R8.64], R7 ;  /* 0x0000000708007986 */ /* 0x0001e2000c101124 */
[----:B------:R-:W-:Y:S05]  /*54b0*/  BRA `(.L_x_27965) ;  /* 0x0000095000007947 */ /* 0x000fea0003800000 */
.L_x_27981:
        /* <DEDUP_REMOVED lines=15> */
.L_x_27985:
[----:B------:R-:W-:Y:S01]  /*55b0*/  IMAD.MOV.U32 R0, RZ, RZ, 0x7f ;  /* 0x0000007fff007424 */ /* 0x000fe200078e00ff */
[----:B------:R-:W-:-:S04]  /*55c0*/  ISETP.GT.U32.AND P0, PT, R3, 0x7f800000, PT ;  /* 0x7f8000000300780c */ /* 0x000fc80003f04070 */
[----:B------:R-:W-:-:S04]  /*55d0*/  SEL R0, R0, 0x7c, P0 ;  /* 0x0000007c00007807 */ /* 0x000fc80000000000 */
.L_x_27986:
[----:B------:R-:W-:Y:S05]  /*55e0*/  BSYNC B0 ;  /* 0x0000000000007941 */ /* 0x000fea0003800000 */
.L_x_27984:
[----:B------:R-:W-:Y:S01]  /*55f0*/  LOP3.LUT R3, R7, 0x80000000, RZ, 0xc0, !PT ;  /* 0x8000000007037812 */ /* 0x000fe200078ec0ff */
[----:B------:R-:W-:-:S03]  /*5600*/  IMAD.MOV.U32 R22, RZ, RZ, R26 ;  /* 0x000000ffff167224 */ /* 0x000fc600078e001a */
[----:B------:R-:W-:-:S04]  /*5610*/  SHF.R.U32.HI R3, RZ, 0x18, R3 ;  /* 0x00000018ff037819 */ /* 0x000fc80000011603 */
[----:B------:R-:W-:-:S05]  /*5620*/  LOP3.LUT R3, R0, R3, RZ, 0xfc, !PT ;  /* 0x0000000300037212 */ /* 0x000fca00078efcff */
[----:B------:R0:W-:Y:S01]  /*5630*/  STG.E.U8 [R8.64], R3 ;  /* 0x0000000308007986 */ /* 0x0001e2000c101124 */
[----:B------:R-:W-:Y:S05]  /*5640*/  BRA `(.L_x_27965) ;  /* 0x000007c000007947 */ /* 0x000fea0003800000 */
.L_x_27980:
[----:B------:R-:W0:Y:S01]  /*5650*/  F2F.F32.F64 R0, R4 ;  /* 0x0000000400007310 */ /* 0x000e220000301000 */
[----:B------:R-:W0:Y:S01]  /*5660*/  DSETP.GEU.AND P0, PT, |R4|, c[0x2][0x58], PT ;  /* 0x008016000400762a */ /* 0x000e220003f0e200 */
[----:B------:R-:W-:-:S13]  /*5670*/  IMAD.MOV.U32 R22, RZ, RZ, R26 ;  /* 0x000000ffff167224 */ /* 0x000fda00078e001a */
[----:B0-----:R-:W-:-:S05]  /*5680*/  @!P0 FMUL R0, R0, 1.175494350822287508e-38 ;  /* 0x0080000000008820 */ /* 0x001fca0000400000 */
[----:B------:R-:W-:-:S05]  /*5690*/  F2FP.BF16.PACK_AB R0, RZ, R0 ;  /* 0x00000000ff00723e */ /* 0x000fca00000010ff */
[----:B------:R0:W-:Y:S01]  /*56a0*/  STG.E.U16 [R8.64], R0 ;  /* 0x0000000008007986 */ /* 0x0001e2000c101524 */
[----:B------:R-:W-:Y:S05]  /*56b0*/  BRA `(.L_x_27965) ;  /* 0x0000075000007947 */ /* 0x000fea0003800000 */
.L_x_27977:
        /* <DEDUP_REMOVED lines=12> */
.L_x_27989:
        /* <DEDUP_REMOVED lines=19> */
.L_x_27992:
[----:B------:R-:W-:-:S04]  /*58b0*/  LOP3.LUT R0, R7, 0x80000000, RZ, 0xc0, !PT ;  /* 0x8000000007007812 */ /* 0x000fc800078ec0ff */
[----:B------:R-:W-:-:S04]  /*58c0*/  SHF.R.U32.HI R0, RZ, 0x18, R0 ;  /* 0x00000018ff007819 */ /* 0x000fc80000011600 */
[----:B------:R-:W-:Y:S02]  /*58d0*/  LOP3.LUT R0, R3, R0, RZ, 0xfc, !PT ;  /* 0x0000000003007212 */ /* 0x000fe400078efcff */
.L_x_27991:
[----:B------:R-:W-:Y:S05]  /*58e0*/  BSYNC B0 ;  /* 0x0000000000007941 */ /* 0x000fea0003800000 */
.L_x_27990:
[----:B------:R0:W-:Y:S01]  /*58f0*/  STG.E.U8 [R8.64], R0 ;  /* 0x0000000008007986 */ /* 0x0001e2000c101124 */
[----:B------:R-:W-:Y:S01]  /*5900*/  IMAD.MOV.U32 R22, RZ, RZ, R26 ;  /* 0x000000ffff167224 */ /* 0x000fe200078e001a */
[----:B------:R-:W-:Y:S05]  /*5910*/  BRA `(.L_x_27965) ;  /* 0x000004f000007947 */ /* 0x000fea0003800000 */
.L_x_27988:
        /* <DEDUP_REMOVED lines=19> */
.L_x_27995:
[----:B------:R-:W-:-:S04]  /*5a50*/  LOP3.LUT R0, R7, 0x80000000, RZ, 0xc0, !PT ;  /* 0x8000000007007812 */ /* 0x000fc800078ec0ff */
[----:B------:R-:W-:-:S04]  /*5a60*/  SHF.R.U32.HI R0, RZ, 0x18, R0 ;  /* 0x00000018ff007819 */ /* 0x000fc80000011600 */
[----:B------:R-:W-:Y:S02]  /*5a70*/  LOP3.LUT R0, R3, R0, RZ, 0xfc, !PT ;  /* 0x0000000003007212 */ /* 0x000fe400078efcff */
.L_x_27994:
[----:B------:R-:W-:Y:S05]  /*5a80*/  BSYNC B0 ;  /* 0x0000000000007941 */ /* 0x000fea0003800000 */
.L_x_27993:
[----:B------:R0:W-:Y:S01]  /*5a90*/  STG.E.U8 [R8.64], R0 ;  /* 0x0000000008007986 */ /* 0x0001e2000c101124 */
[----:B------:R-:W-:Y:S01]  /*5aa0*/  IMAD.MOV.U32 R22, RZ, RZ, R26 ;  /* 0x000000ffff167224 */ /* 0x000fe200078e001a */
[----:B------:R-:W-:Y:S05]  /*5ab0*/  BRA `(.L_x_27965) ;  /* 0x0000035000007947 */ /* 0x000fea0003800000 */
.L_x_27987:
        /* <DEDUP_REMOVED lines=25> */
.L_x_27970:
        /* <DEDUP_REMOVED lines=21> */
.L_x_27997:
[----:B------:R-:W0:Y:S01]  /*5da0*/  F2I.U64.F64.TRUNC R4, R4 ;  /* 0x0000000400047311 */ /* 0x000e22000030d800 */
[----:B------:R-:W-:Y:S01]  /*5db0*/  IMAD.MOV.U32 R22, RZ, RZ, R26 ;  /* 0x000000ffff167224 */ /* 0x000fe200078e001a */
[----:B0-----:R0:W-:Y:S01]  /*5dc0*/  STG.E.64 [R8.64], R4 ;  /* 0x0000000408007986 */ /* 0x0011e2000c101b24 */
[----:B------:R-:W-:Y:S05]  /*5dd0*/  BRA `(.L_x_27965) ;  /* 0x0000003000007947 */ /* 0x000fea0003800000 */
.L_x_27996:
[----:B------:R-:W0:Y:S01]  /*5de0*/  F2I.U32.F64.TRUNC R5, R4 ;  /* 0x0000000400057311 */ /* 0x000e22000030d000 */
[----:B------:R-:W-:Y:S01]  /*5df0*/  IMAD.MOV.U32 R22, RZ, RZ, R26 ;  /* 0x000000ffff167224 */ /* 0x000fe200078e001a */
[----:B0-----:R0:W-:Y:S06]  /*5e00*/  STG.E [R8.64], R5 ;  /* 0x0000000508007986 */ /* 0x0011ec000c101924 */
.L_x_27965:
[----:B------:R-:W-:Y:S05]  /*5e10*/  BSYNC B6 ;  /* 0x0000000000067941 */ /* 0x000fea0003800000 */
.L_x_27964:
        /* <DEDUP_REMOVED lines=22> */
.L_x_28003:
[----:B-1----:R-:W0:Y:S02]  /*5f80*/  F2I.S64.F64.TRUNC R28, R28 ;  /* 0x0000001c001c7311 */ /* 0x002e24000030d900 */
[----:B0-----:R-:W-:-:S05]  /*5f90*/  IMAD.MOV.U32 R3, RZ, RZ, R28 ;  /* 0x000000ffff037224 */ /* 0x001fca00078e001c */
[----:B------:R0:W-:Y:S01]  /*5fa0*/  STG.E.U8 [R4.64], R3 ;  /* 0x0000000304007986 */ /* 0x0001e2000c101124 */
[----:B------:R-:W-:Y:S05]  /*5fb0*/  BRA `(.L_x_28005) ;  /* 0x00000eb000007947 */ /* 0x000fea0003800000 */
.L_x_28002:
        /* <DEDUP_REMOVED lines=9> */
.L_x_28007:
[----:B-1----:R-:W0:Y:S02]  /*6050*/  F2I.F64.TRUNC R29, R28 ;  /* 0x0000001c001d7311 */ /* 0x002e24000030d100 */
[----:B0-----:R0:W-:Y:S01]  /*6060*/  STG.E [R4.64], R29 ;  /* 0x0000001d04007986 */ /* 0x0011e2000c101924 */
[----:B------:R-:W-:Y:S05]  /*6070*/  BRA `(.L_x_28005) ;  /* 0x00000df000007947 */ /* 0x000fea0003800000 */
.L_x_28006:
[----:B-1----:R-:W0:Y:S02]  /*6080*/  F2I.F64.TRUNC R29, R28 ;  /* 0x0000001c001d7311 */ /* 0x002e24000030d100 */
[----:B0-----:R0:W-:Y:S01]  /*6090*/  STG.E.U16 [R4.64], R29 ;  /* 0x0000001d04007986 */ /* 0x0011e2000c101524 */
[----:B------:R-:W-:Y:S05]  /*60a0*/  BRA `(.L_x_28005) ;  /* 0x00000dc000007947 */ /* 0x000fea0003800000 */
.L_x_28001:
        /* <DEDUP_REMOVED lines=11> */
.L_x_28009:
[----:B-1----:R-:W0:Y:S01]  /*6160*/  F2F.F32.F64 R0, R28 ;  /* 0x0000001c00007310 */ /* 0x002e220000301000 */
[----:B------:R-:W0:-:S14]  /*6170*/  DSETP.GEU.AND P0, PT, |R28|, c[0x2][0x58], PT ;  /* 0x008016001c00762a */ /* 0x000e1c0003f0e200 */
[----:B0-----:R-:W-:-:S05]  /*6180*/  @!P0 FMUL R0, R0, 1.175494350822287508e-38 ;  /* 0x0080000000008820 */ /* 0x001fca0000400000 */
[----:B------:R-:W-:-:S05]  /*6190*/  F2FP.PACK_AB R0, RZ, R0 ;  /* 0x00000000ff00723e */ /* 0x000fca00000000ff */
[----:B------:R0:W-:Y:S01]  /*61a0*/  STG.E.U16 [R4.64], R0 ;  /* 0x0000000004007986 */ /* 0x0001e2000c101524 */
[----:B------:R-:W-:Y:S05]  /*61b0*/  BRA `(.L_x_28005) ;  /* 0x00000cb000007947 */ /* 0x000fea0003800000 */
.L_x_28008:
        /* <DEDUP_REMOVED lines=12> */
.L_x_28011:
[----:B-1----:R-:W0:Y:S01]  /*6280*/  F2F.F32.F64 R0, R28 ;  /* 0x0000001c00007310 */ /* 0x002e220000301000 */
[----:B------:R-:W0:-:S14]  /*6290*/  DSETP.GEU.AND P0, PT, |R28|, c[0x2][0x58], PT ;  /* 0x008016001c00762a */ /* 0x000e1c0003f0e200 */
[----:B0-----:R-:W-:-:S05]  /*62a0*/  @!P0 FMUL R0, R0, 1.175494350822287508e-38 ;  /* 0x0080000000008820 */ /* 0x001fca0000400000 */
[----:B------:R-:W-:-:S04]  /*62b0*/  F2FP.PACK_AB R3, RZ, R0 ;  /* 0x00000000ff03723e */ /* 0x000fc800000000ff */
[----:B------:R-:W-:-:S05]  /*62c0*/  PRMT R3, R3, 0x5410, RZ ;  /* 0x0000541003037816 */ /* 0x000fca00000000ff */
[----:B------:R0:W-:Y:S01]  /*62d0*/  STG.E [R4.64], R3 ;  /* 0x0000000304007986 */ /* 0x0001e2000c101924 */
[----:B------:R-:W-:Y:S05]  /*62e0*/  BRA `(.L_x_28005) ;  /* 0x00000b8000007947 */ /* 0x000fea0003800000 */
.L_x_28010:
[----:B-1----:R0:W-:Y:S01]  /*62f0*/  STG.E.64 [R4.64], R28 ;  /* 0x0000001c04007986 */ /* 0x0021e2000c101b24 */
[----:B------:R-:W-:Y:S05]  /*6300*/  BRA `(.L_x_28005) ;  /* 0x00000b6000007947 */ /* 0x000fea0003800000 */
.L_x_28000:
        /* <DEDUP_REMOVED lines=12> */
.L_x_28014:
[----:B------:R-:W-:-:S05]  /*63d0*/  CS2R R30, SRZ ;  /* 0x00000000001e7805 */ /* 0x000fca000001ff00 */
[----:B-1----:R0:W-:Y:S01]  /*63e0*/  STG.E.128 [R4.64], R28 ;  /* 0x0000001c04007986 */ /* 0x0021e2000c101d24 */
[----:B------:R-:W-:Y:S05]  /*63f0*/  BRA `(.L_x_28005) ;  /* 0x00000a7000007947 */ /* 0x000fea0003800000 */
.L_x_28013:
        /* <DEDUP_REMOVED lines=23> */
.L_x_28018:
[----:B------:R-:W-:Y:S05]  /*6570*/  BSYNC B0 ;  /* 0x0000000000007941 */ /* 0x000fea0003800000 */
.L_x_28017:
[----:B------:R-:W-:-:S05]  /*6580*/  LOP3.LUT R7, R0, R7, RZ, 0xfc, !PT ;  /* 0x0000000700077212 */ /* 0x000fca00078efcff */
[----:B------:R0:W-:Y:S01]  /*6590*/  STG.E.U8 [R4.64], R7 ;  /* 0x0000000704007986 */ /* 0x0001e2000c101124 */
[----:B------:R-:W-:Y:S05]  /*65a0*/  BRA `(.L_x_28005) ;  /* 0x000008c000007947 */ /* 0x000fea0003800000 */
.L_x_28016:
        /* <DEDUP_REMOVED lines=15> */
.L_x_28020:
[----:B------:R-:W-:Y:S01]  /*66a0*/  IMAD.MOV.U32 R0, RZ, RZ, 0x7f ;  /* 0x0000007fff007424 */ /* 0x000fe200078e00ff */
[----:B------:R-:W-:-:S04]  /*66b0*/  ISETP.GT.U32.AND P0, PT, R3, 0x7f800000, PT ;  /* 0x7f8000000300780c */ /* 0x000fc80003f04070 */
[----:B------:R-:W-:-:S04]  /*66c0*/  SEL R0, R0, 0x7c, P0 ;  /* 0x0000007c00007807 */ /* 0x000fc80000000000 */
.L_x_28021:
[----:B------:R-:W-:Y:S05]  /*66d0*/  BSYNC B0 ;  /* 0x0000000000007941 */ /* 0x000fea0003800000 */
.L_x_28019:
[----:B------:R-:W-:-:S04]  /*66e0*/  LOP3.LUT R3, R7, 0x80000000, RZ, 0xc0, !PT ;  /* 0x8000000007037812 */ /* 0x000fc800078ec0ff */
[----:B------:R-:W-:-:S04]  /*66f0*/  SHF.R.U32.HI R3, RZ, 0x18, R3 ;  /* 0x00000018ff037819 */ /* 0x000fc80000011603 */
[----:B------:R-:W-:-:S05]  /*6700*/  LOP3.LUT R3, R0, R3, RZ, 0xfc, !PT ;  /* 0x0000000300037212 */ /* 0x000fca00078efcff */
[----:B------:R0:W-:Y:S01]  /*6710*/  STG.E.U8 [R4.64], R3 ;  /* 0x0000000304007986 */ /* 0x0001e2000c101124 */
[----:B------:R-:W-:Y:S05]  /*6720*/  BRA `(.L_x_28005) ;  /* 0x0000074000007947 */ /* 0x000fea0003800000 */
.L_x_28015:
[----:B-1----:R-:W0:Y:S01]  /*6730*/  F2F.F32.F64 R0, R28 ;  /* 0x0000001c00007310 */ /* 0x002e220000301000 */
[----:B------:R-:W0:-:S14]  /*6740*/  DSETP.GEU.AND P0, PT, |R28|, c[0x2][0x58], PT ;  /* 0x008016001c00762a */ /* 0x000e1c0003f0e200 */
[----:B0-----:R-:W-:-:S05]  /*6750*/  @!P0 FMUL R0, R0, 1.175494350822287508e-38 ;  /* 0x0080000000008820 */ /* 0x001fca0000400000 */
[----:B------:R-:W-:-:S05]  /*6760*/  F2FP.BF16.PACK_AB R0, RZ, R0 ;  /* 0x00000000ff00723e */ /* 0x000fca00000010ff */
[----:B------:R0:W-:Y:S01]  /*6770*/  STG.E.U16 [R4.64], R0 ;  /* 0x0000000004007986 */ /* 0x0001e2000c101524 */
[----:B------:R-:W-:Y:S05]  /*6780*/  BRA `(.L_x_28005) ;  /* 0x000006e000007947 */ /* 0x000fea0003800000 */
.L_x_28012:
        /* <DEDUP_REMOVED lines=11> */
.L_x_28024:
        /* <DEDUP_REMOVED lines=19> */
.L_x_28027:
[----:B------:R-:W-:-:S04]  /*6970*/  LOP3.LUT R0, R7, 0x80000000, RZ, 0xc0, !PT ;  /* 0x8000000007007812 */ /* 0x000fc800078ec0ff */
[----:B------:R-:W-:-:S04]  /*6980*/  SHF.R.U32.HI R0, RZ, 0x18, R0 ;  /* 0x00000018ff007819 */ /* 0x000fc80000011600 */
[----:B------:R-:W-:Y:S02]  /*6990*/  LOP3.LUT R0, R3, R0, RZ, 0xfc, !PT ;  /* 0x0000000003007212 */ /* 0x000fe400078efcff */
.L_x_28026:
[----:B------:R-:W-:Y:S05]  /*69a0*/  BSYNC B0 ;  /* 0x0000000000007941 */ /* 0x000fea0003800000 */
.L_x_28025:
[----:B------:R0:W-:Y:S01]  /*69b0*/  STG.E.U8 [R4.64], R0 ;  /* 0x0000000004007986 */ /* 0x0001e2000c101124 */
[----:B------:R-:W-:Y:S05]  /*69c0*/  BRA `(.L_x_28005) ;  /* 0x000004a000007947 */ /* 0x000fea0003800000 */
.L_x_28023:
        /* <DEDUP_REMOVED lines=19> */
.L_x_28030:
[----:B------:R-:W-:-:S04]  /*6b00*/  LOP3.LUT R0, R7, 0x80000000, RZ, 0xc0, !PT ;  /* 0x8000000007007812 */ /* 0x000fc800078ec0ff */
[----:B------:R-:W-:-:S04]  /*6b10*/  SHF.R.U32.HI R0, RZ, 0x18, R0 ;  /* 0x00000018ff007819 */ /* 0x000fc80000011600 */
[----:B------:R-:W-:Y:S02]  /*6b20*/  LOP3.LUT R0, R3, R0, RZ, 0xfc, !PT ;  /* 0x0000000003007212 */ /* 0x000fe400078efcff */
.L_x_28029:
[----:B------:R-:W-:Y:S05]  /*6b30*/  BSYNC B0 ;  /* 0x0000000000007941 */ /* 0x000fea0003800000 */
.L_x_28028:
[----:B------:R0:W-:Y:S01]  /*6b40*/  STG.E.U8 [R4.64], R0 ;  /* 0x0000000004007986 */ /* 0x0001e2000c101124 */
[----:B------:R-:W-:Y:S05]  /*6b50*/  BRA `(.L_x_28005) ;  /* 0x0000031000007947 */ /* 0x000fea0003800000 */
.L_x_28022:
        /* <DEDUP_REMOVED lines=24> */
.L_x_28004:
        /* <DEDUP_REMOVED lines=20> */
.L_x_28032:
[----:B-1----:R-:W0:Y:S02]  /*6e20*/  F2I.U64.F64.TRUNC R28, R28 ;  /* 0x0000001c001c7311 */ /* 0x002e24000030d800 */
[----:B0-----:R0:W-:Y:S01]  /*6e30*/  STG.E.64 [R4.64], R28 ;  /* 0x0000001c04007986 */ /* 0x0011e2000c101b24 */
[----:B------:R-:W-:Y:S05]  /*6e40*/  BRA `(.L_x_28005) ;  /* 0x0000002000007947 */ /* 0x000fea0003800000 */
.L_x_28031:
[----:B-1----:R-:W0:Y:S02]  /*6e50*/  F2I.U32.F64.TRUNC R29, R28 ;  /* 0x0000001c001d7311 */ /* 0x002e24000030d000 */
[----:B0-----:R0:W-:Y:S02]  /*6e60*/  STG.E [R4.64], R29 ;  /* 0x0000001d04007986 */ /* 0x0011e4000c101924 */
.L_x_28005:
        /* <DEDUP_REMOVED lines=22> */
.L_x_28036:
[----:B--2---:R-:W0:Y:S02]  /*6fd0*/  F2I.S64.F64.TRUNC R24, R24 ;  /* 0x0000001800187311 */ /* 0x004e24000030d900 */
[----:B0-----:R-:W-:-:S05]  /*6fe0*/  IMAD.MOV.U32 R3, RZ, RZ, R24 ;  /* 0x000000ffff037224 */ /* 0x001fca00078e0018 */
[----:B------:R0:W-:Y:S01]  /*6ff0*/  STG.E.U8 [R4.64], R3 ;  /* 0x0000000304007986 */ /* 0x0001e2000c101124 */
[----:B------:R-:W-:Y:S05]  /*7000*/  BRA `(.L_x_28038) ;  /* 0x00000eb000007947 */ /* 0x000fea0003800000 */
.L_x_28035:
        /* <DEDUP_REMOVED lines=9> */
.L_x_28040:
[----:B--2---:R-:W0:Y:S02]  /*70a0*/  F2I.F64.TRUNC R25, R24 ;  /* 0x0000001800197311 */ /* 0x004e24000030d100 */
[----:B0-----:R0:W-:Y:S01]  /*70b0*/  STG.E [R4.64], R25 ;  /* 0x0000001904007986 */ /* 0x0011e2000c101924 */
[----:B------:R-:W-:Y:S05]  /*70c0*/  BRA `(.L_x_28038) ;  /* 0x00000df000007947 */ /* 0x000fea0003800000 */
.L_x_28039:
[----:B--2---:R-:W0:Y:S02]  /*70d0*/  F2I.F64.TRUNC R25, R24 ;  /* 0x0000001800197311 */ /* 0x004e24000030d100 */
[----:B0-----:R0:W-:Y:S01]  /*70e0*/  STG.E.U16 [R4.64], R25 ;  /* 0x0000001904007986 */ /* 0x0011e2000c101524 */
[----:B------:R-:W-:Y:S05]  /*70f0*/  BRA `(.L_x_28038) ;  /* 0x00000dc000007947 */ /* 0x000fea0003800000 */
.L_x_28034:
        /* <DEDUP_REMOVED lines=11> */
.L_x_28042:
[----:B--2---:R-:W0:Y:S01]  /*71b0*/  F2F.F32.F64 R0, R24 ;  /* 0x0000001800007310 */ /* 0x004e220000301000 */
[----:B------:R-:W0:-:S14]  /*71c0*/  DSETP.GEU.AND P0, PT, |R24|, c[0x2][0x58], PT ;  /* 0x008016001800762a */ /* 0x000e1c0003f0e200 */
[----:B0-----:R-:W-:-:S05]  /*71d0*/  @!P0 FMUL R0, R0, 1.175494350822287508e-38 ;  /* 0x0080000000008820 */ /* 0x001fca0000400000 */
[----:B------:R-:W-:-:S05]  /*71e0*/  F2FP.PACK_AB R0, RZ, R0 ;  /* 0x00000000ff00723e */ /* 0x000fca00000000ff */
[----:B------:R0:W-:Y:S01]  /*71f0*/  STG.E.U16 [R4.64], R0 ;  /* 0x0000000004007986 */ /* 0x0001e2000c101524 */
[----:B------:R-:W-:Y:S05]  /*7200*/  BRA `(.L_x_28038) ;  /* 0x00000cb000007947 */ /* 0x000fea0003800000 */
.L_x_28041:
        /* <DEDUP_REMOVED lines=12> */
.L_x_28044:
[----:B--2---:R-:W0:Y:S01]  /*72d0*/  F2F.F32.F64 R0, R24 ;  /* 0x0000001800007310 */ /* 0x004e220000301000 */
[----:B------:R-:W0:-:S14]  /*72e0*/  DSETP.GEU.AND P0, PT, |R24|, c[0x2][0x58], PT ;  /* 0x008016001800762a */ /* 0x000e1c0003f0e200 */
[----:B0-----:R-:W-:-:S05]  /*72f0*/  @!P0 FMUL R0, R0, 1.175494350822287508e-38 ;  /* 0x0080000000008820 */ /* 0x001fca0000400000 */
[----:B------:R-:W-:-:S04]  /*7300*/  F2FP.PACK_AB R3, RZ, R0 ;  /* 0x00000000ff03723e */ /* 0x000fc800000000ff */
[----:B------:R-:W-:-:S05]  /*7310*/  PRMT R3, R3, 0x5410, RZ ;  /* 0x0000541003037816 */ /* 0x000fca00000000ff */
[----:B------:R0:W-:Y:S01]  /*7320*/  STG.E [R4.64], R3 ;  /* 0x0000000304007986 */ /* 0x0001e2000c101924 */
[----:B------:R-:W-:Y:S05]  /*7330*/  BRA `(.L_x_28038) ;  /* 0x00000b8000007947 */ /* 0x000fea0003800000 */
.L_x_28043:
[----:B--2---:R0:W-:Y:S01]  /*7340*/  STG.E.64 [R4.64], R24 ;  /* 0x0000001804007986 */ /* 0x0041e2000c101b24 */
[----:B------:R-:W-:Y:S05]  /*7350*/  BRA `(.L_x_28038) ;  /* 0x00000b6000007947 */ /* 0x000fea0003800000 */
.L_x_28033:
        /* <DEDUP_REMOVED lines=12> */
.L_x_28047:
[----:B------:R-:W-:-:S05]  /*7420*/  CS2R R26, SRZ ;  /* 0x00000000001a7805 */ /* 0x000fca000001ff00 */
[----:B--2---:R0:W-:Y:S01]  /*7430*/  STG.E.128 [R4.64], R24 ;  /* 0x0000001804007986 */ /* 0x0041e2000c101d24 */
[----:B------:R-:W-:Y:S05]  /*7440*/  BRA `(.L_x_28038) ;  /* 0x00000a7000007947 */ /* 0x000fea0003800000 */
.L_x_28046:
        /* <DEDUP_REMOVED lines=23> */
.L_x_28051:
[----:B------:R-:W-:Y:S05]  /*75c0*/  BSYNC B0 ;  /* 0x0000000000007941 */ /* 0x000fea0003800000 */
.L_x_28050:
[----:B------:R-:W-:-:S05]  /*75d0*/  LOP3.LUT R7, R0, R7, RZ, 0xfc, !PT ;  /* 0x0000000700077212 */ /* 0x000fca00078efcff */
[----:B------:R0:W-:Y:S01]  /*75e0*/  STG.E.U8 [R4.64], R7 ;  /* 0x0000000704007986 */ /* 0x0001e2000c101124 */
[----:B------:R-:W-:Y:S05]  /*75f0*/  BRA `(.L_x_28038) ;  /* 0x000008c000007947 */ /* 0x000fea0003800000 */
.L_x_28049:
        /* <DEDUP_REMOVED lines=15> */
.L_x_28053:
[----:B------:R-:W-:Y:S01]  /*76f0*/  IMAD.MOV.U32 R0, RZ, RZ, 0x7f ;  /* 0x0000007fff007424 */ /* 0x000fe200078e00ff */
[----:B------:R-:W-:-:S04]  /*7700*/  ISETP.GT.U32.AND P0, PT, R3, 0x7f800000, PT ;  /* 0x7f8000000300780c */ /* 0x000fc80003f04070 */
[----:B------:R-:W-:-:S04]  /*7710*/  SEL R0, R0, 0x7c, P0 ;  /* 0x0000007c00007807 */ /* 0x000fc80000000000 */
.L_x_28054:
[----:B------:R-:W-:Y:S05]  /*7720*/  BSYNC B0 ;  /* 0x0000000000007941 */ /* 0x000fea0003800000 */
.L_x_28052:
[----:B------:R-:W-:-:S04]  /*7730*/  LOP3.LUT R3, R7, 0x80000000, RZ, 0xc0, !PT ;  /* 0x8000000007037812 */ /* 0x000fc800078ec0ff */
[----:B------:R-:W-:-:S04]  /*7740*/  SHF.R.U32.HI R3, RZ, 0x18, R3 ;  /* 0x00000018ff037819 */ /* 0x000fc80000011603 */
[----:B------:R-:W-:-:S05]  /*7750*/  LOP3.LUT R3, R0, R3, RZ, 0xfc, !PT ;  /* 0x0000000300037212 */ /* 0x000fca00078efcff */
[----:B------:R0:W-:Y:S01]  /*7760*/  STG.E.U8 [R4.64], R3 ;  /* 0x0000000304007986 */ /* 0x0001e2000c101124 */
[----:B------:R-:W-:Y:S05]  /*7770*/  BRA `(.L_x_28038) ;  /* 0x0000074000007947 */ /* 0x000fea0003800000 */
.L_x_28048:
[----:B--2---:R-:W0:Y:S01]  /*7780*/  F2F.F32.F64 R0, R24 ;  /* 0x0000001800007310 */ /* 0x004e220000301000 */
[----:B------:R-:W0:-:S14]  /*7790*/  DSETP.GEU.AND P0, PT, |R24|, c[0x2][0x58], PT ;  /* 0x008016001800762a */ /* 0x000e1c0003f0e200 */
[----:B0-----:R-:W-:-:S05]  /*77a0*/  @!P0 FMUL R0, R0, 1.175494350822287508e-38 ;  /* 0x0080000000008820 */ /* 0x001fca0000400000 */
[----:B------:R-:W-:-:S05]  /*77b0*/  F2FP.BF16.PACK_AB R0, RZ, R0 ;  /* 0x00000000ff00723e */ /* 0x000fca00000010ff */
[----:B------:R0:W-:Y:S01]  /*77c0*/  STG.E.U16 [R4.64], R0 ;  /* 0x0000000004007986 */ /* 0x0001e2000c101524 */
[----:B------:R-:W-:Y:S05]  /*77d0*/  BRA `(.L_x_28038) ;  /* 0x000006e000007947 */ /* 0x000fea0003800000 */
.L_x_28045:
        /* <DEDUP_REMOVED lines=11> */
.L_x_28057:
        /* <DEDUP_REMOVED lines=19> */
.L_x_28060:
[----:B------:R-:W-:-:S04]  /*79c0*/  LOP3.LUT R0, R7, 0x80000000, RZ, 0xc0, !PT ;  /* 0x8000000007007812 */ /* 0x000fc800078ec0ff */
[----:B------:R-:W-:-:S04]  /*79d0*/  SHF.R.U32.HI R0, RZ, 0x18, R0 ;  /* 0x00000018ff007819 */ /* 0x000fc80000011600 */
[----:B------:R-:W-:Y:S02]  /*79e0*/  LOP3.LUT R0, R3, R0, RZ, 0xfc, !PT ;  /* 0x0000000003007212 */ /* 0x000fe400078efcff */
.L_x_28059:
[----:B------:R-:W-:Y:S05]  /*79f0*/  BSYNC B0 ;  /* 0x0000000000007941 */ /* 0x000fea0003800000 */
.L_x_28058:
[----:B------:R0:W-:Y:S01]  /*7a00*/  STG.E.U8 [R4.64], R0 ;  /* 0x0000000004007986 */ /* 0x0001e2000c101124 */
[----:B------:R-:W-:Y:S05]  /*7a10*/  BRA `(.L_x_28038) ;  /* 0x000004a000007947 */ /* 0x000fea0003800000 */
.L_x_28056:
        /* <DEDUP_REMOVED lines=19> */
.L_x_28063:
[----:B------:R-:W-:-:S04]  /*7b50*/  LOP3.LUT R0, R7, 0x80000000, RZ, 0xc0, !PT ;  /* 0x8000000007007812 */ /* 0x000fc800078ec0ff */
[----:B------:R-:W-:-:S04]  /*7b60*/  SHF.R.U32.HI R0, RZ, 0x18, R0 ;  /* 0x00000018ff007819 */ /* 0x000fc80000011600 */
[----:B------:R-:W-:Y:S02]  /*7b70*/  LOP3.LUT R0, R3, R0, RZ, 0xfc, !PT ;  /* 0x0000000003007212 */ /* 0x000fe400078efcff */
.L_x_28062:
[----:B------:R-:W-:Y:S05]  /*7b80*/  BSYNC B0 ;  /* 0x0000000000007941 */ /* 0x000fea0003800000 */
.L_x_28061:
[----:B------:R0:W-:Y:S01]  /*7b90*/  STG.E.U8 [R4.64], R0 ;  /* 0x0000000004007986 */ /* 0x0001e2000c101124 */
[----:B------:R-:W-:Y:S05]  /*7ba0*/  BRA `(.L_x_28038) ;  /* 0x0000031000007947 */ /* 0x000fea0003800000 */
.L_x_28055:
        /* <DEDUP_REMOVED lines=24> */
.L_x_28037:
        /* <DEDUP_REMOVED lines=20> */
.L_x_28065:
[----:B--2---:R-:W0:Y:S02]  /*7e70*/  F2I.U64.F64.TRUNC R24, R24 ;  /* 0x0000001800187311 */ /* 0x004e24000030d800 */
[----:B0-----:R0:W-:Y:S01]  /*7e80*/  STG.E.64 [R4.64], R24 ;  /* 0x0000001804007986 */ /* 0x0011e2000c101b24 */
[----:B------:R-:W-:Y:S05]  /*7e90*/  BRA `(.L_x_28038) ;  /* 0x0000002000007947 */ /* 0x000fea0003800000 */
.L_x_28064:
[----:B--2---:R-:W0:Y:S02]  /*7ea0*/  F2I.U32.F64.TRUNC R25, R24 ;  /* 0x0000001800197311 */ /* 0x004e24000030d000 */
[----:B0-----:R0:W-:Y:S02]  /*7eb0*/  STG.E [R4.64], R25 ;  /* 0x0000001904007986 */ /* 0x0011e4000c101924 */
.L_x_28038:
[----:B------:R-:W-:Y:S02]  /*7ec0*/  IADD3 R22, R22, 0x80, RZ ;  /* 0x0000008016167810 */ /* 0x000fe40007ffe0ff */
.L_x_27999:
[----:B------:R-:W-:Y:S05]  /*7ed0*/  BSYNC B6 ;  /* 0x0000000000067941 */ /* 0x000fea0003800000 */
.L_x_27998:
        /* <DEDUP_REMOVED lines=17> */
[----:B---3--:R-:W0:Y:S02]  /*7ff0*/  F2I.F64.TRUNC R17, R16 ;  /* 0x0000001000117311 */ /* 0x008e24000030d100 */
[----:B0-----:R-:W-:Y:S01]  /*8000*/  STG.E.U8 [R2.64], R17 ;  /* 0x0000001102007986 */ /* 0x001fe2000c101124 */
[----:B------:R-:W-:Y:S05]  /*8010*/  EXIT ;  /* 0x000000000000794d */ /* 0x000fea0003800000 */
.L_x_28069:
[----:B---3--:R-:W0:Y:S02]  /*8020*/  F2I.S64.F64.TRUNC R16, R16 ;  /* 0x0000001000107311 */ /* 0x008e24000030d900 */
[----:B0-----:R-:W-:-:S05]  /*8030*/  IMAD.MOV.U32 R5, RZ, RZ, R16 ;  /* 0x000000ffff057224 */ /* 0x001fca00078e0010 */
[----:B------:R-:W-:Y:S01]  /*8040*/  STG.E.U8 [R2.64], R5 ;  /* 0x0000000502007986 */ /* 0x000fe2000c101124 */
[----:B------:R-:W-:Y:S05]  /*8050*/  EXIT ;  /* 0x000000000000794d */ /* 0x000fea0003800000 */
.L_x_28068:
[----:B------:R-:W-:-:S13]  /*8060*/  ISETP.NE.AND P0, PT, R0, 0x2, PT ;  /* 0x000000020000780c */ /* 0x000fda0003f05270 */
[----:B------:R-:W-:Y:S05]  /*8070*/  @!P0 BRA `(.L_x_28071) ;  /* 0x000000a000008947 */ /* 0x000fea0003800000 */
[----:B------:R-:W-:-:S13]  /*8080*/  ISETP.NE.AND P0, PT, R0, 0x3, PT ;  /* 0x000000030000780c */ /* 0x000fda0003f05270 */
[----:B------:R-:W-:Y:S05]  /*8090*/  @!P0 BRA `(.L_x_28072) ;  /* 0x0000005000008947 */ /* 0x000fea0003800000 */
[----:B------:R-:W-:-:S13]  /*80a0*/  ISETP.NE.AND P0, PT, R0, 0x4, PT ;  /* 0x000000040000780c */ /* 0x000fda0003f05270 */
[----:B------:R-:W-:Y:S05]  /*80b0*/  @P0 BRA `(.L_x_28070) ;  /* 0x00000ce000000947 */ /* 0x000fea0003800000 */
[----:B---3--:R-:W0:Y:S02]  /*80c0*/  F2I.S64.F64.TRUNC R16, R16 ;  /* 0x0000001000107311 */ /* 0x008e24000030d900 */
[----:B0-----:R-:W-:Y:S01]  /*80d0*/  STG.E.64 [R2.64], R16 ;  /* 0x0000001002007986 */ /* 0x001fe2000c101b24 */
[----:B------:R-:W-:Y:S05]  /*80e0*/  EXIT ;  /* 0x000000000000794d */ /* 0x000fea0003800000 */
.L_x_28072:
[----:B---3--:R-:W0:Y:S02]  /*80f0*/  F2I.F64.TRUNC R17, R16 ;  /* 0x0000001000117311 */ /* 0x008e24000030d100 */
[----:B0-----:R-:W-:Y:S01]  /*8100*/  STG.E [R2.64], R17 ;  /* 0x0000001102007986 */ /* 0x001fe2000c101924 */
[----:B------:R-:W-:Y:S05]  /*8110*/  EXIT ;  /* 0x000000000000794d */ /* 0x000fea0003800000 */
.L_x_28071:
[----:B---3--:R-:W0:Y:S02]  /*8120*/  F2I.F64.TRUNC R17, R16 ;  /* 0x0000001000117311 */ /* 0x008e24000030d100 */
[----:B0-----:R-:W-:Y:S01]  /*8130*/  STG.E.U16 [R2.64], R17 ;  /* 0x0000001102007986 */ /* 0x001fe2000c101524 */
[----:B------:R-:W-:Y:S05]  /*8140*/  EXIT ;  /* 0x000000000000794d */ /* 0x000fea0003800000 */
.L_x_28067:
[----:B------:R-:W-:-:S13]  /*8150*/  ISETP.GT.AND P0, PT, R0, 0x6, PT ;  /* 0x000000060000780c */ /* 0x000fda0003f04270 */
[----:B------:R-:W-:Y:S05]  /*8160*/  @P0 BRA `(.L_x_28073) ;  /* 0x000000f000000947 */ /* 0x000fea0003800000 */
[----:B------:R-:W-:-:S13]  /*8170*/  ISETP.NE.AND P0, PT, R0, 0x5, PT ;  /* 0x000000050000780c */ /* 0x000fda0003f05270 */
[----:B------:R-:W-:Y:S05]  /*8180*/  @!P0 BRA `(.L_x_28074) ;  /* 0x0000007000008947 */ /* 0x000fea0003800000 */
[----:B------:R-:W-:-:S13]  /*8190*/  ISETP.NE.AND P0, PT, R0, 0x6, PT ;  /* 0x000000060000780c */ /* 0x000fda0003f05270 */
[----:B------:R-:W-:Y:S05]  /*81a0*/  @P0 BRA `(.L_x_28070) ;  /* 0x00000bf000000947 */ /* 0x000fea0003800000 */
[----:B---3--:R-:W0:Y:S01]  /*81b0*/  F2F.F32.F64 R5, R16 ;  /* 0x0000001000057310 */ /* 0x008e220000301000 */
[----:B------:R-:W0:-:S14]  /*81c0*/  DSETP.GEU.AND P0, PT, |R16|, c[0x2][0x58], PT ;  /* 0x008016001000762a */ /* 0x000e1c0003f0e200 */
[----:B0-----:R-:W-:-:S05]  /*81d0*/  @!P0 FMUL R5, R5, 1.175494350822287508e-38 ;  /* 0x0080000005058820 */ /* 0x001fca0000400000 */
[----:B------:R-:W-:Y:S01]  /*81e0*/  STG.E [R2.64], R5 ;  /* 0x0000000502007986 */ /* 0x000fe2000c101924 */
[----:B------:R-:W-:Y:S05]  /*81f0*/  EXIT ;  /* 0x000000000000794d */ /* 0x000fea0003800000 */
.L_x_28074:
[----:B---3--:R-:W0:Y:S01]  /*8200*/  F2F.F32.F64 R0, R16 ;  /* 0x0000001000007310 */ /* 0x008e220000301000 */
[----:B------:R-:W0:-:S14]  /*8210*/  DSETP.GEU.AND P0, PT, |R16|, c[0x2][0x58], PT ;  /* 0x008016001000762a */ /* 0x000e1c0003f0e200 */
[----:B0-----:R-:W-:-:S05]  /*8220*/  @!P0 FMUL R0, R0, 1.175494350822287508e-38 ;  /* 0x0080000000008820 */ /* 0x001fca0000400000 */
[----:B------:R-:W-:-:S05]  /*8230*/  F2FP.PACK_AB R0, RZ, R0 ;  /* 0x00000000ff00723e */ /* 0x000fca00000000ff */
[----:B------:R-:W-:Y:S01]  /*8240*/  STG.E.U16 [R2.64], R0 ;  /* 0x0000000002007986 */ /* 0x000fe2000c101524 */
[----:B------:R-:W-:Y:S05]  /*8250*/  EXIT ;  /* 0x000000000000794d */ /* 0x000fea0003800000 */
.L_x_28073:
[----:B------:R-:W-:-:S13]  /*8260*/  ISETP.NE.AND P0, PT, R0, 0x7, PT ;  /* 0x000000070000780c */ /* 0x000fda0003f05270 */
[----:B------:R-:W-:Y:S05]  /*8270*/  @!P0 BRA `(.L_x_28075) ;  /* 0x0000011000008947 */ /* 0x000fea0003800000 */
[----:B------:R-:W-:-:S13]  /*8280*/  ISETP.NE.AND P0, PT, R0, 0x8, PT ;  /* 0x000000080000780c */ /* 0x000fda0003f05270 */
[----:B------:R-:W-:Y:S05]  /*8290*/  @!P0 BRA `(.L_x_28076) ;  /* 0x0000008000008947 */ /* 0x000fea0003800000 */
[----:B------:R-:W-:-:S13]  /*82a0*/  ISETP.NE.AND P0, PT, R0, 0x9, PT ;  /* 0x000000090000780c */ /* 0x000fda0003f05270 */
[----:B------:R-:W-:Y:S05]  /*82b0*/  @P0 BRA `(.L_x_28070) ;  /* 0x00000ae000000947 */ /* 0x000fea0003800000 */
[----:B---3--:R-:W0:Y:S01]  /*82c0*/  F2F.F32.F64 R4, R16 ;  /* 0x0000001000047310 */ /* 0x008e220000301000 */
[----:B------:R-:W0:Y:S01]  /*82d0*/  DSETP.GEU.AND P0, PT, |R16|, c[0x2][0x58], PT ;  /* 0x008016001000762a */ /* 0x000e220003f0e200 */
[----:B------:R-:W-:-:S13]  /*82e0*/  IMAD.MOV.U32 R5, RZ, RZ, RZ ;  /* 0x000000ffff057224 */ /* 0x000fda00078e00ff */
[----:B0-----:R-:W-:-:S05]  /*82f0*/  @!P0 FMUL R4, R4, 1.175494350822287508e-38 ;  /* 0x0080000004048820 */ /* 0x001fca0000400000 */
[----:B------:R-:W-:Y:S01]  /*8300*/  STG.E.64 [R2.64], R4 ;  /* 0x0000000402007986 */ /* 0x000fe2000c101b24 */
[----:B------:R-:W-:Y:S05]  /*8310*/  EXIT ;  /* 0x000000000000794d */ /* 0x000fea0003800000 */
.L_x_28076:
[----:B---3--:R-:W0:Y:S01]  /*8320*/  F2F.F32.F64 R0, R16 ;  /* 0x0000001000007310 */ /* 0x008e220000301000 */
[----:B------:R-:W0:-:S14]  /*8330*/  DSETP.GEU.AND P0, PT, |R16|, c[0x2][0x58], PT ;  /* 0x008016001000762a */ /* 0x000e1c0003f0e200 */
[----:B0-----:R-:W-:-:S05]  /*8340*/  @!P0 FMUL R0, R0, 1.175494350822287508e-38 ;  /* 0x0080000000008820 */ /* 0x001fca0000400000 */
[----:B------:R-:W-:-:S04]  /*8350*/  F2FP.PACK_AB R5, RZ, R0 ;  /* 0x00000000ff05723e */ /* 0x000fc800000000ff */
[----:B------:R-:W-:-:S05]  /*8360*/  PRMT R5, R5, 0x5410, RZ ;  /* 0x0000541005057816 */ /* 0x000fca00000000ff */
[----:B------:R-:W-:Y:S01]  /*8370*/  STG.E [R2.64], R5 ;  /* 0x0000000502007986 */ /* 0x000fe2000c101924 */
[----:B------:R-:W-:Y:S05]  /*8380*/  EXIT ;  /* 0x000000000000794d */ /* 0x000fea0003800000 */
.L_x_28075:
[----:B---3--:R-:W-:Y:S01]  /*8390*/  STG.E.64 [R2.64], R16 ;  /* 0x0000001002007986 */ /* 0x008fe2000c101b24 */
[----:B------:R-:W-:Y:S05]  /*83a0*/  EXIT ;  /* 0x000000000000794d */ /* 0x000fea0003800000 */
.L_x_28066:
        /* <DEDUP_REMOVED lines=8> */
[----:B---3--:R-:W0:-:S06]  /*8430*/  DSETP.NEU.AND P0, PT, R16, RZ, PT ;  /* 0x000000ff1000722a */ /* 0x008e0c0003f0d000 */
[----:B0-----:R-:W-:-:S05]  /*8440*/  SEL R5, RZ, 0x1, !P0 ;  /* 0x00000001ff057807 */ /* 0x001fca0004000000 */
[----:B------:R-:W-:Y:S01]  /*8450*/  STG.E.U8 [R2.64], R5 ;  /* 0x0000000502007986 */ /* 0x000fe2000c101124 */
[----:B------:R-:W-:Y:S05]  /*8460*/  EXIT ;  /* 0x000000000000794d */ /* 0x000fea0003800000 */
.L_x_28079:
[----:B------:R-:W-:-:S05]  /*8470*/  CS2R R18, SRZ ;  /* 0x0000000000127805 */ /* 0x000fca000001ff00 */
[----:B---3--:R-:W-:Y:S01]  /*8480*/  STG.E.128 [R2.64], R16 ;  /* 0x0000001002007986 */ /* 0x008fe2000c101d24 */
[----:B------:R-:W-:Y:S05]  /*8490*/  EXIT ;  /* 0x000000000000794d */ /* 0x000fea0003800000 */
.L_x_28078:
        /* <DEDUP_REMOVED lines=23> */
.L_x_28083:
[----:B------:R-:W-:Y:S05]  /*8610*/  BSYNC B0 ;  /* 0x0000000000007941 */ /* 0x000fea0003800000 */
.L_x_28082:
[----:B------:R-:W-:-:S05]  /*8620*/  LOP3.LUT R5, R0, R5, RZ, 0xfc, !PT ;  /* 0x0000000500057212 */ /* 0x000fca00078efcff */
[----:B------:R-:W-:Y:S01]  /*8630*/  STG.E.U8 [R2.64], R5 ;  /* 0x0000000502007986 */ /* 0x000fe2000c101124 */
[----:B------:R-:W-:Y:S05]  /*8640*/  EXIT ;  /* 0x000000000000794d */ /* 0x000fea0003800000 */
.L_x_28081:
[----:B---3--:R-:W0:Y:S01]  /*8650*/  F2F.F32.F64 R5, R16 ;  /* 0x0000001000057310 */ /* 0x008e220000301000 */
        /* <DEDUP_REMOVED lines=14> */
.L_x_28085:
[----:B------:R-:W-:Y:S01]  /*8740*/  IMAD.MOV.U32 R0, RZ, RZ, 0x7f ;  /* 0x0000007fff007424 */ /* 0x000fe200078e00ff */
[----:B------:R-:W-:-:S04]  /*8750*/  ISETP.GT.U32.AND P0, PT, R4, 0x7f800000, PT ;  /* 0x7f8000000400780c */ /* 0x000fc80003f04070 */
[----:B------:R-:W-:-:S04]  /*8760*/  SEL R0, R0, 0x7c, P0 ;  /* 0x0000007c00007807 */ /* 0x000fc80000000000 */
.L_x_28086:
[----:B------:R-:W-:Y:S05]  /*8770*/  BSYNC B0 ;  /* 0x0000000000007941 */ /* 0x000fea0003800000 */
.L_x_28084:
[----:B------:R-:W-:-:S04]  /*8780*/  LOP3.LUT R4, R5, 0x80000000, RZ, 0xc0, !PT ;  /* 0x8000000005047812 */ /* 0x000fc800078ec0ff */
[----:B------:R-:W-:-:S04]  /*8790*/  SHF.R.U32.HI R5, RZ, 0x18, R4 ;  /* 0x00000018ff057819 */ /* 0x000fc80000011604 */
[----:B------:R-:W-:-:S05]  /*87a0*/  LOP3.LUT R5, R0, R5, RZ, 0xfc, !PT ;  /* 0x0000000500057212 */ /* 0x000fca00078efcff */
[----:B------:R-:W-:Y:S01]  /*87b0*/  STG.E.U8 [R2.64], R5 ;  /* 0x0000000502007986 */ /* 0x000fe2000c101124 */
[----:B------:R-:W-:Y:S05]  /*87c0*/  EXIT ;  /* 0x000000000000794d */ /* 0x000fea0003800000 */
.L_x_28080:
[----:B---3--:R-:W0:Y:S01]  /*87d0*/  F2F.F32.F64 R0, R16 ;  /* 0x0000001000007310 */ /* 0x008e220000301000 */
[----:B------:R-:W0:-:S14]  /*87e0*/  DSETP.GEU.AND P0, PT, |R16|, c[0x2][0x58], PT ;  /* 0x008016001000762a */ /* 0x000e1c0003f0e200 */
[----:B0-----:R-:W-:-:S05]  /*87f0*/  @!P0 FMUL R0, R0, 1.175494350822287508e-38 ;  /* 0x0080000000008820 */ /* 0x001fca0000400000 */
[----:B------:R-:W-:-:S05]  /*8800*/  F2FP.BF16.PACK_AB R0, RZ, R0 ;  /* 0x00000000ff00723e */ /* 0x000fca00000010ff */
[----:B------:R-:W-:Y:S01]  /*8810*/  STG.E.U16 [R2.64], R0 ;  /* 0x0000000002007986 */ /* 0x000fe2000c101524 */
[----:B------:R-:W-:Y:S05]  /*8820*/  EXIT ;  /* 0x000000000000794d */ /* 0x000fea0003800000 */
.L_x_28077:
        /* <DEDUP_REMOVED lines=8> */
[----:B---3--:R-:W0:Y:S02]  /*88b0*/  F2I.U32.F64.TRUNC R17, R16 ;  /* 0x0000001000117311 */ /* 0x008e24000030d000 */
[----:B0-----:R-:W-:Y:S01]  /*88c0*/  STG.E.U16 [R2.64], R17 ;  /* 0x0000001102007986 */ /* 0x001fe2000c101524 */
[----:B------:R-:W-:Y:S05]  /*88d0*/  EXIT ;  /* 0x000000000000794d */ /* 0x000fea0003800000 */
.L_x_28089:
[----:B---3--:R-:W0:Y:S01]  /*88e0*/  F2F.F32.F64 R7, R16 ;  /* 0x0000001000077310 */ /* 0x008e220000301000 */
        /* <DEDUP_REMOVED lines=18> */
.L_x_28092:
[----:B------:R-:W-:-:S04]  /*8a10*/  LOP3.LUT R0, R7, 0x80000000, RZ, 0xc0, !PT ;  /* 0x8000000007007812 */ /* 0x000fc800078ec0ff */
[----:B------:R-:W-:-:S04]  /*8a20*/  SHF.R.U32.HI R5, RZ, 0x18, R0 ;  /* 0x00000018ff057819 */ /* 0x000fc80000011600 */
[----:B------:R-:W-:-:S04]  /*8a30*/  LOP3.LUT R4, R4, R5, RZ, 0xfc, !PT ;  /* 0x0000000504047212 */ /* 0x000fc800078efcff */
[----:B------:R-:W-:Y:S02]  /*8a40*/  PRMT R0, R4, 0x7610, R0 ;  /* 0x0000761004007816 */ /* 0x000fe40000000000 */
.L_x_28091:
[----:B------:R-:W-:Y:S05]  /*8a50*/  BSYNC B0 ;  /* 0x0000000000007941 */ /* 0x000fea0003800000 */
.L_x_28090:
[----:B------:R-:W-:Y:S01]  /*8a60*/  STG.E.U8 [R2.64], R0 ;  /* 0x0000000002007986 */ /* 0x000fe2000c101124 */
[----:B------:R-:W-:Y:S05]  /*8a70*/  EXIT ;  /* 0x000000000000794d */ /* 0x000fea0003800000 */
.L_x_28088:
        /* <DEDUP_REMOVED lines=19> */
.L_x_28095:
[----:B------:R-:W-:-:S04]  /*8bb0*/  LOP3.LUT R0, R7, 0x80000000, RZ, 0xc0, !PT ;  /* 0x8000000007007812 */ /* 0x000fc800078ec0ff */
[----:B------:R-:W-:-:S04]  /*8bc0*/  SHF.R.U32.HI R5, RZ, 0x18, R0 ;  /* 0x00000018ff057819 */ /* 0x000fc80000011600 */
[----:B------:R-:W-:-:S04]  /*8bd0*/  LOP3.LUT R4, R4, R5, RZ, 0xfc, !PT ;  /* 0x0000000504047212 */ /* 0x000fc800078efcff */
[----:B------:R-:W-:Y:S02]  /*8be0*/  PRMT R0, R4, 0x7610, R0 ;  /* 0x0000761004007816 */ /* 0x000fe40000000000 */
.L_x_28094:
[----:B------:R-:W-:Y:S05]  /*8bf0*/  BSYNC B0 ;  /* 0x0000000000007941 */ /* 0x000fea0003800000 */
.L_x_28093:
[----:B------:R-:W-:Y:S01]  /*8c00*/  STG.E.U8 [R2.64], R0 ;  /* 0x0000000002007986 */ /* 0x000fe2000c101124 */
[----:B------:R-:W-:Y:S05]  /*8c10*/  EXIT ;  /* 0x000000000000794d */ /* 0x000fea0003800000 */
.L_x_28087:
[----:B------:R-:W-:-:S13]  /*8c20*/  ISETP.NE.AND P0, PT, R0, 0x1c, PT ;  /* 0x0000001c0000780c */ /* 0x000fda0003f05270 */
[----:B------:R-:W-:Y:S05]  /*8c30*/  @!P0 BRA `(.L_x_28096) ;  /* 0x000002d000008947 */ /* 0x000fea0003800000 */
[----:B------:R-:W-:-:S13]  /*8c40*/  ISETP.NE.AND P0, PT, R0, 0x1d, PT ;  /* 0x0000001d0000780c */ /* 0x000fda0003f05270 */
[----:B------:R-:W-:Y:S05]  /*8c50*/  @!P0 BRA `(.L_x_28097) ;  /* 0x0000028000008947 */ /* 0x000fea0003800000 */
[----:B------:R-:W-:-:S13]  /*8c60*/  ISETP.NE.AND P0, PT, R0, 0x2c, PT ;  /* 0x0000002c0000780c */ /* 0x000fda0003f05270 */
[----:B------:R-:W-:Y:S05]  /*8c70*/  @P0 BRA `(.L_x_28070) ;  /* 0x0000012000000947 */ /* 0x000fea0003800000 */
[----:B---3--:R-:W0:Y:S01]  /*8c80*/  F2F.F32.F64 R6, R16 ;  /* 0x0000001000067310 */ /* 0x008e220000301000 */
        /* <DEDUP_REMOVED lines=17> */
.L_x_28070:
        /* <DEDUP_REMOVED lines=20> */
.L_x_28097:
[----:B---3--:R-:W0:Y:S02]  /*8ee0*/  F2I.U64.F64.TRUNC R16, R16 ;  /* 0x0000001000107311 */ /* 0x008e24000030d800 */
[----:B0-----:R-:W-:Y:S01]  /*8ef0*/  STG.E.64 [R2.64], R16 ;  /* 0x0000001002007986 */ /* 0x001fe2000c101b24 */
[----:B------:R-:W-:Y:S05]  /*8f00*/  EXIT ;  /* 0x000000000000794d */ /* 0x000fea0003800000 */
.L_x_28096:
[----:B---3--:R-:W0:Y:S02]  /*8f10*/  F2I.U32.F64.TRUNC R17, R16 ;  /* 0x0000001000117311 */ /* 0x008e24000030d000 */
[----:B0-----:R-:W-:Y:S01]  /*8f20*/  STG.E [R2.64], R17 ;  /* 0x0000001102007986 */ /* 0x001fe2000c101924 */
[----:B------:R-:W-:Y:S05]  /*8f30*/  EXIT ;  /* 0x000000000000794d */ /* 0x000fea0003800000 */
.L_x_28098:
        /* <DEDUP_REMOVED lines=12> */
.L_x_34325:


//--------------------- .text._ZN2at6native18elementwise_kernelILi128ELi2EZNS0_22gpu_kernel_impl_nocastIZZZNS0_17expm1_kernel_cudaERNS_18TensorIteratorBaseEENKUlvE_clEvENKUlvE_clEvEUldE_EEvS4_RKT_EUliE_EEviT1_ --------------------------
	.section	.text._ZN2at6native18elementwise_kernelILi128ELi2EZNS0_22gpu_kernel_impl_nocastIZZZNS0_17expm1_kernel_cudaERNS_18TensorIteratorBaseEENKUlvE_clEvENKUlvE_clEvEUldE_EEvS4_RKT_EUliE_EEviT1_,"ax",@progbits
	.sectioninfo	@"SHI_REGISTERS=18"
	.align	128
        .global         _ZN2at6native18elementwise_kernelILi128ELi2EZNS0_22gpu_kernel_impl_nocastIZZZNS0_17expm1_kernel_cudaERNS_18TensorIteratorBaseEENKUlvE_clEvENKUlvE_clEvEUldE_EEvS4_RKT_EUliE_EEviT1_
        .type           _ZN2at6native18elementwise_kernelILi128ELi2EZNS0_22gpu_kernel_impl_nocastIZZZNS0_17expm1_kernel_cudaERNS_18TensorIteratorBaseEENKUlvE_clEvENKUlvE_clEvEUldE_EEvS4_RKT_EUliE_EEviT1_,@function
        .size           _ZN2at6native18elementwise_kernelILi128ELi2EZNS0_22gpu_kernel_impl_nocastIZZZNS0_17expm1_kernel_cudaERNS_18TensorIteratorBaseEENKUlvE_clEvENKUlvE_clEvEUldE_EEvS4_RKT_EUliE_EEviT1_,(.L_x_34326 - _ZN2at6native18elementwise_kernelILi128ELi2EZNS0_22gpu_kernel_impl_nocastIZZZNS0_17expm1_kernel_cudaERNS_18TensorIteratorBaseEENKUlvE_clEvENKUlvE_clEvEUldE_EEvS4_RKT_EUliE_EEviT1_)
        .other          _ZN2at6native18elementwise_kernelILi128ELi2EZNS0_22gpu_kernel_impl_nocastIZZZNS0_17expm1_kernel_cudaERNS_18TensorIteratorBaseEENKUlvE_clEvENKUlvE_clEvEUldE_EEvS4_RKT_EUliE_EEviT1_,@"STO_CUDA_ENTRY STV_DEFAULT"
_ZN2at6native18elementwise_kernelILi128ELi2EZNS0_22gpu_kernel_impl_nocastIZZZNS0_17expm1_kernel_cudaERNS_18TensorIteratorBaseEENKUlvE_clEvENKUlvE_clEvEUldE_EEvS4_RKT_EUliE_EEviT1_:
.text._ZN2at6native18elementwise_kernelILi128ELi2EZNS0_22gpu_kernel_impl_nocastIZZZNS0_17expm1_kernel_cudaERNS_18TensorIteratorBaseEENKUlvE_clEvENKUlvE_clEvEUldE_EEvS4_RKT_EUliE_EEviT1_:
        /* <DEDUP_REMOVED lines=235> */
.L_x_28101:
[----:B------:R-:W-:-:S04]  /*0eb0*/  IADD3 R6, P0, R0, c[0x0][0x368], RZ ;  /* 0x0000da0000067a10 */ /* 0x000fc80007f1e0ff */
[----:B------:R-:W-:-:S05]  /*0ec0*/  IADD3.X R7, RZ, c[0x0][0x36c], RZ, P0, !PT ;  /* 0x0000db00ff077a10 */ /* 0x000fca00007fe4ff */
[----:B------:R-:W2:Y:S01]  /*0ed0*/  LDG.E.64 R14, [R6.64] ;  /* 0x00000004060e7981 */ /* 0x000ea2000c1e1b00 */
[----:B------:R-:W-:Y:S01]  /*0ee0*/  IADD3 R4, P1, R4, c[0x0][0x360], RZ ;  /* 0x0000d80004047a10 */ /* 0x000fe20007f3e0ff */
[----:B------:R-:W-:Y:S04]  /*0ef0*/  BSSY B1, `(.L_x_28102) ;  /* 0x0000031000017945 */ /* 0x000fe80003800000 */
[----:B------:R-:W-:Y:S01]  /*0f00*/  IMAD.X R5, RZ, RZ, c[0x0][0x364], P1 ;  /* 0x0000d900ff057624 */ /* 0x000fe200008e06ff */
[C---:B--2---:R-:W-:Y:S02]  /*0f10*/  FSETP.GEU.FTZ.AND P2, PT, R15.reuse, 4.1931471824645996094, PT ;  /* 0x40862e430f00780b */ /* 0x044fe40003f5e000 */
[----:B------:R-:W-:-:S13]  /*0f20*/  FSETP.GT.FTZ.AND P0, PT, R15, -3.1640625, PT ;  /* 0xc04a80000f00780b */ /* 0x000fda0003f14000 */
[----:B------:R-:W-:Y:S05]  /*0f30*/  @P0 BRA !P2, `(.L_x_28103) ;  /* 0x0000008000000947 */ /* 0x000fea0005000000 */
[C---:B------:R-:W-:Y:S01]  /*0f40*/  DADD R6, R14.reuse, R14 ;  /* 0x000000000e067229 */ /* 0x040fe2000000000e */
[----:B------:R-:W-:Y:S02]  /*0f50*/  ISETP.GE.AND P1, PT, R15, RZ, PT ;  /* 0x000000ff0f00720c */ /* 0x000fe40003f26270 */
[----:B------:R-:W-:Y:S01]  /*0f60*/  MOV R9, 0x3ff00000 ;  /* 0x3ff0000000097802 */ /* 0x000fe20000000f00 */
[----:B------:R-:W0:-:S03]  /*0f70*/  DSETP.GTU.AND P0, PT, |R14|, +INF , PT ;  /* 0x7ff000000e00742a */ /* 0x000e060003f0c200 */
[----:B------:R-:W-:-:S03]  /*0f80*/  FSEL R9, -R9, +QNAN , !P1 ;  /* 0x7ff0000009097808 */ /* 0x000fc60004800100 */
[----:B0-----:R-:W-:Y:S02]  /*0f90*/  FSEL R8, R6, RZ, P0 ;  /* 0x000000ff06087208 */ /* 0x001fe40000000000 */
[----:B------:R-:W-:Y:S01]  /*0fa0*/  FSEL R9, R7, R9, P0 ;  /* 0x0000000907097208 */ /* 0x000fe20000000000 */
[----:B------:R-:W-:Y:S05]  /*0fb0*/  BRA `(.L_x_28104) ;  /* 0x0000024000007947 */ /* 0x000fea0003800000 */
.L_x_28103:
[----:B------:R-:W-:Y:S01]  /*0fc0*/  MOV R6, 0x652b82fe ;  /* 0x652b82fe00067802 */ /* 0x000fe20000000f00 */
[----:B------:R-:W-:Y:S01]  /*0fd0*/  HFMA2.MMA R7, -RZ, RZ, 1.9912109375, 0.00128841400146484375 ;  /* 0x3ff71547ff077435 */ /* 0x000fe200000001ff */
[----:B------:R-:W-:Y:S01]  /*0fe0*/  IMAD.SHL.U32 R0, R15, 0x2, RZ ;  /* 0x000000020f007824 */ /* 0x000fe200078e00ff */
[----:B------:R-:W-:Y:S01]  /*0ff0*/  MOV R12, 0x6acd15b6 ;  /* 0x6acd15b6000c7802 */ /* 0x000fe20000000f00 */
[----:B------:R-:W-:-:S03]  /*1000*/  HFMA2.MMA R13, -RZ, RZ, 1.5322265625, -16496 ;  /* 0x3e21f407ff0d7435 */ /* 0x000fc600000001ff */
        /* <DEDUP_REMOVED lines=13> */
[----:B------:R-:W-:Y:S01]  /*10e0*/  @P0 IADD3 R7, R6, RZ, RZ ;  /* 0x000000ff06070210 */ /* 0x000fe20007ffe0ff */
[----:B------:R-:W-:Y:S02]  /*10f0*/  IMAD.MOV.U32 R6, RZ, RZ, RZ ;  /* 0x000000ffff067224 */ /* 0x000fe400078e00ff */
[----:B0-----:R-:W0:Y:S01]  /*1100*/  DFMA R10, R8, R10, c[0x2][0x20] ;  /* 0x00800800080a762b */ /* 0x001e22000000000a */
[----:B------:R-:W-:-:S05]  /*1110*/  LEA R7, R7, 0x3ff00000, 0x14 ;  /* 0x3ff0000007077811 */ /* 0x000fca00078ea0ff */
        /* <DEDUP_REMOVED lines=14> */
.L_x_28104:
[----:B------:R-:W-:Y:S05]  /*1200*/  BSYNC B1 ;  /* 0x0000000000017941 */ /* 0x000fea0003800000 */
.L_x_28102:
[----:B------:R0:W-:Y:S01]  /*1210*/  STG.E.64 [R4.64], R8 ;  /* 0x0000000804007986 */ /* 0x0001e2000c101b04 */
[----:B------:R-:W-:-:S03]  /*1220*/  IADD3 R3, R3, 0x80, RZ ;  /* 0x0000008003037810 */ /* 0x000fc60007ffe0ff */
.L_x_28100:
[----:B------:R-:W-:Y:S05]  /*1230*/  BSYNC B0 ;  /* 0x0000000000007941 */ /* 0x000fea0003800000 */
.L_x_28099:
[----:B------:R-:W-:-:S13]  /*1240*/  ISETP.GE.AND P0, PT, R3, c[0x0][0x160], PT ;  /* 0x0000580003007a0c */ /* 0x000fda0003f06270 */
[----:B------:R-:W-:Y:S05]  /*1250*/  @P0 EXIT ;  /* 0x000000000000094d */ /* 0x000fea0003800000 */
[----:B------:R-:W-:Y:S01]  /*1260*/  ISETP.NE.AND P0, PT, RZ, c[0x0][0x168], PT ;  /* 0x00005a00ff007a0c */ /* 0x000fe20003f05270 */
[----:B------:R-:W-:Y:S01]  /*1270*/  HFMA2.MMA R2, -RZ, RZ, 0, 0 ;  /* 0x00000000ff027435 */ /* 0x000fe200000001ff */
[----:B------:R-:W-:-:S11]  /*1280*/  MOV R0, RZ ;  /* 0x000000ff00007202 */ /* 0x000fd60000000f00 */
[----:B------:R-:W-:Y:S05]  /*1290*/  @!P0 BRA `(.L_x_28105) ;  /* 0x00000df000008947 */ /* 0x000fea0003800000 */
[----:B------:R-:W-:Y:S01]  /*12a0*/  MOV R2, RZ ;  /* 0x000000ff00027202 */ /* 0x000fe20000000f00 */
[----:B0-----:R-:W-:-:S04]  /*12b0*/  IMAD.MOV.U32 R8, RZ, RZ, c[0x0][0x168] ;  /* 0x00005a00ff087624 */ /* 0x001fc800078e00ff */
        /* <DEDUP_REMOVED lines=221> */
.L_x_28105:
[----:B0-----:R-:W-:-:S04]  /*2090*/  IADD3 R4, P0, R0, c[0x0][0x368], RZ ;  /* 0x0000da0000047a10 */ /* 0x001fc80007f1e0ff */
[----:B------:R-:W-:-:S05]  /*20a0*/  IADD3.X R5, RZ, c[0x0][0x36c], RZ, P0, !PT ;  /* 0x0000db00ff057a10 */ /* 0x000fca00007fe4ff */
[----:B------:R-:W2:Y:S01]  /*20b0*/  LDG.E.64 R10, [R4.64] ;  /* 0x00000004040a7981 */ /* 0x000ea2000c1e1b00 */
[----:B------:R-:W-:Y:S01]  /*20c0*/  IADD3 R2, P1, R2, c[0x0][0x360], RZ ;  /* 0x0000d80002027a10 */ /* 0x000fe20007f3e0ff */
[----:B------:R-:W-:Y:S03]  /*20d0*/  BSSY B0, `(.L_x_28106) ;  /* 0x0000031000007945 */ /* 0x000fe60003800000 */
[----:B------:R-:W-:Y:S02]  /*20e0*/  IADD3.X R3, RZ, c[0x0][0x364], RZ, P1, !PT ;  /* 0x0000d900ff037a10 */ /* 0x000fe40000ffe4ff */
[C---:B--2---:R-:W-:Y:S02]  /*20f0*/  FSETP.GEU.FTZ.AND P2, PT, R11.reuse, 4.1931471824645996094, PT ;  /* 0x40862e430b00780b */ /* 0x044fe40003f5e000 */
        /* <DEDUP_REMOVED lines=10> */
.L_x_28107:
[----:B------:R-:W-:Y:S01]  /*21a0*/  MOV R4, 0x652b82fe ;  /* 0x652b82fe00047802 */ /* 0x000fe20000000f00 */
[----:B------:R-:W-:Y:S01]  /*21b0*/  HFMA2.MMA R5, -RZ, RZ, 1.9912109375, 0.00128841400146484375 ;  /* 0x3ff71547ff057435 */ /* 0x000fe200000001ff */
        /* <DEDUP_REMOVED lines=16> */
[----:B------:R-:W-:Y:S02]  /*22c0*/  @P0 IADD3 R5, R4, RZ, RZ ;  /* 0x000000ff04050210 */ /* 0x000fe40007ffe0ff */
[----:B------:R-:W-:Y:S01]  /*22d0*/  MOV R4, RZ ;  /* 0x000000ff00047202 */ /* 0x000fe20000000f00 */
        /* <DEDUP_REMOVED lines=16> */
.L_x_28108:
[----:B------:R-:W-:Y:S05]  /*23e0*/  BSYNC B0 ;  /* 0x0000000000007941 */ /* 0x000fea0003800000 */
.L_x_28106:
[----:B------:R-:W-:Y:S01]  /*23f0*/  STG.E.64 [R2.64], R6 ;  /* 0x0000000602007986 */ /* 0x000fe2000c101b04 */
[----:B------:R-:W-:Y:S05]  /*2400*/  EXIT ;  /* 0x000000000000794d */ /* 0x000fea0003800000 */
.L_x_28109:
        /* <DEDUP_REMOVED lines=15> */
.L_x_34326:


//--------------------- .text._ZN2at6native27unrolled_elementwise_kernelIZZZNS0_17expm1_kernel_cudaERNS_18TensorIteratorBaseEENKUlvE_clEvENKUlvE_clEvEUldE_St5arrayIPcLm2EELi4E23TrivialOffsetCalculatorILi1EjESB_NS0_6memory15LoadWithoutCastENSC_16StoreWithoutCastEEEviT_T0_T2_T3_T4_T5_ --------------------------
	.section	.text._ZN2at6native27unrolled_elementwise_kernelIZZZNS0_17expm1_kernel_cudaERNS_18TensorIteratorBaseEENKUlvE_clEvENKUlvE_clEvEUldE_St5arrayIPcLm2EELi4E23TrivialOffsetCalculatorILi1EjESB_NS0_6memory15LoadWithoutCastENSC_16StoreWithoutCastEEEviT_T0_T2_T3_T4_T5_,"ax",@progbits
	.sectioninfo	@"SHI_REGISTERS=24"
	.align	128
        .global         _ZN2at6native27unrolled_elementwise_kernelIZZZNS0_17expm1_kernel_cudaERNS_18TensorIteratorBaseEENKUlvE_clEvENKUlvE_clEvEUldE_St5arrayIPcLm2EELi4E23TrivialOffsetCalculatorILi1EjESB_NS0_6memory15LoadWithoutCastENSC_16StoreWithoutCastEEEviT_T0_T2_T3_T4_T5_
        .type           _ZN2at6native27unrolled_elementwise_kernelIZZZNS0_17expm1_kernel_cudaERNS_18TensorIteratorBaseEENKUlvE_clEvENKUlvE_clEvEUldE_St5arrayIPcLm2EELi4E23TrivialOffsetCalculatorILi1EjESB_NS0_6memory15LoadWithoutCastENSC_16StoreWithoutCastEEEviT_T0_T2_T3_T4_T5_,@function
        .size           _ZN2at6native27unrolled_elementwise_kernelIZZZNS0_17expm1_kernel_cudaERNS_18TensorIteratorBaseEENKUlvE_clEvENKUlvE_clEvEUldE_St5arrayIPcLm2EELi4E23TrivialOffsetCalculatorILi1EjESB_NS0_6memory15LoadWithoutCastENSC_16StoreWithoutCastEEEviT_T0_T2_T3_T4_T5_,(.L_x_34327 - _ZN2at6native27unrolled_elementwise_kernelIZZZNS0_17expm1_kernel_cudaERNS_18TensorIteratorBaseEENKUlvE_clEvENKUlvE_clEvEUldE_St5arrayIPcLm2EELi4E23TrivialOffsetCalculatorILi1EjESB_NS0_6memory15LoadWithoutCastENSC_16StoreWithoutCastEEEviT_T0_T2_T3_T4_T5_)
        .other          _ZN2at6native27unrolled_elementwise_kernelIZZZNS0_17expm1_kernel_cudaERNS_18TensorIteratorBaseEENKUlvE_clEvENKUlvE_clEvEUldE_St5arrayIPcLm2EELi4E23TrivialOffsetCalculatorILi1EjESB_NS0_6memory15LoadWithoutCastENSC_16StoreWithoutCastEEEviT_T0_T2_T3_T4_T5_,@"STO_CUDA_ENTRY STV_DEFAULT"
_ZN2at6native27unrolled_elementwise_kernelIZZZNS0_17expm1_kernel_cudaERNS_18TensorIteratorBaseEENKUlvE_clEvENKUlvE_clEvEUldE_St5arrayIPcLm2EELi4E23TrivialOffsetCalculatorILi1EjESB_NS0_6memory15LoadWithoutCastENSC_16StoreWithoutCastEEEviT_T0_T2_T3_T4_T5_:
.text._ZN2at6native27unrolled_elementwise_kernelIZZZNS0_17expm1_kernel_cudaERNS_18TensorIteratorBaseEENKUlvE_clEvENKUlvE_clEvEUldE_St5arrayIPcLm2EELi4E23TrivialOffsetCalculatorILi1EjESB_NS0_6memory15LoadWithoutCastENSC_16StoreWithoutCastEEEviT_T0_T2_T3_T4_T5_:
        /* <DEDUP_REMOVED lines=29> */
[----:B------:R-:W-:Y:S02]  /*01d0*/  @!P2 IMAD R18, R0, 0x200, R3 ;  /* 0x000002000012a824 */ /* 0x000fe400078e0203 */
[----:B------:R-:W-:Y:S01]  /*01e0*/  @!P2 IMAD.MOV.U32 R19, RZ, RZ, 0x8 ;  /* 0x00000008ff13a424 */ /* 0x000fe200078e00ff */
[----:B------:R-:W-:-:S03]  /*01f0*/  CS2R R2, SRZ ;  /* 0x0000000000027805 */ /* 0x000fc6000001ff00 */
[----:B------:R-:W-:-:S05]  /*0200*/  @!P2 IMAD.WIDE.U32 R18, R18, R19, c[0x0][0x170] ;  /* 0x00005c001212a625 */ /* 0x000fca00078e0013 */
[----:B------:R0:W5:Y:S01]  /*0210*/  @!P2 LDG.E.64 R2, [R18.64] ;  /* 0x000000041202a981 */ /* 0x000162000c1e1b00 */
[----:B------:R-:W-:Y:S01]  /*0220*/  BSSY B0, `(.L_x_28110) ;  /* 0x0000032000007945 */ /* 0x000fe20003800000 */
[----:B------:R-:W-:Y:S01]  /*0230*/  IMAD.MOV.U32 R7, RZ, RZ, R5 ;  /* 0x000000ffff077224 */ /* 0x000fe200078e0005 */
[----:B------:R-:W-:Y:S05]  /*0240*/  @P0 BRA `(.L_x_28111) ;  /* 0x000002f000000947 */ /* 0x000fea0003800000 */
[C---:B-----5:R-:W-:Y:S02]  /*0250*/  FSETP.GEU.FTZ.AND P2, PT, R13.reuse, 4.1931471824645996094, PT ;  /* 0x40862e430d00780b */ /* 0x060fe40003f5e000 */
[----:B------:R-:W-:-:S13]  /*0260*/  FSETP.GT.FTZ.AND P1, PT, R13, -3.1640625, PT ;  /* 0xc04a80000d00780b */ /* 0x000fda0003f34000 */
[----:B------:R-:W-:Y:S05]  /*0270*/  @P1 BRA !P2, `(.L_x_28112) ;  /* 0x0000008000001947 */ /* 0x000fea0005000000 */
[C---:B0-----:R-:W-:Y:S01]  /*0280*/  DADD R14, R12.reuse, R12 ;  /* 0x000000000c0e7229 */ /* 0x041fe2000000000c */
[----:B------:R-:W-:Y:S01]  /*0290*/  IMAD.MOV.U32 R6, RZ, RZ, 0x3ff00000 ;  /* 0x3ff00000ff067424 */ /* 0x000fe200078e00ff */
[----:B------:R-:W-:Y:S02]  /*02a0*/  ISETP.GE.AND P2, PT, R13, RZ, PT ;  /* 0x000000ff0d00720c */ /* 0x000fe40003f46270 */
[----:B------:R0:W1:Y:S02]  /*02b0*/  DSETP.GTU.AND P1, PT, |R12|, +INF , PT ;  /* 0x7ff000000c00742a */ /* 0x0000640003f2c200 */
[----:B0-----:R-:W-:-:S04]  /*02c0*/  FSEL R13, -R6, +QNAN , !P2 ;  /* 0x7ff00000060d7808 */ /* 0x001fc80005000100 */
[----:B-1----:R-:W-:Y:S02]  /*02d0*/  FSEL R12, R14, RZ, P1 ;  /* 0x000000ff0e0c7208 */ /* 0x002fe40000800000 */
[----:B------:R-:W-:Y:S01]  /*02e0*/  FSEL R13, R15, R13, P1 ;  /* 0x0000000d0f0d7208 */ /* 0x000fe20000800000 */
[----:B------:R-:W-:Y:S05]  /*02f0*/  BRA `(.L_x_28111) ;  /* 0x0000024000007947 */ /* 0x000fea0003800000 */
.L_x_28112:
[----:B0-----:R-:W-:Y:S02]  /*0300*/  IMAD.MOV.U32 R14, RZ, RZ, 0x652b82fe ;  /* 0x652b82feff0e7424 */ /* 0x001fe400078e00ff */
        /* <DEDUP_REMOVED lines=35> */
.L_x_28111:
[----:B------:R-:W-:Y:S05]  /*0540*/  BSYNC B0 ;  /* 0x0000000000007941 */ /* 0x000fea0003800000 */
.L_x_28110:
[----:B0-----:R-:W-:Y:S01]  /*0550*/  IADD3 R15, R7, 0x80, RZ ;  /* 0x00000080070f7810 */ /* 0x001fe20007ffe0ff */
[----:B------:R-:W-:Y:S03]  /*0560*/  BSSY B0, `(.L_x_28113) ;  /* 0x0000032000007945 */ /* 0x000fe60003800000 */
[----:B------:R-:W-:-:S13]  /*0570*/  ISETP.GE.AND P1, PT, R15, R4, PT ;  /* 0x000000040f00720c */ /* 0x000fda0003f26270 */
[----:B------:R-:W-:Y:S05]  /*0580*/  @P1 BRA `(.L_x_28114) ;  /* 0x000002f000001947 */ /* 0x000fea0003800000 */
[C---:B-----5:R-:W-:Y:S02]  /*0590*/  FSETP.GEU.FTZ.AND P2, PT, R11.reuse, 4.1931471824645996094, PT ;  /* 0x40862e430b00780b */ /* 0x060fe40003f5e000 */
        /* <DEDUP_REMOVED lines=10> */
.L_x_28115:
        /* <DEDUP_REMOVED lines=36> */
.L_x_28114:
[----:B------:R-:W-:Y:S05]  /*0880*/  BSYNC B0 ;  /* 0x0000000000007941 */ /* 0x000fea0003800000 */
.L_x_28113:
[----:B------:R-:W-:Y:S01]  /*0890*/  IADD3 R15, R7, 0x100, RZ ;  /* 0x00000100070f7810 */ /* 0x000fe20007ffe0ff */
        /* <DEDUP_REMOVED lines=14> */
.L_x_28118:
        /* <DEDUP_REMOVED lines=36> */
.L_x_28117:
[----:B------:R-:W-:Y:S05]  /*0bc0*/  BSYNC B0 ;  /* 0x0000000000007941 */ /* 0x000fea0003800000 */
.L_x_28116:
        /* <DEDUP_REMOVED lines=15> */
.L_x_28121:
        /* <DEDUP_REMOVED lines=36> */
.L_x_28120:
[----:B------:R-:W-:Y:S05]  /*0f00*/  BSYNC B0 ;  /* 0x0000000000007941 */ /* 0x000fea0003800000 */
.L_x_28119:
[----:B------:R-:W-:Y:S01]  /*0f10*/  @!P0 IMAD R14, R0, 0x200, R5 ;  /* 0x00000200000e8824 */ /* 0x000fe200078e0205 */
[----:B------:R-:W-:Y:S01]  /*0f20*/  @!P0 IADD3 R7, R5, 0x80, RZ ;  /* 0x0000008005078810 */ /* 0x000fe20007ffe0ff */
[----:B------:R-:W-:Y:S01]  /*0f30*/  @!P0 IMAD.MOV.U32 R15, RZ, RZ, 0x8 ;  /* 0x00000008ff0f8424 */ /* 0x000fe200078e00ff */
[----:B------:R-:W-:Y:S02]  /*0f40*/  BSSY B0, `(.L_x_28122) ;  /* 0x000000f000007945 */ /* 0x000fe40003800000 */
[----:B------:R-:W-:Y:S01]  /*0f50*/  ISETP.GE.AND P1, PT, R7, R4, PT ;  /* 0x000000040700720c */ /* 0x000fe20003f26270 */
[----:B------:R-:W-:-:S05]  /*0f60*/  @!P0 IMAD.WIDE.U32 R14, R14, R15, c[0x0][0x168] ;  /* 0x00005a000e0e8625 */ /* 0x000fca00078e000f */
[----:B-----5:R0:W-:Y:S07]  /*0f70*/  @!P0 STG.E.64 [R14.64], R12 ;  /* 0x0000000c0e008986 */ /* 0x0201ee000c101b04 */
        /* <DEDUP_REMOVED lines=11> */
.L_x_28123:
[----:B------:R-:W-:Y:S05]  /*1030*/  BSYNC B0 ;  /* 0x0000000000007941 */ /* 0x000fea0003800000 */
.L_x_28122:
[----:B------:R-:W-:-:S13]  /*1040*/  ISETP.GE.AND P0, PT, R7, R4, PT ;  /* 0x000000040700720c */ /* 0x000fda0003f06270 */
[----:B------:R-:W-:Y:S05]  /*1050*/  @P0 EXIT ;  /* 0x000000000000094d */ /* 0x000fea0003800000 */
[----:B------:R-:W-:Y:S02]  /*1060*/  IMAD R4, R0, 0x200, R7 ;  /* 0x0000020000047824 */ /* 0x000fe400078e0207 */
[----:B------:R-:W-:-:S04]  /*1070*/  IMAD.MOV.U32 R5, RZ, RZ, 0x8 ;  /* 0x00000008ff057424 */ /* 0x000fc800078e00ff */
[----:B------:R-:W-:-:S05]  /*1080*/  IMAD.WIDE.U32 R4, R4, R5, c[0x0][0x168] ;  /* 0x00005a0004047625 */ /* 0x000fca00078e0005 */
[----:B------:R-:W-:Y:S01]  /*1090*/  STG.E.64 [R4.64], R2 ;  /* 0x0000000204007986 */ /* 0x000fe2000c101b04 */
[----:B------:R-:W-:Y:S05]  /*10a0*/  EXIT ;  /* 0x000000000000794d */ /* 0x000fea0003800000 */
.L_x_28124:
        /* <DEDUP_REMOVED lines=13> */
.L_x_34327:


//--------------------- .text._ZN2at6native29vectorized_elementwise_kernelILi2EZZZNS0_17expm1_kernel_cudaERNS_18TensorIteratorBaseEENKUlvE_clEvENKUlvE_clEvEUldE_St5arrayIPcLm2EEEEviT0_T1_ --------------------------
	.section	.text._ZN2at6native29vectorized_elementwise_kernelILi2EZZZNS0_17expm1_kernel_cudaERNS_18TensorIteratorBaseEENKUlvE_clEvENKUlvE_clEvEUldE_St5arrayIPcLm2EEEEviT0_T1_,"ax",@progbits
	.sectioninfo	@"SHI_REGISTERS=32"
	.align	128
        .global         _ZN2at6native29vectorized_elementwise_kernelILi2EZZZNS0_17expm1_kernel_cudaERNS_18TensorIteratorBaseEENKUlvE_clEvENKUlvE_clEvEUldE_St5arrayIPcLm2EEEEviT0_T1_
        .type           _ZN2at6native29vectorized_elementwise_kernelILi2EZZZNS0_17expm1_kernel_cudaERNS_18TensorIteratorBaseEENKUlvE_clEvENKUlvE_clEvEUldE_St5arrayIPcLm2EEEEviT0_T1_,@function
        .size           _ZN2at6native29vectorized_elementwise_kernelILi2EZZZNS0_17expm1_kernel_cudaERNS_18TensorIteratorBaseEENKUlvE_clEvENKUlvE_clEvEUldE_St5arrayIPcLm2EEEEviT0_T1_,(.L_x_34328 - _ZN2at6native29vectorized_elementwise_kernelILi2EZZZNS0_17expm1_kernel_cudaERNS_18TensorIteratorBaseEENKUlvE_clEvENKUlvE_clEvEUldE_St5arrayIPcLm2EEEEviT0_T1_)
        .other          _ZN2at6native29vectorized_elementwise_kernelILi2EZZZNS0_17expm1_kernel_cudaERNS_18TensorIteratorBaseEENKUlvE_clEvENKUlvE_clEvEUldE_St5arrayIPcLm2EEEEviT0_T1_,@"STO_CUDA_ENTRY STV_DEFAULT"
_ZN2at6native29vectorized_elementwise_kernelILi2EZZZNS0_17expm1_kernel_cudaERNS_18TensorIteratorBaseEENKUlvE_clEvENKUlvE_clEvEUldE_St5arrayIPcLm2EEEEviT0_T1_:
.text._ZN2at6native29vectorized_elementwise_kernelILi2EZZZNS0_17expm1_kernel_cudaERNS_18TensorIteratorBaseEENKUlvE_clEvENKUlvE_clEvEUldE_St5arrayIPcLm2EEEEviT0_T1_:
[----:B------:R-:W-:Y:S02]  /*0000*/  IMAD.MOV.U32 R1, RZ, RZ, c[0x0][0x28] ;  /* 0x00000a00ff017624 */ /* 0x000fe400078e00ff */
[----:B------:R-:W0:Y:S01]  /*0010*/  S2UR UR6, SR_CTAID.X ;  /* 0x00000000000679c3 */ /* 0x000e220000002500 */
[----:B------:R-:W-:Y:S02]  /*0020*/  ULDC UR4, c[0x0][0x160] ;  /* 0x0000580000047ab9 */ /* 0x000fe40000000800 */
[----:B------:R-:W-:Y:S02]  /*0030*/  ULDC.64 UR8, c[0x0][0x118] ;  /* 0x0000460000087ab9 */ /* 0x000fe40000000a00 */
[----:B0-----:R-:W-:-:S04]  /*0040*/  USHF.L.U32 UR6, UR6, 0xa, URZ ;  /* 0x0000000a06067899 */ /* 0x001fc8000800063f */
[----:B------:R-:W-:-:S04]  /*0050*/  UIADD3 UR4, -UR6, UR4, URZ ;  /* 0x0000000406047290 */ /* 0x000fc8000fffe13f */
[----:B------:R-:W-:-:S06]  /*0060*/  UISETP.GE.U32.AND UP0, UPT, UR4, 0x400, UPT ;  /* 0x000004000400788c */ /* 0x000fcc000bf06070 */
[----:B------:R-:W-:-:S13]  /*0070*/  PLOP3.LUT P0, PT, PT, PT, UP0, 0x80, 0x0 ;  /* 0x000000000000781c */ /* 0x000fda0003f0f008 */
[----:B------:R-:W-:Y:S05]  /*0080*/  @!P0 BRA `(.L_x_28125) ;  /* 0x00001ac000008947 */ /* 0x000fea0003800000 */
[----:B------:R-:W0:Y:S01]  /*0090*/  S2R R0, SR_TID.X ;  /* 0x0000000000007919 */ /* 0x000e220000002100 */
[----:B------:R-:W-:Y:S02]  /*00a0*/  UMOV UR7, 0x8 ;  /* 0x0000000800077882 */ /* 0x000fe40000000000 */
[----:B------:R-:W-:Y:S02]  /*00b0*/  ULDC.64 UR4, c[0x0][0x170] ;  /* 0x00005c0000047ab9 */ /* 0x000fe40000000a00 */
[----:B------:R-:W-:-:S06]  /*00c0*/  UIMAD.WIDE UR4, UR6, UR7, UR4 ;  /* 0x00000007060472a5 */ /* 0x000fcc000f8e0204 */
[----:B------:R-:W-:Y:S02]  /*00d0*/  IMAD.U32 R2, RZ, RZ, UR4 ;  /* 0x00000004ff027e24 */ /* 0x000fe4000f8e00ff */
[----:B------:R-:W-:-:S04]  /*00e0*/  IMAD.U32 R3, RZ, RZ, UR5 ;  /* 0x00000005ff037e24 */ /* 0x000fc8000f8e00ff */
[----:B0-----:R-:W-:-:S05]  /*00f0*/  IMAD.WIDE.U32 R2, R0, 0x10, R2 ;  /* 0x0000001000027825 */ /* 0x001fca00078e0002 */
[----:B------:R-:W2:Y:S04]  /*0100*/  LDG.E.128 R12, [R2.64] ;  /* 0x00000008020c7981 */ /* 0x000ea8000c1e1d00 */
[----:B------:R0:W5:Y:S04]  /*0110*/  LDG.E.128 R16, [R2.64+0x800] ;  /* 0x0008000802107981 */ /* 0x000168000c1e1d00 */
[----:B------:R0:W5:Y:S04]  /*0120*/  LDG.E.128 R4, [R2.64+0x1000] ;  /* 0x0010000802047981 */ /* 0x000168000c1e1d00 */
[----:B------:R0:W5:Y:S01]  /*0130*/  LDG.E.128 R8, [R2.64+0x1800] ;  /* 0x0018000802087981 */ /* 0x000162000c1e1d00 */
[----:B------:R-:W-:Y:S01]  /*0140*/  BSSY B0, `(.L_x_28126) ;  /* 0x0000032000007945 */ /* 0x000fe20003800000 */
[----:B--2---:R-:W-:-:S02]  /*0150*/  FSETP.GEU.FTZ.AND P1, PT, R13, 4.1931471824645996094, PT ;  /* 0x40862e430d00780b */ /* 0x004fc40003f3e000 */
        /* <DEDUP_REMOVED lines=10> */
.L_x_28127:
[----:B0-----:R-:W-:Y:S02]  /*0200*/  IMAD.MOV.U32 R20, RZ, RZ, 0x652b82fe ;  /* 0x652b82feff147424 */ /* 0x001fe400078e00ff */
        /* <DEDUP_REMOVED lines=8> */
[----:B0-----:R-:W0:-:S03]  /*0290*/  DFMA R22, R2, c[0x2][0x8], R22 ;  /* 0x0080020002167a2b */ /* 0x001e060000000016 */
[----:B------:R-:W-:-:S07]  /*02a0*/  IADD3 R24, R20, -0x1, RZ ;  /* 0xffffffff14187810 */ /* 0x000fce0007ffe0ff */
[----:B0-----:R-:W-:Y:S01]  /*02b0*/  FSEL R2, R12, R22, !P0 ;  /* 0x000000160c027208 */ /* 0x001fe20004000000 */
[----:B------:R-:W-:Y:S01]  /*02c0*/  IMAD.MOV.U32 R12, RZ, RZ, 0x6acd15b6 ;  /* 0x6acd15b6ff0c7424 */ /* 0x000fe200078e00ff */
[----:B------:R-:W-:Y:S01]  /*02d0*/  FSEL R3, R13, R23, !P0 ;  /* 0x000000170d037208 */ /* 0x000fe20004000000 */
[----:B------:R-:W-:Y:S01]  /*02e0*/  IMAD.MOV.U32 R13, RZ, RZ, 0x3e21f407 ;  /* 0x3e21f407ff0d7424 */ /* 0x000fe200078e00ff */
[----:B------:R-:W-:-:S05]  /*02f0*/  ISETP.NE.AND P0, PT, R20, 0x400, PT ;  /* 0x000004001400780c */ /* 0x000fca0003f05270 */
[----:B------:R-:W0:-:S06]  /*0300*/  DFMA R12, R2, R12, c[0x2][0x10] ;  /* 0x00800400020c762b */ /* 0x000e0c000000000c */
[----:B0-----:R-:W0:Y:S02]  /*0310*/  DFMA R12, R2, R12, c[0x2][0x18] ;  /* 0x00800600020c762b */ /* 0x001e24000000000c */
[----:B------:R-:W-:-:S04]  /*0320*/  @P0 IMAD.MOV R24, RZ, RZ, R20 ;  /* 0x000000ffff180224 */ /* 0x000fc800078e0214 */
[----:B0-----:R-:W0:-:S06]  /*0330*/  DFMA R12, R2, R12, c[0x2][0x20] ;  /* 0x00800800020c762b */ /* 0x001e0c000000000c */
[----:B0-----:R-:W0:-:S06]  /*0340*/  DFMA R12, R2, R12, c[0x2][0x28] ;  /* 0x00800a00020c762b */ /* 0x001e0c000000000c */
[----:B0-----:R-:W0:-:S06]  /*0350*/  DFMA R12, R2, R12, c[0x2][0x30] ;  /* 0x00800c00020c762b */ /* 0x001e0c000000000c */
[----:B0-----:R-:W0:-:S06]  /*0360*/  DFMA R12, R2, R12, c[0x2][0x38] ;  /* 0x00800e00020c762b */ /* 0x001e0c000000000c */
[----:B0-----:R-:W0:-:S06]  /*0370*/  DFMA R12, R2, R12, c[0x2][0x40] ;  /* 0x00801000020c762b */ /* 0x001e0c000000000c */
[----:B0-----:R-:W0:-:S06]  /*0380*/  DFMA R12, R2, R12, c[0x2][0x48] ;  /* 0x00801200020c762b */ /* 0x001e0c000000000c */
[----:B0-----:R-:W0:-:S06]  /*0390*/  DFMA R12, R2, R12, c[0x2][0x50] ;  /* 0x00801400020c762b */ /* 0x001e0c000000000c */
[----:B0-----:R-:W0:-:S06]  /*03a0*/  DFMA R12, R2, R12, 0.5 ;  /* 0x3fe00000020c742b */ /* 0x001e0c000000000c */
[----:B0-----:R0:W1:Y:S02]  /*03b0*/  DMUL R22, R2, R12 ;  /* 0x0000000c02167228 */ /* 0x0010640000000000 */
[----:B0-----:R-:W-:Y:S01]  /*03c0*/  LEA R13, R24, 0x3ff00000, 0x14 ;  /* 0x3ff00000180d7811 */ /* 0x001fe200078ea0ff */
[----:B------:R-:W-:-:S03]  /*03d0*/  IMAD.MOV.U32 R12, RZ, RZ, RZ ;  /* 0x000000ffff0c7224 */ /* 0x000fc600078e00ff */
[----:B-1----:R-:W-:-:S04]  /*03e0*/  DFMA R22, R2, R22, R2 ;  /* 0x000000160216722b */ /* 0x002fc80000000002 */
[----:B------:R-:W0:-:S06]  /*03f0*/  DADD R24, R12, -1 ;  /* 0xbff000000c187429 */ /* 0x000e0c0000000000 */
[----:B0-----:R-:W0:-:S06]  /*0400*/  DFMA R22, R22, R12, R24 ;  /* 0x0000000c1616722b */ /* 0x001e0c0000000018 */
[----:B0-----:R-:W0:-:S10]  /*0410*/  DADD R12, R22, R22 ;  /* 0x00000000160c7229 */ /* 0x001e140000000016 */
[----:B0-----:R-:W-:Y:S02]  /*0420*/  @P1 FSEL R2, R12, R22, !P0 ;  /* 0x000000160c021208 */ /* 0x001fe40004000000 */
[----:B------:R-:W-:-:S03]  /*0430*/  @P1 FSEL R3, R13, R23, !P0 ;  /* 0x000000170d031208 */ /* 0x000fc60004000000 */
[----:B------:R-:W-:Y:S02]  /*0440*/  IMAD.MOV.U32 R12, RZ, RZ, R2 ;  /* 0x000000ffff0c7224 */ /* 0x000fe400078e0002 */
[----:B------:R-:W-:Y:S02]  /*0450*/  IMAD.MOV.U32 R13, RZ, RZ, R3 ;  /* 0x000000ffff0d7224 */ /* 0x000fe400078e0003 */
.L_x_28128:
[----:B------:R-:W-:Y:S05]  /*0460*/  BSYNC B0 ;  /* 0x0000000000007941 */ /* 0x000fea0003800000 */
.L_x_28126:
[C---:B------:R-:W-:Y:S01]  /*0470*/  FSETP.GEU.FTZ.AND P1, PT, R15.reuse, 4.1931471824645996094, PT ;  /* 0x40862e430f00780b */ /* 0x040fe20003f3e000 */
        /* <DEDUP_REMOVED lines=11> */
.L_x_28130:
        /* <DEDUP_REMOVED lines=38> */
.L_x_28131:
[----:B------:R-:W-:Y:S05]  /*0790*/  BSYNC B0 ;  /* 0x0000000000007941 */ /* 0x000fea0003800000 */
.L_x_28129:
[C---:B-----5:R-:W-:Y:S01]  /*07a0*/  FSETP.GEU.FTZ.AND P1, PT, R17.reuse, 4.1931471824645996094, PT ;  /* 0x40862e431100780b */ /* 0x060fe20003f3e000 */
        /* <DEDUP_REMOVED lines=11> */
.L_x_28133:
        /* <DEDUP_REMOVED lines=38> */
.L_x_28134:
[----:B------:R-:W-:Y:S05]  /*0ac0*/  BSYNC B0 ;  /* 0x0000000000007941 */ /* 0x000fea0003800000 */
.L_x_28132:
        /* <DEDUP_REMOVED lines=12> */
.L_x_28136:
        /* <DEDUP_REMOVED lines=38> */
.L_x_28137:
[----:B------:R-:W-:Y:S05]  /*0df0*/  BSYNC B0 ;  /* 0x0000000000007941 */ /* 0x000fea0003800000 */
.L_x_28135:
        /* <DEDUP_REMOVED lines=12> */
.L_x_28139:
        /* <DEDUP_REMOVED lines=38> */
.L_x_28140:
[----:B------:R-:W-:Y:S05]  /*1120*/  BSYNC B0 ;  /* 0x0000000000007941 */ /* 0x000fea0003800000 */
.L_x_28138:
        /* <DEDUP_REMOVED lines=12> */
.L_x_28142:
        /* <DEDUP_REMOVED lines=38> */
.L_x_28143:
[----:B------:R-:W-:Y:S05]  /*1450*/  BSYNC B0 ;  /* 0x0000000000007941 */ /* 0x000fea0003800000 */
.L_x_28141:
        /* <DEDUP_REMOVED lines=12> */
.L_x_28145:
        /* <DEDUP_REMOVED lines=38> */
.L_x_28146:
[----:B------:R-:W-:Y:S05]  /*1780*/  BSYNC B0 ;  /* 0x0000000000007941 */ /* 0x000fea0003800000 */
.L_x_28144:
        /* <DEDUP_REMOVED lines=12> */
.L_x_28148:
        /* <DEDUP_REMOVED lines=38> */
.L_x_28149:
[----:B------:R-:W-:Y:S05]  /*1ab0*/  BSYNC B0 ;  /* 0x0000000000007941 */ /* 0x000fea0003800000 */
.L_x_28147:
[----:B------:R-:W-:Y:S01]  /*1ac0*/  ULDC.64 UR4, c[0x0][0x168] ;  /* 0x00005a0000047ab9 */ /* 0x000fe20000000a00 */
[----:B------:R-:W-:Y:S01]  /*1ad0*/  IMAD.MOV.U32 R3, RZ, RZ, 0x10 ;  /* 0x00000010ff037424 */ /* 0x000fe200078e00ff */
[----:B------:R-:W-:-:S06]  /*1ae0*/  UIMAD.WIDE.U32 UR4, UR6, UR7, UR4 ;  /* 0x00000007060472a5 */ /* 0x000fcc000f8e0004 */
[----:B------:R-:W-:-:S05]  /*1af0*/  IMAD.WIDE R2, R0, R3, UR4 ;  /* 0x0000000400027e25 */ /* 0x000fca000f8e0203 */
[----:B------:R-:W-:Y:S04]  /*1b00*/  STG.E.128 [R2.64], R12 ;  /* 0x0000000c02007986 */ /* 0x000fe8000c101d08 */
[----:B------:R-:W-:Y:S04]  /*1b10*/  STG.E.128 [R2.64+0x800], R16 ;  /* 0x0008001002007986 */ /* 0x000fe8000c101d08 */
[----:B------:R-:W-:Y:S04]  /*1b20*/  STG.E.128 [R2.64+0x1000], R4 ;  /* 0x0010000402007986 */ /* 0x000fe8000c101d08 */
[----:B------:R-:W-:Y:S01]  /*1b30*/  STG.E.128 [R2.64+0x1800], R8 ;  /* 0x0018000802007986 */ /* 0x000fe2000c101d08 */
[----:B------:R-:W-:Y:S05]  /*1b40*/  EXIT ;  /* 0x000000000000794d */ /* 0x000fea0003800000 */
.L_x_28125:
[----:B------:R-:W0:Y:S01]  /*1b50*/  S2R R0, SR_TID.X ;  /* 0x0000000000007919 */ /* 0x000e220000002100 */
[----:B------:R-:W-:Y:S01]  /*1b60*/  CS2R R10, SRZ ;  /* 0x00000000000a7805 */ /* 0x000fe2000001ff00 */
[----:B------:R-:W-:Y:S01]  /*1b70*/  CS2R R12, SRZ ;  /* 0x00000000000c7805 */ /* 0x000fe2000001ff00 */
[----:B0-----:R-:W-:Y:S01]  /*1b80*/  ISETP.GE.AND P0, PT, R0, UR4, PT ;  /* 0x0000000400007c0c */ /* 0x001fe2000bf06270 */
[----:B------:R-:W-:-:S12]  /*1b90*/  IMAD.MOV.U32 R2, RZ, RZ, R0 ;  /* 0x000000ffff027224 */ /* 0x000fd800078e0000 */
[C---:B------:R-:W-:Y:S02]  /*1ba0*/  @!P0 IADD3 R8, R2.reuse, UR6, RZ ;  /* 0x0000000602088c10 */ /* 0x040fe4000fffe0ff */
[----:B------:R-:W-:-:S04]  /*1bb0*/  @!P0 IADD3 R2, R2, 0x80, RZ ;  /* 0x0000008002028810 */ /* 0x000fc80007ffe0ff */
[----:B------:R-:W-:-:S13]  /*1bc0*/  ISETP.GE.AND P6, PT, R2, UR4, PT ;  /* 0x0000000402007c0c */ /* 0x000fda000bfc6270 */
[C---:B------:R-:W-:Y:S01]  /*1bd0*/  @!P6 IADD3 R6, R2.reuse, UR6, RZ ;  /* 0x000000060206ec10 */ /* 0x040fe2000fffe0ff */
[----:B------:R-:W-:Y:S01]  /*1be0*/  @!P6 IMAD.MOV.U32 R7, RZ, RZ, 0x8 ;  /* 0x00000008ff07e424 */ /* 0x000fe200078e00ff */
[----:B------:R-:W-:-:S03]  /*1bf0*/  @!P6 IADD3 R2, R2, 0x80, RZ ;  /* 0x000000800202e810 */ /* 0x000fc60007ffe0ff */
[----:B------:R-:W-:Y:S01]  /*1c00*/  @!P6 IMAD.WIDE.U32 R6, R6, R7, c[0x0][0x170] ;  /* 0x00005c000606e625 */ /* 0x000fe200078e0007 */
[----:B------:R-:W-:-:S04]  /*1c10*/  ISETP.GE.AND P5, PT, R2, UR4, PT ;  /* 0x0000000402007c0c */ /* 0x000fc8000bfa6270 */
[----:B------:R0:W5:Y:S09]  /*1c20*/  @!P6 LDG.E.64 R10, [R6.64] ;  /* 0x00000008060ae981 */ /* 0x000172000c1e1b00 */
[C---:B------:R-:W-:Y:S02]  /*1c30*/  @!P5 IADD3 R20, R2.reuse, UR6, RZ ;  /* 0x000000060214dc10 */ /* 0x040fe4000fffe0ff */
[----:B------:R-:W-:-:S04]  /*1c40*/  @!P5 IADD3 R2, R2, 0x80, RZ ;  /* 0x000000800202d810 */ /* 0x000fc80007ffe0ff */
[----:B------:R-:W-:-:S13]  /*1c50*/  ISETP.GE.AND P4, PT, R2, UR4, PT ;  /* 0x0000000402007c0c */ /* 0x000fda000bf86270 */
        /* <DEDUP_REMOVED lines=8> */
[----:B------:R-:W-:Y:S01]  /*1ce0*/  ISETP.GE.AND P1, PT, R2, UR4, PT ;  /* 0x0000000402007c0c */ /* 0x000fe2000bf26270 */
[----:B------:R-:W-:-:S12]  /*1cf0*/  @!P5 IMAD.MOV.U32 R21, RZ, RZ, 0x8 ;  /* 0x00000008ff15d424 */ /* 0x000fd800078e00ff */
[C---:B------:R-:W-:Y:S02]  /*1d00*/  @!P1 IADD3 R4, R2.reuse, UR6, RZ ;  /* 0x0000000602049c10 */ /* 0x040fe4000fffe0ff */
[----:B------:R-:W-:-:S04]  /*1d10*/  @!P1 IADD3 R2, R2, 0x80, RZ ;  /* 0x0000008002029810 */ /* 0x000fc80007ffe0ff */
[----:B------:R-:W-:Y:S01]  /*1d20*/  ISETP.GE.AND P6, PT, R2, UR4, PT ;  /* 0x0000000402007c0c */ /* 0x000fe2000bfc6270 */
[----:B------:R-:W-:Y:S01]  /*1d30*/  @!P4 IMAD.MOV.U32 R23, RZ, RZ, 0x8 ;  /* 0x00000008ff17c424 */ /* 0x000fe200078e00ff */
[----:B------:R-:W-:Y:S01]  /*1d40*/  CS2R R14, SRZ ;  /* 0x00000000000e7805 */ /* 0x000fe2000001ff00 */
[----:B------:R-:W-:Y:S01]  /*1d50*/  @!P3 IMAD.MOV.U32 R25, RZ, RZ, 0x8 ;  /* 0x00000008ff19b424 */ /* 0x000fe200078e00ff */
[----:B------:R-:W-:Y:S01]  /*1d60*/  CS2R R16, SRZ ;  /* 0x0000000000107805 */ /* 0x000fe2000001ff00 */
[----:B------:R-:W-:-:S04]  /*1d70*/  @!P5 IMAD.WIDE.U32 R20, R20, R21, c[0x0][0x170] ;  /* 0x00005c001414d625 */ /* 0x000fc800078e0015 */
[----:B------:R-:W-:Y:S01]  /*1d80*/  @!P4 IMAD.WIDE.U32 R22, R22, R23, c[0x0][0x170] ;  /* 0x00005c001616c625 */ /* 0x000fe200078e0017 */
[----:B------:R1:W5:Y:S03]  /*1d90*/  @!P5 LDG.E.64 R12, [R20.64] ;  /* 0x00000008140cd981 */ /* 0x000366000c1e1b00 */
[----:B------:R-:W-:Y:S01]  /*1da0*/  @!P3 IMAD.WIDE.U32 R24, R24, R25, c[0x0][0x170] ;  /* 0x00005c001818b625 */ /* 0x000fe200078e0019 */
[----:B------:R-:W-:Y:S01]  /*1db0*/  @!P6 IADD3 R26, R2, UR6, RZ ;  /* 0x00000006021aec10 */ /* 0x000fe2000fffe0ff */
[----:B------:R2:W5:Y:S02]  /*1dc0*/  @!P4 LDG.E.64 R14, [R22.64] ;  /* 0x00000008160ec981 */ /* 0x000564000c1e1b00 */
[----:B------:R-:W-:Y:S02]  /*1dd0*/  @!P2 IMAD.MOV.U32 R28, RZ, RZ, 0x8 ;  /* 0x00000008ff1ca424 */ /* 0x000fe400078e00ff */
[----:B------:R-:W-:Y:S01]  /*1de0*/  @!P1 IMAD.MOV.U32 R27, RZ, RZ, 0x8 ;  /* 0x00000008ff1b9424 */ /* 0x000fe200078e00ff */
[----:B------:R3:W5:Y:S01]  /*1df0*/  @!P3 LDG.E.64 R16, [R24.64] ;  /* 0x000000081810b981 */ /* 0x000762000c1e1b00 */
[----:B------:R-:W-:-:S02]  /*1e00*/  @!P0 IMAD.MOV.U32 R9, RZ, RZ, 0x8 ;  /* 0x00000008ff098424 */ /* 0x000fc400078e00ff */
[----:B------:R-:W-:Y:S01]  /*1e10*/  @!P6 IMAD.MOV.U32 R29, RZ, RZ, 0x8 ;  /* 0x00000008ff1de424 */ /* 0x000fe200078e00ff */
[----:B------:R-:W-:Y:S01]  /*1e20*/  CS2R R18, SRZ ;  /* 0x0000000000127805 */ /* 0x000fe2000001ff00 */
[----:B-1----:R-:W-:Y:S01]  /*1e30*/  @!P2 IMAD.WIDE.U32 R20, R5, R28, c[0x0][0x170] ;  /* 0x00005c000514a625 */ /* 0x002fe200078e001c */
[----:B0-----:R-:W-:Y:S01]  /*1e40*/  CS2R R6, SRZ ;  /* 0x0000000000067805 */ /* 0x001fe2000001ff00 */
[----:B------:R-:W-:Y:S02]  /*1e50*/  CS2R R2, SRZ ;  /* 0x0000000000027805 */ /* 0x000fe4000001ff00 */
[----:B--2---:R-:W-:Y:S01]  /*1e60*/  @!P1 IMAD.WIDE.U32 R22, R4, R27, c[0x0][0x170] ;  /* 0x00005c0004169625 */ /* 0x004fe200078e001b */
[----:B------:R0:W5:Y:S01]  /*1e70*/  @!P2 LDG.E.64 R18, [R20.64] ;  /* 0x000000081412a981 */ /* 0x000162000c1e1b00 */
[----:B------:R-:W-:Y:S02]  /*1e80*/  CS2R R4, SRZ ;  /* 0x0000000000047805 */ /* 0x000fe4000001ff00 */
[----:B------:R-:W-:Y:S01]  /*1e90*/  @!P0 IMAD.WIDE.U32 R8, R8, R9, c[0x0][0x170] ;  /* 0x00005c0008088625 */ /* 0x000fe200078e0009 */
[----:B------:R0:W5:Y:S03]  /*1ea0*/  @!P1 LDG.E.64 R6, [R22.64] ;  /* 0x0000000816069981 */ /* 0x000166000c1e1b00 */
[----:B---3--:R-:W-:Y:S01]  /*1eb0*/  @!P6 IMAD.WIDE.U32 R24, R26, R29, c[0x0][0x170] ;  /* 0x00005c001a18e625 */ /* 0x008fe200078e001d */
[----:B------:R0:W5:Y:S04]  /*1ec0*/  @!P0 LDG.E.64 R2, [R8.64] ;  /* 0x0000000808028981 */ /* 0x000168000c1e1b00 */
[----:B------:R0:W5:Y:S01]  /*1ed0*/  @!P6 LDG.E.64 R4, [R24.64] ;  /* 0x000000081804e981 */ /* 0x000162000c1e1b00 */
[----:B------:R-:W-:Y:S01]  /*1ee0*/  BSSY B0, `(.L_x_28150) ;  /* 0x0000033000007945 */ /* 0x000fe20003800000 */
        /* <DEDUP_REMOVED lines=12> */
.L_x_28152:
[----:B0-----:R-:W-:Y:S02]  /*1fb0*/  IMAD.MOV.U32 R8, RZ, RZ, 0x652b82fe ;  /* 0x652b82feff087424 */ /* 0x001fe400078e00ff */
[----:B------:R-:W-:-:S06]  /*1fc0*/  IMAD.MOV.U32 R9, RZ, RZ, 0x3ff71547 ;  /* 0x3ff71547ff097424 */ /* 0x000fcc00078e00ff */
[----:B------:R-:W0:-:S06]  /*1fd0*/  DFMA R8, R2, R8, 6.75539944105574400000e+15 ;  /* 0x433800000208742b */ /* 0x000e0c0000000008 */
[----:B0-----:R-:W0:-:S06]  /*1fe0*/  DADD R20, R8, -6.75539944105574400000e+15 ;  /* 0xc338000008147429 */ /* 0x001e0c0000000000 */
[----:B0-----:R-:W0:-:S06]  /*1ff0*/  DFMA R22, R20, c[0x2][0x0], R2 ;  /* 0x0080000014167a2b */ /* 0x001e0c0000000002 */
[----:B0-----:R0:W1:Y:S02]  /*2000*/  DFMA R20, R20, c[0x2][0x8], R22 ;  /* 0x0080020014147a2b */ /* 0x0010640000000016 */
[----:B0-----:R-:W-:-:S05]  /*2010*/  IMAD.SHL.U32 R22, R3, 0x2, RZ ;  /* 0x0000000203167824 */ /* 0x001fca00078e00ff */
[C---:B------:R-:W-:Y:S02]  /*2020*/  ISETP.GE.U32.AND P1, PT, R22.reuse, 0x7fb3e647, PT ;  /* 0x7fb3e6471600780c */ /* 0x040fe40003f26070 */
[----:B------:R-:W-:Y:S02]  /*2030*/  ISETP.NE.AND P2, PT, R22, RZ, PT ;  /* 0x000000ff1600720c */ /* 0x000fe40003f45270 */
[----:B-1----:R-:W-:Y:S01]  /*2040*/  FSEL R2, R2, R20, !P1 ;  /* 0x0000001402027208 */ /* 0x002fe20004800000 */
[----:B------:R-:W-:Y:S01]  /*2050*/  IMAD.MOV.U32 R20, RZ, RZ, 0x6acd15b6 ;  /* 0x6acd15b6ff147424 */ /* 0x000fe200078e00ff */
[----:B------:R-:W-:Y:S01]  /*2060*/  FSEL R3, R3, R21, !P1 ;  /* 0x0000001503037208 */ /* 0x000fe20004800000 */
[----:B------:R-:W-:Y:S01]  /*2070*/  IMAD.MOV.U32 R21, RZ, RZ, 0x3e21f407 ;  /* 0x3e21f407ff157424 */ /* 0x000fe200078e00ff */
[----:B------:R-:W-:-:S04]  /*2080*/  SEL R8, R8, RZ, P1 ;  /* 0x000000ff08087207 */ /* 0x000fc80000800000 */
[C---:B------:R-:W-:Y:S01]  /*2090*/  ISETP.NE.AND P1, PT, R8.reuse, 0x400, PT ;  /* 0x000004000800780c */ /* 0x040fe20003f25270 */
[----:B------:R-:W0:Y:S01]  /*20a0*/  DFMA R20, R2, R20, c[0x2][0x10] ;  /* 0x008004000214762b */ /* 0x000e220000000014 */
[----:B------:R-:W-:-:S05]  /*20b0*/  IADD3 R9, R8, -0x1, RZ ;  /* 0xffffffff08097810 */ /* 0x000fca0007ffe0ff */
[----:B0-----:R-:W0:-:S06]  /*20c0*/  DFMA R20, R2, R20, c[0x2][0x18] ;  /* 0x008006000214762b */ /* 0x001e0c0000000014 */
[----:B0-----:R-:W0:Y:S01]  /*20d0*/  DFMA R20, R2, R20, c[0x2][0x20] ;  /* 0x008008000214762b */ /* 0x001e220000000014 */
[----:B------:R-:W-:Y:S02]  /*20e0*/  @P1 IMAD.MOV R9, RZ, RZ, R8 ;  /* 0x000000ffff091224 */ /* 0x000fe400078e0208 */
[----:B------:R-:W-:-:S03]  /*20f0*/  IMAD.MOV.U32 R8, RZ, RZ, RZ ;  /* 0x000000ffff087224 */ /* 0x000fc600078e00ff */
        /* <DEDUP_REMOVED lines=17> */
.L_x_28151:
[----:B------:R-:W-:Y:S05]  /*2210*/  BSYNC B0 ;  /* 0x0000000000007941 */ /* 0x000fea0003800000 */
.L_x_28150:
[----:B-----5:R-:W-:Y:S01]  /*2220*/  IADD3 R2, R0, 0x80, RZ ;  /* 0x0000008000027810 */ /* 0x020fe20007ffe0ff */
[----:B------:R-:W-:Y:S03]  /*2230*/  BSSY B0, `(.L_x_28153) ;  /* 0x0000032000007945 */ /* 0x000fe60003800000 */
[----:B------:R-:W-:-:S13]  /*2240*/  ISETP.GE.AND P1, PT, R2, UR4, PT ;  /* 0x0000000402007c0c */ /* 0x000fda000bf26270 */
[----:B------:R-:W-:Y:S05]  /*2250*/  @P1 BRA `(.L_x_28154) ;  /* 0x000002f000001947 */ /* 0x000fea0003800000 */
[C---:B------:R-:W-:Y:S02]  /*2260*/  FSETP.GEU.FTZ.AND P2, PT, R11.reuse, 4.1931471824645996094, PT ;  /* 0x40862e430b00780b */ /* 0x040fe40003f5e000 */
[----:B------:R-:W-:-:S13]  /*2270*/  FSETP.GT.FTZ.AND P1, PT, R11, -3.1640625, PT ;  /* 0xc04a80000b00780b */ /* 0x000fda0003f34000 */
        /* <DEDUP_REMOVED lines=9> */
.L_x_28155:
        /* <DEDUP_REMOVED lines=8> */
[----:B-1----:R-:W0:-:S06]  /*2390*/  DFMA R24, R20, c[0x2][0x0], R10 ;  /* 0x0080000014187a2b */ /* 0x002e0c000000000a */
[----:B0-----:R0:W1:Y:S02]  /*23a0*/  DFMA R24, R20, c[0x2][0x8], R24 ;  /* 0x0080020014187a2b */ /* 0x0010640000000018 */
[----:B0-----:R-:W-:Y:S02]  /*23b0*/  IMAD.MOV.U32 R20, RZ, RZ, 0x6acd15b6 ;  /* 0x6acd15b6ff147424 */ /* 0x001fe400078e00ff */
[----:B------:R-:W-:-:S06]  /*23c0*/  IMAD.MOV.U32 R21, RZ, RZ, 0x3e21f407 ;  /* 0x3e21f407ff157424 */ /* 0x000fcc00078e00ff */
[----:B-1----:R-:W-:Y:S02]  /*23d0*/  FSEL R10, R10, R24, !P1 ;  /* 0x000000180a0a7208 */ /* 0x002fe40004800000 */
[----:B------:R-:W-:Y:S02]  /*23e0*/  FSEL R11, R11, R25, !P1 ;  /* 0x000000190b0b7208 */ /* 0x000fe40004800000 */
[C---:B------:R-:W-:Y:S02]  /*23f0*/  ISETP.NE.AND P1, PT, R22.reuse, 0x400, PT ;  /* 0x000004001600780c */ /* 0x040fe40003f25270 */
[----:B------:R-:W-:Y:S02]  /*2400*/  IADD3 R24, R22, -0x1, RZ ;  /* 0xffffffff16187810 */ /* 0x000fe40007ffe0ff */
[----:B------:R-:W0:-:S06]  /*2410*/  DFMA R20, R10, R20, c[0x2][0x10] ;  /* 0x008004000a14762b */ /* 0x000e0c0000000014 */
[----:B0-----:R-:W0:-:S03]  /*2420*/  DFMA R20, R10, R20, c[0x2][0x18] ;  /* 0x008006000a14762b */ /* 0x001e060000000014 */
[----:B------:R-:W-:-:S03]  /*2430*/  @P1 IMAD.MOV R24, RZ, RZ, R22 ;  /* 0x000000ffff181224 */ /* 0x000fc600078e0216 */
        /* <DEDUP_REMOVED lines=16> */
[----:B------:R-:W-:Y:S02]  /*2540*/  @P2 FSEL R11, R21, R23, !P1 ;  /* 0x00000017150b2208 */ /* 0x000fe40004800000 */
.L_x_28154:
[----:B------:R-:W-:Y:S05]  /*2550*/  BSYNC B0 ;  /* 0x0000000000007941 */ /* 0x000fea0003800000 */
.L_x_28153:
[----:B------:R-:W-:Y:S01]  /*2560*/  IADD3 R3, R0, 0x100, RZ ;  /* 0x0000010000037810 */ /* 0x000fe20007ffe0ff */
        /* <DEDUP_REMOVED lines=14> */
.L_x_28158:
        /* <DEDUP_REMOVED lines=36> */
.L_x_28157:
[----:B------:R-:W-:Y:S05]  /*2890*/  BSYNC B0 ;  /* 0x0000000000007941 */ /* 0x000fea0003800000 */
.L_x_28156:
        /* <DEDUP_REMOVED lines=15> */
.L_x_28161:
        /* <DEDUP_REMOVED lines=36> */
.L_x_28160:
[----:B------:R-:W-:Y:S05]  /*2bd0*/  BSYNC B0 ;  /* 0x0000000000007941 */ /* 0x000fea0003800000 */
.L_x_28159:
        /* <DEDUP_REMOVED lines=15> */
.L_x_28164:
        /* <DEDUP_REMOVED lines=36> */
.L_x_28163:
[----:B------:R-:W-:Y:S05]  /*2f10*/  BSYNC B0 ;  /* 0x0000000000007941 */ /* 0x000fea0003800000 */
.L_x_28162:
        /* <DEDUP_REMOVED lines=15> */
.L_x_28167:
        /* <DEDUP_REMOVED lines=36> */
.L_x_28166:
[----:B------:R-:W-:Y:S05]  /*3250*/  BSYNC B0 ;  /* 0x0000000000007941 */ /* 0x000fea0003800000 */
.L_x_28165:
        /* <DEDUP_REMOVED lines=15> */
.L_x_28170:
        /* <DEDUP_REMOVED lines=9> */
[----:B0-----:R-:W0:-:S10]  /*33e0*/  DFMA R24, R20, c[0x2][0x8], R24 ;  /* 0x0080020014187a2b */ /* 0x001e140000000018 */
[----:B0-----:R-:W-:Y:S01]  /*33f0*/  FSEL R20, R6, R24, !P1 ;  /* 0x0000001806147208 */ /* 0x001fe20004800000 */
[----:B------:R-:W-:Y:S01]  /*3400*/  IMAD.MOV.U32 R6, RZ, RZ, 0x6acd15b6 ;  /* 0x6acd15b6ff067424 */ /* 0x000fe200078e00ff */
[----:B------:R-:W-:Y:S01]  /*3410*/  FSEL R21, R7, R25, !P1 ;  /* 0x0000001907157208 */ /* 0x000fe20004800000 */
[----:B------:R-:W-:Y:S01]  /*3420*/  IMAD.MOV.U32 R7, RZ, RZ, 0x3e21f407 ;  /* 0x3e21f407ff077424 */ /* 0x000fe200078e00ff */
[C---:B------:R-:W-:Y:S02]  /*3430*/  ISETP.NE.AND P1, PT, R22.reuse, 0x400, PT ;  /* 0x000004001600780c */ /* 0x040fe40003f25270 */
[----:B------:R-:W-:-:S03]  /*3440*/  IADD3 R24, R22, -0x1, RZ ;  /* 0xffffffff16187810 */ /* 0x000fc60007ffe0ff */
        /* <DEDUP_REMOVED lines=20> */
.L_x_28169:
[----:B------:R-:W-:Y:S05]  /*3590*/  BSYNC B0 ;  /* 0x0000000000007941 */ /* 0x000fea0003800000 */
.L_x_28168:
[----:B------:R-:W-:Y:S01]  /*35a0*/  IADD3 R3, R0, 0x380, RZ ;  /* 0x0000038000037810 */ /* 0x000fe20007ffe0ff */
[----:B------:R-:W-:Y:S03]  /*35b0*/  BSSY B0, `(.L_x_28171) ;  /* 0x0000032000007945 */ /* 0x000fe60003800000 */
[----:B------:R-:W-:-:S13]  /*35c0*/  ISETP.GE.AND P1, PT, R3, UR4, PT ;  /* 0x0000000403007c0c */ /* 0x000fda000bf26270 */
[----:B------:R-:W-:Y:S05]  /*35d0*/  @P1 BRA `(.L_x_28172) ;  /* 0x000002f000001947 */ /* 0x000fea0003800000 */
[C---:B------:R-:W-:Y:S02]  /*35e0*/  FSETP.GEU.FTZ.AND P2, PT, R5.reuse, 4.1931471824645996094, PT ;  /* 0x40862e430500780b */ /* 0x040fe40003f5e000 */
[----:B------:R-:W-:-:S13]  /*35f0*/  FSETP.GT.FTZ.AND P1, PT, R5, -3.1640625, PT ;  /* 0xc04a80000500780b */ /* 0x000fda0003f34000 */
[----:B------:R-:W-:Y:S05]  /*3600*/  @P1 BRA !P2, `(.L_x_28173) ;  /* 0x0000008000001947 */ /* 0x000fea0005000000 */
[C---:B------:R-:W-:Y:S01]  /*3610*/  DADD R6, R4.reuse, R4 ;  /* 0x0000000004067229 */ /* 0x040fe20000000004 */
[----:B------:R-:W-:Y:S01]  /*3620*/  IMAD.MOV.U32 R3, RZ, RZ, 0x3ff00000 ;  /* 0x3ff00000ff037424 */ /* 0x000fe200078e00ff */
[----:B------:R-:W-:Y:S02]  /*3630*/  ISETP.GE.AND P2, PT, R5, RZ, PT ;  /* 0x000000ff0500720c */ /* 0x000fe40003f46270 */
[----:B------:R-:W1:Y:S02]  /*3640*/  DSETP.GTU.AND P1, PT, |R4|, +INF , PT ;  /* 0x7ff000000400742a */ /* 0x000e640003f2c200 */
[----:B------:R-:W-:-:S04]  /*3650*/  FSEL R3, -R3, +QNAN , !P2 ;  /* 0x7ff0000003037808 */ /* 0x000fc80005000100 */
[----:B-1----:R-:W-:Y:S02]  /*3660*/  FSEL R4, R6, RZ, P1 ;  /* 0x000000ff06047208 */ /* 0x002fe40000800000 */
[----:B------:R-:W-:Y:S01]  /*3670*/  FSEL R5, R7, R3, P1 ;  /* 0x0000000307057208 */ /* 0x000fe20000800000 */
[----:B------:R-:W-:Y:S05]  /*3680*/  BRA `(.L_x_28172) ;  /* 0x0000024000007947 */ /* 0x000fea0003800000 */
.L_x_28173:
        /* <DEDUP_REMOVED lines=36> */
.L_x_28172:
[----:B------:R-:W-:Y:S05]  /*38d0*/  BSYNC B0 ;  /* 0x0000000000007941 */ /* 0x000fea0003800000 */
.L_x_28171:
[----:B------:R-:W-:Y:S01]  /*38e0*/  @!P0 IADD3 R6, R0, UR6, RZ ;  /* 0x0000000600068c10 */ /* 0x000fe2000fffe0ff */
[----:B------:R-:W-:Y:S01]  /*38f0*/  @!P0 IMAD.MOV.U32 R7, RZ, RZ, 0x8 ;  /* 0x00000008ff078424 */ /* 0x000fe200078e00ff */
[----:B------:R-:W-:Y:S01]  /*3900*/  BSSY B0, `(.L_x_28174) ;  /* 0x0000030000007945 */ /* 0x000fe20003800000 */
[----:B------:R-:W-:Y:S01]  /*3910*/  @!P0 IMAD.MOV.U32 R0, RZ, RZ, R2 ;  /* 0x000000ffff008224 */ /* 0x000fe200078e0002 */
[----:B------:R-:W-:Y:S01]  /*3920*/  BSSY B1, `(.L_x_28175) ;  /* 0x0000027000017945 */ /* 0x000fe20003800000 */
[----:B------:R-:W-:-:S05]  /*3930*/  @!P0 IMAD.WIDE.U32 R6, R6, R7, c[0x0][0x168] ;  /* 0x00005a0006068625 */ /* 0x000fca00078e0007 */
[----:B------:R1:W-:Y:S01]  /*3940*/  @!P0 STG.E.64 [R6.64], R8 ;  /* 0x0000000806008986 */ /* 0x0003e2000c101b08 */
[----:B------:R-:W-:-:S13]  /*3950*/  ISETP.GE.AND P0, PT, R0, UR4, PT ;  /* 0x0000000400007c0c */ /* 0x000fda000bf06270 */
[----:B------:R-:W-:Y:S05]  /*3960*/  @P0 BRA `(.L_x_28176) ;  /* 0x000000c000000947 */ /* 0x000fea0003800000 */
[C---:B-1----:R-:W-:Y:S01]  /*3970*/  IADD3 R2, R0.reuse, UR6, RZ ;  /* 0x0000000600027c10 */ /* 0x042fe2000fffe0ff */
[----:B------:R-:W-:Y:S01]  /*3980*/  IMAD.MOV.U32 R3, RZ, RZ, 0x8 ;  /* 0x00000008ff037424 */ /* 0x000fe200078e00ff */
[----:B------:R-:W-:-:S03]  /*3990*/  IADD3 R0, R0, 0x80, RZ ;  /* 0x0000008000007810 */ /* 0x000fc60007ffe0ff */
[----:B------:R-:W-:Y:S01]  /*39a0*/  IMAD.WIDE.U32 R2, R2, R3, c[0x0][0x168] ;  /* 0x00005a0002027625 */ /* 0x000fe200078e0003 */
[----:B------:R-:W-:-:S04]  /*39b0*/  ISETP.GE.AND P0, PT, R0, UR4, PT ;  /* 0x0000000400007c0c */ /* 0x000fc8000bf06270 */
[----:B------:R1:W-:Y:S09]  /*39c0*/  STG.E.64 [R2.64], R10 ;  /* 0x0000000a02007986 */ /* 0x0003f2000c101b08 */
[----:B------:R-:W-:Y:S05]  /*39d0*/  @P0 BRA `(.L_x_28177) ;  /* 0x000000c000000947 */ /* 0x000fea0003800000 */
[C---:B-1----:R-:W-:Y:S01]  /*39e0*/  IADD3 R2, R0.reuse, UR6, RZ ;  /* 0x0000000600027c10 */ /* 0x042fe2000fffe0ff */
[----:B------:R-:W-:Y:S01]  /*39f0*/  IMAD.MOV.U32 R3, RZ, RZ, 0x8 ;  /* 0x00000008ff037424 */ /* 0x000fe200078e00ff */
[----:B------:R-:W-:-:S03]  /*3a00*/  IADD3 R0, R0, 0x80, RZ ;  /* 0x0000008000007810 */ /* 0x000fc60007ffe0ff */
[----:B------:R-:W-:-:S05]  /*3a10*/  IMAD.WIDE.U32 R2, R2, R3, c[0x0][0x168] ;  /* 0x00005a0002027625 */ /* 0x000fca00078e0003 */
[----:B------:R1:W-:Y:S02]  /*3a20*/  STG.E.64 [R2.64], R12 ;  /* 0x0000000c02007986 */ /* 0x0003e4000c101b08 */
.L_x_28176:
[----:B-1----:R-:W-:-:S13]  /*3a30*/  ISETP.GE.AND P0, PT, R0, UR4, PT ;  /* 0x0000000400007c0c */ /* 0x002fda000bf06270 */
[----:B------:R-:W-:Y:S05]  /*3a40*/  @P0 BRA `(.L_x_28178) ;  /* 0x000000c000000947 */ /* 0x000fea0003800000 */
[C---:B------:R-:W-:Y:S01]  /*3a50*/  IADD3 R2, R0.reuse, UR6, RZ ;  /* 0x0000000600027c10 */ /* 0x040fe2000fffe0ff */
[----:B------:R-:W-:Y:S01]  /*3a60*/  IMAD.MOV.U32 R3, RZ, RZ, 0x8 ;  /* 0x00000008ff037424 */ /* 0x000fe200078e00ff */
[----:B------:R-:W-:-:S03]  /*3a70*/  IADD3 R0, R0, 0x80, RZ ;  /* 0x0000008000007810 */ /* 0x000fc60007ffe0ff */
[----:B------:R-:W-:-:S05]  /*3a80*/  IMAD.WIDE.U32 R2, R2, R3, c[0x0][0x168] ;  /* 0x00005a0002027625 */ /* 0x000fca00078e0003 */
[----:B------:R1:W-:Y:S02]  /*3a90*/  STG.E.64 [R2.64], R14 ;  /* 0x0000000e02007986 */ /* 0x0003e4000c101b08 */
.L_x_28177:
[----:B------:R-:W-:-:S13]  /*3aa0*/  ISETP.GE.AND P0, PT, R0, UR4, PT ;  /* 0x0000000400007c0c */ /* 0x000fda000bf06270 */
[----:B------:R-:W-:Y:S05]  /*3ab0*/  @P0 BRA `(.L_x_28179) ;  /* 0x000000d000000947 */ /* 0x000fea0003800000 */
[C---:B-1----:R-:W-:Y:S01]  /*3ac0*/  IADD3 R2, R0.reuse, UR6, RZ ;  /* 0x0000000600027c10 */ /* 0x042fe2000fffe0ff */
[----:B------:R-:W-:Y:S01]  /*3ad0*/  IMAD.MOV.U32 R3, RZ, RZ, 0x8 ;  /* 0x00000008ff037424 */ /* 0x000fe200078e00ff */
[----:B------:R-:W-:-:S03]  /*3ae0*/  IADD3 R0, R0, 0x80, RZ ;  /* 0x0000008000007810 */ /* 0x000fc60007ffe0ff */
[----:B------:R-:W-:-:S05]  /*3af0*/  IMAD.WIDE.U32 R2, R2, R3, c[0x0][0x168] ;  /* 0x00005a0002027625 */ /* 0x000fca00078e0003 */
[----:B------:R1:W-:Y:S02]  /*3b00*/  STG.E.64 [R2.64], R16 ;  /* 0x0000001002007986 */ /* 0x0003e4000c101b08 */
.L_x_28178:
[----:B------:R-:W-:-:S13]  /*3b10*/  ISETP.GE.AND P0, PT, R0, UR4, PT ;  /* 0x0000000400007c0c */ /* 0x000fda000bf06270 */
[----:B------:R-:W-:Y:S01]  /*3b20*/  @P0 BREAK B1 ;  /* 0x0000000000010942 */ /* 0x000fe20003800000 */
[----:B------:R-:W-:Y:S05]  /*3b30*/  @P0 BRA `(.L_x_28180) ;  /* 0x000000c000000947 */ /* 0x000fea0003800000 */
[C---:B-1----:R-:W-:Y:S01]  /*3b40*/  IADD3 R2, R0.reuse, UR6, RZ ;  /* 0x0000000600027c10 */ /* 0x042fe2000fffe0ff */
[----:B------:R-:W-:Y:S01]  /*3b50*/  IMAD.MOV.U32 R3, RZ, RZ, 0x8 ;  /* 0x00000008ff037424 */ /* 0x000fe200078e00ff */
[----:B------:R-:W-:-:S03]  /*3b60*/  IADD3 R0, R0, 0x80, RZ ;  /* 0x0000008000007810 */ /* 0x000fc60007ffe0ff */
[----:B------:R-:W-:-:S05]  /*3b70*/  IMAD.WIDE.U32 R2, R2, R3, c[0x0][0x168] ;  /* 0x00005a0002027625 */ /* 0x000fca00078e0003 */
[----:B------:R1:W-:Y:S02]  /*3b80*/  STG.E.64 [R2.64], R18 ;  /* 0x0000001202007986 */ /* 0x0003e4000c101b08 */
.L_x_28179:
[----:B------:R-:W-:Y:S05]  /*3b90*/  BSYNC B1 ;  /* 0x0000000000017941 */ /* 0x000fea0003800000 */
.L_x_28175:
[----:B------:R-:W-:-:S13]  /*3ba0*/  ISETP.GE.AND P0, PT, R0, UR4, PT ;  /* 0x0000000400007c0c */ /* 0x000fda000bf06270 */
[C---:B-1----:R-:W-:Y:S01]  /*3bb0*/  @!P0 IADD3 R2, R0.reuse, UR6, RZ ;  /* 0x0000000600028c10 */ /* 0x042fe2000fffe0ff */
[----:B------:R-:W-:Y:S01]  /*3bc0*/  @!P0 IMAD.MOV.U32 R3, RZ, RZ, 0x8 ;  /* 0x00000008ff038424 */ /* 0x000fe200078e00ff */
[----:B------:R-:W-:-:S03]  /*3bd0*/  @!P0 IADD3 R0, R0, 0x80, RZ ;  /* 0x0000008000008810 */ /* 0x000fc60007ffe0ff */
[----:B------:R-:W-:-:S05]  /*3be0*/  @!P0 IMAD.WIDE.U32 R2, R2, R3, c[0x0][0x168] ;  /* 0x00005a0002028625 */ /* 0x000fca00078e0003 */
[----:B------:R1:W-:Y:S02]  /*3bf0*/  @!P0 STG.E.64 [R2.64], R20 ;  /* 0x0000001402008986 */ /* 0x0003e4000c101b08 */
.L_x_28180:
[----:B------:R-:W-:Y:S05]  /*3c00*/  BSYNC B0 ;  /* 0x0000000000007941 */ /* 0x000fea0003800000 */
.L_x_28174:
[----:B------:R-:W-:Y:S01]  /*3c10*/  WARPSYNC 0xffffffff ;  /* 0xffffffff00007948 */ /* 0x000fe20003800000 */
[----:B------:R-:W-:-:S13]  /*3c20*/  ISETP.GE.AND P0, PT, R0, UR4, PT ;  /* 0x0000000400007c0c */ /* 0x000fda000bf06270 */
[----:B------:R-:W-:Y:S05]  /*3c30*/  @P0 EXIT ;  /* 0x000000000000094d */ /* 0x000fea0003800000 */
[----:B-1----:R-:W-:Y:S01]  /*3c40*/  IADD3 R2, R0, UR6, RZ ;  /* 0x0000000600027c10 */ /* 0x002fe2000fffe0ff */
[----:B------:R-:W-:-:S04]  /*3c50*/  IMAD.MOV.U32 R3, RZ, RZ, 0x8 ;  /* 0x00000008ff037424 */ /* 0x000fc800078e00ff */
[----:B------:R-:W-:-:S05]  /*3c60*/  IMAD.WIDE.U32 R2, R2, R3, c[0x0][0x168] ;  /* 0x00005a0002027625 */ /* 0x000fca00078e0003 */
[----:B------:R-:W-:Y:S01]  /*3c70*/  STG.E.64 [R2.64], R4 ;  /* 0x0000000402007986 */ /* 0x000fe2000c101b08 */
[----:B------:R-:W-:Y:S05]  /*3c80*/  EXIT ;  /* 0x000000000000794d */ /* 0x000fea0003800000 */
.L_x_28181:
        /* <DEDUP_REMOVED lines=15> */
.L_x_34328:


//--------------------- .text._ZN2at6native29vectorized_elementwise_kernelILi4EZZZNS0_17expm1_kernel_cudaERNS_18TensorIteratorBaseEENKUlvE_clEvENKUlvE_clEvEUldE_St5arrayIPcLm2EEEEviT0_T1_ --------------------------
	.section	.text._ZN2at6native29vectorized_elementwise_kernelILi4EZZZNS0_17expm1_kernel_cudaERNS_18TensorIteratorBaseEENKUlvE_clEvENKUlvE_clEvEUldE_St5arrayIPcLm2EEEEviT0_T1_,"ax",@progbits
	.sectioninfo	@"SHI_REGISTERS=32"
	.align	128
        .global         _ZN2at6native29vectorized_elementwise_kernelILi4EZZZNS0_17expm1_kernel_cudaERNS_18TensorIteratorBaseEENKUlvE_clEvENKUlvE_clEvEUldE_St5arrayIPcLm2EEEEviT0_T1_
        .type           _ZN2at6native29vectorized_elementwise_kernelILi4EZZZNS0_17expm1_kernel_cudaERNS_18TensorIteratorBaseEENKUlvE_clEvENKUlvE_clEvEUldE_St5arrayIPcLm2EEEEviT0_T1_,@function
        .size           _ZN2at6native29vectorized_elementwise_kernelILi4EZZZNS0_17expm1_kernel_cudaERNS_18TensorIteratorBaseEENKUlvE_clEvENKUlvE_clEvEUldE_St5arrayIPcLm2EEEEviT0_T1_,(.L_x_34329 - _ZN2at6native29vectorized_elementwise_kernelILi4EZZZNS0_17expm1_kernel_cudaERNS_18TensorIteratorBaseEENKUlvE_clEvENKUlvE_clEvEUldE_St5arrayIPcLm2EEEEviT0_T1_)
        .other          _ZN2at6native29vectorized_elementwise_kernelILi4EZZZNS0_17expm1_kernel_cudaERNS_18TensorIteratorBaseEENKUlvE_clEvENKUlvE_clEvEUldE_St5arrayIPcLm2EEEEviT0_T1_,@"STO_CUDA_ENTRY STV_DEFAULT"
_ZN2at6native29vectorized_elementwise_kernelILi4EZZZNS0_17expm1_kernel_cudaERNS_18TensorIteratorBaseEENKUlvE_clEvENKUlvE_clEvEUldE_St5arrayIPcLm2EEEEviT0_T1_:
.text._ZN2at6native29vectorized_elementwise_kernelILi4EZZZNS0_17expm1_kernel_cudaERNS_18TensorIteratorBaseEENKUlvE_clEvENKUlvE_clEvEUldE_St5arrayIPcLm2EEEEviT0_T1_:
        /* <DEDUP_REMOVED lines=32> */
.L_x_28184:
        /* <DEDUP_REMOVED lines=38> */
.L_x_28185:
[----:B------:R-:W-:Y:S05]  /*0460*/  BSYNC B0 ;  /* 0x0000000000007941 */ /* 0x000fea0003800000 */
.L_x_28183:
        /* <DEDUP_REMOVED lines=12> */
.L_x_28187:
        /* <DEDUP_REMOVED lines=38> */
.L_x_28188:
[----:B------:R-:W-:Y:S05]  /*0790*/  BSYNC B0 ;  /* 0x0000000000007941 */ /* 0x000fea0003800000 */
.L_x_28186:
        /* <DEDUP_REMOVED lines=12> */
.L_x_28190:
        /* <DEDUP_REMOVED lines=38> */
.L_x_28191:
[----:B------:R-:W-:Y:S05]  /*0ac0*/  BSYNC B0 ;  /* 0x0000000000007941 */ /* 0x000fea0003800000 */
.L_x_28189:
        /* <DEDUP_REMOVED lines=12> */
.L_x_28193:
        /* <DEDUP_REMOVED lines=38> */
.L_x_28194:
[----:B------:R-:W-:Y:S05]  /*0df0*/  BSYNC B0 ;  /* 0x0000000000007941 */ /* 0x000fea0003800000 */
.L_x_28192:
        /* <DEDUP_REMOVED lines=12> */
.L_x_28196:
        /* <DEDUP_REMOVED lines=38> */
.L_x_28197:
[----:B------:R-:W-:Y:S05]  /*1120*/  BSYNC B0 ;  /* 0x0000000000007941 */ /* 0x000fea0003800000 */
.L_x_28195:
        /* <DEDUP_REMOVED lines=12> */
.L_x_28199:
        /* <DEDUP_REMOVED lines=38> */
.L_x_28200:
[----:B------:R-:W-:Y:S05]  /*1450*/  BSYNC B0 ;  /* 0x0000000000007941 */ /* 0x000fea0003800000 */
.L_x_28198:
        /* <DEDUP_REMOVED lines=12> */
.L_x_28202:
        /* <DEDUP_REMOVED lines=38> */
.L_x_28203:
[----:B------:R-:W-:Y:S05]  /*1780*/  BSYNC B0 ;  /* 0x0000000000007941 */ /* 0x000fea0003800000 */
.L_x_28201:
        /* <DEDUP_REMOVED lines=12> */
.L_x_28205:
        /* <DEDUP_REMOVED lines=38> */
.L_x_28206:
[----:B------:R-:W-:Y:S05]  /*1ab0*/  BSYNC B0 ;  /* 0x0000000000007941 */ /* 0x000fea0003800000 */
.L_x_28204:
        /* <DEDUP_REMOVED lines=9> */
.L_x_28182:
        /* <DEDUP_REMOVED lines=70> */
.L_x_28209:
        /* <DEDUP_REMOVED lines=38> */
.L_x_28208:
[----:B------:R-:W-:Y:S05]  /*2210*/  BSYNC B0 ;  /* 0x0000000000007941 */ /* 0x000fea0003800000 */
.L_x_28207:
        /* <DEDUP_REMOVED lines=15> */
.L_x_28212:
        /* <DEDUP_REMOVED lines=36> */
.L_x_28211:
[----:B------:R-:W-:Y:S05]  /*2550*/  BSYNC B0 ;  /* 0x0000000000007941 */ /* 0x000fea0003800000 */
.L_x_28210:
        /* <DEDUP_REMOVED lines=15> */
.L_x_28215:
        /* <DEDUP_REMOVED lines=36> */
.L_x_28214:
[----:B------:R-:W-:Y:S05]  /*2890*/  BSYNC B0 ;  /* 0x0000000000007941 */ /* 0x000fea0003800000 */
.L_x_28213:
        /* <DEDUP_REMOVED lines=15> */
.L_x_28218:
        /* <DEDUP_REMOVED lines=36> */
.L_x_28217:
[----:B------:R-:W-:Y:S05]  /*2bd0*/  BSYNC B0 ;  /* 0x0000000000007941 */ /* 0x000fea0003800000 */
.L_x_28216:
        /* <DEDUP_REMOVED lines=15> */
.L_x_28221:
        /* <DEDUP_REMOVED lines=36> */
.L_x_28220:
[----:B------:R-:W-:Y:S05]  /*2f10*/  BSYNC B0 ;  /* 0x0000000000007941 */ /* 0x000fea0003800000 */
.L_x_28219:
        /* <DEDUP_REMOVED lines=15> */
.L_x_28224:
        /* <DEDUP_REMOVED lines=36> */
.L_x_28223:
[----:B------:R-:W-:Y:S05]  /*3250*/  BSYNC B0 ;  /* 0x0000000000007941 */ /* 0x000fea0003800000 */
.L_x_28222:
        /* <DEDUP_REMOVED lines=15> */
.L_x_28227:
        /* <DEDUP_REMOVED lines=36> */
.L_x_28226:
[----:B------:R-:W-:Y:S05]  /*3590*/  BSYNC B0 ;  /* 0x0000000000007941 */ /* 0x000fea0003800000 */
.L_x_28225:
        /* <DEDUP_REMOVED lines=15> */
.L_x_28230:
        /* <DEDUP_REMOVED lines=36> */
.L_x_28229:
[----:B------:R-:W-:Y:S05]  /*38d0*/  BSYNC B0 ;  /* 0x0000000000007941 */ /* 0x000fea0003800000 */
.L_x_28228:
        /* <DEDUP_REMOVED lines=21> */
.L_x_28233:
[----:B-1----:R-:W-:-:S13]  /*3a30*/  ISETP.GE.AND P0, PT, R0, UR4, PT ;  /* 0x0000000400007c0c */ /* 0x002fda000bf06270 */
[----:B------:R-:W-:Y:S05]  /*3a40*/  @P0 BRA `(.L_x_28235) ;  /* 0x000000c000000947 */ /* 0x000fea0003800000 */
[C---:B------:R-:W-:Y:S01]  /*3a50*/  IADD3 R2, R0.reuse, UR6, RZ ;  /* 0x0000000600027c10 */ /* 0x040fe2000fffe0ff */
[----:B------:R-:W-:Y:S01]  /*3a60*/  IMAD.MOV.U32 R3, RZ, RZ, 0x8 ;  /* 0x00000008ff037424 */ /* 0x000fe200078e00ff */
[----:B------:R-:W-:-:S03]  /*3a70*/  IADD3 R0, R0, 0x80, RZ ;  /* 0x0000008000007810 */ /* 0x000fc60007ffe0ff */
[----:B------:R-:W-:-:S05]  /*3a80*/  IMAD.WIDE.U32 R2, R2, R3, c[0x0][0x168] ;  /* 0x00005a0002027625 */ /* 0x000fca00078e0003 */
[----:B------:R1:W-:Y:S02]  /*3a90*/  STG.E.64 [R2.64], R14 ;  /* 0x0000000e02007986 */ /* 0x0003e4000c101b08 */
.L_x_28234:
[----:B------:R-:W-:-:S13]  /*3aa0*/  ISETP.GE.AND P0, PT, R0, UR4, PT ;  /* 0x0000000400007c0c */ /* 0x000fda000bf06270 */
[----:B------:R-:W-:Y:S05]  /*3ab0*/  @P0 BRA `(.L_x_28236) ;  /* 0x000000d000000947 */ /* 0x000fea0003800000 */
[C---:B-1----:R-:W-:Y:S01]  /*3ac0*/  IADD3 R2, R0.reuse, UR6, RZ ;  /* 0x0000000600027c10 */ /* 0x042fe2000fffe0ff */
[----:B------:R-:W-:Y:S01]  /*3ad0*/  IMAD.MOV.U32 R3, RZ, RZ, 0x8 ;  /* 0x00000008ff037424 */ /* 0x000fe200078e00ff */
[----:B------:R-:W-:-:S03]  /*3ae0*/  IADD3 R0, R0, 0x80, RZ ;  /* 0x0000008000007810 */ /* 0x000fc60007ffe0ff */
[----:B------:R-:W-:-:S05]  /*3af0*/  IMAD.WIDE.U32 R2, R2, R3, c[0x0][0x168] ;  /* 0x00005a0002027625 */ /* 0x000fca00078e0003 */
[----:B------:R1:W-:Y:S02]  /*3b00*/  STG.E.64 [R2.64], R16 ;  /* 0x0000001002007986 */ /* 0x0003e4000c101b08 */
.L_x_28235:
        /* <DEDUP_REMOVED lines=8> */
.L_x_28236:
[----:B------:R-:W-:Y:S05]  /*3b90*/  BSYNC B1 ;  /* 0x0000000000017941 */ /* 0x000fea0003800000 */
.L_x_28232:
[----:B------:R-:W-:-:S13]  /*3ba0*/  ISETP.GE.AND P0, PT, R0, UR4, PT ;  /* 0x0000000400007c0c */ /* 0x000fda000bf06270 */
[C---:B-1----:R-:W-:Y:S01]  /*3bb0*/  @!P0 IADD3 R2, R0.reuse, UR6, RZ ;  /* 0x0000000600028c10 */ /* 0x042fe2000fffe0ff */
[----:B------:R-:W-:Y:S01]  /*3bc0*/  @!P0 IMAD.MOV.U32 R3, RZ, RZ, 0x8 ;  /* 0x00000008ff038424 */ /* 0x000fe200078e00ff */
[----:B------:R-:W-:-:S03]  /*3bd0*/  @!P0 IADD3 R0, R0, 0x80, RZ ;  /* 0x0000008000008810 */ /* 0x000fc60007ffe0ff */
[----:B------:R-:W-:-:S05]  /*3be0*/  @!P0 IMAD.WIDE.U32 R2, R2, R3, c[0x0][0x168] ;  /* 0x00005a0002028625 */ /* 0x000fca00078e0003 */
[----:B------:R1:W-:Y:S02]  /*3bf0*/  @!P0 STG.E.64 [R2.64], R20 ;  /* 0x0000001402008986 */ /* 0x0003e4000c101b08 */
.L_x_28237:
[----:B------:R-:W-:Y:S05]  /*3c00*/  BSYNC B0 ;  /* 0x0000000000007941 */ /* 0x000fea0003800000 */
.L_x_28231:
        /* <DEDUP_REMOVED lines=8> */
.L_x_28238:
        /* <DEDUP_REMOVED lines=15> */
.L_x_34329:


//--------------------- .text._ZN2at6native29vectorized_elementwise_kernelILi8EZZZNS0_17expm1_kernel_cudaERNS_18TensorIteratorBaseEENKUlvE_clEvENKUlvE_clEvEUldE_St5arrayIPcLm2EEEEviT0_T1_ --------------------------
	.section	.text._ZN2at6native29vectorized_elementwise_kernelILi8EZZZNS0_17expm1_kernel_cudaERNS_18TensorIteratorBaseEENKUlvE_clEvENKUlvE_clEvEUldE_St5arrayIPcLm2EEEEviT0_T1_,"ax",@progbits
	.sectioninfo	@"SHI_REGISTERS=4"
	.align	128
        .global         _ZN2at6native29vectorized_elementwise_kernelILi8EZZZNS0_17expm1_kernel_cudaERNS_18TensorIteratorBaseEENKUlvE_clEvENKUlvE_clEvEUldE_St5arrayIPcLm2EEEEviT0_T1_
        .type           _ZN2at6native29vectorized_elementwise_kernelILi8EZZZNS0_17expm1_kernel_cudaERNS_18TensorIteratorBaseEENKUlvE_clEvENKUlvE_clEvEUldE_St5arrayIPcLm2EEEEviT0_T1_,@function
        .size           _ZN2at6native29vectorized_elementwise_kernelILi8EZZZNS0_17expm1_kernel_cudaERNS_18TensorIteratorBaseEENKUlvE_clEvENKUlvE_clEvEUldE_St5arrayIPcLm2EEEEviT0_T1_,(.L_x_34330 - _ZN2at6native29vectorized_elementwise_kernelILi8EZZZNS0_17expm1_kernel_cudaERNS_18TensorIteratorBaseEENKUlvE_clEvENKUlvE_clEvEUldE_St5arrayIPcLm2EEEEviT0_T1_)
        .other          _ZN2at6native29vectorized_elementwise_kernelILi8EZZZNS0_17expm1_kernel_cudaERNS_18TensorIteratorBaseEENKUlvE_clEvENKUlvE_clEvEUldE_St5arrayIPcLm2EEEEviT0_T1_,@"STO_CUDA_ENTRY STV_DEFAULT"
_ZN2at6native29vectorized_elementwise_kernelILi8EZZZNS0_17expm1_kernel_cudaERNS_18TensorIteratorBaseEENKUlvE_clEvENKUlvE_clEvEUldE_St5arrayIPcLm2EEEEviT0_T1_:
.text._ZN2at6native29vectorized_elementwise_kernelILi8EZZZNS0_17expm1_kernel_cudaERNS_18TensorIteratorBaseEENKUlvE_clEvENKUlvE_clEvEUldE_St5arrayIPcLm2EEEEviT0_T1_:
[----:B------:R-:W-:Y:S02]  /*0000*/  MOV R1, c[0x0][0x28] ;  /* 0x00000a0000017a02 */ /* 0x000fe40000000f00 */
[----:B------:R-:W-:Y:S05]  /*0010*/  EXIT ;  /* 0x000000000000794d */ /* 0x000fea0003800000 */
.L_x_28239:
        /* <DEDUP_REMOVED lines=14> */
.L_x_34330:


//--------------------- .text._ZN2at6native18elementwise_kernelILi128ELi4EZNS0_15gpu_kernel_implIZZZNS0_15exp_kernel_cudaERNS_18TensorIteratorBaseEENKUlvE0_clEvENKUlvE2_clEvEUlN3c108BFloat16EE_EEvS4_RKT_EUliE_EEviT1_ --------------------------
	.section	.text._ZN2at6native18elementwise_kernelILi128ELi4EZNS0_15gpu_kernel_implIZZZNS0_15exp_kernel_cudaERNS_18TensorIteratorBaseEENKUlvE0_clEvENKUlvE2_clEvEUlN3c108BFloat16EE_EEvS4_RKT_EUliE_EEviT1_,"ax",@progbits
	.sectioninfo	@"SHI_REGISTERS=26"
	.align	128
        .global         _ZN2at6native18elementwise_kernelILi128ELi4EZNS0_15gpu_kernel_implIZZZNS0_15exp_kernel_cudaERNS_18TensorIteratorBaseEENKUlvE0_clEvENKUlvE2_clEvEUlN3c108BFloat16EE_EEvS4_RKT_EUliE_EEviT1_
        .type           _ZN2at6native18elementwise_kernelILi128ELi4EZNS0_15gpu_kernel_implIZZZNS0_15exp_kernel_cudaERNS_18TensorIteratorBaseEENKUlvE0_clEvENKUlvE2_clEvEUlN3c108BFloat16EE_EEvS4_RKT_EUliE_EEviT1_,@function
        .size           _ZN2at6native18elementwise_kernelILi128ELi4EZNS0_15gpu_kernel_implIZZZNS0_15exp_kernel_cudaERNS_18TensorIteratorBaseEENKUlvE0_clEvENKUlvE2_clEvEUlN3c108BFloat16EE_EEvS4_RKT_EUliE_EEviT1_,(.L_x_34331 - _ZN2at6native18elementwise_kernelILi128ELi4EZNS0_15gpu_kernel_implIZZZNS0_15exp_kernel_cudaERNS_18TensorIteratorBaseEENKUlvE0_clEvENKUlvE2_clEvEUlN3c108BFloat16EE_EEvS4_RKT_EUliE_EEviT1_)
        .other          _ZN2at6native18elementwise_kernelILi128ELi4EZNS0_15gpu_kernel_implIZZZNS0_15exp_kernel_cudaERNS_18TensorIteratorBaseEENKUlvE0_clEvENKUlvE2_clEvEUlN3c108BFloat16EE_EEvS4_RKT_EUliE_EEviT1_,@"STO_CUDA_ENTRY STV_DEFAULT"
_ZN2at6native18elementwise_kernelILi128ELi4EZNS0_15gpu_kernel_implIZZZNS0_15exp_kernel_cudaERNS_18TensorIteratorBaseEENKUlvE0_clEvENKUlvE2_clEvEUlN3c108BFloat16EE_EEvS4_RKT_EUliE_EEviT1_:
.text._ZN2at6native18elementwise_kernelILi128ELi4EZNS0_15gpu_kernel_implIZZZNS0_15exp_kernel_cudaERNS_18TensorIteratorBaseEENKUlvE0_clEvENKUlvE2_clEvEUlN3c108BFloat16EE_EEvS4_RKT_EUliE_EEviT1_:
        /* <DEDUP_REMOVED lines=236> */
.L_x_28242:
        /* <DEDUP_REMOVED lines=20> */
.L_x_28246:
[----:B------:R-:W2:Y:S02]  /*1000*/  LDG.E.U8 R2, [R2.64] ;  /* 0x0000002402027981 */ /* 0x000ea4000c1e1100 */
[----:B--2---:R-:W0:Y:S02]  /*1010*/  I2F.U16 R0, R2 ;  /* 0x0000000200007306 */ /* 0x004e240000101000 */
[----:B0-----:R-:W-:Y:S01]  /*1020*/  F2FP.BF16.PACK_AB R0, RZ, R0 ;  /* 0x00000000ff00723e */ /* 0x001fe200000010ff */
[----:B------:R-:W-:Y:S05]  /*1030*/  BRA `(.L_x_28248) ;  /* 0x00000e3000007947 */ /* 0x000fea0003800000 */
.L_x_28245:
        /* <DEDUP_REMOVED lines=10> */
.L_x_28250:
[----:B------:R-:W2:Y:S02]  /*10e0*/  LDG.E R2, [R2.64] ;  /* 0x0000002402027981 */ /* 0x000ea4000c1e1900 */
[----:B--2---:R-:W0:Y:S02]  /*10f0*/  I2F R0, R2 ;  /* 0x0000000200007306 */ /* 0x004e240000201400 */
[----:B0-----:R-:W-:Y:S01]  /*1100*/  F2FP.BF16.PACK_AB R0, RZ, R0 ;  /* 0x00000000ff00723e */ /* 0x001fe200000010ff */
[----:B------:R-:W-:Y:S05]  /*1110*/  BRA `(.L_x_28248) ;  /* 0x00000d5000007947 */ /* 0x000fea0003800000 */
.L_x_28249:
[----:B------:R-:W2:Y:S02]  /*1120*/  LDG.E.U16 R2, [R2.64] ;  /* 0x0000002402027981 */ /* 0x000ea4000c1e1500 */
[----:B--2---:R-:W0:Y:S02]  /*1130*/  I2F.S16 R0, R2 ;  /* 0x0000000200007306 */ /* 0x004e240000101400 */
[----:B0-----:R-:W-:Y:S01]  /*1140*/  F2FP.BF16.PACK_AB R0, RZ, R0 ;  /* 0x00000000ff00723e */ /* 0x001fe200000010ff */
[----:B------:R-:W-:Y:S05]  /*1150*/  BRA `(.L_x_28248) ;  /* 0x00000d1000007947 */ /* 0x000fea0003800000 */
.L_x_28244:
        /* <DEDUP_REMOVED lines=9> */
.L_x_28252:
[----:B------:R-:W2:Y:S02]  /*11f0*/  LDG.E.U16 R0, [R2.64] ;  /* 0x0000002402007981 */ /* 0x000ea4000c1e1500 */
[----:B--2---:R-:W-:-:S05]  /*1200*/  HADD2.F32 R0, -RZ, R0.H0_H0 ;  /* 0x20000000ff007230 */ /* 0x004fca0000004100 */
[----:B------:R-:W-:Y:S01]  /*1210*/  F2FP.BF16.PACK_AB R0, RZ, R0 ;  /* 0x00000000ff00723e */ /* 0x000fe200000010ff */
[----:B------:R-:W-:Y:S05]  /*1220*/  BRA `(.L_x_28248) ;  /* 0x00000c4000007947 */ /* 0x000fea0003800000 */
.L_x_28251:
        /* <DEDUP_REMOVED lines=9> */
.L_x_28254:
[----:B------:R-:W2:Y:S02]  /*12c0*/  LDG.E.U16 R2, [R2.64] ;  /* 0x0000002402027981 */ /* 0x000ea4000c1e1500 */
[----:B--2---:R-:W-:-:S05]  /*12d0*/  HADD2.F32 R0, -RZ, R2.H0_H0 ;  /* 0x20000002ff007230 */ /* 0x004fca0000004100 */
[----:B------:R-:W-:Y:S01]  /*12e0*/  F2FP.BF16.PACK_AB R0, RZ, R0 ;  /* 0x00000000ff00723e */ /* 0x000fe200000010ff */
[----:B------:R-:W-:Y:S05]  /*12f0*/  BRA `(.L_x_28248) ;  /* 0x00000b7000007947 */ /* 0x000fea0003800000 */
.L_x_28253:
[----:B------:R-:W2:Y:S02]  /*1300*/  LDG.E.64 R2, [R2.64] ;  /* 0x0000002402027981 */ /* 0x000ea4000c1e1b00 */
[----:B--2---:R-:W0:Y:S01]  /*1310*/  F2F.F32.F64 R0, R2 ;  /* 0x0000000200007310 */ /* 0x004e220000301000 */
[----:B------:R-:W0:-:S14]  /*1320*/  DSETP.GEU.AND P0, PT, |R2|, c[0x2][0x0], PT ;  /* 0x008000000200762a */ /* 0x000e1c0003f0e200 */
[----:B0-----:R-:W-:-:S05]  /*1330*/  @!P0 FMUL R0, R0, 1.175494350822287508e-38 ;  /* 0x0080000000008820 */ /* 0x001fca0000400000 */
[----:B------:R-:W-:Y:S01]  /*1340*/  F2FP.BF16.PACK_AB R0, RZ, R0 ;  /* 0x00000000ff00723e */ /* 0x000fe200000010ff */
[----:B------:R-:W-:Y:S05]  /*1350*/  BRA `(.L_x_28248) ;  /* 0x00000b1000007947 */ /* 0x000fea0003800000 */
.L_x_28243:
        /* <DEDUP_REMOVED lines=13> */
.L_x_28257:
[----:B------:R-:W2:Y:S02]  /*1430*/  LDG.E.64 R2, [R2.64] ;  /* 0x0000002402027981 */ /* 0x000ea4000c1e1b00 */
[----:B--2---:R-:W0:Y:S01]  /*1440*/  F2F.F32.F64 R0, R2 ;  /* 0x0000000200007310 */ /* 0x004e220000301000 */
[----:B------:R-:W0:-:S14]  /*1450*/  DSETP.GEU.AND P0, PT, |R2|, c[0x2][0x0], PT ;  /* 0x008000000200762a */ /* 0x000e1c0003f0e200 */
[----:B0-----:R-:W-:-:S05]  /*1460*/  @!P0 FMUL R0, R0, 1.175494350822287508e-38 ;  /* 0x0080000000008820 */ /* 0x001fca0000400000 */
[----:B------:R-:W-:Y:S01]  /*1470*/  F2FP.BF16.PACK_AB R0, RZ, R0 ;  /* 0x00000000ff00723e */ /* 0x000fe200000010ff */
[----:B------:R-:W-:Y:S05]  /*1480*/  BRA `(.L_x_28248) ;  /* 0x000009e000007947 */ /* 0x000fea0003800000 */
.L_x_28256:
        /* <DEDUP_REMOVED lines=28> */
.L_x_28259:
        /* <DEDUP_REMOVED lines=15> */
.L_x_28258:
[----:B------:R0:W5:Y:S01]  /*1740*/  LDG.E.U16 R0, [R2.64] ;  /* 0x0000002402007981 */ /* 0x000162000c1e1500 */
[----:B------:R-:W-:Y:S05]  /*1750*/  BRA `(.L_x_28248) ;  /* 0x0000071000007947 */ /* 0x000fea0003800000 */
.L_x_28255:
        /* <DEDUP_REMOVED lines=12> */
.L_x_28262:
        /* <DEDUP_REMOVED lines=21> */
.L_x_28266:
[----:B------:R-:W-:Y:S05]  /*1970*/  BSYNC B1 ;  /* 0x0000000000017941 */ /* 0x000fea0003800000 */
.L_x_28265:
[----:B------:R-:W-:Y:S01]  /*1980*/  LEA R3, R0, 0x3b800000, 0x17 ;  /* 0x3b80000000037811 */ /* 0x000fe200078eb8ff */
[----:B------:R-:W-:-:S05]  /*1990*/  IMAD.SHL.U32 R0, R2, 0x100000, RZ ;  /* 0x0010000002007824 */ /* 0x000fca00078e00ff */
[----:B------:R-:W-:Y:S02]  /*19a0*/  LOP3.LUT R0, R3, R0, R4, 0xfe, !PT ;  /* 0x0000000003007212 */ /* 0x000fe400078efe04 */
.L_x_28264:
[----:B------:R-:W-:Y:S05]  /*19b0*/  BSYNC B0 ;  /* 0x0000000000007941 */ /* 0x000fea0003800000 */
.L_x_28263:
[----:B------:R-:W-:Y:S01]  /*19c0*/  F2FP.BF16.PACK_AB R0, RZ, R0 ;  /* 0x00000000ff00723e */ /* 0x000fe200000010ff */
[----:B------:R-:W-:Y:S05]  /*19d0*/  BRA `(.L_x_28248) ;  /* 0x0000049000007947 */ /* 0x000fea0003800000 */
.L_x_28261:
        /* <DEDUP_REMOVED lines=21> */
.L_x_28270:
[----:B------:R-:W-:Y:S05]  /*1b30*/  BSYNC B1 ;  /* 0x0000000000017941 */ /* 0x000fea0003800000 */
.L_x_28269:
[----:B------:R-:W-:Y:S01]  /*1b40*/  LEA R3, R0, 0x37800000, 0x17 ;  /* 0x3780000000037811 */ /* 0x000fe200078eb8ff */
[----:B------:R-:W-:-:S05]  /*1b50*/  IMAD.SHL.U32 R0, R2, 0x200000, RZ ;  /* 0x0020000002007824 */ /* 0x000fca00078e00ff */
[----:B------:R-:W-:Y:S02]  /*1b60*/  LOP3.LUT R0, R3, R0, R4, 0xfe, !PT ;  /* 0x0000000003007212 */ /* 0x000fe400078efe04 */
.L_x_28268:
[----:B------:R-:W-:Y:S05]  /*1b70*/  BSYNC B0 ;  /* 0x0000000000007941 */ /* 0x000fea0003800000 */
.L_x_28267:
[----:B------:R-:W-:Y:S01]  /*1b80*/  F2FP.BF16.PACK_AB R0, RZ, R0 ;  /* 0x00000000ff00723e */ /* 0x000fe200000010ff */
[----:B------:R-:W-:Y:S05]  /*1b90*/  BRA `(.L_x_28248) ;  /* 0x000002d000007947 */ /* 0x000fea0003800000 */
.L_x_28260:
        /* <DEDUP_REMOVED lines=14> */
.L_x_28274:
[----:B------:R-:W-:Y:S05]  /*1c80*/  BSYNC B0 ;  /* 0x0000000000007941 */ /* 0x000fea0003800000 */
.L_x_28273:
[----:B------:R-:W-:Y:S01]  /*1c90*/  F2FP.BF16.PACK_AB R0, RZ, R0 ;  /* 0x00000000ff00723e */ /* 0x000fe200000010ff */
[----:B------:R-:W-:Y:S05]  /*1ca0*/  BRA `(.L_x_28248) ;  /* 0x000001c000007947 */ /* 0x000fea0003800000 */
.L_x_28247:
        /* <DEDUP_REMOVED lines=21> */
.L_x_28272:
[----:B------:R-:W2:Y:S02]  /*1e00*/  LDG.E.64 R2, [R2.64] ;  /* 0x0000002402027981 */ /* 0x000ea4000c1e1b00 */
[----:B--2---:R-:W0:Y:S02]  /*1e10*/  I2F.U64 R0, R2 ;  /* 0x0000000200007312 */ /* 0x004e240000301000 */
[----:B0-----:R-:W-:Y:S01]  /*1e20*/  F2FP.BF16.PACK_AB R0, RZ, R0 ;  /* 0x00000000ff00723e */ /* 0x001fe200000010ff */
[----:B------:R-:W-:Y:S05]  /*1e30*/  BRA `(.L_x_28248) ;  /* 0x0000003000007947 */ /* 0x000fea0003800000 */
.L_x_28271:
[----:B------:R-:W2:Y:S02]  /*1e40*/  LDG.E R2, [R2.64] ;  /* 0x0000002402027981 */ /* 0x000ea4000c1e1900 */
[----:B--2---:R-:W0:Y:S02]  /*1e50*/  I2F.U32 R0, R2 ;  /* 0x0000000200007306 */ /* 0x004e240000201000 */
[----:B0-----:R-:W-:-:S06]  /*1e60*/  F2FP.BF16.PACK_AB R0, RZ, R0 ;  /* 0x00000000ff00723e */ /* 0x001fcc00000010ff */
.L_x_28248:
[----:B------:R-:W1:Y:S01]  /*1e70*/  LDC.U8 R4, c[0x0][0x371] ;  /* 0x0000dc40ff047b82 */ /* 0x000e620000000000 */
[----:B-----5:R-:W-:-:S05]  /*1e80*/  PRMT R0, RZ, 0x5410, R0 ;  /* 0x00005410ff007816 */ /* 0x020fca0000000000 */
[----:B------:R-:W-:-:S06]  /*1e90*/  FMUL.FTZ R0, R0, 1.4426950216293334961 ;  /* 0x3fb8aa3b00007820 */ /* 0x000fcc0000410000 */
[----:B------:R-:W2:Y:S01]  /*1ea0*/  MUFU.EX2 R0, R0 ;  /* 0x0000000000007308 */ /* 0x000ea20000000800 */
[----:B01----:R-:W-:-:S04]  /*1eb0*/  PRMT R2, R4, 0x9910, RZ ;  /* 0x0000991004027816 */ /* 0x003fc800000000ff */
[----:B------:R-:W-:Y:S02]  /*1ec0*/  ISETP.GT.AND P0, PT, R2, 0x9, PT ;  /* 0x000000090200780c */ /* 0x000fe40003f04270 */
[----:B--2---:R-:W-:-:S11]  /*1ed0*/  F2FP.BF16.PACK_AB R3, RZ, R0 ;  /* 0x00000000ff03723e */ /* 0x004fd600000010ff */
        /* <DEDUP_REMOVED lines=13> */
.L_x_28278:
[----:B------:R-:W-:-:S06]  /*1fb0*/  PRMT R3, RZ, 0x5410, R3 ;  /* 0x00005410ff037816 */ /* 0x000fcc0000000003 */
[----:B------:R-:W0:Y:S02]  /*1fc0*/  F2I.S64.TRUNC R2, R3 ;  /* 0x0000000300027311 */ /* 0x000e24000020d900 */
[----:B0-----:R0:W-:Y:S01]  /*1fd0*/  STG.E.U8 [R16.64], R2 ;  /* 0x0000000210007986 */ /* 0x0011e2000c101124 */
[----:B------:R-:W-:Y:S05]  /*1fe0*/  BRA `(.L_x_28280) ;  /* 0x00000e4000007947 */ /* 0x000fea0003800000 */
.L_x_28277:
        /* <DEDUP_REMOVED lines=10> */
.L_x_28282:
[----:B------:R-:W-:-:S06]  /*2090*/  PRMT R3, RZ, 0x5410, R3 ;  /* 0x00005410ff037816 */ /* 0x000fcc0000000003 */
[----:B------:R-:W0:Y:S02]  /*20a0*/  F2I.FTZ.TRUNC.NTZ R3, R3 ;  /* 0x0000000300037305 */ /* 0x000e24000021f100 */
[----:B0-----:R0:W-:Y:S01]  /*20b0*/  STG.E [R16.64], R3 ;  /* 0x0000000310007986 */ /* 0x0011e2000c101924 */
[----:B------:R-:W-:Y:S05]  /*20c0*/  BRA `(.L_x_28280) ;  /* 0x00000d6000007947 */ /* 0x000fea0003800000 */
.L_x_28281:
[----:B------:R-:W-:-:S06]  /*20d0*/  PRMT R3, RZ, 0x5410, R3 ;  /* 0x00005410ff037816 */ /* 0x000fcc0000000003 */
[----:B------:R-:W0:Y:S02]  /*20e0*/  F2I.FTZ.TRUNC.NTZ R3, R3 ;  /* 0x0000000300037305 */ /* 0x000e24000021f100 */
[----:B0-----:R0:W-:Y:S01]  /*20f0*/  STG.E.U16 [R16.64], R3 ;  /* 0x0000000310007986 */ /* 0x0011e2000c101524 */
[----:B------:R-:W-:Y:S05]  /*2100*/  BRA `(.L_x_28280) ;  /* 0x00000d2000007947 */ /* 0x000fea0003800000 */
.L_x_28276:
        /* <DEDUP_REMOVED lines=9> */
.L_x_28284:
[----:B------:R-:W-:-:S04]  /*21a0*/  PRMT R0, RZ, 0x5410, R3 ;  /* 0x00005410ff007816 */ /* 0x000fc80000000003 */
[----:B------:R-:W-:-:S05]  /*21b0*/  F2FP.PACK_AB R0, RZ, R0 ;  /* 0x00000000ff00723e */ /* 0x000fca00000000ff */
[----:B------:R0:W-:Y:S01]  /*21c0*/  STG.E.U16 [R16.64], R0 ;  /* 0x0000000010007986 */ /* 0x0001e2000c101524 */
[----:B------:R-:W-:Y:S05]  /*21d0*/  BRA `(.L_x_28280) ;  /* 0x00000c5000007947 */ /* 0x000fea0003800000 */
.L_x_28283:
        /* <DEDUP_REMOVED lines=10> */
.L_x_28286:
[----:B------:R-:W-:-:S04]  /*2280*/  PRMT R3, RZ, 0x5410, R3 ;  /* 0x00005410ff037816 */ /* 0x000fc80000000003 */
[----:B------:R-:W-:-:S04]  /*2290*/  F2FP.PACK_AB R3, RZ, R3 ;  /* 0x00000003ff03723e */ /* 0x000fc800000000ff */
[----:B------:R-:W-:-:S05]  /*22a0*/  PRMT R3, R3, 0x5410, RZ ;  /* 0x0000541003037816 */ /* 0x000fca00000000ff */
[----:B------:R0:W-:Y:S01]  /*22b0*/  STG.E [R16.64], R3 ;  /* 0x0000000310007986 */ /* 0x0001e2000c101924 */
[----:B------:R-:W-:Y:S05]  /*22c0*/  BRA `(.L_x_28280) ;  /* 0x00000b6000007947 */ /* 0x000fea0003800000 */
.L_x_28285:
[----:B------:R-:W-:-:S05]  /*22d0*/  PRMT R2, RZ, 0x5410, R3 ;  /* 0x00005410ff027816 */ /* 0x000fca0000000003 */
[----:B------:R-:W-:-:S06]  /*22e0*/  FMUL.FTZ R2, R2, 1 ;  /* 0x3f80000002027820 */ /* 0x000fcc0000410000 */
[----:B------:R-:W0:Y:S02]  /*22f0*/  F2F.F64.F32 R2, R2 ;  /* 0x0000000200027310 */ /* 0x000e240000201800 */
[----:B0-----:R0:W-:Y:S01]  /*2300*/  STG.E.64 [R16.64], R2 ;  /* 0x0000000210007986 */ /* 0x0011e2000c101b24 */
[----:B------:R-:W-:Y:S05]  /*2310*/  BRA `(.L_x_28280) ;  /* 0x00000b1000007947 */ /* 0x000fea0003800000 */
.L_x_28275:
        /* <DEDUP_REMOVED lines=13> */
.L_x_28289:
[----:B------:R-:W-:Y:S01]  /*23f0*/  PRMT R3, RZ, 0x5410, R3 ;  /* 0x00005410ff037816 */ /* 0x000fe20000000003 */
[----:B------:R-:W-:-:S04]  /*2400*/  CS2R R6, SRZ ;  /* 0x0000000000067805 */ /* 0x000fc8000001ff00 */
[----:B------:R-:W-:-:S04]  /*2410*/  FMUL.FTZ R3, R3, 1 ;  /* 0x3f80000003037820 */ /* 0x000fc80000410000 */
[----:B------:R-:W0:Y:S02]  /*2420*/  F2F.F64.F32 R4, R3 ;  /* 0x0000000300047310 */ /* 0x000e240000201800 */
[----:B0-----:R0:W-:Y:S01]  /*2430*/  STG.E.128 [R16.64], R4 ;  /* 0x0000000410007986 */ /* 0x0011e2000c101d24 */
[----:B------:R-:W-:Y:S05]  /*2440*/  BRA `(.L_x_28280) ;  /* 0x000009e000007947 */ /* 0x000fea0003800000 */
.L_x_28288:
        /* <DEDUP_REMOVED lines=21> */
.L_x_28293:
[----:B------:R-:W-:Y:S05]  /*25a0*/  BSYNC B0 ;  /* 0x0000000000007941 */ /* 0x000fea0003800000 */
.L_x_28292:
[----:B------:R-:W-:-:S05]  /*25b0*/  LOP3.LUT R3, R0, R3, RZ, 0xfc, !PT ;  /* 0x0000000300037212 */ /* 0x000fca00078efcff */
[----:B------:R0:W-:Y:S01]  /*25c0*/  STG.E.U8 [R16.64], R3 ;  /* 0x0000000310007986 */ /* 0x0001e2000c101124 */
[----:B------:R-:W-:Y:S05]  /*25d0*/  BRA `(.L_x_28280) ;  /* 0x0000085000007947 */ /* 0x000fea0003800000 */
.L_x_28291:
        /* <DEDUP_REMOVED lines=13> */
.L_x_28295:
[----:B------:R-:W-:Y:S01]  /*26b0*/  IMAD.MOV.U32 R0, RZ, RZ, 0x7f ;  /* 0x0000007fff007424 */ /* 0x000fe200078e00ff */
[----:B------:R-:W-:-:S04]  /*26c0*/  ISETP.GT.U32.AND P0, PT, R2, 0x7f800000, PT ;  /* 0x7f8000000200780c */ /* 0x000fc80003f04070 */
[----:B------:R-:W-:-:S04]  /*26d0*/  SEL R0, R0, 0x7c, P0 ;  /* 0x0000007c00007807 */ /* 0x000fc80000000000 */
.L_x_28296:
[----:B------:R-:W-:Y:S05]  /*26e0*/  BSYNC B0 ;  /* 0x0000000000007941 */ /* 0x000fea0003800000 */
.L_x_28294:
[----:B------:R-:W-:-:S04]  /*26f0*/  LOP3.LUT R2, R3, 0x80000000, RZ, 0xc0, !PT ;  /* 0x8000000003027812 */ /* 0x000fc800078ec0ff */
[----:B------:R-:W-:-:S04]  /*2700*/  SHF.R.U32.HI R3, RZ, 0x18, R2 ;  /* 0x00000018ff037819 */ /* 0x000fc80000011602 */
[----:B------:R-:W-:-:S05]  /*2710*/  LOP3.LUT R3, R0, R3, RZ, 0xfc, !PT ;  /* 0x0000000300037212 */ /* 0x000fca00078efcff */
[----:B------:R0:W-:Y:S01]  /*2720*/  STG.E.U8 [R16.64], R3 ;  /* 0x0000000310007986 */ /* 0x0001e2000c101124 */
[----:B------:R-:W-:Y:S05]  /*2730*/  BRA `(.L_x_28280) ;  /* 0x000006f000007947 */ /* 0x000fea0003800000 */
.L_x_28290:
[----:B------:R0:W-:Y:S01]  /*2740*/  STG.E.U16 [R16.64], R3 ;  /* 0x0000000310007986 */ /* 0x0001e2000c101524 */
[----:B------:R-:W-:Y:S05]  /*2750*/  BRA `(.L_x_28280) ;  /* 0x000006d000007947 */ /* 0x000fea0003800000 */
.L_x_28287:
        /* <DEDUP_REMOVED lines=12> */
.L_x_28299:
        /* <DEDUP_REMOVED lines=17> */
.L_x_28302:
[----:B------:R-:W-:-:S04]  /*2930*/  LOP3.LUT R2, R3, 0x80000000, RZ, 0xc0, !PT ;  /* 0x8000000003027812 */ /* 0x000fc800078ec0ff */
[----:B------:R-:W-:-:S04]  /*2940*/  SHF.R.U32.HI R3, RZ, 0x18, R2 ;  /* 0x00000018ff037819 */ /* 0x000fc80000011602 */
[----:B------:R-:W-:-:S04]  /*2950*/  LOP3.LUT R0, R0, R3, RZ, 0xfc, !PT ;  /* 0x0000000300007212 */ /* 0x000fc800078efcff */
[----:B------:R-:W-:Y:S02]  /*2960*/  PRMT R8, R0, 0x7610, R8 ;  /* 0x0000761000087816 */ /* 0x000fe40000000008 */
.L_x_28301:
[----:B------:R-:W-:Y:S05]  /*2970*/  BSYNC B0 ;  /* 0x0000000000007941 */ /* 0x000fea0003800000 */
.L_x_28300:
[----:B------:R0:W-:Y:S01]  /*2980*/  STG.E.U8 [R16.64], R8 ;  /* 0x0000000810007986 */ /* 0x0001e2000c101124 */
[----:B------:R-:W-:Y:S05]  /*2990*/  BRA `(.L_x_28280) ;  /* 0x0000049000007947 */ /* 0x000fea0003800000 */
.L_x_28298:
        /* <DEDUP_REMOVED lines=17> */
.L_x_28305:
[----:B------:R-:W-:-:S04]  /*2ab0*/  LOP3.LUT R2, R3, 0x80000000, RZ, 0xc0, !PT ;  /* 0x8000000003027812 */ /* 0x000fc800078ec0ff */
[----:B------:R-:W-:-:S04]  /*2ac0*/  SHF.R.U32.HI R3, RZ, 0x18, R2 ;  /* 0x00000018ff037819 */ /* 0x000fc80000011602 */
[----:B------:R-:W-:-:S04]  /*2ad0*/  LOP3.LUT R0, R0, R3, RZ, 0xfc, !PT ;  /* 0x0000000300007212 */ /* 0x000fc800078efcff */
[----:B------:R-:W-:Y:S02]  /*2ae0*/  PRMT R8, R0, 0x7610, R8 ;  /* 0x0000761000087816 */ /* 0x000fe40000000008 */
.L_x_28304:
[----:B------:R-:W-:Y:S05]  /*2af0*/  BSYNC B0 ;  /* 0x0000000000007941 */ /* 0x000fea0003800000 */
.L_x_28303:
[----:B------:R0:W-:Y:S01]  /*2b00*/  STG.E.U8 [R16.64], R8 ;  /* 0x0000000810007986 */ /* 0x0001e2000c101124 */
[----:B------:R-:W-:Y:S05]  /*2b10*/  BRA `(.L_x_28280) ;  /* 0x0000031000007947 */ /* 0x000fea0003800000 */
.L_x_28297:
        /* <DEDUP_REMOVED lines=22> */
.L_x_28279:
        /* <DEDUP_REMOVED lines=20> */
.L_x_28307:
[----:B------:R-:W-:-:S06]  /*2dc0*/  PRMT R3, RZ, 0x5410, R3 ;  /* 0x00005410ff037816 */ /* 0x000fcc0000000003 */
[----:B------:R-:W0:Y:S02]  /*2dd0*/  F2I.U64.TRUNC R2, R3 ;  /* 0x0000000300027311 */ /* 0x000e24000020d800 */
[----:B0-----:R0:W-:Y:S01]  /*2de0*/  STG.E.64 [R16.64], R2 ;  /* 0x0000000210007986 */ /* 0x0011e2000c101b24 */
[----:B------:R-:W-:Y:S05]  /*2df0*/  BRA `(.L_x_28280) ;  /* 0x0000003000007947 */ /* 0x000fea0003800000 */
.L_x_28306:
[----:B------:R-:W-:-:S06]  /*2e00*/  PRMT R3, RZ, 0x5410, R3 ;  /* 0x00005410ff037816 */ /* 0x000fcc0000000003 */
[----:B------:R-:W0:Y:S02]  /*2e10*/  F2I.FTZ.U32.TRUNC.NTZ R3, R3 ;  /* 0x0000000300037305 */ /* 0x000e24000021f000 */
[----:B0-----:R0:W-:Y:S02]  /*2e20*/  STG.E [R16.64], R3 ;  /* 0x0000000310007986 */ /* 0x0011e4000c101924 */
.L_x_28280:
[----:B------:R-:W-:-:S05]  /*2e30*/  IMAD R18, R18, 0x200, R23 ;  /* 0x0000020012127824 */ /* 0x000fca00078e0217 */
[----:B------:R-:W-:Y:S02]  /*2e40*/  IADD3 R19, R18, 0x80, RZ ;  /* 0x0000008012137810 */ /* 0x000fe40007ffe0ff */
.L_x_28241:
[----:B------:R-:W-:Y:S05]  /*2e50*/  BSYNC B6 ;  /* 0x0000000000067941 */ /* 0x000fea0003800000 */
.L_x_28240:
        /* <DEDUP_REMOVED lines=231> */
.L_x_28310:
        /* <DEDUP_REMOVED lines=20> */
.L_x_28314:
[----:B------:R-:W2:Y:S02]  /*3e10*/  LDG.E.U8 R2, [R2.64] ;  /* 0x0000002402027981 */ /* 0x000ea4000c1e1100 */
[----:B--2---:R-:W0:Y:S02]  /*3e20*/  I2F.U16 R0, R2 ;  /* 0x0000000200007306 */ /* 0x004e240000101000 */
[----:B0-----:R-:W-:Y:S01]  /*3e30*/  F2FP.BF16.PACK_AB R0, RZ, R0 ;  /* 0x00000000ff00723e */ /* 0x001fe200000010ff */
[----:B------:R-:W-:Y:S05]  /*3e40*/  BRA `(.L_x_28316) ;  /* 0x00000e3000007947 */ /* 0x000fea0003800000 */
.L_x_28313:
        /* <DEDUP_REMOVED lines=10> */
.L_x_28318:
[----:B------:R-:W2:Y:S02]  /*3ef0*/  LDG.E R2, [R2.64] ;  /* 0x0000002402027981 */ /* 0x000ea4000c1e1900 */
[----:B--2---:R-:W0:Y:S02]  /*3f00*/  I2F R0, R2 ;  /* 0x0000000200007306 */ /* 0x004e240000201400 */
[----:B0-----:R-:W-:Y:S01]  /*3f10*/  F2FP.BF16.PACK_AB R0, RZ, R0 ;  /* 0x00000000ff00723e */ /* 0x001fe200000010ff */
[----:B------:R-:W-:Y:S05]  /*3f20*/  BRA `(.L_x_28316) ;  /* 0x00000d5000007947 */ /* 0x000fea0003800000 */
.L_x_28317:
[----:B------:R-:W2:Y:S02]  /*3f30*/  LDG.E.U16 R2, [R2.64] ;  /* 0x0000002402027981 */ /* 0x000ea4000c1e1500 */
[----:B--2---:R-:W0:Y:S02]  /*3f40*/  I2F.S16 R0, R2 ;  /* 0x0000000200007306 */ /* 0x004e240000101400 */
[----:B0-----:R-:W-:Y:S01]  /*3f50*/  F2FP.BF16.PACK_AB R0, RZ, R0 ;  /* 0x00000000ff00723e */ /* 0x001fe200000010ff */
[----:B------:R-:W-:Y:S05]  /*3f60*/  BRA `(.L_x_28316) ;  /* 0x00000d1000007947 */ /* 0x000fea0003800000 */
.L_x_28312:
        /* <DEDUP_REMOVED lines=9> */
.L_x_28320:
[----:B------:R-:W2:Y:S02]  /*4000*/  LDG.E.U16 R0, [R2.64] ;  /* 0x0000002402007981 */ /* 0x000ea4000c1e1500 */
[----:B--2---:R-:W-:-:S05]  /*4010*/  HADD2.F32 R0, -RZ, R0.H0_H0 ;  /* 0x20000000ff007230 */ /* 0x004fca0000004100 */
[----:B------:R-:W-:Y:S01]  /*4020*/  F2FP.BF16.PACK_AB R0, RZ, R0 ;  /* 0x00000000ff00723e */ /* 0x000fe200000010ff */
[----:B------:R-:W-:Y:S05]  /*4030*/  BRA `(.L_x_28316) ;  /* 0x00000c4000007947 */ /* 0x000fea0003800000 */
.L_x_28319:
        /* <DEDUP_REMOVED lines=9> */
.L_x_28322:
[----:B------:R-:W2:Y:S02]  /*40d0*/  LDG.E.U16 R2, [R2.64] ;  /* 0x0000002402027981 */ /* 0x000ea4000c1e1500 */
[----:B--2---:R-:W-:-:S05]  /*40e0*/  HADD2.F32 R0, -RZ, R2.H0_H0 ;  /* 0x20000002ff007230 */ /* 0x004fca0000004100 */
[----:B------:R-:W-:Y:S01]  /*40f0*/  F2FP.BF16.PACK_AB R0, RZ, R0 ;  /* 0x00000000ff00723e */ /* 0x000fe200000010ff */
[----:B------:R-:W-:Y:S05]  /*4100*/  BRA `(.L_x_28316) ;  /* 0x00000b7000007947 */ /* 0x000fea0003800000 */
.L_x_28321:
[----:B------:R-:W2:Y:S02]  /*4110*/  LDG.E.64 R2, [R2.64] ;  /* 0x0000002402027981 */ /* 0x000ea4000c1e1b00 */
[----:B--2---:R-:W0:Y:S01]  /*4120*/  F2F.F32.F64 R0, R2 ;  /* 0x0000000200007310 */ /* 0x004e220000301000 */
[----:B------:R-:W0:-:S14]  /*4130*/  DSETP.GEU.AND P0, PT, |R2|, c[0x2][0x0], PT ;  /* 0x008000000200762a */ /* 0x000e1c0003f0e200 */
[----:B0-----:R-:W-:-:S05]  /*4140*/  @!P0 FMUL R0, R0, 1.175494350822287508e-38 ;  /* 0x0080000000008820 */ /* 0x001fca0000400000 */
[----:B------:R-:W-:Y:S01]  /*4150*/  F2FP.BF16.PACK_AB R0, RZ, R0 ;  /* 0x00000000ff00723e */ /* 0x000fe200000010ff */
[----:B------:R-:W-:Y:S05]  /*4160*/  BRA `(.L_x_28316) ;  /* 0x00000b1000007947 */ /* 0x000fea0003800000 */
.L_x_28311:
        /* <DEDUP_REMOVED lines=13> */
.L_x_28325:
[----:B------:R-:W2:Y:S02]  /*4240*/  LDG.E.64 R2, [R2.64] ;  /* 0x0000002402027981 */ /* 0x000ea4000c1e1b00 */
[----:B--2---:R-:W0:Y:S01]  /*4250*/  F2F.F32.F64 R0, R2 ;  /* 0x0000000200007310 */ /* 0x004e220000301000 */
[----:B------:R-:W0:-:S14]  /*4260*/  DSETP.GEU.AND P0, PT, |R2|, c[0x2][0x0], PT ;  /* 0x008000000200762a */ /* 0x000e1c0003f0e200 */
[----:B0-----:R-:W-:-:S05]  /*4270*/  @!P0 FMUL R0, R0, 1.175494350822287508e-38 ;  /* 0x0080000000008820 */ /* 0x001fca0000400000 */
[----:B------:R-:W-:Y:S01]  /*4280*/  F2FP.BF16.PACK_AB R0, RZ, R0 ;  /* 0x00000000ff00723e */ /* 0x000fe200000010ff */
[----:B------:R-:W-:Y:S05]  /*4290*/  BRA `(.L_x_28316) ;  /* 0x000009e000007947 */ /* 0x000fea0003800000 */
.L_x_28324:
        /* <DEDUP_REMOVED lines=28> */
.L_x_28327:
        /* <DEDUP_REMOVED lines=15> */
.L_x_28326:
[----:B------:R0:W5:Y:S01]  /*4550*/  LDG.E.U16 R0, [R2.64] ;  /* 0x0000002402007981 */ /* 0x000162000c1e1500 */
[----:B------:R-:W-:Y:S05]  /*4560*/  BRA `(.L_x_28316) ;  /* 0x0000071000007947 */ /* 0x000fea0003800000 */
.L_x_28323:
        /* <DEDUP_REMOVED lines=12> */
.L_x_28330:
        /* <DEDUP_REMOVED lines=21> */
.L_x_28334:
[----:B------:R-:W-:Y:S05]  /*4780*/  BSYNC B1 ;  /* 0x0000000000017941 */ /* 0x000fea0003800000 */
.L_x_28333:
[----:B------:R-:W-:Y:S01]  /*4790*/  LEA R3, R0, 0x3b800000, 0x17 ;  /* 0x3b80000000037811 */ /* 0x000fe200078eb8ff */
[----:B------:R-:W-:-:S05]  /*47a0*/  IMAD.SHL.U32 R0, R2, 0x100000, RZ ;  /* 0x0010000002007824 */ /* 0x000fca00078e00ff */
[----:B------:R-:W-:Y:S02]  /*47b0*/  LOP3.LUT R0, R3, R0, R4, 0xfe, !PT ;  /* 0x0000000003007212 */ /* 0x000fe400078efe04 */
.L_x_28332:
[----:B------:R-:W-:Y:S05]  /*47c0*/  BSYNC B0 ;  /* 0x0000000000007941 */ /* 0x000fea0003800000 */
.L_x_28331:
[----:B------:R-:W-:Y:S01]  /*47d0*/  F2FP.BF16.PACK_AB R0, RZ, R0 ;  /* 0x00000000ff00723e */ /* 0x000fe200000010ff */
[----:B------:R-:W-:Y:S05]  /*47e0*/  BRA `(.L_x_28316) ;  /* 0x0000049000007947 */ /* 0x000fea0003800000 */
.L_x_28329:
        /* <DEDUP_REMOVED lines=21> */
.L_x_28338:
[----:B------:R-:W-:Y:S05]  /*4940*/  BSYNC B1 ;  /* 0x0000000000017941 */ /* 0x000fea0003800000 */
.L_x_28337:
[----:B------:R-:W-:Y:S01]  /*4950*/  LEA R3, R0, 0x37800000, 0x17 ;  /* 0x3780000000037811 */ /* 0x000fe200078eb8ff */
[----:B------:R-:W-:-:S05]  /*4960*/  IMAD.SHL.U32 R0, R2, 0x200000, RZ ;  /* 0x0020000002007824 */ /* 0x000fca00078e00ff */
[----:B------:R-:W-:Y:S02]  /*4970*/  LOP3.LUT R0, R3, R0, R4, 0xfe, !PT ;  /* 0x0000000003007212 */ /* 0x000fe400078efe04 */
.L_x_28336:
[----:B------:R-:W-:Y:S05]  /*4980*/  BSYNC B0 ;  /* 0x0000000000007941 */ /* 0x000fea0003800000 */
.L_x_28335:
[----:B------:R-:W-:Y:S01]  /*4990*/  F2FP.BF16.PACK_AB R0, RZ, R0 ;  /* 0x00000000ff00723e */ /* 0x000fe200000010ff */
[----:B------:R-:W-:Y:S05]  /*49a0*/  BRA `(.L_x_28316) ;  /* 0x000002d000007947 */ /* 0x000fea0003800000 */
.L_x_28328:
        /* <DEDUP_REMOVED lines=14> */
.L_x_28342:
[----:B------:R-:W-:Y:S05]  /*4a90*/  BSYNC B0 ;  /* 0x0000000000007941 */ /* 0x000fea0003800000 */
.L_x_28341:
[----:B------:R-:W-:Y:S01]  /*4aa0*/  F2FP.BF16.PACK_AB R0, RZ, R0 ;  /* 0x00000000ff00723e */ /* 0x000fe200000010ff */
[----:B------:R-:W-:Y:S05]  /*4ab0*/  BRA `(.L_x_28316) ;  /* 0x000001c000007947 */ /* 0x000fea0003800000 */
.L_x_28315:
        /* <DEDUP_REMOVED lines=21> */
.L_x_28340:
[----:B------:R-:W2:Y:S02]  /*4c10*/  LDG.E.64 R2, [R2.64] ;  /* 0x0000002402027981 */ /* 0x000ea4000c1e1b00 */
[----:B--2---:R-:W0:Y:S02]  /*4c20*/  I2F.U64 R0, R2 ;  /* 0x0000000200007312 */ /* 0x004e240000301000 */
[----:B0-----:R-:W-:Y:S01]  /*4c30*/  F2FP.BF16.PACK_AB R0, RZ, R0 ;  /* 0x00000000ff00723e */ /* 0x001fe200000010ff */
[----:B------:R-:W-:Y:S05]  /*4c40*/  BRA `(.L_x_28316) ;  /* 0x0000003000007947 */ /* 0x000fea0003800000 */
.L_x_28339:
[----:B------:R-:W2:Y:S02]  /*4c50*/  LDG.E R2, [R2.64] ;  /* 0x0000002402027981 */ /* 0x000ea4000c1e1900 */
[----:B--2---:R-:W0:Y:S02]  /*4c60*/  I2F.U32 R0, R2 ;  /* 0x0000000200007306 */ /* 0x004e240000201000 */
[----:B0-----:R-:W-:-:S06]  /*4c70*/  F2FP.BF16.PACK_AB R0, RZ, R0 ;  /* 0x00000000ff00723e */ /* 0x001fcc00000010ff */
.L_x_28316:
        /* <DEDUP_REMOVED lines=20> */
.L_x_28346:
[----:B------:R-:W-:-:S06]  /*4dc0*/  PRMT R3, RZ, 0x5410, R2 ;  /* 0x00005410ff037816 */ /* 0x000fcc0000000002 */
[----:B------:R-:W0:Y:S02]  /*4dd0*/  F2I.S64.TRUNC R2, R3 ;  /* 0x0000000300027311 */ /* 0x000e24000020d900 */
[----:B0-----:R0:W-:Y:S01]  /*4de0*/  STG.E.U8 [R16.64], R2 ;  /* 0x0000000210007986 */ /* 0x0011e2000c101124 */
[----:B------:R-:W-:Y:S05]  /*4df0*/  BRA `(.L_x_28348) ;  /* 0x00000e4000007947 */ /* 0x000fea0003800000 */
.L_x_28345:
        /* <DEDUP_REMOVED lines=10> */
.L_x_28350:
[----:B------:R-:W-:-:S04]  /*4ea0*/  PRMT R2, RZ, 0x5410, R2 ;  /* 0x00005410ff027816 */ /* 0x000fc80000000002 */
[----:B------:R-:W0:Y:S02]  /*4eb0*/  F2I.FTZ.TRUNC.NTZ R3, R2 ;  /* 0x0000000200037305 */ /* 0x000e24000021f100 */
[----:B0-----:R0:W-:Y:S01]  /*4ec0*/  STG.E [R16.64], R3 ;  /* 0x0000000310007986 */ /* 0x0011e2000c101924 */
[----:B------:R-:W-:Y:S05]  /*4ed0*/  BRA `(.L_x_28348) ;  /* 0x00000d6000007947 */ /* 0x000fea0003800000 */
.L_x_28349:
[----:B------:R-:W-:-:S04]  /*4ee0*/  PRMT R2, RZ, 0x5410, R2 ;  /* 0x00005410ff027816 */ /* 0x000fc80000000002 */
[----:B------:R-:W0:Y:S02]  /*4ef0*/  F2I.FTZ.TRUNC.NTZ R3, R2 ;  /* 0x0000000200037305 */ /* 0x000e24000021f100 */
[----:B0-----:R0:W-:Y:S01]  /*4f00*/  STG.E.U16 [R16.64], R3 ;  /* 0x0000000310007986 */ /* 0x0011e2000c101524 */
[----:B------:R-:W-:Y:S05]  /*4f10*/  BRA `(.L_x_28348) ;  /* 0x00000d2000007947 */ /* 0x000fea0003800000 */
.L_x_28344:
        /* <DEDUP_REMOVED lines=9> */
.L_x_28352:
[----:B------:R-:W-:-:S04]  /*4fb0*/  PRMT R0, RZ, 0x5410, R2 ;  /* 0x00005410ff007816 */ /* 0x000fc80000000002 */
[----:B------:R-:W-:-:S05]  /*4fc0*/  F2FP.PACK_AB R0, RZ, R0 ;  /* 0x00000000ff00723e */ /* 0x000fca00000000ff */
[----:B------:R0:W-:Y:S01]  /*4fd0*/  STG.E.U16 [R16.64], R0 ;  /* 0x0000000010007986 */ /* 0x0001e2000c101524 */
[----:B------:R-:W-:Y:S05]  /*4fe0*/  BRA `(.L_x_28348) ;  /* 0x00000c5000007947 */ /* 0x000fea0003800000 */
.L_x_28351:
        /* <DEDUP_REMOVED lines=10> */
.L_x_28354:
[----:B------:R-:W-:-:S04]  /*5090*/  PRMT R2, RZ, 0x5410, R2 ;  /* 0x00005410ff027816 */ /* 0x000fc80000000002 */
[----:B------:R-:W-:-:S04]  /*50a0*/  F2FP.PACK_AB R3, RZ, R2 ;  /* 0x00000002ff03723e */ /* 0x000fc800000000ff */
[----:B------:R-:W-:-:S05]  /*50b0*/  PRMT R3, R3, 0x5410, RZ ;  /* 0x0000541003037816 */ /* 0x000fca00000000ff */
[----:B------:R0:W-:Y:S01]  /*50c0*/  STG.E [R16.64], R3 ;  /* 0x0000000310007986 */ /* 0x0001e2000c101924 */
[----:B------:R-:W-:Y:S05]  /*50d0*/  BRA `(.L_x_28348) ;  /* 0x00000b6000007947 */ /* 0x000fea0003800000 */
.L_x_28353:
[----:B------:R-:W-:-:S05]  /*50e0*/  PRMT R2, RZ, 0x5410, R2 ;  /* 0x00005410ff027816 */ /* 0x000fca0000000002 */
[----:B------:R-:W-:-:S06]  /*50f0*/  FMUL.FTZ R2, R2, 1 ;  /* 0x3f80000002027820 */ /* 0x000fcc0000410000 */
[----:B------:R-:W0:Y:S02]  /*5100*/  F2F.F64.F32 R2, R2 ;  /* 0x0000000200027310 */ /* 0x000e240000201800 */
[----:B0-----:R0:W-:Y:S01]  /*5110*/  STG.E.64 [R16.64], R2 ;  /* 0x0000000210007986 */ /* 0x0011e2000c101b24 */
[----:B------:R-:W-:Y:S05]  /*5120*/  BRA `(.L_x_28348) ;  /* 0x00000b1000007947 */ /* 0x000fea0003800000 */
.L_x_28343:
        /* <DEDUP_REMOVED lines=13> */
.L_x_28357:
[----:B------:R-:W-:Y:S01]  /*5200*/  PRMT R2, RZ, 0x5410, R2 ;  /* 0x00005410ff027816 */ /* 0x000fe20000000002 */
[----:B------:R-:W-:-:S04]  /*5210*/  CS2R R6, SRZ ;  /* 0x0000000000067805 */ /* 0x000fc8000001ff00 */
[----:B------:R-:W-:-:S04]  /*5220*/  FMUL.FTZ R2, R2, 1 ;  /* 0x3f80000002027820 */ /* 0x000fc80000410000 */
[----:B------:R-:W0:Y:S02]  /*5230*/  F2F.F64.F32 R4, R2 ;  /* 0x0000000200047310 */ /* 0x000e240000201800 */
[----:B0-----:R0:W-:Y:S01]  /*5240*/  STG.E.128 [R16.64], R4 ;  /* 0x0000000410007986 */ /* 0x0011e2000c101d24 */
[----:B------:R-:W-:Y:S05]  /*5250*/  BRA `(.L_x_28348) ;  /* 0x000009e000007947 */ /* 0x000fea0003800000 */
.L_x_28356:
        /* <DEDUP_REMOVED lines=21> */
.L_x_28361:
[----:B------:R-:W-:Y:S05]  /*53b0*/  BSYNC B0 ;  /* 0x0000000000007941 */ /* 0x000fea0003800000 */
.L_x_28360:
[----:B------:R-:W-:-:S05]  /*53c0*/  LOP3.LUT R3, R0, R3, RZ, 0xfc, !PT ;  /* 0x0000000300037212 */ /* 0x000fca00078efcff */
[----:B------:R0:W-:Y:S01]  /*53d0*/  STG.E.U8 [R16.64], R3 ;  /* 0x0000000310007986 */ /* 0x0001e2000c101124 */
[----:B------:R-:W-:Y:S05]  /*53e0*/  BRA `(.L_x_28348) ;  /* 0x0000085000007947 */ /* 0x000fea0003800000 */
.L_x_28359:
        /* <DEDUP_REMOVED lines=13> */
.L_x_28363:
[----:B------:R-:W-:Y:S01]  /*54c0*/  IMAD.MOV.U32 R0, RZ, RZ, 0x7f ;  /* 0x0000007fff007424 */ /* 0x000fe200078e00ff */
[----:B------:R-:W-:-:S04]  /*54d0*/  ISETP.GT.U32.AND P0, PT, R2, 0x7f800000, PT ;  /* 0x7f8000000200780c */ /* 0x000fc80003f04070 */
[----:B------:R-:W-:-:S04]  /*54e0*/  SEL R0, R0, 0x7c, P0 ;  /* 0x0000007c00007807 */ /* 0x000fc80000000000 */
.L_x_28364:
[----:B------:R-:W-:Y:S05]  /*54f0*/  BSYNC B0 ;  /* 0x0000000000007941 */ /* 0x000fea0003800000 */
.L_x_28362:
[----:B------:R-:W-:-:S04]  /*5500*/  LOP3.LUT R2, R3, 0x80000000, RZ, 0xc0, !PT ;  /* 0x8000000003027812 */ /* 0x000fc800078ec0ff */
[----:B------:R-:W-:-:S04]  /*5510*/  SHF.R.U32.HI R3, RZ, 0x18, R2 ;  /* 0x00000018ff037819 */ /* 0x000fc80000011602 */
[----:B------:R-:W-:-:S05]  /*5520*/  LOP3.LUT R3, R0, R3, RZ, 0xfc, !PT ;  /* 0x0000000300037212 */ /* 0x000fca00078efcff */
[----:B------:R0:W-:Y:S01]  /*5530*/  STG.E.U8 [R16.64], R3 ;  /* 0x0000000310007986 */ /* 0x0001e2000c101124 */
[----:B------:R-:W-:Y:S05]  /*5540*/  BRA `(.L_x_28348) ;  /* 0x000006f000007947 */ /* 0x000fea0003800000 */
.L_x_28358:
[----:B------:R0:W-:Y:S01]  /*5550*/  STG.E.U16 [R16.64], R2 ;  /* 0x0000000210007986 */ /* 0x0001e2000c101524 */
[----:B------:R-:W-:Y:S05]  /*5560*/  BRA `(.L_x_28348) ;  /* 0x000006d000007947 */ /* 0x000fea0003800000 */
.L_x_28355:
        /* <DEDUP_REMOVED lines=12> */
.L_x_28367:
        /* <DEDUP_REMOVED lines=17> */
.L_x_28370:
[----:B------:R-:W-:-:S04]  /*5740*/  LOP3.LUT R2, R3, 0x80000000, RZ, 0xc0, !PT ;  /* 0x8000000003027812 */ /* 0x000fc800078ec0ff */
[----:B------:R-:W-:-:S04]  /*5750*/  SHF.R.U32.HI R3, RZ, 0x18, R2 ;  /* 0x00000018ff037819 */ /* 0x000fc80000011602 */
[----:B------:R-:W-:-:S04]  /*5760*/  LOP3.LUT R0, R0, R3, RZ, 0xfc, !PT ;  /* 0x0000000300007212 */ /* 0x000fc800078efcff */
[----:B------:R-:W-:Y:S02]  /*5770*/  PRMT R8, R0, 0x7610, R8 ;  /* 0x0000761000087816 */ /* 0x000fe40000000008 */
.L_x_28369:
[----:B------:R-:W-:Y:S05]  /*5780*/  BSYNC B0 ;  /* 0x0000000000007941 */ /* 0x000fea0003800000 */
.L_x_28368:
[----:B------:R0:W-:Y:S01]  /*5790*/  STG.E.U8 [R16.64], R8 ;  /* 0x0000000810007986 */ /* 0x0001e2000c101124 */
[----:B------:R-:W-:Y:S05]  /*57a0*/  BRA `(.L_x_28348) ;  /* 0x0000049000007947 */ /* 0x000fea0003800000 */
.L_x_28366:
        /* <DEDUP_REMOVED lines=17> */
.L_x_28373:
[----:B------:R-:W-:-:S04]  /*58c0*/  LOP3.LUT R2, R3, 0x80000000, RZ, 0xc0, !PT ;  /* 0x8000000003027812 */ /* 0x000fc800078ec0ff */
[----:B------:R-:W-:-:S04]  /*58d0*/  SHF.R.U32.HI R3, RZ, 0x18, R2 ;  /* 0x00000018ff037819 */ /* 0x000fc80000011602 */
[----:B------:R-:W-:-:S04]  /*58e0*/  LOP3.LUT R0, R0, R3, RZ, 0xfc, !PT ;  /* 0x0000000300007212 */ /* 0x000fc800078efcff */
[----:B------:R-:W-:Y:S02]  /*58f0*/  PRMT R8, R0, 0x7610, R8 ;  /* 0x0000761000087816 */ /* 0x000fe40000000008 */
.L_x_28372:
[----:B------:R-:W-:Y:S05]  /*5900*/  BSYNC B0 ;  /* 0x0000000000007941 */ /* 0x000fea0003800000 */
.L_x_28371:
[----:B------:R0:W-:Y:S01]  /*5910*/  STG.E.U8 [R16.64], R8 ;  /* 0x0000000810007986 */ /* 0x0001e2000c101124 */
[----:B------:R-:W-:Y:S05]  /*5920*/  BRA `(.L_x_28348) ;  /* 0x0000031000007947 */ /* 0x000fea0003800000 */
.L_x_28365:
        /* <DEDUP_REMOVED lines=22> */
.L_x_28347:
        /* <DEDUP_REMOVED lines=20> */
.L_x_28375:
[----:B------:R-:W-:-:S06]  /*5bd0*/  PRMT R2, RZ, 0x5410, R2 ;  /* 0x00005410ff027816 */ /* 0x000fcc0000000002 */
[----:B------:R-:W0:Y:S02]  /*5be0*/  F2I.U64.TRUNC R2, R2 ;  /* 0x0000000200027311 */ /* 0x000e24000020d800 */
[----:B0-----:R0:W-:Y:S01]  /*5bf0*/  STG.E.64 [R16.64], R2 ;  /* 0x0000000210007986 */ /* 0x0011e2000c101b24 */
[----:B------:R-:W-:Y:S05]  /*5c00*/  BRA `(.L_x_28348) ;  /* 0x0000003000007947 */ /* 0x000fea0003800000 */
.L_x_28374:
[----:B------:R-:W-:-:S04]  /*5c10*/  PRMT R2, RZ, 0x5410, R2 ;  /* 0x00005410ff027816 */ /* 0x000fc80000000002 */
[----:B------:R-:W0:Y:S02]  /*5c20*/  F2I.FTZ.U32.TRUNC.NTZ R3, R2 ;  /* 0x0000000200037305 */ /* 0x000e24000021f000 */
[----:B0-----:R0:W-:Y:S02]  /*5c30*/  STG.E [R16.64], R3 ;  /* 0x0000000310007986 */ /* 0x0011e4000c101924 */
.L_x_28348:
        /* <DEDUP_REMOVED lines=231> */
.L_x_28376:
        /* <DEDUP_REMOVED lines=20> */
.L_x_28380:
[----:B------:R-:W2:Y:S02]  /*6bf0*/  LDG.E.U8 R2, [R2.64] ;  /* 0x0000002402027981 */ /* 0x000ea4000c1e1100 */
[----:B--2---:R-:W0:Y:S02]  /*6c00*/  I2F.U16 R0, R2 ;  /* 0x0000000200007306 */ /* 0x004e240000101000 */
[----:B0-----:R-:W-:Y:S01]  /*6c10*/  F2FP.BF16.PACK_AB R0, RZ, R0 ;  /* 0x00000000ff00723e */ /* 0x001fe200000010ff */
[----:B------:R-:W-:Y:S05]  /*6c20*/  BRA `(.L_x_28382) ;  /* 0x00000e3000007947 */ /* 0x000fea0003800000 */
.L_x_28379:
        /* <DEDUP_REMOVED lines=10> */
.L_x_28384:
[----:B------:R-:W2:Y:S02]  /*6cd0*/  LDG.E R2, [R2.64] ;  /* 0x0000002402027981 */ /* 0x000ea4000c1e1900 */
[----:B--2---:R-:W0:Y:S02]  /*6ce0*/  I2F R0, R2 ;  /* 0x0000000200007306 */ /* 0x004e240000201400 */
[----:B0-----:R-:W-:Y:S01]  /*6cf0*/  F2FP.BF16.PACK_AB R0, RZ, R0 ;  /* 0x00000000ff00723e */ /* 0x001fe200000010ff */
[----:B------:R-:W-:Y:S05]  /*6d00*/  BRA `(.L_x_28382) ;  /* 0x00000d5000007947 */ /* 0x000fea0003800000 */
.L_x_28383:
[----:B------:R-:W2:Y:S02]  /*6d10*/  LDG.E.U16 R2, [R2.64] ;  /* 0x0000002402027981 */ /* 0x000ea4000c1e1500 */
[----:B--2---:R-:W0:Y:S02]  /*6d20*/  I2F.S16 R0, R2 ;  /* 0x0000000200007306 */ /* 0x004e240000101400 */
[----:B0-----:R-:W-:Y:S01]  /*6d30*/  F2FP.BF16.PACK_AB R0, RZ, R0 ;  /* 0x00000000ff00723e */ /* 0x001fe200000010ff */
[----:B------:R-:W-:Y:S05]  /*6d40*/  BRA `(.L_x_28382) ;  /* 0x00000d1000007947 */ /* 0x000fea0003800000 */
.L_x_28378:
        /* <DEDUP_REMOVED lines=9> */
.L_x_28386:
[----:B------:R-:W2:Y:S02]  /*6de0*/  LDG.E.U16 R0, [R2.64] ;  /* 0x0000002402007981 */ /* 0x000ea4000c1e1500 */
[----:B--2---:R-:W-:-:S05]  /*6df0*/  HADD2.F32 R0, -RZ, R0.H0_H0 ;  /* 0x20000000ff007230 */ /* 0x004fca0000004100 */
[----:B------:R-:W-:Y:S01]  /*6e00*/  F2FP.BF16.PACK_AB R0, RZ, R0 ;  /* 0x00000000ff00723e */ /* 0x000fe200000010ff */
[----:B------:R-:W-:Y:S05]  /*6e10*/  BRA `(.L_x_28382) ;  /* 0x00000c4000007947 */ /* 0x000fea0003800000 */
.L_x_28385:
        /* <DEDUP_REMOVED lines=9> */
.L_x_28388:
[----:B------:R-:W2:Y:S02]  /*6eb0*/  LDG.E.U16 R2, [R2.64] ;  /* 0x0000002402027981 */ /* 0x000ea4000c1e1500 */
[----:B--2---:R-:W-:-:S05]  /*6ec0*/  HADD2.F32 R0, -RZ, R2.H0_H0 ;  /* 0x20000002ff007230 */ /* 0x004fca0000004100 */
[----:B------:R-:W-:Y:S01]  /*6ed0*/  F2FP.BF16.PACK_AB R0, RZ, R0 ;  /* 0x00000000ff00723e */ /* 0x000fe200000010ff */
[----:B------:R-:W-:Y:S05]  /*6ee0*/  BRA `(.L_x_28382) ;  /* 0x00000b7000007947 */ /* 0x000fea0003800000 */
.L_x_28387:
[----:B------:R-:W2:Y:S02]  /*6ef0*/  LDG.E.64 R2, [R2.64] ;  /* 0x0000002402027981 */ /* 0x000ea4000c1e1b00 */
[----:B--2---:R-:W0:Y:S01]  /*6f00*/  F2F.F32.F64 R0, R2 ;  /* 0x0000000200007310 */ /* 0x004e220000301000 */
[----:B------:R-:W0:-:S14]  /*6f10*/  DSETP.GEU.AND P0, PT, |R2|, c[0x2][0x0], PT ;  /* 0x008000000200762a */ /* 0x000e1c0003f0e200 */
[----:B0-----:R-:W-:-:S05]  /*6f20*/  @!P0 FMUL R0, R0, 1.175494350822287508e-38 ;  /* 0x0080000000008820 */ /* 0x001fca0000400000 */
[----:B------:R-:W-:Y:S01]  /*6f30*/  F2FP.BF16.PACK_AB R0, RZ, R0 ;  /* 0x00000000ff00723e */ /* 0x000fe200000010ff */
[----:B------:R-:W-:Y:S05]  /*6f40*/  BRA `(.L_x_28382) ;  /* 0x00000b1000007947 */ /* 0x000fea0003800000 */
.L_x_28377:
        /* <DEDUP_REMOVED lines=13> */
.L_x_28391:
[----:B------:R-:W2:Y:S02]  /*7020*/  LDG.E.64 R2, [R2.64] ;  /* 0x0000002402027981 */ /* 0x000ea4000c1e1b00 */
[----:B--2---:R-:W0:Y:S01]  /*7030*/  F2F.F32.F64 R0, R2 ;  /* 0x0000000200007310 */ /* 0x004e220000301000 */
[----:B------:R-:W0:-:S14]  /*7040*/  DSETP.GEU.AND P0, PT, |R2|, c[0x2][0x0], PT ;  /* 0x008000000200762a */ /* 0x000e1c0003f0e200 */
[----:B0-----:R-:W-:-:S05]  /*7050*/  @!P0 FMUL R0, R0, 1.175494350822287508e-38 ;  /* 0x0080000000008820 */ /* 0x001fca0000400000 */
[----:B------:R-:W-:Y:S01]  /*7060*/  F2FP.BF16.PACK_AB R0, RZ, R0 ;  /* 0x00000000ff00723e */ /* 0x000fe200000010ff */
[----:B------:R-:W-:Y:S05]  /*7070*/  BRA `(.L_x_28382) ;  /* 0x000009e000007947 */ /* 0x000fea0003800000 */
.L_x_28390:
        /* <DEDUP_REMOVED lines=28> */
.L_x_28393:
        /* <DEDUP_REMOVED lines=15> */
.L_x_28392:
[----:B------:R0:W5:Y:S01]  /*7330*/  LDG.E.U16 R0, [R2.64] ;  /* 0x0000002402007981 */ /* 0x000162000c1e1500 */
[----:B------:R-:W-:Y:S05]  /*7340*/  BRA `(.L_x_28382) ;  /* 0x0000071000007947 */ /* 0x000fea0003800000 */
.L_x_28389:
        /* <DEDUP_REMOVED lines=12> */
.L_x_28396:
        /* <DEDUP_REMOVED lines=21> */
.L_x_28400:
[----:B------:R-:W-:Y:S05]  /*7560*/  BSYNC B1 ;  /* 0x0000000000017941 */ /* 0x000fea0003800000 */
.L_x_28399:
[----:B------:R-:W-:Y:S01]  /*7570*/  LEA R3, R0, 0x3b800000, 0x17 ;  /* 0x3b80000000037811 */ /* 0x000fe200078eb8ff */
[----:B------:R-:W-:-:S05]  /*7580*/  IMAD.SHL.U32 R0, R2, 0x100000, RZ ;  /* 0x0010000002007824 */ /* 0x000fca00078e00ff */
[----:B------:R-:W-:Y:S02]  /*7590*/  LOP3.LUT R0, R3, R0, R4, 0xfe, !PT ;  /* 0x0000000003007212 */ /* 0x000fe400078efe04 */
.L_x_28398:
[----:B------:R-:W-:Y:S05]  /*75a0*/  BSYNC B0 ;  /* 0x0000000000007941 */ /* 0x000fea0003800000 */
.L_x_28397:
[----:B------:R-:W-:Y:S01]  /*75b0*/  F2FP.BF16.PACK_AB R0, RZ, R0 ;  /* 0x00000000ff00723e */ /* 0x000fe200000010ff */
[----:B------:R-:W-:Y:S05]  /*75c0*/  BRA `(.L_x_28382) ;  /* 0x0000049000007947 */ /* 0x000fea0003800000 */
.L_x_28395:
        /* <DEDUP_REMOVED lines=21> */
.L_x_28404:
[----:B------:R-:W-:Y:S05]  /*7720*/  BSYNC B1 ;  /* 0x0000000000017941 */ /* 0x000fea0003800000 */
.L_x_28403:
[----:B------:R-:W-:Y:S01]  /*7730*/  LEA R3, R0, 0x37800000, 0x17 ;  /* 0x3780000000037811 */ /* 0x000fe200078eb8ff */
[----:B------:R-:W-:-:S05]  /*7740*/  IMAD.SHL.U32 R0, R2, 0x200000, RZ ;  /* 0x0020000002007824 */ /* 0x000fca00078e00ff */
[----:B------:R-:W-:Y:S02]  /*7750*/  LOP3.LUT R0, R3, R0, R4, 0xfe, !PT ;  /* 0x0000000003007212 */ /* 0x000fe400078efe04 */
.L_x_28402:
[----:B------:R-:W-:Y:S05]  /*7760*/  BSYNC B0 ;  /* 0x0000000000007941 */ /* 0x000fea0003800000 */
.L_x_28401:
[----:B------:R-:W-:Y:S01]  /*7770*/  F2FP.BF16.PACK_AB R0, RZ, R0 ;  /* 0x00000000ff00723e */ /* 0x000fe200000010ff */
[----:B------:R-:W-:Y:S05]  /*7780*/  BRA `(.L_x_28382) ;  /* 0x000002d000007947 */ /* 0x000fea0003800000 */
.L_x_28394:
        /* <DEDUP_REMOVED lines=14> */
.L_x_28408:
[----:B------:R-:W-:Y:S05]  /*7870*/  BSYNC B0 ;  /* 0x0000000000007941 */ /* 0x000fea0003800000 */
.L_x_28407:
[----:B------:R-:W-:Y:S01]  /*7880*/  F2FP.BF16.PACK_AB R0, RZ, R0 ;  /* 0x00000000ff00723e */ /* 0x000fe200000010ff */
[----:B------:R-:W-:Y:S05]  /*7890*/  BRA `(.L_x_28382) ;  /* 0x000001c000007947 */ /* 0x000fea0003800000 */
.L_x_28381:
        /* <DEDUP_REMOVED lines=21> */
.L_x_28406:
[----:B------:R-:W2:Y:S02]  /*79f0*/  LDG.E.64 R2, [R2.64] ;  /* 0x0000002402027981 */ /* 0x000ea4000c1e1b00 */
[----:B--2---:R-:W0:Y:S02]  /*7a00*/  I2F.U64 R0, R2 ;  /* 0x0000000200007312 */ /* 0x004e240000301000 */
[----:B0-----:R-:W-:Y:S01]  /*7a10*/  F2FP.BF16.PACK_AB R0, RZ, R0 ;  /* 0x00000000ff00723e */ /* 0x001fe200000010ff */
[----:B------:R-:W-:Y:S05]  /*7a20*/  BRA `(.L_x_28382) ;  /* 0x0000003000007947 */ /* 0x000fea0003800000 */
.L_x_28405:
[----:B------:R-:W2:Y:S02]  /*7a30*/  LDG.E R2, [R2.64] ;  /* 0x0000002402027981 */ /* 0x000ea4000c1e1900 */
[----:B--2---:R-:W0:Y:S02]  /*7a40*/  I2F.U32 R0, R2 ;  /* 0x0000000200007306 */ /* 0x004e240000201000 */
[----:B0-----:R-:W-:-:S06]  /*7a50*/  F2FP.BF16.PACK_AB R0, RZ, R0 ;  /* 0x00000000ff00723e */ /* 0x001fcc00000010ff */
.L_x_28382:
        /* <DEDUP_REMOVED lines=20> */
.L_x_28412:
[----:B------:R-:W-:-:S06]  /*7ba0*/  PRMT R3, RZ, 0x5410, R2 ;  /* 0x00005410ff037816 */ /* 0x000fcc0000000002 */
[----:B------:R-:W0:Y:S02]  /*7bb0*/  F2I.S64.TRUNC R2, R3 ;  /* 0x0000000300027311 */ /* 0x000e24000020d900 */
[----:B0-----:R0:W-:Y:S01]  /*7bc0*/  STG.E.U8 [R16.64], R2 ;  /* 0x0000000210007986 */ /* 0x0011e2000c101124 */
[----:B------:R-:W-:Y:S05]  /*7bd0*/  BRA `(.L_x_28414) ;  /* 0x00000e4000007947 */ /* 0x000fea0003800000 */
.L_x_28411:
        /* <DEDUP_REMOVED lines=10> */
.L_x_28416:
[----:B------:R-:W-:-:S04]  /*7c80*/  PRMT R2, RZ, 0x5410, R2 ;  /* 0x00005410ff027816 */ /* 0x000fc80000000002 */
[----:B------:R-:W0:Y:S02]  /*7c90*/  F2I.FTZ.TRUNC.NTZ R3, R2 ;  /* 0x0000000200037305 */ /* 0x000e24000021f100 */
[----:B0-----:R0:W-:Y:S01]  /*7ca0*/  STG.E [R16.64], R3 ;  /* 0x0000000310007986 */ /* 0x0011e2000c101924 */
[----:B------:R-:W-:Y:S05]  /*7cb0*/  BRA `(.L_x_28414) ;  /* 0x00000d6000007947 */ /* 0x000fea0003800000 */
.L_x_28415:
[----:B------:R-:W-:-:S04]  /*7cc0*/  PRMT R2, RZ, 0x5410, R2 ;  /* 0x00005410ff027816 */ /* 0x000fc80000000002 */
[----:B------:R-:W0:Y:S02]  /*7cd0*/  F2I.FTZ.TRUNC.NTZ R3, R2 ;  /* 0x0000000200037305 */ /* 0x000e24000021f100 */
[----:B0-----:R0:W-:Y:S01]  /*7ce0*/  STG.E.U16 [R16.64], R3 ;  /* 0x0000000310007986 */ /* 0x0011e2000c101524 */
[----:B------:R-:W-:Y:S05]  /*7cf0*/  BRA `(.L_x_28414) ;  /* 0x00000d2000007947 */ /* 0x000fea0003800000 */
.L_x_28410:
        /* <DEDUP_REMOVED lines=9> */
.L_x_28418:
[----:B------:R-:W-:-:S04]  /*7d90*/  PRMT R0, RZ, 0x5410, R2 ;  /* 0x00005410ff007816 */ /* 0x000fc80000000002 */
[----:B------:R-:W-:-:S05]  /*7da0*/  F2FP.PACK_AB R0, RZ, R0 ;  /* 0x00000000ff00723e */ /* 0x000fca00000000ff */
[----:B------:R0:W-:Y:S01]  /*7db0*/  STG.E.U16 [R16.64], R0 ;  /* 0x0000000010007986 */ /* 0x0001e2000c101524 */
[----:B------:R-:W-:Y:S05]  /*7dc0*/  BRA `(.L_x_28414) ;  /* 0x00000c5000007947 */ /* 0x000fea0003800000 */
.L_x_28417:
        /* <DEDUP_REMOVED lines=10> */
.L_x_28420:
[----:B------:R-:W-:-:S04]  /*7e70*/  PRMT R2, RZ, 0x5410, R2 ;  /* 0x00005410ff027816 */ /* 0x000fc80000000002 */
[----:B------:R-:W-:-:S04]  /*7e80*/  F2FP.PACK_AB R3, RZ, R2 ;  /* 0x00000002ff03723e */ /* 0x000fc800000000ff */
[----:B------:R-:W-:-:S05]  /*7e90*/  PRMT R3, R3, 0x5410, RZ ;  /* 0x0000541003037816 */ /* 0x000fca00000000ff */
[----:B------:R0:W-:Y:S01]  /*7ea0*/  STG.E [R16.64], R3 ;  /* 0x0000000310007986 */ /* 0x0001e2000c101924 */
[----:B------:R-:W-:Y:S05]  /*7eb0*/  BRA `(.L_x_28414) ;  /* 0x00000b6000007947 */ /* 0x000fea0003800000 */
.L_x_28419:
[----:B------:R-:W-:-:S05]  /*7ec0*/  PRMT R2, RZ, 0x5410, R2 ;  /* 0x00005410ff027816 */ /* 0x000fca0000000002 */
[----:B------:R-:W-:-:S06]  /*7ed0*/  FMUL.FTZ R2, R2, 1 ;  /* 0x3f80000002027820 */ /* 0x000fcc0000410000 */
[----:B------:R-:W0:Y:S02]  /*7ee0*/  F2F.F64.F32 R2, R2 ;  /* 0x0000000200027310 */ /* 0x000e240000201800 */
[----:B0-----:R0:W-:Y:S01]  /*7ef0*/  STG.E.64 [R16.64], R2 ;  /* 0x0000000210007986 */ /* 0x0011e2000c101b24 */
[----:B------:R-:W-:Y:S05]  /*7f00*/  BRA `(.L_x_28414) ;  /* 0x00000b1000007947 */ /* 0x000fea0003800000 */
.L_x_28409:
        /* <DEDUP_REMOVED lines=13> */
.L_x_28423:
[----:B------:R-:W-:Y:S01]  /*7fe0*/  PRMT R2, RZ, 0x5410, R2 ;  /* 0x00005410ff027816 */ /* 0x000fe20000000002 */
[----:B------:R-:W-:-:S04]  /*7ff0*/  CS2R R6, SRZ ;  /* 0x0000000000067805 */ /* 0x000fc8000001ff00 */
[----:B------:R-:W-:-:S04]  /*8000*/  FMUL.FTZ R2, R2, 1 ;  /* 0x3f80000002027820 */ /* 0x000fc80000410000 */
[----:B------:R-:W0:Y:S02]  /*8010*/  F2F.F64.F32 R4, R2 ;  /* 0x0000000200047310 */ /* 0x000e240000201800 */
[----:B0-----:R0:W-:Y:S01]  /*8020*/  STG.E.128 [R16.64], R4 ;  /* 0x0000000410007986 */ /* 0x0011e2000c101d24 */
[----:B------:R-:W-:Y:S05]  /*8030*/  BRA `(.L_x_28414) ;  /* 0x000009e000007947 */ /* 0x000fea0003800000 */
.L_x_28422:
        /* <DEDUP_REMOVED lines=21> */
.L_x_28427:
[----:B------:R-:W-:Y:S05]  /*8190*/  BSYNC B0 ;  /* 0x0000000000007941 */ /* 0x000fea0003800000 */
.L_x_28426:
[----:B------:R-:W-:-:S05]  /*81a0*/  LOP3.LUT R3, R0, R3, RZ, 0xfc, !PT ;  /* 0x0000000300037212 */ /* 0x000fca00078efcff */
[----:B------:R0:W-:Y:S01]  /*81b0*/  STG.E.U8 [R16.64], R3 ;  /* 0x0000000310007986 */ /* 0x0001e2000c101124 */
[----:B------:R-:W-:Y:S05]  /*81c0*/  BRA `(.L_x_28414) ;  /* 0x0000085000007947 */ /* 0x000fea0003800000 */
.L_x_28425:
        /* <DEDUP_REMOVED lines=13> */
.L_x_28429:
[----:B------:R-:W-:Y:S01]  /*82a0*/  IMAD.MOV.U32 R0, RZ, RZ, 0x7f ;  /* 0x0000007fff007424 */ /* 0x000fe200078e00ff */
[----:B------:R-:W-:-:S04]  /*82b0*/  ISETP.GT.U32.AND P0, PT, R2, 0x7f800000, PT ;  /* 0x7f8000000200780c */ /* 0x000fc80003f04070 */
[----:B------:R-:W-:-:S04]  /*82c0*/  SEL R0, R0, 0x7c, P0 ;  /* 0x0000007c00007807 */ /* 0x000fc80000000000 */
.L_x_28430:
[----:B------:R-:W-:Y:S05]  /*82d0*/  BSYNC B0 ;  /* 0x0000000000007941 */ /* 0x000fea0003800000 */
.L_x_28428:
[----:B------:R-:W-:-:S04]  /*82e0*/  LOP3.LUT R2, R3, 0x80000000, RZ, 0xc0, !PT ;  /* 0x8000000003027812 */ /* 0x000fc800078ec0ff */
[----:B------:R-:W-:-:S04]  /*82f0*/  SHF.R.U32.HI R3, RZ, 0x18, R2 ;  /* 0x00000018ff037819 */ /* 0x000fc80000011602 */
[----:B------:R-:W-:-:S05]  /*8300*/  LOP3.LUT R3, R0, R3, RZ, 0xfc, !PT ;  /* 0x0000000300037212 */ /* 0x000fca00078efcff */
[----:B------:R0:W-:Y:S01]  /*8310*/  STG.E.U8 [R16.64], R3 ;  /* 0x0000000310007986 */ /* 0x0001e2000c101124 */
[----:B------:R-:W-:Y:S05]  /*8320*/  BRA `(.L_x_28414) ;  /* 0x000006f000007947 */ /* 0x000fea0003800000 */
.L_x_28424:
[----:B------:R0:W-:Y:S01]  /*8330*/  STG.E.U16 [R16.64], R2 ;  /* 0x0000000210007986 */ /* 0x0001e2000c101524 */
[----:B------:R-:W-:Y:S05]  /*8340*/  BRA `(.L_x_28414) ;  /* 0x000006d000007947 */ /* 0x000fea0003800000 */
.L_x_28421:
        /* <DEDUP_REMOVED lines=12> */
.L_x_28433:
        /* <DEDUP_REMOVED lines=17> */
.L_x_28436:
[----:B------:R-:W-:-:S04]  /*8520*/  LOP3.LUT R2, R3, 0x80000000, RZ, 0xc0, !PT ;  /* 0x8000000003027812 */ /* 0x000fc800078ec0ff */
[----:B------:R-:W-:-:S04]  /*8530*/  SHF.R.U32.HI R3, RZ, 0x18, R2 ;  /* 0x00000018ff037819 */ /* 0x000fc80000011602 */
[----:B------:R-:W-:-:S04]  /*8540*/  LOP3.LUT R0, R0, R3, RZ, 0xfc, !PT ;  /* 0x0000000300007212 */ /* 0x000fc800078efcff */
[----:B------:R-:W-:Y:S02]  /*8550*/  PRMT R8, R0, 0x7610, R8 ;  /* 0x0000761000087816 */ /* 0x000fe40000000008 */
.L_x_28435:
[----:B------:R-:W-:Y:S05]  /*8560*/  BSYNC B0 ;  /* 0x0000000000007941 */ /* 0x000fea0003800000 */
.L_x_28434:
[----:B------:R0:W-:Y:S01]  /*8570*/  STG.E.U8 [R16.64], R8 ;  /* 0x0000000810007986 */ /* 0x0001e2000c101124 */
[----:B------:R-:W-:Y:S05]  /*8580*/  BRA `(.L_x_28414) ;  /* 0x0000049000007947 */ /* 0x000fea0003800000 */
.L_x_28432:
        /* <DEDUP_REMOVED lines=17> */
.L_x_28439:
[----:B------:R-:W-:-:S04]  /*86a0*/  LOP3.LUT R2, R3, 0x80000000, RZ, 0xc0, !PT ;  /* 0x8000000003027812 */ /* 0x000fc800078ec0ff */
[----:B------:R-:W-:-:S04]  /*86b0*/  SHF.R.U32.HI R3, RZ, 0x18, R2 ;  /* 0x00000018ff037819 */ /* 0x000fc80000011602 */
[----:B------:R-:W-:-:S04]  /*86c0*/  LOP3.LUT R0, R0, R3, RZ, 0xfc, !PT ;  /* 0x0000000300007212 */ /* 0x000fc800078efcff */
[----:B------:R-:W-:Y:S02]  /*86d0*/  PRMT R8, R0, 0x7610, R8 ;  /* 0x0000761000087816 */ /* 0x000fe40000000008 */
.L_x_28438:
[----:B------:R-:W-:Y:S05]  /*86e0*/  BSYNC B0 ;  /* 0x0000000000007941 */ /* 0x000fea0003800000 */
.L_x_28437:
[----:B------:R0:W-:Y:S01]  /*86f0*/  STG.E.U8 [R16.64], R8 ;  /* 0x0000000810007986 */ /* 0x0001e2000c101124 */
[----:B------:R-:W-:Y:S05]  /*8700*/  BRA `(.L_x_28414) ;  /* 0x0000031000007947 */ /* 0x000fea0003800000 */
.L_x_28431:
        /* <DEDUP_REMOVED lines=22> */
.L_x_28413:
        /* <DEDUP_REMOVED lines=20> */
.L_x_28441:
[----:B------:R-:W-:-:S06]  /*89b0*/  PRMT R2, RZ, 0x5410, R2 ;  /* 0x00005410ff027816 */ /* 0x000fcc0000000002 */
[----:B------:R-:W0:Y:S02]  /*89c0*/  F2I.U64.TRUNC R2, R2 ;  /* 0x0000000200027311 */ /* 0x000e24000020d800 */
[----:B0-----:R0:W-:Y:S01]  /*89d0*/  STG.E.64 [R16.64], R2 ;  /* 0x0000000210007986 */ /* 0x0011e2000c101b24 */
[----:B------:R-:W-:Y:S05]  /*89e0*/  BRA `(.L_x_28414) ;  /* 0x0000003000007947 */ /* 0x000fea0003800000 */
.L_x_28440:
[----:B------:R-:W-:-:S04]  /*89f0*/  PRMT R2, RZ, 0x5410, R2 ;  /* 0x00005410ff027816 */ /* 0x000fc80000000002 */
[----:B------:R-:W0:Y:S02]  /*8a00*/  F2I.FTZ.U32.TRUNC.NTZ R3, R2 ;  /* 0x0000000200037305 */ /* 0x000e24000021f000 */
[----:B0-----:R0:W-:Y:S02]  /*8a10*/  STG.E [R16.64], R3 ;  /* 0x0000000310007986 */ /* 0x0011e4000c101924 */
.L_x_28414:
[----:B------:R-:W-:Y:S02]  /*8a20*/  IADD3 R19, R19, 0x80, RZ ;  /* 0x0000008013137810 */ /* 0x000fe40007ffe0ff */
.L_x_28309:
[----:B------:R-:W-:Y:S05]  /*8a30*/  BSYNC B6 ;  /* 0x0000000000067941 */ /* 0x000fea0003800000 */
.L_x_28308:
        /* <DEDUP_REMOVED lines=230> */
.L_x_28442:
        /* <DEDUP_REMOVED lines=20> */
.L_x_28446:
[----:B------:R-:W2:Y:S02]  /*99e0*/  LDG.E.U8 R2, [R2.64] ;  /* 0x0000002402027981 */ /* 0x000ea4000c1e1100 */
[----:B--2---:R-:W0:Y:S02]  /*99f0*/  I2F.U16 R0, R2 ;  /* 0x0000000200007306 */ /* 0x004e240000101000 */
[----:B0-----:R-:W-:Y:S01]  /*9a00*/  F2FP.BF16.PACK_AB R0, RZ, R0 ;  /* 0x00000000ff00723e */ /* 0x001fe200000010ff */
[----:B------:R-:W-:Y:S05]  /*9a10*/  BRA `(.L_x_28448) ;  /* 0x00000e3000007947 */ /* 0x000fea0003800000 */
.L_x_28445:
        /* <DEDUP_REMOVED lines=10> */
.L_x_28450:
[----:B------:R-:W2:Y:S02]  /*9ac0*/  LDG.E R2, [R2.64] ;  /* 0x0000002402027981 */ /* 0x000ea4000c1e1900 */
[----:B--2---:R-:W0:Y:S02]  /*9ad0*/  I2F R0, R2 ;  /* 0x0000000200007306 */ /* 0x004e240000201400 */
[----:B0-----:R-:W-:Y:S01]  /*9ae0*/  F2FP.BF16.PACK_AB R0, RZ, R0 ;  /* 0x00000000ff00723e */ /* 0x001fe200000010ff */
[----:B------:R-:W-:Y:S05]  /*9af0*/  BRA `(.L_x_28448) ;  /* 0x00000d5000007947 */ /* 0x000fea0003800000 */
.L_x_28449:
[----:B------:R-:W2:Y:S02]  /*9b00*/  LDG.E.U16 R2, [R2.64] ;  /* 0x0000002402027981 */ /* 0x000ea4000c1e1500 */
[----:B--2---:R-:W0:Y:S02]  /*9b10*/  I2F.S16 R0, R2 ;  /* 0x0000000200007306 */ /* 0x004e240000101400 */
[----:B0-----:R-:W-:Y:S01]  /*9b20*/  F2FP.BF16.PACK_AB R0, RZ, R0 ;  /* 0x00000000ff00723e */ /* 0x001fe200000010ff */
[----:B------:R-:W-:Y:S05]  /*9b30*/  BRA `(.L_x_28448) ;  /* 0x00000d1000007947 */ /* 0x000fea0003800000 */
.L_x_28444:
        /* <DEDUP_REMOVED lines=9> */
.L_x_28452:
[----:B------:R-:W2:Y:S02]  /*9bd0*/  LDG.E.U16 R0, [R2.64] ;  /* 0x0000002402007981 */ /* 0x000ea4000c1e1500 */
[----:B--2---:R-:W-:-:S05]  /*9be0*/  HADD2.F32 R0, -RZ, R0.H0_H0 ;  /* 0x20000000ff007230 */ /* 0x004fca0000004100 */
[----:B------:R-:W-:Y:S01]  /*9bf0*/  F2FP.BF16.PACK_AB R0, RZ, R0 ;  /* 0x00000000ff00723e */ /* 0x000fe200000010ff */
[----:B------:R-:W-:Y:S05]  /*9c00*/  BRA `(.L_x_28448) ;  /* 0x00000c4000007947 */ /* 0x000fea0003800000 */
.L_x_28451:
        /* <DEDUP_REMOVED lines=9> */
.L_x_28454:
[----:B------:R-:W2:Y:S02]  /*9ca0*/  LDG.E.U16 R2, [R2.64] ;  /* 0x0000002402027981 */ /* 0x000ea4000c1e1500 */
[----:B--2---:R-:W-:-:S05]  /*9cb0*/  HADD2.F32 R0, -RZ, R2.H0_H0 ;  /* 0x20000002ff007230 */ /* 0x004fca0000004100 */
[----:B------:R-:W-:Y:S01]  /*9cc0*/  F2FP.BF16.PACK_AB R0, RZ, R0 ;  /* 0x00000000ff00723e */ /* 0x000fe200000010ff */
[----:B------:R-:W-:Y:S05]  /*9cd0*/  BRA `(.L_x_28448) ;  /* 0x00000b7000007947 */ /* 0x000fea0003800000 */
.L_x_28453:
[----:B------:R-:W2:Y:S02]  /*9ce0*/  LDG.E.64 R2, [R2.64] ;  /* 0x0000002402027981 */ /* 0x000ea4000c1e1b00 */
[----:B--2---:R-:W0:Y:S01]  /*9cf0*/  F2F.F32.F64 R0, R2 ;  /* 0x0000000200007310 */ /* 0x004e220000301000 */
[----:B------:R-:W0:-:S14]  /*9d00*/  DSETP.GEU.AND P0, PT, |R2|, c[0x2][0x0], PT ;  /* 0x008000000200762a */ /* 0x000e1c0003f0e200 */
[----:B0-----:R-:W-:-:S05]  /*9d10*/  @!P0 FMUL R0, R0, 1.175494350822287508e-38 ;  /* 0x0080000000008820 */ /* 0x001fca0000400000 */
[----:B------:R-:W-:Y:S01]  /*9d20*/  F2FP.BF16.PACK_AB R0, RZ, R0 ;  /* 0x00000000ff00723e */ /* 0x000fe200000010ff */
[----:B------:R-:W-:Y:S05]  /*9d30*/  BRA `(.L_x_28448) ;  /* 0x00000b1000007947 */ /* 0x000fea0003800000 */
.L_x_28443:
        /* <DEDUP_REMOVED lines=13> */
.L_x_28457:
[----:B------:R-:W2:Y:S02]  /*9e10*/  LDG.E.64 R2, [R2.64] ;  /* 0x0000002402027981 */ /* 0x000ea4000c1e1b00 */
[----:B--2---:R-:W0:Y:S01]  /*9e20*/  F2F.F32.F64 R0, R2 ;  /* 0x0000000200007310 */ /* 0x004e220000301000 */
[----:B------:R-:W0:-:S14]  /*9e30*/  DSETP.GEU.AND P0, PT, |R2|, c[0x2][0x0], PT ;  /* 0x008000000200762a */ /* 0x000e1c0003f0e200 */
[----:B0-----:R-:W-:-:S05]  /*9e40*/  @!P0 FMUL R0, R0, 1.175494350822287508e-38 ;  /* 0x0080000000008820 */ /* 0x001fca0000400000 */
[----:B------:R-:W-:Y:S01]  /*9e50*/  F2FP.BF16.PACK_AB R0, RZ, R0 ;  /* 0x00000000ff00723e */ /* 0x000fe200000010ff */
[----:B------:R-:W-:Y:S05]  /*9e60*/  BRA `(.L_x_28448) ;  /* 0x000009e000007947 */ /* 0x000fea0003800000 */
.L_x_28456:
        /* <DEDUP_REMOVED lines=28> */
.L_x_28459:
        /* <DEDUP_REMOVED lines=15> */
.L_x_28458:
[----:B------:R0:W5:Y:S01]  /*a120*/  LDG.E.U16 R0, [R2.64] ;  /* 0x0000002402007981 */ /* 0x000162000c1e1500 */
[----:B------:R-:W-:Y:S05]  /*a130*/  BRA `(.L_x_28448) ;  /* 0x0000071000007947 */ /* 0x000fea0003800000 */
.L_x_28455:
        /* <DEDUP_REMOVED lines=12> */
.L_x_28462:
        /* <DEDUP_REMOVED lines=21> */
.L_x_28466:
[----:B------:R-:W-:Y:S05]  /*a350*/  BSYNC B1 ;  /* 0x0000000000017941 */ /* 0x000fea0003800000 */
.L_x_28465:
[----:B------:R-:W-:Y:S01]  /*a360*/  LEA R3, R0, 0x3b800000, 0x17 ;  /* 0x3b80000000037811 */ /* 0x000fe200078eb8ff */
[----:B------:R-:W-:-:S05]  /*a370*/  IMAD.SHL.U32 R0, R2, 0x100000, RZ ;  /* 0x0010000002007824 */ /* 0x000fca00078e00ff */
[----:B------:R-:W-:Y:S02]  /*a380*/  LOP3.LUT R0, R3, R0, R4, 0xfe, !PT ;  /* 0x0000000003007212 */ /* 0x000fe400078efe04 */
.L_x_28464:
[----:B------:R-:W-:Y:S05]  /*a390*/  BSYNC B0 ;  /* 0x0000000000007941 */ /* 0x000fea0003800000 */
.L_x_28463:
[----:B------:R-:W-:Y:S01]  /*a3a0*/  F2FP.BF16.PACK_AB R0, RZ, R0 ;  /* 0x00000000ff00723e */ /* 0x000fe200000010ff */
[----:B------:R-:W-:Y:S05]  /*a3b0*/  BRA `(.L_x_28448) ;  /* 0x0000049000007947 */ /* 0x000fea0003800000 */
.L_x_28461:
        /* <DEDUP_REMOVED lines=21> */
.L_x_28470:
[----:B------:R-:W-:Y:S05]  /*a510*/  BSYNC B1 ;  /* 0x0000000000017941 */ /* 0x000fea0003800000 */
.L_x_28469:
[----:B------:R-:W-:Y:S01]  /*a520*/  LEA R3, R0, 0x37800000, 0x17 ;  /* 0x3780000000037811 */ /* 0x000fe200078eb8ff */
[----:B------:R-:W-:-:S05]  /*a530*/  IMAD.SHL.U32 R0, R2, 0x200000, RZ ;  /* 0x0020000002007824 */ /* 0x000fca00078e00ff */
[----:B------:R-:W-:Y:S02]  /*a540*/  LOP3.LUT R0, R3, R0, R4, 0xfe, !PT ;  /* 0x0000000003007212 */ /* 0x000fe400078efe04 */
.L_x_28468:
[----:B------:R-:W-:Y:S05]  /*a550*/  BSYNC B0 ;  /* 0x0000000000007941 */ /* 0x000fea0003800000 */
.L_x_28467:
[----:B------:R-:W-:Y:S01]  /*a560*/  F2FP.BF16.PACK_AB R0, RZ, R0 ;  /* 0x00000000ff00723e */ /* 0x000fe200000010ff */
[----:B------:R-:W-:Y:S05]  /*a570*/  BRA `(.L_x_28448) ;  /* 0x000002d000007947 */ /* 0x000fea0003800000 */
.L_x_28460:
        /* <DEDUP_REMOVED lines=14> */
.L_x_28474:
[----:B------:R-:W-:Y:S05]  /*a660*/  BSYNC B0 ;  /* 0x0000000000007941 */ /* 0x000fea0003800000 */
.L_x_28473:
[----:B------:R-:W-:Y:S01]  /*a670*/  F2FP.BF16.PACK_AB R0, RZ, R0 ;  /* 0x00000000ff00723e */ /* 0x000fe200000010ff */
[----:B------:R-:W-:Y:S05]  /*a680*/  BRA `(.L_x_28448) ;  /* 0x000001c000007947 */ /* 0x000fea0003800000 */
.L_x_28447:
        /* <DEDUP_REMOVED lines=21> */
.L_x_28472:
[----:B------:R-:W2:Y:S02]  /*a7e0*/  LDG.E.64 R2, [R2.64] ;  /* 0x0000002402027981 */ /* 0x000ea4000c1e1b00 */
[----:B--2---:R-:W0:Y:S02]  /*a7f0*/  I2F.U64 R0, R2 ;  /* 0x0000000200007312 */ /* 0x004e240000301000 */
[----:B0-----:R-:W-:Y:S01]  /*a800*/  F2FP.BF16.PACK_AB R0, RZ, R0 ;  /* 0x00000000ff00723e */ /* 0x001fe200000010ff */
[----:B------:R-:W-:Y:S05]  /*a810*/  BRA `(.L_x_28448) ;  /* 0x0000003000007947 */ /* 0x000fea0003800000 */
.L_x_28471:
[----:B------:R-:W2:Y:S02]  /*a820*/  LDG.E R2, [R2.64] ;  /* 0x0000002402027981 */ /* 0x000ea4000c1e1900 */
[----:B--2---:R-:W0:Y:S02]  /*a830*/  I2F.U32 R0, R2 ;  /* 0x0000000200007306 */ /* 0x004e240000201000 */
[----:B0-----:R-:W-:-:S06]  /*a840*/  F2FP.BF16.PACK_AB R0, RZ, R0 ;  /* 0x00000000ff00723e */ /* 0x001fcc00000010ff */
.L_x_28448:
        /* <DEDUP_REMOVED lines=20> */
.L_x_28478:
[----:B------:R-:W-:-:S06]  /*a990*/  PRMT R3, RZ, 0x5410, R2 ;  /* 0x00005410ff037816 */ /* 0x000fcc0000000002 */
[----:B------:R-:W0:Y:S02]  /*a9a0*/  F2I.S64.TRUNC R2, R3 ;  /* 0x0000000300027311 */ /* 0x000e24000020d900 */
[----:B0-----:R-:W-:Y:S01]  /*a9b0*/  STG.E.U8 [R16.64], R2 ;  /* 0x0000000210007986 */ /* 0x001fe2000c101124 */
[----:B------:R-:W-:Y:S05]  /*a9c0*/  EXIT ;  /* 0x000000000000794d */ /* 0x000fea0003800000 */
.L_x_28477:
        /* <DEDUP_REMOVED lines=10> */
.L_x_28481:
[----:B------:R-:W-:-:S04]  /*aa70*/  PRMT R2, RZ, 0x5410, R2 ;  /* 0x00005410ff027816 */ /* 0x000fc80000000002 */
[----:B------:R-:W0:Y:S02]  /*aa80*/  F2I.FTZ.TRUNC.NTZ R3, R2 ;  /* 0x0000000200037305 */ /* 0x000e24000021f100 */
[----:B0-----:R-:W-:Y:S01]  /*aa90*/  STG.E [R16.64], R3 ;  /* 0x0000000310007986 */ /* 0x001fe2000c101924 */
[----:B------:R-:W-:Y:S05]  /*aaa0*/  EXIT ;  /* 0x000000000000794d */ /* 0x000fea0003800000 */
.L_x_28480:
[----:B------:R-:W-:-:S04]  /*aab0*/  PRMT R2, RZ, 0x5410, R2 ;  /* 0x00005410ff027816 */ /* 0x000fc80000000002 */
[----:B------:R-:W0:Y:S02]  /*aac0*/  F2I.FTZ.TRUNC.NTZ R3, R2 ;  /* 0x0000000200037305 */ /* 0x000e24000021f100 */
[----:B0-----:R-:W-:Y:S01]  /*aad0*/  STG.E.U16 [R16.64], R3 ;  /* 0x0000000310007986 */ /* 0x001fe2000c101524 */
[----:B------:R-:W-:Y:S05]  /*aae0*/  EXIT ;  /* 0x000000000000794d */ /* 0x000fea0003800000 */
.L_x_28476:
        /* <DEDUP_REMOVED lines=9> */
.L_x_28483:
[----:B------:R-:W-:-:S04]  /*ab80*/  PRMT R0, RZ, 0x5410, R2 ;  /* 0x00005410ff007816 */ /* 0x000fc80000000002 */
[----:B------:R-:W-:-:S05]  /*ab90*/  F2FP.PACK_AB R0, RZ, R0 ;  /* 0x00000000ff00723e */ /* 0x000fca00000000ff */
[----:B------:R-:W-:Y:S01]  /*aba0*/  STG.E.U16 [R16.64], R0 ;  /* 0x0000000010007986 */ /* 0x000fe2000c101524 */
[----:B------:R-:W-:Y:S05]  /*abb0*/  EXIT ;  /* 0x000000000000794d */ /* 0x000fea0003800000 */
.L_x_28482:
        /* <DEDUP_REMOVED lines=10> */
.L_x_28485:
[----:B------:R-:W-:-:S04]  /*ac60*/  PRMT R2, RZ, 0x5410, R2 ;  /* 0x00005410ff027816 */ /* 0x000fc80000000002 */
[----:B------:R-:W-:-:S04]  /*ac70*/  F2FP.PACK_AB R3, RZ, R2 ;  /* 0x00000002ff03723e */ /* 0x000fc800000000ff */
[----:B------:R-:W-:-:S05]  /*ac80*/  PRMT R3, R3, 0x5410, RZ ;  /* 0x0000541003037816 */ /* 0x000fca00000000ff */
[----:B------:R-:W-:Y:S01]  /*ac90*/  STG.E [R16.64], R3 ;  /* 0x0000000310007986 */ /* 0x000fe2000c101924 */
[----:B------:R-:W-:Y:S05]  /*aca0*/  EXIT ;  /* 0x000000000000794d */ /* 0x000fea0003800000 */
.L_x_28484:
[----:B------:R-:W-:-:S05]  /*acb0*/  PRMT R2, RZ, 0x5410, R2 ;  /* 0x00005410ff027816 */ /* 0x000fca0000000002 */
[----:B------:R-:W-:-:S06]  /*acc0*/  FMUL.FTZ R2, R2, 1 ;  /* 0x3f80000002027820 */ /* 0x000fcc0000410000 */
[----:B------:R-:W0:Y:S02]  /*acd0*/  F2F.F64.F32 R2, R2 ;  /* 0x0000000200027310 */ /* 0x000e240000201800 */
[----:B0-----:R-:W-:Y:S01]  /*ace0*/  STG.E.64 [R16.64], R2 ;  /* 0x0000000210007986 */ /* 0x001fe2000c101b24 */
[----:B------:R-:W-:Y:S05]  /*acf0*/  EXIT ;  /* 0x000000000000794d */ /* 0x000fea0003800000 */
.L_x_28475:
        /* <DEDUP_REMOVED lines=13> */
.L_x_28488:
[----:B------:R-:W-:Y:S01]  /*add0*/  PRMT R2, RZ, 0x5410, R2 ;  /* 0x00005410ff027816 */ /* 0x000fe20000000002 */
[----:B------:R-:W-:-:S04]  /*ade0*/  CS2R R6, SRZ ;  /* 0x0000000000067805 */ /* 0x000fc8000001ff00 */
[----:B------:R-:W-:-:S04]  /*adf0*/  FMUL.FTZ R2, R2, 1 ;  /* 0x3f80000002027820 */ /* 0x000fc80000410000 */
[----:B------:R-:W0:Y:S02]  /*ae00*/  F2F.F64.F32 R4, R2 ;  /* 0x0000000200047310 */ /* 0x000e240000201800 */
[----:B0-----:R-:W-:Y:S01]  /*ae10*/  STG.E.128 [R16.64], R4 ;  /* 0x0000000410007986 */ /* 0x001fe2000c101d24 */
[----:B------:R-:W-:Y:S05]  /*ae20*/  EXIT ;  /* 0x000000000000794d */ /* 0x000fea0003800000 */
.L_x_28487:
        /* <DEDUP_REMOVED lines=21> */
.L_x_28492:
[----:B------:R-:W-:Y:S05]  /*af80*/  BSYNC B0 ;  /* 0x0000000000007941 */ /* 0x000fea0003800000 */
.L_x_28491:
[----:B------:R-:W-:-:S05]  /*af90*/  LOP3.LUT R3, R0, R3, RZ, 0xfc, !PT ;  /* 0x0000000300037212 */ /* 0x000fca00078efcff */
[----:B------:R-:W-:Y:S01]  /*afa0*/  STG.E.U8 [R16.64], R3 ;  /* 0x0000000310007986 */ /* 0x000fe2000c101124 */
[----:B------:R-:W-:Y:S05]  /*afb0*/  EXIT ;  /* 0x000000000000794d */ /* 0x000fea0003800000 */
.L_x_28490:
        /* <DEDUP_REMOVED lines=13> */
.L_x_28494:
[----:B------:R-:W-:Y:S01]  /*b090*/  IMAD.MOV.U32 R0, RZ, RZ, 0x7f ;  /* 0x0000007fff007424 */ /* 0x000fe200078e00ff */
[----:B------:R-:W-:-:S04]  /*b0a0*/  ISETP.GT.U32.AND P0, PT, R2, 0x7f800000, PT ;  /* 0x7f8000000200780c */ /* 0x000fc80003f04070 */
[----:B------:R-:W-:-:S04]  /*b0b0*/  SEL R0, R0, 0x7c, P0 ;  /* 0x0000007c00007807 */ /* 0x000fc80000000000 */
.L_x_28495:
[----:B------:R-:W-:Y:S05]  /*b0c0*/  BSYNC B0 ;  /* 0x0000000000007941 */ /* 0x000fea0003800000 */
.L_x_28493:
[----:B------:R-:W-:-:S04]  /*b0d0*/  LOP3.LUT R2, R3, 0x80000000, RZ, 0xc0, !PT ;  /* 0x8000000003027812 */ /* 0x000fc800078ec0ff */
[----:B------:R-:W-:-:S04]  /*b0e0*/  SHF.R.U32.HI R3, RZ, 0x18, R2 ;  /* 0x00000018ff037819 */ /* 0x000fc80000011602 */
[----:B------:R-:W-:-:S05]  /*b0f0*/  LOP3.LUT R3, R0, R3, RZ, 0xfc, !PT ;  /* 0x0000000300037212 */ /* 0x000fca00078efcff */
[----:B------:R-:W-:Y:S01]  /*b100*/  STG.E.U8 [R16.64], R3 ;  /* 0x0000000310007986 */ /* 0x000fe2000c101124 */
[----:B------:R-:W-:Y:S05]  /*b110*/  EXIT ;  /* 0x000000000000794d */ /* 0x000fea0003800000 */
.L_x_28489:
[----:B------:R-:W-:Y:S01]  /*b120*/  STG.E.U16 [R16.64], R2 ;  /* 0x0000000210007986 */ /* 0x000fe2000c101524 */
[----:B------:R-:W-:Y:S05]  /*b130*/  EXIT ;  /* 0x000000000000794d */ /* 0x000fea0003800000 */
.L_x_28486:
        /* <DEDUP_REMOVED lines=12> */
.L_x_28498:
        /* <DEDUP_REMOVED lines=17> */
.L_x_28501:
[----:B------:R-:W-:-:S04]  /*b310*/  LOP3.LUT R2, R3, 0x80000000, RZ, 0xc0, !PT ;  /* 0x8000000003027812 */ /* 0x000fc800078ec0ff */
[----:B------:R-:W-:-:S04]  /*b320*/  SHF.R.U32.HI R3, RZ, 0x18, R2 ;  /* 0x00000018ff037819 */ /* 0x000fc80000011602 */
[----:B------:R-:W-:-:S04]  /*b330*/  LOP3.LUT R0, R0, R3, RZ, 0xfc, !PT ;  /* 0x0000000300007212 */ /* 0x000fc800078efcff */
[----:B------:R-:W-:Y:S02]  /*b340*/  PRMT R8, R0, 0x7610, R8 ;  /* 0x0000761000087816 */ /* 0x000fe40000000008 */
.L_x_28500:
[----:B------:R-:W-:Y:S05]  /*b350*/  BSYNC B0 ;  /* 0x0000000000007941 */ /* 0x000fea0003800000 */
.L_x_28499:
[----:B------:R-:W-:Y:S01]  /*b360*/  STG.E.U8 [R16.64], R8 ;  /* 0x0000000810007986 */ /* 0x000fe2000c101124 */
[----:B------:R-:W-:Y:S05]  /*b370*/  EXIT ;  /* 0x000000000000794d */ /* 0x000fea0003800000 */
.L_x_28497:
        /* <DEDUP_REMOVED lines=17> */
.L_x_28504:
[----:B------:R-:W-:-:S04]  /*b490*/  LOP3.LUT R2, R3, 0x80000000, RZ, 0xc0, !PT ;  /* 0x8000000003027812 */ /* 0x000fc800078ec0ff */
[----:B------:R-:W-:-:S04]  /*b4a0*/  SHF.R.U32.HI R3, RZ, 0x18, R2 ;  /* 0x00000018ff037819 */ /* 0x000fc80000011602 */
[----:B------:R-:W-:-:S04]  /*b4b0*/  LOP3.LUT R0, R0, R3, RZ, 0xfc, !PT ;  /* 0x0000000300007212 */ /* 0x000fc800078efcff */
[----:B------:R-:W-:Y:S02]  /*b4c0*/  PRMT R8, R0, 0x7610, R8 ;  /* 0x0000761000087816 */ /* 0x000fe40000000008 */
.L_x_28503:
[----:B------:R-:W-:Y:S05]  /*b4d0*/  BSYNC B0 ;  /* 0x0000000000007941 */ /* 0x000fea0003800000 */
.L_x_28502:
[----:B------:R-:W-:Y:S01]  /*b4e0*/  STG.E.U8 [R16.64], R8 ;  /* 0x0000000810007986 */ /* 0x000fe2000c101124 */
[----:B------:R-:W-:Y:S05]  /*b4f0*/  EXIT ;  /* 0x000000000000794d */ /* 0x000fea0003800000 */
.L_x_28496:
        /* <DEDUP_REMOVED lines=22> */
.L_x_28479:
        /* <DEDUP_REMOVED lines=20> */
.L_x_28506:
[----:B------:R-:W-:-:S06]  /*b7a0*/  PRMT R2, RZ, 0x5410, R2 ;  /* 0x00005410ff027816 */ /* 0x000fcc0000000002 */
[----:B------:R-:W0:Y:S02]  /*b7b0*/  F2I.U64.TRUNC R2, R2 ;  /* 0x0000000200027311 */ /* 0x000e24000020d800 */
[----:B0-----:R-:W-:Y:S01]  /*b7c0*/  STG.E.64 [R16.64], R2 ;  /* 0x0000000210007986 */ /* 0x001fe2000c101b24 */
[----:B------:R-:W-:Y:S05]  /*b7d0*/  EXIT ;  /* 0x000000000000794d */ /* 0x000fea0003800000 */
.L_x_28505:
[----:B------:R-:W-:-:S04]  /*b7e0*/  PRMT R2, RZ, 0x5410, R2 ;  /* 0x00005410ff027816 */ /* 0x000fc80000000002 */
[----:B------:R-:W0:Y:S02]  /*b7f0*/  F2I.FTZ.U32.TRUNC.NTZ R3, R2 ;  /* 0x0000000200037305 */ /* 0x000e24000021f000 */
[----:B0-----:R-:W-:Y:S01]  /*b800*/  STG.E [R16.64], R3 ;  /* 0x0000000310007986 */ /* 0x001fe2000c101924 */
[----:B------:R-:W-:Y:S05]  /*b810*/  EXIT ;  /* 0x000000000000794d */ /* 0x000fea0003800000 */
.L_x_28507:
        /* <DEDUP_REMOVED lines=14> */
.L_x_34331:


//--------------------- .text._ZN2at6native27unrolled_elementwise_kernelIZZZNS0_15exp_kernel_cudaERNS_18TensorIteratorBaseEENKUlvE0_clEvENKUlvE2_clEvEUlN3c108BFloat16EE_St5arrayIPcLm2EELi4E23TrivialOffsetCalculatorILi1EjESD_NS0_6memory12LoadWithCastILi1EEENSE_13StoreWithCastILi1EEEEEviT_T0_T2_T3_T4_T5_ --------------------------
	.section	.text._ZN2at6native27unrolled_elementwise_kernelIZZZNS0_15exp_kernel_cudaERNS_18TensorIteratorBaseEENKUlvE0_clEvENKUlvE2_clEvEUlN3c108BFloat16EE_St5arrayIPcLm2EELi4E23TrivialOffsetCalculatorILi1EjESD_NS0_6memory12LoadWithCastILi1EEENSE_13StoreWithCastILi1EEEEEviT_T0_T2_T3_T4_T5_,"ax",@progbits
	.sectioninfo	@"SHI_REGISTERS=28"
	.align	128
        .global         _ZN2at6native27unrolled_elementwise_kernelIZZZNS0_15exp_kernel_cudaERNS_18TensorIteratorBaseEENKUlvE0_clEvENKUlvE2_clEvEUlN3c108BFloat16EE_St5arrayIPcLm2EELi4E23TrivialOffsetCalculatorILi1EjESD_NS0_6memory12LoadWithCastILi1EEENSE_13StoreWithCastILi1EEEEEviT_T0_T2_T3_T4_T5_
        .type           _ZN2at6native27unrolled_elementwise_kernelIZZZNS0_15exp_kernel_cudaERNS_18TensorIteratorBaseEENKUlvE0_clEvENKUlvE2_clEvEUlN3c108BFloat16EE_St5arrayIPcLm2EELi4E23TrivialOffsetCalculatorILi1EjESD_NS0_6memory12LoadWithCastILi1EEENSE_13StoreWithCastILi1EEEEEviT_T0_T2_T3_T4_T5_,@function
        .size           _ZN2at6native27unrolled_elementwise_kernelIZZZNS0_15exp_kernel_cudaERNS_18TensorIteratorBaseEENKUlvE0_clEvENKUlvE2_clEvEUlN3c108BFloat16EE_St5arrayIPcLm2EELi4E23TrivialOffsetCalculatorILi1EjESD_NS0_6memory12LoadWithCastILi1EEENSE_13StoreWithCastILi1EEEEEviT_T0_T2_T3_T4_T5_,(.L_x_34332 - _ZN2at6native27unrolled_elementwise_kernelIZZZNS0_15exp_kernel_cudaERNS_18TensorIteratorBaseEENKUlvE0_clEvENKUlvE2_clEvEUlN3c108BFloat16EE_St5arrayIPcLm2EELi4E23TrivialOffsetCalculatorILi1EjESD_NS0_6memory12LoadWithCastILi1EEENSE_13StoreWithCastILi1EEEEEviT_T0_T2_T3_T4_T5_)
        .other          _ZN2at6native27unrolled_elementwise_kernelIZZZNS0_15exp_kernel_cudaERNS_18TensorIteratorBaseEENKUlvE0_clEvENKUlvE2_clEvEUlN3c108BFloat16EE_St5arrayIPcLm2EELi4E23TrivialOffsetCalculatorILi1EjESD_NS0_6memory12LoadWithCastILi1EEENSE_13StoreWithCastILi1EEEEEviT_T0_T2_T3_T4_T5_,@"STO_CUDA_ENTRY STV_DEFAULT"
_ZN2at6native27unrolled_elementwise_kernelIZZZNS0_15exp_kernel_cudaERNS_18TensorIteratorBaseEENKUlvE0_clEvENKUlvE2_clEvEUlN3c108BFloat16EE_St5arrayIPcLm2EELi4E23TrivialOffsetCalculatorILi1EjESD_NS0_6memory12LoadWithCastILi1EEENSE_13StoreWithCastILi1EEEEEviT_T0_T2_T3_T4_T5_:
.text._ZN2at6native27unrolled_elementwise_kernelIZZZNS0_15exp_kernel_cudaERNS_18TensorIteratorBaseEENKUlvE0_clEvENKUlvE2_clEvEUlN3c108BFloat16EE_St5arrayIPcLm2EELi4E23TrivialOffsetCalculatorILi1EjESD_NS0_6memory12LoadWithCastILi1EEENSE_13StoreWithCastILi1EEEEEviT_T0_T2_T3_T4_T5_:
        /* <DEDUP_REMOVED lines=32> */
.L_x_28513:
[----:B------:R-:W2:Y:S02]  /*0200*/  LDG.E.U8 R2, [R2.64] ;  /* 0x0000002402027981 */ /* 0x000ea4000c1e1100 */
[----:B--2---:R-:W0:Y:S02]  /*0210*/  I2F.U16 R0, R2 ;  /* 0x0000000200007306 */ /* 0x004e240000101000 */
[----:B0-----:R-:W-:-:S04]  /*0220*/  F2FP.BF16.PACK_AB R0, RZ, R0 ;  /* 0x00000000ff00723e */ /* 0x001fc800000010ff */
[----:B------:R-:W-:Y:S01]  /*0230*/  PRMT R22, R0, 0x7610, R22 ;  /* 0x0000761000167816 */ /* 0x000fe20000000016 */
[----:B------:R-:W-:Y:S05]  /*0240*/  BRA `(.L_x_28515) ;  /* 0x00000f1000007947 */ /* 0x000fea0003800000 */
.L_x_28512:
        /* <DEDUP_REMOVED lines=11> */
.L_x_28517:
[----:B------:R-:W2:Y:S02]  /*0300*/  LDG.E R2, [R2.64] ;  /* 0x0000002402027981 */ /* 0x000ea4000c1e1900 */
[----:B--2---:R-:W0:Y:S02]  /*0310*/  I2F R0, R2 ;  /* 0x0000000200007306 */ /* 0x004e240000201400 */
[----:B0-----:R-:W-:-:S04]  /*0320*/  F2FP.BF16.PACK_AB R0, RZ, R0 ;  /* 0x00000000ff00723e */ /* 0x001fc800000010ff */
[----:B------:R-:W-:Y:S01]  /*0330*/  PRMT R22, R0, 0x7610, R22 ;  /* 0x0000761000167816 */ /* 0x000fe20000000016 */
[----:B------:R-:W-:Y:S05]  /*0340*/  BRA `(.L_x_28515) ;  /* 0x00000e1000007947 */ /* 0x000fea0003800000 */
.L_x_28516:
[----:B------:R-:W2:Y:S02]  /*0350*/  LDG.E.U16 R2, [R2.64] ;  /* 0x0000002402027981 */ /* 0x000ea4000c1e1500 */
[----:B--2---:R-:W0:Y:S02]  /*0360*/  I2F.S16 R0, R2 ;  /* 0x0000000200007306 */ /* 0x004e240000101400 */
[----:B0-----:R-:W-:-:S04]  /*0370*/  F2FP.BF16.PACK_AB R0, RZ, R0 ;  /* 0x00000000ff00723e */ /* 0x001fc800000010ff */
[----:B------:R-:W-:Y:S01]  /*0380*/  PRMT R22, R0, 0x7610, R22 ;  /* 0x0000761000167816 */ /* 0x000fe20000000016 */
[----:B------:R-:W-:Y:S05]  /*0390*/  BRA `(.L_x_28515) ;  /* 0x00000dc000007947 */ /* 0x000fea0003800000 */
.L_x_28511:
        /* <DEDUP_REMOVED lines=9> */
.L_x_28519:
[----:B------:R-:W2:Y:S02]  /*0430*/  LDG.E.U16 R0, [R2.64] ;  /* 0x0000002402007981 */ /* 0x000ea4000c1e1500 */
[----:B--2---:R-:W-:-:S05]  /*0440*/  HADD2.F32 R0, -RZ, R0.H0_H0 ;  /* 0x20000000ff007230 */ /* 0x004fca0000004100 */
[----:B------:R-:W-:-:S04]  /*0450*/  F2FP.BF16.PACK_AB R0, RZ, R0 ;  /* 0x00000000ff00723e */ /* 0x000fc800000010ff */
[----:B------:R-:W-:Y:S01]  /*0460*/  PRMT R22, R0, 0x7610, R22 ;  /* 0x0000761000167816 */ /* 0x000fe20000000016 */
[----:B------:R-:W-:Y:S05]  /*0470*/  BRA `(.L_x_28515) ;  /* 0x00000ce000007947 */ /* 0x000fea0003800000 */
.L_x_28518:
        /* <DEDUP_REMOVED lines=9> */
.L_x_28521:
[----:B------:R-:W2:Y:S02]  /*0510*/  LDG.E.U16 R2, [R2.64] ;  /* 0x0000002402027981 */ /* 0x000ea4000c1e1500 */
[----:B--2---:R-:W-:-:S05]  /*0520*/  HADD2.F32 R0, -RZ, R2.H0_H0 ;  /* 0x20000002ff007230 */ /* 0x004fca0000004100 */
[----:B------:R-:W-:-:S04]  /*0530*/  F2FP.BF16.PACK_AB R0, RZ, R0 ;  /* 0x00000000ff00723e */ /* 0x000fc800000010ff */
[----:B------:R-:W-:Y:S01]  /*0540*/  PRMT R22, R0, 0x7610, R22 ;  /* 0x0000761000167816 */ /* 0x000fe20000000016 */
[----:B------:R-:W-:Y:S05]  /*0550*/  BRA `(.L_x_28515) ;  /* 0x00000c0000007947 */ /* 0x000fea0003800000 */
.L_x_28520:
[----:B------:R-:W2:Y:S02]  /*0560*/  LDG.E.64 R2, [R2.64] ;  /* 0x0000002402027981 */ /* 0x000ea4000c1e1b00 */
[----:B--2---:R-:W0:Y:S01]  /*0570*/  F2F.F32.F64 R0, R2 ;  /* 0x0000000200007310 */ /* 0x004e220000301000 */
[----:B------:R-:W0:-:S14]  /*0580*/  DSETP.GEU.AND P0, PT, |R2|, c[0x2][0x0], PT ;  /* 0x008000000200762a */ /* 0x000e1c0003f0e200 */
[----:B0-----:R-:W-:-:S05]  /*0590*/  @!P0 FMUL R0, R0, 1.175494350822287508e-38 ;  /* 0x0080000000008820 */ /* 0x001fca0000400000 */
[----:B------:R-:W-:-:S04]  /*05a0*/  F2FP.BF16.PACK_AB R0, RZ, R0 ;  /* 0x00000000ff00723e */ /* 0x000fc800000010ff */
[----:B------:R-:W-:Y:S01]  /*05b0*/  PRMT R22, R0, 0x7610, R22 ;  /* 0x0000761000167816 */ /* 0x000fe20000000016 */
[----:B------:R-:W-:Y:S05]  /*05c0*/  BRA `(.L_x_28515) ;  /* 0x00000b9000007947 */ /* 0x000fea0003800000 */
.L_x_28510:
        /* <DEDUP_REMOVED lines=14> */
.L_x_28524:
[----:B------:R-:W2:Y:S02]  /*06b0*/  LDG.E.64 R2, [R2.64] ;  /* 0x0000002402027981 */ /* 0x000ea4000c1e1b00 */
[----:B--2---:R-:W0:Y:S01]  /*06c0*/  F2F.F32.F64 R0, R2 ;  /* 0x0000000200007310 */ /* 0x004e220000301000 */
[----:B------:R-:W0:-:S14]  /*06d0*/  DSETP.GEU.AND P0, PT, |R2|, c[0x2][0x0], PT ;  /* 0x008000000200762a */ /* 0x000e1c0003f0e200 */
[----:B0-----:R-:W-:-:S05]  /*06e0*/  @!P0 FMUL R0, R0, 1.175494350822287508e-38 ;  /* 0x0080000000008820 */ /* 0x001fca0000400000 */
[----:B------:R-:W-:-:S04]  /*06f0*/  F2FP.BF16.PACK_AB R0, RZ, R0 ;  /* 0x00000000ff00723e */ /* 0x000fc800000010ff */
[----:B------:R-:W-:Y:S01]  /*0700*/  PRMT R22, R0, 0x7610, R22 ;  /* 0x0000761000167816 */ /* 0x000fe20000000016 */
[----:B------:R-:W-:Y:S05]  /*0710*/  BRA `(.L_x_28515) ;  /* 0x00000a4000007947 */ /* 0x000fea0003800000 */
.L_x_28523:
        /* <DEDUP_REMOVED lines=28> */
.L_x_28526:
        /* <DEDUP_REMOVED lines=16> */
.L_x_28525:
[----:B------:R0:W5:Y:S01]  /*09e0*/  LDG.E.U16 R22, [R2.64] ;  /* 0x0000002402167981 */ /* 0x000162000c1e1500 */
[----:B------:R-:W-:Y:S05]  /*09f0*/  BRA `(.L_x_28515) ;  /* 0x0000076000007947 */ /* 0x000fea0003800000 */
.L_x_28522:
        /* <DEDUP_REMOVED lines=12> */
.L_x_28529:
        /* <DEDUP_REMOVED lines=21> */
.L_x_28533:
[----:B------:R-:W-:Y:S05]  /*0c10*/  BSYNC B1 ;  /* 0x0000000000017941 */ /* 0x000fea0003800000 */
.L_x_28532:
[----:B------:R-:W-:Y:S01]  /*0c20*/  LEA R3, R0, 0x3b800000, 0x17 ;  /* 0x3b80000000037811 */ /* 0x000fe200078eb8ff */
[----:B------:R-:W-:-:S05]  /*0c30*/  IMAD.SHL.U32 R0, R2, 0x100000, RZ ;  /* 0x0010000002007824 */ /* 0x000fca00078e00ff */
[----:B------:R-:W-:Y:S02]  /*0c40*/  LOP3.LUT R0, R3, R0, R4, 0xfe, !PT ;  /* 0x0000000003007212 */ /* 0x000fe400078efe04 */
.L_x_28531:
[----:B------:R-:W-:Y:S05]  /*0c50*/  BSYNC B0 ;  /* 0x0000000000007941 */ /* 0x000fea0003800000 */
.L_x_28530:
[----:B------:R-:W-:-:S04]  /*0c60*/  F2FP.BF16.PACK_AB R0, RZ, R0 ;  /* 0x00000000ff00723e */ /* 0x000fc800000010ff */
[----:B------:R-:W-:Y:S01]  /*0c70*/  PRMT R22, R0, 0x7610, R22 ;  /* 0x0000761000167816 */ /* 0x000fe20000000016 */
[----:B------:R-:W-:Y:S05]  /*0c80*/  BRA `(.L_x_28515) ;  /* 0x000004d000007947 */ /* 0x000fea0003800000 */
.L_x_28528:
        /* <DEDUP_REMOVED lines=21> */
.L_x_28537:
[----:B------:R-:W-:Y:S05]  /*0de0*/  BSYNC B1 ;  /* 0x0000000000017941 */ /* 0x000fea0003800000 */
.L_x_28536:
[----:B------:R-:W-:Y:S01]  /*0df0*/  LEA R3, R0, 0x37800000, 0x17 ;  /* 0x3780000000037811 */ /* 0x000fe200078eb8ff */
[----:B------:R-:W-:-:S05]  /*0e00*/  IMAD.SHL.U32 R0, R2, 0x200000, RZ ;  /* 0x0020000002007824 */ /* 0x000fca00078e00ff */
[----:B------:R-:W-:Y:S02]  /*0e10*/  LOP3.LUT R0, R3, R0, R4, 0xfe, !PT ;  /* 0x0000000003007212 */ /* 0x000fe400078efe04 */
.L_x_28535:
[----:B------:R-:W-:Y:S05]  /*0e20*/  BSYNC B0 ;  /* 0x0000000000007941 */ /* 0x000fea0003800000 */
.L_x_28534:
[----:B------:R-:W-:-:S04]  /*0e30*/  F2FP.BF16.PACK_AB R0, RZ, R0 ;  /* 0x00000000ff00723e */ /* 0x000fc800000010ff */
[----:B------:R-:W-:Y:S01]  /*0e40*/  PRMT R22, R0, 0x7610, R22 ;  /* 0x0000761000167816 */ /* 0x000fe20000000016 */
[----:B------:R-:W-:Y:S05]  /*0e50*/  BRA `(.L_x_28515) ;  /* 0x0000030000007947 */ /* 0x000fea0003800000 */
.L_x_28527:
        /* <DEDUP_REMOVED lines=14> */
.L_x_28541:
[----:B------:R-:W-:Y:S05]  /*0f40*/  BSYNC B0 ;  /* 0x0000000000007941 */ /* 0x000fea0003800000 */
.L_x_28540:
[----:B------:R-:W-:-:S04]  /*0f50*/  F2FP.BF16.PACK_AB R0, RZ, R0 ;  /* 0x00000000ff00723e */ /* 0x000fc800000010ff */
[----:B------:R-:W-:Y:S01]  /*0f60*/  PRMT R22, R0, 0x7610, R22 ;  /* 0x0000761000167816 */ /* 0x000fe20000000016 */
[----:B------:R-:W-:Y:S05]  /*0f70*/  BRA `(.L_x_28515) ;  /* 0x000001e000007947 */ /* 0x000fea0003800000 */
.L_x_28514:
        /* <DEDUP_REMOVED lines=21> */
.L_x_28539:
[----:B------:R-:W2:Y:S02]  /*10d0*/  LDG.E.64 R2, [R2.64] ;  /* 0x0000002402027981 */ /* 0x000ea4000c1e1b00 */
[----:B--2---:R-:W0:Y:S02]  /*10e0*/  I2F.U64 R0, R2 ;  /* 0x0000000200007312 */ /* 0x004e240000301000 */
[----:B0-----:R-:W-:-:S04]  /*10f0*/  F2FP.BF16.PACK_AB R0, RZ, R0 ;  /* 0x00000000ff00723e */ /* 0x001fc800000010ff */
[----:B------:R-:W-:Y:S01]  /*1100*/  PRMT R22, R0, 0x7610, R22 ;  /* 0x0000761000167816 */ /* 0x000fe20000000016 */
[----:B------:R-:W-:Y:S05]  /*1110*/  BRA `(.L_x_28515) ;  /* 0x0000004000007947 */ /* 0x000fea0003800000 */
.L_x_28538:
[----:B------:R-:W2:Y:S02]  /*1120*/  LDG.E R2, [R2.64] ;  /* 0x0000002402027981 */ /* 0x000ea4000c1e1900 */
[----:B--2---:R-:W0:Y:S02]  /*1130*/  I2F.U32 R0, R2 ;  /* 0x0000000200007306 */ /* 0x004e240000201000 */
[----:B0-----:R-:W-:-:S04]  /*1140*/  F2FP.BF16.PACK_AB R0, RZ, R0 ;  /* 0x00000000ff00723e */ /* 0x001fc800000010ff */
[----:B------:R-:W-:Y:S02]  /*1150*/  PRMT R22, R0, 0x7610, R22 ;  /* 0x0000761000167816 */ /* 0x000fe40000000016 */
.L_x_28515:
[----:B------:R-:W1:Y:S02]  /*1160*/  S2R R24, SR_TID.X ;  /* 0x0000000000187919 */ /* 0x000e640000002100 */
[----:B-1----:R-:W-:-:S03]  /*1170*/  IADD3 R24, R24, 0x80, RZ ;  /* 0x0000008018187810 */ /* 0x002fc60007ffe0ff */
.L_x_28509:
[----:B-1----:R-:W-:Y:S05]  /*1180*/  BSYNC B6 ;  /* 0x0000000000067941 */ /* 0x002fea0003800000 */
.L_x_28508:
        /* <DEDUP_REMOVED lines=24> */
.L_x_28547:
[----:B------:R-:W2:Y:S02]  /*1310*/  LDG.E.U8 R2, [R2.64] ;  /* 0x0000002402027981 */ /* 0x000ea4000c1e1100 */
[----:B--2---:R-:W0:Y:S02]  /*1320*/  I2F.U16 R0, R2 ;  /* 0x0000000200007306 */ /* 0x004e240000101000 */
[----:B0-----:R-:W-:-:S04]  /*1330*/  F2FP.BF16.PACK_AB R0, RZ, R0 ;  /* 0x00000000ff00723e */ /* 0x001fc800000010ff */
[----:B------:R-:W-:Y:S01]  /*1340*/  PRMT R18, R0, 0x7610, R18 ;  /* 0x0000761000127816 */ /* 0x000fe20000000012 */
[----:B------:R-:W-:Y:S05]  /*1350*/  BRA `(.L_x_28549) ;  /* 0x00000f0000007947 */ /* 0x000fea0003800000 */
.L_x_28546:
        /* <DEDUP_REMOVED lines=11> */
.L_x_28551:
[----:B------:R-:W2:Y:S02]  /*1410*/  LDG.E R2, [R2.64] ;  /* 0x0000002402027981 */ /* 0x000ea4000c1e1900 */
[----:B--2---:R-:W0:Y:S02]  /*1420*/  I2F R0, R2 ;  /* 0x0000000200007306 */ /* 0x004e240000201400 */
[----:B0-----:R-:W-:-:S04]  /*1430*/  F2FP.BF16.PACK_AB R0, RZ, R0 ;  /* 0x00000000ff00723e */ /* 0x001fc800000010ff */
[----:B------:R-:W-:Y:S01]  /*1440*/  PRMT R18, R0, 0x7610, R18 ;  /* 0x0000761000127816 */ /* 0x000fe20000000012 */
[----:B------:R-:W-:Y:S05]  /*1450*/  BRA `(.L_x_28549) ;  /* 0x00000e0000007947 */ /* 0x000fea0003800000 */
.L_x_28550:
[----:B------:R-:W2:Y:S02]  /*1460*/  LDG.E.U16 R2, [R2.64] ;  /* 0x0000002402027981 */ /* 0x000ea4000c1e1500 */
[----:B--2---:R-:W0:Y:S02]  /*1470*/  I2F.S16 R0, R2 ;  /* 0x0000000200007306 */ /* 0x004e240000101400 */
[----:B0-----:R-:W-:-:S04]  /*1480*/  F2FP.BF16.PACK_AB R0, RZ, R0 ;  /* 0x00000000ff00723e */ /* 0x001fc800000010ff */
[----:B------:R-:W-:Y:S01]  /*1490*/  PRMT R18, R0, 0x7610, R18 ;  /* 0x0000761000127816 */ /* 0x000fe20000000012 */
[----:B------:R-:W-:Y:S05]  /*14a0*/  BRA `(.L_x_28549) ;  /* 0x00000db000007947 */ /* 0x000fea0003800000 */
.L_x_28545:
        /* <DEDUP_REMOVED lines=9> */
.L_x_28553:
[----:B------:R-:W2:Y:S02]  /*1540*/  LDG.E.U16 R0, [R2.64] ;  /* 0x0000002402007981 */ /* 0x000ea4000c1e1500 */
[----:B--2---:R-:W-:-:S05]  /*1550*/  HADD2.F32 R0, -RZ, R0.H0_H0 ;  /* 0x20000000ff007230 */ /* 0x004fca0000004100 */
[----:B------:R-:W-:-:S04]  /*1560*/  F2FP.BF16.PACK_AB R0, RZ, R0 ;  /* 0x00000000ff00723e */ /* 0x000fc800000010ff */
[----:B------:R-:W-:Y:S01]  /*1570*/  PRMT R18, R0, 0x7610, R18 ;  /* 0x0000761000127816 */ /* 0x000fe20000000012 */
[----:B------:R-:W-:Y:S05]  /*1580*/  BRA `(.L_x_28549) ;  /* 0x00000cd000007947 */ /* 0x000fea0003800000 */
.L_x_28552:
        /* <DEDUP_REMOVED lines=9> */
.L_x_28555:
[----:B------:R-:W2:Y:S02]  /*1620*/  LDG.E.U16 R2, [R2.64] ;  /* 0x0000002402027981 */ /* 0x000ea4000c1e1500 */
[----:B--2---:R-:W-:-:S05]  /*1630*/  HADD2.F32 R0, -RZ, R2.H0_H0 ;  /* 0x20000002ff007230 */ /* 0x004fca0000004100 */
[----:B------:R-:W-:-:S04]  /*1640*/  F2FP.BF16.PACK_AB R0, RZ, R0 ;  /* 0x00000000ff00723e */ /* 0x000fc800000010ff */
[----:B------:R-:W-:Y:S01]  /*1650*/  PRMT R18, R0, 0x7610, R18 ;  /* 0x0000761000127816 */ /* 0x000fe20000000012 */
[----:B------:R-:W-:Y:S05]  /*1660*/  BRA `(.L_x_28549) ;  /* 0x00000bf000007947 */ /* 0x000fea0003800000 */
.L_x_28554:
[----:B------:R-:W2:Y:S02]  /*1670*/  LDG.E.64 R2, [R2.64] ;  /* 0x0000002402027981 */ /* 0x000ea4000c1e1b00 */
[----:B--2---:R-:W0:Y:S01]  /*1680*/  F2F.F32.F64 R0, R2 ;  /* 0x0000000200007310 */ /* 0x004e220000301000 */
[----:B------:R-:W0:-:S14]  /*1690*/  DSETP.GEU.AND P0, PT, |R2|, c[0x2][0x0], PT ;  /* 0x008000000200762a */ /* 0x000e1c0003f0e200 */
[----:B0-----:R-:W-:-:S05]  /*16a0*/  @!P0 FMUL R0, R0, 1.175494350822287508e-38 ;  /* 0x0080000000008820 */ /* 0x001fca0000400000 */
[----:B------:R-:W-:-:S04]  /*16b0*/  F2FP.BF16.PACK_AB R0, RZ, R0 ;  /* 0x00000000ff00723e */ /* 0x000fc800000010ff */
[----:B------:R-:W-:Y:S01]  /*16c0*/  PRMT R18, R0, 0x7610, R18 ;  /* 0x0000761000127816 */ /* 0x000fe20000000012 */
[----:B------:R-:W-:Y:S05]  /*16d0*/  BRA `(.L_x_28549) ;  /* 0x00000b8000007947 */ /* 0x000fea0003800000 */
.L_x_28544:
        /* <DEDUP_REMOVED lines=14> */
.L_x_28558:
[----:B------:R-:W2:Y:S02]  /*17c0*/  LDG.E.64 R2, [R2.64] ;  /* 0x0000002402027981 */ /* 0x000ea4000c1e1b00 */
[----:B--2---:R-:W0:Y:S01]  /*17d0*/  F2F.F32.F64 R0, R2 ;  /* 0x0000000200007310 */ /* 0x004e220000301000 */
[----:B------:R-:W0:-:S14]  /*17e0*/  DSETP.GEU.AND P0, PT, |R2|, c[0x2][0x0], PT ;  /* 0x008000000200762a */ /* 0x000e1c0003f0e200 */
[----:B0-----:R-:W-:-:S05]  /*17f0*/  @!P0 FMUL R0, R0, 1.175494350822287508e-38 ;  /* 0x0080000000008820 */ /* 0x001fca0000400000 */
[----:B------:R-:W-:-:S04]  /*1800*/  F2FP.BF16.PACK_AB R0, RZ, R0 ;  /* 0x00000000ff00723e */ /* 0x000fc800000010ff */
[----:B------:R-:W-:Y:S01]  /*1810*/  PRMT R18, R0, 0x7610, R18 ;  /* 0x0000761000127816 */ /* 0x000fe20000000012 */
[----:B------:R-:W-:Y:S05]  /*1820*/  BRA `(.L_x_28549) ;  /* 0x00000a3000007947 */ /* 0x000fea0003800000 */
.L_x_28557:
        /* <DEDUP_REMOVED lines=28> */
.L_x_28560:
        /* <DEDUP_REMOVED lines=15> */
.L_x_28559:
[----:B------:R0:W5:Y:S01]  /*1ae0*/  LDG.E.U16 R18, [R2.64] ;  /* 0x0000002402127981 */ /* 0x000162000c1e1500 */
[----:B------:R-:W-:Y:S05]  /*1af0*/  BRA `(.L_x_28549) ;  /* 0x0000076000007947 */ /* 0x000fea0003800000 */
.L_x_28556:
        /* <DEDUP_REMOVED lines=12> */
.L_x_28563:
        /* <DEDUP_REMOVED lines=21> */
.L_x_28567:
[----:B------:R-:W-:Y:S05]  /*1d10*/  BSYNC B1 ;  /* 0x0000000000017941 */ /* 0x000fea0003800000 */
.L_x_28566:
[----:B------:R-:W-:Y:S01]  /*1d20*/  LEA R3, R0, 0x3b800000, 0x17 ;  /* 0x3b80000000037811 */ /* 0x000fe200078eb8ff */
[----:B------:R-:W-:-:S05]  /*1d30*/  IMAD.SHL.U32 R0, R2, 0x100000, RZ ;  /* 0x0010000002007824 */ /* 0x000fca00078e00ff */
[----:B------:R-:W-:Y:S02]  /*1d40*/  LOP3.LUT R0, R3, R0, R4, 0xfe, !PT ;  /* 0x0000000003007212 */ /* 0x000fe400078efe04 */
.L_x_28565:
[----:B------:R-:W-:Y:S05]  /*1d50*/  BSYNC B0 ;  /* 0x0000000000007941 */ /* 0x000fea0003800000 */
.L_x_28564:
[----:B------:R-:W-:-:S04]  /*1d60*/  F2FP.BF16.PACK_AB R0, RZ, R0 ;  /* 0x00000000ff00723e */ /* 0x000fc800000010ff */
[----:B------:R-:W-:Y:S01]  /*1d70*/  PRMT R18, R0, 0x7610, R18 ;  /* 0x0000761000127816 */ /* 0x000fe20000000012 */
[----:B------:R-:W-:Y:S05]  /*1d80*/  BRA `(.L_x_28549) ;  /* 0x000004d000007947 */ /* 0x000fea0003800000 */
.L_x_28562:
        /* <DEDUP_REMOVED lines=21> */
.L_x_28571:
[----:B------:R-:W-:Y:S05]  /*1ee0*/  BSYNC B1 ;  /* 0x0000000000017941 */ /* 0x000fea0003800000 */
.L_x_28570:
[----:B------:R-:W-:Y:S01]  /*1ef0*/  LEA R3, R0, 0x37800000, 0x17 ;  /* 0x3780000000037811 */ /* 0x000fe200078eb8ff */
[----:B------:R-:W-:-:S05]  /*1f00*/  IMAD.SHL.U32 R0, R2, 0x200000, RZ ;  /* 0x0020000002007824 */ /* 0x000fca00078e00ff */
[----:B------:R-:W-:Y:S02]  /*1f10*/  LOP3.LUT R0, R3, R0, R4, 0xfe, !PT ;  /* 0x0000000003007212 */ /* 0x000fe400078efe04 */
.L_x_28569:
[----:B------:R-:W-:Y:S05]  /*1f20*/  BSYNC B0 ;  /* 0x0000000000007941 */ /* 0x000fea0003800000 */
.L_x_28568:
[----:B------:R-:W-:-:S04]  /*1f30*/  F2FP.BF16.PACK_AB R0, RZ, R0 ;  /* 0x00000000ff00723e */ /* 0x000fc800000010ff */
[----:B------:R-:W-:Y:S01]  /*1f40*/  PRMT R18, R0, 0x7610, R18 ;  /* 0x0000761000127816 */ /* 0x000fe20000000012 */
[----:B------:R-:W-:Y:S05]  /*1f50*/  BRA `(.L_x_28549) ;  /* 0x0000030000007947 */ /* 0x000fea0003800000 */
.L_x_28561:
        /* <DEDUP_REMOVED lines=14> */
.L_x_28575:
[----:B------:R-:W-:Y:S05]  /*2040*/  BSYNC B0 ;  /* 0x0000000000007941 */ /* 0x000fea0003800000 */
.L_x_28574:
[----:B------:R-:W-:-:S04]  /*2050*/  F2FP.BF16.PACK_AB R0, RZ, R0 ;  /* 0x00000000ff00723e */ /* 0x000fc800000010ff */
[----:B------:R-:W-:Y:S01]  /*2060*/  PRMT R18, R0, 0x7610, R18 ;  /* 0x0000761000127816 */ /* 0x000fe20000000012 */
[----:B------:R-:W-:Y:S05]  /*2070*/  BRA `(.L_x_28549) ;  /* 0x000001e000007947 */ /* 0x000fea0003800000 */
.L_x_28548:
        /* <DEDUP_REMOVED lines=21> */
.L_x_28573:
[----:B------:R-:W2:Y:S02]  /*21d0*/  LDG.E.64 R2, [R2.64] ;  /* 0x0000002402027981 */ /* 0x000ea4000c1e1b00 */
[----:B--2---:R-:W0:Y:S02]  /*21e0*/  I2F.U64 R0, R2 ;  /* 0x0000000200007312 */ /* 0x004e240000301000 */
[----:B0-----:R-:W-:-:S04]  /*21f0*/  F2FP.BF16.PACK_AB R0, RZ, R0 ;  /* 0x00000000ff00723e */ /* 0x001fc800000010ff */
[----:B------:R-:W-:Y:S01]  /*2200*/  PRMT R18, R0, 0x7610, R18 ;  /* 0x0000761000127816 */ /* 0x000fe20000000012 */
[----:B------:R-:W-:Y:S05]  /*2210*/  BRA `(.L_x_28549) ;  /* 0x0000004000007947 */ /* 0x000fea0003800000 */
.L_x_28572:
[----:B------:R-:W2:Y:S02]  /*2220*/  LDG.E R2, [R2.64] ;  /* 0x0000002402027981 */ /* 0x000ea4000c1e1900 */
[----:B--2---:R-:W0:Y:S02]  /*2230*/  I2F.U32 R0, R2 ;  /* 0x0000000200007306 */ /* 0x004e240000201000 */
[----:B0-----:R-:W-:-:S04]  /*2240*/  F2FP.BF16.PACK_AB R0, RZ, R0 ;  /* 0x00000000ff00723e */ /* 0x001fc800000010ff */
[----:B------:R-:W-:Y:S02]  /*2250*/  PRMT R18, R0, 0x7610, R18 ;  /* 0x0000761000127816 */ /* 0x000fe40000000012 */
.L_x_28549:
[----:B------:R-:W-:-:S05]  /*2260*/  IADD3 R24, R24, 0x80, RZ ;  /* 0x0000008018187810 */ /* 0x000fca0007ffe0ff */
.L_x_28543:
[----:B------:R-:W-:Y:S05]  /*2270*/  BSYNC B6 ;  /* 0x0000000000067941 */ /* 0x000fea0003800000 */
.L_x_28542:
        /* <DEDUP_REMOVED lines=26> */
.L_x_28581:
[----:B------:R-:W2:Y:S02]  /*2420*/  LDG.E.U8 R2, [R2.64] ;  /* 0x0000002402027981 */ /* 0x000ea4000c1e1100 */
[----:B--2---:R-:W0:Y:S02]  /*2430*/  I2F.U16 R0, R2 ;  /* 0x0000000200007306 */ /* 0x004e240000101000 */
[----:B0-----:R-:W-:-:S04]  /*2440*/  F2FP.BF16.PACK_AB R0, RZ, R0 ;  /* 0x00000000ff00723e */ /* 0x001fc800000010ff */
[----:B------:R-:W-:Y:S01]  /*2450*/  PRMT R25, R0, 0x7610, R25 ;  /* 0x0000761000197816 */ /* 0x000fe20000000019 */
[----:B------:R-:W-:Y:S05]  /*2460*/  BRA `(.L_x_28583) ;  /* 0x00000f0000007947 */ /* 0x000fea0003800000 */
.L_x_28580:
        /* <DEDUP_REMOVED lines=11> */
.L_x_28585:
[----:B------:R-:W2:Y:S02]  /*2520*/  LDG.E R2, [R2.64] ;  /* 0x0000002402027981 */ /* 0x000ea4000c1e1900 */
[----:B--2---:R-:W0:Y:S02]  /*2530*/  I2F R0, R2 ;  /* 0x0000000200007306 */ /* 0x004e240000201400 */
[----:B0-----:R-:W-:-:S04]  /*2540*/  F2FP.BF16.PACK_AB R0, RZ, R0 ;  /* 0x00000000ff00723e */ /* 0x001fc800000010ff */
[----:B------:R-:W-:Y:S01]  /*2550*/  PRMT R25, R0, 0x7610, R25 ;  /* 0x0000761000197816 */ /* 0x000fe20000000019 */
[----:B------:R-:W-:Y:S05]  /*2560*/  BRA `(.L_x_28583) ;  /* 0x00000e0000007947 */ /* 0x000fea0003800000 */
.L_x_28584:
[----:B------:R-:W2:Y:S02]  /*2570*/  LDG.E.U16 R2, [R2.64] ;  /* 0x0000002402027981 */ /* 0x000ea4000c1e1500 */
[----:B--2---:R-:W0:Y:S02]  /*2580*/  I2F.S16 R0, R2 ;  /* 0x0000000200007306 */ /* 0x004e240000101400 */
[----:B0-----:R-:W-:-:S04]  /*2590*/  F2FP.BF16.PACK_AB R0, RZ, R0 ;  /* 0x00000000ff00723e */ /* 0x001fc800000010ff */
[----:B------:R-:W-:Y:S01]  /*25a0*/  PRMT R25, R0, 0x7610, R25 ;  /* 0x0000761000197816 */ /* 0x000fe20000000019 */
[----:B------:R-:W-:Y:S05]  /*25b0*/  BRA `(.L_x_28583) ;  /* 0x00000db000007947 */ /* 0x000fea0003800000 */
.L_x_28579:
        /* <DEDUP_REMOVED lines=9> */
.L_x_28587:
[----:B------:R-:W2:Y:S02]  /*2650*/  LDG.E.U16 R0, [R2.64] ;  /* 0x0000002402007981 */ /* 0x000ea4000c1e1500 */
[----:B--2---:R-:W-:-:S05]  /*2660*/  HADD2.F32 R0, -RZ, R0.H0_H0 ;  /* 0x20000000ff007230 */ /* 0x004fca0000004100 */
[----:B------:R-:W-:-:S04]  /*2670*/  F2FP.BF16.PACK_AB R0, RZ, R0 ;  /* 0x00000000ff00723e */ /* 0x000fc800000010ff */
[----:B------:R-:W-:Y:S01]  /*2680*/  PRMT R25, R0, 0x7610, R25 ;  /* 0x0000761000197816 */ /* 0x000fe20000000019 */
[----:B------:R-:W-:Y:S05]  /*2690*/  BRA `(.L_x_28583) ;  /* 0x00000cd000007947 */ /* 0x000fea0003800000 */
.L_x_28586:
        /* <DEDUP_REMOVED lines=9> */
.L_x_28589:
[----:B------:R-:W2:Y:S02]  /*2730*/  LDG.E.U16 R2, [R2.64] ;  /* 0x0000002402027981 */ /* 0x000ea4000c1e1500 */
[----:B--2---:R-:W-:-:S05]  /*2740*/  HADD2.F32 R0, -RZ, R2.H0_H0 ;  /* 0x20000002ff007230 */ /* 0x004fca0000004100 */
[----:B------:R-:W-:-:S04]  /*2750*/  F2FP.BF16.PACK_AB R0, RZ, R0 ;  /* 0x00000000ff00723e */ /* 0x000fc800000010ff */
[----:B------:R-:W-:Y:S01]  /*2760*/  PRMT R25, R0, 0x7610, R25 ;  /* 0x0000761000197816 */ /* 0x000fe20000000019 */
[----:B------:R-:W-:Y:S05]  /*2770*/  BRA `(.L_x_28583) ;  /* 0x00000bf000007947 */ /* 0x000fea0003800000 */
.L_x_28588:
[----:B------:R-:W2:Y:S02]  /*2780*/  LDG.E.64 R2, [R2.64] ;  /* 0x0000002402027981 */ /* 0x000ea4000c1e1b00 */
[----:B--2---:R-:W0:Y:S01]  /*2790*/  F2F.F32.F64 R0, R2 ;  /* 0x0000000200007310 */ /* 0x004e220000301000 */
[----:B------:R-:W0:-:S14]  /*27a0*/  DSETP.GEU.AND P0, PT, |R2|, c[0x2][0x0], PT ;  /* 0x008000000200762a */ /* 0x000e1c0003f0e200 */
[----:B0-----:R-:W-:-:S05]  /*27b0*/  @!P0 FMUL R0, R0, 1.175494350822287508e-38 ;  /* 0x0080000000008820 */ /* 0x001fca0000400000 */
[----:B------:R-:W-:-:S04]  /*27c0*/  F2FP.BF16.PACK_AB R0, RZ, R0 ;  /* 0x00000000ff00723e */ /* 0x000fc800000010ff */
[----:B------:R-:W-:Y:S01]  /*27d0*/  PRMT R25, R0, 0x7610, R25 ;  /* 0x0000761000197816 */ /* 0x000fe20000000019 */
[----:B------:R-:W-:Y:S05]  /*27e0*/  BRA `(.L_x_28583) ;  /* 0x00000b8000007947 */ /* 0x000fea0003800000 */
.L_x_28578:
        /* <DEDUP_REMOVED lines=14> */
.L_x_28592:
[----:B------:R-:W2:Y:S02]  /*28d0*/  LDG.E.64 R2, [R2.64] ;  /* 0x0000002402027981 */ /* 0x000ea4000c1e1b00 */
[----:B--2---:R-:W0:Y:S01]  /*28e0*/  F2F.F32.F64 R0, R2 ;  /* 0x0000000200007310 */ /* 0x004e220000301000 */
[----:B------:R-:W0:-:S14]  /*28f0*/  DSETP.GEU.AND P0, PT, |R2|, c[0x2][0x0], PT ;  /* 0x008000000200762a */ /* 0x000e1c0003f0e200 */
[----:B0-----:R-:W-:-:S05]  /*2900*/  @!P0 FMUL R0, R0, 1.175494350822287508e-38 ;  /* 0x0080000000008820 */ /* 0x001fca0000400000 */
[----:B------:R-:W-:-:S04]  /*2910*/  F2FP.BF16.PACK_AB R0, RZ, R0 ;  /* 0x00000000ff00723e */ /* 0x000fc800000010ff */
[----:B------:R-:W-:Y:S01]  /*2920*/  PRMT R25, R0, 0x7610, R25 ;  /* 0x0000761000197816 */ /* 0x000fe20000000019 */
[----:B------:R-:W-:Y:S05]  /*2930*/  BRA `(.L_x_28583) ;  /* 0x00000a3000007947 */ /* 0x000fea0003800000 */
.L_x_28591:
        /* <DEDUP_REMOVED lines=28> */
.L_x_28594:
        /* <DEDUP_REMOVED lines=15> */
.L_x_28593:
[----:B------:R0:W5:Y:S01]  /*2bf0*/  LDG.E.U16 R25, [R2.64] ;  /* 0x0000002402197981 */ /* 0x000162000c1e1500 */
[----:B------:R-:W-:Y:S05]  /*2c00*/  BRA `(.L_x_28583) ;  /* 0x0000076000007947 */ /* 0x000fea0003800000 */
.L_x_28590:
        /* <DEDUP_REMOVED lines=12> */
.L_x_28597:
        /* <DEDUP_REMOVED lines=21> */
.L_x_28601:
[----:B------:R-:W-:Y:S05]  /*2e20*/  BSYNC B1 ;  /* 0x0000000000017941 */ /* 0x000fea0003800000 */
.L_x_28600:
[----:B------:R-:W-:Y:S01]  /*2e30*/  LEA R3, R0, 0x3b800000, 0x17 ;  /* 0x3b80000000037811 */ /* 0x000fe200078eb8ff */
[----:B------:R-:W-:-:S05]  /*2e40*/  IMAD.SHL.U32 R0, R2, 0x100000, RZ ;  /* 0x0010000002007824 */ /* 0x000fca00078e00ff */
[----:B------:R-:W-:Y:S02]  /*2e50*/  LOP3.LUT R0, R3, R0, R4, 0xfe, !PT ;  /* 0x0000000003007212 */ /* 0x000fe400078efe04 */
.L_x_28599:
[----:B------:R-:W-:Y:S05]  /*2e60*/  BSYNC B0 ;  /* 0x0000000000007941 */ /* 0x000fea0003800000 */
.L_x_28598:
[----:B------:R-:W-:-:S04]  /*2e70*/  F2FP.BF16.PACK_AB R0, RZ, R0 ;  /* 0x00000000ff00723e */ /* 0x000fc800000010ff */
[----:B------:R-:W-:Y:S01]  /*2e80*/  PRMT R25, R0, 0x7610, R25 ;  /* 0x0000761000197816 */ /* 0x000fe20000000019 */
[----:B------:R-:W-:Y:S05]  /*2e90*/  BRA `(.L_x_28583) ;  /* 0x000004d000007947 */ /* 0x000fea0003800000 */
.L_x_28596:
        /* <DEDUP_REMOVED lines=21> */
.L_x_28605:
[----:B------:R-:W-:Y:S05]  /*2ff0*/  BSYNC B1 ;  /* 0x0000000000017941 */ /* 0x000fea0003800000 */
.L_x_28604:
[----:B------:R-:W-:Y:S01]  /*3000*/  LEA R3, R0, 0x37800000, 0x17 ;  /* 0x3780000000037811 */ /* 0x000fe200078eb8ff */
[----:B------:R-:W-:-:S05]  /*3010*/  IMAD.SHL.U32 R0, R2, 0x200000, RZ ;  /* 0x0020000002007824 */ /* 0x000fca00078e00ff */
[----:B------:R-:W-:Y:S02]  /*3020*/  LOP3.LUT R0, R3, R0, R4, 0xfe, !PT ;  /* 0x0000000003007212 */ /* 0x000fe400078efe04 */
.L_x_28603:
[----:B------:R-:W-:Y:S05]  /*3030*/  BSYNC B0 ;  /* 0x0000000000007941 */ /* 0x000fea0003800000 */
.L_x_28602:
[----:B------:R-:W-:-:S04]  /*3040*/  F2FP.BF16.PACK_AB R0, RZ, R0 ;  /* 0x00000000ff00723e */ /* 0x000fc800000010ff */
[----:B------:R-:W-:Y:S01]  /*3050*/  PRMT R25, R0, 0x7610, R25 ;  /* 0x0000761000197816 */ /* 0x000fe20000000019 */
[----:B------:R-:W-:Y:S05]  /*3060*/  BRA `(.L_x_28583) ;  /* 0x0000030000007947 */ /* 0x000fea0003800000 */
.L_x_28595:
        /* <DEDUP_REMOVED lines=14> */
.L_x_28609:
[----:B------:R-:W-:Y:S05]  /*3150*/  BSYNC B0 ;  /* 0x0000000000007941 */ /* 0x000fea0003800000 */
.L_x_28608:
[----:B------:R-:W-:-:S04]  /*3160*/  F2FP.BF16.PACK_AB R0, RZ, R0 ;  /* 0x00000000ff00723e */ /* 0x000fc800000010ff */
[----:B------:R-:W-:Y:S01]  /*3170*/  PRMT R25, R0, 0x7610, R25 ;  /* 0x0000761000197816 */ /* 0x000fe20000000019 */
[----:B------:R-:W-:Y:S05]  /*3180*/  BRA `(.L_x_28583) ;  /* 0x000001e000007947 */ /* 0x000fea0003800000 */
.L_x_28582:
        /* <DEDUP_REMOVED lines=21> */
.L_x_28607:
[----:B------:R-:W2:Y:S02]  /*32e0*/  LDG.E.64 R2, [R2.64] ;  /* 0x0000002402027981 */ /* 0x000ea4000c1e1b00 */
[----:B--2---:R-:W0:Y:S02]  /*32f0*/  I2F.U64 R0, R2 ;  /* 0x0000000200007312 */ /* 0x004e240000301000 */
[----:B0-----:R-:W-:-:S04]  /*3300*/  F2FP.BF16.PACK_AB R0, RZ, R0 ;  /* 0x00000000ff00723e */ /* 0x001fc800000010ff */
[----:B------:R-:W-:Y:S01]  /*3310*/  PRMT R25, R0, 0x7610, R25 ;  /* 0x0000761000197816 */ /* 0x000fe20000000019 */
[----:B------:R-:W-:Y:S05]  /*3320*/  BRA `(.L_x_28583) ;  /* 0x0000004000007947 */ /* 0x000fea0003800000 */
.L_x_28606:
[----:B------:R-:W2:Y:S02]  /*3330*/  LDG.E R2, [R2.64] ;  /* 0x0000002402027981 */ /* 0x000ea4000c1e1900 */
[----:B--2---:R-:W0:Y:S02]  /*3340*/  I2F.U32 R0, R2 ;  /* 0x0000000200007306 */ /* 0x004e240000201000 */
[----:B0-----:R-:W-:-:S04]  /*3350*/  F2FP.BF16.PACK_AB R0, RZ, R0 ;  /* 0x00000000ff00723e */ /* 0x001fc800000010ff */
[----:B------:R-:W-:Y:S02]  /*3360*/  PRMT R25, R0, 0x7610, R25 ;  /* 0x0000761000197816 */ /* 0x000fe40000000019 */
.L_x_28583:
[----:B------:R-:W-:-:S05]  /*3370*/  IADD3 R24, R24, 0x80, RZ ;  /* 0x0000008018187810 */ /* 0x000fca0007ffe0ff */
.L_x_28577:
[----:B------:R-:W-:Y:S05]  /*3380*/  BSYNC B6 ;  /* 0x0000000000067941 */ /* 0x000fea0003800000 */
.L_x_28576:
        /* <DEDUP_REMOVED lines=23> */
.L_x_28615:
[----:B------:R-:W2:Y:S02]  /*3500*/  LDG.E.U8 R2, [R2.64] ;  /* 0x0000002402027981 */ /* 0x000ea4000c1e1100 */
[----:B--2---:R-:W0:Y:S02]  /*3510*/  I2F.U16 R0, R2 ;  /* 0x0000000200007306 */ /* 0x004e240000101000 */
[----:B0-----:R-:W-:-:S04]  /*3520*/  F2FP.BF16.PACK_AB R0, RZ, R0 ;  /* 0x00000000ff00723e */ /* 0x001fc800000010ff */
[----:B------:R-:W-:Y:S01]  /*3530*/  PRMT R23, R0, 0x7610, R23 ;  /* 0x0000761000177816 */ /* 0x000fe20000000017 */
[----:B------:R-:W-:Y:S05]  /*3540*/  BRA `(.L_x_28611) ;  /* 0x00000f0000007947 */ /* 0x000fea0003800000 */
.L_x_28614:
        /* <DEDUP_REMOVED lines=11> */
.L_x_28618:
[----:B------:R-:W2:Y:S02]  /*3600*/  LDG.E R2, [R2.64] ;  /* 0x0000002402027981 */ /* 0x000ea4000c1e1900 */
[----:B--2---:R-:W0:Y:S02]  /*3610*/  I2F R0, R2 ;  /* 0x0000000200007306 */ /* 0x004e240000201400 */
[----:B0-----:R-:W-:-:S04]  /*3620*/  F2FP.BF16.PACK_AB R0, RZ, R0 ;  /* 0x00000000ff00723e */ /* 0x001fc800000010ff */
[----:B------:R-:W-:Y:S01]  /*3630*/  PRMT R23, R0, 0x7610, R23 ;  /* 0x0000761000177816 */ /* 0x000fe20000000017 */
[----:B------:R-:W-:Y:S05]  /*3640*/  BRA `(.L_x_28611) ;  /* 0x00000e0000007947 */ /* 0x000fea0003800000 */
.L_x_28617:
[----:B------:R-:W2:Y:S02]  /*3650*/  LDG.E.U16 R2, [R2.64] ;  /* 0x0000002402027981 */ /* 0x000ea4000c1e1500 */
[----:B--2---:R-:W0:Y:S02]  /*3660*/  I2F.S16 R0, R2 ;  /* 0x0000000200007306 */ /* 0x004e240000101400 */
[----:B0-----:R-:W-:-:S04]  /*3670*/  F2FP.BF16.PACK_AB R0, RZ, R0 ;  /* 0x00000000ff00723e */ /* 0x001fc800000010ff */
[----:B------:R-:W-:Y:S01]  /*3680*/  PRMT R23, R0, 0x7610, R23 ;  /* 0x0000761000177816 */ /* 0x000fe20000000017 */
[----:B------:R-:W-:Y:S05]  /*3690*/  BRA `(.L_x_28611) ;  /* 0x00000db000007947 */ /* 0x000fea0003800000 */
.L_x_28613:
        /* <DEDUP_REMOVED lines=9> */
.L_x_28620:
[----:B------:R-:W2:Y:S02]  /*3730*/  LDG.E.U16 R0, [R2.64] ;  /* 0x0000002402007981 */ /* 0x000ea4000c1e1500 */
[----:B--2---:R-:W-:-:S05]  /*3740*/  HADD2.F32 R0, -RZ, R0.H0_H0 ;  /* 0x20000000ff007230 */ /* 0x004fca0000004100 */
[----:B------:R-:W-:-:S04]  /*3750*/  F2FP.BF16.PACK_AB R0, RZ, R0 ;  /* 0x00000000ff00723e */ /* 0x000fc800000010ff */
[----:B------:R-:W-:Y:S01]  /*3760*/  PRMT R23, R0, 0x7610, R23 ;  /* 0x0000761000177816 */ /* 0x000fe20000000017 */
[----:B------:R-:W-:Y:S05]  /*3770*/  BRA `(.L_x_28611) ;  /* 0x00000cd000007947 */ /* 0x000fea0003800000 */
.L_x_28619:
        /* <DEDUP_REMOVED lines=9> */
.L_x_28622:
[----:B------:R-:W2:Y:S02]  /*3810*/  LDG.E.U16 R2, [R2.64] ;  /* 0x0000002402027981 */ /* 0x000ea4000c1e1500 */
[----:B--2---:R-:W-:-:S05]  /*3820*/  HADD2.F32 R0, -RZ, R2.H0_H0 ;  /* 0x20000002ff007230 */ /* 0x004fca0000004100 */
[----:B------:R-:W-:-:S04]  /*3830*/  F2FP.BF16.PACK_AB R0, RZ, R0 ;  /* 0x00000000ff00723e */ /* 0x000fc800000010ff */
[----:B------:R-:W-:Y:S01]  /*3840*/  PRMT R23, R0, 0x7610, R23 ;  /* 0x0000761000177816 */ /* 0x000fe20000000017 */
[----:B------:R-:W-:Y:S05]  /*3850*/  BRA `(.L_x_28611) ;  /* 0x00000bf000007947 */ /* 0x000fea0003800000 */
.L_x_28621:
[----:B------:R-:W2:Y:S02]  /*3860*/  LDG.E.64 R2, [R2.64] ;  /* 0x0000002402027981 */ /* 0x000ea4000c1e1b00 */
[----:B--2---:R-:W0:Y:S01]  /*3870*/  F2F.F32.F64 R0, R2 ;  /* 0x0000000200007310 */ /* 0x004e220000301000 */
[----:B------:R-:W0:-:S14]  /*3880*/  DSETP.GEU.AND P0, PT, |R2|, c[0x2][0x0], PT ;  /* 0x008000000200762a */ /* 0x000e1c0003f0e200 */
[----:B0-----:R-:W-:-:S05]  /*3890*/  @!P0 FMUL R0, R0, 1.175494350822287508e-38 ;  /* 0x0080000000008820 */ /* 0x001fca0000400000 */
[----:B------:R-:W-:-:S04]  /*38a0*/  F2FP.BF16.PACK_AB R0, RZ, R0 ;  /* 0x00000000ff00723e */ /* 0x000fc800000010ff */
[----:B------:R-:W-:Y:S01]  /*38b0*/  PRMT R23, R0, 0x7610, R23 ;  /* 0x0000761000177816 */ /* 0x000fe20000000017 */
[----:B------:R-:W-:Y:S05]  /*38c0*/  BRA `(.L_x_28611) ;  /* 0x00000b8000007947 */ /* 0x000fea0003800000 */
.L_x_28612:
        /* <DEDUP_REMOVED lines=14> */
.L_x_28625:
[----:B------:R-:W2:Y:S02]  /*39b0*/  LDG.E.64 R2, [R2.64] ;  /* 0x0000002402027981 */ /* 0x000ea4000c1e1b00 */
[----:B--2---:R-:W0:Y:S01]  /*39c0*/  F2F.F32.F64 R0, R2 ;  /* 0x0000000200007310 */ /* 0x004e220000301000 */
[----:B------:R-:W0:-:S14]  /*39d0*/  DSETP.GEU.AND P0, PT, |R2|, c[0x2][0x0], PT ;  /* 0x008000000200762a */ /* 0x000e1c0003f0e200 */
[----:B0-----:R-:W-:-:S05]  /*39e0*/  @!P0 FMUL R0, R0, 1.175494350822287508e-38 ;  /* 0x0080000000008820 */ /* 0x001fca0000400000 */
[----:B------:R-:W-:-:S04]  /*39f0*/  F2FP.BF16.PACK_AB R0, RZ, R0 ;  /* 0x00000000ff00723e */ /* 0x000fc800000010ff */
[----:B------:R-:W-:Y:S01]  /*3a00*/  PRMT R23, R0, 0x7610, R23 ;  /* 0x0000761000177816 */ /* 0x000fe20000000017 */
[----:B------:R-:W-:Y:S05]  /*3a10*/  BRA `(.L_x_28611) ;  /* 0x00000a3000007947 */ /* 0x000fea0003800000 */
.L_x_28624:
        /* <DEDUP_REMOVED lines=28> */
.L_x_28627:
        /* <DEDUP_REMOVED lines=15> */
.L_x_28626:
[----:B------:R0:W5:Y:S01]  /*3cd0*/  LDG.E.U16 R23, [R2.64] ;  /* 0x0000002402177981 */ /* 0x000162000c1e1500 */
[----:B------:R-:W-:Y:S05]  /*3ce0*/  BRA `(.L_x_28611) ;  /* 0x0000076000007947 */ /* 0x000fea0003800000 */
.L_x_28623:
        /* <DEDUP_REMOVED lines=12> */
.L_x_28630:
        /* <DEDUP_REMOVED lines=21> */
.L_x_28634:
[----:B------:R-:W-:Y:S05]  /*3f00*/  BSYNC B1 ;  /* 0x0000000000017941 */ /* 0x000fea0003800000 */
.L_x_28633:
[----:B------:R-:W-:Y:S01]  /*3f10*/  LEA R3, R0, 0x3b800000, 0x17 ;  /* 0x3b80000000037811 */ /* 0x000fe200078eb8ff */
[----:B------:R-:W-:-:S05]  /*3f20*/  IMAD.SHL.U32 R0, R2, 0x100000, RZ ;  /* 0x0010000002007824 */ /* 0x000fca00078e00ff */
[----:B------:R-:W-:Y:S02]  /*3f30*/  LOP3.LUT R0, R3, R0, R4, 0xfe, !PT ;  /* 0x0000000003007212 */ /* 0x000fe400078efe04 */
.L_x_28632:
[----:B------:R-:W-:Y:S05]  /*3f40*/  BSYNC B0 ;  /* 0x0000000000007941 */ /* 0x000fea0003800000 */
.L_x_28631:
[----:B------:R-:W-:-:S04]  /*3f50*/  F2FP.BF16.PACK_AB R0, RZ, R0 ;  /* 0x00000000ff00723e */ /* 0x000fc800000010ff */
[----:B------:R-:W-:Y:S01]  /*3f60*/  PRMT R23, R0, 0x7610, R23 ;  /* 0x0000761000177816 */ /* 0x000fe20000000017 */
[----:B------:R-:W-:Y:S05]  /*3f70*/  BRA `(.L_x_28611) ;  /* 0x000004d000007947 */ /* 0x000fea0003800000 */
.L_x_28629:
        /* <DEDUP_REMOVED lines=21> */
.L_x_28638:
[----:B------:R-:W-:Y:S05]  /*40d0*/  BSYNC B1 ;  /* 0x0000000000017941 */ /* 0x000fea0003800000 */
.L_x_28637:
[----:B------:R-:W-:Y:S01]  /*40e0*/  LEA R3, R0, 0x37800000, 0x17 ;  /* 0x3780000000037811 */ /* 0x000fe200078eb8ff */
[----:B------:R-:W-:-:S05]  /*40f0*/  IMAD.SHL.U32 R0, R2, 0x200000, RZ ;  /* 0x0020000002007824 */ /* 0x000fca00078e00ff */
[----:B------:R-:W-:Y:S02]  /*4100*/  LOP3.LUT R0, R3, R0, R4, 0xfe, !PT ;  /* 0x0000000003007212 */ /* 0x000fe400078efe04 */
.L_x_28636:
[----:B------:R-:W-:Y:S05]  /*4110*/  BSYNC B0 ;  /* 0x0000000000007941 */ /* 0x000fea0003800000 */
.L_x_28635:
[----:B------:R-:W-:-:S04]  /*4120*/  F2FP.BF16.PACK_AB R0, RZ, R0 ;  /* 0x00000000ff00723e */ /* 0x000fc800000010ff */
[----:B------:R-:W-:Y:S01]  /*4130*/  PRMT R23, R0, 0x7610, R23 ;  /* 0x0000761000177816 */ /* 0x000fe20000000017 */
[----:B------:R-:W-:Y:S05]  /*4140*/  BRA `(.L_x_28611) ;  /* 0x0000030000007947 */ /* 0x000fea0003800000 */
.L_x_28628:
        /* <DEDUP_REMOVED lines=14> */
.L_x_28642:
[----:B------:R-:W-:Y:S05]  /*4230*/  BSYNC B0 ;  /* 0x0000000000007941 */ /* 0x000fea0003800000 */
.L_x_28641:
[----:B------:R-:W-:-:S04]  /*4240*/  F2FP.BF16.PACK_AB R0, RZ, R0 ;  /* 0x00000000ff00723e */ /* 0x000fc800000010ff */
[----:B------:R-:W-:Y:S01]  /*4250*/  PRMT R23, R0, 0x7610, R23 ;  /* 0x0000761000177816 */ /* 0x000fe20000000017 */
[----:B------:R-:W-:Y:S05]  /*4260*/  BRA `(.L_x_28611) ;  /* 0x000001e000007947 */ /* 0x000fea0003800000 */
.L_x_28616:
        /* <DEDUP_REMOVED lines=21> */
.L_x_28640:
[----:B------:R-:W2:Y:S02]  /*43c0*/  LDG.E.64 R2, [R2.64] ;  /* 0x0000002402027981 */ /* 0x000ea4000c1e1b00 */
[----:B--2---:R-:W0:Y:S02]  /*43d0*/  I2F.U64 R0, R2 ;  /* 0x0000000200007312 */ /* 0x004e240000301000 */
[----:B0-----:R-:W-:-:S04]  /*43e0*/  F2FP.BF16.PACK_AB R0, RZ, R0 ;  /* 0x00000000ff00723e */ /* 0x001fc800000010ff */
[----:B------:R-:W-:Y:S01]  /*43f0*/  PRMT R23, R0, 0x7610, R23 ;  /* 0x0000761000177816 */ /* 0x000fe20000000017 */
[----:B------:R-:W-:Y:S05]  /*4400*/  BRA `(.L_x_28611) ;  /* 0x0000004000007947 */ /* 0x000fea0003800000 */
.L_x_28639:
[----:B------:R-:W2:Y:S02]  /*4410*/  LDG.E R2, [R2.64] ;  /* 0x0000002402027981 */ /* 0x000ea4000c1e1900 */
[----:B--2---:R-:W0:Y:S02]  /*4420*/  I2F.U32 R0, R2 ;  /* 0x0000000200007306 */ /* 0x004e240000201000 */
[----:B0-----:R-:W-:-:S04]  /*4430*/  F2FP.BF16.PACK_AB R0, RZ, R0 ;  /* 0x00000000ff00723e */ /* 0x001fc800000010ff */
[----:B------:R-:W-:Y:S02]  /*4440*/  PRMT R23, R0, 0x7610, R23 ;  /* 0x0000761000177816 */ /* 0x000fe40000000017 */
.L_x_28611:
[----:B------:R-:W-:Y:S05]  /*4450*/  BSYNC B6 ;  /* 0x0000000000067941 */ /* 0x000fea0003800000 */
.L_x_28610:
[----:B------:R-:W1:Y:S01]  /*4460*/  S2R R19, SR_TID.X ;  /* 0x0000000000137919 */ /* 0x000e620000002100 */
[----:B------:R-:W-:Y:S01]  /*4470*/  BSSY B6, `(.L_x_28643) ;  /* 0x000012c000067945 */ /* 0x000fe20003800000 */
[C---:B-1----:R-:W-:Y:S02]  /*4480*/  IADD3 R0, R19.reuse, 0x100, RZ ;  /* 0x0000010013007810 */ /* 0x042fe40007ffe0ff */
[C---:B------:R-:W-:Y:S02]  /*4490*/  IADD3 R24, R19.reuse, 0x80, RZ ;  /* 0x0000008013187810 */ /* 0x040fe40007ffe0ff */
[-C--:B------:R-:W-:Y:S02]  /*44a0*/  ISETP.GE.AND P1, PT, R0, R17.reuse, PT ;  /* 0x000000110000720c */ /* 0x080fe40003f26270 */
[C---:B------:R-:W-:Y:S02]  /*44b0*/  IADD3 R0, R19.reuse, 0x180, RZ ;  /* 0x0000018013007810 */ /* 0x040fe40007ffe0ff */
[----:B------:R-:W-:-:S02]  /*44c0*/  ISETP.GE.AND P3, PT, R19, R17, PT ;  /* 0x000000111300720c */ /* 0x000fc40003f66270 */
[-C--:B------:R-:W-:Y:S02]  /*44d0*/  ISETP.GE.AND P0, PT, R24, R17.reuse, PT ;  /* 0x000000111800720c */ /* 0x080fe40003f06270 */
[----:B------:R-:W-:-:S05]  /*44e0*/  ISETP.GE.AND P2, PT, R0, R17, PT ;  /* 0x000000110000720c */ /* 0x000fca0003f46270 */
[----:B-----5:R-:W-:-:S04]  /*44f0*/  @!P1 PRMT R25, RZ, 0x5410, R25 ;  /* 0x00005410ff199816 */ /* 0x020fc80000000019 */
[----:B------:R-:W-:Y:S01]  /*4500*/  @!P3 PRMT R22, RZ, 0x5410, R22 ;  /* 0x00005410ff16b816 */ /* 0x000fe20000000016 */
[----:B0-----:R-:W-:Y:S01]  /*4510*/  @!P1 FMUL.FTZ R2, R25, 1.4426950216293334961 ;  /* 0x3fb8aa3b19029820 */ /* 0x001fe20000410000 */
[----:B------:R-:W-:Y:S02]  /*4520*/  @!P0 PRMT R18, RZ, 0x5410, R18 ;  /* 0x00005410ff128816 */ /* 0x000fe40000000012 */
[----:B------:R-:W-:Y:S01]  /*4530*/  @!P2 PRMT R23, RZ, 0x5410, R23 ;  /* 0x00005410ff17a816 */ /* 0x000fe20000000017 */
[----:B------:R-:W-:Y:S02]  /*4540*/  @!P3 FMUL.FTZ R22, R22, 1.4426950216293334961 ;  /* 0x3fb8aa3b1616b820 */ /* 0x000fe40000410000 */
[----:B------:R-:W-:Y:S01]  /*4550*/  @!P0 FMUL.FTZ R0, R18, 1.4426950216293334961 ;  /* 0x3fb8aa3b12008820 */ /* 0x000fe20000410000 */
[----:B------:R-:W-:Y:S01]  /*4560*/  @!P1 MUFU.EX2 R2, R2 ;  /* 0x0000000200029308 */ /* 0x000fe20000000800 */
[----:B------:R-:W-:Y:S01]  /*4570*/  @!P2 FMUL.FTZ R3, R23, 1.4426950216293334961 ;  /* 0x3fb8aa3b1703a820 */ /* 0x000fe20000410000 */
[----:B------:R-:W0:Y:S06]  /*4580*/  LDC.U8 R18, c[0x0][0x184] ;  /* 0x00006100ff127b82 */ /* 0x000e2c0000000000 */
[----:B------:R-:W1:Y:S08]  /*4590*/  @!P3 MUFU.EX2 R22, R22 ;  /* 0x000000160016b308 */ /* 0x000e700000000800 */
[----:B------:R-:W2:Y:S08]  /*45a0*/  @!P2 MUFU.EX2 R23, R3 ;  /* 0x000000030017a308 */ /* 0x000eb00000000800 */
[----:B------:R-:W3:Y:S01]  /*45b0*/  @!P0 MUFU.EX2 R25, R0 ;  /* 0x0000000000198308 */ /* 0x000ee20000000800 */
[----:B-1----:R-:W-:-:S02]  /*45c0*/  @!P3 F2FP.BF16.PACK_AB R4, RZ, R22 ;  /* 0x00000016ff04b23e */ /* 0x002fc400000010ff */
[----:B------:R-:W-:Y:S02]  /*45d0*/  @!P1 F2FP.BF16.PACK_AB R22, RZ, R2 ;  /* 0x00000002ff16923e */ /* 0x000fe400000010ff */
[----:B--2---:R-:W-:Y:S02]  /*45e0*/  @!P2 F2FP.BF16.PACK_AB R23, RZ, R23 ;  /* 0x00000017ff17a23e */ /* 0x004fe400000010ff */
[----:B---3--:R-:W-:Y:S01]  /*45f0*/  @!P0 F2FP.BF16.PACK_AB R25, RZ, R25 ;  /* 0x00000019ff19823e */ /* 0x008fe200000010ff */
        /* <DEDUP_REMOVED lines=22> */
.L_x_28648:
[----:B------:R-:W-:Y:S01]  /*4760*/  PRMT R5, RZ, 0x5410, R4 ;  /* 0x00005410ff057816 */ /* 0x000fe20000000004 */
[----:B------:R-:W-:-:S05]  /*4770*/  IMAD.MOV.U32 R19, RZ, RZ, R24 ;  /* 0x000000ffff137224 */ /* 0x000fca00078e0018 */
[----:B------:R-:W0:Y:S02]  /*4780*/  F2I.S64.TRUNC R4, R5 ;  /* 0x0000000500047311 */ /* 0x000e24000020d900 */
[----:B0-----:R0:W-:Y:S01]  /*4790*/  STG.E.U8 [R2.64], R4 ;  /* 0x0000000402007986 */ /* 0x0011e2000c101124 */
[----:B------:R-:W-:Y:S05]  /*47a0*/  BRA `(.L_x_28644) ;  /* 0x00000f8000007947 */ /* 0x000fea0003800000 */
.L_x_28647:
        /* <DEDUP_REMOVED lines=11> */
.L_x_28651:
[----:B------:R-:W-:Y:S01]  /*4860*/  PRMT R4, RZ, 0x5410, R4 ;  /* 0x00005410ff047816 */ /* 0x000fe20000000004 */
[----:B------:R-:W-:-:S03]  /*4870*/  IMAD.MOV.U32 R19, RZ, RZ, R24 ;  /* 0x000000ffff137224 */ /* 0x000fc600078e0018 */
[----:B------:R-:W0:Y:S02]  /*4880*/  F2I.FTZ.TRUNC.NTZ R5, R4 ;  /* 0x0000000400057305 */ /* 0x000e24000021f100 */
[----:B0-----:R0:W-:Y:S01]  /*4890*/  STG.E [R2.64], R5 ;  /* 0x0000000502007986 */ /* 0x0011e2000c101924 */
[----:B------:R-:W-:Y:S05]  /*48a0*/  BRA `(.L_x_28644) ;  /* 0x00000e8000007947 */ /* 0x000fea0003800000 */
.L_x_28650:
[----:B------:R-:W-:Y:S01]  /*48b0*/  PRMT R4, RZ, 0x5410, R4 ;  /* 0x00005410ff047816 */ /* 0x000fe20000000004 */
[----:B------:R-:W-:-:S03]  /*48c0*/  IMAD.MOV.U32 R19, RZ, RZ, R24 ;  /* 0x000000ffff137224 */ /* 0x000fc600078e0018 */
[----:B------:R-:W0:Y:S02]  /*48d0*/  F2I.FTZ.TRUNC.NTZ R5, R4 ;  /* 0x0000000400057305 */ /* 0x000e24000021f100 */
[----:B0-----:R0:W-:Y:S01]  /*48e0*/  STG.E.U16 [R2.64], R5 ;  /* 0x0000000502007986 */ /* 0x0011e2000c101524 */
[----:B------:R-:W-:Y:S05]  /*48f0*/  BRA `(.L_x_28644) ;  /* 0x00000e3000007947 */ /* 0x000fea0003800000 */
.L_x_28646:
        /* <DEDUP_REMOVED lines=10> */
.L_x_28653:
[----:B------:R-:W-:Y:S01]  /*49a0*/  PRMT R0, RZ, 0x5410, R4 ;  /* 0x00005410ff007816 */ /* 0x000fe20000000004 */
[----:B------:R-:W-:-:S03]  /*49b0*/  IMAD.MOV.U32 R19, RZ, RZ, R24 ;  /* 0x000000ffff137224 */ /* 0x000fc600078e0018 */
[----:B------:R-:W-:-:S05]  /*49c0*/  F2FP.PACK_AB R0, RZ, R0 ;  /* 0x00000000ff00723e */ /* 0x000fca00000000ff */
[----:B------:R0:W-:Y:S01]  /*49d0*/  STG.E.U16 [R2.64], R0 ;  /* 0x0000000002007986 */ /* 0x0001e2000c101524 */
[----:B------:R-:W-:Y:S05]  /*49e0*/  BRA `(.L_x_28644) ;  /* 0x00000d4000007947 */ /* 0x000fea0003800000 */
.L_x_28652:
        /* <DEDUP_REMOVED lines=11> */
.L_x_28655:
[----:B------:R-:W-:Y:S01]  /*4aa0*/  PRMT R4, RZ, 0x5410, R4 ;  /* 0x00005410ff047816 */ /* 0x000fe20000000004 */
[----:B------:R-:W-:-:S03]  /*4ab0*/  IMAD.MOV.U32 R19, RZ, RZ, R24 ;  /* 0x000000ffff137224 */ /* 0x000fc600078e0018 */
[----:B------:R-:W-:-:S04]  /*4ac0*/  F2FP.PACK_AB R5, RZ, R4 ;  /* 0x00000004ff05723e */ /* 0x000fc800000000ff */
[----:B------:R-:W-:-:S05]  /*4ad0*/  PRMT R5, R5, 0x5410, RZ ;  /* 0x0000541005057816 */ /* 0x000fca00000000ff */
[----:B------:R0:W-:Y:S01]  /*4ae0*/  STG.E [R2.64], R5 ;  /* 0x0000000502007986 */ /* 0x0001e2000c101924 */
[----:B------:R-:W-:Y:S05]  /*4af0*/  BRA `(.L_x_28644) ;  /* 0x00000c3000007947 */ /* 0x000fea0003800000 */
.L_x_28654:
[----:B------:R-:W-:Y:S01]  /*4b00*/  PRMT R4, RZ, 0x5410, R4 ;  /* 0x00005410ff047816 */ /* 0x000fe20000000004 */
[----:B------:R-:W-:-:S04]  /*4b10*/  IMAD.MOV.U32 R19, RZ, RZ, R24 ;  /* 0x000000ffff137224 */ /* 0x000fc800078e0018 */
[----:B------:R-:W-:-:S06]  /*4b20*/  FMUL.FTZ R4, R4, 1 ;  /* 0x3f80000004047820 */ /* 0x000fcc0000410000 */
[----:B------:R-:W0:Y:S02]  /*4b30*/  F2F.F64.F32 R4, R4 ;  /* 0x0000000400047310 */ /* 0x000e240000201800 */
[----:B0-----:R0:W-:Y:S01]  /*4b40*/  STG.E.64 [R2.64], R4 ;  /* 0x0000000402007986 */ /* 0x0011e2000c101b24 */
[----:B------:R-:W-:Y:S05]  /*4b50*/  BRA `(.L_x_28644) ;  /* 0x00000bd000007947 */ /* 0x000fea0003800000 */
.L_x_28645:
        /* <DEDUP_REMOVED lines=14> */
.L_x_28658:
[----:B------:R-:W-:Y:S01]  /*4c40*/  PRMT R4, RZ, 0x5410, R4 ;  /* 0x00005410ff047816 */ /* 0x000fe20000000004 */
[----:B------:R-:W-:Y:S01]  /*4c50*/  CS2R R6, SRZ ;  /* 0x0000000000067805 */ /* 0x000fe2000001ff00 */
[----:B------:R-:W-:-:S03]  /*4c60*/  IMAD.MOV.U32 R19, RZ, RZ, R24 ;  /* 0x000000ffff137224 */ /* 0x000fc600078e0018 */
[----:B------:R-:W-:-:S06]  /*4c70*/  FMUL.FTZ R4, R4, 1 ;  /* 0x3f80000004047820 */ /* 0x000fcc0000410000 */
[----:B------:R-:W0:Y:S02]  /*4c80*/  F2F.F64.F32 R4, R4 ;  /* 0x0000000400047310 */ /* 0x000e240000201800 */
[----:B0-----:R0:W-:Y:S01]  /*4c90*/  STG.E.128 [R2.64], R4 ;  /* 0x0000000402007986 */ /* 0x0011e2000c101d24 */
[----:B------:R-:W-:Y:S05]  /*4ca0*/  BRA `(.L_x_28644) ;  /* 0x00000a8000007947 */ /* 0x000fea0003800000 */
.L_x_28657:
        /* <DEDUP_REMOVED lines=21> */
.L_x_28662:
[----:B------:R-:W-:Y:S05]  /*4e00*/  BSYNC B0 ;  /* 0x0000000000007941 */ /* 0x000fea0003800000 */
.L_x_28661:
[----:B------:R-:W-:Y:S01]  /*4e10*/  LOP3.LUT R5, R0, R5, RZ, 0xfc, !PT ;  /* 0x0000000500057212 */ /* 0x000fe200078efcff */
[----:B------:R-:W-:-:S04]  /*4e20*/  IMAD.MOV.U32 R19, RZ, RZ, R24 ;  /* 0x000000ffff137224 */ /* 0x000fc800078e0018 */
[----:B------:R0:W-:Y:S01]  /*4e30*/  STG.E.U8 [R2.64], R5 ;  /* 0x0000000502007986 */ /* 0x0001e2000c101124 */
[----:B------:R-:W-:Y:S05]  /*4e40*/  BRA `(.L_x_28644) ;  /* 0x000008e000007947 */ /* 0x000fea0003800000 */
.L_x_28660:
        /* <DEDUP_REMOVED lines=13> */
.L_x_28664:
[----:B------:R-:W-:Y:S01]  /*4f20*/  IMAD.MOV.U32 R0, RZ, RZ, 0x7f ;  /* 0x0000007fff007424 */ /* 0x000fe200078e00ff */
[----:B------:R-:W-:-:S04]  /*4f30*/  ISETP.GT.U32.AND P0, PT, R4, 0x7f800000, PT ;  /* 0x7f8000000400780c */ /* 0x000fc80003f04070 */
[----:B------:R-:W-:-:S04]  /*4f40*/  SEL R0, R0, 0x7c, P0 ;  /* 0x0000007c00007807 */ /* 0x000fc80000000000 */
.L_x_28665:
[----:B------:R-:W-:Y:S05]  /*4f50*/  BSYNC B0 ;  /* 0x0000000000007941 */ /* 0x000fea0003800000 */
.L_x_28663:
[----:B------:R-:W-:Y:S01]  /*4f60*/  LOP3.LUT R4, R5, 0x80000000, RZ, 0xc0, !PT ;  /* 0x8000000005047812 */ /* 0x000fe200078ec0ff */
[----:B------:R-:W-:-:S03]  /*4f70*/  IMAD.MOV.U32 R19, RZ, RZ, R24 ;  /* 0x000000ffff137224 */ /* 0x000fc600078e0018 */
[----:B------:R-:W-:-:S04]  /*4f80*/  SHF.R.U32.HI R5, RZ, 0x18, R4 ;  /* 0x00000018ff057819 */ /* 0x000fc80000011604 */
[----:B------:R-:W-:-:S05]  /*4f90*/  LOP3.LUT R5, R0, R5, RZ, 0xfc, !PT ;  /* 0x0000000500057212 */ /* 0x000fca00078efcff */
[----:B------:R0:W-:Y:S01]  /*4fa0*/  STG.E.U8 [R2.64], R5 ;  /* 0x0000000502007986 */ /* 0x0001e2000c101124 */
[----:B------:R-:W-:Y:S05]  /*4fb0*/  BRA `(.L_x_28644) ;  /* 0x0000077000007947 */ /* 0x000fea0003800000 */
.L_x_28659:
[----:B------:R0:W-:Y:S01]  /*4fc0*/  STG.E.U16 [R2.64], R4 ;  /* 0x0000000402007986 */ /* 0x0001e2000c101524 */
[----:B------:R-:W-:Y:S01]  /*4fd0*/  IMAD.MOV.U32 R19, RZ, RZ, R24 ;  /* 0x000000ffff137224 */ /* 0x000fe200078e0018 */
[----:B------:R-:W-:Y:S05]  /*4fe0*/  BRA `(.L_x_28644) ;  /* 0x0000074000007947 */ /* 0x000fea0003800000 */
.L_x_28656:
        /* <DEDUP_REMOVED lines=13> */
.L_x_28668:
        /* <DEDUP_REMOVED lines=17> */
.L_x_28671:
[----:B------:R-:W-:-:S04]  /*51d0*/  LOP3.LUT R0, R7, 0x80000000, RZ, 0xc0, !PT ;  /* 0x8000000007007812 */ /* 0x000fc800078ec0ff */
[----:B------:R-:W-:-:S04]  /*51e0*/  SHF.R.U32.HI R5, RZ, 0x18, R0 ;  /* 0x00000018ff057819 */ /* 0x000fc80000011600 */
[----:B------:R-:W-:-:S04]  /*51f0*/  LOP3.LUT R4, R4, R5, RZ, 0xfc, !PT ;  /* 0x0000000504047212 */ /* 0x000fc800078efcff */
[----:B------:R-:W-:Y:S02]  /*5200*/  PRMT R0, R4, 0x7610, R0 ;  /* 0x0000761004007816 */ /* 0x000fe40000000000 */
.L_x_28670:
[----:B------:R-:W-:Y:S05]  /*5210*/  BSYNC B0 ;  /* 0x0000000000007941 */ /* 0x000fea0003800000 */
.L_x_28669:
[----:B------:R0:W-:Y:S01]  /*5220*/  STG.E.U8 [R2.64], R0 ;  /* 0x0000000002007986 */ /* 0x0001e2000c101124 */
[----:B------:R-:W-:Y:S01]  /*5230*/  IMAD.MOV.U32 R19, RZ, RZ, R24 ;  /* 0x000000ffff137224 */ /* 0x000fe200078e0018 */
[----:B------:R-:W-:Y:S05]  /*5240*/  BRA `(.L_x_28644) ;  /* 0x000004e000007947 */ /* 0x000fea0003800000 */
.L_x_28667:
        /* <DEDUP_REMOVED lines=17> */
.L_x_28674:
[----:B------:R-:W-:-:S04]  /*5360*/  LOP3.LUT R0, R7, 0x80000000, RZ, 0xc0, !PT ;  /* 0x8000000007007812 */ /* 0x000fc800078ec0ff */
[----:B------:R-:W-:-:S04]  /*5370*/  SHF.R.U32.HI R5, RZ, 0x18, R0 ;  /* 0x00000018ff057819 */ /* 0x000fc80000011600 */
[----:B------:R-:W-:-:S04]  /*5380*/  LOP3.LUT R4, R4, R5, RZ, 0xfc, !PT ;  /* 0x0000000504047212 */ /* 0x000fc800078efcff */
[----:B------:R-:W-:Y:S02]  /*5390*/  PRMT R0, R4, 0x7610, R0 ;  /* 0x0000761004007816 */ /* 0x000fe40000000000 */
.L_x_28673:
[----:B------:R-:W-:Y:S05]  /*53a0*/  BSYNC B0 ;  /* 0x0000000000007941 */ /* 0x000fea0003800000 */
.L_x_28672:
[----:B------:R0:W-:Y:S01]  /*53b0*/  STG.E.U8 [R2.64], R0 ;  /* 0x0000000002007986 */ /* 0x0001e2000c101124 */
[----:B------:R-:W-:Y:S01]  /*53c0*/  IMAD.MOV.U32 R19, RZ, RZ, R24 ;  /* 0x000000ffff137224 */ /* 0x000fe200078e0018 */
[----:B------:R-:W-:Y:S05]  /*53d0*/  BRA `(.L_x_28644) ;  /* 0x0000035000007947 */ /* 0x000fea0003800000 */
.L_x_28666:
        /* <DEDUP_REMOVED lines=23> */
.L_x_28649:
        /* <DEDUP_REMOVED lines=21> */
.L_x_28676:
[----:B------:R-:W-:Y:S01]  /*56a0*/  PRMT R4, RZ, 0x5410, R4 ;  /* 0x00005410ff047816 */ /* 0x000fe20000000004 */
[----:B------:R-:W-:-:S05]  /*56b0*/  IMAD.MOV.U32 R19, RZ, RZ, R24 ;  /* 0x000000ffff137224 */ /* 0x000fca00078e0018 */
[----:B------:R-:W0:Y:S02]  /*56c0*/  F2I.U64.TRUNC R4, R4 ;  /* 0x0000000400047311 */ /* 0x000e24000020d800 */
[----:B0-----:R0:W-:Y:S01]  /*56d0*/  STG.E.64 [R2.64], R4 ;  /* 0x0000000402007986 */ /* 0x0011e2000c101b24 */
[----:B------:R-:W-:Y:S05]  /*56e0*/  BRA `(.L_x_28644) ;  /* 0x0000004000007947 */ /* 0x000fea0003800000 */
.L_x_28675:
[----:B------:R-:W-:Y:S01]  /*56f0*/  PRMT R4, RZ, 0x5410, R4 ;  /* 0x00005410ff047816 */ /* 0x000fe20000000004 */
[----:B------:R-:W-:-:S03]  /*5700*/  IMAD.MOV.U32 R19, RZ, RZ, R24 ;  /* 0x000000ffff137224 */ /* 0x000fc600078e0018 */
[----:B------:R-:W0:Y:S02]  /*5710*/  F2I.FTZ.U32.TRUNC.NTZ R5, R4 ;  /* 0x0000000400057305 */ /* 0x000e24000021f000 */
[----:B0-----:R0:W-:Y:S02]  /*5720*/  STG.E [R2.64], R5 ;  /* 0x0000000502007986 */ /* 0x0011e4000c101924 */
.L_x_28644:
[----:B0-----:R-:W-:Y:S05]  /*5730*/  BSYNC B6 ;  /* 0x0000000000067941 */ /* 0x001fea0003800000 */
.L_x_28643:
        /* <DEDUP_REMOVED lines=23> */
.L_x_28682:
[----:B------:R-:W-:-:S06]  /*58b0*/  PRMT R5, RZ, 0x5410, R25 ;  /* 0x00005410ff057816 */ /* 0x000fcc0000000019 */
[----:B------:R-:W0:Y:S02]  /*58c0*/  F2I.S64.TRUNC R4, R5 ;  /* 0x0000000500047311 */ /* 0x000e24000020d900 */
[----:B0-----:R0:W-:Y:S01]  /*58d0*/  STG.E.U8 [R2.64], R4 ;  /* 0x0000000402007986 */ /* 0x0011e2000c101124 */
[----:B------:R-:W-:Y:S05]  /*58e0*/  BRA `(.L_x_28684) ;  /* 0x00000e4000007947 */ /* 0x000fea0003800000 */
.L_x_28681:
        /* <DEDUP_REMOVED lines=10> */
.L_x_28686:
[----:B------:R-:W-:-:S06]  /*5990*/  PRMT R25, RZ, 0x5410, R25 ;  /* 0x00005410ff197816 */ /* 0x000fcc0000000019 */
[----:B------:R-:W0:Y:S02]  /*59a0*/  F2I.FTZ.TRUNC.NTZ R25, R25 ;  /* 0x0000001900197305 */ /* 0x000e24000021f100 */
[----:B0-----:R0:W-:Y:S01]  /*59b0*/  STG.E [R2.64], R25 ;  /* 0x0000001902007986 */ /* 0x0011e2000c101924 */
[----:B------:R-:W-:Y:S05]  /*59c0*/  BRA `(.L_x_28684) ;  /* 0x00000d6000007947 */ /* 0x000fea0003800000 */
.L_x_28685:
[----:B------:R-:W-:-:S06]  /*59d0*/  PRMT R25, RZ, 0x5410, R25 ;  /* 0x00005410ff197816 */ /* 0x000fcc0000000019 */
[----:B------:R-:W0:Y:S02]  /*59e0*/  F2I.FTZ.TRUNC.NTZ R25, R25 ;  /* 0x0000001900197305 */ /* 0x000e24000021f100 */
[----:B0-----:R0:W-:Y:S01]  /*59f0*/  STG.E.U16 [R2.64], R25 ;  /* 0x0000001902007986 */ /* 0x0011e2000c101524 */
[----:B------:R-:W-:Y:S05]  /*5a00*/  BRA `(.L_x_28684) ;  /* 0x00000d2000007947 */ /* 0x000fea0003800000 */
.L_x_28680:
        /* <DEDUP_REMOVED lines=9> */
.L_x_28688:
[----:B------:R-:W-:-:S04]  /*5aa0*/  PRMT R0, RZ, 0x5410, R25 ;  /* 0x00005410ff007816 */ /* 0x000fc80000000019 */
[----:B------:R-:W-:-:S05]  /*5ab0*/  F2FP.PACK_AB R0, RZ, R0 ;  /* 0x00000000ff00723e */ /* 0x000fca00000000ff */
[----:B------:R0:W-:Y:S01]  /*5ac0*/  STG.E.U16 [R2.64], R0 ;  /* 0x0000000002007986 */ /* 0x0001e2000c101524 */
[----:B------:R-:W-:Y:S05]  /*5ad0*/  BRA `(.L_x_28684) ;  /* 0x00000c5000007947 */ /* 0x000fea0003800000 */
.L_x_28687:
        /* <DEDUP_REMOVED lines=10> */
.L_x_28690:
[----:B------:R-:W-:-:S04]  /*5b80*/  PRMT R25, RZ, 0x5410, R25 ;  /* 0x00005410ff197816 */ /* 0x000fc80000000019 */
[----:B------:R-:W-:-:S04]  /*5b90*/  F2FP.PACK_AB R5, RZ, R25 ;  /* 0x00000019ff05723e */ /* 0x000fc800000000ff */
[----:B------:R-:W-:-:S05]  /*5ba0*/  PRMT R5, R5, 0x5410, RZ ;  /* 0x0000541005057816 */ /* 0x000fca00000000ff */
[----:B------:R0:W-:Y:S01]  /*5bb0*/  STG.E [R2.64], R5 ;  /* 0x0000000502007986 */ /* 0x0001e2000c101924 */
[----:B------:R-:W-:Y:S05]  /*5bc0*/  BRA `(.L_x_28684) ;  /* 0x00000b6000007947 */ /* 0x000fea0003800000 */
.L_x_28689:
[----:B------:R-:W-:-:S05]  /*5bd0*/  PRMT R4, RZ, 0x5410, R25 ;  /* 0x00005410ff047816 */ /* 0x000fca0000000019 */
[----:B------:R-:W-:-:S06]  /*5be0*/  FMUL.FTZ R4, R4, 1 ;  /* 0x3f80000004047820 */ /* 0x000fcc0000410000 */
[----:B------:R-:W0:Y:S02]  /*5bf0*/  F2F.F64.F32 R4, R4 ;  /* 0x0000000400047310 */ /* 0x000e240000201800 */
[----:B0-----:R0:W-:Y:S01]  /*5c00*/  STG.E.64 [R2.64], R4 ;  /* 0x0000000402007986 */ /* 0x0011e2000c101b24 */
[----:B------:R-:W-:Y:S05]  /*5c10*/  BRA `(.L_x_28684) ;  /* 0x00000b1000007947 */ /* 0x000fea0003800000 */
.L_x_28679:
        /* <DEDUP_REMOVED lines=13> */
.L_x_28693:
[----:B------:R-:W-:Y:S01]  /*5cf0*/  PRMT R25, RZ, 0x5410, R25 ;  /* 0x00005410ff197816 */ /* 0x000fe20000000019 */
[----:B------:R-:W-:-:S04]  /*5d00*/  CS2R R6, SRZ ;  /* 0x0000000000067805 */ /* 0x000fc8000001ff00 */
[----:B------:R-:W-:-:S06]  /*5d10*/  FMUL.FTZ R4, R25, 1 ;  /* 0x3f80000019047820 */ /* 0x000fcc0000410000 */
[----:B------:R-:W0:Y:S02]  /*5d20*/  F2F.F64.F32 R4, R4 ;  /* 0x0000000400047310 */ /* 0x000e240000201800 */
[----:B0-----:R0:W-:Y:S01]  /*5d30*/  STG.E.128 [R2.64], R4 ;  /* 0x0000000402007986 */ /* 0x0011e2000c101d24 */
[----:B------:R-:W-:Y:S05]  /*5d40*/  BRA `(.L_x_28684) ;  /* 0x000009e000007947 */ /* 0x000fea0003800000 */
.L_x_28692:
        /* <DEDUP_REMOVED lines=21> */
.L_x_28697:
[----:B------:R-:W-:Y:S05]  /*5ea0*/  BSYNC B0 ;  /* 0x0000000000007941 */ /* 0x000fea0003800000 */
.L_x_28696:
[----:B------:R-:W-:-:S05]  /*5eb0*/  LOP3.LUT R5, R0, R5, RZ, 0xfc, !PT ;  /* 0x0000000500057212 */ /* 0x000fca00078efcff */
[----:B------:R0:W-:Y:S01]  /*5ec0*/  STG.E.U8 [R2.64], R5 ;  /* 0x0000000502007986 */ /* 0x0001e2000c101124 */
[----:B------:R-:W-:Y:S05]  /*5ed0*/  BRA `(.L_x_28684) ;  /* 0x0000085000007947 */ /* 0x000fea0003800000 */
.L_x_28695:
        /* <DEDUP_REMOVED lines=13> */
.L_x_28699:
[----:B------:R-:W-:Y:S01]  /*5fb0*/  IMAD.MOV.U32 R0, RZ, RZ, 0x7f ;  /* 0x0000007fff007424 */ /* 0x000fe200078e00ff */
[----:B------:R-:W-:-:S04]  /*5fc0*/  ISETP.GT.U32.AND P0, PT, R4, 0x7f800000, PT ;  /* 0x7f8000000400780c */ /* 0x000fc80003f04070 */
[----:B------:R-:W-:-:S04]  /*5fd0*/  SEL R0, R0, 0x7c, P0 ;  /* 0x0000007c00007807 */ /* 0x000fc80000000000 */
.L_x_28700:
[----:B------:R-:W-:Y:S05]  /*5fe0*/  BSYNC B0 ;  /* 0x0000000000007941 */ /* 0x000fea0003800000 */
.L_x_28698:
[----:B------:R-:W-:-:S04]  /*5ff0*/  LOP3.LUT R4, R25, 0x80000000, RZ, 0xc0, !PT ;  /* 0x8000000019047812 */ /* 0x000fc800078ec0ff */
[----:B------:R-:W-:-:S04]  /*6000*/  SHF.R.U32.HI R5, RZ, 0x18, R4 ;  /* 0x00000018ff057819 */ /* 0x000fc80000011604 */
[----:B------:R-:W-:-:S05]  /*6010*/  LOP3.LUT R5, R0, R5, RZ, 0xfc, !PT ;  /* 0x0000000500057212 */ /* 0x000fca00078efcff */
[----:B------:R0:W-:Y:S01]  /*6020*/  STG.E.U8 [R2.64], R5 ;  /* 0x0000000502007986 */ /* 0x0001e2000c101124 */
[----:B------:R-:W-:Y:S05]  /*6030*/  BRA `(.L_x_28684) ;  /* 0x000006f000007947 */ /* 0x000fea0003800000 */
.L_x_28694:
[----:B------:R0:W-:Y:S01]  /*6040*/  STG.E.U16 [R2.64], R25 ;  /* 0x0000001902007986 */ /* 0x0001e2000c101524 */
[----:B------:R-:W-:Y:S05]  /*6050*/  BRA `(.L_x_28684) ;  /* 0x000006d000007947 */ /* 0x000fea0003800000 */
.L_x_28691:
        /* <DEDUP_REMOVED lines=12> */
.L_x_28703:
        /* <DEDUP_REMOVED lines=17> */
.L_x_28706:
[----:B------:R-:W-:-:S04]  /*6230*/  LOP3.LUT R0, R25, 0x80000000, RZ, 0xc0, !PT ;  /* 0x8000000019007812 */ /* 0x000fc800078ec0ff */
[----:B------:R-:W-:-:S04]  /*6240*/  SHF.R.U32.HI R5, RZ, 0x18, R0 ;  /* 0x00000018ff057819 */ /* 0x000fc80000011600 */
[----:B------:R-:W-:-:S04]  /*6250*/  LOP3.LUT R4, R4, R5, RZ, 0xfc, !PT ;  /* 0x0000000504047212 */ /* 0x000fc800078efcff */
[----:B------:R-:W-:Y:S02]  /*6260*/  PRMT R0, R4, 0x7610, R0 ;  /* 0x0000761004007816 */ /* 0x000fe40000000000 */
.L_x_28705:
[----:B------:R-:W-:Y:S05]  /*6270*/  BSYNC B0 ;  /* 0x0000000000007941 */ /* 0x000fea0003800000 */
.L_x_28704:
[----:B------:R0:W-:Y:S01]  /*6280*/  STG.E.U8 [R2.64], R0 ;  /* 0x0000000002007986 */ /* 0x0001e2000c101124 */
[----:B------:R-:W-:Y:S05]  /*6290*/  BRA `(.L_x_28684) ;  /* 0x0000049000007947 */ /* 0x000fea0003800000 */
.L_x_28702:
        /* <DEDUP_REMOVED lines=17> */
.L_x_28709:
[----:B------:R-:W-:-:S04]  /*63b0*/  LOP3.LUT R0, R25, 0x80000000, RZ, 0xc0, !PT ;  /* 0x8000000019007812 */ /* 0x000fc800078ec0ff */
[----:B------:R-:W-:-:S04]  /*63c0*/  SHF.R.U32.HI R5, RZ, 0x18, R0 ;  /* 0x00000018ff057819 */ /* 0x000fc80000011600 */
[----:B------:R-:W-:-:S04]  /*63d0*/  LOP3.LUT R4, R4, R5, RZ, 0xfc, !PT ;  /* 0x0000000504047212 */ /* 0x000fc800078efcff */
[----:B------:R-:W-:Y:S02]  /*63e0*/  PRMT R0, R4, 0x7610, R0 ;  /* 0x0000761004007816 */ /* 0x000fe40000000000 */
.L_x_28708:
[----:B------:R-:W-:Y:S05]  /*63f0*/  BSYNC B0 ;  /* 0x0000000000007941 */ /* 0x000fea0003800000 */
.L_x_28707:
[----:B------:R0:W-:Y:S01]  /*6400*/  STG.E.U8 [R2.64], R0 ;  /* 0x0000000002007986 */ /* 0x0001e2000c101124 */
[----:B------:R-:W-:Y:S05]  /*6410*/  BRA `(.L_x_28684) ;  /* 0x0000031000007947 */ /* 0x000fea0003800000 */
.L_x_28701:
        /* <DEDUP_REMOVED lines=22> */
.L_x_28683:
        /* <DEDUP_REMOVED lines=20> */
.L_x_28711:
[----:B------:R-:W-:-:S06]  /*66c0*/  PRMT R4, RZ, 0x5410, R25 ;  /* 0x00005410ff047816 */ /* 0x000fcc0000000019 */
[----:B------:R-:W0:Y:S02]  /*66d0*/  F2I.U64.TRUNC R4, R4 ;  /* 0x0000000400047311 */ /* 0x000e24000020d800 */
[----:B0-----:R0:W-:Y:S01]  /*66e0*/  STG.E.64 [R2.64], R4 ;  /* 0x0000000402007986 */ /* 0x0011e2000c101b24 */
[----:B------:R-:W-:Y:S05]  /*66f0*/  BRA `(.L_x_28684) ;  /* 0x0000003000007947 */ /* 0x000fea0003800000 */
.L_x_28710:
[----:B------:R-:W-:-:S06]  /*6700*/  PRMT R25, RZ, 0x5410, R25 ;  /* 0x00005410ff197816 */ /* 0x000fcc0000000019 */
[----:B------:R-:W0:Y:S02]  /*6710*/  F2I.FTZ.U32.TRUNC.NTZ R25, R25 ;  /* 0x0000001900197305 */ /* 0x000e24000021f000 */
[----:B0-----:R0:W-:Y:S02]  /*6720*/  STG.E [R2.64], R25 ;  /* 0x0000001902007986 */ /* 0x0011e4000c101924 */
.L_x_28684:
        /* <DEDUP_REMOVED lines=23> */
.L_x_28715:
[----:B------:R-:W-:-:S06]  /*68a0*/  PRMT R5, RZ, 0x5410, R22 ;  /* 0x00005410ff057816 */ /* 0x000fcc0000000016 */
[----:B------:R-:W0:Y:S02]  /*68b0*/  F2I.S64.TRUNC R4, R5 ;  /* 0x0000000500047311 */ /* 0x000e24000020d900 */
[----:B0-----:R0:W-:Y:S01]  /*68c0*/  STG.E.U8 [R2.64], R4 ;  /* 0x0000000402007986 */ /* 0x0011e2000c101124 */
[----:B------:R-:W-:Y:S05]  /*68d0*/  BRA `(.L_x_28717) ;  /* 0x00000e4000007947 */ /* 0x000fea0003800000 */
.L_x_28714:
        /* <DEDUP_REMOVED lines=10> */
.L_x_28719:
[----:B------:R-:W-:-:S04]  /*6980*/  PRMT R22, RZ, 0x5410, R22 ;  /* 0x00005410ff167816 */ /* 0x000fc80000000016 */
[----:B------:R-:W0:Y:S02]  /*6990*/  F2I.FTZ.TRUNC.NTZ R5, R22 ;  /* 0x0000001600057305 */ /* 0x000e24000021f100 */
[----:B0-----:R0:W-:Y:S01]  /*69a0*/  STG.E [R2.64], R5 ;  /* 0x0000000502007986 */ /* 0x0011e2000c101924 */
[----:B------:R-:W-:Y:S05]  /*69b0*/  BRA `(.L_x_28717) ;  /* 0x00000d6000007947 */ /* 0x000fea0003800000 */
.L_x_28718:
[----:B------:R-:W-:-:S04]  /*69c0*/  PRMT R22, RZ, 0x5410, R22 ;  /* 0x00005410ff167816 */ /* 0x000fc80000000016 */
[----:B------:R-:W0:Y:S02]  /*69d0*/  F2I.FTZ.TRUNC.NTZ R5, R22 ;  /* 0x0000001600057305 */ /* 0x000e24000021f100 */
[----:B0-----:R0:W-:Y:S01]  /*69e0*/  STG.E.U16 [R2.64], R5 ;  /* 0x0000000502007986 */ /* 0x0011e2000c101524 */
[----:B------:R-:W-:Y:S05]  /*69f0*/  BRA `(.L_x_28717) ;  /* 0x00000d2000007947 */ /* 0x000fea0003800000 */
.L_x_28713:
        /* <DEDUP_REMOVED lines=9> */
.L_x_28721:
[----:B------:R-:W-:-:S04]  /*6a90*/  PRMT R0, RZ, 0x5410, R22 ;  /* 0x00005410ff007816 */ /* 0x000fc80000000016 */
[----:B------:R-:W-:-:S05]  /*6aa0*/  F2FP.PACK_AB R0, RZ, R0 ;  /* 0x00000000ff00723e */ /* 0x000fca00000000ff */
[----:B------:R0:W-:Y:S01]  /*6ab0*/  STG.E.U16 [R2.64], R0 ;  /* 0x0000000002007986 */ /* 0x0001e2000c101524 */
[----:B------:R-:W-:Y:S05]  /*6ac0*/  BRA `(.L_x_28717) ;  /* 0x00000c5000007947 */ /* 0x000fea0003800000 */
.L_x_28720:
        /* <DEDUP_REMOVED lines=10> */
.L_x_28723:
[----:B------:R-:W-:-:S04]  /*6b70*/  PRMT R22, RZ, 0x5410, R22 ;  /* 0x00005410ff167816 */ /* 0x000fc80000000016 */
[----:B------:R-:W-:-:S04]  /*6b80*/  F2FP.PACK_AB R5, RZ, R22 ;  /* 0x00000016ff05723e */ /* 0x000fc800000000ff */
[----:B------:R-:W-:-:S05]  /*6b90*/  PRMT R5, R5, 0x5410, RZ ;  /* 0x0000541005057816 */ /* 0x000fca00000000ff */
[----:B------:R0:W-:Y:S01]  /*6ba0*/  STG.E [R2.64], R5 ;  /* 0x0000000502007986 */ /* 0x0001e2000c101924 */
[----:B------:R-:W-:Y:S05]  /*6bb0*/  BRA `(.L_x_28717) ;  /* 0x00000b6000007947 */ /* 0x000fea0003800000 */
.L_x_28722:
[----:B------:R-:W-:-:S05]  /*6bc0*/  PRMT R4, RZ, 0x5410, R22 ;  /* 0x00005410ff047816 */ /* 0x000fca0000000016 */
[----:B------:R-:W-:-:S06]  /*6bd0*/  FMUL.FTZ R4, R4, 1 ;  /* 0x3f80000004047820 */ /* 0x000fcc0000410000 */
[----:B------:R-:W0:Y:S02]  /*6be0*/  F2F.F64.F32 R4, R4 ;  /* 0x0000000400047310 */ /* 0x000e240000201800 */
[----:B0-----:R0:W-:Y:S01]  /*6bf0*/  STG.E.64 [R2.64], R4 ;  /* 0x0000000402007986 */ /* 0x0011e2000c101b24 */
[----:B------:R-:W-:Y:S05]  /*6c00*/  BRA `(.L_x_28717) ;  /* 0x00000b1000007947 */ /* 0x000fea0003800000 */
.L_x_28712:
        /* <DEDUP_REMOVED lines=13> */
.L_x_28726:
[----:B------:R-:W-:Y:S01]  /*6ce0*/  PRMT R22, RZ, 0x5410, R22 ;  /* 0x00005410ff167816 */ /* 0x000fe20000000016 */
[----:B------:R-:W-:-:S04]  /*6cf0*/  CS2R R6, SRZ ;  /* 0x0000000000067805 */ /* 0x000fc8000001ff00 */
[----:B------:R-:W-:-:S06]  /*6d00*/  FMUL.FTZ R4, R22, 1 ;  /* 0x3f80000016047820 */ /* 0x000fcc0000410000 */
[----:B------:R-:W0:Y:S02]  /*6d10*/  F2F.F64.F32 R4, R4 ;  /* 0x0000000400047310 */ /* 0x000e240000201800 */
[----:B0-----:R0:W-:Y:S01]  /*6d20*/  STG.E.128 [R2.64], R4 ;  /* 0x0000000402007986 */ /* 0x0011e2000c101d24 */
[----:B------:R-:W-:Y:S05]  /*6d30*/  BRA `(.L_x_28717) ;  /* 0x000009e000007947 */ /* 0x000fea0003800000 */
.L_x_28725:
        /* <DEDUP_REMOVED lines=21> */
.L_x_28730:
[----:B------:R-:W-:Y:S05]  /*6e90*/  BSYNC B0 ;  /* 0x0000000000007941 */ /* 0x000fea0003800000 */
.L_x_28729:
[----:B------:R-:W-:-:S05]  /*6ea0*/  LOP3.LUT R5, R0, R5, RZ, 0xfc, !PT ;  /* 0x0000000500057212 */ /* 0x000fca00078efcff */
[----:B------:R0:W-:Y:S01]  /*6eb0*/  STG.E.U8 [R2.64], R5 ;  /* 0x0000000502007986 */ /* 0x0001e2000c101124 */
[----:B------:R-:W-:Y:S05]  /*6ec0*/  BRA `(.L_x_28717) ;  /* 0x0000085000007947 */ /* 0x000fea0003800000 */
.L_x_28728:
        /* <DEDUP_REMOVED lines=13> */
.L_x_28732:
[----:B------:R-:W-:Y:S01]  /*6fa0*/  IMAD.MOV.U32 R0, RZ, RZ, 0x7f ;  /* 0x0000007fff007424 */ /* 0x000fe200078e00ff */
[----:B------:R-:W-:-:S04]  /*6fb0*/  ISETP.GT.U32.AND P0, PT, R4, 0x7f800000, PT ;  /* 0x7f8000000400780c */ /* 0x000fc80003f04070 */
[----:B------:R-:W-:-:S04]  /*6fc0*/  SEL R0, R0, 0x7c, P0 ;  /* 0x0000007c00007807 */ /* 0x000fc80000000000 */
.L_x_28733:
[----:B------:R-:W-:Y:S05]  /*6fd0*/  BSYNC B0 ;  /* 0x0000000000007941 */ /* 0x000fea0003800000 */
.L_x_28731:
[----:B------:R-:W-:-:S04]  /*6fe0*/  LOP3.LUT R4, R5, 0x80000000, RZ, 0xc0, !PT ;  /* 0x8000000005047812 */ /* 0x000fc800078ec0ff */
[----:B------:R-:W-:-:S04]  /*6ff0*/  SHF.R.U32.HI R5, RZ, 0x18, R4 ;  /* 0x00000018ff057819 */ /* 0x000fc80000011604 */
[----:B------:R-:W-:-:S05]  /*7000*/  LOP3.LUT R5, R0, R5, RZ, 0xfc, !PT ;  /* 0x0000000500057212 */ /* 0x000fca00078efcff */
[----:B------:R0:W-:Y:S01]  /*7010*/  STG.E.U8 [R2.64], R5 ;  /* 0x0000000502007986 */ /* 0x0001e2000c101124 */
[----:B------:R-:W-:Y:S05]  /*7020*/  BRA `(.L_x_28717) ;  /* 0x000006f000007947 */ /* 0x000fea0003800000 */
.L_x_28727:
[----:B------:R0:W-:Y:S01]  /*7030*/  STG.E.U16 [R2.64], R22 ;  /* 0x0000001602007986 */ /* 0x0001e2000c101524 */
[----:B------:R-:W-:Y:S05]  /*7040*/  BRA `(.L_x_28717) ;  /* 0x000006d000007947 */ /* 0x000fea0003800000 */
.L_x_28724:
        /* <DEDUP_REMOVED lines=12> */
.L_x_28736:
        /* <DEDUP_REMOVED lines=17> */
.L_x_28739:
[----:B------:R-:W-:-:S04]  /*7220*/  LOP3.LUT R0, R7, 0x80000000, RZ, 0xc0, !PT ;  /* 0x8000000007007812 */ /* 0x000fc800078ec0ff */
[----:B------:R-:W-:-:S04]  /*7230*/  SHF.R.U32.HI R5, RZ, 0x18, R0 ;  /* 0x00000018ff057819 */ /* 0x000fc80000011600 */
[----:B------:R-:W-:-:S04]  /*7240*/  LOP3.LUT R4, R4, R5, RZ, 0xfc, !PT ;  /* 0x0000000504047212 */ /* 0x000fc800078efcff */
[----:B------:R-:W-:Y:S02]  /*7250*/  PRMT R0, R4, 0x7610, R0 ;  /* 0x0000761004007816 */ /* 0x000fe40000000000 */
.L_x_28738:
[----:B------:R-:W-:Y:S05]  /*7260*/  BSYNC B0 ;  /* 0x0000000000007941 */ /* 0x000fea0003800000 */
.L_x_28737:
[----:B------:R0:W-:Y:S01]  /*7270*/  STG.E.U8 [R2.64], R0 ;  /* 0x0000000002007986 */ /* 0x0001e2000c101124 */
[----:B------:R-:W-:Y:S05]  /*7280*/  BRA `(.L_x_28717) ;  /* 0x0000049000007947 */ /* 0x000fea0003800000 */
.L_x_28735:
        /* <DEDUP_REMOVED lines=17> */
.L_x_28742:
[----:B------:R-:W-:-:S04]  /*73a0*/  LOP3.LUT R0, R7, 0x80000000, RZ, 0xc0, !PT ;  /* 0x8000000007007812 */ /* 0x000fc800078ec0ff */
[----:B------:R-:W-:-:S04]  /*73b0*/  SHF.R.U32.HI R5, RZ, 0x18, R0 ;  /* 0x00000018ff057819 */ /* 0x000fc80000011600 */
[----:B------:R-:W-:-:S04]  /*73c0*/  LOP3.LUT R4, R4, R5, RZ, 0xfc, !PT ;  /* 0x0000000504047212 */ /* 0x000fc800078efcff */
[----:B------:R-:W-:Y:S02]  /*73d0*/  PRMT R0, R4, 0x7610, R0 ;  /* 0x0000761004007816 */ /* 0x000fe40000000000 */
.L_x_28741:
[----:B------:R-:W-:Y:S05]  /*73e0*/  BSYNC B0 ;  /* 0x0000000000007941 */ /* 0x000fea0003800000 */
.L_x_28740:
[----:B------:R0:W-:Y:S01]  /*73f0*/  STG.E.U8 [R2.64], R0 ;  /* 0x0000000002007986 */ /* 0x0001e2000c101124 */
[----:B------:R-:W-:Y:S05]  /*7400*/  BRA `(.L_x_28717) ;  /* 0x0000031000007947 */ /* 0x000fea0003800000 */
.L_x_28734:
        /* <DEDUP_REMOVED lines=22> */
.L_x_28716:
        /* <DEDUP_REMOVED lines=20> */
.L_x_28744:
[----:B------:R-:W-:-:S06]  /*76b0*/  PRMT R4, RZ, 0x5410, R22 ;  /* 0x00005410ff047816 */ /* 0x000fcc0000000016 */
[----:B------:R-:W0:Y:S02]  /*76c0*/  F2I.U64.TRUNC R4, R4 ;  /* 0x0000000400047311 */ /* 0x000e24000020d800 */
[----:B0-----:R0:W-:Y:S01]  /*76d0*/  STG.E.64 [R2.64], R4 ;  /* 0x0000000402007986 */ /* 0x0011e2000c101b24 */
[----:B------:R-:W-:Y:S05]  /*76e0*/  BRA `(.L_x_28717) ;  /* 0x0000003000007947 */ /* 0x000fea0003800000 */
.L_x_28743:
[----:B------:R-:W-:-:S04]  /*76f0*/  PRMT R22, RZ, 0x5410, R22 ;  /* 0x00005410ff167816 */ /* 0x000fc80000000016 */
[----:B------:R-:W0:Y:S02]  /*7700*/  F2I.FTZ.U32.TRUNC.NTZ R5, R22 ;  /* 0x0000001600057305 */ /* 0x000e24000021f000 */
[----:B0-----:R0:W-:Y:S02]  /*7710*/  STG.E [R2.64], R5 ;  /* 0x0000000502007986 */ /* 0x0011e4000c101924 */
.L_x_28717:
[----:B------:R-:W-:Y:S02]  /*7720*/  IADD3 R19, R19, 0x80, RZ ;  /* 0x0000008013137810 */ /* 0x000fe40007ffe0ff */
.L_x_28678:
[----:B------:R-:W-:Y:S05]  /*7730*/  BSYNC B6 ;  /* 0x0000000000067941 */ /* 0x000fea0003800000 */
.L_x_28677:
        /* <DEDUP_REMOVED lines=21> */
.L_x_28748:
[----:B------:R-:W-:-:S06]  /*7890*/  PRMT R5, RZ, 0x5410, R23 ;  /* 0x00005410ff057816 */ /* 0x000fcc0000000017 */
[----:B------:R-:W0:Y:S02]  /*78a0*/  F2I.S64.TRUNC R4, R5 ;  /* 0x0000000500047311 */ /* 0x000e24000020d900 */
[----:B0-----:R-:W-:Y:S01]  /*78b0*/  STG.E.U8 [R2.64], R4 ;  /* 0x0000000402007986 */ /* 0x001fe2000c101124 */
[----:B------:R-:W-:Y:S05]  /*78c0*/  EXIT ;  /* 0x000000000000794d */ /* 0x000fea0003800000 */
.L_x_28747:
        /* <DEDUP_REMOVED lines=10> */
.L_x_28751:
[----:B------:R-:W-:-:S06]  /*7970*/  PRMT R23, RZ, 0x5410, R23 ;  /* 0x00005410ff177816 */ /* 0x000fcc0000000017 */
[----:B------:R-:W0:Y:S02]  /*7980*/  F2I.FTZ.TRUNC.NTZ R23, R23 ;  /* 0x0000001700177305 */ /* 0x000e24000021f100 */
[----:B0-----:R-:W-:Y:S01]  /*7990*/  STG.E [R2.64], R23 ;  /* 0x0000001702007986 */ /* 0x001fe2000c101924 */
[----:B------:R-:W-:Y:S05]  /*79a0*/  EXIT ;  /* 0x000000000000794d */ /* 0x000fea0003800000 */
.L_x_28750:
[----:B------:R-:W-:-:S06]  /*79b0*/  PRMT R23, RZ, 0x5410, R23 ;  /* 0x00005410ff177816 */ /* 0x000fcc0000000017 */
[----:B------:R-:W0:Y:S02]  /*79c0*/  F2I.FTZ.TRUNC.NTZ R23, R23 ;  /* 0x0000001700177305 */ /* 0x000e24000021f100 */
[----:B0-----:R-:W-:Y:S01]  /*79d0*/  STG.E.U16 [R2.64], R23 ;  /* 0x0000001702007986 */ /* 0x001fe2000c101524 */
[----:B------:R-:W-:Y:S05]  /*79e0*/  EXIT ;  /* 0x000000000000794d */ /* 0x000fea0003800000 */
.L_x_28746:
        /* <DEDUP_REMOVED lines=9> */
.L_x_28753:
[----:B------:R-:W-:-:S04]  /*7a80*/  PRMT R0, RZ, 0x5410, R23 ;  /* 0x00005410ff007816 */ /* 0x000fc80000000017 */
[----:B------:R-:W-:-:S05]  /*7a90*/  F2FP.PACK_AB R0, RZ, R0 ;  /* 0x00000000ff00723e */ /* 0x000fca00000000ff */
[----:B------:R-:W-:Y:S01]  /*7aa0*/  STG.E.U16 [R2.64], R0 ;  /* 0x0000000002007986 */ /* 0x000fe2000c101524 */
[----:B------:R-:W-:Y:S05]  /*7ab0*/  EXIT ;  /* 0x000000000000794d */ /* 0x000fea0003800000 */
.L_x_28752:
        /* <DEDUP_REMOVED lines=10> */
.L_x_28755:
[----:B------:R-:W-:-:S04]  /*7b60*/  PRMT R23, RZ, 0x5410, R23 ;  /* 0x00005410ff177816 */ /* 0x000fc80000000017 */
[----:B------:R-:W-:-:S04]  /*7b70*/  F2FP.PACK_AB R5, RZ, R23 ;  /* 0x00000017ff05723e */ /* 0x000fc800000000ff */
[----:B------:R-:W-:-:S05]  /*7b80*/  PRMT R5, R5, 0x5410, RZ ;  /* 0x0000541005057816 */ /* 0x000fca00000000ff */
[----:B------:R-:W-:Y:S01]  /*7b90*/  STG.E [R2.64], R5 ;  /* 0x0000000502007986 */ /* 0x000fe2000c101924 */
[----:B------:R-:W-:Y:S05]  /*7ba0*/  EXIT ;  /* 0x000000000000794d */ /* 0x000fea0003800000 */
.L_x_28754:
[----:B------:R-:W-:-:S05]  /*7bb0*/  PRMT R4, RZ, 0x5410, R23 ;  /* 0x00005410ff047816 */ /* 0x000fca0000000017 */
[----:B------:R-:W-:-:S06]  /*7bc0*/  FMUL.FTZ R4, R4, 1 ;  /* 0x3f80000004047820 */ /* 0x000fcc0000410000 */
[----:B------:R-:W0:Y:S02]  /*7bd0*/  F2F.F64.F32 R4, R4 ;  /* 0x0000000400047310 */ /* 0x000e240000201800 */
[----:B0-----:R-:W-:Y:S01]  /*7be0*/  STG.E.64 [R2.64], R4 ;  /* 0x0000000402007986 */ /* 0x001fe2000c101b24 */
[----:B------:R-:W-:Y:S05]  /*7bf0*/  EXIT ;  /* 0x000000000000794d */ /* 0x000fea0003800000 */
.L_x_28745:
        /* <DEDUP_REMOVED lines=13> */
.L_x_28758:
[----:B------:R-:W-:Y:S01]  /*7cd0*/  PRMT R23, RZ, 0x5410, R23 ;  /* 0x00005410ff177816 */ /* 0x000fe20000000017 */
[----:B------:R-:W-:-:S04]  /*7ce0*/  CS2R R6, SRZ ;  /* 0x0000000000067805 */ /* 0x000fc8000001ff00 */
[----:B------:R-:W-:-:S06]  /*7cf0*/  FMUL.FTZ R4, R23, 1 ;  /* 0x3f80000017047820 */ /* 0x000fcc0000410000 */
[----:B------:R-:W0:Y:S02]  /*7d00*/  F2F.F64.F32 R4, R4 ;  /* 0x0000000400047310 */ /* 0x000e240000201800 */
[----:B0-----:R-:W-:Y:S01]  /*7d10*/  STG.E.128 [R2.64], R4 ;  /* 0x0000000402007986 */ /* 0x001fe2000c101d24 */
[----:B------:R-:W-:Y:S05]  /*7d20*/  EXIT ;  /* 0x000000000000794d */ /* 0x000fea0003800000 */
.L_x_28757:
        /* <DEDUP_REMOVED lines=21> */
.L_x_28762:
[----:B------:R-:W-:Y:S05]  /*7e80*/  BSYNC B0 ;  /* 0x0000000000007941 */ /* 0x000fea0003800000 */
.L_x_28761:
[----:B------:R-:W-:-:S05]  /*7e90*/  LOP3.LUT R5, R0, R5, RZ, 0xfc, !PT ;  /* 0x0000000500057212 */ /* 0x000fca00078efcff */
[----:B------:R-:W-:Y:S01]  /*7ea0*/  STG.E.U8 [R2.64], R5 ;  /* 0x0000000502007986 */ /* 0x000fe2000c101124 */
[----:B------:R-:W-:Y:S05]  /*7eb0*/  EXIT ;  /* 0x000000000000794d */ /* 0x000fea0003800000 */
.L_x_28760:
        /* <DEDUP_REMOVED lines=13> */
.L_x_28764:
[----:B------:R-:W-:Y:S01]  /*7f90*/  IMAD.MOV.U32 R0, RZ, RZ, 0x7f ;  /* 0x0000007fff007424 */ /* 0x000fe200078e00ff */
[----:B------:R-:W-:-:S04]  /*7fa0*/  ISETP.GT.U32.AND P0, PT, R4, 0x7f800000, PT ;  /* 0x7f8000000400780c */ /* 0x000fc80003f04070 */
[----:B------:R-:W-:-:S04]  /*7fb0*/  SEL R0, R0, 0x7c, P0 ;  /* 0x0000007c00007807 */ /* 0x000fc80000000000 */
.L_x_28765:
[----:B------:R-:W-:Y:S05]  /*7fc0*/  BSYNC B0 ;  /* 0x0000000000007941 */ /* 0x000fea0003800000 */
.L_x_28763:
[----:B------:R-:W-:-:S04]  /*7fd0*/  LOP3.LUT R4, R23, 0x80000000, RZ, 0xc0, !PT ;  /* 0x8000000017047812 */ /* 0x000fc800078ec0ff */
[----:B------:R-:W-:-:S04]  /*7fe0*/  SHF.R.U32.HI R5, RZ, 0x18, R4 ;  /* 0x00000018ff057819 */ /* 0x000fc80000011604 */
[----:B------:R-:W-:-:S05]  /*7ff0*/  LOP3.LUT R5, R0, R5, RZ, 0xfc, !PT ;  /* 0x0000000500057212 */ /* 0x000fca00078efcff */
[----:B------:R-:W-:Y:S01]  /*8000*/  STG.E.U8 [R2.64], R5 ;  /* 0x0000000502007986 */ /* 0x000fe2000c101124 */
[----:B------:R-:W-:Y:S05]  /*8010*/  EXIT ;  /* 0x000000000000794d */ /* 0x000fea0003800000 */
.L_x_28759:
[----:B------:R-:W-:Y:S01]  /*8020*/  STG.E.U16 [R2.64], R23 ;  /* 0x0000001702007986 */ /* 0x000fe2000c101524 */
[----:B------:R-:W-:Y:S05]  /*8030*/  EXIT ;  /* 0x000000000000794d */ /* 0x000fea0003800000 */
.L_x_28756:
        /* <DEDUP_REMOVED lines=12> */
.L_x_28768:
        /* <DEDUP_REMOVED lines=17> */
.L_x_28771:
[----:B------:R-:W-:-:S04]  /*8210*/  LOP3.LUT R0, R23, 0x80000000, RZ, 0xc0, !PT ;  /* 0x8000000017007812 */ /* 0x000fc800078ec0ff */
[----:B------:R-:W-:-:S04]  /*8220*/  SHF.R.U32.HI R5, RZ, 0x18, R0 ;  /* 0x00000018ff057819 */ /* 0x000fc80000011600 */
[----:B------:R-:W-:-:S04]  /*8230*/  LOP3.LUT R4, R4, R5, RZ, 0xfc, !PT ;  /* 0x0000000504047212 */ /* 0x000fc800078efcff */
[----:B------:R-:W-:Y:S02]  /*8240*/  PRMT R0, R4, 0x7610, R0 ;  /* 0x0000761004007816 */ /* 0x000fe40000000000 */
.L_x_28770:
[----:B------:R-:W-:Y:S05]  /*8250*/  BSYNC B0 ;  /* 0x0000000000007941 */ /* 0x000fea0003800000 */
.L_x_28769:
[----:B------:R-:W-:Y:S01]  /*8260*/  STG.E.U8 [R2.64], R0 ;  /* 0x0000000002007986 */ /* 0x000fe2000c101124 */
[----:B------:R-:W-:Y:S05]  /*8270*/  EXIT ;  /* 0x000000000000794d */ /* 0x000fea0003800000 */
.L_x_28767:
        /* <DEDUP_REMOVED lines=17> */
.L_x_28774:
[----:B------:R-:W-:-:S04]  /*8390*/  LOP3.LUT R0, R23, 0x80000000, RZ, 0xc0, !PT ;  /* 0x8000000017007812 */ /* 0x000fc800078ec0ff */
[----:B------:R-:W-:-:S04]  /*83a0*/  SHF.R.U32.HI R5, RZ, 0x18, R0 ;  /* 0x00000018ff057819 */ /* 0x000fc80000011600 */
[----:B------:R-:W-:-:S04]  /*83b0*/  LOP3.LUT R4, R4, R5, RZ, 0xfc, !PT ;  /* 0x0000000504047212 */ /* 0x000fc800078efcff */
[----:B------:R-:W-:Y:S02]  /*83c0*/  PRMT R0, R4, 0x7610, R0 ;  /* 0x0000761004007816 */ /* 0x000fe40000000000 */
.L_x_28773:
[----:B------:R-:W-:Y:S05]  /*83d0*/  BSYNC B0 ;  /* 0x0000000000007941 */ /* 0x000fea0003800000 */
.L_x_28772:
[----:B------:R-:W-:Y:S01]  /*83e0*/  STG.E.U8 [R2.64], R0 ;  /* 0x0000000002007986 */ /* 0x000fe2000c101124 */
[----:B------:R-:W-:Y:S05]  /*83f0*/  EXIT ;  /* 0x000000000000794d */ /* 0x000fea0003800000 */
.L_x_28766:
        /* <DEDUP_REMOVED lines=22> */
.L_x_28749:
        /* <DEDUP_REMOVED lines=20> */
.L_x_28776:
[----:B------:R-:W-:-:S06]  /*86a0*/  PRMT R4, RZ, 0x5410, R23 ;  /* 0x00005410ff047816 */ /* 0x000fcc0000000017 */
[----:B------:R-:W0:Y:S02]  /*86b0*/  F2I.U64.TRUNC R4, R4 ;  /* 0x0000000400047311 */ /* 0x000e24000020d800 */
[----:B0-----:R-:W-:Y:S01]  /*86c0*/  STG.E.64 [R2.64], R4 ;  /* 0x0000000402007986 */ /* 0x001fe2000c101b24 */
[----:B------:R-:W-:Y:S05]  /*86d0*/  EXIT ;  /* 0x000000000000794d */ /* 0x000fea0003800000 */
.L_x_28775:
[----:B------:R-:W-:-:S06]  /*86e0*/  PRMT R23, RZ, 0x5410, R23 ;  /* 0x00005410ff177816 */ /* 0x000fcc0000000017 */
[----:B------:R-:W0:Y:S02]  /*86f0*/  F2I.FTZ.U32.TRUNC.NTZ R23, R23 ;  /* 0x0000001700177305 */ /* 0x000e24000021f000 */
[----:B0-----:R-:W-:Y:S01]  /*8700*/  STG.E [R2.64], R23 ;  /* 0x0000001702007986 */ /* 0x001fe2000c101924 */
[----:B------:R-:W-:Y:S05]  /*8710*/  EXIT ;  /* 0x000000000000794d */ /* 0x000fea0003800000 */
.L_x_28777:
        /* <DEDUP_REMOVED lines=14> */
.L_x_34332:


//--------------------- .text._ZN2at6native18elementwise_kernelILi128ELi4EZNS0_22gpu_kernel_impl_nocastIZZZNS0_15exp_kernel_cudaERNS_18TensorIteratorBaseEENKUlvE0_clEvENKUlvE2_clEvEUlN3c108BFloat16EE_EEvS4_RKT_EUliE_EEviT1_ --------------------------
	.section	.text._ZN2at6native18elementwise_kernelILi128ELi4EZNS0_22gpu_kernel_impl_nocastIZZZNS0_15exp_kernel_cudaERNS_18TensorIteratorBaseEENKUlvE0_clEvENKUlvE2_clEvEUlN3c108BFloat16EE_EEvS4_RKT_EUliE_EEviT1_,"ax",@progbits
	.sectioninfo	@"SHI_REGISTERS=12"
	.align	128
        .global         _ZN2at6native18elementwise_kernelILi128ELi4EZNS0_22gpu_kernel_impl_nocastIZZZNS0_15exp_kernel_cudaERNS_18TensorIteratorBaseEENKUlvE0_clEvENKUlvE2_clEvEUlN3c108BFloat16EE_EEvS4_RKT_EUliE_EEviT1_
        .type           _ZN2at6native18elementwise_kernelILi128ELi4EZNS0_22gpu_kernel_impl_nocastIZZZNS0_15exp_kernel_cudaERNS_18TensorIteratorBaseEENKUlvE0_clEvENKUlvE2_clEvEUlN3c108BFloat16EE_EEvS4_RKT_EUliE_EEviT1_,@function
        .size           _ZN2at6native18elementwise_kernelILi128ELi4EZNS0_22gpu_kernel_impl_nocastIZZZNS0_15exp_kernel_cudaERNS_18TensorIteratorBaseEENKUlvE0_clEvENKUlvE2_clEvEUlN3c108BFloat16EE_EEvS4_RKT_EUliE_EEviT1_,(.L_x_34333 - _ZN2at6native18elementwise_kernelILi128ELi4EZNS0_22gpu_kernel_impl_nocastIZZZNS0_15exp_kernel_cudaERNS_18TensorIteratorBaseEENKUlvE0_clEvENKUlvE2_clEvEUlN3c108BFloat16EE_EEvS4_RKT_EUliE_EEviT1_)
        .other          _ZN2at6native18elementwise_kernelILi128ELi4EZNS0_22gpu_kernel_impl_nocastIZZZNS0_15exp_kernel_cudaERNS_18TensorIteratorBaseEENKUlvE0_clEvENKUlvE2_clEvEUlN3c108BFloat16EE_EEvS4_RKT_EUliE_EEviT1_,@"STO_CUDA_ENTRY STV_DEFAULT"
_ZN2at6native18elementwise_kernelILi128ELi4EZNS0_22gpu_kernel_impl_nocastIZZZNS0_15exp_kernel_cudaERNS_18TensorIteratorBaseEENKUlvE0_clEvENKUlvE2_clEvEUlN3c108BFloat16EE_EEvS4_RKT_EUliE_EEviT1_:
.text._ZN2at6native18elementwise_kernelILi128ELi4EZNS0_22gpu_kernel_impl_nocastIZZZNS0_15exp_kernel_cudaERNS_18TensorIteratorBaseEENKUlvE0_clEvENKUlvE2_clEvEUlN3c108BFloat16EE_EEvS4_RKT_EUliE_EEviT1_:
        /* <DEDUP_REMOVED lines=235> */
.L_x_28780:
[----:B------:R-:W-:-:S04]  /*0eb0*/  IADD3 R4, P0, R3, c[0x0][0x368], RZ ;  /* 0x0000da0003047a10 */ /* 0x000fc80007f1e0ff */
[----:B------:R-:W-:-:S05]  /*0ec0*/  IADD3.X R5, RZ, c[0x0][0x36c], RZ, P0, !PT ;  /* 0x0000db00ff057a10 */ /* 0x000fca00007fe4ff */
[----:B------:R-:W2:Y:S01]  /*0ed0*/  LDG.E.U16 R4, [R4.64] ;  /* 0x0000000404047981 */ /* 0x000ea2000c1e1500 */
[----:B------:R-:W-:Y:S02]  /*0ee0*/  IADD3 R2, P0, R2, c[0x0][0x360], RZ ;  /* 0x0000d80002027a10 */ /* 0x000fe40007f1e0ff */
[----:B------:R-:W-:-:S03]  /*0ef0*/  IADD3 R0, R0, 0x80, RZ ;  /* 0x0000008000007810 */ /* 0x000fc60007ffe0ff */
[----:B------:R-:W-:Y:S01]  /*0f00*/  IMAD.X R3, RZ, RZ, c[0x0][0x364], P0 ;  /* 0x0000d900ff037624 */ /* 0x000fe200000e06ff */
[----:B--2---:R-:W-:-:S05]  /*0f10*/  PRMT R4, RZ, 0x5410, R4 ;  /* 0x00005410ff047816 */ /* 0x004fca0000000004 */
[----:B------:R-:W-:-:S06]  /*0f20*/  FMUL.FTZ R6, R4, 1.4426950216293334961 ;  /* 0x3fb8aa3b04067820 */ /* 0x000fcc0000410000 */
[----:B------:R-:W0:Y:S02]  /*0f30*/  MUFU.EX2 R6, R6 ;  /* 0x0000000600067308 */ /* 0x000e240000000800 */
[----:B0-----:R-:W-:-:S05]  /*0f40*/  F2FP.BF16.PACK_AB R5, RZ, R6 ;  /* 0x00000006ff05723e */ /* 0x001fca00000010ff */
[----:B------:R0:W-:Y:S02]  /*0f50*/  STG.E.U16 [R2.64], R5 ;  /* 0x0000000502007986 */ /* 0x0001e4000c101504 */
.L_x_28779:
[----:B------:R-:W-:Y:S05]  /*0f60*/  BSYNC B0 ;  /* 0x0000000000007941 */ /* 0x000fea0003800000 */
.L_x_28778:
        /* <DEDUP_REMOVED lines=230> */
.L_x_28783:
[----:B------:R-:W-:-:S04]  /*1dd0*/  IADD3 R4, P0, R3, c[0x0][0x368], RZ ;  /* 0x0000da0003047a10 */ /* 0x000fc80007f1e0ff */
[----:B------:R-:W-:-:S05]  /*1de0*/  IADD3.X R5, RZ, c[0x0][0x36c], RZ, P0, !PT ;  /* 0x0000db00ff057a10 */ /* 0x000fca00007fe4ff */
[----:B------:R-:W2:Y:S01]  /*1df0*/  LDG.E.U16 R4, [R4.64] ;  /* 0x0000000404047981 */ /* 0x000ea2000c1e1500 */
[----:B------:R-:W-:Y:S02]  /*1e00*/  IADD3 R2, P0, R2, c[0x0][0x360], RZ ;  /* 0x0000d80002027a10 */ /* 0x000fe40007f1e0ff */
[----:B------:R-:W-:Y:S02]  /*1e10*/  IADD3 R0, R0, 0x80, RZ ;  /* 0x0000008000007810 */ /* 0x000fe40007ffe0ff */
[----:B------:R-:W-:Y:S02]  /*1e20*/  IADD3.X R3, RZ, c[0x0][0x364], RZ, P0, !PT ;  /* 0x0000d900ff037a10 */ /* 0x000fe400007fe4ff */
[----:B------:R-:W-:Y:S02]  /*1e30*/  ISETP.GE.AND P0, PT, R0, c[0x0][0x160], PT ;  /* 0x0000580000007a0c */ /* 0x000fe40003f06270 */
[----:B--2---:R-:W-:-:S05]  /*1e40*/  PRMT R4, RZ, 0x5410, R4 ;  /* 0x00005410ff047816 */ /* 0x004fca0000000004 */
[----:B------:R-:W-:-:S06]  /*1e50*/  FMUL.FTZ R6, R4, 1.4426950216293334961 ;  /* 0x3fb8aa3b04067820 */ /* 0x000fcc0000410000 */
[----:B------:R-:W0:Y:S02]  /*1e60*/  MUFU.EX2 R6, R6 ;  /* 0x0000000600067308 */ /* 0x000e240000000800 */
[----:B0-----:R-:W-:-:S05]  /*1e70*/  F2FP.BF16.PACK_AB R5, RZ, R6 ;  /* 0x00000006ff05723e */ /* 0x001fca00000010ff */
        /* <DEDUP_REMOVED lines=229> */
.L_x_28784:
[----:B------:R-:W-:-:S04]  /*2cd0*/  IADD3 R4, P0, R3, c[0x0][0x368], RZ ;  /* 0x0000da0003047a10 */ /* 0x000fc80007f1e0ff */
[----:B------:R-:W-:-:S05]  /*2ce0*/  IADD3.X R5, RZ, c[0x0][0x36c], RZ, P0, !PT ;  /* 0x0000db00ff057a10 */ /* 0x000fca00007fe4ff */
[----:B------:R-:W2:Y:S01]  /*2cf0*/  LDG.E.U16 R4, [R4.64] ;  /* 0x0000000404047981 */ /* 0x000ea2000c1e1500 */
[----:B------:R-:W-:Y:S02]  /*2d00*/  IADD3 R2, P0, R2, c[0x0][0x360], RZ ;  /* 0x0000d80002027a10 */ /* 0x000fe40007f1e0ff */
[----:B------:R-:W-:Y:S02]  /*2d10*/  IADD3 R0, R0, 0x80, RZ ;  /* 0x0000008000007810 */ /* 0x000fe40007ffe0ff */
[----:B------:R-:W-:Y:S02]  /*2d20*/  IADD3.X R3, RZ, c[0x0][0x364], RZ, P0, !PT ;  /* 0x0000d900ff037a10 */ /* 0x000fe400007fe4ff */
[----:B--2---:R-:W-:-:S05]  /*2d30*/  PRMT R4, RZ, 0x5410, R4 ;  /* 0x00005410ff047816 */ /* 0x004fca0000000004 */
[----:B------:R-:W-:-:S06]  /*2d40*/  FMUL.FTZ R6, R4, 1.4426950216293334961 ;  /* 0x3fb8aa3b04067820 */ /* 0x000fcc0000410000 */
[----:B------:R-:W0:Y:S02]  /*2d50*/  MUFU.EX2 R6, R6 ;  /* 0x0000000600067308 */ /* 0x000e240000000800 */
[----:B0-----:R-:W-:-:S05]  /*2d60*/  F2FP.BF16.PACK_AB R5, RZ, R6 ;  /* 0x00000006ff05723e */ /* 0x001fca00000010ff */
[----:B------:R0:W-:Y:S02]  /*2d70*/  STG.E.U16 [R2.64], R5 ;  /* 0x0000000502007986 */ /* 0x0001e4000c101504 */
.L_x_28782:
[----:B------:R-:W-:Y:S05]  /*2d80*/  BSYNC B0 ;  /* 0x0000000000007941 */ /* 0x000fea0003800000 */
.L_x_28781:
        /* <DEDUP_REMOVED lines=229> */
.L_x_28785:
[----:B------:R-:W-:-:S04]  /*3be0*/  IADD3 R4, P0, R3, c[0x0][0x368], RZ ;  /* 0x0000da0003047a10 */ /* 0x000fc80007f1e0ff */
[----:B------:R-:W-:-:S05]  /*3bf0*/  IADD3.X R5, RZ, c[0x0][0x36c], RZ, P0, !PT ;  /* 0x0000db00ff057a10 */ /* 0x000fca00007fe4ff */
[----:B------:R-:W2:Y:S01]  /*3c00*/  LDG.E.U16 R4, [R4.64] ;  /* 0x0000000404047981 */ /* 0x000ea2000c1e1500 */
[----:B------:R-:W-:-:S04]  /*3c10*/  IADD3 R2, P0, R2, c[0x0][0x360], RZ ;  /* 0x0000d80002027a10 */ /* 0x000fc80007f1e0ff */
[----:B------:R-:W-:Y:S02]  /*3c20*/  IADD3.X R3, RZ, c[0x0][0x364], RZ, P0, !PT ;  /* 0x0000d900ff037a10 */ /* 0x000fe400007fe4ff */
[----:B--2---:R-:W-:-:S05]  /*3c30*/  PRMT R4, RZ, 0x5410, R4 ;  /* 0x00005410ff047816 */ /* 0x004fca0000000004 */
[----:B------:R-:W-:-:S06]  /*3c40*/  FMUL.FTZ R0, R4, 1.4426950216293334961 ;  /* 0x3fb8aa3b04007820 */ /* 0x000fcc0000410000 */
[----:B------:R-:W0:Y:S02]  /*3c50*/  MUFU.EX2 R0, R0 ;  /* 0x0000000000007308 */ /* 0x000e240000000800 */
[----:B0-----:R-:W-:-:S05]  /*3c60*/  F2FP.BF16.PACK_AB R5, RZ, R0 ;  /* 0x00000000ff05723e */ /* 0x001fca00000010ff */
[----:B------:R-:W-:Y:S01]  /*3c70*/  STG.E.U16 [R2.64], R5 ;  /* 0x0000000502007986 */ /* 0x000fe2000c101504 */
[----:B------:R-:W-:Y:S05]  /*3c80*/  EXIT ;  /* 0x000000000000794d */ /* 0x000fea0003800000 */
.L_x_28786:
        /* <DEDUP_REMOVED lines=15> */
.L_x_34333:


//--------------------- .text._ZN2at6native27unrolled_elementwise_kernelIZZZNS0_15exp_kernel_cudaERNS_18TensorIteratorBaseEENKUlvE0_clEvENKUlvE2_clEvEUlN3c108BFloat16EE_St5arrayIPcLm2EELi4E23TrivialOffsetCalculatorILi1EjESD_NS0_6memory15LoadWithoutCastENSE_16StoreWithoutCastEEEviT_T0_T2_T3_T4_T5_ --------------------------
	.section	.text._ZN2at6native27unrolled_elementwise_kernelIZZZNS0_15exp_kernel_cudaERNS_18TensorIteratorBaseEENKUlvE0_clEvENKUlvE2_clEvEUlN3c108BFloat16EE_St5arrayIPcLm2EELi4E23TrivialOffsetCalculatorILi1EjESD_NS0_6memory15LoadWithoutCastENSE_16StoreWithoutCastEEEviT_T0_T2_T3_T4_T5_,"ax",@progbits
	.sectioninfo	@"SHI_REGISTERS=18"
	.align	128
        .global         _ZN2at6native27unrolled_elementwise_kernelIZZZNS0_15exp_kernel_cudaERNS_18TensorIteratorBaseEENKUlvE0_clEvENKUlvE2_clEvEUlN3c108BFloat16EE_St5arrayIPcLm2EELi4E23TrivialOffsetCalculatorILi1EjESD_NS0_6memory15LoadWithoutCastENSE_16StoreWithoutCastEEEviT_T0_T2_T3_T4_T5_
        .type           _ZN2at6native27unrolled_elementwise_kernelIZZZNS0_15exp_kernel_cudaERNS_18TensorIteratorBaseEENKUlvE0_clEvENKUlvE2_clEvEUlN3c108BFloat16EE_St5arrayIPcLm2EELi4E23TrivialOffsetCalculatorILi1EjESD_NS0_6memory15LoadWithoutCastENSE_16StoreWithoutCastEEEviT_T0_T2_T3_T4_T5_,@function
        .size           _ZN2at6native27unrolled_elementwise_kernelIZZZNS0_15exp_kernel_cudaERNS_18TensorIteratorBaseEENKUlvE0_clEvENKUlvE2_clEvEUlN3c108BFloat16EE_St5arrayIPcLm2EELi4E23TrivialOffsetCalculatorILi1EjESD_NS0_6memory15LoadWithoutCastENSE_16StoreWithoutCastEEEviT_T0_T2_T3_T4_T5_,(.L_x_34334 - _ZN2at6native27unrolled_elementwise_kernelIZZZNS0_15exp_kernel_cudaERNS_18TensorIteratorBaseEENKUlvE0_clEvENKUlvE2_clEvEUlN3c108BFloat16EE_St5arrayIPcLm2EELi4E23TrivialOffsetCalculatorILi1EjESD_NS0_6memory15LoadWithoutCastENSE_16StoreWithoutCastEEEviT_T0_T2_T3_T4_T5_)
        .other          _ZN2at6native27unrolled_elementwise_kernelIZZZNS0_15exp_kernel_cudaERNS_18TensorIteratorBaseEENKUlvE0_clEvENKUlvE2_clEvEUlN3c108BFloat16EE_St5arrayIPcLm2EELi4E23TrivialOffsetCalculatorILi1EjESD_NS0_6memory15LoadWithoutCastENSE_16StoreWithoutCastEEEviT_T0_T2_T3_T4_T5_,@"STO_CUDA_ENTRY STV_DEFAULT"
_ZN2at6native27unrolled_elementwise_kernelIZZZNS0_15exp_kernel_cudaERNS_18TensorIteratorBaseEENKUlvE0_clEvENKUlvE2_clEvEUlN3c108BFloat16EE_St5arrayIPcLm2EELi4E23TrivialOffsetCalculatorILi1EjESD_NS0_6memory15LoadWithoutCastENSE_16StoreWithoutCastEEEviT_T0_T2_T3_T4_T5_:
.text._ZN2at6native27unrolled_elementwise_kernelIZZZNS0_15exp_kernel_cudaERNS_18TensorIteratorBaseEENKUlvE0_clEvENKUlvE2_clEvEUlN3c108BFloat16EE_St5arrayIPcLm2EELi4E23TrivialOffsetCalculatorILi1EjESD_NS0_6memory15LoadWithoutCastENSE_16StoreWithoutCastEEEviT_T0_T2_T3_T4_T5_:
        /* <DEDUP_REMOVED lines=18> */
[----:B------:R-:W-:-:S13]  /*0120*/  ISETP.GE.AND P3, PT, R11, R2, PT ;  /* 0x000000020b00720c */ /* 0x000fda0003f66270 */
[----:B------:R-:W-:Y:S01]  /*0130*/  @!P3 IMAD R8, R0, 0x200, R11 ;  /* 0x000002000008b824 */ /* 0x000fe200078e020b */
[----:B------:R-:W-:-:S04]  /*0140*/  @!P3 IADD3 R11, R11, 0x80, RZ ;  /* 0x000000800b0bb810 */ /* 0x000fc80007ffe0ff */
[----:B------:R-:W-:Y:S01]  /*0150*/  ISETP.GE.AND P2, PT, R11, R2, PT ;  /* 0x000000020b00720c */ /* 0x000fe20003f46270 */
[----:B------:R-:W-:Y:S01]  /*0160*/  @!P3 IMAD.MOV.U32 R9, RZ, RZ, 0x2 ;  /* 0x00000002ff09b424 */ /* 0x000fe200078e00ff */
[----:B------:R-:W-:Y:S01]  /*0170*/  PRMT R10, RZ, 0x7610, R10 ;  /* 0x00007610ff0a7816 */ /* 0x000fe2000000000a */
[----:B------:R-:W-:Y:S01]  /*0180*/  @!P1 IMAD.WIDE.U32 R6, R6, R7, c[0x0][0x170] ;  /* 0x00005c0006069625 */ /* 0x000fe200078e0007 */
[----:B------:R-:W-:-:S03]  /*0190*/  PRMT R13, RZ, 0x7610, R13 ;  /* 0x00007610ff0d7816 */ /* 0x000fc6000000000d */
[----:B------:R-:W-:Y:S01]  /*01a0*/  @!P3 IMAD.WIDE.U32 R8, R8, R9, c[0x0][0x170] ;  /* 0x00005c000808b625 */ /* 0x000fe200078e0009 */
[----:B------:R1:W3:Y:S04]  /*01b0*/  @!P1 LDG.E.U16 R10, [R6.64] ;  /* 0x00000004060a9981 */ /* 0x0002e8000c1e1500 */
[----:B------:R-:W4:Y:S01]  /*01c0*/  @!P3 LDG.E.U16 R13, [R8.64] ;  /* 0x00000004080db981 */ /* 0x000f22000c1e1500 */
[----:B------:R-:W-:Y:S01]  /*01d0*/  @!P2 LEA R14, R0, R11, 0x9 ;  /* 0x0000000b000ea211 */ /* 0x000fe200078e48ff */
[----:B------:R-:W-:Y:S01]  /*01e0*/  @!P2 IMAD.MOV.U32 R15, RZ, RZ, 0x2 ;  /* 0x00000002ff0fa424 */ /* 0x000fe200078e00ff */
[----:B------:R-:W-:-:S03]  /*01f0*/  PRMT R11, RZ, 0x7610, R11 ;  /* 0x00007610ff0b7816 */ /* 0x000fc6000000000b */
[----:B0-----:R-:W-:-:S05]  /*0200*/  @!P2 IMAD.WIDE.U32 R4, R14, R15, c[0x0][0x170] ;  /* 0x00005c000e04a625 */ /* 0x001fca00078e000f */
[----:B------:R0:W5:Y:S01]  /*0210*/  @!P2 LDG.E.U16 R11, [R4.64] ;  /* 0x00000004040ba981 */ /* 0x000162000c1e1500 */
[C---:B-1----:R-:W-:Y:S02]  /*0220*/  IADD3 R7, R3.reuse, 0x100, RZ ;  /* 0x0000010003077810 */ /* 0x042fe40007ffe0ff */
[----:B------:R-:W-:Y:S02]  /*0230*/  IADD3 R15, R3, 0x80, RZ ;  /* 0x00000080030f7810 */ /* 0x000fe40007ffe0ff */
[-C--:B------:R-:W-:Y:S02]  /*0240*/  ISETP.GE.AND P3, PT, R7, R2.reuse, PT ;  /* 0x000000020700720c */ /* 0x080fe40003f66270 */
[----:B------:R-:W-:Y:S02]  /*0250*/  ISETP.GE.AND P2, PT, R15, R2, PT ;  /* 0x000000020f00720c */ /* 0x000fe40003f46270 */
[----:B------:R-:W-:-:S04]  /*0260*/  IADD3 R7, R3, 0x180, RZ ;  /* 0x0000018003077810 */ /* 0x000fc80007ffe0ff */
[----:B------:R-:W-:Y:S01]  /*0270*/  ISETP.GE.AND P1, PT, R7, R2, PT ;  /* 0x000000020700720c */ /* 0x000fe20003f26270 */
[----:B0-----:R-:W-:Y:S02]  /*0280*/  @!P0 IMAD R4, R0, 0x200, R3 ;  /* 0x0000020000048824 */ /* 0x001fe400078e0203 */
[----:B------:R-:W-:-:S04]  /*0290*/  @!P0 IMAD.MOV.U32 R5, RZ, RZ, 0x2 ;  /* 0x00000002ff058424 */ /* 0x000fc800078e00ff */
[----:B------:R-:W-:-:S04]  /*02a0*/  @!P0 IMAD.WIDE.U32 R4, R4, R5, c[0x0][0x168] ;  /* 0x00005a0004048625 */ /* 0x000fc800078e0005 */
[----:B------:R-:W-:-:S05]  /*02b0*/  @!P0 IMAD.MOV.U32 R3, RZ, RZ, R15 ;  /* 0x000000ffff038224 */ /* 0x000fca00078e000f */
[----:B------:R-:W-:Y:S01]  /*02c0*/  ISETP.GE.AND P4, PT, R3, R2, PT ;  /* 0x000000020300720c */ /* 0x000fe20003f86270 */
[----:B------:R-:W-:Y:S01]  /*02d0*/  BSSY B0, `(.L_x_28787) ;  /* 0x000001c000007945 */ /* 0x000fe20003800000 */
[----:B--2---:R-:W-:-:S05]  /*02e0*/  @!P0 PRMT R12, RZ, 0x5410, R12 ;  /* 0x00005410ff0c8816 */ /* 0x004fca000000000c */
[----:B------:R-:W-:-:S06]  /*02f0*/  @!P0 FMUL.FTZ R12, R12, 1.4426950216293334961 ;  /* 0x3fb8aa3b0c0c8820 */ /* 0x000fcc0000410000 */
[----:B------:R-:W0:Y:S02]  /*0300*/  @!P0 MUFU.EX2 R12, R12 ;  /* 0x0000000c000c8308 */ /* 0x000e240000000800 */
[----:B0-----:R-:W-:Y:S02]  /*0310*/  @!P0 F2FP.BF16.PACK_AB R12, RZ, R12 ;  /* 0x0000000cff0c823e */ /* 0x001fe400000010ff */
[----:B---3--:R-:W-:Y:S02]  /*0320*/  @!P2 PRMT R10, RZ, 0x5410, R10 ;  /* 0x00005410ff0aa816 */ /* 0x008fe4000000000a */
[----:B----4-:R-:W-:-:S03]  /*0330*/  @!P3 PRMT R13, RZ, 0x5410, R13 ;  /* 0x00005410ff0db816 */ /* 0x010fc6000000000d */
[----:B------:R-:W-:Y:S01]  /*0340*/  @!P2 FMUL.FTZ R10, R10, 1.4426950216293334961 ;  /* 0x3fb8aa3b0a0aa820 */ /* 0x000fe20000410000 */
[----:B------:R0:W-:Y:S01]  /*0350*/  @!P0 STG.E.U16 [R4.64], R12 ;  /* 0x0000000c04008986 */ /* 0x0001e2000c101504 */
[----:B------:R-:W-:Y:S01]  /*0360*/  @!P3 FMUL.FTZ R13, R13, 1.4426950216293334961 ;  /* 0x3fb8aa3b0d0db820 */ /* 0x000fe20000410000 */
[----:B-----5:R-:W-:-:S03]  /*0370*/  @!P1 PRMT R11, RZ, 0x5410, R11 ;  /* 0x00005410ff0b9816 */ /* 0x020fc6000000000b */
[----:B------:R-:W1:Y:S02]  /*0380*/  @!P2 MUFU.EX2 R10, R10 ;  /* 0x0000000a000aa308 */ /* 0x000e640000000800 */
[----:B------:R-:W-:-:S06]  /*0390*/  @!P1 FMUL.FTZ R11, R11, 1.4426950216293334961 ;  /* 0x3fb8aa3b0b0b9820 */ /* 0x000fcc0000410000 */
[----:B------:R-:W2:Y:S08]  /*03a0*/  @!P3 MUFU.EX2 R13, R13 ;  /* 0x0000000d000db308 */ /* 0x000eb00000000800 */
[----:B------:R-:W3:Y:S01]  /*03b0*/  @!P1 MUFU.EX2 R11, R11 ;  /* 0x0000000b000b9308 */ /* 0x000ee20000000800 */
[----:B-1----:R-:W-:Y:S02]  /*03c0*/  @!P2 F2FP.BF16.PACK_AB R10, RZ, R10 ;  /* 0x0000000aff0aa23e */ /* 0x002fe400000010ff */
[----:B--2---:R-:W-:Y:S01]  /*03d0*/  @!P3 F2FP.BF16.PACK_AB R13, RZ, R13 ;  /* 0x0000000dff0db23e */ /* 0x004fe200000010ff */
        /* <DEDUP_REMOVED lines=11> */
.L_x_28788:
[----:B0-----:R-:W-:Y:S05]  /*0490*/  BSYNC B0 ;  /* 0x0000000000007941 */ /* 0x001fea0003800000 */
.L_x_28787:
        /* <DEDUP_REMOVED lines=8> */
.L_x_28789:
        /* <DEDUP_REMOVED lines=14> */
.L_x_34334:


//--------------------- .text._ZN2at6native29vectorized_elementwise_kernelILi2EZZZNS0_15exp_kernel_cudaERNS_18TensorIteratorBaseEENKUlvE0_clEvENKUlvE2_clEvEUlN3c108BFloat16EE_St5arrayIPcLm2EEEEviT0_T1_ --------------------------
	.section	.text._ZN2at6native29vectorized_elementwise_kernelILi2EZZZNS0_15exp_kernel_cudaERNS_18TensorIteratorBaseEENKUlvE0_clEvENKUlvE2_clEvEUlN3c108BFloat16EE_St5arrayIPcLm2EEEEviT0_T1_,"ax",@progbits
	.sectioninfo	@"SHI_REGISTERS=23"
	.align	128
        .global         _ZN2at6native29vectorized_elementwise_kernelILi2EZZZNS0_15exp_kernel_cudaERNS_18TensorIteratorBaseEENKUlvE0_clEvENKUlvE2_clEvEUlN3c108BFloat16EE_St5arrayIPcLm2EEEEviT0_T1_
        .type           _ZN2at6native29vectorized_elementwise_kernelILi2EZZZNS0_15exp_kernel_cudaERNS_18TensorIteratorBaseEENKUlvE0_clEvENKUlvE2_clEvEUlN3c108BFloat16EE_St5arrayIPcLm2EEEEviT0_T1_,@function
        .size           _ZN2at6native29vectorized_elementwise_kernelILi2EZZZNS0_15exp_kernel_cudaERNS_18TensorIteratorBaseEENKUlvE0_clEvENKUlvE2_clEvEUlN3c108BFloat16EE_St5arrayIPcLm2EEEEviT0_T1_,(.L_x_34335 - _ZN2at6native29vectorized_elementwise_kernelILi2EZZZNS0_15exp_kernel_cudaERNS_18TensorIteratorBaseEENKUlvE0_clEvENKUlvE2_clEvEUlN3c108BFloat16EE_St5arrayIPcLm2EEEEviT0_T1_)
        .other          _ZN2at6native29vectorized_elementwise_kernelILi2EZZZNS0_15exp_kernel_cudaERNS_18TensorIteratorBaseEENKUlvE0_clEvENKUlvE2_clEvEUlN3c108BFloat16EE_St5arrayIPcLm2EEEEviT0_T1_,@"STO_CUDA_ENTRY STV_DEFAULT"
_ZN2at6native29vectorized_elementwise_kernelILi2EZZZNS0_15exp_kernel_cudaERNS_18TensorIteratorBaseEENKUlvE0_clEvENKUlvE2_clEvEUlN3c108BFloat16EE_St5arrayIPcLm2EEEEviT0_T1_:
.text._ZN2at6native29vectorized_elementwise_kernelILi2EZZZNS0_15exp_kernel_cudaERNS_18TensorIteratorBaseEENKUlvE0_clEvENKUlvE2_clEvEUlN3c108BFloat16EE_St5arrayIPcLm2EEEEviT0_T1_:
        /* <DEDUP_REMOVED lines=12> */
[----:B------:R2:W3:Y:S04]  /*00c0*/  LDG.E R11, [R6.64+0x400] ;  /* 0x00040004060b7981 */ /* 0x0004e8000c1e1900 */
[----:B------:R2:W4:Y:S04]  /*00d0*/  LDG.E R13, [R6.64+0x600] ;  /* 0x00060004060d7981 */ /* 0x000528000c1e1900 */
[----:B------:R2:W5:Y:S02]  /*00e0*/  LDG.E R5, [R6.64] ;  /* 0x0000000406057981 */ /* 0x000564000c1e1900 */
[----:B--2---:R-:W-:-:S05]  /*00f0*/  PRMT R6, RZ, 0x5410, R9 ;  /* 0x00005410ff067816 */ /* 0x004fca0000000009 */
[----:B------:R-:W-:Y:S01]  /*0100*/  FMUL.FTZ R8, R6, 1.4426950216293334961 ;  /* 0x3fb8aa3b06087820 */ /* 0x000fe20000410000 */
[----:B------:R-:W-:-:S05]  /*0110*/  PRMT R6, RZ, 0x7610, R9 ;  /* 0x00007610ff067816 */ /* 0x000fca0000000009 */
[----:B------:R-:W-:-:S04]  /*0120*/  FMUL.FTZ R6, R6, 1.4426950216293334961 ;  /* 0x3fb8aa3b06067820 */ /* 0x000fc80000410000 */
[----:B------:R3:W-:Y:S02]  /*0130*/  MUFU.EX2 R9, R6 ;  /* 0x0000000600097308 */ /* 0x0007e40000000800 */
[----:B---3--:R-:W-:-:S05]  /*0140*/  PRMT R6, RZ, 0x5410, R11 ;  /* 0x00005410ff067816 */ /* 0x008fca000000000b */
[----:B------:R-:W-:Y:S01]  /*0150*/  FMUL.FTZ R10, R6, 1.4426950216293334961 ;  /* 0x3fb8aa3b060a7820 */ /* 0x000fe20000410000 */
[----:B------:R-:W-:-:S05]  /*0160*/  PRMT R6, RZ, 0x7610, R11 ;  /* 0x00007610ff067816 */ /* 0x000fca000000000b */
[----:B------:R-:W-:Y:S01]  /*0170*/  FMUL.FTZ R11, R6, 1.4426950216293334961 ;  /* 0x3fb8aa3b060b7820 */ /* 0x000fe20000410000 */
[----:B----4-:R-:W-:Y:S02]  /*0180*/  PRMT R6, RZ, 0x5410, R13 ;  /* 0x00005410ff067816 */ /* 0x010fe4000000000d */
[--C-:B-----5:R-:W-:Y:S02]  /*0190*/  PRMT R4, RZ, 0x5410, R5.reuse ;  /* 0x00005410ff047816 */ /* 0x120fe40000000005 */
[----:B------:R-:W-:Y:S01]  /*01a0*/  PRMT R5, RZ, 0x7610, R5 ;  /* 0x00007610ff057816 */ /* 0x000fe20000000005 */
[----:B------:R-:W-:Y:S01]  /*01b0*/  FMUL.FTZ R12, R6, 1.4426950216293334961 ;  /* 0x3fb8aa3b060c7820 */ /* 0x000fe20000410000 */
[----:B------:R-:W-:Y:S01]  /*01c0*/  PRMT R6, RZ, 0x7610, R13 ;  /* 0x00007610ff067816 */ /* 0x000fe2000000000d */
[----:B------:R-:W-:Y:S02]  /*01d0*/  FMUL.FTZ R4, R4, 1.4426950216293334961 ;  /* 0x3fb8aa3b04047820 */ /* 0x000fe40000410000 */
[----:B------:R-:W-:-:S02]  /*01e0*/  FMUL.FTZ R5, R5, 1.4426950216293334961 ;  /* 0x3fb8aa3b05057820 */ /* 0x000fc40000410000 */
[----:B------:R-:W-:Y:S01]  /*01f0*/  FMUL.FTZ R13, R6, 1.4426950216293334961 ;  /* 0x3fb8aa3b060d7820 */ /* 0x000fe20000410000 */
[----:B------:R-:W-:Y:S08]  /*0200*/  MUFU.EX2 R8, R8 ;  /* 0x0000000800087308 */ /* 0x000ff00000000800 */
[----:B------:R-:W-:Y:S08]  /*0210*/  MUFU.EX2 R4, R4 ;  /* 0x0000000400047308 */ /* 0x000ff00000000800 */
[----:B------:R-:W0:Y:S08]  /*0220*/  MUFU.EX2 R5, R5 ;  /* 0x0000000500057308 */ /* 0x000e300000000800 */
[----:B------:R-:W-:Y:S08]  /*0230*/  MUFU.EX2 R10, R10 ;  /* 0x0000000a000a7308 */ /* 0x000ff00000000800 */
[----:B------:R-:W1:Y:S08]  /*0240*/  MUFU.EX2 R11, R11 ;  /* 0x0000000b000b7308 */ /* 0x000e700000000800 */
[----:B------:R-:W-:Y:S08]  /*0250*/  MUFU.EX2 R12, R12 ;  /* 0x0000000c000c7308 */ /* 0x000ff00000000800 */
[----:B------:R-:W2:Y:S01]  /*0260*/  MUFU.EX2 R13, R13 ;  /* 0x0000000d000d7308 */ /* 0x000ea20000000800 */
[----:B------:R-:W-:Y:S01]  /*0270*/  IMAD.WIDE.U32 R6, R0, R3, c[0x0][0x168] ;  /* 0x00005a0000067625 */ /* 0x000fe200078e0003 */
[----:B0-----:R-:W-:-:S02]  /*0280*/  F2FP.BF16.PACK_AB R5, R5, R4 ;  /* 0x000000040505723e */ /* 0x001fc400000010ff */
[----:B------:R-:W-:Y:S02]  /*0290*/  F2FP.BF16.PACK_AB R9, R9, R8 ;  /* 0x000000080909723e */ /* 0x000fe400000010ff */
[----:B-1----:R-:W-:Y:S01]  /*02a0*/  F2FP.BF16.PACK_AB R11, R11, R10 ;  /* 0x0000000a0b0b723e */ /* 0x002fe200000010ff */
[----:B------:R-:W-:Y:S01]  /*02b0*/  IMAD.WIDE R6, R2, 0x4, R6 ;  /* 0x0000000402067825 */ /* 0x000fe200078e0206 */
[----:B--2---:R-:W-:-:S04]  /*02c0*/  F2FP.BF16.PACK_AB R3, R13, R12 ;  /* 0x0000000c0d03723e */ /* 0x004fc800000010ff */
[----:B------:R-:W-:Y:S04]  /*02d0*/  STG.E [R6.64], R5 ;  /* 0x0000000506007986 */ /* 0x000fe8000c101904 */
[----:B------:R-:W-:Y:S04]  /*02e0*/  STG.E [R6.64+0x200], R9 ;  /* 0x0002000906007986 */ /* 0x000fe8000c101904 */
[----:B------:R-:W-:Y:S04]  /*02f0*/  STG.E [R6.64+0x400], R11 ;  /* 0x0004000b06007986 */ /* 0x000fe8000c101904 */
[----:B------:R-:W-:Y:S01]  /*0300*/  STG.E [R6.64+0x600], R3 ;  /* 0x0006000306007986 */ /* 0x000fe2000c101904 */
[----:B------:R-:W-:Y:S05]  /*0310*/  EXIT ;  /* 0x000000000000794d */ /* 0x000fea0003800000 */
.L_x_28790:
[----:B------:R-:W0:Y:S01]  /*0320*/  S2R R3, SR_TID.X ;  /* 0x0000000000037919 */ /* 0x000e220000002100 */
[----:B------:R-:W-:-:S02]  /*0330*/  PRMT R4, RZ, 0x7610, R4 ;  /* 0x00007610ff047816 */ /* 0x000fc40000000004 */
        /* <DEDUP_REMOVED lines=26> */
[----:B------:R1:W3:Y:S03]  /*04e0*/  @!P4 LDG.E.U16 R6, [R14.64] ;  /* 0x000000040e06c981 */ /* 0x0002e6000c1e1500 */
        /* <DEDUP_REMOVED lines=8> */
[----:B------:R-:W-:Y:S01]  /*0570*/  @!P6 IMAD.IADD R20, R0, 0x1, R11 ;  /* 0x000000010014e824 */ /* 0x000fe200078e020b */
[----:B------:R-:W-:-:S04]  /*0580*/  @!P6 IADD3 R11, R11, 0x80, RZ ;  /* 0x000000800b0be810 */ /* 0x000fc80007ffe0ff */
[----:B------:R-:W-:Y:S01]  /*0590*/  ISETP.GE.AND P3, PT, R11, R2, PT ;  /* 0x000000020b00720c */ /* 0x000fe20003f66270 */
[----:B0-----:R-:W-:Y:S02]  /*05a0*/  @!P1 IMAD.MOV.U32 R9, RZ, RZ, 0x2 ;  /* 0x00000002ff099424 */ /* 0x001fe400078e00ff */
[----:B------:R-:W-:Y:S01]  /*05b0*/  @!P2 IMAD.MOV.U32 R19, RZ, RZ, 0x2 ;  /* 0x00000002ff13a424 */ /* 0x000fe200078e00ff */
[----:B------:R-:W-:Y:S01]  /*05c0*/  PRMT R8, RZ, 0x7610, R8 ;  /* 0x00007610ff087816 */ /* 0x000fe20000000008 */
[----:B----4-:R-:W-:Y:S01]  /*05d0*/  @!P1 IMAD.WIDE.U32 R12, R10, R9, c[0x0][0x170] ;  /* 0x00005c000a0c9625 */ /* 0x010fe200078e0009 */
[----:B------:R-:W-:-:S03]  /*05e0*/  PRMT R9, RZ, 0x7610, R9 ;  /* 0x00007610ff097816 */ /* 0x000fc60000000009 */
[----:B-1----:R-:W-:Y:S02]  /*05f0*/  @!P6 IMAD.MOV.U32 R15, RZ, RZ, 0x2 ;  /* 0x00000002ff0fe424 */ /* 0x002fe400078e00ff */
[----:B------:R-:W-:Y:S01]  /*0600*/  @!P2 IMAD.WIDE.U32 R18, R18, R19, c[0x0][0x170] ;  /* 0x00005c001212a625 */ /* 0x000fe200078e0013 */
[----:B------:R-:W-:Y:S01]  /*0610*/  PRMT R10, RZ, 0x7610, R10 ;  /* 0x00007610ff0a7816 */ /* 0x000fe2000000000a */
[----:B------:R0:W4:Y:S02]  /*0620*/  @!P1 LDG.E.U16 R8, [R12.64] ;  /* 0x000000040c089981 */ /* 0x000124000c1e1500 */
[----:B------:R-:W-:Y:S02]  /*0630*/  @!P6 IMAD.WIDE.U32 R16, R20, R15, c[0x0][0x170] ;  /* 0x00005c001410e625 */ /* 0x000fe400078e000f */
[----:B------:R1:W4:Y:S02]  /*0640*/  @!P2 LDG.E.U16 R9, [R18.64] ;  /* 0x000000041209a981 */ /* 0x000324000c1e1500 */
[----:B------:R-:W-:-:S02]  /*0650*/  @!P3 IMAD.IADD R14, R0, 0x1, R11 ;  /* 0x00000001000eb824 */ /* 0x000fc400078e020b */
[----:B------:R-:W-:Y:S01]  /*0660*/  @!P3 IMAD.MOV.U32 R15, RZ, RZ, 0x2 ;  /* 0x00000002ff0fb424 */ /* 0x000fe200078e00ff */
[----:B------:R-:W-:Y:S01]  /*0670*/  PRMT R11, RZ, 0x7610, R11 ;  /* 0x00007610ff0b7816 */ /* 0x000fe2000000000b */
[----:B------:R0:W4:Y:S02]  /*0680*/  @!P6 LDG.E.U16 R10, [R16.64] ;  /* 0x00000004100ae981 */ /* 0x000124000c1e1500 */
[----:B------:R-:W-:-:S05]  /*0690*/  @!P3 IMAD.WIDE.U32 R14, R14, R15, c[0x0][0x170] ;  /* 0x00005c000e0eb625 */ /* 0x000fca00078e000f */
[----:B------:R0:W4:Y:S01]  /*06a0*/  @!P3 LDG.E.U16 R11, [R14.64] ;  /* 0x000000040e0bb981 */ /* 0x000122000c1e1500 */
[----:B-1----:R-:W-:-:S04]  /*06b0*/  IADD3 R19, R3, 0x100, RZ ;  /* 0x0000010003137810 */ /* 0x002fc80007ffe0ff */
[----:B------:R-:W-:Y:S02]  /*06c0*/  ISETP.GE.AND P6, PT, R19, R2, PT ;  /* 0x000000021300720c */ /* 0x000fe40003fc6270 */
[----:B0-----:R-:W-:-:S04]  /*06d0*/  IADD3 R17, R3, 0x180, RZ ;  /* 0x0000018003117810 */ /* 0x001fc80007ffe0ff */
[----:B------:R-:W-:Y:S02]  /*06e0*/  ISETP.GE.AND P2, PT, R17, R2, PT ;  /* 0x000000021100720c */ /* 0x000fe40003f46270 */
[----:B------:R-:W-:-:S04]  /*06f0*/  IADD3 R15, R3, 0x200, RZ ;  /* 0x00000200030f7810 */ /* 0x000fc80007ffe0ff */
[-C--:B------:R-:W-:Y:S02]  /*0700*/  ISETP.GE.AND P3, PT, R15, R2.reuse, PT ;  /* 0x000000020f00720c */ /* 0x080fe40003f66270 */
[C---:B------:R-:W-:Y:S02]  /*0710*/  IADD3 R15, R3.reuse, 0x280, RZ ;  /* 0x00000280030f7810 */ /* 0x040fe40007ffe0ff */
[----:B------:R-:W-:Y:S02]  /*0720*/  IADD3 R13, R3, 0x80, RZ ;  /* 0x00000080030d7810 */ /* 0x000fe40007ffe0ff */
[-C--:B------:R-:W-:Y:S02]  /*0730*/  ISETP.GE.AND P4, PT, R15, R2.reuse, PT ;  /* 0x000000020f00720c */ /* 0x080fe40003f86270 */
[----:B------:R-:W-:Y:S02]  /*0740*/  IADD3 R17, R3, 0x380, RZ ;  /* 0x0000038003117810 */ /* 0x000fe40007ffe0ff */
[----:B------:R-:W-:Y:S01]  /*0750*/  ISETP.GE.AND P1, PT, R13, R2, PT ;  /* 0x000000020d00720c */ /* 0x000fe20003f26270 */
[----:B------:R-:W-:Y:S01]  /*0760*/  BSSY B0, `(.L_x_28791) ;  /* 0x0000058000007945 */ /* 0x000fe20003800000 */
[----:B------:R-:W-:Y:S01]  /*0770*/  BSSY B1, `(.L_x_28792) ;  /* 0x0000050000017945 */ /* 0x000fe20003800000 */
[----:B--2---:R-:W-:-:S05]  /*0780*/  @!P0 PRMT R4, RZ, 0x5410, R4 ;  /* 0x00005410ff048816 */ /* 0x004fca0000000004 */
[----:B------:R-:W-:-:S06]  /*0790*/  @!P0 FMUL.FTZ R4, R4, 1.4426950216293334961 ;  /* 0x3fb8aa3b04048820 */ /* 0x000fcc0000410000 */
[----:B------:R-:W0:Y:S02]  /*07a0*/  @!P0 MUFU.EX2 R4, R4 ;  /* 0x0000000400048308 */ /* 0x000e240000000800 */
[----:B0-----:R-:W-:Y:S02]  /*07b0*/  @!P0 F2FP.BF16.PACK_AB R4, RZ, R4 ;  /* 0x00000004ff04823e */ /* 0x001fe400000010ff */
[----:B---3--:R-:W-:-:S05]  /*07c0*/  @!P6 PRMT R6, RZ, 0x5410, R6 ;  /* 0x00005410ff06e816 */ /* 0x008fca0000000006 */
[----:B------:R-:W-:-:S06]  /*07d0*/  @!P6 FMUL.FTZ R14, R6, 1.4426950216293334961 ;  /* 0x3fb8aa3b060ee820 */ /* 0x000fcc0000410000 */
[----:B------:R-:W0:Y:S01]  /*07e0*/  @!P6 MUFU.EX2 R14, R14 ;  /* 0x0000000e000ee308 */ /* 0x000e220000000800 */
[----:B-----5:R-:W-:-:S05]  /*07f0*/  @!P2 PRMT R7, RZ, 0x5410, R7 ;  /* 0x00005410ff07a816 */ /* 0x020fca0000000007 */
[----:B------:R-:W-:Y:S01]  /*0800*/  @!P2 FMUL.FTZ R6, R7, 1.4426950216293334961 ;  /* 0x3fb8aa3b0706a820 */ /* 0x000fe20000410000 */
[----:B------:R-:W-:-:S04]  /*0810*/  IADD3 R7, R3, 0x300, RZ ;  /* 0x0000030003077810 */ /* 0x000fc80007ffe0ff */
[----:B------:R-:W-:Y:S02]  /*0820*/  ISETP.GE.AND P5, PT, R7, R2, PT ;  /* 0x000000020700720c */ /* 0x000fe40003fa6270 */
[----:B0-----:R-:W-:Y:S02]  /*0830*/  @!P6 F2FP.BF16.PACK_AB R7, RZ, R14 ;  /* 0x0000000eff07e23e */ /* 0x001fe400000010ff */
[----:B------:R-:W-:Y:S02]  /*0840*/  ISETP.GE.AND P6, PT, R17, R2, PT ;  /* 0x000000021100720c */ /* 0x000fe40003fc6270 */
[----:B----4-:R-:W-:Y:S02]  /*0850*/  @!P3 PRMT R8, RZ, 0x5410, R8 ;  /* 0x00005410ff08b816 */ /* 0x010fe40000000008 */
[----:B------:R-:W-:-:S03]  /*0860*/  @!P4 PRMT R9, RZ, 0x5410, R9 ;  /* 0x00005410ff09c816 */ /* 0x000fc60000000009 */
[----:B------:R-:W-:Y:S01]  /*0870*/  @!P3 FMUL.FTZ R8, R8, 1.4426950216293334961 ;  /* 0x3fb8aa3b0808b820 */ /* 0x000fe20000410000 */
[----:B------:R-:W-:Y:S01]  /*0880*/  @!P1 PRMT R5, RZ, 0x5410, R5 ;  /* 0x00005410ff059816 */ /* 0x000fe20000000005 */
[----:B------:R-:W-:Y:S02]  /*0890*/  @!P0 IMAD.MOV.U32 R14, RZ, RZ, 0x2 ;  /* 0x00000002ff0e8424 */ /* 0x000fe400078e00ff */
[----:B------:R-:W-:Y:S01]  /*08a0*/  @!P4 FMUL.FTZ R15, R9, 1.4426950216293334961 ;  /* 0x3fb8aa3b090fc820 */ /* 0x000fe20000410000 */
[----:B------:R-:W-:Y:S01]  /*08b0*/  @!P5 PRMT R10, RZ, 0x5410, R10 ;  /* 0x00005410ff0ad816 */ /* 0x000fe2000000000a */
[----:B------:R-:W-:Y:S01]  /*08c0*/  @!P0 IMAD.IADD R9, R0, 0x1, R3 ;  /* 0x0000000100098824 */ /* 0x000fe200078e0203 */
[----:B------:R0:W-:Y:S01]  /*08d0*/  @!P3 MUFU.EX2 R12, R8 ;  /* 0x00000008000cb308 */ /* 0x0001e20000000800 */
[----:B------:R-:W-:Y:S01]  /*08e0*/  @!P1 FMUL.FTZ R5, R5, 1.4426950216293334961 ;  /* 0x3fb8aa3b05059820 */ /* 0x000fe20000410000 */
[----:B------:R-:W-:Y:S01]  /*08f0*/  @!P6 PRMT R11, RZ, 0x5410, R11 ;  /* 0x00005410ff0be816 */ /* 0x000fe2000000000b */
[----:B------:R-:W-:-:S02]  /*0900*/  @!P5 FMUL.FTZ R10, R10, 1.4426950216293334961 ;  /* 0x3fb8aa3b0a0ad820 */ /* 0x000fc40000410000 */
[----:B0-----:R-:W-:Y:S01]  /*0910*/  @!P0 IMAD.WIDE.U32 R8, R9, R14, c[0x0][0x168] ;  /* 0x00005a0009088625 */ /* 0x001fe200078e000e */
[----:B------:R-:W-:-:S03]  /*0920*/  PRMT R14, R4, 0x7610, R14 ;  /* 0x00007610040e7816 */ /* 0x000fc6000000000e */
[----:B------:R-:W-:Y:S02]  /*0930*/  @!P6 FMUL.FTZ R11, R11, 1.4426950216293334961 ;  /* 0x3fb8aa3b0b0be820 */ /* 0x000fe40000410000 */
[----:B------:R-:W-:Y:S01]  /*0940*/  @!P0 IMAD.MOV.U32 R3, RZ, RZ, R13 ;  /* 0x000000ffff038224 */ /* 0x000fe200078e000d */
[----:B------:R-:W0:Y:S01]  /*0950*/  @!P1 MUFU.EX2 R5, R5 ;  /* 0x0000000500059308 */ /* 0x000e220000000800 */
[----:B------:R0:W-:Y:S03]  /*0960*/  @!P0 STG.E.U16 [R8.64], R14 ;  /* 0x0000000e08008986 */ /* 0x0001e6000c101504 */
[----:B------:R-:W-:-:S04]  /*0970*/  ISETP.GE.AND P0, PT, R3, R2, PT ;  /* 0x000000020300720c */ /* 0x000fc80003f06270 */
[----:B------:R-:W1:Y:S08]  /*0980*/  @!P2 MUFU.EX2 R6, R6 ;  /* 0x000000060006a308 */ /* 0x000e700000000800 */
[----:B------:R-:W2:Y:S08]  /*0990*/  @!P4 MUFU.EX2 R15, R15 ;  /* 0x0000000f000fc308 */ /* 0x000eb00000000800 */
[----:B------:R-:W3:Y:S08]  /*09a0*/  @!P5 MUFU.EX2 R10, R10 ;  /* 0x0000000a000ad308 */ /* 0x000ef00000000800 */
[----:B------:R-:W4:Y:S01]  /*09b0*/  @!P6 MUFU.EX2 R4, R11 ;  /* 0x0000000b0004e308 */ /* 0x000f220000000800 */
[----:B0-----:R-:W-:-:S02]  /*09c0*/  @!P1 F2FP.BF16.PACK_AB R9, RZ, R5 ;  /* 0x00000005ff09923e */ /* 0x001fc400000010ff */
[----:B-1----:R-:W-:Y:S02]  /*09d0*/  @!P2 F2FP.BF16.PACK_AB R13, RZ, R6 ;  /* 0x00000006ff0da23e */ /* 0x002fe400000010ff */
[----:B------:R-:W-:Y:S02]  /*09e0*/  @!P3 F2FP.BF16.PACK_AB R12, RZ, R12 ;  /* 0x0000000cff0cb23e */ /* 0x000fe400000010ff */
[----:B--2---:R-:W-:Y:S02]  /*09f0*/  @!P4 F2FP.BF16.PACK_AB R6, RZ, R15 ;  /* 0x0000000fff06c23e */ /* 0x004fe400000010ff */
[----:B---3--:R-:W-:Y:S02]  /*0a00*/  @!P5 F2FP.BF16.PACK_AB R5, RZ, R10 ;  /* 0x0000000aff05d23e */ /* 0x008fe400000010ff */
[----:B----4-:R-:W-:Y:S01]  /*0a10*/  @!P6 F2FP.BF16.PACK_AB R4, RZ, R4 ;  /* 0x00000004ff04e23e */ /* 0x010fe200000010ff */
[----:B------:R-:W-:Y:S05]  /*0a20*/  @P0 BRA `(.L_x_28793) ;  /* 0x000000d000000947 */ /* 0x000fea0003800000 */
[----:B------:R-:W-:Y:S01]  /*0a30*/  IMAD.IADD R8, R0, 0x1, R3 ;  /* 0x0000000100087824 */ /* 0x000fe200078e0203 */
[----:B------:R-:W-:Y:S01]  /*0a40*/  PRMT R10, R9, 0x7610, R10 ;  /* 0x00007610090a7816 */ /* 0x000fe2000000000a */
[----:B------:R-:W-:Y:S01]  /*0a50*/  IMAD.MOV.U32 R11, RZ, RZ, 0x2 ;  /* 0x00000002ff0b7424 */ /* 0x000fe200078e00ff */
[----:B------:R-:W-:-:S03]  /*0a60*/  IADD3 R3, R3, 0x80, RZ ;  /* 0x0000008003037810 */ /* 0x000fc60007ffe0ff */
[----:B------:R-:W-:Y:S01]  /*0a70*/  IMAD.WIDE.U32 R8, R8, R11, c[0x0][0x168] ;  /* 0x00005a0008087625 */ /* 0x000fe200078e000b */
[----:B------:R-:W-:-:S04]  /*0a80*/  ISETP.GE.AND P0, PT, R3, R2, PT ;  /* 0x000000020300720c */ /* 0x000fc80003f06270 */
[----:B------:R0:W-:Y:S09]  /*0a90*/  STG.E.U16 [R8.64], R10 ;  /* 0x0000000a08007986 */ /* 0x0001f2000c101504 */
[----:B------:R-:W-:Y:S05]  /*0aa0*/  @P0 BRA `(.L_x_28794) ;  /* 0x000000c000000947 */ /* 0x000fea0003800000 */
[----:B0-----:R-:W-:Y:S01]  /*0ab0*/  IMAD.IADD R8, R0, 0x1, R3 ;  /* 0x0000000100087824 */ /* 0x001fe200078e0203 */
[----:B------:R-:W-:Y:S01]  /*0ac0*/  IADD3 R3, R3, 0x80, RZ ;  /* 0x0000008003037810 */ /* 0x000fe20007ffe0ff */
[----:B------:R-:W-:-:S04]  /*0ad0*/  IMAD.MOV.U32 R9, RZ, RZ, 0x2 ;  /* 0x00000002ff097424 */ /* 0x000fc800078e00ff */
[----:B------:R-:W-:-:S05]  /*0ae0*/  IMAD.WIDE.U32 R8, R8, R9, c[0x0][0x168] ;  /* 0x00005a0008087625 */ /* 0x000fca00078e0009 */
[----:B------:R0:W-:Y:S02]  /*0af0*/  STG.E.U16 [R8.64], R7 ;  /* 0x0000000708007986 */ /* 0x0001e4000c101504 */
.L_x_28793:
[----:B------:R-:W-:-:S13]  /*0b00*/  ISETP.GE.AND P0, PT, R3, R2, PT ;  /* 0x000000020300720c */ /* 0x000fda0003f06270 */
[----:B------:R-:W-:Y:S05]  /*0b10*/  @P0 BRA `(.L_x_28795) ;  /* 0x000000c000000947 */ /* 0x000fea0003800000 */
[----:B0-----:R-:W-:Y:S01]  /*0b20*/  IMAD.IADD R8, R0, 0x1, R3 ;  /* 0x0000000100087824 */ /* 0x001fe200078e0203 */
[----:B------:R-:W-:Y:S01]  /*0b30*/  IADD3 R3, R3, 0x80, RZ ;  /* 0x0000008003037810 */ /* 0x000fe20007ffe0ff */
[----:B------:R-:W-:-:S04]  /*0b40*/  IMAD.MOV.U32 R9, RZ, RZ, 0x2 ;  /* 0x00000002ff097424 */ /* 0x000fc800078e00ff */
[----:B------:R-:W-:-:S05]  /*0b50*/  IMAD.WIDE.U32 R8, R8, R9, c[0x0][0x168] ;  /* 0x00005a0008087625 */ /* 0x000fca00078e0009 */
[----:B------:R0:W-:Y:S02]  /*0b60*/  STG.E.U16 [R8.64], R13 ;  /* 0x0000000d08007986 */ /* 0x0001e4000c101504 */
.L_x_28794:
[----:B------:R-:W-:-:S13]  /*0b70*/  ISETP.GE.AND P0, PT, R3, R2, PT ;  /* 0x000000020300720c */ /* 0x000fda0003f06270 */
[----:B------:R-:W-:Y:S05]  /*0b80*/  @P0 BRA `(.L_x_28796) ;  /* 0x000000e000000947 */ /* 0x000fea0003800000 */
[----:B0-----:R-:W-:Y:S01]  /*0b90*/  IMAD.IADD R8, R0, 0x1, R3 ;  /* 0x0000000100087824 */ /* 0x001fe200078e0203 */
[----:B------:R-:W-:Y:S01]  /*0ba0*/  IADD3 R3, R3, 0x80, RZ ;  /* 0x0000008003037810 */ /* 0x000fe20007ffe0ff */
[----:B------:R-:W-:-:S04]  /*0bb0*/  IMAD.MOV.U32 R9, RZ, RZ, 0x2 ;  /* 0x00000002ff097424 */ /* 0x000fc800078e00ff */
[----:B------:R-:W-:-:S05]  /*0bc0*/  IMAD.WIDE.U32 R8, R8, R9, c[0x0][0x168] ;  /* 0x00005a0008087625 */ /* 0x000fca00078e0009 */
[----:B------:R0:W-:Y:S02]  /*0bd0*/  STG.E.U16 [R8.64], R12 ;  /* 0x0000000c08007986 */ /* 0x0001e4000c101504 */
.L_x_28795:
        /* <DEDUP_REMOVED lines=9> */
.L_x_28796:
[----:B------:R-:W-:Y:S05]  /*0c70*/  BSYNC B1 ;  /* 0x0000000000017941 */ /* 0x000fea0003800000 */
.L_x_28792:
[----:B------:R-:W-:-:S13]  /*0c80*/  ISETP.GE.AND P0, PT, R3, R2, PT ;  /* 0x000000020300720c */ /* 0x000fda0003f06270 */
[----:B0-----:R-:W-:Y:S01]  /*0c90*/  @!P0 IMAD.IADD R6, R0, 0x1, R3 ;  /* 0x0000000100068824 */ /* 0x001fe200078e0203 */
[----:B------:R-:W-:Y:S01]  /*0ca0*/  @!P0 IADD3 R3, R3, 0x80, RZ ;  /* 0x0000008003038810 */ /* 0x000fe20007ffe0ff */
[----:B------:R-:W-:-:S04]  /*0cb0*/  @!P0 IMAD.MOV.U32 R7, RZ, RZ, 0x2 ;  /* 0x00000002ff078424 */ /* 0x000fc800078e00ff */
[----:B------:R-:W-:-:S05]  /*0cc0*/  @!P0 IMAD.WIDE.U32 R6, R6, R7, c[0x0][0x168] ;  /* 0x00005a0006068625 */ /* 0x000fca00078e0007 */
[----:B------:R0:W-:Y:S02]  /*0cd0*/  @!P0 STG.E.U16 [R6.64], R5 ;  /* 0x0000000506008986 */ /* 0x0001e4000c101504 */
.L_x_28797:
[----:B------:R-:W-:Y:S05]  /*0ce0*/  BSYNC B0 ;  /* 0x0000000000007941 */ /* 0x000fea0003800000 */
.L_x_28791:
        /* <DEDUP_REMOVED lines=8> */
.L_x_28798:
        /* <DEDUP_REMOVED lines=9> */
.L_x_34335:


//--------------------- .text._ZN2at6native29vectorized_elementwise_kernelILi4EZZZNS0_15exp_kernel_cudaERNS_18TensorIteratorBaseEENKUlvE0_clEvENKUlvE2_clEvEUlN3c108BFloat16EE_St5arrayIPcLm2EEEEviT0_T1_ --------------------------
	.section	.text._ZN2at6native29vectorized_elementwise_kernelILi4EZZZNS0_15exp_kernel_cudaERNS_18TensorIteratorBaseEENKUlvE0_clEvENKUlvE2_clEvEUlN3c108BFloat16EE_St5arrayIPcLm2EEEEviT0_T1_,"ax",@progbits
	.sectioninfo	@"SHI_REGISTERS=23"
	.align	128
        .global         _ZN2at6native29vectorized_elementwise_kernelILi4EZZZNS0_15exp_kernel_cudaERNS_18TensorIteratorBaseEENKUlvE0_clEvENKUlvE2_clEvEUlN3c108BFloat16EE_St5arrayIPcLm2EEEEviT0_T1_
        .type           _ZN2at6native29vectorized_elementwise_kernelILi4EZZZNS0_15exp_kernel_cudaERNS_18TensorIteratorBaseEENKUlvE0_clEvENKUlvE2_clEvEUlN3c108BFloat16EE_St5arrayIPcLm2EEEEviT0_T1_,@function
        .size           _ZN2at6native29vectorized_elementwise_kernelILi4EZZZNS0_15exp_kernel_cudaERNS_18TensorIteratorBaseEENKUlvE0_clEvENKUlvE2_clEvEUlN3c108BFloat16EE_St5arrayIPcLm2EEEEviT0_T1_,(.L_x_34336 - _ZN2at6native29vectorized_elementwise_kernelILi4EZZZNS0_15exp_kernel_cudaERNS_18TensorIteratorBaseEENKUlvE0_clEvENKUlvE2_clEvEUlN3c108BFloat16EE_St5arrayIPcLm2EEEEviT0_T1_)
        .other          _ZN2at6native29vectorized_elementwise_kernelILi4EZZZNS0_15exp_kernel_cudaERNS_18TensorIteratorBaseEENKUlvE0_clEvENKUlvE2_clEvEUlN3c108BFloat16EE_St5arrayIPcLm2EEEEviT0_T1_,@"STO_CUDA_ENTRY STV_DEFAULT"
_ZN2at6native29vectorized_elementwise_kernelILi4EZZZNS0_15exp_kernel_cudaERNS_18TensorIteratorBaseEENKUlvE0_clEvENKUlvE2_clEvEUlN3c108BFloat16EE_St5arrayIPcLm2EEEEviT0_T1_:
.text._ZN2at6native29vectorized_elementwise_kernelILi4EZZZNS0_15exp_kernel_cudaERNS_18TensorIteratorBaseEENKUlvE0_clEvENKUlvE2_clEvEUlN3c108BFloat16EE_St5arrayIPcLm2EEEEviT0_T1_:
        /* <DEDUP_REMOVED lines=13> */
[--C-:B--2---:R-:W-:Y:S02]  /*00d0*/  PRMT R8, RZ, 0x5410, R2.reuse ;  /* 0x00005410ff087816 */ /* 0x104fe40000000002 */
[----:B------:R-:W-:-:S03]  /*00e0*/  PRMT R2, RZ, 0x7610, R2 ;  /* 0x00007610ff027816 */ /* 0x000fc60000000002 */
[----:B------:R-:W-:Y:S02]  /*00f0*/  FMUL.FTZ R8, R8, 1.4426950216293334961 ;  /* 0x3fb8aa3b08087820 */ /* 0x000fe40000410000 */
[----:B------:R-:W-:-:S04]  /*0100*/  FMUL.FTZ R2, R2, 1.4426950216293334961 ;  /* 0x3fb8aa3b02027820 */ /* 0x000fc80000410000 */
[----:B------:R0:W-:Y:S08]  /*0110*/  MUFU.EX2 R9, R2 ;  /* 0x0000000200097308 */ /* 0x0001f00000000800 */
[----:B------:R-:W1:Y:S01]  /*0120*/  MUFU.EX2 R8, R8 ;  /* 0x0000000800087308 */ /* 0x000e620000000800 */
[--C-:B0-----:R-:W-:Y:S02]  /*0130*/  PRMT R2, RZ, 0x5410, R3.reuse ;  /* 0x00005410ff027816 */ /* 0x101fe40000000003 */
[----:B------:R-:W-:-:S03]  /*0140*/  PRMT R3, RZ, 0x7610, R3 ;  /* 0x00007610ff037816 */ /* 0x000fc60000000003 */
[----:B------:R-:W-:Y:S01]  /*0150*/  FMUL.FTZ R12, R2, 1.4426950216293334961 ;  /* 0x3fb8aa3b020c7820 */ /* 0x000fe20000410000 */
[--C-:B---3--:R-:W-:Y:S01]  /*0160*/  PRMT R2, RZ, 0x5410, R4.reuse ;  /* 0x00005410ff027816 */ /* 0x108fe20000000004 */
[----:B------:R-:W-:Y:S01]  /*0170*/  FMUL.FTZ R3, R3, 1.4426950216293334961 ;  /* 0x3fb8aa3b03037820 */ /* 0x000fe20000410000 */
[----:B------:R-:W-:-:S03]  /*0180*/  PRMT R4, RZ, 0x7610, R4 ;  /* 0x00007610ff047816 */ /* 0x000fc60000000004 */
[----:B------:R-:W-:Y:S01]  /*0190*/  FMUL.FTZ R10, R2, 1.4426950216293334961 ;  /* 0x3fb8aa3b020a7820 */ /* 0x000fe20000410000 */
[--C-:B------:R-:W-:Y:S01]  /*01a0*/  PRMT R2, RZ, 0x5410, R5.reuse ;  /* 0x00005410ff027816 */ /* 0x100fe20000000005 */
[----:B------:R-:W-:Y:S01]  /*01b0*/  FMUL.FTZ R4, R4, 1.4426950216293334961 ;  /* 0x3fb8aa3b04047820 */ /* 0x000fe20000410000 */
[----:B------:R-:W-:Y:S01]  /*01c0*/  PRMT R5, RZ, 0x7610, R5 ;  /* 0x00007610ff057816 */ /* 0x000fe20000000005 */
[----:B------:R-:W-:Y:S01]  /*01d0*/  MUFU.EX2 R12, R12 ;  /* 0x0000000c000c7308 */ /* 0x000fe20000000800 */
[----:B-1----:R-:W-:Y:S01]  /*01e0*/  F2FP.BF16.PACK_AB R8, R9, R8 ;  /* 0x000000080908723e */ /* 0x002fe200000010ff */
[----:B------:R-:W-:Y:S02]  /*01f0*/  FMUL.FTZ R14, R2, 1.4426950216293334961 ;  /* 0x3fb8aa3b020e7820 */ /* 0x000fe40000410000 */
[----:B------:R-:W-:-:S04]  /*0200*/  FMUL.FTZ R5, R5, 1.4426950216293334961 ;  /* 0x3fb8aa3b05057820 */ /* 0x000fc80000410000 */
[----:B------:R0:W1:Y:S08]  /*0210*/  MUFU.EX2 R11, R3 ;  /* 0x00000003000b7308 */ /* 0x0000700000000800 */
[----:B------:R-:W-:Y:S01]  /*0220*/  MUFU.EX2 R10, R10 ;  /* 0x0000000a000a7308 */ /* 0x000fe20000000800 */
[----:B0-----:R-:W-:-:S06]  /*0230*/  IMAD.WIDE.U32 R2, R0, R7, c[0x0][0x168] ;  /* 0x00005a0000027625 */ /* 0x001fcc00078e0007 */
[----:B------:R-:W-:Y:S01]  /*0240*/  IMAD.WIDE R2, R6, 0x8, R2 ;  /* 0x0000000806027825 */ /* 0x000fe200078e0202 */
[----:B------:R-:W0:Y:S01]  /*0250*/  MUFU.EX2 R13, R4 ;  /* 0x00000004000d7308 */ /* 0x000e220000000800 */
[----:B-1----:R-:W-:-:S05]  /*0260*/  F2FP.BF16.PACK_AB R9, R11, R12 ;  /* 0x0000000c0b09723e */ /* 0x002fca00000010ff */
[----:B------:R-:W-:Y:S02]  /*0270*/  STG.E.64 [R2.64], R8 ;  /* 0x0000000802007986 */ /* 0x000fe4000c101b04 */
[----:B------:R-:W-:Y:S08]  /*0280*/  MUFU.EX2 R14, R14 ;  /* 0x0000000e000e7308 */ /* 0x000ff00000000800 */
[----:B------:R-:W1:Y:S01]  /*0290*/  MUFU.EX2 R5, R5 ;  /* 0x0000000500057308 */ /* 0x000e620000000800 */
[----:B0-----:R-:W-:-:S02]  /*02a0*/  F2FP.BF16.PACK_AB R10, R13, R10 ;  /* 0x0000000a0d0a723e */ /* 0x001fc400000010ff */
[----:B-1----:R-:W-:-:S05]  /*02b0*/  F2FP.BF16.PACK_AB R11, R5, R14 ;  /* 0x0000000e050b723e */ /* 0x002fca00000010ff */
[----:B------:R-:W-:Y:S01]  /*02c0*/  STG.E.64 [R2.64+0x400], R10 ;  /* 0x0004000a02007986 */ /* 0x000fe2000c101b04 */
[----:B------:R-:W-:Y:S05]  /*02d0*/  EXIT ;  /* 0x000000000000794d */ /* 0x000fea0003800000 */
.L_x_28799:
        /* <DEDUP_REMOVED lines=126> */
.L_x_28802:
[----:B------:R-:W-:-:S13]  /*0ac0*/  ISETP.GE.AND P0, PT, R3, R2, PT ;  /* 0x000000020300720c */ /* 0x000fda0003f06270 */
[----:B------:R-:W-:Y:S05]  /*0ad0*/  @P0 BRA `(.L_x_28804) ;  /* 0x000000c000000947 */ /* 0x000fea0003800000 */
[----:B0-----:R-:W-:Y:S01]  /*0ae0*/  IMAD.IADD R8, R0, 0x1, R3 ;  /* 0x0000000100087824 */ /* 0x001fe200078e0203 */
[----:B------:R-:W-:Y:S01]  /*0af0*/  IADD3 R3, R3, 0x80, RZ ;  /* 0x0000008003037810 */ /* 0x000fe20007ffe0ff */
[----:B------:R-:W-:-:S04]  /*0b00*/  IMAD.MOV.U32 R9, RZ, RZ, 0x2 ;  /* 0x00000002ff097424 */ /* 0x000fc800078e00ff */
[----:B------:R-:W-:-:S05]  /*0b10*/  IMAD.WIDE.U32 R8, R8, R9, c[0x0][0x168] ;  /* 0x00005a0008087625 */ /* 0x000fca00078e0009 */
[----:B------:R0:W-:Y:S02]  /*0b20*/  STG.E.U16 [R8.64], R13 ;  /* 0x0000000d08007986 */ /* 0x0001e4000c101504 */
.L_x_28803:
[----:B------:R-:W-:-:S13]  /*0b30*/  ISETP.GE.AND P0, PT, R3, R2, PT ;  /* 0x000000020300720c */ /* 0x000fda0003f06270 */
[----:B------:R-:W-:Y:S05]  /*0b40*/  @P0 BRA `(.L_x_28805) ;  /* 0x000000e000000947 */ /* 0x000fea0003800000 */
[----:B0-----:R-:W-:Y:S01]  /*0b50*/  IMAD.IADD R8, R0, 0x1, R3 ;  /* 0x0000000100087824 */ /* 0x001fe200078e0203 */
[----:B------:R-:W-:Y:S01]  /*0b60*/  IADD3 R3, R3, 0x80, RZ ;  /* 0x0000008003037810 */ /* 0x000fe20007ffe0ff */
[----:B------:R-:W-:-:S04]  /*0b70*/  IMAD.MOV.U32 R9, RZ, RZ, 0x2 ;  /* 0x00000002ff097424 */ /* 0x000fc800078e00ff */
[----:B------:R-:W-:-:S05]  /*0b80*/  IMAD.WIDE.U32 R8, R8, R9, c[0x0][0x168] ;  /* 0x00005a0008087625 */ /* 0x000fca00078e0009 */
[----:B------:R0:W-:Y:S02]  /*0b90*/  STG.E.U16 [R8.64], R12 ;  /* 0x0000000c08007986 */ /* 0x0001e4000c101504 */
.L_x_28804:
        /* <DEDUP_REMOVED lines=9> */
.L_x_28805:
[----:B------:R-:W-:Y:S05]  /*0c30*/  BSYNC B1 ;  /* 0x0000000000017941 */ /* 0x000fea0003800000 */
.L_x_28801:
[----:B------:R-:W-:-:S13]  /*0c40*/  ISETP.GE.AND P0, PT, R3, R2, PT ;  /* 0x000000020300720c */ /* 0x000fda0003f06270 */
[----:B0-----:R-:W-:Y:S01]  /*0c50*/  @!P0 IMAD.IADD R6, R0, 0x1, R3 ;  /* 0x0000000100068824 */ /* 0x001fe200078e0203 */
[----:B------:R-:W-:Y:S01]  /*0c60*/  @!P0 IADD3 R3, R3, 0x80, RZ ;  /* 0x0000008003038810 */ /* 0x000fe20007ffe0ff */
[----:B------:R-:W-:-:S04]  /*0c70*/  @!P0 IMAD.MOV.U32 R7, RZ, RZ, 0x2 ;  /* 0x00000002ff078424 */ /* 0x000fc800078e00ff */
[----:B------:R-:W-:-:S05]  /*0c80*/  @!P0 IMAD.WIDE.U32 R6, R6, R7, c[0x0][0x168] ;  /* 0x00005a0006068625 */ /* 0x000fca00078e0007 */
[----:B------:R0:W-:Y:S02]  /*0c90*/  @!P0 STG.E.U16 [R6.64], R5 ;  /* 0x0000000506008986 */ /* 0x0001e4000c101504 */
.L_x_28806:
[----:B------:R-:W-:Y:S05]  /*0ca0*/  BSYNC B0 ;  /* 0x0000000000007941 */ /* 0x000fea0003800000 */
.L_x_28800:
        /* <DEDUP_REMOVED lines=8> */
.L_x_28807:
        /* <DEDUP_REMOVED lines=13> */
.L_x_34336:


//--------------------- .text._ZN2at6native29vectorized_elementwise_kernelILi8EZZZNS0_15exp_kernel_cudaERNS_18TensorIteratorBaseEENKUlvE0_clEvENKUlvE2_clEvEUlN3c108BFloat16EE_St5arrayIPcLm2EEEEviT0_T1_ --------------------------
	.section	.text._ZN2at6native29vectorized_elementwise_kernelILi8EZZZNS0_15exp_kernel_cudaERNS_18TensorIteratorBaseEENKUlvE0_clEvENKUlvE2_clEvEUlN3c108BFloat16EE_St5arrayIPcLm2EEEEviT0_T1_,"ax",@progbits
	.sectioninfo	@"SHI_REGISTERS=4"
	.align	128
        .global         _ZN2at6native29vectorized_elementwise_kernelILi8EZZZNS0_15exp_kernel_cudaERNS_18TensorIteratorBaseEENKUlvE0_clEvENKUlvE2_clEvEUlN3c108BFloat16EE_St5arrayIPcLm2EEEEviT0_T1_
        .type           _ZN2at6native29vectorized_elementwise_kernelILi8EZZZNS0_15exp_kernel_cudaERNS_18TensorIteratorBaseEENKUlvE0_clEvENKUlvE2_clEvEUlN3c108BFloat16EE_St5arrayIPcLm2EEEEviT0_T1_,@function
        .size           _ZN2at6native29vectorized_elementwise_kernelILi8EZZZNS0_15exp_kernel_cudaERNS_18TensorIteratorBaseEENKUlvE0_clEvENKUlvE2_clEvEUlN3c108BFloat16EE_St5arrayIPcLm2EEEEviT0_T1_,(.L_x_34337 - _ZN2at6native29vectorized_elementwise_kernelILi8EZZZNS0_15exp_kernel_cudaERNS_18TensorIteratorBaseEENKUlvE0_clEvENKUlvE2_clEvEUlN3c108BFloat16EE_St5arrayIPcLm2EEEEviT0_T1_)
        .other          _ZN2at6native29vectorized_elementwise_kernelILi8EZZZNS0_15exp_kernel_cudaERNS_18TensorIteratorBaseEENKUlvE0_clEvENKUlvE2_clEvEUlN3c108BFloat16EE_St5arrayIPcLm2EEEEviT0_T1_,@"STO_CUDA_ENTRY STV_DEFAULT"
_ZN2at6native29vectorized_elementwise_kernelILi8EZZZNS0_15exp_kernel_cudaERNS_18TensorIteratorBaseEENKUlvE0_clEvENKUlvE2_clEvEUlN3c108BFloat16EE_St5arrayIPcLm2EEEEviT0_T1_:
.text._ZN2at6native29vectorized_elementwise_kernelILi8EZZZNS0_15exp_kernel_cudaERNS_18TensorIteratorBaseEENKUlvE0_clEvENKUlvE2_clEvEUlN3c108BFloat16EE_St5arrayIPcLm2EEEEviT0_T1_:
[----:B------:R-:W-:Y:S02]  /*0000*/  MOV R1, c[0x0][0x28] ;  /* 0x00000a0000017a02 */ /* 0x000fe40000000f00 */
[----:B------:R-:W-:Y:S05]  /*0010*/  EXIT ;  /* 0x000000000000794d */ /* 0x000fea0003800000 */
.L_x_28808:
        /* <DEDUP_REMOVED lines=14> */
.L_x_34337:


//--------------------- .text._ZN2at6native18elementwise_kernelILi128ELi4EZNS0_15gpu_kernel_implIZZZNS0_15exp_kernel_cudaERNS_18TensorIteratorBaseEENKUlvE0_clEvENKUlvE1_clEvEUlN3c104HalfEE_EEvS4_RKT_EUliE_EEviT1_ --------------------------
	.section	.text._ZN2at6native18elementwise_kernelILi128ELi4EZNS0_15gpu_kernel_implIZZZNS0_15exp_kernel_cudaERNS_18TensorIteratorBaseEENKUlvE0_clEvENKUlvE1_clEvEUlN3c104HalfEE_EEvS4_RKT_EUliE_EEviT1_,"ax",@progbits
	.sectioninfo	@"SHI_REGISTERS=26"
	.align	128
        .global         _ZN2at6native18elementwise_kernelILi128ELi4EZNS0_15gpu_kernel_implIZZZNS0_15exp_kernel_cudaERNS_18TensorIteratorBaseEENKUlvE0_clEvENKUlvE1_clEvEUlN3c104HalfEE_EEvS4_RKT_EUliE_EEviT1_
        .type           _ZN2at6native18elementwise_kernelILi128ELi4EZNS0_15gpu_kernel_implIZZZNS0_15exp_kernel_cudaERNS_18TensorIteratorBaseEENKUlvE0_clEvENKUlvE1_clEvEUlN3c104HalfEE_EEvS4_RKT_EUliE_EEviT1_,@function
        .size           _ZN2at6native18elementwise_kernelILi128ELi4EZNS0_15gpu_kernel_implIZZZNS0_15exp_kernel_cudaERNS_18TensorIteratorBaseEENKUlvE0_clEvENKUlvE1_clEvEUlN3c104HalfEE_EEvS4_RKT_EUliE_EEviT1_,(.L_x_34338 - _ZN2at6native18elementwise_kernelILi128ELi4EZNS0_15gpu_kernel_implIZZZNS0_15exp_kernel_cudaERNS_18TensorIteratorBaseEENKUlvE0_clEvENKUlvE1_clEvEUlN3c104HalfEE_EEvS4_RKT_EUliE_EEviT1_)
        .other          _ZN2at6native18elementwise_kernelILi128ELi4EZNS0_15gpu_kernel_implIZZZNS0_15exp_kernel_cudaERNS_18TensorIteratorBaseEENKUlvE0_clEvENKUlvE1_clEvEUlN3c104HalfEE_EEvS4_RKT_EUliE_EEviT1_,@"STO_CUDA_ENTRY STV_DEFAULT"
_ZN2at6native18elementwise_kernelILi128ELi4EZNS0_15gpu_kernel_implIZZZNS0_15exp_kernel_cudaERNS_18TensorIteratorBaseEENKUlvE0_clEvENKUlvE1_clEvEUlN3c104HalfEE_EEvS4_RKT_EUliE_EEviT1_:
.text._ZN2at6native18elementwise_kernelILi128ELi4EZNS0_15gpu_kernel_implIZZZNS0_15exp_kernel_cudaERNS_18TensorIteratorBaseEENKUlvE0_clEvENKUlvE1_clEvEUlN3c104HalfEE_EEvS4_RKT_EUliE_EEviT1_:
        /* <DEDUP_REMOVED lines=236> */
.L_x_28811:
        /* <DEDUP_REMOVED lines=20> */
.L_x_28815:
[----:B------:R-:W2:Y:S02]  /*1000*/  LDG.E.U8 R2, [R2.64] ;  /* 0x0000002402027981 */ /* 0x000ea4000c1e1100 */
[----:B--2---:R-:W0:Y:S02]  /*1010*/  I2F.U16 R0, R2 ;  /* 0x0000000200007306 */ /* 0x004e240000101000 */
[----:B0-----:R-:W-:Y:S01]  /*1020*/  F2FP.PACK_AB R0, RZ, R0 ;  /* 0x00000000ff00723e */ /* 0x001fe200000000ff */
[----:B------:R-:W-:Y:S05]  /*1030*/  BRA `(.L_x_28817) ;  /* 0x00000e1000007947 */ /* 0x000fea0003800000 */
.L_x_28814:
        /* <DEDUP_REMOVED lines=10> */
.L_x_28819:
[----:B------:R-:W2:Y:S02]  /*10e0*/  LDG.E R2, [R2.64] ;  /* 0x0000002402027981 */ /* 0x000ea4000c1e1900 */
[----:B--2---:R-:W0:Y:S02]  /*10f0*/  I2F R0, R2 ;  /* 0x0000000200007306 */ /* 0x004e240000201400 */
[----:B0-----:R-:W-:Y:S01]  /*1100*/  F2FP.PACK_AB R0, RZ, R0 ;  /* 0x00000000ff00723e */ /* 0x001fe200000000ff */
[----:B------:R-:W-:Y:S05]  /*1110*/  BRA `(.L_x_28817) ;  /* 0x00000d3000007947 */ /* 0x000fea0003800000 */
.L_x_28818:
[----:B------:R-:W2:Y:S02]  /*1120*/  LDG.E.U16 R2, [R2.64] ;  /* 0x0000002402027981 */ /* 0x000ea4000c1e1500 */
[----:B--2---:R-:W0:Y:S02]  /*1130*/  I2F.S16 R0, R2 ;  /* 0x0000000200007306 */ /* 0x004e240000101400 */
[----:B0-----:R-:W-:Y:S01]  /*1140*/  F2FP.PACK_AB R0, RZ, R0 ;  /* 0x00000000ff00723e */ /* 0x001fe200000000ff */
[----:B------:R-:W-:Y:S05]  /*1150*/  BRA `(.L_x_28817) ;  /* 0x00000cf000007947 */ /* 0x000fea0003800000 */
.L_x_28813:
        /* <DEDUP_REMOVED lines=9> */
.L_x_28821:
[----:B------:R0:W5:Y:S01]  /*11f0*/  LDG.E.U16 R0, [R2.64] ;  /* 0x0000002402007981 */ /* 0x000162000c1e1500 */
[----:B------:R-:W-:Y:S05]  /*1200*/  BRA `(.L_x_28817) ;  /* 0x00000c4000007947 */ /* 0x000fea0003800000 */
.L_x_28820:
        /* <DEDUP_REMOVED lines=9> */
.L_x_28823:
[----:B------:R0:W5:Y:S01]  /*12a0*/  LDG.E.U16 R0, [R2.64] ;  /* 0x0000002402007981 */ /* 0x000162000c1e1500 */
[----:B------:R-:W-:Y:S05]  /*12b0*/  BRA `(.L_x_28817) ;  /* 0x00000b9000007947 */ /* 0x000fea0003800000 */
.L_x_28822:
[----:B------:R-:W2:Y:S02]  /*12c0*/  LDG.E.64 R2, [R2.64] ;  /* 0x0000002402027981 */ /* 0x000ea4000c1e1b00 */
[----:B--2---:R-:W0:Y:S01]  /*12d0*/  F2F.F32.F64 R0, R2 ;  /* 0x0000000200007310 */ /* 0x004e220000301000 */
[----:B------:R-:W0:-:S14]  /*12e0*/  DSETP.GEU.AND P0, PT, |R2|, c[0x2][0x0], PT ;  /* 0x008000000200762a */ /* 0x000e1c0003f0e200 */
[----:B0-----:R-:W-:-:S05]  /*12f0*/  @!P0 FMUL R0, R0, 1.175494350822287508e-38 ;  /* 0x0080000000008820 */ /* 0x001fca0000400000 */
[----:B------:R-:W-:Y:S01]  /*1300*/  F2FP.PACK_AB R0, RZ, R0 ;  /* 0x00000000ff00723e */ /* 0x000fe200000000ff */
[----:B------:R-:W-:Y:S05]  /*1310*/  BRA `(.L_x_28817) ;  /* 0x00000b3000007947 */ /* 0x000fea0003800000 */
.L_x_28812:
        /* <DEDUP_REMOVED lines=13> */
.L_x_28826:
[----:B------:R-:W2:Y:S02]  /*13f0*/  LDG.E.64 R2, [R2.64] ;  /* 0x0000002402027981 */ /* 0x000ea4000c1e1b00 */
[----:B--2---:R-:W0:Y:S01]  /*1400*/  F2F.F32.F64 R0, R2 ;  /* 0x0000000200007310 */ /* 0x004e220000301000 */
[----:B------:R-:W0:-:S14]  /*1410*/  DSETP.GEU.AND P0, PT, |R2|, c[0x2][0x0], PT ;  /* 0x008000000200762a */ /* 0x000e1c0003f0e200 */
[----:B0-----:R-:W-:-:S05]  /*1420*/  @!P0 FMUL R0, R0, 1.175494350822287508e-38 ;  /* 0x0080000000008820 */ /* 0x001fca0000400000 */
[----:B------:R-:W-:Y:S01]  /*1430*/  F2FP.PACK_AB R0, RZ, R0 ;  /* 0x00000000ff00723e */ /* 0x000fe200000000ff */
[----:B------:R-:W-:Y:S05]  /*1440*/  BRA `(.L_x_28817) ;  /* 0x00000a0000007947 */ /* 0x000fea0003800000 */
.L_x_28825:
        /* <DEDUP_REMOVED lines=28> */
.L_x_28828:
        /* <DEDUP_REMOVED lines=15> */
.L_x_28827:
[----:B------:R-:W2:Y:S02]  /*1700*/  LDG.E.U16 R0, [R2.64] ;  /* 0x0000002402007981 */ /* 0x000ea4000c1e1500 */
[----:B--2---:R-:W-:-:S04]  /*1710*/  PRMT R0, RZ, 0x5410, R0 ;  /* 0x00005410ff007816 */ /* 0x004fc80000000000 */
[----:B------:R-:W-:Y:S01]  /*1720*/  F2FP.PACK_AB R0, RZ, R0 ;  /* 0x00000000ff00723e */ /* 0x000fe200000000ff */
[----:B------:R-:W-:Y:S05]  /*1730*/  BRA `(.L_x_28817) ;  /* 0x0000071000007947 */ /* 0x000fea0003800000 */
.L_x_28824:
        /* <DEDUP_REMOVED lines=12> */
.L_x_28831:
        /* <DEDUP_REMOVED lines=21> */
.L_x_28835:
[----:B------:R-:W-:Y:S05]  /*1950*/  BSYNC B1 ;  /* 0x0000000000017941 */ /* 0x000fea0003800000 */
.L_x_28834:
[----:B------:R-:W-:Y:S01]  /*1960*/  LEA R3, R0, 0x3b800000, 0x17 ;  /* 0x3b80000000037811 */ /* 0x000fe200078eb8ff */
[----:B------:R-:W-:-:S05]  /*1970*/  IMAD.SHL.U32 R0, R2, 0x100000, RZ ;  /* 0x0010000002007824 */ /* 0x000fca00078e00ff */
[----:B------:R-:W-:Y:S02]  /*1980*/  LOP3.LUT R0, R3, R0, R4, 0xfe, !PT ;  /* 0x0000000003007212 */ /* 0x000fe400078efe04 */
.L_x_28833:
[----:B------:R-:W-:Y:S05]  /*1990*/  BSYNC B0 ;  /* 0x0000000000007941 */ /* 0x000fea0003800000 */
.L_x_28832:
[----:B------:R-:W-:Y:S01]  /*19a0*/  F2FP.PACK_AB R0, RZ, R0 ;  /* 0x00000000ff00723e */ /* 0x000fe200000000ff */
[----:B------:R-:W-:Y:S05]  /*19b0*/  BRA `(.L_x_28817) ;  /* 0x0000049000007947 */ /* 0x000fea0003800000 */
.L_x_28830:
        /* <DEDUP_REMOVED lines=21> */
.L_x_28839:
[----:B------:R-:W-:Y:S05]  /*1b10*/  BSYNC B1 ;  /* 0x0000000000017941 */ /* 0x000fea0003800000 */
.L_x_28838:
[----:B------:R-:W-:Y:S01]  /*1b20*/  LEA R3, R0, 0x37800000, 0x17 ;  /* 0x3780000000037811 */ /* 0x000fe200078eb8ff */
[----:B------:R-:W-:-:S05]  /*1b30*/  IMAD.SHL.U32 R0, R2, 0x200000, RZ ;  /* 0x0020000002007824 */ /* 0x000fca00078e00ff */
[----:B------:R-:W-:Y:S02]  /*1b40*/  LOP3.LUT R0, R3, R0, R4, 0xfe, !PT ;  /* 0x0000000003007212 */ /* 0x000fe400078efe04 */
.L_x_28837:
[----:B------:R-:W-:Y:S05]  /*1b50*/  BSYNC B0 ;  /* 0x0000000000007941 */ /* 0x000fea0003800000 */
.L_x_28836:
[----:B------:R-:W-:Y:S01]  /*1b60*/  F2FP.PACK_AB R0, RZ, R0 ;  /* 0x00000000ff00723e */ /* 0x000fe200000000ff */
[----:B------:R-:W-:Y:S05]  /*1b70*/  BRA `(.L_x_28817) ;  /* 0x000002d000007947 */ /* 0x000fea0003800000 */
.L_x_28829:
        /* <DEDUP_REMOVED lines=14> */
.L_x_28843:
[----:B------:R-:W-:Y:S05]  /*1c60*/  BSYNC B0 ;  /* 0x0000000000007941 */ /* 0x000fea0003800000 */
.L_x_28842:
[----:B------:R-:W-:Y:S01]  /*1c70*/  F2FP.PACK_AB R0, RZ, R0 ;  /* 0x00000000ff00723e */ /* 0x000fe200000000ff */
[----:B------:R-:W-:Y:S05]  /*1c80*/  BRA `(.L_x_28817) ;  /* 0x000001c000007947 */ /* 0x000fea0003800000 */
.L_x_28816:
        /* <DEDUP_REMOVED lines=21> */
.L_x_28841:
[----:B------:R-:W2:Y:S02]  /*1de0*/  LDG.E.64 R2, [R2.64] ;  /* 0x0000002402027981 */ /* 0x000ea4000c1e1b00 */
[----:B--2---:R-:W0:Y:S02]  /*1df0*/  I2F.U64 R0, R2 ;  /* 0x0000000200007312 */ /* 0x004e240000301000 */
[----:B0-----:R-:W-:Y:S01]  /*1e00*/  F2FP.PACK_AB R0, RZ, R0 ;  /* 0x00000000ff00723e */ /* 0x001fe200000000ff */
[----:B------:R-:W-:Y:S05]  /*1e10*/  BRA `(.L_x_28817) ;  /* 0x0000003000007947 */ /* 0x000fea0003800000 */
.L_x_28840:
[----:B------:R-:W2:Y:S02]  /*1e20*/  LDG.E R2, [R2.64] ;  /* 0x0000002402027981 */ /* 0x000ea4000c1e1900 */
[----:B--2---:R-:W0:Y:S02]  /*1e30*/  I2F.U32 R0, R2 ;  /* 0x0000000200007306 */ /* 0x004e240000201000 */
[----:B0-----:R-:W-:-:S06]  /*1e40*/  F2FP.PACK_AB R0, RZ, R0 ;  /* 0x00000000ff00723e */ /* 0x001fcc00000000ff */
.L_x_28817:
[----:B------:R-:W1:Y:S01]  /*1e50*/  LDC.U8 R4, c[0x0][0x371] ;  /* 0x0000dc40ff047b82 */ /* 0x000e620000000000 */
[----:B-----5:R-:W-:-:S05]  /*1e60*/  HADD2.F32 R0, -RZ, R0.H0_H0 ;  /* 0x20000000ff007230 */ /* 0x020fca0000004100 */
[----:B------:R-:W-:-:S06]  /*1e70*/  FMUL.FTZ R0, R0, 1.4426950216293334961 ;  /* 0x3fb8aa3b00007820 */ /* 0x000fcc0000410000 */
[----:B------:R-:W2:Y:S01]  /*1e80*/  MUFU.EX2 R0, R0 ;  /* 0x0000000000007308 */ /* 0x000ea20000000800 */
[----:B01----:R-:W-:-:S04]  /*1e90*/  PRMT R2, R4, 0x9910, RZ ;  /* 0x0000991004027816 */ /* 0x003fc800000000ff */
[----:B------:R-:W-:Y:S02]  /*1ea0*/  ISETP.GT.AND P0, PT, R2, 0x9, PT ;  /* 0x000000090200780c */ /* 0x000fe40003f04270 */
[----:B--2---:R-:W-:-:S11]  /*1eb0*/  F2FP.PACK_AB R3, RZ, R0 ;  /* 0x00000000ff03723e */ /* 0x004fd600000000ff */
        /* <DEDUP_REMOVED lines=13> */
.L_x_28847:
[----:B------:R-:W-:-:S06]  /*1f90*/  HADD2.F32 R3, -RZ, R3.H0_H0 ;  /* 0x20000003ff037230 */ /* 0x000fcc0000004100 */
[----:B------:R-:W0:Y:S02]  /*1fa0*/  F2I.S64.TRUNC R2, R3 ;  /* 0x0000000300027311 */ /* 0x000e24000020d900 */
[----:B0-----:R0:W-:Y:S01]  /*1fb0*/  STG.E.U8 [R16.64], R2 ;  /* 0x0000000210007986 */ /* 0x0011e2000c101124 */
[----:B------:R-:W-:Y:S05]  /*1fc0*/  BRA `(.L_x_28849) ;  /* 0x00000e4000007947 */ /* 0x000fea0003800000 */
.L_x_28846:
        /* <DEDUP_REMOVED lines=10> */
.L_x_28851:
[----:B------:R-:W-:-:S06]  /*2070*/  HADD2.F32 R3, -RZ, R3.H0_H0 ;  /* 0x20000003ff037230 */ /* 0x000fcc0000004100 */
[----:B------:R-:W0:Y:S02]  /*2080*/  F2I.FTZ.TRUNC.NTZ R3, R3 ;  /* 0x0000000300037305 */ /* 0x000e24000021f100 */
[----:B0-----:R0:W-:Y:S01]  /*2090*/  STG.E [R16.64], R3 ;  /* 0x0000000310007986 */ /* 0x0011e2000c101924 */
[----:B------:R-:W-:Y:S05]  /*20a0*/  BRA `(.L_x_28849) ;  /* 0x00000d6000007947 */ /* 0x000fea0003800000 */
.L_x_28850:
[----:B------:R-:W-:-:S06]  /*20b0*/  HADD2.F32 R3, -RZ, R3.H0_H0 ;  /* 0x20000003ff037230 */ /* 0x000fcc0000004100 */
[----:B------:R-:W0:Y:S02]  /*20c0*/  F2I.FTZ.TRUNC.NTZ R3, R3 ;  /* 0x0000000300037305 */ /* 0x000e24000021f100 */
[----:B0-----:R0:W-:Y:S01]  /*20d0*/  STG.E.U16 [R16.64], R3 ;  /* 0x0000000310007986 */ /* 0x0011e2000c101524 */
[----:B------:R-:W-:Y:S05]  /*20e0*/  BRA `(.L_x_28849) ;  /* 0x00000d2000007947 */ /* 0x000fea0003800000 */
.L_x_28845:
        /* <DEDUP_REMOVED lines=9> */
.L_x_28853:
[----:B------:R0:W-:Y:S01]  /*2180*/  STG.E.U16 [R16.64], R3 ;  /* 0x0000000310007986 */ /* 0x0001e2000c101524 */
[----:B------:R-:W-:Y:S05]  /*2190*/  BRA `(.L_x_28849) ;  /* 0x00000c7000007947 */ /* 0x000fea0003800000 */
.L_x_28852:
        /* <DEDUP_REMOVED lines=10> */
.L_x_28855:
[----:B------:R-:W-:-:S05]  /*2240*/  HADD2.F32 R0, -RZ, R3.H0_H0 ;  /* 0x20000003ff007230 */ /* 0x000fca0000004100 */
[----:B------:R-:W-:-:S04]  /*2250*/  F2FP.PACK_AB R0, RZ, R0 ;  /* 0x00000000ff00723e */ /* 0x000fc800000000ff */
[----:B------:R-:W-:-:S05]  /*2260*/  PRMT R0, R0, 0x5410, RZ ;  /* 0x0000541000007816 */ /* 0x000fca00000000ff */
[----:B------:R0:W-:Y:S01]  /*2270*/  STG.E [R16.64], R0 ;  /* 0x0000000010007986 */ /* 0x0001e2000c101924 */
[----:B------:R-:W-:Y:S05]  /*2280*/  BRA `(.L_x_28849) ;  /* 0x00000b8000007947 */ /* 0x000fea0003800000 */
.L_x_28854:
[----:B------:R-:W-:-:S05]  /*2290*/  HADD2.F32 R2, -RZ, R3.H0_H0 ;  /* 0x20000003ff027230 */ /* 0x000fca0000004100 */
[----:B------:R-:W-:-:S06]  /*22a0*/  FMUL.FTZ R2, R2, 1 ;  /* 0x3f80000002027820 */ /* 0x000fcc0000410000 */
[----:B------:R-:W0:Y:S02]  /*22b0*/  F2F.F64.F32 R2, R2 ;  /* 0x0000000200027310 */ /* 0x000e240000201800 */
[----:B0-----:R0:W-:Y:S01]  /*22c0*/  STG.E.64 [R16.64], R2 ;  /* 0x0000000210007986 */ /* 0x0011e2000c101b24 */
[----:B------:R-:W-:Y:S05]  /*22d0*/  BRA `(.L_x_28849) ;  /* 0x00000b3000007947 */ /* 0x000fea0003800000 */
.L_x_28844:
        /* <DEDUP_REMOVED lines=13> */
.L_x_28858:
[----:B------:R-:W-:Y:S01]  /*23b0*/  HADD2.F32 R3, -RZ, R3.H0_H0 ;  /* 0x20000003ff037230 */ /* 0x000fe20000004100 */
[----:B------:R-:W-:-:S04]  /*23c0*/  CS2R R6, SRZ ;  /* 0x0000000000067805 */ /* 0x000fc8000001ff00 */
[----:B------:R-:W-:-:S04]  /*23d0*/  FMUL.FTZ R3, R3, 1 ;  /* 0x3f80000003037820 */ /* 0x000fc80000410000 */
[----:B------:R-:W0:Y:S02]  /*23e0*/  F2F.F64.F32 R4, R3 ;  /* 0x0000000300047310 */ /* 0x000e240000201800 */
[----:B0-----:R0:W-:Y:S01]  /*23f0*/  STG.E.128 [R16.64], R4 ;  /* 0x0000000410007986 */ /* 0x0011e2000c101d24 */
[----:B------:R-:W-:Y:S05]  /*2400*/  BRA `(.L_x_28849) ;  /* 0x00000a0000007947 */ /* 0x000fea0003800000 */
.L_x_28857:
        /* <DEDUP_REMOVED lines=21> */
.L_x_28862:
[----:B------:R-:W-:Y:S05]  /*2560*/  BSYNC B0 ;  /* 0x0000000000007941 */ /* 0x000fea0003800000 */
.L_x_28861:
[----:B------:R-:W-:-:S05]  /*2570*/  LOP3.LUT R3, R0, R3, RZ, 0xfc, !PT ;  /* 0x0000000300037212 */ /* 0x000fca00078efcff */
[----:B------:R0:W-:Y:S01]  /*2580*/  STG.E.U8 [R16.64], R3 ;  /* 0x0000000310007986 */ /* 0x0001e2000c101124 */
[----:B------:R-:W-:Y:S05]  /*2590*/  BRA `(.L_x_28849) ;  /* 0x0000087000007947 */ /* 0x000fea0003800000 */
.L_x_28860:
        /* <DEDUP_REMOVED lines=13> */
.L_x_28864:
[----:B------:R-:W-:Y:S01]  /*2670*/  IMAD.MOV.U32 R0, RZ, RZ, 0x7f ;  /* 0x0000007fff007424 */ /* 0x000fe200078e00ff */
[----:B------:R-:W-:-:S04]  /*2680*/  ISETP.GT.U32.AND P0, PT, R2, 0x7f800000, PT ;  /* 0x7f8000000200780c */ /* 0x000fc80003f04070 */
[----:B------:R-:W-:-:S04]  /*2690*/  SEL R0, R0, 0x7c, P0 ;  /* 0x0000007c00007807 */ /* 0x000fc80000000000 */
.L_x_28865:
[----:B------:R-:W-:Y:S05]  /*26a0*/  BSYNC B0 ;  /* 0x0000000000007941 */ /* 0x000fea0003800000 */
.L_x_28863:
[----:B------:R-:W-:-:S04]  /*26b0*/  LOP3.LUT R2, R3, 0x80000000, RZ, 0xc0, !PT ;  /* 0x8000000003027812 */ /* 0x000fc800078ec0ff */
[----:B------:R-:W-:-:S04]  /*26c0*/  SHF.R.U32.HI R3, RZ, 0x18, R2 ;  /* 0x00000018ff037819 */ /* 0x000fc80000011602 */
[----:B------:R-:W-:-:S05]  /*26d0*/  LOP3.LUT R3, R0, R3, RZ, 0xfc, !PT ;  /* 0x0000000300037212 */ /* 0x000fca00078efcff */
[----:B------:R0:W-:Y:S01]  /*26e0*/  STG.E.U8 [R16.64], R3 ;  /* 0x0000000310007986 */ /* 0x0001e2000c101124 */
[----:B------:R-:W-:Y:S05]  /*26f0*/  BRA `(.L_x_28849) ;  /* 0x0000071000007947 */ /* 0x000fea0003800000 */
.L_x_28859:
[----:B------:R-:W-:-:S05]  /*2700*/  HADD2.F32 R0, -RZ, R3.H0_H0 ;  /* 0x20000003ff007230 */ /* 0x000fca0000004100 */
[----:B------:R-:W-:-:S05]  /*2710*/  F2FP.BF16.PACK_AB R0, RZ, R0 ;  /* 0x00000000ff00723e */ /* 0x000fca00000010ff */
[----:B------:R0:W-:Y:S01]  /*2720*/  STG.E.U16 [R16.64], R0 ;  /* 0x0000000010007986 */ /* 0x0001e2000c101524 */
[----:B------:R-:W-:Y:S05]  /*2730*/  BRA `(.L_x_28849) ;  /* 0x000006d000007947 */ /* 0x000fea0003800000 */
.L_x_28856:
        /* <DEDUP_REMOVED lines=12> */
.L_x_28868:
        /* <DEDUP_REMOVED lines=17> */
.L_x_28871:
[----:B------:R-:W-:-:S04]  /*2910*/  LOP3.LUT R2, R3, 0x80000000, RZ, 0xc0, !PT ;  /* 0x8000000003027812 */ /* 0x000fc800078ec0ff */
[----:B------:R-:W-:-:S04]  /*2920*/  SHF.R.U32.HI R3, RZ, 0x18, R2 ;  /* 0x00000018ff037819 */ /* 0x000fc80000011602 */
[----:B------:R-:W-:-:S04]  /*2930*/  LOP3.LUT R0, R0, R3, RZ, 0xfc, !PT ;  /* 0x0000000300007212 */ /* 0x000fc800078efcff */
[----:B------:R-:W-:Y:S02]  /*2940*/  PRMT R8, R0, 0x7610, R8 ;  /* 0x0000761000087816 */ /* 0x000fe40000000008 */
.L_x_28870:
[----:B------:R-:W-:Y:S05]  /*2950*/  BSYNC B0 ;  /* 0x0000000000007941 */ /* 0x000fea0003800000 */
.L_x_28869:
[----:B------:R0:W-:Y:S01]  /*2960*/  STG.E.U8 [R16.64], R8 ;  /* 0x0000000810007986 */ /* 0x0001e2000c101124 */
[----:B------:R-:W-:Y:S05]  /*2970*/  BRA `(.L_x_28849) ;  /* 0x0000049000007947 */ /* 0x000fea0003800000 */
.L_x_28867:
        /* <DEDUP_REMOVED lines=17> */
.L_x_28874:
[----:B------:R-:W-:-:S04]  /*2a90*/  LOP3.LUT R2, R3, 0x80000000, RZ, 0xc0, !PT ;  /* 0x8000000003027812 */ /* 0x000fc800078ec0ff */
[----:B------:R-:W-:-:S04]  /*2aa0*/  SHF.R.U32.HI R3, RZ, 0x18, R2 ;  /* 0x00000018ff037819 */ /* 0x000fc80000011602 */
[----:B------:R-:W-:-:S04]  /*2ab0*/  LOP3.LUT R0, R0, R3, RZ, 0xfc, !PT ;  /* 0x0000000300007212 */ /* 0x000fc800078efcff */
[----:B------:R-:W-:Y:S02]  /*2ac0*/  PRMT R8, R0, 0x7610, R8 ;  /* 0x0000761000087816 */ /* 0x000fe40000000008 */
.L_x_28873:
[----:B------:R-:W-:Y:S05]  /*2ad0*/  BSYNC B0 ;  /* 0x0000000000007941 */ /* 0x000fea0003800000 */
.L_x_28872:
[----:B------:R0:W-:Y:S01]  /*2ae0*/  STG.E.U8 [R16.64], R8 ;  /* 0x0000000810007986 */ /* 0x0001e2000c101124 */
[----:B------:R-:W-:Y:S05]  /*2af0*/  BRA `(.L_x_28849) ;  /* 0x0000031000007947 */ /* 0x000fea0003800000 */
.L_x_28866:
        /* <DEDUP_REMOVED lines=22> */
.L_x_28848:
        /* <DEDUP_REMOVED lines=20> */
.L_x_28876:
[----:B------:R-:W-:-:S06]  /*2da0*/  HADD2.F32 R3, -RZ, R3.H0_H0 ;  /* 0x20000003ff037230 */ /* 0x000fcc0000004100 */
[----:B------:R-:W0:Y:S02]  /*2db0*/  F2I.U64.TRUNC R2, R3 ;  /* 0x0000000300027311 */ /* 0x000e24000020d800 */
[----:B0-----:R0:W-:Y:S01]  /*2dc0*/  STG.E.64 [R16.64], R2 ;  /* 0x0000000210007986 */ /* 0x0011e2000c101b24 */
[----:B------:R-:W-:Y:S05]  /*2dd0*/  BRA `(.L_x_28849) ;  /* 0x0000003000007947 */ /* 0x000fea0003800000 */
.L_x_28875:
[----:B------:R-:W-:-:S06]  /*2de0*/  HADD2.F32 R3, -RZ, R3.H0_H0 ;  /* 0x20000003ff037230 */ /* 0x000fcc0000004100 */
[----:B------:R-:W0:Y:S02]  /*2df0*/  F2I.FTZ.U32.TRUNC.NTZ R3, R3 ;  /* 0x0000000300037305 */ /* 0x000e24000021f000 */
[----:B0-----:R0:W-:Y:S02]  /*2e00*/  STG.E [R16.64], R3 ;  /* 0x0000000310007986 */ /* 0x0011e4000c101924 */
.L_x_28849:
[----:B------:R-:W-:-:S05]  /*2e10*/  IMAD R18, R18, 0x200, R23 ;  /* 0x0000020012127824 */ /* 0x000fca00078e0217 */
[----:B------:R-:W-:Y:S02]  /*2e20*/  IADD3 R19, R18, 0x80, RZ ;  /* 0x0000008012137810 */ /* 0x000fe40007ffe0ff */
.L_x_28810:
[----:B------:R-:W-:Y:S05]  /*2e30*/  BSYNC B6 ;  /* 0x0000000000067941 */ /* 0x000fea0003800000 */
.L_x_28809:
        /* <DEDUP_REMOVED lines=231> */
.L_x_28879:
        /* <DEDUP_REMOVED lines=20> */
.L_x_28883:
[----:B------:R-:W2:Y:S02]  /*3df0*/  LDG.E.U8 R2, [R2.64] ;  /* 0x0000002402027981 */ /* 0x000ea4000c1e1100 */
[----:B--2---:R-:W0:Y:S02]  /*3e00*/  I2F.U16 R0, R2 ;  /* 0x0000000200007306 */ /* 0x004e240000101000 */
[----:B0-----:R-:W-:Y:S01]  /*3e10*/  F2FP.PACK_AB R0, RZ, R0 ;  /* 0x00000000ff00723e */ /* 0x001fe200000000ff */
[----:B------:R-:W-:Y:S05]  /*3e20*/  BRA `(.L_x_28885) ;  /* 0x00000e1000007947 */ /* 0x000fea0003800000 */
.L_x_28882:
        /* <DEDUP_REMOVED lines=10> */
.L_x_28887:
[----:B------:R-:W2:Y:S02]  /*3ed0*/  LDG.E R2, [R2.64] ;  /* 0x0000002402027981 */ /* 0x000ea4000c1e1900 */
[----:B--2---:R-:W0:Y:S02]  /*3ee0*/  I2F R0, R2 ;  /* 0x0000000200007306 */ /* 0x004e240000201400 */
[----:B0-----:R-:W-:Y:S01]  /*3ef0*/  F2FP.PACK_AB R0, RZ, R0 ;  /* 0x00000000ff00723e */ /* 0x001fe200000000ff */
[----:B------:R-:W-:Y:S05]  /*3f00*/  BRA `(.L_x_28885) ;  /* 0x00000d3000007947 */ /* 0x000fea0003800000 */
.L_x_28886:
[----:B------:R-:W2:Y:S02]  /*3f10*/  LDG.E.U16 R2, [R2.64] ;  /* 0x0000002402027981 */ /* 0x000ea4000c1e1500 */
[----:B--2---:R-:W0:Y:S02]  /*3f20*/  I2F.S16 R0, R2 ;  /* 0x0000000200007306 */ /* 0x004e240000101400 */
[----:B0-----:R-:W-:Y:S01]  /*3f30*/  F2FP.PACK_AB R0, RZ, R0 ;  /* 0x00000000ff00723e */ /* 0x001fe200000000ff */
[----:B------:R-:W-:Y:S05]  /*3f40*/  BRA `(.L_x_28885) ;  /* 0x00000cf000007947 */ /* 0x000fea0003800000 */
.L_x_28881:
        /* <DEDUP_REMOVED lines=9> */
.L_x_28889:
[----:B------:R0:W5:Y:S01]  /*3fe0*/  LDG.E.U16 R0, [R2.64] ;  /* 0x0000002402007981 */ /* 0x000162000c1e1500 */
[----:B------:R-:W-:Y:S05]  /*3ff0*/  BRA `(.L_x_28885) ;  /* 0x00000c4000007947 */ /* 0x000fea0003800000 */
.L_x_28888:
        /* <DEDUP_REMOVED lines=9> */
.L_x_28891:
[----:B------:R0:W5:Y:S01]  /*4090*/  LDG.E.U16 R0, [R2.64] ;  /* 0x0000002402007981 */ /* 0x000162000c1e1500 */
[----:B------:R-:W-:Y:S05]  /*40a0*/  BRA `(.L_x_28885) ;  /* 0x00000b9000007947 */ /* 0x000fea0003800000 */
.L_x_28890:
[----:B------:R-:W2:Y:S02]  /*40b0*/  LDG.E.64 R2, [R2.64] ;  /* 0x0000002402027981 */ /* 0x000ea4000c1e1b00 */
[----:B--2---:R-:W0:Y:S01]  /*40c0*/  F2F.F32.F64 R0, R2 ;  /* 0x0000000200007310 */ /* 0x004e220000301000 */
[----:B------:R-:W0:-:S14]  /*40d0*/  DSETP.GEU.AND P0, PT, |R2|, c[0x2][0x0], PT ;  /* 0x008000000200762a */ /* 0x000e1c0003f0e200 */
[----:B0-----:R-:W-:-:S05]  /*40e0*/  @!P0 FMUL R0, R0, 1.175494350822287508e-38 ;  /* 0x0080000000008820 */ /* 0x001fca0000400000 */
[----:B------:R-:W-:Y:S01]  /*40f0*/  F2FP.PACK_AB R0, RZ, R0 ;  /* 0x00000000ff00723e */ /* 0x000fe200000000ff */
[----:B------:R-:W-:Y:S05]  /*4100*/  BRA `(.L_x_28885) ;  /* 0x00000b3000007947 */ /* 0x000fea0003800000 */
.L_x_28880:
        /* <DEDUP_REMOVED lines=13> */
.L_x_28894:
[----:B------:R-:W2:Y:S02]  /*41e0*/  LDG.E.64 R2, [R2.64] ;  /* 0x0000002402027981 */ /* 0x000ea4000c1e1b00 */
[----:B--2---:R-:W0:Y:S01]  /*41f0*/  F2F.F32.F64 R0, R2 ;  /* 0x0000000200007310 */ /* 0x004e220000301000 */
[----:B------:R-:W0:-:S14]  /*4200*/  DSETP.GEU.AND P0, PT, |R2|, c[0x2][0x0], PT ;  /* 0x008000000200762a */ /* 0x000e1c0003f0e200 */
[----:B0-----:R-:W-:-:S05]  /*4210*/  @!P0 FMUL R0, R0, 1.175494350822287508e-38 ;  /* 0x0080000000008820 */ /* 0x001fca0000400000 */
[----:B------:R-:W-:Y:S01]  /*4220*/  F2FP.PACK_AB R0, RZ, R0 ;  /* 0x00000000ff00723e */ /* 0x000fe200000000ff */
[----:B------:R-:W-:Y:S05]  /*4230*/  BRA `(.L_x_28885) ;  /* 0x00000a0000007947 */ /* 0x000fea0003800000 */
.L_x_28893:
        /* <DEDUP_REMOVED lines=28> */
.L_x_28896:
        /* <DEDUP_REMOVED lines=15> */
.L_x_28895:
[----:B------:R-:W2:Y:S02]  /*44f0*/  LDG.E.U16 R0, [R2.64] ;  /* 0x0000002402007981 */ /* 0x000ea4000c1e1500 */
[----:B--2---:R-:W-:-:S04]  /*4500*/  PRMT R0, RZ, 0x5410, R0 ;  /* 0x00005410ff007816 */ /* 0x004fc80000000000 */
[----:B------:R-:W-:Y:S01]  /*4510*/  F2FP.PACK_AB R0, RZ, R0 ;  /* 0x00000000ff00723e */ /* 0x000fe200000000ff */
[----:B------:R-:W-:Y:S05]  /*4520*/  BRA `(.L_x_28885) ;  /* 0x0000071000007947 */ /* 0x000fea0003800000 */
.L_x_28892:
        /* <DEDUP_REMOVED lines=12> */
.L_x_28899:
        /* <DEDUP_REMOVED lines=21> */
.L_x_28903:
[----:B------:R-:W-:Y:S05]  /*4740*/  BSYNC B1 ;  /* 0x0000000000017941 */ /* 0x000fea0003800000 */
.L_x_28902:
[----:B------:R-:W-:Y:S01]  /*4750*/  LEA R3, R0, 0x3b800000, 0x17 ;  /* 0x3b80000000037811 */ /* 0x000fe200078eb8ff */
[----:B------:R-:W-:-:S05]  /*4760*/  IMAD.SHL.U32 R0, R2, 0x100000, RZ ;  /* 0x0010000002007824 */ /* 0x000fca00078e00ff */
[----:B------:R-:W-:Y:S02]  /*4770*/  LOP3.LUT R0, R3, R0, R4, 0xfe, !PT ;  /* 0x0000000003007212 */ /* 0x000fe400078efe04 */
.L_x_28901:
[----:B------:R-:W-:Y:S05]  /*4780*/  BSYNC B0 ;  /* 0x0000000000007941 */ /* 0x000fea0003800000 */
.L_x_28900:
[----:B------:R-:W-:Y:S01]  /*4790*/  F2FP.PACK_AB R0, RZ, R0 ;  /* 0x00000000ff00723e */ /* 0x000fe200000000ff */
[----:B------:R-:W-:Y:S05]  /*47a0*/  BRA `(.L_x_28885) ;  /* 0x0000049000007947 */ /* 0x000fea0003800000 */
.L_x_28898:
        /* <DEDUP_REMOVED lines=21> */
.L_x_28907:
[----:B------:R-:W-:Y:S05]  /*4900*/  BSYNC B1 ;  /* 0x0000000000017941 */ /* 0x000fea0003800000 */
.L_x_28906:
[----:B------:R-:W-:Y:S01]  /*4910*/  LEA R3, R0, 0x37800000, 0x17 ;  /* 0x3780000000037811 */ /* 0x000fe200078eb8ff */
[----:B------:R-:W-:-:S05]  /*4920*/  IMAD.SHL.U32 R0, R2, 0x200000, RZ ;  /* 0x0020000002007824 */ /* 0x000fca00078e00ff */
[----:B------:R-:W-:Y:S02]  /*4930*/  LOP3.LUT R0, R3, R0, R4, 0xfe, !PT ;  /* 0x0000000003007212 */ /* 0x000fe400078efe04 */
.L_x_28905:
[----:B------:R-:W-:Y:S05]  /*4940*/  BSYNC B0 ;  /* 0x0000000000007941 */ /* 0x000fea0003800000 */
.L_x_28904:
[----:B------:R-:W-:Y:S01]  /*4950*/  F2FP.PACK_AB R0, RZ, R0 ;  /* 0x00000000ff00723e */ /* 0x000fe200000000ff */
[----:B------:R-:W-:Y:S05]  /*4960*/  BRA `(.L_x_28885) ;  /* 0x000002d000007947 */ /* 0x000fea0003800000 */
.L_x_28897:
        /* <DEDUP_REMOVED lines=14> */
.L_x_28911:
[----:B------:R-:W-:Y:S05]  /*4a50*/  BSYNC B0 ;  /* 0x0000000000007941 */ /* 0x000fea0003800000 */
.L_x_28910:
[----:B------:R-:W-:Y:S01]  /*4a60*/  F2FP.PACK_AB R0, RZ, R0 ;  /* 0x00000000ff00723e */ /* 0x000fe200000000ff */
[----:B------:R-:W-:Y:S05]  /*4a70*/  BRA `(.L_x_28885) ;  /* 0x000001c000007947 */ /* 0x000fea0003800000 */
.L_x_28884:
        /* <DEDUP_REMOVED lines=21> */
.L_x_28909:
[----:B------:R-:W2:Y:S02]  /*4bd0*/  LDG.E.64 R2, [R2.64] ;  /* 0x0000002402027981 */ /* 0x000ea4000c1e1b00 */
[----:B--2---:R-:W0:Y:S02]  /*4be0*/  I2F.U64 R0, R2 ;  /* 0x0000000200007312 */ /* 0x004e240000301000 */
[----:B0-----:R-:W-:Y:S01]  /*4bf0*/  F2FP.PACK_AB R0, RZ, R0 ;  /* 0x00000000ff00723e */ /* 0x001fe200000000ff */
[----:B------:R-:W-:Y:S05]  /*4c00*/  BRA `(.L_x_28885) ;  /* 0x0000003000007947 */ /* 0x000fea0003800000 */
.L_x_28908:
[----:B------:R-:W2:Y:S02]  /*4c10*/  LDG.E R2, [R2.64] ;  /* 0x0000002402027981 */ /* 0x000ea4000c1e1900 */
[----:B--2---:R-:W0:Y:S02]  /*4c20*/  I2F.U32 R0, R2 ;  /* 0x0000000200007306 */ /* 0x004e240000201000 */
[----:B0-----:R-:W-:-:S06]  /*4c30*/  F2FP.PACK_AB R0, RZ, R0 ;  /* 0x00000000ff00723e */ /* 0x001fcc00000000ff */
.L_x_28885:
        /* <DEDUP_REMOVED lines=20> */
.L_x_28915:
[----:B------:R-:W-:-:S06]  /*4d80*/  HADD2.F32 R3, -RZ, R2.H0_H0 ;  /* 0x20000002ff037230 */ /* 0x000fcc0000004100 */
[----:B------:R-:W0:Y:S02]  /*4d90*/  F2I.S64.TRUNC R2, R3 ;  /* 0x0000000300027311 */ /* 0x000e24000020d900 */
[----:B0-----:R0:W-:Y:S01]  /*4da0*/  STG.E.U8 [R16.64], R2 ;  /* 0x0000000210007986 */ /* 0x0011e2000c101124 */
[----:B------:R-:W-:Y:S05]  /*4db0*/  BRA `(.L_x_28917) ;  /* 0x00000e4000007947 */ /* 0x000fea0003800000 */
.L_x_28914:
        /* <DEDUP_REMOVED lines=10> */
.L_x_28919:
[----:B------:R-:W-:-:S04]  /*4e60*/  HADD2.F32 R2, -RZ, R2.H0_H0 ;  /* 0x20000002ff027230 */ /* 0x000fc80000004100 */
[----:B------:R-:W0:Y:S02]  /*4e70*/  F2I.FTZ.TRUNC.NTZ R3, R2 ;  /* 0x0000000200037305 */ /* 0x000e24000021f100 */
[----:B0-----:R0:W-:Y:S01]  /*4e80*/  STG.E [R16.64], R3 ;  /* 0x0000000310007986 */ /* 0x0011e2000c101924 */
[----:B------:R-:W-:Y:S05]  /*4e90*/  BRA `(.L_x_28917) ;  /* 0x00000d6000007947 */ /* 0x000fea0003800000 */
.L_x_28918:
[----:B------:R-:W-:-:S04]  /*4ea0*/  HADD2.F32 R2, -RZ, R2.H0_H0 ;  /* 0x20000002ff027230 */ /* 0x000fc80000004100 */
[----:B------:R-:W0:Y:S02]  /*4eb0*/  F2I.FTZ.TRUNC.NTZ R3, R2 ;  /* 0x0000000200037305 */ /* 0x000e24000021f100 */
[----:B0-----:R0:W-:Y:S01]  /*4ec0*/  STG.E.U16 [R16.64], R3 ;  /* 0x0000000310007986 */ /* 0x0011e2000c101524 */
[----:B------:R-:W-:Y:S05]  /*4ed0*/  BRA `(.L_x_28917) ;  /* 0x00000d2000007947 */ /* 0x000fea0003800000 */
.L_x_28913:
        /* <DEDUP_REMOVED lines=9> */
.L_x_28921:
[----:B------:R0:W-:Y:S01]  /*4f70*/  STG.E.U16 [R16.64], R2 ;  /* 0x0000000210007986 */ /* 0x0001e2000c101524 */
[----:B------:R-:W-:Y:S05]  /*4f80*/  BRA `(.L_x_28917) ;  /* 0x00000c7000007947 */ /* 0x000fea0003800000 */
.L_x_28920:
        /* <DEDUP_REMOVED lines=10> */
.L_x_28923:
[----:B------:R-:W-:-:S05]  /*5030*/  HADD2.F32 R0, -RZ, R2.H0_H0 ;  /* 0x20000002ff007230 */ /* 0x000fca0000004100 */
[----:B------:R-:W-:-:S04]  /*5040*/  F2FP.PACK_AB R0, RZ, R0 ;  /* 0x00000000ff00723e */ /* 0x000fc800000000ff */
[----:B------:R-:W-:-:S05]  /*5050*/  PRMT R0, R0, 0x5410, RZ ;  /* 0x0000541000007816 */ /* 0x000fca00000000ff */
[----:B------:R0:W-:Y:S01]  /*5060*/  STG.E [R16.64], R0 ;  /* 0x0000000010007986 */ /* 0x0001e2000c101924 */
[----:B------:R-:W-:Y:S05]  /*5070*/  BRA `(.L_x_28917) ;  /* 0x00000b8000007947 */ /* 0x000fea0003800000 */
.L_x_28922:
[----:B------:R-:W-:-:S05]  /*5080*/  HADD2.F32 R2, -RZ, R2.H0_H0 ;  /* 0x20000002ff027230 */ /* 0x000fca0000004100 */
[----:B------:R-:W-:-:S06]  /*5090*/  FMUL.FTZ R2, R2, 1 ;  /* 0x3f80000002027820 */ /* 0x000fcc0000410000 */
[----:B------:R-:W0:Y:S02]  /*50a0*/  F2F.F64.F32 R2, R2 ;  /* 0x0000000200027310 */ /* 0x000e240000201800 */
[----:B0-----:R0:W-:Y:S01]  /*50b0*/  STG.E.64 [R16.64], R2 ;  /* 0x0000000210007986 */ /* 0x0011e2000c101b24 */
[----:B------:R-:W-:Y:S05]  /*50c0*/  BRA `(.L_x_28917) ;  /* 0x00000b3000007947 */ /* 0x000fea0003800000 */
.L_x_28912:
        /* <DEDUP_REMOVED lines=13> */
.L_x_28926:
[----:B------:R-:W-:Y:S01]  /*51a0*/  HADD2.F32 R2, -RZ, R2.H0_H0 ;  /* 0x20000002ff027230 */ /* 0x000fe20000004100 */
[----:B------:R-:W-:-:S04]  /*51b0*/  CS2R R6, SRZ ;  /* 0x0000000000067805 */ /* 0x000fc8000001ff00 */
[----:B------:R-:W-:-:S04]  /*51c0*/  FMUL.FTZ R2, R2, 1 ;  /* 0x3f80000002027820 */ /* 0x000fc80000410000 */
[----:B------:R-:W0:Y:S02]  /*51d0*/  F2F.F64.F32 R4, R2 ;  /* 0x0000000200047310 */ /* 0x000e240000201800 */
[----:B0-----:R0:W-:Y:S01]  /*51e0*/  STG.E.128 [R16.64], R4 ;  /* 0x0000000410007986 */ /* 0x0011e2000c101d24 */
[----:B------:R-:W-:Y:S05]  /*51f0*/  BRA `(.L_x_28917) ;  /* 0x00000a0000007947 */ /* 0x000fea0003800000 */
.L_x_28925:
        /* <DEDUP_REMOVED lines=21> */
.L_x_28930:
[----:B------:R-:W-:Y:S05]  /*5350*/  BSYNC B0 ;  /* 0x0000000000007941 */ /* 0x000fea0003800000 */
.L_x_28929:
[----:B------:R-:W-:-:S05]  /*5360*/  LOP3.LUT R3, R0, R3, RZ, 0xfc, !PT ;  /* 0x0000000300037212 */ /* 0x000fca00078efcff */
[----:B------:R0:W-:Y:S01]  /*5370*/  STG.E.U8 [R16.64], R3 ;  /* 0x0000000310007986 */ /* 0x0001e2000c101124 */
[----:B------:R-:W-:Y:S05]  /*5380*/  BRA `(.L_x_28917) ;  /* 0x0000087000007947 */ /* 0x000fea0003800000 */
.L_x_28928:
        /* <DEDUP_REMOVED lines=13> */
.L_x_28932:
[----:B------:R-:W-:Y:S01]  /*5460*/  IMAD.MOV.U32 R0, RZ, RZ, 0x7f ;  /* 0x0000007fff007424 */ /* 0x000fe200078e00ff */
[----:B------:R-:W-:-:S04]  /*5470*/  ISETP.GT.U32.AND P0, PT, R2, 0x7f800000, PT ;  /* 0x7f8000000200780c */ /* 0x000fc80003f04070 */
[----:B------:R-:W-:-:S04]  /*5480*/  SEL R0, R0, 0x7c, P0 ;  /* 0x0000007c00007807 */ /* 0x000fc80000000000 */
.L_x_28933:
[----:B------:R-:W-:Y:S05]  /*5490*/  BSYNC B0 ;  /* 0x0000000000007941 */ /* 0x000fea0003800000 */
.L_x_28931:
[----:B------:R-:W-:-:S04]  /*54a0*/  LOP3.LUT R2, R3, 0x80000000, RZ, 0xc0, !PT ;  /* 0x8000000003027812 */ /* 0x000fc800078ec0ff */
[----:B------:R-:W-:-:S04]  /*54b0*/  SHF.R.U32.HI R3, RZ, 0x18, R2 ;  /* 0x00000018ff037819 */ /* 0x000fc80000011602 */
[----:B------:R-:W-:-:S05]  /*54c0*/  LOP3.LUT R3, R0, R3, RZ, 0xfc, !PT ;  /* 0x0000000300037212 */ /* 0x000fca00078efcff */
[----:B------:R0:W-:Y:S01]  /*54d0*/  STG.E.U8 [R16.64], R3 ;  /* 0x0000000310007986 */ /* 0x0001e2000c101124 */
[----:B------:R-:W-:Y:S05]  /*54e0*/  BRA `(.L_x_28917) ;  /* 0x0000071000007947 */ /* 0x000fea0003800000 */
.L_x_28927:
[----:B------:R-:W-:-:S05]  /*54f0*/  HADD2.F32 R0, -RZ, R2.H0_H0 ;  /* 0x20000002ff007230 */ /* 0x000fca0000004100 */
[----:B------:R-:W-:-:S05]  /*5500*/  F2FP.BF16.PACK_AB R0, RZ, R0 ;  /* 0x00000000ff00723e */ /* 0x000fca00000010ff */
[----:B------:R0:W-:Y:S01]  /*5510*/  STG.E.U16 [R16.64], R0 ;  /* 0x0000000010007986 */ /* 0x0001e2000c101524 */
[----:B------:R-:W-:Y:S05]  /*5520*/  BRA `(.L_x_28917) ;  /* 0x000006d000007947 */ /* 0x000fea0003800000 */
.L_x_28924:
        /* <DEDUP_REMOVED lines=12> */
.L_x_28936:
        /* <DEDUP_REMOVED lines=17> */
.L_x_28939:
[----:B------:R-:W-:-:S04]  /*5700*/  LOP3.LUT R2, R3, 0x80000000, RZ, 0xc0, !PT ;  /* 0x8000000003027812 */ /* 0x000fc800078ec0ff */
[----:B------:R-:W-:-:S04]  /*5710*/  SHF.R.U32.HI R3, RZ, 0x18, R2 ;  /* 0x00000018ff037819 */ /* 0x000fc80000011602 */
[----:B------:R-:W-:-:S04]  /*5720*/  LOP3.LUT R0, R0, R3, RZ, 0xfc, !PT ;  /* 0x0000000300007212 */ /* 0x000fc800078efcff */
[----:B------:R-:W-:Y:S02]  /*5730*/  PRMT R8, R0, 0x7610, R8 ;  /* 0x0000761000087816 */ /* 0x000fe40000000008 */
.L_x_28938:
[----:B------:R-:W-:Y:S05]  /*5740*/  BSYNC B0 ;  /* 0x0000000000007941 */ /* 0x000fea0003800000 */
.L_x_28937:
[----:B------:R0:W-:Y:S01]  /*5750*/  STG.E.U8 [R16.64], R8 ;  /* 0x0000000810007986 */ /* 0x0001e2000c101124 */
[----:B------:R-:W-:Y:S05]  /*5760*/  BRA `(.L_x_28917) ;  /* 0x0000049000007947 */ /* 0x000fea0003800000 */
.L_x_28935:
        /* <DEDUP_REMOVED lines=17> */
.L_x_28942:
[----:B------:R-:W-:-:S04]  /*5880*/  LOP3.LUT R2, R3, 0x80000000, RZ, 0xc0, !PT ;  /* 0x8000000003027812 */ /* 0x000fc800078ec0ff */
[----:B------:R-:W-:-:S04]  /*5890*/  SHF.R.U32.HI R3, RZ, 0x18, R2 ;  /* 0x00000018ff037819 */ /* 0x000fc80000011602 */
[----:B------:R-:W-:-:S04]  /*58a0*/  LOP3.LUT R0, R0, R3, RZ, 0xfc, !PT ;  /* 0x0000000300007212 */ /* 0x000fc800078efcff */
[----:B------:R-:W-:Y:S02]  /*58b0*/  PRMT R8, R0, 0x7610, R8 ;  /* 0x0000761000087816 */ /* 0x000fe40000000008 */
.L_x_28941:
[----:B------:R-:W-:Y:S05]  /*58c0*/  BSYNC B0 ;  /* 0x0000000000007941 */ /* 0x000fea0003800000 */
.L_x_28940:
[----:B------:R0:W-:Y:S01]  /*58d0*/  STG.E.U8 [R16.64], R8 ;  /* 0x0000000810007986 */ /* 0x0001e2000c101124 */
[----:B------:R-:W-:Y:S05]  /*58e0*/  BRA `(.L_x_28917) ;  /* 0x0000031000007947 */ /* 0x000fea0003800000 */
.L_x_28934:
        /* <DEDUP_REMOVED lines=22> */
.L_x_28916:
        /* <DEDUP_REMOVED lines=20> */
.L_x_28944:
[----:B------:R-:W-:-:S06]  /*5b90*/  HADD2.F32 R2, -RZ, R2.H0_H0 ;  /* 0x20000002ff027230 */ /* 0x000fcc0000004100 */
[----:B------:R-:W0:Y:S02]  /*5ba0*/  F2I.U64.TRUNC R2, R2 ;  /* 0x0000000200027311 */ /* 0x000e24000020d800 */
[----:B0-----:R0:W-:Y:S01]  /*5bb0*/  STG.E.64 [R16.64], R2 ;  /* 0x0000000210007986 */ /* 0x0011e2000c101b24 */
[----:B------:R-:W-:Y:S05]  /*5bc0*/  BRA `(.L_x_28917) ;  /* 0x0000003000007947 */ /* 0x000fea0003800000 */
.L_x_28943:
[----:B------:R-:W-:-:S04]  /*5bd0*/  HADD2.F32 R2, -RZ, R2.H0_H0 ;  /* 0x20000002ff027230 */ /* 0x000fc80000004100 */
[----:B------:R-:W0:Y:S02]  /*5be0*/  F2I.FTZ.U32.TRUNC.NTZ R3, R2 ;  /* 0x0000000200037305 */ /* 0x000e24000021f000 */
[----:B0-----:R0:W-:Y:S02]  /*5bf0*/  STG.E [R16.64], R3 ;  /* 0x0000000310007986 */ /* 0x0011e4000c101924 */
.L_x_28917:
        /* <DEDUP_REMOVED lines=231> */
.L_x_28945:
        /* <DEDUP_REMOVED lines=20> */
.L_x_28949:
[----:B------:R-:W2:Y:S02]  /*6bb0*/  LDG.E.U8 R2, [R2.64] ;  /* 0x0000002402027981 */ /* 0x000ea4000c1e1100 */
[----:B--2---:R-:W0:Y:S02]  /*6bc0*/  I2F.U16 R0, R2 ;  /* 0x0000000200007306 */ /* 0x004e240000101000 */
[----:B0-----:R-:W-:Y:S01]  /*6bd0*/  F2FP.PACK_AB R0, RZ, R0 ;  /* 0x00000000ff00723e */ /* 0x001fe200000000ff */
[----:B------:R-:W-:Y:S05]  /*6be0*/  BRA `(.L_x_28951) ;  /* 0x00000e1000007947 */ /* 0x000fea0003800000 */
.L_x_28948:
        /* <DEDUP_REMOVED lines=10> */
.L_x_28953:
[----:B------:R-:W2:Y:S02]  /*6c90*/  LDG.E R2, [R2.64] ;  /* 0x0000002402027981 */ /* 0x000ea4000c1e1900 */
[----:B--2---:R-:W0:Y:S02]  /*6ca0*/  I2F R0, R2 ;  /* 0x0000000200007306 */ /* 0x004e240000201400 */
[----:B0-----:R-:W-:Y:S01]  /*6cb0*/  F2FP.PACK_AB R0, RZ, R0 ;  /* 0x00000000ff00723e */ /* 0x001fe200000000ff */
[----:B------:R-:W-:Y:S05]  /*6cc0*/  BRA `(.L_x_28951) ;  /* 0x00000d3000007947 */ /* 0x000fea0003800000 */
.L_x_28952:
[----:B------:R-:W2:Y:S02]  /*6cd0*/  LDG.E.U16 R2, [R2.64] ;  /* 0x0000002402027981 */ /* 0x000ea4000c1e1500 */
[----:B--2---:R-:W0:Y:S02]  /*6ce0*/  I2F.S16 R0, R2 ;  /* 0x0000000200007306 */ /* 0x004e240000101400 */
[----:B0-----:R-:W-:Y:S01]  /*6cf0*/  F2FP.PACK_AB R0, RZ, R0 ;  /* 0x00000000ff00723e */ /* 0x001fe200000000ff */
[----:B------:R-:W-:Y:S05]  /*6d00*/  BRA `(.L_x_28951) ;  /* 0x00000cf000007947 */ /* 0x000fea0003800000 */
.L_x_28947:
        /* <DEDUP_REMOVED lines=9> */
.L_x_28955:
[----:B------:R0:W5:Y:S01]  /*6da0*/  LDG.E.U16 R0, [R2.64] ;  /* 0x0000002402007981 */ /* 0x000162000c1e1500 */
[----:B------:R-:W-:Y:S05]  /*6db0*/  BRA `(.L_x_28951) ;  /* 0x00000c4000007947 */ /* 0x000fea0003800000 */
.L_x_28954:
        /* <DEDUP_REMOVED lines=9> */
.L_x_28957:
[----:B------:R0:W5:Y:S01]  /*6e50*/  LDG.E.U16 R0, [R2.64] ;  /* 0x0000002402007981 */ /* 0x000162000c1e1500 */
[----:B------:R-:W-:Y:S05]  /*6e60*/  BRA `(.L_x_28951) ;  /* 0x00000b9000007947 */ /* 0x000fea0003800000 */
.L_x_28956:
[----:B------:R-:W2:Y:S02]  /*6e70*/  LDG.E.64 R2, [R2.64] ;  /* 0x0000002402027981 */ /* 0x000ea4000c1e1b00 */
[----:B--2---:R-:W0:Y:S01]  /*6e80*/  F2F.F32.F64 R0, R2 ;  /* 0x0000000200007310 */ /* 0x004e220000301000 */
[----:B------:R-:W0:-:S14]  /*6e90*/  DSETP.GEU.AND P0, PT, |R2|, c[0x2][0x0], PT ;  /* 0x008000000200762a */ /* 0x000e1c0003f0e200 */
[----:B0-----:R-:W-:-:S05]  /*6ea0*/  @!P0 FMUL R0, R0, 1.175494350822287508e-38 ;  /* 0x0080000000008820 */ /* 0x001fca0000400000 */
[----:B------:R-:W-:Y:S01]  /*6eb0*/  F2FP.PACK_AB R0, RZ, R0 ;  /* 0x00000000ff00723e */ /* 0x000fe200000000ff */
[----:B------:R-:W-:Y:S05]  /*6ec0*/  BRA `(.L_x_28951) ;  /* 0x00000b3000007947 */ /* 0x000fea0003800000 */
.L_x_28946:
        /* <DEDUP_REMOVED lines=13> */
.L_x_28960:
[----:B------:R-:W2:Y:S02]  /*6fa0*/  LDG.E.64 R2, [R2.64] ;  /* 0x0000002402027981 */ /* 0x000ea4000c1e1b00 */
[----:B--2---:R-:W0:Y:S01]  /*6fb0*/  F2F.F32.F64 R0, R2 ;  /* 0x0000000200007310 */ /* 0x004e220000301000 */
[----:B------:R-:W0:-:S14]  /*6fc0*/  DSETP.GEU.AND P0, PT, |R2|, c[0x2][0x0], PT ;  /* 0x008000000200762a */ /* 0x000e1c0003f0e200 */
[----:B0-----:R-:W-:-:S05]  /*6fd0*/  @!P0 FMUL R0, R0, 1.175494350822287508e-38 ;  /* 0x0080000000008820 */ /* 0x001fca0000400000 */
[----:B------:R-:W-:Y:S01]  /*6fe0*/  F2FP.PACK_AB R0, RZ, R0 ;  /* 0x00000000ff00723e */ /* 0x000fe200000000ff */
[----:B------:R-:W-:Y:S05]  /*6ff0*/  BRA `(.L_x_28951) ;  /* 0x00000a0000007947 */ /* 0x000fea0003800000 */
.L_x_28959:
        /* <DEDUP_REMOVED lines=28> */
.L_x_28962:
        /* <DEDUP_REMOVED lines=15> */
.L_x_28961:
[----:B------:R-:W2:Y:S02]  /*72b0*/  LDG.E.U16 R0, [R2.64] ;  /* 0x0000002402007981 */ /* 0x000ea4000c1e1500 */
[----:B--2---:R-:W-:-:S04]  /*72c0*/  PRMT R0, RZ, 0x5410, R0 ;  /* 0x00005410ff007816 */ /* 0x004fc80000000000 */
[----:B------:R-:W-:Y:S01]  /*72d0*/  F2FP.PACK_AB R0, RZ, R0 ;  /* 0x00000000ff00723e */ /* 0x000fe200000000ff */
[----:B------:R-:W-:Y:S05]  /*72e0*/  BRA `(.L_x_28951) ;  /* 0x0000071000007947 */ /* 0x000fea0003800000 */
.L_x_28958:
        /* <DEDUP_REMOVED lines=12> */
.L_x_28965:
        /* <DEDUP_REMOVED lines=21> */
.L_x_28969:
[----:B------:R-:W-:Y:S05]  /*7500*/  BSYNC B1 ;  /* 0x0000000000017941 */ /* 0x000fea0003800000 */
.L_x_28968:
[----:B------:R-:W-:Y:S01]  /*7510*/  LEA R3, R0, 0x3b800000, 0x17 ;  /* 0x3b80000000037811 */ /* 0x000fe200078eb8ff */
[----:B------:R-:W-:-:S05]  /*7520*/  IMAD.SHL.U32 R0, R2, 0x100000, RZ ;  /* 0x0010000002007824 */ /* 0x000fca00078e00ff */
[----:B------:R-:W-:Y:S02]  /*7530*/  LOP3.LUT R0, R3, R0, R4, 0xfe, !PT ;  /* 0x0000000003007212 */ /* 0x000fe400078efe04 */
.L_x_28967:
[----:B------:R-:W-:Y:S05]  /*7540*/  BSYNC B0 ;  /* 0x0000000000007941 */ /* 0x000fea0003800000 */
.L_x_28966:
[----:B------:R-:W-:Y:S01]  /*7550*/  F2FP.PACK_AB R0, RZ, R0 ;  /* 0x00000000ff00723e */ /* 0x000fe200000000ff */
[----:B------:R-:W-:Y:S05]  /*7560*/  BRA `(.L_x_28951) ;  /* 0x0000049000007947 */ /* 0x000fea0003800000 */
.L_x_28964:
        /* <DEDUP_REMOVED lines=21> */
.L_x_28973:
[----:B------:R-:W-:Y:S05]  /*76c0*/  BSYNC B1 ;  /* 0x0000000000017941 */ /* 0x000fea0003800000 */
.L_x_28972:
[----:B------:R-:W-:Y:S01]  /*76d0*/  LEA R3, R0, 0x37800000, 0x17 ;  /* 0x3780000000037811 */ /* 0x000fe200078eb8ff */
[----:B------:R-:W-:-:S05]  /*76e0*/  IMAD.SHL.U32 R0, R2, 0x200000, RZ ;  /* 0x0020000002007824 */ /* 0x000fca00078e00ff */
[----:B------:R-:W-:Y:S02]  /*76f0*/  LOP3.LUT R0, R3, R0, R4, 0xfe, !PT ;  /* 0x0000000003007212 */ /* 0x000fe400078efe04 */
.L_x_28971:
[----:B------:R-:W-:Y:S05]  /*7700*/  BSYNC B0 ;  /* 0x0000000000007941 */ /* 0x000fea0003800000 */
.L_x_28970:
[----:B------:R-:W-:Y:S01]  /*7710*/  F2FP.PACK_AB R0, RZ, R0 ;  /* 0x00000000ff00723e */ /* 0x000fe200000000ff */
[----:B------:R-:W-:Y:S05]  /*7720*/  BRA `(.L_x_28951) ;  /* 0x000002d000007947 */ /* 0x000fea0003800000 */
.L_x_28963:
        /* <DEDUP_REMOVED lines=14> */
.L_x_28977:
[----:B------:R-:W-:Y:S05]  /*7810*/  BSYNC B0 ;  /* 0x0000000000007941 */ /* 0x000fea0003800000 */
.L_x_28976:
[----:B------:R-:W-:Y:S01]  /*7820*/  F2FP.PACK_AB R0, RZ, R0 ;  /* 0x00000000ff00723e */ /* 0x000fe200000000ff */
[----:B------:R-:W-:Y:S05]  /*7830*/  BRA `(.L_x_28951) ;  /* 0x000001c000007947 */ /* 0x000fea0003800000 */
.L_x_28950:
        /* <DEDUP_REMOVED lines=21> */
.L_x_28975:
[----:B------:R-:W2:Y:S02]  /*7990*/  LDG.E.64 R2, [R2.64] ;  /* 0x0000002402027981 */ /* 0x000ea4000c1e1b00 */
[----:B--2---:R-:W0:Y:S02]  /*79a0*/  I2F.U64 R0, R2 ;  /* 0x0000000200007312 */ /* 0x004e240000301000 */
[----:B0-----:R-:W-:Y:S01]  /*79b0*/  F2FP.PACK_AB R0, RZ, R0 ;  /* 0x00000000ff00723e */ /* 0x001fe200000000ff */
[----:B------:R-:W-:Y:S05]  /*79c0*/  BRA `(.L_x_28951) ;  /* 0x0000003000007947 */ /* 0x000fea0003800000 */
.L_x_28974:
[----:B------:R-:W2:Y:S02]  /*79d0*/  LDG.E R2, [R2.64] ;  /* 0x0000002402027981 */ /* 0x000ea4000c1e1900 */
[----:B--2---:R-:W0:Y:S02]  /*79e0*/  I2F.U32 R0, R2 ;  /* 0x0000000200007306 */ /* 0x004e240000201000 */
[----:B0-----:R-:W-:-:S06]  /*79f0*/  F2FP.PACK_AB R0, RZ, R0 ;  /* 0x00000000ff00723e */ /* 0x001fcc00000000ff */
.L_x_28951:
        /* <DEDUP_REMOVED lines=20> */
.L_x_28981:
[----:B------:R-:W-:-:S06]  /*7b40*/  HADD2.F32 R3, -RZ, R2.H0_H0 ;  /* 0x20000002ff037230 */ /* 0x000fcc0000004100 */
[----:B------:R-:W0:Y:S02]  /*7b50*/  F2I.S64.TRUNC R2, R3 ;  /* 0x0000000300027311 */ /* 0x000e24000020d900 */
[----:B0-----:R0:W-:Y:S01]  /*7b60*/  STG.E.U8 [R16.64], R2 ;  /* 0x0000000210007986 */ /* 0x0011e2000c101124 */
[----:B------:R-:W-:Y:S05]  /*7b70*/  BRA `(.L_x_28983) ;  /* 0x00000e4000007947 */ /* 0x000fea0003800000 */
.L_x_28980:
        /* <DEDUP_REMOVED lines=10> */
.L_x_28985:
[----:B------:R-:W-:-:S04]  /*7c20*/  HADD2.F32 R2, -RZ, R2.H0_H0 ;  /* 0x20000002ff027230 */ /* 0x000fc80000004100 */
[----:B------:R-:W0:Y:S02]  /*7c30*/  F2I.FTZ.TRUNC.NTZ R3, R2 ;  /* 0x0000000200037305 */ /* 0x000e24000021f100 */
[----:B0-----:R0:W-:Y:S01]  /*7c40*/  STG.E [R16.64], R3 ;  /* 0x0000000310007986 */ /* 0x0011e2000c101924 */
[----:B------:R-:W-:Y:S05]  /*7c50*/  BRA `(.L_x_28983) ;  /* 0x00000d6000007947 */ /* 0x000fea0003800000 */
.L_x_28984:
[----:B------:R-:W-:-:S04]  /*7c60*/  HADD2.F32 R2, -RZ, R2.H0_H0 ;  /* 0x20000002ff027230 */ /* 0x000fc80000004100 */
[----:B------:R-:W0:Y:S02]  /*7c70*/  F2I.FTZ.TRUNC.NTZ R3, R2 ;  /* 0x0000000200037305 */ /* 0x000e24000021f100 */
[----:B0-----:R0:W-:Y:S01]  /*7c80*/  STG.E.U16 [R16.64], R3 ;  /* 0x0000000310007986 */ /* 0x0011e2000c101524 */
[----:B------:R-:W-:Y:S05]  /*7c90*/  BRA `(.L_x_28983) ;  /* 0x00000d2000007947 */ /* 0x000fea0003800000 */
.L_x_28979:
        /* <DEDUP_REMOVED lines=9> */
.L_x_28987:
[----:B------:R0:W-:Y:S01]  /*7d30*/  STG.E.U16 [R16.64], R2 ;  /* 0x0000000210007986 */ /* 0x0001e2000c101524 */
[----:B------:R-:W-:Y:S05]  /*7d40*/  BRA `(.L_x_28983) ;  /* 0x00000c7000007947 */ /* 0x000fea0003800000 */
.L_x_28986:
        /* <DEDUP_REMOVED lines=10> */
.L_x_28989:
[----:B------:R-:W-:-:S05]  /*7df0*/  HADD2.F32 R0, -RZ, R2.H0_H0 ;  /* 0x20000002ff007230 */ /* 0x000fca0000004100 */
[----:B------:R-:W-:-:S04]  /*7e00*/  F2FP.PACK_AB R0, RZ, R0 ;  /* 0x00000000ff00723e */ /* 0x000fc800000000ff */
[----:B------:R-:W-:-:S05]  /*7e10*/  PRMT R0, R0, 0x5410, RZ ;  /* 0x0000541000007816 */ /* 0x000fca00000000ff */
[----:B------:R0:W-:Y:S01]  /*7e20*/  STG.E [R16.64], R0 ;  /* 0x0000000010007986 */ /* 0x0001e2000c101924 */
[----:B------:R-:W-:Y:S05]  /*7e30*/  BRA `(.L_x_28983) ;  /* 0x00000b8000007947 */ /* 0x000fea0003800000 */
.L_x_28988:
[----:B------:R-:W-:-:S05]  /*7e40*/  HADD2.F32 R2, -RZ, R2.H0_H0 ;  /* 0x20000002ff027230 */ /* 0x000fca0000004100 */
[----:B------:R-:W-:-:S06]  /*7e50*/  FMUL.FTZ R2, R2, 1 ;  /* 0x3f80000002027820 */ /* 0x000fcc0000410000 */
[----:B------:R-:W0:Y:S02]  /*7e60*/  F2F.F64.F32 R2, R2 ;  /* 0x0000000200027310 */ /* 0x000e240000201800 */
[----:B0-----:R0:W-:Y:S01]  /*7e70*/  STG.E.64 [R16.64], R2 ;  /* 0x0000000210007986 */ /* 0x0011e2000c101b24 */
[----:B------:R-:W-:Y:S05]  /*7e80*/  BRA `(.L_x_28983) ;  /* 0x00000b3000007947 */ /* 0x000fea0003800000 */
.L_x_28978:
        /* <DEDUP_REMOVED lines=13> */
.L_x_28992:
[----:B------:R-:W-:Y:S01]  /*7f60*/  HADD2.F32 R2, -RZ, R2.H0_H0 ;  /* 0x20000002ff027230 */ /* 0x000fe20000004100 */
[----:B------:R-:W-:-:S04]  /*7f70*/  CS2R R6, SRZ ;  /* 0x0000000000067805 */ /* 0x000fc8000001ff00 */
[----:B------:R-:W-:-:S04]  /*7f80*/  FMUL.FTZ R2, R2, 1 ;  /* 0x3f80000002027820 */ /* 0x000fc80000410000 */
[----:B------:R-:W0:Y:S02]  /*7f90*/  F2F.F64.F32 R4, R2 ;  /* 0x0000000200047310 */ /* 0x000e240000201800 */
[----:B0-----:R0:W-:Y:S01]  /*7fa0*/  STG.E.128 [R16.64], R4 ;  /* 0x0000000410007986 */ /* 0x0011e2000c101d24 */
[----:B------:R-:W-:Y:S05]  /*7fb0*/  BRA `(.L_x_28983) ;  /* 0x00000a0000007947 */ /* 0x000fea0003800000 */
.L_x_28991:
        /* <DEDUP_REMOVED lines=21> */
.L_x_28996:
[----:B------:R-:W-:Y:S05]  /*8110*/  BSYNC B0 ;  /* 0x0000000000007941 */ /* 0x000fea0003800000 */
.L_x_28995:
[----:B------:R-:W-:-:S05]  /*8120*/  LOP3.LUT R3, R0, R3, RZ, 0xfc, !PT ;  /* 0x0000000300037212 */ /* 0x000fca00078efcff */
[----:B------:R0:W-:Y:S01]  /*8130*/  STG.E.U8 [R16.64], R3 ;  /* 0x0000000310007986 */ /* 0x0001e2000c101124 */
[----:B------:R-:W-:Y:S05]  /*8140*/  BRA `(.L_x_28983) ;  /* 0x0000087000007947 */ /* 0x000fea0003800000 */
.L_x_28994:
        /* <DEDUP_REMOVED lines=13> */
.L_x_28998:
[----:B------:R-:W-:Y:S01]  /*8220*/  IMAD.MOV.U32 R0, RZ, RZ, 0x7f ;  /* 0x0000007fff007424 */ /* 0x000fe200078e00ff */
[----:B------:R-:W-:-:S04]  /*8230*/  ISETP.GT.U32.AND P0, PT, R2, 0x7f800000, PT ;  /* 0x7f8000000200780c */ /* 0x000fc80003f04070 */
[----:B------:R-:W-:-:S04]  /*8240*/  SEL R0, R0, 0x7c, P0 ;  /* 0x0000007c00007807 */ /* 0x000fc80000000000 */
.L_x_28999:
[----:B------:R-:W-:Y:S05]  /*8250*/  BSYNC B0 ;  /* 0x0000000000007941 */ /* 0x000fea0003800000 */
.L_x_28997:
[----:B------:R-:W-:-:S04]  /*8260*/  LOP3.LUT R2, R3, 0x80000000, RZ, 0xc0, !PT ;  /* 0x8000000003027812 */ /* 0x000fc800078ec0ff */
[----:B------:R-:W-:-:S04]  /*8270*/  SHF.R.U32.HI R3, RZ, 0x18, R2 ;  /* 0x00000018ff037819 */ /* 0x000fc80000011602 */
[----:B------:R-:W-:-:S05]  /*8280*/  LOP3.LUT R3, R0, R3, RZ, 0xfc, !PT ;  /* 0x0000000300037212 */ /* 0x000fca00078efcff */
[----:B------:R0:W-:Y:S01]  /*8290*/  STG.E.U8 [R16.64], R3 ;  /* 0x0000000310007986 */ /* 0x0001e2000c101124 */
[----:B------:R-:W-:Y:S05]  /*82a0*/  BRA `(.L_x_28983) ;  /* 0x0000071000007947 */ /* 0x000fea0003800000 */
.L_x_28993:
[----:B------:R-:W-:-:S05]  /*82b0*/  HADD2.F32 R0, -RZ, R2.H0_H0 ;  /* 0x20000002ff007230 */ /* 0x000fca0000004100 */
[----:B------:R-:W-:-:S05]  /*82c0*/  F2FP.BF16.PACK_AB R0, RZ, R0 ;  /* 0x00000000ff00723e */ /* 0x000fca00000010ff */
[----:B------:R0:W-:Y:S01]  /*82d0*/  STG.E.U16 [R16.64], R0 ;  /* 0x0000000010007986 */ /* 0x0001e2000c101524 */
[----:B------:R-:W-:Y:S05]  /*82e0*/  BRA `(.L_x_28983) ;  /* 0x000006d000007947 */ /* 0x000fea0003800000 */
.L_x_28990:
        /* <DEDUP_REMOVED lines=12> */
.L_x_29002:
        /* <DEDUP_REMOVED lines=17> */
.L_x_29005:
[----:B------:R-:W-:-:S04]  /*84c0*/  LOP3.LUT R2, R3, 0x80000000, RZ, 0xc0, !PT ;  /* 0x8000000003027812 */ /* 0x000fc800078ec0ff */
[----:B------:R-:W-:-:S04]  /*84d0*/  SHF.R.U32.HI R3, RZ, 0x18, R2 ;  /* 0x00000018ff037819 */ /* 0x000fc80000011602 */
[----:B------:R-:W-:-:S04]  /*84e0*/  LOP3.LUT R0, R0, R3, RZ, 0xfc, !PT ;  /* 0x0000000300007212 */ /* 0x000fc800078efcff */
[----:B------:R-:W-:Y:S02]  /*84f0*/  PRMT R8, R0, 0x7610, R8 ;  /* 0x0000761000087816 */ /* 0x000fe40000000008 */
.L_x_29004:
[----:B------:R-:W-:Y:S05]  /*8500*/  BSYNC B0 ;  /* 0x0000000000007941 */ /* 0x000fea0003800000 */
.L_x_29003:
[----:B------:R0:W-:Y:S01]  /*8510*/  STG.E.U8 [R16.64], R8 ;  /* 0x0000000810007986 */ /* 0x0001e2000c101124 */
[----:B------:R-:W-:Y:S05]  /*8520*/  BRA `(.L_x_28983) ;  /* 0x0000049000007947 */ /* 0x000fea0003800000 */
.L_x_29001:
        /* <DEDUP_REMOVED lines=17> */
.L_x_29008:
[----:B------:R-:W-:-:S04]  /*8640*/  LOP3.LUT R2, R3, 0x80000000, RZ, 0xc0, !PT ;  /* 0x8000000003027812 */ /* 0x000fc800078ec0ff */
[----:B------:R-:W-:-:S04]  /*8650*/  SHF.R.U32.HI R3, RZ, 0x18, R2 ;  /* 0x00000018ff037819 */ /* 0x000fc80000011602 */
[----:B------:R-:W-:-:S04]  /*8660*/  LOP3.LUT R0, R0, R3, RZ, 0xfc, !PT ;  /* 0x0000000300007212 */ /* 0x000fc800078efcff */
[----:B------:R-:W-:Y:S02]  /*8670*/  PRMT R8, R0, 0x7610, R8 ;  /* 0x0000761000087816 */ /* 0x000fe40000000008 */
.L_x_29007:
[----:B------:R-:W-:Y:S05]  /*8680*/  BSYNC B0 ;  /* 0x0000000000007941 */ /* 0x000fea0003800000 */
.L_x_29006:
[----:B------:R0:W-:Y:S01]  /*8690*/  STG.E.U8 [R16.64], R8 ;  /* 0x0000000810007986 */ /* 0x0001e2000c101124 */
[----:B------:R-:W-:Y:S05]  /*86a0*/  BRA `(.L_x_28983) ;  /* 0x0000031000007947 */ /* 0x000fea0003800000 */
.L_x_29000:
        /* <DEDUP_REMOVED lines=22> */
.L_x_28982:
        /* <DEDUP_REMOVED lines=20> */
.L_x_29010:
[----:B------:R-:W-:-:S06]  /*8950*/  HADD2.F32 R2, -RZ, R2.H0_H0 ;  /* 0x20000002ff027230 */ /* 0x000fcc0000004100 */
[----:B------:R-:W0:Y:S02]  /*8960*/  F2I.U64.TRUNC R2, R2 ;  /* 0x0000000200027311 */ /* 0x000e24000020d800 */
[----:B0-----:R0:W-:Y:S01]  /*8970*/  STG.E.64 [R16.64], R2 ;  /* 0x0000000210007986 */ /* 0x0011e2000c101b24 */
[----:B------:R-:W-:Y:S05]  /*8980*/  BRA `(.L_x_28983) ;  /* 0x0000003000007947 */ /* 0x000fea0003800000 */
.L_x_29009:
[----:B------:R-:W-:-:S04]  /*8990*/  HADD2.F32 R2, -RZ, R2.H0_H0 ;  /* 0x20000002ff027230 */ /* 0x000fc80000004100 */
[----:B------:R-:W0:Y:S02]  /*89a0*/  F2I.FTZ.U32.TRUNC.NTZ R3, R2 ;  /* 0x0000000200037305 */ /* 0x000e24000021f000 */
[----:B0-----:R0:W-:Y:S02]  /*89b0*/  STG.E [R16.64], R3 ;  /* 0x0000000310007986 */ /* 0x0011e4000c101924 */
.L_x_28983:
[----:B------:R-:W-:Y:S02]  /*89c0*/  IADD3 R19, R19, 0x80, RZ ;  /* 0x0000008013137810 */ /* 0x000fe40007ffe0ff */
.L_x_28878:
[----:B------:R-:W-:Y:S05]  /*89d0*/  BSYNC B6 ;  /* 0x0000000000067941 */ /* 0x000fea0003800000 */
.L_x_28877:
        /* <DEDUP_REMOVED lines=230> */
.L_x_29011:
        /* <DEDUP_REMOVED lines=20> */
.L_x_29015:
[----:B------:R-:W2:Y:S02]  /*9980*/  LDG.E.U8 R2, [R2.64] ;  /* 0x0000002402027981 */ /* 0x000ea4000c1e1100 */
[----:B--2---:R-:W0:Y:S02]  /*9990*/  I2F.U16 R0, R2 ;  /* 0x0000000200007306 */ /* 0x004e240000101000 */
[----:B0-----:R-:W-:Y:S01]  /*99a0*/  F2FP.PACK_AB R0, RZ, R0 ;  /* 0x00000000ff00723e */ /* 0x001fe200000000ff */
[----:B------:R-:W-:Y:S05]  /*99b0*/  BRA `(.L_x_29017) ;  /* 0x00000e1000007947 */ /* 0x000fea0003800000 */
.L_x_29014:
        /* <DEDUP_REMOVED lines=10> */
.L_x_29019:
[----:B------:R-:W2:Y:S02]  /*9a60*/  LDG.E R2, [R2.64] ;  /* 0x0000002402027981 */ /* 0x000ea4000c1e1900 */
[----:B--2---:R-:W0:Y:S02]  /*9a70*/  I2F R0, R2 ;  /* 0x0000000200007306 */ /* 0x004e240000201400 */
[----:B0-----:R-:W-:Y:S01]  /*9a80*/  F2FP.PACK_AB R0, RZ, R0 ;  /* 0x00000000ff00723e */ /* 0x001fe200000000ff */
[----:B------:R-:W-:Y:S05]  /*9a90*/  BRA `(.L_x_29017) ;  /* 0x00000d3000007947 */ /* 0x000fea0003800000 */
.L_x_29018:
[----:B------:R-:W2:Y:S02]  /*9aa0*/  LDG.E.U16 R2, [R2.64] ;  /* 0x0000002402027981 */ /* 0x000ea4000c1e1500 */
[----:B--2---:R-:W0:Y:S02]  /*9ab0*/  I2F.S16 R0, R2 ;  /* 0x0000000200007306 */ /* 0x004e240000101400 */
[----:B0-----:R-:W-:Y:S01]  /*9ac0*/  F2FP.PACK_AB R0, RZ, R0 ;  /* 0x00000000ff00723e */ /* 0x001fe200000000ff */
[----:B------:R-:W-:Y:S05]  /*9ad0*/  BRA `(.L_x_29017) ;  /* 0x00000cf000007947 */ /* 0x000fea0003800000 */
.L_x_29013:
        /* <DEDUP_REMOVED lines=9> */
.L_x_29021:
[----:B------:R0:W5:Y:S01]  /*9b70*/  LDG.E.U16 R0, [R2.64] ;  /* 0x0000002402007981 */ /* 0x000162000c1e1500 */
[----:B------:R-:W-:Y:S05]  /*9b80*/  BRA `(.L_x_29017) ;  /* 0x00000c4000007947 */ /* 0x000fea0003800000 */
.L_x_29020:
        /* <DEDUP_REMOVED lines=9> */
.L_x_29023:
[----:B------:R0:W5:Y:S01]  /*9c20*/  LDG.E.U16 R0, [R2.64] ;  /* 0x0000002402007981 */ /* 0x000162000c1e1500 */
[----:B------:R-:W-:Y:S05]  /*9c30*/  BRA `(.L_x_29017) ;  /* 0x00000b9000007947 */ /* 0x000fea0003800000 */
.L_x_29022:
[----:B------:R-:W2:Y:S02]  /*9c40*/  LDG.E.64 R2, [R2.64] ;  /* 0x0000002402027981 */ /* 0x000ea4000c1e1b00 */
[----:B--2---:R-:W0:Y:S01]  /*9c50*/  F2F.F32.F64 R0, R2 ;  /* 0x0000000200007310 */ /* 0x004e220000301000 */
[----:B------:R-:W0:-:S14]  /*9c60*/  DSETP.GEU.AND P0, PT, |R2|, c[0x2][0x0], PT ;  /* 0x008000000200762a */ /* 0x000e1c0003f0e200 */
[----:B0-----:R-:W-:-:S05]  /*9c70*/  @!P0 FMUL R0, R0, 1.175494350822287508e-38 ;  /* 0x0080000000008820 */ /* 0x001fca0000400000 */
[----:B------:R-:W-:Y:S01]  /*9c80*/  F2FP.PACK_AB R0, RZ, R0 ;  /* 0x00000000ff00723e */ /* 0x000fe200000000ff */
[----:B------:R-:W-:Y:S05]  /*9c90*/  BRA `(.L_x_29017) ;  /* 0x00000b3000007947 */ /* 0x000fea0003800000 */
.L_x_29012:
        /* <DEDUP_REMOVED lines=13> */
.L_x_29026:
[----:B------:R-:W2:Y:S02]  /*9d70*/  LDG.E.64 R2, [R2.64] ;  /* 0x0000002402027981 */ /* 0x000ea4000c1e1b00 */
[----:B--2---:R-:W0:Y:S01]  /*9d80*/  F2F.F32.F64 R0, R2 ;  /* 0x0000000200007310 */ /* 0x004e220000301000 */
[----:B------:R-:W0:-:S14]  /*9d90*/  DSETP.GEU.AND P0, PT, |R2|, c[0x2][0x0], PT ;  /* 0x008000000200762a */ /* 0x000e1c0003f0e200 */
[----:B0-----:R-:W-:-:S05]  /*9da0*/  @!P0 FMUL R0, R0, 1.175494350822287508e-38 ;  /* 0x0080000000008820 */ /* 0x001fca0000400000 */
[----:B------:R-:W-:Y:S01]  /*9db0*/  F2FP.PACK_AB R0, RZ, R0 ;  /* 0x00000000ff00723e */ /* 0x000fe200000000ff */
[----:B------:R-:W-:Y:S05]  /*9dc0*/  BRA `(.L_x_29017) ;  /* 0x00000a0000007947 */ /* 0x000fea0003800000 */
.L_x_29025:
        /* <DEDUP_REMOVED lines=28> */
.L_x_29028:
        /* <DEDUP_REMOVED lines=15> */
.L_x_29027:
[----:B------:R-:W2:Y:S02]  /*a080*/  LDG.E.U16 R0, [R2.64] ;  /* 0x0000002402007981 */ /* 0x000ea4000c1e1500 */
[----:B--2---:R-:W-:-:S04]  /*a090*/  PRMT R0, RZ, 0x5410, R0 ;  /* 0x00005410ff007816 */ /* 0x004fc80000000000 */
[----:B------:R-:W-:Y:S01]  /*a0a0*/  F2FP.PACK_AB R0, RZ, R0 ;  /* 0x00000000ff00723e */ /* 0x000fe200000000ff */
[----:B------:R-:W-:Y:S05]  /*a0b0*/  BRA `(.L_x_29017) ;  /* 0x0000071000007947 */ /* 0x000fea0003800000 */
.L_x_29024:
        /* <DEDUP_REMOVED lines=12> */
.L_x_29031:
        /* <DEDUP_REMOVED lines=21> */
.L_x_29035:
[----:B------:R-:W-:Y:S05]  /*a2d0*/  BSYNC B1 ;  /* 0x0000000000017941 */ /* 0x000fea0003800000 */
.L_x_29034:
[----:B------:R-:W-:Y:S01]  /*a2e0*/  LEA R3, R0, 0x3b800000, 0x17 ;  /* 0x3b80000000037811 */ /* 0x000fe200078eb8ff */
[----:B------:R-:W-:-:S05]  /*a2f0*/  IMAD.SHL.U32 R0, R2, 0x100000, RZ ;  /* 0x0010000002007824 */ /* 0x000fca00078e00ff */
[----:B------:R-:W-:Y:S02]  /*a300*/  LOP3.LUT R0, R3, R0, R4, 0xfe, !PT ;  /* 0x0000000003007212 */ /* 0x000fe400078efe04 */
.L_x_29033:
[----:B------:R-:W-:Y:S05]  /*a310*/  BSYNC B0 ;  /* 0x0000000000007941 */ /* 0x000fea0003800000 */
.L_x_29032:
[----:B------:R-:W-:Y:S01]  /*a320*/  F2FP.PACK_AB R0, RZ, R0 ;  /* 0x00000000ff00723e */ /* 0x000fe200000000ff */
[----:B------:R-:W-:Y:S05]  /*a330*/  BRA `(.L_x_29017) ;  /* 0x0000049000007947 */ /* 0x000fea0003800000 */
.L_x_29030:
        /* <DEDUP_REMOVED lines=21> */
.L_x_29039:
[----:B------:R-:W-:Y:S05]  /*a490*/  BSYNC B1 ;  /* 0x0000000000017941 */ /* 0x000fea0003800000 */
.L_x_29038:
[----:B------:R-:W-:Y:S01]  /*a4a0*/  LEA R3, R0, 0x37800000, 0x17 ;  /* 0x3780000000037811 */ /* 0x000fe200078eb8ff */
[----:B------:R-:W-:-:S05]  /*a4b0*/  IMAD.SHL.U32 R0, R2, 0x200000, RZ ;  /* 0x0020000002007824 */ /* 0x000fca00078e00ff */
[----:B------:R-:W-:Y:S02]  /*a4c0*/  LOP3.LUT R0, R3, R0, R4, 0xfe, !PT ;  /* 0x0000000003007212 */ /* 0x000fe400078efe04 */
.L_x_29037:
[----:B------:R-:W-:Y:S05]  /*a4d0*/  BSYNC B0 ;  /* 0x0000000000007941 */ /* 0x000fea0003800000 */
.L_x_29036:
[----:B------:R-:W-:Y:S01]  /*a4e0*/  F2FP.PACK_AB R0, RZ, R0 ;  /* 0x00000000ff00723e */ /* 0x000fe200000000ff */
[----:B------:R-:W-:Y:S05]  /*a4f0*/  BRA `(.L_x_29017) ;  /* 0x000002d000007947 */ /* 0x000fea0003800000 */
.L_x_29029:
        /* <DEDUP_REMOVED lines=14> */
.L_x_29043:
[----:B------:R-:W-:Y:S05]  /*a5e0*/  BSYNC B0 ;  /* 0x0000000000007941 */ /* 0x000fea0003800000 */
.L_x_29042:
[----:B------:R-:W-:Y:S01]  /*a5f0*/  F2FP.PACK_AB R0, RZ, R0 ;  /* 0x00000000ff00723e */ /* 0x000fe200000000ff */
[----:B------:R-:W-:Y:S05]  /*a600*/  BRA `(.L_x_29017) ;  /* 0x000001c000007947 */ /* 0x000fea0003800000 */
.L_x_29016:
        /* <DEDUP_REMOVED lines=21> */
.L_x_29041:
[----:B------:R-:W2:Y:S02]  /*a760*/  LDG.E.64 R2, [R2.64] ;  /* 0x0000002402027981 */ /* 0x000ea4000c1e1b00 */
[----:B--2---:R-:W0:Y:S02]  /*a770*/  I2F.U64 R0, R2 ;  /* 0x0000000200007312 */ /* 0x004e240000301000 */
[----:B0-----:R-:W-:Y:S01]  /*a780*/  F2FP.PACK_AB R0, RZ, R0 ;  /* 0x00000000ff00723e */ /* 0x001fe200000000ff */
[----:B------:R-:W-:Y:S05]  /*a790*/  BRA `(.L_x_29017) ;  /* 0x0000003000007947 */ /* 0x000fea0003800000 */
.L_x_29040:
[----:B------:R-:W2:Y:S02]  /*a7a0*/  LDG.E R2, [R2.64] ;  /* 0x0000002402027981 */ /* 0x000ea4000c1e1900 */
[----:B--2---:R-:W0:Y:S02]  /*a7b0*/  I2F.U32 R0, R2 ;  /* 0x0000000200007306 */ /* 0x004e240000201000 */
[----:B0-----:R-:W-:-:S06]  /*a7c0*/  F2FP.PACK_AB R0, RZ, R0 ;  /* 0x00000000ff00723e */ /* 0x001fcc00000000ff */
.L_x_29017:
        /* <DEDUP_REMOVED lines=20> */
.L_x_29047:
[----:B------:R-:W-:-:S06]  /*a910*/  HADD2.F32 R3, -RZ, R2.H0_H0 ;  /* 0x20000002ff037230 */ /* 0x000fcc0000004100 */
[----:B------:R-:W0:Y:S02]  /*a920*/  F2I.S64.TRUNC R2, R3 ;  /* 0x0000000300027311 */ /* 0x000e24000020d900 */
[----:B0-----:R-:W-:Y:S01]  /*a930*/  STG.E.U8 [R16.64], R2 ;  /* 0x0000000210007986 */ /* 0x001fe2000c101124 */
[----:B------:R-:W-:Y:S05]  /*a940*/  EXIT ;  /* 0x000000000000794d */ /* 0x000fea0003800000 */
.L_x_29046:
        /* <DEDUP_REMOVED lines=10> */
.L_x_29050:
[----:B------:R-:W-:-:S04]  /*a9f0*/  HADD2.F32 R2, -RZ, R2.H0_H0 ;  /* 0x20000002ff027230 */ /* 0x000fc80000004100 */
[----:B------:R-:W0:Y:S02]  /*aa00*/  F2I.FTZ.TRUNC.NTZ R3, R2 ;  /* 0x0000000200037305 */ /* 0x000e24000021f100 */
[----:B0-----:R-:W-:Y:S01]  /*aa10*/  STG.E [R16.64], R3 ;  /* 0x0000000310007986 */ /* 0x001fe2000c101924 */
[----:B------:R-:W-:Y:S05]  /*aa20*/  EXIT ;  /* 0x000000000000794d */ /* 0x000fea0003800000 */
.L_x_29049:
[----:B------:R-:W-:-:S04]  /*aa30*/  HADD2.F32 R2, -RZ, R2.H0_H0 ;  /* 0x20000002ff027230 */ /* 0x000fc80000004100 */
[----:B------:R-:W0:Y:S02]  /*aa40*/  F2I.FTZ.TRUNC.NTZ R3, R2 ;  /* 0x0000000200037305 */ /* 0x000e24000021f100 */
[----:B0-----:R-:W-:Y:S01]  /*aa50*/  STG.E.U16 [R16.64], R3 ;  /* 0x0000000310007986 */ /* 0x001fe2000c101524 */
[----:B------:R-:W-:Y:S05]  /*aa60*/  EXIT ;  /* 0x000000000000794d */ /* 0x000fea0003800000 */
.L_x_29045:
        /* <DEDUP_REMOVED lines=9> */
.L_x_29052:
[----:B------:R-:W-:Y:S01]  /*ab00*/  STG.E.U16 [R16.64], R2 ;  /* 0x0000000210007986 */ /* 0x000fe2000c101524 */
[----:B------:R-:W-:Y:S05]  /*ab10*/  EXIT ;  /* 0x000000000000794d */ /* 0x000fea0003800000 */
.L_x_29051:
        /* <DEDUP_REMOVED lines=10> */
.L_x_29054:
[----:B------:R-:W-:-:S05]  /*abc0*/  HADD2.F32 R0, -RZ, R2.H0_H0 ;  /* 0x20000002ff007230 */ /* 0x000fca0000004100 */
[----:B------:R-:W-:-:S04]  /*abd0*/  F2FP.PACK_AB R0, RZ, R0 ;  /* 0x00000000ff00723e */ /* 0x000fc800000000ff */
[----:B------:R-:W-:-:S05]  /*abe0*/  PRMT R0, R0, 0x5410, RZ ;  /* 0x0000541000007816 */ /* 0x000fca00000000ff */
[----:B------:R-:W-:Y:S01]  /*abf0*/  STG.E [R16.64], R0 ;  /* 0x0000000010007986 */ /* 0x000fe2000c101924 */
[----:B------:R-:W-:Y:S05]  /*ac00*/  EXIT ;  /* 0x000000000000794d */ /* 0x000fea0003800000 */
.L_x_29053:
[----:B------:R-:W-:-:S05]  /*ac10*/  HADD2.F32 R2, -RZ, R2.H0_H0 ;  /* 0x20000002ff027230 */ /* 0x000fca0000004100 */
[----:B------:R-:W-:-:S06]  /*ac20*/  FMUL.FTZ R2, R2, 1 ;  /* 0x3f80000002027820 */ /* 0x000fcc0000410000 */
[----:B------:R-:W0:Y:S02]  /*ac30*/  F2F.F64.F32 R2, R2 ;  /* 0x0000000200027310 */ /* 0x000e240000201800 */
[----:B0-----:R-:W-:Y:S01]  /*ac40*/  STG.E.64 [R16.64], R2 ;  /* 0x0000000210007986 */ /* 0x001fe2000c101b24 */
[----:B------:R-:W-:Y:S05]  /*ac50*/  EXIT ;  /* 0x000000000000794d */ /* 0x000fea0003800000 */
.L_x_29044:
        /* <DEDUP_REMOVED lines=13> */
.L_x_29057:
[----:B------:R-:W-:Y:S01]  /*ad30*/  HADD2.F32 R2, -RZ, R2.H0_H0 ;  /* 0x20000002ff027230 */ /* 0x000fe20000004100 */
[----:B------:R-:W-:-:S04]  /*ad40*/  CS2R R6, SRZ ;  /* 0x0000000000067805 */ /* 0x000fc8000001ff00 */
[----:B------:R-:W-:-:S04]  /*ad50*/  FMUL.FTZ R2, R2, 1 ;  /* 0x3f80000002027820 */ /* 0x000fc80000410000 */
[----:B------:R-:W0:Y:S02]  /*ad60*/  F2F.F64.F32 R4, R2 ;  /* 0x0000000200047310 */ /* 0x000e240000201800 */
[----:B0-----:R-:W-:Y:S01]  /*ad70*/  STG.E.128 [R16.64], R4 ;  /* 0x0000000410007986 */ /* 0x001fe2000c101d24 */
[----:B------:R-:W-:Y:S05]  /*ad80*/  EXIT ;  /* 0x000000000000794d */ /* 0x000fea0003800000 */
.L_x_29056:
        /* <DEDUP_REMOVED lines=21> */
.L_x_29061:
[----:B------:R-:W-:Y:S05]  /*aee0*/  BSYNC B0 ;  /* 0x0000000000007941 */ /* 0x000fea0003800000 */
.L_x_29060:
[----:B------:R-:W-:-:S05]  /*aef0*/  LOP3.LUT R3, R0, R3, RZ, 0xfc, !PT ;  /* 0x0000000300037212 */ /* 0x000fca00078efcff */
[----:B------:R-:W-:Y:S01]  /*af00*/  STG.E.U8 [R16.64], R3 ;  /* 0x0000000310007986 */ /* 0x000fe2000c101124 */
[----:B------:R-:W-:Y:S05]  /*af10*/  EXIT ;  /* 0x000000000000794d */ /* 0x000fea0003800000 */
.L_x_29059:
        /* <DEDUP_REMOVED lines=13> */
.L_x_29063:
[----:B------:R-:W-:Y:S01]  /*aff0*/  IMAD.MOV.U32 R0, RZ, RZ, 0x7f ;  /* 0x0000007fff007424 */ /* 0x000fe200078e00ff */
[----:B------:R-:W-:-:S04]  /*b000*/  ISETP.GT.U32.AND P0, PT, R2, 0x7f800000, PT ;  /* 0x7f8000000200780c */ /* 0x000fc80003f04070 */
[----:B------:R-:W-:-:S04]  /*b010*/  SEL R0, R0, 0x7c, P0 ;  /* 0x0000007c00007807 */ /* 0x000fc80000000000 */
.L_x_29064:
[----:B------:R-:W-:Y:S05]  /*b020*/  BSYNC B0 ;  /* 0x0000000000007941 */ /* 0x000fea0003800000 */
.L_x_29062:
[----:B------:R-:W-:-:S04]  /*b030*/  LOP3.LUT R2, R3, 0x80000000, RZ, 0xc0, !PT ;  /* 0x8000000003027812 */ /* 0x000fc800078ec0ff */
[----:B------:R-:W-:-:S04]  /*b040*/  SHF.R.U32.HI R3, RZ, 0x18, R2 ;  /* 0x00000018ff037819 */ /* 0x000fc80000011602 */
[----:B------:R-:W-:-:S05]  /*b050*/  LOP3.LUT R3, R0, R3, RZ, 0xfc, !PT ;  /* 0x0000000300037212 */ /* 0x000fca00078efcff */
[----:B------:R-:W-:Y:S01]  /*b060*/  STG.E.U8 [R16.64], R3 ;  /* 0x0000000310007986 */ /* 0x000fe2000c101124 */
[----:B------:R-:W-:Y:S05]  /*b070*/  EXIT ;  /* 0x000000000000794d */ /* 0x000fea0003800000 */
.L_x_29058:
[----:B------:R-:W-:-:S05]  /*b080*/  HADD2.F32 R0, -RZ, R2.H0_H0 ;  /* 0x20000002ff007230 */ /* 0x000fca0000004100 */
[----:B------:R-:W-:-:S05]  /*b090*/  F2FP.BF16.PACK_AB R0, RZ, R0 ;  /* 0x00000000ff00723e */ /* 0x000fca00000010ff */
[----:B------:R-:W-:Y:S01]  /*b0a0*/  STG.E.U16 [R16.64], R0 ;  /* 0x0000000010007986 */ /* 0x000fe2000c101524 */
[----:B------:R-:W-:Y:S05]  /*b0b0*/  EXIT ;  /* 0x000000000000794d */ /* 0x000fea0003800000 */
.L_x_29055:
        /* <DEDUP_REMOVED lines=12> */
.L_x_29067:
        /* <DEDUP_REMOVED lines=17> */
.L_x_29070:
[----:B------:R-:W-:-:S04]  /*b290*/  LOP3.LUT R2, R3, 0x80000000, RZ, 0xc0, !PT ;  /* 0x8000000003027812 */ /* 0x000fc800078ec0ff */
[----:B------:R-:W-:-:S04]  /*b2a0*/  SHF.R.U32.HI R3, RZ, 0x18, R2 ;  /* 0x00000018ff037819 */ /* 0x000fc80000011602 */
[----:B------:R-:W-:-:S04]  /*b2b0*/  LOP3.LUT R0, R0, R3, RZ, 0xfc, !PT ;  /* 0x0000000300007212 */ /* 0x000fc800078efcff */
[----:B------:R-:W-:Y:S02]  /*b2c0*/  PRMT R8, R0, 0x7610, R8 ;  /* 0x0000761000087816 */ /* 0x000fe40000000008 */
.L_x_29069:
[----:B------:R-:W-:Y:S05]  /*b2d0*/  BSYNC B0 ;  /* 0x0000000000007941 */ /* 0x000fea0003800000 */
.L_x_29068:
[----:B------:R-:W-:Y:S01]  /*b2e0*/  STG.E.U8 [R16.64], R8 ;  /* 0x0000000810007986 */ /* 0x000fe2000c101124 */
[----:B------:R-:W-:Y:S05]  /*b2f0*/  EXIT ;  /* 0x000000000000794d */ /* 0x000fea0003800000 */
.L_x_29066:
        /* <DEDUP_REMOVED lines=17> */
.L_x_29073:
[----:B------:R-:W-:-:S04]  /*b410*/  LOP3.LUT R2, R3, 0x80000000, RZ, 0xc0, !PT ;  /* 0x8000000003027812 */ /* 0x000fc800078ec0ff */
[----:B------:R-:W-:-:S04]  /*b420*/  SHF.R.U32.HI R3, RZ, 0x18, R2 ;  /* 0x00000018ff037819 */ /* 0x000fc80000011602 */
[----:B------:R-:W-:-:S04]  /*b430*/  LOP3.LUT R0, R0, R3, RZ, 0xfc, !PT ;  /* 0x0000000300007212 */ /* 0x000fc800078efcff */
[----:B------:R-:W-:Y:S02]  /*b440*/  PRMT R8, R0, 0x7610, R8 ;  /* 0x0000761000087816 */ /* 0x000fe40000000008 */
.L_x_29072:
[----:B------:R-:W-:Y:S05]  /*b450*/  BSYNC B0 ;  /* 0x0000000000007941 */ /* 0x000fea0003800000 */
.L_x_29071:
[----:B------:R-:W-:Y:S01]  /*b460*/  STG.E.U8 [R16.64], R8 ;  /* 0x0000000810007986 */ /* 0x000fe2000c101124 */
[----:B------:R-:W-:Y:S05]  /*b470*/  EXIT ;  /* 0x000000000000794d */ /* 0x000fea0003800000 */
.L_x_29065:
        /* <DEDUP_REMOVED lines=22> */
.L_x_29048:
        /* <DEDUP_REMOVED lines=20> */
.L_x_29075:
[----:B------:R-:W-:-:S06]  /*b720*/  HADD2.F32 R2, -RZ, R2.H0_H0 ;  /* 0x20000002ff027230 */ /* 0x000fcc0000004100 */
[----:B------:R-:W0:Y:S02]  /*b730*/  F2I.U64.TRUNC R2, R2 ;  /* 0x0000000200027311 */ /* 0x000e24000020d800 */
[----:B0-----:R-:W-:Y:S01]  /*b740*/  STG.E.64 [R16.64], R2 ;  /* 0x0000000210007986 */ /* 0x001fe2000c101b24 */
[----:B------:R-:W-:Y:S05]  /*b750*/  EXIT ;  /* 0x000000000000794d */ /* 0x000fea0003800000 */
.L_x_29074:
[----:B------:R-:W-:-:S04]  /*b760*/  HADD2.F32 R2, -RZ, R2.H0_H0 ;  /* 0x20000002ff027230 */ /* 0x000fc80000004100 */
[----:B------:R-:W0:Y:S02]  /*b770*/  F2I.FTZ.U32.TRUNC.NTZ R3, R2 ;  /* 0x0000000200037305 */ /* 0x000e24000021f000 */
[----:B0-----:R-:W-:Y:S01]  /*b780*/  STG.E [R16.64], R3 ;  /* 0x0000000310007986 */ /* 0x001fe2000c101924 */
[----:B------:R-:W-:Y:S05]  /*b790*/  EXIT ;  /* 0x000000000000794d */ /* 0x000fea0003800000 */
.L_x_29076:
        /* <DEDUP_REMOVED lines=14> */
.L_x_34338:


//--------------------- .text._ZN2at6native27unrolled_elementwise_kernelIZZZNS0_15exp_kernel_cudaERNS_18TensorIteratorBaseEENKUlvE0_clEvENKUlvE1_clEvEUlN3c104HalfEE_St5arrayIPcLm2EELi4E23TrivialOffsetCalculatorILi1EjESD_NS0_6memory12LoadWithCastILi1EEENSE_13StoreWithCastILi1EEEEEviT_T0_T2_T3_T4_T5_ --------------------------
	.section	.text._ZN2at6native27unrolled_elementwise_kernelIZZZNS0_15exp_kernel_cudaERNS_18TensorIteratorBaseEENKUlvE0_clEvENKUlvE1_clEvEUlN3c104HalfEE_St5arrayIPcLm2EELi4E23TrivialOffsetCalculatorILi1EjESD_NS0_6memory12LoadWithCastILi1EEENSE_13StoreWithCastILi1EEEEEviT_T0_T2_T3_T4_T5_,"ax",@progbits
	.sectioninfo	@"SHI_REGISTERS=28"
	.align	128
        .global         _ZN2at6native27unrolled_elementwise_kernelIZZZNS0_15exp_kernel_cudaERNS_18TensorIteratorBaseEENKUlvE0_clEvENKUlvE1_clEvEUlN3c104HalfEE_St5arrayIPcLm2EELi4E23TrivialOffsetCalculatorILi1EjESD_NS0_6memory12LoadWithCastILi1EEENSE_13StoreWithCastILi1EEEEEviT_T0_T2_T3_T4_T5_
        .type           _ZN2at6native27unrolled_elementwise_kernelIZZZNS0_15exp_kernel_cudaERNS_18TensorIteratorBaseEENKUlvE0_clEvENKUlvE1_clEvEUlN3c104HalfEE_St5arrayIPcLm2EELi4E23TrivialOffsetCalculatorILi1EjESD_NS0_6memory12LoadWithCastILi1EEENSE_13StoreWithCastILi1EEEEEviT_T0_T2_T3_T4_T5_,@function
        .size           _ZN2at6native27unrolled_elementwise_kernelIZZZNS0_15exp_kernel_cudaERNS_18TensorIteratorBaseEENKUlvE0_clEvENKUlvE1_clEvEUlN3c104HalfEE_St5arrayIPcLm2EELi4E23TrivialOffsetCalculatorILi1EjESD_NS0_6memory12LoadWithCastILi1EEENSE_13StoreWithCastILi1EEEEEviT_T0_T2_T3_T4_T5_,(.L_x_34339 - _ZN2at6native27unrolled_elementwise_kernelIZZZNS0_15exp_kernel_cudaERNS_18TensorIteratorBaseEENKUlvE0_clEvENKUlvE1_clEvEUlN3c104HalfEE_St5arrayIPcLm2EELi4E23TrivialOffsetCalculatorILi1EjESD_NS0_6memory12LoadWithCastILi1EEENSE_13StoreWithCastILi1EEEEEviT_T0_T2_T3_T4_T5_)
        .other          _ZN2at6native27unrolled_elementwise_kernelIZZZNS0_15exp_kernel_cudaERNS_18TensorIteratorBaseEENKUlvE0_clEvENKUlvE1_clEvEUlN3c104HalfEE_St5arrayIPcLm2EELi4E23TrivialOffsetCalculatorILi1EjESD_NS0_6memory12LoadWithCastILi1EEENSE_13StoreWithCastILi1EEEEEviT_T0_T2_T3_T4_T5_,@"STO_CUDA_ENTRY STV_DEFAULT"
_ZN2at6native27unrolled_elementwise_kernelIZZZNS0_15exp_kernel_cudaERNS_18TensorIteratorBaseEENKUlvE0_clEvENKUlvE1_clEvEUlN3c104HalfEE_St5arrayIPcLm2EELi4E23TrivialOffsetCalculatorILi1EjESD_NS0_6memory12LoadWithCastILi1EEENSE_13StoreWithCastILi1EEEEEviT_T0_T2_T3_T4_T5_:
.text._ZN2at6native27unrolled_elementwise_kernelIZZZNS0_15exp_kernel_cudaERNS_18TensorIteratorBaseEENKUlvE0_clEvENKUlvE1_clEvEUlN3c104HalfEE_St5arrayIPcLm2EELi4E23TrivialOffsetCalculatorILi1EjESD_NS0_6memory12LoadWithCastILi1EEENSE_13StoreWithCastILi1EEEEEviT_T0_T2_T3_T4_T5_:
        /* <DEDUP_REMOVED lines=32> */
.L_x_29082:
[----:B------:R-:W2:Y:S02]  /*0200*/  LDG.E.U8 R2, [R2.64] ;  /* 0x0000002402027981 */ /* 0x000ea4000c1e1100 */
[----:B--2---:R-:W0:Y:S02]  /*0210*/  I2F.U16 R0, R2 ;  /* 0x0000000200007306 */ /* 0x004e240000101000 */
[----:B0-----:R-:W-:-:S04]  /*0220*/  F2FP.PACK_AB R0, RZ, R0 ;  /* 0x00000000ff00723e */ /* 0x001fc800000000ff */
[----:B------:R-:W-:Y:S01]  /*0230*/  PRMT R22, R0, 0x7610, R22 ;  /* 0x0000761000167816 */ /* 0x000fe20000000016 */
[----:B------:R-:W-:Y:S05]  /*0240*/  BRA `(.L_x_29084) ;  /* 0x00000ee000007947 */ /* 0x000fea0003800000 */
.L_x_29081:
        /* <DEDUP_REMOVED lines=11> */
.L_x_29086:
[----:B------:R-:W2:Y:S02]  /*0300*/  LDG.E R2, [R2.64] ;  /* 0x0000002402027981 */ /* 0x000ea4000c1e1900 */
[----:B--2---:R-:W0:Y:S02]  /*0310*/  I2F R0, R2 ;  /* 0x0000000200007306 */ /* 0x004e240000201400 */
[----:B0-----:R-:W-:-:S04]  /*0320*/  F2FP.PACK_AB R0, RZ, R0 ;  /* 0x00000000ff00723e */ /* 0x001fc800000000ff */
[----:B------:R-:W-:Y:S01]  /*0330*/  PRMT R22, R0, 0x7610, R22 ;  /* 0x0000761000167816 */ /* 0x000fe20000000016 */
[----:B------:R-:W-:Y:S05]  /*0340*/  BRA `(.L_x_29084) ;  /* 0x00000de000007947 */ /* 0x000fea0003800000 */
.L_x_29085:
[----:B------:R-:W2:Y:S02]  /*0350*/  LDG.E.U16 R2, [R2.64] ;  /* 0x0000002402027981 */ /* 0x000ea4000c1e1500 */
[----:B--2---:R-:W0:Y:S02]  /*0360*/  I2F.S16 R0, R2 ;  /* 0x0000000200007306 */ /* 0x004e240000101400 */
[----:B0-----:R-:W-:-:S04]  /*0370*/  F2FP.PACK_AB R0, RZ, R0 ;  /* 0x00000000ff00723e */ /* 0x001fc800000000ff */
[----:B------:R-:W-:Y:S01]  /*0380*/  PRMT R22, R0, 0x7610, R22 ;  /* 0x0000761000167816 */ /* 0x000fe20000000016 */
[----:B------:R-:W-:Y:S05]  /*0390*/  BRA `(.L_x_29084) ;  /* 0x00000d9000007947 */ /* 0x000fea0003800000 */
.L_x_29080:
        /* <DEDUP_REMOVED lines=9> */
.L_x_29088:
[----:B------:R0:W5:Y:S01]  /*0430*/  LDG.E.U16 R22, [R2.64] ;  /* 0x0000002402167981 */ /* 0x000162000c1e1500 */
[----:B------:R-:W-:Y:S05]  /*0440*/  BRA `(.L_x_29084) ;  /* 0x00000ce000007947 */ /* 0x000fea0003800000 */
.L_x_29087:
        /* <DEDUP_REMOVED lines=9> */
.L_x_29090:
[----:B------:R0:W5:Y:S01]  /*04e0*/  LDG.E.U16 R22, [R2.64] ;  /* 0x0000002402167981 */ /* 0x000162000c1e1500 */
[----:B------:R-:W-:Y:S05]  /*04f0*/  BRA `(.L_x_29084) ;  /* 0x00000c3000007947 */ /* 0x000fea0003800000 */
.L_x_29089:
[----:B------:R-:W2:Y:S02]  /*0500*/  LDG.E.64 R2, [R2.64] ;  /* 0x0000002402027981 */ /* 0x000ea4000c1e1b00 */
[----:B--2---:R-:W0:Y:S01]  /*0510*/  F2F.F32.F64 R0, R2 ;  /* 0x0000000200007310 */ /* 0x004e220000301000 */
[----:B------:R-:W0:-:S14]  /*0520*/  DSETP.GEU.AND P0, PT, |R2|, c[0x2][0x0], PT ;  /* 0x008000000200762a */ /* 0x000e1c0003f0e200 */
[----:B0-----:R-:W-:-:S05]  /*0530*/  @!P0 FMUL R0, R0, 1.175494350822287508e-38 ;  /* 0x0080000000008820 */ /* 0x001fca0000400000 */
[----:B------:R-:W-:-:S04]  /*0540*/  F2FP.PACK_AB R0, RZ, R0 ;  /* 0x00000000ff00723e */ /* 0x000fc800000000ff */
[----:B------:R-:W-:Y:S01]  /*0550*/  PRMT R22, R0, 0x7610, R22 ;  /* 0x0000761000167816 */ /* 0x000fe20000000016 */
[----:B------:R-:W-:Y:S05]  /*0560*/  BRA `(.L_x_29084) ;  /* 0x00000bc000007947 */ /* 0x000fea0003800000 */
.L_x_29079:
        /* <DEDUP_REMOVED lines=14> */
.L_x_29093:
[----:B------:R-:W2:Y:S02]  /*0650*/  LDG.E.64 R2, [R2.64] ;  /* 0x0000002402027981 */ /* 0x000ea4000c1e1b00 */
[----:B--2---:R-:W0:Y:S01]  /*0660*/  F2F.F32.F64 R0, R2 ;  /* 0x0000000200007310 */ /* 0x004e220000301000 */
[----:B------:R-:W0:-:S14]  /*0670*/  DSETP.GEU.AND P0, PT, |R2|, c[0x2][0x0], PT ;  /* 0x008000000200762a */ /* 0x000e1c0003f0e200 */
[----:B0-----:R-:W-:-:S05]  /*0680*/  @!P0 FMUL R0, R0, 1.175494350822287508e-38 ;  /* 0x0080000000008820 */ /* 0x001fca0000400000 */
[----:B------:R-:W-:-:S04]  /*0690*/  F2FP.PACK_AB R0, RZ, R0 ;  /* 0x00000000ff00723e */ /* 0x000fc800000000ff */
[----:B------:R-:W-:Y:S01]  /*06a0*/  PRMT R22, R0, 0x7610, R22 ;  /* 0x0000761000167816 */ /* 0x000fe20000000016 */
[----:B------:R-:W-:Y:S05]  /*06b0*/  BRA `(.L_x_29084) ;  /* 0x00000a7000007947 */ /* 0x000fea0003800000 */
.L_x_29092:
        /* <DEDUP_REMOVED lines=28> */
.L_x_29095:
        /* <DEDUP_REMOVED lines=16> */
.L_x_29094:
[----:B------:R-:W2:Y:S02]  /*0980*/  LDG.E.U16 R0, [R2.64] ;  /* 0x0000002402007981 */ /* 0x000ea4000c1e1500 */
[----:B--2---:R-:W-:-:S04]  /*0990*/  PRMT R0, RZ, 0x5410, R0 ;  /* 0x00005410ff007816 */ /* 0x004fc80000000000 */
[----:B------:R-:W-:-:S04]  /*09a0*/  F2FP.PACK_AB R0, RZ, R0 ;  /* 0x00000000ff00723e */ /* 0x000fc800000000ff */
[----:B------:R-:W-:Y:S01]  /*09b0*/  PRMT R22, R0, 0x7610, R22 ;  /* 0x0000761000167816 */ /* 0x000fe20000000016 */
[----:B------:R-:W-:Y:S05]  /*09c0*/  BRA `(.L_x_29084) ;  /* 0x0000076000007947 */ /* 0x000fea0003800000 */
.L_x_29091:
        /* <DEDUP_REMOVED lines=12> */
.L_x_29098:
        /* <DEDUP_REMOVED lines=21> */
.L_x_29102:
[----:B------:R-:W-:Y:S05]  /*0be0*/  BSYNC B1 ;  /* 0x0000000000017941 */ /* 0x000fea0003800000 */
.L_x_29101:
[----:B------:R-:W-:Y:S01]  /*0bf0*/  LEA R3, R0, 0x3b800000, 0x17 ;  /* 0x3b80000000037811 */ /* 0x000fe200078eb8ff */
[----:B------:R-:W-:-:S05]  /*0c00*/  IMAD.SHL.U32 R0, R2, 0x100000, RZ ;  /* 0x0010000002007824 */ /* 0x000fca00078e00ff */
[----:B------:R-:W-:Y:S02]  /*0c10*/  LOP3.LUT R0, R3, R0, R4, 0xfe, !PT ;  /* 0x0000000003007212 */ /* 0x000fe400078efe04 */
.L_x_29100:
[----:B------:R-:W-:Y:S05]  /*0c20*/  BSYNC B0 ;  /* 0x0000000000007941 */ /* 0x000fea0003800000 */
.L_x_29099:
[----:B------:R-:W-:-:S04]  /*0c30*/  F2FP.PACK_AB R0, RZ, R0 ;  /* 0x00000000ff00723e */ /* 0x000fc800000000ff */
[----:B------:R-:W-:Y:S01]  /*0c40*/  PRMT R22, R0, 0x7610, R22 ;  /* 0x0000761000167816 */ /* 0x000fe20000000016 */
[----:B------:R-:W-:Y:S05]  /*0c50*/  BRA `(.L_x_29084) ;  /* 0x000004d000007947 */ /* 0x000fea0003800000 */
.L_x_29097:
        /* <DEDUP_REMOVED lines=21> */
.L_x_29106:
[----:B------:R-:W-:Y:S05]  /*0db0*/  BSYNC B1 ;  /* 0x0000000000017941 */ /* 0x000fea0003800000 */
.L_x_29105:
[----:B------:R-:W-:Y:S01]  /*0dc0*/  LEA R3, R0, 0x37800000, 0x17 ;  /* 0x3780000000037811 */ /* 0x000fe200078eb8ff */
[----:B------:R-:W-:-:S05]  /*0dd0*/  IMAD.SHL.U32 R0, R2, 0x200000, RZ ;  /* 0x0020000002007824 */ /* 0x000fca00078e00ff */
[----:B------:R-:W-:Y:S02]  /*0de0*/  LOP3.LUT R0, R3, R0, R4, 0xfe, !PT ;  /* 0x0000000003007212 */ /* 0x000fe400078efe04 */
.L_x_29104:
[----:B------:R-:W-:Y:S05]  /*0df0*/  BSYNC B0 ;  /* 0x0000000000007941 */ /* 0x000fea0003800000 */
.L_x_29103:
[----:B------:R-:W-:-:S04]  /*0e00*/  F2FP.PACK_AB R0, RZ, R0 ;  /* 0x00000000ff00723e */ /* 0x000fc800000000ff */
[----:B------:R-:W-:Y:S01]  /*0e10*/  PRMT R22, R0, 0x7610, R22 ;  /* 0x0000761000167816 */ /* 0x000fe20000000016 */
[----:B------:R-:W-:Y:S05]  /*0e20*/  BRA `(.L_x_29084) ;  /* 0x0000030000007947 */ /* 0x000fea0003800000 */
.L_x_29096:
        /* <DEDUP_REMOVED lines=14> */
.L_x_29110:
[----:B------:R-:W-:Y:S05]  /*0f10*/  BSYNC B0 ;  /* 0x0000000000007941 */ /* 0x000fea0003800000 */
.L_x_29109:
[----:B------:R-:W-:-:S04]  /*0f20*/  F2FP.PACK_AB R0, RZ, R0 ;  /* 0x00000000ff00723e */ /* 0x000fc800000000ff */
[----:B------:R-:W-:Y:S01]  /*0f30*/  PRMT R22, R0, 0x7610, R22 ;  /* 0x0000761000167816 */ /* 0x000fe20000000016 */
[----:B------:R-:W-:Y:S05]  /*0f40*/  BRA `(.L_x_29084) ;  /* 0x000001e000007947 */ /* 0x000fea0003800000 */
.L_x_29083:
        /* <DEDUP_REMOVED lines=21> */
.L_x_29108:
[----:B------:R-:W2:Y:S02]  /*10a0*/  LDG.E.64 R2, [R2.64] ;  /* 0x0000002402027981 */ /* 0x000ea4000c1e1b00 */
[----:B--2---:R-:W0:Y:S02]  /*10b0*/  I2F.U64 R0, R2 ;  /* 0x0000000200007312 */ /* 0x004e240000301000 */
[----:B0-----:R-:W-:-:S04]  /*10c0*/  F2FP.PACK_AB R0, RZ, R0 ;  /* 0x00000000ff00723e */ /* 0x001fc800000000ff */
[----:B------:R-:W-:Y:S01]  /*10d0*/  PRMT R22, R0, 0x7610, R22 ;  /* 0x0000761000167816 */ /* 0x000fe20000000016 */
[----:B------:R-:W-:Y:S05]  /*10e0*/  BRA `(.L_x_29084) ;  /* 0x0000004000007947 */ /* 0x000fea0003800000 */
.L_x_29107:
[----:B------:R-:W2:Y:S02]  /*10f0*/  LDG.E R2, [R2.64] ;  /* 0x0000002402027981 */ /* 0x000ea4000c1e1900 */
[----:B--2---:R-:W0:Y:S02]  /*1100*/  I2F.U32 R0, R2 ;  /* 0x0000000200007306 */ /* 0x004e240000201000 */
[----:B0-----:R-:W-:-:S04]  /*1110*/  F2FP.PACK_AB R0, RZ, R0 ;  /* 0x00000000ff00723e */ /* 0x001fc800000000ff */
[----:B------:R-:W-:Y:S02]  /*1120*/  PRMT R22, R0, 0x7610, R22 ;  /* 0x0000761000167816 */ /* 0x000fe40000000016 */
.L_x_29084:
[----:B------:R-:W1:Y:S02]  /*1130*/  S2R R24, SR_TID.X ;  /* 0x0000000000187919 */ /* 0x000e640000002100 */
[----:B-1----:R-:W-:-:S03]  /*1140*/  IADD3 R24, R24, 0x80, RZ ;  /* 0x0000008018187810 */ /* 0x002fc60007ffe0ff */
.L_x_29078:
[----:B-1----:R-:W-:Y:S05]  /*1150*/  BSYNC B6 ;  /* 0x0000000000067941 */ /* 0x002fea0003800000 */
.L_x_29077:
        /* <DEDUP_REMOVED lines=24> */
.L_x_29116:
[----:B------:R-:W2:Y:S02]  /*12e0*/  LDG.E.U8 R2, [R2.64] ;  /* 0x0000002402027981 */ /* 0x000ea4000c1e1100 */
[----:B--2---:R-:W0:Y:S02]  /*12f0*/  I2F.U16 R0, R2 ;  /* 0x0000000200007306 */ /* 0x004e240000101000 */
[----:B0-----:R-:W-:-:S04]  /*1300*/  F2FP.PACK_AB R0, RZ, R0 ;  /* 0x00000000ff00723e */ /* 0x001fc800000000ff */
[----:B------:R-:W-:Y:S01]  /*1310*/  PRMT R18, R0, 0x7610, R18 ;  /* 0x0000761000127816 */ /* 0x000fe20000000012 */
[----:B------:R-:W-:Y:S05]  /*1320*/  BRA `(.L_x_29118) ;  /* 0x00000ed000007947 */ /* 0x000fea0003800000 */
.L_x_29115:
        /* <DEDUP_REMOVED lines=11> */
.L_x_29120:
[----:B------:R-:W2:Y:S02]  /*13e0*/  LDG.E R2, [R2.64] ;  /* 0x0000002402027981 */ /* 0x000ea4000c1e1900 */
[----:B--2---:R-:W0:Y:S02]  /*13f0*/  I2F R0, R2 ;  /* 0x0000000200007306 */ /* 0x004e240000201400 */
[----:B0-----:R-:W-:-:S04]  /*1400*/  F2FP.PACK_AB R0, RZ, R0 ;  /* 0x00000000ff00723e */ /* 0x001fc800000000ff */
[----:B------:R-:W-:Y:S01]  /*1410*/  PRMT R18, R0, 0x7610, R18 ;  /* 0x0000761000127816 */ /* 0x000fe20000000012 */
[----:B------:R-:W-:Y:S05]  /*1420*/  BRA `(.L_x_29118) ;  /* 0x00000dd000007947 */ /* 0x000fea0003800000 */
.L_x_29119:
[----:B------:R-:W2:Y:S02]  /*1430*/  LDG.E.U16 R2, [R2.64] ;  /* 0x0000002402027981 */ /* 0x000ea4000c1e1500 */
[----:B--2---:R-:W0:Y:S02]  /*1440*/  I2F.S16 R0, R2 ;  /* 0x0000000200007306 */ /* 0x004e240000101400 */
[----:B0-----:R-:W-:-:S04]  /*1450*/  F2FP.PACK_AB R0, RZ, R0 ;  /* 0x00000000ff00723e */ /* 0x001fc800000000ff */
[----:B------:R-:W-:Y:S01]  /*1460*/  PRMT R18, R0, 0x7610, R18 ;  /* 0x0000761000127816 */ /* 0x000fe20000000012 */
[----:B------:R-:W-:Y:S05]  /*1470*/  BRA `(.L_x_29118) ;  /* 0x00000d8000007947 */ /* 0x000fea0003800000 */
.L_x_29114:
        /* <DEDUP_REMOVED lines=9> */
.L_x_29122:
[----:B------:R0:W5:Y:S01]  /*1510*/  LDG.E.U16 R18, [R2.64] ;  /* 0x0000002402127981 */ /* 0x000162000c1e1500 */
[----:B------:R-:W-:Y:S05]  /*1520*/  BRA `(.L_x_29118) ;  /* 0x00000cd000007947 */ /* 0x000fea0003800000 */
.L_x_29121:
        /* <DEDUP_REMOVED lines=9> */
.L_x_29124:
[----:B------:R0:W5:Y:S01]  /*15c0*/  LDG.E.U16 R18, [R2.64] ;  /* 0x0000002402127981 */ /* 0x000162000c1e1500 */
[----:B------:R-:W-:Y:S05]  /*15d0*/  BRA `(.L_x_29118) ;  /* 0x00000c2000007947 */ /* 0x000fea0003800000 */
.L_x_29123:
[----:B------:R-:W2:Y:S02]  /*15e0*/  LDG.E.64 R2, [R2.64] ;  /* 0x0000002402027981 */ /* 0x000ea4000c1e1b00 */
[----:B--2---:R-:W0:Y:S01]  /*15f0*/  F2F.F32.F64 R0, R2 ;  /* 0x0000000200007310 */ /* 0x004e220000301000 */
[----:B------:R-:W0:-:S14]  /*1600*/  DSETP.GEU.AND P0, PT, |R2|, c[0x2][0x0], PT ;  /* 0x008000000200762a */ /* 0x000e1c0003f0e200 */
[----:B0-----:R-:W-:-:S05]  /*1610*/  @!P0 FMUL R0, R0, 1.175494350822287508e-38 ;  /* 0x0080000000008820 */ /* 0x001fca0000400000 */
[----:B------:R-:W-:-:S04]  /*1620*/  F2FP.PACK_AB R0, RZ, R0 ;  /* 0x00000000ff00723e */ /* 0x000fc800000000ff */
[----:B------:R-:W-:Y:S01]  /*1630*/  PRMT R18, R0, 0x7610, R18 ;  /* 0x0000761000127816 */ /* 0x000fe20000000012 */
[----:B------:R-:W-:Y:S05]  /*1640*/  BRA `(.L_x_29118) ;  /* 0x00000bb000007947 */ /* 0x000fea0003800000 */
.L_x_29113:
        /* <DEDUP_REMOVED lines=14> */
.L_x_29127:
[----:B------:R-:W2:Y:S02]  /*1730*/  LDG.E.64 R2, [R2.64] ;  /* 0x0000002402027981 */ /* 0x000ea4000c1e1b00 */
[----:B--2---:R-:W0:Y:S01]  /*1740*/  F2F.F32.F64 R0, R2 ;  /* 0x0000000200007310 */ /* 0x004e220000301000 */
[----:B------:R-:W0:-:S14]  /*1750*/  DSETP.GEU.AND P0, PT, |R2|, c[0x2][0x0], PT ;  /* 0x008000000200762a */ /* 0x000e1c0003f0e200 */
[----:B0-----:R-:W-:-:S05]  /*1760*/  @!P0 FMUL R0, R0, 1.175494350822287508e-38 ;  /* 0x0080000000008820 */ /* 0x001fca0000400000 */
[----:B------:R-:W-:-:S04]  /*1770*/  F2FP.PACK_AB R0, RZ, R0 ;  /* 0x00000000ff00723e */ /* 0x000fc800000000ff */
[----:B------:R-:W-:Y:S01]  /*1780*/  PRMT R18, R0, 0x7610, R18 ;  /* 0x0000761000127816 */ /* 0x000fe20000000012 */
[----:B------:R-:W-:Y:S05]  /*1790*/  BRA `(.L_x_29118) ;  /* 0x00000a6000007947 */ /* 0x000fea0003800000 */
.L_x_29126:
        /* <DEDUP_REMOVED lines=28> */
.L_x_29129:
        /* <DEDUP_REMOVED lines=15> */
.L_x_29128:
[----:B------:R-:W2:Y:S02]  /*1a50*/  LDG.E.U16 R0, [R2.64] ;  /* 0x0000002402007981 */ /* 0x000ea4000c1e1500 */
[----:B--2---:R-:W-:-:S04]  /*1a60*/  PRMT R0, RZ, 0x5410, R0 ;  /* 0x00005410ff007816 */ /* 0x004fc80000000000 */
[----:B------:R-:W-:-:S04]  /*1a70*/  F2FP.PACK_AB R0, RZ, R0 ;  /* 0x00000000ff00723e */ /* 0x000fc800000000ff */
[----:B------:R-:W-:Y:S01]  /*1a80*/  PRMT R18, R0, 0x7610, R18 ;  /* 0x0000761000127816 */ /* 0x000fe20000000012 */
[----:B------:R-:W-:Y:S05]  /*1a90*/  BRA `(.L_x_29118) ;  /* 0x0000076000007947 */ /* 0x000fea0003800000 */
.L_x_29125:
        /* <DEDUP_REMOVED lines=12> */
.L_x_29132:
        /* <DEDUP_REMOVED lines=21> */
.L_x_29136:
[----:B------:R-:W-:Y:S05]  /*1cb0*/  BSYNC B1 ;  /* 0x0000000000017941 */ /* 0x000fea0003800000 */
.L_x_29135:
[----:B------:R-:W-:Y:S01]  /*1cc0*/  LEA R3, R0, 0x3b800000, 0x17 ;  /* 0x3b80000000037811 */ /* 0x000fe200078eb8ff */
[----:B------:R-:W-:-:S05]  /*1cd0*/  IMAD.SHL.U32 R0, R2, 0x100000, RZ ;  /* 0x0010000002007824 */ /* 0x000fca00078e00ff */
[----:B------:R-:W-:Y:S02]  /*1ce0*/  LOP3.LUT R0, R3, R0, R4, 0xfe, !PT ;  /* 0x0000000003007212 */ /* 0x000fe400078efe04 */
.L_x_29134:
[----:B------:R-:W-:Y:S05]  /*1cf0*/  BSYNC B0 ;  /* 0x0000000000007941 */ /* 0x000fea0003800000 */
.L_x_29133:
[----:B------:R-:W-:-:S04]  /*1d00*/  F2FP.PACK_AB R0, RZ, R0 ;  /* 0x00000000ff00723e */ /* 0x000fc800000000ff */
[----:B------:R-:W-:Y:S01]  /*1d10*/  PRMT R18, R0, 0x7610, R18 ;  /* 0x0000761000127816 */ /* 0x000fe20000000012 */
[----:B------:R-:W-:Y:S05]  /*1d20*/  BRA `(.L_x_29118) ;  /* 0x000004d000007947 */ /* 0x000fea0003800000 */
.L_x_29131:
        /* <DEDUP_REMOVED lines=21> */
.L_x_29140:
[----:B------:R-:W-:Y:S05]  /*1e80*/  BSYNC B1 ;  /* 0x0000000000017941 */ /* 0x000fea0003800000 */
.L_x_29139:
[----:B------:R-:W-:Y:S01]  /*1e90*/  LEA R3, R0, 0x37800000, 0x17 ;  /* 0x3780000000037811 */ /* 0x000fe200078eb8ff */
[----:B------:R-:W-:-:S05]  /*1ea0*/  IMAD.SHL.U32 R0, R2, 0x200000, RZ ;  /* 0x0020000002007824 */ /* 0x000fca00078e00ff */
[----:B------:R-:W-:Y:S02]  /*1eb0*/  LOP3.LUT R0, R3, R0, R4, 0xfe, !PT ;  /* 0x0000000003007212 */ /* 0x000fe400078efe04 */
.L_x_29138:
[----:B------:R-:W-:Y:S05]  /*1ec0*/  BSYNC B0 ;  /* 0x0000000000007941 */ /* 0x000fea0003800000 */
.L_x_29137:
[----:B------:R-:W-:-:S04]  /*1ed0*/  F2FP.PACK_AB R0, RZ, R0 ;  /* 0x00000000ff00723e */ /* 0x000fc800000000ff */
[----:B------:R-:W-:Y:S01]  /*1ee0*/  PRMT R18, R0, 0x7610, R18 ;  /* 0x0000761000127816 */ /* 0x000fe20000000012 */
[----:B------:R-:W-:Y:S05]  /*1ef0*/  BRA `(.L_x_29118) ;  /* 0x0000030000007947 */ /* 0x000fea0003800000 */
.L_x_29130:
        /* <DEDUP_REMOVED lines=14> */
.L_x_29144:
[----:B------:R-:W-:Y:S05]  /*1fe0*/  BSYNC B0 ;  /* 0x0000000000007941 */ /* 0x000fea0003800000 */
.L_x_29143:
[----:B------:R-:W-:-:S04]  /*1ff0*/  F2FP.PACK_AB R0, RZ, R0 ;  /* 0x00000000ff00723e */ /* 0x000fc800000000ff */
[----:B------:R-:W-:Y:S01]  /*2000*/  PRMT R18, R0, 0x7610, R18 ;  /* 0x0000761000127816 */ /* 0x000fe20000000012 */
[----:B------:R-:W-:Y:S05]  /*2010*/  BRA `(.L_x_29118) ;  /* 0x000001e000007947 */ /* 0x000fea0003800000 */
.L_x_29117:
        /* <DEDUP_REMOVED lines=21> */
.L_x_29142:
[----:B------:R-:W2:Y:S02]  /*2170*/  LDG.E.64 R2, [R2.64] ;  /* 0x0000002402027981 */ /* 0x000ea4000c1e1b00 */
[----:B--2---:R-:W0:Y:S02]  /*2180*/  I2F.U64 R0, R2 ;  /* 0x0000000200007312 */ /* 0x004e240000301000 */
[----:B0-----:R-:W-:-:S04]  /*2190*/  F2FP.PACK_AB R0, RZ, R0 ;  /* 0x00000000ff00723e */ /* 0x001fc800000000ff */
[----:B------:R-:W-:Y:S01]  /*21a0*/  PRMT R18, R0, 0x7610, R18 ;  /* 0x0000761000127816 */ /* 0x000fe20000000012 */
[----:B------:R-:W-:Y:S05]  /*21b0*/  BRA `(.L_x_29118) ;  /* 0x0000004000007947 */ /* 0x000fea0003800000 */
.L_x_29141:
[----:B------:R-:W2:Y:S02]  /*21c0*/  LDG.E R2, [R2.64] ;  /* 0x0000002402027981 */ /* 0x000ea4000c1e1900 */
[----:B--2---:R-:W0:Y:S02]  /*21d0*/  I2F.U32 R0, R2 ;  /* 0x0000000200007306 */ /* 0x004e240000201000 */
[----:B0-----:R-:W-:-:S04]  /*21e0*/  F2FP.PACK_AB R0, RZ, R0 ;  /* 0x00000000ff00723e */ /* 0x001fc800000000ff */
[----:B------:R-:W-:Y:S02]  /*21f0*/  PRMT R18, R0, 0x7610, R18 ;  /* 0x0000761000127816 */ /* 0x000fe40000000012 */
.L_x_29118:
[----:B------:R-:W-:-:S05]  /*2200*/  IADD3 R24, R24, 0x80, RZ ;  /* 0x0000008018187810 */ /* 0x000fca0007ffe0ff */
.L_x_29112:
[----:B------:R-:W-:Y:S05]  /*2210*/  BSYNC B6 ;  /* 0x0000000000067941 */ /* 0x000fea0003800000 */
.L_x_29111:
        /* <DEDUP_REMOVED lines=26> */
.L_x_29150:
[----:B------:R-:W2:Y:S02]  /*23c0*/  LDG.E.U8 R2, [R2.64] ;  /* 0x0000002402027981 */ /* 0x000ea4000c1e1100 */
[----:B--2---:R-:W0:Y:S02]  /*23d0*/  I2F.U16 R0, R2 ;  /* 0x0000000200007306 */ /* 0x004e240000101000 */
[----:B0-----:R-:W-:-:S04]  /*23e0*/  F2FP.PACK_AB R0, RZ, R0 ;  /* 0x00000000ff00723e */ /* 0x001fc800000000ff */
[----:B------:R-:W-:Y:S01]  /*23f0*/  PRMT R25, R0, 0x7610, R25 ;  /* 0x0000761000197816 */ /* 0x000fe20000000019 */
[----:B------:R-:W-:Y:S05]  /*2400*/  BRA `(.L_x_29152) ;  /* 0x00000ed000007947 */ /* 0x000fea0003800000 */
.L_x_29149:
        /* <DEDUP_REMOVED lines=11> */
.L_x_29154:
[----:B------:R-:W2:Y:S02]  /*24c0*/  LDG.E R2, [R2.64] ;  /* 0x0000002402027981 */ /* 0x000ea4000c1e1900 */
[----:B--2---:R-:W0:Y:S02]  /*24d0*/  I2F R0, R2 ;  /* 0x0000000200007306 */ /* 0x004e240000201400 */
[----:B0-----:R-:W-:-:S04]  /*24e0*/  F2FP.PACK_AB R0, RZ, R0 ;  /* 0x00000000ff00723e */ /* 0x001fc800000000ff */
[----:B------:R-:W-:Y:S01]  /*24f0*/  PRMT R25, R0, 0x7610, R25 ;  /* 0x0000761000197816 */ /* 0x000fe20000000019 */
[----:B------:R-:W-:Y:S05]  /*2500*/  BRA `(.L_x_29152) ;  /* 0x00000dd000007947 */ /* 0x000fea0003800000 */
.L_x_29153:
[----:B------:R-:W2:Y:S02]  /*2510*/  LDG.E.U16 R2, [R2.64] ;  /* 0x0000002402027981 */ /* 0x000ea4000c1e1500 */
[----:B--2---:R-:W0:Y:S02]  /*2520*/  I2F.S16 R0, R2 ;  /* 0x0000000200007306 */ /* 0x004e240000101400 */
[----:B0-----:R-:W-:-:S04]  /*2530*/  F2FP.PACK_AB R0, RZ, R0 ;  /* 0x00000000ff00723e */ /* 0x001fc800000000ff */
[----:B------:R-:W-:Y:S01]  /*2540*/  PRMT R25, R0, 0x7610, R25 ;  /* 0x0000761000197816 */ /* 0x000fe20000000019 */
[----:B------:R-:W-:Y:S05]  /*2550*/  BRA `(.L_x_29152) ;  /* 0x00000d8000007947 */ /* 0x000fea0003800000 */
.L_x_29148:
        /* <DEDUP_REMOVED lines=9> */
.L_x_29156:
[----:B------:R0:W5:Y:S01]  /*25f0*/  LDG.E.U16 R25, [R2.64] ;  /* 0x0000002402197981 */ /* 0x000162000c1e1500 */
[----:B------:R-:W-:Y:S05]  /*2600*/  BRA `(.L_x_29152) ;  /* 0x00000cd000007947 */ /* 0x000fea0003800000 */
.L_x_29155:
        /* <DEDUP_REMOVED lines=9> */
.L_x_29158:
[----:B------:R0:W5:Y:S01]  /*26a0*/  LDG.E.U16 R25, [R2.64] ;  /* 0x0000002402197981 */ /* 0x000162000c1e1500 */
[----:B------:R-:W-:Y:S05]  /*26b0*/  BRA `(.L_x_29152) ;  /* 0x00000c2000007947 */ /* 0x000fea0003800000 */
.L_x_29157:
[----:B------:R-:W2:Y:S02]  /*26c0*/  LDG.E.64 R2, [R2.64] ;  /* 0x0000002402027981 */ /* 0x000ea4000c1e1b00 */
[----:B--2---:R-:W0:Y:S01]  /*26d0*/  F2F.F32.F64 R0, R2 ;  /* 0x0000000200007310 */ /* 0x004e220000301000 */
[----:B------:R-:W0:-:S14]  /*26e0*/  DSETP.GEU.AND P0, PT, |R2|, c[0x2][0x0], PT ;  /* 0x008000000200762a */ /* 0x000e1c0003f0e200 */
[----:B0-----:R-:W-:-:S05]  /*26f0*/  @!P0 FMUL R0, R0, 1.175494350822287508e-38 ;  /* 0x0080000000008820 */ /* 0x001fca0000400000 */
[----:B------:R-:W-:-:S04]  /*2700*/  F2FP.PACK_AB R0, RZ, R0 ;  /* 0x00000000ff00723e */ /* 0x000fc800000000ff */
[----:B------:R-:W-:Y:S01]  /*2710*/  PRMT R25, R0, 0x7610, R25 ;  /* 0x0000761000197816 */ /* 0x000fe20000000019 */
[----:B------:R-:W-:Y:S05]  /*2720*/  BRA `(.L_x_29152) ;  /* 0x00000bb000007947 */ /* 0x000fea0003800000 */
.L_x_29147:
        /* <DEDUP_REMOVED lines=14> */
.L_x_29161:
[----:B------:R-:W2:Y:S02]  /*2810*/  LDG.E.64 R2, [R2.64] ;  /* 0x0000002402027981 */ /* 0x000ea4000c1e1b00 */
[----:B--2---:R-:W0:Y:S01]  /*2820*/  F2F.F32.F64 R0, R2 ;  /* 0x0000000200007310 */ /* 0x004e220000301000 */
[----:B------:R-:W0:-:S14]  /*2830*/  DSETP.GEU.AND P0, PT, |R2|, c[0x2][0x0], PT ;  /* 0x008000000200762a */ /* 0x000e1c0003f0e200 */
[----:B0-----:R-:W-:-:S05]  /*2840*/  @!P0 FMUL R0, R0, 1.175494350822287508e-38 ;  /* 0x0080000000008820 */ /* 0x001fca0000400000 */
[----:B------:R-:W-:-:S04]  /*2850*/  F2FP.PACK_AB R0, RZ, R0 ;  /* 0x00000000ff00723e */ /* 0x000fc800000000ff */
[----:B------:R-:W-:Y:S01]  /*2860*/  PRMT R25, R0, 0x7610, R25 ;  /* 0x0000761000197816 */ /* 0x000fe20000000019 */
[----:B------:R-:W-:Y:S05]  /*2870*/  BRA `(.L_x_29152) ;  /* 0x00000a6000007947 */ /* 0x000fea0003800000 */
.L_x_29160:
        /* <DEDUP_REMOVED lines=28> */
.L_x_29163:
        /* <DEDUP_REMOVED lines=15> */
.L_x_29162:
[----:B------:R-:W2:Y:S02]  /*2b30*/  LDG.E.U16 R0, [R2.64] ;  /* 0x0000002402007981 */ /* 0x000ea4000c1e1500 */
[----:B--2---:R-:W-:-:S04]  /*2b40*/  PRMT R0, RZ, 0x5410, R0 ;  /* 0x00005410ff007816 */ /* 0x004fc80000000000 */
[----:B------:R-:W-:-:S04]  /*2b50*/  F2FP.PACK_AB R0, RZ, R0 ;  /* 0x00000000ff00723e */ /* 0x000fc800000000ff */
[----:B------:R-:W-:Y:S01]  /*2b60*/  PRMT R25, R0, 0x7610, R25 ;  /* 0x0000761000197816 */ /* 0x000fe20000000019 */
[----:B------:R-:W-:Y:S05]  /*2b70*/  BRA `(.L_x_29152) ;  /* 0x0000076000007947 */ /* 0x000fea0003800000 */
.L_x_29159:
        /* <DEDUP_REMOVED lines=12> */
.L_x_29166:
        /* <DEDUP_REMOVED lines=21> */
.L_x_29170:
[----:B------:R-:W-:Y:S05]  /*2d90*/  BSYNC B1 ;  /* 0x0000000000017941 */ /* 0x000fea0003800000 */
.L_x_29169:
[----:B------:R-:W-:Y:S01]  /*2da0*/  LEA R3, R0, 0x3b800000, 0x17 ;  /* 0x3b80000000037811 */ /* 0x000fe200078eb8ff */
[----:B------:R-:W-:-:S05]  /*2db0*/  IMAD.SHL.U32 R0, R2, 0x100000, RZ ;  /* 0x0010000002007824 */ /* 0x000fca00078e00ff */
[----:B------:R-:W-:Y:S02]  /*2dc0*/  LOP3.LUT R0, R3, R0, R4, 0xfe, !PT ;  /* 0x0000000003007212 */ /* 0x000fe400078efe04 */
.L_x_29168:
[----:B------:R-:W-:Y:S05]  /*2dd0*/  BSYNC B0 ;  /* 0x0000000000007941 */ /* 0x000fea0003800000 */
.L_x_29167:
[----:B------:R-:W-:-:S04]  /*2de0*/  F2FP.PACK_AB R0, RZ, R0 ;  /* 0x00000000ff00723e */ /* 0x000fc800000000ff */
[----:B------:R-:W-:Y:S01]  /*2df0*/  PRMT R25, R0, 0x7610, R25 ;  /* 0x0000761000197816 */ /* 0x000fe20000000019 */
[----:B------:R-:W-:Y:S05]  /*2e00*/  BRA `(.L_x_29152) ;  /* 0x000004d000007947 */ /* 0x000fea0003800000 */
.L_x_29165:
        /* <DEDUP_REMOVED lines=21> */
.L_x_29174:
[----:B------:R-:W-:Y:S05]  /*2f60*/  BSYNC B1 ;  /* 0x0000000000017941 */ /* 0x000fea0003800000 */
.L_x_29173:
[----:B------:R-:W-:Y:S01]  /*2f70*/  LEA R3, R0, 0x37800000, 0x17 ;  /* 0x3780000000037811 */ /* 0x000fe200078eb8ff */
[----:B------:R-:W-:-:S05]  /*2f80*/  IMAD.SHL.U32 R0, R2, 0x200000, RZ ;  /* 0x0020000002007824 */ /* 0x000fca00078e00ff */
[----:B------:R-:W-:Y:S02]  /*2f90*/  LOP3.LUT R0, R3, R0, R4, 0xfe, !PT ;  /* 0x0000000003007212 */ /* 0x000fe400078efe04 */
.L_x_29172:
[----:B------:R-:W-:Y:S05]  /*2fa0*/  BSYNC B0 ;  /* 0x0000000000007941 */ /* 0x000fea0003800000 */
.L_x_29171:
[----:B------:R-:W-:-:S04]  /*2fb0*/  F2FP.PACK_AB R0, RZ, R0 ;  /* 0x00000000ff00723e */ /* 0x000fc800000000ff */
[----:B------:R-:W-:Y:S01]  /*2fc0*/  PRMT R25, R0, 0x7610, R25 ;  /* 0x0000761000197816 */ /* 0x000fe20000000019 */
[----:B------:R-:W-:Y:S05]  /*2fd0*/  BRA `(.L_x_29152) ;  /* 0x0000030000007947 */ /* 0x000fea0003800000 */
.L_x_29164:
        /* <DEDUP_REMOVED lines=14> */
.L_x_29178:
[----:B------:R-:W-:Y:S05]  /*30c0*/  BSYNC B0 ;  /* 0x0000000000007941 */ /* 0x000fea0003800000 */
.L_x_29177:
[----:B------:R-:W-:-:S04]  /*30d0*/  F2FP.PACK_AB R0, RZ, R0 ;  /* 0x00000000ff00723e */ /* 0x000fc800000000ff */
[----:B------:R-:W-:Y:S01]  /*30e0*/  PRMT R25, R0, 0x7610, R25 ;  /* 0x0000761000197816 */ /* 0x000fe20000000019 */
[----:B------:R-:W-:Y:S05]  /*30f0*/  BRA `(.L_x_29152) ;  /* 0x000001e000007947 */ /* 0x000fea0003800000 */
.L_x_29151:
        /* <DEDUP_REMOVED lines=21> */
.L_x_29176:
[----:B------:R-:W2:Y:S02]  /*3250*/  LDG.E.64 R2, [R2.64] ;  /* 0x0000002402027981 */ /* 0x000ea4000c1e1b00 */
[----:B--2---:R-:W0:Y:S02]  /*3260*/  I2F.U64 R0, R2 ;  /* 0x0000000200007312 */ /* 0x004e240000301000 */
[----:B0-----:R-:W-:-:S04]  /*3270*/  F2FP.PACK_AB R0, RZ, R0 ;  /* 0x00000000ff00723e */ /* 0x001fc800000000ff */
[----:B------:R-:W-:Y:S01]  /*3280*/  PRMT R25, R0, 0x7610, R25 ;  /* 0x0000761000197816 */ /* 0x000fe20000000019 */
[----:B------:R-:W-:Y:S05]  /*3290*/  BRA `(.L_x_29152) ;  /* 0x0000004000007947 */ /* 0x000fea0003800000 */
.L_x_29175:
[----:B------:R-:W2:Y:S02]  /*32a0*/  LDG.E R2, [R2.64] ;  /* 0x0000002402027981 */ /* 0x000ea4000c1e1900 */
[----:B--2---:R-:W0:Y:S02]  /*32b0*/  I2F.U32 R0, R2 ;  /* 0x0000000200007306 */ /* 0x004e240000201000 */
[----:B0-----:R-:W-:-:S04]  /*32c0*/  F2FP.PACK_AB R0, RZ, R0 ;  /* 0x00000000ff00723e */ /* 0x001fc800000000ff */
[----:B------:R-:W-:Y:S02]  /*32d0*/  PRMT R25, R0, 0x7610, R25 ;  /* 0x0000761000197816 */ /* 0x000fe40000000019 */
.L_x_29152:
[----:B------:R-:W-:-:S05]  /*32e0*/  IADD3 R24, R24, 0x80, RZ ;  /* 0x0000008018187810 */ /* 0x000fca0007ffe0ff */
.L_x_29146:
[----:B------:R-:W-:Y:S05]  /*32f0*/  BSYNC B6 ;  /* 0x0000000000067941 */ /* 0x000fea0003800000 */
.L_x_29145:
        /* <DEDUP_REMOVED lines=23> */
.L_x_29184:
[----:B------:R-:W2:Y:S02]  /*3470*/  LDG.E.U8 R2, [R2.64] ;  /* 0x0000002402027981 */ /* 0x000ea4000c1e1100 */
[----:B--2---:R-:W0:Y:S02]  /*3480*/  I2F.U16 R0, R2 ;  /* 0x0000000200007306 */ /* 0x004e240000101000 */
[----:B0-----:R-:W-:-:S04]  /*3490*/  F2FP.PACK_AB R0, RZ, R0 ;  /* 0x00000000ff00723e */ /* 0x001fc800000000ff */
[----:B------:R-:W-:Y:S01]  /*34a0*/  PRMT R23, R0, 0x7610, R23 ;  /* 0x0000761000177816 */ /* 0x000fe20000000017 */
[----:B------:R-:W-:Y:S05]  /*34b0*/  BRA `(.L_x_29180) ;  /* 0x00000ed000007947 */ /* 0x000fea0003800000 */
.L_x_29183:
        /* <DEDUP_REMOVED lines=11> */
.L_x_29187:
[----:B------:R-:W2:Y:S02]  /*3570*/  LDG.E R2, [R2.64] ;  /* 0x0000002402027981 */ /* 0x000ea4000c1e1900 */
[----:B--2---:R-:W0:Y:S02]  /*3580*/  I2F R0, R2 ;  /* 0x0000000200007306 */ /* 0x004e240000201400 */
[----:B0-----:R-:W-:-:S04]  /*3590*/  F2FP.PACK_AB R0, RZ, R0 ;  /* 0x00000000ff00723e */ /* 0x001fc800000000ff */
[----:B------:R-:W-:Y:S01]  /*35a0*/  PRMT R23, R0, 0x7610, R23 ;  /* 0x0000761000177816 */ /* 0x000fe20000000017 */
[----:B------:R-:W-:Y:S05]  /*35b0*/  BRA `(.L_x_29180) ;  /* 0x00000dd000007947 */ /* 0x000fea0003800000 */
.L_x_29186:
[----:B------:R-:W2:Y:S02]  /*35c0*/  LDG.E.U16 R2, [R2.64] ;  /* 0x0000002402027981 */ /* 0x000ea4000c1e1500 */
[----:B--2---:R-:W0:Y:S02]  /*35d0*/  I2F.S16 R0, R2 ;  /* 0x0000000200007306 */ /* 0x004e240000101400 */
[----:B0-----:R-:W-:-:S04]  /*35e0*/  F2FP.PACK_AB R0, RZ, R0 ;  /* 0x00000000ff00723e */ /* 0x001fc800000000ff */
[----:B------:R-:W-:Y:S01]  /*35f0*/  PRMT R23, R0, 0x7610, R23 ;  /* 0x0000761000177816 */ /* 0x000fe20000000017 */
[----:B------:R-:W-:Y:S05]  /*3600*/  BRA `(.L_x_29180) ;  /* 0x00000d8000007947 */ /* 0x000fea0003800000 */
.L_x_29182:
        /* <DEDUP_REMOVED lines=9> */
.L_x_29189:
[----:B------:R0:W5:Y:S01]  /*36a0*/  LDG.E.U16 R23, [R2.64] ;  /* 0x0000002402177981 */ /* 0x000162000c1e1500 */
[----:B------:R-:W-:Y:S05]  /*36b0*/  BRA `(.L_x_29180) ;  /* 0x00000cd000007947 */ /* 0x000fea0003800000 */
.L_x_29188:
        /* <DEDUP_REMOVED lines=9> */
.L_x_29191:
[----:B------:R0:W5:Y:S01]  /*3750*/  LDG.E.U16 R23, [R2.64] ;  /* 0x0000002402177981 */ /* 0x000162000c1e1500 */
[----:B------:R-:W-:Y:S05]  /*3760*/  BRA `(.L_x_29180) ;  /* 0x00000c2000007947 */ /* 0x000fea0003800000 */
.L_x_29190:
[----:B------:R-:W2:Y:S02]  /*3770*/  LDG.E.64 R2, [R2.64] ;  /* 0x0000002402027981 */ /* 0x000ea4000c1e1b00 */
[----:B--2---:R-:W0:Y:S01]  /*3780*/  F2F.F32.F64 R0, R2 ;  /* 0x0000000200007310 */ /* 0x004e220000301000 */
[----:B------:R-:W0:-:S14]  /*3790*/  DSETP.GEU.AND P0, PT, |R2|, c[0x2][0x0], PT ;  /* 0x008000000200762a */ /* 0x000e1c0003f0e200 */
[----:B0-----:R-:W-:-:S05]  /*37a0*/  @!P0 FMUL R0, R0, 1.175494350822287508e-38 ;  /* 0x0080000000008820 */ /* 0x001fca0000400000 */
[----:B------:R-:W-:-:S04]  /*37b0*/  F2FP.PACK_AB R0, RZ, R0 ;  /* 0x00000000ff00723e */ /* 0x000fc800000000ff */
[----:B------:R-:W-:Y:S01]  /*37c0*/  PRMT R23, R0, 0x7610, R23 ;  /* 0x0000761000177816 */ /* 0x000fe20000000017 */
[----:B------:R-:W-:Y:S05]  /*37d0*/  BRA `(.L_x_29180) ;  /* 0x00000bb000007947 */ /* 0x000fea0003800000 */
.L_x_29181:
        /* <DEDUP_REMOVED lines=14> */
.L_x_29194:
[----:B------:R-:W2:Y:S02]  /*38c0*/  LDG.E.64 R2, [R2.64] ;  /* 0x0000002402027981 */ /* 0x000ea4000c1e1b00 */
[----:B--2---:R-:W0:Y:S01]  /*38d0*/  F2F.F32.F64 R0, R2 ;  /* 0x0000000200007310 */ /* 0x004e220000301000 */
[----:B------:R-:W0:-:S14]  /*38e0*/  DSETP.GEU.AND P0, PT, |R2|, c[0x2][0x0], PT ;  /* 0x008000000200762a */ /* 0x000e1c0003f0e200 */
[----:B0-----:R-:W-:-:S05]  /*38f0*/  @!P0 FMUL R0, R0, 1.175494350822287508e-38 ;  /* 0x0080000000008820 */ /* 0x001fca0000400000 */
[----:B------:R-:W-:-:S04]  /*3900*/  F2FP.PACK_AB R0, RZ, R0 ;  /* 0x00000000ff00723e */ /* 0x000fc800000000ff */
[----:B------:R-:W-:Y:S01]  /*3910*/  PRMT R23, R0, 0x7610, R23 ;  /* 0x0000761000177816 */ /* 0x000fe20000000017 */
[----:B------:R-:W-:Y:S05]  /*3920*/  BRA `(.L_x_29180) ;  /* 0x00000a6000007947 */ /* 0x000fea0003800000 */
.L_x_29193:
        /* <DEDUP_REMOVED lines=28> */
.L_x_29196:
        /* <DEDUP_REMOVED lines=15> */
.L_x_29195:
[----:B------:R-:W2:Y:S02]  /*3be0*/  LDG.E.U16 R0, [R2.64] ;  /* 0x0000002402007981 */ /* 0x000ea4000c1e1500 */
[----:B--2---:R-:W-:-:S04]  /*3bf0*/  PRMT R0, RZ, 0x5410, R0 ;  /* 0x00005410ff007816 */ /* 0x004fc80000000000 */
[----:B------:R-:W-:-:S04]  /*3c00*/  F2FP.PACK_AB R0, RZ, R0 ;  /* 0x00000000ff00723e */ /* 0x000fc800000000ff */
[----:B------:R-:W-:Y:S01]  /*3c10*/  PRMT R23, R0, 0x7610, R23 ;  /* 0x0000761000177816 */ /* 0x000fe20000000017 */
[----:B------:R-:W-:Y:S05]  /*3c20*/  BRA `(.L_x_29180) ;  /* 0x0000076000007947 */ /* 0x000fea0003800000 */
.L_x_29192:
        /* <DEDUP_REMOVED lines=12> */
.L_x_29199:
        /* <DEDUP_REMOVED lines=21> */
.L_x_29203:
[----:B------:R-:W-:Y:S05]  /*3e40*/  BSYNC B1 ;  /* 0x0000000000017941 */ /* 0x000fea0003800000 */
.L_x_29202:
[----:B------:R-:W-:Y:S01]  /*3e50*/  LEA R3, R0, 0x3b800000, 0x17 ;  /* 0x3b80000000037811 */ /* 0x000fe200078eb8ff */
[----:B------:R-:W-:-:S05]  /*3e60*/  IMAD.SHL.U32 R0, R2, 0x100000, RZ ;  /* 0x0010000002007824 */ /* 0x000fca00078e00ff */
[----:B------:R-:W-:Y:S02]  /*3e70*/  LOP3.LUT R0, R3, R0, R4, 0xfe, !PT ;  /* 0x0000000003007212 */ /* 0x000fe400078efe04 */
.L_x_29201:
[----:B------:R-:W-:Y:S05]  /*3e80*/  BSYNC B0 ;  /* 0x0000000000007941 */ /* 0x000fea0003800000 */
.L_x_29200:
[----:B------:R-:W-:-:S04]  /*3e90*/  F2FP.PACK_AB R0, RZ, R0 ;  /* 0x00000000ff00723e */ /* 0x000fc800000000ff */
[----:B------:R-:W-:Y:S01]  /*3ea0*/  PRMT R23, R0, 0x7610, R23 ;  /* 0x0000761000177816 */ /* 0x000fe20000000017 */
[----:B------:R-:W-:Y:S05]  /*3eb0*/  BRA `(.L_x_29180) ;  /* 0x000004d000007947 */ /* 0x000fea0003800000 */
.L_x_29198:
        /* <DEDUP_REMOVED lines=21> */
.L_x_29207:
[----:B------:R-:W-:Y:S05]  /*4010*/  BSYNC B1 ;  /* 0x0000000000017941 */ /* 0x000fea0003800000 */
.L_x_29206:
[----:B------:R-:W-:Y:S01]  /*4020*/  LEA R3, R0, 0x37800000, 0x17 ;  /* 0x3780000000037811 */ /* 0x000fe200078eb8ff */
[----:B------:R-:W-:-:S05]  /*4030*/  IMAD.SHL.U32 R0, R2, 0x200000, RZ ;  /* 0x0020000002007824 */ /* 0x000fca00078e00ff */
[----:B------:R-:W-:Y:S02]  /*4040*/  LOP3.LUT R0, R3, R0, R4, 0xfe, !PT ;  /* 0x0000000003007212 */ /* 0x000fe400078efe04 */
.L_x_29205:
[----:B------:R-:W-:Y:S05]  /*4050*/  BSYNC B0 ;  /* 0x0000000000007941 */ /* 0x000fea0003800000 */
.L_x_29204:
[----:B------:R-:W-:-:S04]  /*4060*/  F2FP.PACK_AB R0, RZ, R0 ;  /* 0x00000000ff00723e */ /* 0x000fc800000000ff */
[----:B------:R-:W-:Y:S01]  /*4070*/  PRMT R23, R0, 0x7610, R23 ;  /* 0x0000761000177816 */ /* 0x000fe20000000017 */
[----:B------:R-:W-:Y:S05]  /*4080*/  BRA `(.L_x_29180) ;  /* 0x0000030000007947 */ /* 0x000fea0003800000 */
.L_x_29197:
        /* <DEDUP_REMOVED lines=14> */
.L_x_29211:
[----:B------:R-:W-:Y:S05]  /*4170*/  BSYNC B0 ;  /* 0x0000000000007941 */ /* 0x000fea0003800000 */
.L_x_29210:
[----:B------:R-:W-:-:S04]  /*4180*/  F2FP.PACK_AB R0, RZ, R0 ;  /* 0x00000000ff00723e */ /* 0x000fc800000000ff */
[----:B------:R-:W-:Y:S01]  /*4190*/  PRMT R23, R0, 0x7610, R23 ;  /* 0x0000761000177816 */ /* 0x000fe20000000017 */
[----:B------:R-:W-:Y:S05]  /*41a0*/  BRA `(.L_x_29180) ;  /* 0x000001e000007947 */ /* 0x000fea0003800000 */
.L_x_29185:
        /* <DEDUP_REMOVED lines=21> */
.L_x_29209:
[----:B------:R-:W2:Y:S02]  /*4300*/  LDG.E.64 R2, [R2.64] ;  /* 0x0000002402027981 */ /* 0x000ea4000c1e1b00 */
[----:B--2---:R-:W0:Y:S02]  /*4310*/  I2F.U64 R0, R2 ;  /* 0x0000000200007312 */ /* 0x004e240000301000 */
[----:B0-----:R-:W-:-:S04]  /*4320*/  F2FP.PACK_AB R0, RZ, R0 ;  /* 0x00000000ff00723e */ /* 0x001fc800000000ff */
[----:B------:R-:W-:Y:S01]  /*4330*/  PRMT R23, R0, 0x7610, R23 ;  /* 0x0000761000177816 */ /* 0x000fe20000000017 */
[----:B------:R-:W-:Y:S05]  /*4340*/  BRA `(.L_x_29180) ;  /* 0x0000004000007947 */ /* 0x000fea0003800000 */
.L_x_29208:
[----:B------:R-:W2:Y:S02]  /*4350*/  LDG.E R2, [R2.64] ;  /* 0x0000002402027981 */ /* 0x000ea4000c1e1900 */
[----:B--2---:R-:W0:Y:S02]  /*4360*/  I2F.U32 R0, R2 ;  /* 0x0000000200007306 */ /* 0x004e240000201000 */
[----:B0-----:R-:W-:-:S04]  /*4370*/  F2FP.PACK_AB R0, RZ, R0 ;  /* 0x00000000ff00723e */ /* 0x001fc800000000ff */
[----:B------:R-:W-:Y:S02]  /*4380*/  PRMT R23, R0, 0x7610, R23 ;  /* 0x0000761000177816 */ /* 0x000fe40000000017 */
.L_x_29180:
[----:B------:R-:W-:Y:S05]  /*4390*/  BSYNC B6 ;  /* 0x0000000000067941 */ /* 0x000fea0003800000 */
.L_x_29179:
        /* <DEDUP_REMOVED lines=9> */
[----:B-----5:R-:W-:-:S04]  /*4430*/  @!P1 HADD2.F32 R25, -RZ, R25.H0_H0 ;  /* 0x20000019ff199230 */ /* 0x020fc80000004100 */
[----:B------:R-:W-:Y:S01]  /*4440*/  @!P3 HADD2.F32 R22, -RZ, R22.H0_H0 ;  /* 0x20000016ff16b230 */ /* 0x000fe20000004100 */
[----:B0-----:R-:W-:Y:S01]  /*4450*/  @!P1 FMUL.FTZ R2, R25, 1.4426950216293334961 ;  /* 0x3fb8aa3b19029820 */ /* 0x001fe20000410000 */
[----:B------:R-:W-:Y:S02]  /*4460*/  @!P0 HADD2.F32 R18, -RZ, R18.H0_H0 ;  /* 0x20000012ff128230 */ /* 0x000fe40000004100 */
[----:B------:R-:W-:Y:S01]  /*4470*/  @!P2 HADD2.F32 R23, -RZ, R23.H0_H0 ;  /* 0x20000017ff17a230 */ /* 0x000fe20000004100 */
        /* <DEDUP_REMOVED lines=8> */
[----:B-1----:R-:W-:-:S02]  /*4500*/  @!P3 F2FP.PACK_AB R4, RZ, R22 ;  /* 0x00000016ff04b23e */ /* 0x002fc400000000ff */
[----:B------:R-:W-:Y:S02]  /*4510*/  @!P1 F2FP.PACK_AB R22, RZ, R2 ;  /* 0x00000002ff16923e */ /* 0x000fe400000000ff */
[----:B--2---:R-:W-:Y:S02]  /*4520*/  @!P2 F2FP.PACK_AB R23, RZ, R23 ;  /* 0x00000017ff17a23e */ /* 0x004fe400000000ff */
[----:B---3--:R-:W-:Y:S01]  /*4530*/  @!P0 F2FP.PACK_AB R25, RZ, R25 ;  /* 0x00000019ff19823e */ /* 0x008fe200000000ff */
        /* <DEDUP_REMOVED lines=22> */
.L_x_29217:
[----:B------:R-:W-:Y:S01]  /*46a0*/  HADD2.F32 R5, -RZ, R4.H0_H0 ;  /* 0x20000004ff057230 */ /* 0x000fe20000004100 */
[----:B------:R-:W-:-:S05]  /*46b0*/  IMAD.MOV.U32 R19, RZ, RZ, R24 ;  /* 0x000000ffff137224 */ /* 0x000fca00078e0018 */
[----:B------:R-:W0:Y:S02]  /*46c0*/  F2I.S64.TRUNC R4, R5 ;  /* 0x0000000500047311 */ /* 0x000e24000020d900 */
[----:B0-----:R0:W-:Y:S01]  /*46d0*/  STG.E.U8 [R2.64], R4 ;  /* 0x0000000402007986 */ /* 0x0011e2000c101124 */
[----:B------:R-:W-:Y:S05]  /*46e0*/  BRA `(.L_x_29213) ;  /* 0x00000f8000007947 */ /* 0x000fea0003800000 */
.L_x_29216:
        /* <DEDUP_REMOVED lines=11> */
.L_x_29220:
[----:B------:R-:W-:Y:S01]  /*47a0*/  HADD2.F32 R4, -RZ, R4.H0_H0 ;  /* 0x20000004ff047230 */ /* 0x000fe20000004100 */
[----:B------:R-:W-:-:S03]  /*47b0*/  IMAD.MOV.U32 R19, RZ, RZ, R24 ;  /* 0x000000ffff137224 */ /* 0x000fc600078e0018 */
[----:B------:R-:W0:Y:S02]  /*47c0*/  F2I.FTZ.TRUNC.NTZ R5, R4 ;  /* 0x0000000400057305 */ /* 0x000e24000021f100 */
[----:B0-----:R0:W-:Y:S01]  /*47d0*/  STG.E [R2.64], R5 ;  /* 0x0000000502007986 */ /* 0x0011e2000c101924 */
[----:B------:R-:W-:Y:S05]  /*47e0*/  BRA `(.L_x_29213) ;  /* 0x00000e8000007947 */ /* 0x000fea0003800000 */
.L_x_29219:
[----:B------:R-:W-:Y:S01]  /*47f0*/  HADD2.F32 R4, -RZ, R4.H0_H0 ;  /* 0x20000004ff047230 */ /* 0x000fe20000004100 */
[----:B------:R-:W-:-:S03]  /*4800*/  IMAD.MOV.U32 R19, RZ, RZ, R24 ;  /* 0x000000ffff137224 */ /* 0x000fc600078e0018 */
[----:B------:R-:W0:Y:S02]  /*4810*/  F2I.FTZ.TRUNC.NTZ R5, R4 ;  /* 0x0000000400057305 */ /* 0x000e24000021f100 */
[----:B0-----:R0:W-:Y:S01]  /*4820*/  STG.E.U16 [R2.64], R5 ;  /* 0x0000000502007986 */ /* 0x0011e2000c101524 */
[----:B------:R-:W-:Y:S05]  /*4830*/  BRA `(.L_x_29213) ;  /* 0x00000e3000007947 */ /* 0x000fea0003800000 */
.L_x_29215:
        /* <DEDUP_REMOVED lines=10> */
.L_x_29222:
[----:B------:R0:W-:Y:S01]  /*48e0*/  STG.E.U16 [R2.64], R4 ;  /* 0x0000000402007986 */ /* 0x0001e2000c101524 */
[----:B------:R-:W-:Y:S01]  /*48f0*/  IMAD.MOV.U32 R19, RZ, RZ, R24 ;  /* 0x000000ffff137224 */ /* 0x000fe200078e0018 */
[----:B------:R-:W-:Y:S05]  /*4900*/  BRA `(.L_x_29213) ;  /* 0x00000d6000007947 */ /* 0x000fea0003800000 */
.L_x_29221:
        /* <DEDUP_REMOVED lines=11> */
.L_x_29224:
[----:B------:R-:W-:Y:S01]  /*49c0*/  HADD2.F32 R0, -RZ, R4.H0_H0 ;  /* 0x20000004ff007230 */ /* 0x000fe20000004100 */
[----:B------:R-:W-:-:S04]  /*49d0*/  IMAD.MOV.U32 R19, RZ, RZ, R24 ;  /* 0x000000ffff137224 */ /* 0x000fc800078e0018 */
[----:B------:R-:W-:-:S04]  /*49e0*/  F2FP.PACK_AB R0, RZ, R0 ;  /* 0x00000000ff00723e */ /* 0x000fc800000000ff */
[----:B------:R-:W-:-:S05]  /*49f0*/  PRMT R0, R0, 0x5410, RZ ;  /* 0x0000541000007816 */ /* 0x000fca00000000ff */
[----:B------:R0:W-:Y:S01]  /*4a00*/  STG.E [R2.64], R0 ;  /* 0x0000000002007986 */ /* 0x0001e2000c101924 */
[----:B------:R-:W-:Y:S05]  /*4a10*/  BRA `(.L_x_29213) ;  /* 0x00000c5000007947 */ /* 0x000fea0003800000 */
.L_x_29223:
[----:B------:R-:W-:Y:S01]  /*4a20*/  HADD2.F32 R4, -RZ, R4.H0_H0 ;  /* 0x20000004ff047230 */ /* 0x000fe20000004100 */
[----:B------:R-:W-:-:S04]  /*4a30*/  IMAD.MOV.U32 R19, RZ, RZ, R24 ;  /* 0x000000ffff137224 */ /* 0x000fc800078e0018 */
[----:B------:R-:W-:-:S06]  /*4a40*/  FMUL.FTZ R4, R4, 1 ;  /* 0x3f80000004047820 */ /* 0x000fcc0000410000 */
[----:B------:R-:W0:Y:S02]  /*4a50*/  F2F.F64.F32 R4, R4 ;  /* 0x0000000400047310 */ /* 0x000e240000201800 */
[----:B0-----:R0:W-:Y:S01]  /*4a60*/  STG.E.64 [R2.64], R4 ;  /* 0x0000000402007986 */ /* 0x0011e2000c101b24 */
[----:B------:R-:W-:Y:S05]  /*4a70*/  BRA `(.L_x_29213) ;  /* 0x00000bf000007947 */ /* 0x000fea0003800000 */
.L_x_29214:
        /* <DEDUP_REMOVED lines=14> */
.L_x_29227:
[----:B------:R-:W-:Y:S01]  /*4b60*/  HADD2.F32 R4, -RZ, R4.H0_H0 ;  /* 0x20000004ff047230 */ /* 0x000fe20000004100 */
[----:B------:R-:W-:Y:S01]  /*4b70*/  CS2R R6, SRZ ;  /* 0x0000000000067805 */ /* 0x000fe2000001ff00 */
[----:B------:R-:W-:-:S03]  /*4b80*/  IMAD.MOV.U32 R19, RZ, RZ, R24 ;  /* 0x000000ffff137224 */ /* 0x000fc600078e0018 */
[----:B------:R-:W-:-:S06]  /*4b90*/  FMUL.FTZ R4, R4, 1 ;  /* 0x3f80000004047820 */ /* 0x000fcc0000410000 */
[----:B------:R-:W0:Y:S02]  /*4ba0*/  F2F.F64.F32 R4, R4 ;  /* 0x0000000400047310 */ /* 0x000e240000201800 */
[----:B0-----:R0:W-:Y:S01]  /*4bb0*/  STG.E.128 [R2.64], R4 ;  /* 0x0000000402007986 */ /* 0x0011e2000c101d24 */
[----:B------:R-:W-:Y:S05]  /*4bc0*/  BRA `(.L_x_29213) ;  /* 0x00000aa000007947 */ /* 0x000fea0003800000 */
.L_x_29226:
        /* <DEDUP_REMOVED lines=21> */
.L_x_29231:
[----:B------:R-:W-:Y:S05]  /*4d20*/  BSYNC B0 ;  /* 0x0000000000007941 */ /* 0x000fea0003800000 */
.L_x_29230:
[----:B------:R-:W-:Y:S01]  /*4d30*/  LOP3.LUT R5, R0, R5, RZ, 0xfc, !PT ;  /* 0x0000000500057212 */ /* 0x000fe200078efcff */
[----:B------:R-:W-:-:S04]  /*4d40*/  IMAD.MOV.U32 R19, RZ, RZ, R24 ;  /* 0x000000ffff137224 */ /* 0x000fc800078e0018 */
[----:B------:R0:W-:Y:S01]  /*4d50*/  STG.E.U8 [R2.64], R5 ;  /* 0x0000000502007986 */ /* 0x0001e2000c101124 */
[----:B------:R-:W-:Y:S05]  /*4d60*/  BRA `(.L_x_29213) ;  /* 0x0000090000007947 */ /* 0x000fea0003800000 */
.L_x_29229:
        /* <DEDUP_REMOVED lines=13> */
.L_x_29233:
[----:B------:R-:W-:Y:S01]  /*4e40*/  IMAD.MOV.U32 R0, RZ, RZ, 0x7f ;  /* 0x0000007fff007424 */ /* 0x000fe200078e00ff */
[----:B------:R-:W-:-:S04]  /*4e50*/  ISETP.GT.U32.AND P0, PT, R4, 0x7f800000, PT ;  /* 0x7f8000000400780c */ /* 0x000fc80003f04070 */
[----:B------:R-:W-:-:S04]  /*4e60*/  SEL R0, R0, 0x7c, P0 ;  /* 0x0000007c00007807 */ /* 0x000fc80000000000 */
.L_x_29234:
[----:B------:R-:W-:Y:S05]  /*4e70*/  BSYNC B0 ;  /* 0x0000000000007941 */ /* 0x000fea0003800000 */
.L_x_29232:
[----:B------:R-:W-:Y:S01]  /*4e80*/  LOP3.LUT R4, R5, 0x80000000, RZ, 0xc0, !PT ;  /* 0x8000000005047812 */ /* 0x000fe200078ec0ff */
[----:B------:R-:W-:-:S03]  /*4e90*/  IMAD.MOV.U32 R19, RZ, RZ, R24 ;  /* 0x000000ffff137224 */ /* 0x000fc600078e0018 */
[----:B------:R-:W-:-:S04]  /*4ea0*/  SHF.R.U32.HI R5, RZ, 0x18, R4 ;  /* 0x00000018ff057819 */ /* 0x000fc80000011604 */
[----:B------:R-:W-:-:S05]  /*4eb0*/  LOP3.LUT R5, R0, R5, RZ, 0xfc, !PT ;  /* 0x0000000500057212 */ /* 0x000fca00078efcff */
[----:B------:R0:W-:Y:S01]  /*4ec0*/  STG.E.U8 [R2.64], R5 ;  /* 0x0000000502007986 */ /* 0x0001e2000c101124 */
[----:B------:R-:W-:Y:S05]  /*4ed0*/  BRA `(.L_x_29213) ;  /* 0x0000079000007947 */ /* 0x000fea0003800000 */
.L_x_29228:
[----:B------:R-:W-:Y:S01]  /*4ee0*/  HADD2.F32 R0, -RZ, R4.H0_H0 ;  /* 0x20000004ff007230 */ /* 0x000fe20000004100 */
[----:B------:R-:W-:-:S04]  /*4ef0*/  IMAD.MOV.U32 R19, RZ, RZ, R24 ;  /* 0x000000ffff137224 */ /* 0x000fc800078e0018 */
[----:B------:R-:W-:-:S05]  /*4f00*/  F2FP.BF16.PACK_AB R0, RZ, R0 ;  /* 0x00000000ff00723e */ /* 0x000fca00000010ff */
[----:B------:R0:W-:Y:S01]  /*4f10*/  STG.E.U16 [R2.64], R0 ;  /* 0x0000000002007986 */ /* 0x0001e2000c101524 */
[----:B------:R-:W-:Y:S05]  /*4f20*/  BRA `(.L_x_29213) ;  /* 0x0000074000007947 */ /* 0x000fea0003800000 */
.L_x_29225:
        /* <DEDUP_REMOVED lines=13> */
.L_x_29237:
        /* <DEDUP_REMOVED lines=17> */
.L_x_29240:
[----:B------:R-:W-:-:S04]  /*5110*/  LOP3.LUT R0, R7, 0x80000000, RZ, 0xc0, !PT ;  /* 0x8000000007007812 */ /* 0x000fc800078ec0ff */
[----:B------:R-:W-:-:S04]  /*5120*/  SHF.R.U32.HI R5, RZ, 0x18, R0 ;  /* 0x00000018ff057819 */ /* 0x000fc80000011600 */
[----:B------:R-:W-:-:S04]  /*5130*/  LOP3.LUT R4, R4, R5, RZ, 0xfc, !PT ;  /* 0x0000000504047212 */ /* 0x000fc800078efcff */
[----:B------:R-:W-:Y:S02]  /*5140*/  PRMT R0, R4, 0x7610, R0 ;  /* 0x0000761004007816 */ /* 0x000fe40000000000 */
.L_x_29239:
[----:B------:R-:W-:Y:S05]  /*5150*/  BSYNC B0 ;  /* 0x0000000000007941 */ /* 0x000fea0003800000 */
.L_x_29238:
[----:B------:R0:W-:Y:S01]  /*5160*/  STG.E.U8 [R2.64], R0 ;  /* 0x0000000002007986 */ /* 0x0001e2000c101124 */
[----:B------:R-:W-:Y:S01]  /*5170*/  IMAD.MOV.U32 R19, RZ, RZ, R24 ;  /* 0x000000ffff137224 */ /* 0x000fe200078e0018 */
[----:B------:R-:W-:Y:S05]  /*5180*/  BRA `(.L_x_29213) ;  /* 0x000004e000007947 */ /* 0x000fea0003800000 */
.L_x_29236:
        /* <DEDUP_REMOVED lines=17> */
.L_x_29243:
[----:B------:R-:W-:-:S04]  /*52a0*/  LOP3.LUT R0, R7, 0x80000000, RZ, 0xc0, !PT ;  /* 0x8000000007007812 */ /* 0x000fc800078ec0ff */
[----:B------:R-:W-:-:S04]  /*52b0*/  SHF.R.U32.HI R5, RZ, 0x18, R0 ;  /* 0x00000018ff057819 */ /* 0x000fc80000011600 */
[----:B------:R-:W-:-:S04]  /*52c0*/  LOP3.LUT R4, R4, R5, RZ, 0xfc, !PT ;  /* 0x0000000504047212 */ /* 0x000fc800078efcff */
[----:B------:R-:W-:Y:S02]  /*52d0*/  PRMT R0, R4, 0x7610, R0 ;  /* 0x0000761004007816 */ /* 0x000fe40000000000 */
.L_x_29242:
[----:B------:R-:W-:Y:S05]  /*52e0*/  BSYNC B0 ;  /* 0x0000000000007941 */ /* 0x000fea0003800000 */
.L_x_29241:
[----:B------:R0:W-:Y:S01]  /*52f0*/  STG.E.U8 [R2.64], R0 ;  /* 0x0000000002007986 */ /* 0x0001e2000c101124 */
[----:B------:R-:W-:Y:S01]  /*5300*/  IMAD.MOV.U32 R19, RZ, RZ, R24 ;  /* 0x000000ffff137224 */ /* 0x000fe200078e0018 */
[----:B------:R-:W-:Y:S05]  /*5310*/  BRA `(.L_x_29213) ;  /* 0x0000035000007947 */ /* 0x000fea0003800000 */
.L_x_29235:
        /* <DEDUP_REMOVED lines=23> */
.L_x_29218:
        /* <DEDUP_REMOVED lines=21> */
.L_x_29245:
[----:B------:R-:W-:Y:S01]  /*55e0*/  HADD2.F32 R4, -RZ, R4.H0_H0 ;  /* 0x20000004ff047230 */ /* 0x000fe20000004100 */
[----:B------:R-:W-:-:S05]  /*55f0*/  IMAD.MOV.U32 R19, RZ, RZ, R24 ;  /* 0x000000ffff137224 */ /* 0x000fca00078e0018 */
[----:B------:R-:W0:Y:S02]  /*5600*/  F2I.U64.TRUNC R4, R4 ;  /* 0x0000000400047311 */ /* 0x000e24000020d800 */
[----:B0-----:R0:W-:Y:S01]  /*5610*/  STG.E.64 [R2.64], R4 ;  /* 0x0000000402007986 */ /* 0x0011e2000c101b24 */
[----:B------:R-:W-:Y:S05]  /*5620*/  BRA `(.L_x_29213) ;  /* 0x0000004000007947 */ /* 0x000fea0003800000 */
.L_x_29244:
[----:B------:R-:W-:Y:S01]  /*5630*/  HADD2.F32 R4, -RZ, R4.H0_H0 ;  /* 0x20000004ff047230 */ /* 0x000fe20000004100 */
[----:B------:R-:W-:-:S03]  /*5640*/  IMAD.MOV.U32 R19, RZ, RZ, R24 ;  /* 0x000000ffff137224 */ /* 0x000fc600078e0018 */
[----:B------:R-:W0:Y:S02]  /*5650*/  F2I.FTZ.U32.TRUNC.NTZ R5, R4 ;  /* 0x0000000400057305 */ /* 0x000e24000021f000 */
[----:B0-----:R0:W-:Y:S02]  /*5660*/  STG.E [R2.64], R5 ;  /* 0x0000000502007986 */ /* 0x0011e4000c101924 */
.L_x_29213:
[----:B0-----:R-:W-:Y:S05]  /*5670*/  BSYNC B6 ;  /* 0x0000000000067941 */ /* 0x001fea0003800000 */
.L_x_29212:
        /* <DEDUP_REMOVED lines=23> */
.L_x_29251:
[----:B------:R-:W-:-:S06]  /*57f0*/  HADD2.F32 R5, -RZ, R25.H0_H0 ;  /* 0x20000019ff057230 */ /* 0x000fcc0000004100 */
[----:B------:R-:W0:Y:S02]  /*5800*/  F2I.S64.TRUNC R4, R5 ;  /* 0x0000000500047311 */ /* 0x000e24000020d900 */
[----:B0-----:R0:W-:Y:S01]  /*5810*/  STG.E.U8 [R2.64], R4 ;  /* 0x0000000402007986 */ /* 0x0011e2000c101124 */
[----:B------:R-:W-:Y:S05]  /*5820*/  BRA `(.L_x_29253) ;  /* 0x00000e4000007947 */ /* 0x000fea0003800000 */
.L_x_29250:
        /* <DEDUP_REMOVED lines=10> */
.L_x_29255:
[----:B------:R-:W-:-:S06]  /*58d0*/  HADD2.F32 R25, -RZ, R25.H0_H0 ;  /* 0x20000019ff197230 */ /* 0x000fcc0000004100 */
[----:B------:R-:W0:Y:S02]  /*58e0*/  F2I.FTZ.TRUNC.NTZ R25, R25 ;  /* 0x0000001900197305 */ /* 0x000e24000021f100 */
[----:B0-----:R0:W-:Y:S01]  /*58f0*/  STG.E [R2.64], R25 ;  /* 0x0000001902007986 */ /* 0x0011e2000c101924 */
[----:B------:R-:W-:Y:S05]  /*5900*/  BRA `(.L_x_29253) ;  /* 0x00000d6000007947 */ /* 0x000fea0003800000 */
.L_x_29254:
[----:B------:R-:W-:-:S06]  /*5910*/  HADD2.F32 R25, -RZ, R25.H0_H0 ;  /* 0x20000019ff197230 */ /* 0x000fcc0000004100 */
[----:B------:R-:W0:Y:S02]  /*5920*/  F2I.FTZ.TRUNC.NTZ R25, R25 ;  /* 0x0000001900197305 */ /* 0x000e24000021f100 */
[----:B0-----:R0:W-:Y:S01]  /*5930*/  STG.E.U16 [R2.64], R25 ;  /* 0x0000001902007986 */ /* 0x0011e2000c101524 */
[----:B------:R-:W-:Y:S05]  /*5940*/  BRA `(.L_x_29253) ;  /* 0x00000d2000007947 */ /* 0x000fea0003800000 */
.L_x_29249:
        /* <DEDUP_REMOVED lines=9> */
.L_x_29257:
[----:B------:R0:W-:Y:S01]  /*59e0*/  STG.E.U16 [R2.64], R25 ;  /* 0x0000001902007986 */ /* 0x0001e2000c101524 */
[----:B------:R-:W-:Y:S05]  /*59f0*/  BRA `(.L_x_29253) ;  /* 0x00000c7000007947 */ /* 0x000fea0003800000 */
.L_x_29256:
        /* <DEDUP_REMOVED lines=10> */
.L_x_29259:
[----:B------:R-:W-:-:S05]  /*5aa0*/  HADD2.F32 R0, -RZ, R25.H0_H0 ;  /* 0x20000019ff007230 */ /* 0x000fca0000004100 */
[----:B------:R-:W-:-:S04]  /*5ab0*/  F2FP.PACK_AB R0, RZ, R0 ;  /* 0x00000000ff00723e */ /* 0x000fc800000000ff */
[----:B------:R-:W-:-:S05]  /*5ac0*/  PRMT R0, R0, 0x5410, RZ ;  /* 0x0000541000007816 */ /* 0x000fca00000000ff */
[----:B------:R0:W-:Y:S01]  /*5ad0*/  STG.E [R2.64], R0 ;  /* 0x0000000002007986 */ /* 0x0001e2000c101924 */
[----:B------:R-:W-:Y:S05]  /*5ae0*/  BRA `(.L_x_29253) ;  /* 0x00000b8000007947 */ /* 0x000fea0003800000 */
.L_x_29258:
[----:B------:R-:W-:-:S05]  /*5af0*/  HADD2.F32 R4, -RZ, R25.H0_H0 ;  /* 0x20000019ff047230 */ /* 0x000fca0000004100 */
[----:B------:R-:W-:-:S06]  /*5b00*/  FMUL.FTZ R4, R4, 1 ;  /* 0x3f80000004047820 */ /* 0x000fcc0000410000 */
[----:B------:R-:W0:Y:S02]  /*5b10*/  F2F.F64.F32 R4, R4 ;  /* 0x0000000400047310 */ /* 0x000e240000201800 */
[----:B0-----:R0:W-:Y:S01]  /*5b20*/  STG.E.64 [R2.64], R4 ;  /* 0x0000000402007986 */ /* 0x0011e2000c101b24 */
[----:B------:R-:W-:Y:S05]  /*5b30*/  BRA `(.L_x_29253) ;  /* 0x00000b3000007947 */ /* 0x000fea0003800000 */
.L_x_29248:
        /* <DEDUP_REMOVED lines=13> */
.L_x_29262:
[----:B------:R-:W-:Y:S01]  /*5c10*/  HADD2.F32 R25, -RZ, R25.H0_H0 ;  /* 0x20000019ff197230 */ /* 0x000fe20000004100 */
[----:B------:R-:W-:-:S04]  /*5c20*/  CS2R R6, SRZ ;  /* 0x0000000000067805 */ /* 0x000fc8000001ff00 */
[----:B------:R-:W-:-:S06]  /*5c30*/  FMUL.FTZ R4, R25, 1 ;  /* 0x3f80000019047820 */ /* 0x000fcc0000410000 */
[----:B------:R-:W0:Y:S02]  /*5c40*/  F2F.F64.F32 R4, R4 ;  /* 0x0000000400047310 */ /* 0x000e240000201800 */
[----:B0-----:R0:W-:Y:S01]  /*5c50*/  STG.E.128 [R2.64], R4 ;  /* 0x0000000402007986 */ /* 0x0011e2000c101d24 */
[----:B------:R-:W-:Y:S05]  /*5c60*/  BRA `(.L_x_29253) ;  /* 0x00000a0000007947 */ /* 0x000fea0003800000 */
.L_x_29261:
        /* <DEDUP_REMOVED lines=21> */
.L_x_29266:
[----:B------:R-:W-:Y:S05]  /*5dc0*/  BSYNC B0 ;  /* 0x0000000000007941 */ /* 0x000fea0003800000 */
.L_x_29265:
[----:B------:R-:W-:-:S05]  /*5dd0*/  LOP3.LUT R5, R0, R5, RZ, 0xfc, !PT ;  /* 0x0000000500057212 */ /* 0x000fca00078efcff */
[----:B------:R0:W-:Y:S01]  /*5de0*/  STG.E.U8 [R2.64], R5 ;  /* 0x0000000502007986 */ /* 0x0001e2000c101124 */
[----:B------:R-:W-:Y:S05]  /*5df0*/  BRA `(.L_x_29253) ;  /* 0x0000087000007947 */ /* 0x000fea0003800000 */
.L_x_29264:
        /* <DEDUP_REMOVED lines=13> */
.L_x_29268:
[----:B------:R-:W-:Y:S01]  /*5ed0*/  IMAD.MOV.U32 R0, RZ, RZ, 0x7f ;  /* 0x0000007fff007424 */ /* 0x000fe200078e00ff */
[----:B------:R-:W-:-:S04]  /*5ee0*/  ISETP.GT.U32.AND P0, PT, R4, 0x7f800000, PT ;  /* 0x7f8000000400780c */ /* 0x000fc80003f04070 */
[----:B------:R-:W-:-:S04]  /*5ef0*/  SEL R0, R0, 0x7c, P0 ;  /* 0x0000007c00007807 */ /* 0x000fc80000000000 */
.L_x_29269:
[----:B------:R-:W-:Y:S05]  /*5f00*/  BSYNC B0 ;  /* 0x0000000000007941 */ /* 0x000fea0003800000 */
.L_x_29267:
[----:B------:R-:W-:-:S04]  /*5f10*/  LOP3.LUT R4, R25, 0x80000000, RZ, 0xc0, !PT ;  /* 0x8000000019047812 */ /* 0x000fc800078ec0ff */
[----:B------:R-:W-:-:S04]  /*5f20*/  SHF.R.U32.HI R5, RZ, 0x18, R4 ;  /* 0x00000018ff057819 */ /* 0x000fc80000011604 */
[----:B------:R-:W-:-:S05]  /*5f30*/  LOP3.LUT R5, R0, R5, RZ, 0xfc, !PT ;  /* 0x0000000500057212 */ /* 0x000fca00078efcff */
[----:B------:R0:W-:Y:S01]  /*5f40*/  STG.E.U8 [R2.64], R5 ;  /* 0x0000000502007986 */ /* 0x0001e2000c101124 */
[----:B------:R-:W-:Y:S05]  /*5f50*/  BRA `(.L_x_29253) ;  /* 0x0000071000007947 */ /* 0x000fea0003800000 */
.L_x_29263:
[----:B------:R-:W-:-:S05]  /*5f60*/  HADD2.F32 R0, -RZ, R25.H0_H0 ;  /* 0x20000019ff007230 */ /* 0x000fca0000004100 */
[----:B------:R-:W-:-:S05]  /*5f70*/  F2FP.BF16.PACK_AB R0, RZ, R0 ;  /* 0x00000000ff00723e */ /* 0x000fca00000010ff */
[----:B------:R0:W-:Y:S01]  /*5f80*/  STG.E.U16 [R2.64], R0 ;  /* 0x0000000002007986 */ /* 0x0001e2000c101524 */
[----:B------:R-:W-:Y:S05]  /*5f90*/  BRA `(.L_x_29253) ;  /* 0x000006d000007947 */ /* 0x000fea0003800000 */
.L_x_29260:
        /* <DEDUP_REMOVED lines=12> */
.L_x_29272:
        /* <DEDUP_REMOVED lines=17> */
.L_x_29275:
[----:B------:R-:W-:-:S04]  /*6170*/  LOP3.LUT R0, R25, 0x80000000, RZ, 0xc0, !PT ;  /* 0x8000000019007812 */ /* 0x000fc800078ec0ff */
[----:B------:R-:W-:-:S04]  /*6180*/  SHF.R.U32.HI R5, RZ, 0x18, R0 ;  /* 0x00000018ff057819 */ /* 0x000fc80000011600 */
[----:B------:R-:W-:-:S04]  /*6190*/  LOP3.LUT R4, R4, R5, RZ, 0xfc, !PT ;  /* 0x0000000504047212 */ /* 0x000fc800078efcff */
[----:B------:R-:W-:Y:S02]  /*61a0*/  PRMT R0, R4, 0x7610, R0 ;  /* 0x0000761004007816 */ /* 0x000fe40000000000 */
.L_x_29274:
[----:B------:R-:W-:Y:S05]  /*61b0*/  BSYNC B0 ;  /* 0x0000000000007941 */ /* 0x000fea0003800000 */
.L_x_29273:
[----:B------:R0:W-:Y:S01]  /*61c0*/  STG.E.U8 [R2.64], R0 ;  /* 0x0000000002007986 */ /* 0x0001e2000c101124 */
[----:B------:R-:W-:Y:S05]  /*61d0*/  BRA `(.L_x_29253) ;  /* 0x0000049000007947 */ /* 0x000fea0003800000 */
.L_x_29271:
        /* <DEDUP_REMOVED lines=17> */
.L_x_29278:
[----:B------:R-:W-:-:S04]  /*62f0*/  LOP3.LUT R0, R25, 0x80000000, RZ, 0xc0, !PT ;  /* 0x8000000019007812 */ /* 0x000fc800078ec0ff */
[----:B------:R-:W-:-:S04]  /*6300*/  SHF.R.U32.HI R5, RZ, 0x18, R0 ;  /* 0x00000018ff057819 */ /* 0x000fc80000011600 */
[----:B------:R-:W-:-:S04]  /*6310*/  LOP3.LUT R4, R4, R5, RZ, 0xfc, !PT ;  /* 0x0000000504047212 */ /* 0x000fc800078efcff */
[----:B------:R-:W-:Y:S02]  /*6320*/  PRMT R0, R4, 0x7610, R0 ;  /* 0x0000761004007816 */ /* 0x000fe40000000000 */
.L_x_29277:
[----:B------:R-:W-:Y:S05]  /*6330*/  BSYNC B0 ;  /* 0x0000000000007941 */ /* 0x000fea0003800000 */
.L_x_29276:
[----:B------:R0:W-:Y:S01]  /*6340*/  STG.E.U8 [R2.64], R0 ;  /* 0x0000000002007986 */ /* 0x0001e2000c101124 */
[----:B------:R-:W-:Y:S05]  /*6350*/  BRA `(.L_x_29253) ;  /* 0x0000031000007947 */ /* 0x000fea0003800000 */
.L_x_29270:
        /* <DEDUP_REMOVED lines=22> */
.L_x_29252:
        /* <DEDUP_REMOVED lines=20> */
.L_x_29280:
[----:B------:R-:W-:-:S06]  /*6600*/  HADD2.F32 R4, -RZ, R25.H0_H0 ;  /* 0x20000019ff047230 */ /* 0x000fcc0000004100 */
[----:B------:R-:W0:Y:S02]  /*6610*/  F2I.U64.TRUNC R4, R4 ;  /* 0x0000000400047311 */ /* 0x000e24000020d800 */
[----:B0-----:R0:W-:Y:S01]  /*6620*/  STG.E.64 [R2.64], R4 ;  /* 0x0000000402007986 */ /* 0x0011e2000c101b24 */
[----:B------:R-:W-:Y:S05]  /*6630*/  BRA `(.L_x_29253) ;  /* 0x0000003000007947 */ /* 0x000fea0003800000 */
.L_x_29279:
[----:B------:R-:W-:-:S06]  /*6640*/  HADD2.F32 R25, -RZ, R25.H0_H0 ;  /* 0x20000019ff197230 */ /* 0x000fcc0000004100 */
[----:B------:R-:W0:Y:S02]  /*6650*/  F2I.FTZ.U32.TRUNC.NTZ R25, R25 ;  /* 0x0000001900197305 */ /* 0x000e24000021f000 */
[----:B0-----:R0:W-:Y:S02]  /*6660*/  STG.E [R2.64], R25 ;  /* 0x0000001902007986 */ /* 0x0011e4000c101924 */
.L_x_29253:
        /* <DEDUP_REMOVED lines=23> */
.L_x_29284:
[----:B------:R-:W-:-:S06]  /*67e0*/  HADD2.F32 R5, -RZ, R22.H0_H0 ;  /* 0x20000016ff057230 */ /* 0x000fcc0000004100 */
[----:B------:R-:W0:Y:S02]  /*67f0*/  F2I.S64.TRUNC R4, R5 ;  /* 0x0000000500047311 */ /* 0x000e24000020d900 */
[----:B0-----:R0:W-:Y:S01]  /*6800*/  STG.E.U8 [R2.64], R4 ;  /* 0x0000000402007986 */ /* 0x0011e2000c101124 */
[----:B------:R-:W-:Y:S05]  /*6810*/  BRA `(.L_x_29286) ;  /* 0x00000e4000007947 */ /* 0x000fea0003800000 */
.L_x_29283:
        /* <DEDUP_REMOVED lines=10> */
.L_x_29288:
[----:B------:R-:W-:-:S04]  /*68c0*/  HADD2.F32 R22, -RZ, R22.H0_H0 ;  /* 0x20000016ff167230 */ /* 0x000fc80000004100 */
[----:B------:R-:W0:Y:S02]  /*68d0*/  F2I.FTZ.TRUNC.NTZ R5, R22 ;  /* 0x0000001600057305 */ /* 0x000e24000021f100 */
[----:B0-----:R0:W-:Y:S01]  /*68e0*/  STG.E [R2.64], R5 ;  /* 0x0000000502007986 */ /* 0x0011e2000c101924 */
[----:B------:R-:W-:Y:S05]  /*68f0*/  BRA `(.L_x_29286) ;  /* 0x00000d6000007947 */ /* 0x000fea0003800000 */
.L_x_29287:
[----:B------:R-:W-:-:S04]  /*6900*/  HADD2.F32 R22, -RZ, R22.H0_H0 ;  /* 0x20000016ff167230 */ /* 0x000fc80000004100 */
[----:B------:R-:W0:Y:S02]  /*6910*/  F2I.FTZ.TRUNC.NTZ R5, R22 ;  /* 0x0000001600057305 */ /* 0x000e24000021f100 */
[----:B0-----:R0:W-:Y:S01]  /*6920*/  STG.E.U16 [R2.64], R5 ;  /* 0x0000000502007986 */ /* 0x0011e2000c101524 */
[----:B------:R-:W-:Y:S05]  /*6930*/  BRA `(.L_x_29286) ;  /* 0x00000d2000007947 */ /* 0x000fea0003800000 */
.L_x_29282:
        /* <DEDUP_REMOVED lines=9> */
.L_x_29290:
[----:B------:R0:W-:Y:S01]  /*69d0*/  STG.E.U16 [R2.64], R22 ;  /* 0x0000001602007986 */ /* 0x0001e2000c101524 */
[----:B------:R-:W-:Y:S05]  /*69e0*/  BRA `(.L_x_29286) ;  /* 0x00000c7000007947 */ /* 0x000fea0003800000 */
.L_x_29289:
        /* <DEDUP_REMOVED lines=10> */
.L_x_29292:
[----:B------:R-:W-:-:S05]  /*6a90*/  HADD2.F32 R0, -RZ, R22.H0_H0 ;  /* 0x20000016ff007230 */ /* 0x000fca0000004100 */
[----:B------:R-:W-:-:S04]  /*6aa0*/  F2FP.PACK_AB R0, RZ, R0 ;  /* 0x00000000ff00723e */ /* 0x000fc800000000ff */
[----:B------:R-:W-:-:S05]  /*6ab0*/  PRMT R0, R0, 0x5410, RZ ;  /* 0x0000541000007816 */ /* 0x000fca00000000ff */
[----:B------:R0:W-:Y:S01]  /*6ac0*/  STG.E [R2.64], R0 ;  /* 0x0000000002007986 */ /* 0x0001e2000c101924 */
[----:B------:R-:W-:Y:S05]  /*6ad0*/  BRA `(.L_x_29286) ;  /* 0x00000b8000007947 */ /* 0x000fea0003800000 */
.L_x_29291:
[----:B------:R-:W-:-:S05]  /*6ae0*/  HADD2.F32 R4, -RZ, R22.H0_H0 ;  /* 0x20000016ff047230 */ /* 0x000fca0000004100 */
[----:B------:R-:W-:-:S06]  /*6af0*/  FMUL.FTZ R4, R4, 1 ;  /* 0x3f80000004047820 */ /* 0x000fcc0000410000 */
[----:B------:R-:W0:Y:S02]  /*6b00*/  F2F.F64.F32 R4, R4 ;  /* 0x0000000400047310 */ /* 0x000e240000201800 */
[----:B0-----:R0:W-:Y:S01]  /*6b10*/  STG.E.64 [R2.64], R4 ;  /* 0x0000000402007986 */ /* 0x0011e2000c101b24 */
[----:B------:R-:W-:Y:S05]  /*6b20*/  BRA `(.L_x_29286) ;  /* 0x00000b3000007947 */ /* 0x000fea0003800000 */
.L_x_29281:
        /* <DEDUP_REMOVED lines=13> */
.L_x_29295:
[----:B------:R-:W-:Y:S01]  /*6c00*/  HADD2.F32 R22, -RZ, R22.H0_H0 ;  /* 0x20000016ff167230 */ /* 0x000fe20000004100 */
[----:B------:R-:W-:-:S04]  /*6c10*/  CS2R R6, SRZ ;  /* 0x0000000000067805 */ /* 0x000fc8000001ff00 */
[----:B------:R-:W-:-:S06]  /*6c20*/  FMUL.FTZ R4, R22, 1 ;  /* 0x3f80000016047820 */ /* 0x000fcc0000410000 */
[----:B------:R-:W0:Y:S02]  /*6c30*/  F2F.F64.F32 R4, R4 ;  /* 0x0000000400047310 */ /* 0x000e240000201800 */
[----:B0-----:R0:W-:Y:S01]  /*6c40*/  STG.E.128 [R2.64], R4 ;  /* 0x0000000402007986 */ /* 0x0011e2000c101d24 */
[----:B------:R-:W-:Y:S05]  /*6c50*/  BRA `(.L_x_29286) ;  /* 0x00000a0000007947 */ /* 0x000fea0003800000 */
.L_x_29294:
        /* <DEDUP_REMOVED lines=21> */
.L_x_29299:
[----:B------:R-:W-:Y:S05]  /*6db0*/  BSYNC B0 ;  /* 0x0000000000007941 */ /* 0x000fea0003800000 */
.L_x_29298:
[----:B------:R-:W-:-:S05]  /*6dc0*/  LOP3.LUT R5, R0, R5, RZ, 0xfc, !PT ;  /* 0x0000000500057212 */ /* 0x000fca00078efcff */
[----:B------:R0:W-:Y:S01]  /*6dd0*/  STG.E.U8 [R2.64], R5 ;  /* 0x0000000502007986 */ /* 0x0001e2000c101124 */
[----:B------:R-:W-:Y:S05]  /*6de0*/  BRA `(.L_x_29286) ;  /* 0x0000087000007947 */ /* 0x000fea0003800000 */
.L_x_29297:
        /* <DEDUP_REMOVED lines=13> */
.L_x_29301:
[----:B------:R-:W-:Y:S01]  /*6ec0*/  IMAD.MOV.U32 R0, RZ, RZ, 0x7f ;  /* 0x0000007fff007424 */ /* 0x000fe200078e00ff */
[----:B------:R-:W-:-:S04]  /*6ed0*/  ISETP.GT.U32.AND P0, PT, R4, 0x7f800000, PT ;  /* 0x7f8000000400780c */ /* 0x000fc80003f04070 */
[----:B------:R-:W-:-:S04]  /*6ee0*/  SEL R0, R0, 0x7c, P0 ;  /* 0x0000007c00007807 */ /* 0x000fc80000000000 */
.L_x_29302:
[----:B------:R-:W-:Y:S05]  /*6ef0*/  BSYNC B0 ;  /* 0x0000000000007941 */ /* 0x000fea0003800000 */
.L_x_29300:
[----:B------:R-:W-:-:S04]  /*6f00*/  LOP3.LUT R4, R5, 0x80000000, RZ, 0xc0, !PT ;  /* 0x8000000005047812 */ /* 0x000fc800078ec0ff */
[----:B------:R-:W-:-:S04]  /*6f10*/  SHF.R.U32.HI R5, RZ, 0x18, R4 ;  /* 0x00000018ff057819 */ /* 0x000fc80000011604 */
[----:B------:R-:W-:-:S05]  /*6f20*/  LOP3.LUT R5, R0, R5, RZ, 0xfc, !PT ;  /* 0x0000000500057212 */ /* 0x000fca00078efcff */
[----:B------:R0:W-:Y:S01]  /*6f30*/  STG.E.U8 [R2.64], R5 ;  /* 0x0000000502007986 */ /* 0x0001e2000c101124 */
[----:B------:R-:W-:Y:S05]  /*6f40*/  BRA `(.L_x_29286) ;  /* 0x0000071000007947 */ /* 0x000fea0003800000 */
.L_x_29296:
[----:B------:R-:W-:-:S05]  /*6f50*/  HADD2.F32 R0, -RZ, R22.H0_H0 ;  /* 0x20000016ff007230 */ /* 0x000fca0000004100 */
[----:B------:R-:W-:-:S05]  /*6f60*/  F2FP.BF16.PACK_AB R0, RZ, R0 ;  /* 0x00000000ff00723e */ /* 0x000fca00000010ff */
[----:B------:R0:W-:Y:S01]  /*6f70*/  STG.E.U16 [R2.64], R0 ;  /* 0x0000000002007986 */ /* 0x0001e2000c101524 */
[----:B------:R-:W-:Y:S05]  /*6f80*/  BRA `(.L_x_29286) ;  /* 0x000006d000007947 */ /* 0x000fea0003800000 */
.L_x_29293:
        /* <DEDUP_REMOVED lines=12> */
.L_x_29305:
        /* <DEDUP_REMOVED lines=17> */
.L_x_29308:
[----:B------:R-:W-:-:S04]  /*7160*/  LOP3.LUT R0, R7, 0x80000000, RZ, 0xc0, !PT ;  /* 0x8000000007007812 */ /* 0x000fc800078ec0ff */
[----:B------:R-:W-:-:S04]  /*7170*/  SHF.R.U32.HI R5, RZ, 0x18, R0 ;  /* 0x00000018ff057819 */ /* 0x000fc80000011600 */
[----:B------:R-:W-:-:S04]  /*7180*/  LOP3.LUT R4, R4, R5, RZ, 0xfc, !PT ;  /* 0x0000000504047212 */ /* 0x000fc800078efcff */
[----:B------:R-:W-:Y:S02]  /*7190*/  PRMT R0, R4, 0x7610, R0 ;  /* 0x0000761004007816 */ /* 0x000fe40000000000 */
.L_x_29307:
[----:B------:R-:W-:Y:S05]  /*71a0*/  BSYNC B0 ;  /* 0x0000000000007941 */ /* 0x000fea0003800000 */
.L_x_29306:
[----:B------:R0:W-:Y:S01]  /*71b0*/  STG.E.U8 [R2.64], R0 ;  /* 0x0000000002007986 */ /* 0x0001e2000c101124 */
[----:B------:R-:W-:Y:S05]  /*71c0*/  BRA `(.L_x_29286) ;  /* 0x0000049000007947 */ /* 0x000fea0003800000 */
.L_x_29304:
        /* <DEDUP_REMOVED lines=17> */
.L_x_29311:
[----:B------:R-:W-:-:S04]  /*72e0*/  LOP3.LUT R0, R7, 0x80000000, RZ, 0xc0, !PT ;  /* 0x8000000007007812 */ /* 0x000fc800078ec0ff */
[----:B------:R-:W-:-:S04]  /*72f0*/  SHF.R.U32.HI R5, RZ, 0x18, R0 ;  /* 0x00000018ff057819 */ /* 0x000fc80000011600 */
[----:B------:R-:W-:-:S04]  /*7300*/  LOP3.LUT R4, R4, R5, RZ, 0xfc, !PT ;  /* 0x0000000504047212 */ /* 0x000fc800078efcff */
[----:B------:R-:W-:Y:S02]  /*7310*/  PRMT R0, R4, 0x7610, R0 ;  /* 0x0000761004007816 */ /* 0x000fe40000000000 */
.L_x_29310:
[----:B------:R-:W-:Y:S05]  /*7320*/  BSYNC B0 ;  /* 0x0000000000007941 */ /* 0x000fea0003800000 */
.L_x_29309:
[----:B------:R0:W-:Y:S01]  /*7330*/  STG.E.U8 [R2.64], R0 ;  /* 0x0000000002007986 */ /* 0x0001e2000c101124 */
[----:B------:R-:W-:Y:S05]  /*7340*/  BRA `(.L_x_29286) ;  /* 0x0000031000007947 */ /* 0x000fea0003800000 */
.L_x_29303:
        /* <DEDUP_REMOVED lines=22> */
.L_x_29285:
        /* <DEDUP_REMOVED lines=20> */
.L_x_29313:
[----:B------:R-:W-:-:S06]  /*75f0*/  HADD2.F32 R4, -RZ, R22.H0_H0 ;  /* 0x20000016ff047230 */ /* 0x000fcc0000004100 */
[----:B------:R-:W0:Y:S02]  /*7600*/  F2I.U64.TRUNC R4, R4 ;  /* 0x0000000400047311 */ /* 0x000e24000020d800 */
[----:B0-----:R0:W-:Y:S01]  /*7610*/  STG.E.64 [R2.64], R4 ;  /* 0x0000000402007986 */ /* 0x0011e2000c101b24 */
[----:B------:R-:W-:Y:S05]  /*7620*/  BRA `(.L_x_29286) ;  /* 0x0000003000007947 */ /* 0x000fea0003800000 */
.L_x_29312:
[----:B------:R-:W-:-:S04]  /*7630*/  HADD2.F32 R22, -RZ, R22.H0_H0 ;  /* 0x20000016ff167230 */ /* 0x000fc80000004100 */
[----:B------:R-:W0:Y:S02]  /*7640*/  F2I.FTZ.U32.TRUNC.NTZ R5, R22 ;  /* 0x0000001600057305 */ /* 0x000e24000021f000 */
[----:B0-----:R0:W-:Y:S02]  /*7650*/  STG.E [R2.64], R5 ;  /* 0x0000000502007986 */ /* 0x0011e4000c101924 */
.L_x_29286:
[----:B------:R-:W-:Y:S02]  /*7660*/  IADD3 R19, R19, 0x80, RZ ;  /* 0x0000008013137810 */ /* 0x000fe40007ffe0ff */
.L_x_29247:
[----:B------:R-:W-:Y:S05]  /*7670*/  BSYNC B6 ;  /* 0x0000000000067941 */ /* 0x000fea0003800000 */
.L_x_29246:
        /* <DEDUP_REMOVED lines=21> */
.L_x_29317:
[----:B------:R-:W-:-:S06]  /*77d0*/  HADD2.F32 R5, -RZ, R23.H0_H0 ;  /* 0x20000017ff057230 */ /* 0x000fcc0000004100 */
[----:B------:R-:W0:Y:S02]  /*77e0*/  F2I.S64.TRUNC R4, R5 ;  /* 0x0000000500047311 */ /* 0x000e24000020d900 */
[----:B0-----:R-:W-:Y:S01]  /*77f0*/  STG.E.U8 [R2.64], R4 ;  /* 0x0000000402007986 */ /* 0x001fe2000c101124 */
[----:B------:R-:W-:Y:S05]  /*7800*/  EXIT ;  /* 0x000000000000794d */ /* 0x000fea0003800000 */
.L_x_29316:
        /* <DEDUP_REMOVED lines=10> */
.L_x_29320:
[----:B------:R-:W-:-:S06]  /*78b0*/  HADD2.F32 R23, -RZ, R23.H0_H0 ;  /* 0x20000017ff177230 */ /* 0x000fcc0000004100 */
[----:B------:R-:W0:Y:S02]  /*78c0*/  F2I.FTZ.TRUNC.NTZ R23, R23 ;  /* 0x0000001700177305 */ /* 0x000e24000021f100 */
[----:B0-----:R-:W-:Y:S01]  /*78d0*/  STG.E [R2.64], R23 ;  /* 0x0000001702007986 */ /* 0x001fe2000c101924 */
[----:B------:R-:W-:Y:S05]  /*78e0*/  EXIT ;  /* 0x000000000000794d */ /* 0x000fea0003800000 */
.L_x_29319:
[----:B------:R-:W-:-:S06]  /*78f0*/  HADD2.F32 R23, -RZ, R23.H0_H0 ;  /* 0x20000017ff177230 */ /* 0x000fcc0000004100 */
[----:B------:R-:W0:Y:S02]  /*7900*/  F2I.FTZ.TRUNC.NTZ R23, R23 ;  /* 0x0000001700177305 */ /* 0x000e24000021f100 */
[----:B0-----:R-:W-:Y:S01]  /*7910*/  STG.E.U16 [R2.64], R23 ;  /* 0x0000001702007986 */ /* 0x001fe2000c101524 */
[----:B------:R-:W-:Y:S05]  /*7920*/  EXIT ;  /* 0x000000000000794d */ /* 0x000fea0003800000 */
.L_x_29315:
        /* <DEDUP_REMOVED lines=9> */
.L_x_29322:
[----:B------:R-:W-:Y:S01]  /*79c0*/  STG.E.U16 [R2.64], R23 ;  /* 0x0000001702007986 */ /* 0x000fe2000c101524 */
[----:B------:R-:W-:Y:S05]  /*79d0*/  EXIT ;  /* 0x000000000000794d */ /* 0x000fea0003800000 */
.L_x_29321:
        /* <DEDUP_REMOVED lines=10> */
.L_x_29324:
[----:B------:R-:W-:-:S05]  /*7a80*/  HADD2.F32 R0, -RZ, R23.H0_H0 ;  /* 0x20000017ff007230 */ /* 0x000fca0000004100 */
[----:B------:R-:W-:-:S04]  /*7a90*/  F2FP.PACK_AB R0, RZ, R0 ;  /* 0x00000000ff00723e */ /* 0x000fc800000000ff */
[----:B------:R-:W-:-:S05]  /*7aa0*/  PRMT R0, R0, 0x5410, RZ ;  /* 0x0000541000007816 */ /* 0x000fca00000000ff */
[----:B------:R-:W-:Y:S01]  /*7ab0*/  STG.E [R2.64], R0 ;  /* 0x0000000002007986 */ /* 0x000fe2000c101924 */
[----:B------:R-:W-:Y:S05]  /*7ac0*/  EXIT ;  /* 0x000000000000794d */ /* 0x000fea0003800000 */
.L_x_29323:
[----:B------:R-:W-:-:S05]  /*7ad0*/  HADD2.F32 R4, -RZ, R23.H0_H0 ;  /* 0x20000017ff047230 */ /* 0x000fca0000004100 */
[----:B------:R-:W-:-:S06]  /*7ae0*/  FMUL.FTZ R4, R4, 1 ;  /* 0x3f80000004047820 */ /* 0x000fcc0000410000 */
[----:B------:R-:W0:Y:S02]  /*7af0*/  F2F.F64.F32 R4, R4 ;  /* 0x0000000400047310 */ /* 0x000e240000201800 */
[----:B0-----:R-:W-:Y:S01]  /*7b00*/  STG.E.64 [R2.64], R4 ;  /* 0x0000000402007986 */ /* 0x001fe2000c101b24 */
[----:B------:R-:W-:Y:S05]  /*7b10*/  EXIT ;  /* 0x000000000000794d */ /* 0x000fea0003800000 */
.L_x_29314:
        /* <DEDUP_REMOVED lines=13> */
.L_x_29327:
[----:B------:R-:W-:Y:S01]  /*7bf0*/  HADD2.F32 R23, -RZ, R23.H0_H0 ;  /* 0x20000017ff177230 */ /* 0x000fe20000004100 */
[----:B------:R-:W-:-:S04]  /*7c00*/  CS2R R6, SRZ ;  /* 0x0000000000067805 */ /* 0x000fc8000001ff00 */
[----:B------:R-:W-:-:S06]  /*7c10*/  FMUL.FTZ R4, R23, 1 ;  /* 0x3f80000017047820 */ /* 0x000fcc0000410000 */
[----:B------:R-:W0:Y:S02]  /*7c20*/  F2F.F64.F32 R4, R4 ;  /* 0x0000000400047310 */ /* 0x000e240000201800 */
[----:B0-----:R-:W-:Y:S01]  /*7c30*/  STG.E.128 [R2.64], R4 ;  /* 0x0000000402007986 */ /* 0x001fe2000c101d24 */
[----:B------:R-:W-:Y:S05]  /*7c40*/  EXIT ;  /* 0x000000000000794d */ /* 0x000fea0003800000 */
.L_x_29326:
        /* <DEDUP_REMOVED lines=21> */
.L_x_29331:
[----:B------:R-:W-:Y:S05]  /*7da0*/  BSYNC B0 ;  /* 0x0000000000007941 */ /* 0x000fea0003800000 */
.L_x_29330:
[----:B------:R-:W-:-:S05]  /*7db0*/  LOP3.LUT R5, R0, R5, RZ, 0xfc, !PT ;  /* 0x0000000500057212 */ /* 0x000fca00078efcff */
[----:B------:R-:W-:Y:S01]  /*7dc0*/  STG.E.U8 [R2.64], R5 ;  /* 0x0000000502007986 */ /* 0x000fe2000c101124 */
[----:B------:R-:W-:Y:S05]  /*7dd0*/  EXIT ;  /* 0x000000000000794d */ /* 0x000fea0003800000 */
.L_x_29329:
        /* <DEDUP_REMOVED lines=13> */
.L_x_29333:
[----:B------:R-:W-:Y:S01]  /*7eb0*/  IMAD.MOV.U32 R0, RZ, RZ, 0x7f ;  /* 0x0000007fff007424 */ /* 0x000fe200078e00ff */
[----:B------:R-:W-:-:S04]  /*7ec0*/  ISETP.GT.U32.AND P0, PT, R4, 0x7f800000, PT ;  /* 0x7f8000000400780c */ /* 0x000fc80003f04070 */
[----:B------:R-:W-:-:S04]  /*7ed0*/  SEL R0, R0, 0x7c, P0 ;  /* 0x0000007c00007807 */ /* 0x000fc80000000000 */
.L_x_29334:
[----:B------:R-:W-:Y:S05]  /*7ee0*/  BSYNC B0 ;  /* 0x0000000000007941 */ /* 0x000fea0003800000 */
.L_x_29332:
[----:B------:R-:W-:-:S04]  /*7ef0*/  LOP3.LUT R4, R23, 0x80000000, RZ, 0xc0, !PT ;  /* 0x8000000017047812 */ /* 0x000fc800078ec0ff */
[----:B------:R-:W-:-:S04]  /*7f00*/  SHF.R.U32.HI R5, RZ, 0x18, R4 ;  /* 0x00000018ff057819 */ /* 0x000fc80000011604 */
[----:B------:R-:W-:-:S05]  /*7f10*/  LOP3.LUT R5, R0, R5, RZ, 0xfc, !PT ;  /* 0x0000000500057212 */ /* 0x000fca00078efcff */
[----:B------:R-:W-:Y:S01]  /*7f20*/  STG.E.U8 [R2.64], R5 ;  /* 0x0000000502007986 */ /* 0x000fe2000c101124 */
[----:B------:R-:W-:Y:S05]  /*7f30*/  EXIT ;  /* 0x000000000000794d */ /* 0x000fea0003800000 */
.L_x_29328:
[----:B------:R-:W-:-:S05]  /*7f40*/  HADD2.F32 R0, -RZ, R23.H0_H0 ;  /* 0x20000017ff007230 */ /* 0x000fca0000004100 */
[----:B------:R-:W-:-:S05]  /*7f50*/  F2FP.BF16.PACK_AB R0, RZ, R0 ;  /* 0x00000000ff00723e */ /* 0x000fca00000010ff */
[----:B------:R-:W-:Y:S01]  /*7f60*/  STG.E.U16 [R2.64], R0 ;  /* 0x0000000002007986 */ /* 0x000fe2000c101524 */
[----:B------:R-:W-:Y:S05]  /*7f70*/  EXIT ;  /* 0x000000000000794d */ /* 0x000fea0003800000 */
.L_x_29325:
        /* <DEDUP_REMOVED lines=12> */
.L_x_29337:
        /* <DEDUP_REMOVED lines=17> */
.L_x_29340:
[----:B------:R-:W-:-:S04]  /*8150*/  LOP3.LUT R0, R23, 0x80000000, RZ, 0xc0, !PT ;  /* 0x8000000017007812 */ /* 0x000fc800078ec0ff */
[----:B------:R-:W-:-:S04]  /*8160*/  SHF.R.U32.HI R5, RZ, 0x18, R0 ;  /* 0x00000018ff057819 */ /* 0x000fc80000011600 */
[----:B------:R-:W-:-:S04]  /*8170*/  LOP3.LUT R4, R4, R5, RZ, 0xfc, !PT ;  /* 0x0000000504047212 */ /* 0x000fc800078efcff */
[----:B------:R-:W-:Y:S02]  /*8180*/  PRMT R0, R4, 0x7610, R0 ;  /* 0x0000761004007816 */ /* 0x000fe40000000000 */
.L_x_29339:
[----:B------:R-:W-:Y:S05]  /*8190*/  BSYNC B0 ;  /* 0x0000000000007941 */ /* 0x000fea0003800000 */
.L_x_29338:
[----:B------:R-:W-:Y:S01]  /*81a0*/  STG.E.U8 [R2.64], R0 ;  /* 0x0000000002007986 */ /* 0x000fe2000c101124 */
[----:B------:R-:W-:Y:S05]  /*81b0*/  EXIT ;  /* 0x000000000000794d */ /* 0x000fea0003800000 */
.L_x_29336:
        /* <DEDUP_REMOVED lines=17> */
.L_x_29343:
[----:B------:R-:W-:-:S04]  /*82d0*/  LOP3.LUT R0, R23, 0x80000000, RZ, 0xc0, !PT ;  /* 0x8000000017007812 */ /* 0x000fc800078ec0ff */
[----:B------:R-:W-:-:S04]  /*82e0*/  SHF.R.U32.HI R5, RZ, 0x18, R0 ;  /* 0x00000018ff057819 */ /* 0x000fc80000011600 */
[----:B------:R-:W-:-:S04]  /*82f0*/  LOP3.LUT R4, R4, R5, RZ, 0xfc, !PT ;  /* 0x0000000504047212 */ /* 0x000fc800078efcff */
[----:B------:R-:W-:Y:S02]  /*8300*/  PRMT R0, R4, 0x7610, R0 ;  /* 0x0000761004007816 */ /* 0x000fe40000000000 */
.L_x_29342:
[----:B------:R-:W-:Y:S05]  /*8310*/  BSYNC B0 ;  /* 0x0000000000007941 */ /* 0x000fea0003800000 */
.L_x_29341:
[----:B------:R-:W-:Y:S01]  /*8320*/  STG.E.U8 [R2.64], R0 ;  /* 0x0000000002007986 */ /* 0x000fe2000c101124 */
[----:B------:R-:W-:Y:S05]  /*8330*/  EXIT ;  /* 0x000000000000794d */ /* 0x000fea0003800000 */
.L_x_29335:
        /* <DEDUP_REMOVED lines=22> */
.L_x_29318:
        /* <DEDUP_REMOVED lines=20> */
.L_x_29345:
[----:B------:R-:W-:-:S06]  /*85e0*/  HADD2.F32 R4, -RZ, R23.H0_H0 ;  /* 0x20000017ff047230 */ /* 0x000fcc0000004100 */
[----:B------:R-:W0:Y:S02]  /*85f0*/  F2I.U64.TRUNC R4, R4 ;  /* 0x0000000400047311 */ /* 0x000e24000020d800 */
[----:B0-----:R-:W-:Y:S01]  /*8600*/  STG.E.64 [R2.64], R4 ;  /* 0x0000000402007986 */ /* 0x001fe2000c101b24 */
[----:B------:R-:W-:Y:S05]  /*8610*/  EXIT ;  /* 0x000000000000794d */ /* 0x000fea0003800000 */
.L_x_29344:
[----:B------:R-:W-:-:S06]  /*8620*/  HADD2.F32 R23, -RZ, R23.H0_H0 ;  /* 0x20000017ff177230 */ /* 0x000fcc0000004100 */
[----:B------:R-:W0:Y:S02]  /*8630*/  F2I.FTZ.U32.TRUNC.NTZ R23, R23 ;  /* 0x0000001700177305 */ /* 0x000e24000021f000 */
[----:B0-----:R-:W-:Y:S01]  /*8640*/  STG.E [R2.64], R23 ;  /* 0x0000001702007986 */ /* 0x001fe2000c101924 */
[----:B------:R-:W-:Y:S05]  /*8650*/  EXIT ;  /* 0x000000000000794d */ /* 0x000fea0003800000 */
.L_x_29346:
        /* <DEDUP_REMOVED lines=10> */
.L_x_34339:


//--------------------- .text._ZN2at6native18elementwise_kernelILi128ELi4EZNS0_22gpu_kernel_impl_nocastIZZZNS0_15exp_kernel_cudaERNS_18TensorIteratorBaseEENKUlvE0_clEvENKUlvE1_clEvEUlN3c104HalfEE_EEvS4_RKT_EUliE_EEviT1_ --------------------------
	.section	.text._ZN2at6native18elementwise_kernelILi128ELi4EZNS0_22gpu_kernel_impl_nocastIZZZNS0_15exp_kernel_cudaERNS_18TensorIteratorBaseEENKUlvE0_clEvENKUlvE1_clEvEUlN3c104HalfEE_EEvS4_RKT_EUliE_EEviT1_,"ax",@progbits
	.sectioninfo	@"SHI_REGISTERS=12"
	.align	128
        .global         _ZN2at6native18elementwise_kernelILi128ELi4EZNS0_22gpu_kernel_impl_nocastIZZZNS0_15exp_kernel_cudaERNS_18TensorIteratorBaseEENKUlvE0_clEvENKUlvE1_clEvEUlN3c104HalfEE_EEvS4_RKT_EUliE_EEviT1_
        .type           _ZN2at6native18elementwise_kernelILi128ELi4EZNS0_22gpu_kernel_impl_nocastIZZZNS0_15exp_kernel_cudaERNS_18TensorIteratorBaseEENKUlvE0_clEvENKUlvE1_clEvEUlN3c104HalfEE_EEvS4_RKT_EUliE_EEviT1_,@function
        .size           _ZN2at6native18elementwise_kernelILi128ELi4EZNS0_22gpu_kernel_impl_nocastIZZZNS0_15exp_kernel_cudaERNS_18TensorIteratorBaseEENKUlvE0_clEvENKUlvE1_clEvEUlN3c104HalfEE_EEvS4_RKT_EUliE_EEviT1_,(.L_x_34340 - _ZN2at6native18elementwise_kernelILi128ELi4EZNS0_22gpu_kernel_impl_nocastIZZZNS0_15exp_kernel_cudaERNS_18TensorIteratorBaseEENKUlvE0_clEvENKUlvE1_clEvEUlN3c104HalfEE_EEvS4_RKT_EUliE_EEviT1_)
        .other          _ZN2at6native18elementwise_kernelILi128ELi4EZNS0_22gpu_kernel_impl_nocastIZZZNS0_15exp_kernel_cudaERNS_18TensorIteratorBaseEENKUlvE0_clEvENKUlvE1_clEvEUlN3c104HalfEE_EEvS4_RKT_EUliE_EEviT1_,@"STO_CUDA_ENTRY STV_DEFAULT"
_ZN2at6native18elementwise_kernelILi128ELi4EZNS0_22gpu_kernel_impl_nocastIZZZNS0_15exp_kernel_cudaERNS_18TensorIteratorBaseEENKUlvE0_clEvENKUlvE1_clEvEUlN3c104HalfEE_EEvS4_RKT_EUliE_EEviT1_:
.text._ZN2at6native18elementwise_kernelILi128ELi4EZNS0_22gpu_kernel_impl_nocastIZZZNS0_15exp_kernel_cudaERNS_18TensorIteratorBaseEENKUlvE0_clEvENKUlvE1_clEvEUlN3c104HalfEE_EEvS4_RKT_EUliE_EEviT1_:
        /* <DEDUP_REMOVED lines=235> */
.L_x_29349:
[----:B------:R-:W-:-:S04]  /*0eb0*/  IADD3 R4, P0, R3, c[0x0][0x368], RZ ;  /* 0x0000da0003047a10 */ /* 0x000fc80007f1e0ff */
[----:B------:R-:W-:-:S05]  /*0ec0*/  IADD3.X R5, RZ, c[0x0][0x36c], RZ, P0, !PT ;  /* 0x0000db00ff057a10 */ /* 0x000fca00007fe4ff */
[----:B------:R-:W2:Y:S01]  /*0ed0*/  LDG.E.U16 R4, [R4.64] ;  /* 0x0000000404047981 */ /* 0x000ea2000c1e1500 */
[----:B------:R-:W-:Y:S02]  /*0ee0*/  IADD3 R2, P0, R2, c[0x0][0x360], RZ ;  /* 0x0000d80002027a10 */ /* 0x000fe40007f1e0ff */
[----:B------:R-:W-:Y:S01]  /*0ef0*/  IADD3 R0, R0, 0x80, RZ ;  /* 0x0000008000007810 */ /* 0x000fe20007ffe0ff */
[----:B--2---:R-:W-:-:S05]  /*0f00*/  HADD2.F32 R3, -RZ, R4.H0_H0 ;  /* 0x20000004ff037230 */ /* 0x004fca0000004100 */
[----:B------:R-:W-:Y:S01]  /*0f10*/  FMUL.FTZ R6, R3, 1.4426950216293334961 ;  /* 0x3fb8aa3b03067820 */ /* 0x000fe20000410000 */
[----:B------:R-:W-:-:S05]  /*0f20*/  IADD3.X R3, RZ, c[0x0][0x364], RZ, P0, !PT ;  /* 0x0000d900ff037a10 */ /* 0x000fca00007fe4ff */
[----:B------:R-:W0:Y:S02]  /*0f30*/  MUFU.EX2 R6, R6 ;  /* 0x0000000600067308 */ /* 0x000e240000000800 */
[----:B0-----:R-:W-:-:S05]  /*0f40*/  F2FP.PACK_AB R5, RZ, R6 ;  /* 0x00000006ff05723e */ /* 0x001fca00000000ff */
[----:B------:R0:W-:Y:S02]  /*0f50*/  STG.E.U16 [R2.64], R5 ;  /* 0x0000000502007986 */ /* 0x0001e4000c101504 */
.L_x_29348:
[----:B------:R-:W-:Y:S05]  /*0f60*/  BSYNC B0 ;  /* 0x0000000000007941 */ /* 0x000fea0003800000 */
.L_x_29347:
        /* <DEDUP_REMOVED lines=230> */
.L_x_29352:
[----:B------:R-:W-:-:S04]  /*1dd0*/  IADD3 R4, P0, R3, c[0x0][0x368], RZ ;  /* 0x0000da0003047a10 */ /* 0x000fc80007f1e0ff */
[----:B------:R-:W-:-:S05]  /*1de0*/  IADD3.X R5, RZ, c[0x0][0x36c], RZ, P0, !PT ;  /* 0x0000db00ff057a10 */ /* 0x000fca00007fe4ff */
[----:B------:R-:W2:Y:S01]  /*1df0*/  LDG.E.U16 R4, [R4.64] ;  /* 0x0000000404047981 */ /* 0x000ea2000c1e1500 */
[----:B------:R-:W-:Y:S02]  /*1e00*/  IADD3 R2, P0, R2, c[0x0][0x360], RZ ;  /* 0x0000d80002027a10 */ /* 0x000fe40007f1e0ff */
[----:B------:R-:W-:Y:S01]  /*1e10*/  IADD3 R0, R0, 0x80, RZ ;  /* 0x0000008000007810 */ /* 0x000fe20007ffe0ff */
[----:B--2---:R-:W-:-:S05]  /*1e20*/  HADD2.F32 R3, -RZ, R4.H0_H0 ;  /* 0x20000004ff037230 */ /* 0x004fca0000004100 */
[----:B------:R-:W-:Y:S01]  /*1e30*/  FMUL.FTZ R6, R3, 1.4426950216293334961 ;  /* 0x3fb8aa3b03067820 */ /* 0x000fe20000410000 */
[----:B------:R-:W-:Y:S02]  /*1e40*/  IADD3.X R3, RZ, c[0x0][0x364], RZ, P0, !PT ;  /* 0x0000d900ff037a10 */ /* 0x000fe400007fe4ff */
[----:B------:R-:W-:-:S03]  /*1e50*/  ISETP.GE.AND P0, PT, R0, c[0x0][0x160], PT ;  /* 0x0000580000007a0c */ /* 0x000fc60003f06270 */
[----:B------:R-:W0:Y:S02]  /*1e60*/  MUFU.EX2 R6, R6 ;  /* 0x0000000600067308 */ /* 0x000e240000000800 */
[----:B0-----:R-:W-:-:S05]  /*1e70*/  F2FP.PACK_AB R5, RZ, R6 ;  /* 0x00000006ff05723e */ /* 0x001fca00000000ff */
[----:B------:R0:W-:Y:S03]  /*1e80*/  STG.E.U16 [R2.64], R5 ;  /* 0x0000000502007986 */ /* 0x0001e6000c101504 */
        /* <DEDUP_REMOVED lines=228> */
.L_x_29353:
        /* <DEDUP_REMOVED lines=11> */
.L_x_29351:
[----:B------:R-:W-:Y:S05]  /*2d80*/  BSYNC B0 ;  /* 0x0000000000007941 */ /* 0x000fea0003800000 */
.L_x_29350:
[----:B------:R-:W-:-:S13]  /*2d90*/  ISETP.GE.AND P0, PT, R0, c[0x0][0x160], PT ;  /* 0x0000580000007a0c */ /* 0x000fda0003f06270 */
[----:B------:R-:W-:Y:S05]  /*2da0*/  @P0 EXIT ;  /* 0x000000000000094d */ /* 0x000fea0003800000 */
[----:B------:R-:W-:Y:S01]  /*2db0*/  ISETP.NE.AND P0, PT, RZ, c[0x0][0x168], PT ;  /* 0x00005a00ff007a0c */ /* 0x000fe20003f05270 */
[----:B0-----:R-:W-:-:S12]  /*2dc0*/  CS2R R2, SRZ ;  /* 0x0000000000027805 */ /* 0x001fd8000001ff00 */
        /* <DEDUP_REMOVED lines=225> */
.L_x_29354:
[----:B------:R-:W-:-:S04]  /*3be0*/  IADD3 R4, P0, R3, c[0x0][0x368], RZ ;  /* 0x0000da0003047a10 */ /* 0x000fc80007f1e0ff */
[----:B------:R-:W-:-:S05]  /*3bf0*/  IADD3.X R5, RZ, c[0x0][0x36c], RZ, P0, !PT ;  /* 0x0000db00ff057a10 */ /* 0x000fca00007fe4ff */
[----:B------:R-:W2:Y:S01]  /*3c00*/  LDG.E.U16 R4, [R4.64] ;  /* 0x0000000404047981 */ /* 0x000ea2000c1e1500 */
[----:B------:R-:W-:-:S04]  /*3c10*/  IADD3 R2, P0, R2, c[0x0][0x360], RZ ;  /* 0x0000d80002027a10 */ /* 0x000fc80007f1e0ff */
[----:B------:R-:W-:Y:S01]  /*3c20*/  IADD3.X R3, RZ, c[0x0][0x364], RZ, P0, !PT ;  /* 0x0000d900ff037a10 */ /* 0x000fe200007fe4ff */
[----:B--2---:R-:W-:-:S05]  /*3c30*/  HADD2.F32 R0, -RZ, R4.H0_H0 ;  /* 0x20000004ff007230 */ /* 0x004fca0000004100 */
[----:B------:R-:W-:-:S06]  /*3c40*/  FMUL.FTZ R0, R0, 1.4426950216293334961 ;  /* 0x3fb8aa3b00007820 */ /* 0x000fcc0000410000 */
[----:B------:R-:W0:Y:S02]  /*3c50*/  MUFU.EX2 R0, R0 ;  /* 0x0000000000007308 */ /* 0x000e240000000800 */
[----:B0-----:R-:W-:-:S05]  /*3c60*/  F2FP.PACK_AB R5, RZ, R0 ;  /* 0x00000000ff05723e */ /* 0x001fca00000000ff */
[----:B------:R-:W-:Y:S01]  /*3c70*/  STG.E.U16 [R2.64], R5 ;  /* 0x0000000502007986 */ /* 0x000fe2000c101504 */
[----:B------:R-:W-:Y:S05]  /*3c80*/  EXIT ;  /* 0x000000000000794d */ /* 0x000fea0003800000 */
.L_x_29355:
        /* <DEDUP_REMOVED lines=15> */
.L_x_34340:


//--------------------- .text._ZN2at6native27unrolled_elementwise_kernelIZZZNS0_15exp_kernel_cudaERNS_18TensorIteratorBaseEENKUlvE0_clEvENKUlvE1_clEvEUlN3c104HalfEE_St5arrayIPcLm2EELi4E23TrivialOffsetCalculatorILi1EjESD_NS0_6memory15LoadWithoutCastENSE_16StoreWithoutCastEEEviT_T0_T2_T3_T4_T5_ --------------------------
	.section	.text._ZN2at6native27unrolled_elementwise_kernelIZZZNS0_15exp_kernel_cudaERNS_18TensorIteratorBaseEENKUlvE0_clEvENKUlvE1_clEvEUlN3c104HalfEE_St5arrayIPcLm2EELi4E23TrivialOffsetCalculatorILi1EjESD_NS0_6memory15LoadWithoutCastENSE_16StoreWithoutCastEEEviT_T0_T2_T3_T4_T5_,"ax",@progbits
	.sectioninfo	@"SHI_REGISTERS=18"
	.align	128
        .global         _ZN2at6native27unrolled_elementwise_kernelIZZZNS0_15exp_kernel_cudaERNS_18TensorIteratorBaseEENKUlvE0_clEvENKUlvE1_clEvEUlN3c104HalfEE_St5arrayIPcLm2EELi4E23TrivialOffsetCalculatorILi1EjESD_NS0_6memory15LoadWithoutCastENSE_16StoreWithoutCastEEEviT_T0_T2_T3_T4_T5_
        .type           _ZN2at6native27unrolled_elementwise_kernelIZZZNS0_15exp_kernel_cudaERNS_18TensorIteratorBaseEENKUlvE0_clEvENKUlvE1_clEvEUlN3c104HalfEE_St5arrayIPcLm2EELi4E23TrivialOffsetCalculatorILi1EjESD_NS0_6memory15LoadWithoutCastENSE_16StoreWithoutCastEEEviT_T0_T2_T3_T4_T5_,@function
        .size           _ZN2at6native27unrolled_elementwise_kernelIZZZNS0_15exp_kernel_cudaERNS_18TensorIteratorBaseEENKUlvE0_clEvENKUlvE1_clEvEUlN3c104HalfEE_St5arrayIPcLm2EELi4E23TrivialOffsetCalculatorILi1EjESD_NS0_6memory15LoadWithoutCastENSE_16StoreWithoutCastEEEviT_T0_T2_T3_T4_T5_,(.L_x_34341 - _ZN2at6native27unrolled_elementwise_kernelIZZZNS0_15exp_kernel_cudaERNS_18TensorIteratorBaseEENKUlvE0_clEvENKUlvE1_clEvEUlN3c104HalfEE_St5arrayIPcLm2EELi4E23TrivialOffsetCalculatorILi1EjESD_NS0_6memory15LoadWithoutCastENSE_16StoreWithoutCastEEEviT_T0_T2_T3_T4_T5_)
        .other          _ZN2at6native27unrolled_elementwise_kernelIZZZNS0_15exp_kernel_cudaERNS_18TensorIteratorBaseEENKUlvE0_clEvENKUlvE1_clEvEUlN3c104HalfEE_St5arrayIPcLm2EELi4E23TrivialOffsetCalculatorILi1EjESD_NS0_6memory15LoadWithoutCastENSE_16StoreWithoutCastEEEviT_T0_T2_T3_T4_T5_,@"STO_CUDA_ENTRY STV_DEFAULT"
_ZN2at6native27unrolled_elementwise_kernelIZZZNS0_15exp_kernel_cudaERNS_18TensorIteratorBaseEENKUlvE0_clEvENKUlvE1_clEvEUlN3c104HalfEE_St5arrayIPcLm2EELi4E23TrivialOffsetCalculatorILi1EjESD_NS0_6memory15LoadWithoutCastENSE_16StoreWithoutCastEEEviT_T0_T2_T3_T4_T5_:
.text._ZN2at6native27unrolled_elementwise_kernelIZZZNS0_15exp_kernel_cudaERNS_18TensorIteratorBaseEENKUlvE0_clEvENKUlvE1_clEvEUlN3c104HalfEE_St5arrayIPcLm2EELi4E23TrivialOffsetCalculatorILi1EjESD_NS0_6memory15LoadWithoutCastENSE_16StoreWithoutCastEEEviT_T0_T2_T3_T4_T5_:
        /* <DEDUP_REMOVED lines=10> */
[----:B------:R-:W-:Y:S01]  /*00a0*/  @!P0 IMAD.MOV.U32 R5, RZ, RZ, 0x2 ;  /* 0x00000002ff058424 */ /* 0x000fe200078e00ff */
[----:B------:R-:W-:Y:S02]  /*00b0*/  @!P0 LEA R4, R0, R3, 0x9 ;  /* 0x0000000300048211 */ /* 0x000fe400078e48ff */
        /* <DEDUP_REMOVED lines=9> */
[----:B------:R-:W-:Y:S02]  /*0150*/  ISETP.GE.AND P2, PT, R11, R2, PT ;  /* 0x000000020b00720c */ /* 0x000fe40003f46270 */
[----:B------:R-:W-:Y:S01]  /*0160*/  @!P3 MOV R9, 0x2 ;  /* 0x000000020009b802 */ /* 0x000fe20000000f00 */
[----:B------:R-:W-:Y:S01]  /*0170*/  @!P1 IMAD.WIDE.U32 R6, R6, R7, c[0x0][0x170] ;  /* 0x00005c0006069625 */ /* 0x000fe200078e0007 */
[----:B------:R-:W-:Y:S02]  /*0180*/  PRMT R10, RZ, 0x7610, R10 ;  /* 0x00007610ff0a7816 */ /* 0x000fe4000000000a */
[----:B------:R-:W-:Y:S01]  /*0190*/  PRMT R13, RZ, 0x7610, R13 ;  /* 0x00007610ff0d7816 */ /* 0x000fe2000000000d */
[----:B------:R-:W-:-:S03]  /*01a0*/  @!P3 IMAD.WIDE.U32 R8, R8, R9, c[0x0][0x170] ;  /* 0x00005c000808b625 */ /* 0x000fc600078e0009 */
[----:B------:R1:W3:Y:S03]  /*01b0*/  @!P1 LDG.E.U16 R10, [R6.64] ;  /* 0x00000004060a9981 */ /* 0x0002e6000c1e1500 */
[--C-:B------:R-:W-:Y:S02]  /*01c0*/  @!P2 IMAD R14, R0, 0x200, R11.reuse ;  /* 0x00000200000ea824 */ /* 0x100fe400078e020b */
[----:B------:R-:W-:Y:S01]  /*01d0*/  @!P2 IMAD.MOV.U32 R15, RZ, RZ, 0x2 ;  /* 0x00000002ff0fa424 */ /* 0x000fe200078e00ff */
[----:B------:R-:W-:Y:S01]  /*01e0*/  PRMT R11, RZ, 0x7610, R11 ;  /* 0x00007610ff0b7816 */ /* 0x000fe2000000000b */
[----:B------:R-:W4:Y:S02]  /*01f0*/  @!P3 LDG.E.U16 R13, [R8.64] ;  /* 0x00000004080db981 */ /* 0x000f24000c1e1500 */
        /* <DEDUP_REMOVED lines=8> */
[----:B0-----:R-:W-:Y:S01]  /*0280*/  @!P0 IMAD R4, R0, 0x200, R3 ;  /* 0x0000020000048824 */ /* 0x001fe200078e0203 */
[----:B------:R-:W-:-:S05]  /*0290*/  @!P0 MOV R5, 0x2 ;  /* 0x0000000200058802 */ /* 0x000fca0000000f00 */
[----:B------:R-:W-:-:S04]  /*02a0*/  @!P0 IMAD.WIDE.U32 R4, R4, R5, c[0x0][0x168] ;  /* 0x00005a0004048625 */ /* 0x000fc800078e0005 */
[----:B------:R-:W-:-:S05]  /*02b0*/  @!P0 IMAD.MOV.U32 R3, RZ, RZ, R15 ;  /* 0x000000ffff038224 */ /* 0x000fca00078e000f */
[----:B------:R-:W-:Y:S01]  /*02c0*/  ISETP.GE.AND P4, PT, R3, R2, PT ;  /* 0x000000020300720c */ /* 0x000fe20003f86270 */
[----:B------:R-:W-:Y:S01]  /*02d0*/  BSSY B0, `(.L_x_29356) ;  /* 0x000001c000007945 */ /* 0x000fe20003800000 */
[----:B--2---:R-:W-:-:S05]  /*02e0*/  @!P0 HADD2.F32 R12, -RZ, R12.H0_H0 ;  /* 0x2000000cff0c8230 */ /* 0x004fca0000004100 */
[----:B------:R-:W-:-:S06]  /*02f0*/  @!P0 FMUL.FTZ R12, R12, 1.4426950216293334961 ;  /* 0x3fb8aa3b0c0c8820 */ /* 0x000fcc0000410000 */
[----:B------:R-:W0:Y:S02]  /*0300*/  @!P0 MUFU.EX2 R12, R12 ;  /* 0x0000000c000c8308 */ /* 0x000e240000000800 */
[----:B0-----:R-:W-:Y:S01]  /*0310*/  @!P0 F2FP.PACK_AB R12, RZ, R12 ;  /* 0x0000000cff0c823e */ /* 0x001fe200000000ff */
[----:B---3--:R-:W-:Y:S02]  /*0320*/  @!P2 HADD2.F32 R10, -RZ, R10.H0_H0 ;  /* 0x2000000aff0aa230 */ /* 0x008fe40000004100 */
[----:B----4-:R-:W-:-:S03]  /*0330*/  @!P3 HADD2.F32 R13, -RZ, R13.H0_H0 ;  /* 0x2000000dff0db230 */ /* 0x010fc60000004100 */
[----:B------:R-:W-:Y:S01]  /*0340*/  @!P2 FMUL.FTZ R10, R10, 1.4426950216293334961 ;  /* 0x3fb8aa3b0a0aa820 */ /* 0x000fe20000410000 */
[----:B------:R0:W-:Y:S01]  /*0350*/  @!P0 STG.E.U16 [R4.64], R12 ;  /* 0x0000000c04008986 */ /* 0x0001e2000c101504 */
[----:B------:R-:W-:Y:S01]  /*0360*/  @!P3 FMUL.FTZ R13, R13, 1.4426950216293334961 ;  /* 0x3fb8aa3b0d0db820 */ /* 0x000fe20000410000 */
[----:B-----5:R-:W-:-:S03]  /*0370*/  @!P1 HADD2.F32 R11, -RZ, R11.H0_H0 ;  /* 0x2000000bff0b9230 */ /* 0x020fc60000004100 */
[----:B------:R-:W1:Y:S02]  /*0380*/  @!P2 MUFU.EX2 R10, R10 ;  /* 0x0000000a000aa308 */ /* 0x000e640000000800 */
[----:B------:R-:W-:-:S06]  /*0390*/  @!P1 FMUL.FTZ R11, R11, 1.4426950216293334961 ;  /* 0x3fb8aa3b0b0b9820 */ /* 0x000fcc0000410000 */
[----:B------:R-:W2:Y:S08]  /*03a0*/  @!P3 MUFU.EX2 R13, R13 ;  /* 0x0000000d000db308 */ /* 0x000eb00000000800 */
[----:B------:R-:W3:Y:S01]  /*03b0*/  @!P1 MUFU.EX2 R11, R11 ;  /* 0x0000000b000b9308 */ /* 0x000ee20000000800 */
[----:B-1----:R-:W-:Y:S02]  /*03c0*/  @!P2 F2FP.PACK_AB R10, RZ, R10 ;  /* 0x0000000aff0aa23e */ /* 0x002fe400000000ff */
[----:B--2---:R-:W-:Y:S01]  /*03d0*/  @!P3 F2FP.PACK_AB R13, RZ, R13 ;  /* 0x0000000dff0db23e */ /* 0x004fe200000000ff */
[----:B------:R-:W-:Y:S05]  /*03e0*/  @P4 BRA `(.L_x_29357) ;  /* 0x000000a000004947 */ /* 0x000fea0003800000 */
[----:B0-----:R-:W-:Y:S01]  /*03f0*/  IMAD R4, R0, 0x200, R3 ;  /* 0x0000020000047824 */ /* 0x001fe200078e0203 */
[----:B------:R-:W-:Y:S01]  /*0400*/  IADD3 R3, R3, 0x80, RZ ;  /* 0x0000008003037810 */ /* 0x000fe20007ffe0ff */
[----:B------:R-:W-:-:S03]  /*0410*/  IMAD.MOV.U32 R7, RZ, RZ, 0x2 ;  /* 0x00000002ff077424 */ /* 0x000fc600078e00ff */
[----:B------:R-:W-:Y:S01]  /*0420*/  ISETP.GE.AND P0, PT, R3, R2, PT ;  /* 0x000000020300720c */ /* 0x000fe20003f06270 */
[----:B------:R-:W-:-:S05]  /*0430*/  IMAD.WIDE.U32 R4, R4, R7, c[0x0][0x168] ;  /* 0x00005a0004047625 */ /* 0x000fca00078e0007 */
[----:B------:R0:W-:Y:S07]  /*0440*/  STG.E.U16 [R4.64], R10 ;  /* 0x0000000a04007986 */ /* 0x0001ee000c101504 */
[----:B------:R-:W-:Y:S02]  /*0450*/  @!P0 LEA R6, R0, R3, 0x9 ;  /* 0x0000000300068211 */ /* 0x000fe400078e48ff */
[----:B------:R-:W-:-:S03]  /*0460*/  @!P0 IADD3 R3, R3, 0x80, RZ ;  /* 0x0000008003038810 */ /* 0x000fc60007ffe0ff */
[----:B------:R-:W-:-:S05]  /*0470*/  @!P0 IMAD.WIDE.U32 R6, R6, R7, c[0x0][0x168] ;  /* 0x00005a0006068625 */ /* 0x000fca00078e0007 */
[----:B------:R0:W-:Y:S02]  /*0480*/  @!P0 STG.E.U16 [R6.64], R13 ;  /* 0x0000000d06008986 */ /* 0x0001e4000c101504 */
.L_x_29357:
[----:B0-----:R-:W-:Y:S05]  /*0490*/  BSYNC B0 ;  /* 0x0000000000007941 */ /* 0x001fea0003800000 */
.L_x_29356:
        /* <DEDUP_REMOVED lines=8> */
.L_x_29358:
        /* <DEDUP_REMOVED lines=14> */
.L_x_34341:


//--------------------- .text._ZN2at6native29vectorized_elementwise_kernelILi2EZZZNS0_15exp_kernel_cudaERNS_18TensorIteratorBaseEENKUlvE0_clEvENKUlvE1_clEvEUlN3c104HalfEE_St5arrayIPcLm2EEEEviT0_T1_ --------------------------
	.section	.text._ZN2at6native29vectorized_elementwise_kernelILi2EZZZNS0_15exp_kernel_cudaERNS_18TensorIteratorBaseEENKUlvE0_clEvENKUlvE1_clEvEUlN3c104HalfEE_St5arrayIPcLm2EEEEviT0_T1_,"ax",@progbits
	.sectioninfo	@"SHI_REGISTERS=23"
	.align	128
        .global         _ZN2at6native29vectorized_elementwise_kernelILi2EZZZNS0_15exp_kernel_cudaERNS_18TensorIteratorBaseEENKUlvE0_clEvENKUlvE1_clEvEUlN3c104HalfEE_St5arrayIPcLm2EEEEviT0_T1_
        .type           _ZN2at6native29vectorized_elementwise_kernelILi2EZZZNS0_15exp_kernel_cudaERNS_18TensorIteratorBaseEENKUlvE0_clEvENKUlvE1_clEvEUlN3c104HalfEE_St5arrayIPcLm2EEEEviT0_T1_,@function
        .size           _ZN2at6native29vectorized_elementwise_kernelILi2EZZZNS0_15exp_kernel_cudaERNS_18TensorIteratorBaseEENKUlvE0_clEvENKUlvE1_clEvEUlN3c104HalfEE_St5arrayIPcLm2EEEEviT0_T1_,(.L_x_34342 - _ZN2at6native29vectorized_elementwise_kernelILi2EZZZNS0_15exp_kernel_cudaERNS_18TensorIteratorBaseEENKUlvE0_clEvENKUlvE1_clEvEUlN3c104HalfEE_St5arrayIPcLm2EEEEviT0_T1_)
        .other          _ZN2at6native29vectorized_elementwise_kernelILi2EZZZNS0_15exp_kernel_cudaERNS_18TensorIteratorBaseEENKUlvE0_clEvENKUlvE1_clEvEUlN3c104HalfEE_St5arrayIPcLm2EEEEviT0_T1_,@"STO_CUDA_ENTRY STV_DEFAULT"
_ZN2at6native29vectorized_elementwise_kernelILi2EZZZNS0_15exp_kernel_cudaERNS_18TensorIteratorBaseEENKUlvE0_clEvENKUlvE1_clEvEUlN3c104HalfEE_St5arrayIPcLm2EEEEviT0_T1_:
.text._ZN2at6native29vectorized_elementwise_kernelILi2EZZZNS0_15exp_kernel_cudaERNS_18TensorIteratorBaseEENKUlvE0_clEvENKUlvE1_clEvEUlN3c104HalfEE_St5arrayIPcLm2EEEEviT0_T1_:
        /* <DEDUP_REMOVED lines=12> */
[----:B------:R2:W3:Y:S04]  /*00c0*/  LDG.E R5, [R6.64] ;  /* 0x0000000406057981 */ /* 0x0004e8000c1e1900 */
[----:B------:R2:W4:Y:S04]  /*00d0*/  LDG.E R9, [R6.64+0x200] ;  /* 0x0002000406097981 */ /* 0x000528000c1e1900 */
[----:B------:R2:W5:Y:S02]  /*00e0*/  LDG.E R12, [R6.64+0x600] ;  /* 0x00060004060c7981 */ /* 0x000564000c1e1900 */
[----:B--2---:R-:W-:-:S02]  /*00f0*/  HADD2.F32 R6, -RZ, R10.H0_H0 ;  /* 0x2000000aff067230 */ /* 0x004fc40000004100 */
[----:B------:R-:W-:Y:S02]  /*0100*/  HADD2.F32 R7, -RZ, R10.H1_H1 ;  /* 0x3000000aff077230 */ /* 0x000fe40000004100 */
[--C-:B---3--:R-:W-:Y:S01]  /*0110*/  HADD2.F32 R4, -RZ, R5.reuse.H0_H0 ;  /* 0x20000005ff047230 */ /* 0x108fe20000004100 */
[----:B------:R-:W-:Y:S01]  /*0120*/  FMUL.FTZ R10, R6, 1.4426950216293334961 ;  /* 0x3fb8aa3b060a7820 */ /* 0x000fe20000410000 */
[----:B------:R-:W-:Y:S01]  /*0130*/  HADD2.F32 R5, -RZ, R5.H1_H1 ;  /* 0x30000005ff057230 */ /* 0x000fe20000004100 */
[----:B------:R-:W-:Y:S01]  /*0140*/  FMUL.FTZ R11, R7, 1.4426950216293334961 ;  /* 0x3fb8aa3b070b7820 */ /* 0x000fe20000410000 */
[--C-:B----4-:R-:W-:Y:S02]  /*0150*/  HADD2.F32 R8, -RZ, R9.reuse.H0_H0 ;  /* 0x20000009ff087230 */ /* 0x110fe40000004100 */
[----:B------:R-:W-:Y:S02]  /*0160*/  HADD2.F32 R9, -RZ, R9.H1_H1 ;  /* 0x30000009ff097230 */ /* 0x000fe40000004100 */
[----:B-----5:R-:W-:-:S02]  /*0170*/  HADD2.F32 R6, -RZ, R12.H0_H0 ;  /* 0x2000000cff067230 */ /* 0x020fc40000004100 */
[----:B------:R-:W-:Y:S01]  /*0180*/  HADD2.F32 R7, -RZ, R12.H1_H1 ;  /* 0x3000000cff077230 */ /* 0x000fe20000004100 */
[----:B------:R-:W-:Y:S02]  /*0190*/  FMUL.FTZ R4, R4, 1.4426950216293334961 ;  /* 0x3fb8aa3b04047820 */ /* 0x000fe40000410000 */
[----:B------:R-:W-:Y:S02]  /*01a0*/  FMUL.FTZ R5, R5, 1.4426950216293334961 ;  /* 0x3fb8aa3b05057820 */ /* 0x000fe40000410000 */
[----:B------:R-:W-:Y:S02]  /*01b0*/  FMUL.FTZ R8, R8, 1.4426950216293334961 ;  /* 0x3fb8aa3b08087820 */ /* 0x000fe40000410000 */
[----:B------:R-:W-:Y:S02]  /*01c0*/  FMUL.FTZ R9, R9, 1.4426950216293334961 ;  /* 0x3fb8aa3b09097820 */ /* 0x000fe40000410000 */
[----:B------:R-:W-:Y:S02]  /*01d0*/  FMUL.FTZ R12, R6, 1.4426950216293334961 ;  /* 0x3fb8aa3b060c7820 */ /* 0x000fe40000410000 */
[----:B------:R-:W-:Y:S01]  /*01e0*/  FMUL.FTZ R13, R7, 1.4426950216293334961 ;  /* 0x3fb8aa3b070d7820 */ /* 0x000fe20000410000 */
[----:B------:R-:W-:Y:S08]  /*01f0*/  MUFU.EX2 R10, R10 ;  /* 0x0000000a000a7308 */ /* 0x000ff00000000800 */
[----:B------:R-:W0:Y:S08]  /*0200*/  MUFU.EX2 R11, R11 ;  /* 0x0000000b000b7308 */ /* 0x000e300000000800 */
[----:B------:R-:W-:Y:S08]  /*0210*/  MUFU.EX2 R4, R4 ;  /* 0x0000000400047308 */ /* 0x000ff00000000800 */
[----:B------:R-:W1:Y:S08]  /*0220*/  MUFU.EX2 R5, R5 ;  /* 0x0000000500057308 */ /* 0x000e700000000800 */
[----:B------:R-:W-:Y:S08]  /*0230*/  MUFU.EX2 R8, R8 ;  /* 0x0000000800087308 */ /* 0x000ff00000000800 */
[----:B------:R-:W2:Y:S08]  /*0240*/  MUFU.EX2 R9, R9 ;  /* 0x0000000900097308 */ /* 0x000eb00000000800 */
[----:B------:R-:W-:Y:S08]  /*0250*/  MUFU.EX2 R12, R12 ;  /* 0x0000000c000c7308 */ /* 0x000ff00000000800 */
[----:B------:R-:W3:Y:S01]  /*0260*/  MUFU.EX2 R13, R13 ;  /* 0x0000000d000d7308 */ /* 0x000ee20000000800 */
[----:B------:R-:W-:Y:S01]  /*0270*/  IMAD.WIDE.U32 R6, R0, R3, c[0x0][0x168] ;  /* 0x00005a0000067625 */ /* 0x000fe200078e0003 */
[----:B0-----:R-:W-:-:S02]  /*0280*/  F2FP.PACK_AB R3, R11, R10 ;  /* 0x0000000a0b03723e */ /* 0x001fc400000000ff */
[----:B-1----:R-:W-:Y:S02]  /*0290*/  F2FP.PACK_AB R5, R5, R4 ;  /* 0x000000040505723e */ /* 0x002fe400000000ff */
[----:B--2---:R-:W-:Y:S01]  /*02a0*/  F2FP.PACK_AB R9, R9, R8 ;  /* 0x000000080909723e */ /* 0x004fe200000000ff */
[----:B------:R-:W-:Y:S01]  /*02b0*/  IMAD.WIDE R6, R2, 0x4, R6 ;  /* 0x0000000402067825 */ /* 0x000fe200078e0206 */
[----:B---3--:R-:W-:-:S04]  /*02c0*/  F2FP.PACK_AB R11, R13, R12 ;  /* 0x0000000c0d0b723e */ /* 0x008fc800000000ff */
[----:B------:R-:W-:Y:S04]  /*02d0*/  STG.E [R6.64], R5 ;  /* 0x0000000506007986 */ /* 0x000fe8000c101904 */
[----:B------:R-:W-:Y:S04]  /*02e0*/  STG.E [R6.64+0x200], R9 ;  /* 0x0002000906007986 */ /* 0x000fe8000c101904 */
[----:B------:R-:W-:Y:S04]  /*02f0*/  STG.E [R6.64+0x400], R3 ;  /* 0x0004000306007986 */ /* 0x000fe8000c101904 */
[----:B------:R-:W-:Y:S01]  /*0300*/  STG.E [R6.64+0x600], R11 ;  /* 0x0006000b06007986 */ /* 0x000fe2000c101904 */
[----:B------:R-:W-:Y:S05]  /*0310*/  EXIT ;  /* 0x000000000000794d */ /* 0x000fea0003800000 */
.L_x_29359:
        /* <DEDUP_REMOVED lines=8> */
[----:B------:R-:W-:-:S03]  /*03a0*/  ISETP.GE.AND P3, PT, R11, R2, PT ;  /* 0x000000020b00720c */ /* 0x000fc60003f66270 */
[----:B------:R-:W-:Y:S01]  /*03b0*/  @!P0 IMAD.WIDE.U32 R8, R8, R9, c[0x0][0x170] ;  /* 0x00005c0008088625 */ /* 0x000fe200078e0009 */
[----:B------:R-:W-:-:S04]  /*03c0*/  PRMT R6, RZ, 0x7610, R6 ;  /* 0x00007610ff067816 */ /* 0x000fc80000000006 */
[----:B------:R0:W2:Y:S05]  /*03d0*/  @!P0 LDG.E.U16 R4, [R8.64] ;  /* 0x0000000408048981 */ /* 0x0000aa000c1e1500 */
[----:B------:R-:W-:Y:S01]  /*03e0*/  @!P3 IMAD.IADD R12, R0, 0x1, R11 ;  /* 0x00000001000cb824 */ /* 0x000fe200078e020b */
[----:B------:R-:W-:-:S04]  /*03f0*/  @!P3 IADD3 R11, R11, 0x80, RZ ;  /* 0x000000800b0bb810 */ /* 0x000fc80007ffe0ff */
[----:B------:R-:W-:-:S13]  /*0400*/  ISETP.GE.AND P4, PT, R11, R2, PT ;  /* 0x000000020b00720c */ /* 0x000fda0003f86270 */
[----:B------:R-:W-:Y:S01]  /*0410*/  @!P4 IMAD.IADD R14, R0, 0x1, R11 ;  /* 0x00000001000ec824 */ /* 0x000fe200078e020b */
[----:B------:R-:W-:Y:S01]  /*0420*/  @!P4 IADD3 R11, R11, 0x80, RZ ;  /* 0x000000800b0bc810 */ /* 0x000fe20007ffe0ff */
[----:B------:R-:W-:-:S03]  /*0430*/  @!P4 IMAD.MOV.U32 R15, RZ, RZ, 0x2 ;  /* 0x00000002ff0fc424 */ /* 0x000fc600078e00ff */
[----:B------:R-:W-:-:S13]  /*0440*/  ISETP.GE.AND P5, PT, R11, R2, PT ;  /* 0x000000020b00720c */ /* 0x000fda0003fa6270 */
[----:B------:R-:W-:Y:S01]  /*0450*/  @!P5 IMAD.IADD R16, R0, 0x1, R11 ;  /* 0x000000010010d824 */ /* 0x000fe200078e020b */
[----:B------:R-:W-:-:S04]  /*0460*/  @!P5 IADD3 R11, R11, 0x80, RZ ;  /* 0x000000800b0bd810 */ /* 0x000fc80007ffe0ff */
[----:B------:R-:W-:-:S13]  /*0470*/  ISETP.GE.AND P1, PT, R11, R2, PT ;  /* 0x000000020b00720c */ /* 0x000fda0003f26270 */
[----:B------:R-:W-:Y:S02]  /*0480*/  @!P1 IADD3 R10, R0, R11, RZ ;  /* 0x0000000b000a9210 */ /* 0x000fe40007ffe0ff */
[----:B------:R-:W-:-:S04]  /*0490*/  @!P1 IADD3 R11, R11, 0x80, RZ ;  /* 0x000000800b0b9810 */ /* 0x000fc80007ffe0ff */
[----:B------:R-:W-:Y:S01]  /*04a0*/  ISETP.GE.AND P2, PT, R11, R2, PT ;  /* 0x000000020b00720c */ /* 0x000fe20003f46270 */
[----:B------:R-:W-:-:S05]  /*04b0*/  @!P4 IMAD.WIDE.U32 R14, R14, R15, c[0x0][0x170] ;  /* 0x00005c000e0ec625 */ /* 0x000fca00078e000f */
[----:B------:R1:W3:Y:S07]  /*04c0*/  @!P4 LDG.E.U16 R5, [R14.64] ;  /* 0x000000040e05c981 */ /* 0x0002ee000c1e1500 */
[----:B------:R-:W-:Y:S01]  /*04d0*/  @!P2 IMAD.IADD R18, R0, 0x1, R11 ;  /* 0x000000010012a824 */ /* 0x000fe200078e020b */
[----:B------:R-:W-:-:S04]  /*04e0*/  @!P2 IADD3 R11, R11, 0x80, RZ ;  /* 0x000000800b0ba810 */ /* 0x000fc80007ffe0ff */
[----:B------:R-:W-:Y:S01]  /*04f0*/  ISETP.GE.AND P4, PT, R11, R2, PT ;  /* 0x000000020b00720c */ /* 0x000fe20003f86270 */
[----:B------:R-:W-:-:S04]  /*0500*/  @!P3 IMAD.MOV.U32 R13, RZ, RZ, 0x2 ;  /* 0x00000002ff0db424 */ /* 0x000fc800078e00ff */
[----:B------:R-:W-:-:S04]  /*0510*/  @!P3 IMAD.WIDE.U32 R12, R12, R13, c[0x0][0x170] ;  /* 0x00005c000c0cb625 */ /* 0x000fc800078e000d */
[----:B------:R-:W-:Y:S01]  /*0520*/  @!P1 IMAD.MOV.U32 R19, RZ, RZ, 0x2 ;  /* 0x00000002ff139424 */ /* 0x000fe200078e00ff */
[----:B------:R4:W5:Y:S03]  /*0530*/  @!P3 LDG.E.U16 R6, [R12.64] ;  /* 0x000000040c06b981 */ /* 0x000966000c1e1500 */
[----:B------:R-:W-:Y:S01]  /*0540*/  @!P4 IMAD.IADD R20, R0, 0x1, R11 ;  /* 0x000000010014c824 */ /* 0x000fe200078e020b */
[----:B------:R-:W-:Y:S01]  /*0550*/  @!P4 IADD3 R11, R11, 0x80, RZ ;  /* 0x000000800b0bc810 */ /* 0x000fe20007ffe0ff */
[----:B-1----:R-:W-:-:S03]  /*0560*/  @!P1 IMAD.WIDE.U32 R14, R10, R19, c[0x0][0x170] ;  /* 0x00005c000a0e9625 */ /* 0x002fc600078e0013 */
[----:B------:R-:W-:Y:S01]  /*0570*/  ISETP.GE.AND P3, PT, R11, R2, PT ;  /* 0x000000020b00720c */ /* 0x000fe20003f66270 */
[----:B------:R-:W-:Y:S02]  /*0580*/  @!P5 IMAD.MOV.U32 R17, RZ, RZ, 0x2 ;  /* 0x00000002ff11d424 */ /* 0x000fe400078e00ff */
[----:B------:R-:W-:Y:S01]  /*0590*/  @!P2 IMAD.MOV.U32 R19, RZ, RZ, 0x2 ;  /* 0x00000002ff13a424 */ /* 0x000fe200078e00ff */
[----:B------:R-:W-:Y:S01]  /*05a0*/  PRMT R7, RZ, 0x7610, R7 ;  /* 0x00007610ff077816 */ /* 0x000fe20000000007 */
[----:B------:R-:W-:-:S04]  /*05b0*/  @!P5 IMAD.WIDE.U32 R16, R16, R17, c[0x0][0x170] ;  /* 0x00005c001010d625 */ /* 0x000fc800078e0011 */
[----:B----4-:R-:W-:Y:S01]  /*05c0*/  @!P2 IMAD.WIDE.U32 R12, R18, R19, c[0x0][0x170] ;  /* 0x00005c00120ca625 */ /* 0x010fe200078e0013 */
[----:B------:R-:W-:Y:S01]  /*05d0*/  @!P4 MOV R19, 0x2 ;  /* 0x000000020013c802 */ /* 0x000fe20000000f00 */
[----:B------:R1:W4:Y:S01]  /*05e0*/  @!P5 LDG.E.U16 R7, [R16.64] ;  /* 0x000000041007d981 */ /* 0x000322000c1e1500 */
[----:B0-----:R-:W-:Y:S01]  /*05f0*/  PRMT R9, RZ, 0x7610, R9 ;  /* 0x00007610ff097816 */ /* 0x001fe20000000009 */
[--C-:B------:R-:W-:Y:S01]  /*0600*/  @!P3 IMAD.IADD R18, R0, 0x1, R11.reuse ;  /* 0x000000010012b824 */ /* 0x100fe200078e020b */
[----:B------:R-:W-:Y:S02]  /*0610*/  PRMT R8, RZ, 0x7610, R8 ;  /* 0x00007610ff087816 */ /* 0x000fe40000000008 */
[----:B------:R-:W-:Y:S02]  /*0620*/  PRMT R10, RZ, 0x7610, R10 ;  /* 0x00007610ff0a7816 */ /* 0x000fe4000000000a */
[----:B------:R0:W4:Y:S01]  /*0630*/  @!P1 LDG.E.U16 R9, [R14.64] ;  /* 0x000000040e099981 */ /* 0x000122000c1e1500 */
[----:B-1----:R-:W-:Y:S01]  /*0640*/  @!P4 IMAD.WIDE.U32 R16, R20, R19, c[0x0][0x170] ;  /* 0x00005c001410c625 */ /* 0x002fe200078e0013 */
[----:B------:R-:W-:-:S02]  /*0650*/  PRMT R11, RZ, 0x7610, R11 ;  /* 0x00007610ff0b7816 */ /* 0x000fc4000000000b */
[----:B------:R1:W4:Y:S01]  /*0660*/  @!P2 LDG.E.U16 R8, [R12.64] ;  /* 0x000000040c08a981 */ /* 0x000322000c1e1500 */
[----:B------:R-:W-:-:S03]  /*0670*/  @!P3 IMAD.MOV.U32 R19, RZ, RZ, 0x2 ;  /* 0x00000002ff13b424 */ /* 0x000fc600078e00ff */
[----:B------:R1:W4:Y:S01]  /*0680*/  @!P4 LDG.E.U16 R10, [R16.64] ;  /* 0x00000004100ac981 */ /* 0x000322000c1e1500 */
[----:B0-----:R-:W-:-:S05]  /*0690*/  @!P3 IMAD.WIDE.U32 R14, R18, R19, c[0x0][0x170] ;  /* 0x00005c00120eb625 */ /* 0x001fca00078e0013 */
[----:B------:R0:W4:Y:S01]  /*06a0*/  @!P3 LDG.E.U16 R11, [R14.64] ;  /* 0x000000040e0bb981 */ /* 0x000122000c1e1500 */
[----:B------:R-:W-:-:S04]  /*06b0*/  IADD3 R19, R3, 0x100, RZ ;  /* 0x0000010003137810 */ /* 0x000fc80007ffe0ff */
[----:B------:R-:W-:Y:S02]  /*06c0*/  ISETP.GE.AND P6, PT, R19, R2, PT ;  /* 0x000000021300720c */ /* 0x000fe40003fc6270 */
[----:B-1----:R-:W-:-:S04]  /*06d0*/  IADD3 R13, R3, 0x80, RZ ;  /* 0x00000080030d7810 */ /* 0x002fc80007ffe0ff */
[----:B------:R-:W-:Y:S02]  /*06e0*/  ISETP.GE.AND P1, PT, R13, R2, PT ;  /* 0x000000020d00720c */ /* 0x000fe40003f26270 */
[----:B0-----:R-:W-:-:S04]  /*06f0*/  IADD3 R15, R3, 0x280, RZ ;  /* 0x00000280030f7810 */ /* 0x001fc80007ffe0ff */
[-C--:B------:R-:W-:Y:S02]  /*0700*/  ISETP.GE.AND P4, PT, R15, R2.reuse, PT ;  /* 0x000000020f00720c */ /* 0x080fe40003f86270 */
[C---:B------:R-:W-:Y:S02]  /*0710*/  IADD3 R15, R3.reuse, 0x300, RZ ;  /* 0x00000300030f7810 */ /* 0x040fe40007ffe0ff */
[----:B------:R-:W-:Y:S02]  /*0720*/  IADD3 R17, R3, 0x180, RZ ;  /* 0x0000018003117810 */ /* 0x000fe40007ffe0ff */
[-C--:B------:R-:W-:Y:S02]  /*0730*/  ISETP.GE.AND P5, PT, R15, R2.reuse, PT ;  /* 0x000000020f00720c */ /* 0x080fe40003fa6270 */
[----:B------:R-:W-:Y:S02]  /*0740*/  IADD3 R15, R3, 0x380, RZ ;  /* 0x00000380030f7810 */ /* 0x000fe40007ffe0ff */
[----:B------:R-:W-:Y:S01]  /*0750*/  ISETP.GE.AND P2, PT, R17, R2, PT ;  /* 0x000000021100720c */ /* 0x000fe20003f46270 */
[----:B------:R-:W-:-:S02]  /*0760*/  @!P0 IMAD.IADD R16, R0, 0x1, R3 ;  /* 0x0000000100108824 */ /* 0x000fc400078e0203 */
[----:B------:R-:W-:Y:S01]  /*0770*/  @!P0 IMAD.MOV.U32 R17, RZ, RZ, 0x2 ;  /* 0x00000002ff118424 */ /* 0x000fe200078e00ff */
[----:B------:R-:W-:Y:S01]  /*0780*/  BSSY B0, `(.L_x_29360) ;  /* 0x0000056000007945 */ /* 0x000fe20003800000 */
[----:B------:R-:W-:Y:S01]  /*0790*/  BSSY B1, `(.L_x_29361) ;  /* 0x000004e000017945 */ /* 0x000fe20003800000 */
[----:B--2---:R-:W-:-:S05]  /*07a0*/  @!P0 HADD2.F32 R4, -RZ, R4.H0_H0 ;  /* 0x20000004ff048230 */ /* 0x004fca0000004100 */
[----:B------:R-:W-:-:S06]  /*07b0*/  @!P0 FMUL.FTZ R4, R4, 1.4426950216293334961 ;  /* 0x3fb8aa3b04048820 */ /* 0x000fcc0000410000 */
[----:B------:R-:W-:Y:S01]  /*07c0*/  @!P0 MUFU.EX2 R4, R4 ;  /* 0x0000000400048308 */ /* 0x000fe20000000800 */
[----:B---3--:R-:W-:-:S05]  /*07d0*/  @!P6 HADD2.F32 R5, -RZ, R5.H0_H0 ;  /* 0x20000005ff05e230 */ /* 0x008fca0000004100 */
[----:B------:R-:W-:-:S06]  /*07e0*/  @!P6 FMUL.FTZ R12, R5, 1.4426950216293334961 ;  /* 0x3fb8aa3b050ce820 */ /* 0x000fcc0000410000 */
[----:B------:R-:W0:Y:S01]  /*07f0*/  @!P6 MUFU.EX2 R12, R12 ;  /* 0x0000000c000ce308 */ /* 0x000e220000000800 */
[----:B------:R-:W-:-:S04]  /*0800*/  IADD3 R5, R3, 0x200, RZ ;  /* 0x0000020003057810 */ /* 0x000fc80007ffe0ff */
[----:B------:R-:W-:Y:S01]  /*0810*/  ISETP.GE.AND P3, PT, R5, R2, PT ;  /* 0x000000020500720c */ /* 0x000fe20003f66270 */
[----:B-----5:R-:W-:-:S05]  /*0820*/  @!P1 HADD2.F32 R6, -RZ, R6.H0_H0 ;  /* 0x20000006ff069230 */ /* 0x020fca0000004100 */
[----:B------:R-:W-:Y:S01]  /*0830*/  @!P1 FMUL.FTZ R5, R6, 1.4426950216293334961 ;  /* 0x3fb8aa3b06059820 */ /* 0x000fe20000410000 */
[----:B0-----:R-:W-:Y:S02]  /*0840*/  @!P6 F2FP.PACK_AB R6, RZ, R12 ;  /* 0x0000000cff06e23e */ /* 0x001fe400000000ff */
[----:B------:R-:W-:Y:S02]  /*0850*/  ISETP.GE.AND P6, PT, R15, R2, PT ;  /* 0x000000020f00720c */ /* 0x000fe40003fc6270 */
[----:B------:R-:W-:Y:S01]  /*0860*/  @!P0 F2FP.PACK_AB R15, RZ, R4 ;  /* 0x00000004ff0f823e */ /* 0x000fe200000000ff */
[----:B------:R-:W-:Y:S01]  /*0870*/  @!P0 IMAD.MOV.U32 R3, RZ, RZ, R13 ;  /* 0x000000ffff038224 */ /* 0x000fe200078e000d */
[----:B----4-:R-:W-:Y:S02]  /*0880*/  @!P2 HADD2.F32 R7, -RZ, R7.H0_H0 ;  /* 0x20000007ff07a230 */ /* 0x010fe40000004100 */
[----:B------:R-:W-:-:S03]  /*0890*/  @!P3 HADD2.F32 R9, -RZ, R9.H0_H0 ;  /* 0x20000009ff09b230 */ /* 0x000fc60000004100 */
[----:B------:R-:W-:Y:S01]  /*08a0*/  @!P2 FMUL.FTZ R7, R7, 1.4426950216293334961 ;  /* 0x3fb8aa3b0707a820 */ /* 0x000fe20000410000 */
[----:B------:R-:W-:Y:S01]  /*08b0*/  @!P4 HADD2.F32 R12, -RZ, R8.H0_H0 ;  /* 0x20000008ff0cc230 */ /* 0x000fe20000004100 */
[----:B------:R-:W-:Y:S01]  /*08c0*/  @!P3 FMUL.FTZ R9, R9, 1.4426950216293334961 ;  /* 0x3fb8aa3b0909b820 */ /* 0x000fe20000410000 */
[----:B------:R-:W-:-:S03]  /*08d0*/  @!P5 HADD2.F32 R10, -RZ, R10.H0_H0 ;  /* 0x2000000aff0ad230 */ /* 0x000fc60000004100 */
[----:B------:R-:W-:Y:S01]  /*08e0*/  @!P4 FMUL.FTZ R12, R12, 1.4426950216293334961 ;  /* 0x3fb8aa3b0c0cc820 */ /* 0x000fe20000410000 */
[----:B------:R0:W-:Y:S01]  /*08f0*/  @!P3 MUFU.EX2 R8, R9 ;  /* 0x000000090008b308 */ /* 0x0001e20000000800 */
[----:B------:R-:W-:Y:S01]  /*0900*/  @!P6 HADD2.F32 R4, -RZ, R11.H0_H0 ;  /* 0x2000000bff04e230 */ /* 0x000fe20000004100 */
[----:B------:R-:W-:Y:S02]  /*0910*/  @!P5 FMUL.FTZ R14, R10, 1.4426950216293334961 ;  /* 0x3fb8aa3b0a0ed820 */ /* 0x000fe40000410000 */
[----:B------:R-:W-:-:S04]  /*0920*/  @!P0 IMAD.WIDE.U32 R10, R16, R17, c[0x0][0x168] ;  /* 0x00005a00100a8625 */ /* 0x000fc800078e0011 */
[----:B------:R-:W1:Y:S01]  /*0930*/  @!P1 MUFU.EX2 R5, R5 ;  /* 0x0000000500059308 */ /* 0x000e620000000800 */
[----:B0-----:R-:W-:Y:S01]  /*0940*/  @!P6 FMUL.FTZ R9, R4, 1.4426950216293334961 ;  /* 0x3fb8aa3b0409e820 */ /* 0x001fe20000410000 */
[----:B------:R1:W-:Y:S01]  /*0950*/  @!P0 STG.E.U16 [R10.64], R15 ;  /* 0x0000000f0a008986 */ /* 0x0003e2000c101504 */
[----:B------:R-:W-:-:S05]  /*0960*/  ISETP.GE.AND P0, PT, R3, R2, PT ;  /* 0x000000020300720c */ /* 0x000fca0003f06270 */
[----:B------:R-:W0:Y:S08]  /*0970*/  @!P2 MUFU.EX2 R7, R7 ;  /* 0x000000070007a308 */ /* 0x000e300000000800 */
[----:B------:R-:W2:Y:S08]  /*0980*/  @!P4 MUFU.EX2 R12, R12 ;  /* 0x0000000c000cc308 */ /* 0x000eb00000000800 */
[----:B------:R-:W3:Y:S08]  /*0990*/  @!P5 MUFU.EX2 R14, R14 ;  /* 0x0000000e000ed308 */ /* 0x000ef00000000800 */
[----:B------:R-:W4:Y:S01]  /*09a0*/  @!P6 MUFU.EX2 R4, R9 ;  /* 0x000000090004e308 */ /* 0x000f220000000800 */
[----:B-1----:R-:W-:-:S02]  /*09b0*/  @!P1 F2FP.PACK_AB R11, RZ, R5 ;  /* 0x00000005ff0b923e */ /* 0x002fc400000000ff */
[----:B0-----:R-:W-:Y:S02]  /*09c0*/  @!P2 F2FP.PACK_AB R13, RZ, R7 ;  /* 0x00000007ff0da23e */ /* 0x001fe400000000ff */
[----:B------:R-:W-:Y:S02]  /*09d0*/  @!P3 F2FP.PACK_AB R8, RZ, R8 ;  /* 0x00000008ff08b23e */ /* 0x000fe400000000ff */
[----:B--2---:R-:W-:Y:S02]  /*09e0*/  @!P4 F2FP.PACK_AB R7, RZ, R12 ;  /* 0x0000000cff07c23e */ /* 0x004fe400000000ff */
[----:B---3--:R-:W-:Y:S02]  /*09f0*/  @!P5 F2FP.PACK_AB R5, RZ, R14 ;  /* 0x0000000eff05d23e */ /* 0x008fe400000000ff */
[----:B----4-:R-:W-:Y:S01]  /*0a00*/  @!P6 F2FP.PACK_AB R4, RZ, R4 ;  /* 0x00000004ff04e23e */ /* 0x010fe200000000ff */
[----:B------:R-:W-:Y:S05]  /*0a10*/  @P0 BRA `(.L_x_29362) ;  /* 0x000000d000000947 */ /* 0x000fea0003800000 */
[----:B------:R-:W-:Y:S01]  /*0a20*/  HFMA2.MMA R9, -RZ, RZ, 0, 1.1920928955078125e-07 ;  /* 0x00000002ff097435 */ /* 0x000fe200000001ff */
[----:B------:R-:W-:Y:S01]  /*0a30*/  IMAD.IADD R10, R0, 0x1, R3 ;  /* 0x00000001000a7824 */ /* 0x000fe200078e0203 */
[----:B------:R-:W-:-:S02]  /*0a40*/  PRMT R12, R11, 0x7610, R12 ;  /* 0x000076100b0c7816 */ /* 0x000fc4000000000c */
[----:B------:R-:W-:-:S04]  /*0a50*/  IADD3 R3, R3, 0x80, RZ ;  /* 0x0000008003037810 */ /* 0x000fc80007ffe0ff */
[----:B------:R-:W-:Y:S02]  /*0a60*/  ISETP.GE.AND P0, PT, R3, R2, PT ;  /* 0x000000020300720c */ /* 0x000fe40003f06270 */
[----:B------:R-:W-:-:S05]  /*0a70*/  IMAD.WIDE.U32 R10, R10, R9, c[0x0][0x168] ;  /* 0x00005a000a0a7625 */ /* 0x000fca00078e0009 */
[----:B------:R0:W-:Y:S06]  /*0a80*/  STG.E.U16 [R10.64], R12 ;  /* 0x0000000c0a007986 */ /* 0x0001ec000c101504 */
[----:B------:R-:W-:Y:S05]  /*0a90*/  @P0 BRA `(.L_x_29363) ;  /* 0x000000c000000947 */ /* 0x000fea0003800000 */
[----:B0-----:R-:W-:Y:S01]  /*0aa0*/  IMAD.IADD R10, R0, 0x1, R3 ;  /* 0x00000001000a7824 */ /* 0x001fe200078e0203 */
[----:B------:R-:W-:Y:S01]  /*0ab0*/  IADD3 R3, R3, 0x80, RZ ;  /* 0x0000008003037810 */ /* 0x000fe20007ffe0ff */
[----:B------:R-:W-:-:S04]  /*0ac0*/  IMAD.MOV.U32 R11, RZ, RZ, 0x2 ;  /* 0x00000002ff0b7424 */ /* 0x000fc800078e00ff */
[----:B------:R-:W-:-:S05]  /*0ad0*/  IMAD.WIDE.U32 R10, R10, R11, c[0x0][0x168] ;  /* 0x00005a000a0a7625 */ /* 0x000fca00078e000b */
[----:B------:R0:W-:Y:S02]  /*0ae0*/  STG.E.U16 [R10.64], R6 ;  /* 0x000000060a007986 */ /* 0x0001e4000c101504 */
.L_x_29362:
[----:B------:R-:W-:-:S13]  /*0af0*/  ISETP.GE.AND P0, PT, R3, R2, PT ;  /* 0x000000020300720c */ /* 0x000fda0003f06270 */
[----:B------:R-:W-:Y:S05]  /*0b00*/  @P0 BRA `(.L_x_29364) ;  /* 0x000000d000000947 */ /* 0x000fea0003800000 */
[----:B0-----:R-:W-:Y:S01]  /*0b10*/  IMAD.IADD R10, R0, 0x1, R3 ;  /* 0x00000001000a7824 */ /* 0x001fe200078e0203 */
[----:B------:R-:W-:Y:S01]  /*0b20*/  IADD3 R3, R3, 0x80, RZ ;  /* 0x0000008003037810 */ /* 0x000fe20007ffe0ff */
[----:B------:R-:W-:-:S04]  /*0b30*/  IMAD.MOV.U32 R11, RZ, RZ, 0x2 ;  /* 0x00000002ff0b7424 */ /* 0x000fc800078e00ff */
[----:B------:R-:W-:-:S05]  /*0b40*/  IMAD.WIDE.U32 R10, R10, R11, c[0x0][0x168] ;  /* 0x00005a000a0a7625 */ /* 0x000fca00078e000b */
[----:B------:R0:W-:Y:S02]  /*0b50*/  STG.E.U16 [R10.64], R13 ;  /* 0x0000000d0a007986 */ /* 0x0001e4000c101504 */
.L_x_29363:
        /* <DEDUP_REMOVED lines=8> */
.L_x_29364:
[----:B------:R-:W-:-:S13]  /*0be0*/  ISETP.GE.AND P0, PT, R3, R2, PT ;  /* 0x000000020300720c */ /* 0x000fda0003f06270 */
[----:B------:R-:W-:Y:S01]  /*0bf0*/  @P0 BREAK B1 ;  /* 0x0000000000010942 */ /* 0x000fe20003800000 */
[----:B------:R-:W-:Y:S05]  /*0c00*/  @P0 BRA `(.L_x_29366) ;  /* 0x000000d000000947 */ /* 0x000fea0003800000 */
[----:B0-----:R-:W-:Y:S01]  /*0c10*/  IADD3 R6, R0, R3, RZ ;  /* 0x0000000300067210 */ /* 0x001fe20007ffe0ff */
[----:B------:R-:W-:Y:S01]  /*0c20*/  IMAD.MOV.U32 R9, RZ, RZ, 0x2 ;  /* 0x00000002ff097424 */ /* 0x000fe200078e00ff */
[----:B------:R-:W-:Y:S02]  /*0c30*/  PRMT R8, R7, 0x7610, R8 ;  /* 0x0000761007087816 */ /* 0x000fe40000000008 */
[----:B------:R-:W-:Y:S01]  /*0c40*/  IADD3 R3, R3, 0x80, RZ ;  /* 0x0000008003037810 */ /* 0x000fe20007ffe0ff */
[----:B------:R-:W-:-:S05]  /*0c50*/  IMAD.WIDE.U32 R6, R6, R9, c[0x0][0x168] ;  /* 0x00005a0006067625 */ /* 0x000fca00078e0009 */
[----:B------:R0:W-:Y:S02]  /*0c60*/  STG.E.U16 [R6.64], R8 ;  /* 0x0000000806007986 */ /* 0x0001e4000c101504 */
.L_x_29365:
[----:B------:R-:W-:Y:S05]  /*0c70*/  BSYNC B1 ;  /* 0x0000000000017941 */ /* 0x000fea0003800000 */
.L_x_29361:
[----:B------:R-:W-:-:S13]  /*0c80*/  ISETP.GE.AND P0, PT, R3, R2, PT ;  /* 0x000000020300720c */ /* 0x000fda0003f06270 */
[----:B0-----:R-:W-:Y:S01]  /*0c90*/  @!P0 IMAD.IADD R6, R0, 0x1, R3 ;  /* 0x0000000100068824 */ /* 0x001fe200078e0203 */
[----:B------:R-:W-:Y:S01]  /*0ca0*/  @!P0 IADD3 R3, R3, 0x80, RZ ;  /* 0x0000008003038810 */ /* 0x000fe20007ffe0ff */
[----:B------:R-:W-:-:S04]  /*0cb0*/  @!P0 IMAD.MOV.U32 R7, RZ, RZ, 0x2 ;  /* 0x00000002ff078424 */ /* 0x000fc800078e00ff */
[----:B------:R-:W-:-:S05]  /*0cc0*/  @!P0 IMAD.WIDE.U32 R6, R6, R7, c[0x0][0x168] ;  /* 0x00005a0006068625 */ /* 0x000fca00078e0007 */
[----:B------:R0:W-:Y:S02]  /*0cd0*/  @!P0 STG.E.U16 [R6.64], R5 ;  /* 0x0000000506008986 */ /* 0x0001e4000c101504 */
.L_x_29366:
[----:B------:R-:W-:Y:S05]  /*0ce0*/  BSYNC B0 ;  /* 0x0000000000007941 */ /* 0x000fea0003800000 */
.L_x_29360:
        /* <DEDUP_REMOVED lines=8> */
.L_x_29367:
        /* <DEDUP_REMOVED lines=9> */
.L_x_34342:


//--------------------- .text._ZN2at6native29vectorized_elementwise_kernelILi4EZZZNS0_15exp_kernel_cudaERNS_18TensorIteratorBaseEENKUlvE0_clEvENKUlvE1_clEvEUlN3c104HalfEE_St5arrayIPcLm2EEEEviT0_T1_ --------------------------
	.section	.text._ZN2at6native29vectorized_elementwise_kernelILi4EZZZNS0_15exp_kernel_cudaERNS_18TensorIteratorBaseEENKUlvE0_clEvENKUlvE1_clEvEUlN3c104HalfEE_St5arrayIPcLm2EEEEviT0_T1_,"ax",@progbits
	.sectioninfo	@"SHI_REGISTERS=23"
	.align	128
        .global         _ZN2at6native29vectorized_elementwise_kernelILi4EZZZNS0_15exp_kernel_cudaERNS_18TensorIteratorBaseEENKUlvE0_clEvENKUlvE1_clEvEUlN3c104HalfEE_St5arrayIPcLm2EEEEviT0_T1_
        .type           _ZN2at6native29vectorized_elementwise_kernelILi4EZZZNS0_15exp_kernel_cudaERNS_18TensorIteratorBaseEENKUlvE0_clEvENKUlvE1_clEvEUlN3c104HalfEE_St5arrayIPcLm2EEEEviT0_T1_,@function
        .size           _ZN2at6native29vectorized_elementwise_kernelILi4EZZZNS0_15exp_kernel_cudaERNS_18TensorIteratorBaseEENKUlvE0_clEvENKUlvE1_clEvEUlN3c104HalfEE_St5arrayIPcLm2EEEEviT0_T1_,(.L_x_34343 - _ZN2at6native29vectorized_elementwise_kernelILi4EZZZNS0_15exp_kernel_cudaERNS_18TensorIteratorBaseEENKUlvE0_clEvENKUlvE1_clEvEUlN3c104HalfEE_St5arrayIPcLm2EEEEviT0_T1_)
        .other          _ZN2at6native29vectorized_elementwise_kernelILi4EZZZNS0_15exp_kernel_cudaERNS_18TensorIteratorBaseEENKUlvE0_clEvENKUlvE1_clEvEUlN3c104HalfEE_St5arrayIPcLm2EEEEviT0_T1_,@"STO_CUDA_ENTRY STV_DEFAULT"
_ZN2at6native29vectorized_elementwise_kernelILi4EZZZNS0_15exp_kernel_cudaERNS_18TensorIteratorBaseEENKUlvE0_clEvENKUlvE1_clEvEUlN3c104HalfEE_St5arrayIPcLm2EEEEviT0_T1_:
.text._ZN2at6native29vectorized_elementwise_kernelILi4EZZZNS0_15exp_kernel_cudaERNS_18TensorIteratorBaseEENKUlvE0_clEvENKUlvE1_clEvEUlN3c104HalfEE_St5arrayIPcLm2EEEEviT0_T1_:
        /* <DEDUP_REMOVED lines=11> */
[----:B------:R-:W2:Y:S04]  /*00b0*/  LDG.E.64 R2, [R8.64+0x400] ;  /* 0x0004000408027981 */ /* 0x000ea8000c1e1b00 */
[----:B------:R2:W3:Y:S02]  /*00c0*/  LDG.E.64 R10, [R8.64] ;  /* 0x00000004080a7981 */ /* 0x0004e4000c1e1b00 */
[--C-:B--2---:R-:W-:Y:S02]  /*00d0*/  HADD2.F32 R8, -RZ, R2.reuse.H0_H0 ;  /* 0x20000002ff087230 */ /* 0x104fe40000004100 */
[----:B------:R-:W-:Y:S02]  /*00e0*/  HADD2.F32 R2, -RZ, R2.H1_H1 ;  /* 0x30000002ff027230 */ /* 0x000fe40000004100 */
[----:B---3--:R-:W-:-:S02]  /*00f0*/  HADD2.F32 R6, -RZ, R10.H0_H0 ;  /* 0x2000000aff067230 */ /* 0x008fc40000004100 */
[----:B------:R-:W-:Y:S01]  /*0100*/  HADD2.F32 R7, -RZ, R10.H1_H1 ;  /* 0x3000000aff077230 */ /* 0x000fe20000004100 */
[----:B------:R-:W-:Y:S01]  /*0110*/  FMUL.FTZ R9, R2, 1.4426950216293334961 ;  /* 0x3fb8aa3b02097820 */ /* 0x000fe20000410000 */
[----:B------:R-:W-:Y:S02]  /*0120*/  HADD2.F32 R10, -RZ, R11.H0_H0 ;  /* 0x2000000bff0a7230 */ /* 0x000fe40000004100 */
[----:B------:R-:W-:Y:S02]  /*0130*/  HADD2.F32 R2, -RZ, R3.H0_H0 ;  /* 0x20000003ff027230 */ /* 0x000fe40000004100 */
[----:B------:R-:W-:Y:S02]  /*0140*/  HADD2.F32 R11, -RZ, R11.H1_H1 ;  /* 0x3000000bff0b7230 */ /* 0x000fe40000004100 */
[----:B------:R-:W-:Y:S01]  /*0150*/  HADD2.F32 R3, -RZ, R3.H1_H1 ;  /* 0x30000003ff037230 */ /* 0x000fe20000004100 */
[----:B------:R-:W-:Y:S02]  /*0160*/  FMUL.FTZ R6, R6, 1.4426950216293334961 ;  /* 0x3fb8aa3b06067820 */ /* 0x000fe40000410000 */
[----:B------:R-:W-:-:S02]  /*0170*/  FMUL.FTZ R7, R7, 1.4426950216293334961 ;  /* 0x3fb8aa3b07077820 */ /* 0x000fc40000410000 */
        /* <DEDUP_REMOVED lines=19> */
[----:B------:R-:W-:Y:S04]  /*02b0*/  STG.E.64 [R2.64], R6 ;  /* 0x0000000602007986 */ /* 0x000fe8000c101b04 */
[----:B------:R-:W-:Y:S01]  /*02c0*/  STG.E.64 [R2.64+0x400], R8 ;  /* 0x0004000802007986 */ /* 0x000fe2000c101b04 */
[----:B------:R-:W-:Y:S05]  /*02d0*/  EXIT ;  /* 0x000000000000794d */ /* 0x000fea0003800000 */
.L_x_29368:
        /* <DEDUP_REMOVED lines=125> */
.L_x_29371:
[----:B------:R-:W-:-:S13]  /*0ab0*/  ISETP.GE.AND P0, PT, R3, R2, PT ;  /* 0x000000020300720c */ /* 0x000fda0003f06270 */
[----:B------:R-:W-:Y:S05]  /*0ac0*/  @P0 BRA `(.L_x_29373) ;  /* 0x000000d000000947 */ /* 0x000fea0003800000 */
[----:B0-----:R-:W-:Y:S01]  /*0ad0*/  IMAD.IADD R10, R0, 0x1, R3 ;  /* 0x00000001000a7824 */ /* 0x001fe200078e0203 */
[----:B------:R-:W-:Y:S01]  /*0ae0*/  IADD3 R3, R3, 0x80, RZ ;  /* 0x0000008003037810 */ /* 0x000fe20007ffe0ff */
[----:B------:R-:W-:-:S04]  /*0af0*/  IMAD.MOV.U32 R11, RZ, RZ, 0x2 ;  /* 0x00000002ff0b7424 */ /* 0x000fc800078e00ff */
[----:B------:R-:W-:-:S05]  /*0b00*/  IMAD.WIDE.U32 R10, R10, R11, c[0x0][0x168] ;  /* 0x00005a000a0a7625 */ /* 0x000fca00078e000b */
[----:B------:R0:W-:Y:S02]  /*0b10*/  STG.E.U16 [R10.64], R13 ;  /* 0x0000000d0a007986 */ /* 0x0001e4000c101504 */
.L_x_29372:
        /* <DEDUP_REMOVED lines=8> */
.L_x_29373:
        /* <DEDUP_REMOVED lines=9> */
.L_x_29374:
[----:B------:R-:W-:Y:S05]  /*0c30*/  BSYNC B1 ;  /* 0x0000000000017941 */ /* 0x000fea0003800000 */
.L_x_29370:
[----:B------:R-:W-:-:S13]  /*0c40*/  ISETP.GE.AND P0, PT, R3, R2, PT ;  /* 0x000000020300720c */ /* 0x000fda0003f06270 */
[----:B0-----:R-:W-:Y:S01]  /*0c50*/  @!P0 IMAD.IADD R6, R0, 0x1, R3 ;  /* 0x0000000100068824 */ /* 0x001fe200078e0203 */
[----:B------:R-:W-:Y:S01]  /*0c60*/  @!P0 IADD3 R3, R3, 0x80, RZ ;  /* 0x0000008003038810 */ /* 0x000fe20007ffe0ff */
[----:B------:R-:W-:-:S04]  /*0c70*/  @!P0 IMAD.MOV.U32 R7, RZ, RZ, 0x2 ;  /* 0x00000002ff078424 */ /* 0x000fc800078e00ff */
[----:B------:R-:W-:-:S05]  /*0c80*/  @!P0 IMAD.WIDE.U32 R6, R6, R7, c[0x0][0x168] ;  /* 0x00005a0006068625 */ /* 0x000fca00078e0007 */
[----:B------:R0:W-:Y:S02]  /*0c90*/  @!P0 STG.E.U16 [R6.64], R5 ;  /* 0x0000000506008986 */ /* 0x0001e4000c101504 */
.L_x_29375:
[----:B------:R-:W-:Y:S05]  /*0ca0*/  BSYNC B0 ;  /* 0x0000000000007941 */ /* 0x000fea0003800000 */
.L_x_29369:
        /* <DEDUP_REMOVED lines=8> */
.L_x_29376:
        /* <DEDUP_REMOVED lines=13> */
.L_x_34343:


//--------------------- .text._ZN2at6native29vectorized_elementwise_kernelILi8EZZZNS0_15exp_kernel_cudaERNS_18TensorIteratorBaseEENKUlvE0_clEvENKUlvE1_clEvEUlN3c104HalfEE_St5arrayIPcLm2EEEEviT0_T1_ --------------------------
	.section	.text._ZN2at6native29vectorized_elementwise_kernelILi8EZZZNS0_15exp_kernel_cudaERNS_18TensorIteratorBaseEENKUlvE0_clEvENKUlvE1_clEvEUlN3c104HalfEE_St5arrayIPcLm2EEEEviT0_T1_,"ax",@progbits
	.sectioninfo	@"SHI_REGISTERS=4"
	.align	128
        .global         _ZN2at6native29vectorized_elementwise_kernelILi8EZZZNS0_15exp_kernel_cudaERNS_18TensorIteratorBaseEENKUlvE0_clEvENKUlvE1_clEvEUlN3c104HalfEE_St5arrayIPcLm2EEEEviT0_T1_
        .type           _ZN2at6native29vectorized_elementwise_kernelILi8EZZZNS0_15exp_kernel_cudaERNS_18TensorIteratorBaseEENKUlvE0_clEvENKUlvE1_clEvEUlN3c104HalfEE_St5arrayIPcLm2EEEEviT0_T1_,@function
        .size           _ZN2at6native29vectorized_elementwise_kernelILi8EZZZNS0_15exp_kernel_cudaERNS_18TensorIteratorBaseEENKUlvE0_clEvENKUlvE1_clEvEUlN3c104HalfEE_St5arrayIPcLm2EEEEviT0_T1_,(.L_x_34344 - _ZN2at6native29vectorized_elementwise_kernelILi8EZZZNS0_15exp_kernel_cudaERNS_18TensorIteratorBaseEENKUlvE0_clEvENKUlvE1_clEvEUlN3c104HalfEE_St5arrayIPcLm2EEEEviT0_T1_)
        .other          _ZN2at6native29vectorized_elementwise_kernelILi8EZZZNS0_15exp_kernel_cudaERNS_18TensorIteratorBaseEENKUlvE0_clEvENKUlvE1_clEvEUlN3c104HalfEE_St5arrayIPcLm2EEEEviT0_T1_,@"STO_CUDA_ENTRY STV_DEFAULT"
_ZN2at6native29vectorized_elementwise_kernelILi8EZZZNS0_15exp_kernel_cudaERNS_18TensorIteratorBaseEENKUlvE0_clEvENKUlvE1_clEvEUlN3c104HalfEE_St5arrayIPcLm2EEEEviT0_T1_:
.text._ZN2at6native29vectorized_elementwise_kernelILi8EZZZNS0_15exp_kernel_cudaERNS_18TensorIteratorBaseEENKUlvE0_clEvENKUlvE1_clEvEUlN3c104HalfEE_St5arrayIPcLm2EEEEviT0_T1_:
[----:B------:R-:W-:Y:S02]  /*0000*/  MOV R1, c[0x0][0x28] ;  /* 0x00000a0000017a02 */ /* 0x000fe40000000f00 */
[----:B------:R-:W-:Y:S05]  /*0010*/  EXIT ;  /* 0x000000000000794d */ /* 0x000fea0003800000 */
.L_x_29377:
        /* <DEDUP_REMOVED lines=14> */
.L_x_34344:


//--------------------- .text._ZN2at6native18elementwise_kernelILi128ELi4EZNS0_15gpu_kernel_implIZZZNS0_15exp_kernel_cudaERNS_18TensorIteratorBaseEENKUlvE0_clEvENKUlvE0_clEvEUlfE_EEvS4_RKT_EUliE_EEviT1_ --------------------------
	.section	.text._ZN2at6native18elementwise_kernelILi128ELi4EZNS0_15gpu_kernel_implIZZZNS0_15exp_kernel_cudaERNS_18TensorIteratorBaseEENKUlvE0_clEvENKUlvE0_clEvEUlfE_EEvS4_RKT_EUliE_EEviT1_,"ax",@progbits
	.sectioninfo	@"SHI_REGISTERS=26"
	.align	128
        .global         _ZN2at6native18elementwise_kernelILi128ELi4EZNS0_15gpu_kernel_implIZZZNS0_15exp_kernel_cudaERNS_18TensorIteratorBaseEENKUlvE0_clEvENKUlvE0_clEvEUlfE_EEvS4_RKT_EUliE_EEviT1_
        .type           _ZN2at6native18elementwise_kernelILi128ELi4EZNS0_15gpu_kernel_implIZZZNS0_15exp_kernel_cudaERNS_18TensorIteratorBaseEENKUlvE0_clEvENKUlvE0_clEvEUlfE_EEvS4_RKT_EUliE_EEviT1_,@function
        .size           _ZN2at6native18elementwise_kernelILi128ELi4EZNS0_15gpu_kernel_implIZZZNS0_15exp_kernel_cudaERNS_18TensorIteratorBaseEENKUlvE0_clEvENKUlvE0_clEvEUlfE_EEvS4_RKT_EUliE_EEviT1_,(.L_x_34345 - _ZN2at6native18elementwise_kernelILi128ELi4EZNS0_15gpu_kernel_implIZZZNS0_15exp_kernel_cudaERNS_18TensorIteratorBaseEENKUlvE0_clEvENKUlvE0_clEvEUlfE_EEvS4_RKT_EUliE_EEviT1_)
        .other          _ZN2at6native18elementwise_kernelILi128ELi4EZNS0_15gpu_kernel_implIZZZNS0_15exp_kernel_cudaERNS_18TensorIteratorBaseEENKUlvE0_clEvENKUlvE0_clEvEUlfE_EEvS4_RKT_EUliE_EEviT1_,@"STO_CUDA_ENTRY STV_DEFAULT"
_ZN2at6native18elementwise_kernelILi128ELi4EZNS0_15gpu_kernel_implIZZZNS0_15exp_kernel_cudaERNS_18TensorIteratorBaseEENKUlvE0_clEvENKUlvE0_clEvEUlfE_EEvS4_RKT_EUliE_EEviT1_:
.text._ZN2at6native18elementwise_kernelILi128ELi4EZNS0_15gpu_kernel_implIZZZNS0_15exp_kernel_cudaERNS_18TensorIteratorBaseEENKUlvE0_clEvENKUlvE0_clEvEUlfE_EEvS4_RKT_EUliE_EEviT1_:
        /* <DEDUP_REMOVED lines=236> */
.L_x_29380:
        /* <DEDUP_REMOVED lines=20> */
.L_x_29385:
[----:B------:R-:W2:Y:S02]  /*1000*/  LDG.E.U8 R0, [R2.64] ;  /* 0x0000002402007981 */ /* 0x000ea4000c1e1100 */
[----:B--2---:R-:W0:Y:S01]  /*1010*/  I2F.U16 R0, R0 ;  /* 0x0000000000007306 */ /* 0x004e220000101000 */
[----:B------:R-:W-:Y:S05]  /*1020*/  BRA `(.L_x_29387) ;  /* 0x00000ca000007947 */ /* 0x000fea0003800000 */
.L_x_29384:
        /* <DEDUP_REMOVED lines=9> */
.L_x_29389:
[----:B------:R-:W2:Y:S02]  /*10c0*/  LDG.E R0, [R2.64] ;  /* 0x0000002402007981 */ /* 0x000ea4000c1e1900 */
[----:B--2---:R-:W0:Y:S01]  /*10d0*/  I2F R0, R0 ;  /* 0x0000000000007306 */ /* 0x004e220000201400 */
[----:B------:R-:W-:Y:S05]  /*10e0*/  BRA `(.L_x_29387) ;  /* 0x00000be000007947 */ /* 0x000fea0003800000 */
.L_x_29388:
[----:B------:R-:W2:Y:S02]  /*10f0*/  LDG.E.U16 R0, [R2.64] ;  /* 0x0000002402007981 */ /* 0x000ea4000c1e1500 */
[----:B--2---:R-:W0:Y:S01]  /*1100*/  I2F.S16 R0, R0 ;  /* 0x0000000000007306 */ /* 0x004e220000101400 */
[----:B------:R-:W-:Y:S05]  /*1110*/  BRA `(.L_x_29387) ;  /* 0x00000bb000007947 */ /* 0x000fea0003800000 */
.L_x_29383:
        /* <DEDUP_REMOVED lines=8> */
.L_x_29391:
[----:B------:R-:W2:Y:S02]  /*11a0*/  LDG.E.U16 R0, [R2.64] ;  /* 0x0000002402007981 */ /* 0x000ea4000c1e1500 */
[----:B--2---:R-:W-:Y:S01]  /*11b0*/  HADD2.F32 R0, -RZ, R0.H0_H0 ;  /* 0x20000000ff007230 */ /* 0x004fe20000004100 */
[----:B------:R-:W-:Y:S05]  /*11c0*/  BRA `(.L_x_29387) ;  /* 0x00000b0000007947 */ /* 0x000fea0003800000 */
.L_x_29390:
        /* <DEDUP_REMOVED lines=8> */
.L_x_29393:
[----:B------:R-:W2:Y:S02]  /*1250*/  LDG.E.U16 R0, [R2.64] ;  /* 0x0000002402007981 */ /* 0x000ea4000c1e1500 */
[----:B--2---:R-:W-:Y:S01]  /*1260*/  HADD2.F32 R0, -RZ, R0.H0_H0 ;  /* 0x20000000ff007230 */ /* 0x004fe20000004100 */
[----:B------:R-:W-:Y:S05]  /*1270*/  BRA `(.L_x_29387) ;  /* 0x00000a5000007947 */ /* 0x000fea0003800000 */
.L_x_29392:
[----:B------:R-:W2:Y:S02]  /*1280*/  LDG.E.64 R2, [R2.64] ;  /* 0x0000002402027981 */ /* 0x000ea4000c1e1b00 */
[----:B--2---:R-:W0:Y:S01]  /*1290*/  F2F.F32.F64 R0, R2 ;  /* 0x0000000200007310 */ /* 0x004e220000301000 */
[----:B------:R-:W0:-:S14]  /*12a0*/  DSETP.GEU.AND P0, PT, |R2|, c[0x2][0x0], PT ;  /* 0x008000000200762a */ /* 0x000e1c0003f0e200 */
[----:B0-----:R-:W-:Y:S01]  /*12b0*/  @!P0 FMUL R0, R0, 1.175494350822287508e-38 ;  /* 0x0080000000008820 */ /* 0x001fe20000400000 */
[----:B------:R-:W-:Y:S05]  /*12c0*/  BRA `(.L_x_29387) ;  /* 0x00000a0000007947 */ /* 0x000fea0003800000 */
.L_x_29382:
        /* <DEDUP_REMOVED lines=12> */
.L_x_29396:
[----:B------:R-:W2:Y:S02]  /*1390*/  LDG.E.64 R2, [R2.64] ;  /* 0x0000002402027981 */ /* 0x000ea4000c1e1b00 */
[----:B--2---:R-:W0:Y:S01]  /*13a0*/  F2F.F32.F64 R0, R2 ;  /* 0x0000000200007310 */ /* 0x004e220000301000 */
[----:B------:R-:W0:-:S14]  /*13b0*/  DSETP.GEU.AND P0, PT, |R2|, c[0x2][0x0], PT ;  /* 0x008000000200762a */ /* 0x000e1c0003f0e200 */
[----:B0-----:R-:W-:Y:S01]  /*13c0*/  @!P0 FMUL R0, R0, 1.175494350822287508e-38 ;  /* 0x0080000000008820 */ /* 0x001fe20000400000 */
[----:B------:R-:W-:Y:S05]  /*13d0*/  BRA `(.L_x_29387) ;  /* 0x000008f000007947 */ /* 0x000fea0003800000 */
.L_x_29395:
        /* <DEDUP_REMOVED lines=26> */
.L_x_29398:
        /* <DEDUP_REMOVED lines=13> */
.L_x_29397:
[----:B------:R-:W2:Y:S02]  /*1650*/  LDG.E.U16 R0, [R2.64] ;  /* 0x0000002402007981 */ /* 0x000ea4000c1e1500 */
[----:B--2---:R-:W-:Y:S01]  /*1660*/  PRMT R0, RZ, 0x5410, R0 ;  /* 0x00005410ff007816 */ /* 0x004fe20000000000 */
[----:B------:R-:W-:Y:S05]  /*1670*/  BRA `(.L_x_29387) ;  /* 0x0000065000007947 */ /* 0x000fea0003800000 */
.L_x_29394:
        /* <DEDUP_REMOVED lines=11> */
.L_x_29401:
        /* <DEDUP_REMOVED lines=20> */
.L_x_29403:
[----:B------:R-:W-:Y:S05]  /*1870*/  BSYNC B0 ;  /* 0x0000000000007941 */ /* 0x000fea0003800000 */
.L_x_29402:
[----:B------:R-:W-:Y:S01]  /*1880*/  LEA R3, R0, 0x3b800000, 0x17 ;  /* 0x3b80000000037811 */ /* 0x000fe200078eb8ff */
[----:B------:R-:W-:-:S05]  /*1890*/  IMAD.SHL.U32 R0, R2, 0x100000, RZ ;  /* 0x0010000002007824 */ /* 0x000fca00078e00ff */
[----:B------:R-:W-:Y:S01]  /*18a0*/  LOP3.LUT R0, R3, R0, R4, 0xfe, !PT ;  /* 0x0000000003007212 */ /* 0x000fe200078efe04 */
[----:B------:R-:W-:Y:S05]  /*18b0*/  BRA `(.L_x_29387) ;  /* 0x0000041000007947 */ /* 0x000fea0003800000 */
.L_x_29400:
        /* <DEDUP_REMOVED lines=20> */
.L_x_29405:
[----:B------:R-:W-:Y:S05]  /*1a00*/  BSYNC B0 ;  /* 0x0000000000007941 */ /* 0x000fea0003800000 */
.L_x_29404:
[----:B------:R-:W-:Y:S01]  /*1a10*/  LEA R3, R0, 0x37800000, 0x17 ;  /* 0x3780000000037811 */ /* 0x000fe200078eb8ff */
[----:B------:R-:W-:-:S05]  /*1a20*/  IMAD.SHL.U32 R0, R2, 0x200000, RZ ;  /* 0x0020000002007824 */ /* 0x000fca00078e00ff */
[----:B------:R-:W-:Y:S01]  /*1a30*/  LOP3.LUT R0, R3, R0, R4, 0xfe, !PT ;  /* 0x0000000003007212 */ /* 0x000fe200078efe04 */
[----:B------:R-:W-:Y:S05]  /*1a40*/  BRA `(.L_x_29387) ;  /* 0x0000028000007947 */ /* 0x000fea0003800000 */
.L_x_29399:
        /* <DEDUP_REMOVED lines=14> */
.L_x_29386:
        /* <DEDUP_REMOVED lines=21> */
.L_x_29407:
[----:B------:R-:W2:Y:S02]  /*1c80*/  LDG.E.64 R2, [R2.64] ;  /* 0x0000002402027981 */ /* 0x000ea4000c1e1b00 */
[----:B--2---:R0:W1:Y:S01]  /*1c90*/  I2F.U64 R0, R2 ;  /* 0x0000000200007312 */ /* 0x0040620000301000 */
[----:B------:R-:W-:Y:S05]  /*1ca0*/  BRA `(.L_x_29387) ;  /* 0x0000002000007947 */ /* 0x000fea0003800000 */
.L_x_29406:
[----:B------:R-:W2:Y:S02]  /*1cb0*/  LDG.E R0, [R2.64] ;  /* 0x0000002402007981 */ /* 0x000ea4000c1e1900 */
[----:B--2---:R-:W0:Y:S02]  /*1cc0*/  I2F.U32 R0, R0 ;  /* 0x0000000000007306 */ /* 0x004e240000201000 */
.L_x_29387:
[----:B------:R-:W-:Y:S05]  /*1cd0*/  BSYNC B6 ;  /* 0x0000000000067941 */ /* 0x000fea0003800000 */
.L_x_29381:
[----:B------:R-:W2:Y:S01]  /*1ce0*/  LDC.U8 R4, c[0x0][0x371] ;  /* 0x0000dc40ff047b82 */ /* 0x000ea20000000000 */
[----:B01---5:R-:W-:-:S06]  /*1cf0*/  FMUL.FTZ R2, R0, 1.4426950216293334961 ;  /* 0x3fb8aa3b00027820 */ /* 0x023fcc0000410000 */
[----:B------:R-:W0:Y:S01]  /*1d00*/  MUFU.EX2 R2, R2 ;  /* 0x0000000200027308 */ /* 0x000e220000000800 */
[----:B--2---:R-:W-:-:S05]  /*1d10*/  PRMT R3, R4, 0x9910, RZ ;  /* 0x0000991004037816 */ /* 0x004fca00000000ff */
[----:B------:R-:W-:-:S05]  /*1d20*/  IMAD.MOV.U32 R0, RZ, RZ, R3 ;  /* 0x000000ffff007224 */ /* 0x000fca00078e0003 */
[----:B------:R-:W-:-:S13]  /*1d30*/  ISETP.GT.AND P0, PT, R0, 0x9, PT ;  /* 0x000000090000780c */ /* 0x000fda0003f04270 */
[----:B------:R-:W-:Y:S05]  /*1d40*/  @P0 BRA `(.L_x_29408) ;  /* 0x000003a000000947 */ /* 0x000fea0003800000 */
[----:B0-----:R-:W-:-:S13]  /*1d50*/  ISETP.GT.AND P0, PT, R0, 0x4, PT ;  /* 0x000000040000780c */ /* 0x001fda0003f04270 */
        /* <DEDUP_REMOVED lines=10> */
.L_x_29411:
[----:B------:R-:W0:Y:S02]  /*1e00*/  F2I.S64.TRUNC R2, R2 ;  /* 0x0000000200027311 */ /* 0x000e24000020d900 */
[----:B0-----:R-:W-:-:S05]  /*1e10*/  IMAD.MOV.U32 R5, RZ, RZ, R2 ;  /* 0x000000ffff057224 */ /* 0x001fca00078e0002 */
[----:B------:R0:W-:Y:S01]  /*1e20*/  STG.E.U8 [R16.64], R5 ;  /* 0x0000000510007986 */ /* 0x0001e2000c101124 */
[----:B------:R-:W-:Y:S05]  /*1e30*/  BRA `(.L_x_29413) ;  /* 0x00000d3000007947 */ /* 0x000fea0003800000 */
.L_x_29410:
        /* <DEDUP_REMOVED lines=9> */
.L_x_29415:
[----:B------:R-:W0:Y:S02]  /*1ed0*/  F2I.FTZ.TRUNC.NTZ R3, R2 ;  /* 0x0000000200037305 */ /* 0x000e24000021f100 */
[----:B0-----:R0:W-:Y:S01]  /*1ee0*/  STG.E [R16.64], R3 ;  /* 0x0000000310007986 */ /* 0x0011e2000c101924 */
[----:B------:R-:W-:Y:S05]  /*1ef0*/  BRA `(.L_x_29413) ;  /* 0x00000c7000007947 */ /* 0x000fea0003800000 */
.L_x_29414:
[----:B------:R-:W0:Y:S02]  /*1f00*/  F2I.FTZ.TRUNC.NTZ R3, R2 ;  /* 0x0000000200037305 */ /* 0x000e24000021f100 */
[----:B0-----:R0:W-:Y:S01]  /*1f10*/  STG.E.U16 [R16.64], R3 ;  /* 0x0000000310007986 */ /* 0x0011e2000c101524 */
[----:B------:R-:W-:Y:S05]  /*1f20*/  BRA `(.L_x_29413) ;  /* 0x00000c4000007947 */ /* 0x000fea0003800000 */
.L_x_29409:
        /* <DEDUP_REMOVED lines=8> */
.L_x_29417:
[----:B------:R-:W-:-:S05]  /*1fb0*/  F2FP.PACK_AB R2, RZ, R2 ;  /* 0x00000002ff02723e */ /* 0x000fca00000000ff */
[----:B------:R0:W-:Y:S01]  /*1fc0*/  STG.E.U16 [R16.64], R2 ;  /* 0x0000000210007986 */ /* 0x0001e2000c101524 */
[----:B------:R-:W-:Y:S05]  /*1fd0*/  BRA `(.L_x_29413) ;  /* 0x00000b9000007947 */ /* 0x000fea0003800000 */
.L_x_29416:
        /* <DEDUP_REMOVED lines=9> */
.L_x_29419:
[----:B------:R-:W-:-:S04]  /*2070*/  F2FP.PACK_AB R3, RZ, R2 ;  /* 0x00000002ff03723e */ /* 0x000fc800000000ff */
[----:B------:R-:W-:-:S05]  /*2080*/  PRMT R3, R3, 0x5410, RZ ;  /* 0x0000541003037816 */ /* 0x000fca00000000ff */
[----:B------:R0:W-:Y:S01]  /*2090*/  STG.E [R16.64], R3 ;  /* 0x0000000310007986 */ /* 0x0001e2000c101924 */
[----:B------:R-:W-:Y:S05]  /*20a0*/  BRA `(.L_x_29413) ;  /* 0x00000ac000007947 */ /* 0x000fea0003800000 */
.L_x_29418:
[----:B------:R-:W-:-:S06]  /*20b0*/  FMUL.FTZ R2, R2, 1 ;  /* 0x3f80000002027820 */ /* 0x000fcc0000410000 */
[----:B------:R-:W0:Y:S02]  /*20c0*/  F2F.F64.F32 R2, R2 ;  /* 0x0000000200027310 */ /* 0x000e240000201800 */
[----:B0-----:R0:W-:Y:S01]  /*20d0*/  STG.E.64 [R16.64], R2 ;  /* 0x0000000210007986 */ /* 0x0011e2000c101b24 */
[----:B------:R-:W-:Y:S05]  /*20e0*/  BRA `(.L_x_29413) ;  /* 0x00000a8000007947 */ /* 0x000fea0003800000 */
.L_x_29408:
[----:B0-----:R-:W-:-:S13]  /*20f0*/  ISETP.GT.AND P0, PT, R0, 0x18, PT ;  /* 0x000000180000780c */ /* 0x001fda0003f04270 */
        /* <DEDUP_REMOVED lines=11> */
.L_x_29422:
[----:B------:R-:W-:Y:S01]  /*21b0*/  FMUL.FTZ R4, R2, 1 ;  /* 0x3f80000002047820 */ /* 0x000fe20000410000 */
[----:B------:R-:W-:-:S05]  /*21c0*/  CS2R R6, SRZ ;  /* 0x0000000000067805 */ /* 0x000fca000001ff00 */
[----:B------:R-:W0:Y:S02]  /*21d0*/  F2F.F64.F32 R4, R4 ;  /* 0x0000000400047310 */ /* 0x000e240000201800 */
[----:B0-----:R0:W-:Y:S01]  /*21e0*/  STG.E.128 [R16.64], R4 ;  /* 0x0000000410007986 */ /* 0x0011e2000c101d24 */
[----:B------:R-:W-:Y:S05]  /*21f0*/  BRA `(.L_x_29413) ;  /* 0x0000097000007947 */ /* 0x000fea0003800000 */
.L_x_29421:
        /* <DEDUP_REMOVED lines=20> */
.L_x_29426:
[----:B------:R-:W-:Y:S05]  /*2340*/  BSYNC B0 ;  /* 0x0000000000007941 */ /* 0x000fea0003800000 */
.L_x_29425:
[----:B------:R-:W-:-:S05]  /*2350*/  LOP3.LUT R5, R0, R5, RZ, 0xfc, !PT ;  /* 0x0000000500057212 */ /* 0x000fca00078efcff */
[----:B------:R0:W-:Y:S01]  /*2360*/  STG.E.U8 [R16.64], R5 ;  /* 0x0000000510007986 */ /* 0x0001e2000c101124 */
[----:B------:R-:W-:Y:S05]  /*2370*/  BRA `(.L_x_29413) ;  /* 0x000007f000007947 */ /* 0x000fea0003800000 */
.L_x_29424:
        /* <DEDUP_REMOVED lines=12> */
.L_x_29428:
[----:B------:R-:W-:Y:S01]  /*2440*/  IMAD.MOV.U32 R0, RZ, RZ, 0x7f ;  /* 0x0000007fff007424 */ /* 0x000fe200078e00ff */
[----:B------:R-:W-:-:S04]  /*2450*/  ISETP.GT.U32.AND P0, PT, R4, 0x7f800000, PT ;  /* 0x7f8000000400780c */ /* 0x000fc80003f04070 */
[----:B------:R-:W-:-:S04]  /*2460*/  SEL R0, R0, 0x7c, P0 ;  /* 0x0000007c00007807 */ /* 0x000fc80000000000 */
.L_x_29429:
[----:B------:R-:W-:Y:S05]  /*2470*/  BSYNC B0 ;  /* 0x0000000000007941 */ /* 0x000fea0003800000 */
.L_x_29427:
[----:B------:R-:W-:-:S04]  /*2480*/  LOP3.LUT R2, R2, 0x80000000, RZ, 0xc0, !PT ;  /* 0x8000000002027812 */ /* 0x000fc800078ec0ff */
[----:B------:R-:W-:-:S04]  /*2490*/  SHF.R.U32.HI R3, RZ, 0x18, R2 ;  /* 0x00000018ff037819 */ /* 0x000fc80000011602 */
[----:B------:R-:W-:-:S05]  /*24a0*/  LOP3.LUT R3, R0, R3, RZ, 0xfc, !PT ;  /* 0x0000000300037212 */ /* 0x000fca00078efcff */
[----:B------:R0:W-:Y:S01]  /*24b0*/  STG.E.U8 [R16.64], R3 ;  /* 0x0000000310007986 */ /* 0x0001e2000c101124 */
[----:B------:R-:W-:Y:S05]  /*24c0*/  BRA `(.L_x_29413) ;  /* 0x000006a000007947 */ /* 0x000fea0003800000 */
.L_x_29423:
[----:B------:R-:W-:-:S05]  /*24d0*/  F2FP.BF16.PACK_AB R2, RZ, R2 ;  /* 0x00000002ff02723e */ /* 0x000fca00000010ff */
[----:B------:R0:W-:Y:S01]  /*24e0*/  STG.E.U16 [R16.64], R2 ;  /* 0x0000000210007986 */ /* 0x0001e2000c101524 */
[----:B------:R-:W-:Y:S05]  /*24f0*/  BRA `(.L_x_29413) ;  /* 0x0000067000007947 */ /* 0x000fea0003800000 */
.L_x_29420:
        /* <DEDUP_REMOVED lines=11> */
.L_x_29432:
        /* <DEDUP_REMOVED lines=16> */
.L_x_29435:
[----:B------:R-:W-:-:S04]  /*26b0*/  LOP3.LUT R2, R2, 0x80000000, RZ, 0xc0, !PT ;  /* 0x8000000002027812 */ /* 0x000fc800078ec0ff */
[----:B------:R-:W-:-:S04]  /*26c0*/  SHF.R.U32.HI R3, RZ, 0x18, R2 ;  /* 0x00000018ff037819 */ /* 0x000fc80000011602 */
[----:B------:R-:W-:-:S04]  /*26d0*/  LOP3.LUT R0, R0, R3, RZ, 0xfc, !PT ;  /* 0x0000000300007212 */ /* 0x000fc800078efcff */
[----:B------:R-:W-:Y:S02]  /*26e0*/  PRMT R8, R0, 0x7610, R8 ;  /* 0x0000761000087816 */ /* 0x000fe40000000008 */
.L_x_29434:
[----:B------:R-:W-:Y:S05]  /*26f0*/  BSYNC B0 ;  /* 0x0000000000007941 */ /* 0x000fea0003800000 */
.L_x_29433:
[----:B------:R0:W-:Y:S01]  /*2700*/  STG.E.U8 [R16.64], R8 ;  /* 0x0000000810007986 */ /* 0x0001e2000c101124 */
[----:B------:R-:W-:Y:S05]  /*2710*/  BRA `(.L_x_29413) ;  /* 0x0000045000007947 */ /* 0x000fea0003800000 */
.L_x_29431:
        /* <DEDUP_REMOVED lines=16> */
.L_x_29438:
[----:B------:R-:W-:-:S04]  /*2820*/  LOP3.LUT R2, R2, 0x80000000, RZ, 0xc0, !PT ;  /* 0x8000000002027812 */ /* 0x000fc800078ec0ff */
[----:B------:R-:W-:-:S04]  /*2830*/  SHF.R.U32.HI R3, RZ, 0x18, R2 ;  /* 0x00000018ff037819 */ /* 0x000fc80000011602 */
[----:B------:R-:W-:-:S04]  /*2840*/  LOP3.LUT R0, R0, R3, RZ, 0xfc, !PT ;  /* 0x0000000300007212 */ /* 0x000fc800078efcff */
[----:B------:R-:W-:Y:S02]  /*2850*/  PRMT R8, R0, 0x7610, R8 ;  /* 0x0000761000087816 */ /* 0x000fe40000000008 */
.L_x_29437:
[----:B------:R-:W-:Y:S05]  /*2860*/  BSYNC B0 ;  /* 0x0000000000007941 */ /* 0x000fea0003800000 */
.L_x_29436:
[----:B------:R0:W-:Y:S01]  /*2870*/  STG.E.U8 [R16.64], R8 ;  /* 0x0000000810007986 */ /* 0x0001e2000c101124 */
[----:B------:R-:W-:Y:S05]  /*2880*/  BRA `(.L_x_29413) ;  /* 0x000002e000007947 */ /* 0x000fea0003800000 */
.L_x_29430:
        /* <DEDUP_REMOVED lines=21> */
.L_x_29412:
        /* <DEDUP_REMOVED lines=20> */
.L_x_29440:
[----:B------:R-:W0:Y:S02]  /*2b20*/  F2I.U64.TRUNC R2, R2 ;  /* 0x0000000200027311 */ /* 0x000e24000020d800 */
[----:B0-----:R0:W-:Y:S01]  /*2b30*/  STG.E.64 [R16.64], R2 ;  /* 0x0000000210007986 */ /* 0x0011e2000c101b24 */
[----:B------:R-:W-:Y:S05]  /*2b40*/  BRA `(.L_x_29413) ;  /* 0x0000002000007947 */ /* 0x000fea0003800000 */
.L_x_29439:
[----:B------:R-:W0:Y:S02]  /*2b50*/  F2I.FTZ.U32.TRUNC.NTZ R3, R2 ;  /* 0x0000000200037305 */ /* 0x000e24000021f000 */
[----:B0-----:R0:W-:Y:S02]  /*2b60*/  STG.E [R16.64], R3 ;  /* 0x0000000310007986 */ /* 0x0011e4000c101924 */
.L_x_29413:
[----:B------:R-:W-:-:S05]  /*2b70*/  IMAD R18, R18, 0x200, R23 ;  /* 0x0000020012127824 */ /* 0x000fca00078e0217 */
[----:B------:R-:W-:Y:S02]  /*2b80*/  IADD3 R19, R18, 0x80, RZ ;  /* 0x0000008012137810 */ /* 0x000fe40007ffe0ff */
.L_x_29379:
[----:B------:R-:W-:Y:S05]  /*2b90*/  BSYNC B7 ;  /* 0x0000000000077941 */ /* 0x000fea0003800000 */
.L_x_29378:
        /* <DEDUP_REMOVED lines=231> */
.L_x_29443:
        /* <DEDUP_REMOVED lines=20> */
.L_x_29448:
[----:B------:R-:W2:Y:S02]  /*3b50*/  LDG.E.U8 R0, [R2.64] ;  /* 0x0000002402007981 */ /* 0x000ea4000c1e1100 */
[----:B--2---:R-:W0:Y:S01]  /*3b60*/  I2F.U16 R0, R0 ;  /* 0x0000000000007306 */ /* 0x004e220000101000 */
[----:B------:R-:W-:Y:S05]  /*3b70*/  BRA `(.L_x_29450) ;  /* 0x00000ca000007947 */ /* 0x000fea0003800000 */
.L_x_29447:
        /* <DEDUP_REMOVED lines=9> */
.L_x_29452:
[----:B------:R-:W2:Y:S02]  /*3c10*/  LDG.E R0, [R2.64] ;  /* 0x0000002402007981 */ /* 0x000ea4000c1e1900 */
[----:B--2---:R-:W0:Y:S01]  /*3c20*/  I2F R0, R0 ;  /* 0x0000000000007306 */ /* 0x004e220000201400 */
[----:B------:R-:W-:Y:S05]  /*3c30*/  BRA `(.L_x_29450) ;  /* 0x00000be000007947 */ /* 0x000fea0003800000 */
.L_x_29451:
[----:B------:R-:W2:Y:S02]  /*3c40*/  LDG.E.U16 R0, [R2.64] ;  /* 0x0000002402007981 */ /* 0x000ea4000c1e1500 */
[----:B--2---:R-:W0:Y:S01]  /*3c50*/  I2F.S16 R0, R0 ;  /* 0x0000000000007306 */ /* 0x004e220000101400 */
[----:B------:R-:W-:Y:S05]  /*3c60*/  BRA `(.L_x_29450) ;  /* 0x00000bb000007947 */ /* 0x000fea0003800000 */
.L_x_29446:
        /* <DEDUP_REMOVED lines=8> */
.L_x_29454:
[----:B------:R-:W2:Y:S02]  /*3cf0*/  LDG.E.U16 R0, [R2.64] ;  /* 0x0000002402007981 */ /* 0x000ea4000c1e1500 */
[----:B--2---:R-:W-:Y:S01]  /*3d00*/  HADD2.F32 R0, -RZ, R0.H0_H0 ;  /* 0x20000000ff007230 */ /* 0x004fe20000004100 */
[----:B------:R-:W-:Y:S05]  /*3d10*/  BRA `(.L_x_29450) ;  /* 0x00000b0000007947 */ /* 0x000fea0003800000 */
.L_x_29453:
        /* <DEDUP_REMOVED lines=8> */
.L_x_29456:
[----:B------:R-:W2:Y:S02]  /*3da0*/  LDG.E.U16 R0, [R2.64] ;  /* 0x0000002402007981 */ /* 0x000ea4000c1e1500 */
[----:B--2---:R-:W-:Y:S01]  /*3db0*/  HADD2.F32 R0, -RZ, R0.H0_H0 ;  /* 0x20000000ff007230 */ /* 0x004fe20000004100 */
[----:B------:R-:W-:Y:S05]  /*3dc0*/  BRA `(.L_x_29450) ;  /* 0x00000a5000007947 */ /* 0x000fea0003800000 */
.L_x_29455:
[----:B------:R-:W2:Y:S02]  /*3dd0*/  LDG.E.64 R2, [R2.64] ;  /* 0x0000002402027981 */ /* 0x000ea4000c1e1b00 */
[----:B--2---:R-:W0:Y:S01]  /*3de0*/  F2F.F32.F64 R0, R2 ;  /* 0x0000000200007310 */ /* 0x004e220000301000 */
[----:B------:R-:W0:-:S14]  /*3df0*/  DSETP.GEU.AND P0, PT, |R2|, c[0x2][0x0], PT ;  /* 0x008000000200762a */ /* 0x000e1c0003f0e200 */
[----:B0-----:R-:W-:Y:S01]  /*3e00*/  @!P0 FMUL R0, R0, 1.175494350822287508e-38 ;  /* 0x0080000000008820 */ /* 0x001fe20000400000 */
[----:B------:R-:W-:Y:S05]  /*3e10*/  BRA `(.L_x_29450) ;  /* 0x00000a0000007947 */ /* 0x000fea0003800000 */
.L_x_29445:
        /* <DEDUP_REMOVED lines=12> */
.L_x_29459:
[----:B------:R-:W2:Y:S02]  /*3ee0*/  LDG.E.64 R2, [R2.64] ;  /* 0x0000002402027981 */ /* 0x000ea4000c1e1b00 */
[----:B--2---:R-:W0:Y:S01]  /*3ef0*/  F2F.F32.F64 R0, R2 ;  /* 0x0000000200007310 */ /* 0x004e220000301000 */
[----:B------:R-:W0:-:S14]  /*3f00*/  DSETP.GEU.AND P0, PT, |R2|, c[0x2][0x0], PT ;  /* 0x008000000200762a */ /* 0x000e1c0003f0e200 */
[----:B0-----:R-:W-:Y:S01]  /*3f10*/  @!P0 FMUL R0, R0, 1.175494350822287508e-38 ;  /* 0x0080000000008820 */ /* 0x001fe20000400000 */
[----:B------:R-:W-:Y:S05]  /*3f20*/  BRA `(.L_x_29450) ;  /* 0x000008f000007947 */ /* 0x000fea0003800000 */
.L_x_29458:
        /* <DEDUP_REMOVED lines=26> */
.L_x_29461:
        /* <DEDUP_REMOVED lines=13> */
.L_x_29460:
[----:B------:R-:W2:Y:S02]  /*41a0*/  LDG.E.U16 R0, [R2.64] ;  /* 0x0000002402007981 */ /* 0x000ea4000c1e1500 */
[----:B--2---:R-:W-:Y:S01]  /*41b0*/  PRMT R0, RZ, 0x5410, R0 ;  /* 0x00005410ff007816 */ /* 0x004fe20000000000 */
[----:B------:R-:W-:Y:S05]  /*41c0*/  BRA `(.L_x_29450) ;  /* 0x0000065000007947 */ /* 0x000fea0003800000 */
.L_x_29457:
        /* <DEDUP_REMOVED lines=11> */
.L_x_29464:
        /* <DEDUP_REMOVED lines=20> */
.L_x_29466:
[----:B------:R-:W-:Y:S05]  /*43c0*/  BSYNC B0 ;  /* 0x0000000000007941 */ /* 0x000fea0003800000 */
.L_x_29465:
[----:B------:R-:W-:Y:S01]  /*43d0*/  LEA R3, R0, 0x3b800000, 0x17 ;  /* 0x3b80000000037811 */ /* 0x000fe200078eb8ff */
[----:B------:R-:W-:-:S05]  /*43e0*/  IMAD.SHL.U32 R0, R2, 0x100000, RZ ;  /* 0x0010000002007824 */ /* 0x000fca00078e00ff */
[----:B------:R-:W-:Y:S01]  /*43f0*/  LOP3.LUT R0, R3, R0, R4, 0xfe, !PT ;  /* 0x0000000003007212 */ /* 0x000fe200078efe04 */
[----:B------:R-:W-:Y:S05]  /*4400*/  BRA `(.L_x_29450) ;  /* 0x0000041000007947 */ /* 0x000fea0003800000 */
.L_x_29463:
        /* <DEDUP_REMOVED lines=20> */
.L_x_29468:
[----:B------:R-:W-:Y:S05]  /*4550*/  BSYNC B0 ;  /* 0x0000000000007941 */ /* 0x000fea0003800000 */
.L_x_29467:
[----:B------:R-:W-:Y:S01]  /*4560*/  LEA R3, R0, 0x37800000, 0x17 ;  /* 0x3780000000037811 */ /* 0x000fe200078eb8ff */
[----:B------:R-:W-:-:S05]  /*4570*/  IMAD.SHL.U32 R0, R2, 0x200000, RZ ;  /* 0x0020000002007824 */ /* 0x000fca00078e00ff */
[----:B------:R-:W-:Y:S01]  /*4580*/  LOP3.LUT R0, R3, R0, R4, 0xfe, !PT ;  /* 0x0000000003007212 */ /* 0x000fe200078efe04 */
[----:B------:R-:W-:Y:S05]  /*4590*/  BRA `(.L_x_29450) ;  /* 0x0000028000007947 */ /* 0x000fea0003800000 */
.L_x_29462:
        /* <DEDUP_REMOVED lines=14> */
.L_x_29449:
        /* <DEDUP_REMOVED lines=21> */
.L_x_29470:
[----:B------:R-:W2:Y:S02]  /*47d0*/  LDG.E.64 R2, [R2.64] ;  /* 0x0000002402027981 */ /* 0x000ea4000c1e1b00 */
[----:B--2---:R0:W1:Y:S01]  /*47e0*/  I2F.U64 R0, R2 ;  /* 0x0000000200007312 */ /* 0x0040620000301000 */
[----:B------:R-:W-:Y:S05]  /*47f0*/  BRA `(.L_x_29450) ;  /* 0x0000002000007947 */ /* 0x000fea0003800000 */
.L_x_29469:
[----:B------:R-:W2:Y:S02]  /*4800*/  LDG.E R0, [R2.64] ;  /* 0x0000002402007981 */ /* 0x000ea4000c1e1900 */
[----:B--2---:R-:W0:Y:S02]  /*4810*/  I2F.U32 R0, R0 ;  /* 0x0000000000007306 */ /* 0x004e240000201000 */
.L_x_29450:
[----:B------:R-:W-:Y:S05]  /*4820*/  BSYNC B6 ;  /* 0x0000000000067941 */ /* 0x000fea0003800000 */
.L_x_29444:
        /* <DEDUP_REMOVED lines=18> */
.L_x_29474:
[----:B------:R-:W0:Y:S02]  /*4950*/  F2I.S64.TRUNC R2, R2 ;  /* 0x0000000200027311 */ /* 0x000e24000020d900 */
[----:B0-----:R-:W-:-:S05]  /*4960*/  IMAD.MOV.U32 R5, RZ, RZ, R2 ;  /* 0x000000ffff057224 */ /* 0x001fca00078e0002 */
[----:B------:R0:W-:Y:S01]  /*4970*/  STG.E.U8 [R16.64], R5 ;  /* 0x0000000510007986 */ /* 0x0001e2000c101124 */
[----:B------:R-:W-:Y:S05]  /*4980*/  BRA `(.L_x_29476) ;  /* 0x00000d3000007947 */ /* 0x000fea0003800000 */
.L_x_29473:
        /* <DEDUP_REMOVED lines=9> */
.L_x_29478:
[----:B------:R-:W0:Y:S02]  /*4a20*/  F2I.FTZ.TRUNC.NTZ R3, R2 ;  /* 0x0000000200037305 */ /* 0x000e24000021f100 */
[----:B0-----:R0:W-:Y:S01]  /*4a30*/  STG.E [R16.64], R3 ;  /* 0x0000000310007986 */ /* 0x0011e2000c101924 */
[----:B------:R-:W-:Y:S05]  /*4a40*/  BRA `(.L_x_29476) ;  /* 0x00000c7000007947 */ /* 0x000fea0003800000 */
.L_x_29477:
[----:B------:R-:W0:Y:S02]  /*4a50*/  F2I.FTZ.TRUNC.NTZ R3, R2 ;  /* 0x0000000200037305 */ /* 0x000e24000021f100 */
[----:B0-----:R0:W-:Y:S01]  /*4a60*/  STG.E.U16 [R16.64], R3 ;  /* 0x0000000310007986 */ /* 0x0011e2000c101524 */
[----:B------:R-:W-:Y:S05]  /*4a70*/  BRA `(.L_x_29476) ;  /* 0x00000c4000007947 */ /* 0x000fea0003800000 */
.L_x_29472:
        /* <DEDUP_REMOVED lines=8> */
.L_x_29480:
[----:B------:R-:W-:-:S05]  /*4b00*/  F2FP.PACK_AB R2, RZ, R2 ;  /* 0x00000002ff02723e */ /* 0x000fca00000000ff */
[----:B------:R0:W-:Y:S01]  /*4b10*/  STG.E.U16 [R16.64], R2 ;  /* 0x0000000210007986 */ /* 0x0001e2000c101524 */
[----:B------:R-:W-:Y:S05]  /*4b20*/  BRA `(.L_x_29476) ;  /* 0x00000b9000007947 */ /* 0x000fea0003800000 */
.L_x_29479:
        /* <DEDUP_REMOVED lines=9> */
.L_x_29482:
[----:B------:R-:W-:-:S04]  /*4bc0*/  F2FP.PACK_AB R3, RZ, R2 ;  /* 0x00000002ff03723e */ /* 0x000fc800000000ff */
[----:B------:R-:W-:-:S05]  /*4bd0*/  PRMT R3, R3, 0x5410, RZ ;  /* 0x0000541003037816 */ /* 0x000fca00000000ff */
[----:B------:R0:W-:Y:S01]  /*4be0*/  STG.E [R16.64], R3 ;  /* 0x0000000310007986 */ /* 0x0001e2000c101924 */
[----:B------:R-:W-:Y:S05]  /*4bf0*/  BRA `(.L_x_29476) ;  /* 0x00000ac000007947 */ /* 0x000fea0003800000 */
.L_x_29481:
[----:B------:R-:W-:-:S06]  /*4c00*/  FMUL.FTZ R2, R2, 1 ;  /* 0x3f80000002027820 */ /* 0x000fcc0000410000 */
[----:B------:R-:W0:Y:S02]  /*4c10*/  F2F.F64.F32 R2, R2 ;  /* 0x0000000200027310 */ /* 0x000e240000201800 */
[----:B0-----:R0:W-:Y:S01]  /*4c20*/  STG.E.64 [R16.64], R2 ;  /* 0x0000000210007986 */ /* 0x0011e2000c101b24 */
[----:B------:R-:W-:Y:S05]  /*4c30*/  BRA `(.L_x_29476) ;  /* 0x00000a8000007947 */ /* 0x000fea0003800000 */
.L_x_29471:
        /* <DEDUP_REMOVED lines=12> */
.L_x_29485:
[----:B------:R-:W-:Y:S01]  /*4d00*/  FMUL.FTZ R4, R2, 1 ;  /* 0x3f80000002047820 */ /* 0x000fe20000410000 */
[----:B------:R-:W-:-:S05]  /*4d10*/  CS2R R6, SRZ ;  /* 0x0000000000067805 */ /* 0x000fca000001ff00 */
[----:B------:R-:W0:Y:S02]  /*4d20*/  F2F.F64.F32 R4, R4 ;  /* 0x0000000400047310 */ /* 0x000e240000201800 */
[----:B0-----:R0:W-:Y:S01]  /*4d30*/  STG.E.128 [R16.64], R4 ;  /* 0x0000000410007986 */ /* 0x0011e2000c101d24 */
[----:B------:R-:W-:Y:S05]  /*4d40*/  BRA `(.L_x_29476) ;  /* 0x0000097000007947 */ /* 0x000fea0003800000 */
.L_x_29484:
        /* <DEDUP_REMOVED lines=20> */
.L_x_29489:
[----:B------:R-:W-:Y:S05]  /*4e90*/  BSYNC B0 ;  /* 0x0000000000007941 */ /* 0x000fea0003800000 */
.L_x_29488:
[----:B------:R-:W-:-:S05]  /*4ea0*/  LOP3.LUT R5, R0, R5, RZ, 0xfc, !PT ;  /* 0x0000000500057212 */ /* 0x000fca00078efcff */
[----:B------:R0:W-:Y:S01]  /*4eb0*/  STG.E.U8 [R16.64], R5 ;  /* 0x0000000510007986 */ /* 0x0001e2000c101124 */
[----:B------:R-:W-:Y:S05]  /*4ec0*/  BRA `(.L_x_29476) ;  /* 0x000007f000007947 */ /* 0x000fea0003800000 */
.L_x_29487:
        /* <DEDUP_REMOVED lines=12> */
.L_x_29491:
[----:B------:R-:W-:Y:S01]  /*4f90*/  IMAD.MOV.U32 R0, RZ, RZ, 0x7f ;  /* 0x0000007fff007424 */ /* 0x000fe200078e00ff */
[----:B------:R-:W-:-:S04]  /*4fa0*/  ISETP.GT.U32.AND P0, PT, R4, 0x7f800000, PT ;  /* 0x7f8000000400780c */ /* 0x000fc80003f04070 */
[----:B------:R-:W-:-:S04]  /*4fb0*/  SEL R0, R0, 0x7c, P0 ;  /* 0x0000007c00007807 */ /* 0x000fc80000000000 */
.L_x_29492:
[----:B------:R-:W-:Y:S05]  /*4fc0*/  BSYNC B0 ;  /* 0x0000000000007941 */ /* 0x000fea0003800000 */
.L_x_29490:
[----:B------:R-:W-:-:S04]  /*4fd0*/  LOP3.LUT R2, R2, 0x80000000, RZ, 0xc0, !PT ;  /* 0x8000000002027812 */ /* 0x000fc800078ec0ff */
[----:B------:R-:W-:-:S04]  /*4fe0*/  SHF.R.U32.HI R3, RZ, 0x18, R2 ;  /* 0x00000018ff037819 */ /* 0x000fc80000011602 */
[----:B------:R-:W-:-:S05]  /*4ff0*/  LOP3.LUT R3, R0, R3, RZ, 0xfc, !PT ;  /* 0x0000000300037212 */ /* 0x000fca00078efcff */
[----:B------:R0:W-:Y:S01]  /*5000*/  STG.E.U8 [R16.64], R3 ;  /* 0x0000000310007986 */ /* 0x0001e2000c101124 */
[----:B------:R-:W-:Y:S05]  /*5010*/  BRA `(.L_x_29476) ;  /* 0x000006a000007947 */ /* 0x000fea0003800000 */
.L_x_29486:
[----:B------:R-:W-:-:S05]  /*5020*/  F2FP.BF16.PACK_AB R2, RZ, R2 ;  /* 0x00000002ff02723e */ /* 0x000fca00000010ff */
[----:B------:R0:W-:Y:S01]  /*5030*/  STG.E.U16 [R16.64], R2 ;  /* 0x0000000210007986 */ /* 0x0001e2000c101524 */
[----:B------:R-:W-:Y:S05]  /*5040*/  BRA `(.L_x_29476) ;  /* 0x0000067000007947 */ /* 0x000fea0003800000 */
.L_x_29483:
        /* <DEDUP_REMOVED lines=11> */
.L_x_29495:
        /* <DEDUP_REMOVED lines=16> */
.L_x_29498:
[----:B------:R-:W-:-:S04]  /*5200*/  LOP3.LUT R2, R2, 0x80000000, RZ, 0xc0, !PT ;  /* 0x8000000002027812 */ /* 0x000fc800078ec0ff */
[----:B------:R-:W-:-:S04]  /*5210*/  SHF.R.U32.HI R3, RZ, 0x18, R2 ;  /* 0x00000018ff037819 */ /* 0x000fc80000011602 */
[----:B------:R-:W-:-:S04]  /*5220*/  LOP3.LUT R0, R0, R3, RZ, 0xfc, !PT ;  /* 0x0000000300007212 */ /* 0x000fc800078efcff */
[----:B------:R-:W-:Y:S02]  /*5230*/  PRMT R8, R0, 0x7610, R8 ;  /* 0x0000761000087816 */ /* 0x000fe40000000008 */
.L_x_29497:
[----:B------:R-:W-:Y:S05]  /*5240*/  BSYNC B0 ;  /* 0x0000000000007941 */ /* 0x000fea0003800000 */
.L_x_29496:
[----:B------:R0:W-:Y:S01]  /*5250*/  STG.E.U8 [R16.64], R8 ;  /* 0x0000000810007986 */ /* 0x0001e2000c101124 */
[----:B------:R-:W-:Y:S05]  /*5260*/  BRA `(.L_x_29476) ;  /* 0x0000045000007947 */ /* 0x000fea0003800000 */
.L_x_29494:
        /* <DEDUP_REMOVED lines=16> */
.L_x_29501:
[----:B------:R-:W-:-:S04]  /*5370*/  LOP3.LUT R2, R2, 0x80000000, RZ, 0xc0, !PT ;  /* 0x8000000002027812 */ /* 0x000fc800078ec0ff */
[----:B------:R-:W-:-:S04]  /*5380*/  SHF.R.U32.HI R3, RZ, 0x18, R2 ;  /* 0x00000018ff037819 */ /* 0x000fc80000011602 */
[----:B------:R-:W-:-:S04]  /*5390*/  LOP3.LUT R0, R0, R3, RZ, 0xfc, !PT ;  /* 0x0000000300007212 */ /* 0x000fc800078efcff */
[----:B------:R-:W-:Y:S02]  /*53a0*/  PRMT R8, R0, 0x7610, R8 ;  /* 0x0000761000087816 */ /* 0x000fe40000000008 */
.L_x_29500:
[----:B------:R-:W-:Y:S05]  /*53b0*/  BSYNC B0 ;  /* 0x0000000000007941 */ /* 0x000fea0003800000 */
.L_x_29499:
[----:B------:R0:W-:Y:S01]  /*53c0*/  STG.E.U8 [R16.64], R8 ;  /* 0x0000000810007986 */ /* 0x0001e2000c101124 */
[----:B------:R-:W-:Y:S05]  /*53d0*/  BRA `(.L_x_29476) ;  /* 0x000002e000007947 */ /* 0x000fea0003800000 */
.L_x_29493:
        /* <DEDUP_REMOVED lines=21> */
.L_x_29475:
        /* <DEDUP_REMOVED lines=20> */
.L_x_29503:
[----:B------:R-:W0:Y:S02]  /*5670*/  F2I.U64.TRUNC R2, R2 ;  /* 0x0000000200027311 */ /* 0x000e24000020d800 */
[----:B0-----:R0:W-:Y:S01]  /*5680*/  STG.E.64 [R16.64], R2 ;  /* 0x0000000210007986 */ /* 0x0011e2000c101b24 */
[----:B------:R-:W-:Y:S05]  /*5690*/  BRA `(.L_x_29476) ;  /* 0x0000002000007947 */ /* 0x000fea0003800000 */
.L_x_29502:
[----:B------:R-:W0:Y:S02]  /*56a0*/  F2I.FTZ.U32.TRUNC.NTZ R3, R2 ;  /* 0x0000000200037305 */ /* 0x000e24000021f000 */
[----:B0-----:R0:W-:Y:S02]  /*56b0*/  STG.E [R16.64], R3 ;  /* 0x0000000310007986 */ /* 0x0011e4000c101924 */
.L_x_29476:
        /* <DEDUP_REMOVED lines=231> */
.L_x_29504:
        /* <DEDUP_REMOVED lines=20> */
.L_x_29509:
[----:B------:R-:W2:Y:S02]  /*6670*/  LDG.E.U8 R0, [R2.64] ;  /* 0x0000002402007981 */ /* 0x000ea4000c1e1100 */
[----:B--2---:R-:W0:Y:S01]  /*6680*/  I2F.U16 R0, R0 ;  /* 0x0000000000007306 */ /* 0x004e220000101000 */
[----:B------:R-:W-:Y:S05]  /*6690*/  BRA `(.L_x_29511) ;  /* 0x00000ca000007947 */ /* 0x000fea0003800000 */
.L_x_29508:
        /* <DEDUP_REMOVED lines=9> */
.L_x_29513:
[----:B------:R-:W2:Y:S02]  /*6730*/  LDG.E R0, [R2.64] ;  /* 0x0000002402007981 */ /* 0x000ea4000c1e1900 */
[----:B--2---:R-:W0:Y:S01]  /*6740*/  I2F R0, R0 ;  /* 0x0000000000007306 */ /* 0x004e220000201400 */
[----:B------:R-:W-:Y:S05]  /*6750*/  BRA `(.L_x_29511) ;  /* 0x00000be000007947 */ /* 0x000fea0003800000 */
.L_x_29512:
[----:B------:R-:W2:Y:S02]  /*6760*/  LDG.E.U16 R0, [R2.64] ;  /* 0x0000002402007981 */ /* 0x000ea4000c1e1500 */
[----:B--2---:R-:W0:Y:S01]  /*6770*/  I2F.S16 R0, R0 ;  /* 0x0000000000007306 */ /* 0x004e220000101400 */
[----:B------:R-:W-:Y:S05]  /*6780*/  BRA `(.L_x_29511) ;  /* 0x00000bb000007947 */ /* 0x000fea0003800000 */
.L_x_29507:
        /* <DEDUP_REMOVED lines=8> */
.L_x_29515:
[----:B------:R-:W2:Y:S02]  /*6810*/  LDG.E.U16 R0, [R2.64] ;  /* 0x0000002402007981 */ /* 0x000ea4000c1e1500 */
[----:B--2---:R-:W-:Y:S01]  /*6820*/  HADD2.F32 R0, -RZ, R0.H0_H0 ;  /* 0x20000000ff007230 */ /* 0x004fe20000004100 */
[----:B------:R-:W-:Y:S05]  /*6830*/  BRA `(.L_x_29511) ;  /* 0x00000b0000007947 */ /* 0x000fea0003800000 */
.L_x_29514:
        /* <DEDUP_REMOVED lines=8> */
.L_x_29517:
[----:B------:R-:W2:Y:S02]  /*68c0*/  LDG.E.U16 R0, [R2.64] ;  /* 0x0000002402007981 */ /* 0x000ea4000c1e1500 */
[----:B--2---:R-:W-:Y:S01]  /*68d0*/  HADD2.F32 R0, -RZ, R0.H0_H0 ;  /* 0x20000000ff007230 */ /* 0x004fe20000004100 */
[----:B------:R-:W-:Y:S05]  /*68e0*/  BRA `(.L_x_29511) ;  /* 0x00000a5000007947 */ /* 0x000fea0003800000 */
.L_x_29516:
[----:B------:R-:W2:Y:S02]  /*68f0*/  LDG.E.64 R2, [R2.64] ;  /* 0x0000002402027981 */ /* 0x000ea4000c1e1b00 */
[----:B--2---:R-:W0:Y:S01]  /*6900*/  F2F.F32.F64 R0, R2 ;  /* 0x0000000200007310 */ /* 0x004e220000301000 */
[----:B------:R-:W0:-:S14]  /*6910*/  DSETP.GEU.AND P0, PT, |R2|, c[0x2][0x0], PT ;  /* 0x008000000200762a */ /* 0x000e1c0003f0e200 */
[----:B0-----:R-:W-:Y:S01]  /*6920*/  @!P0 FMUL R0, R0, 1.175494350822287508e-38 ;  /* 0x0080000000008820 */ /* 0x001fe20000400000 */
[----:B------:R-:W-:Y:S05]  /*6930*/  BRA `(.L_x_29511) ;  /* 0x00000a0000007947 */ /* 0x000fea0003800000 */
.L_x_29506:
        /* <DEDUP_REMOVED lines=12> */
.L_x_29520:
[----:B------:R-:W2:Y:S02]  /*6a00*/  LDG.E.64 R2, [R2.64] ;  /* 0x0000002402027981 */ /* 0x000ea4000c1e1b00 */
[----:B--2---:R-:W0:Y:S01]  /*6a10*/  F2F.F32.F64 R0, R2 ;  /* 0x0000000200007310 */ /* 0x004e220000301000 */
[----:B------:R-:W0:-:S14]  /*6a20*/  DSETP.GEU.AND P0, PT, |R2|, c[0x2][0x0], PT ;  /* 0x008000000200762a */ /* 0x000e1c0003f0e200 */
[----:B0-----:R-:W-:Y:S01]  /*6a30*/  @!P0 FMUL R0, R0, 1.175494350822287508e-38 ;  /* 0x0080000000008820 */ /* 0x001fe20000400000 */
[----:B------:R-:W-:Y:S05]  /*6a40*/  BRA `(.L_x_29511) ;  /* 0x000008f000007947 */ /* 0x000fea0003800000 */
.L_x_29519:
        /* <DEDUP_REMOVED lines=26> */
.L_x_29522:
        /* <DEDUP_REMOVED lines=13> */
.L_x_29521:
[----:B------:R-:W2:Y:S02]  /*6cc0*/  LDG.E.U16 R0, [R2.64] ;  /* 0x0000002402007981 */ /* 0x000ea4000c1e1500 */
[----:B--2---:R-:W-:Y:S01]  /*6cd0*/  PRMT R0, RZ, 0x5410, R0 ;  /* 0x00005410ff007816 */ /* 0x004fe20000000000 */
[----:B------:R-:W-:Y:S05]  /*6ce0*/  BRA `(.L_x_29511) ;  /* 0x0000065000007947 */ /* 0x000fea0003800000 */
.L_x_29518:
        /* <DEDUP_REMOVED lines=11> */
.L_x_29525:
        /* <DEDUP_REMOVED lines=20> */
.L_x_29527:
[----:B------:R-:W-:Y:S05]  /*6ee0*/  BSYNC B0 ;  /* 0x0000000000007941 */ /* 0x000fea0003800000 */
.L_x_29526:
[----:B------:R-:W-:Y:S01]  /*6ef0*/  LEA R3, R0, 0x3b800000, 0x17 ;  /* 0x3b80000000037811 */ /* 0x000fe200078eb8ff */
[----:B------:R-:W-:-:S05]  /*6f00*/  IMAD.SHL.U32 R0, R2, 0x100000, RZ ;  /* 0x0010000002007824 */ /* 0x000fca00078e00ff */
[----:B------:R-:W-:Y:S01]  /*6f10*/  LOP3.LUT R0, R3, R0, R4, 0xfe, !PT ;  /* 0x0000000003007212 */ /* 0x000fe200078efe04 */
[----:B------:R-:W-:Y:S05]  /*6f20*/  BRA `(.L_x_29511) ;  /* 0x0000041000007947 */ /* 0x000fea0003800000 */
.L_x_29524:
        /* <DEDUP_REMOVED lines=20> */
.L_x_29529:
[----:B------:R-:W-:Y:S05]  /*7070*/  BSYNC B0 ;  /* 0x0000000000007941 */ /* 0x000fea0003800000 */
.L_x_29528:
[----:B------:R-:W-:Y:S01]  /*7080*/  LEA R3, R0, 0x37800000, 0x17 ;  /* 0x3780000000037811 */ /* 0x000fe200078eb8ff */
[----:B------:R-:W-:-:S05]  /*7090*/  IMAD.SHL.U32 R0, R2, 0x200000, RZ ;  /* 0x0020000002007824 */ /* 0x000fca00078e00ff */
[----:B------:R-:W-:Y:S01]  /*70a0*/  LOP3.LUT R0, R3, R0, R4, 0xfe, !PT ;  /* 0x0000000003007212 */ /* 0x000fe200078efe04 */
[----:B------:R-:W-:Y:S05]  /*70b0*/  BRA `(.L_x_29511) ;  /* 0x0000028000007947 */ /* 0x000fea0003800000 */
.L_x_29523:
        /* <DEDUP_REMOVED lines=14> */
.L_x_29510:
        /* <DEDUP_REMOVED lines=21> */
.L_x_29531:
[----:B------:R-:W2:Y:S02]  /*72f0*/  LDG.E.64 R2, [R2.64] ;  /* 0x0000002402027981 */ /* 0x000ea4000c1e1b00 */
[----:B--2---:R0:W1:Y:S01]  /*7300*/  I2F.U64 R0, R2 ;  /* 0x0000000200007312 */ /* 0x0040620000301000 */
[----:B------:R-:W-:Y:S05]  /*7310*/  BRA `(.L_x_29511) ;  /* 0x0000002000007947 */ /* 0x000fea0003800000 */
.L_x_29530:
[----:B------:R-:W2:Y:S02]  /*7320*/  LDG.E R0, [R2.64] ;  /* 0x0000002402007981 */ /* 0x000ea4000c1e1900 */
[----:B--2---:R-:W0:Y:S02]  /*7330*/  I2F.U32 R0, R0 ;  /* 0x0000000000007306 */ /* 0x004e240000201000 */
.L_x_29511:
[----:B------:R-:W-:Y:S05]  /*7340*/  BSYNC B6 ;  /* 0x0000000000067941 */ /* 0x000fea0003800000 */
.L_x_29505:
        /* <DEDUP_REMOVED lines=18> */
.L_x_29535:
[----:B------:R-:W0:Y:S02]  /*7470*/  F2I.S64.TRUNC R2, R2 ;  /* 0x0000000200027311 */ /* 0x000e24000020d900 */
[----:B0-----:R-:W-:-:S05]  /*7480*/  IMAD.MOV.U32 R5, RZ, RZ, R2 ;  /* 0x000000ffff057224 */ /* 0x001fca00078e0002 */
[----:B------:R0:W-:Y:S01]  /*7490*/  STG.E.U8 [R16.64], R5 ;  /* 0x0000000510007986 */ /* 0x0001e2000c101124 */
[----:B------:R-:W-:Y:S05]  /*74a0*/  BRA `(.L_x_29537) ;  /* 0x00000d3000007947 */ /* 0x000fea0003800000 */
.L_x_29534:
        /* <DEDUP_REMOVED lines=9> */
.L_x_29539:
[----:B------:R-:W0:Y:S02]  /*7540*/  F2I.FTZ.TRUNC.NTZ R3, R2 ;  /* 0x0000000200037305 */ /* 0x000e24000021f100 */
[----:B0-----:R0:W-:Y:S01]  /*7550*/  STG.E [R16.64], R3 ;  /* 0x0000000310007986 */ /* 0x0011e2000c101924 */
[----:B------:R-:W-:Y:S05]  /*7560*/  BRA `(.L_x_29537) ;  /* 0x00000c7000007947 */ /* 0x000fea0003800000 */
.L_x_29538:
[----:B------:R-:W0:Y:S02]  /*7570*/  F2I.FTZ.TRUNC.NTZ R3, R2 ;  /* 0x0000000200037305 */ /* 0x000e24000021f100 */
[----:B0-----:R0:W-:Y:S01]  /*7580*/  STG.E.U16 [R16.64], R3 ;  /* 0x0000000310007986 */ /* 0x0011e2000c101524 */
[----:B------:R-:W-:Y:S05]  /*7590*/  BRA `(.L_x_29537) ;  /* 0x00000c4000007947 */ /* 0x000fea0003800000 */
.L_x_29533:
        /* <DEDUP_REMOVED lines=8> */
.L_x_29541:
[----:B------:R-:W-:-:S05]  /*7620*/  F2FP.PACK_AB R2, RZ, R2 ;  /* 0x00000002ff02723e */ /* 0x000fca00000000ff */
[----:B------:R0:W-:Y:S01]  /*7630*/  STG.E.U16 [R16.64], R2 ;  /* 0x0000000210007986 */ /* 0x0001e2000c101524 */
[----:B------:R-:W-:Y:S05]  /*7640*/  BRA `(.L_x_29537) ;  /* 0x00000b9000007947 */ /* 0x000fea0003800000 */
.L_x_29540:
        /* <DEDUP_REMOVED lines=9> */
.L_x_29543:
[----:B------:R-:W-:-:S04]  /*76e0*/  F2FP.PACK_AB R3, RZ, R2 ;  /* 0x00000002ff03723e */ /* 0x000fc800000000ff */
[----:B------:R-:W-:-:S05]  /*76f0*/  PRMT R3, R3, 0x5410, RZ ;  /* 0x0000541003037816 */ /* 0x000fca00000000ff */
[----:B------:R0:W-:Y:S01]  /*7700*/  STG.E [R16.64], R3 ;  /* 0x0000000310007986 */ /* 0x0001e2000c101924 */
[----:B------:R-:W-:Y:S05]  /*7710*/  BRA `(.L_x_29537) ;  /* 0x00000ac000007947 */ /* 0x000fea0003800000 */
.L_x_29542:
[----:B------:R-:W-:-:S06]  /*7720*/  FMUL.FTZ R2, R2, 1 ;  /* 0x3f80000002027820 */ /* 0x000fcc0000410000 */
[----:B------:R-:W0:Y:S02]  /*7730*/  F2F.F64.F32 R2, R2 ;  /* 0x0000000200027310 */ /* 0x000e240000201800 */
[----:B0-----:R0:W-:Y:S01]  /*7740*/  STG.E.64 [R16.64], R2 ;  /* 0x0000000210007986 */ /* 0x0011e2000c101b24 */
[----:B------:R-:W-:Y:S05]  /*7750*/  BRA `(.L_x_29537) ;  /* 0x00000a8000007947 */ /* 0x000fea0003800000 */
.L_x_29532:
        /* <DEDUP_REMOVED lines=12> */
.L_x_29546:
[----:B------:R-:W-:Y:S01]  /*7820*/  FMUL.FTZ R4, R2, 1 ;  /* 0x3f80000002047820 */ /* 0x000fe20000410000 */
[----:B------:R-:W-:-:S05]  /*7830*/  CS2R R6, SRZ ;  /* 0x0000000000067805 */ /* 0x000fca000001ff00 */
[----:B------:R-:W0:Y:S02]  /*7840*/  F2F.F64.F32 R4, R4 ;  /* 0x0000000400047310 */ /* 0x000e240000201800 */
[----:B0-----:R0:W-:Y:S01]  /*7850*/  STG.E.128 [R16.64], R4 ;  /* 0x0000000410007986 */ /* 0x0011e2000c101d24 */
[----:B------:R-:W-:Y:S05]  /*7860*/  BRA `(.L_x_29537) ;  /* 0x0000097000007947 */ /* 0x000fea0003800000 */
.L_x_29545:
        /* <DEDUP_REMOVED lines=20> */
.L_x_29550:
[----:B------:R-:W-:Y:S05]  /*79b0*/  BSYNC B0 ;  /* 0x0000000000007941 */ /* 0x000fea0003800000 */
.L_x_29549:
[----:B------:R-:W-:-:S05]  /*79c0*/  LOP3.LUT R5, R0, R5, RZ, 0xfc, !PT ;  /* 0x0000000500057212 */ /* 0x000fca00078efcff */
[----:B------:R0:W-:Y:S01]  /*79d0*/  STG.E.U8 [R16.64], R5 ;  /* 0x0000000510007986 */ /* 0x0001e2000c101124 */
[----:B------:R-:W-:Y:S05]  /*79e0*/  BRA `(.L_x_29537) ;  /* 0x000007f000007947 */ /* 0x000fea0003800000 */
.L_x_29548:
        /* <DEDUP_REMOVED lines=12> */
.L_x_29552:
[----:B------:R-:W-:Y:S01]  /*7ab0*/  IMAD.MOV.U32 R0, RZ, RZ, 0x7f ;  /* 0x0000007fff007424 */ /* 0x000fe200078e00ff */
[----:B------:R-:W-:-:S04]  /*7ac0*/  ISETP.GT.U32.AND P0, PT, R4, 0x7f800000, PT ;  /* 0x7f8000000400780c */ /* 0x000fc80003f04070 */
[----:B------:R-:W-:-:S04]  /*7ad0*/  SEL R0, R0, 0x7c, P0 ;  /* 0x0000007c00007807 */ /* 0x000fc80000000000 */
.L_x_29553:
[----:B------:R-:W-:Y:S05]  /*7ae0*/  BSYNC B0 ;  /* 0x0000000000007941 */ /* 0x000fea0003800000 */
.L_x_29551:
[----:B------:R-:W-:-:S04]  /*7af0*/  LOP3.LUT R2, R2, 0x80000000, RZ, 0xc0, !PT ;  /* 0x8000000002027812 */ /* 0x000fc800078ec0ff */
[----:B------:R-:W-:-:S04]  /*7b00*/  SHF.R.U32.HI R3, RZ, 0x18, R2 ;  /* 0x00000018ff037819 */ /* 0x000fc80000011602 */
[----:B------:R-:W-:-:S05]  /*7b10*/  LOP3.LUT R3, R0, R3, RZ, 0xfc, !PT ;  /* 0x0000000300037212 */ /* 0x000fca00078efcff */
[----:B------:R0:W-:Y:S01]  /*7b20*/  STG.E.U8 [R16.64], R3 ;  /* 0x0000000310007986 */ /* 0x0001e2000c101124 */
[----:B------:R-:W-:Y:S05]  /*7b30*/  BRA `(.L_x_29537) ;  /* 0x000006a000007947 */ /* 0x000fea0003800000 */
.L_x_29547:
[----:B------:R-:W-:-:S05]  /*7b40*/  F2FP.BF16.PACK_AB R2, RZ, R2 ;  /* 0x00000002ff02723e */ /* 0x000fca00000010ff */
[----:B------:R0:W-:Y:S01]  /*7b50*/  STG.E.U16 [R16.64], R2 ;  /* 0x0000000210007986 */ /* 0x0001e2000c101524 */
[----:B------:R-:W-:Y:S05]  /*7b60*/  BRA `(.L_x_29537) ;  /* 0x0000067000007947 */ /* 0x000fea0003800000 */
.L_x_29544:
        /* <DEDUP_REMOVED lines=11> */
.L_x_29556:
        /* <DEDUP_REMOVED lines=16> */
.L_x_29559:
[----:B------:R-:W-:-:S04]  /*7d20*/  LOP3.LUT R2, R2, 0x80000000, RZ, 0xc0, !PT ;  /* 0x8000000002027812 */ /* 0x000fc800078ec0ff */
[----:B------:R-:W-:-:S04]  /*7d30*/  SHF.R.U32.HI R3, RZ, 0x18, R2 ;  /* 0x00000018ff037819 */ /* 0x000fc80000011602 */
[----:B------:R-:W-:-:S04]  /*7d40*/  LOP3.LUT R0, R0, R3, RZ, 0xfc, !PT ;  /* 0x0000000300007212 */ /* 0x000fc800078efcff */
[----:B------:R-:W-:Y:S02]  /*7d50*/  PRMT R8, R0, 0x7610, R8 ;  /* 0x0000761000087816 */ /* 0x000fe40000000008 */
.L_x_29558:
[----:B------:R-:W-:Y:S05]  /*7d60*/  BSYNC B0 ;  /* 0x0000000000007941 */ /* 0x000fea0003800000 */
.L_x_29557:
[----:B------:R0:W-:Y:S01]  /*7d70*/  STG.E.U8 [R16.64], R8 ;  /* 0x0000000810007986 */ /* 0x0001e2000c101124 */
[----:B------:R-:W-:Y:S05]  /*7d80*/  BRA `(.L_x_29537) ;  /* 0x0000045000007947 */ /* 0x000fea0003800000 */
.L_x_29555:
        /* <DEDUP_REMOVED lines=16> */
.L_x_29562:
[----:B------:R-:W-:-:S04]  /*7e90*/  LOP3.LUT R2, R2, 0x80000000, RZ, 0xc0, !PT ;  /* 0x8000000002027812 */ /* 0x000fc800078ec0ff */
[----:B------:R-:W-:-:S04]  /*7ea0*/  SHF.R.U32.HI R3, RZ, 0x18, R2 ;  /* 0x00000018ff037819 */ /* 0x000fc80000011602 */
[----:B------:R-:W-:-:S04]  /*7eb0*/  LOP3.LUT R0, R0, R3, RZ, 0xfc, !PT ;  /* 0x0000000300007212 */ /* 0x000fc800078efcff */
[----:B------:R-:W-:Y:S02]  /*7ec0*/  PRMT R8, R0, 0x7610, R8 ;  /* 0x0000761000087816 */ /* 0x000fe40000000008 */
.L_x_29561:
[----:B------:R-:W-:Y:S05]  /*7ed0*/  BSYNC B0 ;  /* 0x0000000000007941 */ /* 0x000fea0003800000 */
.L_x_29560:
[----:B------:R0:W-:Y:S01]  /*7ee0*/  STG.E.U8 [R16.64], R8 ;  /* 0x0000000810007986 */ /* 0x0001e2000c101124 */
[----:B------:R-:W-:Y:S05]  /*7ef0*/  BRA `(.L_x_29537) ;  /* 0x000002e000007947 */ /* 0x000fea0003800000 */
.L_x_29554:
        /* <DEDUP_REMOVED lines=21> */
.L_x_29536:
        /* <DEDUP_REMOVED lines=20> */
.L_x_29564:
[----:B------:R-:W0:Y:S02]  /*8190*/  F2I.U64.TRUNC R2, R2 ;  /* 0x0000000200027311 */ /* 0x000e24000020d800 */
[----:B0-----:R0:W-:Y:S01]  /*81a0*/  STG.E.64 [R16.64], R2 ;  /* 0x0000000210007986 */ /* 0x0011e2000c101b24 */
[----:B------:R-:W-:Y:S05]  /*81b0*/  BRA `(.L_x_29537) ;  /* 0x0000002000007947 */ /* 0x000fea0003800000 */
.L_x_29563:
[----:B------:R-:W0:Y:S02]  /*81c0*/  F2I.FTZ.U32.TRUNC.NTZ R3, R2 ;  /* 0x0000000200037305 */ /* 0x000e24000021f000 */
[----:B0-----:R0:W-:Y:S02]  /*81d0*/  STG.E [R16.64], R3 ;  /* 0x0000000310007986 */ /* 0x0011e4000c101924 */
.L_x_29537:
[----:B------:R-:W-:Y:S02]  /*81e0*/  IADD3 R19, R19, 0x80, RZ ;  /* 0x0000008013137810 */ /* 0x000fe40007ffe0ff */
.L_x_29442:
[----:B------:R-:W-:Y:S05]  /*81f0*/  BSYNC B7 ;  /* 0x0000000000077941 */ /* 0x000fea0003800000 */
.L_x_29441:
        /* <DEDUP_REMOVED lines=230> */
.L_x_29565:
        /* <DEDUP_REMOVED lines=20> */
.L_x_29570:
[----:B------:R-:W2:Y:S02]  /*91a0*/  LDG.E.U8 R0, [R2.64] ;  /* 0x0000002402007981 */ /* 0x000ea4000c1e1100 */
[----:B--2---:R-:W0:Y:S01]  /*91b0*/  I2F.U16 R0, R0 ;  /* 0x0000000000007306 */ /* 0x004e220000101000 */
[----:B------:R-:W-:Y:S05]  /*91c0*/  BRA `(.L_x_29572) ;  /* 0x00000ca000007947 */ /* 0x000fea0003800000 */
.L_x_29569:
        /* <DEDUP_REMOVED lines=9> */
.L_x_29574:
[----:B------:R-:W2:Y:S02]  /*9260*/  LDG.E R0, [R2.64] ;  /* 0x0000002402007981 */ /* 0x000ea4000c1e1900 */
[----:B--2---:R-:W0:Y:S01]  /*9270*/  I2F R0, R0 ;  /* 0x0000000000007306 */ /* 0x004e220000201400 */
[----:B------:R-:W-:Y:S05]  /*9280*/  BRA `(.L_x_29572) ;  /* 0x00000be000007947 */ /* 0x000fea0003800000 */
.L_x_29573:
[----:B------:R-:W2:Y:S02]  /*9290*/  LDG.E.U16 R0, [R2.64] ;  /* 0x0000002402007981 */ /* 0x000ea4000c1e1500 */
[----:B--2---:R-:W0:Y:S01]  /*92a0*/  I2F.S16 R0, R0 ;  /* 0x0000000000007306 */ /* 0x004e220000101400 */
[----:B------:R-:W-:Y:S05]  /*92b0*/  BRA `(.L_x_29572) ;  /* 0x00000bb000007947 */ /* 0x000fea0003800000 */
.L_x_29568:
        /* <DEDUP_REMOVED lines=8> */
.L_x_29576:
[----:B------:R-:W2:Y:S02]  /*9340*/  LDG.E.U16 R0, [R2.64] ;  /* 0x0000002402007981 */ /* 0x000ea4000c1e1500 */
[----:B--2---:R-:W-:Y:S01]  /*9350*/  HADD2.F32 R0, -RZ, R0.H0_H0 ;  /* 0x20000000ff007230 */ /* 0x004fe20000004100 */
[----:B------:R-:W-:Y:S05]  /*9360*/  BRA `(.L_x_29572) ;  /* 0x00000b0000007947 */ /* 0x000fea0003800000 */
.L_x_29575:
        /* <DEDUP_REMOVED lines=8> */
.L_x_29578:
[----:B------:R-:W2:Y:S02]  /*93f0*/  LDG.E.U16 R0, [R2.64] ;  /* 0x0000002402007981 */ /* 0x000ea4000c1e1500 */
[----:B--2---:R-:W-:Y:S01]  /*9400*/  HADD2.F32 R0, -RZ, R0.H0_H0 ;  /* 0x20000000ff007230 */ /* 0x004fe20000004100 */
[----:B------:R-:W-:Y:S05]  /*9410*/  BRA `(.L_x_29572) ;  /* 0x00000a5000007947 */ /* 0x000fea0003800000 */
.L_x_29577:
[----:B------:R-:W2:Y:S02]  /*9420*/  LDG.E.64 R2, [R2.64] ;  /* 0x0000002402027981 */ /* 0x000ea4000c1e1b00 */
[----:B--2---:R-:W0:Y:S01]  /*9430*/  F2F.F32.F64 R0, R2 ;  /* 0x0000000200007310 */ /* 0x004e220000301000 */
[----:B------:R-:W0:-:S14]  /*9440*/  DSETP.GEU.AND P0, PT, |R2|, c[0x2][0x0], PT ;  /* 0x008000000200762a */ /* 0x000e1c0003f0e200 */
[----:B0-----:R-:W-:Y:S01]  /*9450*/  @!P0 FMUL R0, R0, 1.175494350822287508e-38 ;  /* 0x0080000000008820 */ /* 0x001fe20000400000 */
[----:B------:R-:W-:Y:S05]  /*9460*/  BRA `(.L_x_29572) ;  /* 0x00000a0000007947 */ /* 0x000fea0003800000 */
.L_x_29567:
        /* <DEDUP_REMOVED lines=12> */
.L_x_29581:
[----:B------:R-:W2:Y:S02]  /*9530*/  LDG.E.64 R2, [R2.64] ;  /* 0x0000002402027981 */ /* 0x000ea4000c1e1b00 */
[----:B--2---:R-:W0:Y:S01]  /*9540*/  F2F.F32.F64 R0, R2 ;  /* 0x0000000200007310 */ /* 0x004e220000301000 */
[----:B------:R-:W0:-:S14]  /*9550*/  DSETP.GEU.AND P0, PT, |R2|, c[0x2][0x0], PT ;  /* 0x008000000200762a */ /* 0x000e1c0003f0e200 */
[----:B0-----:R-:W-:Y:S01]  /*9560*/  @!P0 FMUL R0, R0, 1.175494350822287508e-38 ;  /* 0x0080000000008820 */ /* 0x001fe20000400000 */
[----:B------:R-:W-:Y:S05]  /*9570*/  BRA `(.L_x_29572) ;  /* 0x000008f000007947 */ /* 0x000fea0003800000 */
.L_x_29580:
        /* <DEDUP_REMOVED lines=26> */
.L_x_29583:
        /* <DEDUP_REMOVED lines=13> */
.L_x_29582:
[----:B------:R-:W2:Y:S02]  /*97f0*/  LDG.E.U16 R0, [R2.64] ;  /* 0x0000002402007981 */ /* 0x000ea4000c1e1500 */
[----:B--2---:R-:W-:Y:S01]  /*9800*/  PRMT R0, RZ, 0x5410, R0 ;  /* 0x00005410ff007816 */ /* 0x004fe20000000000 */
[----:B------:R-:W-:Y:S05]  /*9810*/  BRA `(.L_x_29572) ;  /* 0x0000065000007947 */ /* 0x000fea0003800000 */
.L_x_29579:
        /* <DEDUP_REMOVED lines=11> */
.L_x_29586:
        /* <DEDUP_REMOVED lines=20> */
.L_x_29588:
[----:B------:R-:W-:Y:S05]  /*9a10*/  BSYNC B0 ;  /* 0x0000000000007941 */ /* 0x000fea0003800000 */
.L_x_29587:
[----:B------:R-:W-:Y:S01]  /*9a20*/  LEA R3, R0, 0x3b800000, 0x17 ;  /* 0x3b80000000037811 */ /* 0x000fe200078eb8ff */
[----:B------:R-:W-:-:S05]  /*9a30*/  IMAD.SHL.U32 R0, R2, 0x100000, RZ ;  /* 0x0010000002007824 */ /* 0x000fca00078e00ff */
[----:B------:R-:W-:Y:S01]  /*9a40*/  LOP3.LUT R0, R3, R0, R4, 0xfe, !PT ;  /* 0x0000000003007212 */ /* 0x000fe200078efe04 */
[----:B------:R-:W-:Y:S05]  /*9a50*/  BRA `(.L_x_29572) ;  /* 0x0000041000007947 */ /* 0x000fea0003800000 */
.L_x_29585:
        /* <DEDUP_REMOVED lines=20> */
.L_x_29590:
[----:B------:R-:W-:Y:S05]  /*9ba0*/  BSYNC B0 ;  /* 0x0000000000007941 */ /* 0x000fea0003800000 */
.L_x_29589:
[----:B------:R-:W-:Y:S01]  /*9bb0*/  LEA R3, R0, 0x37800000, 0x17 ;  /* 0x3780000000037811 */ /* 0x000fe200078eb8ff */
[----:B------:R-:W-:-:S05]  /*9bc0*/  IMAD.SHL.U32 R0, R2, 0x200000, RZ ;  /* 0x0020000002007824 */ /* 0x000fca00078e00ff */
[----:B------:R-:W-:Y:S01]  /*9bd0*/  LOP3.LUT R0, R3, R0, R4, 0xfe, !PT ;  /* 0x0000000003007212 */ /* 0x000fe200078efe04 */
[----:B------:R-:W-:Y:S05]  /*9be0*/  BRA `(.L_x_29572) ;  /* 0x0000028000007947 */ /* 0x000fea0003800000 */
.L_x_29584:
        /* <DEDUP_REMOVED lines=14> */
.L_x_29571:
        /* <DEDUP_REMOVED lines=21> */
.L_x_29592:
[----:B------:R-:W2:Y:S02]  /*9e20*/  LDG.E.64 R2, [R2.64] ;  /* 0x0000002402027981 */ /* 0x000ea4000c1e1b00 */
[----:B--2---:R0:W1:Y:S01]  /*9e30*/  I2F.U64 R0, R2 ;  /* 0x0000000200007312 */ /* 0x0040620000301000 */
[----:B------:R-:W-:Y:S05]  /*9e40*/  BRA `(.L_x_29572) ;  /* 0x0000002000007947 */ /* 0x000fea0003800000 */
.L_x_29591:
[----:B------:R-:W2:Y:S02]  /*9e50*/  LDG.E R0, [R2.64] ;  /* 0x0000002402007981 */ /* 0x000ea4000c1e1900 */
[----:B--2---:R-:W0:Y:S02]  /*9e60*/  I2F.U32 R0, R0 ;  /* 0x0000000000007306 */ /* 0x004e240000201000 */
.L_x_29572:
[----:B------:R-:W-:Y:S05]  /*9e70*/  BSYNC B6 ;  /* 0x0000000000067941 */ /* 0x000fea0003800000 */
.L_x_29566:
        /* <DEDUP_REMOVED lines=18> */
.L_x_29596:
[----:B------:R-:W0:Y:S02]  /*9fa0*/  F2I.S64.TRUNC R2, R2 ;  /* 0x0000000200027311 */ /* 0x000e24000020d900 */
[----:B0-----:R-:W-:-:S05]  /*9fb0*/  IMAD.MOV.U32 R5, RZ, RZ, R2 ;  /* 0x000000ffff057224 */ /* 0x001fca00078e0002 */
[----:B------:R-:W-:Y:S01]  /*9fc0*/  STG.E.U8 [R16.64], R5 ;  /* 0x0000000510007986 */ /* 0x000fe2000c101124 */
[----:B------:R-:W-:Y:S05]  /*9fd0*/  EXIT ;  /* 0x000000000000794d */ /* 0x000fea0003800000 */
.L_x_29595:
        /* <DEDUP_REMOVED lines=9> */
.L_x_29599:
[----:B------:R-:W0:Y:S02]  /*a070*/  F2I.FTZ.TRUNC.NTZ R3, R2 ;  /* 0x0000000200037305 */ /* 0x000e24000021f100 */
[----:B0-----:R-:W-:Y:S01]  /*a080*/  STG.E [R16.64], R3 ;  /* 0x0000000310007986 */ /* 0x001fe2000c101924 */
[----:B------:R-:W-:Y:S05]  /*a090*/  EXIT ;  /* 0x000000000000794d */ /* 0x000fea0003800000 */
.L_x_29598:
[----:B------:R-:W0:Y:S02]  /*a0a0*/  F2I.FTZ.TRUNC.NTZ R3, R2 ;  /* 0x0000000200037305 */ /* 0x000e24000021f100 */
[----:B0-----:R-:W-:Y:S01]  /*a0b0*/  STG.E.U16 [R16.64], R3 ;  /* 0x0000000310007986 */ /* 0x001fe2000c101524 */
[----:B------:R-:W-:Y:S05]  /*a0c0*/  EXIT ;  /* 0x000000000000794d */ /* 0x000fea0003800000 */
.L_x_29594:
        /* <DEDUP_REMOVED lines=8> */
.L_x_29601:
[----:B------:R-:W-:-:S05]  /*a150*/  F2FP.PACK_AB R2, RZ, R2 ;  /* 0x00000002ff02723e */ /* 0x000fca00000000ff */
[----:B------:R-:W-:Y:S01]  /*a160*/  STG.E.U16 [R16.64], R2 ;  /* 0x0000000210007986 */ /* 0x000fe2000c101524 */
[----:B------:R-:W-:Y:S05]  /*a170*/  EXIT ;  /* 0x000000000000794d */ /* 0x000fea0003800000 */
.L_x_29600:
        /* <DEDUP_REMOVED lines=9> */
.L_x_29603:
[----:B------:R-:W-:-:S04]  /*a210*/  F2FP.PACK_AB R3, RZ, R2 ;  /* 0x00000002ff03723e */ /* 0x000fc800000000ff */
[----:B------:R-:W-:-:S05]  /*a220*/  PRMT R3, R3, 0x5410, RZ ;  /* 0x0000541003037816 */ /* 0x000fca00000000ff */
[----:B------:R-:W-:Y:S01]  /*a230*/  STG.E [R16.64], R3 ;  /* 0x0000000310007986 */ /* 0x000fe2000c101924 */
[----:B------:R-:W-:Y:S05]  /*a240*/  EXIT ;  /* 0x000000000000794d */ /* 0x000fea0003800000 */
.L_x_29602:
[----:B------:R-:W-:-:S06]  /*a250*/  FMUL.FTZ R2, R2, 1 ;  /* 0x3f80000002027820 */ /* 0x000fcc0000410000 */
[----:B------:R-:W0:Y:S02]  /*a260*/  F2F.F64.F32 R2, R2 ;  /* 0x0000000200027310 */ /* 0x000e240000201800 */
[----:B0-----:R-:W-:Y:S01]  /*a270*/  STG.E.64 [R16.64], R2 ;  /* 0x0000000210007986 */ /* 0x001fe2000c101b24 */
[----:B------:R-:W-:Y:S05]  /*a280*/  EXIT ;  /* 0x000000000000794d */ /* 0x000fea0003800000 */
.L_x_29593:
        /* <DEDUP_REMOVED lines=12> */
.L_x_29606:
[----:B------:R-:W-:Y:S01]  /*a350*/  FMUL.FTZ R4, R2, 1 ;  /* 0x3f80000002047820 */ /* 0x000fe20000410000 */
[----:B------:R-:W-:-:S05]  /*a360*/  CS2R R6, SRZ ;  /* 0x0000000000067805 */ /* 0x000fca000001ff00 */
[----:B------:R-:W0:Y:S02]  /*a370*/  F2F.F64.F32 R4, R4 ;  /* 0x0000000400047310 */ /* 0x000e240000201800 */
[----:B0-----:R-:W-:Y:S01]  /*a380*/  STG.E.128 [R16.64], R4 ;  /* 0x0000000410007986 */ /* 0x001fe2000c101d24 */
[----:B------:R-:W-:Y:S05]  /*a390*/  EXIT ;  /* 0x000000000000794d */ /* 0x000fea0003800000 */
.L_x_29605:
        /* <DEDUP_REMOVED lines=20> */
.L_x_29610:
[----:B------:R-:W-:Y:S05]  /*a4e0*/  BSYNC B0 ;  /* 0x0000000000007941 */ /* 0x000fea0003800000 */
.L_x_29609:
[----:B------:R-:W-:-:S05]  /*a4f0*/  LOP3.LUT R5, R0, R5, RZ, 0xfc, !PT ;  /* 0x0000000500057212 */ /* 0x000fca00078efcff */
[----:B------:R-:W-:Y:S01]  /*a500*/  STG.E.U8 [R16.64], R5 ;  /* 0x0000000510007986 */ /* 0x000fe2000c101124 */
[----:B------:R-:W-:Y:S05]  /*a510*/  EXIT ;  /* 0x000000000000794d */ /* 0x000fea0003800000 */
.L_x_29608:
        /* <DEDUP_REMOVED lines=12> */
.L_x_29612:
[----:B------:R-:W-:Y:S01]  /*a5e0*/  IMAD.MOV.U32 R0, RZ, RZ, 0x7f ;  /* 0x0000007fff007424 */ /* 0x000fe200078e00ff */
[----:B------:R-:W-:-:S04]  /*a5f0*/  ISETP.GT.U32.AND P0, PT, R4, 0x7f800000, PT ;  /* 0x7f8000000400780c */ /* 0x000fc80003f04070 */
[----:B------:R-:W-:-:S04]  /*a600*/  SEL R0, R0, 0x7c, P0 ;  /* 0x0000007c00007807 */ /* 0x000fc80000000000 */
.L_x_29613:
[----:B------:R-:W-:Y:S05]  /*a610*/  BSYNC B0 ;  /* 0x0000000000007941 */ /* 0x000fea0003800000 */
.L_x_29611:
[----:B------:R-:W-:-:S04]  /*a620*/  LOP3.LUT R2, R2, 0x80000000, RZ, 0xc0, !PT ;  /* 0x8000000002027812 */ /* 0x000fc800078ec0ff */
[----:B------:R-:W-:-:S04]  /*a630*/  SHF.R.U32.HI R3, RZ, 0x18, R2 ;  /* 0x00000018ff037819 */ /* 0x000fc80000011602 */
[----:B------:R-:W-:-:S05]  /*a640*/  LOP3.LUT R3, R0, R3, RZ, 0xfc, !PT ;  /* 0x0000000300037212 */ /* 0x000fca00078efcff */
[----:B------:R-:W-:Y:S01]  /*a650*/  STG.E.U8 [R16.64], R3 ;  /* 0x0000000310007986 */ /* 0x000fe2000c101124 */
[----:B------:R-:W-:Y:S05]  /*a660*/  EXIT ;  /* 0x000000000000794d */ /* 0x000fea0003800000 */
.L_x_29607:
[----:B------:R-:W-:-:S05]  /*a670*/  F2FP.BF16.PACK_AB R2, RZ, R2 ;  /* 0x00000002ff02723e */ /* 0x000fca00000010ff */
[----:B------:R-:W-:Y:S01]  /*a680*/  STG.E.U16 [R16.64], R2 ;  /* 0x0000000210007986 */ /* 0x000fe2000c101524 */
[----:B------:R-:W-:Y:S05]  /*a690*/  EXIT ;  /* 0x000000000000794d */ /* 0x000fea0003800000 */
.L_x_29604:
        /* <DEDUP_REMOVED lines=11> */
.L_x_29616:
        /* <DEDUP_REMOVED lines=16> */
.L_x_29619:
[----:B------:R-:W-:-:S04]  /*a850*/  LOP3.LUT R2, R2, 0x80000000, RZ, 0xc0, !PT ;  /* 0x8000000002027812 */ /* 0x000fc800078ec0ff */
[----:B------:R-:W-:-:S04]  /*a860*/  SHF.R.U32.HI R3, RZ, 0x18, R2 ;  /* 0x00000018ff037819 */ /* 0x000fc80000011602 */
[----:B------:R-:W-:-:S04]  /*a870*/  LOP3.LUT R0, R0, R3, RZ, 0xfc, !PT ;  /* 0x0000000300007212 */ /* 0x000fc800078efcff */
[----:B------:R-:W-:Y:S02]  /*a880*/  PRMT R8, R0, 0x7610, R8 ;  /* 0x0000761000087816 */ /* 0x000fe40000000008 */
.L_x_29618:
[----:B------:R-:W-:Y:S05]  /*a890*/  BSYNC B0 ;  /* 0x0000000000007941 */ /* 0x000fea0003800000 */
.L_x_29617:
[----:B------:R-:W-:Y:S01]  /*a8a0*/  STG.E.U8 [R16.64], R8 ;  /* 0x0000000810007986 */ /* 0x000fe2000c101124 */
[----:B------:R-:W-:Y:S05]  /*a8b0*/  EXIT ;  /* 0x000000000000794d */ /* 0x000fea0003800000 */
.L_x_29615:
        /* <DEDUP_REMOVED lines=16> */
.L_x_29622:
[----:B------:R-:W-:-:S04]  /*a9c0*/  LOP3.LUT R2, R2, 0x80000000, RZ, 0xc0, !PT ;  /* 0x8000000002027812 */ /* 0x000fc800078ec0ff */
[----:B------:R-:W-:-:S04]  /*a9d0*/  SHF.R.U32.HI R3, RZ, 0x18, R2 ;  /* 0x00000018ff037819 */ /* 0x000fc80000011602 */
[----:B------:R-:W-:-:S04]  /*a9e0*/  LOP3.LUT R0, R0, R3, RZ, 0xfc, !PT ;  /* 0x0000000300007212 */ /* 0x000fc800078efcff */
[----:B------:R-:W-:Y:S02]  /*a9f0*/  PRMT R8, R0, 0x7610, R8 ;  /* 0x0000761000087816 */ /* 0x000fe40000000008 */
.L_x_29621:
[----:B------:R-:W-:Y:S05]  /*aa00*/  BSYNC B0 ;  /* 0x0000000000007941 */ /* 0x000fea0003800000 */
.L_x_29620:
[----:B------:R-:W-:Y:S01]  /*aa10*/  STG.E.U8 [R16.64], R8 ;  /* 0x0000000810007986 */ /* 0x000fe2000c101124 */
[----:B------:R-:W-:Y:S05]  /*aa20*/  EXIT ;  /* 0x000000000000794d */ /* 0x000fea0003800000 */
.L_x_29614:
        /* <DEDUP_REMOVED lines=21> */
.L_x_29597:
        /* <DEDUP_REMOVED lines=20> */
.L_x_29624:
[----:B------:R-:W0:Y:S02]  /*acc0*/  F2I.U64.TRUNC R2, R2 ;  /* 0x0000000200027311 */ /* 0x000e24000020d800 */
[----:B0-----:R-:W-:Y:S01]  /*acd0*/  STG.E.64 [R16.64], R2 ;  /* 0x0000000210007986 */ /* 0x001fe2000c101b24 */
[----:B------:R-:W-:Y:S05]  /*ace0*/  EXIT ;  /* 0x000000000000794d */ /* 0x000fea0003800000 */
.L_x_29623:
[----:B------:R-:W0:Y:S02]  /*acf0*/  F2I.FTZ.U32.TRUNC.NTZ R3, R2 ;  /* 0x0000000200037305 */ /* 0x000e24000021f000 */
[----:B0-----:R-:W-:Y:S01]  /*ad00*/  STG.E [R16.64], R3 ;  /* 0x0000000310007986 */ /* 0x001fe2000c101924 */
[----:B------:R-:W-:Y:S05]  /*ad10*/  EXIT ;  /* 0x000000000000794d */ /* 0x000fea0003800000 */
.L_x_29625:
        /* <DEDUP_REMOVED lines=14> */
.L_x_34345:


//--------------------- .text._ZN2at6native27unrolled_elementwise_kernelIZZZNS0_15exp_kernel_cudaERNS_18TensorIteratorBaseEENKUlvE0_clEvENKUlvE0_clEvEUlfE_St5arrayIPcLm2EELi4E23TrivialOffsetCalculatorILi1EjESB_NS0_6memory12LoadWithCastILi1EEENSC_13StoreWithCastILi1EEEEEviT_T0_T2_T3_T4_T5_ --------------------------
	.section	.text._ZN2at6native27unrolled_elementwise_kernelIZZZNS0_15exp_kernel_cudaERNS_18TensorIteratorBaseEENKUlvE0_clEvENKUlvE0_clEvEUlfE_St5arrayIPcLm2EELi4E23TrivialOffsetCalculatorILi1EjESB_NS0_6memory12LoadWithCastILi1EEENSC_13StoreWithCastILi1EEEEEviT_T0_T2_T3_T4_T5_,"ax",@progbits
	.sectioninfo	@"SHI_REGISTERS=28"
	.align	128
        .global         _ZN2at6native27unrolled_elementwise_kernelIZZZNS0_15exp_kernel_cudaERNS_18TensorIteratorBaseEENKUlvE0_clEvENKUlvE0_clEvEUlfE_St5arrayIPcLm2EELi4E23TrivialOffsetCalculatorILi1EjESB_NS0_6memory12LoadWithCastILi1EEENSC_13StoreWithCastILi1EEEEEviT_T0_T2_T3_T4_T5_
        .type           _ZN2at6native27unrolled_elementwise_kernelIZZZNS0_15exp_kernel_cudaERNS_18TensorIteratorBaseEENKUlvE0_clEvENKUlvE0_clEvEUlfE_St5arrayIPcLm2EELi4E23TrivialOffsetCalculatorILi1EjESB_NS0_6memory12LoadWithCastILi1EEENSC_13StoreWithCastILi1EEEEEviT_T0_T2_T3_T4_T5_,@function
        .size           _ZN2at6native27unrolled_elementwise_kernelIZZZNS0_15exp_kernel_cudaERNS_18TensorIteratorBaseEENKUlvE0_clEvENKUlvE0_clEvEUlfE_St5arrayIPcLm2EELi4E23TrivialOffsetCalculatorILi1EjESB_NS0_6memory12LoadWithCastILi1EEENSC_13StoreWithCastILi1EEEEEviT_T0_T2_T3_T4_T5_,(.L_x_34346 - _ZN2at6native27unrolled_elementwise_kernelIZZZNS0_15exp_kernel_cudaERNS_18TensorIteratorBaseEENKUlvE0_clEvENKUlvE0_clEvEUlfE_St5arrayIPcLm2EELi4E23TrivialOffsetCalculatorILi1EjESB_NS0_6memory12LoadWithCastILi1EEENSC_13StoreWithCastILi1EEEEEviT_T0_T2_T3_T4_T5_)
        .other          _ZN2at6native27unrolled_elementwise_kernelIZZZNS0_15exp_kernel_cudaERNS_18TensorIteratorBaseEENKUlvE0_clEvENKUlvE0_clEvEUlfE_St5arrayIPcLm2EELi4E23TrivialOffsetCalculatorILi1EjESB_NS0_6memory12LoadWithCastILi1EEENSC_13StoreWithCastILi1EEEEEviT_T0_T2_T3_T4_T5_,@"STO_CUDA_ENTRY STV_DEFAULT"
_ZN2at6native27unrolled_elementwise_kernelIZZZNS0_15exp_kernel_cudaERNS_18TensorIteratorBaseEENKUlvE0_clEvENKUlvE0_clEvEUlfE_St5arrayIPcLm2EELi4E23TrivialOffsetCalculatorILi1EjESB_NS0_6memory12LoadWithCastILi1EEENSC_13StoreWithCastILi1EEEEEviT_T0_T2_T3_T4_T5_:
.text._ZN2at6native27unrolled_elementwise_kernelIZZZNS0_15exp_kernel_cudaERNS_18TensorIteratorBaseEENKUlvE0_clEvENKUlvE0_clEvEUlfE_St5arrayIPcLm2EELi4E23TrivialOffsetCalculatorILi1EjESB_NS0_6memory12LoadWithCastILi1EEENSC_13StoreWithCastILi1EEEEEviT_T0_T2_T3_T4_T5_:
        /* <DEDUP_REMOVED lines=30> */
.L_x_29632:
[----:B------:R-:W2:Y:S02]  /*01e0*/  LDG.E.U8 R4, [R4.64] ;  /* 0x0000002404047981 */ /* 0x000ea4000c1e1100 */
[----:B--2---:R0:W1:Y:S01]  /*01f0*/  I2F.U16 R22, R4 ;  /* 0x0000000400167306 */ /* 0x0040620000101000 */
[----:B------:R-:W-:Y:S05]  /*0200*/  BRA `(.L_x_29634) ;  /* 0x00000cb000007947 */ /* 0x000fea0003800000 */
.L_x_29631:
        /* <DEDUP_REMOVED lines=9> */
.L_x_29636:
[----:B------:R-:W2:Y:S02]  /*02a0*/  LDG.E R4, [R4.64] ;  /* 0x0000002404047981 */ /* 0x000ea4000c1e1900 */
[----:B--2---:R0:W1:Y:S01]  /*02b0*/  I2F R22, R4 ;  /* 0x0000000400167306 */ /* 0x0040620000201400 */
[----:B------:R-:W-:Y:S05]  /*02c0*/  BRA `(.L_x_29634) ;  /* 0x00000bf000007947 */ /* 0x000fea0003800000 */
.L_x_29635:
[----:B------:R-:W2:Y:S02]  /*02d0*/  LDG.E.U16 R4, [R4.64] ;  /* 0x0000002404047981 */ /* 0x000ea4000c1e1500 */
[----:B--2---:R0:W1:Y:S01]  /*02e0*/  I2F.S16 R22, R4 ;  /* 0x0000000400167306 */ /* 0x0040620000101400 */
[----:B------:R-:W-:Y:S05]  /*02f0*/  BRA `(.L_x_29634) ;  /* 0x00000bc000007947 */ /* 0x000fea0003800000 */
.L_x_29630:
        /* <DEDUP_REMOVED lines=8> */
.L_x_29638:
[----:B------:R-:W2:Y:S02]  /*0380*/  LDG.E.U16 R4, [R4.64] ;  /* 0x0000002404047981 */ /* 0x000ea4000c1e1500 */
[----:B--2---:R-:W-:Y:S01]  /*0390*/  HADD2.F32 R22, -RZ, R4.H0_H0 ;  /* 0x20000004ff167230 */ /* 0x004fe20000004100 */
[----:B------:R-:W-:Y:S05]  /*03a0*/  BRA `(.L_x_29634) ;  /* 0x00000b1000007947 */ /* 0x000fea0003800000 */
.L_x_29637:
        /* <DEDUP_REMOVED lines=8> */
.L_x_29640:
[----:B------:R-:W2:Y:S02]  /*0430*/  LDG.E.U16 R4, [R4.64] ;  /* 0x0000002404047981 */ /* 0x000ea4000c1e1500 */
[----:B--2---:R-:W-:Y:S01]  /*0440*/  HADD2.F32 R22, -RZ, R4.H0_H0 ;  /* 0x20000004ff167230 */ /* 0x004fe20000004100 */
[----:B------:R-:W-:Y:S05]  /*0450*/  BRA `(.L_x_29634) ;  /* 0x00000a6000007947 */ /* 0x000fea0003800000 */
.L_x_29639:
[----:B------:R-:W2:Y:S02]  /*0460*/  LDG.E.64 R4, [R4.64] ;  /* 0x0000002404047981 */ /* 0x000ea4000c1e1b00 */
[----:B--2---:R-:W0:Y:S01]  /*0470*/  F2F.F32.F64 R22, R4 ;  /* 0x0000000400167310 */ /* 0x004e220000301000 */
[----:B------:R-:W0:-:S14]  /*0480*/  DSETP.GEU.AND P0, PT, |R4|, c[0x2][0x0], PT ;  /* 0x008000000400762a */ /* 0x000e1c0003f0e200 */
[----:B0-----:R-:W-:Y:S01]  /*0490*/  @!P0 FMUL R22, R22, 1.175494350822287508e-38 ;  /* 0x0080000016168820 */ /* 0x001fe20000400000 */
[----:B------:R-:W-:Y:S05]  /*04a0*/  BRA `(.L_x_29634) ;  /* 0x00000a1000007947 */ /* 0x000fea0003800000 */
.L_x_29629:
        /* <DEDUP_REMOVED lines=12> */
.L_x_29643:
[----:B------:R-:W2:Y:S02]  /*0570*/  LDG.E.64 R4, [R4.64] ;  /* 0x0000002404047981 */ /* 0x000ea4000c1e1b00 */
[----:B--2---:R-:W0:Y:S01]  /*0580*/  F2F.F32.F64 R22, R4 ;  /* 0x0000000400167310 */ /* 0x004e220000301000 */
[----:B------:R-:W0:-:S14]  /*0590*/  DSETP.GEU.AND P0, PT, |R4|, c[0x2][0x0], PT ;  /* 0x008000000400762a */ /* 0x000e1c0003f0e200 */
[----:B0-----:R-:W-:Y:S01]  /*05a0*/  @!P0 FMUL R22, R22, 1.175494350822287508e-38 ;  /* 0x0080000016168820 */ /* 0x001fe20000400000 */
[----:B------:R-:W-:Y:S05]  /*05b0*/  BRA `(.L_x_29634) ;  /* 0x0000090000007947 */ /* 0x000fea0003800000 */
.L_x_29642:
        /* <DEDUP_REMOVED lines=26> */
.L_x_29645:
        /* <DEDUP_REMOVED lines=14> */
.L_x_29644:
[----:B------:R-:W2:Y:S02]  /*0840*/  LDG.E.U16 R4, [R4.64] ;  /* 0x0000002404047981 */ /* 0x000ea4000c1e1500 */
[----:B--2---:R-:W-:Y:S01]  /*0850*/  PRMT R22, RZ, 0x5410, R4 ;  /* 0x00005410ff167816 */ /* 0x004fe20000000004 */
[----:B------:R-:W-:Y:S05]  /*0860*/  BRA `(.L_x_29634) ;  /* 0x0000065000007947 */ /* 0x000fea0003800000 */
.L_x_29641:
        /* <DEDUP_REMOVED lines=11> */
.L_x_29648:
        /* <DEDUP_REMOVED lines=20> */
.L_x_29650:
[----:B------:R-:W-:Y:S05]  /*0a60*/  BSYNC B0 ;  /* 0x0000000000007941 */ /* 0x000fea0003800000 */
.L_x_29649:
[----:B------:R-:W-:Y:S01]  /*0a70*/  IMAD.SHL.U32 R3, R3, 0x100000, RZ ;  /* 0x0010000003037824 */ /* 0x000fe200078e00ff */
[----:B------:R-:W-:-:S04]  /*0a80*/  LEA R5, R0, 0x3b800000, 0x17 ;  /* 0x3b80000000057811 */ /* 0x000fc800078eb8ff */
[----:B------:R-:W-:Y:S01]  /*0a90*/  LOP3.LUT R22, R5, R3, R22, 0xfe, !PT ;  /* 0x0000000305167212 */ /* 0x000fe200078efe16 */
[----:B------:R-:W-:Y:S05]  /*0aa0*/  BRA `(.L_x_29634) ;  /* 0x0000041000007947 */ /* 0x000fea0003800000 */
.L_x_29647:
        /* <DEDUP_REMOVED lines=20> */
.L_x_29652:
[----:B------:R-:W-:Y:S05]  /*0bf0*/  BSYNC B0 ;  /* 0x0000000000007941 */ /* 0x000fea0003800000 */
.L_x_29651:
[----:B------:R-:W-:Y:S01]  /*0c00*/  IMAD.SHL.U32 R3, R3, 0x200000, RZ ;  /* 0x0020000003037824 */ /* 0x000fe200078e00ff */
[----:B------:R-:W-:-:S04]  /*0c10*/  LEA R5, R0, 0x37800000, 0x17 ;  /* 0x3780000000057811 */ /* 0x000fc800078eb8ff */
[----:B------:R-:W-:Y:S01]  /*0c20*/  LOP3.LUT R22, R5, R3, R22, 0xfe, !PT ;  /* 0x0000000305167212 */ /* 0x000fe200078efe16 */
[----:B------:R-:W-:Y:S05]  /*0c30*/  BRA `(.L_x_29634) ;  /* 0x0000028000007947 */ /* 0x000fea0003800000 */
.L_x_29646:
        /* <DEDUP_REMOVED lines=14> */
.L_x_29633:
        /* <DEDUP_REMOVED lines=21> */
.L_x_29654:
[----:B------:R-:W2:Y:S02]  /*0e70*/  LDG.E.64 R4, [R4.64] ;  /* 0x0000002404047981 */ /* 0x000ea4000c1e1b00 */
[----:B--2---:R0:W1:Y:S01]  /*0e80*/  I2F.U64 R22, R4 ;  /* 0x0000000400167312 */ /* 0x0040620000301000 */
[----:B------:R-:W-:Y:S05]  /*0e90*/  BRA `(.L_x_29634) ;  /* 0x0000002000007947 */ /* 0x000fea0003800000 */
.L_x_29653:
[----:B------:R-:W2:Y:S02]  /*0ea0*/  LDG.E R4, [R4.64] ;  /* 0x0000002404047981 */ /* 0x000ea4000c1e1900 */
[----:B--2---:R0:W1:Y:S02]  /*0eb0*/  I2F.U32 R22, R4 ;  /* 0x0000000400167306 */ /* 0x0040640000201000 */
.L_x_29634:
[----:B------:R-:W-:Y:S05]  /*0ec0*/  BSYNC B6 ;  /* 0x0000000000067941 */ /* 0x000fea0003800000 */
.L_x_29628:
[----:B------:R-:W2:Y:S02]  /*0ed0*/  S2R R25, SR_TID.X ;  /* 0x0000000000197919 */ /* 0x000ea40000002100 */
[----:B--2---:R-:W-:Y:S02]  /*0ee0*/  IADD3 R25, R25, 0x80, RZ ;  /* 0x0000008019197810 */ /* 0x004fe40007ffe0ff */
.L_x_29627:
[----:B-1----:R-:W-:Y:S05]  /*0ef0*/  BSYNC B7 ;  /* 0x0000000000077941 */ /* 0x002fea0003800000 */
.L_x_29626:
        /* <DEDUP_REMOVED lines=23> */
.L_x_29661:
[----:B------:R-:W2:Y:S02]  /*1070*/  LDG.E.U8 R4, [R4.64] ;  /* 0x0000002404047981 */ /* 0x000ea4000c1e1100 */
[----:B--2---:R0:W1:Y:S01]  /*1080*/  I2F.U16 R23, R4 ;  /* 0x0000000400177306 */ /* 0x0040620000101000 */
[----:B------:R-:W-:Y:S05]  /*1090*/  BRA `(.L_x_29663) ;  /* 0x00000ca000007947 */ /* 0x000fea0003800000 */
.L_x_29660:
        /* <DEDUP_REMOVED lines=9> */
.L_x_29665:
[----:B------:R-:W2:Y:S02]  /*1130*/  LDG.E R4, [R4.64] ;  /* 0x0000002404047981 */ /* 0x000ea4000c1e1900 */
[----:B--2---:R0:W1:Y:S01]  /*1140*/  I2F R23, R4 ;  /* 0x0000000400177306 */ /* 0x0040620000201400 */
[----:B------:R-:W-:Y:S05]  /*1150*/  BRA `(.L_x_29663) ;  /* 0x00000be000007947 */ /* 0x000fea0003800000 */
.L_x_29664:
[----:B------:R-:W2:Y:S02]  /*1160*/  LDG.E.U16 R4, [R4.64] ;  /* 0x0000002404047981 */ /* 0x000ea4000c1e1500 */
[----:B--2---:R0:W1:Y:S01]  /*1170*/  I2F.S16 R23, R4 ;  /* 0x0000000400177306 */ /* 0x0040620000101400 */
[----:B------:R-:W-:Y:S05]  /*1180*/  BRA `(.L_x_29663) ;  /* 0x00000bb000007947 */ /* 0x000fea0003800000 */
.L_x_29659:
        /* <DEDUP_REMOVED lines=8> */
.L_x_29667:
[----:B------:R-:W2:Y:S02]  /*1210*/  LDG.E.U16 R4, [R4.64] ;  /* 0x0000002404047981 */ /* 0x000ea4000c1e1500 */
[----:B--2---:R-:W-:Y:S01]  /*1220*/  HADD2.F32 R23, -RZ, R4.H0_H0 ;  /* 0x20000004ff177230 */ /* 0x004fe20000004100 */
[----:B------:R-:W-:Y:S05]  /*1230*/  BRA `(.L_x_29663) ;  /* 0x00000b0000007947 */ /* 0x000fea0003800000 */
.L_x_29666:
        /* <DEDUP_REMOVED lines=8> */
.L_x_29669:
[----:B------:R-:W2:Y:S02]  /*12c0*/  LDG.E.U16 R4, [R4.64] ;  /* 0x0000002404047981 */ /* 0x000ea4000c1e1500 */
[----:B--2---:R-:W-:Y:S01]  /*12d0*/  HADD2.F32 R23, -RZ, R4.H0_H0 ;  /* 0x20000004ff177230 */ /* 0x004fe20000004100 */
[----:B------:R-:W-:Y:S05]  /*12e0*/  BRA `(.L_x_29663) ;  /* 0x00000a5000007947 */ /* 0x000fea0003800000 */
.L_x_29668:
[----:B------:R-:W2:Y:S02]  /*12f0*/  LDG.E.64 R4, [R4.64] ;  /* 0x0000002404047981 */ /* 0x000ea4000c1e1b00 */
[----:B--2---:R-:W0:Y:S01]  /*1300*/  F2F.F32.F64 R23, R4 ;  /* 0x0000000400177310 */ /* 0x004e220000301000 */
[----:B------:R-:W0:-:S14]  /*1310*/  DSETP.GEU.AND P0, PT, |R4|, c[0x2][0x0], PT ;  /* 0x008000000400762a */ /* 0x000e1c0003f0e200 */
[----:B0-----:R-:W-:Y:S01]  /*1320*/  @!P0 FMUL R23, R23, 1.175494350822287508e-38 ;  /* 0x0080000017178820 */ /* 0x001fe20000400000 */
[----:B------:R-:W-:Y:S05]  /*1330*/  BRA `(.L_x_29663) ;  /* 0x00000a0000007947 */ /* 0x000fea0003800000 */
.L_x_29658:
        /* <DEDUP_REMOVED lines=12> */
.L_x_29672:
[----:B------:R-:W2:Y:S02]  /*1400*/  LDG.E.64 R4, [R4.64] ;  /* 0x0000002404047981 */ /* 0x000ea4000c1e1b00 */
[----:B--2---:R-:W0:Y:S01]  /*1410*/  F2F.F32.F64 R23, R4 ;  /* 0x0000000400177310 */ /* 0x004e220000301000 */
[----:B------:R-:W0:-:S14]  /*1420*/  DSETP.GEU.AND P0, PT, |R4|, c[0x2][0x0], PT ;  /* 0x008000000400762a */ /* 0x000e1c0003f0e200 */
[----:B0-----:R-:W-:Y:S01]  /*1430*/  @!P0 FMUL R23, R23, 1.175494350822287508e-38 ;  /* 0x0080000017178820 */ /* 0x001fe20000400000 */
[----:B------:R-:W-:Y:S05]  /*1440*/  BRA `(.L_x_29663) ;  /* 0x000008f000007947 */ /* 0x000fea0003800000 */
.L_x_29671:
        /* <DEDUP_REMOVED lines=26> */
.L_x_29674:
        /* <DEDUP_REMOVED lines=13> */
.L_x_29673:
[----:B------:R-:W2:Y:S02]  /*16c0*/  LDG.E.U16 R4, [R4.64] ;  /* 0x0000002404047981 */ /* 0x000ea4000c1e1500 */
[----:B--2---:R-:W-:Y:S01]  /*16d0*/  PRMT R23, RZ, 0x5410, R4 ;  /* 0x00005410ff177816 */ /* 0x004fe20000000004 */
[----:B------:R-:W-:Y:S05]  /*16e0*/  BRA `(.L_x_29663) ;  /* 0x0000065000007947 */ /* 0x000fea0003800000 */
.L_x_29670:
        /* <DEDUP_REMOVED lines=11> */
.L_x_29677:
        /* <DEDUP_REMOVED lines=20> */
.L_x_29679:
[----:B------:R-:W-:Y:S05]  /*18e0*/  BSYNC B0 ;  /* 0x0000000000007941 */ /* 0x000fea0003800000 */
.L_x_29678:
[----:B------:R-:W-:Y:S01]  /*18f0*/  IMAD.SHL.U32 R3, R3, 0x100000, RZ ;  /* 0x0010000003037824 */ /* 0x000fe200078e00ff */
[----:B------:R-:W-:-:S04]  /*1900*/  LEA R0, R0, 0x3b800000, 0x17 ;  /* 0x3b80000000007811 */ /* 0x000fc800078eb8ff */
[----:B------:R-:W-:Y:S01]  /*1910*/  LOP3.LUT R23, R0, R3, R23, 0xfe, !PT ;  /* 0x0000000300177212 */ /* 0x000fe200078efe17 */
[----:B------:R-:W-:Y:S05]  /*1920*/  BRA `(.L_x_29663) ;  /* 0x0000041000007947 */ /* 0x000fea0003800000 */
.L_x_29676:
        /* <DEDUP_REMOVED lines=20> */
.L_x_29681:
[----:B------:R-:W-:Y:S05]  /*1a70*/  BSYNC B0 ;  /* 0x0000000000007941 */ /* 0x000fea0003800000 */
.L_x_29680:
[----:B------:R-:W-:Y:S01]  /*1a80*/  IMAD.SHL.U32 R3, R3, 0x200000, RZ ;  /* 0x0020000003037824 */ /* 0x000fe200078e00ff */
[----:B------:R-:W-:-:S04]  /*1a90*/  LEA R0, R0, 0x37800000, 0x17 ;  /* 0x3780000000007811 */ /* 0x000fc800078eb8ff */
[----:B------:R-:W-:Y:S01]  /*1aa0*/  LOP3.LUT R23, R0, R3, R23, 0xfe, !PT ;  /* 0x0000000300177212 */ /* 0x000fe200078efe17 */
[----:B------:R-:W-:Y:S05]  /*1ab0*/  BRA `(.L_x_29663) ;  /* 0x0000028000007947 */ /* 0x000fea0003800000 */
.L_x_29675:
        /* <DEDUP_REMOVED lines=14> */
.L_x_29662:
        /* <DEDUP_REMOVED lines=21> */
.L_x_29683:
[----:B------:R-:W2:Y:S02]  /*1cf0*/  LDG.E.64 R4, [R4.64] ;  /* 0x0000002404047981 */ /* 0x000ea4000c1e1b00 */
[----:B--2---:R0:W1:Y:S01]  /*1d00*/  I2F.U64 R23, R4 ;  /* 0x0000000400177312 */ /* 0x0040620000301000 */
[----:B------:R-:W-:Y:S05]  /*1d10*/  BRA `(.L_x_29663) ;  /* 0x0000002000007947 */ /* 0x000fea0003800000 */
.L_x_29682:
[----:B------:R-:W2:Y:S02]  /*1d20*/  LDG.E R4, [R4.64] ;  /* 0x0000002404047981 */ /* 0x000ea4000c1e1900 */
[----:B--2---:R0:W1:Y:S02]  /*1d30*/  I2F.U32 R23, R4 ;  /* 0x0000000400177306 */ /* 0x0040640000201000 */
.L_x_29663:
[----:B------:R-:W-:Y:S05]  /*1d40*/  BSYNC B6 ;  /* 0x0000000000067941 */ /* 0x000fea0003800000 */
.L_x_29657:
[----:B------:R-:W-:Y:S02]  /*1d50*/  IADD3 R25, R25, 0x80, RZ ;  /* 0x0000008019197810 */ /* 0x000fe40007ffe0ff */
.L_x_29656:
[----:B------:R-:W-:Y:S05]  /*1d60*/  BSYNC B7 ;  /* 0x0000000000077941 */ /* 0x000fea0003800000 */
.L_x_29655:
        /* <DEDUP_REMOVED lines=25> */
.L_x_29690:
[----:B------:R-:W2:Y:S02]  /*1f00*/  LDG.E.U8 R4, [R4.64] ;  /* 0x0000002404047981 */ /* 0x000ea4000c1e1100 */
[----:B--2---:R0:W2:Y:S01]  /*1f10*/  I2F.U16 R18, R4 ;  /* 0x0000000400127306 */ /* 0x0040a20000101000 */
[----:B------:R-:W-:Y:S05]  /*1f20*/  BRA `(.L_x_29692) ;  /* 0x00000ca000007947 */ /* 0x000fea0003800000 */
.L_x_29689:
        /* <DEDUP_REMOVED lines=9> */
.L_x_29694:
[----:B------:R-:W2:Y:S02]  /*1fc0*/  LDG.E R4, [R4.64] ;  /* 0x0000002404047981 */ /* 0x000ea4000c1e1900 */
[----:B--2---:R0:W2:Y:S01]  /*1fd0*/  I2F R18, R4 ;  /* 0x0000000400127306 */ /* 0x0040a20000201400 */
[----:B------:R-:W-:Y:S05]  /*1fe0*/  BRA `(.L_x_29692) ;  /* 0x00000be000007947 */ /* 0x000fea0003800000 */
.L_x_29693:
[----:B------:R-:W2:Y:S02]  /*1ff0*/  LDG.E.U16 R4, [R4.64] ;  /* 0x0000002404047981 */ /* 0x000ea4000c1e1500 */
[----:B--2---:R0:W2:Y:S01]  /*2000*/  I2F.S16 R18, R4 ;  /* 0x0000000400127306 */ /* 0x0040a20000101400 */
[----:B------:R-:W-:Y:S05]  /*2010*/  BRA `(.L_x_29692) ;  /* 0x00000bb000007947 */ /* 0x000fea0003800000 */
.L_x_29688:
        /* <DEDUP_REMOVED lines=8> */
.L_x_29696:
[----:B------:R-:W2:Y:S02]  /*20a0*/  LDG.E.U16 R4, [R4.64] ;  /* 0x0000002404047981 */ /* 0x000ea4000c1e1500 */
[----:B--2---:R-:W-:Y:S01]  /*20b0*/  HADD2.F32 R18, -RZ, R4.H0_H0 ;  /* 0x20000004ff127230 */ /* 0x004fe20000004100 */
[----:B------:R-:W-:Y:S05]  /*20c0*/  BRA `(.L_x_29692) ;  /* 0x00000b0000007947 */ /* 0x000fea0003800000 */
.L_x_29695:
        /* <DEDUP_REMOVED lines=8> */
.L_x_29698:
[----:B------:R-:W2:Y:S02]  /*2150*/  LDG.E.U16 R4, [R4.64] ;  /* 0x0000002404047981 */ /* 0x000ea4000c1e1500 */
[----:B--2---:R-:W-:Y:S01]  /*2160*/  HADD2.F32 R18, -RZ, R4.H0_H0 ;  /* 0x20000004ff127230 */ /* 0x004fe20000004100 */
[----:B------:R-:W-:Y:S05]  /*2170*/  BRA `(.L_x_29692) ;  /* 0x00000a5000007947 */ /* 0x000fea0003800000 */
.L_x_29697:
[----:B------:R-:W2:Y:S02]  /*2180*/  LDG.E.64 R4, [R4.64] ;  /* 0x0000002404047981 */ /* 0x000ea4000c1e1b00 */
[----:B--2---:R-:W0:Y:S01]  /*2190*/  F2F.F32.F64 R18, R4 ;  /* 0x0000000400127310 */ /* 0x004e220000301000 */
[----:B------:R-:W0:-:S14]  /*21a0*/  DSETP.GEU.AND P0, PT, |R4|, c[0x2][0x0], PT ;  /* 0x008000000400762a */ /* 0x000e1c0003f0e200 */
[----:B0-----:R-:W-:Y:S01]  /*21b0*/  @!P0 FMUL R18, R18, 1.175494350822287508e-38 ;  /* 0x0080000012128820 */ /* 0x001fe20000400000 */
[----:B------:R-:W-:Y:S05]  /*21c0*/  BRA `(.L_x_29692) ;  /* 0x00000a0000007947 */ /* 0x000fea0003800000 */
.L_x_29687:
        /* <DEDUP_REMOVED lines=12> */
.L_x_29701:
[----:B------:R-:W2:Y:S02]  /*2290*/  LDG.E.64 R4, [R4.64] ;  /* 0x0000002404047981 */ /* 0x000ea4000c1e1b00 */
[----:B--2---:R-:W0:Y:S01]  /*22a0*/  F2F.F32.F64 R18, R4 ;  /* 0x0000000400127310 */ /* 0x004e220000301000 */
[----:B------:R-:W0:-:S14]  /*22b0*/  DSETP.GEU.AND P0, PT, |R4|, c[0x2][0x0], PT ;  /* 0x008000000400762a */ /* 0x000e1c0003f0e200 */
[----:B0-----:R-:W-:Y:S01]  /*22c0*/  @!P0 FMUL R18, R18, 1.175494350822287508e-38 ;  /* 0x0080000012128820 */ /* 0x001fe20000400000 */
[----:B------:R-:W-:Y:S05]  /*22d0*/  BRA `(.L_x_29692) ;  /* 0x000008f000007947 */ /* 0x000fea0003800000 */
.L_x_29700:
        /* <DEDUP_REMOVED lines=26> */
.L_x_29703:
        /* <DEDUP_REMOVED lines=13> */
.L_x_29702:
[----:B------:R-:W2:Y:S02]  /*2550*/  LDG.E.U16 R4, [R4.64] ;  /* 0x0000002404047981 */ /* 0x000ea4000c1e1500 */
[----:B--2---:R-:W-:Y:S01]  /*2560*/  PRMT R18, RZ, 0x5410, R4 ;  /* 0x00005410ff127816 */ /* 0x004fe20000000004 */
[----:B------:R-:W-:Y:S05]  /*2570*/  BRA `(.L_x_29692) ;  /* 0x0000065000007947 */ /* 0x000fea0003800000 */
.L_x_29699:
        /* <DEDUP_REMOVED lines=11> */
.L_x_29706:
        /* <DEDUP_REMOVED lines=20> */
.L_x_29708:
[----:B------:R-:W-:Y:S05]  /*2770*/  BSYNC B0 ;  /* 0x0000000000007941 */ /* 0x000fea0003800000 */
.L_x_29707:
[----:B------:R-:W-:Y:S01]  /*2780*/  IMAD.SHL.U32 R3, R3, 0x100000, RZ ;  /* 0x0010000003037824 */ /* 0x000fe200078e00ff */
[----:B------:R-:W-:-:S04]  /*2790*/  LEA R5, R0, 0x3b800000, 0x17 ;  /* 0x3b80000000057811 */ /* 0x000fc800078eb8ff */
[----:B------:R-:W-:Y:S01]  /*27a0*/  LOP3.LUT R18, R5, R3, R18, 0xfe, !PT ;  /* 0x0000000305127212 */ /* 0x000fe200078efe12 */
[----:B------:R-:W-:Y:S05]  /*27b0*/  BRA `(.L_x_29692) ;  /* 0x0000041000007947 */ /* 0x000fea0003800000 */
.L_x_29705:
        /* <DEDUP_REMOVED lines=20> */
.L_x_29710:
[----:B------:R-:W-:Y:S05]  /*2900*/  BSYNC B0 ;  /* 0x0000000000007941 */ /* 0x000fea0003800000 */
.L_x_29709:
[----:B------:R-:W-:Y:S01]  /*2910*/  IMAD.SHL.U32 R3, R3, 0x200000, RZ ;  /* 0x0020000003037824 */ /* 0x000fe200078e00ff */
[----:B------:R-:W-:-:S04]  /*2920*/  LEA R5, R0, 0x37800000, 0x17 ;  /* 0x3780000000057811 */ /* 0x000fc800078eb8ff */
[----:B------:R-:W-:Y:S01]  /*2930*/  LOP3.LUT R18, R5, R3, R18, 0xfe, !PT ;  /* 0x0000000305127212 */ /* 0x000fe200078efe12 */
[----:B------:R-:W-:Y:S05]  /*2940*/  BRA `(.L_x_29692) ;  /* 0x0000028000007947 */ /* 0x000fea0003800000 */
.L_x_29704:
        /* <DEDUP_REMOVED lines=14> */
.L_x_29691:
        /* <DEDUP_REMOVED lines=21> */
.L_x_29712:
[----:B------:R-:W2:Y:S02]  /*2b80*/  LDG.E.64 R18, [R4.64] ;  /* 0x0000002404127981 */ /* 0x000ea4000c1e1b00 */
[----:B--2---:R0:W2:Y:S01]  /*2b90*/  I2F.U64 R18, R18 ;  /* 0x0000001200127312 */ /* 0x0040a20000301000 */
[----:B------:R-:W-:Y:S05]  /*2ba0*/  BRA `(.L_x_29692) ;  /* 0x0000002000007947 */ /* 0x000fea0003800000 */
.L_x_29711:
[----:B------:R-:W2:Y:S02]  /*2bb0*/  LDG.E R4, [R4.64] ;  /* 0x0000002404047981 */ /* 0x000ea4000c1e1900 */
[----:B--2---:R0:W2:Y:S02]  /*2bc0*/  I2F.U32 R18, R4 ;  /* 0x0000000400127306 */ /* 0x0040a40000201000 */
.L_x_29692:
[----:B------:R-:W-:Y:S05]  /*2bd0*/  BSYNC B6 ;  /* 0x0000000000067941 */ /* 0x000fea0003800000 */
.L_x_29686:
[----:B------:R-:W-:Y:S02]  /*2be0*/  IADD3 R25, R25, 0x80, RZ ;  /* 0x0000008019197810 */ /* 0x000fe40007ffe0ff */
.L_x_29685:
[----:B------:R-:W-:Y:S05]  /*2bf0*/  BSYNC B7 ;  /* 0x0000000000077941 */ /* 0x000fea0003800000 */
.L_x_29684:
        /* <DEDUP_REMOVED lines=21> */
.L_x_29718:
[----:B------:R-:W3:Y:S02]  /*2d50*/  LDG.E.U8 R4, [R4.64] ;  /* 0x0000002404047981 */ /* 0x000ee4000c1e1100 */
[----:B---3--:R0:W3:Y:S01]  /*2d60*/  I2F.U16 R17, R4 ;  /* 0x0000000400117306 */ /* 0x0080e20000101000 */
[----:B------:R-:W-:Y:S05]  /*2d70*/  BRA `(.L_x_29714) ;  /* 0x00000c7000007947 */ /* 0x000fea0003800000 */
.L_x_29717:
        /* <DEDUP_REMOVED lines=9> */
.L_x_29721:
[----:B------:R-:W3:Y:S02]  /*2e10*/  LDG.E R4, [R4.64] ;  /* 0x0000002404047981 */ /* 0x000ee4000c1e1900 */
[----:B---3--:R0:W3:Y:S01]  /*2e20*/  I2F R17, R4 ;  /* 0x0000000400117306 */ /* 0x0080e20000201400 */
[----:B------:R-:W-:Y:S05]  /*2e30*/  BRA `(.L_x_29714) ;  /* 0x00000bb000007947 */ /* 0x000fea0003800000 */
.L_x_29720:
[----:B------:R-:W3:Y:S02]  /*2e40*/  LDG.E.U16 R4, [R4.64] ;  /* 0x0000002404047981 */ /* 0x000ee4000c1e1500 */
[----:B---3--:R0:W3:Y:S01]  /*2e50*/  I2F.S16 R17, R4 ;  /* 0x0000000400117306 */ /* 0x0080e20000101400 */
[----:B------:R-:W-:Y:S05]  /*2e60*/  BRA `(.L_x_29714) ;  /* 0x00000b8000007947 */ /* 0x000fea0003800000 */
.L_x_29716:
        /* <DEDUP_REMOVED lines=8> */
.L_x_29723:
[----:B------:R-:W3:Y:S02]  /*2ef0*/  LDG.E.U16 R4, [R4.64] ;  /* 0x0000002404047981 */ /* 0x000ee4000c1e1500 */
[----:B---3--:R-:W-:Y:S01]  /*2f00*/  HADD2.F32 R17, -RZ, R4.H0_H0 ;  /* 0x20000004ff117230 */ /* 0x008fe20000004100 */
[----:B------:R-:W-:Y:S05]  /*2f10*/  BRA `(.L_x_29714) ;  /* 0x00000ad000007947 */ /* 0x000fea0003800000 */
.L_x_29722:
        /* <DEDUP_REMOVED lines=8> */
.L_x_29725:
[----:B------:R-:W3:Y:S02]  /*2fa0*/  LDG.E.U16 R4, [R4.64] ;  /* 0x0000002404047981 */ /* 0x000ee4000c1e1500 */
[----:B---3--:R-:W-:Y:S01]  /*2fb0*/  HADD2.F32 R17, -RZ, R4.H0_H0 ;  /* 0x20000004ff117230 */ /* 0x008fe20000004100 */
[----:B------:R-:W-:Y:S05]  /*2fc0*/  BRA `(.L_x_29714) ;  /* 0x00000a2000007947 */ /* 0x000fea0003800000 */
.L_x_29724:
[----:B------:R-:W3:Y:S02]  /*2fd0*/  LDG.E.64 R4, [R4.64] ;  /* 0x0000002404047981 */ /* 0x000ee4000c1e1b00 */
[----:B---3--:R-:W0:Y:S01]  /*2fe0*/  F2F.F32.F64 R17, R4 ;  /* 0x0000000400117310 */ /* 0x008e220000301000 */
[----:B------:R-:W0:-:S14]  /*2ff0*/  DSETP.GEU.AND P0, PT, |R4|, c[0x2][0x0], PT ;  /* 0x008000000400762a */ /* 0x000e1c0003f0e200 */
[----:B0-----:R-:W-:Y:S01]  /*3000*/  @!P0 FMUL R17, R17, 1.175494350822287508e-38 ;  /* 0x0080000011118820 */ /* 0x001fe20000400000 */
[----:B------:R-:W-:Y:S05]  /*3010*/  BRA `(.L_x_29714) ;  /* 0x000009d000007947 */ /* 0x000fea0003800000 */
.L_x_29715:
        /* <DEDUP_REMOVED lines=12> */
.L_x_29728:
[----:B------:R-:W3:Y:S02]  /*30e0*/  LDG.E.64 R4, [R4.64] ;  /* 0x0000002404047981 */ /* 0x000ee4000c1e1b00 */
[----:B---3--:R-:W0:Y:S01]  /*30f0*/  F2F.F32.F64 R17, R4 ;  /* 0x0000000400117310 */ /* 0x008e220000301000 */
[----:B------:R-:W0:-:S14]  /*3100*/  DSETP.GEU.AND P0, PT, |R4|, c[0x2][0x0], PT ;  /* 0x008000000400762a */ /* 0x000e1c0003f0e200 */
[----:B0-----:R-:W-:Y:S01]  /*3110*/  @!P0 FMUL R17, R17, 1.175494350822287508e-38 ;  /* 0x0080000011118820 */ /* 0x001fe20000400000 */
[----:B------:R-:W-:Y:S05]  /*3120*/  BRA `(.L_x_29714) ;  /* 0x000008c000007947 */ /* 0x000fea0003800000 */
.L_x_29727:
        /* <DEDUP_REMOVED lines=26> */
.L_x_29730:
        /* <DEDUP_REMOVED lines=13> */
.L_x_29729:
[----:B------:R-:W3:Y:S02]  /*33a0*/  LDG.E.U16 R4, [R4.64] ;  /* 0x0000002404047981 */ /* 0x000ee4000c1e1500 */
[----:B---3--:R-:W-:Y:S01]  /*33b0*/  PRMT R17, RZ, 0x5410, R4 ;  /* 0x00005410ff117816 */ /* 0x008fe20000000004 */
[----:B------:R-:W-:Y:S05]  /*33c0*/  BRA `(.L_x_29714) ;  /* 0x0000062000007947 */ /* 0x000fea0003800000 */
.L_x_29726:
        /* <DEDUP_REMOVED lines=11> */
.L_x_29733:
        /* <DEDUP_REMOVED lines=19> */
.L_x_29735:
[----:B------:R-:W-:Y:S05]  /*35b0*/  BSYNC B0 ;  /* 0x0000000000007941 */ /* 0x000fea0003800000 */
.L_x_29734:
[----:B------:R-:W-:Y:S01]  /*35c0*/  IMAD.SHL.U32 R3, R3, 0x100000, RZ ;  /* 0x0010000003037824 */ /* 0x000fe200078e00ff */
[----:B------:R-:W-:-:S04]  /*35d0*/  LEA R0, R0, 0x3b800000, 0x17 ;  /* 0x3b80000000007811 */ /* 0x000fc800078eb8ff */
[----:B------:R-:W-:Y:S01]  /*35e0*/  LOP3.LUT R17, R0, R3, R17, 0xfe, !PT ;  /* 0x0000000300117212 */ /* 0x000fe200078efe11 */
[----:B------:R-:W-:Y:S05]  /*35f0*/  BRA `(.L_x_29714) ;  /* 0x000003f000007947 */ /* 0x000fea0003800000 */
.L_x_29732:
        /* <DEDUP_REMOVED lines=19> */
.L_x_29737:
[----:B------:R-:W-:Y:S05]  /*3730*/  BSYNC B0 ;  /* 0x0000000000007941 */ /* 0x000fea0003800000 */
.L_x_29736:
[----:B------:R-:W-:Y:S01]  /*3740*/  IMAD.SHL.U32 R3, R3, 0x200000, RZ ;  /* 0x0020000003037824 */ /* 0x000fe200078e00ff */
[----:B------:R-:W-:-:S04]  /*3750*/  LEA R0, R0, 0x37800000, 0x17 ;  /* 0x3780000000007811 */ /* 0x000fc800078eb8ff */
[----:B------:R-:W-:Y:S01]  /*3760*/  LOP3.LUT R17, R0, R3, R17, 0xfe, !PT ;  /* 0x0000000300117212 */ /* 0x000fe200078efe11 */
[----:B------:R-:W-:Y:S05]  /*3770*/  BRA `(.L_x_29714) ;  /* 0x0000027000007947 */ /* 0x000fea0003800000 */
.L_x_29731:
        /* <DEDUP_REMOVED lines=14> */
.L_x_29719:
        /* <DEDUP_REMOVED lines=20> */
.L_x_29739:
[----:B------:R-:W3:Y:S02]  /*39a0*/  LDG.E.64 R4, [R4.64] ;  /* 0x0000002404047981 */ /* 0x000ee4000c1e1b00 */
[----:B---3--:R0:W3:Y:S01]  /*39b0*/  I2F.U64 R17, R4 ;  /* 0x0000000400117312 */ /* 0x0080e20000301000 */
[----:B------:R-:W-:Y:S05]  /*39c0*/  BRA `(.L_x_29714) ;  /* 0x0000002000007947 */ /* 0x000fea0003800000 */
.L_x_29738:
[----:B------:R-:W3:Y:S02]  /*39d0*/  LDG.E R4, [R4.64] ;  /* 0x0000002404047981 */ /* 0x000ee4000c1e1900 */
[----:B---3--:R0:W3:Y:S02]  /*39e0*/  I2F.U32 R17, R4 ;  /* 0x0000000400117306 */ /* 0x0080e40000201000 */
.L_x_29714:
[----:B------:R-:W-:Y:S05]  /*39f0*/  BSYNC B6 ;  /* 0x0000000000067941 */ /* 0x000fea0003800000 */
.L_x_29713:
[----:B------:R-:W4:Y:S01]  /*3a00*/  S2R R25, SR_TID.X ;  /* 0x0000000000197919 */ /* 0x000f220000002100 */
[----:B------:R-:W-:Y:S01]  /*3a10*/  BSSY B6, `(.L_x_29740) ;  /* 0x0000112000067945 */ /* 0x000fe20003800000 */
[C---:B----4-:R-:W-:Y:S02]  /*3a20*/  IADD3 R3, R25.reuse, 0x100, RZ ;  /* 0x0000010019037810 */ /* 0x050fe40007ffe0ff */
[----:B0-----:R-:W-:Y:S02]  /*3a30*/  IADD3 R19, R25, 0x80, RZ ;  /* 0x0000008019137810 */ /* 0x001fe40007ffe0ff */
[----:B------:R-:W-:-:S02]  /*3a40*/  ISETP.GE.AND P1, PT, R3, R16, PT ;  /* 0x000000100300720c */ /* 0x000fc40003f26270 */
[C---:B------:R-:W-:Y:S02]  /*3a50*/  IADD3 R3, R25.reuse, 0x180, RZ ;  /* 0x0000018019037810 */ /* 0x040fe40007ffe0ff */
[-C--:B------:R-:W-:Y:S02]  /*3a60*/  ISETP.GE.AND P3, PT, R25, R16.reuse, PT ;  /* 0x000000101900720c */ /* 0x080fe40003f66270 */
[-C--:B------:R-:W-:Y:S02]  /*3a70*/  ISETP.GE.AND P2, PT, R3, R16.reuse, PT ;  /* 0x000000100300720c */ /* 0x080fe40003f46270 */
[----:B------:R-:W-:-:S09]  /*3a80*/  ISETP.GE.AND P0, PT, R19, R16, PT ;  /* 0x000000101300720c */ /* 0x000fd20003f06270 */
[----:B-----5:R-:W-:Y:S02]  /*3a90*/  @!P3 FMUL.FTZ R4, R22, 1.4426950216293334961 ;  /* 0x3fb8aa3b1604b820 */ /* 0x020fe40000410000 */
[----:B---3--:R-:W-:Y:S02]  /*3aa0*/  @!P2 FMUL.FTZ R24, R17, 1.4426950216293334961 ;  /* 0x3fb8aa3b1118a820 */ /* 0x008fe40000410000 */
[----:B------:R-:W0:Y:S01]  /*3ab0*/  LDC.U8 R17, c[0x0][0x184] ;  /* 0x00006100ff117b82 */ /* 0x000e220000000000 */
[----:B--2---:R-:W-:Y:S01]  /*3ac0*/  @!P1 FMUL.FTZ R22, R18, 1.4426950216293334961 ;  /* 0x3fb8aa3b12169820 */ /* 0x004fe20000410000 */
[----:B------:R-:W2:Y:S01]  /*3ad0*/  @!P3 MUFU.EX2 R4, R4 ;  /* 0x000000040004b308 */ /* 0x000ea20000000800 */
[----:B-1----:R-:W-:-:S07]  /*3ae0*/  @!P0 FMUL.FTZ R18, R23, 1.4426950216293334961 ;  /* 0x3fb8aa3b17128820 */ /* 0x002fce0000410000 */
[----:B------:R-:W1:Y:S08]  /*3af0*/  @!P1 MUFU.EX2 R22, R22 ;  /* 0x0000001600169308 */ /* 0x000e700000000800 */
[----:B------:R-:W3:Y:S08]  /*3b00*/  @!P2 MUFU.EX2 R24, R24 ;  /* 0x000000180018a308 */ /* 0x000ef00000000800 */
[----:B------:R-:W4:Y:S01]  /*3b10*/  @!P0 MUFU.EX2 R18, R18 ;  /* 0x0000001200128308 */ /* 0x000f220000000800 */
[----:B------:R-:W-:Y:S05]  /*3b20*/  @P3 BRA `(.L_x_29741) ;  /* 0x0000100000003947 */ /* 0x000fea0003800000 */
[----:B012---:R-:W-:Y:S01]  /*3b30*/  IMAD R0, R2, 0x200, R25 ;  /* 0x0000020002007824 */ /* 0x007fe200078e0219 */
        /* <DEDUP_REMOVED lines=19> */
.L_x_29745:
[----:B------:R-:W0:Y:S01]  /*3c70*/  F2I.S64.TRUNC R4, R4 ;  /* 0x0000000400047311 */ /* 0x000e22000020d900 */
[----:B------:R-:W-:Y:S02]  /*3c80*/  IMAD.MOV.U32 R25, RZ, RZ, R19 ;  /* 0x000000ffff197224 */ /* 0x000fe400078e0013 */
[----:B0-----:R-:W-:-:S05]  /*3c90*/  IMAD.MOV.U32 R3, RZ, RZ, R4 ;  /* 0x000000ffff037224 */ /* 0x001fca00078e0004 */
[----:B------:R0:W-:Y:S01]  /*3ca0*/  STG.E.U8 [R8.64], R3 ;  /* 0x0000000308007986 */ /* 0x0001e2000c101124 */
[----:B------:R-:W-:Y:S05]  /*3cb0*/  BRA `(.L_x_29741) ;  /* 0x00000e7000007947 */ /* 0x000fea0003800000 */
.L_x_29744:
        /* <DEDUP_REMOVED lines=10> */
.L_x_29748:
[----:B------:R-:W0:Y:S01]  /*3d60*/  F2I.FTZ.TRUNC.NTZ R3, R4 ;  /* 0x0000000400037305 */ /* 0x000e22000021f100 */
[----:B------:R-:W-:Y:S01]  /*3d70*/  IMAD.MOV.U32 R25, RZ, RZ, R19 ;  /* 0x000000ffff197224 */ /* 0x000fe200078e0013 */
[----:B0-----:R0:W-:Y:S01]  /*3d80*/  STG.E [R8.64], R3 ;  /* 0x0000000308007986 */ /* 0x0011e2000c101924 */
[----:B------:R-:W-:Y:S05]  /*3d90*/  BRA `(.L_x_29741) ;  /* 0x00000d9000007947 */ /* 0x000fea0003800000 */
.L_x_29747:
[----:B------:R-:W0:Y:S01]  /*3da0*/  F2I.FTZ.TRUNC.NTZ R3, R4 ;  /* 0x0000000400037305 */ /* 0x000e22000021f100 */
[----:B------:R-:W-:Y:S01]  /*3db0*/  IMAD.MOV.U32 R25, RZ, RZ, R19 ;  /* 0x000000ffff197224 */ /* 0x000fe200078e0013 */
[----:B0-----:R0:W-:Y:S01]  /*3dc0*/  STG.E.U16 [R8.64], R3 ;  /* 0x0000000308007986 */ /* 0x0011e2000c101524 */
[----:B------:R-:W-:Y:S05]  /*3dd0*/  BRA `(.L_x_29741) ;  /* 0x00000d5000007947 */ /* 0x000fea0003800000 */
.L_x_29743:
        /* <DEDUP_REMOVED lines=9> */
.L_x_29750:
[----:B------:R-:W-:Y:S01]  /*3e70*/  F2FP.PACK_AB R4, RZ, R4 ;  /* 0x00000004ff04723e */ /* 0x000fe200000000ff */
[----:B------:R-:W-:-:S04]  /*3e80*/  IMAD.MOV.U32 R25, RZ, RZ, R19 ;  /* 0x000000ffff197224 */ /* 0x000fc800078e0013 */
[----:B------:R0:W-:Y:S01]  /*3e90*/  STG.E.U16 [R8.64], R4 ;  /* 0x0000000408007986 */ /* 0x0001e2000c101524 */
[----:B------:R-:W-:Y:S05]  /*3ea0*/  BRA `(.L_x_29741) ;  /* 0x00000c8000007947 */ /* 0x000fea0003800000 */
.L_x_29749:
        /* <DEDUP_REMOVED lines=10> */
.L_x_29752:
[----:B------:R-:W-:Y:S01]  /*3f50*/  F2FP.PACK_AB R3, RZ, R4 ;  /* 0x00000004ff03723e */ /* 0x000fe200000000ff */
[----:B------:R-:W-:-:S03]  /*3f60*/  IMAD.MOV.U32 R25, RZ, RZ, R19 ;  /* 0x000000ffff197224 */ /* 0x000fc600078e0013 */
[----:B------:R-:W-:-:S05]  /*3f70*/  PRMT R3, R3, 0x5410, RZ ;  /* 0x0000541003037816 */ /* 0x000fca00000000ff */
[----:B------:R0:W-:Y:S01]  /*3f80*/  STG.E [R8.64], R3 ;  /* 0x0000000308007986 */ /* 0x0001e2000c101924 */
[----:B------:R-:W-:Y:S05]  /*3f90*/  BRA `(.L_x_29741) ;  /* 0x00000b9000007947 */ /* 0x000fea0003800000 */
.L_x_29751:
[----:B------:R-:W-:Y:S02]  /*3fa0*/  FMUL.FTZ R4, R4, 1 ;  /* 0x3f80000004047820 */ /* 0x000fe40000410000 */
[----:B------:R-:W-:-:S04]  /*3fb0*/  IMAD.MOV.U32 R25, RZ, RZ, R19 ;  /* 0x000000ffff197224 */ /* 0x000fc800078e0013 */
[----:B------:R-:W0:Y:S02]  /*3fc0*/  F2F.F64.F32 R4, R4 ;  /* 0x0000000400047310 */ /* 0x000e240000201800 */
[----:B0-----:R0:W-:Y:S01]  /*3fd0*/  STG.E.64 [R8.64], R4 ;  /* 0x0000000408007986 */ /* 0x0011e2000c101b24 */
[----:B------:R-:W-:Y:S05]  /*3fe0*/  BRA `(.L_x_29741) ;  /* 0x00000b4000007947 */ /* 0x000fea0003800000 */
.L_x_29742:
        /* <DEDUP_REMOVED lines=13> */
.L_x_29755:
[----:B------:R-:W-:Y:S01]  /*40c0*/  FMUL.FTZ R4, R4, 1 ;  /* 0x3f80000004047820 */ /* 0x000fe20000410000 */
[----:B------:R-:W-:Y:S01]  /*40d0*/  CS2R R6, SRZ ;  /* 0x0000000000067805 */ /* 0x000fe2000001ff00 */
[----:B------:R-:W-:-:S04]  /*40e0*/  IMAD.MOV.U32 R25, RZ, RZ, R19 ;  /* 0x000000ffff197224 */ /* 0x000fc800078e0013 */
[----:B------:R-:W0:Y:S02]  /*40f0*/  F2F.F64.F32 R4, R4 ;  /* 0x0000000400047310 */ /* 0x000e240000201800 */
[----:B0-----:R0:W-:Y:S01]  /*4100*/  STG.E.128 [R8.64], R4 ;  /* 0x0000000408007986 */ /* 0x0011e2000c101d24 */
[----:B------:R-:W-:Y:S05]  /*4110*/  BRA `(.L_x_29741) ;  /* 0x00000a1000007947 */ /* 0x000fea0003800000 */
.L_x_29754:
        /* <DEDUP_REMOVED lines=20> */
.L_x_29759:
[----:B------:R-:W-:Y:S05]  /*4260*/  BSYNC B0 ;  /* 0x0000000000007941 */ /* 0x000fea0003800000 */
.L_x_29758:
[----:B------:R-:W-:Y:S01]  /*4270*/  LOP3.LUT R5, R0, R5, RZ, 0xfc, !PT ;  /* 0x0000000500057212 */ /* 0x000fe200078efcff */
[----:B------:R-:W-:-:S04]  /*4280*/  IMAD.MOV.U32 R25, RZ, RZ, R19 ;  /* 0x000000ffff197224 */ /* 0x000fc800078e0013 */
[----:B------:R0:W-:Y:S01]  /*4290*/  STG.E.U8 [R8.64], R5 ;  /* 0x0000000508007986 */ /* 0x0001e2000c101124 */
[----:B------:R-:W-:Y:S05]  /*42a0*/  BRA `(.L_x_29741) ;  /* 0x0000088000007947 */ /* 0x000fea0003800000 */
.L_x_29757:
        /* <DEDUP_REMOVED lines=12> */
.L_x_29761:
[----:B------:R-:W-:Y:S01]  /*4370*/  IMAD.MOV.U32 R0, RZ, RZ, 0x7f ;  /* 0x0000007fff007424 */ /* 0x000fe200078e00ff */
[----:B------:R-:W-:-:S04]  /*4380*/  ISETP.GT.U32.AND P0, PT, R5, 0x7f800000, PT ;  /* 0x7f8000000500780c */ /* 0x000fc80003f04070 */
[----:B------:R-:W-:-:S04]  /*4390*/  SEL R0, R0, 0x7c, P0 ;  /* 0x0000007c00007807 */ /* 0x000fc80000000000 */
.L_x_29762:
[----:B------:R-:W-:Y:S05]  /*43a0*/  BSYNC B0 ;  /* 0x0000000000007941 */ /* 0x000fea0003800000 */
.L_x_29760:
[----:B------:R-:W-:Y:S01]  /*43b0*/  LOP3.LUT R4, R4, 0x80000000, RZ, 0xc0, !PT ;  /* 0x8000000004047812 */ /* 0x000fe200078ec0ff */
[----:B------:R-:W-:-:S03]  /*43c0*/  IMAD.MOV.U32 R25, RZ, RZ, R19 ;  /* 0x000000ffff197224 */ /* 0x000fc600078e0013 */
[----:B------:R-:W-:-:S04]  /*43d0*/  SHF.R.U32.HI R3, RZ, 0x18, R4 ;  /* 0x00000018ff037819 */ /* 0x000fc80000011604 */
[----:B------:R-:W-:-:S05]  /*43e0*/  LOP3.LUT R3, R0, R3, RZ, 0xfc, !PT ;  /* 0x0000000300037212 */ /* 0x000fca00078efcff */
[----:B------:R0:W-:Y:S01]  /*43f0*/  STG.E.U8 [R8.64], R3 ;  /* 0x0000000308007986 */ /* 0x0001e2000c101124 */
[----:B------:R-:W-:Y:S05]  /*4400*/  BRA `(.L_x_29741) ;  /* 0x0000072000007947 */ /* 0x000fea0003800000 */
.L_x_29756:
[----:B------:R-:W-:Y:S01]  /*4410*/  F2FP.BF16.PACK_AB R4, RZ, R4 ;  /* 0x00000004ff04723e */ /* 0x000fe200000010ff */
[----:B------:R-:W-:-:S04]  /*4420*/  IMAD.MOV.U32 R25, RZ, RZ, R19 ;  /* 0x000000ffff197224 */ /* 0x000fc800078e0013 */
[----:B------:R0:W-:Y:S01]  /*4430*/  STG.E.U16 [R8.64], R4 ;  /* 0x0000000408007986 */ /* 0x0001e2000c101524 */
[----:B------:R-:W-:Y:S05]  /*4440*/  BRA `(.L_x_29741) ;  /* 0x000006e000007947 */ /* 0x000fea0003800000 */
.L_x_29753:
        /* <DEDUP_REMOVED lines=12> */
.L_x_29765:
        /* <DEDUP_REMOVED lines=16> */
.L_x_29768:
[----:B------:R-:W-:-:S04]  /*4610*/  LOP3.LUT R4, R4, 0x80000000, RZ, 0xc0, !PT ;  /* 0x8000000004047812 */ /* 0x000fc800078ec0ff */
[----:B------:R-:W-:-:S04]  /*4620*/  SHF.R.U32.HI R4, RZ, 0x18, R4 ;  /* 0x00000018ff047819 */ /* 0x000fc80000011604 */
[----:B------:R-:W-:-:S04]  /*4630*/  LOP3.LUT R3, R3, R4, RZ, 0xfc, !PT ;  /* 0x0000000403037212 */ /* 0x000fc800078efcff */
[----:B------:R-:W-:Y:S02]  /*4640*/  PRMT R0, R3, 0x7610, R0 ;  /* 0x0000761003007816 */ /* 0x000fe40000000000 */
.L_x_29767:
[----:B------:R-:W-:Y:S05]  /*4650*/  BSYNC B0 ;  /* 0x0000000000007941 */ /* 0x000fea0003800000 */
.L_x_29766:
[----:B------:R0:W-:Y:S01]  /*4660*/  STG.E.U8 [R8.64], R0 ;  /* 0x0000000008007986 */ /* 0x0001e2000c101124 */
[----:B------:R-:W-:Y:S01]  /*4670*/  IMAD.MOV.U32 R25, RZ, RZ, R19 ;  /* 0x000000ffff197224 */ /* 0x000fe200078e0013 */
[----:B------:R-:W-:Y:S05]  /*4680*/  BRA `(.L_x_29741) ;  /* 0x000004a000007947 */ /* 0x000fea0003800000 */
.L_x_29764:
        /* <DEDUP_REMOVED lines=16> */
.L_x_29771:
[----:B------:R-:W-:-:S04]  /*4790*/  LOP3.LUT R4, R4, 0x80000000, RZ, 0xc0, !PT ;  /* 0x8000000004047812 */ /* 0x000fc800078ec0ff */
[----:B------:R-:W-:-:S04]  /*47a0*/  SHF.R.U32.HI R4, RZ, 0x18, R4 ;  /* 0x00000018ff047819 */ /* 0x000fc80000011604 */
[----:B------:R-:W-:-:S04]  /*47b0*/  LOP3.LUT R3, R3, R4, RZ, 0xfc, !PT ;  /* 0x0000000403037212 */ /* 0x000fc800078efcff */
[----:B------:R-:W-:Y:S02]  /*47c0*/  PRMT R0, R3, 0x7610, R0 ;  /* 0x0000761003007816 */ /* 0x000fe40000000000 */
.L_x_29770:
[----:B------:R-:W-:Y:S05]  /*47d0*/  BSYNC B0 ;  /* 0x0000000000007941 */ /* 0x000fea0003800000 */
.L_x_29769:
[----:B------:R0:W-:Y:S01]  /*47e0*/  STG.E.U8 [R8.64], R0 ;  /* 0x0000000008007986 */ /* 0x0001e2000c101124 */
[----:B------:R-:W-:Y:S01]  /*47f0*/  IMAD.MOV.U32 R25, RZ, RZ, R19 ;  /* 0x000000ffff197224 */ /* 0x000fe200078e0013 */
[----:B------:R-:W-:Y:S05]  /*4800*/  BRA `(.L_x_29741) ;  /* 0x0000032000007947 */ /* 0x000fea0003800000 */
.L_x_29763:
        /* <DEDUP_REMOVED lines=22> */
.L_x_29746:
        /* <DEDUP_REMOVED lines=18> */
[----:B0--34-:R-:W-:Y:S05]  /*4a90*/  CALL.ABS.NOINC R14 ;  /* 0x000000000e007343 */ /* 0x019fea0003c00000 */
[----:B------:R-:W-:Y:S01]  /*4aa0*/  IMAD.MOV.U32 R25, RZ, RZ, R19 ;  /* 0x000000ffff197224 */ /* 0x000fe200078e0013 */
[----:B------:R-:W-:Y:S05]  /*4ab0*/  BRA `(.L_x_29741) ;  /* 0x0000007000007947 */ /* 0x000fea0003800000 */
.L_x_29773:
[----:B------:R-:W0:Y:S01]  /*4ac0*/  F2I.U64.TRUNC R4, R4 ;  /* 0x0000000400047311 */ /* 0x000e22000020d800 */
[----:B------:R-:W-:Y:S01]  /*4ad0*/  IMAD.MOV.U32 R25, RZ, RZ, R19 ;  /* 0x000000ffff197224 */ /* 0x000fe200078e0013 */
[----:B0-----:R0:W-:Y:S01]  /*4ae0*/  STG.E.64 [R8.64], R4 ;  /* 0x0000000408007986 */ /* 0x0011e2000c101b24 */
[----:B------:R-:W-:Y:S05]  /*4af0*/  BRA `(.L_x_29741) ;  /* 0x0000003000007947 */ /* 0x000fea0003800000 */
.L_x_29772:
[----:B------:R-:W0:Y:S01]  /*4b00*/  F2I.FTZ.U32.TRUNC.NTZ R3, R4 ;  /* 0x0000000400037305 */ /* 0x000e22000021f000 */
[----:B------:R-:W-:Y:S01]  /*4b10*/  IMAD.MOV.U32 R25, RZ, RZ, R19 ;  /* 0x000000ffff197224 */ /* 0x000fe200078e0013 */
[----:B0-----:R0:W-:Y:S06]  /*4b20*/  STG.E [R8.64], R3 ;  /* 0x0000000308007986 */ /* 0x0011ec000c101924 */
.L_x_29741:
[----:B012---:R-:W-:Y:S05]  /*4b30*/  BSYNC B6 ;  /* 0x0000000000067941 */ /* 0x007fea0003800000 */
.L_x_29740:
        /* <DEDUP_REMOVED lines=19> */
[----:B----4-:R-:W0:Y:S02]  /*4c70*/  F2I.FTZ.TRUNC.NTZ R3, R18 ;  /* 0x0000001200037305 */ /* 0x010e24000021f100 */
[----:B0-----:R0:W-:Y:S01]  /*4c80*/  STG.E.U8 [R8.64], R3 ;  /* 0x0000000308007986 */ /* 0x0011e2000c101124 */
[----:B------:R-:W-:Y:S05]  /*4c90*/  BRA `(.L_x_29781) ;  /* 0x00000d7000007947 */ /* 0x000fea0003800000 */
.L_x_29779:
[----:B----4-:R-:W0:Y:S02]  /*4ca0*/  F2I.S64.TRUNC R18, R18 ;  /* 0x0000001200127311 */ /* 0x010e24000020d900 */
[----:B0-----:R-:W-:-:S05]  /*4cb0*/  IMAD.MOV.U32 R3, RZ, RZ, R18 ;  /* 0x000000ffff037224 */ /* 0x001fca00078e0012 */
[----:B------:R0:W-:Y:S01]  /*4cc0*/  STG.E.U8 [R8.64], R3 ;  /* 0x0000000308007986 */ /* 0x0001e2000c101124 */
[----:B------:R-:W-:Y:S05]  /*4cd0*/  BRA `(.L_x_29781) ;  /* 0x00000d3000007947 */ /* 0x000fea0003800000 */
.L_x_29778:
[----:B------:R-:W-:-:S13]  /*4ce0*/  ISETP.NE.AND P0, PT, R0, 0x2, PT ;  /* 0x000000020000780c */ /* 0x000fda0003f05270 */
[----:B------:R-:W-:Y:S05]  /*4cf0*/  @!P0 BRA `(.L_x_29782) ;  /* 0x000000a000008947 */ /* 0x000fea0003800000 */
[----:B------:R-:W-:-:S13]  /*4d00*/  ISETP.NE.AND P0, PT, R0, 0x3, PT ;  /* 0x000000030000780c */ /* 0x000fda0003f05270 */
[----:B------:R-:W-:Y:S05]  /*4d10*/  @!P0 BRA `(.L_x_29783) ;  /* 0x0000005000008947 */ /* 0x000fea0003800000 */
[----:B------:R-:W-:-:S13]  /*4d20*/  ISETP.NE.AND P0, PT, R0, 0x4, PT ;  /* 0x000000040000780c */ /* 0x000fda0003f05270 */
[----:B------:R-:W-:Y:S05]  /*4d30*/  @P0 BRA `(.L_x_29780) ;  /* 0x00000b4000000947 */ /* 0x000fea0003800000 */
[----:B----4-:R-:W0:Y:S02]  /*4d40*/  F2I.S64.TRUNC R18, R18 ;  /* 0x0000001200127311 */ /* 0x010e24000020d900 */
[----:B0-----:R0:W-:Y:S01]  /*4d50*/  STG.E.64 [R8.64], R18 ;  /* 0x0000001208007986 */ /* 0x0011e2000c101b24 */
[----:B------:R-:W-:Y:S05]  /*4d60*/  BRA `(.L_x_29781) ;  /* 0x00000ca000007947 */ /* 0x000fea0003800000 */
.L_x_29783:
[----:B----4-:R-:W0:Y:S02]  /*4d70*/  F2I.FTZ.TRUNC.NTZ R3, R18 ;  /* 0x0000001200037305 */ /* 0x010e24000021f100 */
[----:B0-----:R0:W-:Y:S01]  /*4d80*/  STG.E [R8.64], R3 ;  /* 0x0000000308007986 */ /* 0x0011e2000c101924 */
[----:B------:R-:W-:Y:S05]  /*4d90*/  BRA `(.L_x_29781) ;  /* 0x00000c7000007947 */ /* 0x000fea0003800000 */
.L_x_29782:
[----:B----4-:R-:W0:Y:S02]  /*4da0*/  F2I.FTZ.TRUNC.NTZ R3, R18 ;  /* 0x0000001200037305 */ /* 0x010e24000021f100 */
[----:B0-----:R0:W-:Y:S01]  /*4db0*/  STG.E.U16 [R8.64], R3 ;  /* 0x0000000308007986 */ /* 0x0011e2000c101524 */
[----:B------:R-:W-:Y:S05]  /*4dc0*/  BRA `(.L_x_29781) ;  /* 0x00000c4000007947 */ /* 0x000fea0003800000 */
.L_x_29777:
[----:B------:R-:W-:-:S13]  /*4dd0*/  ISETP.GT.AND P0, PT, R0, 0x6, PT ;  /* 0x000000060000780c */ /* 0x000fda0003f04270 */
[----:B------:R-:W-:Y:S05]  /*4de0*/  @P0 BRA `(.L_x_29784) ;  /* 0x0000009000000947 */ /* 0x000fea0003800000 */
[----:B------:R-:W-:-:S13]  /*4df0*/  ISETP.NE.AND P0, PT, R0, 0x5, PT ;  /* 0x000000050000780c */ /* 0x000fda0003f05270 */
[----:B------:R-:W-:Y:S05]  /*4e00*/  @!P0 BRA `(.L_x_29785) ;  /* 0x0000004000008947 */ /* 0x000fea0003800000 */
[----:B------:R-:W-:-:S13]  /*4e10*/  ISETP.NE.AND P0, PT, R0, 0x6, PT ;  /* 0x000000060000780c */ /* 0x000fda0003f05270 */
[----:B------:R-:W-:Y:S05]  /*4e20*/  @P0 BRA `(.L_x_29780) ;  /* 0x00000a5000000947 */ /* 0x000fea0003800000 */
[----:B----4-:R0:W-:Y:S01]  /*4e30*/  STG.E [R8.64], R18 ;  /* 0x0000001208007986 */ /* 0x0101e2000c101924 */
[----:B------:R-:W-:Y:S05]  /*4e40*/  BRA `(.L_x_29781) ;  /* 0x00000bc000007947 */ /* 0x000fea0003800000 */
.L_x_29785:
[----:B----4-:R-:W-:-:S05]  /*4e50*/  F2FP.PACK_AB R18, RZ, R18 ;  /* 0x00000012ff12723e */ /* 0x010fca00000000ff */
[----:B------:R0:W-:Y:S01]  /*4e60*/  STG.E.U16 [R8.64], R18 ;  /* 0x0000001208007986 */ /* 0x0001e2000c101524 */
[----:B------:R-:W-:Y:S05]  /*4e70*/  BRA `(.L_x_29781) ;  /* 0x00000b9000007947 */ /* 0x000fea0003800000 */
.L_x_29784:
[----:B------:R-:W-:-:S13]  /*4e80*/  ISETP.NE.AND P0, PT, R0, 0x7, PT ;  /* 0x000000070000780c */ /* 0x000fda0003f05270 */
[----:B------:R-:W-:Y:S05]  /*4e90*/  @!P0 BRA `(.L_x_29786) ;  /* 0x000000b000008947 */ /* 0x000fea0003800000 */
[----:B------:R-:W-:-:S13]  /*4ea0*/  ISETP.NE.AND P0, PT, R0, 0x8, PT ;  /* 0x000000080000780c */ /* 0x000fda0003f05270 */
[----:B------:R-:W-:Y:S05]  /*4eb0*/  @!P0 BRA `(.L_x_29787) ;  /* 0x0000005000008947 */ /* 0x000fea0003800000 */
[----:B------:R-:W-:-:S13]  /*4ec0*/  ISETP.NE.AND P0, PT, R0, 0x9, PT ;  /* 0x000000090000780c */ /* 0x000fda0003f05270 */
[----:B------:R-:W-:Y:S05]  /*4ed0*/  @P0 BRA `(.L_x_29780) ;  /* 0x000009a000000947 */ /* 0x000fea0003800000 */
[----:B------:R-:W-:-:S05]  /*4ee0*/  IMAD.MOV.U32 R19, RZ, RZ, RZ ;  /* 0x000000ffff137224 */ /* 0x000fca00078e00ff */
[----:B----4-:R0:W-:Y:S01]  /*4ef0*/  STG.E.64 [R8.64], R18 ;  /* 0x0000001208007986 */ /* 0x0101e2000c101b24 */
[----:B------:R-:W-:Y:S05]  /*4f00*/  BRA `(.L_x_29781) ;  /* 0x00000b0000007947 */ /* 0x000fea0003800000 */
.L_x_29787:
[----:B----4-:R-:W-:-:S04]  /*4f10*/  F2FP.PACK_AB R3, RZ, R18 ;  /* 0x00000012ff03723e */ /* 0x010fc800000000ff */
[----:B------:R-:W-:-:S05]  /*4f20*/  PRMT R3, R3, 0x5410, RZ ;  /* 0x0000541003037816 */ /* 0x000fca00000000ff */
[----:B------:R0:W-:Y:S01]  /*4f30*/  STG.E [R8.64], R3 ;  /* 0x0000000308007986 */ /* 0x0001e2000c101924 */
[----:B------:R-:W-:Y:S05]  /*4f40*/  BRA `(.L_x_29781) ;  /* 0x00000ac000007947 */ /* 0x000fea0003800000 */
.L_x_29786:
[----:B----4-:R-:W-:-:S06]  /*4f50*/  FMUL.FTZ R4, R18, 1 ;  /* 0x3f80000012047820 */ /* 0x010fcc0000410000 */
[----:B------:R-:W0:Y:S02]  /*4f60*/  F2F.F64.F32 R4, R4 ;  /* 0x0000000400047310 */ /* 0x000e240000201800 */
[----:B0-----:R0:W-:Y:S01]  /*4f70*/  STG.E.64 [R8.64], R4 ;  /* 0x0000000408007986 */ /* 0x0011e2000c101b24 */
[----:B------:R-:W-:Y:S05]  /*4f80*/  BRA `(.L_x_29781) ;  /* 0x00000a8000007947 */ /* 0x000fea0003800000 */
.L_x_29776:
        /* <DEDUP_REMOVED lines=8> */
[----:B----4-:R-:W-:-:S04]  /*5010*/  FSETP.NEU.FTZ.AND P0, PT, R18, RZ, PT ;  /* 0x000000ff1200720b */ /* 0x010fc80003f1d000 */
[----:B------:R-:W-:-:S05]  /*5020*/  SEL R3, RZ, 0x1, !P0 ;  /* 0x00000001ff037807 */ /* 0x000fca0004000000 */
[----:B------:R0:W-:Y:S01]  /*5030*/  STG.E.U8 [R8.64], R3 ;  /* 0x0000000308007986 */ /* 0x0001e2000c101124 */
[----:B------:R-:W-:Y:S05]  /*5040*/  BRA `(.L_x_29781) ;  /* 0x000009c000007947 */ /* 0x000fea0003800000 */
.L_x_29790:
[----:B----4-:R-:W-:Y:S01]  /*5050*/  FMUL.FTZ R4, R18, 1 ;  /* 0x3f80000012047820 */ /* 0x010fe20000410000 */
[----:B------:R-:W-:-:S05]  /*5060*/  CS2R R6, SRZ ;  /* 0x0000000000067805 */ /* 0x000fca000001ff00 */
[----:B------:R-:W0:Y:S02]  /*5070*/  F2F.F64.F32 R4, R4 ;  /* 0x0000000400047310 */ /* 0x000e240000201800 */
[----:B0-----:R0:W-:Y:S01]  /*5080*/  STG.E.128 [R8.64], R4 ;  /* 0x0000000408007986 */ /* 0x0011e2000c101d24 */
[----:B------:R-:W-:Y:S05]  /*5090*/  BRA `(.L_x_29781) ;  /* 0x0000097000007947 */ /* 0x000fea0003800000 */
.L_x_29789:
[----:B------:R-:W-:-:S13]  /*50a0*/  ISETP.NE.AND P0, PT, R0, 0xf, PT ;  /* 0x0000000f0000780c */ /* 0x000fda0003f05270 */
[----:B------:R-:W-:Y:S05]  /*50b0*/  @!P0 BRA `(.L_x_29791) ;  /* 0x000002b000008947 */ /* 0x000fea0003800000 */
[----:B------:R-:W-:-:S13]  /*50c0*/  ISETP.NE.AND P0, PT, R0, 0x17, PT ;  /* 0x000000170000780c */ /* 0x000fda0003f05270 */
[----:B------:R-:W-:Y:S05]  /*50d0*/  @!P0 BRA `(.L_x_29792) ;  /* 0x0000014000008947 */ /* 0x000fea0003800000 */
[----:B------:R-:W-:-:S13]  /*50e0*/  ISETP.NE.AND P0, PT, R0, 0x18, PT ;  /* 0x000000180000780c */ /* 0x000fda0003f05270 */
[----:B------:R-:W-:Y:S05]  /*50f0*/  @P0 BRA `(.L_x_29780) ;  /* 0x0000078000000947 */ /* 0x000fea0003800000 */
[C---:B----4-:R-:W-:Y:S01]  /*5100*/  LOP3.LUT R4, R18.reuse, 0x7fffffff, RZ, 0xc0, !PT ;  /* 0x7fffffff12047812 */ /* 0x050fe200078ec0ff */
        /* <DEDUP_REMOVED lines=13> */
.L_x_29794:
[----:B------:R-:W-:Y:S05]  /*51e0*/  BSYNC B0 ;  /* 0x0000000000007941 */ /* 0x000fea0003800000 */
.L_x_29793:
[----:B------:R-:W-:-:S05]  /*51f0*/  LOP3.LUT R5, R0, R5, RZ, 0xfc, !PT ;  /* 0x0000000500057212 */ /* 0x000fca00078efcff */
[----:B------:R0:W-:Y:S01]  /*5200*/  STG.E.U8 [R8.64], R5 ;  /* 0x0000000508007986 */ /* 0x0001e2000c101124 */
[----:B------:R-:W-:Y:S05]  /*5210*/  BRA `(.L_x_29781) ;  /* 0x000007f000007947 */ /* 0x000fea0003800000 */
.L_x_29792:
[----:B----4-:R-:W-:Y:S01]  /*5220*/  LOP3.LUT R4, R18, 0x7fffffff, RZ, 0xc0, !PT ;  /* 0x7fffffff12047812 */ /* 0x010fe200078ec0ff */
        /* <DEDUP_REMOVED lines=11> */
.L_x_29796:
[----:B------:R-:W-:Y:S01]  /*52e0*/  IMAD.MOV.U32 R0, RZ, RZ, 0x7f ;  /* 0x0000007fff007424 */ /* 0x000fe200078e00ff */
[----:B------:R-:W-:-:S04]  /*52f0*/  ISETP.GT.U32.AND P0, PT, R4, 0x7f800000, PT ;  /* 0x7f8000000400780c */ /* 0x000fc80003f04070 */
[----:B------:R-:W-:-:S04]  /*5300*/  SEL R0, R0, 0x7c, P0 ;  /* 0x0000007c00007807 */ /* 0x000fc80000000000 */
.L_x_29797:
[----:B------:R-:W-:Y:S05]  /*5310*/  BSYNC B0 ;  /* 0x0000000000007941 */ /* 0x000fea0003800000 */
.L_x_29795:
[----:B------:R-:W-:-:S04]  /*5320*/  LOP3.LUT R18, R18, 0x80000000, RZ, 0xc0, !PT ;  /* 0x8000000012127812 */ /* 0x000fc800078ec0ff */
[----:B------:R-:W-:-:S04]  /*5330*/  SHF.R.U32.HI R3, RZ, 0x18, R18 ;  /* 0x00000018ff037819 */ /* 0x000fc80000011612 */
[----:B------:R-:W-:-:S05]  /*5340*/  LOP3.LUT R3, R0, R3, RZ, 0xfc, !PT ;  /* 0x0000000300037212 */ /* 0x000fca00078efcff */
[----:B------:R0:W-:Y:S01]  /*5350*/  STG.E.U8 [R8.64], R3 ;  /* 0x0000000308007986 */ /* 0x0001e2000c101124 */
[----:B------:R-:W-:Y:S05]  /*5360*/  BRA `(.L_x_29781) ;  /* 0x000006a000007947 */ /* 0x000fea0003800000 */
.L_x_29791:
[----:B----4-:R-:W-:-:S05]  /*5370*/  F2FP.BF16.PACK_AB R18, RZ, R18 ;  /* 0x00000012ff12723e */ /* 0x010fca00000010ff */
[----:B------:R0:W-:Y:S01]  /*5380*/  STG.E.U16 [R8.64], R18 ;  /* 0x0000001208007986 */ /* 0x0001e2000c101524 */
[----:B------:R-:W-:Y:S05]  /*5390*/  BRA `(.L_x_29781) ;  /* 0x0000067000007947 */ /* 0x000fea0003800000 */
.L_x_29788:
        /* <DEDUP_REMOVED lines=8> */
[----:B----4-:R-:W0:Y:S02]  /*5420*/  F2I.FTZ.U32.TRUNC.NTZ R3, R18 ;  /* 0x0000001200037305 */ /* 0x010e24000021f000 */
[----:B0-----:R0:W-:Y:S01]  /*5430*/  STG.E.U16 [R8.64], R3 ;  /* 0x0000000308007986 */ /* 0x0011e2000c101524 */
[----:B------:R-:W-:Y:S05]  /*5440*/  BRA `(.L_x_29781) ;  /* 0x000005c000007947 */ /* 0x000fea0003800000 */
.L_x_29800:
[----:B----4-:R-:W-:Y:S01]  /*5450*/  LOP3.LUT R3, R18, 0x7fffffff, RZ, 0xc0, !PT ;  /* 0x7fffffff12037812 */ /* 0x010fe200078ec0ff */
        /* <DEDUP_REMOVED lines=15> */
.L_x_29803:
[----:B------:R-:W-:-:S04]  /*5550*/  LOP3.LUT R18, R18, 0x80000000, RZ, 0xc0, !PT ;  /* 0x8000000012127812 */ /* 0x000fc800078ec0ff */
[----:B------:R-:W-:-:S04]  /*5560*/  SHF.R.U32.HI R3, RZ, 0x18, R18 ;  /* 0x00000018ff037819 */ /* 0x000fc80000011612 */
[----:B------:R-:W-:-:S04]  /*5570*/  LOP3.LUT R0, R0, R3, RZ, 0xfc, !PT ;  /* 0x0000000300007212 */ /* 0x000fc800078efcff */
[----:B------:R-:W-:Y:S02]  /*5580*/  PRMT R4, R0, 0x7610, R4 ;  /* 0x0000761000047816 */ /* 0x000fe40000000004 */
.L_x_29802:
[----:B------:R-:W-:Y:S05]  /*5590*/  BSYNC B0 ;  /* 0x0000000000007941 */ /* 0x000fea0003800000 */
.L_x_29801:
[----:B------:R0:W-:Y:S01]  /*55a0*/  STG.E.U8 [R8.64], R4 ;  /* 0x0000000408007986 */ /* 0x0001e2000c101124 */
[----:B------:R-:W-:Y:S05]  /*55b0*/  BRA `(.L_x_29781) ;  /* 0x0000045000007947 */ /* 0x000fea0003800000 */
.L_x_29799:
        /* <DEDUP_REMOVED lines=16> */
.L_x_29806:
[----:B------:R-:W-:-:S04]  /*56c0*/  LOP3.LUT R18, R18, 0x80000000, RZ, 0xc0, !PT ;  /* 0x8000000012127812 */ /* 0x000fc800078ec0ff */
[----:B------:R-:W-:-:S04]  /*56d0*/  SHF.R.U32.HI R3, RZ, 0x18, R18 ;  /* 0x00000018ff037819 */ /* 0x000fc80000011612 */
[----:B------:R-:W-:-:S04]  /*56e0*/  LOP3.LUT R0, R0, R3, RZ, 0xfc, !PT ;  /* 0x0000000300007212 */ /* 0x000fc800078efcff */
[----:B------:R-:W-:Y:S02]  /*56f0*/  PRMT R4, R0, 0x7610, R4 ;  /* 0x0000761000047816 */ /* 0x000fe40000000004 */
.L_x_29805:
[----:B------:R-:W-:Y:S05]  /*5700*/  BSYNC B0 ;  /* 0x0000000000007941 */ /* 0x000fea0003800000 */
.L_x_29804:
[----:B------:R0:W-:Y:S01]  /*5710*/  STG.E.U8 [R8.64], R4 ;  /* 0x0000000408007986 */ /* 0x0001e2000c101124 */
[----:B------:R-:W-:Y:S05]  /*5720*/  BRA `(.L_x_29781) ;  /* 0x000002e000007947 */ /* 0x000fea0003800000 */
.L_x_29798:
[----:B------:R-:W-:-:S13]  /*5730*/  ISETP.NE.AND P0, PT, R0, 0x1c, PT ;  /* 0x0000001c0000780c */ /* 0x000fda0003f05270 */
[----:B------:R-:W-:Y:S05]  /*5740*/  @!P0 BRA `(.L_x_29807) ;  /* 0x000002a000008947 */ /* 0x000fea0003800000 */
[----:B------:R-:W-:-:S13]  /*5750*/  ISETP.NE.AND P0, PT, R0, 0x1d, PT ;  /* 0x0000001d0000780c */ /* 0x000fda0003f05270 */
[----:B------:R-:W-:Y:S05]  /*5760*/  @!P0 BRA `(.L_x_29808) ;  /* 0x0000025000008947 */ /* 0x000fea0003800000 */
[----:B------:R-:W-:-:S13]  /*5770*/  ISETP.NE.AND P0, PT, R0, 0x2c, PT ;  /* 0x0000002c0000780c */ /* 0x000fda0003f05270 */
[----:B------:R-:W-:Y:S05]  /*5780*/  @P0 BRA `(.L_x_29780) ;  /* 0x000000f000000947 */ /* 0x000fea0003800000 */
[----:B----4-:R-:W-:Y:S02]  /*5790*/  SHF.R.U32.HI R4, RZ, 0x17, R18 ;  /* 0x00000017ff047819 */ /* 0x010fe40000011612 */
        /* <DEDUP_REMOVED lines=14> */
.L_x_29780:
        /* <DEDUP_REMOVED lines=11> */
[----:B----4-:R-:W-:Y:S01]  /*5930*/  LEPC R18 ;  /* 0x000000000012734e */ /* 0x010fe20000000000 */
[----:B------:R-:W-:Y:S02]  /*5940*/  MOV R3, 0x59b0 ;  /* 0x000059b000037802 */ /* 0x000fe40000000f00 */
[----:B------:R-:W-:Y:S02]  /*5950*/  MOV R20, 0x5930 ;  /* 0x0000593000147802 */ /* 0x000fe40000000f00 */
[----:B------:R-:W-:-:S02]  /*5960*/  MOV R21, 0x0 ;  /* 0x0000000000157802 */ /* 0x000fc40000000f00 */
[----:B------:R-:W-:Y:S02]  /*5970*/  MOV R0, 0x0 ;  /* 0x0000000000007802 */ /* 0x000fe40000000f00 */
[----:B------:R-:W-:-:S04]  /*5980*/  IADD3 R20, P0, P1, -R20, R3, R18 ;  /* 0x0000000314147210 */ /* 0x000fc8000791e112 */
[----:B------:R-:W-:-:S04]  /*5990*/  IADD3.X R21, ~R0, R21, R19, P0, P1 ;  /* 0x0000001500157210 */ /* 0x000fc800007e2513 */
[----:B0--3--:R-:W-:Y:S05]  /*59a0*/  CALL.ABS.NOINC R14 ;  /* 0x000000000e007343 */ /* 0x009fea0003c00000 */
[----:B------:R-:W-:Y:S05]  /*59b0*/  BRA `(.L_x_29781) ;  /* 0x0000005000007947 */ /* 0x000fea0003800000 */
.L_x_29808:
[----:B----4-:R-:W0:Y:S02]  /*59c0*/  F2I.U64.TRUNC R18, R18 ;  /* 0x0000001200127311 */ /* 0x010e24000020d800 */
[----:B0-----:R0:W-:Y:S01]  /*59d0*/  STG.E.64 [R8.64], R18 ;  /* 0x0000001208007986 */ /* 0x0011e2000c101b24 */
[----:B------:R-:W-:Y:S05]  /*59e0*/  BRA `(.L_x_29781) ;  /* 0x0000002000007947 */ /* 0x000fea0003800000 */
.L_x_29807:
[----:B----4-:R-:W0:Y:S02]  /*59f0*/  F2I.FTZ.U32.TRUNC.NTZ R3, R18 ;  /* 0x0000001200037305 */ /* 0x010e24000021f000 */
[----:B0-----:R0:W-:Y:S02]  /*5a00*/  STG.E [R8.64], R3 ;  /* 0x0000000308007986 */ /* 0x0011e4000c101924 */
.L_x_29781:
        /* <DEDUP_REMOVED lines=22> */
.L_x_29812:
[----:B------:R-:W0:Y:S02]  /*5b70*/  F2I.S64.TRUNC R22, R22 ;  /* 0x0000001600167311 */ /* 0x000e24000020d900 */
[----:B0-----:R-:W-:-:S05]  /*5b80*/  IMAD.MOV.U32 R3, RZ, RZ, R22 ;  /* 0x000000ffff037224 */ /* 0x001fca00078e0016 */
[----:B------:R0:W-:Y:S01]  /*5b90*/  STG.E.U8 [R8.64], R3 ;  /* 0x0000000308007986 */ /* 0x0001e2000c101124 */
[----:B------:R-:W-:Y:S05]  /*5ba0*/  BRA `(.L_x_29814) ;  /* 0x00000d3000007947 */ /* 0x000fea0003800000 */
.L_x_29811:
        /* <DEDUP_REMOVED lines=9> */
.L_x_29816:
[----:B------:R-:W0:Y:S02]  /*5c40*/  F2I.FTZ.TRUNC.NTZ R3, R22 ;  /* 0x0000001600037305 */ /* 0x000e24000021f100 */
[----:B0-----:R0:W-:Y:S01]  /*5c50*/  STG.E [R8.64], R3 ;  /* 0x0000000308007986 */ /* 0x0011e2000c101924 */
[----:B------:R-:W-:Y:S05]  /*5c60*/  BRA `(.L_x_29814) ;  /* 0x00000c7000007947 */ /* 0x000fea0003800000 */
.L_x_29815:
[----:B------:R-:W0:Y:S02]  /*5c70*/  F2I.FTZ.TRUNC.NTZ R3, R22 ;  /* 0x0000001600037305 */ /* 0x000e24000021f100 */
[----:B0-----:R0:W-:Y:S01]  /*5c80*/  STG.E.U16 [R8.64], R3 ;  /* 0x0000000308007986 */ /* 0x0011e2000c101524 */
[----:B------:R-:W-:Y:S05]  /*5c90*/  BRA `(.L_x_29814) ;  /* 0x00000c4000007947 */ /* 0x000fea0003800000 */
.L_x_29810:
        /* <DEDUP_REMOVED lines=8> */
.L_x_29818:
[----:B------:R-:W-:-:S05]  /*5d20*/  F2FP.PACK_AB R22, RZ, R22 ;  /* 0x00000016ff16723e */ /* 0x000fca00000000ff */
[----:B------:R0:W-:Y:S01]  /*5d30*/  STG.E.U16 [R8.64], R22 ;  /* 0x0000001608007986 */ /* 0x0001e2000c101524 */
[----:B------:R-:W-:Y:S05]  /*5d40*/  BRA `(.L_x_29814) ;  /* 0x00000b9000007947 */ /* 0x000fea0003800000 */
.L_x_29817:
        /* <DEDUP_REMOVED lines=9> */
.L_x_29820:
[----:B------:R-:W-:-:S04]  /*5de0*/  F2FP.PACK_AB R3, RZ, R22 ;  /* 0x00000016ff03723e */ /* 0x000fc800000000ff */
[----:B------:R-:W-:-:S05]  /*5df0*/  PRMT R3, R3, 0x5410, RZ ;  /* 0x0000541003037816 */ /* 0x000fca00000000ff */
[----:B------:R0:W-:Y:S01]  /*5e00*/  STG.E [R8.64], R3 ;  /* 0x0000000308007986 */ /* 0x0001e2000c101924 */
[----:B------:R-:W-:Y:S05]  /*5e10*/  BRA `(.L_x_29814) ;  /* 0x00000ac000007947 */ /* 0x000fea0003800000 */
.L_x_29819:
[----:B------:R-:W-:-:S06]  /*5e20*/  FMUL.FTZ R4, R22, 1 ;  /* 0x3f80000016047820 */ /* 0x000fcc0000410000 */
[----:B------:R-:W0:Y:S02]  /*5e30*/  F2F.F64.F32 R4, R4 ;  /* 0x0000000400047310 */ /* 0x000e240000201800 */
[----:B0-----:R0:W-:Y:S01]  /*5e40*/  STG.E.64 [R8.64], R4 ;  /* 0x0000000408007986 */ /* 0x0011e2000c101b24 */
[----:B------:R-:W-:Y:S05]  /*5e50*/  BRA `(.L_x_29814) ;  /* 0x00000a8000007947 */ /* 0x000fea0003800000 */
.L_x_29809:
        /* <DEDUP_REMOVED lines=12> */
.L_x_29823:
[----:B------:R-:W-:Y:S01]  /*5f20*/  FMUL.FTZ R4, R22, 1 ;  /* 0x3f80000016047820 */ /* 0x000fe20000410000 */
[----:B------:R-:W-:-:S05]  /*5f30*/  CS2R R6, SRZ ;  /* 0x0000000000067805 */ /* 0x000fca000001ff00 */
[----:B------:R-:W0:Y:S02]  /*5f40*/  F2F.F64.F32 R4, R4 ;  /* 0x0000000400047310 */ /* 0x000e240000201800 */
[----:B0-----:R0:W-:Y:S01]  /*5f50*/  STG.E.128 [R8.64], R4 ;  /* 0x0000000408007986 */ /* 0x0011e2000c101d24 */
[----:B------:R-:W-:Y:S05]  /*5f60*/  BRA `(.L_x_29814) ;  /* 0x0000097000007947 */ /* 0x000fea0003800000 */
.L_x_29822:
        /* <DEDUP_REMOVED lines=20> */
.L_x_29827:
[----:B------:R-:W-:Y:S05]  /*60b0*/  BSYNC B0 ;  /* 0x0000000000007941 */ /* 0x000fea0003800000 */
.L_x_29826:
[----:B------:R-:W-:-:S05]  /*60c0*/  LOP3.LUT R5, R0, R5, RZ, 0xfc, !PT ;  /* 0x0000000500057212 */ /* 0x000fca00078efcff */
[----:B------:R0:W-:Y:S01]  /*60d0*/  STG.E.U8 [R8.64], R5 ;  /* 0x0000000508007986 */ /* 0x0001e2000c101124 */
[----:B------:R-:W-:Y:S05]  /*60e0*/  BRA `(.L_x_29814) ;  /* 0x000007f000007947 */ /* 0x000fea0003800000 */
.L_x_29825:
        /* <DEDUP_REMOVED lines=12> */
.L_x_29829:
[----:B------:R-:W-:Y:S01]  /*61b0*/  IMAD.MOV.U32 R0, RZ, RZ, 0x7f ;  /* 0x0000007fff007424 */ /* 0x000fe200078e00ff */
[----:B------:R-:W-:-:S04]  /*61c0*/  ISETP.GT.U32.AND P0, PT, R4, 0x7f800000, PT ;  /* 0x7f8000000400780c */ /* 0x000fc80003f04070 */
[----:B------:R-:W-:-:S04]  /*61d0*/  SEL R0, R0, 0x7c, P0 ;  /* 0x0000007c00007807 */ /* 0x000fc80000000000 */
.L_x_29830:
[----:B------:R-:W-:Y:S05]  /*61e0*/  BSYNC B0 ;  /* 0x0000000000007941 */ /* 0x000fea0003800000 */
.L_x_29828:
[----:B------:R-:W-:-:S04]  /*61f0*/  LOP3.LUT R22, R22, 0x80000000, RZ, 0xc0, !PT ;  /* 0x8000000016167812 */ /* 0x000fc800078ec0ff */
[----:B------:R-:W-:-:S04]  /*6200*/  SHF.R.U32.HI R3, RZ, 0x18, R22 ;  /* 0x00000018ff037819 */ /* 0x000fc80000011616 */
[----:B------:R-:W-:-:S05]  /*6210*/  LOP3.LUT R3, R0, R3, RZ, 0xfc, !PT ;  /* 0x0000000300037212 */ /* 0x000fca00078efcff */
[----:B------:R0:W-:Y:S01]  /*6220*/  STG.E.U8 [R8.64], R3 ;  /* 0x0000000308007986 */ /* 0x0001e2000c101124 */
[----:B------:R-:W-:Y:S05]  /*6230*/  BRA `(.L_x_29814) ;  /* 0x000006a000007947 */ /* 0x000fea0003800000 */
.L_x_29824:
[----:B------:R-:W-:-:S05]  /*6240*/  F2FP.BF16.PACK_AB R22, RZ, R22 ;  /* 0x00000016ff16723e */ /* 0x000fca00000010ff */
[----:B------:R0:W-:Y:S01]  /*6250*/  STG.E.U16 [R8.64], R22 ;  /* 0x0000001608007986 */ /* 0x0001e2000c101524 */
[----:B------:R-:W-:Y:S05]  /*6260*/  BRA `(.L_x_29814) ;  /* 0x0000067000007947 */ /* 0x000fea0003800000 */
.L_x_29821:
        /* <DEDUP_REMOVED lines=11> */
.L_x_29833:
        /* <DEDUP_REMOVED lines=16> */
.L_x_29836:
[----:B------:R-:W-:-:S04]  /*6420*/  LOP3.LUT R22, R22, 0x80000000, RZ, 0xc0, !PT ;  /* 0x8000000016167812 */ /* 0x000fc800078ec0ff */
[----:B------:R-:W-:-:S04]  /*6430*/  SHF.R.U32.HI R3, RZ, 0x18, R22 ;  /* 0x00000018ff037819 */ /* 0x000fc80000011616 */
[----:B------:R-:W-:-:S04]  /*6440*/  LOP3.LUT R0, R0, R3, RZ, 0xfc, !PT ;  /* 0x0000000300007212 */ /* 0x000fc800078efcff */
[----:B------:R-:W-:Y:S02]  /*6450*/  PRMT R4, R0, 0x7610, R4 ;  /* 0x0000761000047816 */ /* 0x000fe40000000004 */
.L_x_29835:
[----:B------:R-:W-:Y:S05]  /*6460*/  BSYNC B0 ;  /* 0x0000000000007941 */ /* 0x000fea0003800000 */
.L_x_29834:
[----:B------:R0:W-:Y:S01]  /*6470*/  STG.E.U8 [R8.64], R4 ;  /* 0x0000000408007986 */ /* 0x0001e2000c101124 */
[----:B------:R-:W-:Y:S05]  /*6480*/  BRA `(.L_x_29814) ;  /* 0x0000045000007947 */ /* 0x000fea0003800000 */
.L_x_29832:
        /* <DEDUP_REMOVED lines=16> */
.L_x_29839:
[----:B------:R-:W-:-:S04]  /*6590*/  LOP3.LUT R22, R22, 0x80000000, RZ, 0xc0, !PT ;  /* 0x8000000016167812 */ /* 0x000fc800078ec0ff */
[----:B------:R-:W-:-:S04]  /*65a0*/  SHF.R.U32.HI R3, RZ, 0x18, R22 ;  /* 0x00000018ff037819 */ /* 0x000fc80000011616 */
[----:B------:R-:W-:-:S04]  /*65b0*/  LOP3.LUT R0, R0, R3, RZ, 0xfc, !PT ;  /* 0x0000000300007212 */ /* 0x000fc800078efcff */
[----:B------:R-:W-:Y:S02]  /*65c0*/  PRMT R4, R0, 0x7610, R4 ;  /* 0x0000761000047816 */ /* 0x000fe40000000004 */
.L_x_29838:
[----:B------:R-:W-:Y:S05]  /*65d0*/  BSYNC B0 ;  /* 0x0000000000007941 */ /* 0x000fea0003800000 */
.L_x_29837:
[----:B------:R0:W-:Y:S01]  /*65e0*/  STG.E.U8 [R8.64], R4 ;  /* 0x0000000408007986 */ /* 0x0001e2000c101124 */
[----:B------:R-:W-:Y:S05]  /*65f0*/  BRA `(.L_x_29814) ;  /* 0x000002e000007947 */ /* 0x000fea0003800000 */
.L_x_29831:
        /* <DEDUP_REMOVED lines=21> */
.L_x_29813:
        /* <DEDUP_REMOVED lines=20> */
.L_x_29841:
[----:B------:R-:W0:Y:S02]  /*6890*/  F2I.U64.TRUNC R22, R22 ;  /* 0x0000001600167311 */ /* 0x000e24000020d800 */
[----:B0-----:R0:W-:Y:S01]  /*68a0*/  STG.E.64 [R8.64], R22 ;  /* 0x0000001608007986 */ /* 0x0011e2000c101b24 */
[----:B------:R-:W-:Y:S05]  /*68b0*/  BRA `(.L_x_29814) ;  /* 0x0000002000007947 */ /* 0x000fea0003800000 */
.L_x_29840:
[----:B------:R-:W0:Y:S02]  /*68c0*/  F2I.FTZ.U32.TRUNC.NTZ R3, R22 ;  /* 0x0000001600037305 */ /* 0x000e24000021f000 */
[----:B0-----:R0:W-:Y:S02]  /*68d0*/  STG.E [R8.64], R3 ;  /* 0x0000000308007986 */ /* 0x0011e4000c101924 */
.L_x_29814:
[----:B------:R-:W-:Y:S02]  /*68e0*/  IADD3 R25, R25, 0x80, RZ ;  /* 0x0000008019197810 */ /* 0x000fe40007ffe0ff */
.L_x_29775:
[----:B------:R-:W-:Y:S05]  /*68f0*/  BSYNC B6 ;  /* 0x0000000000067941 */ /* 0x000fea0003800000 */
.L_x_29774:
        /* <DEDUP_REMOVED lines=20> */
.L_x_29845:
[----:B---3--:R-:W0:Y:S02]  /*6a40*/  F2I.S64.TRUNC R24, R24 ;  /* 0x0000001800187311 */ /* 0x008e24000020d900 */
[----:B0-----:R-:W-:-:S05]  /*6a50*/  IMAD.MOV.U32 R5, RZ, RZ, R24 ;  /* 0x000000ffff057224 */ /* 0x001fca00078e0018 */
[----:B------:R-:W-:Y:S01]  /*6a60*/  STG.E.U8 [R2.64], R5 ;  /* 0x0000000502007986 */ /* 0x000fe2000c101124 */
[----:B------:R-:W-:Y:S05]  /*6a70*/  EXIT ;  /* 0x000000000000794d */ /* 0x000fea0003800000 */
.L_x_29844:
        /* <DEDUP_REMOVED lines=9> */
.L_x_29848:
[----:B---3--:R-:W0:Y:S02]  /*6b10*/  F2I.FTZ.TRUNC.NTZ R5, R24 ;  /* 0x0000001800057305 */ /* 0x008e24000021f100 */
[----:B0-----:R-:W-:Y:S01]  /*6b20*/  STG.E [R2.64], R5 ;  /* 0x0000000502007986 */ /* 0x001fe2000c101924 */
[----:B------:R-:W-:Y:S05]  /*6b30*/  EXIT ;  /* 0x000000000000794d */ /* 0x000fea0003800000 */
.L_x_29847:
[----:B---3--:R-:W0:Y:S02]  /*6b40*/  F2I.FTZ.TRUNC.NTZ R5, R24 ;  /* 0x0000001800057305 */ /* 0x008e24000021f100 */
[----:B0-----:R-:W-:Y:S01]  /*6b50*/  STG.E.U16 [R2.64], R5 ;  /* 0x0000000502007986 */ /* 0x001fe2000c101524 */
[----:B------:R-:W-:Y:S05]  /*6b60*/  EXIT ;  /* 0x000000000000794d */ /* 0x000fea0003800000 */
.L_x_29843:
        /* <DEDUP_REMOVED lines=8> */
.L_x_29850:
[----:B---3--:R-:W-:-:S05]  /*6bf0*/  F2FP.PACK_AB R24, RZ, R24 ;  /* 0x00000018ff18723e */ /* 0x008fca00000000ff */
[----:B------:R-:W-:Y:S01]  /*6c00*/  STG.E.U16 [R2.64], R24 ;  /* 0x0000001802007986 */ /* 0x000fe2000c101524 */
[----:B------:R-:W-:Y:S05]  /*6c10*/  EXIT ;  /* 0x000000000000794d */ /* 0x000fea0003800000 */
.L_x_29849:
        /* <DEDUP_REMOVED lines=9> */
.L_x_29852:
[----:B---3--:R-:W-:-:S04]  /*6cb0*/  F2FP.PACK_AB R5, RZ, R24 ;  /* 0x00000018ff05723e */ /* 0x008fc800000000ff */
[----:B------:R-:W-:-:S05]  /*6cc0*/  PRMT R5, R5, 0x5410, RZ ;  /* 0x0000541005057816 */ /* 0x000fca00000000ff */
[----:B------:R-:W-:Y:S01]  /*6cd0*/  STG.E [R2.64], R5 ;  /* 0x0000000502007986 */ /* 0x000fe2000c101924 */
[----:B------:R-:W-:Y:S05]  /*6ce0*/  EXIT ;  /* 0x000000000000794d */ /* 0x000fea0003800000 */
.L_x_29851:
[----:B---3--:R-:W-:-:S06]  /*6cf0*/  FMUL.FTZ R4, R24, 1 ;  /* 0x3f80000018047820 */ /* 0x008fcc0000410000 */
[----:B------:R-:W0:Y:S02]  /*6d00*/  F2F.F64.F32 R4, R4 ;  /* 0x0000000400047310 */ /* 0x000e240000201800 */
[----:B0-----:R-:W-:Y:S01]  /*6d10*/  STG.E.64 [R2.64], R4 ;  /* 0x0000000402007986 */ /* 0x001fe2000c101b24 */
[----:B------:R-:W-:Y:S05]  /*6d20*/  EXIT ;  /* 0x000000000000794d */ /* 0x000fea0003800000 */
.L_x_29842:
        /* <DEDUP_REMOVED lines=12> */
.L_x_29855:
[----:B---3--:R-:W-:Y:S01]  /*6df0*/  FMUL.FTZ R4, R24, 1 ;  /* 0x3f80000018047820 */ /* 0x008fe20000410000 */
[----:B------:R-:W-:-:S05]  /*6e00*/  CS2R R6, SRZ ;  /* 0x0000000000067805 */ /* 0x000fca000001ff00 */
[----:B------:R-:W0:Y:S02]  /*6e10*/  F2F.F64.F32 R4, R4 ;  /* 0x0000000400047310 */ /* 0x000e240000201800 */
[----:B0-----:R-:W-:Y:S01]  /*6e20*/  STG.E.128 [R2.64], R4 ;  /* 0x0000000402007986 */ /* 0x001fe2000c101d24 */
[----:B------:R-:W-:Y:S05]  /*6e30*/  EXIT ;  /* 0x000000000000794d */ /* 0x000fea0003800000 */
.L_x_29854:
        /* <DEDUP_REMOVED lines=20> */
.L_x_29859:
[----:B------:R-:W-:Y:S05]  /*6f80*/  BSYNC B0 ;  /* 0x0000000000007941 */ /* 0x000fea0003800000 */
.L_x_29858:
[----:B------:R-:W-:-:S05]  /*6f90*/  LOP3.LUT R7, R0, R7, RZ, 0xfc, !PT ;  /* 0x0000000700077212 */ /* 0x000fca00078efcff */
[----:B------:R-:W-:Y:S01]  /*6fa0*/  STG.E.U8 [R2.64], R7 ;  /* 0x0000000702007986 */ /* 0x000fe2000c101124 */
[----:B------:R-:W-:Y:S05]  /*6fb0*/  EXIT ;  /* 0x000000000000794d */ /* 0x000fea0003800000 */
.L_x_29857:
        /* <DEDUP_REMOVED lines=12> */
.L_x_29861:
[----:B------:R-:W-:Y:S01]  /*7080*/  IMAD.MOV.U32 R0, RZ, RZ, 0x7f ;  /* 0x0000007fff007424 */ /* 0x000fe200078e00ff */
[----:B------:R-:W-:-:S04]  /*7090*/  ISETP.GT.U32.AND P0, PT, R4, 0x7f800000, PT ;  /* 0x7f8000000400780c */ /* 0x000fc80003f04070 */
[----:B------:R-:W-:-:S04]  /*70a0*/  SEL R0, R0, 0x7c, P0 ;  /* 0x0000007c00007807 */ /* 0x000fc80000000000 */
.L_x_29862:
[----:B------:R-:W-:Y:S05]  /*70b0*/  BSYNC B0 ;  /* 0x0000000000007941 */ /* 0x000fea0003800000 */
.L_x_29860:
[----:B------:R-:W-:-:S04]  /*70c0*/  LOP3.LUT R24, R24, 0x80000000, RZ, 0xc0, !PT ;  /* 0x8000000018187812 */ /* 0x000fc800078ec0ff */
[----:B------:R-:W-:-:S04]  /*70d0*/  SHF.R.U32.HI R5, RZ, 0x18, R24 ;  /* 0x00000018ff057819 */ /* 0x000fc80000011618 */
[----:B------:R-:W-:-:S05]  /*70e0*/  LOP3.LUT R5, R0, R5, RZ, 0xfc, !PT ;  /* 0x0000000500057212 */ /* 0x000fca00078efcff */
[----:B------:R-:W-:Y:S01]  /*70f0*/  STG.E.U8 [R2.64], R5 ;  /* 0x0000000502007986 */ /* 0x000fe2000c101124 */
[----:B------:R-:W-:Y:S05]  /*7100*/  EXIT ;  /* 0x000000000000794d */ /* 0x000fea0003800000 */
.L_x_29856:
[----:B---3--:R-:W-:-:S05]  /*7110*/  F2FP.BF16.PACK_AB R24, RZ, R24 ;  /* 0x00000018ff18723e */ /* 0x008fca00000010ff */
[----:B------:R-:W-:Y:S01]  /*7120*/  STG.E.U16 [R2.64], R24 ;  /* 0x0000001802007986 */ /* 0x000fe2000c101524 */
[----:B------:R-:W-:Y:S05]  /*7130*/  EXIT ;  /* 0x000000000000794d */ /* 0x000fea0003800000 */
.L_x_29853:
        /* <DEDUP_REMOVED lines=11> */
.L_x_29865:
        /* <DEDUP_REMOVED lines=16> */
.L_x_29868:
[----:B------:R-:W-:-:S04]  /*72f0*/  LOP3.LUT R24, R24, 0x80000000, RZ, 0xc0, !PT ;  /* 0x8000000018187812 */ /* 0x000fc800078ec0ff */
[----:B------:R-:W-:-:S04]  /*7300*/  SHF.R.U32.HI R5, RZ, 0x18, R24 ;  /* 0x00000018ff057819 */ /* 0x000fc80000011618 */
[----:B------:R-:W-:-:S04]  /*7310*/  LOP3.LUT R4, R4, R5, RZ, 0xfc, !PT ;  /* 0x0000000504047212 */ /* 0x000fc800078efcff */
[----:B------:R-:W-:Y:S02]  /*7320*/  PRMT R0, R4, 0x7610, R0 ;  /* 0x0000761004007816 */ /* 0x000fe40000000000 */
.L_x_29867:
[----:B------:R-:W-:Y:S05]  /*7330*/  BSYNC B0 ;  /* 0x0000000000007941 */ /* 0x000fea0003800000 */
.L_x_29866:
[----:B------:R-:W-:Y:S01]  /*7340*/  STG.E.U8 [R2.64], R0 ;  /* 0x0000000002007986 */ /* 0x000fe2000c101124 */
[----:B------:R-:W-:Y:S05]  /*7350*/  EXIT ;  /* 0x000000000000794d */ /* 0x000fea0003800000 */
.L_x_29864:
        /* <DEDUP_REMOVED lines=16> */
.L_x_29871:
[----:B------:R-:W-:-:S04]  /*7460*/  LOP3.LUT R24, R24, 0x80000000, RZ, 0xc0, !PT ;  /* 0x8000000018187812 */ /* 0x000fc800078ec0ff */
[----:B------:R-:W-:-:S04]  /*7470*/  SHF.R.U32.HI R5, RZ, 0x18, R24 ;  /* 0x00000018ff057819 */ /* 0x000fc80000011618 */
[----:B------:R-:W-:-:S04]  /*7480*/  LOP3.LUT R4, R4, R5, RZ, 0xfc, !PT ;  /* 0x0000000504047212 */ /* 0x000fc800078efcff */
[----:B------:R-:W-:Y:S02]  /*7490*/  PRMT R0, R4, 0x7610, R0 ;  /* 0x0000761004007816 */ /* 0x000fe40000000000 */
.L_x_29870:
[----:B------:R-:W-:Y:S05]  /*74a0*/  BSYNC B0 ;  /* 0x0000000000007941 */ /* 0x000fea0003800000 */
.L_x_29869:
[----:B------:R-:W-:Y:S01]  /*74b0*/  STG.E.U8 [R2.64], R0 ;  /* 0x0000000002007986 */ /* 0x000fe2000c101124 */
[----:B------:R-:W-:Y:S05]  /*74c0*/  EXIT ;  /* 0x000000000000794d */ /* 0x000fea0003800000 */
.L_x_29863:
        /* <DEDUP_REMOVED lines=21> */
.L_x_29846:
        /* <DEDUP_REMOVED lines=19> */
[----:B------:R-:W-:Y:S05]  /*7750*/  EXIT ;  /* 0x000000000000794d */ /* 0x000fea0003800000 */
.L_x_29873:
[----:B---3--:R-:W0:Y:S02]  /*7760*/  F2I.U64.TRUNC R24, R24 ;  /* 0x0000001800187311 */ /* 0x008e24000020d800 */
[----:B0-----:R-:W-:Y:S01]  /*7770*/  STG.E.64 [R2.64], R24 ;  /* 0x0000001802007986 */ /* 0x001fe2000c101b24 */
[----:B------:R-:W-:Y:S05]  /*7780*/  EXIT ;  /* 0x000000000000794d */ /* 0x000fea0003800000 */
.L_x_29872:
[----:B---3--:R-:W0:Y:S02]  /*7790*/  F2I.FTZ.U32.TRUNC.NTZ R5, R24 ;  /* 0x0000001800057305 */ /* 0x008e24000021f000 */
[----:B0-----:R-:W-:Y:S01]  /*77a0*/  STG.E [R2.64], R5 ;  /* 0x0000000502007986 */ /* 0x001fe2000c101924 */
[----:B------:R-:W-:Y:S05]  /*77b0*/  EXIT ;  /* 0x000000000000794d */ /* 0x000fea0003800000 */
.L_x_29874:
        /* <DEDUP_REMOVED lines=12> */
.L_x_34346:


//--------------------- .text._ZN2at6native18elementwise_kernelILi128ELi2EZNS0_22gpu_kernel_impl_nocastIZZZNS0_15exp_kernel_cudaERNS_18TensorIteratorBaseEENKUlvE0_clEvENKUlvE0_clEvEUlfE_EEvS4_RKT_EUliE_EEviT1_ --------------------------
	.section	.text._ZN2at6native18elementwise_kernelILi128ELi2EZNS0_22gpu_kernel_impl_nocastIZZZNS0_15exp_kernel_cudaERNS_18TensorIteratorBaseEENKUlvE0_clEvENKUlvE0_clEvEUlfE_EEvS4_RKT_EUliE_EEviT1_,"ax",@progbits
	.sectioninfo	@"SHI_REGISTERS=12"
	.align	128
        .global         _ZN2at6native18elementwise_kernelILi128ELi2EZNS0_22gpu_kernel_impl_nocastIZZZNS0_15exp_kernel_cudaERNS_18TensorIteratorBaseEENKUlvE0_clEvENKUlvE0_clEvEUlfE_EEvS4_RKT_EUliE_EEviT1_
        .type           _ZN2at6native18elementwise_kernelILi128ELi2EZNS0_22gpu_kernel_impl_nocastIZZZNS0_15exp_kernel_cudaERNS_18TensorIteratorBaseEENKUlvE0_clEvENKUlvE0_clEvEUlfE_EEvS4_RKT_EUliE_EEviT1_,@function
        .size           _ZN2at6native18elementwise_kernelILi128ELi2EZNS0_22gpu_kernel_impl_nocastIZZZNS0_15exp_kernel_cudaERNS_18TensorIteratorBaseEENKUlvE0_clEvENKUlvE0_clEvEUlfE_EEvS4_RKT_EUliE_EEviT1_,(.L_x_34347 - _ZN2at6native18elementwise_kernelILi128ELi2EZNS0_22gpu_kernel_impl_nocastIZZZNS0_15exp_kernel_cudaERNS_18TensorIteratorBaseEENKUlvE0_clEvENKUlvE0_clEvEUlfE_EEvS4_RKT_EUliE_EEviT1_)
        .other          _ZN2at6native18elementwise_kernelILi128ELi2EZNS0_22gpu_kernel_impl_nocastIZZZNS0_15exp_kernel_cudaERNS_18TensorIteratorBaseEENKUlvE0_clEvENKUlvE0_clEvEUlfE_EEvS4_RKT_EUliE_EEviT1_,@"STO_CUDA_ENTRY STV_DEFAULT"
_ZN2at6native18elementwise_kernelILi128ELi2EZNS0_22gpu_kernel_impl_nocastIZZZNS0_15exp_kernel_cudaERNS_18TensorIteratorBaseEENKUlvE0_clEvENKUlvE0_clEvEUlfE_EEvS4_RKT_EUliE_EEviT1_:
.text._ZN2at6native18elementwise_kernelILi128ELi2EZNS0_22gpu_kernel_impl_nocastIZZZNS0_15exp_kernel_cudaERNS_18TensorIteratorBaseEENKUlvE0_clEvENKUlvE0_clEvEUlfE_EEvS4_RKT_EUliE_EEviT1_:
        /* <DEDUP_REMOVED lines=236> */
.L_x_29877:
[----:B------:R-:W-:-:S05]  /*0ec0*/  IADD3 R4, P0, R3, c[0x0][0x368], RZ ;  /* 0x0000da0003047a10 */ /* 0x000fca0007f1e0ff */
[----:B------:R-:W-:-:S05]  /*0ed0*/  IMAD.X R5, RZ, RZ, c[0x0][0x36c], P0 ;  /* 0x0000db00ff057624 */ /* 0x000fca00000e06ff */
[----:B------:R-:W2:Y:S01]  /*0ee0*/  LDG.E R4, [R4.64] ;  /* 0x0000000404047981 */ /* 0x000ea2000c1e1900 */
[----:B------:R-:W-:Y:S02]  /*0ef0*/  IADD3 R2, P0, R2, c[0x0][0x360], RZ ;  /* 0x0000d80002027a10 */ /* 0x000fe40007f1e0ff */
[----:B------:R-:W-:Y:S02]  /*0f00*/  IADD3 R7, R0, 0x80, RZ ;  /* 0x0000008000077810 */ /* 0x000fe40007ffe0ff */
[----:B------:R-:W-:Y:S01]  /*0f10*/  IADD3.X R3, RZ, c[0x0][0x364], RZ, P0, !PT ;  /* 0x0000d900ff037a10 */ /* 0x000fe200007fe4ff */
[----:B--2---:R-:W-:-:S04]  /*0f20*/  FMUL.FTZ R6, R4, 1.4426950216293334961 ;  /* 0x3fb8aa3b04067820 */ /* 0x004fc80000410000 */
[----:B------:R-:W0:Y:S02]  /*0f30*/  MUFU.EX2 R9, R6 ;  /* 0x0000000600097308 */ /* 0x000e240000000800 */
[----:B0-----:R0:W-:Y:S02]  /*0f40*/  STG.E [R2.64], R9 ;  /* 0x0000000902007986 */ /* 0x0011e4000c101904 */
.L_x_29876:
[----:B------:R-:W-:Y:S05]  /*0f50*/  BSYNC B0 ;  /* 0x0000000000007941 */ /* 0x000fea0003800000 */
.L_x_29875:
        /* <DEDUP_REMOVED lines=230> */
.L_x_29878:
[----:B------:R-:W-:-:S04]  /*1dc0*/  IADD3 R2, P0, R2, c[0x0][0x368], RZ ;  /* 0x0000da0002027a10 */ /* 0x000fc80007f1e0ff */
[----:B------:R-:W-:-:S05]  /*1dd0*/  IADD3.X R3, RZ, c[0x0][0x36c], RZ, P0, !PT ;  /* 0x0000db00ff037a10 */ /* 0x000fca00007fe4ff */
[----:B------:R-:W2:Y:S01]  /*1de0*/  LDG.E R2, [R2.64] ;  /* 0x0000000402027981 */ /* 0x000ea2000c1e1900 */
[----:B------:R-:W-:-:S04]  /*1df0*/  IADD3 R4, P0, R0, c[0x0][0x360], RZ ;  /* 0x0000d80000047a10 */ /* 0x000fc80007f1e0ff */
[----:B------:R-:W-:Y:S01]  /*1e00*/  IADD3.X R5, RZ, c[0x0][0x364], RZ, P0, !PT ;  /* 0x0000d900ff057a10 */ /* 0x000fe200007fe4ff */
[----:B--2---:R-:W-:-:S04]  /*1e10*/  FMUL.FTZ R6, R2, 1.4426950216293334961 ;  /* 0x3fb8aa3b02067820 */ /* 0x004fc80000410000 */
[----:B------:R-:W0:Y:S02]  /*1e20*/  MUFU.EX2 R7, R6 ;  /* 0x0000000600077308 */ /* 0x000e240000000800 */
[----:B0-----:R-:W-:Y:S01]  /*1e30*/  STG.E [R4.64], R7 ;  /* 0x0000000704007986 */ /* 0x001fe2000c101904 */
[----:B------:R-:W-:Y:S05]  /*1e40*/  EXIT ;  /* 0x000000000000794d */ /* 0x000fea0003800000 */
.L_x_29879:
        /* <DEDUP_REMOVED lines=11> */
.L_x_34347:


//--------------------- .text._ZN2at6native27unrolled_elementwise_kernelIZZZNS0_15exp_kernel_cudaERNS_18TensorIteratorBaseEENKUlvE0_clEvENKUlvE0_clEvEUlfE_St5arrayIPcLm2EELi4E23TrivialOffsetCalculatorILi1EjESB_NS0_6memory15LoadWithoutCastENSC_16StoreWithoutCastEEEviT_T0_T2_T3_T4_T5_ --------------------------
	.section	.text._ZN2at6native27unrolled_elementwise_kernelIZZZNS0_15exp_kernel_cudaERNS_18TensorIteratorBaseEENKUlvE0_clEvENKUlvE0_clEvEUlfE_St5arrayIPcLm2EELi4E23TrivialOffsetCalculatorILi1EjESB_NS0_6memory15LoadWithoutCastENSC_16StoreWithoutCastEEEviT_T0_T2_T3_T4_T5_,"ax",@progbits
	.sectioninfo	@"SHI_REGISTERS=20"
	.align	128
        .global         _ZN2at6native27unrolled_elementwise_kernelIZZZNS0_15exp_kernel_cudaERNS_18TensorIteratorBaseEENKUlvE0_clEvENKUlvE0_clEvEUlfE_St5arrayIPcLm2EELi4E23TrivialOffsetCalculatorILi1EjESB_NS0_6memory15LoadWithoutCastENSC_16StoreWithoutCastEEEviT_T0_T2_T3_T4_T5_
        .type           _ZN2at6native27unrolled_elementwise_kernelIZZZNS0_15exp_kernel_cudaERNS_18TensorIteratorBaseEENKUlvE0_clEvENKUlvE0_clEvEUlfE_St5arrayIPcLm2EELi4E23TrivialOffsetCalculatorILi1EjESB_NS0_6memory15LoadWithoutCastENSC_16StoreWithoutCastEEEviT_T0_T2_T3_T4_T5_,@function
        .size           _ZN2at6native27unrolled_elementwise_kernelIZZZNS0_15exp_kernel_cudaERNS_18TensorIteratorBaseEENKUlvE0_clEvENKUlvE0_clEvEUlfE_St5arrayIPcLm2EELi4E23TrivialOffsetCalculatorILi1EjESB_NS0_6memory15LoadWithoutCastENSC_16StoreWithoutCastEEEviT_T0_T2_T3_T4_T5_,(.L_x_34348 - _ZN2at6native27unrolled_elementwise_kernelIZZZNS0_15exp_kernel_cudaERNS_18TensorIteratorBaseEENKUlvE0_clEvENKUlvE0_clEvEUlfE_St5arrayIPcLm2EELi4E23TrivialOffsetCalculatorILi1EjESB_NS0_6memory15LoadWithoutCastENSC_16StoreWithoutCastEEEviT_T0_T2_T3_T4_T5_)
        .other          _ZN2at6native27unrolled_elementwise_kernelIZZZNS0_15exp_kernel_cudaERNS_18TensorIteratorBaseEENKUlvE0_clEvENKUlvE0_clEvEUlfE_St5arrayIPcLm2EELi4E23TrivialOffsetCalculatorILi1EjESB_NS0_6memory15LoadWithoutCastENSC_16StoreWithoutCastEEEviT_T0_T2_T3_T4_T5_,@"STO_CUDA_ENTRY STV_DEFAULT"
_ZN2at6native27unrolled_elementwise_kernelIZZZNS0_15exp_kernel_cudaERNS_18TensorIteratorBaseEENKUlvE0_clEvENKUlvE0_clEvEUlfE_St5arrayIPcLm2EELi4E23TrivialOffsetCalculatorILi1EjESB_NS0_6memory15LoadWithoutCastENSC_16StoreWithoutCastEEEviT_T0_T2_T3_T4_T5_:
.text._ZN2at6native27unrolled_elementwise_kernelIZZZNS0_15exp_kernel_cudaERNS_18TensorIteratorBaseEENKUlvE0_clEvENKUlvE0_clEvEUlfE_St5arrayIPcLm2EELi4E23TrivialOffsetCalculatorILi1EjESB_NS0_6memory15LoadWithoutCastENSC_16StoreWithoutCastEEEviT_T0_T2_T3_T4_T5_:
[----:B------:R-:W-:Y:S02]  /*0000*/  IMAD.MOV.U32 R1, RZ, RZ, c[0x0][0x28] ;  /* 0x00000a00ff017624 */ /* 0x000fe400078e00ff */
[----:B------:R-:W0:Y:S01]  /*0010*/  S2R R0, SR_CTAID.X ;  /* 0x0000000000007919 */ /* 0x000e220000002500 */
[----:B------:R-:W-:Y:S01]  /*0020*/  IMAD.MOV.U32 R5, RZ, RZ, -0x200 ;  /* 0xfffffe00ff057424 */ /* 0x000fe200078e00ff */
[----:B------:R-:W-:Y:S02]  /*0030*/  ULDC.64 UR4, c[0x0][0x118] ;  /* 0x0000460000047ab9 */ /* 0x000fe40000000a00 */
        /* <DEDUP_REMOVED lines=8> */
[----:B------:R-:W-:-:S06]  /*00c0*/  @!P2 IMAD.WIDE.U32 R4, R4, R5, c[0x0][0x170] ;  /* 0x00005c000404a625 */ /* 0x000fcc00078e0005 */
[----:B------:R0:W2:Y:S04]  /*00d0*/  @!P2 LDG.E R4, [R4.64] ;  /* 0x000000040404a981 */ /* 0x0000a8000c1e1900 */
[----:B------:R-:W-:Y:S01]  /*00e0*/  @!P5 IMAD R6, R0, 0x200, R9 ;  /* 0x000002000006d824 */ /* 0x000fe200078e0209 */
[----:B------:R-:W-:Y:S01]  /*00f0*/  @!P5 IADD3 R9, R9, 0x80, RZ ;  /* 0x000000800909d810 */ /* 0x000fe20007ffe0ff */
[----:B------:R-:W-:-:S03]  /*0100*/  @!P5 IMAD.MOV.U32 R7, RZ, RZ, 0x4 ;  /* 0x00000004ff07d424 */ /* 0x000fc600078e00ff */
[----:B------:R-:W-:Y:S01]  /*0110*/  ISETP.GE.AND P3, PT, R9, R2, PT ;  /* 0x000000020900720c */ /* 0x000fe20003f66270 */
[----:B------:R-:W-:-:S06]  /*0120*/  @!P5 IMAD.WIDE.U32 R6, R6, R7, c[0x0][0x170] ;  /* 0x00005c000606d625 */ /* 0x000fcc00078e0007 */
[----:B------:R1:W3:Y:S06]  /*0130*/  @!P5 LDG.E R6, [R6.64] ;  /* 0x000000040606d981 */ /* 0x0002ec000c1e1900 */
[----:B------:R-:W-:Y:S01]  /*0140*/  @!P3 LEA R10, R0, R9, 0x9 ;  /* 0x00000009000ab211 */ /* 0x000fe200078e48ff */
[----:B------:R-:W-:-:S04]  /*0150*/  @!P3 IMAD.MOV.U32 R11, RZ, RZ, 0x4 ;  /* 0x00000004ff0bb424 */ /* 0x000fc800078e00ff */
[----:B------:R-:W-:-:S06]  /*0160*/  @!P3 IMAD.WIDE.U32 R10, R10, R11, c[0x0][0x170] ;  /* 0x00005c000a0ab625 */ /* 0x000fcc00078e000b */
[----:B------:R4:W3:Y:S01]  /*0170*/  @!P3 LDG.E R10, [R10.64] ;  /* 0x000000040a0ab981 */ /* 0x0008e2000c1e1900 */
[----:B------:R-:W-:Y:S01]  /*0180*/  @!P3 IADD3 R9, R9, 0x80, RZ ;  /* 0x000000800909b810 */ /* 0x000fe20007ffe0ff */
[----:B------:R-:W-:-:S03]  /*0190*/  IMAD.MOV.U32 R12, RZ, RZ, RZ ;  /* 0x000000ffff0c7224 */ /* 0x000fc600078e00ff */
[----:B------:R-:W-:Y:S02]  /*01a0*/  ISETP.GE.AND P0, PT, R9, R2, PT ;  /* 0x000000020900720c */ /* 0x000fe40003f06270 */
[----:B0-----:R-:W-:-:S04]  /*01b0*/  MOV R5, R3 ;  /* 0x0000000300057202 */ /* 0x001fc80000000f00 */
[C---:B-1----:R-:W-:Y:S02]  /*01c0*/  IADD3 R7, R5.reuse, 0x100, RZ ;  /* 0x0000010005077810 */ /* 0x042fe40007ffe0ff */
[----:B------:R-:W-:Y:S02]  /*01d0*/  IADD3 R15, R5, 0x80, RZ ;  /* 0x00000080050f7810 */ /* 0x000fe40007ffe0ff */
[-C--:B------:R-:W-:Y:S02]  /*01e0*/  ISETP.GE.AND P1, PT, R7, R2.reuse, PT ;  /* 0x000000020700720c */ /* 0x080fe40003f26270 */
[----:B------:R-:W-:Y:S02]  /*01f0*/  IADD3 R7, R5, 0x180, RZ ;  /* 0x0000018005077810 */ /* 0x000fe40007ffe0ff */
[----:B------:R-:W-:Y:S01]  /*0200*/  @!P0 LEA R8, R0, R9, 0x9 ;  /* 0x0000000900088211 */ /* 0x000fe200078e48ff */
[----:B------:R-:W-:Y:S01]  /*0210*/  @!P0 IMAD.MOV.U32 R9, RZ, RZ, 0x4 ;  /* 0x00000004ff098424 */ /* 0x000fe200078e00ff */
[----:B------:R-:W-:-:S03]  /*0220*/  ISETP.GE.AND P4, PT, R15, R2, PT ;  /* 0x000000020f00720c */ /* 0x000fc60003f86270 */
[----:B------:R-:W-:-:S04]  /*0230*/  @!P0 IMAD.WIDE.U32 R8, R8, R9, c[0x0][0x170] ;  /* 0x00005c0008088625 */ /* 0x000fc800078e0009 */
[----:B------:R-:W-:Y:S01]  /*0240*/  @!P2 IMAD.MOV.U32 R5, RZ, RZ, R15 ;  /* 0x000000ffff05a224 */ /* 0x000fe200078e000f */
[----:B------:R0:W5:Y:S04]  /*0250*/  @!P0 LDG.E R13, [R8.64] ;  /* 0x00000004080d8981 */ /* 0x000168000c1e1900 */
[----:B------:R-:W-:Y:S02]  /*0260*/  ISETP.GE.AND P6, PT, R5, R2, PT ;  /* 0x000000020500720c */ /* 0x000fe40003fc6270 */
[----:B0-----:R-:W-:Y:S01]  /*0270*/  MOV R8, RZ ;  /* 0x000000ff00087202 */ /* 0x001fe20000000f00 */
[----:B------:R-:W-:Y:S01]  /*0280*/  BSSY B0, `(.L_x_29880) ;  /* 0x0000019000007945 */ /* 0x000fe20003800000 */
[----:B--2---:R-:W-:Y:S01]  /*0290*/  @!P2 FMUL.FTZ R12, R4, 1.4426950216293334961 ;  /* 0x3fb8aa3b040ca820 */ /* 0x004fe20000410000 */
[----:B------:R-:W-:-:S03]  /*02a0*/  HFMA2.MMA R4, -RZ, RZ, 0, 0 ;  /* 0x00000000ff047435 */ /* 0x000fc600000001ff */
[----:B----4-:R-:W0:Y:S03]  /*02b0*/  @!P2 MUFU.EX2 R11, R12 ;  /* 0x0000000c000ba308 */ /* 0x010e260000000800 */
[----:B---3--:R-:W-:Y:S01]  /*02c0*/  @!P5 FMUL.FTZ R4, R6, 1.4426950216293334961 ;  /* 0x3fb8aa3b0604d820 */ /* 0x008fe20000410000 */
[----:B------:R-:W-:Y:S01]  /*02d0*/  @!P2 LEA R6, R0, R3, 0x9 ;  /* 0x000000030006a211 */ /* 0x000fe200078e48ff */
[----:B------:R-:W-:Y:S01]  /*02e0*/  @!P2 IMAD.MOV.U32 R3, RZ, RZ, 0x4 ;  /* 0x00000004ff03a424 */ /* 0x000fe200078e00ff */
[----:B------:R-:W-:-:S03]  /*02f0*/  ISETP.GE.AND P5, PT, R7, R2, PT ;  /* 0x000000020700720c */ /* 0x000fc60003fa6270 */
[----:B------:R-:W-:-:S05]  /*0300*/  @!P2 IMAD.WIDE.U32 R6, R6, R3, c[0x0][0x168] ;  /* 0x00005a000606a625 */ /* 0x000fca00078e0003 */
[----:B0-----:R0:W-:Y:S01]  /*0310*/  @!P2 STG.E [R6.64], R11 ;  /* 0x0000000b0600a986 */ /* 0x0011e2000c101904 */
[----:B------:R0:W1:Y:S01]  /*0320*/  @!P4 MUFU.EX2 R15, R4 ;  /* 0x00000004000fc308 */ /* 0x0000620000000800 */
[----:B------:R-:W-:-:S07]  /*0330*/  @!P3 FMUL.FTZ R8, R10, 1.4426950216293334961 ;  /* 0x3fb8aa3b0a08b820 */ /* 0x000fce0000410000 */
[----:B------:R0:W2:Y:S01]  /*0340*/  @!P1 MUFU.EX2 R17, R8 ;  /* 0x0000000800119308 */ /* 0x0000a20000000800 */
[----:B------:R-:W-:Y:S01]  /*0350*/  IMAD.MOV.U32 R3, RZ, RZ, RZ ;  /* 0x000000ffff037224 */ /* 0x000fe200078e00ff */
[----:B------:R-:W-:Y:S06]  /*0360*/  @P6 BRA `(.L_x_29881) ;  /* 0x000000a000006947 */ /* 0x000fec0003800000 */
[----:B0-----:R-:W-:Y:S01]  /*0370*/  LEA R6, R0, R5, 0x9 ;  /* 0x0000000500067211 */ /* 0x001fe200078e48ff */
[----:B------:R-:W-:Y:S01]  /*0380*/  IMAD.MOV.U32 R9, RZ, RZ, 0x4 ;  /* 0x00000004ff097424 */ /* 0x000fe200078e00ff */
[----:B------:R-:W-:-:S03]  /*0390*/  IADD3 R5, R5, 0x80, RZ ;  /* 0x0000008005057810 */ /* 0x000fc60007ffe0ff */
[----:B------:R-:W-:Y:S01]  /*03a0*/  IMAD.WIDE.U32 R6, R6, R9, c[0x0][0x168] ;  /* 0x00005a0006067625 */ /* 0x000fe200078e0009 */
[----:B------:R-:W-:-:S04]  /*03b0*/  ISETP.GE.AND P1, PT, R5, R2, PT ;  /* 0x000000020500720c */ /* 0x000fc80003f26270 */
[----:B-1----:R0:W-:Y:S09]  /*03c0*/  STG.E [R6.64], R15 ;  /* 0x0000000f06007986 */ /* 0x0021f2000c101904 */
[----:B------:R-:W-:Y:S02]  /*03d0*/  @!P1 LEA R8, R0, R5, 0x9 ;  /* 0x0000000500089211 */ /* 0x000fe400078e48ff */
[----:B------:R-:W-:-:S03]  /*03e0*/  @!P1 IADD3 R5, R5, 0x80, RZ ;  /* 0x0000008005059810 */ /* 0x000fc60007ffe0ff */
[----:B------:R-:W-:-:S05]  /*03f0*/  @!P1 IMAD.WIDE.U32 R8, R8, R9, c[0x0][0x168] ;  /* 0x00005a0008089625 */ /* 0x000fca00078e0009 */
[----:B--2---:R0:W-:Y:S02]  /*0400*/  @!P1 STG.E [R8.64], R17 ;  /* 0x0000001108009986 */ /* 0x0041e4000c101904 */
.L_x_29881:
[----:B------:R-:W-:Y:S05]  /*0410*/  BSYNC B0 ;  /* 0x0000000000007941 */ /* 0x000fea0003800000 */
.L_x_29880:
[----:B-----5:R-:W-:Y:S01]  /*0420*/  @!P0 FMUL.FTZ R3, R13, 1.4426950216293334961 ;  /* 0x3fb8aa3b0d038820 */ /* 0x020fe20000410000 */
[----:B------:R-:W-:-:S03]  /*0430*/  ISETP.GE.AND P1, PT, R5, R2, PT ;  /* 0x000000020500720c */ /* 0x000fc60003f26270 */
[----:B0-----:R0:W3:Y:S10]  /*0440*/  @!P5 MUFU.EX2 R7, R3 ;  /* 0x000000030007d308 */ /* 0x0010f40000000800 */
[----:B------:R-:W-:Y:S05]  /*0450*/  @P1 EXIT ;  /* 0x000000000000194d */ /* 0x000fea0003800000 */
[----:B0-----:R-:W-:Y:S01]  /*0460*/  HFMA2.MMA R3, -RZ, RZ, 0, 2.384185791015625e-07 ;  /* 0x00000004ff037435 */ /* 0x001fe200000001ff */
[----:B------:R-:W-:-:S09]  /*0470*/  IMAD R2, R0, 0x200, R5 ;  /* 0x0000020000027824 */ /* 0x000fd200078e0205 */
[----:B------:R-:W-:-:S05]  /*0480*/  IMAD.WIDE.U32 R2, R2, R3, c[0x0][0x168] ;  /* 0x00005a0002027625 */ /* 0x000fca00078e0003 */
[----:B---3--:R-:W-:Y:S01]  /*0490*/  STG.E [R2.64], R7 ;  /* 0x0000000702007986 */ /* 0x008fe2000c101904 */
[----:B------:R-:W-:Y:S05]  /*04a0*/  EXIT ;  /* 0x000000000000794d */ /* 0x000fea0003800000 */
.L_x_29882:
        /* <DEDUP_REMOVED lines=13> */
.L_x_34348:


//--------------------- .text._ZN2at6native29vectorized_elementwise_kernelILi2EZZZNS0_15exp_kernel_cudaERNS_18TensorIteratorBaseEENKUlvE0_clEvENKUlvE0_clEvEUlfE_St5arrayIPcLm2EEEEviT0_T1_ --------------------------
	.section	.text._ZN2at6native29vectorized_elementwise_kernelILi2EZZZNS0_15exp_kernel_cudaERNS_18TensorIteratorBaseEENKUlvE0_clEvENKUlvE0_clEvEUlfE_St5arrayIPcLm2EEEEviT0_T1_,"ax",@progbits
	.sectioninfo	@"SHI_REGISTERS=24"
	.align	128
        .global         _ZN2at6native29vectorized_elementwise_kernelILi2EZZZNS0_15exp_kernel_cudaERNS_18TensorIteratorBaseEENKUlvE0_clEvENKUlvE0_clEvEUlfE_St5arrayIPcLm2EEEEviT0_T1_
        .type           _ZN2at6native29vectorized_elementwise_kernelILi2EZZZNS0_15exp_kernel_cudaERNS_18TensorIteratorBaseEENKUlvE0_clEvENKUlvE0_clEvEUlfE_St5arrayIPcLm2EEEEviT0_T1_,@function
        .size           _ZN2at6native29vectorized_elementwise_kernelILi2EZZZNS0_15exp_kernel_cudaERNS_18TensorIteratorBaseEENKUlvE0_clEvENKUlvE0_clEvEUlfE_St5arrayIPcLm2EEEEviT0_T1_,(.L_x_34349 - _ZN2at6native29vectorized_elementwise_kernelILi2EZZZNS0_15exp_kernel_cudaERNS_18TensorIteratorBaseEENKUlvE0_clEvENKUlvE0_clEvEUlfE_St5arrayIPcLm2EEEEviT0_T1_)
        .other          _ZN2at6native29vectorized_elementwise_kernelILi2EZZZNS0_15exp_kernel_cudaERNS_18TensorIteratorBaseEENKUlvE0_clEvENKUlvE0_clEvEUlfE_St5arrayIPcLm2EEEEviT0_T1_,@"STO_CUDA_ENTRY STV_DEFAULT"
_ZN2at6native29vectorized_elementwise_kernelILi2EZZZNS0_15exp_kernel_cudaERNS_18TensorIteratorBaseEENKUlvE0_clEvENKUlvE0_clEvEUlfE_St5arrayIPcLm2EEEEviT0_T1_:
.text._ZN2at6native29vectorized_elementwise_kernelILi2EZZZNS0_15exp_kernel_cudaERNS_18TensorIteratorBaseEENKUlvE0_clEvENKUlvE0_clEvEUlfE_St5arrayIPcLm2EEEEviT0_T1_:
        /* <DEDUP_REMOVED lines=13> */
[----:B------:R-:W4:Y:S04]  /*00d0*/  LDG.E.64 R4, [R12.64+0x800] ;  /* 0x000800040c047981 */ /* 0x000f28000c1e1b00 */
[----:B------:R-:W5:Y:S01]  /*00e0*/  LDG.E.64 R2, [R12.64+0xc00] ;  /* 0x000c00040c027981 */ /* 0x000f62000c1e1b00 */
[----:B--2---:R-:W-:-:S02]  /*00f0*/  FMUL.FTZ R7, R7, 1.4426950216293334961 ;  /* 0x3fb8aa3b07077820 */ /* 0x004fc40000410000 */
[----:B------:R-:W-:Y:S02]  /*0100*/  FMUL.FTZ R6, R6, 1.4426950216293334961 ;  /* 0x3fb8aa3b06067820 */ /* 0x000fe40000410000 */
[----:B---3--:R-:W-:Y:S02]  /*0110*/  FMUL.FTZ R11, R11, 1.4426950216293334961 ;  /* 0x3fb8aa3b0b0b7820 */ /* 0x008fe40000410000 */
[----:B------:R-:W-:Y:S01]  /*0120*/  FMUL.FTZ R10, R10, 1.4426950216293334961 ;  /* 0x3fb8aa3b0a0a7820 */ /* 0x000fe20000410000 */
[----:B------:R-:W-:Y:S01]  /*0130*/  MUFU.EX2 R7, R7 ;  /* 0x0000000700077308 */ /* 0x000fe20000000800 */
[----:B----4-:R-:W-:Y:S02]  /*0140*/  FMUL.FTZ R5, R5, 1.4426950216293334961 ;  /* 0x3fb8aa3b05057820 */ /* 0x010fe40000410000 */
[----:B------:R-:W-:Y:S02]  /*0150*/  FMUL.FTZ R4, R4, 1.4426950216293334961 ;  /* 0x3fb8aa3b04047820 */ /* 0x000fe40000410000 */
[----:B-----5:R-:W-:-:S02]  /*0160*/  FMUL.FTZ R13, R3, 1.4426950216293334961 ;  /* 0x3fb8aa3b030d7820 */ /* 0x020fc40000410000 */
[----:B------:R-:W-:Y:S01]  /*0170*/  FMUL.FTZ R12, R2, 1.4426950216293334961 ;  /* 0x3fb8aa3b020c7820 */ /* 0x000fe20000410000 */
[----:B------:R-:W0:Y:S01]  /*0180*/  MUFU.EX2 R6, R6 ;  /* 0x0000000600067308 */ /* 0x000e220000000800 */
[----:B------:R-:W-:-:S06]  /*0190*/  IMAD.WIDE.U32 R2, R0, R9, c[0x0][0x168] ;  /* 0x00005a0000027625 */ /* 0x000fcc00078e0009 */
[----:B------:R-:W-:Y:S01]  /*01a0*/  IMAD.WIDE R2, R8, 0x8, R2 ;  /* 0x0000000808027825 */ /* 0x000fe200078e0202 */
[----:B------:R-:W-:Y:S08]  /*01b0*/  MUFU.EX2 R11, R11 ;  /* 0x0000000b000b7308 */ /* 0x000ff00000000800 */
[----:B------:R-:W1:Y:S01]  /*01c0*/  MUFU.EX2 R10, R10 ;  /* 0x0000000a000a7308 */ /* 0x000e620000000800 */
[----:B0-----:R-:W-:Y:S07]  /*01d0*/  STG.E.64 [R2.64], R6 ;  /* 0x0000000602007986 */ /* 0x001fee000c101b04 */
[----:B------:R-:W-:Y:S08]  /*01e0*/  MUFU.EX2 R5, R5 ;  /* 0x0000000500057308 */ /* 0x000ff00000000800 */
[----:B------:R-:W0:Y:S01]  /*01f0*/  MUFU.EX2 R4, R4 ;  /* 0x0000000400047308 */ /* 0x000e220000000800 */
[----:B-1----:R-:W-:Y:S07]  /*0200*/  STG.E.64 [R2.64+0x400], R10 ;  /* 0x0004000a02007986 */ /* 0x002fee000c101b04 */
[----:B------:R-:W-:Y:S08]  /*0210*/  MUFU.EX2 R13, R13 ;  /* 0x0000000d000d7308 */ /* 0x000ff00000000800 */
[----:B------:R-:W1:Y:S01]  /*0220*/  MUFU.EX2 R12, R12 ;  /* 0x0000000c000c7308 */ /* 0x000e620000000800 */
[----:B0-----:R-:W-:Y:S04]  /*0230*/  STG.E.64 [R2.64+0x800], R4 ;  /* 0x0008000402007986 */ /* 0x001fe8000c101b04 */
[----:B-1----:R-:W-:Y:S01]  /*0240*/  STG.E.64 [R2.64+0xc00], R12 ;  /* 0x000c000c02007986 */ /* 0x002fe2000c101b04 */
[----:B------:R-:W-:Y:S05]  /*0250*/  EXIT ;  /* 0x000000000000794d */ /* 0x000fea0003800000 */
.L_x_29883:
[----:B------:R-:W0:Y:S02]  /*0260*/  S2R R3, SR_TID.X ;  /* 0x0000000000037919 */ /* 0x000e240000002100 */
[----:B0-----:R-:W-:Y:S01]  /*0270*/  ISETP.GE.AND P1, PT, R3, R2, PT ;  /* 0x000000020300720c */ /* 0x001fe20003f26270 */
[----:B------:R-:W-:-:S12]  /*0280*/  IMAD.MOV.U32 R7, RZ, RZ, R3 ;  /* 0x000000ffff077224 */ /* 0x000fd800078e0003 */
[----:B------:R-:W-:-:S04]  /*0290*/  @!P1 IADD3 R7, R3, 0x80, RZ ;  /* 0x0000008003079810 */ /* 0x000fc80007ffe0ff */
[----:B------:R-:W-:-:S13]  /*02a0*/  ISETP.GE.AND P4, PT, R7, R2, PT ;  /* 0x000000020700720c */ /* 0x000fda0003f86270 */
[----:B------:R-:W-:Y:S01]  /*02b0*/  @!P4 IMAD.IADD R6, R0, 0x1, R7 ;  /* 0x000000010006c824 */ /* 0x000fe200078e0207 */
[----:B------:R-:W-:-:S04]  /*02c0*/  @!P4 IADD3 R7, R7, 0x80, RZ ;  /* 0x000000800707c810 */ /* 0x000fc80007ffe0ff */
[----:B------:R-:W-:-:S13]  /*02d0*/  ISETP.GE.AND P2, PT, R7, R2, PT ;  /* 0x000000020700720c */ /* 0x000fda0003f46270 */
[----:B------:R-:W-:Y:S01]  /*02e0*/  @!P2 IADD3 R4, R0, R7, RZ ;  /* 0x000000070004a210 */ /* 0x000fe20007ffe0ff */
[----:B------:R-:W-:-:S04]  /*02f0*/  @!P2 IMAD.MOV.U32 R5, RZ, RZ, 0x4 ;  /* 0x00000004ff05a424 */ /* 0x000fc800078e00ff */
[----:B------:R-:W-:-:S05]  /*0300*/  @!P2 IMAD.WIDE.U32 R4, R4, R5, c[0x0][0x170] ;  /* 0x00005c000404a625 */ /* 0x000fca00078e0005 */
[----:B------:R0:W2:Y:S01]  /*0310*/  @!P2 LDG.E R8, [R4.64] ;  /* 0x000000040408a981 */ /* 0x0000a2000c1e1900 */
[----:B------:R-:W-:Y:S01]  /*0320*/  @!P2 IADD3 R7, R7, 0x80, RZ ;  /* 0x000000800707a810 */ /* 0x000fe20007ffe0ff */
[----:B------:R-:W-:Y:S01]  /*0330*/  HFMA2.MMA R9, -RZ, RZ, 0, 0 ;  /* 0x00000000ff097435 */ /* 0x000fe200000001ff */
[----:B------:R-:W-:Y:S01]  /*0340*/  @!P1 MOV R13, 0x4 ;  /* 0x00000004000d9802 */ /* 0x000fe20000000f00 */
[----:B------:R-:W-:Y:S01]  /*0350*/  @!P1 IMAD.IADD R12, R0, 0x1, R3 ;  /* 0x00000001000c9824 */ /* 0x000fe200078e0203 */
[----:B------:R-:W-:-:S03]  /*0360*/  ISETP.GE.AND P6, PT, R7, R2, PT ;  /* 0x000000020700720c */ /* 0x000fc60003fc6270 */
[----:B------:R-:W-:-:S04]  /*0370*/  @!P1 IMAD.WIDE.U32 R12, R12, R13, c[0x0][0x170] ;  /* 0x00005c000c0c9625 */ /* 0x000fc800078e000d */
[----:B0-----:R-:W-:-:S06]  /*0380*/  IMAD.MOV.U32 R4, RZ, RZ, RZ ;  /* 0x000000ffff047224 */ /* 0x001fcc00078e00ff */
[----:B------:R-:W-:Y:S01]  /*0390*/  @!P6 IMAD.IADD R14, R0, 0x1, R7 ;  /* 0x00000001000ee824 */ /* 0x000fe200078e0207 */
[----:B------:R-:W-:Y:S01]  /*03a0*/  @!P6 IADD3 R7, R7, 0x80, RZ ;  /* 0x000000800707e810 */ /* 0x000fe20007ffe0ff */
[----:B------:R-:W-:Y:S01]  /*03b0*/  @!P6 IMAD.MOV.U32 R15, RZ, RZ, 0x4 ;  /* 0x00000004ff0fe424 */ /* 0x000fe200078e00ff */
[----:B------:R0:W3:Y:S02]  /*03c0*/  @!P1 LDG.E R4, [R12.64] ;  /* 0x000000040c049981 */ /* 0x0000e4000c1e1900 */
[----:B------:R-:W-:Y:S01]  /*03d0*/  ISETP.GE.AND P5, PT, R7, R2, PT ;  /* 0x000000020700720c */ /* 0x000fe20003fa6270 */
[----:B------:R-:W-:-:S05]  /*03e0*/  @!P6 IMAD.WIDE.U32 R14, R14, R15, c[0x0][0x170] ;  /* 0x00005c000e0ee625 */ /* 0x000fca00078e000f */
[----:B------:R1:W4:Y:S07]  /*03f0*/  @!P6 LDG.E R11, [R14.64] ;  /* 0x000000040e0be981 */ /* 0x00032e000c1e1900 */
[----:B------:R-:W-:Y:S01]  /*0400*/  @!P5 IADD3 R16, R0, R7, RZ ;  /* 0x000000070010d210 */ /* 0x000fe20007ffe0ff */
[----:B------:R-:W-:Y:S01]  /*0410*/  @!P5 IMAD.MOV.U32 R17, RZ, RZ, 0x4 ;  /* 0x00000004ff11d424 */ /* 0x000fe200078e00ff */
[----:B------:R-:W-:-:S04]  /*0420*/  @!P5 IADD3 R7, R7, 0x80, RZ ;  /* 0x000000800707d810 */ /* 0x000fc80007ffe0ff */
[----:B------:R-:W-:-:S13]  /*0430*/  ISETP.GE.AND P0, PT, R7, R2, PT ;  /* 0x000000020700720c */ /* 0x000fda0003f06270 */
[----:B------:R-:W-:Y:S02]  /*0440*/  @!P0 IADD3 R18, R0, R7, RZ ;  /* 0x0000000700128210 */ /* 0x000fe40007ffe0ff */
[----:B------:R-:W-:-:S04]  /*0450*/  @!P0 IADD3 R7, R7, 0x80, RZ ;  /* 0x0000008007078810 */ /* 0x000fc80007ffe0ff */
[----:B------:R-:W-:Y:S01]  /*0460*/  ISETP.GE.AND P3, PT, R7, R2, PT ;  /* 0x000000020700720c */ /* 0x000fe20003f66270 */
[----:B------:R-:W-:Y:S01]  /*0470*/  @!P5 IMAD.WIDE.U32 R16, R16, R17, c[0x0][0x170] ;  /* 0x00005c001010d625 */ /* 0x000fe200078e0011 */
[----:B0-----:R-:W-:-:S03]  /*0480*/  @!P0 MOV R13, 0x4 ;  /* 0x00000004000d8802 */ /* 0x001fc60000000f00 */
[----:B------:R-:W-:Y:S01]  /*0490*/  @!P4 IMAD.MOV.U32 R5, RZ, RZ, 0x4 ;  /* 0x00000004ff05c424 */ /* 0x000fe200078e00ff */
[----:B------:R0:W3:Y:S07]  /*04a0*/  @!P5 LDG.E R10, [R16.64] ;  /* 0x00000004100ad981 */ /* 0x0000ee000c1e1900 */
[----:B------:R-:W-:Y:S01]  /*04b0*/  @!P3 IMAD.IADD R19, R0, 0x1, R7 ;  /* 0x000000010013b824 */ /* 0x000fe200078e0207 */
[----:B------:R-:W-:Y:S01]  /*04c0*/  @!P3 IADD3 R7, R7, 0x80, RZ ;  /* 0x000000800707b810 */ /* 0x000fe20007ffe0ff */
[----:B-1----:R-:W-:-:S04]  /*04d0*/  @!P4 IMAD.WIDE.U32 R14, R6, R5, c[0x0][0x170] ;  /* 0x00005c00060ec625 */ /* 0x002fc800078e0005 */
[----:B0-----:R-:W-:Y:S01]  /*04e0*/  @!P0 IMAD.WIDE.U32 R16, R18, R13, c[0x0][0x170] ;  /* 0x00005c0012108625 */ /* 0x001fe200078e000d */
[----:B------:R0:W3:Y:S03]  /*04f0*/  @!P4 LDG.E R5, [R14.64] ;  /* 0x000000040e05c981 */ /* 0x0000e6000c1e1900 */
[----:B------:R-:W-:-:S04]  /*0500*/  @!P3 IMAD.MOV.U32 R18, RZ, RZ, 0x4 ;  /* 0x00000004ff12b424 */ /* 0x000fc800078e00ff */
[----:B------:R-:W-:-:S05]  /*0510*/  @!P3 IMAD.WIDE.U32 R18, R19, R18, c[0x0][0x170] ;  /* 0x00005c001312b625 */ /* 0x000fca00078e0012 */
[----:B------:R1:W3:Y:S01]  /*0520*/  @!P3 LDG.E R6, [R18.64] ;  /* 0x000000041206b981 */ /* 0x0002e2000c1e1900 */
[----:B--2---:R-:W-:Y:S01]  /*0530*/  @!P2 FMUL.FTZ R9, R8, 1.4426950216293334961 ;  /* 0x3fb8aa3b0809a820 */ /* 0x004fe20000410000 */
[----:B------:R-:W-:Y:S02]  /*0540*/  ISETP.GE.AND P2, PT, R7, R2, PT ;  /* 0x000000020700720c */ /* 0x000fe40003f46270 */
[----:B------:R2:W5:Y:S11]  /*0550*/  @!P0 LDG.E R8, [R16.64] ;  /* 0x0000000410088981 */ /* 0x000576000c1e1900 */
[----:B------:R-:W-:Y:S01]  /*0560*/  @!P2 IADD3 R12, R0, R7, RZ ;  /* 0x00000007000ca210 */ /* 0x000fe20007ffe0ff */
[----:B------:R-:W-:-:S04]  /*0570*/  @!P2 IMAD.MOV.U32 R13, RZ, RZ, 0x4 ;  /* 0x00000004ff0da424 */ /* 0x000fc800078e00ff */
[----:B------:R-:W-:-:S05]  /*0580*/  @!P2 IMAD.WIDE.U32 R12, R12, R13, c[0x0][0x170] ;  /* 0x00005c000c0ca625 */ /* 0x000fca00078e000d */
[----:B------:R1:W5:Y:S01]  /*0590*/  @!P2 LDG.E R7, [R12.64] ;  /* 0x000000040c07a981 */ /* 0x000362000c1e1900 */
[----:B------:R-:W-:Y:S01]  /*05a0*/  IADD3 R21, R3, 0x100, RZ ;  /* 0x0000010003157810 */ /* 0x000fe20007ffe0ff */
[----:B0-----:R-:W-:Y:S02]  /*05b0*/  CS2R R14, SRZ ;  /* 0x00000000000e7805 */ /* 0x001fe4000001ff00 */
[----:B----4-:R-:W-:Y:S01]  /*05c0*/  @!P6 FMUL.FTZ R15, R11, 1.4426950216293334961 ;  /* 0x3fb8aa3b0b0fe820 */ /* 0x010fe20000410000 */
[----:B------:R-:W-:Y:S02]  /*05d0*/  ISETP.GE.AND P6, PT, R21, R2, PT ;  /* 0x000000021500720c */ /* 0x000fe40003fc6270 */
[C---:B-1----:R-:W-:Y:S01]  /*05e0*/  IADD3 R13, R3.reuse, 0x200, RZ ;  /* 0x00000200030d7810 */ /* 0x042fe20007ffe0ff */
[----:B--2---:R-:W-:Y:S01]  /*05f0*/  HFMA2.MMA R16, -RZ, RZ, 0, 0 ;  /* 0x00000000ff107435 */ /* 0x004fe200000001ff */
[----:B------:R-:W-:-:S09]  /*0600*/  IADD3 R17, R3, 0x180, RZ ;  /* 0x0000018003117810 */ /* 0x000fd20007ffe0ff */
[----:B------:R-:W-:Y:S01]  /*0610*/  @!P6 MUFU.EX2 R9, R9 ;  /* 0x000000090009e308 */ /* 0x000fe20000000800 */
[----:B------:R-:W-:Y:S01]  /*0620*/  ISETP.GE.AND P6, PT, R13, R2, PT ;  /* 0x000000020d00720c */ /* 0x000fe20003fc6270 */
[----:B---3--:R-:W-:Y:S01]  /*0630*/  @!P1 FMUL.FTZ R4, R4, 1.4426950216293334961 ;  /* 0x3fb8aa3b04049820 */ /* 0x008fe20000410000 */
[----:B------:R-:W-:-:S05]  /*0640*/  IADD3 R13, R3, 0x280, RZ ;  /* 0x00000280030d7810 */ /* 0x000fca0007ffe0ff */
[----:B------:R-:W0:Y:S01]  /*0650*/  @!P1 MUFU.EX2 R11, R4 ;  /* 0x00000004000b9308 */ /* 0x000e220000000800 */
[----:B------:R-:W-:Y:S02]  /*0660*/  @!P1 IADD3 R12, R0, R3, RZ ;  /* 0x00000003000c9210 */ /* 0x000fe40007ffe0ff */
[----:B------:R-:W-:Y:S01]  /*0670*/  IADD3 R19, R3, 0x80, RZ ;  /* 0x0000008003137810 */ /* 0x000fe20007ffe0ff */
[----:B------:R-:W-:Y:S01]  /*0680*/  @!P5 FMUL.FTZ R16, R10, 1.4426950216293334961 ;  /* 0x3fb8aa3b0a10d820 */ /* 0x000fe20000410000 */
[-C--:B------:R-:W-:Y:S02]  /*0690*/  ISETP.GE.AND P5, PT, R17, R2.reuse, PT ;  /* 0x000000021100720c */ /* 0x080fe40003fa6270 */
[----:B------:R-:W-:Y:S01]  /*06a0*/  IADD3 R17, R3, 0x300, RZ ;  /* 0x0000030003117810 */ /* 0x000fe20007ffe0ff */
[----:B------:R1:W2:Y:S01]  /*06b0*/  @!P6 MUFU.EX2 R4, R16 ;  /* 0x000000100004e308 */ /* 0x0002a20000000800 */
[-C--:B------:R-:W-:Y:S02]  /*06c0*/  ISETP.GE.AND P6, PT, R13, R2.reuse, PT ;  /* 0x000000020d00720c */ /* 0x080fe40003fc6270 */
[----:B------:R-:W-:Y:S01]  /*06d0*/  IADD3 R13, R3, 0x380, RZ ;  /* 0x00000380030d7810 */ /* 0x000fe20007ffe0ff */
[----:B------:R-:W-:Y:S01]  /*06e0*/  @!P4 FMUL.FTZ R14, R5, 1.4426950216293334961 ;  /* 0x3fb8aa3b050ec820 */ /* 0x000fe20000410000 */
[----:B------:R-:W-:Y:S01]  /*06f0*/  ISETP.GE.AND P4, PT, R17, R2, PT ;  /* 0x000000021100720c */ /* 0x000fe20003f86270 */
[----:B------:R-:W-:-:S02]  /*0700*/  IMAD.MOV.U32 R5, RZ, RZ, RZ ;  /* 0x000000ffff057224 */ /* 0x000fc400078e00ff */
[----:B------:R-:W-:Y:S02]  /*0710*/  @!P1 IMAD.MOV.U32 R17, RZ, RZ, 0x4 ;  /* 0x00000004ff119424 */ /* 0x000fe400078e00ff */
[----:B------:R1:W3:Y:S01]  /*0720*/  @!P5 MUFU.EX2 R10, R15 ;  /* 0x0000000f000ad308 */ /* 0x0002e20000000800 */
[-C--:B------:R-:W-:Y:S02]  /*0730*/  ISETP.GE.AND P5, PT, R19, R2.reuse, PT ;  /* 0x000000021300720c */ /* 0x080fe40003fa6270 */
[----:B------:R-:W-:Y:S01]  /*0740*/  @!P1 MOV R3, R19 ;  /* 0x0000001300039202 */ /* 0x000fe20000000f00 */
[----:B------:R-:W-:Y:S01]  /*0750*/  BSSY B0, `(.L_x_29884) ;  /* 0x0000039000007945 */ /* 0x000fe20003800000 */
[----:B------:R-:W-:Y:S09]  /*0760*/  BSSY B1, `(.L_x_29885) ;  /* 0x0000031000017945 */ /* 0x000ff20003800000 */
[----:B------:R1:W4:Y:S01]  /*0770*/  @!P5 MUFU.EX2 R15, R14 ;  /* 0x0000000e000fd308 */ /* 0x0003220000000800 */
[----:B-----5:R-:W-:Y:S01]  /*0780*/  @!P0 FMUL.FTZ R5, R8, 1.4426950216293334961 ;  /* 0x3fb8aa3b08058820 */ /* 0x020fe20000410000 */
[----:B------:R-:W-:Y:S01]  /*0790*/  ISETP.GE.AND P0, PT, R13, R2, PT ;  /* 0x000000020d00720c */ /* 0x000fe20003f06270 */
[----:B------:R-:W-:Y:S01]  /*07a0*/  @!P1 IMAD.WIDE.U32 R12, R12, R17, c[0x0][0x168] ;  /* 0x00005a000c0c9625 */ /* 0x000fe200078e0011 */
[----:B------:R-:W-:-:S03]  /*07b0*/  MOV R8, RZ ;  /* 0x000000ff00087202 */ /* 0x000fc60000000f00 */
[----:B------:R-:W-:Y:S02]  /*07c0*/  @!P3 FMUL.FTZ R8, R6, 1.4426950216293334961 ;  /* 0x3fb8aa3b0608b820 */ /* 0x000fe40000410000 */
[----:B------:R-:W-:Y:S01]  /*07d0*/  IMAD.MOV.U32 R6, RZ, RZ, RZ ;  /* 0x000000ffff067224 */ /* 0x000fe200078e00ff */
[----:B0-----:R1:W-:Y:S01]  /*07e0*/  @!P1 STG.E [R12.64], R11 ;  /* 0x0000000b0c009986 */ /* 0x0013e2000c101904 */
[----:B------:R-:W0:Y:S01]  /*07f0*/  @!P6 MUFU.EX2 R5, R5 ;  /* 0x000000050005e308 */ /* 0x000e220000000800 */
[----:B------:R-:W-:-:S07]  /*0800*/  @!P2 FMUL.FTZ R6, R7, 1.4426950216293334961 ;  /* 0x3fb8aa3b0706a820 */ /* 0x000fce0000410000 */
[----:B------:R-:W0:Y:S08]  /*0810*/  @!P4 MUFU.EX2 R8, R8 ;  /* 0x000000080008c308 */ /* 0x000e300000000800 */
[----:B------:R-:W0:Y:S01]  /*0820*/  @!P0 MUFU.EX2 R6, R6 ;  /* 0x0000000600068308 */ /* 0x000e220000000800 */
[----:B------:R-:W-:-:S13]  /*0830*/  ISETP.GE.AND P0, PT, R3, R2, PT ;  /* 0x000000020300720c */ /* 0x000fda0003f06270 */
[----:B------:R-:W-:Y:S05]  /*0840*/  @P0 BRA `(.L_x_29886) ;  /* 0x000000c000000947 */ /* 0x000fea0003800000 */
[----:B-1234-:R-:W-:Y:S01]  /*0850*/  MOV R13, 0x4 ;  /* 0x00000004000d7802 */ /* 0x01efe20000000f00 */
[----:B------:R-:W-:Y:S01]  /*0860*/  IMAD.IADD R12, R0, 0x1, R3 ;  /* 0x00000001000c7824 */ /* 0x000fe200078e0203 */
[----:B------:R-:W-:-:S03]  /*0870*/  IADD3 R3, R3, 0x80, RZ ;  /* 0x0000008003037810 */ /* 0x000fc60007ffe0ff */
[----:B------:R-:W-:Y:S01]  /*0880*/  IMAD.WIDE.U32 R12, R12, R13, c[0x0][0x168] ;  /* 0x00005a000c0c7625 */ /* 0x000fe200078e000d */
[----:B------:R-:W-:-:S04]  /*0890*/  ISETP.GE.AND P0, PT, R3, R2, PT ;  /* 0x000000020300720c */ /* 0x000fc80003f06270 */
[----:B------:R1:W-:Y:S09]  /*08a0*/  STG.E [R12.64], R15 ;  /* 0x0000000f0c007986 */ /* 0x0003f2000c101904 */
[----:B------:R-:W-:Y:S05]  /*08b0*/  @P0 BRA `(.L_x_29887) ;  /* 0x000000c000000947 */ /* 0x000fea0003800000 */
[----:B-1----:R-:W-:Y:S01]  /*08c0*/  HFMA2.MMA R13, -RZ, RZ, 0, 2.384185791015625e-07 ;  /* 0x00000004ff0d7435 */ /* 0x002fe200000001ff */
[----:B------:R-:W-:Y:S01]  /*08d0*/  IMAD.IADD R12, R0, 0x1, R3 ;  /* 0x00000001000c7824 */ /* 0x000fe200078e0203 */
[----:B------:R-:W-:-:S08]  /*08e0*/  IADD3 R3, R3, 0x80, RZ ;  /* 0x0000008003037810 */ /* 0x000fd00007ffe0ff */
[----:B------:R-:W-:-:S05]  /*08f0*/  IMAD.WIDE.U32 R12, R12, R13, c[0x0][0x168] ;  /* 0x00005a000c0c7625 */ /* 0x000fca00078e000d */
[----:B------:R1:W-:Y:S02]  /*0900*/  STG.E [R12.64], R9 ;  /* 0x000000090c007986 */ /* 0x0003e4000c101904 */
.L_x_29886:
[----:B-1234-:R-:W-:-:S13]  /*0910*/  ISETP.GE.AND P0, PT, R3, R2, PT ;  /* 0x000000020300720c */ /* 0x01efda0003f06270 */
[----:B------:R-:W-:Y:S05]  /*0920*/  @P0 BRA `(.L_x_29888) ;  /* 0x000000c000000947 */ /* 0x000fea0003800000 */
[----:B------:R-:W-:Y:S01]  /*0930*/  MOV R13, 0x4 ;  /* 0x00000004000d7802 */ /* 0x000fe20000000f00 */
[----:B------:R-:W-:Y:S01]  /*0940*/  IMAD.IADD R12, R0, 0x1, R3 ;  /* 0x00000001000c7824 */ /* 0x000fe200078e0203 */
[----:B------:R-:W-:-:S03]  /*0950*/  IADD3 R3, R3, 0x80, RZ ;  /* 0x0000008003037810 */ /* 0x000fc60007ffe0ff */
[----:B------:R-:W-:-:S05]  /*0960*/  IMAD.WIDE.U32 R12, R12, R13, c[0x0][0x168] ;  /* 0x00005a000c0c7625 */ /* 0x000fca00078e000d */
[----:B------:R1:W-:Y:S02]  /*0970*/  STG.E [R12.64], R10 ;  /* 0x0000000a0c007986 */ /* 0x0003e4000c101904 */
.L_x_29887:
[----:B------:R-:W-:-:S13]  /*0980*/  ISETP.GE.AND P0, PT, R3, R2, PT ;  /* 0x000000020300720c */ /* 0x000fda0003f06270 */
[----:B------:R-:W-:Y:S05]  /*0990*/  @P0 BRA `(.L_x_29889) ;  /* 0x000000d000000947 */ /* 0x000fea0003800000 */
[----:B------:R-:W-:Y:S01]  /*09a0*/  HFMA2.MMA R11, -RZ, RZ, 0, 2.384185791015625e-07 ;  /* 0x00000004ff0b7435 */ /* 0x000fe200000001ff */
[----:B-1----:R-:W-:Y:S01]  /*09b0*/  IMAD.IADD R10, R0, 0x1, R3 ;  /* 0x00000001000a7824 */ /* 0x002fe200078e0203 */
[----:B------:R-:W-:-:S08]  /*09c0*/  IADD3 R3, R3, 0x80, RZ ;  /* 0x0000008003037810 */ /* 0x000fd00007ffe0ff */
[----:B------:R-:W-:-:S05]  /*09d0*/  IMAD.WIDE.U32 R10, R10, R11, c[0x0][0x168] ;  /* 0x00005a000a0a7625 */ /* 0x000fca00078e000b */
[----:B------:R1:W-:Y:S02]  /*09e0*/  STG.E [R10.64], R4 ;  /* 0x000000040a007986 */ /* 0x0003e4000c101904 */
.L_x_29888:
[----:B------:R-:W-:-:S13]  /*09f0*/  ISETP.GE.AND P0, PT, R3, R2, PT ;  /* 0x000000020300720c */ /* 0x000fda0003f06270 */
[----:B------:R-:W-:Y:S01]  /*0a00*/  @P0 BREAK B1 ;  /* 0x0000000000010942 */ /* 0x000fe20003800000 */
[----:B------:R-:W-:Y:S05]  /*0a10*/  @P0 BRA `(.L_x_29890) ;  /* 0x000000c000000947 */ /* 0x000fea0003800000 */
[----:B-1----:R-:W-:Y:S01]  /*0a20*/  MOV R11, 0x4 ;  /* 0x00000004000b7802 */ /* 0x002fe20000000f00 */
[----:B------:R-:W-:Y:S01]  /*0a30*/  IMAD.IADD R10, R0, 0x1, R3 ;  /* 0x00000001000a7824 */ /* 0x000fe200078e0203 */
[----:B------:R-:W-:-:S03]  /*0a40*/  IADD3 R3, R3, 0x80, RZ ;  /* 0x0000008003037810 */ /* 0x000fc60007ffe0ff */
[----:B------:R-:W-:-:S05]  /*0a50*/  IMAD.WIDE.U32 R10, R10, R11, c[0x0][0x168] ;  /* 0x00005a000a0a7625 */ /* 0x000fca00078e000b */
[----:B0-----:R0:W-:Y:S02]  /*0a60*/  STG.E [R10.64], R5 ;  /* 0x000000050a007986 */ /* 0x0011e4000c101904 */
.L_x_29889:
[----:B------:R-:W-:Y:S05]  /*0a70*/  BSYNC B1 ;  /* 0x0000000000017941 */ /* 0x000fea0003800000 */
.L_x_29885:
[----:B------:R-:W-:-:S13]  /*0a80*/  ISETP.GE.AND P0, PT, R3, R2, PT ;  /* 0x000000020300720c */ /* 0x000fda0003f06270 */
[----:B0-----:R-:W-:Y:S01]  /*0a90*/  @!P0 MOV R5, 0x4 ;  /* 0x0000000400058802 */ /* 0x001fe20000000f00 */
[----:B------:R-:W-:Y:S01]  /*0aa0*/  @!P0 IMAD.IADD R4, R0, 0x1, R3 ;  /* 0x0000000100048824 */ /* 0x000fe200078e0203 */
[----:B------:R-:W-:-:S03]  /*0ab0*/  @!P0 IADD3 R3, R3, 0x80, RZ ;  /* 0x0000008003038810 */ /* 0x000fc60007ffe0ff */
[----:B------:R-:W-:-:S05]  /*0ac0*/  @!P0 IMAD.WIDE.U32 R4, R4, R5, c[0x0][0x168] ;  /* 0x00005a0004048625 */ /* 0x000fca00078e0005 */
[----:B------:R0:W-:Y:S02]  /*0ad0*/  @!P0 STG.E [R4.64], R8 ;  /* 0x0000000804008986 */ /* 0x0001e4000c101904 */
.L_x_29890:
[----:B------:R-:W-:Y:S05]  /*0ae0*/  BSYNC B0 ;  /* 0x0000000000007941 */ /* 0x000fea0003800000 */
.L_x_29884:
[----:B------:R-:W-:Y:S01]  /*0af0*/  WARPSYNC 0xffffffff ;  /* 0xffffffff00007948 */ /* 0x000fe20003800000 */
[----:B------:R-:W-:-:S13]  /*0b00*/  ISETP.GE.AND P0, PT, R3, R2, PT ;  /* 0x000000020300720c */ /* 0x000fda0003f06270 */
[----:B------:R-:W-:Y:S05]  /*0b10*/  @P0 EXIT ;  /* 0x000000000000094d */ /* 0x000fea0003800000 */
[----:B------:R-:W-:Y:S01]  /*0b20*/  HFMA2.MMA R2, -RZ, RZ, 0, 2.384185791015625e-07 ;  /* 0x00000004ff027435 */ /* 0x000fe200000001ff */
[----:B------:R-:W-:-:S09]  /*0b30*/  IMAD.IADD R3, R0, 0x1, R3 ;  /* 0x0000000100037824 */ /* 0x000fd200078e0203 */
[----:B------:R-:W-:-:S05]  /*0b40*/  IMAD.WIDE.U32 R2, R3, R2, c[0x0][0x168] ;  /* 0x00005a0003027625 */ /* 0x000fca00078e0002 */
[----:B0-----:R-:W-:Y:S01]  /*0b50*/  STG.E [R2.64], R6 ;  /* 0x0000000602007986 */ /* 0x001fe2000c101904 */
[----:B------:R-:W-:Y:S05]  /*0b60*/  EXIT ;  /* 0x000000000000794d */ /* 0x000fea0003800000 */
.L_x_29891:
        /* <DEDUP_REMOVED lines=9> */
.L_x_34349:


//--------------------- .text._ZN2at6native29vectorized_elementwise_kernelILi4EZZZNS0_15exp_kernel_cudaERNS_18TensorIteratorBaseEENKUlvE0_clEvENKUlvE0_clEvEUlfE_St5arrayIPcLm2EEEEviT0_T1_ --------------------------
	.section	.text._ZN2at6native29vectorized_elementwise_kernelILi4EZZZNS0_15exp_kernel_cudaERNS_18TensorIteratorBaseEENKUlvE0_clEvENKUlvE0_clEvEUlfE_St5arrayIPcLm2EEEEviT0_T1_,"ax",@progbits
	.sectioninfo	@"SHI_REGISTERS=24"
	.align	128
        .global         _ZN2at6native29vectorized_elementwise_kernelILi4EZZZNS0_15exp_kernel_cudaERNS_18TensorIteratorBaseEENKUlvE0_clEvENKUlvE0_clEvEUlfE_St5arrayIPcLm2EEEEviT0_T1_
        .type           _ZN2at6native29vectorized_elementwise_kernelILi4EZZZNS0_15exp_kernel_cudaERNS_18TensorIteratorBaseEENKUlvE0_clEvENKUlvE0_clEvEUlfE_St5arrayIPcLm2EEEEviT0_T1_,@function
        .size           _ZN2at6native29vectorized_elementwise_kernelILi4EZZZNS0_15exp_kernel_cudaERNS_18TensorIteratorBaseEENKUlvE0_clEvENKUlvE0_clEvEUlfE_St5arrayIPcLm2EEEEviT0_T1_,(.L_x_34350 - _ZN2at6native29vectorized_elementwise_kernelILi4EZZZNS0_15exp_kernel_cudaERNS_18TensorIteratorBaseEENKUlvE0_clEvENKUlvE0_clEvEUlfE_St5arrayIPcLm2EEEEviT0_T1_)
        .other          _ZN2at6native29vectorized_elementwise_kernelILi4EZZZNS0_15exp_kernel_cudaERNS_18TensorIteratorBaseEENKUlvE0_clEvENKUlvE0_clEvEUlfE_St5arrayIPcLm2EEEEviT0_T1_,@"STO_CUDA_ENTRY STV_DEFAULT"
_ZN2at6native29vectorized_elementwise_kernelILi4EZZZNS0_15exp_kernel_cudaERNS_18TensorIteratorBaseEENKUlvE0_clEvENKUlvE0_clEvEUlfE_St5arrayIPcLm2EEEEviT0_T1_:
.text._ZN2at6native29vectorized_elementwise_kernelILi4EZZZNS0_15exp_kernel_cudaERNS_18TensorIteratorBaseEENKUlvE0_clEvENKUlvE0_clEvEUlfE_St5arrayIPcLm2EEEEviT0_T1_:
        /* <DEDUP_REMOVED lines=11> */
[----:B------:R0:W2:Y:S04]  /*00b0*/  LDG.E.128 R4, [R12.64] ;  /* 0x000000040c047981 */ /* 0x0000a8000c1e1d00 */
[----:B------:R0:W3:Y:S02]  /*00c0*/  LDG.E.128 R8, [R12.64+0x800] ;  /* 0x000800040c087981 */ /* 0x0000e4000c1e1d00 */
[----:B0-----:R-:W-:-:S06]  /*00d0*/  IMAD.WIDE.U32 R12, R0, R3, c[0x0][0x168] ;  /* 0x00005a00000c7625 */ /* 0x001fcc00078e0003 */
[----:B------:R-:W-:-:S04]  /*00e0*/  IMAD.WIDE R12, R2, 0x10, R12 ;  /* 0x00000010020c7825 */ /* 0x000fc800078e020c */
[----:B--2---:R-:W-:Y:S02]  /*00f0*/  FMUL.FTZ R7, R7, 1.4426950216293334961 ;  /* 0x3fb8aa3b07077820 */ /* 0x004fe40000410000 */
[----:B------:R-:W-:Y:S02]  /*0100*/  FMUL.FTZ R6, R6, 1.4426950216293334961 ;  /* 0x3fb8aa3b06067820 */ /* 0x000fe40000410000 */
[----:B------:R-:W-:Y:S02]  /*0110*/  FMUL.FTZ R5, R5, 1.4426950216293334961 ;  /* 0x3fb8aa3b05057820 */ /* 0x000fe40000410000 */
[----:B------:R-:W-:Y:S01]  /*0120*/  FMUL.FTZ R4, R4, 1.4426950216293334961 ;  /* 0x3fb8aa3b04047820 */ /* 0x000fe20000410000 */
[----:B------:R-:W-:Y:S01]  /*0130*/  MUFU.EX2 R7, R7 ;  /* 0x0000000700077308 */ /* 0x000fe20000000800 */
[----:B---3--:R-:W-:Y:S02]  /*0140*/  FMUL.FTZ R11, R11, 1.4426950216293334961 ;  /* 0x3fb8aa3b0b0b7820 */ /* 0x008fe40000410000 */
[----:B------:R-:W-:-:S02]  /*0150*/  FMUL.FTZ R10, R10, 1.4426950216293334961 ;  /* 0x3fb8aa3b0a0a7820 */ /* 0x000fc40000410000 */
[----:B------:R-:W-:Y:S02]  /*0160*/  FMUL.FTZ R9, R9, 1.4426950216293334961 ;  /* 0x3fb8aa3b09097820 */ /* 0x000fe40000410000 */
[----:B------:R-:W-:Y:S01]  /*0170*/  FMUL.FTZ R8, R8, 1.4426950216293334961 ;  /* 0x3fb8aa3b08087820 */ /* 0x000fe20000410000 */
[----:B------:R-:W-:Y:S08]  /*0180*/  MUFU.EX2 R6, R6 ;  /* 0x0000000600067308 */ /* 0x000ff00000000800 */
[----:B------:R-:W-:Y:S08]  /*0190*/  MUFU.EX2 R5, R5 ;  /* 0x0000000500057308 */ /* 0x000ff00000000800 */
[----:B------:R-:W0:Y:S08]  /*01a0*/  MUFU.EX2 R4, R4 ;  /* 0x0000000400047308 */ /* 0x000e300000000800 */
[----:B------:R-:W-:Y:S08]  /*01b0*/  MUFU.EX2 R11, R11 ;  /* 0x0000000b000b7308 */ /* 0x000ff00000000800 */
[----:B------:R-:W-:Y:S01]  /*01c0*/  MUFU.EX2 R10, R10 ;  /* 0x0000000a000a7308 */ /* 0x000fe20000000800 */
[----:B0-----:R-:W-:Y:S07]  /*01d0*/  STG.E.128 [R12.64], R4 ;  /* 0x000000040c007986 */ /* 0x001fee000c101d04 */
[----:B------:R-:W-:Y:S08]  /*01e0*/  MUFU.EX2 R9, R9 ;  /* 0x0000000900097308 */ /* 0x000ff00000000800 */
[----:B------:R-:W0:Y:S02]  /*01f0*/  MUFU.EX2 R8, R8 ;  /* 0x0000000800087308 */ /* 0x000e240000000800 */
[----:B0-----:R-:W-:Y:S01]  /*0200*/  STG.E.128 [R12.64+0x800], R8 ;  /* 0x000800080c007986 */ /* 0x001fe2000c101d04 */
[----:B------:R-:W-:Y:S05]  /*0210*/  EXIT ;  /* 0x000000000000794d */ /* 0x000fea0003800000 */
.L_x_29892:
        /* <DEDUP_REMOVED lines=107> */
.L_x_29895:
[----:B-1234-:R-:W-:-:S13]  /*08d0*/  ISETP.GE.AND P0, PT, R3, R2, PT ;  /* 0x000000020300720c */ /* 0x01efda0003f06270 */
[----:B------:R-:W-:Y:S05]  /*08e0*/  @P0 BRA `(.L_x_29897) ;  /* 0x000000c000000947 */ /* 0x000fea0003800000 */
[----:B------:R-:W-:Y:S01]  /*08f0*/  MOV R13, 0x4 ;  /* 0x00000004000d7802 */ /* 0x000fe20000000f00 */
[----:B------:R-:W-:Y:S01]  /*0900*/  IMAD.IADD R12, R0, 0x1, R3 ;  /* 0x00000001000c7824 */ /* 0x000fe200078e0203 */
[----:B------:R-:W-:-:S03]  /*0910*/  IADD3 R3, R3, 0x80, RZ ;  /* 0x0000008003037810 */ /* 0x000fc60007ffe0ff */
[----:B------:R-:W-:-:S05]  /*0920*/  IMAD.WIDE.U32 R12, R12, R13, c[0x0][0x168] ;  /* 0x00005a000c0c7625 */ /* 0x000fca00078e000d */
[----:B------:R1:W-:Y:S02]  /*0930*/  STG.E [R12.64], R10 ;  /* 0x0000000a0c007986 */ /* 0x0003e4000c101904 */
.L_x_29896:
[----:B------:R-:W-:-:S13]  /*0940*/  ISETP.GE.AND P0, PT, R3, R2, PT ;  /* 0x000000020300720c */ /* 0x000fda0003f06270 */
[----:B------:R-:W-:Y:S05]  /*0950*/  @P0 BRA `(.L_x_29898) ;  /* 0x000000d000000947 */ /* 0x000fea0003800000 */
[----:B------:R-:W-:Y:S01]  /*0960*/  HFMA2.MMA R11, -RZ, RZ, 0, 2.384185791015625e-07 ;  /* 0x00000004ff0b7435 */ /* 0x000fe200000001ff */
[----:B-1----:R-:W-:Y:S01]  /*0970*/  IMAD.IADD R10, R0, 0x1, R3 ;  /* 0x00000001000a7824 */ /* 0x002fe200078e0203 */
[----:B------:R-:W-:-:S08]  /*0980*/  IADD3 R3, R3, 0x80, RZ ;  /* 0x0000008003037810 */ /* 0x000fd00007ffe0ff */
[----:B------:R-:W-:-:S05]  /*0990*/  IMAD.WIDE.U32 R10, R10, R11, c[0x0][0x168] ;  /* 0x00005a000a0a7625 */ /* 0x000fca00078e000b */
[----:B------:R1:W-:Y:S02]  /*09a0*/  STG.E [R10.64], R4 ;  /* 0x000000040a007986 */ /* 0x0003e4000c101904 */
.L_x_29897:
        /* <DEDUP_REMOVED lines=8> */
.L_x_29898:
[----:B------:R-:W-:Y:S05]  /*0a30*/  BSYNC B1 ;  /* 0x0000000000017941 */ /* 0x000fea0003800000 */
.L_x_29894:
[----:B------:R-:W-:-:S13]  /*0a40*/  ISETP.GE.AND P0, PT, R3, R2, PT ;  /* 0x000000020300720c */ /* 0x000fda0003f06270 */
[----:B0-----:R-:W-:Y:S01]  /*0a50*/  @!P0 MOV R5, 0x4 ;  /* 0x0000000400058802 */ /* 0x001fe20000000f00 */
[----:B------:R-:W-:Y:S01]  /*0a60*/  @!P0 IMAD.IADD R4, R0, 0x1, R3 ;  /* 0x0000000100048824 */ /* 0x000fe200078e0203 */
[----:B------:R-:W-:-:S03]  /*0a70*/  @!P0 IADD3 R3, R3, 0x80, RZ ;  /* 0x0000008003038810 */ /* 0x000fc60007ffe0ff */
[----:B------:R-:W-:-:S05]  /*0a80*/  @!P0 IMAD.WIDE.U32 R4, R4, R5, c[0x0][0x168] ;  /* 0x00005a0004048625 */ /* 0x000fca00078e0005 */
[----:B------:R0:W-:Y:S02]  /*0a90*/  @!P0 STG.E [R4.64], R8 ;  /* 0x0000000804008986 */ /* 0x0001e4000c101904 */
.L_x_29899:
[----:B------:R-:W-:Y:S05]  /*0aa0*/  BSYNC B0 ;  /* 0x0000000000007941 */ /* 0x000fea0003800000 */
.L_x_29893:
        /* <DEDUP_REMOVED lines=8> */
.L_x_29900:
        /* <DEDUP_REMOVED lines=13> */
.L_x_34350:


//--------------------- .text._ZN2at6native29vectorized_elementwise_kernelILi8EZZZNS0_15exp_kernel_cudaERNS_18TensorIteratorBaseEENKUlvE0_clEvENKUlvE0_clEvEUlfE_St5arrayIPcLm2EEEEviT0_T1_ --------------------------
	.section	.text._ZN2at6native29vectorized_elementwise_kernelILi8EZZZNS0_15exp_kernel_cudaERNS_18TensorIteratorBaseEENKUlvE0_clEvENKUlvE0_clEvEUlfE_St5arrayIPcLm2EEEEviT0_T1_,"ax",@progbits
	.sectioninfo	@"SHI_REGISTERS=4"
	.align	128
        .global         _ZN2at6native29vectorized_elementwise_kernelILi8EZZZNS0_15exp_kernel_cudaERNS_18TensorIteratorBaseEENKUlvE0_clEvENKUlvE0_clEvEUlfE_St5arrayIPcLm2EEEEviT0_T1_
        .type           _ZN2at6native29vectorized_elementwise_kernelILi8EZZZNS0_15exp_kernel_cudaERNS_18TensorIteratorBaseEENKUlvE0_clEvENKUlvE0_clEvEUlfE_St5arrayIPcLm2EEEEviT0_T1_,@function
        .size           _ZN2at6native29vectorized_elementwise_kernelILi8EZZZNS0_15exp_kernel_cudaERNS_18TensorIteratorBaseEENKUlvE0_clEvENKUlvE0_clEvEUlfE_St5arrayIPcLm2EEEEviT0_T1_,(.L_x_34351 - _ZN2at6native29vectorized_elementwise_kernelILi8EZZZNS0_15exp_kernel_cudaERNS_18TensorIteratorBaseEENKUlvE0_clEvENKUlvE0_clEvEUlfE_St5arrayIPcLm2EEEEviT0_T1_)
        .other          _ZN2at6native29vectorized_elementwise_kernelILi8EZZZNS0_15exp_kernel_cudaERNS_18TensorIteratorBaseEENKUlvE0_clEvENKUlvE0_clEvEUlfE_St5arrayIPcLm2EEEEviT0_T1_,@"STO_CUDA_ENTRY STV_DEFAULT"
_ZN2at6native29vectorized_elementwise_kernelILi8EZZZNS0_15exp_kernel_cudaERNS_18TensorIteratorBaseEENKUlvE0_clEvENKUlvE0_clEvEUlfE_St5arrayIPcLm2EEEEviT0_T1_:
.text._ZN2at6native29vectorized_elementwise_kernelILi8EZZZNS0_15exp_kernel_cudaERNS_18TensorIteratorBaseEENKUlvE0_clEvENKUlvE0_clEvEUlfE_St5arrayIPcLm2EEEEviT0_T1_:
[----:B------:R-:W-:Y:S02]  /*0000*/  MOV R1, c[0x0][0x28] ;  /* 0x00000a0000017a02 */ /* 0x000fe40000000f00 */
[----:B------:R-:W-:Y:S05]  /*0010*/  EXIT ;  /* 0x000000000000794d */ /* 0x000fea0003800000 */
.L_x_29901:
        /* <DEDUP_REMOVED lines=14> */
.L_x_34351:


//--------------------- .text._ZN2at6native18elementwise_kernelILi128ELi4EZNS0_15gpu_kernel_implIZZZNS0_15exp_kernel_cudaERNS_18TensorIteratorBaseEENKUlvE0_clEvENKUlvE_clEvEUldE_EEvS4_RKT_EUliE_EEviT1_ --------------------------
	.section	.text._ZN2at6native18elementwise_kernelILi128ELi4EZNS0_15gpu_kernel_implIZZZNS0_15exp_kernel_cudaERNS_18TensorIteratorBaseEENKUlvE0_clEvENKUlvE_clEvEUldE_EEvS4_RKT_EUliE_EEviT1_,"ax",@progbits
	.sectioninfo	@"SHI_REGISTERS=26"
	.align	128
        .global         _ZN2at6native18elementwise_kernelILi128ELi4EZNS0_15gpu_kernel_implIZZZNS0_15exp_kernel_cudaERNS_18TensorIteratorBaseEENKUlvE0_clEvENKUlvE_clEvEUldE_EEvS4_RKT_EUliE_EEviT1_
        .type           _ZN2at6native18elementwise_kernelILi128ELi4EZNS0_15gpu_kernel_implIZZZNS0_15exp_kernel_cudaERNS_18TensorIteratorBaseEENKUlvE0_clEvENKUlvE_clEvEUldE_EEvS4_RKT_EUliE_EEviT1_,@function
        .size           _ZN2at6native18elementwise_kernelILi128ELi4EZNS0_15gpu_kernel_implIZZZNS0_15exp_kernel_cudaERNS_18TensorIteratorBaseEENKUlvE0_clEvENKUlvE_clEvEUldE_EEvS4_RKT_EUliE_EEviT1_,(.L_x_34352 - _ZN2at6native18elementwise_kernelILi128ELi4EZNS0_15gpu_kernel_implIZZZNS0_15exp_kernel_cudaERNS_18TensorIteratorBaseEENKUlvE0_clEvENKUlvE_clEvEUldE_EEvS4_RKT_EUliE_EEviT1_)
        .other          _ZN2at6native18elementwise_kernelILi128ELi4EZNS0_15gpu_kernel_implIZZZNS0_15exp_kernel_cudaERNS_18TensorIteratorBaseEENKUlvE0_clEvENKUlvE_clEvEUldE_EEvS4_RKT_EUliE_EEviT1_,@"STO_CUDA_ENTRY STV_DEFAULT"
_ZN2at6native18elementwise_kernelILi128ELi4EZNS0_15gpu_kernel_implIZZZNS0_15exp_kernel_cudaERNS_18TensorIteratorBaseEENKUlvE0_clEvENKUlvE_clEvEUldE_EEvS4_RKT_EUliE_EEviT1_:
.text._ZN2at6native18elementwise_kernelILi128ELi4EZNS0_15gpu_kernel_implIZZZNS0_15exp_kernel_cudaERNS_18TensorIteratorBaseEENKUlvE0_clEvENKUlvE_clEvEUldE_EEvS4_RKT_EUliE_EEviT1_:
        /* <DEDUP_REMOVED lines=236> */
.L_x_29904:
        /* <DEDUP_REMOVED lines=19> */
.L_x_29908:
[----:B------:R-:W2:Y:S02]  /*0ff0*/  LDG.E.U8 R2, [R4.64] ;  /* 0x0000002404027981 */ /* 0x000ea4000c1e1100 */
[----:B--2---:R-:W0:Y:S01]  /*1000*/  I2F.F64.U16 R2, R2 ;  /* 0x0000000200027312 */ /* 0x004e220000101800 */
[----:B------:R-:W-:Y:S05]  /*1010*/  BRA `(.L_x_29910) ;  /* 0x00000df000007947 */ /* 0x000fea0003800000 */
.L_x_29907:
        /* <DEDUP_REMOVED lines=9> */
.L_x_29912:
[----:B------:R-:W2:Y:S02]  /*10b0*/  LDG.E R2, [R4.64] ;  /* 0x0000002404027981 */ /* 0x000ea4000c1e1900 */
[----:B--2---:R-:W0:Y:S01]  /*10c0*/  I2F.F64 R2, R2 ;  /* 0x0000000200027312 */ /* 0x004e220000201c00 */
[----:B------:R-:W-:Y:S05]  /*10d0*/  BRA `(.L_x_29910) ;  /* 0x00000d3000007947 */ /* 0x000fea0003800000 */
.L_x_29911:
[----:B------:R-:W2:Y:S02]  /*10e0*/  LDG.E.U16 R2, [R4.64] ;  /* 0x0000002404027981 */ /* 0x000ea4000c1e1500 */
[----:B--2---:R-:W0:Y:S01]  /*10f0*/  I2F.F64.S16 R2, R2 ;  /* 0x0000000200027312 */ /* 0x004e220000101c00 */
[----:B------:R-:W-:Y:S05]  /*1100*/  BRA `(.L_x_29910) ;  /* 0x00000d0000007947 */ /* 0x000fea0003800000 */
.L_x_29906:
        /* <DEDUP_REMOVED lines=10> */
.L_x_29914:
[----:B------:R-:W2:Y:S02]  /*11b0*/  LDG.E.U16 R0, [R4.64] ;  /* 0x0000002404007981 */ /* 0x000ea4000c1e1500 */
[----:B--2---:R-:W-:-:S05]  /*11c0*/  HADD2.F32 R0, -RZ, R0.H0_H0 ;  /* 0x20000000ff007230 */ /* 0x004fca0000004100 */
[----:B------:R-:W-:-:S04]  /*11d0*/  FMUL.FTZ R0, R0, 1 ;  /* 0x3f80000000007820 */ /* 0x000fc80000410000 */
[----:B------:R0:W1:Y:S01]  /*11e0*/  F2F.F64.F32 R2, R0 ;  /* 0x0000000000027310 */ /* 0x0000620000201800 */
[----:B------:R-:W-:Y:S05]  /*11f0*/  BRA `(.L_x_29910) ;  /* 0x00000c1000007947 */ /* 0x000fea0003800000 */
.L_x_29913:
        /* <DEDUP_REMOVED lines=10> */
.L_x_29916:
[----:B------:R-:W2:Y:S02]  /*12a0*/  LDG.E.U16 R4, [R4.64] ;  /* 0x0000002404047981 */ /* 0x000ea4000c1e1500 */
[----:B--2---:R-:W-:-:S05]  /*12b0*/  HADD2.F32 R0, -RZ, R4.H0_H0 ;  /* 0x20000004ff007230 */ /* 0x004fca0000004100 */
[----:B------:R-:W-:-:S04]  /*12c0*/  FMUL.FTZ R0, R0, 1 ;  /* 0x3f80000000007820 */ /* 0x000fc80000410000 */
[----:B------:R0:W1:Y:S01]  /*12d0*/  F2F.F64.F32 R2, R0 ;  /* 0x0000000000027310 */ /* 0x0000620000201800 */
[----:B------:R-:W-:Y:S05]  /*12e0*/  BRA `(.L_x_29910) ;  /* 0x00000b2000007947 */ /* 0x000fea0003800000 */
.L_x_29915:
[----:B------:R0:W5:Y:S01]  /*12f0*/  LDG.E.64 R2, [R4.64] ;  /* 0x0000002404027981 */ /* 0x000162000c1e1b00 */
[----:B------:R-:W-:Y:S05]  /*1300*/  BRA `(.L_x_29910) ;  /* 0x00000b0000007947 */ /* 0x000fea0003800000 */
.L_x_29905:
        /* <DEDUP_REMOVED lines=13> */
.L_x_29919:
[----:B------:R0:W5:Y:S01]  /*13e0*/  LDG.E.64 R2, [R4.64] ;  /* 0x0000002404027981 */ /* 0x000162000c1e1b00 */
[----:B------:R-:W-:Y:S05]  /*13f0*/  BRA `(.L_x_29910) ;  /* 0x00000a1000007947 */ /* 0x000fea0003800000 */
.L_x_29918:
        /* <DEDUP_REMOVED lines=28> */
.L_x_29921:
        /* <DEDUP_REMOVED lines=15> */
.L_x_29920:
[----:B------:R-:W2:Y:S02]  /*16b0*/  LDG.E.U16 R0, [R4.64] ;  /* 0x0000002404007981 */ /* 0x000ea4000c1e1500 */
[----:B--2---:R-:W-:-:S05]  /*16c0*/  PRMT R0, RZ, 0x5410, R0 ;  /* 0x00005410ff007816 */ /* 0x004fca0000000000 */
[----:B------:R-:W-:-:S04]  /*16d0*/  FMUL.FTZ R0, R0, 1 ;  /* 0x3f80000000007820 */ /* 0x000fc80000410000 */
[----:B------:R0:W1:Y:S01]  /*16e0*/  F2F.F64.F32 R2, R0 ;  /* 0x0000000000027310 */ /* 0x0000620000201800 */
[----:B------:R-:W-:Y:S05]  /*16f0*/  BRA `(.L_x_29910) ;  /* 0x0000071000007947 */ /* 0x000fea0003800000 */
.L_x_29917:
        /* <DEDUP_REMOVED lines=11> */
.L_x_29924:
        /* <DEDUP_REMOVED lines=21> */
.L_x_29928:
[----:B------:R-:W-:Y:S05]  /*1900*/  BSYNC B1 ;  /* 0x0000000000017941 */ /* 0x000fea0003800000 */
.L_x_29927:
[----:B------:R-:W-:Y:S01]  /*1910*/  LEA R3, R0, 0x3b800000, 0x17 ;  /* 0x3b80000000037811 */ /* 0x000fe200078eb8ff */
[----:B------:R-:W-:-:S05]  /*1920*/  IMAD.SHL.U32 R0, R2, 0x100000, RZ ;  /* 0x0010000002007824 */ /* 0x000fca00078e00ff */
[----:B------:R-:W-:Y:S02]  /*1930*/  LOP3.LUT R0, R3, R0, R4, 0xfe, !PT ;  /* 0x0000000003007212 */ /* 0x000fe400078efe04 */
.L_x_29926:
[----:B------:R-:W-:Y:S05]  /*1940*/  BSYNC B0 ;  /* 0x0000000000007941 */ /* 0x000fea0003800000 */
.L_x_29925:
[----:B------:R-:W-:-:S04]  /*1950*/  FMUL.FTZ R0, R0, 1 ;  /* 0x3f80000000007820 */ /* 0x000fc80000410000 */
[----:B------:R0:W1:Y:S01]  /*1960*/  F2F.F64.F32 R2, R0 ;  /* 0x0000000000027310 */ /* 0x0000620000201800 */
[----:B------:R-:W-:Y:S05]  /*1970*/  BRA `(.L_x_29910) ;  /* 0x0000049000007947 */ /* 0x000fea0003800000 */
.L_x_29923:
        /* <DEDUP_REMOVED lines=21> */
.L_x_29932:
[----:B------:R-:W-:Y:S05]  /*1ad0*/  BSYNC B1 ;  /* 0x0000000000017941 */ /* 0x000fea0003800000 */
.L_x_29931:
[----:B------:R-:W-:Y:S01]  /*1ae0*/  LEA R3, R0, 0x37800000, 0x17 ;  /* 0x3780000000037811 */ /* 0x000fe200078eb8ff */
[----:B------:R-:W-:-:S05]  /*1af0*/  IMAD.SHL.U32 R0, R2, 0x200000, RZ ;  /* 0x0020000002007824 */ /* 0x000fca00078e00ff */
[----:B------:R-:W-:Y:S02]  /*1b00*/  LOP3.LUT R0, R3, R0, R4, 0xfe, !PT ;  /* 0x0000000003007212 */ /* 0x000fe400078efe04 */
.L_x_29930:
[----:B------:R-:W-:Y:S05]  /*1b10*/  BSYNC B0 ;  /* 0x0000000000007941 */ /* 0x000fea0003800000 */
.L_x_29929:
[----:B------:R-:W-:-:S04]  /*1b20*/  FMUL.FTZ R0, R0, 1 ;  /* 0x3f80000000007820 */ /* 0x000fc80000410000 */
[----:B------:R0:W1:Y:S01]  /*1b30*/  F2F.F64.F32 R2, R0 ;  /* 0x0000000000027310 */ /* 0x0000620000201800 */
[----:B------:R-:W-:Y:S05]  /*1b40*/  BRA `(.L_x_29910) ;  /* 0x000002c000007947 */ /* 0x000fea0003800000 */
.L_x_29922:
        /* <DEDUP_REMOVED lines=14> */
.L_x_29936:
[----:B------:R-:W-:Y:S05]  /*1c30*/  BSYNC B0 ;  /* 0x0000000000007941 */ /* 0x000fea0003800000 */
.L_x_29935:
[----:B------:R-:W-:-:S04]  /*1c40*/  FMUL.FTZ R0, R0, 1 ;  /* 0x3f80000000007820 */ /* 0x000fc80000410000 */
[----:B------:R0:W1:Y:S01]  /*1c50*/  F2F.F64.F32 R2, R0 ;  /* 0x0000000000027310 */ /* 0x0000620000201800 */
[----:B------:R-:W-:Y:S05]  /*1c60*/  BRA `(.L_x_29910) ;  /* 0x000001a000007947 */ /* 0x000fea0003800000 */
.L_x_29909:
        /* <DEDUP_REMOVED lines=21> */
.L_x_29934:
[----:B------:R-:W2:Y:S02]  /*1dc0*/  LDG.E.64 R2, [R4.64] ;  /* 0x0000002404027981 */ /* 0x000ea4000c1e1b00 */
[----:B--2---:R-:W0:Y:S01]  /*1dd0*/  I2F.F64.U64 R2, R2 ;  /* 0x0000000200027312 */ /* 0x004e220000301800 */
[----:B------:R-:W-:Y:S05]  /*1de0*/  BRA `(.L_x_29910) ;  /* 0x0000002000007947 */ /* 0x000fea0003800000 */
.L_x_29933:
[----:B------:R-:W2:Y:S02]  /*1df0*/  LDG.E R2, [R4.64] ;  /* 0x0000002404027981 */ /* 0x000ea4000c1e1900 */
[----:B--2---:R-:W0:Y:S02]  /*1e00*/  I2F.F64.U32 R2, R2 ;  /* 0x0000000200027312 */ /* 0x004e240000201800 */
.L_x_29910:
[----:B------:R-:W-:Y:S01]  /*1e10*/  IMAD.MOV.U32 R6, RZ, RZ, 0x652b82fe ;  /* 0x652b82feff067424 */ /* 0x000fe200078e00ff */
[----:B0-----:R-:W0:Y:S01]  /*1e20*/  LDC.U8 R0, c[0x0][0x371] ;  /* 0x0000dc40ff007b82 */ /* 0x001e220000000000 */
[----:B------:R-:W-:Y:S01]  /*1e30*/  IMAD.MOV.U32 R7, RZ, RZ, 0x3ff71547 ;  /* 0x3ff71547ff077424 */ /* 0x000fe200078e00ff */
[----:B-1---5:R-:W-:Y:S01]  /*1e40*/  FSETP.GEU.FTZ.AND P1, PT, |R3|, 4.1917929649353027344, PT ;  /* 0x4086232b0300780b */ /* 0x022fe20003f3e200 */
[----:B------:R-:W-:Y:S01]  /*1e50*/  IMAD.MOV.U32 R10, RZ, RZ, 0x69ce2bdf ;  /* 0x69ce2bdfff0a7424 */ /* 0x000fe200078e00ff */
[----:B------:R-:W-:Y:S01]  /*1e60*/  BSSY B0, `(.L_x_29937) ;  /* 0x0000022000007945 */ /* 0x000fe20003800000 */
[----:B------:R-:W-:-:S02]  /*1e70*/  IMAD.MOV.U32 R11, RZ, RZ, 0x3e5ade15 ;  /* 0x3e5ade15ff0b7424 */ /* 0x000fc400078e00ff */
[----:B------:R-:W1:-:S06]  /*1e80*/  DFMA R6, R2, R6, 6.75539944105574400000e+15 ;  /* 0x433800000206742b */ /* 0x000e4c0000000006 */
[----:B-1----:R-:W1:-:S06]  /*1e90*/  DADD R4, R6, -6.75539944105574400000e+15 ;  /* 0xc338000006047429 */ /* 0x002e4c0000000000 */
[----:B-1----:R-:W1:-:S06]  /*1ea0*/  DFMA R8, R4, c[0x2][0x0], R2 ;  /* 0x0080000004087a2b */ /* 0x002e4c0000000002 */
[----:B-1----:R-:W1:-:S06]  /*1eb0*/  DFMA R4, R4, c[0x2][0x8], R8 ;  /* 0x0080020004047a2b */ /* 0x002e4c0000000008 */
[----:B-1----:R0:W1:Y:S02]  /*1ec0*/  DFMA R8, R4, R10, c[0x2][0x10] ;  /* 0x008004000408762b */ /* 0x002064000000000a */
[----:B0-----:R-:W-:-:S04]  /*1ed0*/  PRMT R10, R0, 0x9910, RZ ;  /* 0x00009910000a7816 */ /* 0x001fc800000000ff */
[----:B-1----:R-:W0:Y:S01]  /*1ee0*/  DFMA R8, R4, R8, c[0x2][0x18] ;  /* 0x008006000408762b */ /* 0x002e220000000008 */
[----:B------:R-:W-:-:S05]  /*1ef0*/  ISETP.GT.AND P0, PT, R10, 0x9, PT ;  /* 0x000000090a00780c */ /* 0x000fca0003f04270 */
        /* <DEDUP_REMOVED lines=24> */
.L_x_29938:
[----:B------:R-:W-:Y:S05]  /*2080*/  BSYNC B0 ;  /* 0x0000000000007941 */ /* 0x000fea0003800000 */
.L_x_29937:
        /* <DEDUP_REMOVED lines=12> */
.L_x_29942:
[----:B-1----:R-:W1:Y:S02]  /*2150*/  F2I.S64.F64.TRUNC R4, R4 ;  /* 0x0000000400047311 */ /* 0x002e64000030d900 */
[----:B01----:R-:W-:-:S05]  /*2160*/  IMAD.MOV.U32 R3, RZ, RZ, R4 ;  /* 0x000000ffff037224 */ /* 0x003fca00078e0004 */
[----:B------:R0:W-:Y:S01]  /*2170*/  STG.E.U8 [R16.64], R3 ;  /* 0x0000000310007986 */ /* 0x0001e2000c101124 */
[----:B------:R-:W-:Y:S05]  /*2180*/  BRA `(.L_x_29944) ;  /* 0x00000ed000007947 */ /* 0x000fea0003800000 */
.L_x_29941:
        /* <DEDUP_REMOVED lines=9> */
.L_x_29946:
[----:B-1----:R-:W1:Y:S02]  /*2220*/  F2I.F64.TRUNC R5, R4 ;  /* 0x0000000400057311 */ /* 0x002e64000030d100 */
[----:B-1----:R1:W-:Y:S01]  /*2230*/  STG.E [R16.64], R5 ;  /* 0x0000000510007986 */ /* 0x0023e2000c101924 */
[----:B------:R-:W-:Y:S05]  /*2240*/  BRA `(.L_x_29944) ;  /* 0x00000e1000007947 */ /* 0x000fea0003800000 */
.L_x_29945:
[----:B-1----:R-:W1:Y:S02]  /*2250*/  F2I.F64.TRUNC R5, R4 ;  /* 0x0000000400057311 */ /* 0x002e64000030d100 */
[----:B-1----:R1:W-:Y:S01]  /*2260*/  STG.E.U16 [R16.64], R5 ;  /* 0x0000000510007986 */ /* 0x0023e2000c101524 */
[----:B------:R-:W-:Y:S05]  /*2270*/  BRA `(.L_x_29944) ;  /* 0x00000de000007947 */ /* 0x000fea0003800000 */
.L_x_29940:
[----:B------:R-:W-:-:S13]  /*2280*/  ISETP.GT.AND P0, PT, R10, 0x6, PT ;  /* 0x000000060a00780c */ /* 0x000fda0003f04270 */
[----:B------:R-:W-:Y:S05]  /*2290*/  @P0 BRA `(.L_x_29947) ;  /* 0x000000f000000947 */ /* 0x000fea0003800000 */
[----:B------:R-:W-:-:S13]  /*22a0*/  ISETP.NE.AND P0, PT, R10, 0x5, PT ;  /* 0x000000050a00780c */ /* 0x000fda0003f05270 */
[----:B------:R-:W-:Y:S05]  /*22b0*/  @!P0 BRA `(.L_x_29948) ;  /* 0x0000007000008947 */ /* 0x000fea0003800000 */
[----:B------:R-:W-:-:S13]  /*22c0*/  ISETP.NE.AND P0, PT, R10, 0x6, PT ;  /* 0x000000060a00780c */ /* 0x000fda0003f05270 */
[----:B------:R-:W-:Y:S05]  /*22d0*/  @P0 BRA `(.L_x_29943) ;  /* 0x00000bf000000947 */ /* 0x000fea0003800000 */
[----:B01----:R-:W0:Y:S01]  /*22e0*/  F2F.F32.F64 R3, R4 ;  /* 0x0000000400037310 */ /* 0x003e220000301000 */
[----:B------:R-:W0:-:S14]  /*22f0*/  DSETP.GEU.AND P0, PT, |R4|, c[0x2][0x58], PT ;  /* 0x008016000400762a */ /* 0x000e1c0003f0e200 */
[----:B0-----:R-:W-:-:S05]  /*2300*/  @!P0 FMUL R3, R3, 1.175494350822287508e-38 ;  /* 0x0080000003038820 */ /* 0x001fca0000400000 */
[----:B------:R0:W-:Y:S01]  /*2310*/  STG.E [R16.64], R3 ;  /* 0x0000000310007986 */ /* 0x0001e2000c101924 */
[----:B------:R-:W-:Y:S05]  /*2320*/  BRA `(.L_x_29944) ;  /* 0x00000d3000007947 */ /* 0x000fea0003800000 */
.L_x_29948:
[----:B-1----:R-:W1:Y:S01]  /*2330*/  F2F.F32.F64 R0, R4 ;  /* 0x0000000400007310 */ /* 0x002e620000301000 */
[----:B------:R-:W1:-:S14]  /*2340*/  DSETP.GEU.AND P0, PT, |R4|, c[0x2][0x58], PT ;  /* 0x008016000400762a */ /* 0x000e5c0003f0e200 */
[----:B-1----:R-:W-:-:S05]  /*2350*/  @!P0 FMUL R0, R0, 1.175494350822287508e-38 ;  /* 0x0080000000008820 */ /* 0x002fca0000400000 */
[----:B------:R-:W-:-:S05]  /*2360*/  F2FP.PACK_AB R0, RZ, R0 ;  /* 0x00000000ff00723e */ /* 0x000fca00000000ff */
[----:B------:R1:W-:Y:S01]  /*2370*/  STG.E.U16 [R16.64], R0 ;  /* 0x0000000010007986 */ /* 0x0003e2000c101524 */
[----:B------:R-:W-:Y:S05]  /*2380*/  BRA `(.L_x_29944) ;  /* 0x00000cd000007947 */ /* 0x000fea0003800000 */
.L_x_29947:
        /* <DEDUP_REMOVED lines=8> */
[----:B------:R-:W-:-:S13]  /*2410*/  IMAD.MOV.U32 R3, RZ, RZ, RZ ;  /* 0x000000ffff037224 */ /* 0x000fda00078e00ff */
[----:B0-----:R-:W-:-:S05]  /*2420*/  @!P0 FMUL R2, R2, 1.175494350822287508e-38 ;  /* 0x0080000002028820 */ /* 0x001fca0000400000 */
[----:B------:R0:W-:Y:S01]  /*2430*/  STG.E.64 [R16.64], R2 ;  /* 0x0000000210007986 */ /* 0x0001e2000c101b24 */
[----:B------:R-:W-:Y:S05]  /*2440*/  BRA `(.L_x_29944) ;  /* 0x00000c1000007947 */ /* 0x000fea0003800000 */
.L_x_29950:
[----:B-1----:R-:W1:Y:S01]  /*2450*/  F2F.F32.F64 R0, R4 ;  /* 0x0000000400007310 */ /* 0x002e620000301000 */
[----:B------:R-:W1:-:S14]  /*2460*/  DSETP.GEU.AND P0, PT, |R4|, c[0x2][0x58], PT ;  /* 0x008016000400762a */ /* 0x000e5c0003f0e200 */
[----:B-1----:R-:W-:-:S05]  /*2470*/  @!P0 FMUL R0, R0, 1.175494350822287508e-38 ;  /* 0x0080000000008820 */ /* 0x002fca0000400000 */
[----:B0-----:R-:W-:-:S04]  /*2480*/  F2FP.PACK_AB R3, RZ, R0 ;  /* 0x00000000ff03723e */ /* 0x001fc800000000ff */
[----:B------:R-:W-:-:S05]  /*2490*/  PRMT R3, R3, 0x5410, RZ ;  /* 0x0000541003037816 */ /* 0x000fca00000000ff */
[----:B------:R0:W-:Y:S01]  /*24a0*/  STG.E [R16.64], R3 ;  /* 0x0000000310007986 */ /* 0x0001e2000c101924 */
[----:B------:R-:W-:Y:S05]  /*24b0*/  BRA `(.L_x_29944) ;  /* 0x00000ba000007947 */ /* 0x000fea0003800000 */
.L_x_29949:
[----:B-1----:R1:W-:Y:S01]  /*24c0*/  STG.E.64 [R16.64], R4 ;  /* 0x0000000410007986 */ /* 0x0023e2000c101b24 */
[----:B------:R-:W-:Y:S05]  /*24d0*/  BRA `(.L_x_29944) ;  /* 0x00000b8000007947 */ /* 0x000fea0003800000 */
.L_x_29939:
        /* <DEDUP_REMOVED lines=9> */
[----:B01----:R-:W-:-:S05]  /*2570*/  SEL R3, RZ, 0x1, !P0 ;  /* 0x00000001ff037807 */ /* 0x003fca0004000000 */
[----:B------:R0:W-:Y:S01]  /*2580*/  STG.E.U8 [R16.64], R3 ;  /* 0x0000000310007986 */ /* 0x0001e2000c101124 */
[----:B------:R-:W-:Y:S05]  /*2590*/  BRA `(.L_x_29944) ;  /* 0x00000ac000007947 */ /* 0x000fea0003800000 */
.L_x_29953:
[----:B------:R-:W-:-:S05]  /*25a0*/  CS2R R6, SRZ ;  /* 0x0000000000067805 */ /* 0x000fca000001ff00 */
[----:B-1----:R1:W-:Y:S01]  /*25b0*/  STG.E.128 [R16.64], R4 ;  /* 0x0000000410007986 */ /* 0x0023e2000c101d24 */
[----:B------:R-:W-:Y:S05]  /*25c0*/  BRA `(.L_x_29944) ;  /* 0x00000a9000007947 */ /* 0x000fea0003800000 */
.L_x_29952:
        /* <DEDUP_REMOVED lines=8> */
[----:B------:R-:W-:-:S13]  /*2650*/  BSSY B0, `(.L_x_29956) ;  /* 0x000000f000007945 */ /* 0x000fda0003800000 */
[----:B-1----:R-:W-:-:S05]  /*2660*/  @!P0 FMUL R7, R7, 1.175494350822287508e-38 ;  /* 0x0080000007078820 */ /* 0x002fca0000400000 */
        /* <DEDUP_REMOVED lines=13> */
.L_x_29957:
[----:B------:R-:W-:Y:S05]  /*2740*/  BSYNC B0 ;  /* 0x0000000000007941 */ /* 0x000fea0003800000 */
.L_x_29956:
[----:B------:R-:W-:-:S05]  /*2750*/  LOP3.LUT R3, R0, R3, RZ, 0xfc, !PT ;  /* 0x0000000300037212 */ /* 0x000fca00078efcff */
[----:B------:R0:W-:Y:S01]  /*2760*/  STG.E.U8 [R16.64], R3 ;  /* 0x0000000310007986 */ /* 0x0001e2000c101124 */
[----:B------:R-:W-:Y:S05]  /*2770*/  BRA `(.L_x_29944) ;  /* 0x000008e000007947 */ /* 0x000fea0003800000 */
.L_x_29955:
[----:B01----:R-:W0:Y:S01]  /*2780*/  F2F.F32.F64 R3, R4 ;  /* 0x0000000400037310 */ /* 0x003e220000301000 */
        /* <DEDUP_REMOVED lines=14> */
.L_x_29959:
[----:B------:R-:W-:Y:S01]  /*2870*/  IMAD.MOV.U32 R0, RZ, RZ, 0x7f ;  /* 0x0000007fff007424 */ /* 0x000fe200078e00ff */
[----:B------:R-:W-:-:S04]  /*2880*/  ISETP.GT.U32.AND P0, PT, R2, 0x7f800000, PT ;  /* 0x7f8000000200780c */ /* 0x000fc80003f04070 */
[----:B------:R-:W-:-:S04]  /*2890*/  SEL R0, R0, 0x7c, P0 ;  /* 0x0000007c00007807 */ /* 0x000fc80000000000 */
.L_x_29960:
[----:B------:R-:W-:Y:S05]  /*28a0*/  BSYNC B0 ;  /* 0x0000000000007941 */ /* 0x000fea0003800000 */
.L_x_29958:
[----:B------:R-:W-:-:S04]  /*28b0*/  LOP3.LUT R2, R3, 0x80000000, RZ, 0xc0, !PT ;  /* 0x8000000003027812 */ /* 0x000fc800078ec0ff */
[----:B------:R-:W-:-:S04]  /*28c0*/  SHF.R.U32.HI R3, RZ, 0x18, R2 ;  /* 0x00000018ff037819 */ /* 0x000fc80000011602 */
[----:B------:R-:W-:-:S05]  /*28d0*/  LOP3.LUT R3, R0, R3, RZ, 0xfc, !PT ;  /* 0x0000000300037212 */ /* 0x000fca00078efcff */
[----:B------:R0:W-:Y:S01]  /*28e0*/  STG.E.U8 [R16.64], R3 ;  /* 0x0000000310007986 */ /* 0x0001e2000c101124 */
[----:B------:R-:W-:Y:S05]  /*28f0*/  BRA `(.L_x_29944) ;  /* 0x0000076000007947 */ /* 0x000fea0003800000 */
.L_x_29954:
[----:B-1----:R-:W1:Y:S01]  /*2900*/  F2F.F32.F64 R0, R4 ;  /* 0x0000000400007310 */ /* 0x002e620000301000 */
[----:B------:R-:W1:-:S14]  /*2910*/  DSETP.GEU.AND P0, PT, |R4|, c[0x2][0x58], PT ;  /* 0x008016000400762a */ /* 0x000e5c0003f0e200 */
[----:B-1----:R-:W-:-:S05]  /*2920*/  @!P0 FMUL R0, R0, 1.175494350822287508e-38 ;  /* 0x0080000000008820 */ /* 0x002fca0000400000 */
[----:B------:R-:W-:-:S05]  /*2930*/  F2FP.BF16.PACK_AB R0, RZ, R0 ;  /* 0x00000000ff00723e */ /* 0x000fca00000010ff */
[----:B------:R1:W-:Y:S01]  /*2940*/  STG.E.U16 [R16.64], R0 ;  /* 0x0000000010007986 */ /* 0x0003e2000c101524 */
[----:B------:R-:W-:Y:S05]  /*2950*/  BRA `(.L_x_29944) ;  /* 0x0000070000007947 */ /* 0x000fea0003800000 */
.L_x_29951:
        /* <DEDUP_REMOVED lines=11> */
.L_x_29963:
[----:B01----:R-:W0:Y:S01]  /*2a10*/  F2F.F32.F64 R3, R4 ;  /* 0x0000000400037310 */ /* 0x003e220000301000 */
        /* <DEDUP_REMOVED lines=18> */
.L_x_29966:
[----:B------:R-:W-:-:S04]  /*2b40*/  LOP3.LUT R2, R3, 0x80000000, RZ, 0xc0, !PT ;  /* 0x8000000003027812 */ /* 0x000fc800078ec0ff */
[----:B------:R-:W-:-:S04]  /*2b50*/  SHF.R.U32.HI R3, RZ, 0x18, R2 ;  /* 0x00000018ff037819 */ /* 0x000fc80000011602 */
[----:B------:R-:W-:-:S04]  /*2b60*/  LOP3.LUT R0, R0, R3, RZ, 0xfc, !PT ;  /* 0x0000000300007212 */ /* 0x000fc800078efcff */
[----:B------:R-:W-:Y:S02]  /*2b70*/  PRMT R8, R0, 0x7610, R8 ;  /* 0x0000761000087816 */ /* 0x000fe40000000008 */
.L_x_29965:
[----:B------:R-:W-:Y:S05]  /*2b80*/  BSYNC B0 ;  /* 0x0000000000007941 */ /* 0x000fea0003800000 */
.L_x_29964:
[----:B------:R0:W-:Y:S01]  /*2b90*/  STG.E.U8 [R16.64], R8 ;  /* 0x0000000810007986 */ /* 0x0001e2000c101124 */
[----:B------:R-:W-:Y:S05]  /*2ba0*/  BRA `(.L_x_29944) ;  /* 0x000004b000007947 */ /* 0x000fea0003800000 */
.L_x_29962:
        /* <DEDUP_REMOVED lines=19> */
.L_x_29969:
[----:B------:R-:W-:-:S04]  /*2ce0*/  LOP3.LUT R2, R3, 0x80000000, RZ, 0xc0, !PT ;  /* 0x8000000003027812 */ /* 0x000fc800078ec0ff */
[----:B------:R-:W-:-:S04]  /*2cf0*/  SHF.R.U32.HI R3, RZ, 0x18, R2 ;  /* 0x00000018ff037819 */ /* 0x000fc80000011602 */
[----:B------:R-:W-:-:S04]  /*2d00*/  LOP3.LUT R0, R0, R3, RZ, 0xfc, !PT ;  /* 0x0000000300007212 */ /* 0x000fc800078efcff */
[----:B------:R-:W-:Y:S02]  /*2d10*/  PRMT R8, R0, 0x7610, R8 ;  /* 0x0000761000087816 */ /* 0x000fe40000000008 */
.L_x_29968:
[----:B------:R-:W-:Y:S05]  /*2d20*/  BSYNC B0 ;  /* 0x0000000000007941 */ /* 0x000fea0003800000 */
.L_x_29967:
[----:B------:R0:W-:Y:S01]  /*2d30*/  STG.E.U8 [R16.64], R8 ;  /* 0x0000000810007986 */ /* 0x0001e2000c101124 */
[----:B------:R-:W-:Y:S05]  /*2d40*/  BRA `(.L_x_29944) ;  /* 0x0000031000007947 */ /* 0x000fea0003800000 */
.L_x_29961:
[----:B------:R-:W-:-:S13]  /*2d50*/  ISETP.NE.AND P0, PT, R10, 0x1c, PT ;  /* 0x0000001c0a00780c */ /* 0x000fda0003f05270 */
[----:B------:R-:W-:Y:S05]  /*2d60*/  @!P0 BRA `(.L_x_29970) ;  /* 0x000002d000008947 */ /* 0x000fea0003800000 */
[----:B------:R-:W-:-:S13]  /*2d70*/  ISETP.NE.AND P0, PT, R10, 0x1d, PT ;  /* 0x0000001d0a00780c */ /* 0x000fda0003f05270 */
[----:B------:R-:W-:Y:S05]  /*2d80*/  @!P0 BRA `(.L_x_29971) ;  /* 0x0000028000008947 */ /* 0x000fea0003800000 */
[----:B------:R-:W-:-:S13]  /*2d90*/  ISETP.NE.AND P0, PT, R10, 0x2c, PT ;  /* 0x0000002c0a00780c */ /* 0x000fda0003f05270 */
[----:B------:R-:W-:Y:S05]  /*2da0*/  @P0 BRA `(.L_x_29943) ;  /* 0x0000012000000947 */ /* 0x000fea0003800000 */
[----:B-1----:R-:W1:Y:S01]  /*2db0*/  F2F.F32.F64 R6, R4 ;  /* 0x0000000400067310 */ /* 0x002e620000301000 */
[----:B------:R-:W1:-:S14]  /*2dc0*/  DSETP.GEU.AND P0, PT, |R4|, c[0x2][0x58], PT ;  /* 0x008016000400762a */ /* 0x000e5c0003f0e200 */
[----:B-1----:R-:W-:Y:S01]  /*2dd0*/  @!P0 FMUL R6, R6, 1.175494350822287508e-38 ;  /* 0x0080000006068820 */ /* 0x002fe20000400000 */
[----:B------:R-:W-:-:S04]  /*2de0*/  PLOP3.LUT P0, PT, PT, PT, PT, 0x80, 0x0 ;  /* 0x000000000000781c */ /* 0x000fc80003f0f070 */
        /* <DEDUP_REMOVED lines=14> */
.L_x_29943:
[----:B0-----:R-:W-:Y:S01]  /*2ed0*/  MOV R2, 0x1c0 ;  /* 0x000001c000027802 */ /* 0x001fe20000000f00 */
        /* <DEDUP_REMOVED lines=19> */
.L_x_29971:
[----:B-1----:R-:W1:Y:S02]  /*3010*/  F2I.U64.F64.TRUNC R4, R4 ;  /* 0x0000000400047311 */ /* 0x002e64000030d800 */
[----:B-1----:R1:W-:Y:S01]  /*3020*/  STG.E.64 [R16.64], R4 ;  /* 0x0000000410007986 */ /* 0x0023e2000c101b24 */
[----:B------:R-:W-:Y:S05]  /*3030*/  BRA `(.L_x_29944) ;  /* 0x0000002000007947 */ /* 0x000fea0003800000 */
.L_x_29970:
[----:B-1----:R-:W1:Y:S02]  /*3040*/  F2I.U32.F64.TRUNC R5, R4 ;  /* 0x0000000400057311 */ /* 0x002e64000030d000 */
[----:B-1----:R1:W-:Y:S02]  /*3050*/  STG.E [R16.64], R5 ;  /* 0x0000000510007986 */ /* 0x0023e4000c101924 */
.L_x_29944:
[----:B------:R-:W-:-:S05]  /*3060*/  IMAD R18, R18, 0x200, R23 ;  /* 0x0000020012127824 */ /* 0x000fca00078e0217 */
[----:B------:R-:W-:Y:S02]  /*3070*/  IADD3 R19, R18, 0x80, RZ ;  /* 0x0000008012137810 */ /* 0x000fe40007ffe0ff */
.L_x_29903:
[----:B------:R-:W-:Y:S05]  /*3080*/  BSYNC B6 ;  /* 0x0000000000067941 */ /* 0x000fea0003800000 */
.L_x_29902:
        /* <DEDUP_REMOVED lines=231> */
.L_x_29974:
        /* <DEDUP_REMOVED lines=19> */
.L_x_29978:
[----:B------:R-:W2:Y:S02]  /*4030*/  LDG.E.U8 R2, [R4.64] ;  /* 0x0000002404027981 */ /* 0x000ea4000c1e1100 */
[----:B--2---:R-:W0:Y:S01]  /*4040*/  I2F.F64.U16 R2, R2 ;  /* 0x0000000200027312 */ /* 0x004e220000101800 */
[----:B------:R-:W-:Y:S05]  /*4050*/  BRA `(.L_x_29980) ;  /* 0x00000df000007947 */ /* 0x000fea0003800000 */
.L_x_29977:
        /* <DEDUP_REMOVED lines=9> */
.L_x_29982:
[----:B------:R-:W2:Y:S02]  /*40f0*/  LDG.E R2, [R4.64] ;  /* 0x0000002404027981 */ /* 0x000ea4000c1e1900 */
[----:B--2---:R-:W0:Y:S01]  /*4100*/  I2F.F64 R2, R2 ;  /* 0x0000000200027312 */ /* 0x004e220000201c00 */
[----:B------:R-:W-:Y:S05]  /*4110*/  BRA `(.L_x_29980) ;  /* 0x00000d3000007947 */ /* 0x000fea0003800000 */
.L_x_29981:
[----:B------:R-:W2:Y:S02]  /*4120*/  LDG.E.U16 R2, [R4.64] ;  /* 0x0000002404027981 */ /* 0x000ea4000c1e1500 */
[----:B--2---:R-:W0:Y:S01]  /*4130*/  I2F.F64.S16 R2, R2 ;  /* 0x0000000200027312 */ /* 0x004e220000101c00 */
[----:B------:R-:W-:Y:S05]  /*4140*/  BRA `(.L_x_29980) ;  /* 0x00000d0000007947 */ /* 0x000fea0003800000 */
.L_x_29976:
        /* <DEDUP_REMOVED lines=10> */
.L_x_29984:
[----:B------:R-:W2:Y:S02]  /*41f0*/  LDG.E.U16 R0, [R4.64] ;  /* 0x0000002404007981 */ /* 0x000ea4000c1e1500 */
[----:B--2---:R-:W-:-:S05]  /*4200*/  HADD2.F32 R0, -RZ, R0.H0_H0 ;  /* 0x20000000ff007230 */ /* 0x004fca0000004100 */
[----:B------:R-:W-:-:S04]  /*4210*/  FMUL.FTZ R0, R0, 1 ;  /* 0x3f80000000007820 */ /* 0x000fc80000410000 */
[----:B------:R0:W1:Y:S01]  /*4220*/  F2F.F64.F32 R2, R0 ;  /* 0x0000000000027310 */ /* 0x0000620000201800 */
[----:B------:R-:W-:Y:S05]  /*4230*/  BRA `(.L_x_29980) ;  /* 0x00000c1000007947 */ /* 0x000fea0003800000 */
.L_x_29983:
        /* <DEDUP_REMOVED lines=10> */
.L_x_29986:
[----:B------:R-:W2:Y:S02]  /*42e0*/  LDG.E.U16 R4, [R4.64] ;  /* 0x0000002404047981 */ /* 0x000ea4000c1e1500 */
[----:B--2---:R-:W-:-:S05]  /*42f0*/  HADD2.F32 R0, -RZ, R4.H0_H0 ;  /* 0x20000004ff007230 */ /* 0x004fca0000004100 */
[----:B------:R-:W-:-:S04]  /*4300*/  FMUL.FTZ R0, R0, 1 ;  /* 0x3f80000000007820 */ /* 0x000fc80000410000 */
[----:B------:R0:W1:Y:S01]  /*4310*/  F2F.F64.F32 R2, R0 ;  /* 0x0000000000027310 */ /* 0x0000620000201800 */
[----:B------:R-:W-:Y:S05]  /*4320*/  BRA `(.L_x_29980) ;  /* 0x00000b2000007947 */ /* 0x000fea0003800000 */
.L_x_29985:
[----:B------:R0:W5:Y:S01]  /*4330*/  LDG.E.64 R2, [R4.64] ;  /* 0x0000002404027981 */ /* 0x000162000c1e1b00 */
[----:B------:R-:W-:Y:S05]  /*4340*/  BRA `(.L_x_29980) ;  /* 0x00000b0000007947 */ /* 0x000fea0003800000 */
.L_x_29975:
        /* <DEDUP_REMOVED lines=13> */
.L_x_29989:
[----:B------:R0:W5:Y:S01]  /*4420*/  LDG.E.64 R2, [R4.64] ;  /* 0x0000002404027981 */ /* 0x000162000c1e1b00 */
[----:B------:R-:W-:Y:S05]  /*4430*/  BRA `(.L_x_29980) ;  /* 0x00000a1000007947 */ /* 0x000fea0003800000 */
.L_x_29988:
        /* <DEDUP_REMOVED lines=28> */
.L_x_29991:
        /* <DEDUP_REMOVED lines=15> */
.L_x_29990:
[----:B------:R-:W2:Y:S02]  /*46f0*/  LDG.E.U16 R0, [R4.64] ;  /* 0x0000002404007981 */ /* 0x000ea4000c1e1500 */
[----:B--2---:R-:W-:-:S05]  /*4700*/  PRMT R0, RZ, 0x5410, R0 ;  /* 0x00005410ff007816 */ /* 0x004fca0000000000 */
[----:B------:R-:W-:-:S04]  /*4710*/  FMUL.FTZ R0, R0, 1 ;  /* 0x3f80000000007820 */ /* 0x000fc80000410000 */
[----:B------:R0:W1:Y:S01]  /*4720*/  F2F.F64.F32 R2, R0 ;  /* 0x0000000000027310 */ /* 0x0000620000201800 */
[----:B------:R-:W-:Y:S05]  /*4730*/  BRA `(.L_x_29980) ;  /* 0x0000071000007947 */ /* 0x000fea0003800000 */
.L_x_29987:
        /* <DEDUP_REMOVED lines=11> */
.L_x_29994:
        /* <DEDUP_REMOVED lines=21> */
.L_x_29998:
[----:B------:R-:W-:Y:S05]  /*4940*/  BSYNC B1 ;  /* 0x0000000000017941 */ /* 0x000fea0003800000 */
.L_x_29997:
[----:B------:R-:W-:Y:S01]  /*4950*/  LEA R3, R0, 0x3b800000, 0x17 ;  /* 0x3b80000000037811 */ /* 0x000fe200078eb8ff */
[----:B------:R-:W-:-:S05]  /*4960*/  IMAD.SHL.U32 R0, R2, 0x100000, RZ ;  /* 0x0010000002007824 */ /* 0x000fca00078e00ff */
[----:B------:R-:W-:Y:S02]  /*4970*/  LOP3.LUT R0, R3, R0, R4, 0xfe, !PT ;  /* 0x0000000003007212 */ /* 0x000fe400078efe04 */
.L_x_29996:
[----:B------:R-:W-:Y:S05]  /*4980*/  BSYNC B0 ;  /* 0x0000000000007941 */ /* 0x000fea0003800000 */
.L_x_29995:
[----:B------:R-:W-:-:S04]  /*4990*/  FMUL.FTZ R0, R0, 1 ;  /* 0x3f80000000007820 */ /* 0x000fc80000410000 */
[----:B------:R0:W1:Y:S01]  /*49a0*/  F2F.F64.F32 R2, R0 ;  /* 0x0000000000027310 */ /* 0x0000620000201800 */
[----:B------:R-:W-:Y:S05]  /*49b0*/  BRA `(.L_x_29980) ;  /* 0x0000049000007947 */ /* 0x000fea0003800000 */
.L_x_29993:
        /* <DEDUP_REMOVED lines=21> */
.L_x_30002:
[----:B------:R-:W-:Y:S05]  /*4b10*/  BSYNC B1 ;  /* 0x0000000000017941 */ /* 0x000fea0003800000 */
.L_x_30001:
[----:B------:R-:W-:Y:S01]  /*4b20*/  LEA R3, R0, 0x37800000, 0x17 ;  /* 0x3780000000037811 */ /* 0x000fe200078eb8ff */
[----:B------:R-:W-:-:S05]  /*4b30*/  IMAD.SHL.U32 R0, R2, 0x200000, RZ ;  /* 0x0020000002007824 */ /* 0x000fca00078e00ff */
[----:B------:R-:W-:Y:S02]  /*4b40*/  LOP3.LUT R0, R3, R0, R4, 0xfe, !PT ;  /* 0x0000000003007212 */ /* 0x000fe400078efe04 */
.L_x_30000:
[----:B------:R-:W-:Y:S05]  /*4b50*/  BSYNC B0 ;  /* 0x0000000000007941 */ /* 0x000fea0003800000 */
.L_x_29999:
[----:B------:R-:W-:-:S04]  /*4b60*/  FMUL.FTZ R0, R0, 1 ;  /* 0x3f80000000007820 */ /* 0x000fc80000410000 */
[----:B------:R0:W1:Y:S01]  /*4b70*/  F2F.F64.F32 R2, R0 ;  /* 0x0000000000027310 */ /* 0x0000620000201800 */
[----:B------:R-:W-:Y:S05]  /*4b80*/  BRA `(.L_x_29980) ;  /* 0x000002c000007947 */ /* 0x000fea0003800000 */
.L_x_29992:
        /* <DEDUP_REMOVED lines=14> */
.L_x_30006:
[----:B------:R-:W-:Y:S05]  /*4c70*/  BSYNC B0 ;  /* 0x0000000000007941 */ /* 0x000fea0003800000 */
.L_x_30005:
[----:B------:R-:W-:-:S04]  /*4c80*/  FMUL.FTZ R0, R0, 1 ;  /* 0x3f80000000007820 */ /* 0x000fc80000410000 */
[----:B------:R0:W1:Y:S01]  /*4c90*/  F2F.F64.F32 R2, R0 ;  /* 0x0000000000027310 */ /* 0x0000620000201800 */
[----:B------:R-:W-:Y:S05]  /*4ca0*/  BRA `(.L_x_29980) ;  /* 0x000001a000007947 */ /* 0x000fea0003800000 */
.L_x_29979:
        /* <DEDUP_REMOVED lines=21> */
.L_x_30004:
[----:B------:R-:W2:Y:S02]  /*4e00*/  LDG.E.64 R2, [R4.64] ;  /* 0x0000002404027981 */ /* 0x000ea4000c1e1b00 */
[----:B--2---:R-:W0:Y:S01]  /*4e10*/  I2F.F64.U64 R2, R2 ;  /* 0x0000000200027312 */ /* 0x004e220000301800 */
[----:B------:R-:W-:Y:S05]  /*4e20*/  BRA `(.L_x_29980) ;  /* 0x0000002000007947 */ /* 0x000fea0003800000 */
.L_x_30003:
[----:B------:R-:W2:Y:S02]  /*4e30*/  LDG.E R2, [R4.64] ;  /* 0x0000002404027981 */ /* 0x000ea4000c1e1900 */
[----:B--2---:R-:W0:Y:S02]  /*4e40*/  I2F.F64.U32 R2, R2 ;  /* 0x0000000200027312 */ /* 0x004e240000201800 */
.L_x_29980:
[----:B0-----:R-:W-:Y:S01]  /*4e50*/  IMAD.MOV.U32 R4, RZ, RZ, 0x652b82fe ;  /* 0x652b82feff047424 */ /* 0x001fe200078e00ff */
[----:B------:R-:W0:Y:S01]  /*4e60*/  LDC.U8 R0, c[0x0][0x371] ;  /* 0x0000dc40ff007b82 */ /* 0x000e220000000000 */
        /* <DEDUP_REMOVED lines=37> */
.L_x_30008:
[----:B------:R-:W-:Y:S05]  /*50c0*/  BSYNC B0 ;  /* 0x0000000000007941 */ /* 0x000fea0003800000 */
.L_x_30007:
        /* <DEDUP_REMOVED lines=12> */
.L_x_30012:
[----:B-1----:R-:W1:Y:S02]  /*5190*/  F2I.S64.F64.TRUNC R8, R8 ;  /* 0x0000000800087311 */ /* 0x002e64000030d900 */
[----:B01----:R-:W-:-:S05]  /*51a0*/  IMAD.MOV.U32 R3, RZ, RZ, R8 ;  /* 0x000000ffff037224 */ /* 0x003fca00078e0008 */
[----:B------:R0:W-:Y:S01]  /*51b0*/  STG.E.U8 [R16.64], R3 ;  /* 0x0000000310007986 */ /* 0x0001e2000c101124 */
[----:B------:R-:W-:Y:S05]  /*51c0*/  BRA `(.L_x_30014) ;  /* 0x00000ed000007947 */ /* 0x000fea0003800000 */
.L_x_30011:
        /* <DEDUP_REMOVED lines=9> */
.L_x_30016:
[----:B-1----:R-:W1:Y:S02]  /*5260*/  F2I.F64.TRUNC R9, R8 ;  /* 0x0000000800097311 */ /* 0x002e64000030d100 */
[----:B-1----:R1:W-:Y:S01]  /*5270*/  STG.E [R16.64], R9 ;  /* 0x0000000910007986 */ /* 0x0023e2000c101924 */
[----:B------:R-:W-:Y:S05]  /*5280*/  BRA `(.L_x_30014) ;  /* 0x00000e1000007947 */ /* 0x000fea0003800000 */
.L_x_30015:
[----:B-1----:R-:W1:Y:S02]  /*5290*/  F2I.F64.TRUNC R9, R8 ;  /* 0x0000000800097311 */ /* 0x002e64000030d100 */
[----:B-1----:R1:W-:Y:S01]  /*52a0*/  STG.E.U16 [R16.64], R9 ;  /* 0x0000000910007986 */ /* 0x0023e2000c101524 */
[----:B------:R-:W-:Y:S05]  /*52b0*/  BRA `(.L_x_30014) ;  /* 0x00000de000007947 */ /* 0x000fea0003800000 */
.L_x_30010:
        /* <DEDUP_REMOVED lines=11> */
.L_x_30018:
[----:B-1----:R-:W1:Y:S01]  /*5370*/  F2F.F32.F64 R0, R8 ;  /* 0x0000000800007310 */ /* 0x002e620000301000 */
[----:B------:R-:W1:-:S14]  /*5380*/  DSETP.GEU.AND P0, PT, |R8|, c[0x2][0x58], PT ;  /* 0x008016000800762a */ /* 0x000e5c0003f0e200 */
[----:B-1----:R-:W-:-:S05]  /*5390*/  @!P0 FMUL R0, R0, 1.175494350822287508e-38 ;  /* 0x0080000000008820 */ /* 0x002fca0000400000 */
[----:B------:R-:W-:-:S05]  /*53a0*/  F2FP.PACK_AB R0, RZ, R0 ;  /* 0x00000000ff00723e */ /* 0x000fca00000000ff */
[----:B------:R1:W-:Y:S01]  /*53b0*/  STG.E.U16 [R16.64], R0 ;  /* 0x0000000010007986 */ /* 0x0003e2000c101524 */
[----:B------:R-:W-:Y:S05]  /*53c0*/  BRA `(.L_x_30014) ;  /* 0x00000cd000007947 */ /* 0x000fea0003800000 */
.L_x_30017:
        /* <DEDUP_REMOVED lines=12> */
.L_x_30020:
[----:B-1----:R-:W1:Y:S01]  /*5490*/  F2F.F32.F64 R0, R8 ;  /* 0x0000000800007310 */ /* 0x002e620000301000 */
[----:B------:R-:W1:-:S14]  /*54a0*/  DSETP.GEU.AND P0, PT, |R8|, c[0x2][0x58], PT ;  /* 0x008016000800762a */ /* 0x000e5c0003f0e200 */
[----:B-1----:R-:W-:-:S05]  /*54b0*/  @!P0 FMUL R0, R0, 1.175494350822287508e-38 ;  /* 0x0080000000008820 */ /* 0x002fca0000400000 */
[----:B0-----:R-:W-:-:S04]  /*54c0*/  F2FP.PACK_AB R3, RZ, R0 ;  /* 0x00000000ff03723e */ /* 0x001fc800000000ff */
[----:B------:R-:W-:-:S05]  /*54d0*/  PRMT R3, R3, 0x5410, RZ ;  /* 0x0000541003037816 */ /* 0x000fca00000000ff */
[----:B------:R0:W-:Y:S01]  /*54e0*/  STG.E [R16.64], R3 ;  /* 0x0000000310007986 */ /* 0x0001e2000c101924 */
[----:B------:R-:W-:Y:S05]  /*54f0*/  BRA `(.L_x_30014) ;  /* 0x00000ba000007947 */ /* 0x000fea0003800000 */
.L_x_30019:
[----:B-1----:R1:W-:Y:S01]  /*5500*/  STG.E.64 [R16.64], R8 ;  /* 0x0000000810007986 */ /* 0x0023e2000c101b24 */
[----:B------:R-:W-:Y:S05]  /*5510*/  BRA `(.L_x_30014) ;  /* 0x00000b8000007947 */ /* 0x000fea0003800000 */
.L_x_30009:
        /* <DEDUP_REMOVED lines=12> */
.L_x_30023:
[----:B------:R-:W-:-:S05]  /*55e0*/  CS2R R10, SRZ ;  /* 0x00000000000a7805 */ /* 0x000fca000001ff00 */
[----:B-1----:R1:W-:Y:S01]  /*55f0*/  STG.E.128 [R16.64], R8 ;  /* 0x0000000810007986 */ /* 0x0023e2000c101d24 */
[----:B------:R-:W-:Y:S05]  /*5600*/  BRA `(.L_x_30014) ;  /* 0x00000a9000007947 */ /* 0x000fea0003800000 */
.L_x_30022:
        /* <DEDUP_REMOVED lines=23> */
.L_x_30027:
[----:B------:R-:W-:Y:S05]  /*5780*/  BSYNC B0 ;  /* 0x0000000000007941 */ /* 0x000fea0003800000 */
.L_x_30026:
[----:B------:R-:W-:-:S05]  /*5790*/  LOP3.LUT R3, R0, R3, RZ, 0xfc, !PT ;  /* 0x0000000300037212 */ /* 0x000fca00078efcff */
[----:B------:R0:W-:Y:S01]  /*57a0*/  STG.E.U8 [R16.64], R3 ;  /* 0x0000000310007986 */ /* 0x0001e2000c101124 */
[----:B------:R-:W-:Y:S05]  /*57b0*/  BRA `(.L_x_30014) ;  /* 0x000008e000007947 */ /* 0x000fea0003800000 */
.L_x_30025:
        /* <DEDUP_REMOVED lines=15> */
.L_x_30029:
[----:B------:R-:W-:Y:S01]  /*58b0*/  IMAD.MOV.U32 R0, RZ, RZ, 0x7f ;  /* 0x0000007fff007424 */ /* 0x000fe200078e00ff */
[----:B------:R-:W-:-:S04]  /*58c0*/  ISETP.GT.U32.AND P0, PT, R2, 0x7f800000, PT ;  /* 0x7f8000000200780c */ /* 0x000fc80003f04070 */
[----:B------:R-:W-:-:S04]  /*58d0*/  SEL R0, R0, 0x7c, P0 ;  /* 0x0000007c00007807 */ /* 0x000fc80000000000 */
.L_x_30030:
[----:B------:R-:W-:Y:S05]  /*58e0*/  BSYNC B0 ;  /* 0x0000000000007941 */ /* 0x000fea0003800000 */
.L_x_30028:
[----:B------:R-:W-:-:S04]  /*58f0*/  LOP3.LUT R2, R3, 0x80000000, RZ, 0xc0, !PT ;  /* 0x8000000003027812 */ /* 0x000fc800078ec0ff */
[----:B------:R-:W-:-:S04]  /*5900*/  SHF.R.U32.HI R3, RZ, 0x18, R2 ;  /* 0x00000018ff037819 */ /* 0x000fc80000011602 */
[----:B------:R-:W-:-:S05]  /*5910*/  LOP3.LUT R3, R0, R3, RZ, 0xfc, !PT ;  /* 0x0000000300037212 */ /* 0x000fca00078efcff */
[----:B------:R0:W-:Y:S01]  /*5920*/  STG.E.U8 [R16.64], R3 ;  /* 0x0000000310007986 */ /* 0x0001e2000c101124 */
[----:B------:R-:W-:Y:S05]  /*5930*/  BRA `(.L_x_30014) ;  /* 0x0000076000007947 */ /* 0x000fea0003800000 */
.L_x_30024:
[----:B-1----:R-:W1:Y:S01]  /*5940*/  F2F.F32.F64 R0, R8 ;  /* 0x0000000800007310 */ /* 0x002e620000301000 */
[----:B------:R-:W1:-:S14]  /*5950*/  DSETP.GEU.AND P0, PT, |R8|, c[0x2][0x58], PT ;  /* 0x008016000800762a */ /* 0x000e5c0003f0e200 */
[----:B-1----:R-:W-:-:S05]  /*5960*/  @!P0 FMUL R0, R0, 1.175494350822287508e-38 ;  /* 0x0080000000008820 */ /* 0x002fca0000400000 */
[----:B------:R-:W-:-:S05]  /*5970*/  F2FP.BF16.PACK_AB R0, RZ, R0 ;  /* 0x00000000ff00723e */ /* 0x000fca00000010ff */
[----:B------:R1:W-:Y:S01]  /*5980*/  STG.E.U16 [R16.64], R0 ;  /* 0x0000000010007986 */ /* 0x0003e2000c101524 */
[----:B------:R-:W-:Y:S05]  /*5990*/  BRA `(.L_x_30014) ;  /* 0x0000070000007947 */ /* 0x000fea0003800000 */
.L_x_30021:
        /* <DEDUP_REMOVED lines=11> */
.L_x_30033:
[----:B-1----:R-:W1:Y:S01]  /*5a50*/  F2F.F32.F64 R5, R8 ;  /* 0x0000000800057310 */ /* 0x002e620000301000 */
[----:B------:R-:W1:Y:S01]  /*5a60*/  DSETP.GEU.AND P0, PT, |R8|, c[0x2][0x58], PT ;  /* 0x008016000800762a */ /* 0x000e620003f0e200 */
[----:B------:R-:W-:Y:S01]  /*5a70*/  BSSY B0, `(.L_x_30034) ;  /* 0x0000015000007945 */ /* 0x000fe20003800000 */
[----:B------:R-:W-:-:S12]  /*5a80*/  IMAD.MOV.U32 R0, RZ, RZ, 0x80 ;  /* 0x00000080ff007424 */ /* 0x000fd800078e00ff */
[----:B-1----:R-:W-:-:S05]  /*5a90*/  @!P0 FMUL R5, R5, 1.175494350822287508e-38 ;  /* 0x0080000005058820 */ /* 0x002fca0000400000 */
        /* <DEDUP_REMOVED lines=14> */
.L_x_30036:
[----:B------:R-:W-:-:S04]  /*5b80*/  LOP3.LUT R0, R5, 0x80000000, RZ, 0xc0, !PT ;  /* 0x8000000005007812 */ /* 0x000fc800078ec0ff */
[----:B------:R-:W-:-:S04]  /*5b90*/  SHF.R.U32.HI R3, RZ, 0x18, R0 ;  /* 0x00000018ff037819 */ /* 0x000fc80000011600 */
[----:B------:R-:W-:-:S04]  /*5ba0*/  LOP3.LUT R2, R2, R3, RZ, 0xfc, !PT ;  /* 0x0000000302027212 */ /* 0x000fc800078efcff */
[----:B------:R-:W-:Y:S02]  /*5bb0*/  PRMT R0, R2, 0x7610, R0 ;  /* 0x0000761002007816 */ /* 0x000fe40000000000 */
.L_x_30035:
[----:B------:R-:W-:Y:S05]  /*5bc0*/  BSYNC B0 ;  /* 0x0000000000007941 */ /* 0x000fea0003800000 */
.L_x_30034:
[----:B------:R0:W-:Y:S01]  /*5bd0*/  STG.E.U8 [R16.64], R0 ;  /* 0x0000000010007986 */ /* 0x0001e2000c101124 */
[----:B------:R-:W-:Y:S05]  /*5be0*/  BRA `(.L_x_30014) ;  /* 0x000004b000007947 */ /* 0x000fea0003800000 */
.L_x_30032:
        /* <DEDUP_REMOVED lines=19> */
.L_x_30039:
[----:B------:R-:W-:-:S04]  /*5d20*/  LOP3.LUT R0, R5, 0x80000000, RZ, 0xc0, !PT ;  /* 0x8000000005007812 */ /* 0x000fc800078ec0ff */
[----:B------:R-:W-:-:S04]  /*5d30*/  SHF.R.U32.HI R3, RZ, 0x18, R0 ;  /* 0x00000018ff037819 */ /* 0x000fc80000011600 */
[----:B------:R-:W-:-:S04]  /*5d40*/  LOP3.LUT R2, R2, R3, RZ, 0xfc, !PT ;  /* 0x0000000302027212 */ /* 0x000fc800078efcff */
[----:B------:R-:W-:Y:S02]  /*5d50*/  PRMT R0, R2, 0x7610, R0 ;  /* 0x0000761002007816 */ /* 0x000fe40000000000 */
.L_x_30038:
[----:B------:R-:W-:Y:S05]  /*5d60*/  BSYNC B0 ;  /* 0x0000000000007941 */ /* 0x000fea0003800000 */
.L_x_30037:
[----:B------:R0:W-:Y:S01]  /*5d70*/  STG.E.U8 [R16.64], R0 ;  /* 0x0000000010007986 */ /* 0x0001e2000c101124 */
[----:B------:R-:W-:Y:S05]  /*5d80*/  BRA `(.L_x_30014) ;  /* 0x0000031000007947 */ /* 0x000fea0003800000 */
.L_x_30031:
        /* <DEDUP_REMOVED lines=24> */
.L_x_30013:
[----:B0-----:R-:W-:Y:S01]  /*5f10*/  MOV R2, 0x1c0 ;  /* 0x000001c000027802 */ /* 0x001fe20000000f00 */
[----:B------:R-:W-:Y:S02]  /*5f20*/  IMAD.MOV.U32 R4, RZ, RZ, c[0x4][0x1a0] ;  /* 0x01006800ff047624 */ /* 0x000fe400078e00ff */
[----:B------:R-:W-:Y:S02]  /*5f30*/  IMAD.MOV.U32 R5, RZ, RZ, c[0x4][0x1a4] ;  /* 0x01006900ff057624 */ /* 0x000fe400078e00ff */
[----:B------:R-:W-:Y:S01]  /*5f40*/  IMAD.MOV.U32 R6, RZ, RZ, c[0x4][0x1a8] ;  /* 0x01006a00ff067624 */ /* 0x000fe200078e00ff */
[----:B------:R-:W0:Y:S01]  /*5f50*/  LDC.64 R2, c[0x4][R2] ;  /* 0x0100000002027b82 */ /* 0x000e220000000a00 */
[----:B------:R-:W-:Y:S02]  /*5f60*/  IMAD.MOV.U32 R7, RZ, RZ, c[0x4][0x1ac] ;  /* 0x01006b00ff077624 */ /* 0x000fe400078e00ff */
[----:B-1----:R-:W-:-:S02]  /*5f70*/  IMAD.MOV.U32 R8, RZ, RZ, 0x65 ;  /* 0x00000065ff087424 */ /* 0x002fc400078e00ff */
        /* <DEDUP_REMOVED lines=13> */
.L_x_30041:
[----:B-1----:R-:W1:Y:S02]  /*6050*/  F2I.U64.F64.TRUNC R8, R8 ;  /* 0x0000000800087311 */ /* 0x002e64000030d800 */
[----:B-1----:R1:W-:Y:S01]  /*6060*/  STG.E.64 [R16.64], R8 ;  /* 0x0000000810007986 */ /* 0x0023e2000c101b24 */
[----:B------:R-:W-:Y:S05]  /*6070*/  BRA `(.L_x_30014) ;  /* 0x0000002000007947 */ /* 0x000fea0003800000 */
.L_x_30040:
[----:B-1----:R-:W1:Y:S02]  /*6080*/  F2I.U32.F64.TRUNC R9, R8 ;  /* 0x0000000800097311 */ /* 0x002e64000030d000 */
[----:B-1----:R1:W-:Y:S02]  /*6090*/  STG.E [R16.64], R9 ;  /* 0x0000000910007986 */ /* 0x0023e4000c101924 */
.L_x_30014:
[----:B------:R-:W-:-:S04]  /*60a0*/  IADD3 R19, R19, 0x80, RZ ;  /* 0x0000008013137810 */ /* 0x000fc80007ffe0ff */
[----:B------:R-:W-:-:S13]  /*60b0*/  ISETP.GE.AND P0, PT, R19, c[0x0][0x160], PT ;  /* 0x0000580013007a0c */ /* 0x000fda0003f06270 */
[----:B------:R-:W-:Y:S05]  /*60c0*/  @P0 BRA `(.L_x_29973) ;  /* 0x00002ff000000947 */ /* 0x000fea0003800000 */
        /* <DEDUP_REMOVED lines=228> */
.L_x_30042:
        /* <DEDUP_REMOVED lines=19> */
.L_x_30046:
[----:B------:R-:W2:Y:S02]  /*7040*/  LDG.E.U8 R2, [R4.64] ;  /* 0x0000002404027981 */ /* 0x000ea4000c1e1100 */
[----:B--2---:R-:W0:Y:S01]  /*7050*/  I2F.F64.U16 R2, R2 ;  /* 0x0000000200027312 */ /* 0x004e220000101800 */
[----:B------:R-:W-:Y:S05]  /*7060*/  BRA `(.L_x_30048) ;  /* 0x00000df000007947 */ /* 0x000fea0003800000 */
.L_x_30045:
        /* <DEDUP_REMOVED lines=9> */
.L_x_30050:
[----:B------:R-:W2:Y:S02]  /*7100*/  LDG.E R2, [R4.64] ;  /* 0x0000002404027981 */ /* 0x000ea4000c1e1900 */
[----:B--2---:R-:W0:Y:S01]  /*7110*/  I2F.F64 R2, R2 ;  /* 0x0000000200027312 */ /* 0x004e220000201c00 */
[----:B------:R-:W-:Y:S05]  /*7120*/  BRA `(.L_x_30048) ;  /* 0x00000d3000007947 */ /* 0x000fea0003800000 */
.L_x_30049:
[----:B------:R-:W2:Y:S02]  /*7130*/  LDG.E.U16 R2, [R4.64] ;  /* 0x0000002404027981 */ /* 0x000ea4000c1e1500 */
[----:B--2---:R-:W0:Y:S01]  /*7140*/  I2F.F64.S16 R2, R2 ;  /* 0x0000000200027312 */ /* 0x004e220000101c00 */
[----:B------:R-:W-:Y:S05]  /*7150*/  BRA `(.L_x_30048) ;  /* 0x00000d0000007947 */ /* 0x000fea0003800000 */
.L_x_30044:
        /* <DEDUP_REMOVED lines=10> */
.L_x_30052:
[----:B------:R-:W2:Y:S02]  /*7200*/  LDG.E.U16 R0, [R4.64] ;  /* 0x0000002404007981 */ /* 0x000ea4000c1e1500 */
[----:B--2---:R-:W-:-:S05]  /*7210*/  HADD2.F32 R0, -RZ, R0.H0_H0 ;  /* 0x20000000ff007230 */ /* 0x004fca0000004100 */
[----:B------:R-:W-:-:S04]  /*7220*/  FMUL.FTZ R0, R0, 1 ;  /* 0x3f80000000007820 */ /* 0x000fc80000410000 */
[----:B------:R0:W1:Y:S01]  /*7230*/  F2F.F64.F32 R2, R0 ;  /* 0x0000000000027310 */ /* 0x0000620000201800 */
[----:B------:R-:W-:Y:S05]  /*7240*/  BRA `(.L_x_30048) ;  /* 0x00000c1000007947 */ /* 0x000fea0003800000 */
.L_x_30051:
        /* <DEDUP_REMOVED lines=10> */
.L_x_30054:
[----:B------:R-:W2:Y:S02]  /*72f0*/  LDG.E.U16 R4, [R4.64] ;  /* 0x0000002404047981 */ /* 0x000ea4000c1e1500 */
[----:B--2---:R-:W-:-:S05]  /*7300*/  HADD2.F32 R0, -RZ, R4.H0_H0 ;  /* 0x20000004ff007230 */ /* 0x004fca0000004100 */
[----:B------:R-:W-:-:S04]  /*7310*/  FMUL.FTZ R0, R0, 1 ;  /* 0x3f80000000007820 */ /* 0x000fc80000410000 */
[----:B------:R0:W1:Y:S01]  /*7320*/  F2F.F64.F32 R2, R0 ;  /* 0x0000000000027310 */ /* 0x0000620000201800 */
[----:B------:R-:W-:Y:S05]  /*7330*/  BRA `(.L_x_30048) ;  /* 0x00000b2000007947 */ /* 0x000fea0003800000 */
.L_x_30053:
[----:B------:R0:W5:Y:S01]  /*7340*/  LDG.E.64 R2, [R4.64] ;  /* 0x0000002404027981 */ /* 0x000162000c1e1b00 */
[----:B------:R-:W-:Y:S05]  /*7350*/  BRA `(.L_x_30048) ;  /* 0x00000b0000007947 */ /* 0x000fea0003800000 */
.L_x_30043:
        /* <DEDUP_REMOVED lines=13> */
.L_x_30057:
[----:B------:R0:W5:Y:S01]  /*7430*/  LDG.E.64 R2, [R4.64] ;  /* 0x0000002404027981 */ /* 0x000162000c1e1b00 */
[----:B------:R-:W-:Y:S05]  /*7440*/  BRA `(.L_x_30048) ;  /* 0x00000a1000007947 */ /* 0x000fea0003800000 */
.L_x_30056:
        /* <DEDUP_REMOVED lines=28> */
.L_x_30059:
        /* <DEDUP_REMOVED lines=15> */
.L_x_30058:
[----:B------:R-:W2:Y:S02]  /*7700*/  LDG.E.U16 R0, [R4.64] ;  /* 0x0000002404007981 */ /* 0x000ea4000c1e1500 */
[----:B--2---:R-:W-:-:S05]  /*7710*/  PRMT R0, RZ, 0x5410, R0 ;  /* 0x00005410ff007816 */ /* 0x004fca0000000000 */
[----:B------:R-:W-:-:S04]  /*7720*/  FMUL.FTZ R0, R0, 1 ;  /* 0x3f80000000007820 */ /* 0x000fc80000410000 */
[----:B------:R0:W1:Y:S01]  /*7730*/  F2F.F64.F32 R2, R0 ;  /* 0x0000000000027310 */ /* 0x0000620000201800 */
[----:B------:R-:W-:Y:S05]  /*7740*/  BRA `(.L_x_30048) ;  /* 0x0000071000007947 */ /* 0x000fea0003800000 */
.L_x_30055:
        /* <DEDUP_REMOVED lines=11> */
.L_x_30062:
        /* <DEDUP_REMOVED lines=21> */
.L_x_30066:
[----:B------:R-:W-:Y:S05]  /*7950*/  BSYNC B1 ;  /* 0x0000000000017941 */ /* 0x000fea0003800000 */
.L_x_30065:
[----:B------:R-:W-:Y:S01]  /*7960*/  LEA R3, R0, 0x3b800000, 0x17 ;  /* 0x3b80000000037811 */ /* 0x000fe200078eb8ff */
[----:B------:R-:W-:-:S05]  /*7970*/  IMAD.SHL.U32 R0, R2, 0x100000, RZ ;  /* 0x0010000002007824 */ /* 0x000fca00078e00ff */
[----:B------:R-:W-:Y:S02]  /*7980*/  LOP3.LUT R0, R3, R0, R4, 0xfe, !PT ;  /* 0x0000000003007212 */ /* 0x000fe400078efe04 */
.L_x_30064:
[----:B------:R-:W-:Y:S05]  /*7990*/  BSYNC B0 ;  /* 0x0000000000007941 */ /* 0x000fea0003800000 */
.L_x_30063:
[----:B------:R-:W-:-:S04]  /*79a0*/  FMUL.FTZ R0, R0, 1 ;  /* 0x3f80000000007820 */ /* 0x000fc80000410000 */
[----:B------:R0:W1:Y:S01]  /*79b0*/  F2F.F64.F32 R2, R0 ;  /* 0x0000000000027310 */ /* 0x0000620000201800 */
[----:B------:R-:W-:Y:S05]  /*79c0*/  BRA `(.L_x_30048) ;  /* 0x0000049000007947 */ /* 0x000fea0003800000 */
.L_x_30061:
        /* <DEDUP_REMOVED lines=21> */
.L_x_30070:
[----:B------:R-:W-:Y:S05]  /*7b20*/  BSYNC B1 ;  /* 0x0000000000017941 */ /* 0x000fea0003800000 */
.L_x_30069:
[----:B------:R-:W-:Y:S01]  /*7b30*/  LEA R3, R0, 0x37800000, 0x17 ;  /* 0x3780000000037811 */ /* 0x000fe200078eb8ff */
[----:B------:R-:W-:-:S05]  /*7b40*/  IMAD.SHL.U32 R0, R2, 0x200000, RZ ;  /* 0x0020000002007824 */ /* 0x000fca00078e00ff */
[----:B------:R-:W-:Y:S02]  /*7b50*/  LOP3.LUT R0, R3, R0, R4, 0xfe, !PT ;  /* 0x0000000003007212 */ /* 0x000fe400078efe04 */
.L_x_30068:
[----:B------:R-:W-:Y:S05]  /*7b60*/  BSYNC B0 ;  /* 0x0000000000007941 */ /* 0x000fea0003800000 */
.L_x_30067:
[----:B------:R-:W-:-:S04]  /*7b70*/  FMUL.FTZ R0, R0, 1 ;  /* 0x3f80000000007820 */ /* 0x000fc80000410000 */
[----:B------:R0:W1:Y:S01]  /*7b80*/  F2F.F64.F32 R2, R0 ;  /* 0x0000000000027310 */ /* 0x0000620000201800 */
[----:B------:R-:W-:Y:S05]  /*7b90*/  BRA `(.L_x_30048) ;  /* 0x000002c000007947 */ /* 0x000fea0003800000 */
.L_x_30060:
        /* <DEDUP_REMOVED lines=14> */
.L_x_30074:
[----:B------:R-:W-:Y:S05]  /*7c80*/  BSYNC B0 ;  /* 0x0000000000007941 */ /* 0x000fea0003800000 */
.L_x_30073:
[----:B------:R-:W-:-:S04]  /*7c90*/  FMUL.FTZ R0, R0, 1 ;  /* 0x3f80000000007820 */ /* 0x000fc80000410000 */
[----:B------:R0:W1:Y:S01]  /*7ca0*/  F2F.F64.F32 R2, R0 ;  /* 0x0000000000027310 */ /* 0x0000620000201800 */
[----:B------:R-:W-:Y:S05]  /*7cb0*/  BRA `(.L_x_30048) ;  /* 0x000001a000007947 */ /* 0x000fea0003800000 */
.L_x_30047:
        /* <DEDUP_REMOVED lines=21> */
.L_x_30072:
[----:B------:R-:W2:Y:S02]  /*7e10*/  LDG.E.64 R2, [R4.64] ;  /* 0x0000002404027981 */ /* 0x000ea4000c1e1b00 */
[----:B--2---:R-:W0:Y:S01]  /*7e20*/  I2F.F64.U64 R2, R2 ;  /* 0x0000000200027312 */ /* 0x004e220000301800 */
[----:B------:R-:W-:Y:S05]  /*7e30*/  BRA `(.L_x_30048) ;  /* 0x0000002000007947 */ /* 0x000fea0003800000 */
.L_x_30071:
[----:B------:R-:W2:Y:S02]  /*7e40*/  LDG.E R2, [R4.64] ;  /* 0x0000002404027981 */ /* 0x000ea4000c1e1900 */
[----:B--2---:R-:W0:Y:S02]  /*7e50*/  I2F.F64.U32 R2, R2 ;  /* 0x0000000200027312 */ /* 0x004e240000201800 */
.L_x_30048:
        /* <DEDUP_REMOVED lines=39> */
.L_x_30076:
[----:B------:R-:W-:Y:S05]  /*80d0*/  BSYNC B0 ;  /* 0x0000000000007941 */ /* 0x000fea0003800000 */
.L_x_30075:
        /* <DEDUP_REMOVED lines=12> */
.L_x_30080:
[----:B-1----:R-:W1:Y:S02]  /*81a0*/  F2I.S64.F64.TRUNC R8, R8 ;  /* 0x0000000800087311 */ /* 0x002e64000030d900 */
[----:B01----:R-:W-:-:S05]  /*81b0*/  IMAD.MOV.U32 R3, RZ, RZ, R8 ;  /* 0x000000ffff037224 */ /* 0x003fca00078e0008 */
[----:B------:R0:W-:Y:S01]  /*81c0*/  STG.E.U8 [R16.64], R3 ;  /* 0x0000000310007986 */ /* 0x0001e2000c101124 */
[----:B------:R-:W-:Y:S05]  /*81d0*/  BRA `(.L_x_30082) ;  /* 0x00000ed000007947 */ /* 0x000fea0003800000 */
.L_x_30079:
        /* <DEDUP_REMOVED lines=9> */
.L_x_30084:
[----:B-1----:R-:W1:Y:S02]  /*8270*/  F2I.F64.TRUNC R9, R8 ;  /* 0x0000000800097311 */ /* 0x002e64000030d100 */
[----:B-1----:R1:W-:Y:S01]  /*8280*/  STG.E [R16.64], R9 ;  /* 0x0000000910007986 */ /* 0x0023e2000c101924 */
[----:B------:R-:W-:Y:S05]  /*8290*/  BRA `(.L_x_30082) ;  /* 0x00000e1000007947 */ /* 0x000fea0003800000 */
.L_x_30083:
[----:B-1----:R-:W1:Y:S02]  /*82a0*/  F2I.F64.TRUNC R9, R8 ;  /* 0x0000000800097311 */ /* 0x002e64000030d100 */
[----:B-1----:R1:W-:Y:S01]  /*82b0*/  STG.E.U16 [R16.64], R9 ;  /* 0x0000000910007986 */ /* 0x0023e2000c101524 */
[----:B------:R-:W-:Y:S05]  /*82c0*/  BRA `(.L_x_30082) ;  /* 0x00000de000007947 */ /* 0x000fea0003800000 */
.L_x_30078:
        /* <DEDUP_REMOVED lines=11> */
.L_x_30086:
[----:B-1----:R-:W1:Y:S01]  /*8380*/  F2F.F32.F64 R0, R8 ;  /* 0x0000000800007310 */ /* 0x002e620000301000 */
[----:B------:R-:W1:-:S14]  /*8390*/  DSETP.GEU.AND P0, PT, |R8|, c[0x2][0x58], PT ;  /* 0x008016000800762a */ /* 0x000e5c0003f0e200 */
[----:B-1----:R-:W-:-:S05]  /*83a0*/  @!P0 FMUL R0, R0, 1.175494350822287508e-38 ;  /* 0x0080000000008820 */ /* 0x002fca0000400000 */
[----:B------:R-:W-:-:S05]  /*83b0*/  F2FP.PACK_AB R0, RZ, R0 ;  /* 0x00000000ff00723e */ /* 0x000fca00000000ff */
[----:B------:R1:W-:Y:S01]  /*83c0*/  STG.E.U16 [R16.64], R0 ;  /* 0x0000000010007986 */ /* 0x0003e2000c101524 */
[----:B------:R-:W-:Y:S05]  /*83d0*/  BRA `(.L_x_30082) ;  /* 0x00000cd000007947 */ /* 0x000fea0003800000 */
.L_x_30085:
        /* <DEDUP_REMOVED lines=12> */
.L_x_30088:
[----:B-1----:R-:W1:Y:S01]  /*84a0*/  F2F.F32.F64 R0, R8 ;  /* 0x0000000800007310 */ /* 0x002e620000301000 */
[----:B------:R-:W1:-:S14]  /*84b0*/  DSETP.GEU.AND P0, PT, |R8|, c[0x2][0x58], PT ;  /* 0x008016000800762a */ /* 0x000e5c0003f0e200 */
[----:B-1----:R-:W-:-:S05]  /*84c0*/  @!P0 FMUL R0, R0, 1.175494350822287508e-38 ;  /* 0x0080000000008820 */ /* 0x002fca0000400000 */
[----:B0-----:R-:W-:-:S04]  /*84d0*/  F2FP.PACK_AB R3, RZ, R0 ;  /* 0x00000000ff03723e */ /* 0x001fc800000000ff */
[----:B------:R-:W-:-:S05]  /*84e0*/  PRMT R3, R3, 0x5410, RZ ;  /* 0x0000541003037816 */ /* 0x000fca00000000ff */
[----:B------:R0:W-:Y:S01]  /*84f0*/  STG.E [R16.64], R3 ;  /* 0x0000000310007986 */ /* 0x0001e2000c101924 */
[----:B------:R-:W-:Y:S05]  /*8500*/  BRA `(.L_x_30082) ;  /* 0x00000ba000007947 */ /* 0x000fea0003800000 */
.L_x_30087:
[----:B-1----:R1:W-:Y:S01]  /*8510*/  STG.E.64 [R16.64], R8 ;  /* 0x0000000810007986 */ /* 0x0023e2000c101b24 */
[----:B------:R-:W-:Y:S05]  /*8520*/  BRA `(.L_x_30082) ;  /* 0x00000b8000007947 */ /* 0x000fea0003800000 */
.L_x_30077:
        /* <DEDUP_REMOVED lines=12> */
.L_x_30091:
[----:B------:R-:W-:-:S05]  /*85f0*/  CS2R R10, SRZ ;  /* 0x00000000000a7805 */ /* 0x000fca000001ff00 */
[----:B-1----:R1:W-:Y:S01]  /*8600*/  STG.E.128 [R16.64], R8 ;  /* 0x0000000810007986 */ /* 0x0023e2000c101d24 */
[----:B------:R-:W-:Y:S05]  /*8610*/  BRA `(.L_x_30082) ;  /* 0x00000a9000007947 */ /* 0x000fea0003800000 */
.L_x_30090:
        /* <DEDUP_REMOVED lines=23> */
.L_x_30095:
[----:B------:R-:W-:Y:S05]  /*8790*/  BSYNC B0 ;  /* 0x0000000000007941 */ /* 0x000fea0003800000 */
.L_x_30094:
[----:B------:R-:W-:-:S05]  /*87a0*/  LOP3.LUT R3, R0, R3, RZ, 0xfc, !PT ;  /* 0x0000000300037212 */ /* 0x000fca00078efcff */
[----:B------:R0:W-:Y:S01]  /*87b0*/  STG.E.U8 [R16.64], R3 ;  /* 0x0000000310007986 */ /* 0x0001e2000c101124 */
[----:B------:R-:W-:Y:S05]  /*87c0*/  BRA `(.L_x_30082) ;  /* 0x000008e000007947 */ /* 0x000fea0003800000 */
.L_x_30093:
        /* <DEDUP_REMOVED lines=15> */
.L_x_30097:
[----:B------:R-:W-:Y:S01]  /*88c0*/  IMAD.MOV.U32 R0, RZ, RZ, 0x7f ;  /* 0x0000007fff007424 */ /* 0x000fe200078e00ff */
[----:B------:R-:W-:-:S04]  /*88d0*/  ISETP.GT.U32.AND P0, PT, R2, 0x7f800000, PT ;  /* 0x7f8000000200780c */ /* 0x000fc80003f04070 */
[----:B------:R-:W-:-:S04]  /*88e0*/  SEL R0, R0, 0x7c, P0 ;  /* 0x0000007c00007807 */ /* 0x000fc80000000000 */
.L_x_30098:
[----:B------:R-:W-:Y:S05]  /*88f0*/  BSYNC B0 ;  /* 0x0000000000007941 */ /* 0x000fea0003800000 */
.L_x_30096:
[----:B------:R-:W-:-:S04]  /*8900*/  LOP3.LUT R2, R3, 0x80000000, RZ, 0xc0, !PT ;  /* 0x8000000003027812 */ /* 0x000fc800078ec0ff */
[----:B------:R-:W-:-:S04]  /*8910*/  SHF.R.U32.HI R3, RZ, 0x18, R2 ;  /* 0x00000018ff037819 */ /* 0x000fc80000011602 */
[----:B------:R-:W-:-:S05]  /*8920*/  LOP3.LUT R3, R0, R3, RZ, 0xfc, !PT ;  /* 0x0000000300037212 */ /* 0x000fca00078efcff */
[----:B------:R0:W-:Y:S01]  /*8930*/  STG.E.U8 [R16.64], R3 ;  /* 0x0000000310007986 */ /* 0x0001e2000c101124 */
[----:B------:R-:W-:Y:S05]  /*8940*/  BRA `(.L_x_30082) ;  /* 0x0000076000007947 */ /* 0x000fea0003800000 */
.L_x_30092:
[----:B-1----:R-:W1:Y:S01]  /*8950*/  F2F.F32.F64 R0, R8 ;  /* 0x0000000800007310 */ /* 0x002e620000301000 */
[----:B------:R-:W1:-:S14]  /*8960*/  DSETP.GEU.AND P0, PT, |R8|, c[0x2][0x58], PT ;  /* 0x008016000800762a */ /* 0x000e5c0003f0e200 */
[----:B-1----:R-:W-:-:S05]  /*8970*/  @!P0 FMUL R0, R0, 1.175494350822287508e-38 ;  /* 0x0080000000008820 */ /* 0x002fca0000400000 */
[----:B------:R-:W-:-:S05]  /*8980*/  F2FP.BF16.PACK_AB R0, RZ, R0 ;  /* 0x00000000ff00723e */ /* 0x000fca00000010ff */
[----:B------:R1:W-:Y:S01]  /*8990*/  STG.E.U16 [R16.64], R0 ;  /* 0x0000000010007986 */ /* 0x0003e2000c101524 */
[----:B------:R-:W-:Y:S05]  /*89a0*/  BRA `(.L_x_30082) ;  /* 0x0000070000007947 */ /* 0x000fea0003800000 */
.L_x_30089:
        /* <DEDUP_REMOVED lines=11> */
.L_x_30101:
        /* <DEDUP_REMOVED lines=19> */
.L_x_30104:
[----:B------:R-:W-:-:S04]  /*8b90*/  LOP3.LUT R0, R5, 0x80000000, RZ, 0xc0, !PT ;  /* 0x8000000005007812 */ /* 0x000fc800078ec0ff */
[----:B------:R-:W-:-:S04]  /*8ba0*/  SHF.R.U32.HI R3, RZ, 0x18, R0 ;  /* 0x00000018ff037819 */ /* 0x000fc80000011600 */
[----:B------:R-:W-:-:S04]  /*8bb0*/  LOP3.LUT R2, R2, R3, RZ, 0xfc, !PT ;  /* 0x0000000302027212 */ /* 0x000fc800078efcff */
[----:B------:R-:W-:Y:S02]  /*8bc0*/  PRMT R0, R2, 0x7610, R0 ;  /* 0x0000761002007816 */ /* 0x000fe40000000000 */
.L_x_30103:
[----:B------:R-:W-:Y:S05]  /*8bd0*/  BSYNC B0 ;  /* 0x0000000000007941 */ /* 0x000fea0003800000 */
.L_x_30102:
[----:B------:R0:W-:Y:S01]  /*8be0*/  STG.E.U8 [R16.64], R0 ;  /* 0x0000000010007986 */ /* 0x0001e2000c101124 */
[----:B------:R-:W-:Y:S05]  /*8bf0*/  BRA `(.L_x_30082) ;  /* 0x000004b000007947 */ /* 0x000fea0003800000 */
.L_x_30100:
        /* <DEDUP_REMOVED lines=19> */
.L_x_30107:
[----:B------:R-:W-:-:S04]  /*8d30*/  LOP3.LUT R0, R5, 0x80000000, RZ, 0xc0, !PT ;  /* 0x8000000005007812 */ /* 0x000fc800078ec0ff */
[----:B------:R-:W-:-:S04]  /*8d40*/  SHF.R.U32.HI R3, RZ, 0x18, R0 ;  /* 0x00000018ff037819 */ /* 0x000fc80000011600 */
[----:B------:R-:W-:-:S04]  /*8d50*/  LOP3.LUT R2, R2, R3, RZ, 0xfc, !PT ;  /* 0x0000000302027212 */ /* 0x000fc800078efcff */
[----:B------:R-:W-:Y:S02]  /*8d60*/  PRMT R0, R2, 0x7610, R0 ;  /* 0x0000761002007816 */ /* 0x000fe40000000000 */
.L_x_30106:
[----:B------:R-:W-:Y:S05]  /*8d70*/  BSYNC B0 ;  /* 0x0000000000007941 */ /* 0x000fea0003800000 */
.L_x_30105:
[----:B------:R0:W-:Y:S01]  /*8d80*/  STG.E.U8 [R16.64], R0 ;  /* 0x0000000010007986 */ /* 0x0001e2000c101124 */
[----:B------:R-:W-:Y:S05]  /*8d90*/  BRA `(.L_x_30082) ;  /* 0x0000031000007947 */ /* 0x000fea0003800000 */
.L_x_30099:
        /* <DEDUP_REMOVED lines=24> */
.L_x_30081:
        /* <DEDUP_REMOVED lines=20> */
.L_x_30109:
[----:B-1----:R-:W1:Y:S02]  /*9060*/  F2I.U64.F64.TRUNC R8, R8 ;  /* 0x0000000800087311 */ /* 0x002e64000030d800 */
[----:B-1----:R1:W-:Y:S01]  /*9070*/  STG.E.64 [R16.64], R8 ;  /* 0x0000000810007986 */ /* 0x0023e2000c101b24 */
[----:B------:R-:W-:Y:S05]  /*9080*/  BRA `(.L_x_30082) ;  /* 0x0000002000007947 */ /* 0x000fea0003800000 */
.L_x_30108:
[----:B-1----:R-:W1:Y:S02]  /*9090*/  F2I.U32.F64.TRUNC R9, R8 ;  /* 0x0000000800097311 */ /* 0x002e64000030d000 */
[----:B-1----:R1:W-:Y:S02]  /*90a0*/  STG.E [R16.64], R9 ;  /* 0x0000000910007986 */ /* 0x0023e4000c101924 */
.L_x_30082:
[----:B------:R-:W-:Y:S02]  /*90b0*/  IADD3 R19, R19, 0x80, RZ ;  /* 0x0000008013137810 */ /* 0x000fe40007ffe0ff */
.L_x_29973:
[----:B------:R-:W-:Y:S05]  /*90c0*/  BSYNC B6 ;  /* 0x0000000000067941 */ /* 0x000fea0003800000 */
.L_x_29972:
        /* <DEDUP_REMOVED lines=230> */
.L_x_30110:
        /* <DEDUP_REMOVED lines=19> */
.L_x_30114:
[----:B------:R-:W2:Y:S02]  /*a060*/  LDG.E.U8 R2, [R4.64] ;  /* 0x0000002404027981 */ /* 0x000ea4000c1e1100 */
[----:B--2---:R-:W0:Y:S01]  /*a070*/  I2F.F64.U16 R2, R2 ;  /* 0x0000000200027312 */ /* 0x004e220000101800 */
[----:B------:R-:W-:Y:S05]  /*a080*/  BRA `(.L_x_30116) ;  /* 0x00000df000007947 */ /* 0x000fea0003800000 */
.L_x_30113:
        /* <DEDUP_REMOVED lines=9> */
.L_x_30118:
[----:B------:R-:W2:Y:S02]  /*a120*/  LDG.E R2, [R4.64] ;  /* 0x0000002404027981 */ /* 0x000ea4000c1e1900 */
[----:B--2---:R-:W0:Y:S01]  /*a130*/  I2F.F64 R2, R2 ;  /* 0x0000000200027312 */ /* 0x004e220000201c00 */
[----:B------:R-:W-:Y:S05]  /*a140*/  BRA `(.L_x_30116) ;  /* 0x00000d3000007947 */ /* 0x000fea0003800000 */
.L_x_30117:
[----:B------:R-:W2:Y:S02]  /*a150*/  LDG.E.U16 R2, [R4.64] ;  /* 0x0000002404027981 */ /* 0x000ea4000c1e1500 */
[----:B--2---:R-:W0:Y:S01]  /*a160*/  I2F.F64.S16 R2, R2 ;  /* 0x0000000200027312 */ /* 0x004e220000101c00 */
[----:B------:R-:W-:Y:S05]  /*a170*/  BRA `(.L_x_30116) ;  /* 0x00000d0000007947 */ /* 0x000fea0003800000 */
.L_x_30112:
        /* <DEDUP_REMOVED lines=10> */
.L_x_30120:
[----:B------:R-:W2:Y:S02]  /*a220*/  LDG.E.U16 R0, [R4.64] ;  /* 0x0000002404007981 */ /* 0x000ea4000c1e1500 */
[----:B--2---:R-:W-:-:S05]  /*a230*/  HADD2.F32 R0, -RZ, R0.H0_H0 ;  /* 0x20000000ff007230 */ /* 0x004fca0000004100 */
[----:B------:R-:W-:-:S04]  /*a240*/  FMUL.FTZ R0, R0, 1 ;  /* 0x3f80000000007820 */ /* 0x000fc80000410000 */
[----:B------:R0:W1:Y:S01]  /*a250*/  F2F.F64.F32 R2, R0 ;  /* 0x0000000000027310 */ /* 0x0000620000201800 */
[----:B------:R-:W-:Y:S05]  /*a260*/  BRA `(.L_x_30116) ;  /* 0x00000c1000007947 */ /* 0x000fea0003800000 */
.L_x_30119:
        /* <DEDUP_REMOVED lines=10> */
.L_x_30122:
[----:B------:R-:W2:Y:S02]  /*a310*/  LDG.E.U16 R4, [R4.64] ;  /* 0x0000002404047981 */ /* 0x000ea4000c1e1500 */
[----:B--2---:R-:W-:-:S05]  /*a320*/  HADD2.F32 R0, -RZ, R4.H0_H0 ;  /* 0x20000004ff007230 */ /* 0x004fca0000004100 */
[----:B------:R-:W-:-:S04]  /*a330*/  FMUL.FTZ R0, R0, 1 ;  /* 0x3f80000000007820 */ /* 0x000fc80000410000 */
[----:B------:R0:W1:Y:S01]  /*a340*/  F2F.F64.F32 R2, R0 ;  /* 0x0000000000027310 */ /* 0x0000620000201800 */
[----:B------:R-:W-:Y:S05]  /*a350*/  BRA `(.L_x_30116) ;  /* 0x00000b2000007947 */ /* 0x000fea0003800000 */
.L_x_30121:
[----:B------:R0:W5:Y:S01]  /*a360*/  LDG.E.64 R2, [R4.64] ;  /* 0x0000002404027981 */ /* 0x000162000c1e1b00 */
[----:B------:R-:W-:Y:S05]  /*a370*/  BRA `(.L_x_30116) ;  /* 0x00000b0000007947 */ /* 0x000fea0003800000 */
.L_x_30111:
        /* <DEDUP_REMOVED lines=13> */
.L_x_30125:
[----:B------:R0:W5:Y:S01]  /*a450*/  LDG.E.64 R2, [R4.64] ;  /* 0x0000002404027981 */ /* 0x000162000c1e1b00 */
[----:B------:R-:W-:Y:S05]  /*a460*/  BRA `(.L_x_30116) ;  /* 0x00000a1000007947 */ /* 0x000fea0003800000 */
.L_x_30124:
        /* <DEDUP_REMOVED lines=28> */
.L_x_30127:
        /* <DEDUP_REMOVED lines=15> */
.L_x_30126:
[----:B------:R-:W2:Y:S02]  /*a720*/  LDG.E.U16 R0, [R4.64] ;  /* 0x0000002404007981 */ /* 0x000ea4000c1e1500 */
[----:B--2---:R-:W-:-:S05]  /*a730*/  PRMT R0, RZ, 0x5410, R0 ;  /* 0x00005410ff007816 */ /* 0x004fca0000000000 */
[----:B------:R-:W-:-:S04]  /*a740*/  FMUL.FTZ R0, R0, 1 ;  /* 0x3f80000000007820 */ /* 0x000fc80000410000 */
[----:B------:R0:W1:Y:S01]  /*a750*/  F2F.F64.F32 R2, R0 ;  /* 0x0000000000027310 */ /* 0x0000620000201800 */
[----:B------:R-:W-:Y:S05]  /*a760*/  BRA `(.L_x_30116) ;  /* 0x0000071000007947 */ /* 0x000fea0003800000 */
.L_x_30123:
        /* <DEDUP_REMOVED lines=11> */
.L_x_30130:
        /* <DEDUP_REMOVED lines=21> */
.L_x_30134:
[----:B------:R-:W-:Y:S05]  /*a970*/  BSYNC B1 ;  /* 0x0000000000017941 */ /* 0x000fea0003800000 */
.L_x_30133:
[----:B------:R-:W-:Y:S01]  /*a980*/  LEA R3, R0, 0x3b800000, 0x17 ;  /* 0x3b80000000037811 */ /* 0x000fe200078eb8ff */
[----:B------:R-:W-:-:S05]  /*a990*/  IMAD.SHL.U32 R0, R2, 0x100000, RZ ;  /* 0x0010000002007824 */ /* 0x000fca00078e00ff */
[----:B------:R-:W-:Y:S02]  /*a9a0*/  LOP3.LUT R0, R3, R0, R4, 0xfe, !PT ;  /* 0x0000000003007212 */ /* 0x000fe400078efe04 */
.L_x_30132:
[----:B------:R-:W-:Y:S05]  /*a9b0*/  BSYNC B0 ;  /* 0x0000000000007941 */ /* 0x000fea0003800000 */
.L_x_30131:
[----:B------:R-:W-:-:S04]  /*a9c0*/  FMUL.FTZ R0, R0, 1 ;  /* 0x3f80000000007820 */ /* 0x000fc80000410000 */
[----:B------:R0:W1:Y:S01]  /*a9d0*/  F2F.F64.F32 R2, R0 ;  /* 0x0000000000027310 */ /* 0x0000620000201800 */
[----:B------:R-:W-:Y:S05]  /*a9e0*/  BRA `(.L_x_30116) ;  /* 0x0000049000007947 */ /* 0x000fea0003800000 */
.L_x_30129:
        /* <DEDUP_REMOVED lines=21> */
.L_x_30138:
[----:B------:R-:W-:Y:S05]  /*ab40*/  BSYNC B1 ;  /* 0x0000000000017941 */ /* 0x000fea0003800000 */
.L_x_30137:
[----:B------:R-:W-:Y:S01]  /*ab50*/  LEA R3, R0, 0x37800000, 0x17 ;  /* 0x3780000000037811 */ /* 0x000fe200078eb8ff */
[----:B------:R-:W-:-:S05]  /*ab60*/  IMAD.SHL.U32 R0, R2, 0x200000, RZ ;  /* 0x0020000002007824 */ /* 0x000fca00078e00ff */
[----:B------:R-:W-:Y:S02]  /*ab70*/  LOP3.LUT R0, R3, R0, R4, 0xfe, !PT ;  /* 0x0000000003007212 */ /* 0x000fe400078efe04 */
.L_x_30136:
[----:B------:R-:W-:Y:S05]  /*ab80*/  BSYNC B0 ;  /* 0x0000000000007941 */ /* 0x000fea0003800000 */
.L_x_30135:
[----:B------:R-:W-:-:S04]  /*ab90*/  FMUL.FTZ R0, R0, 1 ;  /* 0x3f80000000007820 */ /* 0x000fc80000410000 */
[----:B------:R0:W1:Y:S01]  /*aba0*/  F2F.F64.F32 R2, R0 ;  /* 0x0000000000027310 */ /* 0x0000620000201800 */
[----:B------:R-:W-:Y:S05]  /*abb0*/  BRA `(.L_x_30116) ;  /* 0x000002c000007947 */ /* 0x000fea0003800000 */
.L_x_30128:
        /* <DEDUP_REMOVED lines=14> */
.L_x_30142:
[----:B------:R-:W-:Y:S05]  /*aca0*/  BSYNC B0 ;  /* 0x0000000000007941 */ /* 0x000fea0003800000 */
.L_x_30141:
[----:B------:R-:W-:-:S04]  /*acb0*/  FMUL.FTZ R0, R0, 1 ;  /* 0x3f80000000007820 */ /* 0x000fc80000410000 */
[----:B------:R0:W1:Y:S01]  /*acc0*/  F2F.F64.F32 R2, R0 ;  /* 0x0000000000027310 */ /* 0x0000620000201800 */
[----:B------:R-:W-:Y:S05]  /*acd0*/  BRA `(.L_x_30116) ;  /* 0x000001a000007947 */ /* 0x000fea0003800000 */
.L_x_30115:
        /* <DEDUP_REMOVED lines=21> */
.L_x_30140:
[----:B------:R-:W2:Y:S02]  /*ae30*/  LDG.E.64 R2, [R4.64] ;  /* 0x0000002404027981 */ /* 0x000ea4000c1e1b00 */
[----:B--2---:R-:W0:Y:S01]  /*ae40*/  I2F.F64.U64 R2, R2 ;  /* 0x0000000200027312 */ /* 0x004e220000301800 */
[----:B------:R-:W-:Y:S05]  /*ae50*/  BRA `(.L_x_30116) ;  /* 0x0000002000007947 */ /* 0x000fea0003800000 */
.L_x_30139:
[----:B------:R-:W2:Y:S02]  /*ae60*/  LDG.E R2, [R4.64] ;  /* 0x0000002404027981 */ /* 0x000ea4000c1e1900 */
[----:B--2---:R-:W0:Y:S02]  /*ae70*/  I2F.F64.U32 R2, R2 ;  /* 0x0000000200027312 */ /* 0x004e240000201800 */
.L_x_30116:
        /* <DEDUP_REMOVED lines=39> */
.L_x_30144:
[----:B------:R-:W-:Y:S05]  /*b0f0*/  BSYNC B0 ;  /* 0x0000000000007941 */ /* 0x000fea0003800000 */
.L_x_30143:
        /* <DEDUP_REMOVED lines=12> */
.L_x_30148:
[----:B-1----:R-:W1:Y:S02]  /*b1c0*/  F2I.S64.F64.TRUNC R8, R8 ;  /* 0x0000000800087311 */ /* 0x002e64000030d900 */
[----:B01----:R-:W-:-:S05]  /*b1d0*/  IMAD.MOV.U32 R3, RZ, RZ, R8 ;  /* 0x000000ffff037224 */ /* 0x003fca00078e0008 */
[----:B------:R-:W-:Y:S01]  /*b1e0*/  STG.E.U8 [R16.64], R3 ;  /* 0x0000000310007986 */ /* 0x000fe2000c101124 */
[----:B------:R-:W-:Y:S05]  /*b1f0*/  EXIT ;  /* 0x000000000000794d */ /* 0x000fea0003800000 */
.L_x_30147:
        /* <DEDUP_REMOVED lines=9> */
.L_x_30151:
[----:B-1----:R-:W1:Y:S02]  /*b290*/  F2I.F64.TRUNC R9, R8 ;  /* 0x0000000800097311 */ /* 0x002e64000030d100 */
[----:B-1----:R-:W-:Y:S01]  /*b2a0*/  STG.E [R16.64], R9 ;  /* 0x0000000910007986 */ /* 0x002fe2000c101924 */
[----:B------:R-:W-:Y:S05]  /*b2b0*/  EXIT ;  /* 0x000000000000794d */ /* 0x000fea0003800000 */
.L_x_30150:
[----:B-1----:R-:W1:Y:S02]  /*b2c0*/  F2I.F64.TRUNC R9, R8 ;  /* 0x0000000800097311 */ /* 0x002e64000030d100 */
[----:B-1----:R-:W-:Y:S01]  /*b2d0*/  STG.E.U16 [R16.64], R9 ;  /* 0x0000000910007986 */ /* 0x002fe2000c101524 */
[----:B------:R-:W-:Y:S05]  /*b2e0*/  EXIT ;  /* 0x000000000000794d */ /* 0x000fea0003800000 */
.L_x_30146:
        /* <DEDUP_REMOVED lines=9> */
[----:B------:R-:W-:Y:S01]  /*b380*/  STG.E [R16.64], R3 ;  /* 0x0000000310007986 */ /* 0x000fe2000c101924 */
[----:B------:R-:W-:Y:S05]  /*b390*/  EXIT ;  /* 0x000000000000794d */ /* 0x000fea0003800000 */
.L_x_30153:
[----:B-1----:R-:W1:Y:S01]  /*b3a0*/  F2F.F32.F64 R0, R8 ;  /* 0x0000000800007310 */ /* 0x002e620000301000 */
[----:B------:R-:W1:-:S14]  /*b3b0*/  DSETP.GEU.AND P0, PT, |R8|, c[0x2][0x58], PT ;  /* 0x008016000800762a */ /* 0x000e5c0003f0e200 */
[----:B-1----:R-:W-:-:S05]  /*b3c0*/  @!P0 FMUL R0, R0, 1.175494350822287508e-38 ;  /* 0x0080000000008820 */ /* 0x002fca0000400000 */
[----:B------:R-:W-:-:S05]  /*b3d0*/  F2FP.PACK_AB R0, RZ, R0 ;  /* 0x00000000ff00723e */ /* 0x000fca00000000ff */
[----:B------:R-:W-:Y:S01]  /*b3e0*/  STG.E.U16 [R16.64], R0 ;  /* 0x0000000010007986 */ /* 0x000fe2000c101524 */
[----:B------:R-:W-:Y:S05]  /*b3f0*/  EXIT ;  /* 0x000000000000794d */ /* 0x000fea0003800000 */
.L_x_30152:
        /* <DEDUP_REMOVED lines=10> */
[----:B------:R-:W-:Y:S01]  /*b4a0*/  STG.E.64 [R16.64], R2 ;  /* 0x0000000210007986 */ /* 0x000fe2000c101b24 */
[----:B------:R-:W-:Y:S05]  /*b4b0*/  EXIT ;  /* 0x000000000000794d */ /* 0x000fea0003800000 */
.L_x_30155:
[----:B-1----:R-:W1:Y:S01]  /*b4c0*/  F2F.F32.F64 R0, R8 ;  /* 0x0000000800007310 */ /* 0x002e620000301000 */
[----:B------:R-:W1:-:S14]  /*b4d0*/  DSETP.GEU.AND P0, PT, |R8|, c[0x2][0x58], PT ;  /* 0x008016000800762a */ /* 0x000e5c0003f0e200 */
[----:B-1----:R-:W-:-:S05]  /*b4e0*/  @!P0 FMUL R0, R0, 1.175494350822287508e-38 ;  /* 0x0080000000008820 */ /* 0x002fca0000400000 */
[----:B0-----:R-:W-:-:S04]  /*b4f0*/  F2FP.PACK_AB R3, RZ, R0 ;  /* 0x00000000ff03723e */ /* 0x001fc800000000ff */
[----:B------:R-:W-:-:S05]  /*b500*/  PRMT R3, R3, 0x5410, RZ ;  /* 0x0000541003037816 */ /* 0x000fca00000000ff */
[----:B------:R-:W-:Y:S01]  /*b510*/  STG.E [R16.64], R3 ;  /* 0x0000000310007986 */ /* 0x000fe2000c101924 */
[----:B------:R-:W-:Y:S05]  /*b520*/  EXIT ;  /* 0x000000000000794d */ /* 0x000fea0003800000 */
.L_x_30154:
[----:B-1----:R-:W-:Y:S01]  /*b530*/  STG.E.64 [R16.64], R8 ;  /* 0x0000000810007986 */ /* 0x002fe2000c101b24 */
[----:B------:R-:W-:Y:S05]  /*b540*/  EXIT ;  /* 0x000000000000794d */ /* 0x000fea0003800000 */
.L_x_30145:
        /* <DEDUP_REMOVED lines=10> */
[----:B------:R-:W-:Y:S01]  /*b5f0*/  STG.E.U8 [R16.64], R3 ;  /* 0x0000000310007986 */ /* 0x000fe2000c101124 */
[----:B------:R-:W-:Y:S05]  /*b600*/  EXIT ;  /* 0x000000000000794d */ /* 0x000fea0003800000 */
.L_x_30158:
[----:B------:R-:W-:-:S05]  /*b610*/  CS2R R10, SRZ ;  /* 0x00000000000a7805 */ /* 0x000fca000001ff00 */
[----:B-1----:R-:W-:Y:S01]  /*b620*/  STG.E.128 [R16.64], R8 ;  /* 0x0000000810007986 */ /* 0x002fe2000c101d24 */
[----:B------:R-:W-:Y:S05]  /*b630*/  EXIT ;  /* 0x000000000000794d */ /* 0x000fea0003800000 */
.L_x_30157:
        /* <DEDUP_REMOVED lines=23> */
.L_x_30162:
[----:B------:R-:W-:Y:S05]  /*b7b0*/  BSYNC B0 ;  /* 0x0000000000007941 */ /* 0x000fea0003800000 */
.L_x_30161:
[----:B------:R-:W-:-:S05]  /*b7c0*/  LOP3.LUT R3, R0, R3, RZ, 0xfc, !PT ;  /* 0x0000000300037212 */ /* 0x000fca00078efcff */
[----:B------:R-:W-:Y:S01]  /*b7d0*/  STG.E.U8 [R16.64], R3 ;  /* 0x0000000310007986 */ /* 0x000fe2000c101124 */
[----:B------:R-:W-:Y:S05]  /*b7e0*/  EXIT ;  /* 0x000000000000794d */ /* 0x000fea0003800000 */
.L_x_30160:
        /* <DEDUP_REMOVED lines=15> */
.L_x_30164:
[----:B------:R-:W-:Y:S01]  /*b8e0*/  IMAD.MOV.U32 R0, RZ, RZ, 0x7f ;  /* 0x0000007fff007424 */ /* 0x000fe200078e00ff */
[----:B------:R-:W-:-:S04]  /*b8f0*/  ISETP.GT.U32.AND P0, PT, R2, 0x7f800000, PT ;  /* 0x7f8000000200780c */ /* 0x000fc80003f04070 */
[----:B------:R-:W-:-:S04]  /*b900*/  SEL R0, R0, 0x7c, P0 ;  /* 0x0000007c00007807 */ /* 0x000fc80000000000 */
.L_x_30165:
[----:B------:R-:W-:Y:S05]  /*b910*/  BSYNC B0 ;  /* 0x0000000000007941 */ /* 0x000fea0003800000 */
.L_x_30163:
[----:B------:R-:W-:-:S04]  /*b920*/  LOP3.LUT R2, R3, 0x80000000, RZ, 0xc0, !PT ;  /* 0x8000000003027812 */ /* 0x000fc800078ec0ff */
[----:B------:R-:W-:-:S04]  /*b930*/  SHF.R.U32.HI R3, RZ, 0x18, R2 ;  /* 0x00000018ff037819 */ /* 0x000fc80000011602 */
[----:B------:R-:W-:-:S05]  /*b940*/  LOP3.LUT R3, R0, R3, RZ, 0xfc, !PT ;  /* 0x0000000300037212 */ /* 0x000fca00078efcff */
[----:B------:R-:W-:Y:S01]  /*b950*/  STG.E.U8 [R16.64], R3 ;  /* 0x0000000310007986 */ /* 0x000fe2000c101124 */
[----:B------:R-:W-:Y:S05]  /*b960*/  EXIT ;  /* 0x000000000000794d */ /* 0x000fea0003800000 */
.L_x_30159:
[----:B-1----:R-:W1:Y:S01]  /*b970*/  F2F.F32.F64 R0, R8 ;  /* 0x0000000800007310 */ /* 0x002e620000301000 */
[----:B------:R-:W1:-:S14]  /*b980*/  DSETP.GEU.AND P0, PT, |R8|, c[0x2][0x58], PT ;  /* 0x008016000800762a */ /* 0x000e5c0003f0e200 */
[----:B-1----:R-:W-:-:S05]  /*b990*/  @!P0 FMUL R0, R0, 1.175494350822287508e-38 ;  /* 0x0080000000008820 */ /* 0x002fca0000400000 */
[----:B------:R-:W-:-:S05]  /*b9a0*/  F2FP.BF16.PACK_AB R0, RZ, R0 ;  /* 0x00000000ff00723e */ /* 0x000fca00000010ff */
[----:B------:R-:W-:Y:S01]  /*b9b0*/  STG.E.U16 [R16.64], R0 ;  /* 0x0000000010007986 */ /* 0x000fe2000c101524 */
[----:B------:R-:W-:Y:S05]  /*b9c0*/  EXIT ;  /* 0x000000000000794d */ /* 0x000fea0003800000 */
.L_x_30156:
        /* <DEDUP_REMOVED lines=11> */
.L_x_30168:
        /* <DEDUP_REMOVED lines=19> */
.L_x_30171:
[----:B------:R-:W-:-:S04]  /*bbb0*/  LOP3.LUT R0, R5, 0x80000000, RZ, 0xc0, !PT ;  /* 0x8000000005007812 */ /* 0x000fc800078ec0ff */
[----:B------:R-:W-:-:S04]  /*bbc0*/  SHF.R.U32.HI R3, RZ, 0x18, R0 ;  /* 0x00000018ff037819 */ /* 0x000fc80000011600 */
[----:B------:R-:W-:-:S04]  /*bbd0*/  LOP3.LUT R2, R2, R3, RZ, 0xfc, !PT ;  /* 0x0000000302027212 */ /* 0x000fc800078efcff */
[----:B------:R-:W-:Y:S02]  /*bbe0*/  PRMT R0, R2, 0x7610, R0 ;  /* 0x0000761002007816 */ /* 0x000fe40000000000 */
.L_x_30170:
[----:B------:R-:W-:Y:S05]  /*bbf0*/  BSYNC B0 ;  /* 0x0000000000007941 */ /* 0x000fea0003800000 */
.L_x_30169:
[----:B------:R-:W-:Y:S01]  /*bc00*/  STG.E.U8 [R16.64], R0 ;  /* 0x0000000010007986 */ /* 0x000fe2000c101124 */
[----:B------:R-:W-:Y:S05]  /*bc10*/  EXIT ;  /* 0x000000000000794d */ /* 0x000fea0003800000 */
.L_x_30167:
        /* <DEDUP_REMOVED lines=19> */
.L_x_30174:
[----:B------:R-:W-:-:S04]  /*bd50*/  LOP3.LUT R0, R5, 0x80000000, RZ, 0xc0, !PT ;  /* 0x8000000005007812 */ /* 0x000fc800078ec0ff */
[----:B------:R-:W-:-:S04]  /*bd60*/  SHF.R.U32.HI R3, RZ, 0x18, R0 ;  /* 0x00000018ff037819 */ /* 0x000fc80000011600 */
[----:B------:R-:W-:-:S04]  /*bd70*/  LOP3.LUT R2, R2, R3, RZ, 0xfc, !PT ;  /* 0x0000000302027212 */ /* 0x000fc800078efcff */
[----:B------:R-:W-:Y:S02]  /*bd80*/  PRMT R0, R2, 0x7610, R0 ;  /* 0x0000761002007816 */ /* 0x000fe40000000000 */
.L_x_30173:
[----:B------:R-:W-:Y:S05]  /*bd90*/  BSYNC B0 ;  /* 0x0000000000007941 */ /* 0x000fea0003800000 */
.L_x_30172:
[----:B------:R-:W-:Y:S01]  /*bda0*/  STG.E.U8 [R16.64], R0 ;  /* 0x0000000010007986 */ /* 0x000fe2000c101124 */
[----:B------:R-:W-:Y:S05]  /*bdb0*/  EXIT ;  /* 0x000000000000794d */ /* 0x000fea0003800000 */
.L_x_30166:
        /* <DEDUP_REMOVED lines=24> */
.L_x_30149:
        /* <DEDUP_REMOVED lines=20> */
.L_x_30176:
[----:B-1----:R-:W1:Y:S02]  /*c080*/  F2I.U64.F64.TRUNC R8, R8 ;  /* 0x0000000800087311 */ /* 0x002e64000030d800 */
[----:B-1----:R-:W-:Y:S01]  /*c090*/  STG.E.64 [R16.64], R8 ;  /* 0x0000000810007986 */ /* 0x002fe2000c101b24 */
[----:B------:R-:W-:Y:S05]  /*c0a0*/  EXIT ;  /* 0x000000000000794d */ /* 0x000fea0003800000 */
.L_x_30175:
[----:B-1----:R-:W1:Y:S02]  /*c0b0*/  F2I.U32.F64.TRUNC R9, R8 ;  /* 0x0000000800097311 */ /* 0x002e64000030d000 */
[----:B-1----:R-:W-:Y:S01]  /*c0c0*/  STG.E [R16.64], R9 ;  /* 0x0000000910007986 */ /* 0x002fe2000c101924 */
[----:B------:R-:W-:Y:S05]  /*c0d0*/  EXIT ;  /* 0x000000000000794d */ /* 0x000fea0003800000 */
.L_x_30177:
        /* <DEDUP_REMOVED lines=10> */
.L_x_34352:


//--------------------- .text._ZN2at6native27unrolled_elementwise_kernelIZZZNS0_15exp_kernel_cudaERNS_18TensorIteratorBaseEENKUlvE0_clEvENKUlvE_clEvEUldE_St5arrayIPcLm2EELi4E23TrivialOffsetCalculatorILi1EjESB_NS0_6memory12LoadWithCastILi1EEENSC_13StoreWithCastILi1EEEEEviT_T0_T2_T3_T4_T5_ --------------------------
	.section	.text._ZN2at6native27unrolled_elementwise_kernelIZZZNS0_15exp_kernel_cudaERNS_18TensorIteratorBaseEENKUlvE0_clEvENKUlvE_clEvEUldE_St5arrayIPcLm2EELi4E23TrivialOffsetCalculatorILi1EjESB_NS0_6memory12LoadWithCastILi1EEENSC_13StoreWithCastILi1EEEEEviT_T0_T2_T3_T4_T5_,"ax",@progbits
	.sectioninfo	@"SHI_REGISTERS=34"
	.align	128
        .global         _ZN2at6native27unrolled_elementwise_kernelIZZZNS0_15exp_kernel_cudaERNS_18TensorIteratorBaseEENKUlvE0_clEvENKUlvE_clEvEUldE_St5arrayIPcLm2EELi4E23TrivialOffsetCalculatorILi1EjESB_NS0_6memory12LoadWithCastILi1EEENSC_13StoreWithCastILi1EEEEEviT_T0_T2_T3_T4_T5_
        .type           _ZN2at6native27unrolled_elementwise_kernelIZZZNS0_15exp_kernel_cudaERNS_18TensorIteratorBaseEENKUlvE0_clEvENKUlvE_clEvEUldE_St5arrayIPcLm2EELi4E23TrivialOffsetCalculatorILi1EjESB_NS0_6memory12LoadWithCastILi1EEENSC_13StoreWithCastILi1EEEEEviT_T0_T2_T3_T4_T5_,@function
        .size           _ZN2at6native27unrolled_elementwise_kernelIZZZNS0_15exp_kernel_cudaERNS_18TensorIteratorBaseEENKUlvE0_clEvENKUlvE_clEvEUldE_St5arrayIPcLm2EELi4E23TrivialOffsetCalculatorILi1EjESB_NS0_6memory12LoadWithCastILi1EEENSC_13StoreWithCastILi1EEEEEviT_T0_T2_T3_T4_T5_,(.L_x_34353 - _ZN2at6native27unrolled_elementwise_kernelIZZZNS0_15exp_kernel_cudaERNS_18TensorIteratorBaseEENKUlvE0_clEvENKUlvE_clEvEUldE_St5arrayIPcLm2EELi4E23TrivialOffsetCalculatorILi1EjESB_NS0_6memory12LoadWithCastILi1EEENSC_13StoreWithCastILi1EEEEEviT_T0_T2_T3_T4_T5_)
        .other          _ZN2at6native27unrolled_elementwise_kernelIZZZNS0_15exp_kernel_cudaERNS_18TensorIteratorBaseEENKUlvE0_clEvENKUlvE_clEvEUldE_St5arrayIPcLm2EELi4E23TrivialOffsetCalculatorILi1EjESB_NS0_6memory12LoadWithCastILi1EEENSC_13StoreWithCastILi1EEEEEviT_T0_T2_T3_T4_T5_,@"STO_CUDA_ENTRY STV_DEFAULT"
_ZN2at6native27unrolled_elementwise_kernelIZZZNS0_15exp_kernel_cudaERNS_18TensorIteratorBaseEENKUlvE0_clEvENKUlvE_clEvEUldE_St5arrayIPcLm2EELi4E23TrivialOffsetCalculatorILi1EjESB_NS0_6memory12LoadWithCastILi1EEENSC_13StoreWithCastILi1EEEEEviT_T0_T2_T3_T4_T5_:
.text._ZN2at6native27unrolled_elementwise_kernelIZZZNS0_15exp_kernel_cudaERNS_18TensorIteratorBaseEENKUlvE0_clEvENKUlvE_clEvEUldE_St5arrayIPcLm2EELi4E23TrivialOffsetCalculatorILi1EjESB_NS0_6memory12LoadWithCastILi1EEENSC_13StoreWithCastILi1EEEEEviT_T0_T2_T3_T4_T5_:
        /* <DEDUP_REMOVED lines=30> */
.L_x_30183:
[----:B------:R-:W2:Y:S02]  /*01e0*/  LDG.E.U8 R4, [R4.64] ;  /* 0x0000002404047981 */ /* 0x000ea4000c1e1100 */
[----:B--2---:R0:W1:Y:S01]  /*01f0*/  I2F.F64.U16 R28, R4 ;  /* 0x00000004001c7312 */ /* 0x0040620000101800 */
[----:B------:R-:W-:Y:S05]  /*0200*/  BRA `(.L_x_30185) ;  /* 0x00000e0000007947 */ /* 0x000fea0003800000 */
.L_x_30182:
        /* <DEDUP_REMOVED lines=9> */
.L_x_30187:
[----:B------:R-:W2:Y:S02]  /*02a0*/  LDG.E R4, [R4.64] ;  /* 0x0000002404047981 */ /* 0x000ea4000c1e1900 */
[----:B--2---:R0:W1:Y:S01]  /*02b0*/  I2F.F64 R28, R4 ;  /* 0x00000004001c7312 */ /* 0x0040620000201c00 */
[----:B------:R-:W-:Y:S05]  /*02c0*/  BRA `(.L_x_30185) ;  /* 0x00000d4000007947 */ /* 0x000fea0003800000 */
.L_x_30186:
[----:B------:R-:W2:Y:S02]  /*02d0*/  LDG.E.U16 R4, [R4.64] ;  /* 0x0000002404047981 */ /* 0x000ea4000c1e1500 */
[----:B--2---:R0:W1:Y:S01]  /*02e0*/  I2F.F64.S16 R28, R4 ;  /* 0x00000004001c7312 */ /* 0x0040620000101c00 */
[----:B------:R-:W-:Y:S05]  /*02f0*/  BRA `(.L_x_30185) ;  /* 0x00000d1000007947 */ /* 0x000fea0003800000 */
.L_x_30181:
        /* <DEDUP_REMOVED lines=10> */
.L_x_30189:
[----:B------:R-:W2:Y:S02]  /*03a0*/  LDG.E.U16 R0, [R4.64] ;  /* 0x0000002404007981 */ /* 0x000ea4000c1e1500 */
[----:B--2---:R-:W-:-:S05]  /*03b0*/  HADD2.F32 R0, -RZ, R0.H0_H0 ;  /* 0x20000000ff007230 */ /* 0x004fca0000004100 */
[----:B------:R-:W-:-:S04]  /*03c0*/  FMUL.FTZ R0, R0, 1 ;  /* 0x3f80000000007820 */ /* 0x000fc80000410000 */
[----:B------:R0:W1:Y:S01]  /*03d0*/  F2F.F64.F32 R28, R0 ;  /* 0x00000000001c7310 */ /* 0x0000620000201800 */
[----:B------:R-:W-:Y:S05]  /*03e0*/  BRA `(.L_x_30185) ;  /* 0x00000c2000007947 */ /* 0x000fea0003800000 */
.L_x_30188:
        /* <DEDUP_REMOVED lines=10> */
.L_x_30191:
[----:B------:R-:W2:Y:S02]  /*0490*/  LDG.E.U16 R4, [R4.64] ;  /* 0x0000002404047981 */ /* 0x000ea4000c1e1500 */
[----:B--2---:R-:W-:-:S05]  /*04a0*/  HADD2.F32 R0, -RZ, R4.H0_H0 ;  /* 0x20000004ff007230 */ /* 0x004fca0000004100 */
[----:B------:R-:W-:-:S04]  /*04b0*/  FMUL.FTZ R0, R0, 1 ;  /* 0x3f80000000007820 */ /* 0x000fc80000410000 */
[----:B------:R0:W1:Y:S01]  /*04c0*/  F2F.F64.F32 R28, R0 ;  /* 0x00000000001c7310 */ /* 0x0000620000201800 */
[----:B------:R-:W-:Y:S05]  /*04d0*/  BRA `(.L_x_30185) ;  /* 0x00000b3000007947 */ /* 0x000fea0003800000 */
.L_x_30190:
[----:B------:R0:W5:Y:S01]  /*04e0*/  LDG.E.64 R28, [R4.64] ;  /* 0x00000024041c7981 */ /* 0x000162000c1e1b00 */
[----:B------:R-:W-:Y:S05]  /*04f0*/  BRA `(.L_x_30185) ;  /* 0x00000b1000007947 */ /* 0x000fea0003800000 */
.L_x_30180:
        /* <DEDUP_REMOVED lines=13> */
.L_x_30194:
[----:B------:R0:W5:Y:S01]  /*05d0*/  LDG.E.64 R28, [R4.64] ;  /* 0x00000024041c7981 */ /* 0x000162000c1e1b00 */
[----:B------:R-:W-:Y:S05]  /*05e0*/  BRA `(.L_x_30185) ;  /* 0x00000a2000007947 */ /* 0x000fea0003800000 */
.L_x_30193:
        /* <DEDUP_REMOVED lines=28> */
.L_x_30196:
        /* <DEDUP_REMOVED lines=16> */
.L_x_30195:
[----:B------:R-:W2:Y:S02]  /*08b0*/  LDG.E.U16 R0, [R4.64] ;  /* 0x0000002404007981 */ /* 0x000ea4000c1e1500 */
[----:B--2---:R-:W-:-:S05]  /*08c0*/  PRMT R0, RZ, 0x5410, R0 ;  /* 0x00005410ff007816 */ /* 0x004fca0000000000 */
[----:B------:R-:W-:-:S04]  /*08d0*/  FMUL.FTZ R0, R0, 1 ;  /* 0x3f80000000007820 */ /* 0x000fc80000410000 */
[----:B------:R0:W1:Y:S01]  /*08e0*/  F2F.F64.F32 R28, R0 ;  /* 0x00000000001c7310 */ /* 0x0000620000201800 */
[----:B------:R-:W-:Y:S05]  /*08f0*/  BRA `(.L_x_30185) ;  /* 0x0000071000007947 */ /* 0x000fea0003800000 */
.L_x_30192:
        /* <DEDUP_REMOVED lines=11> */
.L_x_30199:
        /* <DEDUP_REMOVED lines=21> */
.L_x_30203:
[----:B------:R-:W-:Y:S05]  /*0b00*/  BSYNC B1 ;  /* 0x0000000000017941 */ /* 0x000fea0003800000 */
.L_x_30202:
[----:B------:R-:W-:Y:S01]  /*0b10*/  LEA R5, R0, 0x3b800000, 0x17 ;  /* 0x3b80000000057811 */ /* 0x000fe200078eb8ff */
[----:B------:R-:W-:-:S05]  /*0b20*/  IMAD.SHL.U32 R0, R3, 0x100000, RZ ;  /* 0x0010000003007824 */ /* 0x000fca00078e00ff */
[----:B------:R-:W-:Y:S02]  /*0b30*/  LOP3.LUT R0, R5, R0, R6, 0xfe, !PT ;  /* 0x0000000005007212 */ /* 0x000fe400078efe06 */
.L_x_30201:
[----:B------:R-:W-:Y:S05]  /*0b40*/  BSYNC B0 ;  /* 0x0000000000007941 */ /* 0x000fea0003800000 */
.L_x_30200:
[----:B------:R-:W-:-:S04]  /*0b50*/  FMUL.FTZ R0, R0, 1 ;  /* 0x3f80000000007820 */ /* 0x000fc80000410000 */
[----:B------:R0:W1:Y:S01]  /*0b60*/  F2F.F64.F32 R28, R0 ;  /* 0x00000000001c7310 */ /* 0x0000620000201800 */
[----:B------:R-:W-:Y:S05]  /*0b70*/  BRA `(.L_x_30185) ;  /* 0x0000049000007947 */ /* 0x000fea0003800000 */
.L_x_30198:
        /* <DEDUP_REMOVED lines=21> */
.L_x_30207:
[----:B------:R-:W-:Y:S05]  /*0cd0*/  BSYNC B1 ;  /* 0x0000000000017941 */ /* 0x000fea0003800000 */
.L_x_30206:
[----:B------:R-:W-:Y:S01]  /*0ce0*/  LEA R5, R0, 0x37800000, 0x17 ;  /* 0x3780000000057811 */ /* 0x000fe200078eb8ff */
[----:B------:R-:W-:-:S05]  /*0cf0*/  IMAD.SHL.U32 R0, R3, 0x200000, RZ ;  /* 0x0020000003007824 */ /* 0x000fca00078e00ff */
[----:B------:R-:W-:Y:S02]  /*0d00*/  LOP3.LUT R0, R5, R0, R6, 0xfe, !PT ;  /* 0x0000000005007212 */ /* 0x000fe400078efe06 */
.L_x_30205:
[----:B------:R-:W-:Y:S05]  /*0d10*/  BSYNC B0 ;  /* 0x0000000000007941 */ /* 0x000fea0003800000 */
.L_x_30204:
[----:B------:R-:W-:-:S04]  /*0d20*/  FMUL.FTZ R0, R0, 1 ;  /* 0x3f80000000007820 */ /* 0x000fc80000410000 */
[----:B------:R0:W1:Y:S01]  /*0d30*/  F2F.F64.F32 R28, R0 ;  /* 0x00000000001c7310 */ /* 0x0000620000201800 */
[----:B------:R-:W-:Y:S05]  /*0d40*/  BRA `(.L_x_30185) ;  /* 0x000002c000007947 */ /* 0x000fea0003800000 */
.L_x_30197:
        /* <DEDUP_REMOVED lines=14> */
.L_x_30211:
[----:B------:R-:W-:Y:S05]  /*0e30*/  BSYNC B0 ;  /* 0x0000000000007941 */ /* 0x000fea0003800000 */
.L_x_30210:
[----:B------:R-:W-:-:S04]  /*0e40*/  FMUL.FTZ R0, R0, 1 ;  /* 0x3f80000000007820 */ /* 0x000fc80000410000 */
[----:B------:R0:W1:Y:S01]  /*0e50*/  F2F.F64.F32 R28, R0 ;  /* 0x00000000001c7310 */ /* 0x0000620000201800 */
[----:B------:R-:W-:Y:S05]  /*0e60*/  BRA `(.L_x_30185) ;  /* 0x000001a000007947 */ /* 0x000fea0003800000 */
.L_x_30184:
        /* <DEDUP_REMOVED lines=21> */
.L_x_30209:
[----:B------:R-:W2:Y:S02]  /*0fc0*/  LDG.E.64 R28, [R4.64] ;  /* 0x00000024041c7981 */ /* 0x000ea4000c1e1b00 */
[----:B--2---:R-:W0:Y:S01]  /*0fd0*/  I2F.F64.U64 R28, R28 ;  /* 0x0000001c001c7312 */ /* 0x004e220000301800 */
[----:B------:R-:W-:Y:S05]  /*0fe0*/  BRA `(.L_x_30185) ;  /* 0x0000002000007947 */ /* 0x000fea0003800000 */
.L_x_30208:
[----:B------:R-:W2:Y:S02]  /*0ff0*/  LDG.E R4, [R4.64] ;  /* 0x0000002404047981 */ /* 0x000ea4000c1e1900 */
[----:B--2---:R0:W1:Y:S02]  /*1000*/  I2F.F64.U32 R28, R4 ;  /* 0x00000004001c7312 */ /* 0x0040640000201800 */
.L_x_30185:
[----:B------:R-:W2:Y:S02]  /*1010*/  S2R R22, SR_TID.X ;  /* 0x0000000000167919 */ /* 0x000ea40000002100 */
[----:B--2---:R-:W-:Y:S02]  /*1020*/  IADD3 R22, R22, 0x80, RZ ;  /* 0x0000008016167810 */ /* 0x004fe40007ffe0ff */
.L_x_30179:
[----:B-1----:R-:W-:Y:S05]  /*1030*/  BSYNC B6 ;  /* 0x0000000000067941 */ /* 0x002fea0003800000 */
.L_x_30178:
        /* <DEDUP_REMOVED lines=22> */
.L_x_30217:
[----:B------:R-:W2:Y:S02]  /*11a0*/  LDG.E.U8 R4, [R4.64] ;  /* 0x0000002404047981 */ /* 0x000ea4000c1e1100 */
[----:B--2---:R0:W1:Y:S01]  /*11b0*/  I2F.F64.U16 R24, R4 ;  /* 0x0000000400187312 */ /* 0x0040620000101800 */
[----:B------:R-:W-:Y:S05]  /*11c0*/  BRA `(.L_x_30219) ;  /* 0x00000df000007947 */ /* 0x000fea0003800000 */
.L_x_30216:
        /* <DEDUP_REMOVED lines=9> */
.L_x_30221:
[----:B------:R-:W2:Y:S02]  /*1260*/  LDG.E R4, [R4.64] ;  /* 0x0000002404047981 */ /* 0x000ea4000c1e1900 */
[----:B--2---:R0:W1:Y:S01]  /*1270*/  I2F.F64 R24, R4 ;  /* 0x0000000400187312 */ /* 0x0040620000201c00 */
[----:B------:R-:W-:Y:S05]  /*1280*/  BRA `(.L_x_30219) ;  /* 0x00000d3000007947 */ /* 0x000fea0003800000 */
.L_x_30220:
[----:B------:R-:W2:Y:S02]  /*1290*/  LDG.E.U16 R4, [R4.64] ;  /* 0x0000002404047981 */ /* 0x000ea4000c1e1500 */
[----:B--2---:R0:W1:Y:S01]  /*12a0*/  I2F.F64.S16 R24, R4 ;  /* 0x0000000400187312 */ /* 0x0040620000101c00 */
[----:B------:R-:W-:Y:S05]  /*12b0*/  BRA `(.L_x_30219) ;  /* 0x00000d0000007947 */ /* 0x000fea0003800000 */
.L_x_30215:
        /* <DEDUP_REMOVED lines=10> */
.L_x_30223:
[----:B------:R-:W2:Y:S02]  /*1360*/  LDG.E.U16 R0, [R4.64] ;  /* 0x0000002404007981 */ /* 0x000ea4000c1e1500 */
[----:B--2---:R-:W-:-:S05]  /*1370*/  HADD2.F32 R0, -RZ, R0.H0_H0 ;  /* 0x20000000ff007230 */ /* 0x004fca0000004100 */
[----:B------:R-:W-:-:S04]  /*1380*/  FMUL.FTZ R0, R0, 1 ;  /* 0x3f80000000007820 */ /* 0x000fc80000410000 */
[----:B------:R0:W1:Y:S01]  /*1390*/  F2F.F64.F32 R24, R0 ;  /* 0x0000000000187310 */ /* 0x0000620000201800 */
[----:B------:R-:W-:Y:S05]  /*13a0*/  BRA `(.L_x_30219) ;  /* 0x00000c1000007947 */ /* 0x000fea0003800000 */
.L_x_30222:
        /* <DEDUP_REMOVED lines=10> */
.L_x_30225:
[----:B------:R-:W2:Y:S02]  /*1450*/  LDG.E.U16 R4, [R4.64] ;  /* 0x0000002404047981 */ /* 0x000ea4000c1e1500 */
[----:B--2---:R-:W-:-:S05]  /*1460*/  HADD2.F32 R0, -RZ, R4.H0_H0 ;  /* 0x20000004ff007230 */ /* 0x004fca0000004100 */
[----:B------:R-:W-:-:S04]  /*1470*/  FMUL.FTZ R0, R0, 1 ;  /* 0x3f80000000007820 */ /* 0x000fc80000410000 */
[----:B------:R0:W1:Y:S01]  /*1480*/  F2F.F64.F32 R24, R0 ;  /* 0x0000000000187310 */ /* 0x0000620000201800 */
[----:B------:R-:W-:Y:S05]  /*1490*/  BRA `(.L_x_30219) ;  /* 0x00000b2000007947 */ /* 0x000fea0003800000 */
.L_x_30224:
[----:B------:R0:W5:Y:S01]  /*14a0*/  LDG.E.64 R24, [R4.64] ;  /* 0x0000002404187981 */ /* 0x000162000c1e1b00 */
[----:B------:R-:W-:Y:S05]  /*14b0*/  BRA `(.L_x_30219) ;  /* 0x00000b0000007947 */ /* 0x000fea0003800000 */
.L_x_30214:
        /* <DEDUP_REMOVED lines=13> */
.L_x_30228:
[----:B------:R0:W5:Y:S01]  /*1590*/  LDG.E.64 R24, [R4.64] ;  /* 0x0000002404187981 */ /* 0x000162000c1e1b00 */
[----:B------:R-:W-:Y:S05]  /*15a0*/  BRA `(.L_x_30219) ;  /* 0x00000a1000007947 */ /* 0x000fea0003800000 */
.L_x_30227:
        /* <DEDUP_REMOVED lines=28> */
.L_x_30230:
        /* <DEDUP_REMOVED lines=15> */
.L_x_30229:
[----:B------:R-:W2:Y:S02]  /*1860*/  LDG.E.U16 R0, [R4.64] ;  /* 0x0000002404007981 */ /* 0x000ea4000c1e1500 */
[----:B--2---:R-:W-:-:S05]  /*1870*/  PRMT R0, RZ, 0x5410, R0 ;  /* 0x00005410ff007816 */ /* 0x004fca0000000000 */
[----:B------:R-:W-:-:S04]  /*1880*/  FMUL.FTZ R0, R0, 1 ;  /* 0x3f80000000007820 */ /* 0x000fc80000410000 */
[----:B------:R0:W1:Y:S01]  /*1890*/  F2F.F64.F32 R24, R0 ;  /* 0x0000000000187310 */ /* 0x0000620000201800 */
[----:B------:R-:W-:Y:S05]  /*18a0*/  BRA `(.L_x_30219) ;  /* 0x0000071000007947 */ /* 0x000fea0003800000 */
.L_x_30226:
        /* <DEDUP_REMOVED lines=11> */
.L_x_30233:
        /* <DEDUP_REMOVED lines=21> */
.L_x_30237:
[----:B------:R-:W-:Y:S05]  /*1ab0*/  BSYNC B1 ;  /* 0x0000000000017941 */ /* 0x000fea0003800000 */
.L_x_30236:
[----:B------:R-:W-:Y:S01]  /*1ac0*/  LEA R5, R0, 0x3b800000, 0x17 ;  /* 0x3b80000000057811 */ /* 0x000fe200078eb8ff */
[----:B------:R-:W-:-:S05]  /*1ad0*/  IMAD.SHL.U32 R0, R3, 0x100000, RZ ;  /* 0x0010000003007824 */ /* 0x000fca00078e00ff */
[----:B------:R-:W-:Y:S02]  /*1ae0*/  LOP3.LUT R0, R5, R0, R6, 0xfe, !PT ;  /* 0x0000000005007212 */ /* 0x000fe400078efe06 */
.L_x_30235:
[----:B------:R-:W-:Y:S05]  /*1af0*/  BSYNC B0 ;  /* 0x0000000000007941 */ /* 0x000fea0003800000 */
.L_x_30234:
[----:B------:R-:W-:-:S04]  /*1b00*/  FMUL.FTZ R0, R0, 1 ;  /* 0x3f80000000007820 */ /* 0x000fc80000410000 */
[----:B------:R0:W1:Y:S01]  /*1b10*/  F2F.F64.F32 R24, R0 ;  /* 0x0000000000187310 */ /* 0x0000620000201800 */
[----:B------:R-:W-:Y:S05]  /*1b20*/  BRA `(.L_x_30219) ;  /* 0x0000049000007947 */ /* 0x000fea0003800000 */
.L_x_30232:
        /* <DEDUP_REMOVED lines=21> */
.L_x_30241:
[----:B------:R-:W-:Y:S05]  /*1c80*/  BSYNC B1 ;  /* 0x0000000000017941 */ /* 0x000fea0003800000 */
.L_x_30240:
[----:B------:R-:W-:Y:S01]  /*1c90*/  LEA R5, R0, 0x37800000, 0x17 ;  /* 0x3780000000057811 */ /* 0x000fe200078eb8ff */
[----:B------:R-:W-:-:S05]  /*1ca0*/  IMAD.SHL.U32 R0, R3, 0x200000, RZ ;  /* 0x0020000003007824 */ /* 0x000fca00078e00ff */
[----:B------:R-:W-:Y:S02]  /*1cb0*/  LOP3.LUT R0, R5, R0, R6, 0xfe, !PT ;  /* 0x0000000005007212 */ /* 0x000fe400078efe06 */
.L_x_30239:
[----:B------:R-:W-:Y:S05]  /*1cc0*/  BSYNC B0 ;  /* 0x0000000000007941 */ /* 0x000fea0003800000 */
.L_x_30238:
[----:B------:R-:W-:-:S04]  /*1cd0*/  FMUL.FTZ R0, R0, 1 ;  /* 0x3f80000000007820 */ /* 0x000fc80000410000 */
[----:B------:R0:W1:Y:S01]  /*1ce0*/  F2F.F64.F32 R24, R0 ;  /* 0x0000000000187310 */ /* 0x0000620000201800 */
[----:B------:R-:W-:Y:S05]  /*1cf0*/  BRA `(.L_x_30219) ;  /* 0x000002c000007947 */ /* 0x000fea0003800000 */
.L_x_30231:
        /* <DEDUP_REMOVED lines=14> */
.L_x_30245:
[----:B------:R-:W-:Y:S05]  /*1de0*/  BSYNC B0 ;  /* 0x0000000000007941 */ /* 0x000fea0003800000 */
.L_x_30244:
[----:B------:R-:W-:-:S04]  /*1df0*/  FMUL.FTZ R0, R0, 1 ;  /* 0x3f80000000007820 */ /* 0x000fc80000410000 */
[----:B------:R0:W1:Y:S01]  /*1e00*/  F2F.F64.F32 R24, R0 ;  /* 0x0000000000187310 */ /* 0x0000620000201800 */
[----:B------:R-:W-:Y:S05]  /*1e10*/  BRA `(.L_x_30219) ;  /* 0x000001a000007947 */ /* 0x000fea0003800000 */
.L_x_30218:
        /* <DEDUP_REMOVED lines=21> */
.L_x_30243:
[----:B------:R-:W2:Y:S02]  /*1f70*/  LDG.E.64 R24, [R4.64] ;  /* 0x0000002404187981 */ /* 0x000ea4000c1e1b00 */
[----:B--2---:R-:W0:Y:S01]  /*1f80*/  I2F.F64.U64 R24, R24 ;  /* 0x0000001800187312 */ /* 0x004e220000301800 */
[----:B------:R-:W-:Y:S05]  /*1f90*/  BRA `(.L_x_30219) ;  /* 0x0000002000007947 */ /* 0x000fea0003800000 */
.L_x_30242:
[----:B------:R-:W2:Y:S02]  /*1fa0*/  LDG.E R4, [R4.64] ;  /* 0x0000002404047981 */ /* 0x000ea4000c1e1900 */
[----:B--2---:R0:W1:Y:S02]  /*1fb0*/  I2F.F64.U32 R24, R4 ;  /* 0x0000000400187312 */ /* 0x0040640000201800 */
.L_x_30219:
[----:B------:R-:W-:-:S03]  /*1fc0*/  IADD3 R22, R22, 0x80, RZ ;  /* 0x0000008016167810 */ /* 0x000fc60007ffe0ff */
.L_x_30213:
[----:B------:R-:W-:Y:S05]  /*1fd0*/  BSYNC B6 ;  /* 0x0000000000067941 */ /* 0x000fea0003800000 */
.L_x_30212:
        /* <DEDUP_REMOVED lines=24> */
.L_x_30251:
[----:B------:R-:W2:Y:S02]  /*2160*/  LDG.E.U8 R4, [R4.64] ;  /* 0x0000002404047981 */ /* 0x000ea4000c1e1100 */
[----:B--2---:R0:W2:Y:S01]  /*2170*/  I2F.F64.U16 R16, R4 ;  /* 0x0000000400107312 */ /* 0x0040a20000101800 */
[----:B------:R-:W-:Y:S05]  /*2180*/  BRA `(.L_x_30253) ;  /* 0x00000df000007947 */ /* 0x000fea0003800000 */
.L_x_30250:
        /* <DEDUP_REMOVED lines=9> */
.L_x_30255:
[----:B------:R-:W2:Y:S02]  /*2220*/  LDG.E R4, [R4.64] ;  /* 0x0000002404047981 */ /* 0x000ea4000c1e1900 */
[----:B--2---:R0:W2:Y:S01]  /*2230*/  I2F.F64 R16, R4 ;  /* 0x0000000400107312 */ /* 0x0040a20000201c00 */
[----:B------:R-:W-:Y:S05]  /*2240*/  BRA `(.L_x_30253) ;  /* 0x00000d3000007947 */ /* 0x000fea0003800000 */
.L_x_30254:
[----:B------:R-:W2:Y:S02]  /*2250*/  LDG.E.U16 R4, [R4.64] ;  /* 0x0000002404047981 */ /* 0x000ea4000c1e1500 */
[----:B--2---:R0:W2:Y:S01]  /*2260*/  I2F.F64.S16 R16, R4 ;  /* 0x0000000400107312 */ /* 0x0040a20000101c00 */
[----:B------:R-:W-:Y:S05]  /*2270*/  BRA `(.L_x_30253) ;  /* 0x00000d0000007947 */ /* 0x000fea0003800000 */
.L_x_30249:
        /* <DEDUP_REMOVED lines=10> */
.L_x_30257:
[----:B------:R-:W2:Y:S02]  /*2320*/  LDG.E.U16 R0, [R4.64] ;  /* 0x0000002404007981 */ /* 0x000ea4000c1e1500 */
[----:B--2---:R-:W-:-:S05]  /*2330*/  HADD2.F32 R0, -RZ, R0.H0_H0 ;  /* 0x20000000ff007230 */ /* 0x004fca0000004100 */
[----:B------:R-:W-:-:S04]  /*2340*/  FMUL.FTZ R0, R0, 1 ;  /* 0x3f80000000007820 */ /* 0x000fc80000410000 */
[----:B------:R0:W2:Y:S01]  /*2350*/  F2F.F64.F32 R16, R0 ;  /* 0x0000000000107310 */ /* 0x0000a20000201800 */
[----:B------:R-:W-:Y:S05]  /*2360*/  BRA `(.L_x_30253) ;  /* 0x00000c1000007947 */ /* 0x000fea0003800000 */
.L_x_30256:
        /* <DEDUP_REMOVED lines=10> */
.L_x_30259:
[----:B------:R-:W2:Y:S02]  /*2410*/  LDG.E.U16 R4, [R4.64] ;  /* 0x0000002404047981 */ /* 0x000ea4000c1e1500 */
[----:B--2---:R-:W-:-:S05]  /*2420*/  HADD2.F32 R0, -RZ, R4.H0_H0 ;  /* 0x20000004ff007230 */ /* 0x004fca0000004100 */
[----:B------:R-:W-:-:S04]  /*2430*/  FMUL.FTZ R0, R0, 1 ;  /* 0x3f80000000007820 */ /* 0x000fc80000410000 */
[----:B------:R0:W2:Y:S01]  /*2440*/  F2F.F64.F32 R16, R0 ;  /* 0x0000000000107310 */ /* 0x0000a20000201800 */
[----:B------:R-:W-:Y:S05]  /*2450*/  BRA `(.L_x_30253) ;  /* 0x00000b2000007947 */ /* 0x000fea0003800000 */
.L_x_30258:
[----:B------:R0:W5:Y:S01]  /*2460*/  LDG.E.64 R16, [R4.64] ;  /* 0x0000002404107981 */ /* 0x000162000c1e1b00 */
[----:B------:R-:W-:Y:S05]  /*2470*/  BRA `(.L_x_30253) ;  /* 0x00000b0000007947 */ /* 0x000fea0003800000 */
.L_x_30248:
        /* <DEDUP_REMOVED lines=13> */
.L_x_30262:
[----:B------:R0:W5:Y:S01]  /*2550*/  LDG.E.64 R16, [R4.64] ;  /* 0x0000002404107981 */ /* 0x000162000c1e1b00 */
[----:B------:R-:W-:Y:S05]  /*2560*/  BRA `(.L_x_30253) ;  /* 0x00000a1000007947 */ /* 0x000fea0003800000 */
.L_x_30261:
        /* <DEDUP_REMOVED lines=28> */
.L_x_30264:
        /* <DEDUP_REMOVED lines=15> */
.L_x_30263:
[----:B------:R-:W2:Y:S02]  /*2820*/  LDG.E.U16 R0, [R4.64] ;  /* 0x0000002404007981 */ /* 0x000ea4000c1e1500 */
[----:B--2---:R-:W-:-:S05]  /*2830*/  PRMT R0, RZ, 0x5410, R0 ;  /* 0x00005410ff007816 */ /* 0x004fca0000000000 */
[----:B------:R-:W-:-:S04]  /*2840*/  FMUL.FTZ R0, R0, 1 ;  /* 0x3f80000000007820 */ /* 0x000fc80000410000 */
[----:B------:R0:W2:Y:S01]  /*2850*/  F2F.F64.F32 R16, R0 ;  /* 0x0000000000107310 */ /* 0x0000a20000201800 */
[----:B------:R-:W-:Y:S05]  /*2860*/  BRA `(.L_x_30253) ;  /* 0x0000071000007947 */ /* 0x000fea0003800000 */
.L_x_30260:
        /* <DEDUP_REMOVED lines=11> */
.L_x_30267:
        /* <DEDUP_REMOVED lines=21> */
.L_x_30271:
[----:B------:R-:W-:Y:S05]  /*2a70*/  BSYNC B1 ;  /* 0x0000000000017941 */ /* 0x000fea0003800000 */
.L_x_30270:
[----:B------:R-:W-:Y:S01]  /*2a80*/  LEA R5, R0, 0x3b800000, 0x17 ;  /* 0x3b80000000057811 */ /* 0x000fe200078eb8ff */
[----:B------:R-:W-:-:S05]  /*2a90*/  IMAD.SHL.U32 R0, R3, 0x100000, RZ ;  /* 0x0010000003007824 */ /* 0x000fca00078e00ff */
[----:B------:R-:W-:Y:S02]  /*2aa0*/  LOP3.LUT R0, R5, R0, R6, 0xfe, !PT ;  /* 0x0000000005007212 */ /* 0x000fe400078efe06 */
.L_x_30269:
[----:B------:R-:W-:Y:S05]  /*2ab0*/  BSYNC B0 ;  /* 0x0000000000007941 */ /* 0x000fea0003800000 */
.L_x_30268:
[----:B------:R-:W-:-:S04]  /*2ac0*/  FMUL.FTZ R0, R0, 1 ;  /* 0x3f80000000007820 */ /* 0x000fc80000410000 */
[----:B------:R0:W2:Y:S01]  /*2ad0*/  F2F.F64.F32 R16, R0 ;  /* 0x0000000000107310 */ /* 0x0000a20000201800 */
[----:B------:R-:W-:Y:S05]  /*2ae0*/  BRA `(.L_x_30253) ;  /* 0x0000049000007947 */ /* 0x000fea0003800000 */
.L_x_30266:
        /* <DEDUP_REMOVED lines=21> */
.L_x_30275:
[----:B------:R-:W-:Y:S05]  /*2c40*/  BSYNC B1 ;  /* 0x0000000000017941 */ /* 0x000fea0003800000 */
.L_x_30274:
[----:B------:R-:W-:Y:S01]  /*2c50*/  LEA R5, R0, 0x37800000, 0x17 ;  /* 0x3780000000057811 */ /* 0x000fe200078eb8ff */
[----:B------:R-:W-:-:S05]  /*2c60*/  IMAD.SHL.U32 R0, R3, 0x200000, RZ ;  /* 0x0020000003007824 */ /* 0x000fca00078e00ff */
[----:B------:R-:W-:Y:S02]  /*2c70*/  LOP3.LUT R0, R5, R0, R6, 0xfe, !PT ;  /* 0x0000000005007212 */ /* 0x000fe400078efe06 */
.L_x_30273:
[----:B------:R-:W-:Y:S05]  /*2c80*/  BSYNC B0 ;  /* 0x0000000000007941 */ /* 0x000fea0003800000 */
.L_x_30272:
[----:B------:R-:W-:-:S04]  /*2c90*/  FMUL.FTZ R0, R0, 1 ;  /* 0x3f80000000007820 */ /* 0x000fc80000410000 */
[----:B------:R0:W2:Y:S01]  /*2ca0*/  F2F.F64.F32 R16, R0 ;  /* 0x0000000000107310 */ /* 0x0000a20000201800 */
[----:B------:R-:W-:Y:S05]  /*2cb0*/  BRA `(.L_x_30253) ;  /* 0x000002c000007947 */ /* 0x000fea0003800000 */
.L_x_30265:
        /* <DEDUP_REMOVED lines=14> */
.L_x_30279:
[----:B------:R-:W-:Y:S05]  /*2da0*/  BSYNC B0 ;  /* 0x0000000000007941 */ /* 0x000fea0003800000 */
.L_x_30278:
[----:B------:R-:W-:-:S04]  /*2db0*/  FMUL.FTZ R0, R0, 1 ;  /* 0x3f80000000007820 */ /* 0x000fc80000410000 */
[----:B------:R0:W2:Y:S01]  /*2dc0*/  F2F.F64.F32 R16, R0 ;  /* 0x0000000000107310 */ /* 0x0000a20000201800 */
[----:B------:R-:W-:Y:S05]  /*2dd0*/  BRA `(.L_x_30253) ;  /* 0x000001a000007947 */ /* 0x000fea0003800000 */
.L_x_30252:
        /* <DEDUP_REMOVED lines=21> */
.L_x_30277:
[----:B------:R-:W2:Y:S02]  /*2f30*/  LDG.E.64 R16, [R4.64] ;  /* 0x0000002404107981 */ /* 0x000ea4000c1e1b00 */
[----:B--2---:R-:W0:Y:S01]  /*2f40*/  I2F.F64.U64 R16, R16 ;  /* 0x0000001000107312 */ /* 0x004e220000301800 */
[----:B------:R-:W-:Y:S05]  /*2f50*/  BRA `(.L_x_30253) ;  /* 0x0000002000007947 */ /* 0x000fea0003800000 */
.L_x_30276:
[----:B------:R-:W2:Y:S02]  /*2f60*/  LDG.E R4, [R4.64] ;  /* 0x0000002404047981 */ /* 0x000ea4000c1e1900 */
[----:B--2---:R0:W2:Y:S02]  /*2f70*/  I2F.F64.U32 R16, R4 ;  /* 0x0000000400107312 */ /* 0x0040a40000201800 */
.L_x_30253:
[----:B------:R-:W-:-:S03]  /*2f80*/  IADD3 R22, R22, 0x80, RZ ;  /* 0x0000008016167810 */ /* 0x000fc60007ffe0ff */
.L_x_30247:
[----:B------:R-:W-:Y:S05]  /*2f90*/  BSYNC B6 ;  /* 0x0000000000067941 */ /* 0x000fea0003800000 */
.L_x_30246:
        /* <DEDUP_REMOVED lines=21> */
.L_x_30285:
[----:B------:R-:W3:Y:S02]  /*30f0*/  LDG.E.U8 R4, [R4.64] ;  /* 0x0000002404047981 */ /* 0x000ee4000c1e1100 */
[----:B---3--:R0:W3:Y:S01]  /*3100*/  I2F.F64.U16 R30, R4 ;  /* 0x00000004001e7312 */ /* 0x0080e20000101800 */
[----:B------:R-:W-:Y:S05]  /*3110*/  BRA `(.L_x_30281) ;  /* 0x00000de000007947 */ /* 0x000fea0003800000 */
.L_x_30284:
        /* <DEDUP_REMOVED lines=9> */
.L_x_30288:
[----:B------:R-:W3:Y:S02]  /*31b0*/  LDG.E R4, [R4.64] ;  /* 0x0000002404047981 */ /* 0x000ee4000c1e1900 */
[----:B---3--:R0:W3:Y:S01]  /*31c0*/  I2F.F64 R30, R4 ;  /* 0x00000004001e7312 */ /* 0x0080e20000201c00 */
[----:B------:R-:W-:Y:S05]  /*31d0*/  BRA `(.L_x_30281) ;  /* 0x00000d2000007947 */ /* 0x000fea0003800000 */
.L_x_30287:
[----:B------:R-:W3:Y:S02]  /*31e0*/  LDG.E.U16 R4, [R4.64] ;  /* 0x0000002404047981 */ /* 0x000ee4000c1e1500 */
[----:B---3--:R0:W3:Y:S01]  /*31f0*/  I2F.F64.S16 R30, R4 ;  /* 0x00000004001e7312 */ /* 0x0080e20000101c00 */
[----:B------:R-:W-:Y:S05]  /*3200*/  BRA `(.L_x_30281) ;  /* 0x00000cf000007947 */ /* 0x000fea0003800000 */
.L_x_30283:
        /* <DEDUP_REMOVED lines=10> */
.L_x_30290:
[----:B------:R-:W3:Y:S02]  /*32b0*/  LDG.E.U16 R0, [R4.64] ;  /* 0x0000002404007981 */ /* 0x000ee4000c1e1500 */
[----:B---3--:R-:W-:-:S05]  /*32c0*/  HADD2.F32 R0, -RZ, R0.H0_H0 ;  /* 0x20000000ff007230 */ /* 0x008fca0000004100 */
[----:B------:R-:W-:-:S04]  /*32d0*/  FMUL.FTZ R0, R0, 1 ;  /* 0x3f80000000007820 */ /* 0x000fc80000410000 */
[----:B------:R0:W3:Y:S01]  /*32e0*/  F2F.F64.F32 R30, R0 ;  /* 0x00000000001e7310 */ /* 0x0000e20000201800 */
[----:B------:R-:W-:Y:S05]  /*32f0*/  BRA `(.L_x_30281) ;  /* 0x00000c0000007947 */ /* 0x000fea0003800000 */
.L_x_30289:
        /* <DEDUP_REMOVED lines=10> */
.L_x_30292:
[----:B------:R-:W3:Y:S02]  /*33a0*/  LDG.E.U16 R4, [R4.64] ;  /* 0x0000002404047981 */ /* 0x000ee4000c1e1500 */
[----:B---3--:R-:W-:-:S05]  /*33b0*/  HADD2.F32 R0, -RZ, R4.H0_H0 ;  /* 0x20000004ff007230 */ /* 0x008fca0000004100 */
[----:B------:R-:W-:-:S04]  /*33c0*/  FMUL.FTZ R0, R0, 1 ;  /* 0x3f80000000007820 */ /* 0x000fc80000410000 */
[----:B------:R0:W3:Y:S01]  /*33d0*/  F2F.F64.F32 R30, R0 ;  /* 0x00000000001e7310 */ /* 0x0000e20000201800 */
[----:B------:R-:W-:Y:S05]  /*33e0*/  BRA `(.L_x_30281) ;  /* 0x00000b1000007947 */ /* 0x000fea0003800000 */
.L_x_30291:
[----:B------:R0:W5:Y:S01]  /*33f0*/  LDG.E.64 R30, [R4.64] ;  /* 0x00000024041e7981 */ /* 0x000162000c1e1b00 */
[----:B------:R-:W-:Y:S05]  /*3400*/  BRA `(.L_x_30281) ;  /* 0x00000af000007947 */ /* 0x000fea0003800000 */
.L_x_30282:
        /* <DEDUP_REMOVED lines=13> */
.L_x_30295:
[----:B------:R0:W5:Y:S01]  /*34e0*/  LDG.E.64 R30, [R4.64] ;  /* 0x00000024041e7981 */ /* 0x000162000c1e1b00 */
[----:B------:R-:W-:Y:S05]  /*34f0*/  BRA `(.L_x_30281) ;  /* 0x00000a0000007947 */ /* 0x000fea0003800000 */
.L_x_30294:
        /* <DEDUP_REMOVED lines=28> */
.L_x_30297:
        /* <DEDUP_REMOVED lines=15> */
.L_x_30296:
[----:B------:R-:W3:Y:S02]  /*37b0*/  LDG.E.U16 R0, [R4.64] ;  /* 0x0000002404007981 */ /* 0x000ee4000c1e1500 */
[----:B---3--:R-:W-:-:S05]  /*37c0*/  PRMT R0, RZ, 0x5410, R0 ;  /* 0x00005410ff007816 */ /* 0x008fca0000000000 */
[----:B------:R-:W-:-:S04]  /*37d0*/  FMUL.FTZ R0, R0, 1 ;  /* 0x3f80000000007820 */ /* 0x000fc80000410000 */
[----:B------:R0:W3:Y:S01]  /*37e0*/  F2F.F64.F32 R30, R0 ;  /* 0x00000000001e7310 */ /* 0x0000e20000201800 */
[----:B------:R-:W-:Y:S05]  /*37f0*/  BRA `(.L_x_30281) ;  /* 0x0000070000007947 */ /* 0x000fea0003800000 */
.L_x_30293:
        /* <DEDUP_REMOVED lines=11> */
.L_x_30300:
        /* <DEDUP_REMOVED lines=21> */
.L_x_30304:
[----:B------:R-:W-:Y:S05]  /*3a00*/  BSYNC B1 ;  /* 0x0000000000017941 */ /* 0x000fea0003800000 */
.L_x_30303:
[----:B------:R-:W-:Y:S01]  /*3a10*/  LEA R5, R0, 0x3b800000, 0x17 ;  /* 0x3b80000000057811 */ /* 0x000fe200078eb8ff */
[----:B------:R-:W-:-:S05]  /*3a20*/  IMAD.SHL.U32 R0, R3, 0x100000, RZ ;  /* 0x0010000003007824 */ /* 0x000fca00078e00ff */
[----:B------:R-:W-:Y:S02]  /*3a30*/  LOP3.LUT R0, R5, R0, R6, 0xfe, !PT ;  /* 0x0000000005007212 */ /* 0x000fe400078efe06 */
.L_x_30302:
[----:B------:R-:W-:Y:S05]  /*3a40*/  BSYNC B0 ;  /* 0x0000000000007941 */ /* 0x000fea0003800000 */
.L_x_30301:
[----:B------:R-:W-:-:S04]  /*3a50*/  FMUL.FTZ R0, R0, 1 ;  /* 0x3f80000000007820 */ /* 0x000fc80000410000 */
[----:B------:R0:W3:Y:S01]  /*3a60*/  F2F.F64.F32 R30, R0 ;  /* 0x00000000001e7310 */ /* 0x0000e20000201800 */
[----:B------:R-:W-:Y:S05]  /*3a70*/  BRA `(.L_x_30281) ;  /* 0x0000048000007947 */ /* 0x000fea0003800000 */
.L_x_30299:
        /* <DEDUP_REMOVED lines=21> */
.L_x_30308:
[----:B------:R-:W-:Y:S05]  /*3bd0*/  BSYNC B1 ;  /* 0x0000000000017941 */ /* 0x000fea0003800000 */
.L_x_30307:
[----:B------:R-:W-:Y:S01]  /*3be0*/  LEA R5, R0, 0x37800000, 0x17 ;  /* 0x3780000000057811 */ /* 0x000fe200078eb8ff */
[----:B------:R-:W-:-:S05]  /*3bf0*/  IMAD.SHL.U32 R0, R3, 0x200000, RZ ;  /* 0x0020000003007824 */ /* 0x000fca00078e00ff */
[----:B------:R-:W-:Y:S02]  /*3c00*/  LOP3.LUT R0, R5, R0, R6, 0xfe, !PT ;  /* 0x0000000005007212 */ /* 0x000fe400078efe06 */
.L_x_30306:
[----:B------:R-:W-:Y:S05]  /*3c10*/  BSYNC B0 ;  /* 0x0000000000007941 */ /* 0x000fea0003800000 */
.L_x_30305:
[----:B------:R-:W-:-:S04]  /*3c20*/  FMUL.FTZ R0, R0, 1 ;  /* 0x3f80000000007820 */ /* 0x000fc80000410000 */
[----:B------:R0:W3:Y:S01]  /*3c30*/  F2F.F64.F32 R30, R0 ;  /* 0x00000000001e7310 */ /* 0x0000e20000201800 */
[----:B------:R-:W-:Y:S05]  /*3c40*/  BRA `(.L_x_30281) ;  /* 0x000002b000007947 */ /* 0x000fea0003800000 */
.L_x_30298:
        /* <DEDUP_REMOVED lines=14> */
.L_x_30312:
[----:B------:R-:W-:Y:S05]  /*3d30*/  BSYNC B0 ;  /* 0x0000000000007941 */ /* 0x000fea0003800000 */
.L_x_30311:
[----:B------:R-:W-:-:S04]  /*3d40*/  FMUL.FTZ R0, R0, 1 ;  /* 0x3f80000000007820 */ /* 0x000fc80000410000 */
[----:B------:R0:W3:Y:S01]  /*3d50*/  F2F.F64.F32 R30, R0 ;  /* 0x00000000001e7310 */ /* 0x0000e20000201800 */
[----:B------:R-:W-:Y:S05]  /*3d60*/  BRA `(.L_x_30281) ;  /* 0x0000019000007947 */ /* 0x000fea0003800000 */
.L_x_30286:
        /* <DEDUP_REMOVED lines=20> */
.L_x_30310:
[----:B------:R-:W3:Y:S02]  /*3eb0*/  LDG.E.64 R30, [R4.64] ;  /* 0x00000024041e7981 */ /* 0x000ee4000c1e1b00 */
[----:B---3--:R-:W0:Y:S01]  /*3ec0*/  I2F.F64.U64 R30, R30 ;  /* 0x0000001e001e7312 */ /* 0x008e220000301800 */
[----:B------:R-:W-:Y:S05]  /*3ed0*/  BRA `(.L_x_30281) ;  /* 0x0000002000007947 */ /* 0x000fea0003800000 */
.L_x_30309:
[----:B------:R-:W3:Y:S02]  /*3ee0*/  LDG.E R4, [R4.64] ;  /* 0x0000002404047981 */ /* 0x000ee4000c1e1900 */
[----:B---3--:R0:W3:Y:S02]  /*3ef0*/  I2F.F64.U32 R30, R4 ;  /* 0x00000004001e7312 */ /* 0x0080e40000201800 */
.L_x_30281:
[----:B------:R-:W-:Y:S05]  /*3f00*/  BSYNC B6 ;  /* 0x0000000000067941 */ /* 0x000fea0003800000 */
.L_x_30280:
        /* <DEDUP_REMOVED lines=11> */
[----:B---3--:R-:W-:Y:S01]  /*3fc0*/  IMAD.MOV.U32 R6, RZ, RZ, 0x652b82fe ;  /* 0x652b82feff067424 */ /* 0x008fe200078e00ff */
[----:B-----5:R-:W-:Y:S01]  /*3fd0*/  FSETP.GEU.FTZ.AND P4, PT, |R29|, 4.1917929649353027344, PT ;  /* 0x4086232b1d00780b */ /* 0x020fe20003f9e200 */
[----:B------:R-:W-:-:S06]  /*3fe0*/  IMAD.MOV.U32 R7, RZ, RZ, 0x3ff71547 ;  /* 0x3ff71547ff077424 */ /* 0x000fcc00078e00ff */
[----:B------:R-:W0:-:S06]  /*3ff0*/  DFMA R6, R28, R6, 6.75539944105574400000e+15 ;  /* 0x433800001c06742b */ /* 0x000e0c0000000006 */
[----:B0-----:R-:W0:-:S06]  /*4000*/  DADD R4, R6, -6.75539944105574400000e+15 ;  /* 0xc338000006047429 */ /* 0x001e0c0000000000 */
[----:B0-----:R-:W0:-:S06]  /*4010*/  DFMA R8, R4, c[0x2][0x0], R28 ;  /* 0x0080000004087a2b */ /* 0x001e0c000000001c */
[----:B0-----:R0:W3:Y:S02]  /*4020*/  DFMA R4, R4, c[0x2][0x8], R8 ;  /* 0x0080020004047a2b */ /* 0x0010e40000000008 */
[----:B0-----:R-:W-:Y:S02]  /*4030*/  IMAD.MOV.U32 R8, RZ, RZ, 0x69ce2bdf ;  /* 0x69ce2bdfff087424 */ /* 0x001fe400078e00ff */
[----:B------:R-:W-:-:S06]  /*4040*/  IMAD.MOV.U32 R9, RZ, RZ, 0x3e5ade15 ;  /* 0x3e5ade15ff097424 */ /* 0x000fcc00078e00ff */
[----:B---3--:R-:W0:-:S06]  /*4050*/  DFMA R8, R4, R8, c[0x2][0x10] ;  /* 0x008004000408762b */ /* 0x008e0c0000000008 */
        /* <DEDUP_REMOVED lines=14> */
[----:B------:R-:W-:-:S04]  /*4140*/  DSETP.GEU.AND P5, PT, R28, RZ, PT ;  /* 0x000000ff1c00722a */ /* 0x000fc80003fae000 */
[----:B------:R-:W0:-:S08]  /*4150*/  DADD R28, R28, +INF ;  /* 0x7ff000001c1c7429 */ /* 0x000e100000000000 */
[----:B------:R-:W-:Y:S02]  /*4160*/  @!P4 LEA.HI R0, R6, R6, RZ, 0x1 ;  /* 0x000000060600c211 */ /* 0x000fe400078f08ff */
[----:B0-----:R-:W-:Y:S02]  /*4170*/  FSEL R4, R28, RZ, P5 ;  /* 0x000000ff1c047208 */ /* 0x001fe40002800000 */
[----:B------:R-:W-:Y:S02]  /*4180*/  @!P4 SHF.R.S32.HI R3, RZ, 0x1, R0 ;  /* 0x00000001ff03c819 */ /* 0x000fe40000011400 */
[----:B------:R-:W-:-:S03]  /*4190*/  FSEL R5, R29, RZ, P5 ;  /* 0x000000ff1d057208 */ /* 0x000fc60002800000 */
[----:B------:R-:W-:Y:S02]  /*41a0*/  @!P4 IMAD.IADD R6, R6, 0x1, -R3 ;  /* 0x000000010606c824 */ /* 0x000fe400078e0a03 */
[----:B------:R-:W-:-:S03]  /*41b0*/  @!P4 IMAD R9, R3, 0x100000, R9 ;  /* 0x001000000309c824 */ /* 0x000fc600078e0209 */
[----:B------:R-:W-:Y:S01]  /*41c0*/  @!P4 LEA R7, R6, 0x3ff00000, 0x14 ;  /* 0x3ff000000607c811 */ /* 0x000fe200078ea0ff */
[----:B------:R-:W-:-:S06]  /*41d0*/  @!P4 IMAD.MOV.U32 R6, RZ, RZ, RZ ;  /* 0x000000ffff06c224 */ /* 0x000fcc00078e00ff */
[----:B------:R0:W3:-:S06]  /*41e0*/  @!P4 DMUL R4, R8, R6 ;  /* 0x000000060804c228 */ /* 0x0000cc0000000000 */
.L_x_30314:
[----:B---3--:R-:W-:Y:S05]  /*41f0*/  BSYNC B0 ;  /* 0x0000000000007941 */ /* 0x008fea0003800000 */
.L_x_30313:
[----:B------:R-:W-:Y:S01]  /*4200*/  BSSY B0, `(.L_x_30315) ;  /* 0x0000025000007945 */ /* 0x000fe20003800000 */
[----:B------:R-:W-:Y:S05]  /*4210*/  @P3 BRA `(.L_x_30316) ;  /* 0x0000023000003947 */ /* 0x000fea0003800000 */
[----:B0-----:R-:W-:Y:S01]  /*4220*/  IMAD.MOV.U32 R6, RZ, RZ, 0x652b82fe ;  /* 0x652b82feff067424 */ /* 0x001fe200078e00ff */
[----:B-1---5:R-:W-:Y:S01]  /*4230*/  FSETP.GEU.FTZ.AND P3, PT, |R25|, 4.1917929649353027344, PT ;  /* 0x4086232b1900780b */ /* 0x022fe20003f7e200 */
[----:B------:R-:W-:-:S06]  /*4240*/  IMAD.MOV.U32 R7, RZ, RZ, 0x3ff71547 ;  /* 0x3ff71547ff077424 */ /* 0x000fcc00078e00ff */
[----:B------:R-:W0:-:S06]  /*4250*/  DFMA R6, R24, R6, 6.75539944105574400000e+15 ;  /* 0x433800001806742b */ /* 0x000e0c0000000006 */
[----:B0-----:R-:W0:-:S06]  /*4260*/  DADD R8, R6, -6.75539944105574400000e+15 ;  /* 0xc338000006087429 */ /* 0x001e0c0000000000 */
[----:B0-----:R-:W0:-:S06]  /*4270*/  DFMA R10, R8, c[0x2][0x0], R24 ;  /* 0x00800000080a7a2b */ /* 0x001e0c0000000018 */
[----:B0-----:R0:W1:Y:S02]  /*4280*/  DFMA R8, R8, c[0x2][0x8], R10 ;  /* 0x0080020008087a2b */ /* 0x001064000000000a */
[----:B0-----:R-:W-:Y:S02]  /*4290*/  IMAD.MOV.U32 R10, RZ, RZ, 0x69ce2bdf ;  /* 0x69ce2bdfff0a7424 */ /* 0x001fe400078e00ff */
[----:B------:R-:W-:-:S06]  /*42a0*/  IMAD.MOV.U32 R11, RZ, RZ, 0x3e5ade15 ;  /* 0x3e5ade15ff0b7424 */ /* 0x000fcc00078e00ff */
[----:B-1----:R-:W0:-:S06]  /*42b0*/  DFMA R10, R8, R10, c[0x2][0x10] ;  /* 0x00800400080a762b */ /* 0x002e0c000000000a */
        /* <DEDUP_REMOVED lines=25> */
.L_x_30316:
[----:B------:R-:W-:Y:S05]  /*4450*/  BSYNC B0 ;  /* 0x0000000000007941 */ /* 0x000fea0003800000 */
.L_x_30315:
[----:B------:R-:W-:Y:S01]  /*4460*/  BSSY B0, `(.L_x_30317) ;  /* 0x0000025000007945 */ /* 0x000fe20003800000 */
[----:B------:R-:W-:Y:S05]  /*4470*/  @P2 BRA `(.L_x_30318) ;  /* 0x0000023000002947 */ /* 0x000fea0003800000 */
[----:B0-----:R-:W-:Y:S01]  /*4480*/  IMAD.MOV.U32 R6, RZ, RZ, 0x652b82fe ;  /* 0x652b82feff067424 */ /* 0x001fe200078e00ff */
[----:B--2--5:R-:W-:Y:S01]  /*4490*/  FSETP.GEU.FTZ.AND P2, PT, |R17|, 4.1917929649353027344, PT ;  /* 0x4086232b1100780b */ /* 0x024fe20003f5e200 */
[----:B------:R-:W-:Y:S02]  /*44a0*/  IMAD.MOV.U32 R7, RZ, RZ, 0x3ff71547 ;  /* 0x3ff71547ff077424 */ /* 0x000fe400078e00ff */
[----:B------:R-:W-:Y:S02]  /*44b0*/  IMAD.MOV.U32 R8, RZ, RZ, 0x69ce2bdf ;  /* 0x69ce2bdfff087424 */ /* 0x000fe400078e00ff */
[----:B------:R-:W-:Y:S02]  /*44c0*/  IMAD.MOV.U32 R9, RZ, RZ, 0x3e5ade15 ;  /* 0x3e5ade15ff097424 */ /* 0x000fe400078e00ff */
[----:B------:R-:W0:-:S06]  /*44d0*/  DFMA R6, R16, R6, 6.75539944105574400000e+15 ;  /* 0x433800001006742b */ /* 0x000e0c0000000006 */
[----:B0-----:R-:W0:-:S06]  /*44e0*/  DADD R10, R6, -6.75539944105574400000e+15 ;  /* 0xc3380000060a7429 */ /* 0x001e0c0000000000 */
[----:B0-----:R-:W0:-:S06]  /*44f0*/  DFMA R12, R10, c[0x2][0x0], R16 ;  /* 0x008000000a0c7a2b */ /* 0x001e0c0000000010 */
[----:B0-----:R-:W0:-:S06]  /*4500*/  DFMA R10, R10, c[0x2][0x8], R12 ;  /* 0x008002000a0a7a2b */ /* 0x001e0c000000000c */
        /* <DEDUP_REMOVED lines=11> */
[----:B01----:R-:W-:Y:S02]  /*45c0*/  IMAD R25, R6, 0x100000, R11 ;  /* 0x0010000006197824 */ /* 0x003fe400078e020b */
        /* <DEDUP_REMOVED lines=14> */
.L_x_30318:
[----:B------:R-:W-:Y:S05]  /*46b0*/  BSYNC B0 ;  /* 0x0000000000007941 */ /* 0x000fea0003800000 */
.L_x_30317:
[----:B------:R-:W-:Y:S01]  /*46c0*/  BSSY B0, `(.L_x_30319) ;  /* 0x0000025000007945 */ /* 0x000fe20003800000 */
[----:B------:R-:W-:Y:S05]  /*46d0*/  @P0 BRA `(.L_x_30320) ;  /* 0x0000023000000947 */ /* 0x000fea0003800000 */
[----:B0-----:R-:W-:Y:S01]  /*46e0*/  IMAD.MOV.U32 R6, RZ, RZ, 0x652b82fe ;  /* 0x652b82feff067424 */ /* 0x001fe200078e00ff */
[----:B-----5:R-:W-:Y:S01]  /*46f0*/  FSETP.GEU.FTZ.AND P0, PT, |R31|, 4.1917929649353027344, PT ;  /* 0x4086232b1f00780b */ /* 0x020fe20003f1e200 */
        /* <DEDUP_REMOVED lines=18> */
[----:B0-2---:R-:W-:Y:S02]  /*4820*/  IMAD R17, R6, 0x100000, R11 ;  /* 0x0010000006117824 */ /* 0x005fe400078e020b */
        /* <DEDUP_REMOVED lines=13> */
[----:B------:R0:W2:-:S06]  /*4900*/  @!P0 DMUL R16, R10, R6 ;  /* 0x000000060a108228 */ /* 0x00008c0000000000 */
.L_x_30320:
[----:B------:R-:W-:Y:S05]  /*4910*/  BSYNC B0 ;  /* 0x0000000000007941 */ /* 0x000fea0003800000 */
.L_x_30319:
[----:B------:R-:W-:Y:S01]  /*4920*/  BSSY B6, `(.L_x_30321) ;  /* 0x0000119000067945 */ /* 0x000fe20003800000 */
        /* <DEDUP_REMOVED lines=20> */
.L_x_30326:
[----:B------:R-:W0:Y:S01]  /*4a70*/  F2I.S64.F64.TRUNC R4, R4 ;  /* 0x0000000400047311 */ /* 0x000e22000030d900 */
[----:B------:R-:W-:Y:S02]  /*4a80*/  IMAD.MOV.U32 R22, RZ, RZ, R26 ;  /* 0x000000ffff167224 */ /* 0x000fe400078e001a */
[----:B0-----:R-:W-:-:S05]  /*4a90*/  IMAD.MOV.U32 R3, RZ, RZ, R4 ;  /* 0x000000ffff037224 */ /* 0x001fca00078e0004 */
[----:B------:R0:W-:Y:S01]  /*4aa0*/  STG.E.U8 [R8.64], R3 ;  /* 0x0000000308007986 */ /* 0x0001e2000c101124 */
[----:B------:R-:W-:Y:S05]  /*4ab0*/  BRA `(.L_x_30322) ;  /* 0x00000ff000007947 */ /* 0x000fea0003800000 */
.L_x_30325:
        /* <DEDUP_REMOVED lines=10> */
.L_x_30329:
[----:B------:R-:W0:Y:S01]  /*4b60*/  F2I.F64.TRUNC R5, R4 ;  /* 0x0000000400057311 */ /* 0x000e22000030d100 */
[----:B------:R-:W-:Y:S01]  /*4b70*/  IMAD.MOV.U32 R22, RZ, RZ, R26 ;  /* 0x000000ffff167224 */ /* 0x000fe200078e001a */
[----:B0-----:R0:W-:Y:S01]  /*4b80*/  STG.E [R8.64], R5 ;  /* 0x0000000508007986 */ /* 0x0011e2000c101924 */
[----:B------:R-:W-:Y:S05]  /*4b90*/  BRA `(.L_x_30322) ;  /* 0x00000f1000007947 */ /* 0x000fea0003800000 */
.L_x_30328:
[----:B------:R-:W0:Y:S01]  /*4ba0*/  F2I.F64.TRUNC R5, R4 ;  /* 0x0000000400057311 */ /* 0x000e22000030d100 */
[----:B------:R-:W-:Y:S01]  /*4bb0*/  IMAD.MOV.U32 R22, RZ, RZ, R26 ;  /* 0x000000ffff167224 */ /* 0x000fe200078e001a */
[----:B0-----:R0:W-:Y:S01]  /*4bc0*/  STG.E.U16 [R8.64], R5 ;  /* 0x0000000508007986 */ /* 0x0011e2000c101524 */
[----:B------:R-:W-:Y:S05]  /*4bd0*/  BRA `(.L_x_30322) ;  /* 0x00000ed000007947 */ /* 0x000fea0003800000 */
.L_x_30324:
        /* <DEDUP_REMOVED lines=12> */
.L_x_30331:
[----:B------:R-:W0:Y:S01]  /*4ca0*/  F2F.F32.F64 R0, R4 ;  /* 0x0000000400007310 */ /* 0x000e220000301000 */
[----:B------:R-:W0:Y:S01]  /*4cb0*/  DSETP.GEU.AND P0, PT, |R4|, c[0x2][0x58], PT ;  /* 0x008016000400762a */ /* 0x000e220003f0e200 */
[----:B------:R-:W-:-:S13]  /*4cc0*/  IMAD.MOV.U32 R22, RZ, RZ, R26 ;  /* 0x000000ffff167224 */ /* 0x000fda00078e001a */
[----:B0-----:R-:W-:-:S05]  /*4cd0*/  @!P0 FMUL R0, R0, 1.175494350822287508e-38 ;  /* 0x0080000000008820 */ /* 0x001fca0000400000 */
[----:B------:R-:W-:-:S05]  /*4ce0*/  F2FP.PACK_AB R0, RZ, R0 ;  /* 0x00000000ff00723e */ /* 0x000fca00000000ff */
[----:B------:R0:W-:Y:S01]  /*4cf0*/  STG.E.U16 [R8.64], R0 ;  /* 0x0000000008007986 */ /* 0x0001e2000c101524 */
[----:B------:R-:W-:Y:S05]  /*4d00*/  BRA `(.L_x_30322) ;  /* 0x00000da000007947 */ /* 0x000fea0003800000 */
.L_x_30330:
        /* <DEDUP_REMOVED lines=13> */
.L_x_30333:
        /* <DEDUP_REMOVED lines=8> */
.L_x_30332:
[----:B------:R0:W-:Y:S01]  /*4e60*/  STG.E.64 [R8.64], R4 ;  /* 0x0000000408007986 */ /* 0x0001e2000c101b24 */
[----:B------:R-:W-:Y:S01]  /*4e70*/  IMAD.MOV.U32 R22, RZ, RZ, R26 ;  /* 0x000000ffff167224 */ /* 0x000fe200078e001a */
[----:B------:R-:W-:Y:S05]  /*4e80*/  BRA `(.L_x_30322) ;  /* 0x00000c2000007947 */ /* 0x000fea0003800000 */
.L_x_30323:
        /* <DEDUP_REMOVED lines=13> */
.L_x_30336:
[----:B------:R-:W-:Y:S01]  /*4f60*/  CS2R R6, SRZ ;  /* 0x0000000000067805 */ /* 0x000fe2000001ff00 */
[----:B------:R-:W-:-:S04]  /*4f70*/  IMAD.MOV.U32 R22, RZ, RZ, R26 ;  /* 0x000000ffff167224 */ /* 0x000fc800078e001a */
[----:B------:R0:W-:Y:S01]  /*4f80*/  STG.E.128 [R8.64], R4 ;  /* 0x0000000408007986 */ /* 0x0001e2000c101d24 */
[----:B------:R-:W-:Y:S05]  /*4f90*/  BRA `(.L_x_30322) ;  /* 0x00000b1000007947 */ /* 0x000fea0003800000 */
.L_x_30335:
        /* <DEDUP_REMOVED lines=23> */
.L_x_30340:
[----:B------:R-:W-:Y:S05]  /*5110*/  BSYNC B0 ;  /* 0x0000000000007941 */ /* 0x000fea0003800000 */
.L_x_30339:
[----:B------:R-:W-:Y:S01]  /*5120*/  LOP3.LUT R7, R0, R7, RZ, 0xfc, !PT ;  /* 0x0000000700077212 */ /* 0x000fe200078efcff */
[----:B------:R-:W-:-:S04]  /*5130*/  IMAD.MOV.U32 R22, RZ, RZ, R26 ;  /* 0x000000ffff167224 */ /* 0x000fc800078e001a */
[----:B------:R0:W-:Y:S01]  /*5140*/  STG.E.U8 [R8.64], R7 ;  /* 0x0000000708007986 */ /* 0x0001e2000c101124 */
[----:B------:R-:W-:Y:S05]  /*5150*/  BRA `(.L_x_30322) ;  /* 0x0000095000007947 */ /* 0x000fea0003800000 */
.L_x_30338:
        /* <DEDUP_REMOVED lines=15> */
.L_x_30342:
[----:B------:R-:W-:Y:S01]  /*5250*/  IMAD.MOV.U32 R0, RZ, RZ, 0x7f ;  /* 0x0000007fff007424 */ /* 0x000fe200078e00ff */
[----:B------:R-:W-:-:S04]  /*5260*/  ISETP.GT.U32.AND P0, PT, R3, 0x7f800000, PT ;  /* 0x7f8000000300780c */ /* 0x000fc80003f04070 */
[----:B------:R-:W-:-:S04]  /*5270*/  SEL R0, R0, 0x7c, P0 ;  /* 0x0000007c00007807 */ /* 0x000fc80000000000 */
.L_x_30343:
[----:B------:R-:W-:Y:S05]  /*5280*/  BSYNC B0 ;  /* 0x0000000000007941 */ /* 0x000fea0003800000 */
.L_x_30341:
[----:B------:R-:W-:Y:S01]  /*5290*/  LOP3.LUT R3, R7, 0x80000000, RZ, 0xc0, !PT ;  /* 0x8000000007037812 */ /* 0x000fe200078ec0ff */
[----:B------:R-:W-:-:S03]  /*52a0*/  IMAD.MOV.U32 R22, RZ, RZ, R26 ;  /* 0x000000ffff167224 */ /* 0x000fc600078e001a */
[----:B------:R-:W-:-:S04]  /*52b0*/  SHF.R.U32.HI R3, RZ, 0x18, R3 ;  /* 0x00000018ff037819 */ /* 0x000fc80000011603 */
[----:B------:R-:W-:-:S05]  /*52c0*/  LOP3.LUT R3, R0, R3, RZ, 0xfc, !PT ;  /* 0x0000000300037212 */ /* 0x000fca00078efcff */
[----:B------:R0:W-:Y:S01]  /*52d0*/  STG.E.U8 [R8.64], R3 ;  /* 0x0000000308007986 */ /* 0x0001e2000c101124 */
[----:B------:R-:W-:Y:S05]  /*52e0*/  BRA `(.L_x_30322) ;  /* 0x000007c000007947 */ /* 0x000fea0003800000 */
.L_x_30337:
[----:B------:R-:W0:Y:S01]  /*52f0*/  F2F.F32.F64 R0, R4 ;  /* 0x0000000400007310 */ /* 0x000e220000301000 */
[----:B------:R-:W0:Y:S01]  /*5300*/  DSETP.GEU.AND P0, PT, |R4|, c[0x2][0x58], PT ;  /* 0x008016000400762a */ /* 0x000e220003f0e200 */
[----:B------:R-:W-:-:S13]  /*5310*/  IMAD.MOV.U32 R22, RZ, RZ, R26 ;  /* 0x000000ffff167224 */ /* 0x000fda00078e001a */
[----:B0-----:R-:W-:-:S05]  /*5320*/  @!P0 FMUL R0, R0, 1.175494350822287508e-38 ;  /* 0x0080000000008820 */ /* 0x001fca0000400000 */
[----:B------:R-:W-:-:S05]  /*5330*/  F2FP.BF16.PACK_AB R0, RZ, R0 ;  /* 0x00000000ff00723e */ /* 0x000fca00000010ff */
[----:B------:R0:W-:Y:S01]  /*5340*/  STG.E.U16 [R8.64], R0 ;  /* 0x0000000008007986 */ /* 0x0001e2000c101524 */
[----:B------:R-:W-:Y:S05]  /*5350*/  BRA `(.L_x_30322) ;  /* 0x0000075000007947 */ /* 0x000fea0003800000 */
.L_x_30334:
        /* <DEDUP_REMOVED lines=12> */
.L_x_30346:
        /* <DEDUP_REMOVED lines=19> */
.L_x_30349:
[----:B------:R-:W-:-:S04]  /*5550*/  LOP3.LUT R0, R7, 0x80000000, RZ, 0xc0, !PT ;  /* 0x8000000007007812 */ /* 0x000fc800078ec0ff */
[----:B------:R-:W-:-:S04]  /*5560*/  SHF.R.U32.HI R0, RZ, 0x18, R0 ;  /* 0x00000018ff007819 */ /* 0x000fc80000011600 */
[----:B------:R-:W-:Y:S02]  /*5570*/  LOP3.LUT R0, R3, R0, RZ, 0xfc, !PT ;  /* 0x0000000003007212 */ /* 0x000fe400078efcff */
.L_x_30348:
[----:B------:R-:W-:Y:S05]  /*5580*/  BSYNC B0 ;  /* 0x0000000000007941 */ /* 0x000fea0003800000 */
.L_x_30347:
[----:B------:R0:W-:Y:S01]  /*5590*/  STG.E.U8 [R8.64], R0 ;  /* 0x0000000008007986 */ /* 0x0001e2000c101124 */
[----:B------:R-:W-:Y:S01]  /*55a0*/  IMAD.MOV.U32 R22, RZ, RZ, R26 ;  /* 0x000000ffff167224 */ /* 0x000fe200078e001a */
[----:B------:R-:W-:Y:S05]  /*55b0*/  BRA `(.L_x_30322) ;  /* 0x000004f000007947 */ /* 0x000fea0003800000 */
.L_x_30345:
        /* <DEDUP_REMOVED lines=19> */
.L_x_30352:
[----:B------:R-:W-:-:S04]  /*56f0*/  LOP3.LUT R0, R7, 0x80000000, RZ, 0xc0, !PT ;  /* 0x8000000007007812 */ /* 0x000fc800078ec0ff */
[----:B------:R-:W-:-:S04]  /*5700*/  SHF.R.U32.HI R0, RZ, 0x18, R0 ;  /* 0x00000018ff007819 */ /* 0x000fc80000011600 */
[----:B------:R-:W-:Y:S02]  /*5710*/  LOP3.LUT R0, R3, R0, RZ, 0xfc, !PT ;  /* 0x0000000003007212 */ /* 0x000fe400078efcff */
.L_x_30351:
[----:B------:R-:W-:Y:S05]  /*5720*/  BSYNC B0 ;  /* 0x0000000000007941 */ /* 0x000fea0003800000 */
.L_x_30350:
[----:B------:R0:W-:Y:S01]  /*5730*/  STG.E.U8 [R8.64], R0 ;  /* 0x0000000008007986 */ /* 0x0001e2000c101124 */
[----:B------:R-:W-:Y:S01]  /*5740*/  IMAD.MOV.U32 R22, RZ, RZ, R26 ;  /* 0x000000ffff167224 */ /* 0x000fe200078e001a */
[----:B------:R-:W-:Y:S05]  /*5750*/  BRA `(.L_x_30322) ;  /* 0x0000035000007947 */ /* 0x000fea0003800000 */
.L_x_30344:
        /* <DEDUP_REMOVED lines=25> */
.L_x_30327:
        /* <DEDUP_REMOVED lines=21> */
.L_x_30354:
[----:B------:R-:W0:Y:S01]  /*5a40*/  F2I.U64.F64.TRUNC R4, R4 ;  /* 0x0000000400047311 */ /* 0x000e22000030d800 */
[----:B------:R-:W-:Y:S01]  /*5a50*/  IMAD.MOV.U32 R22, RZ, RZ, R26 ;  /* 0x000000ffff167224 */ /* 0x000fe200078e001a */
[----:B0-----:R0:W-:Y:S01]  /*5a60*/  STG.E.64 [R8.64], R4 ;  /* 0x0000000408007986 */ /* 0x0011e2000c101b24 */
[----:B------:R-:W-:Y:S05]  /*5a70*/  BRA `(.L_x_30322) ;  /* 0x0000003000007947 */ /* 0x000fea0003800000 */
.L_x_30353:
[----:B------:R-:W0:Y:S01]  /*5a80*/  F2I.U32.F64.TRUNC R5, R4 ;  /* 0x0000000400057311 */ /* 0x000e22000030d000 */
[----:B------:R-:W-:Y:S01]  /*5a90*/  IMAD.MOV.U32 R22, RZ, RZ, R26 ;  /* 0x000000ffff167224 */ /* 0x000fe200078e001a */
[----:B0-----:R0:W-:Y:S06]  /*5aa0*/  STG.E [R8.64], R5 ;  /* 0x0000000508007986 */ /* 0x0011ec000c101924 */
.L_x_30322:
[----:B------:R-:W-:Y:S05]  /*5ab0*/  BSYNC B6 ;  /* 0x0000000000067941 */ /* 0x000fea0003800000 */
.L_x_30321:
        /* <DEDUP_REMOVED lines=22> */
.L_x_30360:
[----:B-1---5:R-:W0:Y:S02]  /*5c20*/  F2I.S64.F64.TRUNC R28, R28 ;  /* 0x0000001c001c7311 */ /* 0x022e24000030d900 */
[----:B0-----:R-:W-:-:S05]  /*5c30*/  IMAD.MOV.U32 R3, RZ, RZ, R28 ;  /* 0x000000ffff037224 */ /* 0x001fca00078e001c */
[----:B------:R0:W-:Y:S01]  /*5c40*/  STG.E.U8 [R4.64], R3 ;  /* 0x0000000304007986 */ /* 0x0001e2000c101124 */
[----:B------:R-:W-:Y:S05]  /*5c50*/  BRA `(.L_x_30362) ;  /* 0x00000eb000007947 */ /* 0x000fea0003800000 */
.L_x_30359:
        /* <DEDUP_REMOVED lines=9> */
.L_x_30364:
[----:B-1---5:R-:W0:Y:S02]  /*5cf0*/  F2I.F64.TRUNC R29, R28 ;  /* 0x0000001c001d7311 */ /* 0x022e24000030d100 */
[----:B0-----:R0:W-:Y:S01]  /*5d00*/  STG.E [R4.64], R29 ;  /* 0x0000001d04007986 */ /* 0x0011e2000c101924 */
[----:B------:R-:W-:Y:S05]  /*5d10*/  BRA `(.L_x_30362) ;  /* 0x00000df000007947 */ /* 0x000fea0003800000 */
.L_x_30363:
[----:B-1---5:R-:W0:Y:S02]  /*5d20*/  F2I.F64.TRUNC R29, R28 ;  /* 0x0000001c001d7311 */ /* 0x022e24000030d100 */
[----:B0-----:R0:W-:Y:S01]  /*5d30*/  STG.E.U16 [R4.64], R29 ;  /* 0x0000001d04007986 */ /* 0x0011e2000c101524 */
[----:B------:R-:W-:Y:S05]  /*5d40*/  BRA `(.L_x_30362) ;  /* 0x00000dc000007947 */ /* 0x000fea0003800000 */
.L_x_30358:
        /* <DEDUP_REMOVED lines=11> */
.L_x_30366:
[----:B-1---5:R-:W0:Y:S01]  /*5e00*/  F2F.F32.F64 R0, R28 ;  /* 0x0000001c00007310 */ /* 0x022e220000301000 */
[----:B------:R-:W0:-:S14]  /*5e10*/  DSETP.GEU.AND P0, PT, |R28|, c[0x2][0x58], PT ;  /* 0x008016001c00762a */ /* 0x000e1c0003f0e200 */
[----:B0-----:R-:W-:-:S05]  /*5e20*/  @!P0 FMUL R0, R0, 1.175494350822287508e-38 ;  /* 0x0080000000008820 */ /* 0x001fca0000400000 */
[----:B------:R-:W-:-:S05]  /*5e30*/  F2FP.PACK_AB R0, RZ, R0 ;  /* 0x00000000ff00723e */ /* 0x000fca00000000ff */
[----:B------:R0:W-:Y:S01]  /*5e40*/  STG.E.U16 [R4.64], R0 ;  /* 0x0000000004007986 */ /* 0x0001e2000c101524 */
[----:B------:R-:W-:Y:S05]  /*5e50*/  BRA `(.L_x_30362) ;  /* 0x00000cb000007947 */ /* 0x000fea0003800000 */
.L_x_30365:
        /* <DEDUP_REMOVED lines=12> */
.L_x_30368:
[----:B-1---5:R-:W0:Y:S01]  /*5f20*/  F2F.F32.F64 R0, R28 ;  /* 0x0000001c00007310 */ /* 0x022e220000301000 */
[----:B------:R-:W0:-:S14]  /*5f30*/  DSETP.GEU.AND P0, PT, |R28|, c[0x2][0x58], PT ;  /* 0x008016001c00762a */ /* 0x000e1c0003f0e200 */
[----:B0-----:R-:W-:-:S05]  /*5f40*/  @!P0 FMUL R0, R0, 1.175494350822287508e-38 ;  /* 0x0080000000008820 */ /* 0x001fca0000400000 */
[----:B------:R-:W-:-:S04]  /*5f50*/  F2FP.PACK_AB R3, RZ, R0 ;  /* 0x00000000ff03723e */ /* 0x000fc800000000ff */
[----:B------:R-:W-:-:S05]  /*5f60*/  PRMT R3, R3, 0x5410, RZ ;  /* 0x0000541003037816 */ /* 0x000fca00000000ff */
[----:B------:R0:W-:Y:S01]  /*5f70*/  STG.E [R4.64], R3 ;  /* 0x0000000304007986 */ /* 0x0001e2000c101924 */
[----:B------:R-:W-:Y:S05]  /*5f80*/  BRA `(.L_x_30362) ;  /* 0x00000b8000007947 */ /* 0x000fea0003800000 */
.L_x_30367:
[----:B-1---5:R0:W-:Y:S01]  /*5f90*/  STG.E.64 [R4.64], R28 ;  /* 0x0000001c04007986 */ /* 0x0221e2000c101b24 */
[----:B------:R-:W-:Y:S05]  /*5fa0*/  BRA `(.L_x_30362) ;  /* 0x00000b6000007947 */ /* 0x000fea0003800000 */
.L_x_30357:
        /* <DEDUP_REMOVED lines=12> */
.L_x_30371:
[----:B-----5:R-:W-:-:S05]  /*6070*/  CS2R R30, SRZ ;  /* 0x00000000001e7805 */ /* 0x020fca000001ff00 */
[----:B-1----:R0:W-:Y:S01]  /*6080*/  STG.E.128 [R4.64], R28 ;  /* 0x0000001c04007986 */ /* 0x0021e2000c101d24 */
[----:B------:R-:W-:Y:S05]  /*6090*/  BRA `(.L_x_30362) ;  /* 0x00000a7000007947 */ /* 0x000fea0003800000 */
.L_x_30370:
        /* <DEDUP_REMOVED lines=23> */
.L_x_30375:
[----:B------:R-:W-:Y:S05]  /*6210*/  BSYNC B0 ;  /* 0x0000000000007941 */ /* 0x000fea0003800000 */
.L_x_30374:
[----:B------:R-:W-:-:S05]  /*6220*/  LOP3.LUT R7, R0, R7, RZ, 0xfc, !PT ;  /* 0x0000000700077212 */ /* 0x000fca00078efcff */
[----:B------:R0:W-:Y:S01]  /*6230*/  STG.E.U8 [R4.64], R7 ;  /* 0x0000000704007986 */ /* 0x0001e2000c101124 */
[----:B------:R-:W-:Y:S05]  /*6240*/  BRA `(.L_x_30362) ;  /* 0x000008c000007947 */ /* 0x000fea0003800000 */
.L_x_30373:
        /* <DEDUP_REMOVED lines=15> */
.L_x_30377:
[----:B------:R-:W-:Y:S01]  /*6340*/  IMAD.MOV.U32 R0, RZ, RZ, 0x7f ;  /* 0x0000007fff007424 */ /* 0x000fe200078e00ff */
[----:B------:R-:W-:-:S04]  /*6350*/  ISETP.GT.U32.AND P0, PT, R3, 0x7f800000, PT ;  /* 0x7f8000000300780c */ /* 0x000fc80003f04070 */
[----:B------:R-:W-:-:S04]  /*6360*/  SEL R0, R0, 0x7c, P0 ;  /* 0x0000007c00007807 */ /* 0x000fc80000000000 */
.L_x_30378:
[----:B------:R-:W-:Y:S05]  /*6370*/  BSYNC B0 ;  /* 0x0000000000007941 */ /* 0x000fea0003800000 */
.L_x_30376:
[----:B------:R-:W-:-:S04]  /*6380*/  LOP3.LUT R3, R7, 0x80000000, RZ, 0xc0, !PT ;  /* 0x8000000007037812 */ /* 0x000fc800078ec0ff */
[----:B------:R-:W-:-:S04]  /*6390*/  SHF.R.U32.HI R3, RZ, 0x18, R3 ;  /* 0x00000018ff037819 */ /* 0x000fc80000011603 */
[----:B------:R-:W-:-:S05]  /*63a0*/  LOP3.LUT R3, R0, R3, RZ, 0xfc, !PT ;  /* 0x0000000300037212 */ /* 0x000fca00078efcff */
[----:B------:R0:W-:Y:S01]  /*63b0*/  STG.E.U8 [R4.64], R3 ;  /* 0x0000000304007986 */ /* 0x0001e2000c101124 */
[----:B------:R-:W-:Y:S05]  /*63c0*/  BRA `(.L_x_30362) ;  /* 0x0000074000007947 */ /* 0x000fea0003800000 */
.L_x_30372:
[----:B-1---5:R-:W0:Y:S01]  /*63d0*/  F2F.F32.F64 R0, R28 ;  /* 0x0000001c00007310 */ /* 0x022e220000301000 */
[----:B------:R-:W0:-:S14]  /*63e0*/  DSETP.GEU.AND P0, PT, |R28|, c[0x2][0x58], PT ;  /* 0x008016001c00762a */ /* 0x000e1c0003f0e200 */
[----:B0-----:R-:W-:-:S05]  /*63f0*/  @!P0 FMUL R0, R0, 1.175494350822287508e-38 ;  /* 0x0080000000008820 */ /* 0x001fca0000400000 */
[----:B------:R-:W-:-:S05]  /*6400*/  F2FP.BF16.PACK_AB R0, RZ, R0 ;  /* 0x00000000ff00723e */ /* 0x000fca00000010ff */
[----:B------:R0:W-:Y:S01]  /*6410*/  STG.E.U16 [R4.64], R0 ;  /* 0x0000000004007986 */ /* 0x0001e2000c101524 */
[----:B------:R-:W-:Y:S05]  /*6420*/  BRA `(.L_x_30362) ;  /* 0x000006e000007947 */ /* 0x000fea0003800000 */
.L_x_30369:
        /* <DEDUP_REMOVED lines=11> */
.L_x_30381:
        /* <DEDUP_REMOVED lines=19> */
.L_x_30384:
[----:B------:R-:W-:-:S04]  /*6610*/  LOP3.LUT R0, R7, 0x80000000, RZ, 0xc0, !PT ;  /* 0x8000000007007812 */ /* 0x000fc800078ec0ff */
[----:B------:R-:W-:-:S04]  /*6620*/  SHF.R.U32.HI R0, RZ, 0x18, R0 ;  /* 0x00000018ff007819 */ /* 0x000fc80000011600 */
[----:B------:R-:W-:Y:S02]  /*6630*/  LOP3.LUT R0, R3, R0, RZ, 0xfc, !PT ;  /* 0x0000000003007212 */ /* 0x000fe400078efcff */
.L_x_30383:
[----:B------:R-:W-:Y:S05]  /*6640*/  BSYNC B0 ;  /* 0x0000000000007941 */ /* 0x000fea0003800000 */
.L_x_30382:
[----:B------:R0:W-:Y:S01]  /*6650*/  STG.E.U8 [R4.64], R0 ;  /* 0x0000000004007986 */ /* 0x0001e2000c101124 */
[----:B------:R-:W-:Y:S05]  /*6660*/  BRA `(.L_x_30362) ;  /* 0x000004a000007947 */ /* 0x000fea0003800000 */
.L_x_30380:
        /* <DEDUP_REMOVED lines=19> */
.L_x_30387:
[----:B------:R-:W-:-:S04]  /*67a0*/  LOP3.LUT R0, R7, 0x80000000, RZ, 0xc0, !PT ;  /* 0x8000000007007812 */ /* 0x000fc800078ec0ff */
[----:B------:R-:W-:-:S04]  /*67b0*/  SHF.R.U32.HI R0, RZ, 0x18, R0 ;  /* 0x00000018ff007819 */ /* 0x000fc80000011600 */
[----:B------:R-:W-:Y:S02]  /*67c0*/  LOP3.LUT R0, R3, R0, RZ, 0xfc, !PT ;  /* 0x0000000003007212 */ /* 0x000fe400078efcff */
.L_x_30386:
[----:B------:R-:W-:Y:S05]  /*67d0*/  BSYNC B0 ;  /* 0x0000000000007941 */ /* 0x000fea0003800000 */
.L_x_30385:
[----:B------:R0:W-:Y:S01]  /*67e0*/  STG.E.U8 [R4.64], R0 ;  /* 0x0000000004007986 */ /* 0x0001e2000c101124 */
[----:B------:R-:W-:Y:S05]  /*67f0*/  BRA `(.L_x_30362) ;  /* 0x0000031000007947 */ /* 0x000fea0003800000 */
.L_x_30379:
        /* <DEDUP_REMOVED lines=24> */
.L_x_30361:
        /* <DEDUP_REMOVED lines=20> */
.L_x_30389:
[----:B-1---5:R-:W0:Y:S02]  /*6ac0*/  F2I.U64.F64.TRUNC R28, R28 ;  /* 0x0000001c001c7311 */ /* 0x022e24000030d800 */
[----:B0-----:R0:W-:Y:S01]  /*6ad0*/  STG.E.64 [R4.64], R28 ;  /* 0x0000001c04007986 */ /* 0x0011e2000c101b24 */
[----:B------:R-:W-:Y:S05]  /*6ae0*/  BRA `(.L_x_30362) ;  /* 0x0000002000007947 */ /* 0x000fea0003800000 */
.L_x_30388:
[----:B-1---5:R-:W0:Y:S02]  /*6af0*/  F2I.U32.F64.TRUNC R29, R28 ;  /* 0x0000001c001d7311 */ /* 0x022e24000030d000 */
[----:B0-----:R0:W-:Y:S02]  /*6b00*/  STG.E [R4.64], R29 ;  /* 0x0000001d04007986 */ /* 0x0011e4000c101924 */
.L_x_30362:
        /* <DEDUP_REMOVED lines=22> */
.L_x_30393:
[----:B------:R-:W0:Y:S02]  /*6c70*/  F2I.S64.F64.TRUNC R24, R24 ;  /* 0x0000001800187311 */ /* 0x000e24000030d900 */
[----:B0-----:R-:W-:-:S05]  /*6c80*/  IMAD.MOV.U32 R3, RZ, RZ, R24 ;  /* 0x000000ffff037224 */ /* 0x001fca00078e0018 */
[----:B------:R0:W-:Y:S01]  /*6c90*/  STG.E.U8 [R4.64], R3 ;  /* 0x0000000304007986 */ /* 0x0001e2000c101124 */
[----:B------:R-:W-:Y:S05]  /*6ca0*/  BRA `(.L_x_30395) ;  /* 0x00000eb000007947 */ /* 0x000fea0003800000 */
.L_x_30392:
        /* <DEDUP_REMOVED lines=9> */
.L_x_30397:
[----:B------:R-:W0:Y:S02]  /*6d40*/  F2I.F64.TRUNC R25, R24 ;  /* 0x0000001800197311 */ /* 0x000e24000030d100 */
[----:B0-----:R0:W-:Y:S01]  /*6d50*/  STG.E [R4.64], R25 ;  /* 0x0000001904007986 */ /* 0x0011e2000c101924 */
[----:B------:R-:W-:Y:S05]  /*6d60*/  BRA `(.L_x_30395) ;  /* 0x00000df000007947 */ /* 0x000fea0003800000 */
.L_x_30396:
[----:B------:R-:W0:Y:S02]  /*6d70*/  F2I.F64.TRUNC R25, R24 ;  /* 0x0000001800197311 */ /* 0x000e24000030d100 */
[----:B0-----:R0:W-:Y:S01]  /*6d80*/  STG.E.U16 [R4.64], R25 ;  /* 0x0000001904007986 */ /* 0x0011e2000c101524 */
[----:B------:R-:W-:Y:S05]  /*6d90*/  BRA `(.L_x_30395) ;  /* 0x00000dc000007947 */ /* 0x000fea0003800000 */
.L_x_30391:
        /* <DEDUP_REMOVED lines=11> */
.L_x_30399:
[----:B------:R-:W0:Y:S01]  /*6e50*/  F2F.F32.F64 R0, R24 ;  /* 0x0000001800007310 */ /* 0x000e220000301000 */
[----:B------:R-:W0:-:S14]  /*6e60*/  DSETP.GEU.AND P0, PT, |R24|, c[0x2][0x58], PT ;  /* 0x008016001800762a */ /* 0x000e1c0003f0e200 */
[----:B0-----:R-:W-:-:S05]  /*6e70*/  @!P0 FMUL R0, R0, 1.175494350822287508e-38 ;  /* 0x0080000000008820 */ /* 0x001fca0000400000 */
[----:B------:R-:W-:-:S05]  /*6e80*/  F2FP.PACK_AB R0, RZ, R0 ;  /* 0x00000000ff00723e */ /* 0x000fca00000000ff */
[----:B------:R0:W-:Y:S01]  /*6e90*/  STG.E.U16 [R4.64], R0 ;  /* 0x0000000004007986 */ /* 0x0001e2000c101524 */
[----:B------:R-:W-:Y:S05]  /*6ea0*/  BRA `(.L_x_30395) ;  /* 0x00000cb000007947 */ /* 0x000fea0003800000 */
.L_x_30398:
        /* <DEDUP_REMOVED lines=12> */
.L_x_30401:
[----:B------:R-:W0:Y:S01]  /*6f70*/  F2F.F32.F64 R0, R24 ;  /* 0x0000001800007310 */ /* 0x000e220000301000 */
[----:B------:R-:W0:-:S14]  /*6f80*/  DSETP.GEU.AND P0, PT, |R24|, c[0x2][0x58], PT ;  /* 0x008016001800762a */ /* 0x000e1c0003f0e200 */
[----:B0-----:R-:W-:-:S05]  /*6f90*/  @!P0 FMUL R0, R0, 1.175494350822287508e-38 ;  /* 0x0080000000008820 */ /* 0x001fca0000400000 */
[----:B------:R-:W-:-:S04]  /*6fa0*/  F2FP.PACK_AB R3, RZ, R0 ;  /* 0x00000000ff03723e */ /* 0x000fc800000000ff */
[----:B------:R-:W-:-:S05]  /*6fb0*/  PRMT R3, R3, 0x5410, RZ ;  /* 0x0000541003037816 */ /* 0x000fca00000000ff */
[----:B------:R0:W-:Y:S01]  /*6fc0*/  STG.E [R4.64], R3 ;  /* 0x0000000304007986 */ /* 0x0001e2000c101924 */
[----:B------:R-:W-:Y:S05]  /*6fd0*/  BRA `(.L_x_30395) ;  /* 0x00000b8000007947 */ /* 0x000fea0003800000 */
.L_x_30400:
[----:B------:R0:W-:Y:S01]  /*6fe0*/  STG.E.64 [R4.64], R24 ;  /* 0x0000001804007986 */ /* 0x0001e2000c101b24 */
[----:B------:R-:W-:Y:S05]  /*6ff0*/  BRA `(.L_x_30395) ;  /* 0x00000b6000007947 */ /* 0x000fea0003800000 */
.L_x_30390:
        /* <DEDUP_REMOVED lines=12> */
.L_x_30404:
[----:B------:R-:W-:-:S05]  /*70c0*/  CS2R R26, SRZ ;  /* 0x00000000001a7805 */ /* 0x000fca000001ff00 */
[----:B------:R0:W-:Y:S01]  /*70d0*/  STG.E.128 [R4.64], R24 ;  /* 0x0000001804007986 */ /* 0x0001e2000c101d24 */
[----:B------:R-:W-:Y:S05]  /*70e0*/  BRA `(.L_x_30395) ;  /* 0x00000a7000007947 */ /* 0x000fea0003800000 */
.L_x_30403:
        /* <DEDUP_REMOVED lines=23> */
.L_x_30408:
[----:B------:R-:W-:Y:S05]  /*7260*/  BSYNC B0 ;  /* 0x0000000000007941 */ /* 0x000fea0003800000 */
.L_x_30407:
[----:B------:R-:W-:-:S05]  /*7270*/  LOP3.LUT R7, R0, R7, RZ, 0xfc, !PT ;  /* 0x0000000700077212 */ /* 0x000fca00078efcff */
[----:B------:R0:W-:Y:S01]  /*7280*/  STG.E.U8 [R4.64], R7 ;  /* 0x0000000704007986 */ /* 0x0001e2000c101124 */
[----:B------:R-:W-:Y:S05]  /*7290*/  BRA `(.L_x_30395) ;  /* 0x000008c000007947 */ /* 0x000fea0003800000 */
.L_x_30406:
        /* <DEDUP_REMOVED lines=15> */
.L_x_30410:
[----:B------:R-:W-:Y:S01]  /*7390*/  IMAD.MOV.U32 R0, RZ, RZ, 0x7f ;  /* 0x0000007fff007424 */ /* 0x000fe200078e00ff */
[----:B------:R-:W-:-:S04]  /*73a0*/  ISETP.GT.U32.AND P0, PT, R3, 0x7f800000, PT ;  /* 0x7f8000000300780c */ /* 0x000fc80003f04070 */
[----:B------:R-:W-:-:S04]  /*73b0*/  SEL R0, R0, 0x7c, P0 ;  /* 0x0000007c00007807 */ /* 0x000fc80000000000 */
.L_x_30411:
[----:B------:R-:W-:Y:S05]  /*73c0*/  BSYNC B0 ;  /* 0x0000000000007941 */ /* 0x000fea0003800000 */
.L_x_30409:
[----:B------:R-:W-:-:S04]  /*73d0*/  LOP3.LUT R3, R7, 0x80000000, RZ, 0xc0, !PT ;  /* 0x8000000007037812 */ /* 0x000fc800078ec0ff */
[----:B------:R-:W-:-:S04]  /*73e0*/  SHF.R.U32.HI R3, RZ, 0x18, R3 ;  /* 0x00000018ff037819 */ /* 0x000fc80000011603 */
[----:B------:R-:W-:-:S05]  /*73f0*/  LOP3.LUT R3, R0, R3, RZ, 0xfc, !PT ;  /* 0x0000000300037212 */ /* 0x000fca00078efcff */
[----:B------:R0:W-:Y:S01]  /*7400*/  STG.E.U8 [R4.64], R3 ;  /* 0x0000000304007986 */ /* 0x0001e2000c101124 */
[----:B------:R-:W-:Y:S05]  /*7410*/  BRA `(.L_x_30395) ;  /* 0x0000074000007947 */ /* 0x000fea0003800000 */
.L_x_30405:
[----:B------:R-:W0:Y:S01]  /*7420*/  F2F.F32.F64 R0, R24 ;  /* 0x0000001800007310 */ /* 0x000e220000301000 */
[----:B------:R-:W0:-:S14]  /*7430*/  DSETP.GEU.AND P0, PT, |R24|, c[0x2][0x58], PT ;  /* 0x008016001800762a */ /* 0x000e1c0003f0e200 */
[----:B0-----:R-:W-:-:S05]  /*7440*/  @!P0 FMUL R0, R0, 1.175494350822287508e-38 ;  /* 0x0080000000008820 */ /* 0x001fca0000400000 */
[----:B------:R-:W-:-:S05]  /*7450*/  F2FP.BF16.PACK_AB R0, RZ, R0 ;  /* 0x00000000ff00723e */ /* 0x000fca00000010ff */
[----:B------:R0:W-:Y:S01]  /*7460*/  STG.E.U16 [R4.64], R0 ;  /* 0x0000000004007986 */ /* 0x0001e2000c101524 */
[----:B------:R-:W-:Y:S05]  /*7470*/  BRA `(.L_x_30395) ;  /* 0x000006e000007947 */ /* 0x000fea0003800000 */
.L_x_30402:
        /* <DEDUP_REMOVED lines=11> */
.L_x_30414:
        /* <DEDUP_REMOVED lines=19> */
.L_x_30417:
[----:B------:R-:W-:-:S04]  /*7660*/  LOP3.LUT R0, R7, 0x80000000, RZ, 0xc0, !PT ;  /* 0x8000000007007812 */ /* 0x000fc800078ec0ff */
[----:B------:R-:W-:-:S04]  /*7670*/  SHF.R.U32.HI R0, RZ, 0x18, R0 ;  /* 0x00000018ff007819 */ /* 0x000fc80000011600 */
[----:B------:R-:W-:Y:S02]  /*7680*/  LOP3.LUT R0, R3, R0, RZ, 0xfc, !PT ;  /* 0x0000000003007212 */ /* 0x000fe400078efcff */
.L_x_30416:
[----:B------:R-:W-:Y:S05]  /*7690*/  BSYNC B0 ;  /* 0x0000000000007941 */ /* 0x000fea0003800000 */
.L_x_30415:
[----:B------:R0:W-:Y:S01]  /*76a0*/  STG.E.U8 [R4.64], R0 ;  /* 0x0000000004007986 */ /* 0x0001e2000c101124 */
[----:B------:R-:W-:Y:S05]  /*76b0*/  BRA `(.L_x_30395) ;  /* 0x000004a000007947 */ /* 0x000fea0003800000 */
.L_x_30413:
        /* <DEDUP_REMOVED lines=19> */
.L_x_30420:
[----:B------:R-:W-:-:S04]  /*77f0*/  LOP3.LUT R0, R7, 0x80000000, RZ, 0xc0, !PT ;  /* 0x8000000007007812 */ /* 0x000fc800078ec0ff */
[----:B------:R-:W-:-:S04]  /*7800*/  SHF.R.U32.HI R0, RZ, 0x18, R0 ;  /* 0x00000018ff007819 */ /* 0x000fc80000011600 */
[----:B------:R-:W-:Y:S02]  /*7810*/  LOP3.LUT R0, R3, R0, RZ, 0xfc, !PT ;  /* 0x0000000003007212 */ /* 0x000fe400078efcff */
.L_x_30419:
[----:B------:R-:W-:Y:S05]  /*7820*/  BSYNC B0 ;  /* 0x0000000000007941 */ /* 0x000fea0003800000 */
.L_x_30418:
[----:B------:R0:W-:Y:S01]  /*7830*/  STG.E.U8 [R4.64], R0 ;  /* 0x0000000004007986 */ /* 0x0001e2000c101124 */
[----:B------:R-:W-:Y:S05]  /*7840*/  BRA `(.L_x_30395) ;  /* 0x0000031000007947 */ /* 0x000fea0003800000 */
.L_x_30412:
        /* <DEDUP_REMOVED lines=24> */
.L_x_30394:
        /* <DEDUP_REMOVED lines=20> */
.L_x_30422:
[----:B------:R-:W0:Y:S02]  /*7b10*/  F2I.U64.F64.TRUNC R24, R24 ;  /* 0x0000001800187311 */ /* 0x000e24000030d800 */
[----:B0-----:R0:W-:Y:S01]  /*7b20*/  STG.E.64 [R4.64], R24 ;  /* 0x0000001804007986 */ /* 0x0011e2000c101b24 */
[----:B------:R-:W-:Y:S05]  /*7b30*/  BRA `(.L_x_30395) ;  /* 0x0000002000007947 */ /* 0x000fea0003800000 */
.L_x_30421:
[----:B------:R-:W0:Y:S02]  /*7b40*/  F2I.U32.F64.TRUNC R25, R24 ;  /* 0x0000001800197311 */ /* 0x000e24000030d000 */
[----:B0-----:R0:W-:Y:S02]  /*7b50*/  STG.E [R4.64], R25 ;  /* 0x0000001904007986 */ /* 0x0011e4000c101924 */
.L_x_30395:
[----:B------:R-:W-:Y:S02]  /*7b60*/  IADD3 R22, R22, 0x80, RZ ;  /* 0x0000008016167810 */ /* 0x000fe40007ffe0ff */
.L_x_30356:
[----:B------:R-:W-:Y:S05]  /*7b70*/  BSYNC B6 ;  /* 0x0000000000067941 */ /* 0x000fea0003800000 */
.L_x_30355:
        /* <DEDUP_REMOVED lines=17> */
[----:B--2--5:R-:W0:Y:S02]  /*7c90*/  F2I.F64.TRUNC R17, R16 ;  /* 0x0000001000117311 */ /* 0x024e24000030d100 */
[----:B0-----:R-:W-:Y:S01]  /*7ca0*/  STG.E.U8 [R2.64], R17 ;  /* 0x0000001102007986 */ /* 0x001fe2000c101124 */
[----:B------:R-:W-:Y:S05]  /*7cb0*/  EXIT ;  /* 0x000000000000794d */ /* 0x000fea0003800000 */
.L_x_30426:
[----:B--2--5:R-:W0:Y:S02]  /*7cc0*/  F2I.S64.F64.TRUNC R16, R16 ;  /* 0x0000001000107311 */ /* 0x024e24000030d900 */
[----:B0-----:R-:W-:-:S05]  /*7cd0*/  IMAD.MOV.U32 R5, RZ, RZ, R16 ;  /* 0x000000ffff057224 */ /* 0x001fca00078e0010 */
[----:B------:R-:W-:Y:S01]  /*7ce0*/  STG.E.U8 [R2.64], R5 ;  /* 0x0000000502007986 */ /* 0x000fe2000c101124 */
[----:B------:R-:W-:Y:S05]  /*7cf0*/  EXIT ;  /* 0x000000000000794d */ /* 0x000fea0003800000 */
.L_x_30425:
[----:B------:R-:W-:-:S13]  /*7d00*/  ISETP.NE.AND P0, PT, R0, 0x2, PT ;  /* 0x000000020000780c */ /* 0x000fda0003f05270 */
[----:B------:R-:W-:Y:S05]  /*7d10*/  @!P0 BRA `(.L_x_30428) ;  /* 0x000000a000008947 */ /* 0x000fea0003800000 */
[----:B------:R-:W-:-:S13]  /*7d20*/  ISETP.NE.AND P0, PT, R0, 0x3, PT ;  /* 0x000000030000780c */ /* 0x000fda0003f05270 */
[----:B------:R-:W-:Y:S05]  /*7d30*/  @!P0 BRA `(.L_x_30429) ;  /* 0x0000005000008947 */ /* 0x000fea0003800000 */
[----:B------:R-:W-:-:S13]  /*7d40*/  ISETP.NE.AND P0, PT, R0, 0x4, PT ;  /* 0x000000040000780c */ /* 0x000fda0003f05270 */
[----:B------:R-:W-:Y:S05]  /*7d50*/  @P0 BRA `(.L_x_30427) ;  /* 0x00000ce000000947 */ /* 0x000fea0003800000 */
[----:B--2--5:R-:W0:Y:S02]  /*7d60*/  F2I.S64.F64.TRUNC R16, R16 ;  /* 0x0000001000107311 */ /* 0x024e24000030d900 */
[----:B0-----:R-:W-:Y:S01]  /*7d70*/  STG.E.64 [R2.64], R16 ;  /* 0x0000001002007986 */ /* 0x001fe2000c101b24 */
[----:B------:R-:W-:Y:S05]  /*7d80*/  EXIT ;  /* 0x000000000000794d */ /* 0x000fea0003800000 */
.L_x_30429:
[----:B--2--5:R-:W0:Y:S02]  /*7d90*/  F2I.F64.TRUNC R17, R16 ;  /* 0x0000001000117311 */ /* 0x024e24000030d100 */
[----:B0-----:R-:W-:Y:S01]  /*7da0*/  STG.E [R2.64], R17 ;  /* 0x0000001102007986 */ /* 0x001fe2000c101924 */
[----:B------:R-:W-:Y:S05]  /*7db0*/  EXIT ;  /* 0x000000000000794d */ /* 0x000fea0003800000 */
.L_x_30428:
[----:B--2--5:R-:W0:Y:S02]  /*7dc0*/  F2I.F64.TRUNC R17, R16 ;  /* 0x0000001000117311 */ /* 0x024e24000030d100 */
[----:B0-----:R-:W-:Y:S01]  /*7dd0*/  STG.E.U16 [R2.64], R17 ;  /* 0x0000001102007986 */ /* 0x001fe2000c101524 */
[----:B------:R-:W-:Y:S05]  /*7de0*/  EXIT ;  /* 0x000000000000794d */ /* 0x000fea0003800000 */
.L_x_30424:
[----:B------:R-:W-:-:S13]  /*7df0*/  ISETP.GT.AND P0, PT, R0, 0x6, PT ;  /* 0x000000060000780c */ /* 0x000fda0003f04270 */
[----:B------:R-:W-:Y:S05]  /*7e00*/  @P0 BRA `(.L_x_30430) ;  /* 0x000000f000000947 */ /* 0x000fea0003800000 */
[----:B------:R-:W-:-:S13]  /*7e10*/  ISETP.NE.AND P0, PT, R0, 0x5, PT ;  /* 0x000000050000780c */ /* 0x000fda0003f05270 */
[----:B------:R-:W-:Y:S05]  /*7e20*/  @!P0 BRA `(.L_x_30431) ;  /* 0x0000007000008947 */ /* 0x000fea0003800000 */
[----:B------:R-:W-:-:S13]  /*7e30*/  ISETP.NE.AND P0, PT, R0, 0x6, PT ;  /* 0x000000060000780c */ /* 0x000fda0003f05270 */
[----:B------:R-:W-:Y:S05]  /*7e40*/  @P0 BRA `(.L_x_30427) ;  /* 0x00000bf000000947 */ /* 0x000fea0003800000 */
[----:B--2--5:R-:W0:Y:S01]  /*7e50*/  F2F.F32.F64 R5, R16 ;  /* 0x0000001000057310 */ /* 0x024e220000301000 */
[----:B------:R-:W0:-:S14]  /*7e60*/  DSETP.GEU.AND P0, PT, |R16|, c[0x2][0x58], PT ;  /* 0x008016001000762a */ /* 0x000e1c0003f0e200 */
[----:B0-----:R-:W-:-:S05]  /*7e70*/  @!P0 FMUL R5, R5, 1.175494350822287508e-38 ;  /* 0x0080000005058820 */ /* 0x001fca0000400000 */
[----:B------:R-:W-:Y:S01]  /*7e80*/  STG.E [R2.64], R5 ;  /* 0x0000000502007986 */ /* 0x000fe2000c101924 */
[----:B------:R-:W-:Y:S05]  /*7e90*/  EXIT ;  /* 0x000000000000794d */ /* 0x000fea0003800000 */
.L_x_30431:
[----:B--2--5:R-:W0:Y:S01]  /*7ea0*/  F2F.F32.F64 R0, R16 ;  /* 0x0000001000007310 */ /* 0x024e220000301000 */
[----:B------:R-:W0:-:S14]  /*7eb0*/  DSETP.GEU.AND P0, PT, |R16|, c[0x2][0x58], PT ;  /* 0x008016001000762a */ /* 0x000e1c0003f0e200 */
[----:B0-----:R-:W-:-:S05]  /*7ec0*/  @!P0 FMUL R0, R0, 1.175494350822287508e-38 ;  /* 0x0080000000008820 */ /* 0x001fca0000400000 */
[----:B------:R-:W-:-:S05]  /*7ed0*/  F2FP.PACK_AB R0, RZ, R0 ;  /* 0x00000000ff00723e */ /* 0x000fca00000000ff */
[----:B------:R-:W-:Y:S01]  /*7ee0*/  STG.E.U16 [R2.64], R0 ;  /* 0x0000000002007986 */ /* 0x000fe2000c101524 */
[----:B------:R-:W-:Y:S05]  /*7ef0*/  EXIT ;  /* 0x000000000000794d */ /* 0x000fea0003800000 */
.L_x_30430:
[----:B------:R-:W-:-:S13]  /*7f00*/  ISETP.NE.AND P0, PT, R0, 0x7, PT ;  /* 0x000000070000780c */ /* 0x000fda0003f05270 */
[----:B------:R-:W-:Y:S05]  /*7f10*/  @!P0 BRA `(.L_x_30432) ;  /* 0x0000011000008947 */ /* 0x000fea0003800000 */
[----:B------:R-:W-:-:S13]  /*7f20*/  ISETP.NE.AND P0, PT, R0, 0x8, PT ;  /* 0x000000080000780c */ /* 0x000fda0003f05270 */
[----:B------:R-:W-:Y:S05]  /*7f30*/  @!P0 BRA `(.L_x_30433) ;  /* 0x0000008000008947 */ /* 0x000fea0003800000 */
[----:B------:R-:W-:-:S13]  /*7f40*/  ISETP.NE.AND P0, PT, R0, 0x9, PT ;  /* 0x000000090000780c */ /* 0x000fda0003f05270 */
[----:B------:R-:W-:Y:S05]  /*7f50*/  @P0 BRA `(.L_x_30427) ;  /* 0x00000ae000000947 */ /* 0x000fea0003800000 */
[----:B--2--5:R-:W0:Y:S01]  /*7f60*/  F2F.F32.F64 R4, R16 ;  /* 0x0000001000047310 */ /* 0x024e220000301000 */
[----:B------:R-:W0:Y:S01]  /*7f70*/  DSETP.GEU.AND P0, PT, |R16|, c[0x2][0x58], PT ;  /* 0x008016001000762a */ /* 0x000e220003f0e200 */
[----:B------:R-:W-:-:S13]  /*7f80*/  IMAD.MOV.U32 R5, RZ, RZ, RZ ;  /* 0x000000ffff057224 */ /* 0x000fda00078e00ff */
[----:B0-----:R-:W-:-:S05]  /*7f90*/  @!P0 FMUL R4, R4, 1.175494350822287508e-38 ;  /* 0x0080000004048820 */ /* 0x001fca0000400000 */
[----:B------:R-:W-:Y:S01]  /*7fa0*/  STG.E.64 [R2.64], R4 ;  /* 0x0000000402007986 */ /* 0x000fe2000c101b24 */
[----:B------:R-:W-:Y:S05]  /*7fb0*/  EXIT ;  /* 0x000000000000794d */ /* 0x000fea0003800000 */
.L_x_30433:
[----:B--2--5:R-:W0:Y:S01]  /*7fc0*/  F2F.F32.F64 R0, R16 ;  /* 0x0000001000007310 */ /* 0x024e220000301000 */
[----:B------:R-:W0:-:S14]  /*7fd0*/  DSETP.GEU.AND P0, PT, |R16|, c[0x2][0x58], PT ;  /* 0x008016001000762a */ /* 0x000e1c0003f0e200 */
[----:B0-----:R-:W-:-:S05]  /*7fe0*/  @!P0 FMUL R0, R0, 1.175494350822287508e-38 ;  /* 0x0080000000008820 */ /* 0x001fca0000400000 */
[----:B------:R-:W-:-:S04]  /*7ff0*/  F2FP.PACK_AB R5, RZ, R0 ;  /* 0x00000000ff05723e */ /* 0x000fc800000000ff */
[----:B------:R-:W-:-:S05]  /*8000*/  PRMT R5, R5, 0x5410, RZ ;  /* 0x0000541005057816 */ /* 0x000fca00000000ff */
[----:B------:R-:W-:Y:S01]  /*8010*/  STG.E [R2.64], R5 ;  /* 0x0000000502007986 */ /* 0x000fe2000c101924 */
[----:B------:R-:W-:Y:S05]  /*8020*/  EXIT ;  /* 0x000000000000794d */ /* 0x000fea0003800000 */
.L_x_30432:
[----:B--2--5:R-:W-:Y:S01]  /*8030*/  STG.E.64 [R2.64], R16 ;  /* 0x0000001002007986 */ /* 0x024fe2000c101b24 */
[----:B------:R-:W-:Y:S05]  /*8040*/  EXIT ;  /* 0x000000000000794d */ /* 0x000fea0003800000 */
.L_x_30423:
        /* <DEDUP_REMOVED lines=8> */
[----:B--2--5:R-:W0:-:S06]  /*80d0*/  DSETP.NEU.AND P0, PT, R16, RZ, PT ;  /* 0x000000ff1000722a */ /* 0x024e0c0003f0d000 */
[----:B0-----:R-:W-:-:S05]  /*80e0*/  SEL R5, RZ, 0x1, !P0 ;  /* 0x00000001ff057807 */ /* 0x001fca0004000000 */
[----:B------:R-:W-:Y:S01]  /*80f0*/  STG.E.U8 [R2.64], R5 ;  /* 0x0000000502007986 */ /* 0x000fe2000c101124 */
[----:B------:R-:W-:Y:S05]  /*8100*/  EXIT ;  /* 0x000000000000794d */ /* 0x000fea0003800000 */
.L_x_30436:
[----:B------:R-:W-:-:S05]  /*8110*/  CS2R R18, SRZ ;  /* 0x0000000000127805 */ /* 0x000fca000001ff00 */
[----:B--2--5:R-:W-:Y:S01]  /*8120*/  STG.E.128 [R2.64], R16 ;  /* 0x0000001002007986 */ /* 0x024fe2000c101d24 */
[----:B------:R-:W-:Y:S05]  /*8130*/  EXIT ;  /* 0x000000000000794d */ /* 0x000fea0003800000 */
.L_x_30435:
        /* <DEDUP_REMOVED lines=23> */
.L_x_30440:
[----:B------:R-:W-:Y:S05]  /*82b0*/  BSYNC B0 ;  /* 0x0000000000007941 */ /* 0x000fea0003800000 */
.L_x_30439:
[----:B------:R-:W-:-:S05]  /*82c0*/  LOP3.LUT R5, R0, R5, RZ, 0xfc, !PT ;  /* 0x0000000500057212 */ /* 0x000fca00078efcff */
[----:B------:R-:W-:Y:S01]  /*82d0*/  STG.E.U8 [R2.64], R5 ;  /* 0x0000000502007986 */ /* 0x000fe2000c101124 */
[----:B------:R-:W-:Y:S05]  /*82e0*/  EXIT ;  /* 0x000000000000794d */ /* 0x000fea0003800000 */
.L_x_30438:
[----:B--2--5:R-:W0:Y:S01]  /*82f0*/  F2F.F32.F64 R5, R16 ;  /* 0x0000001000057310 */ /* 0x024e220000301000 */
        /* <DEDUP_REMOVED lines=14> */
.L_x_30442:
[----:B------:R-:W-:Y:S01]  /*83e0*/  IMAD.MOV.U32 R0, RZ, RZ, 0x7f ;  /* 0x0000007fff007424 */ /* 0x000fe200078e00ff */
[----:B------:R-:W-:-:S04]  /*83f0*/  ISETP.GT.U32.AND P0, PT, R4, 0x7f800000, PT ;  /* 0x7f8000000400780c */ /* 0x000fc80003f04070 */
[----:B------:R-:W-:-:S04]  /*8400*/  SEL R0, R0, 0x7c, P0 ;  /* 0x0000007c00007807 */ /* 0x000fc80000000000 */
.L_x_30443:
[----:B------:R-:W-:Y:S05]  /*8410*/  BSYNC B0 ;  /* 0x0000000000007941 */ /* 0x000fea0003800000 */
.L_x_30441:
[----:B------:R-:W-:-:S04]  /*8420*/  LOP3.LUT R4, R5, 0x80000000, RZ, 0xc0, !PT ;  /* 0x8000000005047812 */ /* 0x000fc800078ec0ff */
[----:B------:R-:W-:-:S04]  /*8430*/  SHF.R.U32.HI R5, RZ, 0x18, R4 ;  /* 0x00000018ff057819 */ /* 0x000fc80000011604 */
[----:B------:R-:W-:-:S05]  /*8440*/  LOP3.LUT R5, R0, R5, RZ, 0xfc, !PT ;  /* 0x0000000500057212 */ /* 0x000fca00078efcff */
[----:B------:R-:W-:Y:S01]  /*8450*/  STG.E.U8 [R2.64], R5 ;  /* 0x0000000502007986 */ /* 0x000fe2000c101124 */
[----:B------:R-:W-:Y:S05]  /*8460*/  EXIT ;  /* 0x000000000000794d */ /* 0x000fea0003800000 */
.L_x_30437:
[----:B--2--5:R-:W0:Y:S01]  /*8470*/  F2F.F32.F64 R0, R16 ;  /* 0x0000001000007310 */ /* 0x024e220000301000 */
[----:B------:R-:W0:-:S14]  /*8480*/  DSETP.GEU.AND P0, PT, |R16|, c[0x2][0x58], PT ;  /* 0x008016001000762a */ /* 0x000e1c0003f0e200 */
[----:B0-----:R-:W-:-:S05]  /*8490*/  @!P0 FMUL R0, R0, 1.175494350822287508e-38 ;  /* 0x0080000000008820 */ /* 0x001fca0000400000 */
[----:B------:R-:W-:-:S05]  /*84a0*/  F2FP.BF16.PACK_AB R0, RZ, R0 ;  /* 0x00000000ff00723e */ /* 0x000fca00000010ff */
[----:B------:R-:W-:Y:S01]  /*84b0*/  STG.E.U16 [R2.64], R0 ;  /* 0x0000000002007986 */ /* 0x000fe2000c101524 */
[----:B------:R-:W-:Y:S05]  /*84c0*/  EXIT ;  /* 0x000000000000794d */ /* 0x000fea0003800000 */
.L_x_30434:
        /* <DEDUP_REMOVED lines=8> */
[----:B--2--5:R-:W0:Y:S02]  /*8550*/  F2I.U32.F64.TRUNC R17, R16 ;  /* 0x0000001000117311 */ /* 0x024e24000030d000 */
[----:B0-----:R-:W-:Y:S01]  /*8560*/  STG.E.U16 [R2.64], R17 ;  /* 0x0000001102007986 */ /* 0x001fe2000c101524 */
[----:B------:R-:W-:Y:S05]  /*8570*/  EXIT ;  /* 0x000000000000794d */ /* 0x000fea0003800000 */
.L_x_30446:
[----:B--2--5:R-:W0:Y:S01]  /*8580*/  F2F.F32.F64 R7, R16 ;  /* 0x0000001000077310 */ /* 0x024e220000301000 */
        /* <DEDUP_REMOVED lines=18> */
.L_x_30449:
[----:B------:R-:W-:-:S04]  /*86b0*/  LOP3.LUT R0, R7, 0x80000000, RZ, 0xc0, !PT ;  /* 0x8000000007007812 */ /* 0x000fc800078ec0ff */
[----:B------:R-:W-:-:S04]  /*86c0*/  SHF.R.U32.HI R5, RZ, 0x18, R0 ;  /* 0x00000018ff057819 */ /* 0x000fc80000011600 */
[----:B------:R-:W-:-:S04]  /*86d0*/  LOP3.LUT R4, R4, R5, RZ, 0xfc, !PT ;  /* 0x0000000504047212 */ /* 0x000fc800078efcff */
[----:B------:R-:W-:Y:S02]  /*86e0*/  PRMT R0, R4, 0x7610, R0 ;  /* 0x0000761004007816 */ /* 0x000fe40000000000 */
.L_x_30448:
[----:B------:R-:W-:Y:S05]  /*86f0*/  BSYNC B0 ;  /* 0x0000000000007941 */ /* 0x000fea0003800000 */
.L_x_30447:
[----:B------:R-:W-:Y:S01]  /*8700*/  STG.E.U8 [R2.64], R0 ;  /* 0x0000000002007986 */ /* 0x000fe2000c101124 */
[----:B------:R-:W-:Y:S05]  /*8710*/  EXIT ;  /* 0x000000000000794d */ /* 0x000fea0003800000 */
.L_x_30445:
        /* <DEDUP_REMOVED lines=19> */
.L_x_30452:
[----:B------:R-:W-:-:S04]  /*8850*/  LOP3.LUT R0, R7, 0x80000000, RZ, 0xc0, !PT ;  /* 0x8000000007007812 */ /* 0x000fc800078ec0ff */
[----:B------:R-:W-:-:S04]  /*8860*/  SHF.R.U32.HI R5, RZ, 0x18, R0 ;  /* 0x00000018ff057819 */ /* 0x000fc80000011600 */
[----:B------:R-:W-:-:S04]  /*8870*/  LOP3.LUT R4, R4, R5, RZ, 0xfc, !PT ;  /* 0x0000000504047212 */ /* 0x000fc800078efcff */
[----:B------:R-:W-:Y:S02]  /*8880*/  PRMT R0, R4, 0x7610, R0 ;  /* 0x0000761004007816 */ /* 0x000fe40000000000 */
.L_x_30451:
[----:B------:R-:W-:Y:S05]  /*8890*/  BSYNC B0 ;  /* 0x0000000000007941 */ /* 0x000fea0003800000 */
.L_x_30450:
[----:B------:R-:W-:Y:S01]  /*88a0*/  STG.E.U8 [R2.64], R0 ;  /* 0x0000000002007986 */ /* 0x000fe2000c101124 */
[----:B------:R-:W-:Y:S05]  /*88b0*/  EXIT ;  /* 0x000000000000794d */ /* 0x000fea0003800000 */
.L_x_30444:
[----:B------:R-:W-:-:S13]  /*88c0*/  ISETP.NE.AND P0, PT, R0, 0x1c, PT ;  /* 0x0000001c0000780c */ /* 0x000fda0003f05270 */
[----:B------:R-:W-:Y:S05]  /*88d0*/  @!P0 BRA `(.L_x_30453) ;  /* 0x000002d000008947 */ /* 0x000fea0003800000 */
[----:B------:R-:W-:-:S13]  /*88e0*/  ISETP.NE.AND P0, PT, R0, 0x1d, PT ;  /* 0x0000001d0000780c */ /* 0x000fda0003f05270 */
[----:B------:R-:W-:Y:S05]  /*88f0*/  @!P0 BRA `(.L_x_30454) ;  /* 0x0000028000008947 */ /* 0x000fea0003800000 */
[----:B------:R-:W-:-:S13]  /*8900*/  ISETP.NE.AND P0, PT, R0, 0x2c, PT ;  /* 0x0000002c0000780c */ /* 0x000fda0003f05270 */
[----:B------:R-:W-:Y:S05]  /*8910*/  @P0 BRA `(.L_x_30427) ;  /* 0x0000012000000947 */ /* 0x000fea0003800000 */
[----:B--2--5:R-:W0:Y:S01]  /*8920*/  F2F.F32.F64 R6, R16 ;  /* 0x0000001000067310 */ /* 0x024e220000301000 */
        /* <DEDUP_REMOVED lines=17> */
.L_x_30427:
        /* <DEDUP_REMOVED lines=20> */
.L_x_30454:
[----:B--2--5:R-:W0:Y:S02]  /*8b80*/  F2I.U64.F64.TRUNC R16, R16 ;  /* 0x0000001000107311 */ /* 0x024e24000030d800 */
[----:B0-----:R-:W-:Y:S01]  /*8b90*/  STG.E.64 [R2.64], R16 ;  /* 0x0000001002007986 */ /* 0x001fe2000c101b24 */
[----:B------:R-:W-:Y:S05]  /*8ba0*/  EXIT ;  /* 0x000000000000794d */ /* 0x000fea0003800000 */
.L_x_30453:
[----:B--2--5:R-:W0:Y:S02]  /*8bb0*/  F2I.U32.F64.TRUNC R17, R16 ;  /* 0x0000001000117311 */ /* 0x024e24000030d000 */
[----:B0-----:R-:W-:Y:S01]  /*8bc0*/  STG.E [R2.64], R17 ;  /* 0x0000001102007986 */ /* 0x001fe2000c101924 */
[----:B------:R-:W-:Y:S05]  /*8bd0*/  EXIT ;  /* 0x000000000000794d */ /* 0x000fea0003800000 */
.L_x_30455:
        /* <DEDUP_REMOVED lines=10> */
.L_x_34353:


//--------------------- .text._ZN2at6native18elementwise_kernelILi128ELi2EZNS0_22gpu_kernel_impl_nocastIZZZNS0_15exp_kernel_cudaERNS_18TensorIteratorBaseEENKUlvE0_clEvENKUlvE_clEvEUldE_EEvS4_RKT_EUliE_EEviT1_ --------------------------
	.section	.text._ZN2at6native18elementwise_kernelILi128ELi2EZNS0_22gpu_kernel_impl_nocastIZZZNS0_15exp_kernel_cudaERNS_18TensorIteratorBaseEENKUlvE0_clEvENKUlvE_clEvEUldE_EEvS4_RKT_EUliE_EEviT1_,"ax",@progbits
	.sectioninfo	@"SHI_REGISTERS=16"
	.align	128
        .global         _ZN2at6native18elementwise_kernelILi128ELi2EZNS0_22gpu_kernel_impl_nocastIZZZNS0_15exp_kernel_cudaERNS_18TensorIteratorBaseEENKUlvE0_clEvENKUlvE_clEvEUldE_EEvS4_RKT_EUliE_EEviT1_
        .type           _ZN2at6native18elementwise_kernelILi128ELi2EZNS0_22gpu_kernel_impl_nocastIZZZNS0_15exp_kernel_cudaERNS_18TensorIteratorBaseEENKUlvE0_clEvENKUlvE_clEvEUldE_EEvS4_RKT_EUliE_EEviT1_,@function
        .size           _ZN2at6native18elementwise_kernelILi128ELi2EZNS0_22gpu_kernel_impl_nocastIZZZNS0_15exp_kernel_cudaERNS_18TensorIteratorBaseEENKUlvE0_clEvENKUlvE_clEvEUldE_EEvS4_RKT_EUliE_EEviT1_,(.L_x_34354 - _ZN2at6native18elementwise_kernelILi128ELi2EZNS0_22gpu_kernel_impl_nocastIZZZNS0_15exp_kernel_cudaERNS_18TensorIteratorBaseEENKUlvE0_clEvENKUlvE_clEvEUldE_EEvS4_RKT_EUliE_EEviT1_)
        .other          _ZN2at6native18elementwise_kernelILi128ELi2EZNS0_22gpu_kernel_impl_nocastIZZZNS0_15exp_kernel_cudaERNS_18TensorIteratorBaseEENKUlvE0_clEvENKUlvE_clEvEUldE_EEvS4_RKT_EUliE_EEviT1_,@"STO_CUDA_ENTRY STV_DEFAULT"
_ZN2at6native18elementwise_kernelILi128ELi2EZNS0_22gpu_kernel_impl_nocastIZZZNS0_15exp_kernel_cudaERNS_18TensorIteratorBaseEENKUlvE0_clEvENKUlvE_clEvEUldE_EEvS4_RKT_EUliE_EEviT1_:
.text._ZN2at6native18elementwise_kernelILi128ELi2EZNS0_22gpu_kernel_impl_nocastIZZZNS0_15exp_kernel_cudaERNS_18TensorIteratorBaseEENKUlvE0_clEvENKUlvE_clEvEUldE_EEvS4_RKT_EUliE_EEviT1_:
        /* <DEDUP_REMOVED lines=10> */
[----:B------:R-:W-:Y:S01]  /*00a0*/  HFMA2.MMA R6, -RZ, RZ, 0, 0 ;  /* 0x00000000ff067435 */ /* 0x000fe200000001ff */
[----:B------:R-:W-:-:S11]  /*00b0*/  IMAD.MOV.U32 R2, RZ, RZ, RZ ;  /* 0x000000ffff027224 */ /* 0x000fd600078e00ff */
[----:B------:R-:W-:Y:S05]  /*00c0*/  @!P0 BRA `(.L_x_30458) ;  /* 0x00000e0000008947 */ /* 0x000fea0003800000 */
[----:B------:R-:W-:Y:S02]  /*00d0*/  MOV R2, RZ ;  /* 0x000000ff00027202 */ /* 0x000fe40000000f00 */
[----:B------:R-:W-:-:S05]  /*00e0*/  MOV R3, R11 ;  /* 0x0000000b00037202 */ /* 0x000fca0000000f00 */
        /* <DEDUP_REMOVED lines=222> */
.L_x_30458:
[----:B------:R-:W-:-:S04]  /*0ed0*/  IADD3 R2, P0, R2, c[0x0][0x368], RZ ;  /* 0x0000da0002027a10 */ /* 0x000fc80007f1e0ff */
[----:B------:R-:W-:-:S06]  /*0ee0*/  IADD3.X R3, RZ, c[0x0][0x36c], RZ, P0, !PT ;  /* 0x0000db00ff037a10 */ /* 0x000fcc00007fe4ff */
[----:B------:R-:W2:Y:S01]  /*0ef0*/  LDG.E.64 R2, [R2.64] ;  /* 0x0000000402027981 */ /* 0x000ea2000c1e1b00 */
[----:B------:R-:W-:Y:S01]  /*0f00*/  MOV R4, 0x652b82fe ;  /* 0x652b82fe00047802 */ /* 0x000fe20000000f00 */
[----:B------:R-:W-:Y:S01]  /*0f10*/  IMAD.MOV.U32 R12, RZ, RZ, 0x69ce2bdf ;  /* 0x69ce2bdfff0c7424 */ /* 0x000fe200078e00ff */
[----:B------:R-:W-:Y:S01]  /*0f20*/  MOV R5, 0x3ff71547 ;  /* 0x3ff7154700057802 */ /* 0x000fe20000000f00 */
[----:B------:R-:W-:Y:S01]  /*0f30*/  BSSY B1, `(.L_x_30459) ;  /* 0x0000024000017945 */ /* 0x000fe20003800000 */
[----:B------:R-:W-:-:S04]  /*0f40*/  MOV R13, 0x3e5ade15 ;  /* 0x3e5ade15000d7802 */ /* 0x000fc80000000f00 */
[----:B--2---:R-:W0:Y:S01]  /*0f50*/  DFMA R4, R2, R4, 6.75539944105574400000e+15 ;  /* 0x433800000204742b */ /* 0x004e220000000004 */
[----:B------:R-:W-:-:S05]  /*0f60*/  FSETP.GEU.FTZ.AND P0, PT, |R3|, 4.1917929649353027344, PT ;  /* 0x4086232b0300780b */ /* 0x000fca0003f1e200 */
        /* <DEDUP_REMOVED lines=13> */
[----:B0-----:R0:W1:Y:S02]  /*1040*/  DFMA R10, R8, R10, 1 ;  /* 0x3ff00000080a742b */ /* 0x001064000000000a */
[----:B0-----:R-:W-:-:S04]  /*1050*/  IADD3 R8, P1, R6, c[0x0][0x360], RZ ;  /* 0x0000d80006087a10 */ /* 0x001fc80007f3e0ff */
[----:B------:R-:W-:-:S04]  /*1060*/  IADD3.X R9, RZ, c[0x0][0x364], RZ, P1, !PT ;  /* 0x0000d900ff097a10 */ /* 0x000fc80000ffe4ff */
[----:B-1----:R-:W-:Y:S02]  /*1070*/  LEA R7, R4, R11, 0x14 ;  /* 0x0000000b04077211 */ /* 0x002fe400078ea0ff */
[----:B------:R-:W-:Y:S01]  /*1080*/  MOV R6, R10 ;  /* 0x0000000a00067202 */ /* 0x000fe20000000f00 */
[----:B------:R-:W-:Y:S05]  /*1090*/  @!P0 BRA `(.L_x_30460) ;  /* 0x000000d000008947 */ /* 0x000fea0003800000 */
[----:B------:R-:W-:Y:S01]  /*10a0*/  FSETP.GEU.FTZ.AND P0, PT, |R3|, 4.2275390625, PT ;  /* 0x408748000300780b */ /* 0x000fe20003f1e200 */
[----:B------:R-:W-:-:S04]  /*10b0*/  DADD R6, R2, +INF ;  /* 0x7ff0000002067429 */ /* 0x000fc80000000000 */
[----:B------:R-:W0:-:S06]  /*10c0*/  DSETP.GEU.AND P1, PT, R2, RZ, PT ;  /* 0x000000ff0200722a */ /* 0x000e0c0003f2e000 */
[----:B0-----:R-:W-:Y:S02]  /*10d0*/  FSEL R6, R6, RZ, P1 ;  /* 0x000000ff06067208 */ /* 0x001fe40000800000 */
[C---:B------:R-:W-:Y:S02]  /*10e0*/  @!P0 LEA.HI R5, R4.reuse, R4, RZ, 0x1 ;  /* 0x0000000404058211 */ /* 0x040fe400078f08ff */
[----:B------:R-:W-:Y:S02]  /*10f0*/  @!P0 MOV R2, R10 ;  /* 0x0000000a00028202 */ /* 0x000fe40000000f00 */
[----:B------:R-:W-:Y:S02]  /*1100*/  @!P0 SHF.R.S32.HI R5, RZ, 0x1, R5 ;  /* 0x00000001ff058819 */ /* 0x000fe40000011405 */
[----:B------:R-:W-:Y:S02]  /*1110*/  FSEL R7, R7, RZ, P1 ;  /* 0x000000ff07077208 */ /* 0x000fe40000800000 */
[----:B------:R-:W-:Y:S01]  /*1120*/  @!P0 LEA R3, R5, R11, 0x14 ;  /* 0x0000000b05038211 */ /* 0x000fe200078ea0ff */
[----:B------:R-:W-:-:S05]  /*1130*/  @!P0 IMAD.IADD R4, R4, 0x1, -R5 ;  /* 0x0000000104048824 */ /* 0x000fca00078e0a05 */
[----:B------:R-:W-:Y:S02]  /*1140*/  @!P0 LEA R5, R4, 0x3ff00000, 0x14 ;  /* 0x3ff0000004058811 */ /* 0x000fe400078ea0ff */
[----:B------:R-:W-:-:S06]  /*1150*/  @!P0 MOV R4, RZ ;  /* 0x000000ff00048202 */ /* 0x000fcc0000000f00 */
[----:B------:R0:W1:-:S06]  /*1160*/  @!P0 DMUL R6, R2, R4 ;  /* 0x0000000402068228 */ /* 0x00004c0000000000 */
.L_x_30460:
[----:B------:R-:W-:Y:S05]  /*1170*/  BSYNC B1 ;  /* 0x0000000000017941 */ /* 0x000fea0003800000 */
.L_x_30459:
[----:B-1----:R1:W-:Y:S01]  /*1180*/  STG.E.64 [R8.64], R6 ;  /* 0x0000000608007986 */ /* 0x0023e2000c101b04 */
[----:B------:R-:W-:-:S03]  /*1190*/  IADD3 R11, R0, 0x80, RZ ;  /* 0x00000080000b7810 */ /* 0x000fc60007ffe0ff */
.L_x_30457:
[----:B------:R-:W-:Y:S05]  /*11a0*/  BSYNC B0 ;  /* 0x0000000000007941 */ /* 0x000fea0003800000 */
.L_x_30456:
        /* <DEDUP_REMOVED lines=19> */
[----:B-1----:R-:W-:-:S05]  /*12e0*/  IMAD.HI.U32 R6, R5, c[0x0][0x17c], R4 ;  /* 0x00005f0005067a27 */ /* 0x002fca00078e0004 */
        /* <DEDUP_REMOVED lines=210> */
.L_x_30461:
[----:B------:R-:W-:-:S04]  /*2010*/  IADD3 R2, P0, R2, c[0x0][0x368], RZ ;  /* 0x0000da0002027a10 */ /* 0x000fc80007f1e0ff */
[----:B------:R-:W-:-:S06]  /*2020*/  IADD3.X R3, RZ, c[0x0][0x36c], RZ, P0, !PT ;  /* 0x0000db00ff037a10 */ /* 0x000fcc00007fe4ff */
[----:B------:R-:W2:Y:S01]  /*2030*/  LDG.E.64 R2, [R2.64] ;  /* 0x0000000402027981 */ /* 0x000ea2000c1e1b00 */
[----:B------:R-:W-:Y:S01]  /*2040*/  MOV R4, 0x652b82fe ;  /* 0x652b82fe00047802 */ /* 0x000fe20000000f00 */
[----:B------:R-:W-:Y:S01]  /*2050*/  IMAD.MOV.U32 R5, RZ, RZ, 0x3ff71547 ;  /* 0x3ff71547ff057424 */ /* 0x000fe200078e00ff */
[----:B------:R-:W-:Y:S01]  /*2060*/  MOV R10, 0x69ce2bdf ;  /* 0x69ce2bdf000a7802 */ /* 0x000fe20000000f00 */
[----:B------:R-:W-:Y:S01]  /*2070*/  BSSY B0, `(.L_x_30462) ;  /* 0x0000024000007945 */ /* 0x000fe20003800000 */
[----:B------:R-:W-:-:S03]  /*2080*/  MOV R11, 0x3e5ade15 ;  /* 0x3e5ade15000b7802 */ /* 0x000fc60000000f00 */
[----:B--2---:R-:W0:Y:S01]  /*2090*/  DFMA R4, R2, R4, 6.75539944105574400000e+15 ;  /* 0x433800000204742b */ /* 0x004e220000000004 */
[----:B------:R-:W-:-:S05]  /*20a0*/  FSETP.GEU.FTZ.AND P0, PT, |R3|, 4.1917929649353027344, PT ;  /* 0x4086232b0300780b */ /* 0x000fca0003f1e200 */
[----:B01----:R-:W0:-:S06]  /*20b0*/  DADD R6, R4, -6.75539944105574400000e+15 ;  /* 0xc338000004067429 */ /* 0x003e0c0000000000 */
        /* <DEDUP_REMOVED lines=15> */
[----:B-1----:R-:W-:Y:S01]  /*21b0*/  LEA R7, R4, R11, 0x14 ;  /* 0x0000000b04077211 */ /* 0x002fe200078ea0ff */
[----:B------:R-:W-:Y:S01]  /*21c0*/  IMAD.MOV.U32 R6, RZ, RZ, R10 ;  /* 0x000000ffff067224 */ /* 0x000fe200078e000a */
        /* <DEDUP_REMOVED lines=9> */
[----:B------:R-:W-:-:S02]  /*2260*/  @!P0 IADD3 R4, R4, -R3, RZ ;  /* 0x8000000304048210 */ /* 0x000fc40007ffe0ff */
[----:B------:R-:W-:Y:S02]  /*2270*/  @!P0 LEA R3, R3, R11, 0x14 ;  /* 0x0000000b03038211 */ /* 0x000fe400078ea0ff */
[----:B------:R-:W-:Y:S02]  /*2280*/  @!P0 LEA R5, R4, 0x3ff00000, 0x14 ;  /* 0x3ff0000004058811 */ /* 0x000fe400078ea0ff */
[----:B------:R-:W-:-:S06]  /*2290*/  @!P0 MOV R4, RZ ;  /* 0x000000ff00048202 */ /* 0x000fcc0000000f00 */
[----:B------:R0:W1:-:S06]  /*22a0*/  @!P0 DMUL R6, R2, R4 ;  /* 0x0000000402068228 */ /* 0x00004c0000000000 */
.L_x_30463:
[----:B------:R-:W-:Y:S05]  /*22b0*/  BSYNC B0 ;  /* 0x0000000000007941 */ /* 0x000fea0003800000 */
.L_x_30462:
[----:B-1----:R-:W-:Y:S01]  /*22c0*/  STG.E.64 [R8.64], R6 ;  /* 0x0000000608007986 */ /* 0x002fe2000c101b04 */
[----:B------:R-:W-:Y:S05]  /*22d0*/  EXIT ;  /* 0x000000000000794d */ /* 0x000fea0003800000 */
.L_x_30464:
        /* <DEDUP_REMOVED lines=10> */
.L_x_34354:


//--------------------- .text._ZN2at6native27unrolled_elementwise_kernelIZZZNS0_15exp_kernel_cudaERNS_18TensorIteratorBaseEENKUlvE0_clEvENKUlvE_clEvEUldE_St5arrayIPcLm2EELi4E23TrivialOffsetCalculatorILi1EjESB_NS0_6memory15LoadWithoutCastENSC_16StoreWithoutCastEEEviT_T0_T2_T3_T4_T5_ --------------------------
	.section	.text._ZN2at6native27unrolled_elementwise_kernelIZZZNS0_15exp_kernel_cudaERNS_18TensorIteratorBaseEENKUlvE0_clEvENKUlvE_clEvEUldE_St5arrayIPcLm2EELi4E23TrivialOffsetCalculatorILi1EjESB_NS0_6memory15LoadWithoutCastENSC_16StoreWithoutCastEEEviT_T0_T2_T3_T4_T5_,"ax",@progbits
	.sectioninfo	@"SHI_REGISTERS=28"
	.align	128
        .global         _ZN2at6native27unrolled_elementwise_kernelIZZZNS0_15exp_kernel_cudaERNS_18TensorIteratorBaseEENKUlvE0_clEvENKUlvE_clEvEUldE_St5arrayIPcLm2EELi4E23TrivialOffsetCalculatorILi1EjESB_NS0_6memory15LoadWithoutCastENSC_16StoreWithoutCastEEEviT_T0_T2_T3_T4_T5_
        .type           _ZN2at6native27unrolled_elementwise_kernelIZZZNS0_15exp_kernel_cudaERNS_18TensorIteratorBaseEENKUlvE0_clEvENKUlvE_clEvEUldE_St5arrayIPcLm2EELi4E23TrivialOffsetCalculatorILi1EjESB_NS0_6memory15LoadWithoutCastENSC_16StoreWithoutCastEEEviT_T0_T2_T3_T4_T5_,@function
        .size           _ZN2at6native27unrolled_elementwise_kernelIZZZNS0_15exp_kernel_cudaERNS_18TensorIteratorBaseEENKUlvE0_clEvENKUlvE_clEvEUldE_St5arrayIPcLm2EELi4E23TrivialOffsetCalculatorILi1EjESB_NS0_6memory15LoadWithoutCastENSC_16StoreWithoutCastEEEviT_T0_T2_T3_T4_T5_,(.L_x_34355 - _ZN2at6native27unrolled_elementwise_kernelIZZZNS0_15exp_kernel_cudaERNS_18TensorIteratorBaseEENKUlvE0_clEvENKUlvE_clEvEUldE_St5arrayIPcLm2EELi4E23TrivialOffsetCalculatorILi1EjESB_NS0_6memory15LoadWithoutCastENSC_16StoreWithoutCastEEEviT_T0_T2_T3_T4_T5_)
        .other          _ZN2at6native27unrolled_elementwise_kernelIZZZNS0_15exp_kernel_cudaERNS_18TensorIteratorBaseEENKUlvE0_clEvENKUlvE_clEvEUldE_St5arrayIPcLm2EELi4E23TrivialOffsetCalculatorILi1EjESB_NS0_6memory15LoadWithoutCastENSC_16StoreWithoutCastEEEviT_T0_T2_T3_T4_T5_,@"STO_CUDA_ENTRY STV_DEFAULT"
_ZN2at6native27unrolled_elementwise_kernelIZZZNS0_15exp_kernel_cudaERNS_18TensorIteratorBaseEENKUlvE0_clEvENKUlvE_clEvEUldE_St5arrayIPcLm2EELi4E23TrivialOffsetCalculatorILi1EjESB_NS0_6memory15LoadWithoutCastENSC_16StoreWithoutCastEEEviT_T0_T2_T3_T4_T5_:
.text._ZN2at6native27unrolled_elementwise_kernelIZZZNS0_15exp_kernel_cudaERNS_18TensorIteratorBaseEENKUlvE0_clEvENKUlvE_clEvEUldE_St5arrayIPcLm2EELi4E23TrivialOffsetCalculatorILi1EjESB_NS0_6memory15LoadWithoutCastENSC_16StoreWithoutCastEEEviT_T0_T2_T3_T4_T5_:
        /* <DEDUP_REMOVED lines=27> */
[----:B------:R-:W-:Y:S01]  /*01b0*/  @!P2 LEA R20, R0, R3, 0x9 ;  /* 0x000000030014a211 */ /* 0x000fe200078e48ff */
[----:B------:R-:W-:Y:S01]  /*01c0*/  @!P2 IMAD.MOV.U32 R21, RZ, RZ, 0x8 ;  /* 0x00000008ff15a424 */ /* 0x000fe200078e00ff */
[----:B------:R-:W-:-:S03]  /*01d0*/  @!P2 IADD3 R3, R3, 0x80, RZ ;  /* 0x000000800303a810 */ /* 0x000fc60007ffe0ff */
[----:B------:R-:W-:Y:S01]  /*01e0*/  @!P2 IMAD.WIDE.U32 R20, R20, R21, c[0x0][0x170] ;  /* 0x00005c001414a625 */ /* 0x000fe200078e0015 */
[-C--:B------:R-:W-:Y:S02]  /*01f0*/  ISETP.GE.AND P1, PT, R3, R10.reuse, PT ;  /* 0x0000000a0300720c */ /* 0x080fe40003f26270 */
[----:B------:R-:W-:Y:S02]  /*0200*/  ISETP.GE.AND P0, PT, R23, R10, PT ;  /* 0x0000000a1700720c */ /* 0x000fe40003f06270 */
[----:B------:R0:W5:Y:S09]  /*0210*/  @!P2 LDG.E.64 R4, [R20.64] ;  /* 0x000000041404a981 */ /* 0x000172000c1e1b00 */
[----:B------:R-:W-:-:S02]  /*0220*/  @!P1 IMAD R16, R0, 0x200, R3 ;  /* 0x0000020000109824 */ /* 0x000fc400078e0203 */
[----:B------:R-:W-:Y:S01]  /*0230*/  @!P1 IMAD.MOV.U32 R17, RZ, RZ, 0x8 ;  /* 0x00000008ff119424 */ /* 0x000fe200078e00ff */
[----:B------:R-:W-:-:S03]  /*0240*/  CS2R R2, SRZ ;  /* 0x0000000000027805 */ /* 0x000fc6000001ff00 */
[----:B------:R-:W-:Y:S01]  /*0250*/  @!P1 IMAD.WIDE.U32 R16, R16, R17, c[0x0][0x170] ;  /* 0x00005c0010109625 */ /* 0x000fe200078e0011 */
[-C--:B------:R-:W-:Y:S02]  /*0260*/  ISETP.GE.AND P4, PT, R13, R10.reuse, PT ;  /* 0x0000000a0d00720c */ /* 0x080fe40003f86270 */
[-C--:B------:R-:W-:Y:S02]  /*0270*/  ISETP.GE.AND P2, PT, R11, R10.reuse, PT ;  /* 0x0000000a0b00720c */ /* 0x080fe40003f46270 */
[----:B------:R0:W5:Y:S01]  /*0280*/  @!P1 LDG.E.64 R2, [R16.64] ;  /* 0x0000000410029981 */ /* 0x000162000c1e1b00 */
[----:B------:R-:W-:Y:S01]  /*0290*/  ISETP.GE.AND P1, PT, R25, R10, PT ;  /* 0x0000000a1900720c */ /* 0x000fe20003f26270 */
[----:B------:R-:W-:Y:S07]  /*02a0*/  @P3 BRA `(.L_x_30466) ;  /* 0x0000023000003947 */ /* 0x000fee0003800000 */
[----:B0-----:R-:W-:Y:S01]  /*02b0*/  HFMA2.MMA R16, -RZ, RZ, 1323, -4.565715789794921875e-05 ;  /* 0x652b82feff107435 */ /* 0x001fe200000001ff */
[----:B------:R-:W-:Y:S01]  /*02c0*/  IMAD.MOV.U32 R17, RZ, RZ, 0x3ff71547 ;  /* 0x3ff71547ff117424 */ /* 0x000fe200078e00ff */
[----:B-----5:R-:W-:-:S05]  /*02d0*/  FSETP.GEU.FTZ.AND P3, PT, |R15|, 4.1917929649353027344, PT ;  /* 0x4086232b0f00780b */ /* 0x020fca0003f7e200 */
        /* <DEDUP_REMOVED lines=26> */
[----:B------:R-:W-:Y:S01]  /*0480*/  FSEL R8, R14, RZ, P5 ;  /* 0x000000ff0e087208 */ /* 0x000fe20002800000 */
[----:B------:R-:W-:Y:S01]  /*0490*/  @!P3 IMAD.MOV.U32 R14, RZ, RZ, RZ ;  /* 0x000000ffff0eb224 */ /* 0x000fe200078e00ff */
[----:B------:R-:W-:Y:S01]  /*04a0*/  @!P3 IADD3 R16, R16, -R17, RZ ;  /* 0x800000111010b210 */ /* 0x000fe20007ffe0ff */
[----:B------:R-:W-:-:S03]  /*04b0*/  @!P3 IMAD R19, R17, 0x100000, R19 ;  /* 0x001000001113b824 */ /* 0x000fc600078e0213 */
[----:B------:R-:W-:-:S06]  /*04c0*/  @!P3 LEA R15, R16, 0x3ff00000, 0x14 ;  /* 0x3ff00000100fb811 */ /* 0x000fcc00078ea0ff */
[----:B------:R0:W1:-:S06]  /*04d0*/  @!P3 DMUL R8, R18, R14 ;  /* 0x0000000e1208b228 */ /* 0x00004c0000000000 */
.L_x_30466:
[----:B------:R-:W-:Y:S05]  /*04e0*/  BSYNC B0 ;  /* 0x0000000000007941 */ /* 0x000fea0003800000 */
.L_x_30465:
[----:B------:R-:W-:Y:S01]  /*04f0*/  BSSY B0, `(.L_x_30467) ;  /* 0x0000025000007945 */ /* 0x000fe20003800000 */
[----:B------:R-:W-:Y:S05]  /*0500*/  @P4 BRA `(.L_x_30468) ;  /* 0x0000023000004947 */ /* 0x000fea0003800000 */
[----:B0-----:R-:W-:Y:S01]  /*0510*/  IMAD.MOV.U32 R16, RZ, RZ, 0x652b82fe ;  /* 0x652b82feff107424 */ /* 0x001fe200078e00ff */
[----:B------:R-:W-:Y:S01]  /*0520*/  MOV R20, 0x69ce2bdf ;  /* 0x69ce2bdf00147802 */ /* 0x000fe20000000f00 */
[----:B------:R-:W-:Y:S01]  /*0530*/  IMAD.MOV.U32 R17, RZ, RZ, 0x3ff71547 ;  /* 0x3ff71547ff117424 */ /* 0x000fe200078e00ff */
[----:B-----5:R-:W-:Y:S01]  /*0540*/  FSETP.GEU.FTZ.AND P3, PT, |R7|, 4.1917929649353027344, PT ;  /* 0x4086232b0700780b */ /* 0x020fe20003f7e200 */
[----:B------:R-:W-:-:S04]  /*0550*/  IMAD.MOV.U32 R21, RZ, RZ, 0x3e5ade15 ;  /* 0x3e5ade15ff157424 */ /* 0x000fc800078e00ff */
        /* <DEDUP_REMOVED lines=29> */
[----:B------:R0:W2:-:S06]  /*0730*/  @!P3 DMUL R14, R18, R6 ;  /* 0x00000006120eb228 */ /* 0x00008c0000000000 */
.L_x_30468:
[----:B------:R-:W-:Y:S05]  /*0740*/  BSYNC B0 ;  /* 0x0000000000007941 */ /* 0x000fea0003800000 */
.L_x_30467:
        /* <DEDUP_REMOVED lines=29> */
[----:B------:R-:W-:-:S04]  /*0920*/  @!P0 LEA.HI R6, R16, R16, RZ, 0x1 ;  /* 0x0000001010068211 */ /* 0x000fc800078f08ff */
[----:B------:R-:W-:Y:S02]  /*0930*/  @!P0 SHF.R.S32.HI R5, RZ, 0x1, R6 ;  /* 0x00000001ff058819 */ /* 0x000fe40000011406 */
[----:B------:R-:W-:-:S03]  /*0940*/  FSEL R6, R20, RZ, P3 ;  /* 0x000000ff14067208 */ /* 0x000fc60001800000 */
[----:B------:R-:W-:Y:S02]  /*0950*/  @!P0 IMAD.IADD R4, R16, 0x1, -R5 ;  /* 0x0000000110048824 */ /* 0x000fe400078e0a05 */
[----:B------:R-:W-:-:S03]  /*0960*/  @!P0 IMAD R19, R5, 0x100000, R19 ;  /* 0x0010000005138824 */ /* 0x000fc600078e0213 */
[----:B------:R-:W-:Y:S02]  /*0970*/  @!P0 LEA R5, R4, 0x3ff00000, 0x14 ;  /* 0x3ff0000004058811 */ /* 0x000fe400078ea0ff */
[----:B------:R-:W-:-:S06]  /*0980*/  @!P0 MOV R4, RZ ;  /* 0x000000ff00048202 */ /* 0x000fcc0000000f00 */
[----:B------:R0:W3:-:S06]  /*0990*/  @!P0 DMUL R6, R18, R4 ;  /* 0x0000000412068228 */ /* 0x0000cc0000000000 */
.L_x_30470:
[----:B------:R-:W-:Y:S05]  /*09a0*/  BSYNC B0 ;  /* 0x0000000000007941 */ /* 0x000fea0003800000 */
.L_x_30469:
[----:B------:R-:W-:Y:S01]  /*09b0*/  BSSY B0, `(.L_x_30471) ;  /* 0x0000025000007945 */ /* 0x000fe20003800000 */
[----:B------:R-:W-:Y:S05]  /*09c0*/  @P1 BRA `(.L_x_30472) ;  /* 0x0000023000001947 */ /* 0x000fea0003800000 */
[----:B0----5:R-:W-:Y:S01]  /*09d0*/  IMAD.MOV.U32 R4, RZ, RZ, 0x652b82fe ;  /* 0x652b82feff047424 */ /* 0x021fe200078e00ff */
[----:B------:R-:W-:Y:S01]  /*09e0*/  FSETP.GEU.FTZ.AND P0, PT, |R3|, 4.1917929649353027344, PT ;  /* 0x4086232b0300780b */ /* 0x000fe20003f1e200 */
        /* <DEDUP_REMOVED lines=32> */
[----:B------:R0:W4:-:S06]  /*0bf0*/  @!P0 DMUL R16, R18, R2 ;  /* 0x0000000212108228 */ /* 0x00010c0000000000 */
.L_x_30472:
[----:B------:R-:W-:Y:S05]  /*0c00*/  BSYNC B0 ;  /* 0x0000000000007941 */ /* 0x000fea0003800000 */
.L_x_30471:
[----:B------:R-:W-:Y:S01]  /*0c10*/  BSSY B0, `(.L_x_30473) ;  /* 0x0000017000007945 */ /* 0x000fe20003800000 */
[----:B------:R-:W-:Y:S01]  /*0c20*/  BSSY B1, `(.L_x_30474) ;  /* 0x000000f000017945 */ /* 0x000fe20003800000 */
[----:B------:R-:W-:Y:S05]  /*0c30*/  @P2 BRA `(.L_x_30475) ;  /* 0x000000d000002947 */ /* 0x000fea0003800000 */
[----:B0----5:R-:W-:Y:S01]  /*0c40*/  LEA R2, R0, R11, 0x9 ;  /* 0x0000000b00027211 */ /* 0x021fe200078e48ff */
[----:B------:R-:W-:Y:S02]  /*0c50*/  IMAD.MOV.U32 R3, RZ, RZ, 0x8 ;  /* 0x00000008ff037424 */ /* 0x000fe400078e00ff */
[----:B------:R-:W-:Y:S02]  /*0c60*/  IMAD.MOV.U32 R11, RZ, RZ, R13 ;  /* 0x000000ffff0b7224 */ /* 0x000fe400078e000d */
[----:B------:R-:W-:-:S03]  /*0c70*/  IMAD.WIDE.U32 R2, R2, R3, c[0x0][0x168] ;  /* 0x00005a0002027625 */ /* 0x000fc600078e0003 */
[----:B------:R-:W-:Y:S02]  /*0c80*/  ISETP.GE.AND P0, PT, R11, R10, PT ;  /* 0x0000000a0b00720c */ /* 0x000fe40003f06270 */
[----:B-1----:R0:W-:Y:S11]  /*0c90*/  STG.E.64 [R2.64], R8 ;  /* 0x0000000802007986 */ /* 0x0021f6000c101b04 */
[----:B------:R-:W-:Y:S01]  /*0ca0*/  @P0 BREAK B1 ;  /* 0x0000000000010942 */ /* 0x000fe20003800000 */
[----:B------:R-:W-:Y:S05]  /*0cb0*/  @P0 BRA `(.L_x_30476) ;  /* 0x000000c000000947 */ /* 0x000fea0003800000 */
[----:B0-----:R-:W-:Y:S01]  /*0cc0*/  IMAD R2, R0, 0x200, R11 ;  /* 0x0000020000027824 */ /* 0x001fe200078e020b */
[----:B------:R-:W-:Y:S01]  /*0cd0*/  IADD3 R11, R11, 0x80, RZ ;  /* 0x000000800b0b7810 */ /* 0x000fe20007ffe0ff */
[----:B------:R-:W-:-:S04]  /*0ce0*/  IMAD.MOV.U32 R3, RZ, RZ, 0x8 ;  /* 0x00000008ff037424 */ /* 0x000fc800078e00ff */
[----:B------:R-:W-:-:S05]  /*0cf0*/  IMAD.WIDE.U32 R2, R2, R3, c[0x0][0x168] ;  /* 0x00005a0002027625 */ /* 0x000fca00078e0003 */
[----:B--2---:R0:W-:Y:S02]  /*0d00*/  STG.E.64 [R2.64], R14 ;  /* 0x0000000e02007986 */ /* 0x0041e4000c101b04 */
.L_x_30475:
[----:B------:R-:W-:Y:S05]  /*0d10*/  BSYNC B1 ;  /* 0x0000000000017941 */ /* 0x000fea0003800000 */
.L_x_30474:
[----:B------:R-:W-:-:S13]  /*0d20*/  ISETP.GE.AND P0, PT, R11, R10, PT ;  /* 0x0000000a0b00720c */ /* 0x000fda0003f06270 */
[----:B0----5:R-:W-:Y:S01]  /*0d30*/  @!P0 LEA R2, R0, R11, 0x9 ;  /* 0x0000000b00028211 */ /* 0x021fe200078e48ff */
[----:B------:R-:W-:Y:S01]  /*0d40*/  @!P0 IMAD.MOV.U32 R3, RZ, RZ, 0x8 ;  /* 0x00000008ff038424 */ /* 0x000fe200078e00ff */
[----:B------:R-:W-:-:S03]  /*0d50*/  @!P0 IADD3 R11, R11, 0x80, RZ ;  /* 0x000000800b0b8810 */ /* 0x000fc60007ffe0ff */
[----:B------:R-:W-:-:S05]  /*0d60*/  @!P0 IMAD.WIDE.U32 R2, R2, R3, c[0x0][0x168] ;  /* 0x00005a0002028625 */ /* 0x000fca00078e0003 */
[----:B---3--:R0:W-:Y:S02]  /*0d70*/  @!P0 STG.E.64 [R2.64], R6 ;  /* 0x0000000602008986 */ /* 0x0081e4000c101b04 */
.L_x_30476:
[----:B------:R-:W-:Y:S05]  /*0d80*/  BSYNC B0 ;  /* 0x0000000000007941 */ /* 0x000fea0003800000 */
.L_x_30473:
[----:B------:R-:W-:Y:S01]  /*0d90*/  WARPSYNC 0xffffffff ;  /* 0xffffffff00007948 */ /* 0x000fe20003800000 */
[----:B------:R-:W-:-:S13]  /*0da0*/  ISETP.GE.AND P0, PT, R11, R10, PT ;  /* 0x0000000a0b00720c */ /* 0x000fda0003f06270 */
[----:B------:R-:W-:Y:S05]  /*0db0*/  @P0 EXIT ;  /* 0x000000000000094d */ /* 0x000fea0003800000 */
[----:B0-----:R-:W-:Y:S02]  /*0dc0*/  IMAD R2, R0, 0x200, R11 ;  /* 0x0000020000027824 */ /* 0x001fe400078e020b */
[----:B------:R-:W-:-:S04]  /*0dd0*/  IMAD.MOV.U32 R3, RZ, RZ, 0x8 ;  /* 0x00000008ff037424 */ /* 0x000fc800078e00ff */
[----:B------:R-:W-:-:S05]  /*0de0*/  IMAD.WIDE.U32 R2, R2, R3, c[0x0][0x168] ;  /* 0x00005a0002027625 */ /* 0x000fca00078e0003 */
[----:B----4-:R-:W-:Y:S01]  /*0df0*/  STG.E.64 [R2.64], R16 ;  /* 0x0000001002007986 */ /* 0x010fe2000c101b04 */
[----:B------:R-:W-:Y:S05]  /*0e00*/  EXIT ;  /* 0x000000000000794d */ /* 0x000fea0003800000 */
.L_x_30477:
        /* <DEDUP_REMOVED lines=15> */
.L_x_34355:


//--------------------- .text._ZN2at6native29vectorized_elementwise_kernelILi2EZZZNS0_15exp_kernel_cudaERNS_18TensorIteratorBaseEENKUlvE0_clEvENKUlvE_clEvEUldE_St5arrayIPcLm2EEEEviT0_T1_ --------------------------
	.section	.text._ZN2at6native29vectorized_elementwise_kernelILi2EZZZNS0_15exp_kernel_cudaERNS_18TensorIteratorBaseEENKUlvE0_clEvENKUlvE_clEvEUldE_St5arrayIPcLm2EEEEviT0_T1_,"ax",@progbits
	.sectioninfo	@"SHI_REGISTERS=32"
	.align	128
        .global         _ZN2at6native29vectorized_elementwise_kernelILi2EZZZNS0_15exp_kernel_cudaERNS_18TensorIteratorBaseEENKUlvE0_clEvENKUlvE_clEvEUldE_St5arrayIPcLm2EEEEviT0_T1_
        .type           _ZN2at6native29vectorized_elementwise_kernelILi2EZZZNS0_15exp_kernel_cudaERNS_18TensorIteratorBaseEENKUlvE0_clEvENKUlvE_clEvEUldE_St5arrayIPcLm2EEEEviT0_T1_,@function
        .size           _ZN2at6native29vectorized_elementwise_kernelILi2EZZZNS0_15exp_kernel_cudaERNS_18TensorIteratorBaseEENKUlvE0_clEvENKUlvE_clEvEUldE_St5arrayIPcLm2EEEEviT0_T1_,(.L_x_34356 - _ZN2at6native29vectorized_elementwise_kernelILi2EZZZNS0_15exp_kernel_cudaERNS_18TensorIteratorBaseEENKUlvE0_clEvENKUlvE_clEvEUldE_St5arrayIPcLm2EEEEviT0_T1_)
        .other          _ZN2at6native29vectorized_elementwise_kernelILi2EZZZNS0_15exp_kernel_cudaERNS_18TensorIteratorBaseEENKUlvE0_clEvENKUlvE_clEvEUldE_St5arrayIPcLm2EEEEviT0_T1_,@"STO_CUDA_ENTRY STV_DEFAULT"
_ZN2at6native29vectorized_elementwise_kernelILi2EZZZNS0_15exp_kernel_cudaERNS_18TensorIteratorBaseEENKUlvE0_clEvENKUlvE_clEvEUldE_St5arrayIPcLm2EEEEviT0_T1_:
.text._ZN2at6native29vectorized_elementwise_kernelILi2EZZZNS0_15exp_kernel_cudaERNS_18TensorIteratorBaseEENKUlvE0_clEvENKUlvE_clEvEUldE_St5arrayIPcLm2EEEEviT0_T1_:
        /* <DEDUP_REMOVED lines=16> */
[----:B------:R-:W2:Y:S01]  /*0100*/  LDG.E.128 R4, [R8.64] ;  /* 0x0000000808047981 */ /* 0x000ea2000c1e1d00 */
[----:B------:R-:W-:Y:S02]  /*0110*/  IMAD.MOV.U32 R24, RZ, RZ, 0x652b82fe ;  /* 0x652b82feff187424 */ /* 0x000fe400078e00ff */
[----:B------:R-:W-:Y:S01]  /*0120*/  IMAD.MOV.U32 R25, RZ, RZ, 0x3ff71547 ;  /* 0x3ff71547ff197424 */ /* 0x000fe200078e00ff */
[----:B------:R-:W-:Y:S01]  /*0130*/  BSSY B0, `(.L_x_30479) ;  /* 0x0000026000007945 */ /* 0x000fe20003800000 */
[----:B------:R0:W5:Y:S04]  /*0140*/  LDG.E.128 R20, [R8.64+0x800] ;  /* 0x0008000808147981 */ /* 0x000168000c1e1d00 */
[----:B------:R0:W5:Y:S04]  /*0150*/  LDG.E.128 R16, [R8.64+0x1000] ;  /* 0x0010000808107981 */ /* 0x000168000c1e1d00 */
[----:B------:R0:W5:Y:S01]  /*0160*/  LDG.E.128 R12, [R8.64+0x1800] ;  /* 0x00180008080c7981 */ /* 0x000162000c1e1d00 */
[----:B--2---:R-:W1:Y:S01]  /*0170*/  DFMA R10, R4, R24, 6.75539944105574400000e+15 ;  /* 0x43380000040a742b */ /* 0x004e620000000018 */
[----:B------:R-:W-:-:S05]  /*0180*/  FSETP.GEU.FTZ.AND P0, PT, |R5|, 4.1917929649353027344, PT ;  /* 0x4086232b0500780b */ /* 0x000fca0003f1e200 */
[----:B-1----:R-:W1:-:S06]  /*0190*/  DADD R26, R10, -6.75539944105574400000e+15 ;  /* 0xc33800000a1a7429 */ /* 0x002e4c0000000000 */
[----:B-1----:R-:W1:-:S06]  /*01a0*/  DFMA R2, R26, c[0x2][0x0], R4 ;  /* 0x008000001a027a2b */ /* 0x002e4c0000000004 */
[----:B-1----:R1:W2:Y:S02]  /*01b0*/  DFMA R26, R26, c[0x2][0x8], R2 ;  /* 0x008002001a1a7a2b */ /* 0x0022a40000000002 */
[----:B-1----:R-:W-:Y:S02]  /*01c0*/  IMAD.MOV.U32 R2, RZ, RZ, 0x69ce2bdf ;  /* 0x69ce2bdfff027424 */ /* 0x002fe400078e00ff */
[----:B------:R-:W-:-:S06]  /*01d0*/  IMAD.MOV.U32 R3, RZ, RZ, 0x3e5ade15 ;  /* 0x3e5ade15ff037424 */ /* 0x000fcc00078e00ff */
[----:B--2---:R-:W1:-:S06]  /*01e0*/  DFMA R28, R26, R2, c[0x2][0x10] ;  /* 0x008004001a1c762b */ /* 0x004e4c0000000002 */
[----:B-1----:R-:W1:-:S06]  /*01f0*/  DFMA R28, R26, R28, c[0x2][0x18] ;  /* 0x008006001a1c762b */ /* 0x002e4c000000001c */
[----:B-1----:R-:W1:-:S06]  /*0200*/  DFMA R28, R26, R28, c[0x2][0x20] ;  /* 0x008008001a1c762b */ /* 0x002e4c000000001c */
[----:B-1----:R-:W1:-:S06]  /*0210*/  DFMA R28, R26, R28, c[0x2][0x28] ;  /* 0x00800a001a1c762b */ /* 0x002e4c000000001c */
[----:B-1----:R-:W1:-:S06]  /*0220*/  DFMA R28, R26, R28, c[0x2][0x30] ;  /* 0x00800c001a1c762b */ /* 0x002e4c000000001c */
[----:B-1----:R-:W1:-:S06]  /*0230*/  DFMA R28, R26, R28, c[0x2][0x38] ;  /* 0x00800e001a1c762b */ /* 0x002e4c000000001c */
[----:B-1----:R-:W1:-:S06]  /*0240*/  DFMA R28, R26, R28, c[0x2][0x40] ;  /* 0x008010001a1c762b */ /* 0x002e4c000000001c */
[----:B-1----:R-:W1:-:S06]  /*0250*/  DFMA R28, R26, R28, c[0x2][0x48] ;  /* 0x008012001a1c762b */ /* 0x002e4c000000001c */
[----:B-1----:R-:W1:-:S06]  /*0260*/  DFMA R28, R26, R28, c[0x2][0x50] ;  /* 0x008014001a1c762b */ /* 0x002e4c000000001c */
[----:B-1----:R-:W1:-:S06]  /*0270*/  DFMA R28, R26, R28, 1 ;  /* 0x3ff000001a1c742b */ /* 0x002e4c000000001c */
[----:B-1----:R-:W0:-:S10]  /*0280*/  DFMA R26, R26, R28, 1 ;  /* 0x3ff000001a1a742b */ /* 0x002e14000000001c */
        /* <DEDUP_REMOVED lines=10> */
[----:B------:R-:W-:Y:S02]  /*0330*/  @!P0 IMAD.MOV.U32 R4, RZ, RZ, RZ ;  /* 0x000000ffff048224 */ /* 0x000fe400078e00ff */
[----:B------:R-:W-:Y:S02]  /*0340*/  @!P0 IMAD.IADD R10, R10, 0x1, -R9 ;  /* 0x000000010a0a8824 */ /* 0x000fe400078e0a09 */
[----:B------:R-:W-:-:S02]  /*0350*/  @!P0 IMAD R27, R9, 0x100000, R27 ;  /* 0x00100000091b8824 */ /* 0x000fc400078e021b */
[----:B------:R-:W-:Y:S01]  /*0360*/  IMAD.MOV.U32 R9, RZ, RZ, R11 ;  /* 0x000000ffff097224 */ /* 0x000fe200078e000b */
[----:B------:R-:W-:-:S06]  /*0370*/  @!P0 LEA R5, R10, 0x3ff00000, 0x14 ;  /* 0x3ff000000a058811 */ /* 0x000fcc00078ea0ff */
[----:B------:R0:W1:-:S06]  /*0380*/  @!P0 DMUL R8, R26, R4 ;  /* 0x000000041a088228 */ /* 0x00004c0000000000 */
.L_x_30480:
[----:B------:R-:W-:Y:S05]  /*0390*/  BSYNC B0 ;  /* 0x0000000000007941 */ /* 0x000fea0003800000 */
.L_x_30479:
[----:B0-----:R-:W0:Y:S01]  /*03a0*/  DFMA R4, R6, R24, 6.75539944105574400000e+15 ;  /* 0x433800000604742b */ /* 0x001e220000000018 */
[----:B------:R-:W-:Y:S01]  /*03b0*/  FSETP.GEU.FTZ.AND P0, PT, |R7|, 4.1917929649353027344, PT ;  /* 0x4086232b0700780b */ /* 0x000fe20003f1e200 */
[----:B------:R-:W-:Y:S04]  /*03c0*/  BSSY B0, `(.L_x_30481) ;  /* 0x000001e000007945 */ /* 0x000fe80003800000 */
        /* <DEDUP_REMOVED lines=28> */
[----:B------:R0:W2:-:S06]  /*0590*/  @!P0 DMUL R10, R26, R4 ;  /* 0x000000041a0a8228 */ /* 0x00008c0000000000 */
.L_x_30482:
[----:B------:R-:W-:Y:S05]  /*05a0*/  BSYNC B0 ;  /* 0x0000000000007941 */ /* 0x000fea0003800000 */
.L_x_30481:
[----:B-----5:R-:W3:Y:S01]  /*05b0*/  DFMA R6, R20, R24, 6.75539944105574400000e+15 ;  /* 0x433800001406742b */ /* 0x020ee20000000018 */
[----:B------:R-:W-:Y:S01]  /*05c0*/  FSETP.GEU.FTZ.AND P0, PT, |R21|, 4.1917929649353027344, PT ;  /* 0x4086232b1500780b */ /* 0x000fe20003f1e200 */
[----:B------:R-:W-:Y:S04]  /*05d0*/  BSSY B0, `(.L_x_30483) ;  /* 0x000001f000007945 */ /* 0x000fe80003800000 */
[----:B0--3--:R-:W0:-:S06]  /*05e0*/  DADD R26, R6, -6.75539944105574400000e+15 ;  /* 0xc3380000061a7429 */ /* 0x009e0c0000000000 */
        /* <DEDUP_REMOVED lines=24> */
[----:B------:R-:W-:Y:S02]  /*0770*/  @!P0 IMAD R27, R5, 0x100000, R27 ;  /* 0x00100000051b8824 */ /* 0x000fe400078e021b */
[----:B------:R-:W-:Y:S01]  /*0780*/  IMAD.MOV.U32 R5, RZ, RZ, R21 ;  /* 0x000000ffff057224 */ /* 0x000fe200078e0015 */
[----:B------:R-:W-:Y:S01]  /*0790*/  @!P0 LEA R7, R6, 0x3ff00000, 0x14 ;  /* 0x3ff0000006078811 */ /* 0x000fe200078ea0ff */
[----:B------:R-:W-:-:S06]  /*07a0*/  @!P0 IMAD.MOV.U32 R6, RZ, RZ, RZ ;  /* 0x000000ffff068224 */ /* 0x000fcc00078e00ff */
[----:B------:R0:W3:-:S06]  /*07b0*/  @!P0 DMUL R4, R26, R6 ;  /* 0x000000061a048228 */ /* 0x0000cc0000000000 */
.L_x_30484:
[----:B------:R-:W-:Y:S05]  /*07c0*/  BSYNC B0 ;  /* 0x0000000000007941 */ /* 0x000fea0003800000 */
.L_x_30483:
[----:B------:R-:W4:Y:S01]  /*07d0*/  DFMA R20, R22, R24, 6.75539944105574400000e+15 ;  /* 0x433800001614742b */ /* 0x000f220000000018 */
[----:B------:R-:W-:Y:S01]  /*07e0*/  FSETP.GEU.FTZ.AND P0, PT, |R23|, 4.1917929649353027344, PT ;  /* 0x4086232b1700780b */ /* 0x000fe20003f1e200 */
[----:B------:R-:W-:Y:S04]  /*07f0*/  BSSY B0, `(.L_x_30485) ;  /* 0x000001f000007945 */ /* 0x000fe80003800000 */
[----:B0---4-:R-:W0:-:S06]  /*0800*/  DADD R26, R20, -6.75539944105574400000e+15 ;  /* 0xc3380000141a7429 */ /* 0x011e0c0000000000 */
        /* <DEDUP_REMOVED lines=28> */
[----:B------:R0:W4:-:S06]  /*09d0*/  @!P0 DMUL R6, R26, R20 ;  /* 0x000000141a068228 */ /* 0x00010c0000000000 */
.L_x_30486:
[----:B------:R-:W-:Y:S05]  /*09e0*/  BSYNC B0 ;  /* 0x0000000000007941 */ /* 0x000fea0003800000 */
.L_x_30485:
[----:B------:R-:W5:Y:S01]  /*09f0*/  DFMA R22, R16, R24, 6.75539944105574400000e+15 ;  /* 0x433800001016742b */ /* 0x000f620000000018 */
[----:B------:R-:W-:Y:S01]  /*0a00*/  FSETP.GEU.FTZ.AND P0, PT, |R17|, 4.1917929649353027344, PT ;  /* 0x4086232b1100780b */ /* 0x000fe20003f1e200 */
[----:B------:R-:W-:Y:S04]  /*0a10*/  BSSY B0, `(.L_x_30487) ;  /* 0x000001f000007945 */ /* 0x000fe80003800000 */
[----:B0----5:R-:W0:-:S06]  /*0a20*/  DADD R26, R22, -6.75539944105574400000e+15 ;  /* 0xc3380000161a7429 */ /* 0x021e0c0000000000 */
        /* <DEDUP_REMOVED lines=28> */
[----:B------:R0:W4:-:S06]  /*0bf0*/  @!P0 DMUL R20, R26, R16 ;  /* 0x000000101a148228 */ /* 0x00010c0000000000 */
.L_x_30488:
[----:B------:R-:W-:Y:S05]  /*0c00*/  BSYNC B0 ;  /* 0x0000000000007941 */ /* 0x000fea0003800000 */
.L_x_30487:
        /* <DEDUP_REMOVED lines=31> */
[----:B------:R0:W4:-:S06]  /*0e00*/  @!P0 DMUL R22, R26, R16 ;  /* 0x000000101a168228 */ /* 0x00010c0000000000 */
.L_x_30490:
[----:B------:R-:W-:Y:S05]  /*0e10*/  BSYNC B0 ;  /* 0x0000000000007941 */ /* 0x000fea0003800000 */
.L_x_30489:
        /* <DEDUP_REMOVED lines=33> */
.L_x_30492:
[----:B------:R-:W-:Y:S05]  /*1030*/  BSYNC B0 ;  /* 0x0000000000007941 */ /* 0x000fea0003800000 */
.L_x_30491:
        /* <DEDUP_REMOVED lines=26> */
[----:B------:R-:W-:Y:S01]  /*11e0*/  FSEL R18, R2, RZ, P1 ;  /* 0x000000ff02127208 */ /* 0x000fe20000800000 */
[----:B------:R-:W-:Y:S02]  /*11f0*/  @!P0 IMAD.MOV.U32 R2, RZ, RZ, RZ ;  /* 0x000000ffff028224 */ /* 0x000fe400078e00ff */
[----:B------:R-:W-:Y:S02]  /*1200*/  @!P0 IMAD.IADD R24, R24, 0x1, -R15 ;  /* 0x0000000118188824 */ /* 0x000fe400078e0a0f */
[----:B------:R-:W-:-:S03]  /*1210*/  @!P0 IMAD R13, R15, 0x100000, R13 ;  /* 0x001000000f0d8824 */ /* 0x000fc600078e020d */
[----:B------:R-:W-:-:S06]  /*1220*/  @!P0 LEA R3, R24, 0x3ff00000, 0x14 ;  /* 0x3ff0000018038811 */ /* 0x000fcc00078ea0ff */
[----:B------:R0:W4:-:S06]  /*1230*/  @!P0 DMUL R18, R12, R2 ;  /* 0x000000020c128228 */ /* 0x00010c0000000000 */
.L_x_30494:
[----:B------:R-:W-:Y:S05]  /*1240*/  BSYNC B0 ;  /* 0x0000000000007941 */ /* 0x000fea0003800000 */
.L_x_30493:
[----:B------:R-:W-:Y:S02]  /*1250*/  ULDC.64 UR4, c[0x0][0x168] ;  /* 0x00005a0000047ab9 */ /* 0x000fe40000000a00 */
[----:B------:R-:W-:-:S06]  /*1260*/  UIMAD.WIDE.U32 UR4, UR6, UR7, UR4 ;  /* 0x00000007060472a5 */ /* 0x000fcc000f8e0004 */
[----:B0-----:R-:W-:Y:S02]  /*1270*/  IMAD.U32 R2, RZ, RZ, UR4 ;  /* 0x00000004ff027e24 */ /* 0x001fe4000f8e00ff */
[----:B------:R-:W-:-:S04]  /*1280*/  IMAD.U32 R3, RZ, RZ, UR5 ;  /* 0x00000005ff037e24 */ /* 0x000fc8000f8e00ff */
[----:B------:R-:W-:-:S05]  /*1290*/  IMAD.WIDE R2, R0, 0x10, R2 ;  /* 0x0000001000027825 */ /* 0x000fca00078e0202 */
[----:B-12---:R-:W-:Y:S04]  /*12a0*/  STG.E.128 [R2.64], R8 ;  /* 0x0000000802007986 */ /* 0x006fe8000c101d08 */
[----:B---34-:R-:W-:Y:S04]  /*12b0*/  STG.E.128 [R2.64+0x800], R4 ;  /* 0x0008000402007986 */ /* 0x018fe8000c101d08 */
[----:B------:R-:W-:Y:S04]  /*12c0*/  STG.E.128 [R2.64+0x1000], R20 ;  /* 0x0010001402007986 */ /* 0x000fe8000c101d08 */
[----:B------:R-:W-:Y:S01]  /*12d0*/  STG.E.128 [R2.64+0x1800], R16 ;  /* 0x0018001002007986 */ /* 0x000fe2000c101d08 */
[----:B------:R-:W-:Y:S05]  /*12e0*/  EXIT ;  /* 0x000000000000794d */ /* 0x000fea0003800000 */
.L_x_30478:
[----:B------:R-:W0:Y:S01]  /*12f0*/  S2R R0, SR_TID.X ;  /* 0x0000000000007919 */ /* 0x000e220000002100 */
        /* <DEDUP_REMOVED lines=12> */
[C---:B------:R-:W-:Y:S01]  /*13c0*/  @!P2 IADD3 R4, R6.reuse, UR6, RZ ;  /* 0x000000060604ac10 */ /* 0x040fe2000fffe0ff */
[----:B------:R-:W-:Y:S01]  /*13d0*/  CS2R R16, SRZ ;  /* 0x0000000000107805 */ /* 0x000fe2000001ff00 */
[----:B------:R-:W-:Y:S01]  /*13e0*/  @!P2 IADD3 R6, R6, 0x80, RZ ;  /* 0x000000800606a810 */ /* 0x000fe20007ffe0ff */
[----:B------:R-:W-:Y:S01]  /*13f0*/  CS2R R20, SRZ ;  /* 0x0000000000147805 */ /* 0x000fe2000001ff00 */
[----:B------:R-:W-:-:S02]  /*1400*/  @!P2 IMAD.MOV.U32 R5, RZ, RZ, 0x8 ;  /* 0x00000008ff05a424 */ /* 0x000fc400078e00ff */
[----:B------:R-:W-:-:S13]  /*1410*/  ISETP.GE.AND P3, PT, R6, UR4, PT ;  /* 0x0000000406007c0c */ /* 0x000fda000bf66270 */
[C---:B------:R-:W-:Y:S02]  /*1420*/  @!P3 IADD3 R10, R6.reuse, UR6, RZ ;  /* 0x00000006060abc10 */ /* 0x040fe4000fffe0ff */
[----:B------:R-:W-:-:S04]  /*1430*/  @!P3 IADD3 R6, R6, 0x80, RZ ;  /* 0x000000800606b810 */ /* 0x000fc80007ffe0ff */
[----:B------:R-:W-:-:S13]  /*1440*/  ISETP.GE.AND P1, PT, R6, UR4, PT ;  /* 0x0000000406007c0c */ /* 0x000fda000bf26270 */
[C---:B------:R-:W-:Y:S01]  /*1450*/  @!P1 IADD3 R18, R6.reuse, UR6, RZ ;  /* 0x0000000606129c10 */ /* 0x040fe2000fffe0ff */
[----:B------:R-:W-:Y:S01]  /*1460*/  @!P1 IMAD.MOV.U32 R19, RZ, RZ, 0x8 ;  /* 0x00000008ff139424 */ /* 0x000fe200078e00ff */
[----:B------:R-:W-:-:S03]  /*1470*/  @!P1 IADD3 R6, R6, 0x80, RZ ;  /* 0x0000008006069810 */ /* 0x000fc60007ffe0ff */
[----:B------:R-:W-:-:S05]  /*1480*/  @!P1 IMAD.WIDE.U32 R18, R18, R19, c[0x0][0x170] ;  /* 0x00005c0012129625 */ /* 0x000fca00078e0013 */
[----:B------:R1:W5:Y:S01]  /*1490*/  @!P1 LDG.E.64 R16, [R18.64] ;  /* 0x0000000812109981 */ /* 0x000362000c1e1b00 */
[----:B------:R-:W-:Y:S01]  /*14a0*/  ISETP.GE.AND P1, PT, R6, UR4, PT ;  /* 0x0000000406007c0c */ /* 0x000fe2000bf26270 */
[----:B------:R-:W-:-:S04]  /*14b0*/  @!P3 IMAD.MOV.U32 R11, RZ, RZ, 0x8 ;  /* 0x00000008ff0bb424 */ /* 0x000fc800078e00ff */
[----:B------:R-:W-:-:S05]  /*14c0*/  @!P3 IMAD.WIDE.U32 R10, R10, R11, c[0x0][0x170] ;  /* 0x00005c000a0ab625 */ /* 0x000fca00078e000b */
[----:B------:R2:W5:Y:S03]  /*14d0*/  @!P3 LDG.E.64 R20, [R10.64] ;  /* 0x000000080a14b981 */ /* 0x000566000c1e1b00 */
[----:B0-----:R-:W-:Y:S01]  /*14e0*/  @!P1 IADD3 R2, R6, UR6, RZ ;  /* 0x0000000606029c10 */ /* 0x001fe2000fffe0ff */
[----:B--2---:R-:W-:-:S04]  /*14f0*/  @!P1 IMAD.MOV.U32 R11, RZ, RZ, 0x8 ;  /* 0x00000008ff0b9424 */ /* 0x004fc800078e00ff */
[----:B------:R-:W-:Y:S02]  /*1500*/  @!P1 IMAD.WIDE.U32 R10, R2, R11, c[0x0][0x170] ;  /* 0x00005c00020a9625 */ /* 0x000fe400078e000b */
[----:B------:R-:W-:Y:S01]  /*1510*/  CS2R R2, SRZ ;  /* 0x0000000000027805 */ /* 0x000fe2000001ff00 */
[----:B------:R-:W-:-:S05]  /*1520*/  @!P1 IADD3 R6, R6, 0x80, RZ ;  /* 0x0000008006069810 */ /* 0x000fca0007ffe0ff */
[----:B------:R0:W5:Y:S01]  /*1530*/  @!P1 LDG.E.64 R2, [R10.64] ;  /* 0x000000080a029981 */ /* 0x000162000c1e1b00 */
[----:B------:R-:W-:Y:S01]  /*1540*/  ISETP.GE.AND P1, PT, R6, UR4, PT ;  /* 0x0000000406007c0c */ /* 0x000fe2000bf26270 */
[----:B------:R-:W-:Y:S01]  /*1550*/  CS2R R14, SRZ ;  /* 0x00000000000e7805 */ /* 0x000fe2000001ff00 */
[----:B------:R-:W-:-:S05]  /*1560*/  @!P2 IMAD.WIDE.U32 R4, R4, R5, c[0x0][0x170] ;  /* 0x00005c000404a625 */ /* 0x000fca00078e0005 */
[----:B------:R2:W5:Y:S06]  /*1570*/  @!P2 LDG.E.64 R14, [R4.64] ;  /* 0x00000008040ea981 */ /* 0x00056c000c1e1b00 */
[----:B------:R-:W-:Y:S01]  /*1580*/  @!P1 IADD3 R22, R6, UR6, RZ ;  /* 0x0000000606169c10 */ /* 0x000fe2000fffe0ff */
[----:B------:R-:W-:Y:S01]  /*1590*/  @!P1 IMAD.MOV.U32 R23, RZ, RZ, 0x8 ;  /* 0x00000008ff179424 */ /* 0x000fe200078e00ff */
[----:B--2---:R-:W-:-:S03]  /*15a0*/  CS2R R4, SRZ ;  /* 0x0000000000047805 */ /* 0x004fc6000001ff00 */
[----:B------:R-:W-:Y:S01]  /*15b0*/  @!P1 IMAD.WIDE.U32 R22, R22, R23, c[0x0][0x170] ;  /* 0x00005c0016169625 */ /* 0x000fe200078e0017 */
[----:B------:R-:W-:-:S04]  /*15c0*/  @!P1 IADD3 R6, R6, 0x80, RZ ;  /* 0x0000008006069810 */ /* 0x000fc80007ffe0ff */
[----:B------:R2:W5:Y:S01]  /*15d0*/  @!P1 LDG.E.64 R4, [R22.64] ;  /* 0x0000000816049981 */ /* 0x000562000c1e1b00 */
[----:B------:R-:W-:Y:S01]  /*15e0*/  ISETP.GE.AND P1, PT, R6, UR4, PT ;  /* 0x0000000406007c0c */ /* 0x000fe2000bf26270 */
[----:B------:R-:W-:Y:S01]  /*15f0*/  @!P0 IMAD.MOV.U32 R9, RZ, RZ, 0x8 ;  /* 0x00000008ff098424 */ /* 0x000fe200078e00ff */
[----:B0-----:R-:W-:-:S03]  /*1600*/  CS2R R10, SRZ ;  /* 0x00000000000a7805 */ /* 0x001fc6000001ff00 */
[----:B------:R-:W-:-:S05]  /*1610*/  @!P0 IMAD.WIDE.U32 R8, R8, R9, c[0x0][0x170] ;  /* 0x00005c0008088625 */ /* 0x000fca00078e0009 */
[----:B------:R2:W5:Y:S03]  /*1620*/  @!P0 LDG.E.64 R10, [R8.64] ;  /* 0x00000008080a8981 */ /* 0x000566000c1e1b00 */
[----:B-1----:R-:W-:Y:S01]  /*1630*/  @!P1 IADD3 R18, R6, UR6, RZ ;  /* 0x0000000606129c10 */ /* 0x002fe2000fffe0ff */
[----:B------:R-:W-:Y:S01]  /*1640*/  @!P1 IMAD.MOV.U32 R19, RZ, RZ, 0x8 ;  /* 0x00000008ff139424 */ /* 0x000fe200078e00ff */
[----:B------:R-:W-:-:S03]  /*1650*/  CS2R R6, SRZ ;  /* 0x0000000000067805 */ /* 0x000fc6000001ff00 */
[----:B------:R-:W-:-:S05]  /*1660*/  @!P1 IMAD.WIDE.U32 R18, R18, R19, c[0x0][0x170] ;  /* 0x00005c0012129625 */ /* 0x000fca00078e0013 */
[----:B------:R2:W5:Y:S01]  /*1670*/  @!P1 LDG.E.64 R6, [R18.64] ;  /* 0x0000000812069981 */ /* 0x000562000c1e1b00 */
[----:B------:R-:W-:Y:S01]  /*1680*/  BSSY B0, `(.L_x_30495) ;  /* 0x0000025000007945 */ /* 0x000fe20003800000 */
[----:B------:R-:W-:Y:S05]  /*1690*/  @P0 BRA `(.L_x_30496) ;  /* 0x0000023000000947 */ /* 0x000fea0003800000 */
[----:B--2---:R-:W-:Y:S01]  /*16a0*/  IMAD.MOV.U32 R18, RZ, RZ, 0x652b82fe ;  /* 0x652b82feff127424 */ /* 0x004fe200078e00ff */
[----:B-----5:R-:W-:Y:S01]  /*16b0*/  FSETP.GEU.FTZ.AND P0, PT, |R11|, 4.1917929649353027344, PT ;  /* 0x4086232b0b00780b */ /* 0x020fe20003f1e200 */
        /* <DEDUP_REMOVED lines=30> */
[----:B------:R-:W-:Y:S01]  /*18a0*/  @!P0 LEA R11, R10, 0x3ff00000, 0x14 ;  /* 0x3ff000000a0b8811 */ /* 0x000fe200078ea0ff */
[----:B------:R-:W-:-:S06]  /*18b0*/  @!P0 IMAD.MOV.U32 R10, RZ, RZ, RZ ;  /* 0x000000ffff0a8224 */ /* 0x000fcc00078e00ff */
[----:B------:R0:W1:-:S06]  /*18c0*/  @!P0 DMUL R8, R22, R10 ;  /* 0x0000000a16088228 */ /* 0x00004c0000000000 */
.L_x_30496:
[----:B------:R-:W-:Y:S05]  /*18d0*/  BSYNC B0 ;  /* 0x0000000000007941 */ /* 0x000fea0003800000 */
.L_x_30495:
[----:B--2---:R-:W-:Y:S01]  /*18e0*/  IADD3 R18, R0, 0x80, RZ ;  /* 0x0000008000127810 */ /* 0x004fe20007ffe0ff */
[----:B------:R-:W-:Y:S03]  /*18f0*/  BSSY B0, `(.L_x_30497) ;  /* 0x0000026000007945 */ /* 0x000fe60003800000 */
[----:B------:R-:W-:-:S13]  /*1900*/  ISETP.GE.AND P0, PT, R18, UR4, PT ;  /* 0x0000000412007c0c */ /* 0x000fda000bf06270 */
[----:B------:R-:W-:Y:S05]  /*1910*/  @P0 BRA `(.L_x_30498) ;  /* 0x0000023000000947 */ /* 0x000fea0003800000 */
[----:B0-----:R-:W-:Y:S01]  /*1920*/  IMAD.MOV.U32 R22, RZ, RZ, 0x652b82fe ;  /* 0x652b82feff167424 */ /* 0x001fe200078e00ff */
[----:B-----5:R-:W-:Y:S01]  /*1930*/  FSETP.GEU.FTZ.AND P0, PT, |R13|, 4.1917929649353027344, PT ;  /* 0x4086232b0d00780b */ /* 0x020fe20003f1e200 */
[----:B------:R-:W-:-:S06]  /*1940*/  IMAD.MOV.U32 R23, RZ, RZ, 0x3ff71547 ;  /* 0x3ff71547ff177424 */ /* 0x000fcc00078e00ff */
[----:B------:R-:W0:-:S06]  /*1950*/  DFMA R22, R12, R22, 6.75539944105574400000e+15 ;  /* 0x433800000c16742b */ /* 0x000e0c0000000016 */
[----:B0-----:R-:W0:-:S06]  /*1960*/  DADD R10, R22, -6.75539944105574400000e+15 ;  /* 0xc3380000160a7429 */ /* 0x001e0c0000000000 */
[----:B0-----:R-:W0:-:S06]  /*1970*/  DFMA R24, R10, c[0x2][0x0], R12 ;  /* 0x008000000a187a2b */ /* 0x001e0c000000000c */
[----:B0-----:R0:W2:Y:S02]  /*1980*/  DFMA R10, R10, c[0x2][0x8], R24 ;  /* 0x008002000a0a7a2b */ /* 0x0010a40000000018 */
[----:B0-----:R-:W-:Y:S02]  /*1990*/  IMAD.MOV.U32 R24, RZ, RZ, 0x69ce2bdf ;  /* 0x69ce2bdfff187424 */ /* 0x001fe400078e00ff */
[----:B------:R-:W-:-:S06]  /*19a0*/  IMAD.MOV.U32 R25, RZ, RZ, 0x3e5ade15 ;  /* 0x3e5ade15ff197424 */ /* 0x000fcc00078e00ff */
[----:B--2---:R-:W0:-:S06]  /*19b0*/  DFMA R24, R10, R24, c[0x2][0x10] ;  /* 0x008004000a18762b */ /* 0x004e0c0000000018 */
        /* <DEDUP_REMOVED lines=16> */
[----:B------:R-:W-:-:S04]  /*1ac0*/  @!P0 LEA.HI R10, R22, R22, RZ, 0x1 ;  /* 0x00000016160a8211 */ /* 0x000fc800078f08ff */
[----:B------:R-:W-:Y:S02]  /*1ad0*/  @!P0 SHF.R.S32.HI R11, RZ, 0x1, R10 ;  /* 0x00000001ff0b8819 */ /* 0x000fe4000001140a */
[----:B0-----:R-:W-:Y:S01]  /*1ae0*/  FSEL R10, R12, RZ, P1 ;  /* 0x000000ff0c0a7208 */ /* 0x001fe20000800000 */
[----:B------:R-:W-:Y:S02]  /*1af0*/  @!P0 IMAD.MOV.U32 R12, RZ, RZ, RZ ;  /* 0x000000ffff0c8224 */ /* 0x000fe400078e00ff */
[----:B------:R-:W-:Y:S02]  /*1b00*/  @!P0 IMAD.IADD R22, R22, 0x1, -R11 ;  /* 0x0000000116168824 */ /* 0x000fe400078e0a0b */
[----:B------:R-:W-:Y:S01]  /*1b10*/  @!P0 IMAD R25, R11, 0x100000, R25 ;  /* 0x001000000b198824 */ /* 0x000fe200078e0219 */
[----:B------:R-:W-:Y:S02]  /*1b20*/  FSEL R11, R13, RZ, P1 ;  /* 0x000000ff0d0b7208 */ /* 0x000fe40000800000 */
[----:B------:R-:W-:-:S06]  /*1b30*/  @!P0 LEA R13, R22, 0x3ff00000, 0x14 ;  /* 0x3ff00000160d8811 */ /* 0x000fcc00078ea0ff */
[----:B------:R0:W2:-:S06]  /*1b40*/  @!P0 DMUL R10, R24, R12 ;  /* 0x0000000c180a8228 */ /* 0x00008c0000000000 */
.L_x_30498:
[----:B------:R-:W-:Y:S05]  /*1b50*/  BSYNC B0 ;  /* 0x0000000000007941 */ /* 0x000fea0003800000 */
.L_x_30497:
[----:B0----5:R-:W-:Y:S01]  /*1b60*/  IADD3 R12, R0, 0x100, RZ ;  /* 0x00000100000c7810 */ /* 0x021fe20007ffe0ff */
[----:B------:R-:W-:Y:S03]  /*1b70*/  BSSY B0, `(.L_x_30499) ;  /* 0x0000026000007945 */ /* 0x000fe60003800000 */
[----:B------:R-:W-:-:S13]  /*1b80*/  ISETP.GE.AND P0, PT, R12, UR4, PT ;  /* 0x000000040c007c0c */ /* 0x000fda000bf06270 */
[----:B------:R-:W-:Y:S05]  /*1b90*/  @P0 BRA `(.L_x_30500) ;  /* 0x0000023000000947 */ /* 0x000fea0003800000 */
[----:B------:R-:W-:Y:S01]  /*1ba0*/  IMAD.MOV.U32 R22, RZ, RZ, 0x652b82fe ;  /* 0x652b82feff167424 */ /* 0x000fe200078e00ff */
[----:B------:R-:W-:Y:S01]  /*1bb0*/  FSETP.GEU.FTZ.AND P0, PT, |R15|, 4.1917929649353027344, PT ;  /* 0x4086232b0f00780b */ /* 0x000fe20003f1e200 */
        /* <DEDUP_REMOVED lines=30> */
[----:B------:R-:W-:-:S03]  /*1da0*/  @!P0 IMAD R25, R19, 0x100000, R25 ;  /* 0x0010000013198824 */ /* 0x000fc600078e0219 */
[----:B------:R-:W-:-:S06]  /*1db0*/  @!P0 LEA R15, R22, 0x3ff00000, 0x14 ;  /* 0x3ff00000160f8811 */ /* 0x000fcc00078ea0ff */
[----:B------:R0:W3:-:S06]  /*1dc0*/  @!P0 DMUL R12, R24, R14 ;  /* 0x0000000e180c8228 */ /* 0x0000cc0000000000 */
.L_x_30500:
[----:B------:R-:W-:Y:S05]  /*1dd0*/  BSYNC B0 ;  /* 0x0000000000007941 */ /* 0x000fea0003800000 */
.L_x_30499:
[----:B0-----:R-:W-:Y:S01]  /*1de0*/  IADD3 R14, R0, 0x180, RZ ;  /* 0x00000180000e7810 */ /* 0x001fe20007ffe0ff */
        /* <DEDUP_REMOVED lines=9> */
[----:B0-----:R0:W4:Y:S02]  /*1e80*/  DFMA R24, R24, c[0x2][0x8], R14 ;  /* 0x0080020018187a2b */ /* 0x001124000000000e */
[----:B0-----:R-:W-:Y:S02]  /*1e90*/  IMAD.MOV.U32 R14, RZ, RZ, 0x69ce2bdf ;  /* 0x69ce2bdfff0e7424 */ /* 0x001fe400078e00ff */
[----:B------:R-:W-:-:S06]  /*1ea0*/  IMAD.MOV.U32 R15, RZ, RZ, 0x3e5ade15 ;  /* 0x3e5ade15ff0f7424 */ /* 0x000fcc00078e00ff */
[----:B----4-:R-:W0:-:S06]  /*1eb0*/  DFMA R14, R24, R14, c[0x2][0x10] ;  /* 0x00800400180e762b */ /* 0x010e0c000000000e */
        /* <DEDUP_REMOVED lines=24> */
[----:B------:R0:W4:-:S06]  /*2040*/  @!P0 DMUL R14, R24, R20 ;  /* 0x00000014180e8228 */ /* 0x00010c0000000000 */
.L_x_30502:
[----:B------:R-:W-:Y:S05]  /*2050*/  BSYNC B0 ;  /* 0x0000000000007941 */ /* 0x000fea0003800000 */
.L_x_30501:
[----:B------:R-:W-:Y:S01]  /*2060*/  IADD3 R19, R0, 0x200, RZ ;  /* 0x0000020000137810 */ /* 0x000fe20007ffe0ff */
[----:B------:R-:W-:Y:S03]  /*2070*/  BSSY B0, `(.L_x_30503) ;  /* 0x0000026000007945 */ /* 0x000fe60003800000 */
[----:B------:R-:W-:-:S13]  /*2080*/  ISETP.GE.AND P0, PT, R19, UR4, PT ;  /* 0x0000000413007c0c */ /* 0x000fda000bf06270 */
[----:B------:R-:W-:Y:S05]  /*2090*/  @P0 BRA `(.L_x_30504) ;  /* 0x0000023000000947 */ /* 0x000fea0003800000 */
[----:B------:R-:W-:Y:S01]  /*20a0*/  IMAD.MOV.U32 R22, RZ, RZ, 0x652b82fe ;  /* 0x652b82feff167424 */ /* 0x000fe200078e00ff */
[----:B------:R-:W-:Y:S01]  /*20b0*/  FSETP.GEU.FTZ.AND P0, PT, |R17|, 4.1917929649353027344, PT ;  /* 0x4086232b1100780b */ /* 0x000fe20003f1e200 */
[----:B------:R-:W-:-:S06]  /*20c0*/  IMAD.MOV.U32 R23, RZ, RZ, 0x3ff71547 ;  /* 0x3ff71547ff177424 */ /* 0x000fcc00078e00ff */
[----:B------:R-:W5:-:S06]  /*20d0*/  DFMA R22, R16, R22, 6.75539944105574400000e+15 ;  /* 0x433800001016742b */ /* 0x000f4c0000000016 */
[----:B0----5:R-:W0:-:S06]  /*20e0*/  DADD R24, R22, -6.75539944105574400000e+15 ;  /* 0xc338000016187429 */ /* 0x021e0c0000000000 */
[----:B0-----:R-:W0:-:S06]  /*20f0*/  DFMA R20, R24, c[0x2][0x0], R16 ;  /* 0x0080000018147a2b */ /* 0x001e0c0000000010 */
[----:B0-----:R0:W5:Y:S02]  /*2100*/  DFMA R24, R24, c[0x2][0x8], R20 ;  /* 0x0080020018187a2b */ /* 0x0011640000000014 */
[----:B0-----:R-:W-:Y:S02]  /*2110*/  IMAD.MOV.U32 R20, RZ, RZ, 0x69ce2bdf ;  /* 0x69ce2bdfff147424 */ /* 0x001fe400078e00ff */
[----:B------:R-:W-:-:S06]  /*2120*/  IMAD.MOV.U32 R21, RZ, RZ, 0x3e5ade15 ;  /* 0x3e5ade15ff157424 */ /* 0x000fcc00078e00ff */
[----:B-----5:R-:W0:-:S06]  /*2130*/  DFMA R20, R24, R20, c[0x2][0x10] ;  /* 0x008004001814762b */ /* 0x020e0c0000000014 */
        /* <DEDUP_REMOVED lines=17> */
[----:B0-----:R-:W-:Y:S01]  /*2250*/  FSEL R20, R16, RZ, P1 ;  /* 0x000000ff10147208 */ /* 0x001fe20000800000 */
[----:B------:R-:W-:Y:S01]  /*2260*/  @!P0 IMAD.MOV.U32 R16, RZ, RZ, RZ ;  /* 0x000000ffff108224 */ /* 0x000fe200078e00ff */
[----:B------:R-:W-:Y:S02]  /*2270*/  @!P0 SHF.R.S32.HI R19, RZ, 0x1, R19 ;  /* 0x00000001ff138819 */ /* 0x000fe40000011413 */
[----:B------:R-:W-:-:S03]  /*2280*/  FSEL R21, R17, RZ, P1 ;  /* 0x000000ff11157208 */ /* 0x000fc60000800000 */
[----:B------:R-:W-:Y:S02]  /*2290*/  @!P0 IMAD.IADD R22, R22, 0x1, -R19 ;  /* 0x0000000116168824 */ /* 0x000fe400078e0a13 */
[----:B------:R-:W-:-:S03]  /*22a0*/  @!P0 IMAD R25, R19, 0x100000, R25 ;  /* 0x0010000013198824 */ /* 0x000fc600078e0219 */
[----:B------:R-:W-:-:S06]  /*22b0*/  @!P0 LEA R17, R22, 0x3ff00000, 0x14 ;  /* 0x3ff0000016118811 */ /* 0x000fcc00078ea0ff */
[----:B------:R0:W4:-:S06]  /*22c0*/  @!P0 DMUL R20, R24, R16 ;  /* 0x0000001018148228 */ /* 0x00010c0000000000 */
.L_x_30504:
[----:B------:R-:W-:Y:S05]  /*22d0*/  BSYNC B0 ;  /* 0x0000000000007941 */ /* 0x000fea0003800000 */
.L_x_30503:
        /* <DEDUP_REMOVED lines=39> */
.L_x_30506:
[----:B------:R-:W-:Y:S05]  /*2550*/  BSYNC B0 ;  /* 0x0000000000007941 */ /* 0x000fea0003800000 */
.L_x_30505:
        /* <DEDUP_REMOVED lines=39> */
.L_x_30508:
[----:B------:R-:W-:Y:S05]  /*27d0*/  BSYNC B0 ;  /* 0x0000000000007941 */ /* 0x000fea0003800000 */
.L_x_30507:
[C---:B0-----:R-:W-:Y:S01]  /*27e0*/  IADD3 R4, R0.reuse, 0x380, RZ ;  /* 0x0000038000047810 */ /* 0x041fe20007ffe0ff */
[----:B------:R-:W-:Y:S01]  /*27f0*/  BSSY B0, `(.L_x_30509) ;  /* 0x0000027000007945 */ /* 0x000fe20003800000 */
[----:B------:R-:W-:Y:S02]  /*2800*/  ISETP.GE.AND P0, PT, R0, UR4, PT ;  /* 0x0000000400007c0c */ /* 0x000fe4000bf06270 */
        /* <DEDUP_REMOVED lines=37> */
.L_x_30510:
[----:B------:R-:W-:Y:S05]  /*2a60*/  BSYNC B0 ;  /* 0x0000000000007941 */ /* 0x000fea0003800000 */
.L_x_30509:
[----:B------:R-:W-:Y:S01]  /*2a70*/  BSSY B0, `(.L_x_30511) ;  /* 0x0000033000007945 */ /* 0x000fe20003800000 */
[----:B------:R-:W-:Y:S01]  /*2a80*/  BSSY B1, `(.L_x_30512) ;  /* 0x000002b000017945 */ /* 0x000fe20003800000 */
[----:B------:R-:W-:Y:S05]  /*2a90*/  @P0 BRA `(.L_x_30513) ;  /* 0x000000c000000947 */ /* 0x000fea0003800000 */
[----:B0-----:R-:W-:Y:S01]  /*2aa0*/  IADD3 R4, R0, UR6, RZ ;  /* 0x0000000600047c10 */ /* 0x001fe2000fffe0ff */
[----:B------:R-:W-:Y:S02]  /*2ab0*/  IMAD.MOV.U32 R5, RZ, RZ, 0x8 ;  /* 0x00000008ff057424 */ /* 0x000fe400078e00ff */
[----:B------:R-:W-:Y:S02]  /*2ac0*/  IMAD.MOV.U32 R0, RZ, RZ, R18 ;  /* 0x000000ffff007224 */ /* 0x000fe400078e0012 */
[----:B------:R-:W-:-:S03]  /*2ad0*/  IMAD.WIDE.U32 R4, R4, R5, c[0x0][0x168] ;  /* 0x00005a0004047625 */ /* 0x000fc600078e0005 */
[----:B------:R-:W-:Y:S02]  /*2ae0*/  ISETP.GE.AND P0, PT, R0, UR4, PT ;  /* 0x0000000400007c0c */ /* 0x000fe4000bf06270 */
[----:B-1----:R0:W-:Y:S11]  /*2af0*/  STG.E.64 [R4.64], R8 ;  /* 0x0000000804007986 */ /* 0x0021f6000c101b08 */
[----:B------:R-:W-:Y:S05]  /*2b00*/  @P0 BRA `(.L_x_30514) ;  /* 0x000000c000000947 */ /* 0x000fea0003800000 */
[C---:B0-----:R-:W-:Y:S01]  /*2b10*/  IADD3 R4, R0.reuse, UR6, RZ ;  /* 0x0000000600047c10 */ /* 0x041fe2000fffe0ff */
[----:B------:R-:W-:Y:S01]  /*2b20*/  IMAD.MOV.U32 R5, RZ, RZ, 0x8 ;  /* 0x00000008ff057424 */ /* 0x000fe200078e00ff */
[----:B------:R-:W-:-:S03]  /*2b30*/  IADD3 R0, R0, 0x80, RZ ;  /* 0x0000008000007810 */ /* 0x000fc60007ffe0ff */
[----:B------:R-:W-:-:S05]  /*2b40*/  IMAD.WIDE.U32 R4, R4, R5, c[0x0][0x168] ;  /* 0x00005a0004047625 */ /* 0x000fca00078e0005 */
[----:B--2---:R0:W-:Y:S02]  /*2b50*/  STG.E.64 [R4.64], R10 ;  /* 0x0000000a04007986 */ /* 0x0041e4000c101b08 */
.L_x_30513:
[----:B------:R-:W-:-:S13]  /*2b60*/  ISETP.GE.AND P0, PT, R0, UR4, PT ;  /* 0x0000000400007c0c */ /* 0x000fda000bf06270 */
[----:B------:R-:W-:Y:S05]  /*2b70*/  @P0 BRA `(.L_x_30515) ;  /* 0x000000c000000947 */ /* 0x000fea0003800000 */
[C---:B0-----:R-:W-:Y:S01]  /*2b80*/  IADD3 R4, R0.reuse, UR6, RZ ;  /* 0x0000000600047c10 */ /* 0x041fe2000fffe0ff */
[----:B------:R-:W-:Y:S01]  /*2b90*/  IMAD.MOV.U32 R5, RZ, RZ, 0x8 ;  /* 0x00000008ff057424 */ /* 0x000fe200078e00ff */
[----:B------:R-:W-:-:S03]  /*2ba0*/  IADD3 R0, R0, 0x80, RZ ;  /* 0x0000008000007810 */ /* 0x000fc60007ffe0ff */
[----:B------:R-:W-:-:S05]  /*2bb0*/  IMAD.WIDE.U32 R4, R4, R5, c[0x0][0x168] ;  /* 0x00005a0004047625 */ /* 0x000fca00078e0005 */
[----:B---3--:R0:W-:Y:S02]  /*2bc0*/  STG.E.64 [R4.64], R12 ;  /* 0x0000000c04007986 */ /* 0x0081e4000c101b08 */
.L_x_30514:
[----:B------:R-:W-:-:S13]  /*2bd0*/  ISETP.GE.AND P0, PT, R0, UR4, PT ;  /* 0x0000000400007c0c */ /* 0x000fda000bf06270 */
[----:B------:R-:W-:Y:S05]  /*2be0*/  @P0 BRA `(.L_x_30516) ;  /* 0x000000c000000947 */ /* 0x000fea0003800000 */
[C---:B0-----:R-:W-:Y:S01]  /*2bf0*/  IADD3 R4, R0.reuse, UR6, RZ ;  /* 0x0000000600047c10 */ /* 0x041fe2000fffe0ff */
[----:B------:R-:W-:Y:S01]  /*2c00*/  IMAD.MOV.U32 R5, RZ, RZ, 0x8 ;  /* 0x00000008ff057424 */ /* 0x000fe200078e00ff */
[----:B------:R-:W-:-:S03]  /*2c10*/  IADD3 R0, R0, 0x80, RZ ;  /* 0x0000008000007810 */ /* 0x000fc60007ffe0ff */
[----:B------:R-:W-:-:S05]  /*2c20*/  IMAD.WIDE.U32 R4, R4, R5, c[0x0][0x168] ;  /* 0x00005a0004047625 */ /* 0x000fca00078e0005 */
[----:B----4-:R0:W-:Y:S02]  /*2c30*/  STG.E.64 [R4.64], R14 ;  /* 0x0000000e04007986 */ /* 0x0101e4000c101b08 */
.L_x_30515:
[----:B------:R-:W-:-:S13]  /*2c40*/  ISETP.GE.AND P0, PT, R0, UR4, PT ;  /* 0x0000000400007c0c */ /* 0x000fda000bf06270 */
[----:B------:R-:W-:Y:S05]  /*2c50*/  @P0 BRA `(.L_x_30517) ;  /* 0x000000d000000947 */ /* 0x000fea0003800000 */
[C---:B0-----:R-:W-:Y:S01]  /*2c60*/  IADD3 R4, R0.reuse, UR6, RZ ;  /* 0x0000000600047c10 */ /* 0x041fe2000fffe0ff */
[----:B------:R-:W-:Y:S01]  /*2c70*/  IMAD.MOV.U32 R5, RZ, RZ, 0x8 ;  /* 0x00000008ff057424 */ /* 0x000fe200078e00ff */
[----:B------:R-:W-:-:S03]  /*2c80*/  IADD3 R0, R0, 0x80, RZ ;  /* 0x0000008000007810 */ /* 0x000fc60007ffe0ff */
[----:B------:R-:W-:-:S05]  /*2c90*/  IMAD.WIDE.U32 R4, R4, R5, c[0x0][0x168] ;  /* 0x00005a0004047625 */ /* 0x000fca00078e0005 */
[----:B----4-:R0:W-:Y:S02]  /*2ca0*/  STG.E.64 [R4.64], R20 ;  /* 0x0000001404007986 */ /* 0x0101e4000c101b08 */
.L_x_30516:
[----:B------:R-:W-:-:S13]  /*2cb0*/  ISETP.GE.AND P0, PT, R0, UR4, PT ;  /* 0x0000000400007c0c */ /* 0x000fda000bf06270 */
[----:B------:R-:W-:Y:S01]  /*2cc0*/  @P0 BREAK B1 ;  /* 0x0000000000010942 */ /* 0x000fe20003800000 */
[----:B------:R-:W-:Y:S05]  /*2cd0*/  @P0 BRA `(.L_x_30518) ;  /* 0x000000c000000947 */ /* 0x000fea0003800000 */
[C---:B0-----:R-:W-:Y:S01]  /*2ce0*/  IADD3 R4, R0.reuse, UR6, RZ ;  /* 0x0000000600047c10 */ /* 0x041fe2000fffe0ff */
[----:B------:R-:W-:Y:S01]  /*2cf0*/  IMAD.MOV.U32 R5, RZ, RZ, 0x8 ;  /* 0x00000008ff057424 */ /* 0x000fe200078e00ff */
[----:B------:R-:W-:-:S03]  /*2d00*/  IADD3 R0, R0, 0x80, RZ ;  /* 0x0000008000007810 */ /* 0x000fc60007ffe0ff */
[----:B------:R-:W-:-:S05]  /*2d10*/  IMAD.WIDE.U32 R4, R4, R5, c[0x0][0x168] ;  /* 0x00005a0004047625 */ /* 0x000fca00078e0005 */
[----:B----4-:R0:W-:Y:S02]  /*2d20*/  STG.E.64 [R4.64], R16 ;  /* 0x0000001004007986 */ /* 0x0101e4000c101b08 */
.L_x_30517:
[----:B------:R-:W-:Y:S05]  /*2d30*/  BSYNC B1 ;  /* 0x0000000000017941 */ /* 0x000fea0003800000 */
.L_x_30512:
[----:B------:R-:W-:-:S13]  /*2d40*/  ISETP.GE.AND P0, PT, R0, UR4, PT ;  /* 0x0000000400007c0c */ /* 0x000fda000bf06270 */
[C---:B0-----:R-:W-:Y:S01]  /*2d50*/  @!P0 IADD3 R4, R0.reuse, UR6, RZ ;  /* 0x0000000600048c10 */ /* 0x041fe2000fffe0ff */
[----:B------:R-:W-:Y:S01]  /*2d60*/  @!P0 IMAD.MOV.U32 R5, RZ, RZ, 0x8 ;  /* 0x00000008ff058424 */ /* 0x000fe200078e00ff */
[----:B------:R-:W-:-:S03]  /*2d70*/  @!P0 IADD3 R0, R0, 0x80, RZ ;  /* 0x0000008000008810 */ /* 0x000fc60007ffe0ff */
[----:B------:R-:W-:-:S05]  /*2d80*/  @!P0 IMAD.WIDE.U32 R4, R4, R5, c[0x0][0x168] ;  /* 0x00005a0004048625 */ /* 0x000fca00078e0005 */
[----:B----4-:R0:W-:Y:S02]  /*2d90*/  @!P0 STG.E.64 [R4.64], R2 ;  /* 0x0000000204008986 */ /* 0x0101e4000c101b08 */
.L_x_30518:
[----:B------:R-:W-:Y:S05]  /*2da0*/  BSYNC B0 ;  /* 0x0000000000007941 */ /* 0x000fea0003800000 */
.L_x_30511:
[----:B------:R-:W-:Y:S01]  /*2db0*/  WARPSYNC 0xffffffff ;  /* 0xffffffff00007948 */ /* 0x000fe20003800000 */
[----:B------:R-:W-:-:S13]  /*2dc0*/  ISETP.GE.AND P0, PT, R0, UR4, PT ;  /* 0x0000000400007c0c */ /* 0x000fda000bf06270 */
[----:B------:R-:W-:Y:S05]  /*2dd0*/  @P0 EXIT ;  /* 0x000000000000094d */ /* 0x000fea0003800000 */
[----:B0---4-:R-:W-:Y:S01]  /*2de0*/  IADD3 R2, R0, UR6, RZ ;  /* 0x0000000600027c10 */ /* 0x011fe2000fffe0ff */
[----:B------:R-:W-:-:S04]  /*2df0*/  IMAD.MOV.U32 R3, RZ, RZ, 0x8 ;  /* 0x00000008ff037424 */ /* 0x000fc800078e00ff */
[----:B------:R-:W-:-:S05]  /*2e00*/  IMAD.WIDE.U32 R2, R2, R3, c[0x0][0x168] ;  /* 0x00005a0002027625 */ /* 0x000fca00078e0003 */
[----:B------:R-:W-:Y:S01]  /*2e10*/  STG.E.64 [R2.64], R24 ;  /* 0x0000001802007986 */ /* 0x000fe2000c101b08 */
[----:B------:R-:W-:Y:S05]  /*2e20*/  EXIT ;  /* 0x000000000000794d */ /* 0x000fea0003800000 */
.L_x_30519:
        /* <DEDUP_REMOVED lines=13> */
.L_x_34356:


//--------------------- .text._ZN2at6native29vectorized_elementwise_kernelILi4EZZZNS0_15exp_kernel_cudaERNS_18TensorIteratorBaseEENKUlvE0_clEvENKUlvE_clEvEUldE_St5arrayIPcLm2EEEEviT0_T1_ --------------------------
	.section	.text._ZN2at6native29vectorized_elementwise_kernelILi4EZZZNS0_15exp_kernel_cudaERNS_18TensorIteratorBaseEENKUlvE0_clEvENKUlvE_clEvEUldE_St5arrayIPcLm2EEEEviT0_T1_,"ax",@progbits
	.sectioninfo	@"SHI_REGISTERS=32"
	.align	128
        .global         _ZN2at6native29vectorized_elementwise_kernelILi4EZZZNS0_15exp_kernel_cudaERNS_18TensorIteratorBaseEENKUlvE0_clEvENKUlvE_clEvEUldE_St5arrayIPcLm2EEEEviT0_T1_
        .type           _ZN2at6native29vectorized_elementwise_kernelILi4EZZZNS0_15exp_kernel_cudaERNS_18TensorIteratorBaseEENKUlvE0_clEvENKUlvE_clEvEUldE_St5arrayIPcLm2EEEEviT0_T1_,@function
        .size           _ZN2at6native29vectorized_elementwise_kernelILi4EZZZNS0_15exp_kernel_cudaERNS_18TensorIteratorBaseEENKUlvE0_clEvENKUlvE_clEvEUldE_St5arrayIPcLm2EEEEviT0_T1_,(.L_x_34357 - _ZN2at6native29vectorized_elementwise_kernelILi4EZZZNS0_15exp_kernel_cudaERNS_18TensorIteratorBaseEENKUlvE0_clEvENKUlvE_clEvEUldE_St5arrayIPcLm2EEEEviT0_T1_)
        .other          _ZN2at6native29vectorized_elementwise_kernelILi4EZZZNS0_15exp_kernel_cudaERNS_18TensorIteratorBaseEENKUlvE0_clEvENKUlvE_clEvEUldE_St5arrayIPcLm2EEEEviT0_T1_,@"STO_CUDA_ENTRY STV_DEFAULT"
_ZN2at6native29vectorized_elementwise_kernelILi4EZZZNS0_15exp_kernel_cudaERNS_18TensorIteratorBaseEENKUlvE0_clEvENKUlvE_clEvEUldE_St5arrayIPcLm2EEEEviT0_T1_:
.text._ZN2at6native29vectorized_elementwise_kernelILi4EZZZNS0_15exp_kernel_cudaERNS_18TensorIteratorBaseEENKUlvE0_clEvENKUlvE_clEvEUldE_St5arrayIPcLm2EEEEviT0_T1_:
        /* <DEDUP_REMOVED lines=57> */
.L_x_30522:
[----:B------:R-:W-:Y:S05]  /*0390*/  BSYNC B0 ;  /* 0x0000000000007941 */ /* 0x000fea0003800000 */
.L_x_30521:
        /* <DEDUP_REMOVED lines=32> */
.L_x_30524:
[----:B------:R-:W-:Y:S05]  /*05a0*/  BSYNC B0 ;  /* 0x0000000000007941 */ /* 0x000fea0003800000 */
.L_x_30523:
        /* <DEDUP_REMOVED lines=33> */
.L_x_30526:
[----:B------:R-:W-:Y:S05]  /*07c0*/  BSYNC B0 ;  /* 0x0000000000007941 */ /* 0x000fea0003800000 */
.L_x_30525:
        /* <DEDUP_REMOVED lines=33> */
.L_x_30528:
[----:B------:R-:W-:Y:S05]  /*09e0*/  BSYNC B0 ;  /* 0x0000000000007941 */ /* 0x000fea0003800000 */
.L_x_30527:
        /* <DEDUP_REMOVED lines=33> */
.L_x_30530:
[----:B------:R-:W-:Y:S05]  /*0c00*/  BSYNC B0 ;  /* 0x0000000000007941 */ /* 0x000fea0003800000 */
.L_x_30529:
        /* <DEDUP_REMOVED lines=32> */
.L_x_30532:
[----:B------:R-:W-:Y:S05]  /*0e10*/  BSYNC B0 ;  /* 0x0000000000007941 */ /* 0x000fea0003800000 */
.L_x_30531:
        /* <DEDUP_REMOVED lines=33> */
.L_x_30534:
[----:B------:R-:W-:Y:S05]  /*1030*/  BSYNC B0 ;  /* 0x0000000000007941 */ /* 0x000fea0003800000 */
.L_x_30533:
        /* <DEDUP_REMOVED lines=32> */
.L_x_30536:
[----:B------:R-:W-:Y:S05]  /*1240*/  BSYNC B0 ;  /* 0x0000000000007941 */ /* 0x000fea0003800000 */
.L_x_30535:
        /* <DEDUP_REMOVED lines=10> */
.L_x_30520:
        /* <DEDUP_REMOVED lines=94> */
.L_x_30538:
[----:B------:R-:W-:Y:S05]  /*18d0*/  BSYNC B0 ;  /* 0x0000000000007941 */ /* 0x000fea0003800000 */
.L_x_30537:
        /* <DEDUP_REMOVED lines=39> */
.L_x_30540:
[----:B------:R-:W-:Y:S05]  /*1b50*/  BSYNC B0 ;  /* 0x0000000000007941 */ /* 0x000fea0003800000 */
.L_x_30539:
        /* <DEDUP_REMOVED lines=39> */
.L_x_30542:
[----:B------:R-:W-:Y:S05]  /*1dd0*/  BSYNC B0 ;  /* 0x0000000000007941 */ /* 0x000fea0003800000 */
.L_x_30541:
        /* <DEDUP_REMOVED lines=39> */
.L_x_30544:
[----:B------:R-:W-:Y:S05]  /*2050*/  BSYNC B0 ;  /* 0x0000000000007941 */ /* 0x000fea0003800000 */
.L_x_30543:
        /* <DEDUP_REMOVED lines=39> */
.L_x_30546:
[----:B------:R-:W-:Y:S05]  /*22d0*/  BSYNC B0 ;  /* 0x0000000000007941 */ /* 0x000fea0003800000 */
.L_x_30545:
        /* <DEDUP_REMOVED lines=39> */
.L_x_30548:
[----:B------:R-:W-:Y:S05]  /*2550*/  BSYNC B0 ;  /* 0x0000000000007941 */ /* 0x000fea0003800000 */
.L_x_30547:
        /* <DEDUP_REMOVED lines=39> */
.L_x_30550:
[----:B------:R-:W-:Y:S05]  /*27d0*/  BSYNC B0 ;  /* 0x0000000000007941 */ /* 0x000fea0003800000 */
.L_x_30549:
        /* <DEDUP_REMOVED lines=40> */
.L_x_30552:
[----:B------:R-:W-:Y:S05]  /*2a60*/  BSYNC B0 ;  /* 0x0000000000007941 */ /* 0x000fea0003800000 */
.L_x_30551:
        /* <DEDUP_REMOVED lines=15> */
.L_x_30555:
[----:B------:R-:W-:-:S13]  /*2b60*/  ISETP.GE.AND P0, PT, R0, UR4, PT ;  /* 0x0000000400007c0c */ /* 0x000fda000bf06270 */
[----:B------:R-:W-:Y:S05]  /*2b70*/  @P0 BRA `(.L_x_30557) ;  /* 0x000000c000000947 */ /* 0x000fea0003800000 */
[C---:B0-----:R-:W-:Y:S01]  /*2b80*/  IADD3 R4, R0.reuse, UR6, RZ ;  /* 0x0000000600047c10 */ /* 0x041fe2000fffe0ff */
[----:B------:R-:W-:Y:S01]  /*2b90*/  IMAD.MOV.U32 R5, RZ, RZ, 0x8 ;  /* 0x00000008ff057424 */ /* 0x000fe200078e00ff */
[----:B------:R-:W-:-:S03]  /*2ba0*/  IADD3 R0, R0, 0x80, RZ ;  /* 0x0000008000007810 */ /* 0x000fc60007ffe0ff */
[----:B------:R-:W-:-:S05]  /*2bb0*/  IMAD.WIDE.U32 R4, R4, R5, c[0x0][0x168] ;  /* 0x00005a0004047625 */ /* 0x000fca00078e0005 */
[----:B---3--:R0:W-:Y:S02]  /*2bc0*/  STG.E.64 [R4.64], R12 ;  /* 0x0000000c04007986 */ /* 0x0081e4000c101b08 */
.L_x_30556:
[----:B------:R-:W-:-:S13]  /*2bd0*/  ISETP.GE.AND P0, PT, R0, UR4, PT ;  /* 0x0000000400007c0c */ /* 0x000fda000bf06270 */
[----:B------:R-:W-:Y:S05]  /*2be0*/  @P0 BRA `(.L_x_30558) ;  /* 0x000000c000000947 */ /* 0x000fea0003800000 */
[C---:B0-----:R-:W-:Y:S01]  /*2bf0*/  IADD3 R4, R0.reuse, UR6, RZ ;  /* 0x0000000600047c10 */ /* 0x041fe2000fffe0ff */
[----:B------:R-:W-:Y:S01]  /*2c00*/  IMAD.MOV.U32 R5, RZ, RZ, 0x8 ;  /* 0x00000008ff057424 */ /* 0x000fe200078e00ff */
[----:B------:R-:W-:-:S03]  /*2c10*/  IADD3 R0, R0, 0x80, RZ ;  /* 0x0000008000007810 */ /* 0x000fc60007ffe0ff */
[----:B------:R-:W-:-:S05]  /*2c20*/  IMAD.WIDE.U32 R4, R4, R5, c[0x0][0x168] ;  /* 0x00005a0004047625 */ /* 0x000fca00078e0005 */
[----:B----4-:R0:W-:Y:S02]  /*2c30*/  STG.E.64 [R4.64], R14 ;  /* 0x0000000e04007986 */ /* 0x0101e4000c101b08 */
.L_x_30557:
[----:B------:R-:W-:-:S13]  /*2c40*/  ISETP.GE.AND P0, PT, R0, UR4, PT ;  /* 0x0000000400007c0c */ /* 0x000fda000bf06270 */
[----:B------:R-:W-:Y:S05]  /*2c50*/  @P0 BRA `(.L_x_30559) ;  /* 0x000000d000000947 */ /* 0x000fea0003800000 */
[C---:B0-----:R-:W-:Y:S01]  /*2c60*/  IADD3 R4, R0.reuse, UR6, RZ ;  /* 0x0000000600047c10 */ /* 0x041fe2000fffe0ff */
[----:B------:R-:W-:Y:S01]  /*2c70*/  IMAD.MOV.U32 R5, RZ, RZ, 0x8 ;  /* 0x00000008ff057424 */ /* 0x000fe200078e00ff */
[----:B------:R-:W-:-:S03]  /*2c80*/  IADD3 R0, R0, 0x80, RZ ;  /* 0x0000008000007810 */ /* 0x000fc60007ffe0ff */
[----:B------:R-:W-:-:S05]  /*2c90*/  IMAD.WIDE.U32 R4, R4, R5, c[0x0][0x168] ;  /* 0x00005a0004047625 */ /* 0x000fca00078e0005 */
[----:B----4-:R0:W-:Y:S02]  /*2ca0*/  STG.E.64 [R4.64], R20 ;  /* 0x0000001404007986 */ /* 0x0101e4000c101b08 */
.L_x_30558:
        /* <DEDUP_REMOVED lines=8> */
.L_x_30559:
[----:B------:R-:W-:Y:S05]  /*2d30*/  BSYNC B1 ;  /* 0x0000000000017941 */ /* 0x000fea0003800000 */
.L_x_30554:
[----:B------:R-:W-:-:S13]  /*2d40*/  ISETP.GE.AND P0, PT, R0, UR4, PT ;  /* 0x0000000400007c0c */ /* 0x000fda000bf06270 */
[C---:B0-----:R-:W-:Y:S01]  /*2d50*/  @!P0 IADD3 R4, R0.reuse, UR6, RZ ;  /* 0x0000000600048c10 */ /* 0x041fe2000fffe0ff */
[----:B------:R-:W-:Y:S01]  /*2d60*/  @!P0 IMAD.MOV.U32 R5, RZ, RZ, 0x8 ;  /* 0x00000008ff058424 */ /* 0x000fe200078e00ff */
[----:B------:R-:W-:-:S03]  /*2d70*/  @!P0 IADD3 R0, R0, 0x80, RZ ;  /* 0x0000008000008810 */ /* 0x000fc60007ffe0ff */
[----:B------:R-:W-:-:S05]  /*2d80*/  @!P0 IMAD.WIDE.U32 R4, R4, R5, c[0x0][0x168] ;  /* 0x00005a0004048625 */ /* 0x000fca00078e0005 */
[----:B----4-:R0:W-:Y:S02]  /*2d90*/  @!P0 STG.E.64 [R4.64], R2 ;  /* 0x0000000204008986 */ /* 0x0101e4000c101b08 */
.L_x_30560:
[----:B------:R-:W-:Y:S05]  /*2da0*/  BSYNC B0 ;  /* 0x0000000000007941 */ /* 0x000fea0003800000 */
.L_x_30553:
        /* <DEDUP_REMOVED lines=8> */
.L_x_30561:
        /* <DEDUP_REMOVED lines=13> */
.L_x_34357:


//--------------------- .text._ZN2at6native29vectorized_elementwise_kernelILi8EZZZNS0_15exp_kernel_cudaERNS_18TensorIteratorBaseEENKUlvE0_clEvENKUlvE_clEvEUldE_St5arrayIPcLm2EEEEviT0_T1_ --------------------------
	.section	.text._ZN2at6native29vectorized_elementwise_kernelILi8EZZZNS0_15exp_kernel_cudaERNS_18TensorIteratorBaseEENKUlvE0_clEvENKUlvE_clEvEUldE_St5arrayIPcLm2EEEEviT0_T1_,"ax",@progbits
	.sectioninfo	@"SHI_REGISTERS=4"
	.align	128
        .global         _ZN2at6native29vectorized_elementwise_kernelILi8EZZZNS0_15exp_kernel_cudaERNS_18TensorIteratorBaseEENKUlvE0_clEvENKUlvE_clEvEUldE_St5arrayIPcLm2EEEEviT0_T1_
        .type           _ZN2at6native29vectorized_elementwise_kernelILi8EZZZNS0_15exp_kernel_cudaERNS_18TensorIteratorBaseEENKUlvE0_clEvENKUlvE_clEvEUldE_St5arrayIPcLm2EEEEviT0_T1_,@function
        .size           _ZN2at6native29vectorized_elementwise_kernelILi8EZZZNS0_15exp_kernel_cudaERNS_18TensorIteratorBaseEENKUlvE0_clEvENKUlvE_clEvEUldE_St5arrayIPcLm2EEEEviT0_T1_,(.L_x_34358 - _ZN2at6native29vectorized_elementwise_kernelILi8EZZZNS0_15exp_kernel_cudaERNS_18TensorIteratorBaseEENKUlvE0_clEvENKUlvE_clEvEUldE_St5arrayIPcLm2EEEEviT0_T1_)
        .other          _ZN2at6native29vectorized_elementwise_kernelILi8EZZZNS0_15exp_kernel_cudaERNS_18TensorIteratorBaseEENKUlvE0_clEvENKUlvE_clEvEUldE_St5arrayIPcLm2EEEEviT0_T1_,@"STO_CUDA_ENTRY STV_DEFAULT"
_ZN2at6native29vectorized_elementwise_kernelILi8EZZZNS0_15exp_kernel_cudaERNS_18TensorIteratorBaseEENKUlvE0_clEvENKUlvE_clEvEUldE_St5arrayIPcLm2EEEEviT0_T1_:
.text._ZN2at6native29vectorized_elementwise_kernelILi8EZZZNS0_15exp_kernel_cudaERNS_18TensorIteratorBaseEENKUlvE0_clEvENKUlvE_clEvEUldE_St5arrayIPcLm2EEEEviT0_T1_:
[----:B------:R-:W-:Y:S02]  /*0000*/  MOV R1, c[0x0][0x28] ;  /* 0x00000a0000017a02 */ /* 0x000fe40000000f00 */
[----:B------:R-:W-:Y:S05]  /*0010*/  EXIT ;  /* 0x000000000000794d */ /* 0x000fea0003800000 */
.L_x_30562:
        /* <DEDUP_REMOVED lines=14> */
.L_x_34358:


//--------------------- .text._ZN2at6native18elementwise_kernelILi128ELi4EZNS0_15gpu_kernel_implIZZZNS0_23bitwise_not_kernel_cudaERNS_18TensorIteratorBaseEENKUlvE_clEvENKUlvE3_clEvEUlsE_EEvS4_RKT_EUliE_EEviT1_ --------------------------
	.section	.text._ZN2at6native18elementwise_kernelILi128ELi4EZNS0_15gpu_kernel_implIZZZNS0_23bitwise_not_kernel_cudaERNS_18TensorIteratorBaseEENKUlvE_clEvENKUlvE3_clEvEUlsE_EEvS4_RKT_EUliE_EEviT1_,"ax",@progbits
	.sectioninfo	@"SHI_REGISTERS=26"
	.align	128
        .global         _ZN2at6native18elementwise_kernelILi128ELi4EZNS0_15gpu_kernel_implIZZZNS0_23bitwise_not_kernel_cudaERNS_18TensorIteratorBaseEENKUlvE_clEvENKUlvE3_clEvEUlsE_EEvS4_RKT_EUliE_EEviT1_
        .type           _ZN2at6native18elementwise_kernelILi128ELi4EZNS0_15gpu_kernel_implIZZZNS0_23bitwise_not_kernel_cudaERNS_18TensorIteratorBaseEENKUlvE_clEvENKUlvE3_clEvEUlsE_EEvS4_RKT_EUliE_EEviT1_,@function
        .size           _ZN2at6native18elementwise_kernelILi128ELi4EZNS0_15gpu_kernel_implIZZZNS0_23bitwise_not_kernel_cudaERNS_18TensorIteratorBaseEENKUlvE_clEvENKUlvE3_clEvEUlsE_EEvS4_RKT_EUliE_EEviT1_,(.L_x_34359 - _ZN2at6native18elementwise_kernelILi128ELi4EZNS0_15gpu_kernel_implIZZZNS0_23bitwise_not_kernel_cudaERNS_18TensorIteratorBaseEENKUlvE_clEvENKUlvE3_clEvEUlsE_EEvS4_RKT_EUliE_EEviT1_)
        .other          _ZN2at6native18elementwise_kernelILi128ELi4EZNS0_15gpu_kernel_implIZZZNS0_23bitwise_not_kernel_cudaERNS_18TensorIteratorBaseEENKUlvE_clEvENKUlvE3_clEvEUlsE_EEvS4_RKT_EUliE_EEviT1_,@"STO_CUDA_ENTRY STV_DEFAULT"
_ZN2at6native18elementwise_kernelILi128ELi4EZNS0_15gpu_kernel_implIZZZNS0_23bitwise_not_kernel_cudaERNS_18TensorIteratorBaseEENKUlvE_clEvENKUlvE3_clEvEUlsE_EEvS4_RKT_EUliE_EEviT1_:
.text._ZN2at6native18elementwise_kernelILi128ELi4EZNS0_15gpu_kernel_implIZZZNS0_23bitwise_not_kernel_cudaERNS_18TensorIteratorBaseEENKUlvE_clEvENKUlvE3_clEvEUlsE_EEvS4_RKT_EUliE_EEviT1_:
        /* <DEDUP_REMOVED lines=236> */
.L_x_30565:
        /* <DEDUP_REMOVED lines=18> */
.L_x_30569:
[----:B------:R0:W5:Y:S01]  /*0fe0*/  LDG.E.U8 R0, [R2.64] ;  /* 0x0000002402007981 */ /* 0x000162000c1e1100 */
[----:B------:R-:W-:Y:S05]  /*0ff0*/  BRA `(.L_x_30571) ;  /* 0x00000d7000007947 */ /* 0x000fea0003800000 */
.L_x_30568:
        /* <DEDUP_REMOVED lines=8> */
.L_x_30573:
[----:B------:R0:W5:Y:S01]  /*1080*/  LDG.E.U16 R0, [R2.64] ;  /* 0x0000002402007981 */ /* 0x000162000c1e1500 */
[----:B------:R-:W-:Y:S05]  /*1090*/  BRA `(.L_x_30571) ;  /* 0x00000cd000007947 */ /* 0x000fea0003800000 */
.L_x_30572:
[----:B------:R0:W5:Y:S01]  /*10a0*/  LDG.E.U16 R0, [R2.64] ;  /* 0x0000002402007981 */ /* 0x000162000c1e1500 */
[----:B------:R-:W-:Y:S05]  /*10b0*/  BRA `(.L_x_30571) ;  /* 0x00000cb000007947 */ /* 0x000fea0003800000 */
.L_x_30567:
        /* <DEDUP_REMOVED lines=9> */
.L_x_30575:
[----:B------:R-:W2:Y:S02]  /*1150*/  LDG.E.U16 R4, [R2.64] ;  /* 0x0000002402047981 */ /* 0x000ea4000c1e1500 */
[----:B--2---:R-:W-:-:S06]  /*1160*/  HADD2.F32 R4, -RZ, R4.H0_H0 ;  /* 0x20000004ff047230 */ /* 0x004fcc0000004100 */
[----:B------:R-:W0:Y:S02]  /*1170*/  F2I.FTZ.TRUNC.NTZ R4, R4 ;  /* 0x0000000400047305 */ /* 0x000e24000021f100 */
[----:B0-----:R-:W-:Y:S01]  /*1180*/  PRMT R0, R4, 0x7610, R0 ;  /* 0x0000761004007816 */ /* 0x001fe20000000000 */
[----:B------:R-:W-:Y:S05]  /*1190*/  BRA `(.L_x_30571) ;  /* 0x00000bd000007947 */ /* 0x000fea0003800000 */
.L_x_30574:
        /* <DEDUP_REMOVED lines=9> */
.L_x_30577:
[----:B------:R-:W2:Y:S02]  /*1230*/  LDG.E.U16 R2, [R2.64] ;  /* 0x0000002402027981 */ /* 0x000ea4000c1e1500 */
[----:B--2---:R-:W-:-:S06]  /*1240*/  HADD2.F32 R4, -RZ, R2.H0_H0 ;  /* 0x20000002ff047230 */ /* 0x004fcc0000004100 */
[----:B------:R-:W0:Y:S02]  /*1250*/  F2I.FTZ.TRUNC.NTZ R4, R4 ;  /* 0x0000000400047305 */ /* 0x000e24000021f100 */
[----:B0-----:R-:W-:Y:S01]  /*1260*/  PRMT R0, R4, 0x7610, R0 ;  /* 0x0000761004007816 */ /* 0x001fe20000000000 */
[----:B------:R-:W-:Y:S05]  /*1270*/  BRA `(.L_x_30571) ;  /* 0x00000af000007947 */ /* 0x000fea0003800000 */
.L_x_30576:
[----:B------:R-:W2:Y:S02]  /*1280*/  LDG.E.64 R2, [R2.64] ;  /* 0x0000002402027981 */ /* 0x000ea4000c1e1b00 */
[----:B--2---:R0:W1:Y:S01]  /*1290*/  F2I.F64.TRUNC R0, R2 ;  /* 0x0000000200007311 */ /* 0x004062000030d100 */
[----:B------:R-:W-:Y:S05]  /*12a0*/  BRA `(.L_x_30571) ;  /* 0x00000ac000007947 */ /* 0x000fea0003800000 */
.L_x_30566:
        /* <DEDUP_REMOVED lines=12> */
.L_x_30580:
[----:B------:R-:W2:Y:S02]  /*1370*/  LDG.E.64 R2, [R2.64] ;  /* 0x0000002402027981 */ /* 0x000ea4000c1e1b00 */
[----:B--2---:R0:W1:Y:S01]  /*1380*/  F2I.F64.TRUNC R0, R2 ;  /* 0x0000000200007311 */ /* 0x004062000030d100 */
[----:B------:R-:W-:Y:S05]  /*1390*/  BRA `(.L_x_30571) ;  /* 0x000009d000007947 */ /* 0x000fea0003800000 */
.L_x_30579:
        /* <DEDUP_REMOVED lines=28> */
.L_x_30582:
        /* <DEDUP_REMOVED lines=15> */
.L_x_30581:
[----:B------:R-:W2:Y:S02]  /*1650*/  LDG.E.U16 R2, [R2.64] ;  /* 0x0000002402027981 */ /* 0x000ea4000c1e1500 */
[----:B--2---:R-:W-:-:S04]  /*1660*/  PRMT R2, RZ, 0x5410, R2 ;  /* 0x00005410ff027816 */ /* 0x004fc80000000002 */
[----:B------:R0:W1:Y:S01]  /*1670*/  F2I.FTZ.TRUNC.NTZ R0, R2 ;  /* 0x0000000200007305 */ /* 0x000062000021f100 */
[----:B------:R-:W-:Y:S05]  /*1680*/  BRA `(.L_x_30571) ;  /* 0x000006e000007947 */ /* 0x000fea0003800000 */
.L_x_30578:
        /* <DEDUP_REMOVED lines=10> */
.L_x_30585:
        /* <DEDUP_REMOVED lines=21> */
.L_x_30589:
[----:B------:R-:W-:Y:S05]  /*1880*/  BSYNC B1 ;  /* 0x0000000000017941 */ /* 0x000fea0003800000 */
.L_x_30588:
[----:B------:R-:W-:Y:S01]  /*1890*/  IMAD.SHL.U32 R2, R2, 0x100000, RZ ;  /* 0x0010000002027824 */ /* 0x000fe200078e00ff */
[----:B------:R-:W-:-:S04]  /*18a0*/  LEA R3, R0, 0x3b800000, 0x17 ;  /* 0x3b80000000037811 */ /* 0x000fc800078eb8ff */
[----:B------:R-:W-:Y:S02]  /*18b0*/  LOP3.LUT R4, R3, R2, R4, 0xfe, !PT ;  /* 0x0000000203047212 */ /* 0x000fe400078efe04 */
.L_x_30587:
[----:B------:R-:W-:Y:S05]  /*18c0*/  BSYNC B0 ;  /* 0x0000000000007941 */ /* 0x000fea0003800000 */
.L_x_30586:
[----:B------:R-:W0:Y:S02]  /*18d0*/  F2I.FTZ.TRUNC.NTZ R4, R4 ;  /* 0x0000000400047305 */ /* 0x000e24000021f100 */
[----:B0-----:R-:W-:Y:S01]  /*18e0*/  PRMT R0, R4, 0x7610, R0 ;  /* 0x0000761004007816 */ /* 0x001fe20000000000 */
[----:B------:R-:W-:Y:S05]  /*18f0*/  BRA `(.L_x_30571) ;  /* 0x0000047000007947 */ /* 0x000fea0003800000 */
.L_x_30584:
        /* <DEDUP_REMOVED lines=21> */
.L_x_30593:
[----:B------:R-:W-:Y:S05]  /*1a50*/  BSYNC B1 ;  /* 0x0000000000017941 */ /* 0x000fea0003800000 */
.L_x_30592:
[----:B------:R-:W-:Y:S01]  /*1a60*/  IMAD.SHL.U32 R2, R2, 0x200000, RZ ;  /* 0x0020000002027824 */ /* 0x000fe200078e00ff */
[----:B------:R-:W-:-:S04]  /*1a70*/  LEA R3, R0, 0x37800000, 0x17 ;  /* 0x3780000000037811 */ /* 0x000fc800078eb8ff */
[----:B------:R-:W-:Y:S02]  /*1a80*/  LOP3.LUT R4, R3, R2, R4, 0xfe, !PT ;  /* 0x0000000203047212 */ /* 0x000fe400078efe04 */
.L_x_30591:
[----:B------:R-:W-:Y:S05]  /*1a90*/  BSYNC B0 ;  /* 0x0000000000007941 */ /* 0x000fea0003800000 */
.L_x_30590:
[----:B------:R-:W0:Y:S02]  /*1aa0*/  F2I.FTZ.TRUNC.NTZ R4, R4 ;  /* 0x0000000400047305 */ /* 0x000e24000021f100 */
[----:B0-----:R-:W-:Y:S01]  /*1ab0*/  PRMT R0, R4, 0x7610, R0 ;  /* 0x0000761004007816 */ /* 0x001fe20000000000 */
[----:B------:R-:W-:Y:S05]  /*1ac0*/  BRA `(.L_x_30571) ;  /* 0x000002a000007947 */ /* 0x000fea0003800000 */
.L_x_30583:
        /* <DEDUP_REMOVED lines=14> */
.L_x_30597:
[----:B------:R-:W-:Y:S05]  /*1bb0*/  BSYNC B0 ;  /* 0x0000000000007941 */ /* 0x000fea0003800000 */
.L_x_30596:
[----:B------:R-:W0:Y:S02]  /*1bc0*/  F2I.FTZ.TRUNC.NTZ R4, R4 ;  /* 0x0000000400047305 */ /* 0x000e24000021f100 */
[----:B0-----:R-:W-:Y:S01]  /*1bd0*/  PRMT R0, R4, 0x7610, R0 ;  /* 0x0000761004007816 */ /* 0x001fe20000000000 */
[----:B------:R-:W-:Y:S05]  /*1be0*/  BRA `(.L_x_30571) ;  /* 0x0000018000007947 */ /* 0x000fea0003800000 */
.L_x_30570:
        /* <DEDUP_REMOVED lines=21> */
.L_x_30595:
[----:B------:R0:W5:Y:S01]  /*1d40*/  LDG.E.U16 R0, [R2.64] ;  /* 0x0000002402007981 */ /* 0x000162000c1e1500 */
[----:B------:R-:W-:Y:S05]  /*1d50*/  BRA `(.L_x_30571) ;  /* 0x0000001000007947 */ /* 0x000fea0003800000 */
.L_x_30594:
[----:B------:R0:W5:Y:S02]  /*1d60*/  LDG.E.U16 R0, [R2.64] ;  /* 0x0000002402007981 */ /* 0x000164000c1e1500 */
.L_x_30571:
[----:B0-----:R-:W0:Y:S01]  /*1d70*/  LDC.U8 R3, c[0x0][0x371] ;  /* 0x0000dc40ff037b82 */ /* 0x001e220000000000 */
[----:B-1---5:R-:W-:Y:S02]  /*1d80*/  LOP3.LUT R5, RZ, R0, RZ, 0x33, !PT ;  /* 0x00000000ff057212 */ /* 0x022fe400078e33ff */
        /* <DEDUP_REMOVED lines=13> */
.L_x_30601:
[----:B------:R0:W-:Y:S01]  /*1e60*/  STG.E.U8 [R16.64], R5 ;  /* 0x0000000510007986 */ /* 0x0001e2000c101124 */
[----:B------:R-:W-:Y:S05]  /*1e70*/  BRA `(.L_x_30603) ;  /* 0x00000dc000007947 */ /* 0x000fea0003800000 */
.L_x_30600:
        /* <DEDUP_REMOVED lines=10> */
.L_x_30605:
[----:B------:R-:W-:-:S05]  /*1f20*/  PRMT R3, R5, 0x9910, RZ ;  /* 0x0000991005037816 */ /* 0x000fca00000000ff */
[----:B------:R0:W-:Y:S01]  /*1f30*/  STG.E [R16.64], R3 ;  /* 0x0000000310007986 */ /* 0x0001e2000c101924 */
[----:B------:R-:W-:Y:S05]  /*1f40*/  BRA `(.L_x_30603) ;  /* 0x00000cf000007947 */ /* 0x000fea0003800000 */
.L_x_30604:
[----:B------:R0:W-:Y:S01]  /*1f50*/  STG.E.U16 [R16.64], R5 ;  /* 0x0000000510007986 */ /* 0x0001e2000c101524 */
[----:B------:R-:W-:Y:S05]  /*1f60*/  BRA `(.L_x_30603) ;  /* 0x00000cd000007947 */ /* 0x000fea0003800000 */
.L_x_30599:
        /* <DEDUP_REMOVED lines=9> */
.L_x_30607:
[----:B------:R-:W0:Y:S02]  /*2000*/  I2F.S16 R0, R5 ;  /* 0x0000000500007306 */ /* 0x000e240000101400 */
[----:B0-----:R-:W-:-:S05]  /*2010*/  F2FP.PACK_AB R0, RZ, R0 ;  /* 0x00000000ff00723e */ /* 0x001fca00000000ff */
[----:B------:R0:W-:Y:S01]  /*2020*/  STG.E.U16 [R16.64], R0 ;  /* 0x0000000010007986 */ /* 0x0001e2000c101524 */
[----:B------:R-:W-:Y:S05]  /*2030*/  BRA `(.L_x_30603) ;  /* 0x00000c0000007947 */ /* 0x000fea0003800000 */
.L_x_30606:
        /* <DEDUP_REMOVED lines=10> */
.L_x_30609:
[----:B------:R-:W0:Y:S02]  /*20e0*/  I2F.S16 R5, R5 ;  /* 0x0000000500057306 */ /* 0x000e240000101400 */
[----:B0-----:R-:W-:-:S04]  /*20f0*/  F2FP.PACK_AB R3, RZ, R5 ;  /* 0x00000005ff03723e */ /* 0x001fc800000000ff */
[----:B------:R-:W-:-:S05]  /*2100*/  PRMT R3, R3, 0x5410, RZ ;  /* 0x0000541003037816 */ /* 0x000fca00000000ff */
[----:B------:R0:W-:Y:S01]  /*2110*/  STG.E [R16.64], R3 ;  /* 0x0000000310007986 */ /* 0x0001e2000c101924 */
[----:B------:R-:W-:Y:S05]  /*2120*/  BRA `(.L_x_30603) ;  /* 0x00000b1000007947 */ /* 0x000fea0003800000 */
.L_x_30608:
[----:B------:R-:W0:Y:S02]  /*2130*/  I2F.F64.S16 R2, R5 ;  /* 0x0000000500027312 */ /* 0x000e240000101c00 */
[----:B0-----:R0:W-:Y:S01]  /*2140*/  STG.E.64 [R16.64], R2 ;  /* 0x0000000210007986 */ /* 0x0011e2000c101b24 */
[----:B------:R-:W-:Y:S05]  /*2150*/  BRA `(.L_x_30603) ;  /* 0x00000ae000007947 */ /* 0x000fea0003800000 */
.L_x_30598:
        /* <DEDUP_REMOVED lines=9> */
[----:B------:R-:W-:-:S04]  /*21f0*/  ISETP.NE.AND P0, PT, R0, -0x1, PT ;  /* 0xffffffff0000780c */ /* 0x000fc80003f05270 */
[----:B------:R-:W-:-:S05]  /*2200*/  SEL R3, RZ, 0x1, !P0 ;  /* 0x00000001ff037807 */ /* 0x000fca0004000000 */
[----:B------:R0:W-:Y:S01]  /*2210*/  STG.E.U8 [R16.64], R3 ;  /* 0x0000000310007986 */ /* 0x0001e2000c101124 */
[----:B------:R-:W-:Y:S05]  /*2220*/  BRA `(.L_x_30603) ;  /* 0x00000a1000007947 */ /* 0x000fea0003800000 */
.L_x_30612:
[----:B------:R-:W0:Y:S01]  /*2230*/  I2F.F64.S16 R4, R5 ;  /* 0x0000000500047312 */ /* 0x000e220000101c00 */
[----:B------:R-:W-:-:S05]  /*2240*/  CS2R R6, SRZ ;  /* 0x0000000000067805 */ /* 0x000fca000001ff00 */
[----:B0-----:R0:W-:Y:S01]  /*2250*/  STG.E.128 [R16.64], R4 ;  /* 0x0000000410007986 */ /* 0x0011e2000c101d24 */
[----:B------:R-:W-:Y:S05]  /*2260*/  BRA `(.L_x_30603) ;  /* 0x000009d000007947 */ /* 0x000fea0003800000 */
.L_x_30611:
        /* <DEDUP_REMOVED lines=21> */
.L_x_30616:
[----:B------:R-:W-:Y:S05]  /*23c0*/  BSYNC B0 ;  /* 0x0000000000007941 */ /* 0x000fea0003800000 */
.L_x_30615:
[----:B------:R-:W-:-:S05]  /*23d0*/  LOP3.LUT R3, R0, R3, RZ, 0xfc, !PT ;  /* 0x0000000300037212 */ /* 0x000fca00078efcff */
[----:B------:R0:W-:Y:S01]  /*23e0*/  STG.E.U8 [R16.64], R3 ;  /* 0x0000000310007986 */ /* 0x0001e2000c101124 */
[----:B------:R-:W-:Y:S05]  /*23f0*/  BRA `(.L_x_30603) ;  /* 0x0000084000007947 */ /* 0x000fea0003800000 */
.L_x_30614:
        /* <DEDUP_REMOVED lines=13> */
.L_x_30618:
[----:B------:R-:W-:Y:S01]  /*24d0*/  IMAD.MOV.U32 R0, RZ, RZ, 0x7f ;  /* 0x0000007fff007424 */ /* 0x000fe200078e00ff */
[----:B------:R-:W-:-:S04]  /*24e0*/  ISETP.GT.U32.AND P0, PT, R2, 0x7f800000, PT ;  /* 0x7f8000000200780c */ /* 0x000fc80003f04070 */
[----:B------:R-:W-:-:S04]  /*24f0*/  SEL R0, R0, 0x7c, P0 ;  /* 0x0000007c00007807 */ /* 0x000fc80000000000 */
.L_x_30619:
[----:B------:R-:W-:Y:S05]  /*2500*/  BSYNC B0 ;  /* 0x0000000000007941 */ /* 0x000fea0003800000 */
.L_x_30617:
[----:B------:R-:W-:-:S04]  /*2510*/  LOP3.LUT R2, R5, 0x80000000, RZ, 0xc0, !PT ;  /* 0x8000000005027812 */ /* 0x000fc800078ec0ff */
[----:B------:R-:W-:-:S04]  /*2520*/  SHF.R.U32.HI R3, RZ, 0x18, R2 ;  /* 0x00000018ff037819 */ /* 0x000fc80000011602 */
[----:B------:R-:W-:-:S05]  /*2530*/  LOP3.LUT R3, R0, R3, RZ, 0xfc, !PT ;  /* 0x0000000300037212 */ /* 0x000fca00078efcff */
[----:B------:R0:W-:Y:S01]  /*2540*/  STG.E.U8 [R16.64], R3 ;  /* 0x0000000310007986 */ /* 0x0001e2000c101124 */
[----:B------:R-:W-:Y:S05]  /*2550*/  BRA `(.L_x_30603) ;  /* 0x000006e000007947 */ /* 0x000fea0003800000 */
.L_x_30613:
[----:B------:R-:W0:Y:S02]  /*2560*/  I2F.S16 R0, R5 ;  /* 0x0000000500007306 */ /* 0x000e240000101400 */
[----:B0-----:R-:W-:-:S05]  /*2570*/  F2FP.BF16.PACK_AB R0, RZ, R0 ;  /* 0x00000000ff00723e */ /* 0x001fca00000010ff */
[----:B------:R0:W-:Y:S01]  /*2580*/  STG.E.U16 [R16.64], R0 ;  /* 0x0000000010007986 */ /* 0x0001e2000c101524 */
[----:B------:R-:W-:Y:S05]  /*2590*/  BRA `(.L_x_30603) ;  /* 0x000006a000007947 */ /* 0x000fea0003800000 */
.L_x_30610:
        /* <DEDUP_REMOVED lines=10> */
.L_x_30622:
        /* <DEDUP_REMOVED lines=17> */
.L_x_30625:
[----:B------:R-:W-:-:S04]  /*2750*/  LOP3.LUT R2, R5, 0x80000000, RZ, 0xc0, !PT ;  /* 0x8000000005027812 */ /* 0x000fc800078ec0ff */
[----:B------:R-:W-:-:S04]  /*2760*/  SHF.R.U32.HI R3, RZ, 0x18, R2 ;  /* 0x00000018ff037819 */ /* 0x000fc80000011602 */
[----:B------:R-:W-:-:S04]  /*2770*/  LOP3.LUT R0, R0, R3, RZ, 0xfc, !PT ;  /* 0x0000000300007212 */ /* 0x000fc800078efcff */
[----:B------:R-:W-:Y:S02]  /*2780*/  PRMT R8, R0, 0x7610, R8 ;  /* 0x0000761000087816 */ /* 0x000fe40000000008 */
.L_x_30624:
[----:B------:R-:W-:Y:S05]  /*2790*/  BSYNC B0 ;  /* 0x0000000000007941 */ /* 0x000fea0003800000 */
.L_x_30623:
[----:B------:R0:W-:Y:S01]  /*27a0*/  STG.E.U8 [R16.64], R8 ;  /* 0x0000000810007986 */ /* 0x0001e2000c101124 */
[----:B------:R-:W-:Y:S05]  /*27b0*/  BRA `(.L_x_30603) ;  /* 0x0000048000007947 */ /* 0x000fea0003800000 */
.L_x_30621:
        /* <DEDUP_REMOVED lines=17> */
.L_x_30628:
[----:B------:R-:W-:-:S04]  /*28d0*/  LOP3.LUT R2, R5, 0x80000000, RZ, 0xc0, !PT ;  /* 0x8000000005027812 */ /* 0x000fc800078ec0ff */
[----:B------:R-:W-:-:S04]  /*28e0*/  SHF.R.U32.HI R3, RZ, 0x18, R2 ;  /* 0x00000018ff037819 */ /* 0x000fc80000011602 */
[----:B------:R-:W-:-:S04]  /*28f0*/  LOP3.LUT R0, R0, R3, RZ, 0xfc, !PT ;  /* 0x0000000300007212 */ /* 0x000fc800078efcff */
[----:B------:R-:W-:Y:S02]  /*2900*/  PRMT R8, R0, 0x7610, R8 ;  /* 0x0000761000087816 */ /* 0x000fe40000000008 */
.L_x_30627:
[----:B------:R-:W-:Y:S05]  /*2910*/  BSYNC B0 ;  /* 0x0000000000007941 */ /* 0x000fea0003800000 */
.L_x_30626:
[----:B------:R0:W-:Y:S01]  /*2920*/  STG.E.U8 [R16.64], R8 ;  /* 0x0000000810007986 */ /* 0x0001e2000c101124 */
[----:B------:R-:W-:Y:S05]  /*2930*/  BRA `(.L_x_30603) ;  /* 0x0000030000007947 */ /* 0x000fea0003800000 */
.L_x_30620:
        /* <DEDUP_REMOVED lines=22> */
.L_x_30602:
        /* <DEDUP_REMOVED lines=20> */
.L_x_30630:
[----:B------:R-:W-:-:S04]  /*2be0*/  PRMT R2, R5, 0x9910, RZ ;  /* 0x0000991005027816 */ /* 0x000fc800000000ff */
[----:B------:R-:W-:-:S05]  /*2bf0*/  SHF.R.S32.HI R3, RZ, 0x1f, R2 ;  /* 0x0000001fff037819 */ /* 0x000fca0000011402 */
[----:B------:R0:W-:Y:S01]  /*2c00*/  STG.E.64 [R16.64], R2 ;  /* 0x0000000210007986 */ /* 0x0001e2000c101b24 */
[----:B------:R-:W-:Y:S05]  /*2c10*/  BRA `(.L_x_30603) ;  /* 0x0000002000007947 */ /* 0x000fea0003800000 */
.L_x_30629:
[----:B------:R-:W-:-:S05]  /*2c20*/  PRMT R3, R5, 0x9910, RZ ;  /* 0x0000991005037816 */ /* 0x000fca00000000ff */
[----:B------:R0:W-:Y:S02]  /*2c30*/  STG.E [R16.64], R3 ;  /* 0x0000000310007986 */ /* 0x0001e4000c101924 */
.L_x_30603:
[----:B------:R-:W-:-:S05]  /*2c40*/  IMAD R18, R18, 0x200, R23 ;  /* 0x0000020012127824 */ /* 0x000fca00078e0217 */
[----:B------:R-:W-:Y:S02]  /*2c50*/  IADD3 R19, R18, 0x80, RZ ;  /* 0x0000008012137810 */ /* 0x000fe40007ffe0ff */
.L_x_30564:
[----:B------:R-:W-:Y:S05]  /*2c60*/  BSYNC B6 ;  /* 0x0000000000067941 */ /* 0x000fea0003800000 */
.L_x_30563:
        /* <DEDUP_REMOVED lines=231> */
.L_x_30633:
        /* <DEDUP_REMOVED lines=18> */
.L_x_30637:
[----:B------:R0:W5:Y:S01]  /*3c00*/  LDG.E.U8 R0, [R2.64] ;  /* 0x0000002402007981 */ /* 0x000162000c1e1100 */
[----:B------:R-:W-:Y:S05]  /*3c10*/  BRA `(.L_x_30639) ;  /* 0x00000d7000007947 */ /* 0x000fea0003800000 */
.L_x_30636:
        /* <DEDUP_REMOVED lines=8> */
.L_x_30641:
[----:B------:R0:W5:Y:S01]  /*3ca0*/  LDG.E.U16 R0, [R2.64] ;  /* 0x0000002402007981 */ /* 0x000162000c1e1500 */
[----:B------:R-:W-:Y:S05]  /*3cb0*/  BRA `(.L_x_30639) ;  /* 0x00000cd000007947 */ /* 0x000fea0003800000 */
.L_x_30640:
[----:B------:R0:W5:Y:S01]  /*3cc0*/  LDG.E.U16 R0, [R2.64] ;  /* 0x0000002402007981 */ /* 0x000162000c1e1500 */
[----:B------:R-:W-:Y:S05]  /*3cd0*/  BRA `(.L_x_30639) ;  /* 0x00000cb000007947 */ /* 0x000fea0003800000 */
.L_x_30635:
        /* <DEDUP_REMOVED lines=9> */
.L_x_30643:
[----:B------:R-:W2:Y:S02]  /*3d70*/  LDG.E.U16 R4, [R2.64] ;  /* 0x0000002402047981 */ /* 0x000ea4000c1e1500 */
[----:B--2---:R-:W-:-:S06]  /*3d80*/  HADD2.F32 R4, -RZ, R4.H0_H0 ;  /* 0x20000004ff047230 */ /* 0x004fcc0000004100 */
[----:B------:R-:W0:Y:S02]  /*3d90*/  F2I.FTZ.TRUNC.NTZ R4, R4 ;  /* 0x0000000400047305 */ /* 0x000e24000021f100 */
[----:B0-----:R-:W-:Y:S01]  /*3da0*/  PRMT R0, R4, 0x7610, R0 ;  /* 0x0000761004007816 */ /* 0x001fe20000000000 */
[----:B------:R-:W-:Y:S05]  /*3db0*/  BRA `(.L_x_30639) ;  /* 0x00000bd000007947 */ /* 0x000fea0003800000 */
.L_x_30642:
        /* <DEDUP_REMOVED lines=9> */
.L_x_30645:
[----:B------:R-:W2:Y:S02]  /*3e50*/  LDG.E.U16 R2, [R2.64] ;  /* 0x0000002402027981 */ /* 0x000ea4000c1e1500 */
[----:B--2---:R-:W-:-:S06]  /*3e60*/  HADD2.F32 R4, -RZ, R2.H0_H0 ;  /* 0x20000002ff047230 */ /* 0x004fcc0000004100 */
[----:B------:R-:W0:Y:S02]  /*3e70*/  F2I.FTZ.TRUNC.NTZ R4, R4 ;  /* 0x0000000400047305 */ /* 0x000e24000021f100 */
[----:B0-----:R-:W-:Y:S01]  /*3e80*/  PRMT R0, R4, 0x7610, R0 ;  /* 0x0000761004007816 */ /* 0x001fe20000000000 */
[----:B------:R-:W-:Y:S05]  /*3e90*/  BRA `(.L_x_30639) ;  /* 0x00000af000007947 */ /* 0x000fea0003800000 */
.L_x_30644:
[----:B------:R-:W2:Y:S02]  /*3ea0*/  LDG.E.64 R2, [R2.64] ;  /* 0x0000002402027981 */ /* 0x000ea4000c1e1b00 */
[----:B--2---:R0:W1:Y:S01]  /*3eb0*/  F2I.F64.TRUNC R0, R2 ;  /* 0x0000000200007311 */ /* 0x004062000030d100 */
[----:B------:R-:W-:Y:S05]  /*3ec0*/  BRA `(.L_x_30639) ;  /* 0x00000ac000007947 */ /* 0x000fea0003800000 */
.L_x_30634:
        /* <DEDUP_REMOVED lines=12> */
.L_x_30648:
[----:B------:R-:W2:Y:S02]  /*3f90*/  LDG.E.64 R2, [R2.64] ;  /* 0x0000002402027981 */ /* 0x000ea4000c1e1b00 */
[----:B--2---:R0:W1:Y:S01]  /*3fa0*/  F2I.F64.TRUNC R0, R2 ;  /* 0x0000000200007311 */ /* 0x004062000030d100 */
[----:B------:R-:W-:Y:S05]  /*3fb0*/  BRA `(.L_x_30639) ;  /* 0x000009d000007947 */ /* 0x000fea0003800000 */
.L_x_30647:
        /* <DEDUP_REMOVED lines=28> */
.L_x_30650:
        /* <DEDUP_REMOVED lines=15> */
.L_x_30649:
[----:B------:R-:W2:Y:S02]  /*4270*/  LDG.E.U16 R2, [R2.64] ;  /* 0x0000002402027981 */ /* 0x000ea4000c1e1500 */
[----:B--2---:R-:W-:-:S04]  /*4280*/  PRMT R2, RZ, 0x5410, R2 ;  /* 0x00005410ff027816 */ /* 0x004fc80000000002 */
[----:B------:R0:W1:Y:S01]  /*4290*/  F2I.FTZ.TRUNC.NTZ R0, R2 ;  /* 0x0000000200007305 */ /* 0x000062000021f100 */
[----:B------:R-:W-:Y:S05]  /*42a0*/  BRA `(.L_x_30639) ;  /* 0x000006e000007947 */ /* 0x000fea0003800000 */
.L_x_30646:
        /* <DEDUP_REMOVED lines=10> */
.L_x_30653:
        /* <DEDUP_REMOVED lines=21> */
.L_x_30657:
[----:B------:R-:W-:Y:S05]  /*44a0*/  BSYNC B1 ;  /* 0x0000000000017941 */ /* 0x000fea0003800000 */
.L_x_30656:
[----:B------:R-:W-:Y:S01]  /*44b0*/  IMAD.SHL.U32 R2, R2, 0x100000, RZ ;  /* 0x0010000002027824 */ /* 0x000fe200078e00ff */
[----:B------:R-:W-:-:S04]  /*44c0*/  LEA R3, R0, 0x3b800000, 0x17 ;  /* 0x3b80000000037811 */ /* 0x000fc800078eb8ff */
[----:B------:R-:W-:Y:S02]  /*44d0*/  LOP3.LUT R4, R3, R2, R4, 0xfe, !PT ;  /* 0x0000000203047212 */ /* 0x000fe400078efe04 */
.L_x_30655:
[----:B------:R-:W-:Y:S05]  /*44e0*/  BSYNC B0 ;  /* 0x0000000000007941 */ /* 0x000fea0003800000 */
.L_x_30654:
[----:B------:R-:W0:Y:S02]  /*44f0*/  F2I.FTZ.TRUNC.NTZ R4, R4 ;  /* 0x0000000400047305 */ /* 0x000e24000021f100 */
[----:B0-----:R-:W-:Y:S01]  /*4500*/  PRMT R0, R4, 0x7610, R0 ;  /* 0x0000761004007816 */ /* 0x001fe20000000000 */
[----:B------:R-:W-:Y:S05]  /*4510*/  BRA `(.L_x_30639) ;  /* 0x0000047000007947 */ /* 0x000fea0003800000 */
.L_x_30652:
        /* <DEDUP_REMOVED lines=21> */
.L_x_30661:
[----:B------:R-:W-:Y:S05]  /*4670*/  BSYNC B1 ;  /* 0x0000000000017941 */ /* 0x000fea0003800000 */
.L_x_30660:
[----:B------:R-:W-:Y:S01]  /*4680*/  IMAD.SHL.U32 R2, R2, 0x200000, RZ ;  /* 0x0020000002027824 */ /* 0x000fe200078e00ff */
[----:B------:R-:W-:-:S04]  /*4690*/  LEA R3, R0, 0x37800000, 0x17 ;  /* 0x3780000000037811 */ /* 0x000fc800078eb8ff */
[----:B------:R-:W-:Y:S02]  /*46a0*/  LOP3.LUT R4, R3, R2, R4, 0xfe, !PT ;  /* 0x0000000203047212 */ /* 0x000fe400078efe04 */
.L_x_30659:
[----:B------:R-:W-:Y:S05]  /*46b0*/  BSYNC B0 ;  /* 0x0000000000007941 */ /* 0x000fea0003800000 */
.L_x_30658:
[----:B------:R-:W0:Y:S02]  /*46c0*/  F2I.FTZ.TRUNC.NTZ R4, R4 ;  /* 0x0000000400047305 */ /* 0x000e24000021f100 */
[----:B0-----:R-:W-:Y:S01]  /*46d0*/  PRMT R0, R4, 0x7610, R0 ;  /* 0x0000761004007816 */ /* 0x001fe20000000000 */
[----:B------:R-:W-:Y:S05]  /*46e0*/  BRA `(.L_x_30639) ;  /* 0x000002a000007947 */ /* 0x000fea0003800000 */
.L_x_30651:
        /* <DEDUP_REMOVED lines=14> */
.L_x_30665:
[----:B------:R-:W-:Y:S05]  /*47d0*/  BSYNC B0 ;  /* 0x0000000000007941 */ /* 0x000fea0003800000 */
.L_x_30664:
[----:B------:R-:W0:Y:S02]  /*47e0*/  F2I.FTZ.TRUNC.NTZ R4, R4 ;  /* 0x0000000400047305 */ /* 0x000e24000021f100 */
[----:B0-----:R-:W-:Y:S01]  /*47f0*/  PRMT R0, R4, 0x7610, R0 ;  /* 0x0000761004007816 */ /* 0x001fe20000000000 */
[----:B------:R-:W-:Y:S05]  /*4800*/  BRA `(.L_x_30639) ;  /* 0x0000018000007947 */ /* 0x000fea0003800000 */
.L_x_30638:
        /* <DEDUP_REMOVED lines=21> */
.L_x_30663:
[----:B------:R0:W5:Y:S01]  /*4960*/  LDG.E.U16 R0, [R2.64] ;  /* 0x0000002402007981 */ /* 0x000162000c1e1500 */
[----:B------:R-:W-:Y:S05]  /*4970*/  BRA `(.L_x_30639) ;  /* 0x0000001000007947 */ /* 0x000fea0003800000 */
.L_x_30662:
[----:B------:R0:W5:Y:S02]  /*4980*/  LDG.E.U16 R0, [R2.64] ;  /* 0x0000002402007981 */ /* 0x000164000c1e1500 */
.L_x_30639:
        /* <DEDUP_REMOVED lines=15> */
.L_x_30669:
[----:B------:R0:W-:Y:S01]  /*4a80*/  STG.E.U8 [R16.64], R5 ;  /* 0x0000000510007986 */ /* 0x0001e2000c101124 */
[----:B------:R-:W-:Y:S05]  /*4a90*/  BRA `(.L_x_30671) ;  /* 0x00000dc000007947 */ /* 0x000fea0003800000 */
.L_x_30668:
        /* <DEDUP_REMOVED lines=10> */
.L_x_30673:
[----:B------:R-:W-:-:S05]  /*4b40*/  PRMT R3, R5, 0x9910, RZ ;  /* 0x0000991005037816 */ /* 0x000fca00000000ff */
[----:B------:R0:W-:Y:S01]  /*4b50*/  STG.E [R16.64], R3 ;  /* 0x0000000310007986 */ /* 0x0001e2000c101924 */
[----:B------:R-:W-:Y:S05]  /*4b60*/  BRA `(.L_x_30671) ;  /* 0x00000cf000007947 */ /* 0x000fea0003800000 */
.L_x_30672:
[----:B------:R0:W-:Y:S01]  /*4b70*/  STG.E.U16 [R16.64], R5 ;  /* 0x0000000510007986 */ /* 0x0001e2000c101524 */
[----:B------:R-:W-:Y:S05]  /*4b80*/  BRA `(.L_x_30671) ;  /* 0x00000cd000007947 */ /* 0x000fea0003800000 */
.L_x_30667:
        /* <DEDUP_REMOVED lines=9> */
.L_x_30675:
[----:B------:R-:W0:Y:S02]  /*4c20*/  I2F.S16 R0, R5 ;  /* 0x0000000500007306 */ /* 0x000e240000101400 */
[----:B0-----:R-:W-:-:S05]  /*4c30*/  F2FP.PACK_AB R0, RZ, R0 ;  /* 0x00000000ff00723e */ /* 0x001fca00000000ff */
[----:B------:R0:W-:Y:S01]  /*4c40*/  STG.E.U16 [R16.64], R0 ;  /* 0x0000000010007986 */ /* 0x0001e2000c101524 */
[----:B------:R-:W-:Y:S05]  /*4c50*/  BRA `(.L_x_30671) ;  /* 0x00000c0000007947 */ /* 0x000fea0003800000 */
.L_x_30674:
        /* <DEDUP_REMOVED lines=10> */
.L_x_30677:
[----:B------:R-:W0:Y:S02]  /*4d00*/  I2F.S16 R5, R5 ;  /* 0x0000000500057306 */ /* 0x000e240000101400 */
[----:B0-----:R-:W-:-:S04]  /*4d10*/  F2FP.PACK_AB R3, RZ, R5 ;  /* 0x00000005ff03723e */ /* 0x001fc800000000ff */
[----:B------:R-:W-:-:S05]  /*4d20*/  PRMT R3, R3, 0x5410, RZ ;  /* 0x0000541003037816 */ /* 0x000fca00000000ff */
[----:B------:R0:W-:Y:S01]  /*4d30*/  STG.E [R16.64], R3 ;  /* 0x0000000310007986 */ /* 0x0001e2000c101924 */
[----:B------:R-:W-:Y:S05]  /*4d40*/  BRA `(.L_x_30671) ;  /* 0x00000b1000007947 */ /* 0x000fea0003800000 */
.L_x_30676:
[----:B------:R-:W0:Y:S02]  /*4d50*/  I2F.F64.S16 R2, R5 ;  /* 0x0000000500027312 */ /* 0x000e240000101c00 */
[----:B0-----:R0:W-:Y:S01]  /*4d60*/  STG.E.64 [R16.64], R2 ;  /* 0x0000000210007986 */ /* 0x0011e2000c101b24 */
[----:B------:R-:W-:Y:S05]  /*4d70*/  BRA `(.L_x_30671) ;  /* 0x00000ae000007947 */ /* 0x000fea0003800000 */
.L_x_30666:
        /* <DEDUP_REMOVED lines=13> */
.L_x_30680:
[----:B------:R-:W0:Y:S01]  /*4e50*/  I2F.F64.S16 R4, R5 ;  /* 0x0000000500047312 */ /* 0x000e220000101c00 */
[----:B------:R-:W-:-:S05]  /*4e60*/  CS2R R6, SRZ ;  /* 0x0000000000067805 */ /* 0x000fca000001ff00 */
[----:B0-----:R0:W-:Y:S01]  /*4e70*/  STG.E.128 [R16.64], R4 ;  /* 0x0000000410007986 */ /* 0x0011e2000c101d24 */
[----:B------:R-:W-:Y:S05]  /*4e80*/  BRA `(.L_x_30671) ;  /* 0x000009d000007947 */ /* 0x000fea0003800000 */
.L_x_30679:
        /* <DEDUP_REMOVED lines=21> */
.L_x_30684:
[----:B------:R-:W-:Y:S05]  /*4fe0*/  BSYNC B0 ;  /* 0x0000000000007941 */ /* 0x000fea0003800000 */
.L_x_30683:
[----:B------:R-:W-:-:S05]  /*4ff0*/  LOP3.LUT R3, R0, R3, RZ, 0xfc, !PT ;  /* 0x0000000300037212 */ /* 0x000fca00078efcff */
[----:B------:R0:W-:Y:S01]  /*5000*/  STG.E.U8 [R16.64], R3 ;  /* 0x0000000310007986 */ /* 0x0001e2000c101124 */
[----:B------:R-:W-:Y:S05]  /*5010*/  BRA `(.L_x_30671) ;  /* 0x0000084000007947 */ /* 0x000fea0003800000 */
.L_x_30682:
        /* <DEDUP_REMOVED lines=13> */
.L_x_30686:
[----:B------:R-:W-:Y:S01]  /*50f0*/  IMAD.MOV.U32 R0, RZ, RZ, 0x7f ;  /* 0x0000007fff007424 */ /* 0x000fe200078e00ff */
[----:B------:R-:W-:-:S04]  /*5100*/  ISETP.GT.U32.AND P0, PT, R2, 0x7f800000, PT ;  /* 0x7f8000000200780c */ /* 0x000fc80003f04070 */
[----:B------:R-:W-:-:S04]  /*5110*/  SEL R0, R0, 0x7c, P0 ;  /* 0x0000007c00007807 */ /* 0x000fc80000000000 */
.L_x_30687:
[----:B------:R-:W-:Y:S05]  /*5120*/  BSYNC B0 ;  /* 0x0000000000007941 */ /* 0x000fea0003800000 */
.L_x_30685:
[----:B------:R-:W-:-:S04]  /*5130*/  LOP3.LUT R2, R5, 0x80000000, RZ, 0xc0, !PT ;  /* 0x8000000005027812 */ /* 0x000fc800078ec0ff */
[----:B------:R-:W-:-:S04]  /*5140*/  SHF.R.U32.HI R3, RZ, 0x18, R2 ;  /* 0x00000018ff037819 */ /* 0x000fc80000011602 */
[----:B------:R-:W-:-:S05]  /*5150*/  LOP3.LUT R3, R0, R3, RZ, 0xfc, !PT ;  /* 0x0000000300037212 */ /* 0x000fca00078efcff */
[----:B------:R0:W-:Y:S01]  /*5160*/  STG.E.U8 [R16.64], R3 ;  /* 0x0000000310007986 */ /* 0x0001e2000c101124 */
[----:B------:R-:W-:Y:S05]  /*5170*/  BRA `(.L_x_30671) ;  /* 0x000006e000007947 */ /* 0x000fea0003800000 */
.L_x_30681:
[----:B------:R-:W0:Y:S02]  /*5180*/  I2F.S16 R0, R5 ;  /* 0x0000000500007306 */ /* 0x000e240000101400 */
[----:B0-----:R-:W-:-:S05]  /*5190*/  F2FP.BF16.PACK_AB R0, RZ, R0 ;  /* 0x00000000ff00723e */ /* 0x001fca00000010ff */
[----:B------:R0:W-:Y:S01]  /*51a0*/  STG.E.U16 [R16.64], R0 ;  /* 0x0000000010007986 */ /* 0x0001e2000c101524 */
[----:B------:R-:W-:Y:S05]  /*51b0*/  BRA `(.L_x_30671) ;  /* 0x000006a000007947 */ /* 0x000fea0003800000 */
.L_x_30678:
        /* <DEDUP_REMOVED lines=10> */
.L_x_30690:
        /* <DEDUP_REMOVED lines=17> */
.L_x_30693:
[----:B------:R-:W-:-:S04]  /*5370*/  LOP3.LUT R2, R5, 0x80000000, RZ, 0xc0, !PT ;  /* 0x8000000005027812 */ /* 0x000fc800078ec0ff */
[----:B------:R-:W-:-:S04]  /*5380*/  SHF.R.U32.HI R3, RZ, 0x18, R2 ;  /* 0x00000018ff037819 */ /* 0x000fc80000011602 */
[----:B------:R-:W-:-:S04]  /*5390*/  LOP3.LUT R0, R0, R3, RZ, 0xfc, !PT ;  /* 0x0000000300007212 */ /* 0x000fc800078efcff */
[----:B------:R-:W-:Y:S02]  /*53a0*/  PRMT R8, R0, 0x7610, R8 ;  /* 0x0000761000087816 */ /* 0x000fe40000000008 */
.L_x_30692:
[----:B------:R-:W-:Y:S05]  /*53b0*/  BSYNC B0 ;  /* 0x0000000000007941 */ /* 0x000fea0003800000 */
.L_x_30691:
[----:B------:R0:W-:Y:S01]  /*53c0*/  STG.E.U8 [R16.64], R8 ;  /* 0x0000000810007986 */ /* 0x0001e2000c101124 */
[----:B------:R-:W-:Y:S05]  /*53d0*/  BRA `(.L_x_30671) ;  /* 0x0000048000007947 */ /* 0x000fea0003800000 */
.L_x_30689:
        /* <DEDUP_REMOVED lines=17> */
.L_x_30696:
[----:B------:R-:W-:-:S04]  /*54f0*/  LOP3.LUT R2, R5, 0x80000000, RZ, 0xc0, !PT ;  /* 0x8000000005027812 */ /* 0x000fc800078ec0ff */
[----:B------:R-:W-:-:S04]  /*5500*/  SHF.R.U32.HI R3, RZ, 0x18, R2 ;  /* 0x00000018ff037819 */ /* 0x000fc80000011602 */
[----:B------:R-:W-:-:S04]  /*5510*/  LOP3.LUT R0, R0, R3, RZ, 0xfc, !PT ;  /* 0x0000000300007212 */ /* 0x000fc800078efcff */
[----:B------:R-:W-:Y:S02]  /*5520*/  PRMT R8, R0, 0x7610, R8 ;  /* 0x0000761000087816 */ /* 0x000fe40000000008 */
.L_x_30695:
[----:B------:R-:W-:Y:S05]  /*5530*/  BSYNC B0 ;  /* 0x0000000000007941 */ /* 0x000fea0003800000 */
.L_x_30694:
[----:B------:R0:W-:Y:S01]  /*5540*/  STG.E.U8 [R16.64], R8 ;  /* 0x0000000810007986 */ /* 0x0001e2000c101124 */
[----:B------:R-:W-:Y:S05]  /*5550*/  BRA `(.L_x_30671) ;  /* 0x0000030000007947 */ /* 0x000fea0003800000 */
.L_x_30688:
        /* <DEDUP_REMOVED lines=22> */
.L_x_30670:
        /* <DEDUP_REMOVED lines=20> */
.L_x_30698:
[----:B------:R-:W-:-:S04]  /*5800*/  PRMT R2, R5, 0x9910, RZ ;  /* 0x0000991005027816 */ /* 0x000fc800000000ff */
[----:B------:R-:W-:-:S05]  /*5810*/  SHF.R.S32.HI R3, RZ, 0x1f, R2 ;  /* 0x0000001fff037819 */ /* 0x000fca0000011402 */
[----:B------:R0:W-:Y:S01]  /*5820*/  STG.E.64 [R16.64], R2 ;  /* 0x0000000210007986 */ /* 0x0001e2000c101b24 */
[----:B------:R-:W-:Y:S05]  /*5830*/  BRA `(.L_x_30671) ;  /* 0x0000002000007947 */ /* 0x000fea0003800000 */
.L_x_30697:
[----:B------:R-:W-:-:S05]  /*5840*/  PRMT R3, R5, 0x9910, RZ ;  /* 0x0000991005037816 */ /* 0x000fca00000000ff */
[----:B------:R0:W-:Y:S02]  /*5850*/  STG.E [R16.64], R3 ;  /* 0x0000000310007986 */ /* 0x0001e4000c101924 */
.L_x_30671:
        /* <DEDUP_REMOVED lines=231> */
.L_x_30699:
        /* <DEDUP_REMOVED lines=18> */
.L_x_30703:
[----:B------:R0:W5:Y:S01]  /*67f0*/  LDG.E.U8 R0, [R2.64] ;  /* 0x0000002402007981 */ /* 0x000162000c1e1100 */
[----:B------:R-:W-:Y:S05]  /*6800*/  BRA `(.L_x_30705) ;  /* 0x00000d7000007947 */ /* 0x000fea0003800000 */
.L_x_30702:
        /* <DEDUP_REMOVED lines=8> */
.L_x_30707:
[----:B------:R0:W5:Y:S01]  /*6890*/  LDG.E.U16 R0, [R2.64] ;  /* 0x0000002402007981 */ /* 0x000162000c1e1500 */
[----:B------:R-:W-:Y:S05]  /*68a0*/  BRA `(.L_x_30705) ;  /* 0x00000cd000007947 */ /* 0x000fea0003800000 */
.L_x_30706:
[----:B------:R0:W5:Y:S01]  /*68b0*/  LDG.E.U16 R0, [R2.64] ;  /* 0x0000002402007981 */ /* 0x000162000c1e1500 */
[----:B------:R-:W-:Y:S05]  /*68c0*/  BRA `(.L_x_30705) ;  /* 0x00000cb000007947 */ /* 0x000fea0003800000 */
.L_x_30701:
        /* <DEDUP_REMOVED lines=9> */
.L_x_30709:
[----:B------:R-:W2:Y:S02]  /*6960*/  LDG.E.U16 R4, [R2.64] ;  /* 0x0000002402047981 */ /* 0x000ea4000c1e1500 */
[----:B--2---:R-:W-:-:S06]  /*6970*/  HADD2.F32 R4, -RZ, R4.H0_H0 ;  /* 0x20000004ff047230 */ /* 0x004fcc0000004100 */
[----:B------:R-:W0:Y:S02]  /*6980*/  F2I.FTZ.TRUNC.NTZ R4, R4 ;  /* 0x0000000400047305 */ /* 0x000e24000021f100 */
[----:B0-----:R-:W-:Y:S01]  /*6990*/  PRMT R0, R4, 0x7610, R0 ;  /* 0x0000761004007816 */ /* 0x001fe20000000000 */
[----:B------:R-:W-:Y:S05]  /*69a0*/  BRA `(.L_x_30705) ;  /* 0x00000bd000007947 */ /* 0x000fea0003800000 */
.L_x_30708:
        /* <DEDUP_REMOVED lines=9> */
.L_x_30711:
[----:B------:R-:W2:Y:S02]  /*6a40*/  LDG.E.U16 R2, [R2.64] ;  /* 0x0000002402027981 */ /* 0x000ea4000c1e1500 */
[----:B--2---:R-:W-:-:S06]  /*6a50*/  HADD2.F32 R4, -RZ, R2.H0_H0 ;  /* 0x20000002ff047230 */ /* 0x004fcc0000004100 */
[----:B------:R-:W0:Y:S02]  /*6a60*/  F2I.FTZ.TRUNC.NTZ R4, R4 ;  /* 0x0000000400047305 */ /* 0x000e24000021f100 */
[----:B0-----:R-:W-:Y:S01]  /*6a70*/  PRMT R0, R4, 0x7610, R0 ;  /* 0x0000761004007816 */ /* 0x001fe20000000000 */
[----:B------:R-:W-:Y:S05]  /*6a80*/  BRA `(.L_x_30705) ;  /* 0x00000af000007947 */ /* 0x000fea0003800000 */
.L_x_30710:
[----:B------:R-:W2:Y:S02]  /*6a90*/  LDG.E.64 R2, [R2.64] ;  /* 0x0000002402027981 */ /* 0x000ea4000c1e1b00 */
[----:B--2---:R0:W1:Y:S01]  /*6aa0*/  F2I.F64.TRUNC R0, R2 ;  /* 0x0000000200007311 */ /* 0x004062000030d100 */
[----:B------:R-:W-:Y:S05]  /*6ab0*/  BRA `(.L_x_30705) ;  /* 0x00000ac000007947 */ /* 0x000fea0003800000 */
.L_x_30700:
        /* <DEDUP_REMOVED lines=12> */
.L_x_30714:
[----:B------:R-:W2:Y:S02]  /*6b80*/  LDG.E.64 R2, [R2.64] ;  /* 0x0000002402027981 */ /* 0x000ea4000c1e1b00 */
[----:B--2---:R0:W1:Y:S01]  /*6b90*/  F2I.F64.TRUNC R0, R2 ;  /* 0x0000000200007311 */ /* 0x004062000030d100 */
[----:B------:R-:W-:Y:S05]  /*6ba0*/  BRA `(.L_x_30705) ;  /* 0x000009d000007947 */ /* 0x000fea0003800000 */
.L_x_30713:
        /* <DEDUP_REMOVED lines=28> */
.L_x_30716:
        /* <DEDUP_REMOVED lines=15> */
.L_x_30715:
[----:B------:R-:W2:Y:S02]  /*6e60*/  LDG.E.U16 R2, [R2.64] ;  /* 0x0000002402027981 */ /* 0x000ea4000c1e1500 */
[----:B--2---:R-:W-:-:S04]  /*6e70*/  PRMT R2, RZ, 0x5410, R2 ;  /* 0x00005410ff027816 */ /* 0x004fc80000000002 */
[----:B------:R0:W1:Y:S01]  /*6e80*/  F2I.FTZ.TRUNC.NTZ R0, R2 ;  /* 0x0000000200007305 */ /* 0x000062000021f100 */
[----:B------:R-:W-:Y:S05]  /*6e90*/  BRA `(.L_x_30705) ;  /* 0x000006e000007947 */ /* 0x000fea0003800000 */
.L_x_30712:
        /* <DEDUP_REMOVED lines=10> */
.L_x_30719:
        /* <DEDUP_REMOVED lines=21> */
.L_x_30723:
[----:B------:R-:W-:Y:S05]  /*7090*/  BSYNC B1 ;  /* 0x0000000000017941 */ /* 0x000fea0003800000 */
.L_x_30722:
[----:B------:R-:W-:Y:S01]  /*70a0*/  IMAD.SHL.U32 R2, R2, 0x100000, RZ ;  /* 0x0010000002027824 */ /* 0x000fe200078e00ff */
[----:B------:R-:W-:-:S04]  /*70b0*/  LEA R3, R0, 0x3b800000, 0x17 ;  /* 0x3b80000000037811 */ /* 0x000fc800078eb8ff */
[----:B------:R-:W-:Y:S02]  /*70c0*/  LOP3.LUT R4, R3, R2, R4, 0xfe, !PT ;  /* 0x0000000203047212 */ /* 0x000fe400078efe04 */
.L_x_30721:
[----:B------:R-:W-:Y:S05]  /*70d0*/  BSYNC B0 ;  /* 0x0000000000007941 */ /* 0x000fea0003800000 */
.L_x_30720:
[----:B------:R-:W0:Y:S02]  /*70e0*/  F2I.FTZ.TRUNC.NTZ R4, R4 ;  /* 0x0000000400047305 */ /* 0x000e24000021f100 */
[----:B0-----:R-:W-:Y:S01]  /*70f0*/  PRMT R0, R4, 0x7610, R0 ;  /* 0x0000761004007816 */ /* 0x001fe20000000000 */
[----:B------:R-:W-:Y:S05]  /*7100*/  BRA `(.L_x_30705) ;  /* 0x0000047000007947 */ /* 0x000fea0003800000 */
.L_x_30718:
        /* <DEDUP_REMOVED lines=21> */
.L_x_30727:
[----:B------:R-:W-:Y:S05]  /*7260*/  BSYNC B1 ;  /* 0x0000000000017941 */ /* 0x000fea0003800000 */
.L_x_30726:
[----:B------:R-:W-:Y:S01]  /*7270*/  IMAD.SHL.U32 R2, R2, 0x200000, RZ ;  /* 0x0020000002027824 */ /* 0x000fe200078e00ff */
[----:B------:R-:W-:-:S04]  /*7280*/  LEA R3, R0, 0x37800000, 0x17 ;  /* 0x3780000000037811 */ /* 0x000fc800078eb8ff */
[----:B------:R-:W-:Y:S02]  /*7290*/  LOP3.LUT R4, R3, R2, R4, 0xfe, !PT ;  /* 0x0000000203047212 */ /* 0x000fe400078efe04 */
.L_x_30725:
[----:B------:R-:W-:Y:S05]  /*72a0*/  BSYNC B0 ;  /* 0x0000000000007941 */ /* 0x000fea0003800000 */
.L_x_30724:
[----:B------:R-:W0:Y:S02]  /*72b0*/  F2I.FTZ.TRUNC.NTZ R4, R4 ;  /* 0x0000000400047305 */ /* 0x000e24000021f100 */
[----:B0-----:R-:W-:Y:S01]  /*72c0*/  PRMT R0, R4, 0x7610, R0 ;  /* 0x0000761004007816 */ /* 0x001fe20000000000 */
[----:B------:R-:W-:Y:S05]  /*72d0*/  BRA `(.L_x_30705) ;  /* 0x000002a000007947 */ /* 0x000fea0003800000 */
.L_x_30717:
        /* <DEDUP_REMOVED lines=14> */
.L_x_30731:
[----:B------:R-:W-:Y:S05]  /*73c0*/  BSYNC B0 ;  /* 0x0000000000007941 */ /* 0x000fea0003800000 */
.L_x_30730:
[----:B------:R-:W0:Y:S02]  /*73d0*/  F2I.FTZ.TRUNC.NTZ R4, R4 ;  /* 0x0000000400047305 */ /* 0x000e24000021f100 */
[----:B0-----:R-:W-:Y:S01]  /*73e0*/  PRMT R0, R4, 0x7610, R0 ;  /* 0x0000761004007816 */ /* 0x001fe20000000000 */
[----:B------:R-:W-:Y:S05]  /*73f0*/  BRA `(.L_x_30705) ;  /* 0x0000018000007947 */ /* 0x000fea0003800000 */
.L_x_30704:
        /* <DEDUP_REMOVED lines=21> */
.L_x_30729:
[----:B------:R0:W5:Y:S01]  /*7550*/  LDG.E.U16 R0, [R2.64] ;  /* 0x0000002402007981 */ /* 0x000162000c1e1500 */
[----:B------:R-:W-:Y:S05]  /*7560*/  BRA `(.L_x_30705) ;  /* 0x0000001000007947 */ /* 0x000fea0003800000 */
.L_x_30728:
[----:B------:R0:W5:Y:S02]  /*7570*/  LDG.E.U16 R0, [R2.64] ;  /* 0x0000002402007981 */ /* 0x000164000c1e1500 */
.L_x_30705:
        /* <DEDUP_REMOVED lines=15> */
.L_x_30735:
[----:B------:R0:W-:Y:S01]  /*7670*/  STG.E.U8 [R16.64], R5 ;  /* 0x0000000510007986 */ /* 0x0001e2000c101124 */
[----:B------:R-:W-:Y:S05]  /*7680*/  BRA `(.L_x_30737) ;  /* 0x00000dc000007947 */ /* 0x000fea0003800000 */
.L_x_30734:
        /* <DEDUP_REMOVED lines=10> */
.L_x_30739:
[----:B------:R-:W-:-:S05]  /*7730*/  PRMT R3, R5, 0x9910, RZ ;  /* 0x0000991005037816 */ /* 0x000fca00000000ff */
[----:B------:R0:W-:Y:S01]  /*7740*/  STG.E [R16.64], R3 ;  /* 0x0000000310007986 */ /* 0x0001e2000c101924 */
[----:B------:R-:W-:Y:S05]  /*7750*/  BRA `(.L_x_30737) ;  /* 0x00000cf000007947 */ /* 0x000fea0003800000 */
.L_x_30738:
[----:B------:R0:W-:Y:S01]  /*7760*/  STG.E.U16 [R16.64], R5 ;  /* 0x0000000510007986 */ /* 0x0001e2000c101524 */
[----:B------:R-:W-:Y:S05]  /*7770*/  BRA `(.L_x_30737) ;  /* 0x00000cd000007947 */ /* 0x000fea0003800000 */
.L_x_30733:
        /* <DEDUP_REMOVED lines=9> */
.L_x_30741:
[----:B------:R-:W0:Y:S02]  /*7810*/  I2F.S16 R0, R5 ;  /* 0x0000000500007306 */ /* 0x000e240000101400 */
[----:B0-----:R-:W-:-:S05]  /*7820*/  F2FP.PACK_AB R0, RZ, R0 ;  /* 0x00000000ff00723e */ /* 0x001fca00000000ff */
[----:B------:R0:W-:Y:S01]  /*7830*/  STG.E.U16 [R16.64], R0 ;  /* 0x0000000010007986 */ /* 0x0001e2000c101524 */
[----:B------:R-:W-:Y:S05]  /*7840*/  BRA `(.L_x_30737) ;  /* 0x00000c0000007947 */ /* 0x000fea0003800000 */
.L_x_30740:
        /* <DEDUP_REMOVED lines=10> */
.L_x_30743:
[----:B------:R-:W0:Y:S02]  /*78f0*/  I2F.S16 R5, R5 ;  /* 0x0000000500057306 */ /* 0x000e240000101400 */
[----:B0-----:R-:W-:-:S04]  /*7900*/  F2FP.PACK_AB R3, RZ, R5 ;  /* 0x00000005ff03723e */ /* 0x001fc800000000ff */
[----:B------:R-:W-:-:S05]  /*7910*/  PRMT R3, R3, 0x5410, RZ ;  /* 0x0000541003037816 */ /* 0x000fca00000000ff */
[----:B------:R0:W-:Y:S01]  /*7920*/  STG.E [R16.64], R3 ;  /* 0x0000000310007986 */ /* 0x0001e2000c101924 */
[----:B------:R-:W-:Y:S05]  /*7930*/  BRA `(.L_x_30737) ;  /* 0x00000b1000007947 */ /* 0x000fea0003800000 */
.L_x_30742:
[----:B------:R-:W0:Y:S02]  /*7940*/  I2F.F64.S16 R2, R5 ;  /* 0x0000000500027312 */ /* 0x000e240000101c00 */
[----:B0-----:R0:W-:Y:S01]  /*7950*/  STG.E.64 [R16.64], R2 ;  /* 0x0000000210007986 */ /* 0x0011e2000c101b24 */
[----:B------:R-:W-:Y:S05]  /*7960*/  BRA `(.L_x_30737) ;  /* 0x00000ae000007947 */ /* 0x000fea0003800000 */
.L_x_30732:
        /* <DEDUP_REMOVED lines=13> */
.L_x_30746:
[----:B------:R-:W0:Y:S01]  /*7a40*/  I2F.F64.S16 R4, R5 ;  /* 0x0000000500047312 */ /* 0x000e220000101c00 */
[----:B------:R-:W-:-:S05]  /*7a50*/  CS2R R6, SRZ ;  /* 0x0000000000067805 */ /* 0x000fca000001ff00 */
[----:B0-----:R0:W-:Y:S01]  /*7a60*/  STG.E.128 [R16.64], R4 ;  /* 0x0000000410007986 */ /* 0x0011e2000c101d24 */
[----:B------:R-:W-:Y:S05]  /*7a70*/  BRA `(.L_x_30737) ;  /* 0x000009d000007947 */ /* 0x000fea0003800000 */
.L_x_30745:
        /* <DEDUP_REMOVED lines=21> */
.L_x_30750:
[----:B------:R-:W-:Y:S05]  /*7bd0*/  BSYNC B0 ;  /* 0x0000000000007941 */ /* 0x000fea0003800000 */
.L_x_30749:
[----:B------:R-:W-:-:S05]  /*7be0*/  LOP3.LUT R3, R0, R3, RZ, 0xfc, !PT ;  /* 0x0000000300037212 */ /* 0x000fca00078efcff */
[----:B------:R0:W-:Y:S01]  /*7bf0*/  STG.E.U8 [R16.64], R3 ;  /* 0x0000000310007986 */ /* 0x0001e2000c101124 */
[----:B------:R-:W-:Y:S05]  /*7c00*/  BRA `(.L_x_30737) ;  /* 0x0000084000007947 */ /* 0x000fea0003800000 */
.L_x_30748:
        /* <DEDUP_REMOVED lines=13> */
.L_x_30752:
[----:B------:R-:W-:Y:S01]  /*7ce0*/  IMAD.MOV.U32 R0, RZ, RZ, 0x7f ;  /* 0x0000007fff007424 */ /* 0x000fe200078e00ff */
[----:B------:R-:W-:-:S04]  /*7cf0*/  ISETP.GT.U32.AND P0, PT, R2, 0x7f800000, PT ;  /* 0x7f8000000200780c */ /* 0x000fc80003f04070 */
[----:B------:R-:W-:-:S04]  /*7d00*/  SEL R0, R0, 0x7c, P0 ;  /* 0x0000007c00007807 */ /* 0x000fc80000000000 */
.L_x_30753:
[----:B------:R-:W-:Y:S05]  /*7d10*/  BSYNC B0 ;  /* 0x0000000000007941 */ /* 0x000fea0003800000 */
.L_x_30751:
[----:B------:R-:W-:-:S04]  /*7d20*/  LOP3.LUT R2, R5, 0x80000000, RZ, 0xc0, !PT ;  /* 0x8000000005027812 */ /* 0x000fc800078ec0ff */
[----:B------:R-:W-:-:S04]  /*7d30*/  SHF.R.U32.HI R3, RZ, 0x18, R2 ;  /* 0x00000018ff037819 */ /* 0x000fc80000011602 */
[----:B------:R-:W-:-:S05]  /*7d40*/  LOP3.LUT R3, R0, R3, RZ, 0xfc, !PT ;  /* 0x0000000300037212 */ /* 0x000fca00078efcff */
[----:B------:R0:W-:Y:S01]  /*7d50*/  STG.E.U8 [R16.64], R3 ;  /* 0x0000000310007986 */ /* 0x0001e2000c101124 */
[----:B------:R-:W-:Y:S05]  /*7d60*/  BRA `(.L_x_30737) ;  /* 0x000006e000007947 */ /* 0x000fea0003800000 */
.L_x_30747:
[----:B------:R-:W0:Y:S02]  /*7d70*/  I2F.S16 R0, R5 ;  /* 0x0000000500007306 */ /* 0x000e240000101400 */
[----:B0-----:R-:W-:-:S05]  /*7d80*/  F2FP.BF16.PACK_AB R0, RZ, R0 ;  /* 0x00000000ff00723e */ /* 0x001fca00000010ff */
[----:B------:R0:W-:Y:S01]  /*7d90*/  STG.E.U16 [R16.64], R0 ;  /* 0x0000000010007986 */ /* 0x0001e2000c101524 */
[----:B------:R-:W-:Y:S05]  /*7da0*/  BRA `(.L_x_30737) ;  /* 0x000006a000007947 */ /* 0x000fea0003800000 */
.L_x_30744:
        /* <DEDUP_REMOVED lines=10> */
.L_x_30756:
        /* <DEDUP_REMOVED lines=17> */
.L_x_30759:
[----:B------:R-:W-:-:S04]  /*7f60*/  LOP3.LUT R2, R5, 0x80000000, RZ, 0xc0, !PT ;  /* 0x8000000005027812 */ /* 0x000fc800078ec0ff */
[----:B------:R-:W-:-:S04]  /*7f70*/  SHF.R.U32.HI R3, RZ, 0x18, R2 ;  /* 0x00000018ff037819 */ /* 0x000fc80000011602 */
[----:B------:R-:W-:-:S04]  /*7f80*/  LOP3.LUT R0, R0, R3, RZ, 0xfc, !PT ;  /* 0x0000000300007212 */ /* 0x000fc800078efcff */
[----:B------:R-:W-:Y:S02]  /*7f90*/  PRMT R8, R0, 0x7610, R8 ;  /* 0x0000761000087816 */ /* 0x000fe40000000008 */
.L_x_30758:
[----:B------:R-:W-:Y:S05]  /*7fa0*/  BSYNC B0 ;  /* 0x0000000000007941 */ /* 0x000fea0003800000 */
.L_x_30757:
[----:B------:R0:W-:Y:S01]  /*7fb0*/  STG.E.U8 [R16.64], R8 ;  /* 0x0000000810007986 */ /* 0x0001e2000c101124 */
[----:B------:R-:W-:Y:S05]  /*7fc0*/  BRA `(.L_x_30737) ;  /* 0x0000048000007947 */ /* 0x000fea0003800000 */
.L_x_30755:
        /* <DEDUP_REMOVED lines=17> */
.L_x_30762:
[----:B------:R-:W-:-:S04]  /*80e0*/  LOP3.LUT R2, R5, 0x80000000, RZ, 0xc0, !PT ;  /* 0x8000000005027812 */ /* 0x000fc800078ec0ff */
[----:B------:R-:W-:-:S04]  /*80f0*/  SHF.R.U32.HI R3, RZ, 0x18, R2 ;  /* 0x00000018ff037819 */ /* 0x000fc80000011602 */
[----:B------:R-:W-:-:S04]  /*8100*/  LOP3.LUT R0, R0, R3, RZ, 0xfc, !PT ;  /* 0x0000000300007212 */ /* 0x000fc800078efcff */
[----:B------:R-:W-:Y:S02]  /*8110*/  PRMT R8, R0, 0x7610, R8 ;  /* 0x0000761000087816 */ /* 0x000fe40000000008 */
.L_x_30761:
[----:B------:R-:W-:Y:S05]  /*8120*/  BSYNC B0 ;  /* 0x0000000000007941 */ /* 0x000fea0003800000 */
.L_x_30760:
[----:B------:R0:W-:Y:S01]  /*8130*/  STG.E.U8 [R16.64], R8 ;  /* 0x0000000810007986 */ /* 0x0001e2000c101124 */
[----:B------:R-:W-:Y:S05]  /*8140*/  BRA `(.L_x_30737) ;  /* 0x0000030000007947 */ /* 0x000fea0003800000 */
.L_x_30754:
        /* <DEDUP_REMOVED lines=22> */
.L_x_30736:
        /* <DEDUP_REMOVED lines=20> */
.L_x_30764:
[----:B------:R-:W-:-:S04]  /*83f0*/  PRMT R2, R5, 0x9910, RZ ;  /* 0x0000991005027816 */ /* 0x000fc800000000ff */
[----:B------:R-:W-:-:S05]  /*8400*/  SHF.R.S32.HI R3, RZ, 0x1f, R2 ;  /* 0x0000001fff037819 */ /* 0x000fca0000011402 */
[----:B------:R0:W-:Y:S01]  /*8410*/  STG.E.64 [R16.64], R2 ;  /* 0x0000000210007986 */ /* 0x0001e2000c101b24 */
[----:B------:R-:W-:Y:S05]  /*8420*/  BRA `(.L_x_30737) ;  /* 0x0000002000007947 */ /* 0x000fea0003800000 */
.L_x_30763:
[----:B------:R-:W-:-:S05]  /*8430*/  PRMT R3, R5, 0x9910, RZ ;  /* 0x0000991005037816 */ /* 0x000fca00000000ff */
[----:B------:R0:W-:Y:S02]  /*8440*/  STG.E [R16.64], R3 ;  /* 0x0000000310007986 */ /* 0x0001e4000c101924 */
.L_x_30737:
[----:B------:R-:W-:Y:S02]  /*8450*/  IADD3 R19, R19, 0x80, RZ ;  /* 0x0000008013137810 */ /* 0x000fe40007ffe0ff */
.L_x_30632:
[----:B------:R-:W-:Y:S05]  /*8460*/  BSYNC B6 ;  /* 0x0000000000067941 */ /* 0x000fea0003800000 */
.L_x_30631:
        /* <DEDUP_REMOVED lines=230> */
.L_x_30765:
        /* <DEDUP_REMOVED lines=18> */
.L_x_30769:
[----:B------:R0:W5:Y:S01]  /*93f0*/  LDG.E.U8 R0, [R2.64] ;  /* 0x0000002402007981 */ /* 0x000162000c1e1100 */
[----:B------:R-:W-:Y:S05]  /*9400*/  BRA `(.L_x_30771) ;  /* 0x00000d7000007947 */ /* 0x000fea0003800000 */
.L_x_30768:
        /* <DEDUP_REMOVED lines=8> */
.L_x_30773:
[----:B------:R0:W5:Y:S01]  /*9490*/  LDG.E.U16 R0, [R2.64] ;  /* 0x0000002402007981 */ /* 0x000162000c1e1500 */
[----:B------:R-:W-:Y:S05]  /*94a0*/  BRA `(.L_x_30771) ;  /* 0x00000cd000007947 */ /* 0x000fea0003800000 */
.L_x_30772:
[----:B------:R0:W5:Y:S01]  /*94b0*/  LDG.E.U16 R0, [R2.64] ;  /* 0x0000002402007981 */ /* 0x000162000c1e1500 */
[----:B------:R-:W-:Y:S05]  /*94c0*/  BRA `(.L_x_30771) ;  /* 0x00000cb000007947 */ /* 0x000fea0003800000 */
.L_x_30767:
        /* <DEDUP_REMOVED lines=9> */
.L_x_30775:
[----:B------:R-:W2:Y:S02]  /*9560*/  LDG.E.U16 R4, [R2.64] ;  /* 0x0000002402047981 */ /* 0x000ea4000c1e1500 */
[----:B--2---:R-:W-:-:S06]  /*9570*/  HADD2.F32 R4, -RZ, R4.H0_H0 ;  /* 0x20000004ff047230 */ /* 0x004fcc0000004100 */
[----:B------:R-:W0:Y:S02]  /*9580*/  F2I.FTZ.TRUNC.NTZ R4, R4 ;  /* 0x0000000400047305 */ /* 0x000e24000021f100 */
[----:B0-----:R-:W-:Y:S01]  /*9590*/  PRMT R0, R4, 0x7610, R0 ;  /* 0x0000761004007816 */ /* 0x001fe20000000000 */
[----:B------:R-:W-:Y:S05]  /*95a0*/  BRA `(.L_x_30771) ;  /* 0x00000bd000007947 */ /* 0x000fea0003800000 */
.L_x_30774:
        /* <DEDUP_REMOVED lines=9> */
.L_x_30777:
[----:B------:R-:W2:Y:S02]  /*9640*/  LDG.E.U16 R2, [R2.64] ;  /* 0x0000002402027981 */ /* 0x000ea4000c1e1500 */
[----:B--2---:R-:W-:-:S06]  /*9650*/  HADD2.F32 R4, -RZ, R2.H0_H0 ;  /* 0x20000002ff047230 */ /* 0x004fcc0000004100 */
[----:B------:R-:W0:Y:S02]  /*9660*/  F2I.FTZ.TRUNC.NTZ R4, R4 ;  /* 0x0000000400047305 */ /* 0x000e24000021f100 */
[----:B0-----:R-:W-:Y:S01]  /*9670*/  PRMT R0, R4, 0x7610, R0 ;  /* 0x0000761004007816 */ /* 0x001fe20000000000 */
[----:B------:R-:W-:Y:S05]  /*9680*/  BRA `(.L_x_30771) ;  /* 0x00000af000007947 */ /* 0x000fea0003800000 */
.L_x_30776:
[----:B------:R-:W2:Y:S02]  /*9690*/  LDG.E.64 R2, [R2.64] ;  /* 0x0000002402027981 */ /* 0x000ea4000c1e1b00 */
[----:B--2---:R0:W1:Y:S01]  /*96a0*/  F2I.F64.TRUNC R0, R2 ;  /* 0x0000000200007311 */ /* 0x004062000030d100 */
[----:B------:R-:W-:Y:S05]  /*96b0*/  BRA `(.L_x_30771) ;  /* 0x00000ac000007947 */ /* 0x000fea0003800000 */
.L_x_30766:
        /* <DEDUP_REMOVED lines=12> */
.L_x_30780:
[----:B------:R-:W2:Y:S02]  /*9780*/  LDG.E.64 R2, [R2.64] ;  /* 0x0000002402027981 */ /* 0x000ea4000c1e1b00 */
[----:B--2---:R0:W1:Y:S01]  /*9790*/  F2I.F64.TRUNC R0, R2 ;  /* 0x0000000200007311 */ /* 0x004062000030d100 */
[----:B------:R-:W-:Y:S05]  /*97a0*/  BRA `(.L_x_30771) ;  /* 0x000009d000007947 */ /* 0x000fea0003800000 */
.L_x_30779:
        /* <DEDUP_REMOVED lines=28> */
.L_x_30782:
        /* <DEDUP_REMOVED lines=15> */
.L_x_30781:
[----:B------:R-:W2:Y:S02]  /*9a60*/  LDG.E.U16 R2, [R2.64] ;  /* 0x0000002402027981 */ /* 0x000ea4000c1e1500 */
[----:B--2---:R-:W-:-:S04]  /*9a70*/  PRMT R2, RZ, 0x5410, R2 ;  /* 0x00005410ff027816 */ /* 0x004fc80000000002 */
[----:B------:R0:W1:Y:S01]  /*9a80*/  F2I.FTZ.TRUNC.NTZ R0, R2 ;  /* 0x0000000200007305 */ /* 0x000062000021f100 */
[----:B------:R-:W-:Y:S05]  /*9a90*/  BRA `(.L_x_30771) ;  /* 0x000006e000007947 */ /* 0x000fea0003800000 */
.L_x_30778:
        /* <DEDUP_REMOVED lines=10> */
.L_x_30785:
        /* <DEDUP_REMOVED lines=21> */
.L_x_30789:
[----:B------:R-:W-:Y:S05]  /*9c90*/  BSYNC B1 ;  /* 0x0000000000017941 */ /* 0x000fea0003800000 */
.L_x_30788:
[----:B------:R-:W-:Y:S01]  /*9ca0*/  IMAD.SHL.U32 R2, R2, 0x100000, RZ ;  /* 0x0010000002027824 */ /* 0x000fe200078e00ff */
[----:B------:R-:W-:-:S04]  /*9cb0*/  LEA R3, R0, 0x3b800000, 0x17 ;  /* 0x3b80000000037811 */ /* 0x000fc800078eb8ff */
[----:B------:R-:W-:Y:S02]  /*9cc0*/  LOP3.LUT R4, R3, R2, R4, 0xfe, !PT ;  /* 0x0000000203047212 */ /* 0x000fe400078efe04 */
.L_x_30787:
[----:B------:R-:W-:Y:S05]  /*9cd0*/  BSYNC B0 ;  /* 0x0000000000007941 */ /* 0x000fea0003800000 */
.L_x_30786:
[----:B------:R-:W0:Y:S02]  /*9ce0*/  F2I.FTZ.TRUNC.NTZ R4, R4 ;  /* 0x0000000400047305 */ /* 0x000e24000021f100 */
[----:B0-----:R-:W-:Y:S01]  /*9cf0*/  PRMT R0, R4, 0x7610, R0 ;  /* 0x0000761004007816 */ /* 0x001fe20000000000 */
[----:B------:R-:W-:Y:S05]  /*9d00*/  BRA `(.L_x_30771) ;  /* 0x0000047000007947 */ /* 0x000fea0003800000 */
.L_x_30784:
        /* <DEDUP_REMOVED lines=21> */
.L_x_30793:
[----:B------:R-:W-:Y:S05]  /*9e60*/  BSYNC B1 ;  /* 0x0000000000017941 */ /* 0x000fea0003800000 */
.L_x_30792:
[----:B------:R-:W-:Y:S01]  /*9e70*/  IMAD.SHL.U32 R2, R2, 0x200000, RZ ;  /* 0x0020000002027824 */ /* 0x000fe200078e00ff */
[----:B------:R-:W-:-:S04]  /*9e80*/  LEA R3, R0, 0x37800000, 0x17 ;  /* 0x3780000000037811 */ /* 0x000fc800078eb8ff */
[----:B------:R-:W-:Y:S02]  /*9e90*/  LOP3.LUT R4, R3, R2, R4, 0xfe, !PT ;  /* 0x0000000203047212 */ /* 0x000fe400078efe04 */
.L_x_30791:
[----:B------:R-:W-:Y:S05]  /*9ea0*/  BSYNC B0 ;  /* 0x0000000000007941 */ /* 0x000fea0003800000 */
.L_x_30790:
[----:B------:R-:W0:Y:S02]  /*9eb0*/  F2I.FTZ.TRUNC.NTZ R4, R4 ;  /* 0x0000000400047305 */ /* 0x000e24000021f100 */
[----:B0-----:R-:W-:Y:S01]  /*9ec0*/  PRMT R0, R4, 0x7610, R0 ;  /* 0x0000761004007816 */ /* 0x001fe20000000000 */
[----:B------:R-:W-:Y:S05]  /*9ed0*/  BRA `(.L_x_30771) ;  /* 0x000002a000007947 */ /* 0x000fea0003800000 */
.L_x_30783:
        /* <DEDUP_REMOVED lines=14> */
.L_x_30797:
[----:B------:R-:W-:Y:S05]  /*9fc0*/  BSYNC B0 ;  /* 0x0000000000007941 */ /* 0x000fea0003800000 */
.L_x_30796:
[----:B------:R-:W0:Y:S02]  /*9fd0*/  F2I.FTZ.TRUNC.NTZ R4, R4 ;  /* 0x0000000400047305 */ /* 0x000e24000021f100 */
[----:B0-----:R-:W-:Y:S01]  /*9fe0*/  PRMT R0, R4, 0x7610, R0 ;  /* 0x0000761004007816 */ /* 0x001fe20000000000 */
[----:B------:R-:W-:Y:S05]  /*9ff0*/  BRA `(.L_x_30771) ;  /* 0x0000018000007947 */ /* 0x000fea0003800000 */
.L_x_30770:
        /* <DEDUP_REMOVED lines=21> */
.L_x_30795:
[----:B------:R0:W5:Y:S01]  /*a150*/  LDG.E.U16 R0, [R2.64] ;  /* 0x0000002402007981 */ /* 0x000162000c1e1500 */
[----:B------:R-:W-:Y:S05]  /*a160*/  BRA `(.L_x_30771) ;  /* 0x0000001000007947 */ /* 0x000fea0003800000 */
.L_x_30794:
[----:B------:R0:W5:Y:S02]  /*a170*/  LDG.E.U16 R0, [R2.64] ;  /* 0x0000002402007981 */ /* 0x000164000c1e1500 */
.L_x_30771:
        /* <DEDUP_REMOVED lines=15> */
.L_x_30801:
[----:B------:R-:W-:Y:S01]  /*a270*/  STG.E.U8 [R16.64], R5 ;  /* 0x0000000510007986 */ /* 0x000fe2000c101124 */
[----:B------:R-:W-:Y:S05]  /*a280*/  EXIT ;  /* 0x000000000000794d */ /* 0x000fea0003800000 */
.L_x_30800:
        /* <DEDUP_REMOVED lines=10> */
.L_x_30804:
[----:B------:R-:W-:-:S05]  /*a330*/  PRMT R3, R5, 0x9910, RZ ;  /* 0x0000991005037816 */ /* 0x000fca00000000ff */
[----:B------:R-:W-:Y:S01]  /*a340*/  STG.E [R16.64], R3 ;  /* 0x0000000310007986 */ /* 0x000fe2000c101924 */
[----:B------:R-:W-:Y:S05]  /*a350*/  EXIT ;  /* 0x000000000000794d */ /* 0x000fea0003800000 */
.L_x_30803:
[----:B------:R-:W-:Y:S01]  /*a360*/  STG.E.U16 [R16.64], R5 ;  /* 0x0000000510007986 */ /* 0x000fe2000c101524 */
[----:B------:R-:W-:Y:S05]  /*a370*/  EXIT ;  /* 0x000000000000794d */ /* 0x000fea0003800000 */
.L_x_30799:
        /* <DEDUP_REMOVED lines=9> */
.L_x_30806:
[----:B------:R-:W0:Y:S02]  /*a410*/  I2F.S16 R0, R5 ;  /* 0x0000000500007306 */ /* 0x000e240000101400 */
[----:B0-----:R-:W-:-:S05]  /*a420*/  F2FP.PACK_AB R0, RZ, R0 ;  /* 0x00000000ff00723e */ /* 0x001fca00000000ff */
[----:B------:R-:W-:Y:S01]  /*a430*/  STG.E.U16 [R16.64], R0 ;  /* 0x0000000010007986 */ /* 0x000fe2000c101524 */
[----:B------:R-:W-:Y:S05]  /*a440*/  EXIT ;  /* 0x000000000000794d */ /* 0x000fea0003800000 */
.L_x_30805:
        /* <DEDUP_REMOVED lines=10> */
.L_x_30808:
[----:B------:R-:W0:Y:S02]  /*a4f0*/  I2F.S16 R5, R5 ;  /* 0x0000000500057306 */ /* 0x000e240000101400 */
[----:B0-----:R-:W-:-:S04]  /*a500*/  F2FP.PACK_AB R3, RZ, R5 ;  /* 0x00000005ff03723e */ /* 0x001fc800000000ff */
[----:B------:R-:W-:-:S05]  /*a510*/  PRMT R3, R3, 0x5410, RZ ;  /* 0x0000541003037816 */ /* 0x000fca00000000ff */
[----:B------:R-:W-:Y:S01]  /*a520*/  STG.E [R16.64], R3 ;  /* 0x0000000310007986 */ /* 0x000fe2000c101924 */
[----:B------:R-:W-:Y:S05]  /*a530*/  EXIT ;  /* 0x000000000000794d */ /* 0x000fea0003800000 */
.L_x_30807:
[----:B------:R-:W0:Y:S02]  /*a540*/  I2F.F64.S16 R2, R5 ;  /* 0x0000000500027312 */ /* 0x000e240000101c00 */
[----:B0-----:R-:W-:Y:S01]  /*a550*/  STG.E.64 [R16.64], R2 ;  /* 0x0000000210007986 */ /* 0x001fe2000c101b24 */
[----:B------:R-:W-:Y:S05]  /*a560*/  EXIT ;  /* 0x000000000000794d */ /* 0x000fea0003800000 */
.L_x_30798:
        /* <DEDUP_REMOVED lines=11> */
[----:B------:R-:W-:Y:S01]  /*a620*/  STG.E.U8 [R16.64], R3 ;  /* 0x0000000310007986 */ /* 0x000fe2000c101124 */
[----:B------:R-:W-:Y:S05]  /*a630*/  EXIT ;  /* 0x000000000000794d */ /* 0x000fea0003800000 */
.L_x_30811:
[----:B------:R-:W0:Y:S01]  /*a640*/  I2F.F64.S16 R4, R5 ;  /* 0x0000000500047312 */ /* 0x000e220000101c00 */
[----:B------:R-:W-:-:S05]  /*a650*/  CS2R R6, SRZ ;  /* 0x0000000000067805 */ /* 0x000fca000001ff00 */
[----:B0-----:R-:W-:Y:S01]  /*a660*/  STG.E.128 [R16.64], R4 ;  /* 0x0000000410007986 */ /* 0x001fe2000c101d24 */
[----:B------:R-:W-:Y:S05]  /*a670*/  EXIT ;  /* 0x000000000000794d */ /* 0x000fea0003800000 */
.L_x_30810:
        /* <DEDUP_REMOVED lines=21> */
.L_x_30815:
[----:B------:R-:W-:Y:S05]  /*a7d0*/  BSYNC B0 ;  /* 0x0000000000007941 */ /* 0x000fea0003800000 */
.L_x_30814:
[----:B------:R-:W-:-:S05]  /*a7e0*/  LOP3.LUT R3, R0, R3, RZ, 0xfc, !PT ;  /* 0x0000000300037212 */ /* 0x000fca00078efcff */
[----:B------:R-:W-:Y:S01]  /*a7f0*/  STG.E.U8 [R16.64], R3 ;  /* 0x0000000310007986 */ /* 0x000fe2000c101124 */
[----:B------:R-:W-:Y:S05]  /*a800*/  EXIT ;  /* 0x000000000000794d */ /* 0x000fea0003800000 */
.L_x_30813:
        /* <DEDUP_REMOVED lines=13> */
.L_x_30817:
[----:B------:R-:W-:Y:S01]  /*a8e0*/  IMAD.MOV.U32 R0, RZ, RZ, 0x7f ;  /* 0x0000007fff007424 */ /* 0x000fe200078e00ff */
[----:B------:R-:W-:-:S04]  /*a8f0*/  ISETP.GT.U32.AND P0, PT, R2, 0x7f800000, PT ;  /* 0x7f8000000200780c */ /* 0x000fc80003f04070 */
[----:B------:R-:W-:-:S04]  /*a900*/  SEL R0, R0, 0x7c, P0 ;  /* 0x0000007c00007807 */ /* 0x000fc80000000000 */
.L_x_30818:
[----:B------:R-:W-:Y:S05]  /*a910*/  BSYNC B0 ;  /* 0x0000000000007941 */ /* 0x000fea0003800000 */
.L_x_30816:
[----:B------:R-:W-:-:S04]  /*a920*/  LOP3.LUT R2, R5, 0x80000000, RZ, 0xc0, !PT ;  /* 0x8000000005027812 */ /* 0x000fc800078ec0ff */
[----:B------:R-:W-:-:S04]  /*a930*/  SHF.R.U32.HI R3, RZ, 0x18, R2 ;  /* 0x00000018ff037819 */ /* 0x000fc80000011602 */
[----:B------:R-:W-:-:S05]  /*a940*/  LOP3.LUT R3, R0, R3, RZ, 0xfc, !PT ;  /* 0x0000000300037212 */ /* 0x000fca00078efcff */
[----:B------:R-:W-:Y:S01]  /*a950*/  STG.E.U8 [R16.64], R3 ;  /* 0x0000000310007986 */ /* 0x000fe2000c101124 */
[----:B------:R-:W-:Y:S05]  /*a960*/  EXIT ;  /* 0x000000000000794d */ /* 0x000fea0003800000 */
.L_x_30812:
[----:B------:R-:W0:Y:S02]  /*a970*/  I2F.S16 R0, R5 ;  /* 0x0000000500007306 */ /* 0x000e240000101400 */
[----:B0-----:R-:W-:-:S05]  /*a980*/  F2FP.BF16.PACK_AB R0, RZ, R0 ;  /* 0x00000000ff00723e */ /* 0x001fca00000010ff */
[----:B------:R-:W-:Y:S01]  /*a990*/  STG.E.U16 [R16.64], R0 ;  /* 0x0000000010007986 */ /* 0x000fe2000c101524 */
[----:B------:R-:W-:Y:S05]  /*a9a0*/  EXIT ;  /* 0x000000000000794d */ /* 0x000fea0003800000 */
.L_x_30809:
        /* <DEDUP_REMOVED lines=10> */
.L_x_30821:
        /* <DEDUP_REMOVED lines=17> */
.L_x_30824:
[----:B------:R-:W-:-:S04]  /*ab60*/  LOP3.LUT R2, R5, 0x80000000, RZ, 0xc0, !PT ;  /* 0x8000000005027812 */ /* 0x000fc800078ec0ff */
[----:B------:R-:W-:-:S04]  /*ab70*/  SHF.R.U32.HI R3, RZ, 0x18, R2 ;  /* 0x00000018ff037819 */ /* 0x000fc80000011602 */
[----:B------:R-:W-:-:S04]  /*ab80*/  LOP3.LUT R0, R0, R3, RZ, 0xfc, !PT ;  /* 0x0000000300007212 */ /* 0x000fc800078efcff */
[----:B------:R-:W-:Y:S02]  /*ab90*/  PRMT R8, R0, 0x7610, R8 ;  /* 0x0000761000087816 */ /* 0x000fe40000000008 */
.L_x_30823:
[----:B------:R-:W-:Y:S05]  /*aba0*/  BSYNC B0 ;  /* 0x0000000000007941 */ /* 0x000fea0003800000 */
.L_x_30822:
[----:B------:R-:W-:Y:S01]  /*abb0*/  STG.E.U8 [R16.64], R8 ;  /* 0x0000000810007986 */ /* 0x000fe2000c101124 */
[----:B------:R-:W-:Y:S05]  /*abc0*/  EXIT ;  /* 0x000000000000794d */ /* 0x000fea0003800000 */
.L_x_30820:
        /* <DEDUP_REMOVED lines=17> */
.L_x_30827:
[----:B------:R-:W-:-:S04]  /*ace0*/  LOP3.LUT R2, R5, 0x80000000, RZ, 0xc0, !PT ;  /* 0x8000000005027812 */ /* 0x000fc800078ec0ff */
[----:B------:R-:W-:-:S04]  /*acf0*/  SHF.R.U32.HI R3, RZ, 0x18, R2 ;  /* 0x00000018ff037819 */ /* 0x000fc80000011602 */
[----:B------:R-:W-:-:S04]  /*ad00*/  LOP3.LUT R0, R0, R3, RZ, 0xfc, !PT ;  /* 0x0000000300007212 */ /* 0x000fc800078efcff */
[----:B------:R-:W-:Y:S02]  /*ad10*/  PRMT R8, R0, 0x7610, R8 ;  /* 0x0000761000087816 */ /* 0x000fe40000000008 */
.L_x_30826:
[----:B------:R-:W-:Y:S05]  /*ad20*/  BSYNC B0 ;  /* 0x0000000000007941 */ /* 0x000fea0003800000 */
.L_x_30825:
[----:B------:R-:W-:Y:S01]  /*ad30*/  STG.E.U8 [R16.64], R8 ;  /* 0x0000000810007986 */ /* 0x000fe2000c101124 */
[----:B------:R-:W-:Y:S05]  /*ad40*/  EXIT ;  /* 0x000000000000794d */ /* 0x000fea0003800000 */
.L_x_30819:
        /* <DEDUP_REMOVED lines=22> */
.L_x_30802:
        /* <DEDUP_REMOVED lines=20> */
.L_x_30829:
[----:B------:R-:W-:-:S04]  /*aff0*/  PRMT R2, R5, 0x9910, RZ ;  /* 0x0000991005027816 */ /* 0x000fc800000000ff */
[----:B------:R-:W-:-:S05]  /*b000*/  SHF.R.S32.HI R3, RZ, 0x1f, R2 ;  /* 0x0000001fff037819 */ /* 0x000fca0000011402 */
[----:B------:R-:W-:Y:S01]  /*b010*/  STG.E.64 [R16.64], R2 ;  /* 0x0000000210007986 */ /* 0x000fe2000c101b24 */
[----:B------:R-:W-:Y:S05]  /*b020*/  EXIT ;  /* 0x000000000000794d */ /* 0x000fea0003800000 */
.L_x_30828:
[----:B------:R-:W-:-:S05]  /*b030*/  PRMT R3, R5, 0x9910, RZ ;  /* 0x0000991005037816 */ /* 0x000fca00000000ff */
[----:B------:R-:W-:Y:S01]  /*b040*/  STG.E [R16.64], R3 ;  /* 0x0000000310007986 */ /* 0x000fe2000c101924 */
[----:B------:R-:W-:Y:S05]  /*b050*/  EXIT ;  /* 0x000000000000794d */ /* 0x000fea0003800000 */
.L_x_30830:
        /* <DEDUP_REMOVED lines=10> */
.L_x_34359:


//--------------------- .text._ZN2at6native27unrolled_elementwise_kernelIZZZNS0_23bitwise_not_kernel_cudaERNS_18TensorIteratorBaseEENKUlvE_clEvENKUlvE3_clEvEUlsE_St5arrayIPcLm2EELi4E23TrivialOffsetCalculatorILi1EjESB_NS0_6memory12LoadWithCastILi1EEENSC_13StoreWithCastILi1EEEEEviT_T0_T2_T3_T4_T5_ --------------------------
	.section	.text._ZN2at6native27unrolled_elementwise_kernelIZZZNS0_23bitwise_not_kernel_cudaERNS_18TensorIteratorBaseEENKUlvE_clEvENKUlvE3_clEvEUlsE_St5arrayIPcLm2EELi4E23TrivialOffsetCalculatorILi1EjESB_NS0_6memory12LoadWithCastILi1EEENSC_13StoreWithCastILi1EEEEEviT_T0_T2_T3_T4_T5_,"ax",@progbits
	.sectioninfo	@"SHI_REGISTERS=29"
	.align	128
        .global         _ZN2at6native27unrolled_elementwise_kernelIZZZNS0_23bitwise_not_kernel_cudaERNS_18TensorIteratorBaseEENKUlvE_clEvENKUlvE3_clEvEUlsE_St5arrayIPcLm2EELi4E23TrivialOffsetCalculatorILi1EjESB_NS0_6memory12LoadWithCastILi1EEENSC_13StoreWithCastILi1EEEEEviT_T0_T2_T3_T4_T5_
        .type           _ZN2at6native27unrolled_elementwise_kernelIZZZNS0_23bitwise_not_kernel_cudaERNS_18TensorIteratorBaseEENKUlvE_clEvENKUlvE3_clEvEUlsE_St5arrayIPcLm2EELi4E23TrivialOffsetCalculatorILi1EjESB_NS0_6memory12LoadWithCastILi1EEENSC_13StoreWithCastILi1EEEEEviT_T0_T2_T3_T4_T5_,@function
        .size           _ZN2at6native27unrolled_elementwise_kernelIZZZNS0_23bitwise_not_kernel_cudaERNS_18TensorIteratorBaseEENKUlvE_clEvENKUlvE3_clEvEUlsE_St5arrayIPcLm2EELi4E23TrivialOffsetCalculatorILi1EjESB_NS0_6memory12LoadWithCastILi1EEENSC_13StoreWithCastILi1EEEEEviT_T0_T2_T3_T4_T5_,(.L_x_34360 - _ZN2at6native27unrolled_elementwise_kernelIZZZNS0_23bitwise_not_kernel_cudaERNS_18TensorIteratorBaseEENKUlvE_clEvENKUlvE3_clEvEUlsE_St5arrayIPcLm2EELi4E23TrivialOffsetCalculatorILi1EjESB_NS0_6memory12LoadWithCastILi1EEENSC_13StoreWithCastILi1EEEEEviT_T0_T2_T3_T4_T5_)
        .other          _ZN2at6native27unrolled_elementwise_kernelIZZZNS0_23bitwise_not_kernel_cudaERNS_18TensorIteratorBaseEENKUlvE_clEvENKUlvE3_clEvEUlsE_St5arrayIPcLm2EELi4E23TrivialOffsetCalculatorILi1EjESB_NS0_6memory12LoadWithCastILi1EEENSC_13StoreWithCastILi1EEEEEviT_T0_T2_T3_T4_T5_,@"STO_CUDA_ENTRY STV_DEFAULT"
_ZN2at6native27unrolled_elementwise_kernelIZZZNS0_23bitwise_not_kernel_cudaERNS_18TensorIteratorBaseEENKUlvE_clEvENKUlvE3_clEvEUlsE_St5arrayIPcLm2EELi4E23TrivialOffsetCalculatorILi1EjESB_NS0_6memory12LoadWithCastILi1EEENSC_13StoreWithCastILi1EEEEEviT_T0_T2_T3_T4_T5_:
.text._ZN2at6native27unrolled_elementwise_kernelIZZZNS0_23bitwise_not_kernel_cudaERNS_18TensorIteratorBaseEENKUlvE_clEvENKUlvE3_clEvEUlsE_St5arrayIPcLm2EELi4E23TrivialOffsetCalculatorILi1EjESB_NS0_6memory12LoadWithCastILi1EEENSC_13StoreWithCastILi1EEEEEviT_T0_T2_T3_T4_T5_:
        /* <DEDUP_REMOVED lines=29> */
.L_x_30836:
[----:B------:R0:W5:Y:S01]  /*01d0*/  LDG.E.U8 R25, [R2.64] ;  /* 0x0000002402197981 */ /* 0x000162000c1e1100 */
[----:B------:R-:W-:Y:S05]  /*01e0*/  BRA `(.L_x_30838) ;  /* 0x00000d9000007947 */ /* 0x000fea0003800000 */
.L_x_30835:
        /* <DEDUP_REMOVED lines=8> */
.L_x_30840:
[----:B------:R0:W5:Y:S01]  /*0270*/  LDG.E.U16 R25, [R2.64] ;  /* 0x0000002402197981 */ /* 0x000162000c1e1500 */
[----:B------:R-:W-:Y:S05]  /*0280*/  BRA `(.L_x_30838) ;  /* 0x00000cf000007947 */ /* 0x000fea0003800000 */
.L_x_30839:
[----:B------:R0:W5:Y:S01]  /*0290*/  LDG.E.U16 R25, [R2.64] ;  /* 0x0000002402197981 */ /* 0x000162000c1e1500 */
[----:B------:R-:W-:Y:S05]  /*02a0*/  BRA `(.L_x_30838) ;  /* 0x00000cd000007947 */ /* 0x000fea0003800000 */
.L_x_30834:
        /* <DEDUP_REMOVED lines=9> */
.L_x_30842:
[----:B------:R-:W2:Y:S02]  /*0340*/  LDG.E.U16 R0, [R2.64] ;  /* 0x0000002402007981 */ /* 0x000ea4000c1e1500 */
[----:B--2---:R-:W-:-:S06]  /*0350*/  HADD2.F32 R0, -RZ, R0.H0_H0 ;  /* 0x20000000ff007230 */ /* 0x004fcc0000004100 */
[----:B------:R-:W0:Y:S02]  /*0360*/  F2I.FTZ.TRUNC.NTZ R0, R0 ;  /* 0x0000000000007305 */ /* 0x000e24000021f100 */
[----:B0-----:R-:W-:Y:S01]  /*0370*/  PRMT R25, R0, 0x7610, R25 ;  /* 0x0000761000197816 */ /* 0x001fe20000000019 */
[----:B------:R-:W-:Y:S05]  /*0380*/  BRA `(.L_x_30838) ;  /* 0x00000bf000007947 */ /* 0x000fea0003800000 */
.L_x_30841:
        /* <DEDUP_REMOVED lines=9> */
.L_x_30844:
[----:B------:R-:W2:Y:S02]  /*0420*/  LDG.E.U16 R2, [R2.64] ;  /* 0x0000002402027981 */ /* 0x000ea4000c1e1500 */
[----:B--2---:R-:W-:-:S06]  /*0430*/  HADD2.F32 R0, -RZ, R2.H0_H0 ;  /* 0x20000002ff007230 */ /* 0x004fcc0000004100 */
[----:B------:R-:W0:Y:S02]  /*0440*/  F2I.FTZ.TRUNC.NTZ R0, R0 ;  /* 0x0000000000007305 */ /* 0x000e24000021f100 */
[----:B0-----:R-:W-:Y:S01]  /*0450*/  PRMT R25, R0, 0x7610, R25 ;  /* 0x0000761000197816 */ /* 0x001fe20000000019 */
[----:B------:R-:W-:Y:S05]  /*0460*/  BRA `(.L_x_30838) ;  /* 0x00000b1000007947 */ /* 0x000fea0003800000 */
.L_x_30843:
[----:B------:R-:W2:Y:S02]  /*0470*/  LDG.E.64 R2, [R2.64] ;  /* 0x0000002402027981 */ /* 0x000ea4000c1e1b00 */
[----:B--2---:R0:W1:Y:S01]  /*0480*/  F2I.F64.TRUNC R25, R2 ;  /* 0x0000000200197311 */ /* 0x004062000030d100 */
[----:B------:R-:W-:Y:S05]  /*0490*/  BRA `(.L_x_30838) ;  /* 0x00000ae000007947 */ /* 0x000fea0003800000 */
.L_x_30833:
        /* <DEDUP_REMOVED lines=12> */
.L_x_30847:
[----:B------:R-:W2:Y:S02]  /*0560*/  LDG.E.64 R2, [R2.64] ;  /* 0x0000002402027981 */ /* 0x000ea4000c1e1b00 */
[----:B--2---:R0:W1:Y:S01]  /*0570*/  F2I.F64.TRUNC R25, R2 ;  /* 0x0000000200197311 */ /* 0x004062000030d100 */
[----:B------:R-:W-:Y:S05]  /*0580*/  BRA `(.L_x_30838) ;  /* 0x000009f000007947 */ /* 0x000fea0003800000 */
.L_x_30846:
        /* <DEDUP_REMOVED lines=28> */
.L_x_30849:
        /* <DEDUP_REMOVED lines=16> */
.L_x_30848:
[----:B------:R-:W2:Y:S02]  /*0850*/  LDG.E.U16 R0, [R2.64] ;  /* 0x0000002402007981 */ /* 0x000ea4000c1e1500 */
[----:B--2---:R-:W-:-:S06]  /*0860*/  PRMT R0, RZ, 0x5410, R0 ;  /* 0x00005410ff007816 */ /* 0x004fcc0000000000 */
[----:B------:R-:W0:Y:S02]  /*0870*/  F2I.FTZ.TRUNC.NTZ R0, R0 ;  /* 0x0000000000007305 */ /* 0x000e24000021f100 */
[----:B0-----:R-:W-:Y:S01]  /*0880*/  PRMT R25, R0, 0x7610, R25 ;  /* 0x0000761000197816 */ /* 0x001fe20000000019 */
[----:B------:R-:W-:Y:S05]  /*0890*/  BRA `(.L_x_30838) ;  /* 0x000006e000007947 */ /* 0x000fea0003800000 */
.L_x_30845:
        /* <DEDUP_REMOVED lines=10> */
.L_x_30852:
        /* <DEDUP_REMOVED lines=21> */
.L_x_30856:
[----:B------:R-:W-:Y:S05]  /*0a90*/  BSYNC B1 ;  /* 0x0000000000017941 */ /* 0x000fea0003800000 */
.L_x_30855:
[----:B------:R-:W-:Y:S01]  /*0aa0*/  LEA R3, R0, 0x3b800000, 0x17 ;  /* 0x3b80000000037811 */ /* 0x000fe200078eb8ff */
[----:B------:R-:W-:-:S05]  /*0ab0*/  IMAD.SHL.U32 R0, R2, 0x100000, RZ ;  /* 0x0010000002007824 */ /* 0x000fca00078e00ff */
[----:B------:R-:W-:Y:S02]  /*0ac0*/  LOP3.LUT R0, R3, R0, R4, 0xfe, !PT ;  /* 0x0000000003007212 */ /* 0x000fe400078efe04 */
.L_x_30854:
[----:B------:R-:W-:Y:S05]  /*0ad0*/  BSYNC B0 ;  /* 0x0000000000007941 */ /* 0x000fea0003800000 */
.L_x_30853:
[----:B------:R-:W0:Y:S02]  /*0ae0*/  F2I.FTZ.TRUNC.NTZ R0, R0 ;  /* 0x0000000000007305 */ /* 0x000e24000021f100 */
[----:B0-----:R-:W-:Y:S01]  /*0af0*/  PRMT R25, R0, 0x7610, R25 ;  /* 0x0000761000197816 */ /* 0x001fe20000000019 */
[----:B------:R-:W-:Y:S05]  /*0b00*/  BRA `(.L_x_30838) ;  /* 0x0000047000007947 */ /* 0x000fea0003800000 */
.L_x_30851:
        /* <DEDUP_REMOVED lines=21> */
.L_x_30860:
[----:B------:R-:W-:Y:S05]  /*0c60*/  BSYNC B1 ;  /* 0x0000000000017941 */ /* 0x000fea0003800000 */
.L_x_30859:
[----:B------:R-:W-:Y:S01]  /*0c70*/  LEA R3, R0, 0x37800000, 0x17 ;  /* 0x3780000000037811 */ /* 0x000fe200078eb8ff */
[----:B------:R-:W-:-:S05]  /*0c80*/  IMAD.SHL.U32 R0, R2, 0x200000, RZ ;  /* 0x0020000002007824 */ /* 0x000fca00078e00ff */
[----:B------:R-:W-:Y:S02]  /*0c90*/  LOP3.LUT R0, R3, R0, R4, 0xfe, !PT ;  /* 0x0000000003007212 */ /* 0x000fe400078efe04 */
.L_x_30858:
[----:B------:R-:W-:Y:S05]  /*0ca0*/  BSYNC B0 ;  /* 0x0000000000007941 */ /* 0x000fea0003800000 */
.L_x_30857:
[----:B------:R-:W0:Y:S02]  /*0cb0*/  F2I.FTZ.TRUNC.NTZ R0, R0 ;  /* 0x0000000000007305 */ /* 0x000e24000021f100 */
[----:B0-----:R-:W-:Y:S01]  /*0cc0*/  PRMT R25, R0, 0x7610, R25 ;  /* 0x0000761000197816 */ /* 0x001fe20000000019 */
[----:B------:R-:W-:Y:S05]  /*0cd0*/  BRA `(.L_x_30838) ;  /* 0x000002a000007947 */ /* 0x000fea0003800000 */
.L_x_30850:
        /* <DEDUP_REMOVED lines=14> */
.L_x_30864:
[----:B------:R-:W-:Y:S05]  /*0dc0*/  BSYNC B0 ;  /* 0x0000000000007941 */ /* 0x000fea0003800000 */
.L_x_30863:
[----:B------:R-:W0:Y:S02]  /*0dd0*/  F2I.FTZ.TRUNC.NTZ R0, R0 ;  /* 0x0000000000007305 */ /* 0x000e24000021f100 */
[----:B0-----:R-:W-:Y:S01]  /*0de0*/  PRMT R25, R0, 0x7610, R25 ;  /* 0x0000761000197816 */ /* 0x001fe20000000019 */
[----:B------:R-:W-:Y:S05]  /*0df0*/  BRA `(.L_x_30838) ;  /* 0x0000018000007947 */ /* 0x000fea0003800000 */
.L_x_30837:
        /* <DEDUP_REMOVED lines=21> */
.L_x_30862:
[----:B------:R0:W5:Y:S01]  /*0f50*/  LDG.E.U16 R25, [R2.64] ;  /* 0x0000002402197981 */ /* 0x000162000c1e1500 */
[----:B------:R-:W-:Y:S05]  /*0f60*/  BRA `(.L_x_30838) ;  /* 0x0000001000007947 */ /* 0x000fea0003800000 */
.L_x_30861:
[----:B------:R0:W5:Y:S02]  /*0f70*/  LDG.E.U16 R25, [R2.64] ;  /* 0x0000002402197981 */ /* 0x000164000c1e1500 */
.L_x_30838:
[----:B------:R-:W2:Y:S02]  /*0f80*/  S2R R22, SR_TID.X ;  /* 0x0000000000167919 */ /* 0x000ea40000002100 */
[----:B--2---:R-:W-:Y:S02]  /*0f90*/  IADD3 R22, R22, 0x80, RZ ;  /* 0x0000008016167810 */ /* 0x004fe40007ffe0ff */
.L_x_30832:
[----:B-1----:R-:W-:Y:S05]  /*0fa0*/  BSYNC B6 ;  /* 0x0000000000067941 */ /* 0x002fea0003800000 */
.L_x_30831:
        /* <DEDUP_REMOVED lines=21> */
.L_x_30870:
[----:B------:R0:W5:Y:S01]  /*1100*/  LDG.E.U8 R19, [R2.64] ;  /* 0x0000002402137981 */ /* 0x000162000c1e1100 */
[----:B------:R-:W-:Y:S05]  /*1110*/  BRA `(.L_x_30872) ;  /* 0x00000d8000007947 */ /* 0x000fea0003800000 */
.L_x_30869:
        /* <DEDUP_REMOVED lines=8> */
.L_x_30874:
[----:B------:R0:W5:Y:S01]  /*11a0*/  LDG.E.U16 R19, [R2.64] ;  /* 0x0000002402137981 */ /* 0x000162000c1e1500 */
[----:B------:R-:W-:Y:S05]  /*11b0*/  BRA `(.L_x_30872) ;  /* 0x00000ce000007947 */ /* 0x000fea0003800000 */
.L_x_30873:
[----:B------:R0:W5:Y:S01]  /*11c0*/  LDG.E.U16 R19, [R2.64] ;  /* 0x0000002402137981 */ /* 0x000162000c1e1500 */
[----:B------:R-:W-:Y:S05]  /*11d0*/  BRA `(.L_x_30872) ;  /* 0x00000cc000007947 */ /* 0x000fea0003800000 */
.L_x_30868:
        /* <DEDUP_REMOVED lines=9> */
.L_x_30876:
[----:B------:R-:W2:Y:S02]  /*1270*/  LDG.E.U16 R0, [R2.64] ;  /* 0x0000002402007981 */ /* 0x000ea4000c1e1500 */
[----:B--2---:R-:W-:-:S06]  /*1280*/  HADD2.F32 R0, -RZ, R0.H0_H0 ;  /* 0x20000000ff007230 */ /* 0x004fcc0000004100 */
[----:B------:R-:W0:Y:S02]  /*1290*/  F2I.FTZ.TRUNC.NTZ R0, R0 ;  /* 0x0000000000007305 */ /* 0x000e24000021f100 */
[----:B0-----:R-:W-:Y:S01]  /*12a0*/  PRMT R19, R0, 0x7610, R19 ;  /* 0x0000761000137816 */ /* 0x001fe20000000013 */
[----:B------:R-:W-:Y:S05]  /*12b0*/  BRA `(.L_x_30872) ;  /* 0x00000be000007947 */ /* 0x000fea0003800000 */
.L_x_30875:
        /* <DEDUP_REMOVED lines=9> */
.L_x_30878:
[----:B------:R-:W2:Y:S02]  /*1350*/  LDG.E.U16 R2, [R2.64] ;  /* 0x0000002402027981 */ /* 0x000ea4000c1e1500 */
[----:B--2---:R-:W-:-:S06]  /*1360*/  HADD2.F32 R0, -RZ, R2.H0_H0 ;  /* 0x20000002ff007230 */ /* 0x004fcc0000004100 */
[----:B------:R-:W0:Y:S02]  /*1370*/  F2I.FTZ.TRUNC.NTZ R0, R0 ;  /* 0x0000000000007305 */ /* 0x000e24000021f100 */
[----:B0-----:R-:W-:Y:S01]  /*1380*/  PRMT R19, R0, 0x7610, R19 ;  /* 0x0000761000137816 */ /* 0x001fe20000000013 */
[----:B------:R-:W-:Y:S05]  /*1390*/  BRA `(.L_x_30872) ;  /* 0x00000b0000007947 */ /* 0x000fea0003800000 */
.L_x_30877:
[----:B------:R-:W2:Y:S02]  /*13a0*/  LDG.E.64 R2, [R2.64] ;  /* 0x0000002402027981 */ /* 0x000ea4000c1e1b00 */
[----:B--2---:R0:W1:Y:S01]  /*13b0*/  F2I.F64.TRUNC R19, R2 ;  /* 0x0000000200137311 */ /* 0x004062000030d100 */
[----:B------:R-:W-:Y:S05]  /*13c0*/  BRA `(.L_x_30872) ;  /* 0x00000ad000007947 */ /* 0x000fea0003800000 */
.L_x_30867:
        /* <DEDUP_REMOVED lines=12> */
.L_x_30881:
[----:B------:R-:W2:Y:S02]  /*1490*/  LDG.E.64 R2, [R2.64] ;  /* 0x0000002402027981 */ /* 0x000ea4000c1e1b00 */
[----:B--2---:R0:W1:Y:S01]  /*14a0*/  F2I.F64.TRUNC R19, R2 ;  /* 0x0000000200137311 */ /* 0x004062000030d100 */
[----:B------:R-:W-:Y:S05]  /*14b0*/  BRA `(.L_x_30872) ;  /* 0x000009e000007947 */ /* 0x000fea0003800000 */
.L_x_30880:
        /* <DEDUP_REMOVED lines=28> */
.L_x_30883:
        /* <DEDUP_REMOVED lines=15> */
.L_x_30882:
[----:B------:R-:W2:Y:S02]  /*1770*/  LDG.E.U16 R0, [R2.64] ;  /* 0x0000002402007981 */ /* 0x000ea4000c1e1500 */
[----:B--2---:R-:W-:-:S06]  /*1780*/  PRMT R0, RZ, 0x5410, R0 ;  /* 0x00005410ff007816 */ /* 0x004fcc0000000000 */
[----:B------:R-:W0:Y:S02]  /*1790*/  F2I.FTZ.TRUNC.NTZ R0, R0 ;  /* 0x0000000000007305 */ /* 0x000e24000021f100 */
[----:B0-----:R-:W-:Y:S01]  /*17a0*/  PRMT R19, R0, 0x7610, R19 ;  /* 0x0000761000137816 */ /* 0x001fe20000000013 */
[----:B------:R-:W-:Y:S05]  /*17b0*/  BRA `(.L_x_30872) ;  /* 0x000006e000007947 */ /* 0x000fea0003800000 */
.L_x_30879:
        /* <DEDUP_REMOVED lines=10> */
.L_x_30886:
        /* <DEDUP_REMOVED lines=21> */
.L_x_30890:
[----:B------:R-:W-:Y:S05]  /*19b0*/  BSYNC B1 ;  /* 0x0000000000017941 */ /* 0x000fea0003800000 */
.L_x_30889:
[----:B------:R-:W-:Y:S01]  /*19c0*/  LEA R3, R0, 0x3b800000, 0x17 ;  /* 0x3b80000000037811 */ /* 0x000fe200078eb8ff */
[----:B------:R-:W-:-:S05]  /*19d0*/  IMAD.SHL.U32 R0, R2, 0x100000, RZ ;  /* 0x0010000002007824 */ /* 0x000fca00078e00ff */
[----:B------:R-:W-:Y:S02]  /*19e0*/  LOP3.LUT R0, R3, R0, R4, 0xfe, !PT ;  /* 0x0000000003007212 */ /* 0x000fe400078efe04 */
.L_x_30888:
[----:B------:R-:W-:Y:S05]  /*19f0*/  BSYNC B0 ;  /* 0x0000000000007941 */ /* 0x000fea0003800000 */
.L_x_30887:
[----:B------:R-:W0:Y:S02]  /*1a00*/  F2I.FTZ.TRUNC.NTZ R0, R0 ;  /* 0x0000000000007305 */ /* 0x000e24000021f100 */
[----:B0-----:R-:W-:Y:S01]  /*1a10*/  PRMT R19, R0, 0x7610, R19 ;  /* 0x0000761000137816 */ /* 0x001fe20000000013 */
[----:B------:R-:W-:Y:S05]  /*1a20*/  BRA `(.L_x_30872) ;  /* 0x0000047000007947 */ /* 0x000fea0003800000 */
.L_x_30885:
        /* <DEDUP_REMOVED lines=21> */
.L_x_30894:
[----:B------:R-:W-:Y:S05]  /*1b80*/  BSYNC B1 ;  /* 0x0000000000017941 */ /* 0x000fea0003800000 */
.L_x_30893:
[----:B------:R-:W-:Y:S01]  /*1b90*/  LEA R3, R0, 0x37800000, 0x17 ;  /* 0x3780000000037811 */ /* 0x000fe200078eb8ff */
[----:B------:R-:W-:-:S05]  /*1ba0*/  IMAD.SHL.U32 R0, R2, 0x200000, RZ ;  /* 0x0020000002007824 */ /* 0x000fca00078e00ff */
[----:B------:R-:W-:Y:S02]  /*1bb0*/  LOP3.LUT R0, R3, R0, R4, 0xfe, !PT ;  /* 0x0000000003007212 */ /* 0x000fe400078efe04 */
.L_x_30892:
[----:B------:R-:W-:Y:S05]  /*1bc0*/  BSYNC B0 ;  /* 0x0000000000007941 */ /* 0x000fea0003800000 */
.L_x_30891:
[----:B------:R-:W0:Y:S02]  /*1bd0*/  F2I.FTZ.TRUNC.NTZ R0, R0 ;  /* 0x0000000000007305 */ /* 0x000e24000021f100 */
[----:B0-----:R-:W-:Y:S01]  /*1be0*/  PRMT R19, R0, 0x7610, R19 ;  /* 0x0000761000137816 */ /* 0x001fe20000000013 */
[----:B------:R-:W-:Y:S05]  /*1bf0*/  BRA `(.L_x_30872) ;  /* 0x000002a000007947 */ /* 0x000fea0003800000 */
.L_x_30884:
        /* <DEDUP_REMOVED lines=14> */
.L_x_30898:
[----:B------:R-:W-:Y:S05]  /*1ce0*/  BSYNC B0 ;  /* 0x0000000000007941 */ /* 0x000fea0003800000 */
.L_x_30897:
[----:B------:R-:W0:Y:S02]  /*1cf0*/  F2I.FTZ.TRUNC.NTZ R0, R0 ;  /* 0x0000000000007305 */ /* 0x000e24000021f100 */
[----:B0-----:R-:W-:Y:S01]  /*1d00*/  PRMT R19, R0, 0x7610, R19 ;  /* 0x0000761000137816 */ /* 0x001fe20000000013 */
[----:B------:R-:W-:Y:S05]  /*1d10*/  BRA `(.L_x_30872) ;  /* 0x0000018000007947 */ /* 0x000fea0003800000 */
.L_x_30871:
        /* <DEDUP_REMOVED lines=21> */
.L_x_30896:
[----:B------:R0:W5:Y:S01]  /*1e70*/  LDG.E.U16 R19, [R2.64] ;  /* 0x0000002402137981 */ /* 0x000162000c1e1500 */
[----:B------:R-:W-:Y:S05]  /*1e80*/  BRA `(.L_x_30872) ;  /* 0x0000001000007947 */ /* 0x000fea0003800000 */
.L_x_30895:
[----:B------:R0:W5:Y:S02]  /*1e90*/  LDG.E.U16 R19, [R2.64] ;  /* 0x0000002402137981 */ /* 0x000164000c1e1500 */
.L_x_30872:
[----:B------:R-:W-:-:S03]  /*1ea0*/  IADD3 R22, R22, 0x80, RZ ;  /* 0x0000008016167810 */ /* 0x000fc60007ffe0ff */
.L_x_30866:
[----:B------:R-:W-:Y:S05]  /*1eb0*/  BSYNC B6 ;  /* 0x0000000000067941 */ /* 0x000fea0003800000 */
.L_x_30865:
        /* <DEDUP_REMOVED lines=23> */
.L_x_30904:
[----:B------:R0:W5:Y:S01]  /*2030*/  LDG.E.U8 R26, [R2.64] ;  /* 0x00000024021a7981 */ /* 0x000162000c1e1100 */
[----:B------:R-:W-:Y:S05]  /*2040*/  BRA `(.L_x_30906) ;  /* 0x00000d8000007947 */ /* 0x000fea0003800000 */
.L_x_30903:
        /* <DEDUP_REMOVED lines=8> */
.L_x_30908:
[----:B------:R0:W5:Y:S01]  /*20d0*/  LDG.E.U16 R26, [R2.64] ;  /* 0x00000024021a7981 */ /* 0x000162000c1e1500 */
[----:B------:R-:W-:Y:S05]  /*20e0*/  BRA `(.L_x_30906) ;  /* 0x00000ce000007947 */ /* 0x000fea0003800000 */
.L_x_30907:
[----:B------:R0:W5:Y:S01]  /*20f0*/  LDG.E.U16 R26, [R2.64] ;  /* 0x00000024021a7981 */ /* 0x000162000c1e1500 */
[----:B------:R-:W-:Y:S05]  /*2100*/  BRA `(.L_x_30906) ;  /* 0x00000cc000007947 */ /* 0x000fea0003800000 */
.L_x_30902:
        /* <DEDUP_REMOVED lines=9> */
.L_x_30910:
[----:B------:R-:W2:Y:S02]  /*21a0*/  LDG.E.U16 R0, [R2.64] ;  /* 0x0000002402007981 */ /* 0x000ea4000c1e1500 */
[----:B--2---:R-:W-:-:S06]  /*21b0*/  HADD2.F32 R0, -RZ, R0.H0_H0 ;  /* 0x20000000ff007230 */ /* 0x004fcc0000004100 */
[----:B------:R-:W0:Y:S02]  /*21c0*/  F2I.FTZ.TRUNC.NTZ R0, R0 ;  /* 0x0000000000007305 */ /* 0x000e24000021f100 */
[----:B0-----:R-:W-:Y:S01]  /*21d0*/  PRMT R26, R0, 0x7610, R26 ;  /* 0x00007610001a7816 */ /* 0x001fe2000000001a */
[----:B------:R-:W-:Y:S05]  /*21e0*/  BRA `(.L_x_30906) ;  /* 0x00000be000007947 */ /* 0x000fea0003800000 */
.L_x_30909:
        /* <DEDUP_REMOVED lines=9> */
.L_x_30912:
[----:B------:R-:W2:Y:S02]  /*2280*/  LDG.E.U16 R2, [R2.64] ;  /* 0x0000002402027981 */ /* 0x000ea4000c1e1500 */
[----:B--2---:R-:W-:-:S06]  /*2290*/  HADD2.F32 R0, -RZ, R2.H0_H0 ;  /* 0x20000002ff007230 */ /* 0x004fcc0000004100 */
[----:B------:R-:W0:Y:S02]  /*22a0*/  F2I.FTZ.TRUNC.NTZ R0, R0 ;  /* 0x0000000000007305 */ /* 0x000e24000021f100 */
[----:B0-----:R-:W-:Y:S01]  /*22b0*/  PRMT R26, R0, 0x7610, R26 ;  /* 0x00007610001a7816 */ /* 0x001fe2000000001a */
[----:B------:R-:W-:Y:S05]  /*22c0*/  BRA `(.L_x_30906) ;  /* 0x00000b0000007947 */ /* 0x000fea0003800000 */
.L_x_30911:
[----:B------:R-:W2:Y:S02]  /*22d0*/  LDG.E.64 R2, [R2.64] ;  /* 0x0000002402027981 */ /* 0x000ea4000c1e1b00 */
[----:B--2---:R0:W2:Y:S01]  /*22e0*/  F2I.F64.TRUNC R26, R2 ;  /* 0x00000002001a7311 */ /* 0x0040a2000030d100 */
[----:B------:R-:W-:Y:S05]  /*22f0*/  BRA `(.L_x_30906) ;  /* 0x00000ad000007947 */ /* 0x000fea0003800000 */
.L_x_30901:
        /* <DEDUP_REMOVED lines=12> */
.L_x_30915:
[----:B------:R-:W2:Y:S02]  /*23c0*/  LDG.E.64 R2, [R2.64] ;  /* 0x0000002402027981 */ /* 0x000ea4000c1e1b00 */
[----:B--2---:R0:W2:Y:S01]  /*23d0*/  F2I.F64.TRUNC R26, R2 ;  /* 0x00000002001a7311 */ /* 0x0040a2000030d100 */
[----:B------:R-:W-:Y:S05]  /*23e0*/  BRA `(.L_x_30906) ;  /* 0x000009e000007947 */ /* 0x000fea0003800000 */
.L_x_30914:
        /* <DEDUP_REMOVED lines=28> */
.L_x_30917:
        /* <DEDUP_REMOVED lines=15> */
.L_x_30916:
[----:B------:R-:W2:Y:S02]  /*26a0*/  LDG.E.U16 R0, [R2.64] ;  /* 0x0000002402007981 */ /* 0x000ea4000c1e1500 */
[----:B--2---:R-:W-:-:S06]  /*26b0*/  PRMT R0, RZ, 0x5410, R0 ;  /* 0x00005410ff007816 */ /* 0x004fcc0000000000 */
[----:B------:R-:W0:Y:S02]  /*26c0*/  F2I.FTZ.TRUNC.NTZ R0, R0 ;  /* 0x0000000000007305 */ /* 0x000e24000021f100 */
[----:B0-----:R-:W-:Y:S01]  /*26d0*/  PRMT R26, R0, 0x7610, R26 ;  /* 0x00007610001a7816 */ /* 0x001fe2000000001a */
[----:B------:R-:W-:Y:S05]  /*26e0*/  BRA `(.L_x_30906) ;  /* 0x000006e000007947 */ /* 0x000fea0003800000 */
.L_x_30913:
        /* <DEDUP_REMOVED lines=10> */
.L_x_30920:
        /* <DEDUP_REMOVED lines=21> */
.L_x_30924:
[----:B------:R-:W-:Y:S05]  /*28e0*/  BSYNC B1 ;  /* 0x0000000000017941 */ /* 0x000fea0003800000 */
.L_x_30923:
[----:B------:R-:W-:Y:S01]  /*28f0*/  LEA R3, R0, 0x3b800000, 0x17 ;  /* 0x3b80000000037811 */ /* 0x000fe200078eb8ff */
[----:B------:R-:W-:-:S05]  /*2900*/  IMAD.SHL.U32 R0, R2, 0x100000, RZ ;  /* 0x0010000002007824 */ /* 0x000fca00078e00ff */
[----:B------:R-:W-:Y:S02]  /*2910*/  LOP3.LUT R0, R3, R0, R4, 0xfe, !PT ;  /* 0x0000000003007212 */ /* 0x000fe400078efe04 */
.L_x_30922:
[----:B------:R-:W-:Y:S05]  /*2920*/  BSYNC B0 ;  /* 0x0000000000007941 */ /* 0x000fea0003800000 */
.L_x_30921:
[----:B------:R-:W0:Y:S02]  /*2930*/  F2I.FTZ.TRUNC.NTZ R0, R0 ;  /* 0x0000000000007305 */ /* 0x000e24000021f100 */
[----:B0-----:R-:W-:Y:S01]  /*2940*/  PRMT R26, R0, 0x7610, R26 ;  /* 0x00007610001a7816 */ /* 0x001fe2000000001a */
[----:B------:R-:W-:Y:S05]  /*2950*/  BRA `(.L_x_30906) ;  /* 0x0000047000007947 */ /* 0x000fea0003800000 */
.L_x_30919:
        /* <DEDUP_REMOVED lines=21> */
.L_x_30928:
[----:B------:R-:W-:Y:S05]  /*2ab0*/  BSYNC B1 ;  /* 0x0000000000017941 */ /* 0x000fea0003800000 */
.L_x_30927:
[----:B------:R-:W-:Y:S01]  /*2ac0*/  LEA R3, R0, 0x37800000, 0x17 ;  /* 0x3780000000037811 */ /* 0x000fe200078eb8ff */
[----:B------:R-:W-:-:S05]  /*2ad0*/  IMAD.SHL.U32 R0, R2, 0x200000, RZ ;  /* 0x0020000002007824 */ /* 0x000fca00078e00ff */
[----:B------:R-:W-:Y:S02]  /*2ae0*/  LOP3.LUT R0, R3, R0, R4, 0xfe, !PT ;  /* 0x0000000003007212 */ /* 0x000fe400078efe04 */
.L_x_30926:
[----:B------:R-:W-:Y:S05]  /*2af0*/  BSYNC B0 ;  /* 0x0000000000007941 */ /* 0x000fea0003800000 */
.L_x_30925:
[----:B------:R-:W0:Y:S02]  /*2b00*/  F2I.FTZ.TRUNC.NTZ R0, R0 ;  /* 0x0000000000007305 */ /* 0x000e24000021f100 */
[----:B0-----:R-:W-:Y:S01]  /*2b10*/  PRMT R26, R0, 0x7610, R26 ;  /* 0x00007610001a7816 */ /* 0x001fe2000000001a */
[----:B------:R-:W-:Y:S05]  /*2b20*/  BRA `(.L_x_30906) ;  /* 0x000002a000007947 */ /* 0x000fea0003800000 */
.L_x_30918:
        /* <DEDUP_REMOVED lines=14> */
.L_x_30932:
[----:B------:R-:W-:Y:S05]  /*2c10*/  BSYNC B0 ;  /* 0x0000000000007941 */ /* 0x000fea0003800000 */
.L_x_30931:
[----:B------:R-:W0:Y:S02]  /*2c20*/  F2I.FTZ.TRUNC.NTZ R0, R0 ;  /* 0x0000000000007305 */ /* 0x000e24000021f100 */
[----:B0-----:R-:W-:Y:S01]  /*2c30*/  PRMT R26, R0, 0x7610, R26 ;  /* 0x00007610001a7816 */ /* 0x001fe2000000001a */
[----:B------:R-:W-:Y:S05]  /*2c40*/  BRA `(.L_x_30906) ;  /* 0x0000018000007947 */ /* 0x000fea0003800000 */
.L_x_30905:
        /* <DEDUP_REMOVED lines=21> */
.L_x_30930:
[----:B------:R0:W5:Y:S01]  /*2da0*/  LDG.E.U16 R26, [R2.64] ;  /* 0x00000024021a7981 */ /* 0x000162000c1e1500 */
[----:B------:R-:W-:Y:S05]  /*2db0*/  BRA `(.L_x_30906) ;  /* 0x0000001000007947 */ /* 0x000fea0003800000 */
.L_x_30929:
[----:B------:R0:W5:Y:S02]  /*2dc0*/  LDG.E.U16 R26, [R2.64] ;  /* 0x00000024021a7981 */ /* 0x000164000c1e1500 */
.L_x_30906:
[----:B------:R-:W-:-:S03]  /*2dd0*/  IADD3 R22, R22, 0x80, RZ ;  /* 0x0000008016167810 */ /* 0x000fc60007ffe0ff */
.L_x_30900:
[----:B------:R-:W-:Y:S05]  /*2de0*/  BSYNC B6 ;  /* 0x0000000000067941 */ /* 0x000fea0003800000 */
.L_x_30899:
        /* <DEDUP_REMOVED lines=20> */
.L_x_30938:
[----:B------:R0:W5:Y:S01]  /*2f30*/  LDG.E.U8 R23, [R2.64] ;  /* 0x0000002402177981 */ /* 0x000162000c1e1100 */
[----:B------:R-:W-:Y:S05]  /*2f40*/  BRA `(.L_x_30934) ;  /* 0x00000d7000007947 */ /* 0x000fea0003800000 */
.L_x_30937:
        /* <DEDUP_REMOVED lines=8> */
.L_x_30941:
[----:B------:R0:W5:Y:S01]  /*2fd0*/  LDG.E.U16 R23, [R2.64] ;  /* 0x0000002402177981 */ /* 0x000162000c1e1500 */
[----:B------:R-:W-:Y:S05]  /*2fe0*/  BRA `(.L_x_30934) ;  /* 0x00000cd000007947 */ /* 0x000fea0003800000 */
.L_x_30940:
[----:B------:R0:W5:Y:S01]  /*2ff0*/  LDG.E.U16 R23, [R2.64] ;  /* 0x0000002402177981 */ /* 0x000162000c1e1500 */
[----:B------:R-:W-:Y:S05]  /*3000*/  BRA `(.L_x_30934) ;  /* 0x00000cb000007947 */ /* 0x000fea0003800000 */
.L_x_30936:
        /* <DEDUP_REMOVED lines=9> */
.L_x_30943:
[----:B------:R-:W3:Y:S02]  /*30a0*/  LDG.E.U16 R0, [R2.64] ;  /* 0x0000002402007981 */ /* 0x000ee4000c1e1500 */
[----:B---3--:R-:W-:-:S06]  /*30b0*/  HADD2.F32 R0, -RZ, R0.H0_H0 ;  /* 0x20000000ff007230 */ /* 0x008fcc0000004100 */
[----:B------:R-:W0:Y:S02]  /*30c0*/  F2I.FTZ.TRUNC.NTZ R0, R0 ;  /* 0x0000000000007305 */ /* 0x000e24000021f100 */
[----:B0-----:R-:W-:Y:S01]  /*30d0*/  PRMT R23, R0, 0x7610, R23 ;  /* 0x0000761000177816 */ /* 0x001fe20000000017 */
[----:B------:R-:W-:Y:S05]  /*30e0*/  BRA `(.L_x_30934) ;  /* 0x00000bd000007947 */ /* 0x000fea0003800000 */
.L_x_30942:
        /* <DEDUP_REMOVED lines=9> */
.L_x_30945:
[----:B------:R-:W3:Y:S02]  /*3180*/  LDG.E.U16 R2, [R2.64] ;  /* 0x0000002402027981 */ /* 0x000ee4000c1e1500 */
[----:B---3--:R-:W-:-:S06]  /*3190*/  HADD2.F32 R0, -RZ, R2.H0_H0 ;  /* 0x20000002ff007230 */ /* 0x008fcc0000004100 */
[----:B------:R-:W0:Y:S02]  /*31a0*/  F2I.FTZ.TRUNC.NTZ R0, R0 ;  /* 0x0000000000007305 */ /* 0x000e24000021f100 */
[----:B0-----:R-:W-:Y:S01]  /*31b0*/  PRMT R23, R0, 0x7610, R23 ;  /* 0x0000761000177816 */ /* 0x001fe20000000017 */
[----:B------:R-:W-:Y:S05]  /*31c0*/  BRA `(.L_x_30934) ;  /* 0x00000af000007947 */ /* 0x000fea0003800000 */
.L_x_30944:
[----:B------:R-:W3:Y:S02]  /*31d0*/  LDG.E.64 R2, [R2.64] ;  /* 0x0000002402027981 */ /* 0x000ee4000c1e1b00 */
[----:B---3--:R0:W3:Y:S01]  /*31e0*/  F2I.F64.TRUNC R23, R2 ;  /* 0x0000000200177311 */ /* 0x0080e2000030d100 */
[----:B------:R-:W-:Y:S05]  /*31f0*/  BRA `(.L_x_30934) ;  /* 0x00000ac000007947 */ /* 0x000fea0003800000 */
.L_x_30935:
        /* <DEDUP_REMOVED lines=12> */
.L_x_30948:
[----:B------:R-:W3:Y:S02]  /*32c0*/  LDG.E.64 R2, [R2.64] ;  /* 0x0000002402027981 */ /* 0x000ee4000c1e1b00 */
[----:B---3--:R0:W3:Y:S01]  /*32d0*/  F2I.F64.TRUNC R23, R2 ;  /* 0x0000000200177311 */ /* 0x0080e2000030d100 */
[----:B------:R-:W-:Y:S05]  /*32e0*/  BRA `(.L_x_30934) ;  /* 0x000009d000007947 */ /* 0x000fea0003800000 */
.L_x_30947:
        /* <DEDUP_REMOVED lines=28> */
.L_x_30950:
        /* <DEDUP_REMOVED lines=15> */
.L_x_30949:
[----:B------:R-:W3:Y:S02]  /*35a0*/  LDG.E.U16 R0, [R2.64] ;  /* 0x0000002402007981 */ /* 0x000ee4000c1e1500 */
[----:B---3--:R-:W-:-:S06]  /*35b0*/  PRMT R0, RZ, 0x5410, R0 ;  /* 0x00005410ff007816 */ /* 0x008fcc0000000000 */
[----:B------:R-:W0:Y:S02]  /*35c0*/  F2I.FTZ.TRUNC.NTZ R0, R0 ;  /* 0x0000000000007305 */ /* 0x000e24000021f100 */
[----:B0-----:R-:W-:Y:S01]  /*35d0*/  PRMT R23, R0, 0x7610, R23 ;  /* 0x0000761000177816 */ /* 0x001fe20000000017 */
[----:B------:R-:W-:Y:S05]  /*35e0*/  BRA `(.L_x_30934) ;  /* 0x000006d000007947 */ /* 0x000fea0003800000 */
.L_x_30946:
        /* <DEDUP_REMOVED lines=10> */
.L_x_30953:
        /* <DEDUP_REMOVED lines=21> */
.L_x_30957:
[----:B------:R-:W-:Y:S05]  /*37e0*/  BSYNC B1 ;  /* 0x0000000000017941 */ /* 0x000fea0003800000 */
.L_x_30956:
[----:B------:R-:W-:Y:S01]  /*37f0*/  LEA R3, R0, 0x3b800000, 0x17 ;  /* 0x3b80000000037811 */ /* 0x000fe200078eb8ff */
[----:B------:R-:W-:-:S05]  /*3800*/  IMAD.SHL.U32 R0, R2, 0x100000, RZ ;  /* 0x0010000002007824 */ /* 0x000fca00078e00ff */
[----:B------:R-:W-:Y:S02]  /*3810*/  LOP3.LUT R0, R3, R0, R4, 0xfe, !PT ;  /* 0x0000000003007212 */ /* 0x000fe400078efe04 */
.L_x_30955:
[----:B------:R-:W-:Y:S05]  /*3820*/  BSYNC B0 ;  /* 0x0000000000007941 */ /* 0x000fea0003800000 */
.L_x_30954:
[----:B------:R-:W0:Y:S02]  /*3830*/  F2I.FTZ.TRUNC.NTZ R0, R0 ;  /* 0x0000000000007305 */ /* 0x000e24000021f100 */
[----:B0-----:R-:W-:Y:S01]  /*3840*/  PRMT R23, R0, 0x7610, R23 ;  /* 0x0000761000177816 */ /* 0x001fe20000000017 */
[----:B------:R-:W-:Y:S05]  /*3850*/  BRA `(.L_x_30934) ;  /* 0x0000046000007947 */ /* 0x000fea0003800000 */
.L_x_30952:
        /* <DEDUP_REMOVED lines=21> */
.L_x_30961:
[----:B------:R-:W-:Y:S05]  /*39b0*/  BSYNC B1 ;  /* 0x0000000000017941 */ /* 0x000fea0003800000 */
.L_x_30960:
[----:B------:R-:W-:Y:S01]  /*39c0*/  LEA R3, R0, 0x37800000, 0x17 ;  /* 0x3780000000037811 */ /* 0x000fe200078eb8ff */
[----:B------:R-:W-:-:S05]  /*39d0*/  IMAD.SHL.U32 R0, R2, 0x200000, RZ ;  /* 0x0020000002007824 */ /* 0x000fca00078e00ff */
[----:B------:R-:W-:Y:S02]  /*39e0*/  LOP3.LUT R0, R3, R0, R4, 0xfe, !PT ;  /* 0x0000000003007212 */ /* 0x000fe400078efe04 */
.L_x_30959:
[----:B------:R-:W-:Y:S05]  /*39f0*/  BSYNC B0 ;  /* 0x0000000000007941 */ /* 0x000fea0003800000 */
.L_x_30958:
[----:B------:R-:W0:Y:S02]  /*3a00*/  F2I.FTZ.TRUNC.NTZ R0, R0 ;  /* 0x0000000000007305 */ /* 0x000e24000021f100 */
[----:B0-----:R-:W-:Y:S01]  /*3a10*/  PRMT R23, R0, 0x7610, R23 ;  /* 0x0000761000177816 */ /* 0x001fe20000000017 */
[----:B------:R-:W-:Y:S05]  /*3a20*/  BRA `(.L_x_30934) ;  /* 0x0000029000007947 */ /* 0x000fea0003800000 */
.L_x_30951:
        /* <DEDUP_REMOVED lines=14> */
.L_x_30965:
[----:B------:R-:W-:Y:S05]  /*3b10*/  BSYNC B0 ;  /* 0x0000000000007941 */ /* 0x000fea0003800000 */
.L_x_30964:
[----:B------:R-:W0:Y:S02]  /*3b20*/  F2I.FTZ.TRUNC.NTZ R0, R0 ;  /* 0x0000000000007305 */ /* 0x000e24000021f100 */
[----:B0-----:R-:W-:Y:S01]  /*3b30*/  PRMT R23, R0, 0x7610, R23 ;  /* 0x0000761000177816 */ /* 0x001fe20000000017 */
[----:B------:R-:W-:Y:S05]  /*3b40*/  BRA `(.L_x_30934) ;  /* 0x0000017000007947 */ /* 0x000fea0003800000 */
.L_x_30939:
        /* <DEDUP_REMOVED lines=20> */
.L_x_30963:
[----:B------:R0:W5:Y:S01]  /*3c90*/  LDG.E.U16 R23, [R2.64] ;  /* 0x0000002402177981 */ /* 0x000162000c1e1500 */
[----:B------:R-:W-:Y:S05]  /*3ca0*/  BRA `(.L_x_30934) ;  /* 0x0000001000007947 */ /* 0x000fea0003800000 */
.L_x_30962:
[----:B------:R0:W5:Y:S02]  /*3cb0*/  LDG.E.U16 R23, [R2.64] ;  /* 0x0000002402177981 */ /* 0x000164000c1e1500 */
.L_x_30934:
[----:B------:R-:W-:Y:S05]  /*3cc0*/  BSYNC B6 ;  /* 0x0000000000067941 */ /* 0x000fea0003800000 */
.L_x_30933:
[----:B------:R-:W4:Y:S01]  /*3cd0*/  S2R R24, SR_TID.X ;  /* 0x0000000000187919 */ /* 0x000f220000002100 */
[----:B------:R-:W0:Y:S01]  /*3ce0*/  LDC.U8 R18, c[0x0][0x184] ;  /* 0x00006100ff127b82 */ /* 0x000e220000000000 */
[----:B------:R-:W-:Y:S01]  /*3cf0*/  BSSY B6, `(.L_x_30966) ;  /* 0x00000f8000067945 */ /* 0x000fe20003800000 */
[----:B-1---5:R-:W-:Y:S02]  /*3d00*/  LOP3.LUT R19, RZ, R19, RZ, 0x33, !PT ;  /* 0x00000013ff137212 */ /* 0x022fe400078e33ff */
[----:B--2---:R-:W-:Y:S02]  /*3d10*/  LOP3.LUT R22, RZ, R26, RZ, 0x33, !PT ;  /* 0x0000001aff167212 */ /* 0x004fe400078e33ff */
[----:B---3--:R-:W-:Y:S02]  /*3d20*/  LOP3.LUT R23, RZ, R23, RZ, 0x33, !PT ;  /* 0x00000017ff177212 */ /* 0x008fe400078e33ff */
[----:B----4-:R-:W-:-:S13]  /*3d30*/  ISETP.GE.AND P0, PT, R24, R17, PT ;  /* 0x000000111800720c */ /* 0x010fda0003f06270 */
[----:B------:R-:W-:Y:S05]  /*3d40*/  @P0 BRA `(.L_x_30967) ;  /* 0x00000f2000000947 */ /* 0x000fea0003800000 */
[----:B0-----:R-:W-:Y:S01]  /*3d50*/  IMAD R0, R16, 0x200, R24 ;  /* 0x0000020010007824 */ /* 0x001fe200078e0218 */
[----:B------:R-:W-:Y:S02]  /*3d60*/  PRMT R3, R18, 0x9910, RZ ;  /* 0x0000991012037816 */ /* 0x000fe400000000ff */
[----:B------:R-:W-:Y:S01]  /*3d70*/  LOP3.LUT R25, RZ, R25, RZ, 0x33, !PT ;  /* 0x00000019ff197212 */ /* 0x000fe200078e33ff */
[----:B------:R-:W-:Y:S01]  /*3d80*/  IMAD R2, R0, c[0x0][0x188], RZ ;  /* 0x0000620000027a24 */ /* 0x000fe200078e02ff */
[----:B------:R-:W-:Y:S01]  /*3d90*/  IADD3 R24, R24, 0x80, RZ ;  /* 0x0000008018187810 */ /* 0x000fe20007ffe0ff */
        /* <DEDUP_REMOVED lines=15> */
.L_x_30971:
[----:B------:R0:W-:Y:S01]  /*3e90*/  STG.E.U8 [R2.64], R25 ;  /* 0x0000001902007986 */ /* 0x0001e2000c101124 */
[----:B------:R-:W-:Y:S05]  /*3ea0*/  BRA `(.L_x_30967) ;  /* 0x00000dc000007947 */ /* 0x000fea0003800000 */
.L_x_30970:
        /* <DEDUP_REMOVED lines=10> */
.L_x_30974:
[----:B------:R-:W-:-:S05]  /*3f50*/  PRMT R5, R25, 0x9910, RZ ;  /* 0x0000991019057816 */ /* 0x000fca00000000ff */
[----:B------:R0:W-:Y:S01]  /*3f60*/  STG.E [R2.64], R5 ;  /* 0x0000000502007986 */ /* 0x0001e2000c101924 */
[----:B------:R-:W-:Y:S05]  /*3f70*/  BRA `(.L_x_30967) ;  /* 0x00000cf000007947 */ /* 0x000fea0003800000 */
.L_x_30973:
[----:B------:R0:W-:Y:S01]  /*3f80*/  STG.E.U16 [R2.64], R25 ;  /* 0x0000001902007986 */ /* 0x0001e2000c101524 */
[----:B------:R-:W-:Y:S05]  /*3f90*/  BRA `(.L_x_30967) ;  /* 0x00000cd000007947 */ /* 0x000fea0003800000 */
.L_x_30969:
        /* <DEDUP_REMOVED lines=9> */
.L_x_30976:
[----:B------:R-:W0:Y:S02]  /*4030*/  I2F.S16 R0, R25 ;  /* 0x0000001900007306 */ /* 0x000e240000101400 */
[----:B0-----:R-:W-:-:S05]  /*4040*/  F2FP.PACK_AB R0, RZ, R0 ;  /* 0x00000000ff00723e */ /* 0x001fca00000000ff */
[----:B------:R0:W-:Y:S01]  /*4050*/  STG.E.U16 [R2.64], R0 ;  /* 0x0000000002007986 */ /* 0x0001e2000c101524 */
[----:B------:R-:W-:Y:S05]  /*4060*/  BRA `(.L_x_30967) ;  /* 0x00000c0000007947 */ /* 0x000fea0003800000 */
.L_x_30975:
        /* <DEDUP_REMOVED lines=10> */
.L_x_30978:
[----:B------:R-:W0:Y:S02]  /*4110*/  I2F.S16 R25, R25 ;  /* 0x0000001900197306 */ /* 0x000e240000101400 */
[----:B0-----:R-:W-:-:S04]  /*4120*/  F2FP.PACK_AB R5, RZ, R25 ;  /* 0x00000019ff05723e */ /* 0x001fc800000000ff */
[----:B------:R-:W-:-:S05]  /*4130*/  PRMT R5, R5, 0x5410, RZ ;  /* 0x0000541005057816 */ /* 0x000fca00000000ff */
[----:B------:R0:W-:Y:S01]  /*4140*/  STG.E [R2.64], R5 ;  /* 0x0000000502007986 */ /* 0x0001e2000c101924 */
[----:B------:R-:W-:Y:S05]  /*4150*/  BRA `(.L_x_30967) ;  /* 0x00000b1000007947 */ /* 0x000fea0003800000 */
.L_x_30977:
[----:B------:R-:W0:Y:S02]  /*4160*/  I2F.F64.S16 R4, R25 ;  /* 0x0000001900047312 */ /* 0x000e240000101c00 */
[----:B0-----:R0:W-:Y:S01]  /*4170*/  STG.E.64 [R2.64], R4 ;  /* 0x0000000402007986 */ /* 0x0011e2000c101b24 */
[----:B------:R-:W-:Y:S05]  /*4180*/  BRA `(.L_x_30967) ;  /* 0x00000ae000007947 */ /* 0x000fea0003800000 */
.L_x_30968:
        /* <DEDUP_REMOVED lines=13> */
.L_x_30981:
[----:B------:R-:W0:Y:S01]  /*4260*/  I2F.F64.S16 R4, R25 ;  /* 0x0000001900047312 */ /* 0x000e220000101c00 */
[----:B------:R-:W-:-:S05]  /*4270*/  CS2R R6, SRZ ;  /* 0x0000000000067805 */ /* 0x000fca000001ff00 */
[----:B0-----:R0:W-:Y:S01]  /*4280*/  STG.E.128 [R2.64], R4 ;  /* 0x0000000402007986 */ /* 0x0011e2000c101d24 */
[----:B------:R-:W-:Y:S05]  /*4290*/  BRA `(.L_x_30967) ;  /* 0x000009d000007947 */ /* 0x000fea0003800000 */
.L_x_30980:
        /* <DEDUP_REMOVED lines=21> */
.L_x_30985:
[----:B------:R-:W-:Y:S05]  /*43f0*/  BSYNC B0 ;  /* 0x0000000000007941 */ /* 0x000fea0003800000 */
.L_x_30984:
[----:B------:R-:W-:-:S05]  /*4400*/  LOP3.LUT R5, R0, R5, RZ, 0xfc, !PT ;  /* 0x0000000500057212 */ /* 0x000fca00078efcff */
[----:B------:R0:W-:Y:S01]  /*4410*/  STG.E.U8 [R2.64], R5 ;  /* 0x0000000502007986 */ /* 0x0001e2000c101124 */
[----:B------:R-:W-:Y:S05]  /*4420*/  BRA `(.L_x_30967) ;  /* 0x0000084000007947 */ /* 0x000fea0003800000 */
.L_x_30983:
        /* <DEDUP_REMOVED lines=13> */
.L_x_30987:
[----:B------:R-:W-:Y:S01]  /*4500*/  IMAD.MOV.U32 R0, RZ, RZ, 0x7f ;  /* 0x0000007fff007424 */ /* 0x000fe200078e00ff */
[----:B------:R-:W-:-:S04]  /*4510*/  ISETP.GT.U32.AND P0, PT, R4, 0x7f800000, PT ;  /* 0x7f8000000400780c */ /* 0x000fc80003f04070 */
[----:B------:R-:W-:-:S04]  /*4520*/  SEL R0, R0, 0x7c, P0 ;  /* 0x0000007c00007807 */ /* 0x000fc80000000000 */
.L_x_30988:
[----:B------:R-:W-:Y:S05]  /*4530*/  BSYNC B0 ;  /* 0x0000000000007941 */ /* 0x000fea0003800000 */
.L_x_30986:
[----:B------:R-:W-:-:S04]  /*4540*/  LOP3.LUT R4, R25, 0x80000000, RZ, 0xc0, !PT ;  /* 0x8000000019047812 */ /* 0x000fc800078ec0ff */
[----:B------:R-:W-:-:S04]  /*4550*/  SHF.R.U32.HI R5, RZ, 0x18, R4 ;  /* 0x00000018ff057819 */ /* 0x000fc80000011604 */
[----:B------:R-:W-:-:S05]  /*4560*/  LOP3.LUT R5, R0, R5, RZ, 0xfc, !PT ;  /* 0x0000000500057212 */ /* 0x000fca00078efcff */
[----:B------:R0:W-:Y:S01]  /*4570*/  STG.E.U8 [R2.64], R5 ;  /* 0x0000000502007986 */ /* 0x0001e2000c101124 */
[----:B------:R-:W-:Y:S05]  /*4580*/  BRA `(.L_x_30967) ;  /* 0x000006e000007947 */ /* 0x000fea0003800000 */
.L_x_30982:
[----:B------:R-:W0:Y:S02]  /*4590*/  I2F.S16 R0, R25 ;  /* 0x0000001900007306 */ /* 0x000e240000101400 */
[----:B0-----:R-:W-:-:S05]  /*45a0*/  F2FP.BF16.PACK_AB R0, RZ, R0 ;  /* 0x00000000ff00723e */ /* 0x001fca00000010ff */
[----:B------:R0:W-:Y:S01]  /*45b0*/  STG.E.U16 [R2.64], R0 ;  /* 0x0000000002007986 */ /* 0x0001e2000c101524 */
[----:B------:R-:W-:Y:S05]  /*45c0*/  BRA `(.L_x_30967) ;  /* 0x000006a000007947 */ /* 0x000fea0003800000 */
.L_x_30979:
        /* <DEDUP_REMOVED lines=10> */
.L_x_30991:
        /* <DEDUP_REMOVED lines=17> */
.L_x_30994:
[----:B------:R-:W-:-:S04]  /*4780*/  LOP3.LUT R0, R25, 0x80000000, RZ, 0xc0, !PT ;  /* 0x8000000019007812 */ /* 0x000fc800078ec0ff */
[----:B------:R-:W-:-:S04]  /*4790*/  SHF.R.U32.HI R5, RZ, 0x18, R0 ;  /* 0x00000018ff057819 */ /* 0x000fc80000011600 */
[----:B------:R-:W-:-:S04]  /*47a0*/  LOP3.LUT R4, R4, R5, RZ, 0xfc, !PT ;  /* 0x0000000504047212 */ /* 0x000fc800078efcff */
[----:B------:R-:W-:Y:S02]  /*47b0*/  PRMT R0, R4, 0x7610, R0 ;  /* 0x0000761004007816 */ /* 0x000fe40000000000 */
.L_x_30993:
[----:B------:R-:W-:Y:S05]  /*47c0*/  BSYNC B0 ;  /* 0x0000000000007941 */ /* 0x000fea0003800000 */
.L_x_30992:
[----:B------:R0:W-:Y:S01]  /*47d0*/  STG.E.U8 [R2.64], R0 ;  /* 0x0000000002007986 */ /* 0x0001e2000c101124 */
[----:B------:R-:W-:Y:S05]  /*47e0*/  BRA `(.L_x_30967) ;  /* 0x0000048000007947 */ /* 0x000fea0003800000 */
.L_x_30990:
        /* <DEDUP_REMOVED lines=17> */
.L_x_30997:
[----:B------:R-:W-:-:S04]  /*4900*/  LOP3.LUT R0, R25, 0x80000000, RZ, 0xc0, !PT ;  /* 0x8000000019007812 */ /* 0x000fc800078ec0ff */
[----:B------:R-:W-:-:S04]  /*4910*/  SHF.R.U32.HI R5, RZ, 0x18, R0 ;  /* 0x00000018ff057819 */ /* 0x000fc80000011600 */
[----:B------:R-:W-:-:S04]  /*4920*/  LOP3.LUT R4, R4, R5, RZ, 0xfc, !PT ;  /* 0x0000000504047212 */ /* 0x000fc800078efcff */
[----:B------:R-:W-:Y:S02]  /*4930*/  PRMT R0, R4, 0x7610, R0 ;  /* 0x0000761004007816 */ /* 0x000fe40000000000 */
.L_x_30996:
[----:B------:R-:W-:Y:S05]  /*4940*/  BSYNC B0 ;  /* 0x0000000000007941 */ /* 0x000fea0003800000 */
.L_x_30995:
[----:B------:R0:W-:Y:S01]  /*4950*/  STG.E.U8 [R2.64], R0 ;  /* 0x0000000002007986 */ /* 0x0001e2000c101124 */
[----:B------:R-:W-:Y:S05]  /*4960*/  BRA `(.L_x_30967) ;  /* 0x0000030000007947 */ /* 0x000fea0003800000 */
.L_x_30989:
        /* <DEDUP_REMOVED lines=22> */
.L_x_30972:
        /* <DEDUP_REMOVED lines=20> */
.L_x_30999:
[----:B------:R-:W-:-:S04]  /*4c10*/  PRMT R4, R25, 0x9910, RZ ;  /* 0x0000991019047816 */ /* 0x000fc800000000ff */
[----:B------:R-:W-:-:S05]  /*4c20*/  SHF.R.S32.HI R5, RZ, 0x1f, R4 ;  /* 0x0000001fff057819 */ /* 0x000fca0000011404 */
[----:B------:R0:W-:Y:S01]  /*4c30*/  STG.E.64 [R2.64], R4 ;  /* 0x0000000402007986 */ /* 0x0001e2000c101b24 */
[----:B------:R-:W-:Y:S05]  /*4c40*/  BRA `(.L_x_30967) ;  /* 0x0000002000007947 */ /* 0x000fea0003800000 */
.L_x_30998:
[----:B------:R-:W-:-:S05]  /*4c50*/  PRMT R5, R25, 0x9910, RZ ;  /* 0x0000991019057816 */ /* 0x000fca00000000ff */
[----:B------:R0:W-:Y:S02]  /*4c60*/  STG.E [R2.64], R5 ;  /* 0x0000000502007986 */ /* 0x0001e4000c101924 */
.L_x_30967:
[----:B0-----:R-:W-:Y:S05]  /*4c70*/  BSYNC B6 ;  /* 0x0000000000067941 */ /* 0x001fea0003800000 */
.L_x_30966:
        /* <DEDUP_REMOVED lines=21> */
.L_x_31005:
[----:B------:R0:W-:Y:S01]  /*4dd0*/  STG.E.U8 [R2.64], R19 ;  /* 0x0000001302007986 */ /* 0x0001e2000c101124 */
[----:B------:R-:W-:Y:S05]  /*4de0*/  BRA `(.L_x_31007) ;  /* 0x00000dc000007947 */ /* 0x000fea0003800000 */
.L_x_31004:
        /* <DEDUP_REMOVED lines=10> */
.L_x_31009:
[----:B------:R-:W-:-:S05]  /*4e90*/  PRMT R5, R19, 0x9910, RZ ;  /* 0x0000991013057816 */ /* 0x000fca00000000ff */
[----:B------:R0:W-:Y:S01]  /*4ea0*/  STG.E [R2.64], R5 ;  /* 0x0000000502007986 */ /* 0x0001e2000c101924 */
[----:B------:R-:W-:Y:S05]  /*4eb0*/  BRA `(.L_x_31007) ;  /* 0x00000cf000007947 */ /* 0x000fea0003800000 */
.L_x_31008:
[----:B------:R0:W-:Y:S01]  /*4ec0*/  STG.E.U16 [R2.64], R19 ;  /* 0x0000001302007986 */ /* 0x0001e2000c101524 */
[----:B------:R-:W-:Y:S05]  /*4ed0*/  BRA `(.L_x_31007) ;  /* 0x00000cd000007947 */ /* 0x000fea0003800000 */
.L_x_31003:
        /* <DEDUP_REMOVED lines=9> */
.L_x_31011:
[----:B------:R-:W0:Y:S02]  /*4f70*/  I2F.S16 R0, R19 ;  /* 0x0000001300007306 */ /* 0x000e240000101400 */
[----:B0-----:R-:W-:-:S05]  /*4f80*/  F2FP.PACK_AB R0, RZ, R0 ;  /* 0x00000000ff00723e */ /* 0x001fca00000000ff */
[----:B------:R0:W-:Y:S01]  /*4f90*/  STG.E.U16 [R2.64], R0 ;  /* 0x0000000002007986 */ /* 0x0001e2000c101524 */
[----:B------:R-:W-:Y:S05]  /*4fa0*/  BRA `(.L_x_31007) ;  /* 0x00000c0000007947 */ /* 0x000fea0003800000 */
.L_x_31010:
        /* <DEDUP_REMOVED lines=10> */
.L_x_31013:
[----:B------:R-:W0:Y:S02]  /*5050*/  I2F.S16 R19, R19 ;  /* 0x0000001300137306 */ /* 0x000e240000101400 */
[----:B0-----:R-:W-:-:S04]  /*5060*/  F2FP.PACK_AB R5, RZ, R19 ;  /* 0x00000013ff05723e */ /* 0x001fc800000000ff */
[----:B------:R-:W-:-:S05]  /*5070*/  PRMT R5, R5, 0x5410, RZ ;  /* 0x0000541005057816 */ /* 0x000fca00000000ff */
[----:B------:R0:W-:Y:S01]  /*5080*/  STG.E [R2.64], R5 ;  /* 0x0000000502007986 */ /* 0x0001e2000c101924 */
[----:B------:R-:W-:Y:S05]  /*5090*/  BRA `(.L_x_31007) ;  /* 0x00000b1000007947 */ /* 0x000fea0003800000 */
.L_x_31012:
[----:B------:R-:W0:Y:S02]  /*50a0*/  I2F.F64.S16 R4, R19 ;  /* 0x0000001300047312 */ /* 0x000e240000101c00 */
[----:B0-----:R0:W-:Y:S01]  /*50b0*/  STG.E.64 [R2.64], R4 ;  /* 0x0000000402007986 */ /* 0x0011e2000c101b24 */
[----:B------:R-:W-:Y:S05]  /*50c0*/  BRA `(.L_x_31007) ;  /* 0x00000ae000007947 */ /* 0x000fea0003800000 */
.L_x_31002:
        /* <DEDUP_REMOVED lines=13> */
.L_x_31016:
[----:B------:R-:W0:Y:S01]  /*51a0*/  I2F.F64.S16 R4, R19 ;  /* 0x0000001300047312 */ /* 0x000e220000101c00 */
[----:B------:R-:W-:-:S05]  /*51b0*/  CS2R R6, SRZ ;  /* 0x0000000000067805 */ /* 0x000fca000001ff00 */
[----:B0-----:R0:W-:Y:S01]  /*51c0*/  STG.E.128 [R2.64], R4 ;  /* 0x0000000402007986 */ /* 0x0011e2000c101d24 */
[----:B------:R-:W-:Y:S05]  /*51d0*/  BRA `(.L_x_31007) ;  /* 0x000009d000007947 */ /* 0x000fea0003800000 */
.L_x_31015:
        /* <DEDUP_REMOVED lines=21> */
.L_x_31020:
[----:B------:R-:W-:Y:S05]  /*5330*/  BSYNC B0 ;  /* 0x0000000000007941 */ /* 0x000fea0003800000 */
.L_x_31019:
[----:B------:R-:W-:-:S05]  /*5340*/  LOP3.LUT R5, R0, R5, RZ, 0xfc, !PT ;  /* 0x0000000500057212 */ /* 0x000fca00078efcff */
[----:B------:R0:W-:Y:S01]  /*5350*/  STG.E.U8 [R2.64], R5 ;  /* 0x0000000502007986 */ /* 0x0001e2000c101124 */
[----:B------:R-:W-:Y:S05]  /*5360*/  BRA `(.L_x_31007) ;  /* 0x0000084000007947 */ /* 0x000fea0003800000 */
.L_x_31018:
        /* <DEDUP_REMOVED lines=13> */
.L_x_31022:
[----:B------:R-:W-:Y:S01]  /*5440*/  IMAD.MOV.U32 R0, RZ, RZ, 0x7f ;  /* 0x0000007fff007424 */ /* 0x000fe200078e00ff */
[----:B------:R-:W-:-:S04]  /*5450*/  ISETP.GT.U32.AND P0, PT, R4, 0x7f800000, PT ;  /* 0x7f8000000400780c */ /* 0x000fc80003f04070 */
[----:B------:R-:W-:-:S04]  /*5460*/  SEL R0, R0, 0x7c, P0 ;  /* 0x0000007c00007807 */ /* 0x000fc80000000000 */
.L_x_31023:
[----:B------:R-:W-:Y:S05]  /*5470*/  BSYNC B0 ;  /* 0x0000000000007941 */ /* 0x000fea0003800000 */
.L_x_31021:
[----:B------:R-:W-:-:S04]  /*5480*/  LOP3.LUT R4, R19, 0x80000000, RZ, 0xc0, !PT ;  /* 0x8000000013047812 */ /* 0x000fc800078ec0ff */
[----:B------:R-:W-:-:S04]  /*5490*/  SHF.R.U32.HI R5, RZ, 0x18, R4 ;  /* 0x00000018ff057819 */ /* 0x000fc80000011604 */
[----:B------:R-:W-:-:S05]  /*54a0*/  LOP3.LUT R5, R0, R5, RZ, 0xfc, !PT ;  /* 0x0000000500057212 */ /* 0x000fca00078efcff */
[----:B------:R0:W-:Y:S01]  /*54b0*/  STG.E.U8 [R2.64], R5 ;  /* 0x0000000502007986 */ /* 0x0001e2000c101124 */
[----:B------:R-:W-:Y:S05]  /*54c0*/  BRA `(.L_x_31007) ;  /* 0x000006e000007947 */ /* 0x000fea0003800000 */
.L_x_31017:
[----:B------:R-:W0:Y:S02]  /*54d0*/  I2F.S16 R0, R19 ;  /* 0x0000001300007306 */ /* 0x000e240000101400 */
[----:B0-----:R-:W-:-:S05]  /*54e0*/  F2FP.BF16.PACK_AB R0, RZ, R0 ;  /* 0x00000000ff00723e */ /* 0x001fca00000010ff */
[----:B------:R0:W-:Y:S01]  /*54f0*/  STG.E.U16 [R2.64], R0 ;  /* 0x0000000002007986 */ /* 0x0001e2000c101524 */
[----:B------:R-:W-:Y:S05]  /*5500*/  BRA `(.L_x_31007) ;  /* 0x000006a000007947 */ /* 0x000fea0003800000 */
.L_x_31014:
        /* <DEDUP_REMOVED lines=10> */
.L_x_31026:
        /* <DEDUP_REMOVED lines=17> */
.L_x_31029:
[----:B------:R-:W-:-:S04]  /*56c0*/  LOP3.LUT R0, R19, 0x80000000, RZ, 0xc0, !PT ;  /* 0x8000000013007812 */ /* 0x000fc800078ec0ff */
[----:B------:R-:W-:-:S04]  /*56d0*/  SHF.R.U32.HI R5, RZ, 0x18, R0 ;  /* 0x00000018ff057819 */ /* 0x000fc80000011600 */
[----:B------:R-:W-:-:S04]  /*56e0*/  LOP3.LUT R4, R4, R5, RZ, 0xfc, !PT ;  /* 0x0000000504047212 */ /* 0x000fc800078efcff */
[----:B------:R-:W-:Y:S02]  /*56f0*/  PRMT R0, R4, 0x7610, R0 ;  /* 0x0000761004007816 */ /* 0x000fe40000000000 */
.L_x_31028:
[----:B------:R-:W-:Y:S05]  /*5700*/  BSYNC B0 ;  /* 0x0000000000007941 */ /* 0x000fea0003800000 */
.L_x_31027:
[----:B------:R0:W-:Y:S01]  /*5710*/  STG.E.U8 [R2.64], R0 ;  /* 0x0000000002007986 */ /* 0x0001e2000c101124 */
[----:B------:R-:W-:Y:S05]  /*5720*/  BRA `(.L_x_31007) ;  /* 0x0000048000007947 */ /* 0x000fea0003800000 */
.L_x_31025:
        /* <DEDUP_REMOVED lines=17> */
.L_x_31032:
[----:B------:R-:W-:-:S04]  /*5840*/  LOP3.LUT R0, R19, 0x80000000, RZ, 0xc0, !PT ;  /* 0x8000000013007812 */ /* 0x000fc800078ec0ff */
[----:B------:R-:W-:-:S04]  /*5850*/  SHF.R.U32.HI R5, RZ, 0x18, R0 ;  /* 0x00000018ff057819 */ /* 0x000fc80000011600 */
[----:B------:R-:W-:-:S04]  /*5860*/  LOP3.LUT R4, R4, R5, RZ, 0xfc, !PT ;  /* 0x0000000504047212 */ /* 0x000fc800078efcff */
[----:B------:R-:W-:Y:S02]  /*5870*/  PRMT R0, R4, 0x7610, R0 ;  /* 0x0000761004007816 */ /* 0x000fe40000000000 */
.L_x_31031:
[----:B------:R-:W-:Y:S05]  /*5880*/  BSYNC B0 ;  /* 0x0000000000007941 */ /* 0x000fea0003800000 */
.L_x_31030:
[----:B------:R0:W-:Y:S01]  /*5890*/  STG.E.U8 [R2.64], R0 ;  /* 0x0000000002007986 */ /* 0x0001e2000c101124 */
[----:B------:R-:W-:Y:S05]  /*58a0*/  BRA `(.L_x_31007) ;  /* 0x0000030000007947 */ /* 0x000fea0003800000 */
.L_x_31024:
        /* <DEDUP_REMOVED lines=22> */
.L_x_31006:
        /* <DEDUP_REMOVED lines=20> */
.L_x_31034:
[----:B------:R-:W-:-:S04]  /*5b50*/  PRMT R4, R19, 0x9910, RZ ;  /* 0x0000991013047816 */ /* 0x000fc800000000ff */
[----:B------:R-:W-:-:S05]  /*5b60*/  SHF.R.S32.HI R5, RZ, 0x1f, R4 ;  /* 0x0000001fff057819 */ /* 0x000fca0000011404 */
[----:B------:R0:W-:Y:S01]  /*5b70*/  STG.E.64 [R2.64], R4 ;  /* 0x0000000402007986 */ /* 0x0001e2000c101b24 */
[----:B------:R-:W-:Y:S05]  /*5b80*/  BRA `(.L_x_31007) ;  /* 0x0000002000007947 */ /* 0x000fea0003800000 */
.L_x_31033:
[----:B------:R-:W-:-:S05]  /*5b90*/  PRMT R5, R19, 0x9910, RZ ;  /* 0x0000991013057816 */ /* 0x000fca00000000ff */
[----:B------:R0:W-:Y:S02]  /*5ba0*/  STG.E [R2.64], R5 ;  /* 0x0000000502007986 */ /* 0x0001e4000c101924 */
.L_x_31007:
        /* <DEDUP_REMOVED lines=21> */
.L_x_31038:
[----:B------:R0:W-:Y:S01]  /*5d00*/  STG.E.U8 [R2.64], R22 ;  /* 0x0000001602007986 */ /* 0x0001e2000c101124 */
[----:B------:R-:W-:Y:S05]  /*5d10*/  BRA `(.L_x_31040) ;  /* 0x00000dc000007947 */ /* 0x000fea0003800000 */
.L_x_31037:
        /* <DEDUP_REMOVED lines=10> */
.L_x_31042:
[----:B------:R-:W-:-:S05]  /*5dc0*/  PRMT R5, R22, 0x9910, RZ ;  /* 0x0000991016057816 */ /* 0x000fca00000000ff */
[----:B------:R0:W-:Y:S01]  /*5dd0*/  STG.E [R2.64], R5 ;  /* 0x0000000502007986 */ /* 0x0001e2000c101924 */
[----:B------:R-:W-:Y:S05]  /*5de0*/  BRA `(.L_x_31040) ;  /* 0x00000cf000007947 */ /* 0x000fea0003800000 */
.L_x_31041:
[----:B------:R0:W-:Y:S01]  /*5df0*/  STG.E.U16 [R2.64], R22 ;  /* 0x0000001602007986 */ /* 0x0001e2000c101524 */
[----:B------:R-:W-:Y:S05]  /*5e00*/  BRA `(.L_x_31040) ;  /* 0x00000cd000007947 */ /* 0x000fea0003800000 */
.L_x_31036:
        /* <DEDUP_REMOVED lines=9> */
.L_x_31044:
[----:B------:R-:W0:Y:S02]  /*5ea0*/  I2F.S16 R0, R22 ;  /* 0x0000001600007306 */ /* 0x000e240000101400 */
[----:B0-----:R-:W-:-:S05]  /*5eb0*/  F2FP.PACK_AB R0, RZ, R0 ;  /* 0x00000000ff00723e */ /* 0x001fca00000000ff */
[----:B------:R0:W-:Y:S01]  /*5ec0*/  STG.E.U16 [R2.64], R0 ;  /* 0x0000000002007986 */ /* 0x0001e2000c101524 */
[----:B------:R-:W-:Y:S05]  /*5ed0*/  BRA `(.L_x_31040) ;  /* 0x00000c0000007947 */ /* 0x000fea0003800000 */
.L_x_31043:
        /* <DEDUP_REMOVED lines=10> */
.L_x_31046:
[----:B------:R-:W0:Y:S02]  /*5f80*/  I2F.S16 R22, R22 ;  /* 0x0000001600167306 */ /* 0x000e240000101400 */
[----:B0-----:R-:W-:-:S04]  /*5f90*/  F2FP.PACK_AB R5, RZ, R22 ;  /* 0x00000016ff05723e */ /* 0x001fc800000000ff */
[----:B------:R-:W-:-:S05]  /*5fa0*/  PRMT R5, R5, 0x5410, RZ ;  /* 0x0000541005057816 */ /* 0x000fca00000000ff */
[----:B------:R0:W-:Y:S01]  /*5fb0*/  STG.E [R2.64], R5 ;  /* 0x0000000502007986 */ /* 0x0001e2000c101924 */
[----:B------:R-:W-:Y:S05]  /*5fc0*/  BRA `(.L_x_31040) ;  /* 0x00000b1000007947 */ /* 0x000fea0003800000 */
.L_x_31045:
[----:B------:R-:W0:Y:S02]  /*5fd0*/  I2F.F64.S16 R4, R22 ;  /* 0x0000001600047312 */ /* 0x000e240000101c00 */
[----:B0-----:R0:W-:Y:S01]  /*5fe0*/  STG.E.64 [R2.64], R4 ;  /* 0x0000000402007986 */ /* 0x0011e2000c101b24 */
[----:B------:R-:W-:Y:S05]  /*5ff0*/  BRA `(.L_x_31040) ;  /* 0x00000ae000007947 */ /* 0x000fea0003800000 */
.L_x_31035:
        /* <DEDUP_REMOVED lines=13> */
.L_x_31049:
[----:B------:R-:W0:Y:S01]  /*60d0*/  I2F.F64.S16 R4, R22 ;  /* 0x0000001600047312 */ /* 0x000e220000101c00 */
[----:B------:R-:W-:-:S05]  /*60e0*/  CS2R R6, SRZ ;  /* 0x0000000000067805 */ /* 0x000fca000001ff00 */
[----:B0-----:R0:W-:Y:S01]  /*60f0*/  STG.E.128 [R2.64], R4 ;  /* 0x0000000402007986 */ /* 0x0011e2000c101d24 */
[----:B------:R-:W-:Y:S05]  /*6100*/  BRA `(.L_x_31040) ;  /* 0x000009d000007947 */ /* 0x000fea0003800000 */
.L_x_31048:
        /* <DEDUP_REMOVED lines=21> */
.L_x_31053:
[----:B------:R-:W-:Y:S05]  /*6260*/  BSYNC B0 ;  /* 0x0000000000007941 */ /* 0x000fea0003800000 */
.L_x_31052:
[----:B------:R-:W-:-:S05]  /*6270*/  LOP3.LUT R5, R0, R5, RZ, 0xfc, !PT ;  /* 0x0000000500057212 */ /* 0x000fca00078efcff */
[----:B------:R0:W-:Y:S01]  /*6280*/  STG.E.U8 [R2.64], R5 ;  /* 0x0000000502007986 */ /* 0x0001e2000c101124 */
[----:B------:R-:W-:Y:S05]  /*6290*/  BRA `(.L_x_31040) ;  /* 0x0000084000007947 */ /* 0x000fea0003800000 */
.L_x_31051:
        /* <DEDUP_REMOVED lines=13> */
.L_x_31055:
[----:B------:R-:W-:Y:S01]  /*6370*/  IMAD.MOV.U32 R0, RZ, RZ, 0x7f ;  /* 0x0000007fff007424 */ /* 0x000fe200078e00ff */
[----:B------:R-:W-:-:S04]  /*6380*/  ISETP.GT.U32.AND P0, PT, R4, 0x7f800000, PT ;  /* 0x7f8000000400780c */ /* 0x000fc80003f04070 */
[----:B------:R-:W-:-:S04]  /*6390*/  SEL R0, R0, 0x7c, P0 ;  /* 0x0000007c00007807 */ /* 0x000fc80000000000 */
.L_x_31056:
[----:B------:R-:W-:Y:S05]  /*63a0*/  BSYNC B0 ;  /* 0x0000000000007941 */ /* 0x000fea0003800000 */
.L_x_31054:
[----:B------:R-:W-:-:S04]  /*63b0*/  LOP3.LUT R4, R5, 0x80000000, RZ, 0xc0, !PT ;  /* 0x8000000005047812 */ /* 0x000fc800078ec0ff */
[----:B------:R-:W-:-:S04]  /*63c0*/  SHF.R.U32.HI R5, RZ, 0x18, R4 ;  /* 0x00000018ff057819 */ /* 0x000fc80000011604 */
[----:B------:R-:W-:-:S05]  /*63d0*/  LOP3.LUT R5, R0, R5, RZ, 0xfc, !PT ;  /* 0x0000000500057212 */ /* 0x000fca00078efcff */
[----:B------:R0:W-:Y:S01]  /*63e0*/  STG.E.U8 [R2.64], R5 ;  /* 0x0000000502007986 */ /* 0x0001e2000c101124 */
[----:B------:R-:W-:Y:S05]  /*63f0*/  BRA `(.L_x_31040) ;  /* 0x000006e000007947 */ /* 0x000fea0003800000 */
.L_x_31050:
[----:B------:R-:W0:Y:S02]  /*6400*/  I2F.S16 R0, R22 ;  /* 0x0000001600007306 */ /* 0x000e240000101400 */
[----:B0-----:R-:W-:-:S05]  /*6410*/  F2FP.BF16.PACK_AB R0, RZ, R0 ;  /* 0x00000000ff00723e */ /* 0x001fca00000010ff */
[----:B------:R0:W-:Y:S01]  /*6420*/  STG.E.U16 [R2.64], R0 ;  /* 0x0000000002007986 */ /* 0x0001e2000c101524 */
[----:B------:R-:W-:Y:S05]  /*6430*/  BRA `(.L_x_31040) ;  /* 0x000006a000007947 */ /* 0x000fea0003800000 */
.L_x_31047:
        /* <DEDUP_REMOVED lines=10> */
.L_x_31059:
        /* <DEDUP_REMOVED lines=17> */
.L_x_31062:
[----:B------:R-:W-:-:S04]  /*65f0*/  LOP3.LUT R0, R7, 0x80000000, RZ, 0xc0, !PT ;  /* 0x8000000007007812 */ /* 0x000fc800078ec0ff */
[----:B------:R-:W-:-:S04]  /*6600*/  SHF.R.U32.HI R5, RZ, 0x18, R0 ;  /* 0x00000018ff057819 */ /* 0x000fc80000011600 */
[----:B------:R-:W-:-:S04]  /*6610*/  LOP3.LUT R4, R4, R5, RZ, 0xfc, !PT ;  /* 0x0000000504047212 */ /* 0x000fc800078efcff */
[----:B------:R-:W-:Y:S02]  /*6620*/  PRMT R0, R4, 0x7610, R0 ;  /* 0x0000761004007816 */ /* 0x000fe40000000000 */
.L_x_31061:
[----:B------:R-:W-:Y:S05]  /*6630*/  BSYNC B0 ;  /* 0x0000000000007941 */ /* 0x000fea0003800000 */
.L_x_31060:
[----:B------:R0:W-:Y:S01]  /*6640*/  STG.E.U8 [R2.64], R0 ;  /* 0x0000000002007986 */ /* 0x0001e2000c101124 */
[----:B------:R-:W-:Y:S05]  /*6650*/  BRA `(.L_x_31040) ;  /* 0x0000048000007947 */ /* 0x000fea0003800000 */
.L_x_31058:
        /* <DEDUP_REMOVED lines=17> */
.L_x_31065:
[----:B------:R-:W-:-:S04]  /*6770*/  LOP3.LUT R0, R7, 0x80000000, RZ, 0xc0, !PT ;  /* 0x8000000007007812 */ /* 0x000fc800078ec0ff */
[----:B------:R-:W-:-:S04]  /*6780*/  SHF.R.U32.HI R5, RZ, 0x18, R0 ;  /* 0x00000018ff057819 */ /* 0x000fc80000011600 */
[----:B------:R-:W-:-:S04]  /*6790*/  LOP3.LUT R4, R4, R5, RZ, 0xfc, !PT ;  /* 0x0000000504047212 */ /* 0x000fc800078efcff */
[----:B------:R-:W-:Y:S02]  /*67a0*/  PRMT R0, R4, 0x7610, R0 ;  /* 0x0000761004007816 */ /* 0x000fe40000000000 */
.L_x_31064:
[----:B------:R-:W-:Y:S05]  /*67b0*/  BSYNC B0 ;  /* 0x0000000000007941 */ /* 0x000fea0003800000 */
.L_x_31063:
[----:B------:R0:W-:Y:S01]  /*67c0*/  STG.E.U8 [R2.64], R0 ;  /* 0x0000000002007986 */ /* 0x0001e2000c101124 */
[----:B------:R-:W-:Y:S05]  /*67d0*/  BRA `(.L_x_31040) ;  /* 0x0000030000007947 */ /* 0x000fea0003800000 */
.L_x_31057:
        /* <DEDUP_REMOVED lines=22> */
.L_x_31039:
        /* <DEDUP_REMOVED lines=20> */
.L_x_31067:
[----:B------:R-:W-:-:S04]  /*6a80*/  PRMT R4, R22, 0x9910, RZ ;  /* 0x0000991016047816 */ /* 0x000fc800000000ff */
[----:B------:R-:W-:-:S05]  /*6a90*/  SHF.R.S32.HI R5, RZ, 0x1f, R4 ;  /* 0x0000001fff057819 */ /* 0x000fca0000011404 */
[----:B------:R0:W-:Y:S01]  /*6aa0*/  STG.E.64 [R2.64], R4 ;  /* 0x0000000402007986 */ /* 0x0001e2000c101b24 */
[----:B------:R-:W-:Y:S05]  /*6ab0*/  BRA `(.L_x_31040) ;  /* 0x0000002000007947 */ /* 0x000fea0003800000 */
.L_x_31066:
[----:B------:R-:W-:-:S05]  /*6ac0*/  PRMT R5, R22, 0x9910, RZ ;  /* 0x0000991016057816 */ /* 0x000fca00000000ff */
[----:B------:R0:W-:Y:S02]  /*6ad0*/  STG.E [R2.64], R5 ;  /* 0x0000000502007986 */ /* 0x0001e4000c101924 */
.L_x_31040:
[----:B------:R-:W-:Y:S02]  /*6ae0*/  IADD3 R24, R24, 0x80, RZ ;  /* 0x0000008018187810 */ /* 0x000fe40007ffe0ff */
.L_x_31001:
[----:B------:R-:W-:Y:S05]  /*6af0*/  BSYNC B6 ;  /* 0x0000000000067941 */ /* 0x000fea0003800000 */
.L_x_31000:
        /* <DEDUP_REMOVED lines=19> */
.L_x_31071:
[----:B------:R-:W-:Y:S01]  /*6c30*/  STG.E.U8 [R2.64], R23 ;  /* 0x0000001702007986 */ /* 0x000fe2000c101124 */
[----:B------:R-:W-:Y:S05]  /*6c40*/  EXIT ;  /* 0x000000000000794d */ /* 0x000fea0003800000 */
.L_x_31070:
        /* <DEDUP_REMOVED lines=10> */
.L_x_31074:
[----:B------:R-:W-:-:S05]  /*6cf0*/  PRMT R5, R23, 0x9910, RZ ;  /* 0x0000991017057816 */ /* 0x000fca00000000ff */
[----:B------:R-:W-:Y:S01]  /*6d00*/  STG.E [R2.64], R5 ;  /* 0x0000000502007986 */ /* 0x000fe2000c101924 */
[----:B------:R-:W-:Y:S05]  /*6d10*/  EXIT ;  /* 0x000000000000794d */ /* 0x000fea0003800000 */
.L_x_31073:
[----:B------:R-:W-:Y:S01]  /*6d20*/  STG.E.U16 [R2.64], R23 ;  /* 0x0000001702007986 */ /* 0x000fe2000c101524 */
[----:B------:R-:W-:Y:S05]  /*6d30*/  EXIT ;  /* 0x000000000000794d */ /* 0x000fea0003800000 */
.L_x_31069:
        /* <DEDUP_REMOVED lines=9> */
.L_x_31076:
[----:B------:R-:W0:Y:S02]  /*6dd0*/  I2F.S16 R0, R23 ;  /* 0x0000001700007306 */ /* 0x000e240000101400 */
[----:B0-----:R-:W-:-:S05]  /*6de0*/  F2FP.PACK_AB R0, RZ, R0 ;  /* 0x00000000ff00723e */ /* 0x001fca00000000ff */
[----:B------:R-:W-:Y:S01]  /*6df0*/  STG.E.U16 [R2.64], R0 ;  /* 0x0000000002007986 */ /* 0x000fe2000c101524 */
[----:B------:R-:W-:Y:S05]  /*6e00*/  EXIT ;  /* 0x000000000000794d */ /* 0x000fea0003800000 */
.L_x_31075:
        /* <DEDUP_REMOVED lines=10> */
.L_x_31078:
[----:B------:R-:W0:Y:S02]  /*6eb0*/  I2F.S16 R23, R23 ;  /* 0x0000001700177306 */ /* 0x000e240000101400 */
[----:B0-----:R-:W-:-:S04]  /*6ec0*/  F2FP.PACK_AB R5, RZ, R23 ;  /* 0x00000017ff05723e */ /* 0x001fc800000000ff */
[----:B------:R-:W-:-:S05]  /*6ed0*/  PRMT R5, R5, 0x5410, RZ ;  /* 0x0000541005057816 */ /* 0x000fca00000000ff */
[----:B------:R-:W-:Y:S01]  /*6ee0*/  STG.E [R2.64], R5 ;  /* 0x0000000502007986 */ /* 0x000fe2000c101924 */
[----:B------:R-:W-:Y:S05]  /*6ef0*/  EXIT ;  /* 0x000000000000794d */ /* 0x000fea0003800000 */
.L_x_31077:
[----:B------:R-:W0:Y:S02]  /*6f00*/  I2F.F64.S16 R4, R23 ;  /* 0x0000001700047312 */ /* 0x000e240000101c00 */
[----:B0-----:R-:W-:Y:S01]  /*6f10*/  STG.E.64 [R2.64], R4 ;  /* 0x0000000402007986 */ /* 0x001fe2000c101b24 */
[----:B------:R-:W-:Y:S05]  /*6f20*/  EXIT ;  /* 0x000000000000794d */ /* 0x000fea0003800000 */
.L_x_31068:
        /* <DEDUP_REMOVED lines=13> */
.L_x_31081:
[----:B------:R-:W0:Y:S01]  /*7000*/  I2F.F64.S16 R4, R23 ;  /* 0x0000001700047312 */ /* 0x000e220000101c00 */
[----:B------:R-:W-:-:S05]  /*7010*/  CS2R R6, SRZ ;  /* 0x0000000000067805 */ /* 0x000fca000001ff00 */
[----:B0-----:R-:W-:Y:S01]  /*7020*/  STG.E.128 [R2.64], R4 ;  /* 0x0000000402007986 */ /* 0x001fe2000c101d24 */
[----:B------:R-:W-:Y:S05]  /*7030*/  EXIT ;  /* 0x000000000000794d */ /* 0x000fea0003800000 */
.L_x_31080:
        /* <DEDUP_REMOVED lines=21> */
.L_x_31085:
[----:B------:R-:W-:Y:S05]  /*7190*/  BSYNC B0 ;  /* 0x0000000000007941 */ /* 0x000fea0003800000 */
.L_x_31084:
[----:B------:R-:W-:-:S05]  /*71a0*/  LOP3.LUT R5, R0, R5, RZ, 0xfc, !PT ;  /* 0x0000000500057212 */ /* 0x000fca00078efcff */
[----:B------:R-:W-:Y:S01]  /*71b0*/  STG.E.U8 [R2.64], R5 ;  /* 0x0000000502007986 */ /* 0x000fe2000c101124 */
[----:B------:R-:W-:Y:S05]  /*71c0*/  EXIT ;  /* 0x000000000000794d */ /* 0x000fea0003800000 */
.L_x_31083:
        /* <DEDUP_REMOVED lines=13> */
.L_x_31087:
[----:B------:R-:W-:Y:S01]  /*72a0*/  IMAD.MOV.U32 R0, RZ, RZ, 0x7f ;  /* 0x0000007fff007424 */ /* 0x000fe200078e00ff */
[----:B------:R-:W-:-:S04]  /*72b0*/  ISETP.GT.U32.AND P0, PT, R4, 0x7f800000, PT ;  /* 0x7f8000000400780c */ /* 0x000fc80003f04070 */
[----:B------:R-:W-:-:S04]  /*72c0*/  SEL R0, R0, 0x7c, P0 ;  /* 0x0000007c00007807 */ /* 0x000fc80000000000 */
.L_x_31088:
[----:B------:R-:W-:Y:S05]  /*72d0*/  BSYNC B0 ;  /* 0x0000000000007941 */ /* 0x000fea0003800000 */
.L_x_31086:
[----:B------:R-:W-:-:S04]  /*72e0*/  LOP3.LUT R4, R23, 0x80000000, RZ, 0xc0, !PT ;  /* 0x8000000017047812 */ /* 0x000fc800078ec0ff */
[----:B------:R-:W-:-:S04]  /*72f0*/  SHF.R.U32.HI R5, RZ, 0x18, R4 ;  /* 0x00000018ff057819 */ /* 0x000fc80000011604 */
[----:B------:R-:W-:-:S05]  /*7300*/  LOP3.LUT R5, R0, R5, RZ, 0xfc, !PT ;  /* 0x0000000500057212 */ /* 0x000fca00078efcff */
[----:B------:R-:W-:Y:S01]  /*7310*/  STG.E.U8 [R2.64], R5 ;  /* 0x0000000502007986 */ /* 0x000fe2000c101124 */
[----:B------:R-:W-:Y:S05]  /*7320*/  EXIT ;  /* 0x000000000000794d */ /* 0x000fea0003800000 */
.L_x_31082:
[----:B------:R-:W0:Y:S02]  /*7330*/  I2F.S16 R0, R23 ;  /* 0x0000001700007306 */ /* 0x000e240000101400 */
[----:B0-----:R-:W-:-:S05]  /*7340*/  F2FP.BF16.PACK_AB R0, RZ, R0 ;  /* 0x00000000ff00723e */ /* 0x001fca00000010ff */
[----:B------:R-:W-:Y:S01]  /*7350*/  STG.E.U16 [R2.64], R0 ;  /* 0x0000000002007986 */ /* 0x000fe2000c101524 */
[----:B------:R-:W-:Y:S05]  /*7360*/  EXIT ;  /* 0x000000000000794d */ /* 0x000fea0003800000 */
.L_x_31079:
        /* <DEDUP_REMOVED lines=10> */
.L_x_31091:
        /* <DEDUP_REMOVED lines=17> */
.L_x_31094:
[----:B------:R-:W-:-:S04]  /*7520*/  LOP3.LUT R0, R23, 0x80000000, RZ, 0xc0, !PT ;  /* 0x8000000017007812 */ /* 0x000fc800078ec0ff */
[----:B------:R-:W-:-:S04]  /*7530*/  SHF.R.U32.HI R5, RZ, 0x18, R0 ;  /* 0x00000018ff057819 */ /* 0x000fc80000011600 */
[----:B------:R-:W-:-:S04]  /*7540*/  LOP3.LUT R4, R4, R5, RZ, 0xfc, !PT ;  /* 0x0000000504047212 */ /* 0x000fc800078efcff */
[----:B------:R-:W-:Y:S02]  /*7550*/  PRMT R0, R4, 0x7610, R0 ;  /* 0x0000761004007816 */ /* 0x000fe40000000000 */
.L_x_31093:
[----:B------:R-:W-:Y:S05]  /*7560*/  BSYNC B0 ;  /* 0x0000000000007941 */ /* 0x000fea0003800000 */
.L_x_31092:
[----:B------:R-:W-:Y:S01]  /*7570*/  STG.E.U8 [R2.64], R0 ;  /* 0x0000000002007986 */ /* 0x000fe2000c101124 */
[----:B------:R-:W-:Y:S05]  /*7580*/  EXIT ;  /* 0x000000000000794d */ /* 0x000fea0003800000 */
.L_x_31090:
        /* <DEDUP_REMOVED lines=17> */
.L_x_31097:
[----:B------:R-:W-:-:S04]  /*76a0*/  LOP3.LUT R0, R23, 0x80000000, RZ, 0xc0, !PT ;  /* 0x8000000017007812 */ /* 0x000fc800078ec0ff */
[----:B------:R-:W-:-:S04]  /*76b0*/  SHF.R.U32.HI R5, RZ, 0x18, R0 ;  /* 0x00000018ff057819 */ /* 0x000fc80000011600 */
[----:B------:R-:W-:-:S04]  /*76c0*/  LOP3.LUT R4, R4, R5, RZ, 0xfc, !PT ;  /* 0x0000000504047212 */ /* 0x000fc800078efcff */
[----:B------:R-:W-:Y:S02]  /*76d0*/  PRMT R0, R4, 0x7610, R0 ;  /* 0x0000761004007816 */ /* 0x000fe40000000000 */
.L_x_31096:
[----:B------:R-:W-:Y:S05]  /*76e0*/  BSYNC B0 ;  /* 0x0000000000007941 */ /* 0x000fea0003800000 */
.L_x_31095:
[----:B------:R-:W-:Y:S01]  /*76f0*/  STG.E.U8 [R2.64], R0 ;  /* 0x0000000002007986 */ /* 0x000fe2000c101124 */
[----:B------:R-:W-:Y:S05]  /*7700*/  EXIT ;  /* 0x000000000000794d */ /* 0x000fea0003800000 */
.L_x_31089:
        /* <DEDUP_REMOVED lines=22> */
.L_x_31072:
        /* <DEDUP_REMOVED lines=20> */
.L_x_31099:
[----:B------:R-:W-:-:S04]  /*79b0*/  PRMT R4, R23, 0x9910, RZ ;  /* 0x0000991017047816 */ /* 0x000fc800000000ff */
[----:B------:R-:W-:-:S05]  /*79c0*/  SHF.R.S32.HI R5, RZ, 0x1f, R4 ;  /* 0x0000001fff057819 */ /* 0x000fca0000011404 */
[----:B------:R-:W-:Y:S01]  /*79d0*/  STG.E.64 [R2.64], R4 ;  /* 0x0000000402007986 */ /* 0x000fe2000c101b24 */
[----:B------:R-:W-:Y:S05]  /*79e0*/  EXIT ;  /* 0x000000000000794d */ /* 0x000fea0003800000 */
.L_x_31098:
[----:B------:R-:W-:-:S05]  /*79f0*/  PRMT R5, R23, 0x9910, RZ ;  /* 0x0000991017057816 */ /* 0x000fca00000000ff */
[----:B------:R-:W-:Y:S01]  /*7a00*/  STG.E [R2.64], R5 ;  /* 0x0000000502007986 */ /* 0x000fe2000c101924 */
[----:B------:R-:W-:Y:S05]  /*7a10*/  EXIT ;  /* 0x000000000000794d */ /* 0x000fea0003800000 */
.L_x_31100:
        /* <DEDUP_REMOVED lines=14> */
.L_x_34360:


//--------------------- .text._ZN2at6native18elementwise_kernelILi128ELi4EZNS0_22gpu_kernel_impl_nocastIZZZNS0_23bitwise_not_kernel_cudaERNS_18TensorIteratorBaseEENKUlvE_clEvENKUlvE3_clEvEUlsE_EEvS4_RKT_EUliE_EEviT1_ --------------------------
	.section	.text._ZN2at6native18elementwise_kernelILi128ELi4EZNS0_22gpu_kernel_impl_nocastIZZZNS0_23bitwise_not_kernel_cudaERNS_18TensorIteratorBaseEENKUlvE_clEvENKUlvE3_clEvEUlsE_EEvS4_RKT_EUliE_EEviT1_,"ax",@progbits
	.sectioninfo	@"SHI_REGISTERS=12"
	.align	128
        .global         _ZN2at6native18elementwise_kernelILi128ELi4EZNS0_22gpu_kernel_impl_nocastIZZZNS0_23bitwise_not_kernel_cudaERNS_18TensorIteratorBaseEENKUlvE_clEvENKUlvE3_clEvEUlsE_EEvS4_RKT_EUliE_EEviT1_
        .type           _ZN2at6native18elementwise_kernelILi128ELi4EZNS0_22gpu_kernel_impl_nocastIZZZNS0_23bitwise_not_kernel_cudaERNS_18TensorIteratorBaseEENKUlvE_clEvENKUlvE3_clEvEUlsE_EEvS4_RKT_EUliE_EEviT1_,@function
        .size           _ZN2at6native18elementwise_kernelILi128ELi4EZNS0_22gpu_kernel_impl_nocastIZZZNS0_23bitwise_not_kernel_cudaERNS_18TensorIteratorBaseEENKUlvE_clEvENKUlvE3_clEvEUlsE_EEvS4_RKT_EUliE_EEviT1_,(.L_x_34361 - _ZN2at6native18elementwise_kernelILi128ELi4EZNS0_22gpu_kernel_impl_nocastIZZZNS0_23bitwise_not_kernel_cudaERNS_18TensorIteratorBaseEENKUlvE_clEvENKUlvE3_clEvEUlsE_EEvS4_RKT_EUliE_EEviT1_)
        .other          _ZN2at6native18elementwise_kernelILi128ELi4EZNS0_22gpu_kernel_impl_nocastIZZZNS0_23bitwise_not_kernel_cudaERNS_18TensorIteratorBaseEENKUlvE_clEvENKUlvE3_clEvEUlsE_EEvS4_RKT_EUliE_EEviT1_,@"STO_CUDA_ENTRY STV_DEFAULT"
_ZN2at6native18elementwise_kernelILi128ELi4EZNS0_22gpu_kernel_impl_nocastIZZZNS0_23bitwise_not_kernel_cudaERNS_18TensorIteratorBaseEENKUlvE_clEvENKUlvE3_clEvEUlsE_EEvS4_RKT_EUliE_EEviT1_:
.text._ZN2at6native18elementwise_kernelILi128ELi4EZNS0_22gpu_kernel_impl_nocastIZZZNS0_23bitwise_not_kernel_cudaERNS_18TensorIteratorBaseEENKUlvE_clEvENKUlvE3_clEvEUlsE_EEvS4_RKT_EUliE_EEviT1_:
        /* <DEDUP_REMOVED lines=235> */
.L_x_31103:
[----:B------:R-:W-:-:S04]  /*0eb0*/  IADD3 R4, P0, R3, c[0x0][0x368], RZ ;  /* 0x0000da0003047a10 */ /* 0x000fc80007f1e0ff */
[----:B------:R-:W-:-:S05]  /*0ec0*/  IADD3.X R5, RZ, c[0x0][0x36c], RZ, P0, !PT ;  /* 0x0000db00ff057a10 */ /* 0x000fca00007fe4ff */
[----:B------:R-:W2:Y:S01]  /*0ed0*/  LDG.E.U16 R4, [R4.64] ;  /* 0x0000000404047981 */ /* 0x000ea2000c1e1500 */
[----:B------:R-:W-:Y:S02]  /*0ee0*/  IADD3 R2, P0, R2, c[0x0][0x360], RZ ;  /* 0x0000d80002027a10 */ /* 0x000fe40007f1e0ff */
[----:B------:R-:W-:-:S03]  /*0ef0*/  IADD3 R0, R0, 0x80, RZ ;  /* 0x0000008000007810 */ /* 0x000fc60007ffe0ff */
[----:B------:R-:W-:Y:S01]  /*0f00*/  IMAD.X R3, RZ, RZ, c[0x0][0x364], P0 ;  /* 0x0000d900ff037624 */ /* 0x000fe200000e06ff */
[----:B--2---:R-:W-:-:S05]  /*0f10*/  LOP3.LUT R7, RZ, R4, RZ, 0x33, !PT ;  /* 0x00000004ff077212 */ /* 0x004fca00078e33ff */
[----:B------:R0:W-:Y:S02]  /*0f20*/  STG.E.U16 [R2.64], R7 ;  /* 0x0000000702007986 */ /* 0x0001e4000c101504 */
.L_x_31102:
[----:B------:R-:W-:Y:S05]  /*0f30*/  BSYNC B0 ;  /* 0x0000000000007941 */ /* 0x000fea0003800000 */
.L_x_31101:
        /* <DEDUP_REMOVED lines=230> */
.L_x_31106:
[----:B------:R-:W-:-:S04]  /*1da0*/  IADD3 R4, P0, R3, c[0x0][0x368], RZ ;  /* 0x0000da0003047a10 */ /* 0x000fc80007f1e0ff */
[----:B------:R-:W-:-:S05]  /*1db0*/  IADD3.X R5, RZ, c[0x0][0x36c], RZ, P0, !PT ;  /* 0x0000db00ff057a10 */ /* 0x000fca00007fe4ff */
[----:B------:R-:W2:Y:S01]  /*1dc0*/  LDG.E.U16 R4, [R4.64] ;  /* 0x0000000404047981 */ /* 0x000ea2000c1e1500 */
[----:B------:R-:W-:Y:S02]  /*1dd0*/  IADD3 R2, P0, R2, c[0x0][0x360], RZ ;  /* 0x0000d80002027a10 */ /* 0x000fe40007f1e0ff */
[----:B------:R-:W-:Y:S02]  /*1de0*/  IADD3 R0, R0, 0x80, RZ ;  /* 0x0000008000007810 */ /* 0x000fe40007ffe0ff */
[----:B------:R-:W-:Y:S02]  /*1df0*/  IADD3.X R3, RZ, c[0x0][0x364], RZ, P0, !PT ;  /* 0x0000d900ff037a10 */ /* 0x000fe400007fe4ff */
[----:B------:R-:W-:Y:S02]  /*1e00*/  ISETP.GE.AND P0, PT, R0, c[0x0][0x160], PT ;  /* 0x0000580000007a0c */ /* 0x000fe40003f06270 */
[----:B--2---:R-:W-:-:S05]  /*1e10*/  LOP3.LUT R7, RZ, R4, RZ, 0x33, !PT ;  /* 0x00000004ff077212 */ /* 0x004fca00078e33ff */
        /* <DEDUP_REMOVED lines=229> */
.L_x_31107:
[----:B------:R-:W-:-:S04]  /*2c70*/  IADD3 R4, P0, R3, c[0x0][0x368], RZ ;  /* 0x0000da0003047a10 */ /* 0x000fc80007f1e0ff */
[----:B------:R-:W-:-:S05]  /*2c80*/  IADD3.X R5, RZ, c[0x0][0x36c], RZ, P0, !PT ;  /* 0x0000db00ff057a10 */ /* 0x000fca00007fe4ff */
[----:B------:R-:W2:Y:S01]  /*2c90*/  LDG.E.U16 R4, [R4.64] ;  /* 0x0000000404047981 */ /* 0x000ea2000c1e1500 */
[----:B------:R-:W-:Y:S02]  /*2ca0*/  IADD3 R2, P0, R2, c[0x0][0x360], RZ ;  /* 0x0000d80002027a10 */ /* 0x000fe40007f1e0ff */
[----:B------:R-:W-:Y:S02]  /*2cb0*/  IADD3 R0, R0, 0x80, RZ ;  /* 0x0000008000007810 */ /* 0x000fe40007ffe0ff */
[----:B------:R-:W-:Y:S02]  /*2cc0*/  IADD3.X R3, RZ, c[0x0][0x364], RZ, P0, !PT ;  /* 0x0000d900ff037a10 */ /* 0x000fe400007fe4ff */
[----:B--2---:R-:W-:-:S05]  /*2cd0*/  LOP3.LUT R7, RZ, R4, RZ, 0x33, !PT ;  /* 0x00000004ff077212 */ /* 0x004fca00078e33ff */
[----:B------:R0:W-:Y:S02]  /*2ce0*/  STG.E.U16 [R2.64], R7 ;  /* 0x0000000702007986 */ /* 0x0001e4000c101504 */
.L_x_31105:
[----:B------:R-:W-:Y:S05]  /*2cf0*/  BSYNC B0 ;  /* 0x0000000000007941 */ /* 0x000fea0003800000 */
.L_x_31104:
        /* <DEDUP_REMOVED lines=229> */
.L_x_31108:
[----:B------:R-:W-:-:S04]  /*3b50*/  IADD3 R4, P0, R3, c[0x0][0x368], RZ ;  /* 0x0000da0003047a10 */ /* 0x000fc80007f1e0ff */
[----:B------:R-:W-:-:S05]  /*3b60*/  IADD3.X R5, RZ, c[0x0][0x36c], RZ, P0, !PT ;  /* 0x0000db00ff057a10 */ /* 0x000fca00007fe4ff */
[----:B------:R-:W2:Y:S01]  /*3b70*/  LDG.E.U16 R4, [R4.64] ;  /* 0x0000000404047981 */ /* 0x000ea2000c1e1500 */
[----:B------:R-:W-:-:S04]  /*3b80*/  IADD3 R2, P0, R2, c[0x0][0x360], RZ ;  /* 0x0000d80002027a10 */ /* 0x000fc80007f1e0ff */
[----:B------:R-:W-:Y:S02]  /*3b90*/  IADD3.X R3, RZ, c[0x0][0x364], RZ, P0, !PT ;  /* 0x0000d900ff037a10 */ /* 0x000fe400007fe4ff */
[----:B--2---:R-:W-:-:S05]  /*3ba0*/  LOP3.LUT R7, RZ, R4, RZ, 0x33, !PT ;  /* 0x00000004ff077212 */ /* 0x004fca00078e33ff */
[----:B------:R-:W-:Y:S01]  /*3bb0*/  STG.E.U16 [R2.64], R7 ;  /* 0x0000000702007986 */ /* 0x000fe2000c101504 */
[----:B------:R-:W-:Y:S05]  /*3bc0*/  EXIT ;  /* 0x000000000000794d */ /* 0x000fea0003800000 */
.L_x_31109:
        /* <DEDUP_REMOVED lines=11> */
.L_x_34361:


//--------------------- .text._ZN2at6native27unrolled_elementwise_kernelIZZZNS0_23bitwise_not_kernel_cudaERNS_18TensorIteratorBaseEENKUlvE_clEvENKUlvE3_clEvEUlsE_St5arrayIPcLm2EELi4E23TrivialOffsetCalculatorILi1EjESB_NS0_6memory15LoadWithoutCastENSC_16StoreWithoutCastEEEviT_T0_T2_T3_T4_T5_ --------------------------
	.section	.text._ZN2at6native27unrolled_elementwise_kernelIZZZNS0_23bitwise_not_kernel_cudaERNS_18TensorIteratorBaseEENKUlvE_clEvENKUlvE3_clEvEUlsE_St5arrayIPcLm2EELi4E23TrivialOffsetCalculatorILi1EjESB_NS0_6memory15LoadWithoutCastENSC_16StoreWithoutCastEEEviT_T0_T2_T3_T4_T5_,"ax",@progbits
	.sectioninfo	@"SHI_REGISTERS=18"
	.align	128
        .global         _ZN2at6native27unrolled_elementwise_kernelIZZZNS0_23bitwise_not_kernel_cudaERNS_18TensorIteratorBaseEENKUlvE_clEvENKUlvE3_clEvEUlsE_St5arrayIPcLm2EELi4E23TrivialOffsetCalculatorILi1EjESB_NS0_6memory15LoadWithoutCastENSC_16StoreWithoutCastEEEviT_T0_T2_T3_T4_T5_
        .type           _ZN2at6native27unrolled_elementwise_kernelIZZZNS0_23bitwise_not_kernel_cudaERNS_18TensorIteratorBaseEENKUlvE_clEvENKUlvE3_clEvEUlsE_St5arrayIPcLm2EELi4E23TrivialOffsetCalculatorILi1EjESB_NS0_6memory15LoadWithoutCastENSC_16StoreWithoutCastEEEviT_T0_T2_T3_T4_T5_,@function
        .size           _ZN2at6native27unrolled_elementwise_kernelIZZZNS0_23bitwise_not_kernel_cudaERNS_18TensorIteratorBaseEENKUlvE_clEvENKUlvE3_clEvEUlsE_St5arrayIPcLm2EELi4E23TrivialOffsetCalculatorILi1EjESB_NS0_6memory15LoadWithoutCastENSC_16StoreWithoutCastEEEviT_T0_T2_T3_T4_T5_,(.L_x_34362 - _ZN2at6native27unrolled_elementwise_kernelIZZZNS0_23bitwise_not_kernel_cudaERNS_18TensorIteratorBaseEENKUlvE_clEvENKUlvE3_clEvEUlsE_St5arrayIPcLm2EELi4E23TrivialOffsetCalculatorILi1EjESB_NS0_6memory15LoadWithoutCastENSC_16StoreWithoutCastEEEviT_T0_T2_T3_T4_T5_)
        .other          _ZN2at6native27unrolled_elementwise_kernelIZZZNS0_23bitwise_not_kernel_cudaERNS_18TensorIteratorBaseEENKUlvE_clEvENKUlvE3_clEvEUlsE_St5arrayIPcLm2EELi4E23TrivialOffsetCalculatorILi1EjESB_NS0_6memory15LoadWithoutCastENSC_16StoreWithoutCastEEEviT_T0_T2_T3_T4_T5_,@"STO_CUDA_ENTRY STV_DEFAULT"
_ZN2at6native27unrolled_elementwise_kernelIZZZNS0_23bitwise_not_kernel_cudaERNS_18TensorIteratorBaseEENKUlvE_clEvENKUlvE3_clEvEUlsE_St5arrayIPcLm2EELi4E23TrivialOffsetCalculatorILi1EjESB_NS0_6memory15LoadWithoutCastENSC_16StoreWithoutCastEEEviT_T0_T2_T3_T4_T5_:
.text._ZN2at6native27unrolled_elementwise_kernelIZZZNS0_23bitwise_not_kernel_cudaERNS_18TensorIteratorBaseEENKUlvE_clEvENKUlvE3_clEvEUlsE_St5arrayIPcLm2EELi4E23TrivialOffsetCalculatorILi1EjESB_NS0_6memory15LoadWithoutCastENSC_16StoreWithoutCastEEEviT_T0_T2_T3_T4_T5_:
[----:B------:R-:W-:Y:S02]  /*0000*/  IMAD.MOV.U32 R1, RZ, RZ, c[0x0][0x28] ;  /* 0x00000a00ff017624 */ /* 0x000fe400078e00ff */
[----:B------:R-:W0:Y:S01]  /*0010*/  S2R R3, SR_CTAID.X ;  /* 0x0000000000037919 */ /* 0x000e220000002500 */
[----:B------:R-:W-:Y:S01]  /*0020*/  IMAD.MOV.U32 R2, RZ, RZ, -0x200 ;  /* 0xfffffe00ff027424 */ /* 0x000fe200078e00ff */
[----:B------:R-:W-:Y:S02]  /*0030*/  ULDC.64 UR4, c[0x0][0x118] ;  /* 0x0000460000047ab9 */ /* 0x000fe40000000a00 */
        /* <DEDUP_REMOVED lines=8> */
[----:B------:R-:W-:-:S06]  /*00c0*/  @!P1 IMAD.WIDE.U32 R6, R6, R7, c[0x0][0x170] ;  /* 0x00005c0006069625 */ /* 0x000fcc00078e0007 */
[----:B------:R0:W2:Y:S04]  /*00d0*/  @!P1 LDG.E.U16 R6, [R6.64] ;  /* 0x0000000406069981 */ /* 0x0000a8000c1e1500 */
[----:B------:R-:W-:Y:S01]  /*00e0*/  @!P2 LEA R8, R3, R2, 0x9 ;  /* 0x000000020308a211 */ /* 0x000fe200078e48ff */
[----:B------:R-:W-:Y:S01]  /*00f0*/  @!P2 IMAD.MOV.U32 R9, RZ, RZ, 0x2 ;  /* 0x00000002ff09a424 */ /* 0x000fe200078e00ff */
[----:B------:R-:W-:-:S04]  /*0100*/  @!P2 IADD3 R2, R2, 0x80, RZ ;  /* 0x000000800202a810 */ /* 0x000fc80007ffe0ff */
[----:B------:R-:W-:Y:S01]  /*0110*/  ISETP.GE.AND P4, PT, R2, R5, PT ;  /* 0x000000050200720c */ /* 0x000fe20003f86270 */
[----:B------:R-:W-:-:S06]  /*0120*/  @!P2 IMAD.WIDE.U32 R8, R8, R9, c[0x0][0x170] ;  /* 0x00005c000808a625 */ /* 0x000fcc00078e0009 */
[----:B------:R1:W3:Y:S06]  /*0130*/  @!P2 LDG.E.U16 R8, [R8.64] ;  /* 0x000000040808a981 */ /* 0x0002ec000c1e1500 */
[----:B------:R-:W-:Y:S01]  /*0140*/  @!P4 LEA R12, R3, R2, 0x9 ;  /* 0x00000002030cc211 */ /* 0x000fe200078e48ff */
[----:B------:R-:W-:Y:S01]  /*0150*/  @!P4 IMAD.MOV.U32 R13, RZ, RZ, 0x2 ;  /* 0x00000002ff0dc424 */ /* 0x000fe200078e00ff */
[----:B------:R-:W-:-:S03]  /*0160*/  @!P4 IADD3 R2, R2, 0x80, RZ ;  /* 0x000000800202c810 */ /* 0x000fc60007ffe0ff */
[----:B------:R-:W-:-:S06]  /*0170*/  @!P4 IMAD.WIDE.U32 R12, R12, R13, c[0x0][0x170] ;  /* 0x00005c000c0cc625 */ /* 0x000fcc00078e000d */
[----:B------:R-:W4:Y:S01]  /*0180*/  @!P4 LDG.E.U16 R12, [R12.64] ;  /* 0x000000040c0cc981 */ /* 0x000f22000c1e1500 */
[----:B------:R-:W-:Y:S01]  /*0190*/  ISETP.GE.AND P0, PT, R2, R5, PT ;  /* 0x000000050200720c */ /* 0x000fe20003f06270 */
[----:B0-----:R-:W-:Y:S01]  /*01a0*/  @!P1 IMAD R7, R3, 0x200, R0 ;  /* 0x0000020003079824 */ /* 0x001fe200078e0200 */
[----:B------:R-:W-:Y:S02]  /*01b0*/  @!P1 MOV R4, 0x2 ;  /* 0x0000000200049802 */ /* 0x000fe40000000f00 */
[----:B------:R-:W-:-:S09]  /*01c0*/  MOV R15, 0xffff ;  /* 0x0000ffff000f7802 */ /* 0x000fd20000000f00 */
[----:B------:R-:W-:Y:S02]  /*01d0*/  @!P0 IMAD R10, R3, 0x200, R2 ;  /* 0x00000200030a8824 */ /* 0x000fe400078e0202 */
[----:B------:R-:W-:-:S04]  /*01e0*/  @!P0 IMAD.MOV.U32 R11, RZ, RZ, 0x2 ;  /* 0x00000002ff0b8424 */ /* 0x000fc800078e00ff */
[----:B------:R-:W-:Y:S01]  /*01f0*/  @!P0 IMAD.WIDE.U32 R10, R10, R11, c[0x0][0x170] ;  /* 0x00005c000a0a8625 */ /* 0x000fe200078e000b */
[----:B------:R-:W-:-:S05]  /*0200*/  @!P1 IADD3 R0, R0, 0x80, RZ ;  /* 0x0000008000009810 */ /* 0x000fca0007ffe0ff */
[----:B------:R0:W5:Y:S01]  /*0210*/  @!P0 LDG.E.U16 R10, [R10.64] ;  /* 0x000000040a0a8981 */ /* 0x000162000c1e1500 */
[----:B------:R-:W-:Y:S01]  /*0220*/  ISETP.GE.AND P3, PT, R0, R5, PT ;  /* 0x000000050000720c */ /* 0x000fe20003f66270 */
[----:B-1----:R-:W-:Y:S02]  /*0230*/  IMAD.MOV.U32 R9, RZ, RZ, 0xffff ;  /* 0x0000ffffff097424 */ /* 0x002fe400078e00ff */
[----:B------:R-:W-:Y:S01]  /*0240*/  IMAD.MOV.U32 R2, RZ, RZ, 0xffff ;  /* 0x0000ffffff027424 */ /* 0x000fe200078e00ff */
[----:B------:R-:W-:Y:S01]  /*0250*/  BSSY B0, `(.L_x_31110) ;  /* 0x0000014000007945 */ /* 0x000fe20003800000 */
[----:B--2---:R-:W-:Y:S01]  /*0260*/  @!P1 LOP3.LUT R15, RZ, R6, RZ, 0x33, !PT ;  /* 0x00000006ff0f9212 */ /* 0x004fe200078e33ff */
[----:B------:R-:W-:-:S05]  /*0270*/  @!P1 IMAD.WIDE.U32 R6, R7, R4, c[0x0][0x168] ;  /* 0x00005a0007069625 */ /* 0x000fca00078e0004 */
[----:B------:R0:W-:Y:S01]  /*0280*/  @!P1 STG.E.U16 [R6.64], R15 ;  /* 0x0000000f06009986 */ /* 0x0001e2000c101504 */
[----:B------:R-:W-:Y:S02]  /*0290*/  PRMT R4, R9, 0x7610, R4 ;  /* 0x0000761009047816 */ /* 0x000fe40000000004 */
[----:B---3--:R-:W-:-:S04]  /*02a0*/  @!P2 LOP3.LUT R8, RZ, R8, RZ, 0x33, !PT ;  /* 0x00000008ff08a212 */ /* 0x008fc800078e33ff */
[----:B------:R-:W-:Y:S02]  /*02b0*/  @!P2 PRMT R2, R8, 0x7610, R2 ;  /* 0x000076100802a816 */ /* 0x000fe40000000002 */
[----:B----4-:R-:W-:-:S04]  /*02c0*/  @!P4 LOP3.LUT R12, RZ, R12, RZ, 0x33, !PT ;  /* 0x0000000cff0cc212 */ /* 0x010fc800078e33ff */
[----:B------:R-:W-:Y:S01]  /*02d0*/  @!P4 PRMT R4, R12, 0x7610, R4 ;  /* 0x000076100c04c816 */ /* 0x000fe20000000004 */
        /* <DEDUP_REMOVED lines=11> */
.L_x_31111:
[----:B0-----:R-:W-:Y:S05]  /*0390*/  BSYNC B0 ;  /* 0x0000000000007941 */ /* 0x001fea0003800000 */
.L_x_31110:
[----:B------:R-:W-:Y:S01]  /*03a0*/  ISETP.GE.AND P1, PT, R0, R5, PT ;  /* 0x000000050000720c */ /* 0x000fe20003f26270 */
[----:B------:R-:W-:Y:S01]  /*03b0*/  IMAD.MOV.U32 R4, RZ, RZ, 0xffff ;  /* 0x0000ffffff047424 */ /* 0x000fe200078e00ff */
[----:B-----5:R-:W-:-:S11]  /*03c0*/  @!P0 LOP3.LUT R10, RZ, R10, RZ, 0x33, !PT ;  /* 0x0000000aff0a8212 */ /* 0x020fd600078e33ff */
[----:B------:R-:W-:Y:S05]  /*03d0*/  @P1 EXIT ;  /* 0x000000000000194d */ /* 0x000fea0003800000 */
[----:B------:R-:W-:Y:S01]  /*03e0*/  LEA R3, R3, R0, 0x9 ;  /* 0x0000000003037211 */ /* 0x000fe200078e48ff */
[----:B------:R-:W-:Y:S01]  /*03f0*/  IMAD.MOV.U32 R2, RZ, RZ, 0x2 ;  /* 0x00000002ff027424 */ /* 0x000fe200078e00ff */
[----:B------:R-:W-:-:S03]  /*0400*/  @!P0 PRMT R4, R10, 0x7610, R4 ;  /* 0x000076100a048816 */ /* 0x000fc60000000004 */
[----:B------:R-:W-:-:S05]  /*0410*/  IMAD.WIDE.U32 R2, R3, R2, c[0x0][0x168] ;  /* 0x00005a0003027625 */ /* 0x000fca00078e0002 */
[----:B------:R-:W-:Y:S01]  /*0420*/  STG.E.U16 [R2.64], R4 ;  /* 0x0000000402007986 */ /* 0x000fe2000c101504 */
[----:B------:R-:W-:Y:S05]  /*0430*/  EXIT ;  /* 0x000000000000794d */ /* 0x000fea0003800000 */
.L_x_31112:
        /* <DEDUP_REMOVED lines=12> */
.L_x_34362:


//--------------------- .text._ZN2at6native29vectorized_elementwise_kernelILi2EZZZNS0_23bitwise_not_kernel_cudaERNS_18TensorIteratorBaseEENKUlvE_clEvENKUlvE3_clEvEUlsE_St5arrayIPcLm2EEEEviT0_T1_ --------------------------
	.section	.text._ZN2at6native29vectorized_elementwise_kernelILi2EZZZNS0_23bitwise_not_kernel_cudaERNS_18TensorIteratorBaseEENKUlvE_clEvENKUlvE3_clEvEUlsE_St5arrayIPcLm2EEEEviT0_T1_,"ax",@progbits
	.sectioninfo	@"SHI_REGISTERS=26"
	.align	128
        .global         _ZN2at6native29vectorized_elementwise_kernelILi2EZZZNS0_23bitwise_not_kernel_cudaERNS_18TensorIteratorBaseEENKUlvE_clEvENKUlvE3_clEvEUlsE_St5arrayIPcLm2EEEEviT0_T1_
        .type           _ZN2at6native29vectorized_elementwise_kernelILi2EZZZNS0_23bitwise_not_kernel_cudaERNS_18TensorIteratorBaseEENKUlvE_clEvENKUlvE3_clEvEUlsE_St5arrayIPcLm2EEEEviT0_T1_,@function
        .size           _ZN2at6native29vectorized_elementwise_kernelILi2EZZZNS0_23bitwise_not_kernel_cudaERNS_18TensorIteratorBaseEENKUlvE_clEvENKUlvE3_clEvEUlsE_St5arrayIPcLm2EEEEviT0_T1_,(.L_x_34363 - _ZN2at6native29vectorized_elementwise_kernelILi2EZZZNS0_23bitwise_not_kernel_cudaERNS_18TensorIteratorBaseEENKUlvE_clEvENKUlvE3_clEvEUlsE_St5arrayIPcLm2EEEEviT0_T1_)
        .other          _ZN2at6native29vectorized_elementwise_kernelILi2EZZZNS0_23bitwise_not_kernel_cudaERNS_18TensorIteratorBaseEENKUlvE_clEvENKUlvE3_clEvEUlsE_St5arrayIPcLm2EEEEviT0_T1_,@"STO_CUDA_ENTRY STV_DEFAULT"
_ZN2at6native29vectorized_elementwise_kernelILi2EZZZNS0_23bitwise_not_kernel_cudaERNS_18TensorIteratorBaseEENKUlvE_clEvENKUlvE3_clEvEUlsE_St5arrayIPcLm2EEEEviT0_T1_:
.text._ZN2at6native29vectorized_elementwise_kernelILi2EZZZNS0_23bitwise_not_kernel_cudaERNS_18TensorIteratorBaseEENKUlvE_clEvENKUlvE3_clEvEUlsE_St5arrayIPcLm2EEEEviT0_T1_:
        /* <DEDUP_REMOVED lines=14> */
[----:B------:R-:W5:Y:S01]  /*00e0*/  LDG.E R13, [R4.64+0x600] ;  /* 0x00060004040d7981 */ /* 0x000f62000c1e1900 */
[----:B------:R-:W-:-:S06]  /*00f0*/  IMAD.WIDE.U32 R2, R2, R3, c[0x0][0x168] ;  /* 0x00005a0002027625 */ /* 0x000fcc00078e0003 */
[----:B------:R-:W-:Y:S01]  /*0100*/  IMAD.WIDE R2, R15, 0x4, R2 ;  /* 0x000000040f027825 */ /* 0x000fe200078e0202 */
[----:B--2---:R-:W-:Y:S02]  /*0110*/  PRMT R0, R9, 0x7632, R0 ;  /* 0x0000763209007816 */ /* 0x004fe40000000000 */
[----:B------:R-:W-:Y:S02]  /*0120*/  LOP3.LUT R9, RZ, R9, RZ, 0x33, !PT ;  /* 0x00000009ff097212 */ /* 0x000fe400078e33ff */
[----:B---3--:R-:W-:Y:S02]  /*0130*/  PRMT R6, R11, 0x7632, R6 ;  /* 0x000076320b067816 */ /* 0x008fe40000000006 */
[----:B------:R-:W-:Y:S02]  /*0140*/  LOP3.LUT R11, RZ, R11, RZ, 0x33, !PT ;  /* 0x0000000bff0b7212 */ /* 0x000fe400078e33ff */
[----:B----4-:R-:W-:Y:S02]  /*0150*/  PRMT R7, R10, 0x7632, R7 ;  /* 0x000076320a077816 */ /* 0x010fe40000000007 */
[----:B------:R-:W-:-:S02]  /*0160*/  LOP3.LUT R10, RZ, R10, RZ, 0x33, !PT ;  /* 0x0000000aff0a7212 */ /* 0x000fc400078e33ff */
[----:B-----5:R-:W-:Y:S02]  /*0170*/  PRMT R8, R13, 0x7632, R8 ;  /* 0x000076320d087816 */ /* 0x020fe40000000008 */
[----:B------:R-:W-:Y:S02]  /*0180*/  LOP3.LUT R13, RZ, R13, RZ, 0x33, !PT ;  /* 0x0000000dff0d7212 */ /* 0x000fe400078e33ff */
[----:B------:R-:W-:Y:S02]  /*0190*/  LOP3.LUT R0, RZ, R0, RZ, 0x33, !PT ;  /* 0x00000000ff007212 */ /* 0x000fe400078e33ff */
[----:B------:R-:W-:Y:S02]  /*01a0*/  LOP3.LUT R6, RZ, R6, RZ, 0x33, !PT ;  /* 0x00000006ff067212 */ /* 0x000fe400078e33ff */
[----:B------:R-:W-:Y:S02]  /*01b0*/  LOP3.LUT R7, RZ, R7, RZ, 0x33, !PT ;  /* 0x00000007ff077212 */ /* 0x000fe400078e33ff */
[----:B------:R-:W-:-:S02]  /*01c0*/  LOP3.LUT R8, RZ, R8, RZ, 0x33, !PT ;  /* 0x00000008ff087212 */ /* 0x000fc400078e33ff */
        /* <DEDUP_REMOVED lines=9> */
.L_x_31113:
[----:B------:R-:W0:Y:S02]  /*0260*/  S2R R5, SR_TID.X ;  /* 0x0000000000057919 */ /* 0x000e240000002100 */
[----:B0-----:R-:W-:Y:S01]  /*0270*/  ISETP.GE.AND P0, PT, R5, R3, PT ;  /* 0x000000030500720c */ /* 0x001fe20003f06270 */
[----:B------:R-:W-:-:S12]  /*0280*/  IMAD.MOV.U32 R6, RZ, RZ, R5 ;  /* 0x000000ffff067224 */ /* 0x000fd800078e0005 */
[----:B------:R-:W-:-:S04]  /*0290*/  @!P0 IADD3 R6, R5, 0x80, RZ ;  /* 0x0000008005068810 */ /* 0x000fc80007ffe0ff */
[----:B------:R-:W-:-:S13]  /*02a0*/  ISETP.GE.AND P6, PT, R6, R3, PT ;  /* 0x000000030600720c */ /* 0x000fda0003fc6270 */
[----:B------:R-:W-:Y:S02]  /*02b0*/  @!P6 IMAD.IADD R8, R2, 0x1, R6 ;  /* 0x000000010208e824 */ /* 0x000fe400078e0206 */
[----:B------:R-:W-:-:S04]  /*02c0*/  @!P6 IMAD.MOV.U32 R9, RZ, RZ, 0x2 ;  /* 0x00000002ff09e424 */ /* 0x000fc800078e00ff */
[----:B------:R-:W-:-:S06]  /*02d0*/  @!P6 IMAD.WIDE.U32 R8, R8, R9, c[0x0][0x170] ;  /* 0x00005c000808e625 */ /* 0x000fcc00078e0009 */
[----:B------:R0:W2:Y:S01]  /*02e0*/  @!P6 LDG.E.U16 R9, [R8.64] ;  /* 0x000000040809e981 */ /* 0x0000a2000c1e1500 */
[----:B------:R-:W-:Y:S01]  /*02f0*/  @!P6 IADD3 R6, R6, 0x80, RZ ;  /* 0x000000800606e810 */ /* 0x000fe20007ffe0ff */
[----:B------:R-:W-:Y:S02]  /*0300*/  IMAD.MOV.U32 R0, RZ, RZ, 0xffff ;  /* 0x0000ffffff007424 */ /* 0x000fe400078e00ff */
[----:B------:R-:W-:Y:S01]  /*0310*/  @!P0 IMAD.IADD R14, R2, 0x1, R5 ;  /* 0x00000001020e8824 */ /* 0x000fe200078e0205 */
[----:B------:R-:W-:Y:S01]  /*0320*/  ISETP.GE.AND P1, PT, R6, R3, PT ;  /* 0x000000030600720c */ /* 0x000fe20003f26270 */
[----:B------:R-:W-:-:S04]  /*0330*/  @!P0 IMAD.MOV.U32 R15, RZ, RZ, 0x2 ;  /* 0x00000002ff0f8424 */ /* 0x000fc800078e00ff */
[----:B------:R-:W-:-:S05]  /*0340*/  @!P0 IMAD.WIDE.U32 R14, R14, R15, c[0x0][0x170] ;  /* 0x00005c000e0e8625 */ /* 0x000fca00078e000f */
[----:B------:R1:W3:Y:S03]  /*0350*/  @!P0 LDG.E.U16 R7, [R14.64] ;  /* 0x000000040e078981 */ /* 0x0002e6000c1e1500 */
        /* <DEDUP_REMOVED lines=9> */
[----:B0-----:R-:W-:Y:S01]  /*03f0*/  @!P4 IMAD.IADD R8, R2, 0x1, R6 ;  /* 0x000000010208c824 */ /* 0x001fe200078e0206 */
[----:B------:R-:W-:-:S04]  /*0400*/  @!P4 IADD3 R6, R6, 0x80, RZ ;  /* 0x000000800606c810 */ /* 0x000fc80007ffe0ff */
[----:B------:R-:W-:Y:S01]  /*0410*/  ISETP.GE.AND P5, PT, R6, R3, PT ;  /* 0x000000030600720c */ /* 0x000fe20003fa6270 */
[----:B------:R-:W-:Y:S02]  /*0420*/  @!P1 IMAD.MOV.U32 R17, RZ, RZ, 0x2 ;  /* 0x00000002ff119424 */ /* 0x000fe400078e00ff */
[----:B------:R-:W-:Y:S02]  /*0430*/  @!P3 IMAD.MOV.U32 R11, RZ, RZ, 0x2 ;  /* 0x00000002ff0bb424 */ /* 0x000fe400078e00ff */
[----:B------:R-:W-:Y:S02]  /*0440*/  @!P4 IMAD.MOV.U32 R19, RZ, RZ, 0x2 ;  /* 0x00000002ff13c424 */ /* 0x000fe400078e00ff */
[----:B------:R-:W-:Y:S02]  /*0450*/  @!P2 IMAD.MOV.U32 R13, RZ, RZ, 0x2 ;  /* 0x00000002ff0da424 */ /* 0x000fe400078e00ff */
[----:B------:R-:W-:-:S04]  /*0460*/  @!P1 IMAD.WIDE.U32 R16, R16, R17, c[0x0][0x170] ;  /* 0x00005c0010109625 */ /* 0x000fc800078e0011 */
[----:B------:R-:W-:Y:S02]  /*0470*/  @!P5 IMAD.MOV.U32 R20, RZ, RZ, 0x2 ;  /* 0x00000002ff14d424 */ /* 0x000fe400078e00ff */
[----:B------:R-:W-:-:S04]  /*0480*/  @!P3 IMAD.WIDE.U32 R10, R10, R11, c[0x0][0x170] ;  /* 0x00005c000a0ab625 */ /* 0x000fc800078e000b */
[----:B-1----:R-:W-:Y:S02]  /*0490*/  @!P4 IMAD.WIDE.U32 R14, R8, R19, c[0x0][0x170] ;  /* 0x00005c00080ec625 */ /* 0x002fe400078e0013 */
[----:B------:R0:W4:Y:S02]  /*04a0*/  @!P3 LDG.E.U16 R10, [R10.64] ;  /* 0x000000040a0ab981 */ /* 0x000124000c1e1500 */
[----:B------:R-:W-:Y:S02]  /*04b0*/  @!P2 IMAD.WIDE.U32 R12, R12, R13, c[0x0][0x170] ;  /* 0x00005c000c0ca625 */ /* 0x000fe400078e000d */
[----:B------:R1:W4:Y:S01]  /*04c0*/  @!P4 LDG.E.U16 R14, [R14.64] ;  /* 0x000000040e0ec981 */ /* 0x000322000c1e1500 */
[----:B--2---:R-:W-:Y:S01]  /*04d0*/  @!P6 LOP3.LUT R4, RZ, R9, RZ, 0x33, !PT ;  /* 0x00000009ff04e212 */ /* 0x004fe200078e33ff */
[----:B------:R-:W-:Y:S01]  /*04e0*/  @!P5 IMAD.IADD R9, R2, 0x1, R6 ;  /* 0x000000010209d824 */ /* 0x000fe200078e0206 */
[----:B------:R-:W-:Y:S02]  /*04f0*/  @!P5 IADD3 R6, R6, 0x80, RZ ;  /* 0x000000800606d810 */ /* 0x000fe40007ffe0ff */
[----:B------:R-:W-:-:S02]  /*0500*/  @!P6 PRMT R0, R4, 0x7610, R0 ;  /* 0x000076100400e816 */ /* 0x000fc40000000000 */
[----:B------:R-:W-:Y:S01]  /*0510*/  ISETP.GE.AND P6, PT, R6, R3, PT ;  /* 0x000000030600720c */ /* 0x000fe20003fc6270 */
[----:B------:R-:W-:Y:S01]  /*0520*/  @!P5 IMAD.WIDE.U32 R8, R9, R20, c[0x0][0x170] ;  /* 0x00005c000908d625 */ /* 0x000fe200078e0014 */
[----:B------:R2:W5:Y:S04]  /*0530*/  @!P1 LDG.E.U16 R4, [R16.64] ;  /* 0x0000000410049981 */ /* 0x000568000c1e1500 */
[----:B--2---:R2:W5:Y:S07]  /*0540*/  @!P5 LDG.E.U16 R16, [R8.64] ;  /* 0x000000040810d981 */ /* 0x00456e000c1e1500 */
[----:B------:R-:W-:-:S02]  /*0550*/  @!P6 IMAD.IADD R18, R2, 0x1, R6 ;  /* 0x000000010212e824 */ /* 0x000fc400078e0206 */
[----:B------:R-:W-:Y:S01]  /*0560*/  @!P6 IMAD.MOV.U32 R21, RZ, RZ, 0x2 ;  /* 0x00000002ff15e424 */ /* 0x000fe200078e00ff */
[----:B------:R0:W5:Y:S03]  /*0570*/  @!P2 LDG.E.U16 R6, [R12.64] ;  /* 0x000000040c06a981 */ /* 0x000166000c1e1500 */
[----:B------:R-:W-:-:S05]  /*0580*/  @!P6 IMAD.WIDE.U32 R18, R18, R21, c[0x0][0x170] ;  /* 0x00005c001212e625 */ /* 0x000fca00078e0015 */
[----:B------:R-:W5:Y:S01]  /*0590*/  @!P6 LDG.E.U16 R17, [R18.64] ;  /* 0x000000041211e981 */ /* 0x000f62000c1e1500 */
[----:B------:R-:W-:Y:S02]  /*05a0*/  @!P0 IMAD.IADD R20, R2, 0x1, R5 ;  /* 0x0000000102148824 */ /* 0x000fe400078e0205 */
[----:B------:R-:W-:Y:S02]  /*05b0*/  @!P0 IMAD.MOV.U32 R21, RZ, RZ, 0x2 ;  /* 0x00000002ff158424 */ /* 0x000fe400078e00ff */
[----:B------:R-:W-:Y:S01]  /*05c0*/  IMAD.MOV.U32 R23, RZ, RZ, 0xffff ;  /* 0x0000ffffff177424 */ /* 0x000fe200078e00ff */
[----:B---3--:R-:W-:Y:S01]  /*05d0*/  @!P0 LOP3.LUT R23, RZ, R7, RZ, 0x33, !PT ;  /* 0x00000007ff178212 */ /* 0x008fe200078e33ff */
[----:B------:R-:W-:Y:S01]  /*05e0*/  @!P0 IMAD.WIDE.U32 R20, R20, R21, c[0x0][0x168] ;  /* 0x00005a0014148625 */ /* 0x000fe200078e0015 */
[----:B------:R-:W-:-:S04]  /*05f0*/  @!P0 IADD3 R5, R5, 0x80, RZ ;  /* 0x0000008005058810 */ /* 0x000fc80007ffe0ff */
[----:B------:R3:W-:Y:S01]  /*0600*/  @!P0 STG.E.U16 [R20.64], R23 ;  /* 0x0000001714008986 */ /* 0x0007e2000c101504 */
[----:B------:R-:W-:Y:S01]  /*0610*/  ISETP.GE.AND P0, PT, R5, R3, PT ;  /* 0x000000030500720c */ /* 0x000fe20003f06270 */
[----:B------:R-:W-:Y:S02]  /*0620*/  IMAD.MOV.U32 R7, RZ, RZ, 0xffff ;  /* 0x0000ffffff077424 */ /* 0x000fe400078e00ff */
[----:B-1----:R-:W-:Y:S01]  /*0630*/  IMAD.MOV.U32 R15, RZ, RZ, 0xffff ;  /* 0x0000ffffff0f7424 */ /* 0x002fe200078e00ff */
[----:B------:R-:W-:Y:S01]  /*0640*/  BSSY B0, `(.L_x_31114) ;  /* 0x000003d000007945 */ /* 0x000fe20003800000 */
[----:B0-----:R-:W-:Y:S01]  /*0650*/  IMAD.MOV.U32 R12, RZ, RZ, 0xffff ;  /* 0x0000ffffff0c7424 */ /* 0x001fe200078e00ff */
[----:B------:R-:W-:Y:S01]  /*0660*/  PRMT R11, R7, 0x7610, R11 ;  /* 0x00007610070b7816 */ /* 0x000fe2000000000b */
[----:B--2---:R-:W-:Y:S02]  /*0670*/  IMAD.MOV.U32 R9, RZ, RZ, 0xffff ;  /* 0x0000ffffff097424 */ /* 0x004fe400078e00ff */
[----:B------:R-:W-:Y:S01]  /*0680*/  IMAD.MOV.U32 R8, RZ, RZ, 0xffff ;  /* 0x0000ffffff087424 */ /* 0x000fe200078e00ff */
[----:B------:R-:W-:Y:S01]  /*0690*/  BSSY B1, `(.L_x_31115) ;  /* 0x0000031000017945 */ /* 0x000fe20003800000 */
[----:B----4-:R-:W-:-:S02]  /*06a0*/  @!P3 LOP3.LUT R10, RZ, R10, RZ, 0x33, !PT ;  /* 0x0000000aff0ab212 */ /* 0x010fc400078e33ff */
[----:B------:R-:W-:Y:S02]  /*06b0*/  @!P4 LOP3.LUT R14, RZ, R14, RZ, 0x33, !PT ;  /* 0x0000000eff0ec212 */ /* 0x000fe400078e33ff */
[----:B------:R-:W-:Y:S02]  /*06c0*/  @!P3 PRMT R9, R10, 0x7610, R9 ;  /* 0x000076100a09b816 */ /* 0x000fe40000000009 */
[----:B------:R-:W-:Y:S02]  /*06d0*/  @!P4 PRMT R8, R14, 0x7610, R8 ;  /* 0x000076100e08c816 */ /* 0x000fe40000000008 */
[----:B-----5:R-:W-:Y:S02]  /*06e0*/  @!P1 LOP3.LUT R13, RZ, R4, RZ, 0x33, !PT ;  /* 0x00000004ff0d9212 */ /* 0x020fe400078e33ff */
[----:B------:R-:W-:Y:S02]  /*06f0*/  PRMT R4, R15, 0x7610, R4 ;  /* 0x000076100f047816 */ /* 0x000fe40000000004 */
[----:B------:R-:W-:-:S02]  /*0700*/  @!P1 PRMT R11, R13, 0x7610, R11 ;  /* 0x000076100d0b9816 */ /* 0x000fc4000000000b */
[----:B------:R-:W-:Y:S02]  /*0710*/  @!P5 LOP3.LUT R16, RZ, R16, RZ, 0x33, !PT ;  /* 0x00000010ff10d212 */ /* 0x000fe400078e33ff */
[----:B------:R-:W-:Y:S02]  /*0720*/  @!P2 LOP3.LUT R6, RZ, R6, RZ, 0x33, !PT ;  /* 0x00000006ff06a212 */ /* 0x000fe400078e33ff */
[----:B------:R-:W-:Y:S02]  /*0730*/  @!P5 PRMT R7, R16, 0x7610, R7 ;  /* 0x000076101007d816 */ /* 0x000fe40000000007 */
[----:B------:R-:W-:Y:S02]  /*0740*/  @!P2 PRMT R12, R6, 0x7610, R12 ;  /* 0x00007610060ca816 */ /* 0x000fe4000000000c */
[----:B------:R-:W-:-:S04]  /*0750*/  @!P6 LOP3.LUT R17, RZ, R17, RZ, 0x33, !PT ;  /* 0x00000011ff11e212 */ /* 0x000fc800078e33ff */
        /* <DEDUP_REMOVED lines=14> */
.L_x_31116:
[----:B---3--:R-:W-:-:S13]  /*0840*/  ISETP.GE.AND P0, PT, R5, R3, PT ;  /* 0x000000030500720c */ /* 0x008fda0003f06270 */
[----:B------:R-:W-:Y:S05]  /*0850*/  @P0 BRA `(.L_x_31118) ;  /* 0x000000c000000947 */ /* 0x000fea0003800000 */
[----:B------:R-:W-:Y:S01]  /*0860*/  IMAD.IADD R10, R2, 0x1, R5 ;  /* 0x00000001020a7824 */ /* 0x000fe200078e0205 */
[----:B------:R-:W-:Y:S01]  /*0870*/  IADD3 R5, R5, 0x80, RZ ;  /* 0x0000008005057810 */ /* 0x000fe20007ffe0ff */
[----:B0-----:R-:W-:-:S04]  /*0880*/  IMAD.MOV.U32 R11, RZ, RZ, 0x2 ;  /* 0x00000002ff0b7424 */ /* 0x001fc800078e00ff */
[----:B------:R-:W-:-:S05]  /*0890*/  IMAD.WIDE.U32 R10, R10, R11, c[0x0][0x168] ;  /* 0x00005a000a0a7625 */ /* 0x000fca00078e000b */
[----:B------:R0:W-:Y:S02]  /*08a0*/  STG.E.U16 [R10.64], R12 ;  /* 0x0000000c0a007986 */ /* 0x0001e4000c101504 */
.L_x_31117:
[----:B------:R-:W-:-:S13]  /*08b0*/  ISETP.GE.AND P0, PT, R5, R3, PT ;  /* 0x000000030500720c */ /* 0x000fda0003f06270 */
[----:B------:R-:W-:Y:S05]  /*08c0*/  @P0 BRA `(.L_x_31119) ;  /* 0x000000d000000947 */ /* 0x000fea0003800000 */
[----:B0-----:R-:W-:Y:S01]  /*08d0*/  IMAD.IADD R10, R2, 0x1, R5 ;  /* 0x00000001020a7824 */ /* 0x001fe200078e0205 */
[----:B------:R-:W-:Y:S01]  /*08e0*/  IADD3 R5, R5, 0x80, RZ ;  /* 0x0000008005057810 */ /* 0x000fe20007ffe0ff */
[----:B------:R-:W-:-:S04]  /*08f0*/  IMAD.MOV.U32 R11, RZ, RZ, 0x2 ;  /* 0x00000002ff0b7424 */ /* 0x000fc800078e00ff */
[----:B------:R-:W-:-:S05]  /*0900*/  IMAD.WIDE.U32 R10, R10, R11, c[0x0][0x168] ;  /* 0x00005a000a0a7625 */ /* 0x000fca00078e000b */
[----:B------:R0:W-:Y:S02]  /*0910*/  STG.E.U16 [R10.64], R9 ;  /* 0x000000090a007986 */ /* 0x0001e4000c101504 */
.L_x_31118:
        /* <DEDUP_REMOVED lines=8> */
.L_x_31119:
[----:B------:R-:W-:Y:S05]  /*09a0*/  BSYNC B1 ;  /* 0x0000000000017941 */ /* 0x000fea0003800000 */
.L_x_31115:
[----:B------:R-:W-:-:S13]  /*09b0*/  ISETP.GE.AND P0, PT, R5, R3, PT ;  /* 0x000000030500720c */ /* 0x000fda0003f06270 */
[----:B0-----:R-:W-:Y:S01]  /*09c0*/  @!P0 IMAD.IADD R8, R2, 0x1, R5 ;  /* 0x0000000102088824 */ /* 0x001fe200078e0205 */
[----:B------:R-:W-:Y:S01]  /*09d0*/  @!P0 IADD3 R5, R5, 0x80, RZ ;  /* 0x0000008005058810 */ /* 0x000fe20007ffe0ff */
[----:B------:R-:W-:-:S04]  /*09e0*/  @!P0 IMAD.MOV.U32 R9, RZ, RZ, 0x2 ;  /* 0x00000002ff098424 */ /* 0x000fc800078e00ff */
[----:B------:R-:W-:-:S05]  /*09f0*/  @!P0 IMAD.WIDE.U32 R8, R8, R9, c[0x0][0x168] ;  /* 0x00005a0008088625 */ /* 0x000fca00078e0009 */
[----:B------:R0:W-:Y:S02]  /*0a00*/  @!P0 STG.E.U16 [R8.64], R7 ;  /* 0x0000000708008986 */ /* 0x0001e4000c101504 */
.L_x_31120:
[----:B------:R-:W-:Y:S05]  /*0a10*/  BSYNC B0 ;  /* 0x0000000000007941 */ /* 0x000fea0003800000 */
.L_x_31114:
        /* <DEDUP_REMOVED lines=8> */
.L_x_31121:
        /* <DEDUP_REMOVED lines=14> */
.L_x_34363:


//--------------------- .text._ZN2at6native29vectorized_elementwise_kernelILi4EZZZNS0_23bitwise_not_kernel_cudaERNS_18TensorIteratorBaseEENKUlvE_clEvENKUlvE3_clEvEUlsE_St5arrayIPcLm2EEEEviT0_T1_ --------------------------
	.section	.text._ZN2at6native29vectorized_elementwise_kernelILi4EZZZNS0_23bitwise_not_kernel_cudaERNS_18TensorIteratorBaseEENKUlvE_clEvENKUlvE3_clEvEUlsE_St5arrayIPcLm2EEEEviT0_T1_,"ax",@progbits
	.sectioninfo	@"SHI_REGISTERS=26"
	.align	128
        .global         _ZN2at6native29vectorized_elementwise_kernelILi4EZZZNS0_23bitwise_not_kernel_cudaERNS_18TensorIteratorBaseEENKUlvE_clEvENKUlvE3_clEvEUlsE_St5arrayIPcLm2EEEEviT0_T1_
        .type           _ZN2at6native29vectorized_elementwise_kernelILi4EZZZNS0_23bitwise_not_kernel_cudaERNS_18TensorIteratorBaseEENKUlvE_clEvENKUlvE3_clEvEUlsE_St5arrayIPcLm2EEEEviT0_T1_,@function
        .size           _ZN2at6native29vectorized_elementwise_kernelILi4EZZZNS0_23bitwise_not_kernel_cudaERNS_18TensorIteratorBaseEENKUlvE_clEvENKUlvE3_clEvEUlsE_St5arrayIPcLm2EEEEviT0_T1_,(.L_x_34364 - _ZN2at6native29vectorized_elementwise_kernelILi4EZZZNS0_23bitwise_not_kernel_cudaERNS_18TensorIteratorBaseEENKUlvE_clEvENKUlvE3_clEvEUlsE_St5arrayIPcLm2EEEEviT0_T1_)
        .other          _ZN2at6native29vectorized_elementwise_kernelILi4EZZZNS0_23bitwise_not_kernel_cudaERNS_18TensorIteratorBaseEENKUlvE_clEvENKUlvE3_clEvEUlsE_St5arrayIPcLm2EEEEviT0_T1_,@"STO_CUDA_ENTRY STV_DEFAULT"
_ZN2at6native29vectorized_elementwise_kernelILi4EZZZNS0_23bitwise_not_kernel_cudaERNS_18TensorIteratorBaseEENKUlvE_clEvENKUlvE3_clEvEUlsE_St5arrayIPcLm2EEEEviT0_T1_:
.text._ZN2at6native29vectorized_elementwise_kernelILi4EZZZNS0_23bitwise_not_kernel_cudaERNS_18TensorIteratorBaseEENKUlvE_clEvENKUlvE3_clEvEUlsE_St5arrayIPcLm2EEEEviT0_T1_:
        /* <DEDUP_REMOVED lines=13> */
[----:B------:R-:W-:-:S06]  /*00d0*/  IMAD.WIDE.U32 R2, R2, R3, c[0x0][0x168] ;  /* 0x00005a0002027625 */ /* 0x000fcc00078e0003 */
[----:B------:R-:W-:Y:S01]  /*00e0*/  IMAD.WIDE R2, R15, 0x8, R2 ;  /* 0x000000080f027825 */ /* 0x000fe200078e0202 */
[----:B--2---:R-:W-:Y:S02]  /*00f0*/  PRMT R0, R8, 0x7632, R0 ;  /* 0x0000763208007816 */ /* 0x004fe40000000000 */
[----:B------:R-:W-:Y:S02]  /*0100*/  LOP3.LUT R11, RZ, R8, RZ, 0x33, !PT ;  /* 0x00000008ff0b7212 */ /* 0x000fe400078e33ff */
[----:B------:R-:W-:Y:S02]  /*0110*/  PRMT R6, R9, 0x7632, R6 ;  /* 0x0000763209067816 */ /* 0x000fe40000000006 */
[----:B---3--:R-:W-:Y:S02]  /*0120*/  PRMT R8, R13, 0x7632, R8 ;  /* 0x000076320d087816 */ /* 0x008fe40000000008 */
[----:B------:R-:W-:Y:S02]  /*0130*/  PRMT R7, R12, 0x7632, R7 ;  /* 0x000076320c077816 */ /* 0x000fe40000000007 */
[----:B------:R-:W-:-:S02]  /*0140*/  LOP3.LUT R0, RZ, R0, RZ, 0x33, !PT ;  /* 0x00000000ff007212 */ /* 0x000fc400078e33ff */
[----:B------:R-:W-:Y:S02]  /*0150*/  LOP3.LUT R9, RZ, R9, RZ, 0x33, !PT ;  /* 0x00000009ff097212 */ /* 0x000fe400078e33ff */
[----:B------:R-:W-:Y:S02]  /*0160*/  LOP3.LUT R13, RZ, R13, RZ, 0x33, !PT ;  /* 0x0000000dff0d7212 */ /* 0x000fe400078e33ff */
[----:B------:R-:W-:Y:S02]  /*0170*/  LOP3.LUT R10, RZ, R12, RZ, 0x33, !PT ;  /* 0x0000000cff0a7212 */ /* 0x000fe400078e33ff */
[----:B------:R-:W-:Y:S02]  /*0180*/  LOP3.LUT R6, RZ, R6, RZ, 0x33, !PT ;  /* 0x00000006ff067212 */ /* 0x000fe400078e33ff */
[----:B------:R-:W-:Y:S02]  /*0190*/  LOP3.LUT R8, RZ, R8, RZ, 0x33, !PT ;  /* 0x00000008ff087212 */ /* 0x000fe400078e33ff */
[----:B------:R-:W-:-:S02]  /*01a0*/  LOP3.LUT R7, RZ, R7, RZ, 0x33, !PT ;  /* 0x00000007ff077212 */ /* 0x000fc400078e33ff */
[----:B------:R-:W-:Y:S02]  /*01b0*/  PRMT R4, R11, 0x5410, R0 ;  /* 0x000054100b047816 */ /* 0x000fe40000000000 */
[----:B------:R-:W-:Y:S02]  /*01c0*/  PRMT R5, R9, 0x5410, R6 ;  /* 0x0000541009057816 */ /* 0x000fe40000000006 */
[----:B------:R-:W-:Y:S02]  /*01d0*/  PRMT R11, R13, 0x5410, R8 ;  /* 0x000054100d0b7816 */ /* 0x000fe40000000008 */
[----:B------:R-:W-:Y:S01]  /*01e0*/  PRMT R10, R10, 0x5410, R7 ;  /* 0x000054100a0a7816 */ /* 0x000fe20000000007 */
[----:B------:R-:W-:Y:S04]  /*01f0*/  STG.E.64 [R2.64], R4 ;  /* 0x0000000402007986 */ /* 0x000fe8000c101b04 */
[----:B------:R-:W-:Y:S01]  /*0200*/  STG.E.64 [R2.64+0x400], R10 ;  /* 0x0004000a02007986 */ /* 0x000fe2000c101b04 */
[----:B------:R-:W-:Y:S05]  /*0210*/  EXIT ;  /* 0x000000000000794d */ /* 0x000fea0003800000 */
.L_x_31122:
        /* <DEDUP_REMOVED lines=94> */
.L_x_31125:
[----:B---3--:R-:W-:-:S13]  /*0800*/  ISETP.GE.AND P0, PT, R5, R3, PT ;  /* 0x000000030500720c */ /* 0x008fda0003f06270 */
[----:B------:R-:W-:Y:S05]  /*0810*/  @P0 BRA `(.L_x_31127) ;  /* 0x000000c000000947 */ /* 0x000fea0003800000 */
[----:B------:R-:W-:Y:S01]  /*0820*/  IMAD.IADD R10, R2, 0x1, R5 ;  /* 0x00000001020a7824 */ /* 0x000fe200078e0205 */
[----:B------:R-:W-:Y:S01]  /*0830*/  IADD3 R5, R5, 0x80, RZ ;  /* 0x0000008005057810 */ /* 0x000fe20007ffe0ff */
[----:B0-----:R-:W-:-:S04]  /*0840*/  IMAD.MOV.U32 R11, RZ, RZ, 0x2 ;  /* 0x00000002ff0b7424 */ /* 0x001fc800078e00ff */
[----:B------:R-:W-:-:S05]  /*0850*/  IMAD.WIDE.U32 R10, R10, R11, c[0x0][0x168] ;  /* 0x00005a000a0a7625 */ /* 0x000fca00078e000b */
[----:B------:R0:W-:Y:S02]  /*0860*/  STG.E.U16 [R10.64], R12 ;  /* 0x0000000c0a007986 */ /* 0x0001e4000c101504 */
.L_x_31126:
[----:B------:R-:W-:-:S13]  /*0870*/  ISETP.GE.AND P0, PT, R5, R3, PT ;  /* 0x000000030500720c */ /* 0x000fda0003f06270 */
[----:B------:R-:W-:Y:S05]  /*0880*/  @P0 BRA `(.L_x_31128) ;  /* 0x000000d000000947 */ /* 0x000fea0003800000 */
[----:B0-----:R-:W-:Y:S01]  /*0890*/  IMAD.IADD R10, R2, 0x1, R5 ;  /* 0x00000001020a7824 */ /* 0x001fe200078e0205 */
[----:B------:R-:W-:Y:S01]  /*08a0*/  IADD3 R5, R5, 0x80, RZ ;  /* 0x0000008005057810 */ /* 0x000fe20007ffe0ff */
[----:B------:R-:W-:-:S04]  /*08b0*/  IMAD.MOV.U32 R11, RZ, RZ, 0x2 ;  /* 0x00000002ff0b7424 */ /* 0x000fc800078e00ff */
[----:B------:R-:W-:-:S05]  /*08c0*/  IMAD.WIDE.U32 R10, R10, R11, c[0x0][0x168] ;  /* 0x00005a000a0a7625 */ /* 0x000fca00078e000b */
[----:B------:R0:W-:Y:S02]  /*08d0*/  STG.E.U16 [R10.64], R9 ;  /* 0x000000090a007986 */ /* 0x0001e4000c101504 */
.L_x_31127:
        /* <DEDUP_REMOVED lines=8> */
.L_x_31128:
[----:B------:R-:W-:Y:S05]  /*0960*/  BSYNC B1 ;  /* 0x0000000000017941 */ /* 0x000fea0003800000 */
.L_x_31124:
[----:B------:R-:W-:-:S13]  /*0970*/  ISETP.GE.AND P0, PT, R5, R3, PT ;  /* 0x000000030500720c */ /* 0x000fda0003f06270 */
[----:B0-----:R-:W-:Y:S01]  /*0980*/  @!P0 IMAD.IADD R8, R2, 0x1, R5 ;  /* 0x0000000102088824 */ /* 0x001fe200078e0205 */
[----:B------:R-:W-:Y:S01]  /*0990*/  @!P0 IADD3 R5, R5, 0x80, RZ ;  /* 0x0000008005058810 */ /* 0x000fe20007ffe0ff */
[----:B------:R-:W-:-:S04]  /*09a0*/  @!P0 IMAD.MOV.U32 R9, RZ, RZ, 0x2 ;  /* 0x00000002ff098424 */ /* 0x000fc800078e00ff */
[----:B------:R-:W-:-:S05]  /*09b0*/  @!P0 IMAD.WIDE.U32 R8, R8, R9, c[0x0][0x168] ;  /* 0x00005a0008088625 */ /* 0x000fca00078e0009 */
[----:B------:R0:W-:Y:S02]  /*09c0*/  @!P0 STG.E.U16 [R8.64], R7 ;  /* 0x0000000708008986 */ /* 0x0001e4000c101504 */
.L_x_31129:
[----:B------:R-:W-:Y:S05]  /*09d0*/  BSYNC B0 ;  /* 0x0000000000007941 */ /* 0x000fea0003800000 */
.L_x_31123:
        /* <DEDUP_REMOVED lines=8> */
.L_x_31130:
        /* <DEDUP_REMOVED lines=10> */
.L_x_34364:


//--------------------- .text._ZN2at6native29vectorized_elementwise_kernelILi8EZZZNS0_23bitwise_not_kernel_cudaERNS_18TensorIteratorBaseEENKUlvE_clEvENKUlvE3_clEvEUlsE_St5arrayIPcLm2EEEEviT0_T1_ --------------------------
	.section	.text._ZN2at6native29vectorized_elementwise_kernelILi8EZZZNS0_23bitwise_not_kernel_cudaERNS_18TensorIteratorBaseEENKUlvE_clEvENKUlvE3_clEvEUlsE_St5arrayIPcLm2EEEEviT0_T1_,"ax",@progbits
	.sectioninfo	@"SHI_REGISTERS=4"
	.align	128
        .global         _ZN2at6native29vectorized_elementwise_kernelILi8EZZZNS0_23bitwise_not_kernel_cudaERNS_18TensorIteratorBaseEENKUlvE_clEvENKUlvE3_clEvEUlsE_St5arrayIPcLm2EEEEviT0_T1_
        .type           _ZN2at6native29vectorized_elementwise_kernelILi8EZZZNS0_23bitwise_not_kernel_cudaERNS_18TensorIteratorBaseEENKUlvE_clEvENKUlvE3_clEvEUlsE_St5arrayIPcLm2EEEEviT0_T1_,@function
        .size           _ZN2at6native29vectorized_elementwise_kernelILi8EZZZNS0_23bitwise_not_kernel_cudaERNS_18TensorIteratorBaseEENKUlvE_clEvENKUlvE3_clEvEUlsE_St5arrayIPcLm2EEEEviT0_T1_,(.L_x_34365 - _ZN2at6native29vectorized_elementwise_kernelILi8EZZZNS0_23bitwise_not_kernel_cudaERNS_18TensorIteratorBaseEENKUlvE_clEvENKUlvE3_clEvEUlsE_St5arrayIPcLm2EEEEviT0_T1_)
        .other          _ZN2at6native29vectorized_elementwise_kernelILi8EZZZNS0_23bitwise_not_kernel_cudaERNS_18TensorIteratorBaseEENKUlvE_clEvENKUlvE3_clEvEUlsE_St5arrayIPcLm2EEEEviT0_T1_,@"STO_CUDA_ENTRY STV_DEFAULT"
_ZN2at6native29vectorized_elementwise_kernelILi8EZZZNS0_23bitwise_not_kernel_cudaERNS_18TensorIteratorBaseEENKUlvE_clEvENKUlvE3_clEvEUlsE_St5arrayIPcLm2EEEEviT0_T1_:
.text._ZN2at6native29vectorized_elementwise_kernelILi8EZZZNS0_23bitwise_not_kernel_cudaERNS_18TensorIteratorBaseEENKUlvE_clEvENKUlvE3_clEvEUlsE_St5arrayIPcLm2EEEEviT0_T1_:
[----:B------:R-:W-:Y:S02]  /*0000*/  MOV R1, c[0x0][0x28] ;  /* 0x00000a0000017a02 */ /* 0x000fe40000000f00 */
[----:B------:R-:W-:Y:S05]  /*0010*/  EXIT ;  /* 0x000000000000794d */ /* 0x000fea0003800000 */
.L_x_31131:
        /* <DEDUP_REMOVED lines=14> */
.L_x_34365:


//--------------------- .text._ZN2at6native18elementwise_kernelILi128ELi4EZNS0_15gpu_kernel_implIZZZNS0_23bitwise_not_kernel_cudaERNS_18TensorIteratorBaseEENKUlvE_clEvENKUlvE2_clEvEUllE_EEvS4_RKT_EUliE_EEviT1_ --------------------------
	.section	.text._ZN2at6native18elementwise_kernelILi128ELi4EZNS0_15gpu_kernel_implIZZZNS0_23bitwise_not_kernel_cudaERNS_18TensorIteratorBaseEENKUlvE_clEvENKUlvE2_clEvEUllE_EEvS4_RKT_EUliE_EEviT1_,"ax",@progbits
	.sectioninfo	@"SHI_REGISTERS=26"
	.align	128
        .global         _ZN2at6native18elementwise_kernelILi128ELi4EZNS0_15gpu_kernel_implIZZZNS0_23bitwise_not_kernel_cudaERNS_18TensorIteratorBaseEENKUlvE_clEvENKUlvE2_clEvEUllE_EEvS4_RKT_EUliE_EEviT1_
        .type           _ZN2at6native18elementwise_kernelILi128ELi4EZNS0_15gpu_kernel_implIZZZNS0_23bitwise_not_kernel_cudaERNS_18TensorIteratorBaseEENKUlvE_clEvENKUlvE2_clEvEUllE_EEvS4_RKT_EUliE_EEviT1_,@function
        .size           _ZN2at6native18elementwise_kernelILi128ELi4EZNS0_15gpu_kernel_implIZZZNS0_23bitwise_not_kernel_cudaERNS_18TensorIteratorBaseEENKUlvE_clEvENKUlvE2_clEvEUllE_EEvS4_RKT_EUliE_EEviT1_,(.L_x_34366 - _ZN2at6native18elementwise_kernelILi128ELi4EZNS0_15gpu_kernel_implIZZZNS0_23bitwise_not_kernel_cudaERNS_18TensorIteratorBaseEENKUlvE_clEvENKUlvE2_clEvEUllE_EEvS4_RKT_EUliE_EEviT1_)
        .other          _ZN2at6native18elementwise_kernelILi128ELi4EZNS0_15gpu_kernel_implIZZZNS0_23bitwise_not_kernel_cudaERNS_18TensorIteratorBaseEENKUlvE_clEvENKUlvE2_clEvEUllE_EEvS4_RKT_EUliE_EEviT1_,@"STO_CUDA_ENTRY STV_DEFAULT"
_ZN2at6native18elementwise_kernelILi128ELi4EZNS0_15gpu_kernel_implIZZZNS0_23bitwise_not_kernel_cudaERNS_18TensorIteratorBaseEENKUlvE_clEvENKUlvE2_clEvEUllE_EEvS4_RKT_EUliE_EEviT1_:
.text._ZN2at6native18elementwise_kernelILi128ELi4EZNS0_15gpu_kernel_implIZZZNS0_23bitwise_not_kernel_cudaERNS_18TensorIteratorBaseEENKUlvE_clEvENKUlvE2_clEvEUllE_EEvS4_RKT_EUliE_EEviT1_:
        /* <DEDUP_REMOVED lines=236> */
.L_x_31134:
        /* <DEDUP_REMOVED lines=19> */
.L_x_31138:
[----:B------:R0:W5:Y:S01]  /*0ff0*/  LDG.E.U8 R2, [R4.64] ;  /* 0x0000002404027981 */ /* 0x000162000c1e1100 */
[----:B------:R-:W-:Y:S01]  /*1000*/  IMAD.MOV.U32 R3, RZ, RZ, RZ ;  /* 0x000000ffff037224 */ /* 0x000fe200078e00ff */
[----:B------:R-:W-:Y:S05]  /*1010*/  BRA `(.L_x_31140) ;  /* 0x00000d5000007947 */ /* 0x000fea0003800000 */
.L_x_31137:
        /* <DEDUP_REMOVED lines=8> */
.L_x_31142:
[----:B------:R-:W2:Y:S02]  /*10a0*/  LDG.E R2, [R4.64] ;  /* 0x0000002404027981 */ /* 0x000ea4000c1e1900 */
[----:B--2---:R-:W-:Y:S01]  /*10b0*/  SHF.R.S32.HI R3, RZ, 0x1f, R2 ;  /* 0x0000001fff037819 */ /* 0x004fe20000011402 */
[----:B------:R-:W-:Y:S05]  /*10c0*/  BRA `(.L_x_31140) ;  /* 0x00000ca000007947 */ /* 0x000fea0003800000 */
.L_x_31141:
[----:B------:R-:W2:Y:S02]  /*10d0*/  LDG.E.S16 R2, [R4.64] ;  /* 0x0000002404027981 */ /* 0x000ea4000c1e1700 */
[----:B--2---:R-:W-:Y:S01]  /*10e0*/  SHF.R.S32.HI R3, RZ, 0x1f, R2 ;  /* 0x0000001fff037819 */ /* 0x004fe20000011402 */
[----:B------:R-:W-:Y:S05]  /*10f0*/  BRA `(.L_x_31140) ;  /* 0x00000c7000007947 */ /* 0x000fea0003800000 */
.L_x_31136:
        /* <DEDUP_REMOVED lines=9> */
.L_x_31144:
[----:B------:R-:W2:Y:S02]  /*1190*/  LDG.E.U16 R4, [R4.64] ;  /* 0x0000002404047981 */ /* 0x000ea4000c1e1500 */
[----:B--2---:R-:W-:-:S06]  /*11a0*/  HADD2.F32 R2, -RZ, R4.H0_H0 ;  /* 0x20000004ff027230 */ /* 0x004fcc0000004100 */
[----:B------:R-:W0:Y:S01]  /*11b0*/  F2I.S64.TRUNC R2, R2 ;  /* 0x0000000200027311 */ /* 0x000e22000020d900 */
[----:B------:R-:W-:Y:S05]  /*11c0*/  BRA `(.L_x_31140) ;  /* 0x00000ba000007947 */ /* 0x000fea0003800000 */
.L_x_31143:
        /* <DEDUP_REMOVED lines=9> */
.L_x_31146:
[----:B------:R-:W2:Y:S02]  /*1260*/  LDG.E.U16 R4, [R4.64] ;  /* 0x0000002404047981 */ /* 0x000ea4000c1e1500 */
[----:B--2---:R-:W-:-:S06]  /*1270*/  HADD2.F32 R2, -RZ, R4.H0_H0 ;  /* 0x20000004ff027230 */ /* 0x004fcc0000004100 */
[----:B------:R-:W0:Y:S01]  /*1280*/  F2I.S64.TRUNC R2, R2 ;  /* 0x0000000200027311 */ /* 0x000e22000020d900 */
[----:B------:R-:W-:Y:S05]  /*1290*/  BRA `(.L_x_31140) ;  /* 0x00000ad000007947 */ /* 0x000fea0003800000 */
.L_x_31145:
[----:B------:R-:W2:Y:S02]  /*12a0*/  LDG.E.64 R2, [R4.64] ;  /* 0x0000002404027981 */ /* 0x000ea4000c1e1b00 */
[----:B--2---:R-:W0:Y:S01]  /*12b0*/  F2I.S64.F64.TRUNC R2, R2 ;  /* 0x0000000200027311 */ /* 0x004e22000030d900 */
[----:B------:R-:W-:Y:S05]  /*12c0*/  BRA `(.L_x_31140) ;  /* 0x00000aa000007947 */ /* 0x000fea0003800000 */
.L_x_31135:
        /* <DEDUP_REMOVED lines=13> */
.L_x_31149:
[----:B------:R-:W2:Y:S02]  /*13a0*/  LDG.E.64 R2, [R4.64] ;  /* 0x0000002404027981 */ /* 0x000ea4000c1e1b00 */
[----:B--2---:R-:W0:Y:S01]  /*13b0*/  F2I.S64.F64.TRUNC R2, R2 ;  /* 0x0000000200027311 */ /* 0x004e22000030d900 */
[----:B------:R-:W-:Y:S05]  /*13c0*/  BRA `(.L_x_31140) ;  /* 0x000009a000007947 */ /* 0x000fea0003800000 */
.L_x_31148:
        /* <DEDUP_REMOVED lines=27> */
.L_x_31151:
        /* <DEDUP_REMOVED lines=14> */
.L_x_31150:
[----:B------:R-:W2:Y:S02]  /*1660*/  LDG.E.U16 R2, [R4.64] ;  /* 0x0000002404027981 */ /* 0x000ea4000c1e1500 */
[----:B--2---:R-:W-:-:S06]  /*1670*/  PRMT R2, RZ, 0x5410, R2 ;  /* 0x00005410ff027816 */ /* 0x004fcc0000000002 */
[----:B------:R-:W0:Y:S01]  /*1680*/  F2I.S64.TRUNC R2, R2 ;  /* 0x0000000200027311 */ /* 0x000e22000020d900 */
[----:B------:R-:W-:Y:S05]  /*1690*/  BRA `(.L_x_31140) ;  /* 0x000006d000007947 */ /* 0x000fea0003800000 */
.L_x_31147:
        /* <DEDUP_REMOVED lines=11> */
.L_x_31154:
        /* <DEDUP_REMOVED lines=21> */
.L_x_31158:
[----:B------:R-:W-:Y:S05]  /*18a0*/  BSYNC B1 ;  /* 0x0000000000017941 */ /* 0x000fea0003800000 */
.L_x_31157:
[----:B------:R-:W-:Y:S01]  /*18b0*/  IMAD.SHL.U32 R2, R2, 0x100000, RZ ;  /* 0x0010000002027824 */ /* 0x000fe200078e00ff */
[----:B------:R-:W-:-:S04]  /*18c0*/  LEA R3, R0, 0x3b800000, 0x17 ;  /* 0x3b80000000037811 */ /* 0x000fc800078eb8ff */
[----:B------:R-:W-:Y:S02]  /*18d0*/  LOP3.LUT R2, R3, R2, R4, 0xfe, !PT ;  /* 0x0000000203027212 */ /* 0x000fe400078efe04 */
.L_x_31156:
[----:B------:R-:W-:Y:S05]  /*18e0*/  BSYNC B0 ;  /* 0x0000000000007941 */ /* 0x000fea0003800000 */
.L_x_31155:
[----:B------:R-:W0:Y:S01]  /*18f0*/  F2I.S64.TRUNC R2, R2 ;  /* 0x0000000200027311 */ /* 0x000e22000020d900 */
[----:B------:R-:W-:Y:S05]  /*1900*/  BRA `(.L_x_31140) ;  /* 0x0000046000007947 */ /* 0x000fea0003800000 */
.L_x_31153:
        /* <DEDUP_REMOVED lines=21> */
.L_x_31162:
[----:B------:R-:W-:Y:S05]  /*1a60*/  BSYNC B1 ;  /* 0x0000000000017941 */ /* 0x000fea0003800000 */
.L_x_31161:
[----:B------:R-:W-:Y:S01]  /*1a70*/  IMAD.SHL.U32 R2, R2, 0x200000, RZ ;  /* 0x0020000002027824 */ /* 0x000fe200078e00ff */
[----:B------:R-:W-:-:S04]  /*1a80*/  LEA R3, R0, 0x37800000, 0x17 ;  /* 0x3780000000037811 */ /* 0x000fc800078eb8ff */
[----:B------:R-:W-:Y:S02]  /*1a90*/  LOP3.LUT R2, R3, R2, R4, 0xfe, !PT ;  /* 0x0000000203027212 */ /* 0x000fe400078efe04 */
.L_x_31160:
[----:B------:R-:W-:Y:S05]  /*1aa0*/  BSYNC B0 ;  /* 0x0000000000007941 */ /* 0x000fea0003800000 */
.L_x_31159:
[----:B------:R-:W0:Y:S01]  /*1ab0*/  F2I.S64.TRUNC R2, R2 ;  /* 0x0000000200027311 */ /* 0x000e22000020d900 */
[----:B------:R-:W-:Y:S05]  /*1ac0*/  BRA `(.L_x_31140) ;  /* 0x000002a000007947 */ /* 0x000fea0003800000 */
.L_x_31152:
        /* <DEDUP_REMOVED lines=14> */
.L_x_31166:
[----:B------:R-:W-:Y:S05]  /*1bb0*/  BSYNC B0 ;  /* 0x0000000000007941 */ /* 0x000fea0003800000 */
.L_x_31165:
[----:B------:R-:W0:Y:S01]  /*1bc0*/  F2I.S64.TRUNC R2, R2 ;  /* 0x0000000200027311 */ /* 0x000e22000020d900 */
[----:B------:R-:W-:Y:S05]  /*1bd0*/  BRA `(.L_x_31140) ;  /* 0x0000019000007947 */ /* 0x000fea0003800000 */
.L_x_31139:
        /* <DEDUP_REMOVED lines=21> */
.L_x_31164:
[----:B------:R0:W5:Y:S01]  /*1d30*/  LDG.E.64 R2, [R4.64] ;  /* 0x0000002404027981 */ /* 0x000162000c1e1b00 */
[----:B------:R-:W-:Y:S05]  /*1d40*/  BRA `(.L_x_31140) ;  /* 0x0000002000007947 */ /* 0x000fea0003800000 */
.L_x_31163:
[----:B------:R0:W5:Y:S01]  /*1d50*/  LDG.E R2, [R4.64] ;  /* 0x0000002404027981 */ /* 0x000162000c1e1900 */
[----:B------:R-:W-:-:S03]  /*1d60*/  IMAD.MOV.U32 R3, RZ, RZ, RZ ;  /* 0x000000ffff037224 */ /* 0x000fc600078e00ff */
.L_x_31140:
[----:B------:R-:W1:Y:S01]  /*1d70*/  LDC.U8 R6, c[0x0][0x371] ;  /* 0x0000dc40ff067b82 */ /* 0x000e620000000000 */
[----:B0----5:R-:W-:Y:S02]  /*1d80*/  LOP3.LUT R7, RZ, R2, RZ, 0x33, !PT ;  /* 0x00000002ff077212 */ /* 0x021fe400078e33ff */
[----:B------:R-:W-:-:S03]  /*1d90*/  LOP3.LUT R5, RZ, R3, RZ, 0x33, !PT ;  /* 0x00000003ff057212 */ /* 0x000fc600078e33ff */
[----:B------:R-:W-:Y:S01]  /*1da0*/  IMAD.MOV.U32 R4, RZ, RZ, R7 ;  /* 0x000000ffff047224 */ /* 0x000fe200078e0007 */
        /* <DEDUP_REMOVED lines=13> */
.L_x_31170:
[----:B------:R0:W-:Y:S01]  /*1e80*/  STG.E.U8 [R16.64], R7 ;  /* 0x0000000710007986 */ /* 0x0001e2000c101124 */
[----:B------:R-:W-:Y:S05]  /*1e90*/  BRA `(.L_x_31172) ;  /* 0x00000d6000007947 */ /* 0x000fea0003800000 */
.L_x_31169:
        /* <DEDUP_REMOVED lines=8> */
.L_x_31174:
[----:B------:R0:W-:Y:S01]  /*1f20*/  STG.E [R16.64], R7 ;  /* 0x0000000710007986 */ /* 0x0001e2000c101924 */
[----:B------:R-:W-:Y:S05]  /*1f30*/  BRA `(.L_x_31172) ;  /* 0x00000cc000007947 */ /* 0x000fea0003800000 */
.L_x_31173:
[----:B------:R0:W-:Y:S01]  /*1f40*/  STG.E.U16 [R16.64], R7 ;  /* 0x0000000710007986 */ /* 0x0001e2000c101524 */
[----:B------:R-:W-:Y:S05]  /*1f50*/  BRA `(.L_x_31172) ;  /* 0x00000ca000007947 */ /* 0x000fea0003800000 */
.L_x_31168:
        /* <DEDUP_REMOVED lines=9> */
.L_x_31176:
[----:B------:R-:W0:Y:S02]  /*1ff0*/  I2F.S64 R0, R4 ;  /* 0x0000000400007312 */ /* 0x000e240000301400 */
[----:B0-----:R-:W-:-:S05]  /*2000*/  F2FP.PACK_AB R0, RZ, R0 ;  /* 0x00000000ff00723e */ /* 0x001fca00000000ff */
[----:B------:R0:W-:Y:S01]  /*2010*/  STG.E.U16 [R16.64], R0 ;  /* 0x0000000010007986 */ /* 0x0001e2000c101524 */
[----:B------:R-:W-:Y:S05]  /*2020*/  BRA `(.L_x_31172) ;  /* 0x00000bd000007947 */ /* 0x000fea0003800000 */
.L_x_31175:
        /* <DEDUP_REMOVED lines=10> */
.L_x_31178:
[----:B------:R-:W0:Y:S02]  /*20d0*/  I2F.S64 R4, R4 ;  /* 0x0000000400047312 */ /* 0x000e240000301400 */
[----:B0-----:R-:W-:-:S04]  /*20e0*/  F2FP.PACK_AB R3, RZ, R4 ;  /* 0x00000004ff03723e */ /* 0x001fc800000000ff */
[----:B------:R-:W-:-:S05]  /*20f0*/  PRMT R3, R3, 0x5410, RZ ;  /* 0x0000541003037816 */ /* 0x000fca00000000ff */
[----:B------:R0:W-:Y:S01]  /*2100*/  STG.E [R16.64], R3 ;  /* 0x0000000310007986 */ /* 0x0001e2000c101924 */
[----:B------:R-:W-:Y:S05]  /*2110*/  BRA `(.L_x_31172) ;  /* 0x00000ae000007947 */ /* 0x000fea0003800000 */
.L_x_31177:
[----:B------:R-:W0:Y:S02]  /*2120*/  I2F.F64.S64 R2, R4 ;  /* 0x0000000400027312 */ /* 0x000e240000301c00 */
[----:B0-----:R0:W-:Y:S01]  /*2130*/  STG.E.64 [R16.64], R2 ;  /* 0x0000000210007986 */ /* 0x0011e2000c101b24 */
[----:B------:R-:W-:Y:S05]  /*2140*/  BRA `(.L_x_31172) ;  /* 0x00000ab000007947 */ /* 0x000fea0003800000 */
.L_x_31167:
        /* <DEDUP_REMOVED lines=8> */
[----:B------:R-:W-:-:S04]  /*21d0*/  ISETP.NE.U32.AND P0, PT, R2, -0x1, PT ;  /* 0xffffffff0200780c */ /* 0x000fc80003f05070 */
[----:B------:R-:W-:-:S04]  /*21e0*/  ISETP.NE.AND.EX P0, PT, R3, -0x1, PT, P0 ;  /* 0xffffffff0300780c */ /* 0x000fc80003f05300 */
[----:B------:R-:W-:-:S05]  /*21f0*/  SEL R3, RZ, 0x1, !P0 ;  /* 0x00000001ff037807 */ /* 0x000fca0004000000 */
[----:B------:R0:W-:Y:S01]  /*2200*/  STG.E.U8 [R16.64], R3 ;  /* 0x0000000310007986 */ /* 0x0001e2000c101124 */
[----:B------:R-:W-:Y:S05]  /*2210*/  BRA `(.L_x_31172) ;  /* 0x000009e000007947 */ /* 0x000fea0003800000 */
.L_x_31181:
[----:B------:R-:W0:Y:S01]  /*2220*/  I2F.F64.S64 R4, R4 ;  /* 0x0000000400047312 */ /* 0x000e220000301c00 */
[----:B------:R-:W-:-:S05]  /*2230*/  CS2R R6, SRZ ;  /* 0x0000000000067805 */ /* 0x000fca000001ff00 */
[----:B0-----:R0:W-:Y:S01]  /*2240*/  STG.E.128 [R16.64], R4 ;  /* 0x0000000410007986 */ /* 0x0011e2000c101d24 */
[----:B------:R-:W-:Y:S05]  /*2250*/  BRA `(.L_x_31172) ;  /* 0x000009a000007947 */ /* 0x000fea0003800000 */
.L_x_31180:
        /* <DEDUP_REMOVED lines=21> */
.L_x_31185:
[----:B------:R-:W-:Y:S05]  /*23b0*/  BSYNC B0 ;  /* 0x0000000000007941 */ /* 0x000fea0003800000 */
.L_x_31184:
[----:B------:R-:W-:-:S05]  /*23c0*/  LOP3.LUT R3, R0, R3, RZ, 0xfc, !PT ;  /* 0x0000000300037212 */ /* 0x000fca00078efcff */
[----:B------:R0:W-:Y:S01]  /*23d0*/  STG.E.U8 [R16.64], R3 ;  /* 0x0000000310007986 */ /* 0x0001e2000c101124 */
[----:B------:R-:W-:Y:S05]  /*23e0*/  BRA `(.L_x_31172) ;  /* 0x0000081000007947 */ /* 0x000fea0003800000 */
.L_x_31183:
        /* <DEDUP_REMOVED lines=13> */
.L_x_31187:
[----:B------:R-:W-:Y:S01]  /*24c0*/  IMAD.MOV.U32 R0, RZ, RZ, 0x7f ;  /* 0x0000007fff007424 */ /* 0x000fe200078e00ff */
[----:B------:R-:W-:-:S04]  /*24d0*/  ISETP.GT.U32.AND P0, PT, R2, 0x7f800000, PT ;  /* 0x7f8000000200780c */ /* 0x000fc80003f04070 */
[----:B------:R-:W-:-:S04]  /*24e0*/  SEL R0, R0, 0x7c, P0 ;  /* 0x0000007c00007807 */ /* 0x000fc80000000000 */
.L_x_31188:
[----:B------:R-:W-:Y:S05]  /*24f0*/  BSYNC B0 ;  /* 0x0000000000007941 */ /* 0x000fea0003800000 */
.L_x_31186:
[----:B------:R-:W-:-:S04]  /*2500*/  LOP3.LUT R2, R5, 0x80000000, RZ, 0xc0, !PT ;  /* 0x8000000005027812 */ /* 0x000fc800078ec0ff */
[----:B------:R-:W-:-:S04]  /*2510*/  SHF.R.U32.HI R3, RZ, 0x18, R2 ;  /* 0x00000018ff037819 */ /* 0x000fc80000011602 */
[----:B------:R-:W-:-:S05]  /*2520*/  LOP3.LUT R3, R0, R3, RZ, 0xfc, !PT ;  /* 0x0000000300037212 */ /* 0x000fca00078efcff */
[----:B------:R0:W-:Y:S01]  /*2530*/  STG.E.U8 [R16.64], R3 ;  /* 0x0000000310007986 */ /* 0x0001e2000c101124 */
[----:B------:R-:W-:Y:S05]  /*2540*/  BRA `(.L_x_31172) ;  /* 0x000006b000007947 */ /* 0x000fea0003800000 */
.L_x_31182:
[----:B------:R-:W0:Y:S02]  /*2550*/  I2F.S64 R0, R4 ;  /* 0x0000000400007312 */ /* 0x000e240000301400 */
[----:B0-----:R-:W-:-:S05]  /*2560*/  F2FP.BF16.PACK_AB R0, RZ, R0 ;  /* 0x00000000ff00723e */ /* 0x001fca00000010ff */
[----:B------:R0:W-:Y:S01]  /*2570*/  STG.E.U16 [R16.64], R0 ;  /* 0x0000000010007986 */ /* 0x0001e2000c101524 */
[----:B------:R-:W-:Y:S05]  /*2580*/  BRA `(.L_x_31172) ;  /* 0x0000067000007947 */ /* 0x000fea0003800000 */
.L_x_31179:
        /* <DEDUP_REMOVED lines=10> */
.L_x_31191:
        /* <DEDUP_REMOVED lines=17> */
.L_x_31194:
[----:B------:R-:W-:-:S04]  /*2740*/  LOP3.LUT R2, R5, 0x80000000, RZ, 0xc0, !PT ;  /* 0x8000000005027812 */ /* 0x000fc800078ec0ff */
[----:B------:R-:W-:-:S04]  /*2750*/  SHF.R.U32.HI R3, RZ, 0x18, R2 ;  /* 0x00000018ff037819 */ /* 0x000fc80000011602 */
[----:B------:R-:W-:-:S04]  /*2760*/  LOP3.LUT R0, R0, R3, RZ, 0xfc, !PT ;  /* 0x0000000300007212 */ /* 0x000fc800078efcff */
[----:B------:R-:W-:Y:S02]  /*2770*/  PRMT R8, R0, 0x7610, R8 ;  /* 0x0000761000087816 */ /* 0x000fe40000000008 */
.L_x_31193:
[----:B------:R-:W-:Y:S05]  /*2780*/  BSYNC B0 ;  /* 0x0000000000007941 */ /* 0x000fea0003800000 */
.L_x_31192:
[----:B------:R0:W-:Y:S01]  /*2790*/  STG.E.U8 [R16.64], R8 ;  /* 0x0000000810007986 */ /* 0x0001e2000c101124 */
[----:B------:R-:W-:Y:S05]  /*27a0*/  BRA `(.L_x_31172) ;  /* 0x0000045000007947 */ /* 0x000fea0003800000 */
.L_x_31190:
        /* <DEDUP_REMOVED lines=17> */
.L_x_31197:
[----:B------:R-:W-:-:S04]  /*28c0*/  LOP3.LUT R2, R5, 0x80000000, RZ, 0xc0, !PT ;  /* 0x8000000005027812 */ /* 0x000fc800078ec0ff */
[----:B------:R-:W-:-:S04]  /*28d0*/  SHF.R.U32.HI R3, RZ, 0x18, R2 ;  /* 0x00000018ff037819 */ /* 0x000fc80000011602 */
[----:B------:R-:W-:-:S04]  /*28e0*/  LOP3.LUT R0, R0, R3, RZ, 0xfc, !PT ;  /* 0x0000000300007212 */ /* 0x000fc800078efcff */
[----:B------:R-:W-:Y:S02]  /*28f0*/  PRMT R8, R0, 0x7610, R8 ;  /* 0x0000761000087816 */ /* 0x000fe40000000008 */
.L_x_31196:
[----:B------:R-:W-:Y:S05]  /*2900*/  BSYNC B0 ;  /* 0x0000000000007941 */ /* 0x000fea0003800000 */
.L_x_31195:
[----:B------:R0:W-:Y:S01]  /*2910*/  STG.E.U8 [R16.64], R8 ;  /* 0x0000000810007986 */ /* 0x0001e2000c101124 */
[----:B------:R-:W-:Y:S05]  /*2920*/  BRA `(.L_x_31172) ;  /* 0x000002d000007947 */ /* 0x000fea0003800000 */
.L_x_31189:
        /* <DEDUP_REMOVED lines=22> */
.L_x_31171:
        /* <DEDUP_REMOVED lines=20> */
.L_x_31199:
[----:B------:R0:W-:Y:S01]  /*2bd0*/  STG.E.64 [R16.64], R4 ;  /* 0x0000000410007986 */ /* 0x0001e2000c101b24 */
[----:B------:R-:W-:Y:S05]  /*2be0*/  BRA `(.L_x_31172) ;  /* 0x0000001000007947 */ /* 0x000fea0003800000 */
.L_x_31198:
[----:B------:R0:W-:Y:S02]  /*2bf0*/  STG.E [R16.64], R7 ;  /* 0x0000000710007986 */ /* 0x0001e4000c101924 */
.L_x_31172:
[----:B------:R-:W-:-:S05]  /*2c00*/  IMAD R18, R18, 0x200, R23 ;  /* 0x0000020012127824 */ /* 0x000fca00078e0217 */
[----:B------:R-:W-:Y:S02]  /*2c10*/  IADD3 R19, R18, 0x80, RZ ;  /* 0x0000008012137810 */ /* 0x000fe40007ffe0ff */
.L_x_31133:
[----:B------:R-:W-:Y:S05]  /*2c20*/  BSYNC B6 ;  /* 0x0000000000067941 */ /* 0x000fea0003800000 */
.L_x_31132:
        /* <DEDUP_REMOVED lines=231> */
.L_x_31202:
        /* <DEDUP_REMOVED lines=19> */
.L_x_31206:
[----:B------:R0:W5:Y:S01]  /*3bd0*/  LDG.E.U8 R2, [R4.64] ;  /* 0x0000002404027981 */ /* 0x000162000c1e1100 */
[----:B------:R-:W-:Y:S01]  /*3be0*/  IMAD.MOV.U32 R3, RZ, RZ, RZ ;  /* 0x000000ffff037224 */ /* 0x000fe200078e00ff */
[----:B------:R-:W-:Y:S05]  /*3bf0*/  BRA `(.L_x_31208) ;  /* 0x00000d5000007947 */ /* 0x000fea0003800000 */
.L_x_31205:
        /* <DEDUP_REMOVED lines=8> */
.L_x_31210:
[----:B------:R-:W2:Y:S02]  /*3c80*/  LDG.E R2, [R4.64] ;  /* 0x0000002404027981 */ /* 0x000ea4000c1e1900 */
[----:B--2---:R-:W-:Y:S01]  /*3c90*/  SHF.R.S32.HI R3, RZ, 0x1f, R2 ;  /* 0x0000001fff037819 */ /* 0x004fe20000011402 */
[----:B------:R-:W-:Y:S05]  /*3ca0*/  BRA `(.L_x_31208) ;  /* 0x00000ca000007947 */ /* 0x000fea0003800000 */
.L_x_31209:
[----:B------:R-:W2:Y:S02]  /*3cb0*/  LDG.E.S16 R2, [R4.64] ;  /* 0x0000002404027981 */ /* 0x000ea4000c1e1700 */
[----:B--2---:R-:W-:Y:S01]  /*3cc0*/  SHF.R.S32.HI R3, RZ, 0x1f, R2 ;  /* 0x0000001fff037819 */ /* 0x004fe20000011402 */
[----:B------:R-:W-:Y:S05]  /*3cd0*/  BRA `(.L_x_31208) ;  /* 0x00000c7000007947 */ /* 0x000fea0003800000 */
.L_x_31204:
        /* <DEDUP_REMOVED lines=9> */
.L_x_31212:
[----:B------:R-:W2:Y:S02]  /*3d70*/  LDG.E.U16 R4, [R4.64] ;  /* 0x0000002404047981 */ /* 0x000ea4000c1e1500 */
[----:B--2---:R-:W-:-:S06]  /*3d80*/  HADD2.F32 R2, -RZ, R4.H0_H0 ;  /* 0x20000004ff027230 */ /* 0x004fcc0000004100 */
[----:B------:R-:W0:Y:S01]  /*3d90*/  F2I.S64.TRUNC R2, R2 ;  /* 0x0000000200027311 */ /* 0x000e22000020d900 */
[----:B------:R-:W-:Y:S05]  /*3da0*/  BRA `(.L_x_31208) ;  /* 0x00000ba000007947 */ /* 0x000fea0003800000 */
.L_x_31211:
        /* <DEDUP_REMOVED lines=9> */
.L_x_31214:
[----:B------:R-:W2:Y:S02]  /*3e40*/  LDG.E.U16 R4, [R4.64] ;  /* 0x0000002404047981 */ /* 0x000ea4000c1e1500 */
[----:B--2---:R-:W-:-:S06]  /*3e50*/  HADD2.F32 R2, -RZ, R4.H0_H0 ;  /* 0x20000004ff027230 */ /* 0x004fcc0000004100 */
[----:B------:R-:W0:Y:S01]  /*3e60*/  F2I.S64.TRUNC R2, R2 ;  /* 0x0000000200027311 */ /* 0x000e22000020d900 */
[----:B------:R-:W-:Y:S05]  /*3e70*/  BRA `(.L_x_31208) ;  /* 0x00000ad000007947 */ /* 0x000fea0003800000 */
.L_x_31213:
[----:B------:R-:W2:Y:S02]  /*3e80*/  LDG.E.64 R2, [R4.64] ;  /* 0x0000002404027981 */ /* 0x000ea4000c1e1b00 */
[----:B--2---:R-:W0:Y:S01]  /*3e90*/  F2I.S64.F64.TRUNC R2, R2 ;  /* 0x0000000200027311 */ /* 0x004e22000030d900 */
[----:B------:R-:W-:Y:S05]  /*3ea0*/  BRA `(.L_x_31208) ;  /* 0x00000aa000007947 */ /* 0x000fea0003800000 */
.L_x_31203:
        /* <DEDUP_REMOVED lines=13> */
.L_x_31217:
[----:B------:R-:W2:Y:S02]  /*3f80*/  LDG.E.64 R2, [R4.64] ;  /* 0x0000002404027981 */ /* 0x000ea4000c1e1b00 */
[----:B--2---:R-:W0:Y:S01]  /*3f90*/  F2I.S64.F64.TRUNC R2, R2 ;  /* 0x0000000200027311 */ /* 0x004e22000030d900 */
[----:B------:R-:W-:Y:S05]  /*3fa0*/  BRA `(.L_x_31208) ;  /* 0x000009a000007947 */ /* 0x000fea0003800000 */
.L_x_31216:
        /* <DEDUP_REMOVED lines=27> */
.L_x_31219:
        /* <DEDUP_REMOVED lines=14> */
.L_x_31218:
[----:B------:R-:W2:Y:S02]  /*4240*/  LDG.E.U16 R2, [R4.64] ;  /* 0x0000002404027981 */ /* 0x000ea4000c1e1500 */
[----:B--2---:R-:W-:-:S06]  /*4250*/  PRMT R2, RZ, 0x5410, R2 ;  /* 0x00005410ff027816 */ /* 0x004fcc0000000002 */
[----:B------:R-:W0:Y:S01]  /*4260*/  F2I.S64.TRUNC R2, R2 ;  /* 0x0000000200027311 */ /* 0x000e22000020d900 */
[----:B------:R-:W-:Y:S05]  /*4270*/  BRA `(.L_x_31208) ;  /* 0x000006d000007947 */ /* 0x000fea0003800000 */
.L_x_31215:
        /* <DEDUP_REMOVED lines=11> */
.L_x_31222:
        /* <DEDUP_REMOVED lines=21> */
.L_x_31226:
[----:B------:R-:W-:Y:S05]  /*4480*/  BSYNC B1 ;  /* 0x0000000000017941 */ /* 0x000fea0003800000 */
.L_x_31225:
[----:B------:R-:W-:Y:S01]  /*4490*/  IMAD.SHL.U32 R2, R2, 0x100000, RZ ;  /* 0x0010000002027824 */ /* 0x000fe200078e00ff */
[----:B------:R-:W-:-:S04]  /*44a0*/  LEA R3, R0, 0x3b800000, 0x17 ;  /* 0x3b80000000037811 */ /* 0x000fc800078eb8ff */
[----:B------:R-:W-:Y:S02]  /*44b0*/  LOP3.LUT R2, R3, R2, R4, 0xfe, !PT ;  /* 0x0000000203027212 */ /* 0x000fe400078efe04 */
.L_x_31224:
[----:B------:R-:W-:Y:S05]  /*44c0*/  BSYNC B0 ;  /* 0x0000000000007941 */ /* 0x000fea0003800000 */
.L_x_31223:
[----:B------:R-:W0:Y:S01]  /*44d0*/  F2I.S64.TRUNC R2, R2 ;  /* 0x0000000200027311 */ /* 0x000e22000020d900 */
[----:B------:R-:W-:Y:S05]  /*44e0*/  BRA `(.L_x_31208) ;  /* 0x0000046000007947 */ /* 0x000fea0003800000 */
.L_x_31221:
        /* <DEDUP_REMOVED lines=21> */
.L_x_31230:
[----:B------:R-:W-:Y:S05]  /*4640*/  BSYNC B1 ;  /* 0x0000000000017941 */ /* 0x000fea0003800000 */
.L_x_31229:
[----:B------:R-:W-:Y:S01]  /*4650*/  IMAD.SHL.U32 R2, R2, 0x200000, RZ ;  /* 0x0020000002027824 */ /* 0x000fe200078e00ff */
[----:B------:R-:W-:-:S04]  /*4660*/  LEA R3, R0, 0x37800000, 0x17 ;  /* 0x3780000000037811 */ /* 0x000fc800078eb8ff */
[----:B------:R-:W-:Y:S02]  /*4670*/  LOP3.LUT R2, R3, R2, R4, 0xfe, !PT ;  /* 0x0000000203027212 */ /* 0x000fe400078efe04 */
.L_x_31228:
[----:B------:R-:W-:Y:S05]  /*4680*/  BSYNC B0 ;  /* 0x0000000000007941 */ /* 0x000fea0003800000 */
.L_x_31227:
[----:B------:R-:W0:Y:S01]  /*4690*/  F2I.S64.TRUNC R2, R2 ;  /* 0x0000000200027311 */ /* 0x000e22000020d900 */
[----:B------:R-:W-:Y:S05]  /*46a0*/  BRA `(.L_x_31208) ;  /* 0x000002a000007947 */ /* 0x000fea0003800000 */
.L_x_31220:
        /* <DEDUP_REMOVED lines=14> */
.L_x_31234:
[----:B------:R-:W-:Y:S05]  /*4790*/  BSYNC B0 ;  /* 0x0000000000007941 */ /* 0x000fea0003800000 */
.L_x_31233:
[----:B------:R-:W0:Y:S01]  /*47a0*/  F2I.S64.TRUNC R2, R2 ;  /* 0x0000000200027311 */ /* 0x000e22000020d900 */
[----:B------:R-:W-:Y:S05]  /*47b0*/  BRA `(.L_x_31208) ;  /* 0x0000019000007947 */ /* 0x000fea0003800000 */
.L_x_31207:
        /* <DEDUP_REMOVED lines=21> */
.L_x_31232:
[----:B------:R0:W5:Y:S01]  /*4910*/  LDG.E.64 R2, [R4.64] ;  /* 0x0000002404027981 */ /* 0x000162000c1e1b00 */
[----:B------:R-:W-:Y:S05]  /*4920*/  BRA `(.L_x_31208) ;  /* 0x0000002000007947 */ /* 0x000fea0003800000 */
.L_x_31231:
[----:B------:R0:W5:Y:S01]  /*4930*/  LDG.E R2, [R4.64] ;  /* 0x0000002404027981 */ /* 0x000162000c1e1900 */
[----:B------:R-:W-:-:S03]  /*4940*/  IMAD.MOV.U32 R3, RZ, RZ, RZ ;  /* 0x000000ffff037224 */ /* 0x000fc600078e00ff */
.L_x_31208:
        /* <DEDUP_REMOVED lines=17> */
.L_x_31238:
[----:B------:R0:W-:Y:S01]  /*4a60*/  STG.E.U8 [R16.64], R7 ;  /* 0x0000000710007986 */ /* 0x0001e2000c101124 */
[----:B------:R-:W-:Y:S05]  /*4a70*/  BRA `(.L_x_31240) ;  /* 0x00000d6000007947 */ /* 0x000fea0003800000 */
.L_x_31237:
        /* <DEDUP_REMOVED lines=8> */
.L_x_31242:
[----:B------:R0:W-:Y:S01]  /*4b00*/  STG.E [R16.64], R7 ;  /* 0x0000000710007986 */ /* 0x0001e2000c101924 */
[----:B------:R-:W-:Y:S05]  /*4b10*/  BRA `(.L_x_31240) ;  /* 0x00000cc000007947 */ /* 0x000fea0003800000 */
.L_x_31241:
[----:B------:R0:W-:Y:S01]  /*4b20*/  STG.E.U16 [R16.64], R7 ;  /* 0x0000000710007986 */ /* 0x0001e2000c101524 */
[----:B------:R-:W-:Y:S05]  /*4b30*/  BRA `(.L_x_31240) ;  /* 0x00000ca000007947 */ /* 0x000fea0003800000 */
.L_x_31236:
        /* <DEDUP_REMOVED lines=9> */
.L_x_31244:
[----:B------:R-:W0:Y:S02]  /*4bd0*/  I2F.S64 R0, R4 ;  /* 0x0000000400007312 */ /* 0x000e240000301400 */
[----:B0-----:R-:W-:-:S05]  /*4be0*/  F2FP.PACK_AB R0, RZ, R0 ;  /* 0x00000000ff00723e */ /* 0x001fca00000000ff */
[----:B------:R0:W-:Y:S01]  /*4bf0*/  STG.E.U16 [R16.64], R0 ;  /* 0x0000000010007986 */ /* 0x0001e2000c101524 */
[----:B------:R-:W-:Y:S05]  /*4c00*/  BRA `(.L_x_31240) ;  /* 0x00000bd000007947 */ /* 0x000fea0003800000 */
.L_x_31243:
        /* <DEDUP_REMOVED lines=10> */
.L_x_31246:
[----:B------:R-:W0:Y:S02]  /*4cb0*/  I2F.S64 R4, R4 ;  /* 0x0000000400047312 */ /* 0x000e240000301400 */
[----:B0-----:R-:W-:-:S04]  /*4cc0*/  F2FP.PACK_AB R3, RZ, R4 ;  /* 0x00000004ff03723e */ /* 0x001fc800000000ff */
[----:B------:R-:W-:-:S05]  /*4cd0*/  PRMT R3, R3, 0x5410, RZ ;  /* 0x0000541003037816 */ /* 0x000fca00000000ff */
[----:B------:R0:W-:Y:S01]  /*4ce0*/  STG.E [R16.64], R3 ;  /* 0x0000000310007986 */ /* 0x0001e2000c101924 */
[----:B------:R-:W-:Y:S05]  /*4cf0*/  BRA `(.L_x_31240) ;  /* 0x00000ae000007947 */ /* 0x000fea0003800000 */
.L_x_31245:
[----:B------:R-:W0:Y:S02]  /*4d00*/  I2F.F64.S64 R2, R4 ;  /* 0x0000000400027312 */ /* 0x000e240000301c00 */
[----:B0-----:R0:W-:Y:S01]  /*4d10*/  STG.E.64 [R16.64], R2 ;  /* 0x0000000210007986 */ /* 0x0011e2000c101b24 */
[----:B------:R-:W-:Y:S05]  /*4d20*/  BRA `(.L_x_31240) ;  /* 0x00000ab000007947 */ /* 0x000fea0003800000 */
.L_x_31235:
        /* <DEDUP_REMOVED lines=13> */
.L_x_31249:
[----:B------:R-:W0:Y:S01]  /*4e00*/  I2F.F64.S64 R4, R4 ;  /* 0x0000000400047312 */ /* 0x000e220000301c00 */
[----:B------:R-:W-:-:S05]  /*4e10*/  CS2R R6, SRZ ;  /* 0x0000000000067805 */ /* 0x000fca000001ff00 */
[----:B0-----:R0:W-:Y:S01]  /*4e20*/  STG.E.128 [R16.64], R4 ;  /* 0x0000000410007986 */ /* 0x0011e2000c101d24 */
[----:B------:R-:W-:Y:S05]  /*4e30*/  BRA `(.L_x_31240) ;  /* 0x000009a000007947 */ /* 0x000fea0003800000 */
.L_x_31248:
        /* <DEDUP_REMOVED lines=21> */
.L_x_31253:
[----:B------:R-:W-:Y:S05]  /*4f90*/  BSYNC B0 ;  /* 0x0000000000007941 */ /* 0x000fea0003800000 */
.L_x_31252:
[----:B------:R-:W-:-:S05]  /*4fa0*/  LOP3.LUT R3, R0, R3, RZ, 0xfc, !PT ;  /* 0x0000000300037212 */ /* 0x000fca00078efcff */
[----:B------:R0:W-:Y:S01]  /*4fb0*/  STG.E.U8 [R16.64], R3 ;  /* 0x0000000310007986 */ /* 0x0001e2000c101124 */
[----:B------:R-:W-:Y:S05]  /*4fc0*/  BRA `(.L_x_31240) ;  /* 0x0000081000007947 */ /* 0x000fea0003800000 */
.L_x_31251:
        /* <DEDUP_REMOVED lines=13> */
.L_x_31255:
[----:B------:R-:W-:Y:S01]  /*50a0*/  IMAD.MOV.U32 R0, RZ, RZ, 0x7f ;  /* 0x0000007fff007424 */ /* 0x000fe200078e00ff */
[----:B------:R-:W-:-:S04]  /*50b0*/  ISETP.GT.U32.AND P0, PT, R2, 0x7f800000, PT ;  /* 0x7f8000000200780c */ /* 0x000fc80003f04070 */
[----:B------:R-:W-:-:S04]  /*50c0*/  SEL R0, R0, 0x7c, P0 ;  /* 0x0000007c00007807 */ /* 0x000fc80000000000 */
.L_x_31256:
[----:B------:R-:W-:Y:S05]  /*50d0*/  BSYNC B0 ;  /* 0x0000000000007941 */ /* 0x000fea0003800000 */
.L_x_31254:
[----:B------:R-:W-:-:S04]  /*50e0*/  LOP3.LUT R2, R5, 0x80000000, RZ, 0xc0, !PT ;  /* 0x8000000005027812 */ /* 0x000fc800078ec0ff */
[----:B------:R-:W-:-:S04]  /*50f0*/  SHF.R.U32.HI R3, RZ, 0x18, R2 ;  /* 0x00000018ff037819 */ /* 0x000fc80000011602 */
[----:B------:R-:W-:-:S05]  /*5100*/  LOP3.LUT R3, R0, R3, RZ, 0xfc, !PT ;  /* 0x0000000300037212 */ /* 0x000fca00078efcff */
[----:B------:R0:W-:Y:S01]  /*5110*/  STG.E.U8 [R16.64], R3 ;  /* 0x0000000310007986 */ /* 0x0001e2000c101124 */
[----:B------:R-:W-:Y:S05]  /*5120*/  BRA `(.L_x_31240) ;  /* 0x000006b000007947 */ /* 0x000fea0003800000 */
.L_x_31250:
[----:B------:R-:W0:Y:S02]  /*5130*/  I2F.S64 R0, R4 ;  /* 0x0000000400007312 */ /* 0x000e240000301400 */
[----:B0-----:R-:W-:-:S05]  /*5140*/  F2FP.BF16.PACK_AB R0, RZ, R0 ;  /* 0x00000000ff00723e */ /* 0x001fca00000010ff */
[----:B------:R0:W-:Y:S01]  /*5150*/  STG.E.U16 [R16.64], R0 ;  /* 0x0000000010007986 */ /* 0x0001e2000c101524 */
[----:B------:R-:W-:Y:S05]  /*5160*/  BRA `(.L_x_31240) ;  /* 0x0000067000007947 */ /* 0x000fea0003800000 */
.L_x_31247:
        /* <DEDUP_REMOVED lines=10> */
.L_x_31259:
        /* <DEDUP_REMOVED lines=17> */
.L_x_31262:
[----:B------:R-:W-:-:S04]  /*5320*/  LOP3.LUT R2, R5, 0x80000000, RZ, 0xc0, !PT ;  /* 0x8000000005027812 */ /* 0x000fc800078ec0ff */
[----:B------:R-:W-:-:S04]  /*5330*/  SHF.R.U32.HI R3, RZ, 0x18, R2 ;  /* 0x00000018ff037819 */ /* 0x000fc80000011602 */
[----:B------:R-:W-:-:S04]  /*5340*/  LOP3.LUT R0, R0, R3, RZ, 0xfc, !PT ;  /* 0x0000000300007212 */ /* 0x000fc800078efcff */
[----:B------:R-:W-:Y:S02]  /*5350*/  PRMT R8, R0, 0x7610, R8 ;  /* 0x0000761000087816 */ /* 0x000fe40000000008 */
.L_x_31261:
[----:B------:R-:W-:Y:S05]  /*5360*/  BSYNC B0 ;  /* 0x0000000000007941 */ /* 0x000fea0003800000 */
.L_x_31260:
[----:B------:R0:W-:Y:S01]  /*5370*/  STG.E.U8 [R16.64], R8 ;  /* 0x0000000810007986 */ /* 0x0001e2000c101124 */
[----:B------:R-:W-:Y:S05]  /*5380*/  BRA `(.L_x_31240) ;  /* 0x0000045000007947 */ /* 0x000fea0003800000 */
.L_x_31258:
        /* <DEDUP_REMOVED lines=17> */
.L_x_31265:
[----:B------:R-:W-:-:S04]  /*54a0*/  LOP3.LUT R2, R5, 0x80000000, RZ, 0xc0, !PT ;  /* 0x8000000005027812 */ /* 0x000fc800078ec0ff */
[----:B------:R-:W-:-:S04]  /*54b0*/  SHF.R.U32.HI R3, RZ, 0x18, R2 ;  /* 0x00000018ff037819 */ /* 0x000fc80000011602 */
[----:B------:R-:W-:-:S04]  /*54c0*/  LOP3.LUT R0, R0, R3, RZ, 0xfc, !PT ;  /* 0x0000000300007212 */ /* 0x000fc800078efcff */
[----:B------:R-:W-:Y:S02]  /*54d0*/  PRMT R8, R0, 0x7610, R8 ;  /* 0x0000761000087816 */ /* 0x000fe40000000008 */
.L_x_31264:
[----:B------:R-:W-:Y:S05]  /*54e0*/  BSYNC B0 ;  /* 0x0000000000007941 */ /* 0x000fea0003800000 */
.L_x_31263:
[----:B------:R0:W-:Y:S01]  /*54f0*/  STG.E.U8 [R16.64], R8 ;  /* 0x0000000810007986 */ /* 0x0001e2000c101124 */
[----:B------:R-:W-:Y:S05]  /*5500*/  BRA `(.L_x_31240) ;  /* 0x000002d000007947 */ /* 0x000fea0003800000 */
.L_x_31257:
        /* <DEDUP_REMOVED lines=22> */
.L_x_31239:
        /* <DEDUP_REMOVED lines=20> */
.L_x_31267:
[----:B------:R0:W-:Y:S01]  /*57b0*/  STG.E.64 [R16.64], R4 ;  /* 0x0000000410007986 */ /* 0x0001e2000c101b24 */
[----:B------:R-:W-:Y:S05]  /*57c0*/  BRA `(.L_x_31240) ;  /* 0x0000001000007947 */ /* 0x000fea0003800000 */
.L_x_31266:
[----:B------:R0:W-:Y:S02]  /*57d0*/  STG.E [R16.64], R7 ;  /* 0x0000000710007986 */ /* 0x0001e4000c101924 */
.L_x_31240:
        /* <DEDUP_REMOVED lines=231> */
.L_x_31268:
        /* <DEDUP_REMOVED lines=19> */
.L_x_31272:
[----:B------:R0:W5:Y:S01]  /*6780*/  LDG.E.U8 R2, [R4.64] ;  /* 0x0000002404027981 */ /* 0x000162000c1e1100 */
[----:B------:R-:W-:Y:S01]  /*6790*/  IMAD.MOV.U32 R3, RZ, RZ, RZ ;  /* 0x000000ffff037224 */ /* 0x000fe200078e00ff */
[----:B------:R-:W-:Y:S05]  /*67a0*/  BRA `(.L_x_31274) ;  /* 0x00000d5000007947 */ /* 0x000fea0003800000 */
.L_x_31271:
        /* <DEDUP_REMOVED lines=8> */
.L_x_31276:
[----:B------:R-:W2:Y:S02]  /*6830*/  LDG.E R2, [R4.64] ;  /* 0x0000002404027981 */ /* 0x000ea4000c1e1900 */
[----:B--2---:R-:W-:Y:S01]  /*6840*/  SHF.R.S32.HI R3, RZ, 0x1f, R2 ;  /* 0x0000001fff037819 */ /* 0x004fe20000011402 */
[----:B------:R-:W-:Y:S05]  /*6850*/  BRA `(.L_x_31274) ;  /* 0x00000ca000007947 */ /* 0x000fea0003800000 */
.L_x_31275:
[----:B------:R-:W2:Y:S02]  /*6860*/  LDG.E.S16 R2, [R4.64] ;  /* 0x0000002404027981 */ /* 0x000ea4000c1e1700 */
[----:B--2---:R-:W-:Y:S01]  /*6870*/  SHF.R.S32.HI R3, RZ, 0x1f, R2 ;  /* 0x0000001fff037819 */ /* 0x004fe20000011402 */
[----:B------:R-:W-:Y:S05]  /*6880*/  BRA `(.L_x_31274) ;  /* 0x00000c7000007947 */ /* 0x000fea0003800000 */
.L_x_31270:
        /* <DEDUP_REMOVED lines=9> */
.L_x_31278:
[----:B------:R-:W2:Y:S02]  /*6920*/  LDG.E.U16 R4, [R4.64] ;  /* 0x0000002404047981 */ /* 0x000ea4000c1e1500 */
[----:B--2---:R-:W-:-:S06]  /*6930*/  HADD2.F32 R2, -RZ, R4.H0_H0 ;  /* 0x20000004ff027230 */ /* 0x004fcc0000004100 */
[----:B------:R-:W0:Y:S01]  /*6940*/  F2I.S64.TRUNC R2, R2 ;  /* 0x0000000200027311 */ /* 0x000e22000020d900 */
[----:B------:R-:W-:Y:S05]  /*6950*/  BRA `(.L_x_31274) ;  /* 0x00000ba000007947 */ /* 0x000fea0003800000 */
.L_x_31277:
        /* <DEDUP_REMOVED lines=9> */
.L_x_31280:
[----:B------:R-:W2:Y:S02]  /*69f0*/  LDG.E.U16 R4, [R4.64] ;  /* 0x0000002404047981 */ /* 0x000ea4000c1e1500 */
[----:B--2---:R-:W-:-:S06]  /*6a00*/  HADD2.F32 R2, -RZ, R4.H0_H0 ;  /* 0x20000004ff027230 */ /* 0x004fcc0000004100 */
[----:B------:R-:W0:Y:S01]  /*6a10*/  F2I.S64.TRUNC R2, R2 ;  /* 0x0000000200027311 */ /* 0x000e22000020d900 */
[----:B------:R-:W-:Y:S05]  /*6a20*/  BRA `(.L_x_31274) ;  /* 0x00000ad000007947 */ /* 0x000fea0003800000 */
.L_x_31279:
[----:B------:R-:W2:Y:S02]  /*6a30*/  LDG.E.64 R2, [R4.64] ;  /* 0x0000002404027981 */ /* 0x000ea4000c1e1b00 */
[----:B--2---:R-:W0:Y:S01]  /*6a40*/  F2I.S64.F64.TRUNC R2, R2 ;  /* 0x0000000200027311 */ /* 0x004e22000030d900 */
[----:B------:R-:W-:Y:S05]  /*6a50*/  BRA `(.L_x_31274) ;  /* 0x00000aa000007947 */ /* 0x000fea0003800000 */
.L_x_31269:
        /* <DEDUP_REMOVED lines=13> */
.L_x_31283:
[----:B------:R-:W2:Y:S02]  /*6b30*/  LDG.E.64 R2, [R4.64] ;  /* 0x0000002404027981 */ /* 0x000ea4000c1e1b00 */
[----:B--2---:R-:W0:Y:S01]  /*6b40*/  F2I.S64.F64.TRUNC R2, R2 ;  /* 0x0000000200027311 */ /* 0x004e22000030d900 */
[----:B------:R-:W-:Y:S05]  /*6b50*/  BRA `(.L_x_31274) ;  /* 0x000009a000007947 */ /* 0x000fea0003800000 */
.L_x_31282:
        /* <DEDUP_REMOVED lines=27> */
.L_x_31285:
        /* <DEDUP_REMOVED lines=14> */
.L_x_31284:
[----:B------:R-:W2:Y:S02]  /*6df0*/  LDG.E.U16 R2, [R4.64] ;  /* 0x0000002404027981 */ /* 0x000ea4000c1e1500 */
[----:B--2---:R-:W-:-:S06]  /*6e00*/  PRMT R2, RZ, 0x5410, R2 ;  /* 0x00005410ff027816 */ /* 0x004fcc0000000002 */
[----:B------:R-:W0:Y:S01]  /*6e10*/  F2I.S64.TRUNC R2, R2 ;  /* 0x0000000200027311 */ /* 0x000e22000020d900 */
[----:B------:R-:W-:Y:S05]  /*6e20*/  BRA `(.L_x_31274) ;  /* 0x000006d000007947 */ /* 0x000fea0003800000 */
.L_x_31281:
        /* <DEDUP_REMOVED lines=11> */
.L_x_31288:
        /* <DEDUP_REMOVED lines=21> */
.L_x_31292:
[----:B------:R-:W-:Y:S05]  /*7030*/  BSYNC B1 ;  /* 0x0000000000017941 */ /* 0x000fea0003800000 */
.L_x_31291:
[----:B------:R-:W-:Y:S01]  /*7040*/  IMAD.SHL.U32 R2, R2, 0x100000, RZ ;  /* 0x0010000002027824 */ /* 0x000fe200078e00ff */
[----:B------:R-:W-:-:S04]  /*7050*/  LEA R3, R0, 0x3b800000, 0x17 ;  /* 0x3b80000000037811 */ /* 0x000fc800078eb8ff */
[----:B------:R-:W-:Y:S02]  /*7060*/  LOP3.LUT R2, R3, R2, R4, 0xfe, !PT ;  /* 0x0000000203027212 */ /* 0x000fe400078efe04 */
.L_x_31290:
[----:B------:R-:W-:Y:S05]  /*7070*/  BSYNC B0 ;  /* 0x0000000000007941 */ /* 0x000fea0003800000 */
.L_x_31289:
[----:B------:R-:W0:Y:S01]  /*7080*/  F2I.S64.TRUNC R2, R2 ;  /* 0x0000000200027311 */ /* 0x000e22000020d900 */
[----:B------:R-:W-:Y:S05]  /*7090*/  BRA `(.L_x_31274) ;  /* 0x0000046000007947 */ /* 0x000fea0003800000 */
.L_x_31287:
        /* <DEDUP_REMOVED lines=21> */
.L_x_31296:
[----:B------:R-:W-:Y:S05]  /*71f0*/  BSYNC B1 ;  /* 0x0000000000017941 */ /* 0x000fea0003800000 */
.L_x_31295:
[----:B------:R-:W-:Y:S01]  /*7200*/  IMAD.SHL.U32 R2, R2, 0x200000, RZ ;  /* 0x0020000002027824 */ /* 0x000fe200078e00ff */
[----:B------:R-:W-:-:S04]  /*7210*/  LEA R3, R0, 0x37800000, 0x17 ;  /* 0x3780000000037811 */ /* 0x000fc800078eb8ff */
[----:B------:R-:W-:Y:S02]  /*7220*/  LOP3.LUT R2, R3, R2, R4, 0xfe, !PT ;  /* 0x0000000203027212 */ /* 0x000fe400078efe04 */
.L_x_31294:
[----:B------:R-:W-:Y:S05]  /*7230*/  BSYNC B0 ;  /* 0x0000000000007941 */ /* 0x000fea0003800000 */
.L_x_31293:
[----:B------:R-:W0:Y:S01]  /*7240*/  F2I.S64.TRUNC R2, R2 ;  /* 0x0000000200027311 */ /* 0x000e22000020d900 */
[----:B------:R-:W-:Y:S05]  /*7250*/  BRA `(.L_x_31274) ;  /* 0x000002a000007947 */ /* 0x000fea0003800000 */
.L_x_31286:
        /* <DEDUP_REMOVED lines=14> */
.L_x_31300:
[----:B------:R-:W-:Y:S05]  /*7340*/  BSYNC B0 ;  /* 0x0000000000007941 */ /* 0x000fea0003800000 */
.L_x_31299:
[----:B------:R-:W0:Y:S01]  /*7350*/  F2I.S64.TRUNC R2, R2 ;  /* 0x0000000200027311 */ /* 0x000e22000020d900 */
[----:B------:R-:W-:Y:S05]  /*7360*/  BRA `(.L_x_31274) ;  /* 0x0000019000007947 */ /* 0x000fea0003800000 */
.L_x_31273:
        /* <DEDUP_REMOVED lines=21> */
.L_x_31298:
[----:B------:R0:W5:Y:S01]  /*74c0*/  LDG.E.64 R2, [R4.64] ;  /* 0x0000002404027981 */ /* 0x000162000c1e1b00 */
[----:B------:R-:W-:Y:S05]  /*74d0*/  BRA `(.L_x_31274) ;  /* 0x0000002000007947 */ /* 0x000fea0003800000 */
.L_x_31297:
[----:B------:R0:W5:Y:S01]  /*74e0*/  LDG.E R2, [R4.64] ;  /* 0x0000002404027981 */ /* 0x000162000c1e1900 */
[----:B------:R-:W-:-:S03]  /*74f0*/  IMAD.MOV.U32 R3, RZ, RZ, RZ ;  /* 0x000000ffff037224 */ /* 0x000fc600078e00ff */
.L_x_31274:
        /* <DEDUP_REMOVED lines=17> */
.L_x_31304:
[----:B------:R0:W-:Y:S01]  /*7610*/  STG.E.U8 [R16.64], R7 ;  /* 0x0000000710007986 */ /* 0x0001e2000c101124 */
[----:B------:R-:W-:Y:S05]  /*7620*/  BRA `(.L_x_31306) ;  /* 0x00000d6000007947 */ /* 0x000fea0003800000 */
.L_x_31303:
        /* <DEDUP_REMOVED lines=8> */
.L_x_31308:
[----:B------:R0:W-:Y:S01]  /*76b0*/  STG.E [R16.64], R7 ;  /* 0x0000000710007986 */ /* 0x0001e2000c101924 */
[----:B------:R-:W-:Y:S05]  /*76c0*/  BRA `(.L_x_31306) ;  /* 0x00000cc000007947 */ /* 0x000fea0003800000 */
.L_x_31307:
[----:B------:R0:W-:Y:S01]  /*76d0*/  STG.E.U16 [R16.64], R7 ;  /* 0x0000000710007986 */ /* 0x0001e2000c101524 */
[----:B------:R-:W-:Y:S05]  /*76e0*/  BRA `(.L_x_31306) ;  /* 0x00000ca000007947 */ /* 0x000fea0003800000 */
.L_x_31302:
        /* <DEDUP_REMOVED lines=9> */
.L_x_31310:
[----:B------:R-:W0:Y:S02]  /*7780*/  I2F.S64 R0, R4 ;  /* 0x0000000400007312 */ /* 0x000e240000301400 */
[----:B0-----:R-:W-:-:S05]  /*7790*/  F2FP.PACK_AB R0, RZ, R0 ;  /* 0x00000000ff00723e */ /* 0x001fca00000000ff */
[----:B------:R0:W-:Y:S01]  /*77a0*/  STG.E.U16 [R16.64], R0 ;  /* 0x0000000010007986 */ /* 0x0001e2000c101524 */
[----:B------:R-:W-:Y:S05]  /*77b0*/  BRA `(.L_x_31306) ;  /* 0x00000bd000007947 */ /* 0x000fea0003800000 */
.L_x_31309:
        /* <DEDUP_REMOVED lines=10> */
.L_x_31312:
[----:B------:R-:W0:Y:S02]  /*7860*/  I2F.S64 R4, R4 ;  /* 0x0000000400047312 */ /* 0x000e240000301400 */
[----:B0-----:R-:W-:-:S04]  /*7870*/  F2FP.PACK_AB R3, RZ, R4 ;  /* 0x00000004ff03723e */ /* 0x001fc800000000ff */
[----:B------:R-:W-:-:S05]  /*7880*/  PRMT R3, R3, 0x5410, RZ ;  /* 0x0000541003037816 */ /* 0x000fca00000000ff */
[----:B------:R0:W-:Y:S01]  /*7890*/  STG.E [R16.64], R3 ;  /* 0x0000000310007986 */ /* 0x0001e2000c101924 */
[----:B------:R-:W-:Y:S05]  /*78a0*/  BRA `(.L_x_31306) ;  /* 0x00000ae000007947 */ /* 0x000fea0003800000 */
.L_x_31311:
[----:B------:R-:W0:Y:S02]  /*78b0*/  I2F.F64.S64 R2, R4 ;  /* 0x0000000400027312 */ /* 0x000e240000301c00 */
[----:B0-----:R0:W-:Y:S01]  /*78c0*/  STG.E.64 [R16.64], R2 ;  /* 0x0000000210007986 */ /* 0x0011e2000c101b24 */
[----:B------:R-:W-:Y:S05]  /*78d0*/  BRA `(.L_x_31306) ;  /* 0x00000ab000007947 */ /* 0x000fea0003800000 */
.L_x_31301:
        /* <DEDUP_REMOVED lines=13> */
.L_x_31315:
[----:B------:R-:W0:Y:S01]  /*79b0*/  I2F.F64.S64 R4, R4 ;  /* 0x0000000400047312 */ /* 0x000e220000301c00 */
[----:B------:R-:W-:-:S05]  /*79c0*/  CS2R R6, SRZ ;  /* 0x0000000000067805 */ /* 0x000fca000001ff00 */
[----:B0-----:R0:W-:Y:S01]  /*79d0*/  STG.E.128 [R16.64], R4 ;  /* 0x0000000410007986 */ /* 0x0011e2000c101d24 */
[----:B------:R-:W-:Y:S05]  /*79e0*/  BRA `(.L_x_31306) ;  /* 0x000009a000007947 */ /* 0x000fea0003800000 */
.L_x_31314:
        /* <DEDUP_REMOVED lines=21> */
.L_x_31319:
[----:B------:R-:W-:Y:S05]  /*7b40*/  BSYNC B0 ;  /* 0x0000000000007941 */ /* 0x000fea0003800000 */
.L_x_31318:
[----:B------:R-:W-:-:S05]  /*7b50*/  LOP3.LUT R3, R0, R3, RZ, 0xfc, !PT ;  /* 0x0000000300037212 */ /* 0x000fca00078efcff */
[----:B------:R0:W-:Y:S01]  /*7b60*/  STG.E.U8 [R16.64], R3 ;  /* 0x0000000310007986 */ /* 0x0001e2000c101124 */
[----:B------:R-:W-:Y:S05]  /*7b70*/  BRA `(.L_x_31306) ;  /* 0x0000081000007947 */ /* 0x000fea0003800000 */
.L_x_31317:
        /* <DEDUP_REMOVED lines=13> */
.L_x_31321:
[----:B------:R-:W-:Y:S01]  /*7c50*/  IMAD.MOV.U32 R0, RZ, RZ, 0x7f ;  /* 0x0000007fff007424 */ /* 0x000fe200078e00ff */
[----:B------:R-:W-:-:S04]  /*7c60*/  ISETP.GT.U32.AND P0, PT, R2, 0x7f800000, PT ;  /* 0x7f8000000200780c */ /* 0x000fc80003f04070 */
[----:B------:R-:W-:-:S04]  /*7c70*/  SEL R0, R0, 0x7c, P0 ;  /* 0x0000007c00007807 */ /* 0x000fc80000000000 */
.L_x_31322:
[----:B------:R-:W-:Y:S05]  /*7c80*/  BSYNC B0 ;  /* 0x0000000000007941 */ /* 0x000fea0003800000 */
.L_x_31320:
[----:B------:R-:W-:-:S04]  /*7c90*/  LOP3.LUT R2, R5, 0x80000000, RZ, 0xc0, !PT ;  /* 0x8000000005027812 */ /* 0x000fc800078ec0ff */
[----:B------:R-:W-:-:S04]  /*7ca0*/  SHF.R.U32.HI R3, RZ, 0x18, R2 ;  /* 0x00000018ff037819 */ /* 0x000fc80000011602 */
[----:B------:R-:W-:-:S05]  /*7cb0*/  LOP3.LUT R3, R0, R3, RZ, 0xfc, !PT ;  /* 0x0000000300037212 */ /* 0x000fca00078efcff */
[----:B------:R0:W-:Y:S01]  /*7cc0*/  STG.E.U8 [R16.64], R3 ;  /* 0x0000000310007986 */ /* 0x0001e2000c101124 */
[----:B------:R-:W-:Y:S05]  /*7cd0*/  BRA `(.L_x_31306) ;  /* 0x000006b000007947 */ /* 0x000fea0003800000 */
.L_x_31316:
[----:B------:R-:W0:Y:S02]  /*7ce0*/  I2F.S64 R0, R4 ;  /* 0x0000000400007312 */ /* 0x000e240000301400 */
[----:B0-----:R-:W-:-:S05]  /*7cf0*/  F2FP.BF16.PACK_AB R0, RZ, R0 ;  /* 0x00000000ff00723e */ /* 0x001fca00000010ff */
[----:B------:R0:W-:Y:S01]  /*7d00*/  STG.E.U16 [R16.64], R0 ;  /* 0x0000000010007986 */ /* 0x0001e2000c101524 */
[----:B------:R-:W-:Y:S05]  /*7d10*/  BRA `(.L_x_31306) ;  /* 0x0000067000007947 */ /* 0x000fea0003800000 */
.L_x_31313:
        /* <DEDUP_REMOVED lines=10> */
.L_x_31325:
        /* <DEDUP_REMOVED lines=17> */
.L_x_31328:
[----:B------:R-:W-:-:S04]  /*7ed0*/  LOP3.LUT R2, R5, 0x80000000, RZ, 0xc0, !PT ;  /* 0x8000000005027812 */ /* 0x000fc800078ec0ff */
[----:B------:R-:W-:-:S04]  /*7ee0*/  SHF.R.U32.HI R3, RZ, 0x18, R2 ;  /* 0x00000018ff037819 */ /* 0x000fc80000011602 */
[----:B------:R-:W-:-:S04]  /*7ef0*/  LOP3.LUT R0, R0, R3, RZ, 0xfc, !PT ;  /* 0x0000000300007212 */ /* 0x000fc800078efcff */
[----:B------:R-:W-:Y:S02]  /*7f00*/  PRMT R8, R0, 0x7610, R8 ;  /* 0x0000761000087816 */ /* 0x000fe40000000008 */
.L_x_31327:
[----:B------:R-:W-:Y:S05]  /*7f10*/  BSYNC B0 ;  /* 0x0000000000007941 */ /* 0x000fea0003800000 */
.L_x_31326:
[----:B------:R0:W-:Y:S01]  /*7f20*/  STG.E.U8 [R16.64], R8 ;  /* 0x0000000810007986 */ /* 0x0001e2000c101124 */
[----:B------:R-:W-:Y:S05]  /*7f30*/  BRA `(.L_x_31306) ;  /* 0x0000045000007947 */ /* 0x000fea0003800000 */
.L_x_31324:
        /* <DEDUP_REMOVED lines=17> */
.L_x_31331:
[----:B------:R-:W-:-:S04]  /*8050*/  LOP3.LUT R2, R5, 0x80000000, RZ, 0xc0, !PT ;  /* 0x8000000005027812 */ /* 0x000fc800078ec0ff */
[----:B------:R-:W-:-:S04]  /*8060*/  SHF.R.U32.HI R3, RZ, 0x18, R2 ;  /* 0x00000018ff037819 */ /* 0x000fc80000011602 */
[----:B------:R-:W-:-:S04]  /*8070*/  LOP3.LUT R0, R0, R3, RZ, 0xfc, !PT ;  /* 0x0000000300007212 */ /* 0x000fc800078efcff */
[----:B------:R-:W-:Y:S02]  /*8080*/  PRMT R8, R0, 0x7610, R8 ;  /* 0x0000761000087816 */ /* 0x000fe40000000008 */
.L_x_31330:
[----:B------:R-:W-:Y:S05]  /*8090*/  BSYNC B0 ;  /* 0x0000000000007941 */ /* 0x000fea0003800000 */
.L_x_31329:
[----:B------:R0:W-:Y:S01]  /*80a0*/  STG.E.U8 [R16.64], R8 ;  /* 0x0000000810007986 */ /* 0x0001e2000c101124 */
[----:B------:R-:W-:Y:S05]  /*80b0*/  BRA `(.L_x_31306) ;  /* 0x000002d000007947 */ /* 0x000fea0003800000 */
.L_x_31323:
        /* <DEDUP_REMOVED lines=22> */
.L_x_31305:
        /* <DEDUP_REMOVED lines=20> */
.L_x_31333:
[----:B------:R0:W-:Y:S01]  /*8360*/  STG.E.64 [R16.64], R4 ;  /* 0x0000000410007986 */ /* 0x0001e2000c101b24 */
[----:B------:R-:W-:Y:S05]  /*8370*/  BRA `(.L_x_31306) ;  /* 0x0000001000007947 */ /* 0x000fea0003800000 */
.L_x_31332:
[----:B------:R0:W-:Y:S02]  /*8380*/  STG.E [R16.64], R7 ;  /* 0x0000000710007986 */ /* 0x0001e4000c101924 */
.L_x_31306:
[----:B------:R-:W-:Y:S02]  /*8390*/  IADD3 R19, R19, 0x80, RZ ;  /* 0x0000008013137810 */ /* 0x000fe40007ffe0ff */
.L_x_31201:
[----:B------:R-:W-:Y:S05]  /*83a0*/  BSYNC B6 ;  /* 0x0000000000067941 */ /* 0x000fea0003800000 */
.L_x_31200:
        /* <DEDUP_REMOVED lines=230> */
.L_x_31334:
        /* <DEDUP_REMOVED lines=19> */
.L_x_31338:
[----:B------:R0:W5:Y:S01]  /*9340*/  LDG.E.U8 R2, [R4.64] ;  /* 0x0000002404027981 */ /* 0x000162000c1e1100 */
[----:B------:R-:W-:Y:S01]  /*9350*/  IMAD.MOV.U32 R3, RZ, RZ, RZ ;  /* 0x000000ffff037224 */ /* 0x000fe200078e00ff */
[----:B------:R-:W-:Y:S05]  /*9360*/  BRA `(.L_x_31340) ;  /* 0x00000d5000007947 */ /* 0x000fea0003800000 */
.L_x_31337:
        /* <DEDUP_REMOVED lines=8> */
.L_x_31342:
[----:B------:R-:W2:Y:S02]  /*93f0*/  LDG.E R2, [R4.64] ;  /* 0x0000002404027981 */ /* 0x000ea4000c1e1900 */
[----:B--2---:R-:W-:Y:S01]  /*9400*/  SHF.R.S32.HI R3, RZ, 0x1f, R2 ;  /* 0x0000001fff037819 */ /* 0x004fe20000011402 */
[----:B------:R-:W-:Y:S05]  /*9410*/  BRA `(.L_x_31340) ;  /* 0x00000ca000007947 */ /* 0x000fea0003800000 */
.L_x_31341:
[----:B------:R-:W2:Y:S02]  /*9420*/  LDG.E.S16 R2, [R4.64] ;  /* 0x0000002404027981 */ /* 0x000ea4000c1e1700 */
[----:B--2---:R-:W-:Y:S01]  /*9430*/  SHF.R.S32.HI R3, RZ, 0x1f, R2 ;  /* 0x0000001fff037819 */ /* 0x004fe20000011402 */
[----:B------:R-:W-:Y:S05]  /*9440*/  BRA `(.L_x_31340) ;  /* 0x00000c7000007947 */ /* 0x000fea0003800000 */
.L_x_31336:
        /* <DEDUP_REMOVED lines=9> */
.L_x_31344:
[----:B------:R-:W2:Y:S02]  /*94e0*/  LDG.E.U16 R4, [R4.64] ;  /* 0x0000002404047981 */ /* 0x000ea4000c1e1500 */
[----:B--2---:R-:W-:-:S06]  /*94f0*/  HADD2.F32 R2, -RZ, R4.H0_H0 ;  /* 0x20000004ff027230 */ /* 0x004fcc0000004100 */
[----:B------:R-:W0:Y:S01]  /*9500*/  F2I.S64.TRUNC R2, R2 ;  /* 0x0000000200027311 */ /* 0x000e22000020d900 */
[----:B------:R-:W-:Y:S05]  /*9510*/  BRA `(.L_x_31340) ;  /* 0x00000ba000007947 */ /* 0x000fea0003800000 */
.L_x_31343:
        /* <DEDUP_REMOVED lines=9> */
.L_x_31346:
[----:B------:R-:W2:Y:S02]  /*95b0*/  LDG.E.U16 R4, [R4.64] ;  /* 0x0000002404047981 */ /* 0x000ea4000c1e1500 */
[----:B--2---:R-:W-:-:S06]  /*95c0*/  HADD2.F32 R2, -RZ, R4.H0_H0 ;  /* 0x20000004ff027230 */ /* 0x004fcc0000004100 */
[----:B------:R-:W0:Y:S01]  /*95d0*/  F2I.S64.TRUNC R2, R2 ;  /* 0x0000000200027311 */ /* 0x000e22000020d900 */
[----:B------:R-:W-:Y:S05]  /*95e0*/  BRA `(.L_x_31340) ;  /* 0x00000ad000007947 */ /* 0x000fea0003800000 */
.L_x_31345:
[----:B------:R-:W2:Y:S02]  /*95f0*/  LDG.E.64 R2, [R4.64] ;  /* 0x0000002404027981 */ /* 0x000ea4000c1e1b00 */
[----:B--2---:R-:W0:Y:S01]  /*9600*/  F2I.S64.F64.TRUNC R2, R2 ;  /* 0x0000000200027311 */ /* 0x004e22000030d900 */
[----:B------:R-:W-:Y:S05]  /*9610*/  BRA `(.L_x_31340) ;  /* 0x00000aa000007947 */ /* 0x000fea0003800000 */
.L_x_31335:
        /* <DEDUP_REMOVED lines=13> */
.L_x_31349:
[----:B------:R-:W2:Y:S02]  /*96f0*/  LDG.E.64 R2, [R4.64] ;  /* 0x0000002404027981 */ /* 0x000ea4000c1e1b00 */
[----:B--2---:R-:W0:Y:S01]  /*9700*/  F2I.S64.F64.TRUNC R2, R2 ;  /* 0x0000000200027311 */ /* 0x004e22000030d900 */
[----:B------:R-:W-:Y:S05]  /*9710*/  BRA `(.L_x_31340) ;  /* 0x000009a000007947 */ /* 0x000fea0003800000 */
.L_x_31348:
        /* <DEDUP_REMOVED lines=27> */
.L_x_31351:
        /* <DEDUP_REMOVED lines=14> */
.L_x_31350:
[----:B------:R-:W2:Y:S02]  /*99b0*/  LDG.E.U16 R2, [R4.64] ;  /* 0x0000002404027981 */ /* 0x000ea4000c1e1500 */
[----:B--2---:R-:W-:-:S06]  /*99c0*/  PRMT R2, RZ, 0x5410, R2 ;  /* 0x00005410ff027816 */ /* 0x004fcc0000000002 */
[----:B------:R-:W0:Y:S01]  /*99d0*/  F2I.S64.TRUNC R2, R2 ;  /* 0x0000000200027311 */ /* 0x000e22000020d900 */
[----:B------:R-:W-:Y:S05]  /*99e0*/  BRA `(.L_x_31340) ;  /* 0x000006d000007947 */ /* 0x000fea0003800000 */
.L_x_31347:
        /* <DEDUP_REMOVED lines=11> */
.L_x_31354:
        /* <DEDUP_REMOVED lines=21> */
.L_x_31358:
[----:B------:R-:W-:Y:S05]  /*9bf0*/  BSYNC B1 ;  /* 0x0000000000017941 */ /* 0x000fea0003800000 */
.L_x_31357:
[----:B------:R-:W-:Y:S01]  /*9c00*/  IMAD.SHL.U32 R2, R2, 0x100000, RZ ;  /* 0x0010000002027824 */ /* 0x000fe200078e00ff */
[----:B------:R-:W-:-:S04]  /*9c10*/  LEA R3, R0, 0x3b800000, 0x17 ;  /* 0x3b80000000037811 */ /* 0x000fc800078eb8ff */
[----:B------:R-:W-:Y:S02]  /*9c20*/  LOP3.LUT R2, R3, R2, R4, 0xfe, !PT ;  /* 0x0000000203027212 */ /* 0x000fe400078efe04 */
.L_x_31356:
[----:B------:R-:W-:Y:S05]  /*9c30*/  BSYNC B0 ;  /* 0x0000000000007941 */ /* 0x000fea0003800000 */
.L_x_31355:
[----:B------:R-:W0:Y:S01]  /*9c40*/  F2I.S64.TRUNC R2, R2 ;  /* 0x0000000200027311 */ /* 0x000e22000020d900 */
[----:B------:R-:W-:Y:S05]  /*9c50*/  BRA `(.L_x_31340) ;  /* 0x0000046000007947 */ /* 0x000fea0003800000 */
.L_x_31353:
        /* <DEDUP_REMOVED lines=21> */
.L_x_31362:
[----:B------:R-:W-:Y:S05]  /*9db0*/  BSYNC B1 ;  /* 0x0000000000017941 */ /* 0x000fea0003800000 */
.L_x_31361:
[----:B------:R-:W-:Y:S01]  /*9dc0*/  IMAD.SHL.U32 R2, R2, 0x200000, RZ ;  /* 0x0020000002027824 */ /* 0x000fe200078e00ff */
[----:B------:R-:W-:-:S04]  /*9dd0*/  LEA R3, R0, 0x37800000, 0x17 ;  /* 0x3780000000037811 */ /* 0x000fc800078eb8ff */
[----:B------:R-:W-:Y:S02]  /*9de0*/  LOP3.LUT R2, R3, R2, R4, 0xfe, !PT ;  /* 0x0000000203027212 */ /* 0x000fe400078efe04 */
.L_x_31360:
[----:B------:R-:W-:Y:S05]  /*9df0*/  BSYNC B0 ;  /* 0x0000000000007941 */ /* 0x000fea0003800000 */
.L_x_31359:
[----:B------:R-:W0:Y:S01]  /*9e00*/  F2I.S64.TRUNC R2, R2 ;  /* 0x0000000200027311 */ /* 0x000e22000020d900 */
[----:B------:R-:W-:Y:S05]  /*9e10*/  BRA `(.L_x_31340) ;  /* 0x000002a000007947 */ /* 0x000fea0003800000 */
.L_x_31352:
        /* <DEDUP_REMOVED lines=14> */
.L_x_31366:
[----:B------:R-:W-:Y:S05]  /*9f00*/  BSYNC B0 ;  /* 0x0000000000007941 */ /* 0x000fea0003800000 */
.L_x_31365:
[----:B------:R-:W0:Y:S01]  /*9f10*/  F2I.S64.TRUNC R2, R2 ;  /* 0x0000000200027311 */ /* 0x000e22000020d900 */
[----:B------:R-:W-:Y:S05]  /*9f20*/  BRA `(.L_x_31340) ;  /* 0x0000019000007947 */ /* 0x000fea0003800000 */
.L_x_31339:
        /* <DEDUP_REMOVED lines=21> */
.L_x_31364:
[----:B------:R0:W5:Y:S01]  /*a080*/  LDG.E.64 R2, [R4.64] ;  /* 0x0000002404027981 */ /* 0x000162000c1e1b00 */
[----:B------:R-:W-:Y:S05]  /*a090*/  BRA `(.L_x_31340) ;  /* 0x0000002000007947 */ /* 0x000fea0003800000 */
.L_x_31363:
[----:B------:R0:W5:Y:S01]  /*a0a0*/  LDG.E R2, [R4.64] ;  /* 0x0000002404027981 */ /* 0x000162000c1e1900 */
[----:B------:R-:W-:-:S03]  /*a0b0*/  IMAD.MOV.U32 R3, RZ, RZ, RZ ;  /* 0x000000ffff037224 */ /* 0x000fc600078e00ff */
.L_x_31340:
        /* <DEDUP_REMOVED lines=17> */
.L_x_31370:
[----:B------:R-:W-:Y:S01]  /*a1d0*/  STG.E.U8 [R16.64], R7 ;  /* 0x0000000710007986 */ /* 0x000fe2000c101124 */
[----:B------:R-:W-:Y:S05]  /*a1e0*/  EXIT ;  /* 0x000000000000794d */ /* 0x000fea0003800000 */
.L_x_31369:
        /* <DEDUP_REMOVED lines=8> */
.L_x_31373:
[----:B------:R-:W-:Y:S01]  /*a270*/  STG.E [R16.64], R7 ;  /* 0x0000000710007986 */ /* 0x000fe2000c101924 */
[----:B------:R-:W-:Y:S05]  /*a280*/  EXIT ;  /* 0x000000000000794d */ /* 0x000fea0003800000 */
.L_x_31372:
[----:B------:R-:W-:Y:S01]  /*a290*/  STG.E.U16 [R16.64], R7 ;  /* 0x0000000710007986 */ /* 0x000fe2000c101524 */
[----:B------:R-:W-:Y:S05]  /*a2a0*/  EXIT ;  /* 0x000000000000794d */ /* 0x000fea0003800000 */
.L_x_31368:
        /* <DEDUP_REMOVED lines=9> */
.L_x_31375:
[----:B------:R-:W0:Y:S02]  /*a340*/  I2F.S64 R0, R4 ;  /* 0x0000000400007312 */ /* 0x000e240000301400 */
[----:B0-----:R-:W-:-:S05]  /*a350*/  F2FP.PACK_AB R0, RZ, R0 ;  /* 0x00000000ff00723e */ /* 0x001fca00000000ff */
[----:B------:R-:W-:Y:S01]  /*a360*/  STG.E.U16 [R16.64], R0 ;  /* 0x0000000010007986 */ /* 0x000fe2000c101524 */
[----:B------:R-:W-:Y:S05]  /*a370*/  EXIT ;  /* 0x000000000000794d */ /* 0x000fea0003800000 */
.L_x_31374:
        /* <DEDUP_REMOVED lines=10> */
.L_x_31377:
[----:B------:R-:W0:Y:S02]  /*a420*/  I2F.S64 R4, R4 ;  /* 0x0000000400047312 */ /* 0x000e240000301400 */
[----:B0-----:R-:W-:-:S04]  /*a430*/  F2FP.PACK_AB R3, RZ, R4 ;  /* 0x00000004ff03723e */ /* 0x001fc800000000ff */
[----:B------:R-:W-:-:S05]  /*a440*/  PRMT R3, R3, 0x5410, RZ ;  /* 0x0000541003037816 */ /* 0x000fca00000000ff */
[----:B------:R-:W-:Y:S01]  /*a450*/  STG.E [R16.64], R3 ;  /* 0x0000000310007986 */ /* 0x000fe2000c101924 */
[----:B------:R-:W-:Y:S05]  /*a460*/  EXIT ;  /* 0x000000000000794d */ /* 0x000fea0003800000 */
.L_x_31376:
[----:B------:R-:W0:Y:S02]  /*a470*/  I2F.F64.S64 R2, R4 ;  /* 0x0000000400027312 */ /* 0x000e240000301c00 */
[----:B0-----:R-:W-:Y:S01]  /*a480*/  STG.E.64 [R16.64], R2 ;  /* 0x0000000210007986 */ /* 0x001fe2000c101b24 */
[----:B------:R-:W-:Y:S05]  /*a490*/  EXIT ;  /* 0x000000000000794d */ /* 0x000fea0003800000 */
.L_x_31367:
        /* <DEDUP_REMOVED lines=11> */
[----:B------:R-:W-:Y:S01]  /*a550*/  STG.E.U8 [R16.64], R3 ;  /* 0x0000000310007986 */ /* 0x000fe2000c101124 */
[----:B------:R-:W-:Y:S05]  /*a560*/  EXIT ;  /* 0x000000000000794d */ /* 0x000fea0003800000 */
.L_x_31380:
[----:B------:R-:W0:Y:S01]  /*a570*/  I2F.F64.S64 R4, R4 ;  /* 0x0000000400047312 */ /* 0x000e220000301c00 */
[----:B------:R-:W-:-:S05]  /*a580*/  CS2R R6, SRZ ;  /* 0x0000000000067805 */ /* 0x000fca000001ff00 */
[----:B0-----:R-:W-:Y:S01]  /*a590*/  STG.E.128 [R16.64], R4 ;  /* 0x0000000410007986 */ /* 0x001fe2000c101d24 */
[----:B------:R-:W-:Y:S05]  /*a5a0*/  EXIT ;  /* 0x000000000000794d */ /* 0x000fea0003800000 */
.L_x_31379:
        /* <DEDUP_REMOVED lines=21> */
.L_x_31384:
[----:B------:R-:W-:Y:S05]  /*a700*/  BSYNC B0 ;  /* 0x0000000000007941 */ /* 0x000fea0003800000 */
.L_x_31383:
[----:B------:R-:W-:-:S05]  /*a710*/  LOP3.LUT R3, R0, R3, RZ, 0xfc, !PT ;  /* 0x0000000300037212 */ /* 0x000fca00078efcff */
[----:B------:R-:W-:Y:S01]  /*a720*/  STG.E.U8 [R16.64], R3 ;  /* 0x0000000310007986 */ /* 0x000fe2000c101124 */
[----:B------:R-:W-:Y:S05]  /*a730*/  EXIT ;  /* 0x000000000000794d */ /* 0x000fea0003800000 */
.L_x_31382:
        /* <DEDUP_REMOVED lines=13> */
.L_x_31386:
[----:B------:R-:W-:Y:S01]  /*a810*/  IMAD.MOV.U32 R0, RZ, RZ, 0x7f ;  /* 0x0000007fff007424 */ /* 0x000fe200078e00ff */
[----:B------:R-:W-:-:S04]  /*a820*/  ISETP.GT.U32.AND P0, PT, R2, 0x7f800000, PT ;  /* 0x7f8000000200780c */ /* 0x000fc80003f04070 */
[----:B------:R-:W-:-:S04]  /*a830*/  SEL R0, R0, 0x7c, P0 ;  /* 0x0000007c00007807 */ /* 0x000fc80000000000 */
.L_x_31387:
[----:B------:R-:W-:Y:S05]  /*a840*/  BSYNC B0 ;  /* 0x0000000000007941 */ /* 0x000fea0003800000 */
.L_x_31385:
[----:B------:R-:W-:-:S04]  /*a850*/  LOP3.LUT R2, R5, 0x80000000, RZ, 0xc0, !PT ;  /* 0x8000000005027812 */ /* 0x000fc800078ec0ff */
[----:B------:R-:W-:-:S04]  /*a860*/  SHF.R.U32.HI R3, RZ, 0x18, R2 ;  /* 0x00000018ff037819 */ /* 0x000fc80000011602 */
[----:B------:R-:W-:-:S05]  /*a870*/  LOP3.LUT R3, R0, R3, RZ, 0xfc, !PT ;  /* 0x0000000300037212 */ /* 0x000fca00078efcff */
[----:B------:R-:W-:Y:S01]  /*a880*/  STG.E.U8 [R16.64], R3 ;  /* 0x0000000310007986 */ /* 0x000fe2000c101124 */
[----:B------:R-:W-:Y:S05]  /*a890*/  EXIT ;  /* 0x000000000000794d */ /* 0x000fea0003800000 */
.L_x_31381:
[----:B------:R-:W0:Y:S02]  /*a8a0*/  I2F.S64 R0, R4 ;  /* 0x0000000400007312 */ /* 0x000e240000301400 */
[----:B0-----:R-:W-:-:S05]  /*a8b0*/  F2FP.BF16.PACK_AB R0, RZ, R0 ;  /* 0x00000000ff00723e */ /* 0x001fca00000010ff */
[----:B------:R-:W-:Y:S01]  /*a8c0*/  STG.E.U16 [R16.64], R0 ;  /* 0x0000000010007986 */ /* 0x000fe2000c101524 */
[----:B------:R-:W-:Y:S05]  /*a8d0*/  EXIT ;  /* 0x000000000000794d */ /* 0x000fea0003800000 */
.L_x_31378:
        /* <DEDUP_REMOVED lines=10> */
.L_x_31390:
        /* <DEDUP_REMOVED lines=17> */
.L_x_31393:
[----:B------:R-:W-:-:S04]  /*aa90*/  LOP3.LUT R2, R5, 0x80000000, RZ, 0xc0, !PT ;  /* 0x8000000005027812 */ /* 0x000fc800078ec0ff */
[----:B------:R-:W-:-:S04]  /*aaa0*/  SHF.R.U32.HI R3, RZ, 0x18, R2 ;  /* 0x00000018ff037819 */ /* 0x000fc80000011602 */
[----:B------:R-:W-:-:S04]  /*aab0*/  LOP3.LUT R0, R0, R3, RZ, 0xfc, !PT ;  /* 0x0000000300007212 */ /* 0x000fc800078efcff */
[----:B------:R-:W-:Y:S02]  /*aac0*/  PRMT R8, R0, 0x7610, R8 ;  /* 0x0000761000087816 */ /* 0x000fe40000000008 */
.L_x_31392:
[----:B------:R-:W-:Y:S05]  /*aad0*/  BSYNC B0 ;  /* 0x0000000000007941 */ /* 0x000fea0003800000 */
.L_x_31391:
[----:B------:R-:W-:Y:S01]  /*aae0*/  STG.E.U8 [R16.64], R8 ;  /* 0x0000000810007986 */ /* 0x000fe2000c101124 */
[----:B------:R-:W-:Y:S05]  /*aaf0*/  EXIT ;  /* 0x000000000000794d */ /* 0x000fea0003800000 */
.L_x_31389:
        /* <DEDUP_REMOVED lines=17> */
.L_x_31396:
[----:B------:R-:W-:-:S04]  /*ac10*/  LOP3.LUT R2, R5, 0x80000000, RZ, 0xc0, !PT ;  /* 0x8000000005027812 */ /* 0x000fc800078ec0ff */
[----:B------:R-:W-:-:S04]  /*ac20*/  SHF.R.U32.HI R3, RZ, 0x18, R2 ;  /* 0x00000018ff037819 */ /* 0x000fc80000011602 */
[----:B------:R-:W-:-:S04]  /*ac30*/  LOP3.LUT R0, R0, R3, RZ, 0xfc, !PT ;  /* 0x0000000300007212 */ /* 0x000fc800078efcff */
[----:B------:R-:W-:Y:S02]  /*ac40*/  PRMT R8, R0, 0x7610, R8 ;  /* 0x0000761000087816 */ /* 0x000fe40000000008 */
.L_x_31395:
[----:B------:R-:W-:Y:S05]  /*ac50*/  BSYNC B0 ;  /* 0x0000000000007941 */ /* 0x000fea0003800000 */
.L_x_31394:
[----:B------:R-:W-:Y:S01]  /*ac60*/  STG.E.U8 [R16.64], R8 ;  /* 0x0000000810007986 */ /* 0x000fe2000c101124 */
[----:B------:R-:W-:Y:S05]  /*ac70*/  EXIT ;  /* 0x000000000000794d */ /* 0x000fea0003800000 */
.L_x_31388:
        /* <DEDUP_REMOVED lines=22> */
.L_x_31371:
        /* <DEDUP_REMOVED lines=20> */
.L_x_31398:
[----:B------:R-:W-:Y:S01]  /*af20*/  STG.E.64 [R16.64], R4 ;  /* 0x0000000410007986 */ /* 0x000fe2000c101b24 */
[----:B------:R-:W-:Y:S05]  /*af30*/  EXIT ;  /* 0x000000000000794d */ /* 0x000fea0003800000 */
.L_x_31397:
[----:B------:R-:W-:Y:S01]  /*af40*/  STG.E [R16.64], R7 ;  /* 0x0000000710007986 */ /* 0x000fe2000c101924 */
[----:B------:R-:W-:Y:S05]  /*af50*/  EXIT ;  /* 0x000000000000794d */ /* 0x000fea0003800000 */
.L_x_31399:
        /* <DEDUP_REMOVED lines=10> */
.L_x_34366:


//--------------------- .text._ZN2at6native27unrolled_elementwise_kernelIZZZNS0_23bitwise_not_kernel_cudaERNS_18TensorIteratorBaseEENKUlvE_clEvENKUlvE2_clEvEUllE_St5arrayIPcLm2EELi4E23TrivialOffsetCalculatorILi1EjESB_NS0_6memory12LoadWithCastILi1EEENSC_13StoreWithCastILi1EEEEEviT_T0_T2_T3_T4_T5_ --------------------------
	.section	.text._ZN2at6native27unrolled_elementwise_kernelIZZZNS0_23bitwise_not_kernel_cudaERNS_18TensorIteratorBaseEENKUlvE_clEvENKUlvE2_clEvEUllE_St5arrayIPcLm2EELi4E23TrivialOffsetCalculatorILi1EjESB_NS0_6memory12LoadWithCastILi1EEENSC_13StoreWithCastILi1EEEEEviT_T0_T2_T3_T4_T5_,"ax",@progbits
	.sectioninfo	@"SHI_REGISTERS=32"
	.align	128
        .global         _ZN2at6native27unrolled_elementwise_kernelIZZZNS0_23bitwise_not_kernel_cudaERNS_18TensorIteratorBaseEENKUlvE_clEvENKUlvE2_clEvEUllE_St5arrayIPcLm2EELi4E23TrivialOffsetCalculatorILi1EjESB_NS0_6memory12LoadWithCastILi1EEENSC_13StoreWithCastILi1EEEEEviT_T0_T2_T3_T4_T5_
        .type           _ZN2at6native27unrolled_elementwise_kernelIZZZNS0_23bitwise_not_kernel_cudaERNS_18TensorIteratorBaseEENKUlvE_clEvENKUlvE2_clEvEUllE_St5arrayIPcLm2EELi4E23TrivialOffsetCalculatorILi1EjESB_NS0_6memory12LoadWithCastILi1EEENSC_13StoreWithCastILi1EEEEEviT_T0_T2_T3_T4_T5_,@function
        .size           _ZN2at6native27unrolled_elementwise_kernelIZZZNS0_23bitwise_not_kernel_cudaERNS_18TensorIteratorBaseEENKUlvE_clEvENKUlvE2_clEvEUllE_St5arrayIPcLm2EELi4E23TrivialOffsetCalculatorILi1EjESB_NS0_6memory12LoadWithCastILi1EEENSC_13StoreWithCastILi1EEEEEviT_T0_T2_T3_T4_T5_,(.L_x_34367 - _ZN2at6native27unrolled_elementwise_kernelIZZZNS0_23bitwise_not_kernel_cudaERNS_18TensorIteratorBaseEENKUlvE_clEvENKUlvE2_clEvEUllE_St5arrayIPcLm2EELi4E23TrivialOffsetCalculatorILi1EjESB_NS0_6memory12LoadWithCastILi1EEENSC_13StoreWithCastILi1EEEEEviT_T0_T2_T3_T4_T5_)
        .other          _ZN2at6native27unrolled_elementwise_kernelIZZZNS0_23bitwise_not_kernel_cudaERNS_18TensorIteratorBaseEENKUlvE_clEvENKUlvE2_clEvEUllE_St5arrayIPcLm2EELi4E23TrivialOffsetCalculatorILi1EjESB_NS0_6memory12LoadWithCastILi1EEENSC_13StoreWithCastILi1EEEEEviT_T0_T2_T3_T4_T5_,@"STO_CUDA_ENTRY STV_DEFAULT"
_ZN2at6native27unrolled_elementwise_kernelIZZZNS0_23bitwise_not_kernel_cudaERNS_18TensorIteratorBaseEENKUlvE_clEvENKUlvE2_clEvEUllE_St5arrayIPcLm2EELi4E23TrivialOffsetCalculatorILi1EjESB_NS0_6memory12LoadWithCastILi1EEENSC_13StoreWithCastILi1EEEEEviT_T0_T2_T3_T4_T5_:
.text._ZN2at6native27unrolled_elementwise_kernelIZZZNS0_23bitwise_not_kernel_cudaERNS_18TensorIteratorBaseEENKUlvE_clEvENKUlvE2_clEvEUllE_St5arrayIPcLm2EELi4E23TrivialOffsetCalculatorILi1EjESB_NS0_6memory12LoadWithCastILi1EEENSC_13StoreWithCastILi1EEEEEviT_T0_T2_T3_T4_T5_:
        /* <DEDUP_REMOVED lines=30> */
.L_x_31405:
[----:B------:R0:W5:Y:S01]  /*01e0*/  LDG.E.U8 R18, [R2.64] ;  /* 0x0000002402127981 */ /* 0x000162000c1e1100 */
[----:B------:R-:W-:Y:S01]  /*01f0*/  IMAD.MOV.U32 R19, RZ, RZ, RZ ;  /* 0x000000ffff137224 */ /* 0x000fe200078e00ff */
[----:B------:R-:W-:Y:S05]  /*0200*/  BRA `(.L_x_31407) ;  /* 0x00000d6000007947 */ /* 0x000fea0003800000 */
.L_x_31404:
        /* <DEDUP_REMOVED lines=8> */
.L_x_31409:
[----:B------:R-:W2:Y:S02]  /*0290*/  LDG.E R18, [R2.64] ;  /* 0x0000002402127981 */ /* 0x000ea4000c1e1900 */
[----:B--2---:R-:W-:Y:S01]  /*02a0*/  SHF.R.S32.HI R19, RZ, 0x1f, R18 ;  /* 0x0000001fff137819 */ /* 0x004fe20000011412 */
[----:B------:R-:W-:Y:S05]  /*02b0*/  BRA `(.L_x_31407) ;  /* 0x00000cb000007947 */ /* 0x000fea0003800000 */
.L_x_31408:
[----:B------:R-:W2:Y:S02]  /*02c0*/  LDG.E.S16 R18, [R2.64] ;  /* 0x0000002402127981 */ /* 0x000ea4000c1e1700 */
[----:B--2---:R-:W-:Y:S01]  /*02d0*/  SHF.R.S32.HI R19, RZ, 0x1f, R18 ;  /* 0x0000001fff137819 */ /* 0x004fe20000011412 */
[----:B------:R-:W-:Y:S05]  /*02e0*/  BRA `(.L_x_31407) ;  /* 0x00000c8000007947 */ /* 0x000fea0003800000 */
.L_x_31403:
        /* <DEDUP_REMOVED lines=9> */
.L_x_31411:
[----:B------:R-:W2:Y:S02]  /*0380*/  LDG.E.U16 R2, [R2.64] ;  /* 0x0000002402027981 */ /* 0x000ea4000c1e1500 */
[----:B--2---:R-:W-:-:S06]  /*0390*/  HADD2.F32 R18, -RZ, R2.H0_H0 ;  /* 0x20000002ff127230 */ /* 0x004fcc0000004100 */
[----:B------:R-:W0:Y:S01]  /*03a0*/  F2I.S64.TRUNC R18, R18 ;  /* 0x0000001200127311 */ /* 0x000e22000020d900 */
[----:B------:R-:W-:Y:S05]  /*03b0*/  BRA `(.L_x_31407) ;  /* 0x00000bb000007947 */ /* 0x000fea0003800000 */
.L_x_31410:
        /* <DEDUP_REMOVED lines=9> */
.L_x_31413:
[----:B------:R-:W2:Y:S02]  /*0450*/  LDG.E.U16 R2, [R2.64] ;  /* 0x0000002402027981 */ /* 0x000ea4000c1e1500 */
[----:B--2---:R-:W-:-:S06]  /*0460*/  HADD2.F32 R18, -RZ, R2.H0_H0 ;  /* 0x20000002ff127230 */ /* 0x004fcc0000004100 */
[----:B------:R-:W0:Y:S01]  /*0470*/  F2I.S64.TRUNC R18, R18 ;  /* 0x0000001200127311 */ /* 0x000e22000020d900 */
[----:B------:R-:W-:Y:S05]  /*0480*/  BRA `(.L_x_31407) ;  /* 0x00000ae000007947 */ /* 0x000fea0003800000 */
.L_x_31412:
[----:B------:R-:W2:Y:S02]  /*0490*/  LDG.E.64 R2, [R2.64] ;  /* 0x0000002402027981 */ /* 0x000ea4000c1e1b00 */
[----:B--2---:R0:W1:Y:S01]  /*04a0*/  F2I.S64.F64.TRUNC R18, R2 ;  /* 0x0000000200127311 */ /* 0x004062000030d900 */
[----:B------:R-:W-:Y:S05]  /*04b0*/  BRA `(.L_x_31407) ;  /* 0x00000ab000007947 */ /* 0x000fea0003800000 */
.L_x_31402:
        /* <DEDUP_REMOVED lines=13> */
.L_x_31416:
[----:B------:R-:W2:Y:S02]  /*0590*/  LDG.E.64 R2, [R2.64] ;  /* 0x0000002402027981 */ /* 0x000ea4000c1e1b00 */
[----:B--2---:R0:W1:Y:S01]  /*05a0*/  F2I.S64.F64.TRUNC R18, R2 ;  /* 0x0000000200127311 */ /* 0x004062000030d900 */
[----:B------:R-:W-:Y:S05]  /*05b0*/  BRA `(.L_x_31407) ;  /* 0x000009b000007947 */ /* 0x000fea0003800000 */
.L_x_31415:
        /* <DEDUP_REMOVED lines=27> */
.L_x_31418:
        /* <DEDUP_REMOVED lines=15> */
.L_x_31417:
[----:B------:R-:W2:Y:S02]  /*0860*/  LDG.E.U16 R18, [R2.64] ;  /* 0x0000002402127981 */ /* 0x000ea4000c1e1500 */
[----:B--2---:R-:W-:-:S06]  /*0870*/  PRMT R18, RZ, 0x5410, R18 ;  /* 0x00005410ff127816 */ /* 0x004fcc0000000012 */
[----:B------:R-:W0:Y:S01]  /*0880*/  F2I.S64.TRUNC R18, R18 ;  /* 0x0000001200127311 */ /* 0x000e22000020d900 */
[----:B------:R-:W-:Y:S05]  /*0890*/  BRA `(.L_x_31407) ;  /* 0x000006d000007947 */ /* 0x000fea0003800000 */
.L_x_31414:
        /* <DEDUP_REMOVED lines=11> */
.L_x_31421:
        /* <DEDUP_REMOVED lines=21> */
.L_x_31425:
[----:B------:R-:W-:Y:S05]  /*0aa0*/  BSYNC B1 ;  /* 0x0000000000017941 */ /* 0x000fea0003800000 */
.L_x_31424:
[----:B------:R-:W-:Y:S01]  /*0ab0*/  IMAD.SHL.U32 R2, R2, 0x100000, RZ ;  /* 0x0010000002027824 */ /* 0x000fe200078e00ff */
[----:B------:R-:W-:-:S04]  /*0ac0*/  LEA R3, R0, 0x3b800000, 0x17 ;  /* 0x3b80000000037811 */ /* 0x000fc800078eb8ff */
[----:B------:R-:W-:Y:S02]  /*0ad0*/  LOP3.LUT R18, R3, R2, R18, 0xfe, !PT ;  /* 0x0000000203127212 */ /* 0x000fe400078efe12 */
.L_x_31423:
[----:B------:R-:W-:Y:S05]  /*0ae0*/  BSYNC B0 ;  /* 0x0000000000007941 */ /* 0x000fea0003800000 */
.L_x_31422:
[----:B------:R-:W0:Y:S01]  /*0af0*/  F2I.S64.TRUNC R18, R18 ;  /* 0x0000001200127311 */ /* 0x000e22000020d900 */
[----:B------:R-:W-:Y:S05]  /*0b00*/  BRA `(.L_x_31407) ;  /* 0x0000046000007947 */ /* 0x000fea0003800000 */
.L_x_31420:
        /* <DEDUP_REMOVED lines=21> */
.L_x_31429:
[----:B------:R-:W-:Y:S05]  /*0c60*/  BSYNC B1 ;  /* 0x0000000000017941 */ /* 0x000fea0003800000 */
.L_x_31428:
[----:B------:R-:W-:Y:S01]  /*0c70*/  IMAD.SHL.U32 R2, R2, 0x200000, RZ ;  /* 0x0020000002027824 */ /* 0x000fe200078e00ff */
[----:B------:R-:W-:-:S04]  /*0c80*/  LEA R3, R0, 0x37800000, 0x17 ;  /* 0x3780000000037811 */ /* 0x000fc800078eb8ff */
[----:B------:R-:W-:Y:S02]  /*0c90*/  LOP3.LUT R18, R3, R2, R18, 0xfe, !PT ;  /* 0x0000000203127212 */ /* 0x000fe400078efe12 */
.L_x_31427:
[----:B------:R-:W-:Y:S05]  /*0ca0*/  BSYNC B0 ;  /* 0x0000000000007941 */ /* 0x000fea0003800000 */
.L_x_31426:
[----:B------:R-:W0:Y:S01]  /*0cb0*/  F2I.S64.TRUNC R18, R18 ;  /* 0x0000001200127311 */ /* 0x000e22000020d900 */
[----:B------:R-:W-:Y:S05]  /*0cc0*/  BRA `(.L_x_31407) ;  /* 0x000002a000007947 */ /* 0x000fea0003800000 */
.L_x_31419:
        /* <DEDUP_REMOVED lines=14> */
.L_x_31433:
[----:B------:R-:W-:Y:S05]  /*0db0*/  BSYNC B0 ;  /* 0x0000000000007941 */ /* 0x000fea0003800000 */
.L_x_31432:
[----:B------:R-:W0:Y:S01]  /*0dc0*/  F2I.S64.TRUNC R18, R18 ;  /* 0x0000001200127311 */ /* 0x000e22000020d900 */
[----:B------:R-:W-:Y:S05]  /*0dd0*/  BRA `(.L_x_31407) ;  /* 0x0000019000007947 */ /* 0x000fea0003800000 */
.L_x_31406:
        /* <DEDUP_REMOVED lines=21> */
.L_x_31431:
[----:B------:R0:W5:Y:S01]  /*0f30*/  LDG.E.64 R18, [R2.64] ;  /* 0x0000002402127981 */ /* 0x000162000c1e1b00 */
[----:B------:R-:W-:Y:S05]  /*0f40*/  BRA `(.L_x_31407) ;  /* 0x0000002000007947 */ /* 0x000fea0003800000 */
.L_x_31430:
[----:B------:R0:W5:Y:S01]  /*0f50*/  LDG.E R18, [R2.64] ;  /* 0x0000002402127981 */ /* 0x000162000c1e1900 */
[----:B------:R-:W-:-:S03]  /*0f60*/  IMAD.MOV.U32 R19, RZ, RZ, RZ ;  /* 0x000000ffff137224 */ /* 0x000fc600078e00ff */
.L_x_31407:
[----:B------:R-:W2:Y:S02]  /*0f70*/  S2R R26, SR_TID.X ;  /* 0x00000000001a7919 */ /* 0x000ea40000002100 */
[----:B--2---:R-:W-:Y:S02]  /*0f80*/  IADD3 R26, R26, 0x80, RZ ;  /* 0x000000801a1a7810 */ /* 0x004fe40007ffe0ff */
.L_x_31401:
[----:B-1----:R-:W-:Y:S05]  /*0f90*/  BSYNC B6 ;  /* 0x0000000000067941 */ /* 0x002fea0003800000 */
.L_x_31400:
        /* <DEDUP_REMOVED lines=22> */
.L_x_31439:
[----:B------:R0:W5:Y:S01]  /*1100*/  LDG.E.U8 R22, [R2.64] ;  /* 0x0000002402167981 */ /* 0x000162000c1e1100 */
[----:B------:R-:W-:Y:S01]  /*1110*/  IMAD.MOV.U32 R23, RZ, RZ, RZ ;  /* 0x000000ffff177224 */ /* 0x000fe200078e00ff */
[----:B------:R-:W-:Y:S05]  /*1120*/  BRA `(.L_x_31441) ;  /* 0x00000d5000007947 */ /* 0x000fea0003800000 */
.L_x_31438:
        /* <DEDUP_REMOVED lines=8> */
.L_x_31443:
[----:B------:R-:W2:Y:S02]  /*11b0*/  LDG.E R22, [R2.64] ;  /* 0x0000002402167981 */ /* 0x000ea4000c1e1900 */
[----:B--2---:R-:W-:Y:S01]  /*11c0*/  SHF.R.S32.HI R23, RZ, 0x1f, R22 ;  /* 0x0000001fff177819 */ /* 0x004fe20000011416 */
[----:B------:R-:W-:Y:S05]  /*11d0*/  BRA `(.L_x_31441) ;  /* 0x00000ca000007947 */ /* 0x000fea0003800000 */
.L_x_31442:
[----:B------:R-:W2:Y:S02]  /*11e0*/  LDG.E.S16 R22, [R2.64] ;  /* 0x0000002402167981 */ /* 0x000ea4000c1e1700 */
[----:B--2---:R-:W-:Y:S01]  /*11f0*/  SHF.R.S32.HI R23, RZ, 0x1f, R22 ;  /* 0x0000001fff177819 */ /* 0x004fe20000011416 */
[----:B------:R-:W-:Y:S05]  /*1200*/  BRA `(.L_x_31441) ;  /* 0x00000c7000007947 */ /* 0x000fea0003800000 */
.L_x_31437:
        /* <DEDUP_REMOVED lines=9> */
.L_x_31445:
[----:B------:R-:W2:Y:S02]  /*12a0*/  LDG.E.U16 R2, [R2.64] ;  /* 0x0000002402027981 */ /* 0x000ea4000c1e1500 */
[----:B--2---:R-:W-:-:S06]  /*12b0*/  HADD2.F32 R22, -RZ, R2.H0_H0 ;  /* 0x20000002ff167230 */ /* 0x004fcc0000004100 */
[----:B------:R-:W0:Y:S01]  /*12c0*/  F2I.S64.TRUNC R22, R22 ;  /* 0x0000001600167311 */ /* 0x000e22000020d900 */
[----:B------:R-:W-:Y:S05]  /*12d0*/  BRA `(.L_x_31441) ;  /* 0x00000ba000007947 */ /* 0x000fea0003800000 */
.L_x_31444:
        /* <DEDUP_REMOVED lines=9> */
.L_x_31447:
[----:B------:R-:W2:Y:S02]  /*1370*/  LDG.E.U16 R2, [R2.64] ;  /* 0x0000002402027981 */ /* 0x000ea4000c1e1500 */
[----:B--2---:R-:W-:-:S06]  /*1380*/  HADD2.F32 R22, -RZ, R2.H0_H0 ;  /* 0x20000002ff167230 */ /* 0x004fcc0000004100 */
[----:B------:R-:W0:Y:S01]  /*1390*/  F2I.S64.TRUNC R22, R22 ;  /* 0x0000001600167311 */ /* 0x000e22000020d900 */
[----:B------:R-:W-:Y:S05]  /*13a0*/  BRA `(.L_x_31441) ;  /* 0x00000ad000007947 */ /* 0x000fea0003800000 */
.L_x_31446:
[----:B------:R-:W2:Y:S02]  /*13b0*/  LDG.E.64 R2, [R2.64] ;  /* 0x0000002402027981 */ /* 0x000ea4000c1e1b00 */
[----:B--2---:R0:W1:Y:S01]  /*13c0*/  F2I.S64.F64.TRUNC R22, R2 ;  /* 0x0000000200167311 */ /* 0x004062000030d900 */
[----:B------:R-:W-:Y:S05]  /*13d0*/  BRA `(.L_x_31441) ;  /* 0x00000aa000007947 */ /* 0x000fea0003800000 */
.L_x_31436:
        /* <DEDUP_REMOVED lines=13> */
.L_x_31450:
[----:B------:R-:W2:Y:S02]  /*14b0*/  LDG.E.64 R2, [R2.64] ;  /* 0x0000002402027981 */ /* 0x000ea4000c1e1b00 */
[----:B--2---:R0:W1:Y:S01]  /*14c0*/  F2I.S64.F64.TRUNC R22, R2 ;  /* 0x0000000200167311 */ /* 0x004062000030d900 */
[----:B------:R-:W-:Y:S05]  /*14d0*/  BRA `(.L_x_31441) ;  /* 0x000009a000007947 */ /* 0x000fea0003800000 */
.L_x_31449:
        /* <DEDUP_REMOVED lines=27> */
.L_x_31452:
        /* <DEDUP_REMOVED lines=14> */
.L_x_31451:
[----:B------:R-:W2:Y:S02]  /*1770*/  LDG.E.U16 R22, [R2.64] ;  /* 0x0000002402167981 */ /* 0x000ea4000c1e1500 */
[----:B--2---:R-:W-:-:S06]  /*1780*/  PRMT R22, RZ, 0x5410, R22 ;  /* 0x00005410ff167816 */ /* 0x004fcc0000000016 */
[----:B------:R-:W0:Y:S01]  /*1790*/  F2I.S64.TRUNC R22, R22 ;  /* 0x0000001600167311 */ /* 0x000e22000020d900 */
[----:B------:R-:W-:Y:S05]  /*17a0*/  BRA `(.L_x_31441) ;  /* 0x000006d000007947 */ /* 0x000fea0003800000 */
.L_x_31448:
        /* <DEDUP_REMOVED lines=11> */
.L_x_31455:
        /* <DEDUP_REMOVED lines=21> */
.L_x_31459:
[----:B------:R-:W-:Y:S05]  /*19b0*/  BSYNC B1 ;  /* 0x0000000000017941 */ /* 0x000fea0003800000 */
.L_x_31458:
[----:B------:R-:W-:Y:S01]  /*19c0*/  IMAD.SHL.U32 R2, R2, 0x100000, RZ ;  /* 0x0010000002027824 */ /* 0x000fe200078e00ff */
[----:B------:R-:W-:-:S04]  /*19d0*/  LEA R3, R0, 0x3b800000, 0x17 ;  /* 0x3b80000000037811 */ /* 0x000fc800078eb8ff */
[----:B------:R-:W-:Y:S02]  /*19e0*/  LOP3.LUT R22, R3, R2, R22, 0xfe, !PT ;  /* 0x0000000203167212 */ /* 0x000fe400078efe16 */
.L_x_31457:
[----:B------:R-:W-:Y:S05]  /*19f0*/  BSYNC B0 ;  /* 0x0000000000007941 */ /* 0x000fea0003800000 */
.L_x_31456:
[----:B------:R-:W0:Y:S01]  /*1a00*/  F2I.S64.TRUNC R22, R22 ;  /* 0x0000001600167311 */ /* 0x000e22000020d900 */
[----:B------:R-:W-:Y:S05]  /*1a10*/  BRA `(.L_x_31441) ;  /* 0x0000046000007947 */ /* 0x000fea0003800000 */
.L_x_31454:
        /* <DEDUP_REMOVED lines=21> */
.L_x_31463:
[----:B------:R-:W-:Y:S05]  /*1b70*/  BSYNC B1 ;  /* 0x0000000000017941 */ /* 0x000fea0003800000 */
.L_x_31462:
[----:B------:R-:W-:Y:S01]  /*1b80*/  IMAD.SHL.U32 R2, R2, 0x200000, RZ ;  /* 0x0020000002027824 */ /* 0x000fe200078e00ff */
[----:B------:R-:W-:-:S04]  /*1b90*/  LEA R3, R0, 0x37800000, 0x17 ;  /* 0x3780000000037811 */ /* 0x000fc800078eb8ff */
[----:B------:R-:W-:Y:S02]  /*1ba0*/  LOP3.LUT R22, R3, R2, R22, 0xfe, !PT ;  /* 0x0000000203167212 */ /* 0x000fe400078efe16 */
.L_x_31461:
[----:B------:R-:W-:Y:S05]  /*1bb0*/  BSYNC B0 ;  /* 0x0000000000007941 */ /* 0x000fea0003800000 */
.L_x_31460:
[----:B------:R-:W0:Y:S01]  /*1bc0*/  F2I.S64.TRUNC R22, R22 ;  /* 0x0000001600167311 */ /* 0x000e22000020d900 */
[----:B------:R-:W-:Y:S05]  /*1bd0*/  BRA `(.L_x_31441) ;  /* 0x000002a000007947 */ /* 0x000fea0003800000 */
.L_x_31453:
        /* <DEDUP_REMOVED lines=14> */
.L_x_31467:
[----:B------:R-:W-:Y:S05]  /*1cc0*/  BSYNC B0 ;  /* 0x0000000000007941 */ /* 0x000fea0003800000 */
.L_x_31466:
[----:B------:R-:W0:Y:S01]  /*1cd0*/  F2I.S64.TRUNC R22, R22 ;  /* 0x0000001600167311 */ /* 0x000e22000020d900 */
[----:B------:R-:W-:Y:S05]  /*1ce0*/  BRA `(.L_x_31441) ;  /* 0x0000019000007947 */ /* 0x000fea0003800000 */
.L_x_31440:
        /* <DEDUP_REMOVED lines=21> */
.L_x_31465:
[----:B------:R0:W5:Y:S01]  /*1e40*/  LDG.E.64 R22, [R2.64] ;  /* 0x0000002402167981 */ /* 0x000162000c1e1b00 */
[----:B------:R-:W-:Y:S05]  /*1e50*/  BRA `(.L_x_31441) ;  /* 0x0000002000007947 */ /* 0x000fea0003800000 */
.L_x_31464:
[----:B------:R0:W5:Y:S01]  /*1e60*/  LDG.E R22, [R2.64] ;  /* 0x0000002402167981 */ /* 0x000162000c1e1900 */
[----:B------:R-:W-:-:S03]  /*1e70*/  IMAD.MOV.U32 R23, RZ, RZ, RZ ;  /* 0x000000ffff177224 */ /* 0x000fc600078e00ff */
.L_x_31441:
[----:B------:R-:W-:-:S04]  /*1e80*/  IADD3 R26, R26, 0x80, RZ ;  /* 0x000000801a1a7810 */ /* 0x000fc80007ffe0ff */
.L_x_31435:
[----:B------:R-:W-:Y:S05]  /*1e90*/  BSYNC B6 ;  /* 0x0000000000067941 */ /* 0x000fea0003800000 */
.L_x_31434:
        /* <DEDUP_REMOVED lines=24> */
.L_x_31473:
[----:B------:R0:W5:Y:S01]  /*2020*/  LDG.E.U8 R16, [R2.64] ;  /* 0x0000002402107981 */ /* 0x000162000c1e1100 */
[----:B------:R-:W-:Y:S01]  /*2030*/  IMAD.MOV.U32 R17, RZ, RZ, RZ ;  /* 0x000000ffff117224 */ /* 0x000fe200078e00ff */
[----:B------:R-:W-:Y:S05]  /*2040*/  BRA `(.L_x_31475) ;  /* 0x00000d5000007947 */ /* 0x000fea0003800000 */
.L_x_31472:
        /* <DEDUP_REMOVED lines=8> */
.L_x_31477:
[----:B------:R-:W2:Y:S02]  /*20d0*/  LDG.E R16, [R2.64] ;  /* 0x0000002402107981 */ /* 0x000ea4000c1e1900 */
[----:B--2---:R-:W-:Y:S01]  /*20e0*/  SHF.R.S32.HI R17, RZ, 0x1f, R16 ;  /* 0x0000001fff117819 */ /* 0x004fe20000011410 */
[----:B------:R-:W-:Y:S05]  /*20f0*/  BRA `(.L_x_31475) ;  /* 0x00000ca000007947 */ /* 0x000fea0003800000 */
.L_x_31476:
[----:B------:R-:W2:Y:S02]  /*2100*/  LDG.E.S16 R16, [R2.64] ;  /* 0x0000002402107981 */ /* 0x000ea4000c1e1700 */
[----:B--2---:R-:W-:Y:S01]  /*2110*/  SHF.R.S32.HI R17, RZ, 0x1f, R16 ;  /* 0x0000001fff117819 */ /* 0x004fe20000011410 */
[----:B------:R-:W-:Y:S05]  /*2120*/  BRA `(.L_x_31475) ;  /* 0x00000c7000007947 */ /* 0x000fea0003800000 */
.L_x_31471:
        /* <DEDUP_REMOVED lines=9> */
.L_x_31479:
[----:B------:R-:W2:Y:S02]  /*21c0*/  LDG.E.U16 R2, [R2.64] ;  /* 0x0000002402027981 */ /* 0x000ea4000c1e1500 */
[----:B--2---:R-:W-:-:S06]  /*21d0*/  HADD2.F32 R16, -RZ, R2.H0_H0 ;  /* 0x20000002ff107230 */ /* 0x004fcc0000004100 */
[----:B------:R-:W0:Y:S01]  /*21e0*/  F2I.S64.TRUNC R16, R16 ;  /* 0x0000001000107311 */ /* 0x000e22000020d900 */
[----:B------:R-:W-:Y:S05]  /*21f0*/  BRA `(.L_x_31475) ;  /* 0x00000ba000007947 */ /* 0x000fea0003800000 */
.L_x_31478:
        /* <DEDUP_REMOVED lines=9> */
.L_x_31481:
[----:B------:R-:W2:Y:S02]  /*2290*/  LDG.E.U16 R2, [R2.64] ;  /* 0x0000002402027981 */ /* 0x000ea4000c1e1500 */
[----:B--2---:R-:W-:-:S06]  /*22a0*/  HADD2.F32 R16, -RZ, R2.H0_H0 ;  /* 0x20000002ff107230 */ /* 0x004fcc0000004100 */
[----:B------:R-:W0:Y:S01]  /*22b0*/  F2I.S64.TRUNC R16, R16 ;  /* 0x0000001000107311 */ /* 0x000e22000020d900 */
[----:B------:R-:W-:Y:S05]  /*22c0*/  BRA `(.L_x_31475) ;  /* 0x00000ad000007947 */ /* 0x000fea0003800000 */
.L_x_31480:
[----:B------:R-:W2:Y:S02]  /*22d0*/  LDG.E.64 R2, [R2.64] ;  /* 0x0000002402027981 */ /* 0x000ea4000c1e1b00 */
[----:B--2---:R0:W2:Y:S01]  /*22e0*/  F2I.S64.F64.TRUNC R16, R2 ;  /* 0x0000000200107311 */ /* 0x0040a2000030d900 */
[----:B------:R-:W-:Y:S05]  /*22f0*/  BRA `(.L_x_31475) ;  /* 0x00000aa000007947 */ /* 0x000fea0003800000 */
.L_x_31470:
        /* <DEDUP_REMOVED lines=13> */
.L_x_31484:
[----:B------:R-:W2:Y:S02]  /*23d0*/  LDG.E.64 R2, [R2.64] ;  /* 0x0000002402027981 */ /* 0x000ea4000c1e1b00 */
[----:B--2---:R0:W2:Y:S01]  /*23e0*/  F2I.S64.F64.TRUNC R16, R2 ;  /* 0x0000000200107311 */ /* 0x0040a2000030d900 */
[----:B------:R-:W-:Y:S05]  /*23f0*/  BRA `(.L_x_31475) ;  /* 0x000009a000007947 */ /* 0x000fea0003800000 */
.L_x_31483:
        /* <DEDUP_REMOVED lines=27> */
.L_x_31486:
        /* <DEDUP_REMOVED lines=14> */
.L_x_31485:
[----:B------:R-:W2:Y:S02]  /*2690*/  LDG.E.U16 R16, [R2.64] ;  /* 0x0000002402107981 */ /* 0x000ea4000c1e1500 */
[----:B--2---:R-:W-:-:S06]  /*26a0*/  PRMT R16, RZ, 0x5410, R16 ;  /* 0x00005410ff107816 */ /* 0x004fcc0000000010 */
[----:B------:R-:W0:Y:S01]  /*26b0*/  F2I.S64.TRUNC R16, R16 ;  /* 0x0000001000107311 */ /* 0x000e22000020d900 */
[----:B------:R-:W-:Y:S05]  /*26c0*/  BRA `(.L_x_31475) ;  /* 0x000006d000007947 */ /* 0x000fea0003800000 */
.L_x_31482:
        /* <DEDUP_REMOVED lines=11> */
.L_x_31489:
        /* <DEDUP_REMOVED lines=21> */
.L_x_31493:
[----:B------:R-:W-:Y:S05]  /*28d0*/  BSYNC B1 ;  /* 0x0000000000017941 */ /* 0x000fea0003800000 */
.L_x_31492:
[----:B------:R-:W-:Y:S01]  /*28e0*/  IMAD.SHL.U32 R2, R2, 0x100000, RZ ;  /* 0x0010000002027824 */ /* 0x000fe200078e00ff */
[----:B------:R-:W-:-:S04]  /*28f0*/  LEA R3, R0, 0x3b800000, 0x17 ;  /* 0x3b80000000037811 */ /* 0x000fc800078eb8ff */
[----:B------:R-:W-:Y:S02]  /*2900*/  LOP3.LUT R16, R3, R2, R16, 0xfe, !PT ;  /* 0x0000000203107212 */ /* 0x000fe400078efe10 */
.L_x_31491:
[----:B------:R-:W-:Y:S05]  /*2910*/  BSYNC B0 ;  /* 0x0000000000007941 */ /* 0x000fea0003800000 */
.L_x_31490:
[----:B------:R-:W0:Y:S01]  /*2920*/  F2I.S64.TRUNC R16, R16 ;  /* 0x0000001000107311 */ /* 0x000e22000020d900 */
[----:B------:R-:W-:Y:S05]  /*2930*/  BRA `(.L_x_31475) ;  /* 0x0000046000007947 */ /* 0x000fea0003800000 */
.L_x_31488:
        /* <DEDUP_REMOVED lines=21> */
.L_x_31497:
[----:B------:R-:W-:Y:S05]  /*2a90*/  BSYNC B1 ;  /* 0x0000000000017941 */ /* 0x000fea0003800000 */
.L_x_31496:
[----:B------:R-:W-:Y:S01]  /*2aa0*/  IMAD.SHL.U32 R2, R2, 0x200000, RZ ;  /* 0x0020000002027824 */ /* 0x000fe200078e00ff */
[----:B------:R-:W-:-:S04]  /*2ab0*/  LEA R3, R0, 0x37800000, 0x17 ;  /* 0x3780000000037811 */ /* 0x000fc800078eb8ff */
[----:B------:R-:W-:Y:S02]  /*2ac0*/  LOP3.LUT R16, R3, R2, R16, 0xfe, !PT ;  /* 0x0000000203107212 */ /* 0x000fe400078efe10 */
.L_x_31495:
[----:B------:R-:W-:Y:S05]  /*2ad0*/  BSYNC B0 ;  /* 0x0000000000007941 */ /* 0x000fea0003800000 */
.L_x_31494:
[----:B------:R-:W0:Y:S01]  /*2ae0*/  F2I.S64.TRUNC R16, R16 ;  /* 0x0000001000107311 */ /* 0x000e22000020d900 */
[----:B------:R-:W-:Y:S05]  /*2af0*/  BRA `(.L_x_31475) ;  /* 0x000002a000007947 */ /* 0x000fea0003800000 */
.L_x_31487:
        /* <DEDUP_REMOVED lines=14> */
.L_x_31501:
[----:B------:R-:W-:Y:S05]  /*2be0*/  BSYNC B0 ;  /* 0x0000000000007941 */ /* 0x000fea0003800000 */
.L_x_31500:
[----:B------:R-:W0:Y:S01]  /*2bf0*/  F2I.S64.TRUNC R16, R16 ;  /* 0x0000001000107311 */ /* 0x000e22000020d900 */
[----:B------:R-:W-:Y:S05]  /*2c00*/  BRA `(.L_x_31475) ;  /* 0x0000019000007947 */ /* 0x000fea0003800000 */
.L_x_31474:
        /* <DEDUP_REMOVED lines=21> */
.L_x_31499:
[----:B------:R0:W5:Y:S01]  /*2d60*/  LDG.E.64 R16, [R2.64] ;  /* 0x0000002402107981 */ /* 0x000162000c1e1b00 */
[----:B------:R-:W-:Y:S05]  /*2d70*/  BRA `(.L_x_31475) ;  /* 0x0000002000007947 */ /* 0x000fea0003800000 */
.L_x_31498:
[----:B------:R0:W5:Y:S01]  /*2d80*/  LDG.E R16, [R2.64] ;  /* 0x0000002402107981 */ /* 0x000162000c1e1900 */
[----:B------:R-:W-:-:S03]  /*2d90*/  IMAD.MOV.U32 R17, RZ, RZ, RZ ;  /* 0x000000ffff117224 */ /* 0x000fc600078e00ff */
.L_x_31475:
[----:B------:R-:W-:-:S04]  /*2da0*/  IADD3 R26, R26, 0x80, RZ ;  /* 0x000000801a1a7810 */ /* 0x000fc80007ffe0ff */
.L_x_31469:
[----:B------:R-:W-:Y:S05]  /*2db0*/  BSYNC B6 ;  /* 0x0000000000067941 */ /* 0x000fea0003800000 */
.L_x_31468:
        /* <DEDUP_REMOVED lines=21> */
.L_x_31507:
[----:B------:R0:W5:Y:S01]  /*2f10*/  LDG.E.U8 R24, [R2.64] ;  /* 0x0000002402187981 */ /* 0x000162000c1e1100 */
[----:B------:R-:W-:Y:S01]  /*2f20*/  IMAD.MOV.U32 R25, RZ, RZ, RZ ;  /* 0x000000ffff197224 */ /* 0x000fe200078e00ff */
[----:B------:R-:W-:Y:S05]  /*2f30*/  BRA `(.L_x_31503) ;  /* 0x00000d4000007947 */ /* 0x000fea0003800000 */
.L_x_31506:
        /* <DEDUP_REMOVED lines=8> */
.L_x_31510:
[----:B------:R-:W3:Y:S02]  /*2fc0*/  LDG.E R24, [R2.64] ;  /* 0x0000002402187981 */ /* 0x000ee4000c1e1900 */
[----:B---3--:R-:W-:Y:S01]  /*2fd0*/  SHF.R.S32.HI R25, RZ, 0x1f, R24 ;  /* 0x0000001fff197819 */ /* 0x008fe20000011418 */
[----:B------:R-:W-:Y:S05]  /*2fe0*/  BRA `(.L_x_31503) ;  /* 0x00000c9000007947 */ /* 0x000fea0003800000 */
.L_x_31509:
[----:B------:R-:W3:Y:S02]  /*2ff0*/  LDG.E.S16 R24, [R2.64] ;  /* 0x0000002402187981 */ /* 0x000ee4000c1e1700 */
[----:B---3--:R-:W-:Y:S01]  /*3000*/  SHF.R.S32.HI R25, RZ, 0x1f, R24 ;  /* 0x0000001fff197819 */ /* 0x008fe20000011418 */
[----:B------:R-:W-:Y:S05]  /*3010*/  BRA `(.L_x_31503) ;  /* 0x00000c6000007947 */ /* 0x000fea0003800000 */
.L_x_31505:
        /* <DEDUP_REMOVED lines=9> */
.L_x_31512:
[----:B------:R-:W3:Y:S02]  /*30b0*/  LDG.E.U16 R2, [R2.64] ;  /* 0x0000002402027981 */ /* 0x000ee4000c1e1500 */
[----:B---3--:R-:W-:-:S06]  /*30c0*/  HADD2.F32 R24, -RZ, R2.H0_H0 ;  /* 0x20000002ff187230 */ /* 0x008fcc0000004100 */
[----:B------:R-:W0:Y:S01]  /*30d0*/  F2I.S64.TRUNC R24, R24 ;  /* 0x0000001800187311 */ /* 0x000e22000020d900 */
[----:B------:R-:W-:Y:S05]  /*30e0*/  BRA `(.L_x_31503) ;  /* 0x00000b9000007947 */ /* 0x000fea0003800000 */
.L_x_31511:
        /* <DEDUP_REMOVED lines=9> */
.L_x_31514:
[----:B------:R-:W3:Y:S02]  /*3180*/  LDG.E.U16 R2, [R2.64] ;  /* 0x0000002402027981 */ /* 0x000ee4000c1e1500 */
[----:B---3--:R-:W-:-:S06]  /*3190*/  HADD2.F32 R24, -RZ, R2.H0_H0 ;  /* 0x20000002ff187230 */ /* 0x008fcc0000004100 */
[----:B------:R-:W0:Y:S01]  /*31a0*/  F2I.S64.TRUNC R24, R24 ;  /* 0x0000001800187311 */ /* 0x000e22000020d900 */
[----:B------:R-:W-:Y:S05]  /*31b0*/  BRA `(.L_x_31503) ;  /* 0x00000ac000007947 */ /* 0x000fea0003800000 */
.L_x_31513:
[----:B------:R-:W3:Y:S02]  /*31c0*/  LDG.E.64 R2, [R2.64] ;  /* 0x0000002402027981 */ /* 0x000ee4000c1e1b00 */
[----:B---3--:R0:W3:Y:S01]  /*31d0*/  F2I.S64.F64.TRUNC R24, R2 ;  /* 0x0000000200187311 */ /* 0x0080e2000030d900 */
[----:B------:R-:W-:Y:S05]  /*31e0*/  BRA `(.L_x_31503) ;  /* 0x00000a9000007947 */ /* 0x000fea0003800000 */
.L_x_31504:
        /* <DEDUP_REMOVED lines=13> */
.L_x_31517:
[----:B------:R-:W3:Y:S02]  /*32c0*/  LDG.E.64 R2, [R2.64] ;  /* 0x0000002402027981 */ /* 0x000ee4000c1e1b00 */
[----:B---3--:R0:W3:Y:S01]  /*32d0*/  F2I.S64.F64.TRUNC R24, R2 ;  /* 0x0000000200187311 */ /* 0x0080e2000030d900 */
[----:B------:R-:W-:Y:S05]  /*32e0*/  BRA `(.L_x_31503) ;  /* 0x0000099000007947 */ /* 0x000fea0003800000 */
.L_x_31516:
        /* <DEDUP_REMOVED lines=27> */
.L_x_31519:
        /* <DEDUP_REMOVED lines=14> */
.L_x_31518:
[----:B------:R-:W3:Y:S02]  /*3580*/  LDG.E.U16 R24, [R2.64] ;  /* 0x0000002402187981 */ /* 0x000ee4000c1e1500 */
[----:B---3--:R-:W-:-:S06]  /*3590*/  PRMT R24, RZ, 0x5410, R24 ;  /* 0x00005410ff187816 */ /* 0x008fcc0000000018 */
[----:B------:R-:W0:Y:S01]  /*35a0*/  F2I.S64.TRUNC R24, R24 ;  /* 0x0000001800187311 */ /* 0x000e22000020d900 */
[----:B------:R-:W-:Y:S05]  /*35b0*/  BRA `(.L_x_31503) ;  /* 0x000006c000007947 */ /* 0x000fea0003800000 */
.L_x_31515:
        /* <DEDUP_REMOVED lines=11> */
.L_x_31522:
        /* <DEDUP_REMOVED lines=21> */
.L_x_31526:
[----:B------:R-:W-:Y:S05]  /*37c0*/  BSYNC B1 ;  /* 0x0000000000017941 */ /* 0x000fea0003800000 */
.L_x_31525:
[----:B------:R-:W-:Y:S01]  /*37d0*/  IMAD.SHL.U32 R2, R2, 0x100000, RZ ;  /* 0x0010000002027824 */ /* 0x000fe200078e00ff */
[----:B------:R-:W-:-:S04]  /*37e0*/  LEA R3, R0, 0x3b800000, 0x17 ;  /* 0x3b80000000037811 */ /* 0x000fc800078eb8ff */
[----:B------:R-:W-:Y:S02]  /*37f0*/  LOP3.LUT R24, R3, R2, R24, 0xfe, !PT ;  /* 0x0000000203187212 */ /* 0x000fe400078efe18 */
.L_x_31524:
[----:B------:R-:W-:Y:S05]  /*3800*/  BSYNC B0 ;  /* 0x0000000000007941 */ /* 0x000fea0003800000 */
.L_x_31523:
[----:B------:R-:W0:Y:S01]  /*3810*/  F2I.S64.TRUNC R24, R24 ;  /* 0x0000001800187311 */ /* 0x000e22000020d900 */
[----:B------:R-:W-:Y:S05]  /*3820*/  BRA `(.L_x_31503) ;  /* 0x0000045000007947 */ /* 0x000fea0003800000 */
.L_x_31521:
        /* <DEDUP_REMOVED lines=21> */
.L_x_31530:
[----:B------:R-:W-:Y:S05]  /*3980*/  BSYNC B1 ;  /* 0x0000000000017941 */ /* 0x000fea0003800000 */
.L_x_31529:
[----:B------:R-:W-:Y:S01]  /*3990*/  IMAD.SHL.U32 R2, R2, 0x200000, RZ ;  /* 0x0020000002027824 */ /* 0x000fe200078e00ff */
[----:B------:R-:W-:-:S04]  /*39a0*/  LEA R3, R0, 0x37800000, 0x17 ;  /* 0x3780000000037811 */ /* 0x000fc800078eb8ff */
[----:B------:R-:W-:Y:S02]  /*39b0*/  LOP3.LUT R24, R3, R2, R24, 0xfe, !PT ;  /* 0x0000000203187212 */ /* 0x000fe400078efe18 */
.L_x_31528:
[----:B------:R-:W-:Y:S05]  /*39c0*/  BSYNC B0 ;  /* 0x0000000000007941 */ /* 0x000fea0003800000 */
.L_x_31527:
[----:B------:R-:W0:Y:S01]  /*39d0*/  F2I.S64.TRUNC R24, R24 ;  /* 0x0000001800187311 */ /* 0x000e22000020d900 */
[----:B------:R-:W-:Y:S05]  /*39e0*/  BRA `(.L_x_31503) ;  /* 0x0000029000007947 */ /* 0x000fea0003800000 */
.L_x_31520:
        /* <DEDUP_REMOVED lines=14> */
.L_x_31534:
[----:B------:R-:W-:Y:S05]  /*3ad0*/  BSYNC B0 ;  /* 0x0000000000007941 */ /* 0x000fea0003800000 */
.L_x_31533:
[----:B------:R-:W0:Y:S01]  /*3ae0*/  F2I.S64.TRUNC R24, R24 ;  /* 0x0000001800187311 */ /* 0x000e22000020d900 */
[----:B------:R-:W-:Y:S05]  /*3af0*/  BRA `(.L_x_31503) ;  /* 0x0000018000007947 */ /* 0x000fea0003800000 */
.L_x_31508:
        /* <DEDUP_REMOVED lines=20> */
.L_x_31532:
[----:B------:R0:W5:Y:S01]  /*3c40*/  LDG.E.64 R24, [R2.64] ;  /* 0x0000002402187981 */ /* 0x000162000c1e1b00 */
[----:B------:R-:W-:Y:S05]  /*3c50*/  BRA `(.L_x_31503) ;  /* 0x0000002000007947 */ /* 0x000fea0003800000 */
.L_x_31531:
[----:B------:R0:W5:Y:S01]  /*3c60*/  LDG.E R24, [R2.64] ;  /* 0x0000002402187981 */ /* 0x000162000c1e1900 */
[----:B------:R-:W-:-:S03]  /*3c70*/  IMAD.MOV.U32 R25, RZ, RZ, RZ ;  /* 0x000000ffff197224 */ /* 0x000fc600078e00ff */
.L_x_31503:
[----:B------:R-:W-:Y:S05]  /*3c80*/  BSYNC B6 ;  /* 0x0000000000067941 */ /* 0x000fea0003800000 */
.L_x_31502:
[----:B0-----:R-:W0:Y:S01]  /*3c90*/  S2R R2, SR_TID.X ;  /* 0x0000000000027919 */ /* 0x001e220000002100 */
[----:B------:R-:W4:Y:S01]  /*3ca0*/  LDC.U8 R6, c[0x0][0x184] ;  /* 0x00006100ff067b82 */ /* 0x000f220000000000 */
[----:B------:R-:W-:Y:S01]  /*3cb0*/  BSSY B6, `(.L_x_31535) ;  /* 0x000010d000067945 */ /* 0x000fe20003800000 */
[----:B-1---5:R-:W-:Y:S02]  /*3cc0*/  LOP3.LUT R26, RZ, R22, RZ, 0x33, !PT ;  /* 0x00000016ff1a7212 */ /* 0x022fe400078e33ff */
[----:B------:R-:W-:Y:S02]  /*3cd0*/  LOP3.LUT R27, RZ, R23, RZ, 0x33, !PT ;  /* 0x00000017ff1b7212 */ /* 0x000fe400078e33ff */
[----:B--2---:R-:W-:Y:S02]  /*3ce0*/  LOP3.LUT R22, RZ, R16, RZ, 0x33, !PT ;  /* 0x00000010ff167212 */ /* 0x004fe400078e33ff */
[----:B------:R-:W-:-:S02]  /*3cf0*/  LOP3.LUT R23, RZ, R17, RZ, 0x33, !PT ;  /* 0x00000011ff177212 */ /* 0x000fc400078e33ff */
[----:B---3--:R-:W-:Y:S02]  /*3d00*/  LOP3.LUT R16, RZ, R24, RZ, 0x33, !PT ;  /* 0x00000018ff107212 */ /* 0x008fe400078e33ff */
[----:B------:R-:W-:Y:S02]  /*3d10*/  LOP3.LUT R17, RZ, R25, RZ, 0x33, !PT ;  /* 0x00000019ff117212 */ /* 0x000fe400078e33ff */
[----:B0-----:R-:W-:-:S13]  /*3d20*/  ISETP.GE.AND P0, PT, R2, R28, PT ;  /* 0x0000001c0200720c */ /* 0x001fda0003f06270 */
[----:B------:R-:W-:Y:S05]  /*3d30*/  @P0 BRA `(.L_x_31536) ;  /* 0x0000104000000947 */ /* 0x000fea0003800000 */
[----:B----4-:R-:W-:Y:S01]  /*3d40*/  IMAD R0, R29, 0x200, R2 ;  /* 0x000002001d007824 */ /* 0x010fe200078e0202 */
[----:B------:R-:W-:Y:S02]  /*3d50*/  PRMT R3, R6, 0x9910, RZ ;  /* 0x0000991006037816 */ /* 0x000fe400000000ff */
[----:B------:R-:W-:Y:S01]  /*3d60*/  LOP3.LUT R5, RZ, R19, RZ, 0x33, !PT ;  /* 0x00000013ff057212 */ /* 0x000fe200078e33ff */
[----:B------:R-:W-:Y:S02]  /*3d70*/  IMAD R8, R0, c[0x0][0x188], RZ ;  /* 0x0000620000087a24 */ /* 0x000fe400078e02ff */
[----:B------:R-:W-:Y:S01]  /*3d80*/  IMAD.MOV.U32 R0, RZ, RZ, R3 ;  /* 0x000000ffff007224 */ /* 0x000fe200078e0003 */
[----:B------:R-:W-:Y:S02]  /*3d90*/  LOP3.LUT R3, RZ, R18, RZ, 0x33, !PT ;  /* 0x00000012ff037212 */ /* 0x000fe400078e33ff */
[----:B------:R-:W-:Y:S02]  /*3da0*/  IADD3 R8, P1, R8, c[0x0][0x168], RZ ;  /* 0x00005a0008087a10 */ /* 0x000fe40007f3e0ff */
[----:B------:R-:W-:Y:S01]  /*3db0*/  ISETP.GT.AND P0, PT, R0, 0x9, PT ;  /* 0x000000090000780c */ /* 0x000fe20003f04270 */
[----:B------:R-:W-:Y:S01]  /*3dc0*/  IMAD.MOV.U32 R4, RZ, RZ, R3 ;  /* 0x000000ffff047224 */ /* 0x000fe200078e0003 */
[----:B------:R-:W-:Y:S01]  /*3dd0*/  IADD3 R18, R2, 0x80, RZ ;  /* 0x0000008002127810 */ /* 0x000fe20007ffe0ff */
        /* <DEDUP_REMOVED lines=13> */
.L_x_31540:
[----:B------:R0:W-:Y:S01]  /*3eb0*/  STG.E.U8 [R8.64], R3 ;  /* 0x0000000308007986 */ /* 0x0001e2000c101124 */
[----:B------:R-:W-:Y:S01]  /*3ec0*/  IMAD.MOV.U32 R2, RZ, RZ, R18 ;  /* 0x000000ffff027224 */ /* 0x000fe200078e0012 */
[----:B------:R-:W-:Y:S05]  /*3ed0*/  BRA `(.L_x_31536) ;  /* 0x00000ea000007947 */ /* 0x000fea0003800000 */
.L_x_31539:
        /* <DEDUP_REMOVED lines=9> */
.L_x_31543:
[----:B------:R0:W-:Y:S01]  /*3f70*/  STG.E [R8.64], R3 ;  /* 0x0000000308007986 */ /* 0x0001e2000c101924 */
[----:B------:R-:W-:Y:S01]  /*3f80*/  IMAD.MOV.U32 R2, RZ, RZ, R18 ;  /* 0x000000ffff027224 */ /* 0x000fe200078e0012 */
[----:B------:R-:W-:Y:S05]  /*3f90*/  BRA `(.L_x_31536) ;  /* 0x00000de000007947 */ /* 0x000fea0003800000 */
.L_x_31542:
[----:B------:R0:W-:Y:S01]  /*3fa0*/  STG.E.U16 [R8.64], R3 ;  /* 0x0000000308007986 */ /* 0x0001e2000c101524 */
[----:B------:R-:W-:Y:S01]  /*3fb0*/  IMAD.MOV.U32 R2, RZ, RZ, R18 ;  /* 0x000000ffff027224 */ /* 0x000fe200078e0012 */
[----:B------:R-:W-:Y:S05]  /*3fc0*/  BRA `(.L_x_31536) ;  /* 0x00000db000007947 */ /* 0x000fea0003800000 */
.L_x_31538:
        /* <DEDUP_REMOVED lines=10> */
.L_x_31545:
[----:B------:R-:W0:Y:S01]  /*4070*/  I2F.S64 R0, R4 ;  /* 0x0000000400007312 */ /* 0x000e220000301400 */
[----:B------:R-:W-:Y:S01]  /*4080*/  IMAD.MOV.U32 R2, RZ, RZ, R18 ;  /* 0x000000ffff027224 */ /* 0x000fe200078e0012 */
[----:B0-----:R-:W-:-:S05]  /*4090*/  F2FP.PACK_AB R0, RZ, R0 ;  /* 0x00000000ff00723e */ /* 0x001fca00000000ff */
[----:B------:R0:W-:Y:S01]  /*40a0*/  STG.E.U16 [R8.64], R0 ;  /* 0x0000000008007986 */ /* 0x0001e2000c101524 */
[----:B------:R-:W-:Y:S05]  /*40b0*/  BRA `(.L_x_31536) ;  /* 0x00000cc000007947 */ /* 0x000fea0003800000 */
.L_x_31544:
        /* <DEDUP_REMOVED lines=11> */
.L_x_31547:
[----:B------:R-:W0:Y:S01]  /*4170*/  I2F.S64 R4, R4 ;  /* 0x0000000400047312 */ /* 0x000e220000301400 */
[----:B------:R-:W-:Y:S01]  /*4180*/  IMAD.MOV.U32 R2, RZ, RZ, R18 ;  /* 0x000000ffff027224 */ /* 0x000fe200078e0012 */
[----:B0-----:R-:W-:-:S04]  /*4190*/  F2FP.PACK_AB R3, RZ, R4 ;  /* 0x00000004ff03723e */ /* 0x001fc800000000ff */
[----:B------:R-:W-:-:S05]  /*41a0*/  PRMT R3, R3, 0x5410, RZ ;  /* 0x0000541003037816 */ /* 0x000fca00000000ff */
[----:B------:R0:W-:Y:S01]  /*41b0*/  STG.E [R8.64], R3 ;  /* 0x0000000308007986 */ /* 0x0001e2000c101924 */
[----:B------:R-:W-:Y:S05]  /*41c0*/  BRA `(.L_x_31536) ;  /* 0x00000bb000007947 */ /* 0x000fea0003800000 */
.L_x_31546:
[----:B------:R-:W0:Y:S01]  /*41d0*/  I2F.F64.S64 R4, R4 ;  /* 0x0000000400047312 */ /* 0x000e220000301c00 */
[----:B------:R-:W-:Y:S01]  /*41e0*/  IMAD.MOV.U32 R2, RZ, RZ, R18 ;  /* 0x000000ffff027224 */ /* 0x000fe200078e0012 */
[----:B0-----:R0:W-:Y:S01]  /*41f0*/  STG.E.64 [R8.64], R4 ;  /* 0x0000000408007986 */ /* 0x0011e2000c101b24 */
[----:B------:R-:W-:Y:S05]  /*4200*/  BRA `(.L_x_31536) ;  /* 0x00000b7000007947 */ /* 0x000fea0003800000 */
.L_x_31537:
        /* <DEDUP_REMOVED lines=14> */
.L_x_31550:
[----:B------:R-:W0:Y:S01]  /*42f0*/  I2F.F64.S64 R4, R4 ;  /* 0x0000000400047312 */ /* 0x000e220000301c00 */
[----:B------:R-:W-:Y:S01]  /*4300*/  CS2R R6, SRZ ;  /* 0x0000000000067805 */ /* 0x000fe2000001ff00 */
[----:B------:R-:W-:-:S04]  /*4310*/  IMAD.MOV.U32 R2, RZ, RZ, R18 ;  /* 0x000000ffff027224 */ /* 0x000fc800078e0012 */
[----:B0-----:R0:W-:Y:S01]  /*4320*/  STG.E.128 [R8.64], R4 ;  /* 0x0000000408007986 */ /* 0x0011e2000c101d24 */
[----:B------:R-:W-:Y:S05]  /*4330*/  BRA `(.L_x_31536) ;  /* 0x00000a4000007947 */ /* 0x000fea0003800000 */
.L_x_31549:
        /* <DEDUP_REMOVED lines=21> */
.L_x_31554:
[----:B------:R-:W-:Y:S05]  /*4490*/  BSYNC B0 ;  /* 0x0000000000007941 */ /* 0x000fea0003800000 */
.L_x_31553:
[----:B------:R-:W-:Y:S01]  /*44a0*/  LOP3.LUT R3, R0, R3, RZ, 0xfc, !PT ;  /* 0x0000000300037212 */ /* 0x000fe200078efcff */
[----:B------:R-:W-:-:S04]  /*44b0*/  IMAD.MOV.U32 R2, RZ, RZ, R18 ;  /* 0x000000ffff027224 */ /* 0x000fc800078e0012 */
[----:B------:R0:W-:Y:S01]  /*44c0*/  STG.E.U8 [R8.64], R3 ;  /* 0x0000000308007986 */ /* 0x0001e2000c101124 */
[----:B------:R-:W-:Y:S05]  /*44d0*/  BRA `(.L_x_31536) ;  /* 0x000008a000007947 */ /* 0x000fea0003800000 */
.L_x_31552:
        /* <DEDUP_REMOVED lines=13> */
.L_x_31556:
[----:B------:R-:W-:Y:S01]  /*45b0*/  IMAD.MOV.U32 R0, RZ, RZ, 0x7f ;  /* 0x0000007fff007424 */ /* 0x000fe200078e00ff */
[----:B------:R-:W-:-:S04]  /*45c0*/  ISETP.GT.U32.AND P0, PT, R2, 0x7f800000, PT ;  /* 0x7f8000000200780c */ /* 0x000fc80003f04070 */
[----:B------:R-:W-:-:S04]  /*45d0*/  SEL R0, R0, 0x7c, P0 ;  /* 0x0000007c00007807 */ /* 0x000fc80000000000 */
.L_x_31557:
[----:B------:R-:W-:Y:S05]  /*45e0*/  BSYNC B0 ;  /* 0x0000000000007941 */ /* 0x000fea0003800000 */
.L_x_31555:
[----:B------:R-:W-:-:S04]  /*45f0*/  LOP3.LUT R2, R5, 0x80000000, RZ, 0xc0, !PT ;  /* 0x8000000005027812 */ /* 0x000fc800078ec0ff */
[----:B------:R-:W-:Y:S01]  /*4600*/  SHF.R.U32.HI R3, RZ, 0x18, R2 ;  /* 0x00000018ff037819 */ /* 0x000fe20000011602 */
[----:B------:R-:W-:-:S03]  /*4610*/  IMAD.MOV.U32 R2, RZ, RZ, R18 ;  /* 0x000000ffff027224 */ /* 0x000fc600078e0012 */
[----:B------:R-:W-:-:S05]  /*4620*/  LOP3.LUT R3, R0, R3, RZ, 0xfc, !PT ;  /* 0x0000000300037212 */ /* 0x000fca00078efcff */
[----:B------:R0:W-:Y:S01]  /*4630*/  STG.E.U8 [R8.64], R3 ;  /* 0x0000000308007986 */ /* 0x0001e2000c101124 */
[----:B------:R-:W-:Y:S05]  /*4640*/  BRA `(.L_x_31536) ;  /* 0x0000073000007947 */ /* 0x000fea0003800000 */
.L_x_31551:
[----:B------:R-:W0:Y:S01]  /*4650*/  I2F.S64 R0, R4 ;  /* 0x0000000400007312 */ /* 0x000e220000301400 */
[----:B------:R-:W-:Y:S01]  /*4660*/  IMAD.MOV.U32 R2, RZ, RZ, R18 ;  /* 0x000000ffff027224 */ /* 0x000fe200078e0012 */
[----:B0-----:R-:W-:-:S05]  /*4670*/  F2FP.BF16.PACK_AB R0, RZ, R0 ;  /* 0x00000000ff00723e */ /* 0x001fca00000010ff */
[----:B------:R0:W-:Y:S01]  /*4680*/  STG.E.U16 [R8.64], R0 ;  /* 0x0000000008007986 */ /* 0x0001e2000c101524 */
[----:B------:R-:W-:Y:S05]  /*4690*/  BRA `(.L_x_31536) ;  /* 0x000006e000007947 */ /* 0x000fea0003800000 */
.L_x_31548:
        /* <DEDUP_REMOVED lines=11> */
.L_x_31560:
        /* <DEDUP_REMOVED lines=17> */
.L_x_31563:
[----:B------:R-:W-:-:S04]  /*4860*/  LOP3.LUT R0, R5, 0x80000000, RZ, 0xc0, !PT ;  /* 0x8000000005007812 */ /* 0x000fc800078ec0ff */
[----:B------:R-:W-:-:S04]  /*4870*/  SHF.R.U32.HI R3, RZ, 0x18, R0 ;  /* 0x00000018ff037819 */ /* 0x000fc80000011600 */
[----:B------:R-:W-:-:S04]  /*4880*/  LOP3.LUT R2, R2, R3, RZ, 0xfc, !PT ;  /* 0x0000000302027212 */ /* 0x000fc800078efcff */
[----:B------:R-:W-:Y:S02]  /*4890*/  PRMT R0, R2, 0x7610, R0 ;  /* 0x0000761002007816 */ /* 0x000fe40000000000 */
.L_x_31562:
[----:B------:R-:W-:Y:S05]  /*48a0*/  BSYNC B0 ;  /* 0x0000000000007941 */ /* 0x000fea0003800000 */
.L_x_31561:
[----:B------:R0:W-:Y:S01]  /*48b0*/  STG.E.U8 [R8.64], R0 ;  /* 0x0000000008007986 */ /* 0x0001e2000c101124 */
[----:B------:R-:W-:Y:S01]  /*48c0*/  IMAD.MOV.U32 R2, RZ, RZ, R18 ;  /* 0x000000ffff027224 */ /* 0x000fe200078e0012 */
[----:B------:R-:W-:Y:S05]  /*48d0*/  BRA `(.L_x_31536) ;  /* 0x000004a000007947 */ /* 0x000fea0003800000 */
.L_x_31559:
        /* <DEDUP_REMOVED lines=17> */
.L_x_31566:
[----:B------:R-:W-:-:S04]  /*49f0*/  LOP3.LUT R0, R5, 0x80000000, RZ, 0xc0, !PT ;  /* 0x8000000005007812 */ /* 0x000fc800078ec0ff */
[----:B------:R-:W-:-:S04]  /*4a00*/  SHF.R.U32.HI R3, RZ, 0x18, R0 ;  /* 0x00000018ff037819 */ /* 0x000fc80000011600 */
[----:B------:R-:W-:-:S04]  /*4a10*/  LOP3.LUT R2, R2, R3, RZ, 0xfc, !PT ;  /* 0x0000000302027212 */ /* 0x000fc800078efcff */
[----:B------:R-:W-:Y:S02]  /*4a20*/  PRMT R0, R2, 0x7610, R0 ;  /* 0x0000761002007816 */ /* 0x000fe40000000000 */
.L_x_31565:
[----:B------:R-:W-:Y:S05]  /*4a30*/  BSYNC B0 ;  /* 0x0000000000007941 */ /* 0x000fea0003800000 */
.L_x_31564:
[----:B------:R0:W-:Y:S01]  /*4a40*/  STG.E.U8 [R8.64], R0 ;  /* 0x0000000008007986 */ /* 0x0001e2000c101124 */
[----:B------:R-:W-:Y:S01]  /*4a50*/  IMAD.MOV.U32 R2, RZ, RZ, R18 ;  /* 0x000000ffff027224 */ /* 0x000fe200078e0012 */
[----:B------:R-:W-:Y:S05]  /*4a60*/  BRA `(.L_x_31536) ;  /* 0x0000031000007947 */ /* 0x000fea0003800000 */
.L_x_31558:
        /* <DEDUP_REMOVED lines=23> */
.L_x_31541:
        /* <DEDUP_REMOVED lines=21> */
.L_x_31568:
[----:B------:R0:W-:Y:S01]  /*4d30*/  STG.E.64 [R8.64], R4 ;  /* 0x0000000408007986 */ /* 0x0001e2000c101b24 */
[----:B------:R-:W-:Y:S01]  /*4d40*/  IMAD.MOV.U32 R2, RZ, RZ, R18 ;  /* 0x000000ffff027224 */ /* 0x000fe200078e0012 */
[----:B------:R-:W-:Y:S05]  /*4d50*/  BRA `(.L_x_31536) ;  /* 0x0000002000007947 */ /* 0x000fea0003800000 */
.L_x_31567:
[----:B------:R0:W-:Y:S01]  /*4d60*/  STG.E [R8.64], R3 ;  /* 0x0000000308007986 */ /* 0x0001e2000c101924 */
[----:B------:R-:W-:-:S03]  /*4d70*/  IMAD.MOV.U32 R2, RZ, RZ, R18 ;  /* 0x000000ffff027224 */ /* 0x000fc600078e0012 */
.L_x_31536:
[----:B----4-:R-:W-:Y:S05]  /*4d80*/  BSYNC B6 ;  /* 0x0000000000067941 */ /* 0x010fea0003800000 */
.L_x_31535:
        /* <DEDUP_REMOVED lines=22> */
.L_x_31574:
[----:B------:R0:W-:Y:S01]  /*4ef0*/  STG.E.U8 [R8.64], R26 ;  /* 0x0000001a08007986 */ /* 0x0001e2000c101124 */
[----:B------:R-:W-:Y:S05]  /*4f00*/  BRA `(.L_x_31576) ;  /* 0x00000d6000007947 */ /* 0x000fea0003800000 */
.L_x_31573:
        /* <DEDUP_REMOVED lines=8> */
.L_x_31578:
[----:B------:R0:W-:Y:S01]  /*4f90*/  STG.E [R8.64], R26 ;  /* 0x0000001a08007986 */ /* 0x0001e2000c101924 */
[----:B------:R-:W-:Y:S05]  /*4fa0*/  BRA `(.L_x_31576) ;  /* 0x00000cc000007947 */ /* 0x000fea0003800000 */
.L_x_31577:
[----:B------:R0:W-:Y:S01]  /*4fb0*/  STG.E.U16 [R8.64], R26 ;  /* 0x0000001a08007986 */ /* 0x0001e2000c101524 */
[----:B------:R-:W-:Y:S05]  /*4fc0*/  BRA `(.L_x_31576) ;  /* 0x00000ca000007947 */ /* 0x000fea0003800000 */
.L_x_31572:
        /* <DEDUP_REMOVED lines=9> */
.L_x_31580:
[----:B------:R-:W0:Y:S02]  /*5060*/  I2F.S64 R0, R26 ;  /* 0x0000001a00007312 */ /* 0x000e240000301400 */
[----:B0-----:R-:W-:-:S05]  /*5070*/  F2FP.PACK_AB R0, RZ, R0 ;  /* 0x00000000ff00723e */ /* 0x001fca00000000ff */
[----:B------:R0:W-:Y:S01]  /*5080*/  STG.E.U16 [R8.64], R0 ;  /* 0x0000000008007986 */ /* 0x0001e2000c101524 */
[----:B------:R-:W-:Y:S05]  /*5090*/  BRA `(.L_x_31576) ;  /* 0x00000bd000007947 */ /* 0x000fea0003800000 */
.L_x_31579:
        /* <DEDUP_REMOVED lines=10> */
.L_x_31582:
[----:B------:R-:W0:Y:S02]  /*5140*/  I2F.S64 R26, R26 ;  /* 0x0000001a001a7312 */ /* 0x000e240000301400 */
[----:B0-----:R-:W-:-:S04]  /*5150*/  F2FP.PACK_AB R3, RZ, R26 ;  /* 0x0000001aff03723e */ /* 0x001fc800000000ff */
[----:B------:R-:W-:-:S05]  /*5160*/  PRMT R3, R3, 0x5410, RZ ;  /* 0x0000541003037816 */ /* 0x000fca00000000ff */
[----:B------:R0:W-:Y:S01]  /*5170*/  STG.E [R8.64], R3 ;  /* 0x0000000308007986 */ /* 0x0001e2000c101924 */
[----:B------:R-:W-:Y:S05]  /*5180*/  BRA `(.L_x_31576) ;  /* 0x00000ae000007947 */ /* 0x000fea0003800000 */
.L_x_31581:
[----:B------:R-:W0:Y:S02]  /*5190*/  I2F.F64.S64 R26, R26 ;  /* 0x0000001a001a7312 */ /* 0x000e240000301c00 */
[----:B0-----:R0:W-:Y:S01]  /*51a0*/  STG.E.64 [R8.64], R26 ;  /* 0x0000001a08007986 */ /* 0x0011e2000c101b24 */
[----:B------:R-:W-:Y:S05]  /*51b0*/  BRA `(.L_x_31576) ;  /* 0x00000ab000007947 */ /* 0x000fea0003800000 */
.L_x_31571:
        /* <DEDUP_REMOVED lines=13> */
.L_x_31585:
[----:B------:R-:W0:Y:S01]  /*5290*/  I2F.F64.S64 R4, R26 ;  /* 0x0000001a00047312 */ /* 0x000e220000301c00 */
[----:B------:R-:W-:-:S05]  /*52a0*/  CS2R R6, SRZ ;  /* 0x0000000000067805 */ /* 0x000fca000001ff00 */
[----:B0-----:R0:W-:Y:S01]  /*52b0*/  STG.E.128 [R8.64], R4 ;  /* 0x0000000408007986 */ /* 0x0011e2000c101d24 */
[----:B------:R-:W-:Y:S05]  /*52c0*/  BRA `(.L_x_31576) ;  /* 0x000009a000007947 */ /* 0x000fea0003800000 */
.L_x_31584:
        /* <DEDUP_REMOVED lines=21> */
.L_x_31589:
[----:B------:R-:W-:Y:S05]  /*5420*/  BSYNC B0 ;  /* 0x0000000000007941 */ /* 0x000fea0003800000 */
.L_x_31588:
[----:B------:R-:W-:-:S05]  /*5430*/  LOP3.LUT R5, R0, R5, RZ, 0xfc, !PT ;  /* 0x0000000500057212 */ /* 0x000fca00078efcff */
[----:B------:R0:W-:Y:S01]  /*5440*/  STG.E.U8 [R8.64], R5 ;  /* 0x0000000508007986 */ /* 0x0001e2000c101124 */
[----:B------:R-:W-:Y:S05]  /*5450*/  BRA `(.L_x_31576) ;  /* 0x0000081000007947 */ /* 0x000fea0003800000 */
.L_x_31587:
        /* <DEDUP_REMOVED lines=13> */
.L_x_31591:
[----:B------:R-:W-:Y:S01]  /*5530*/  IMAD.MOV.U32 R0, RZ, RZ, 0x7f ;  /* 0x0000007fff007424 */ /* 0x000fe200078e00ff */
[----:B------:R-:W-:-:S04]  /*5540*/  ISETP.GT.U32.AND P0, PT, R3, 0x7f800000, PT ;  /* 0x7f8000000300780c */ /* 0x000fc80003f04070 */
[----:B------:R-:W-:-:S04]  /*5550*/  SEL R0, R0, 0x7c, P0 ;  /* 0x0000007c00007807 */ /* 0x000fc80000000000 */
.L_x_31592:
[----:B------:R-:W-:Y:S05]  /*5560*/  BSYNC B0 ;  /* 0x0000000000007941 */ /* 0x000fea0003800000 */
.L_x_31590:
[----:B------:R-:W-:-:S04]  /*5570*/  LOP3.LUT R3, R27, 0x80000000, RZ, 0xc0, !PT ;  /* 0x800000001b037812 */ /* 0x000fc800078ec0ff */
[----:B------:R-:W-:-:S04]  /*5580*/  SHF.R.U32.HI R3, RZ, 0x18, R3 ;  /* 0x00000018ff037819 */ /* 0x000fc80000011603 */
[----:B------:R-:W-:-:S05]  /*5590*/  LOP3.LUT R3, R0, R3, RZ, 0xfc, !PT ;  /* 0x0000000300037212 */ /* 0x000fca00078efcff */
[----:B------:R0:W-:Y:S01]  /*55a0*/  STG.E.U8 [R8.64], R3 ;  /* 0x0000000308007986 */ /* 0x0001e2000c101124 */
[----:B------:R-:W-:Y:S05]  /*55b0*/  BRA `(.L_x_31576) ;  /* 0x000006b000007947 */ /* 0x000fea0003800000 */
.L_x_31586:
[----:B------:R-:W0:Y:S02]  /*55c0*/  I2F.S64 R0, R26 ;  /* 0x0000001a00007312 */ /* 0x000e240000301400 */
[----:B0-----:R-:W-:-:S05]  /*55d0*/  F2FP.BF16.PACK_AB R0, RZ, R0 ;  /* 0x00000000ff00723e */ /* 0x001fca00000010ff */
[----:B------:R0:W-:Y:S01]  /*55e0*/  STG.E.U16 [R8.64], R0 ;  /* 0x0000000008007986 */ /* 0x0001e2000c101524 */
[----:B------:R-:W-:Y:S05]  /*55f0*/  BRA `(.L_x_31576) ;  /* 0x0000067000007947 */ /* 0x000fea0003800000 */
.L_x_31583:
        /* <DEDUP_REMOVED lines=10> */
.L_x_31595:
        /* <DEDUP_REMOVED lines=17> */
.L_x_31598:
[----:B------:R-:W-:-:S04]  /*57b0*/  LOP3.LUT R3, R27, 0x80000000, RZ, 0xc0, !PT ;  /* 0x800000001b037812 */ /* 0x000fc800078ec0ff */
[----:B------:R-:W-:-:S04]  /*57c0*/  SHF.R.U32.HI R3, RZ, 0x18, R3 ;  /* 0x00000018ff037819 */ /* 0x000fc80000011603 */
[----:B------:R-:W-:-:S04]  /*57d0*/  LOP3.LUT R0, R0, R3, RZ, 0xfc, !PT ;  /* 0x0000000300007212 */ /* 0x000fc800078efcff */
[----:B------:R-:W-:Y:S02]  /*57e0*/  PRMT R4, R0, 0x7610, R4 ;  /* 0x0000761000047816 */ /* 0x000fe40000000004 */
.L_x_31597:
[----:B------:R-:W-:Y:S05]  /*57f0*/  BSYNC B0 ;  /* 0x0000000000007941 */ /* 0x000fea0003800000 */
.L_x_31596:
[----:B------:R0:W-:Y:S01]  /*5800*/  STG.E.U8 [R8.64], R4 ;  /* 0x0000000408007986 */ /* 0x0001e2000c101124 */
[----:B------:R-:W-:Y:S05]  /*5810*/  BRA `(.L_x_31576) ;  /* 0x0000045000007947 */ /* 0x000fea0003800000 */
.L_x_31594:
        /* <DEDUP_REMOVED lines=17> */
.L_x_31601:
[----:B------:R-:W-:-:S04]  /*5930*/  LOP3.LUT R3, R27, 0x80000000, RZ, 0xc0, !PT ;  /* 0x800000001b037812 */ /* 0x000fc800078ec0ff */
[----:B------:R-:W-:-:S04]  /*5940*/  SHF.R.U32.HI R3, RZ, 0x18, R3 ;  /* 0x00000018ff037819 */ /* 0x000fc80000011603 */
[----:B------:R-:W-:-:S04]  /*5950*/  LOP3.LUT R0, R0, R3, RZ, 0xfc, !PT ;  /* 0x0000000300007212 */ /* 0x000fc800078efcff */
[----:B------:R-:W-:Y:S02]  /*5960*/  PRMT R4, R0, 0x7610, R4 ;  /* 0x0000761000047816 */ /* 0x000fe40000000004 */
.L_x_31600:
[----:B------:R-:W-:Y:S05]  /*5970*/  BSYNC B0 ;  /* 0x0000000000007941 */ /* 0x000fea0003800000 */
.L_x_31599:
[----:B------:R0:W-:Y:S01]  /*5980*/  STG.E.U8 [R8.64], R4 ;  /* 0x0000000408007986 */ /* 0x0001e2000c101124 */
[----:B------:R-:W-:Y:S05]  /*5990*/  BRA `(.L_x_31576) ;  /* 0x000002d000007947 */ /* 0x000fea0003800000 */
.L_x_31593:
        /* <DEDUP_REMOVED lines=22> */
.L_x_31575:
        /* <DEDUP_REMOVED lines=20> */
.L_x_31603:
[----:B------:R0:W-:Y:S01]  /*5c40*/  STG.E.64 [R8.64], R26 ;  /* 0x0000001a08007986 */ /* 0x0001e2000c101b24 */
[----:B------:R-:W-:Y:S05]  /*5c50*/  BRA `(.L_x_31576) ;  /* 0x0000001000007947 */ /* 0x000fea0003800000 */
.L_x_31602:
[----:B------:R0:W-:Y:S02]  /*5c60*/  STG.E [R8.64], R26 ;  /* 0x0000001a08007986 */ /* 0x0001e4000c101924 */
.L_x_31576:
        /* <DEDUP_REMOVED lines=21> */
.L_x_31607:
[----:B------:R0:W-:Y:S01]  /*5dc0*/  STG.E.U8 [R8.64], R22 ;  /* 0x0000001608007986 */ /* 0x0001e2000c101124 */
[----:B------:R-:W-:Y:S05]  /*5dd0*/  BRA `(.L_x_31609) ;  /* 0x00000d6000007947 */ /* 0x000fea0003800000 */
.L_x_31606:
        /* <DEDUP_REMOVED lines=8> */
.L_x_31611:
[----:B------:R0:W-:Y:S01]  /*5e60*/  STG.E [R8.64], R22 ;  /* 0x0000001608007986 */ /* 0x0001e2000c101924 */
[----:B------:R-:W-:Y:S05]  /*5e70*/  BRA `(.L_x_31609) ;  /* 0x00000cc000007947 */ /* 0x000fea0003800000 */
.L_x_31610:
[----:B------:R0:W-:Y:S01]  /*5e80*/  STG.E.U16 [R8.64], R22 ;  /* 0x0000001608007986 */ /* 0x0001e2000c101524 */
[----:B------:R-:W-:Y:S05]  /*5e90*/  BRA `(.L_x_31609) ;  /* 0x00000ca000007947 */ /* 0x000fea0003800000 */
.L_x_31605:
        /* <DEDUP_REMOVED lines=9> */
.L_x_31613:
[----:B------:R-:W0:Y:S02]  /*5f30*/  I2F.S64 R0, R22 ;  /* 0x0000001600007312 */ /* 0x000e240000301400 */
[----:B0-----:R-:W-:-:S05]  /*5f40*/  F2FP.PACK_AB R0, RZ, R0 ;  /* 0x00000000ff00723e */ /* 0x001fca00000000ff */
[----:B------:R0:W-:Y:S01]  /*5f50*/  STG.E.U16 [R8.64], R0 ;  /* 0x0000000008007986 */ /* 0x0001e2000c101524 */
[----:B------:R-:W-:Y:S05]  /*5f60*/  BRA `(.L_x_31609) ;  /* 0x00000bd000007947 */ /* 0x000fea0003800000 */
.L_x_31612:
        /* <DEDUP_REMOVED lines=10> */
.L_x_31615:
[----:B------:R-:W0:Y:S02]  /*6010*/  I2F.S64 R22, R22 ;  /* 0x0000001600167312 */ /* 0x000e240000301400 */
[----:B0-----:R-:W-:-:S04]  /*6020*/  F2FP.PACK_AB R3, RZ, R22 ;  /* 0x00000016ff03723e */ /* 0x001fc800000000ff */
[----:B------:R-:W-:-:S05]  /*6030*/  PRMT R3, R3, 0x5410, RZ ;  /* 0x0000541003037816 */ /* 0x000fca00000000ff */
[----:B------:R0:W-:Y:S01]  /*6040*/  STG.E [R8.64], R3 ;  /* 0x0000000308007986 */ /* 0x0001e2000c101924 */
[----:B------:R-:W-:Y:S05]  /*6050*/  BRA `(.L_x_31609) ;  /* 0x00000ae000007947 */ /* 0x000fea0003800000 */
.L_x_31614:
[----:B------:R-:W0:Y:S02]  /*6060*/  I2F.F64.S64 R22, R22 ;  /* 0x0000001600167312 */ /* 0x000e240000301c00 */
[----:B0-----:R0:W-:Y:S01]  /*6070*/  STG.E.64 [R8.64], R22 ;  /* 0x0000001608007986 */ /* 0x0011e2000c101b24 */
[----:B------:R-:W-:Y:S05]  /*6080*/  BRA `(.L_x_31609) ;  /* 0x00000ab000007947 */ /* 0x000fea0003800000 */
.L_x_31604:
        /* <DEDUP_REMOVED lines=13> */
.L_x_31618:
[----:B------:R-:W0:Y:S01]  /*6160*/  I2F.F64.S64 R4, R22 ;  /* 0x0000001600047312 */ /* 0x000e220000301c00 */
[----:B------:R-:W-:-:S05]  /*6170*/  CS2R R6, SRZ ;  /* 0x0000000000067805 */ /* 0x000fca000001ff00 */
[----:B0-----:R0:W-:Y:S01]  /*6180*/  STG.E.128 [R8.64], R4 ;  /* 0x0000000408007986 */ /* 0x0011e2000c101d24 */
[----:B------:R-:W-:Y:S05]  /*6190*/  BRA `(.L_x_31609) ;  /* 0x000009a000007947 */ /* 0x000fea0003800000 */
.L_x_31617:
        /* <DEDUP_REMOVED lines=21> */
.L_x_31622:
[----:B------:R-:W-:Y:S05]  /*62f0*/  BSYNC B0 ;  /* 0x0000000000007941 */ /* 0x000fea0003800000 */
.L_x_31621:
[----:B------:R-:W-:-:S05]  /*6300*/  LOP3.LUT R5, R0, R5, RZ, 0xfc, !PT ;  /* 0x0000000500057212 */ /* 0x000fca00078efcff */
[----:B------:R0:W-:Y:S01]  /*6310*/  STG.E.U8 [R8.64], R5 ;  /* 0x0000000508007986 */ /* 0x0001e2000c101124 */
[----:B------:R-:W-:Y:S05]  /*6320*/  BRA `(.L_x_31609) ;  /* 0x0000081000007947 */ /* 0x000fea0003800000 */
.L_x_31620:
        /* <DEDUP_REMOVED lines=13> */
.L_x_31624:
[----:B------:R-:W-:Y:S01]  /*6400*/  IMAD.MOV.U32 R0, RZ, RZ, 0x7f ;  /* 0x0000007fff007424 */ /* 0x000fe200078e00ff */
[----:B------:R-:W-:-:S04]  /*6410*/  ISETP.GT.U32.AND P0, PT, R3, 0x7f800000, PT ;  /* 0x7f8000000300780c */ /* 0x000fc80003f04070 */
[----:B------:R-:W-:-:S04]  /*6420*/  SEL R0, R0, 0x7c, P0 ;  /* 0x0000007c00007807 */ /* 0x000fc80000000000 */
.L_x_31625:
[----:B------:R-:W-:Y:S05]  /*6430*/  BSYNC B0 ;  /* 0x0000000000007941 */ /* 0x000fea0003800000 */
.L_x_31623:
[----:B------:R-:W-:-:S04]  /*6440*/  LOP3.LUT R3, R23, 0x80000000, RZ, 0xc0, !PT ;  /* 0x8000000017037812 */ /* 0x000fc800078ec0ff */
[----:B------:R-:W-:-:S04]  /*6450*/  SHF.R.U32.HI R3, RZ, 0x18, R3 ;  /* 0x00000018ff037819 */ /* 0x000fc80000011603 */
[----:B------:R-:W-:-:S05]  /*6460*/  LOP3.LUT R3, R0, R3, RZ, 0xfc, !PT ;  /* 0x0000000300037212 */ /* 0x000fca00078efcff */
[----:B------:R0:W-:Y:S01]  /*6470*/  STG.E.U8 [R8.64], R3 ;  /* 0x0000000308007986 */ /* 0x0001e2000c101124 */
[----:B------:R-:W-:Y:S05]  /*6480*/  BRA `(.L_x_31609) ;  /* 0x000006b000007947 */ /* 0x000fea0003800000 */
.L_x_31619:
[----:B------:R-:W0:Y:S02]  /*6490*/  I2F.S64 R0, R22 ;  /* 0x0000001600007312 */ /* 0x000e240000301400 */
[----:B0-----:R-:W-:-:S05]  /*64a0*/  F2FP.BF16.PACK_AB R0, RZ, R0 ;  /* 0x00000000ff00723e */ /* 0x001fca00000010ff */
[----:B------:R0:W-:Y:S01]  /*64b0*/  STG.E.U16 [R8.64], R0 ;  /* 0x0000000008007986 */ /* 0x0001e2000c101524 */
[----:B------:R-:W-:Y:S05]  /*64c0*/  BRA `(.L_x_31609) ;  /* 0x0000067000007947 */ /* 0x000fea0003800000 */
.L_x_31616:
        /* <DEDUP_REMOVED lines=10> */
.L_x_31628:
        /* <DEDUP_REMOVED lines=17> */
.L_x_31631:
[----:B------:R-:W-:-:S04]  /*6680*/  LOP3.LUT R3, R23, 0x80000000, RZ, 0xc0, !PT ;  /* 0x8000000017037812 */ /* 0x000fc800078ec0ff */
[----:B------:R-:W-:-:S04]  /*6690*/  SHF.R.U32.HI R3, RZ, 0x18, R3 ;  /* 0x00000018ff037819 */ /* 0x000fc80000011603 */
[----:B------:R-:W-:-:S04]  /*66a0*/  LOP3.LUT R0, R0, R3, RZ, 0xfc, !PT ;  /* 0x0000000300007212 */ /* 0x000fc800078efcff */
[----:B------:R-:W-:Y:S02]  /*66b0*/  PRMT R4, R0, 0x7610, R4 ;  /* 0x0000761000047816 */ /* 0x000fe40000000004 */
.L_x_31630:
[----:B------:R-:W-:Y:S05]  /*66c0*/  BSYNC B0 ;  /* 0x0000000000007941 */ /* 0x000fea0003800000 */
.L_x_31629:
[----:B------:R0:W-:Y:S01]  /*66d0*/  STG.E.U8 [R8.64], R4 ;  /* 0x0000000408007986 */ /* 0x0001e2000c101124 */
[----:B------:R-:W-:Y:S05]  /*66e0*/  BRA `(.L_x_31609) ;  /* 0x0000045000007947 */ /* 0x000fea0003800000 */
.L_x_31627:
        /* <DEDUP_REMOVED lines=17> */
.L_x_31634:
[----:B------:R-:W-:-:S04]  /*6800*/  LOP3.LUT R3, R23, 0x80000000, RZ, 0xc0, !PT ;  /* 0x8000000017037812 */ /* 0x000fc800078ec0ff */
[----:B------:R-:W-:-:S04]  /*6810*/  SHF.R.U32.HI R3, RZ, 0x18, R3 ;  /* 0x00000018ff037819 */ /* 0x000fc80000011603 */
[----:B------:R-:W-:-:S04]  /*6820*/  LOP3.LUT R0, R0, R3, RZ, 0xfc, !PT ;  /* 0x0000000300007212 */ /* 0x000fc800078efcff */
[----:B------:R-:W-:Y:S02]  /*6830*/  PRMT R4, R0, 0x7610, R4 ;  /* 0x0000761000047816 */ /* 0x000fe40000000004 */
.L_x_31633:
[----:B------:R-:W-:Y:S05]  /*6840*/  BSYNC B0 ;  /* 0x0000000000007941 */ /* 0x000fea0003800000 */
.L_x_31632:
[----:B------:R0:W-:Y:S01]  /*6850*/  STG.E.U8 [R8.64], R4 ;  /* 0x0000000408007986 */ /* 0x0001e2000c101124 */
[----:B------:R-:W-:Y:S05]  /*6860*/  BRA `(.L_x_31609) ;  /* 0x000002d000007947 */ /* 0x000fea0003800000 */
.L_x_31626:
        /* <DEDUP_REMOVED lines=22> */
.L_x_31608:
        /* <DEDUP_REMOVED lines=20> */
.L_x_31636:
[----:B------:R0:W-:Y:S01]  /*6b10*/  STG.E.64 [R8.64], R22 ;  /* 0x0000001608007986 */ /* 0x0001e2000c101b24 */
[----:B------:R-:W-:Y:S05]  /*6b20*/  BRA `(.L_x_31609) ;  /* 0x0000001000007947 */ /* 0x000fea0003800000 */
.L_x_31635:
[----:B------:R0:W-:Y:S02]  /*6b30*/  STG.E [R8.64], R22 ;  /* 0x0000001608007986 */ /* 0x0001e4000c101924 */
.L_x_31609:
[----:B------:R-:W-:Y:S02]  /*6b40*/  IADD3 R2, R2, 0x80, RZ ;  /* 0x0000008002027810 */ /* 0x000fe40007ffe0ff */
.L_x_31570:
[----:B------:R-:W-:Y:S05]  /*6b50*/  BSYNC B6 ;  /* 0x0000000000067941 */ /* 0x000fea0003800000 */
.L_x_31569:
        /* <DEDUP_REMOVED lines=20> */
.L_x_31640:
[----:B------:R-:W-:Y:S01]  /*6ca0*/  STG.E.U8 [R2.64], R16 ;  /* 0x0000001002007986 */ /* 0x000fe2000c101124 */
[----:B------:R-:W-:Y:S05]  /*6cb0*/  EXIT ;  /* 0x000000000000794d */ /* 0x000fea0003800000 */
.L_x_31639:
        /* <DEDUP_REMOVED lines=8> */
.L_x_31643:
[----:B------:R-:W-:Y:S01]  /*6d40*/  STG.E [R2.64], R16 ;  /* 0x0000001002007986 */ /* 0x000fe2000c101924 */
[----:B------:R-:W-:Y:S05]  /*6d50*/  EXIT ;  /* 0x000000000000794d */ /* 0x000fea0003800000 */
.L_x_31642:
[----:B------:R-:W-:Y:S01]  /*6d60*/  STG.E.U16 [R2.64], R16 ;  /* 0x0000001002007986 */ /* 0x000fe2000c101524 */
[----:B------:R-:W-:Y:S05]  /*6d70*/  EXIT ;  /* 0x000000000000794d */ /* 0x000fea0003800000 */
.L_x_31638:
        /* <DEDUP_REMOVED lines=9> */
.L_x_31645:
[----:B------:R-:W0:Y:S02]  /*6e10*/  I2F.S64 R0, R16 ;  /* 0x0000001000007312 */ /* 0x000e240000301400 */
[----:B0-----:R-:W-:-:S05]  /*6e20*/  F2FP.PACK_AB R0, RZ, R0 ;  /* 0x00000000ff00723e */ /* 0x001fca00000000ff */
[----:B------:R-:W-:Y:S01]  /*6e30*/  STG.E.U16 [R2.64], R0 ;  /* 0x0000000002007986 */ /* 0x000fe2000c101524 */
[----:B------:R-:W-:Y:S05]  /*6e40*/  EXIT ;  /* 0x000000000000794d */ /* 0x000fea0003800000 */
.L_x_31644:
        /* <DEDUP_REMOVED lines=10> */
.L_x_31647:
[----:B------:R-:W0:Y:S02]  /*6ef0*/  I2F.S64 R16, R16 ;  /* 0x0000001000107312 */ /* 0x000e240000301400 */
[----:B0-----:R-:W-:-:S04]  /*6f00*/  F2FP.PACK_AB R5, RZ, R16 ;  /* 0x00000010ff05723e */ /* 0x001fc800000000ff */
[----:B------:R-:W-:-:S05]  /*6f10*/  PRMT R5, R5, 0x5410, RZ ;  /* 0x0000541005057816 */ /* 0x000fca00000000ff */
[----:B------:R-:W-:Y:S01]  /*6f20*/  STG.E [R2.64], R5 ;  /* 0x0000000502007986 */ /* 0x000fe2000c101924 */
[----:B------:R-:W-:Y:S05]  /*6f30*/  EXIT ;  /* 0x000000000000794d */ /* 0x000fea0003800000 */
.L_x_31646:
[----:B------:R-:W0:Y:S02]  /*6f40*/  I2F.F64.S64 R16, R16 ;  /* 0x0000001000107312 */ /* 0x000e240000301c00 */
[----:B0-----:R-:W-:Y:S01]  /*6f50*/  STG.E.64 [R2.64], R16 ;  /* 0x0000001002007986 */ /* 0x001fe2000c101b24 */
[----:B------:R-:W-:Y:S05]  /*6f60*/  EXIT ;  /* 0x000000000000794d */ /* 0x000fea0003800000 */
.L_x_31637:
        /* <DEDUP_REMOVED lines=13> */
.L_x_31650:
[----:B------:R-:W0:Y:S01]  /*7040*/  I2F.F64.S64 R16, R16 ;  /* 0x0000001000107312 */ /* 0x000e220000301c00 */
[----:B------:R-:W-:-:S05]  /*7050*/  CS2R R18, SRZ ;  /* 0x0000000000127805 */ /* 0x000fca000001ff00 */
[----:B0-----:R-:W-:Y:S01]  /*7060*/  STG.E.128 [R2.64], R16 ;  /* 0x0000001002007986 */ /* 0x001fe2000c101d24 */
[----:B------:R-:W-:Y:S05]  /*7070*/  EXIT ;  /* 0x000000000000794d */ /* 0x000fea0003800000 */
.L_x_31649:
        /* <DEDUP_REMOVED lines=21> */
.L_x_31654:
[----:B------:R-:W-:Y:S05]  /*71d0*/  BSYNC B0 ;  /* 0x0000000000007941 */ /* 0x000fea0003800000 */
.L_x_31653:
[----:B------:R-:W-:-:S05]  /*71e0*/  LOP3.LUT R5, R0, R5, RZ, 0xfc, !PT ;  /* 0x0000000500057212 */ /* 0x000fca00078efcff */
[----:B------:R-:W-:Y:S01]  /*71f0*/  STG.E.U8 [R2.64], R5 ;  /* 0x0000000502007986 */ /* 0x000fe2000c101124 */
[----:B------:R-:W-:Y:S05]  /*7200*/  EXIT ;  /* 0x000000000000794d */ /* 0x000fea0003800000 */
.L_x_31652:
        /* <DEDUP_REMOVED lines=13> */
.L_x_31656:
[----:B------:R-:W-:Y:S01]  /*72e0*/  IMAD.MOV.U32 R0, RZ, RZ, 0x7f ;  /* 0x0000007fff007424 */ /* 0x000fe200078e00ff */
[----:B------:R-:W-:-:S04]  /*72f0*/  ISETP.GT.U32.AND P0, PT, R4, 0x7f800000, PT ;  /* 0x7f8000000400780c */ /* 0x000fc80003f04070 */
[----:B------:R-:W-:-:S04]  /*7300*/  SEL R0, R0, 0x7c, P0 ;  /* 0x0000007c00007807 */ /* 0x000fc80000000000 */
.L_x_31657:
[----:B------:R-:W-:Y:S05]  /*7310*/  BSYNC B0 ;  /* 0x0000000000007941 */ /* 0x000fea0003800000 */
.L_x_31655:
[----:B------:R-:W-:-:S04]  /*7320*/  LOP3.LUT R4, R17, 0x80000000, RZ, 0xc0, !PT ;  /* 0x8000000011047812 */ /* 0x000fc800078ec0ff */
[----:B------:R-:W-:-:S04]  /*7330*/  SHF.R.U32.HI R5, RZ, 0x18, R4 ;  /* 0x00000018ff057819 */ /* 0x000fc80000011604 */
[----:B------:R-:W-:-:S05]  /*7340*/  LOP3.LUT R5, R0, R5, RZ, 0xfc, !PT ;  /* 0x0000000500057212 */ /* 0x000fca00078efcff */
[----:B------:R-:W-:Y:S01]  /*7350*/  STG.E.U8 [R2.64], R5 ;  /* 0x0000000502007986 */ /* 0x000fe2000c101124 */
[----:B------:R-:W-:Y:S05]  /*7360*/  EXIT ;  /* 0x000000000000794d */ /* 0x000fea0003800000 */
.L_x_31651:
[----:B------:R-:W0:Y:S02]  /*7370*/  I2F.S64 R0, R16 ;  /* 0x0000001000007312 */ /* 0x000e240000301400 */
[----:B0-----:R-:W-:-:S05]  /*7380*/  F2FP.BF16.PACK_AB R0, RZ, R0 ;  /* 0x00000000ff00723e */ /* 0x001fca00000010ff */
[----:B------:R-:W-:Y:S01]  /*7390*/  STG.E.U16 [R2.64], R0 ;  /* 0x0000000002007986 */ /* 0x000fe2000c101524 */
[----:B------:R-:W-:Y:S05]  /*73a0*/  EXIT ;  /* 0x000000000000794d */ /* 0x000fea0003800000 */
.L_x_31648:
        /* <DEDUP_REMOVED lines=10> */
.L_x_31660:
        /* <DEDUP_REMOVED lines=17> */
.L_x_31663:
[----:B------:R-:W-:-:S04]  /*7560*/  LOP3.LUT R0, R17, 0x80000000, RZ, 0xc0, !PT ;  /* 0x8000000011007812 */ /* 0x000fc800078ec0ff */
[----:B------:R-:W-:-:S04]  /*7570*/  SHF.R.U32.HI R5, RZ, 0x18, R0 ;  /* 0x00000018ff057819 */ /* 0x000fc80000011600 */
[----:B------:R-:W-:-:S04]  /*7580*/  LOP3.LUT R4, R4, R5, RZ, 0xfc, !PT ;  /* 0x0000000504047212 */ /* 0x000fc800078efcff */
[----:B------:R-:W-:Y:S02]  /*7590*/  PRMT R0, R4, 0x7610, R0 ;  /* 0x0000761004007816 */ /* 0x000fe40000000000 */
.L_x_31662:
[----:B------:R-:W-:Y:S05]  /*75a0*/  BSYNC B0 ;  /* 0x0000000000007941 */ /* 0x000fea0003800000 */
.L_x_31661:
[----:B------:R-:W-:Y:S01]  /*75b0*/  STG.E.U8 [R2.64], R0 ;  /* 0x0000000002007986 */ /* 0x000fe2000c101124 */
[----:B------:R-:W-:Y:S05]  /*75c0*/  EXIT ;  /* 0x000000000000794d */ /* 0x000fea0003800000 */
.L_x_31659:
        /* <DEDUP_REMOVED lines=17> */
.L_x_31666:
[----:B------:R-:W-:-:S04]  /*76e0*/  LOP3.LUT R0, R17, 0x80000000, RZ, 0xc0, !PT ;  /* 0x8000000011007812 */ /* 0x000fc800078ec0ff */
[----:B------:R-:W-:-:S04]  /*76f0*/  SHF.R.U32.HI R5, RZ, 0x18, R0 ;  /* 0x00000018ff057819 */ /* 0x000fc80000011600 */
[----:B------:R-:W-:-:S04]  /*7700*/  LOP3.LUT R4, R4, R5, RZ, 0xfc, !PT ;  /* 0x0000000504047212 */ /* 0x000fc800078efcff */
[----:B------:R-:W-:Y:S02]  /*7710*/  PRMT R0, R4, 0x7610, R0 ;  /* 0x0000761004007816 */ /* 0x000fe40000000000 */
.L_x_31665:
[----:B------:R-:W-:Y:S05]  /*7720*/  BSYNC B0 ;  /* 0x0000000000007941 */ /* 0x000fea0003800000 */
.L_x_31664:
[----:B------:R-:W-:Y:S01]  /*7730*/  STG.E.U8 [R2.64], R0 ;  /* 0x0000000002007986 */ /* 0x000fe2000c101124 */
[----:B------:R-:W-:Y:S05]  /*7740*/  EXIT ;  /* 0x000000000000794d */ /* 0x000fea0003800000 */
.L_x_31658:
        /* <DEDUP_REMOVED lines=22> */
.L_x_31641:
        /* <DEDUP_REMOVED lines=20> */
.L_x_31668:
[----:B------:R-:W-:Y:S01]  /*79f0*/  STG.E.64 [R2.64], R16 ;  /* 0x0000001002007986 */ /* 0x000fe2000c101b24 */
[----:B------:R-:W-:Y:S05]  /*7a00*/  EXIT ;  /* 0x000000000000794d */ /* 0x000fea0003800000 */
.L_x_31667:
[----:B------:R-:W-:Y:S01]  /*7a10*/  STG.E [R2.64], R16 ;  /* 0x0000001002007986 */ /* 0x000fe2000c101924 */
[----:B------:R-:W-:Y:S05]  /*7a20*/  EXIT ;  /* 0x000000000000794d */ /* 0x000fea0003800000 */
.L_x_31669:
        /* <DEDUP_REMOVED lines=13> */
.L_x_34367:


//--------------------- .text._ZN2at6native18elementwise_kernelILi128ELi2EZNS0_22gpu_kernel_impl_nocastIZZZNS0_23bitwise_not_kernel_cudaERNS_18TensorIteratorBaseEENKUlvE_clEvENKUlvE2_clEvEUllE_EEvS4_RKT_EUliE_EEviT1_ --------------------------
	.section	.text._ZN2at6native18elementwise_kernelILi128ELi2EZNS0_22gpu_kernel_impl_nocastIZZZNS0_23bitwise_not_kernel_cudaERNS_18TensorIteratorBaseEENKUlvE_clEvENKUlvE2_clEvEUllE_EEvS4_RKT_EUliE_EEviT1_,"ax",@progbits
	.sectioninfo	@"SHI_REGISTERS=12"
	.align	128
        .global         _ZN2at6native18elementwise_kernelILi128ELi2EZNS0_22gpu_kernel_impl_nocastIZZZNS0_23bitwise_not_kernel_cudaERNS_18TensorIteratorBaseEENKUlvE_clEvENKUlvE2_clEvEUllE_EEvS4_RKT_EUliE_EEviT1_
        .type           _ZN2at6native18elementwise_kernelILi128ELi2EZNS0_22gpu_kernel_impl_nocastIZZZNS0_23bitwise_not_kernel_cudaERNS_18TensorIteratorBaseEENKUlvE_clEvENKUlvE2_clEvEUllE_EEvS4_RKT_EUliE_EEviT1_,@function
        .size           _ZN2at6native18elementwise_kernelILi128ELi2EZNS0_22gpu_kernel_impl_nocastIZZZNS0_23bitwise_not_kernel_cudaERNS_18TensorIteratorBaseEENKUlvE_clEvENKUlvE2_clEvEUllE_EEvS4_RKT_EUliE_EEviT1_,(.L_x_34368 - _ZN2at6native18elementwise_kernelILi128ELi2EZNS0_22gpu_kernel_impl_nocastIZZZNS0_23bitwise_not_kernel_cudaERNS_18TensorIteratorBaseEENKUlvE_clEvENKUlvE2_clEvEUllE_EEvS4_RKT_EUliE_EEviT1_)
        .other          _ZN2at6native18elementwise_kernelILi128ELi2EZNS0_22gpu_kernel_impl_nocastIZZZNS0_23bitwise_not_kernel_cudaERNS_18TensorIteratorBaseEENKUlvE_clEvENKUlvE2_clEvEUllE_EEvS4_RKT_EUliE_EEviT1_,@"STO_CUDA_ENTRY STV_DEFAULT"
_ZN2at6native18elementwise_kernelILi128ELi2EZNS0_22gpu_kernel_impl_nocastIZZZNS0_23bitwise_not_kernel_cudaERNS_18TensorIteratorBaseEENKUlvE_clEvENKUlvE2_clEvEUllE_EEvS4_RKT_EUliE_EEviT1_:
.text._ZN2at6native18elementwise_kernelILi128ELi2EZNS0_22gpu_kernel_impl_nocastIZZZNS0_23bitwise_not_kernel_cudaERNS_18TensorIteratorBaseEENKUlvE_clEvENKUlvE2_clEvEUllE_EEvS4_RKT_EUliE_EEviT1_:
        /* <DEDUP_REMOVED lines=236> */
.L_x_31672:
[----:B------:R-:W-:-:S04]  /*0ec0*/  IADD3 R4, P0, R3, c[0x0][0x368], RZ ;  /* 0x0000da0003047a10 */ /* 0x000fc80007f1e0ff */
[----:B------:R-:W-:-:S06]  /*0ed0*/  IADD3.X R5, RZ, c[0x0][0x36c], RZ, P0, !PT ;  /* 0x0000db00ff057a10 */ /* 0x000fcc00007fe4ff */
[----:B------:R-:W2:Y:S01]  /*0ee0*/  LDG.E.64 R4, [R4.64] ;  /* 0x0000000404047981 */ /* 0x000ea2000c1e1b00 */
[----:B------:R-:W-:Y:S02]  /*0ef0*/  IADD3 R6, P0, R2, c[0x0][0x360], RZ ;  /* 0x0000d80002067a10 */ /* 0x000fe40007f1e0ff */
[----:B------:R-:W-:Y:S02]  /*0f00*/  IADD3 R9, R0, 0x80, RZ ;  /* 0x0000008000097810 */ /* 0x000fe40007ffe0ff */
[----:B------:R-:W-:Y:S02]  /*0f10*/  IADD3.X R7, RZ, c[0x0][0x364], RZ, P0, !PT ;  /* 0x0000d900ff077a10 */ /* 0x000fe400007fe4ff */
[----:B--2---:R-:W-:Y:S02]  /*0f20*/  LOP3.LUT R2, RZ, R4, RZ, 0x33, !PT ;  /* 0x00000004ff027212 */ /* 0x004fe400078e33ff */
[----:B------:R-:W-:-:S05]  /*0f30*/  LOP3.LUT R3, RZ, R5, RZ, 0x33, !PT ;  /* 0x00000005ff037212 */ /* 0x000fca00078e33ff */
[----:B------:R0:W-:Y:S02]  /*0f40*/  STG.E.64 [R6.64], R2 ;  /* 0x0000000206007986 */ /* 0x0001e4000c101b04 */
.L_x_31671:
[----:B------:R-:W-:Y:S05]  /*0f50*/  BSYNC B0 ;  /* 0x0000000000007941 */ /* 0x000fea0003800000 */
.L_x_31670:
        /* <DEDUP_REMOVED lines=230> */
.L_x_31673:
[----:B------:R-:W-:-:S04]  /*1dc0*/  IADD3 R2, P0, R2, c[0x0][0x368], RZ ;  /* 0x0000da0002027a10 */ /* 0x000fc80007f1e0ff */
[----:B------:R-:W-:-:S06]  /*1dd0*/  IADD3.X R3, RZ, c[0x0][0x36c], RZ, P0, !PT ;  /* 0x0000db00ff037a10 */ /* 0x000fcc00007fe4ff */
[----:B------:R-:W2:Y:S01]  /*1de0*/  LDG.E.64 R2, [R2.64] ;  /* 0x0000000402027981 */ /* 0x000ea2000c1e1b00 */
[----:B------:R-:W-:-:S04]  /*1df0*/  IADD3 R6, P0, R0, c[0x0][0x360], RZ ;  /* 0x0000d80000067a10 */ /* 0x000fc80007f1e0ff */
[----:B------:R-:W-:Y:S02]  /*1e00*/  IADD3.X R7, RZ, c[0x0][0x364], RZ, P0, !PT ;  /* 0x0000d900ff077a10 */ /* 0x000fe400007fe4ff */
[----:B--2---:R-:W-:Y:S02]  /*1e10*/  LOP3.LUT R4, RZ, R2, RZ, 0x33, !PT ;  /* 0x00000002ff047212 */ /* 0x004fe400078e33ff */
[----:B------:R-:W-:-:S05]  /*1e20*/  LOP3.LUT R5, RZ, R3, RZ, 0x33, !PT ;  /* 0x00000003ff057212 */ /* 0x000fca00078e33ff */
[----:B------:R-:W-:Y:S01]  /*1e30*/  STG.E.64 [R6.64], R4 ;  /* 0x0000000406007986 */ /* 0x000fe2000c101b04 */
[----:B------:R-:W-:Y:S05]  /*1e40*/  EXIT ;  /* 0x000000000000794d */ /* 0x000fea0003800000 */
.L_x_31674:
        /* <DEDUP_REMOVED lines=11> */
.L_x_34368:


//--------------------- .text._ZN2at6native27unrolled_elementwise_kernelIZZZNS0_23bitwise_not_kernel_cudaERNS_18TensorIteratorBaseEENKUlvE_clEvENKUlvE2_clEvEUllE_St5arrayIPcLm2EELi4E23TrivialOffsetCalculatorILi1EjESB_NS0_6memory15LoadWithoutCastENSC_16StoreWithoutCastEEEviT_T0_T2_T3_T4_T5_ --------------------------
	.section	.text._ZN2at6native27unrolled_elementwise_kernelIZZZNS0_23bitwise_not_kernel_cudaERNS_18TensorIteratorBaseEENKUlvE_clEvENKUlvE2_clEvEUllE_St5arrayIPcLm2EELi4E23TrivialOffsetCalculatorILi1EjESB_NS0_6memory15LoadWithoutCastENSC_16StoreWithoutCastEEEviT_T0_T2_T3_T4_T5_,"ax",@progbits
	.sectioninfo	@"SHI_REGISTERS=18"
	.align	128
        .global         _ZN2at6native27unrolled_elementwise_kernelIZZZNS0_23bitwise_not_kernel_cudaERNS_18TensorIteratorBaseEENKUlvE_clEvENKUlvE2_clEvEUllE_St5arrayIPcLm2EELi4E23TrivialOffsetCalculatorILi1EjESB_NS0_6memory15LoadWithoutCastENSC_16StoreWithoutCastEEEviT_T0_T2_T3_T4_T5_
        .type           _ZN2at6native27unrolled_elementwise_kernelIZZZNS0_23bitwise_not_kernel_cudaERNS_18TensorIteratorBaseEENKUlvE_clEvENKUlvE2_clEvEUllE_St5arrayIPcLm2EELi4E23TrivialOffsetCalculatorILi1EjESB_NS0_6memory15LoadWithoutCastENSC_16StoreWithoutCastEEEviT_T0_T2_T3_T4_T5_,@function
        .size           _ZN2at6native27unrolled_elementwise_kernelIZZZNS0_23bitwise_not_kernel_cudaERNS_18TensorIteratorBaseEENKUlvE_clEvENKUlvE2_clEvEUllE_St5arrayIPcLm2EELi4E23TrivialOffsetCalculatorILi1EjESB_NS0_6memory15LoadWithoutCastENSC_16StoreWithoutCastEEEviT_T0_T2_T3_T4_T5_,(.L_x_34369 - _ZN2at6native27unrolled_elementwise_kernelIZZZNS0_23bitwise_not_kernel_cudaERNS_18TensorIteratorBaseEENKUlvE_clEvENKUlvE2_clEvEUllE_St5arrayIPcLm2EELi4E23TrivialOffsetCalculatorILi1EjESB_NS0_6memory15LoadWithoutCastENSC_16StoreWithoutCastEEEviT_T0_T2_T3_T4_T5_)
        .other          _ZN2at6native27unrolled_elementwise_kernelIZZZNS0_23bitwise_not_kernel_cudaERNS_18TensorIteratorBaseEENKUlvE_clEvENKUlvE2_clEvEUllE_St5arrayIPcLm2EELi4E23TrivialOffsetCalculatorILi1EjESB_NS0_6memory15LoadWithoutCastENSC_16StoreWithoutCastEEEviT_T0_T2_T3_T4_T5_,@"STO_CUDA_ENTRY STV_DEFAULT"
_ZN2at6native27unrolled_elementwise_kernelIZZZNS0_23bitwise_not_kernel_cudaERNS_18TensorIteratorBaseEENKUlvE_clEvENKUlvE2_clEvEUllE_St5arrayIPcLm2EELi4E23TrivialOffsetCalculatorILi1EjESB_NS0_6memory15LoadWithoutCastENSC_16StoreWithoutCastEEEviT_T0_T2_T3_T4_T5_:
.text._ZN2at6native27unrolled_elementwise_kernelIZZZNS0_23bitwise_not_kernel_cudaERNS_18TensorIteratorBaseEENKUlvE_clEvENKUlvE2_clEvEUllE_St5arrayIPcLm2EELi4E23TrivialOffsetCalculatorILi1EjESB_NS0_6memory15LoadWithoutCastENSC_16StoreWithoutCastEEEviT_T0_T2_T3_T4_T5_:
        /* <DEDUP_REMOVED lines=13> */
[----:B------:R-:W2:Y:S04]  /*00d0*/  @!P1 LDG.E.64 R8, [R8.64] ;  /* 0x0000000408089981 */ /* 0x000ea8000c1e1b00 */
[----:B------:R-:W-:Y:S01]  /*00e0*/  @!P3 IMAD R10, R0, 0x200, R5 ;  /* 0x00000200000ab824 */ /* 0x000fe200078e0205 */
[----:B------:R-:W-:Y:S01]  /*00f0*/  @!P3 IADD3 R5, R5, 0x80, RZ ;  /* 0x000000800505b810 */ /* 0x000fe20007ffe0ff */
[----:B------:R-:W-:-:S03]  /*0100*/  @!P3 IMAD.MOV.U32 R11, RZ, RZ, 0x8 ;  /* 0x00000008ff0bb424 */ /* 0x000fc600078e00ff */
[----:B------:R-:W-:Y:S01]  /*0110*/  ISETP.GE.AND P2, PT, R5, R2, PT ;  /* 0x000000020500720c */ /* 0x000fe20003f46270 */
[----:B------:R-:W-:-:S06]  /*0120*/  @!P3 IMAD.WIDE.U32 R10, R10, R11, c[0x0][0x170] ;  /* 0x00005c000a0ab625 */ /* 0x000fcc00078e000b */
[----:B------:R-:W3:Y:S06]  /*0130*/  @!P3 LDG.E.64 R10, [R10.64] ;  /* 0x000000040a0ab981 */ /* 0x000eec000c1e1b00 */
[----:B------:R-:W-:Y:S01]  /*0140*/  @!P2 MOV R7, 0x8 ;  /* 0x000000080007a802 */ /* 0x000fe20000000f00 */
[----:B------:R-:W-:-:S04]  /*0150*/  @!P2 IMAD R6, R0, 0x200, R5 ;  /* 0x000002000006a824 */ /* 0x000fc800078e0205 */
[----:B------:R-:W-:-:S06]  /*0160*/  @!P2 IMAD.WIDE.U32 R6, R6, R7, c[0x0][0x170] ;  /* 0x00005c000606a625 */ /* 0x000fcc00078e0007 */
[----:B------:R-:W4:Y:S01]  /*0170*/  @!P2 LDG.E.64 R6, [R6.64] ;  /* 0x000000040606a981 */ /* 0x000f22000c1e1b00 */
[----:B------:R-:W-:-:S04]  /*0180*/  @!P2 IADD3 R5, R5, 0x80, RZ ;  /* 0x000000800505a810 */ /* 0x000fc80007ffe0ff */
[----:B------:R-:W-:Y:S02]  /*0190*/  ISETP.GE.AND P0, PT, R5, R2, PT ;  /* 0x000000020500720c */ /* 0x000fe40003f06270 */
[----:B------:R-:W-:Y:S01]  /*01a0*/  MOV R12, 0xffffffff ;  /* 0xffffffff000c7802 */ /* 0x000fe20000000f00 */
[----:B------:R-:W-:Y:S01]  /*01b0*/  IMAD.MOV.U32 R14, RZ, RZ, -0x1 ;  /* 0xffffffffff0e7424 */ /* 0x000fe200078e00ff */
[----:B------:R-:W-:Y:S01]  /*01c0*/  MOV R15, 0xffffffff ;  /* 0xffffffff000f7802 */ /* 0x000fe20000000f00 */
[----:B------:R-:W-:-:S08]  /*01d0*/  IMAD.MOV.U32 R13, RZ, RZ, -0x1 ;  /* 0xffffffffff0d7424 */ /* 0x000fd000078e00ff */
[----:B------:R-:W-:Y:S02]  /*01e0*/  @!P0 IMAD R4, R0, 0x200, R5 ;  /* 0x0000020000048824 */ /* 0x000fe400078e0205 */
[----:B------:R-:W-:-:S04]  /*01f0*/  @!P0 IMAD.MOV.U32 R5, RZ, RZ, 0x8 ;  /* 0x00000008ff058424 */ /* 0x000fc800078e00ff */
[----:B------:R-:W-:Y:S01]  /*0200*/  @!P0 IMAD.WIDE.U32 R4, R4, R5, c[0x0][0x170] ;  /* 0x00005c0004048625 */ /* 0x000fe200078e0005 */
[----:B------:R-:W-:Y:S05]  /*0210*/  BSSY B0, `(.L_x_31675) ;  /* 0x0000021000007945 */ /* 0x000fea0003800000 */
[----:B------:R-:W5:Y:S01]  /*0220*/  @!P0 LDG.E.64 R4, [R4.64] ;  /* 0x0000000404048981 */ /* 0x000f62000c1e1b00 */
[----:B--2---:R-:W-:Y:S01]  /*0230*/  @!P1 LOP3.LUT R12, RZ, R8, RZ, 0x33, !PT ;  /* 0x00000008ff0c9212 */ /* 0x004fe200078e33ff */
[----:B------:R-:W-:Y:S01]  /*0240*/  @!P1 IMAD R8, R0, 0x200, R3 ;  /* 0x0000020000089824 */ /* 0x000fe200078e0203 */
[----:B------:R-:W-:Y:S02]  /*0250*/  @!P1 IADD3 R3, R3, 0x80, RZ ;  /* 0x0000008003039810 */ /* 0x000fe40007ffe0ff */
[----:B------:R-:W-:Y:S01]  /*0260*/  @!P1 LOP3.LUT R13, RZ, R9, RZ, 0x33, !PT ;  /* 0x00000009ff0d9212 */ /* 0x000fe200078e33ff */
[----:B------:R-:W-:Y:S01]  /*0270*/  @!P1 IMAD.MOV.U32 R9, RZ, RZ, 0x8 ;  /* 0x00000008ff099424 */ /* 0x000fe200078e00ff */
[----:B---3--:R-:W-:-:S02]  /*0280*/  @!P3 LOP3.LUT R14, RZ, R10, RZ, 0x33, !PT ;  /* 0x0000000aff0eb212 */ /* 0x008fc400078e33ff */
[----:B------:R-:W-:Y:S02]  /*0290*/  @!P3 LOP3.LUT R15, RZ, R11, RZ, 0x33, !PT ;  /* 0x0000000bff0fb212 */ /* 0x000fe400078e33ff */
[----:B------:R-:W-:Y:S01]  /*02a0*/  ISETP.GE.AND P3, PT, R3, R2, PT ;  /* 0x000000020300720c */ /* 0x000fe20003f66270 */
[----:B------:R-:W-:Y:S01]  /*02b0*/  IMAD.MOV.U32 R11, RZ, RZ, -0x1 ;  /* 0xffffffffff0b7424 */ /* 0x000fe200078e00ff */
[----:B------:R-:W-:Y:S01]  /*02c0*/  MOV R10, 0xffffffff ;  /* 0xffffffff000a7802 */ /* 0x000fe20000000f00 */
[----:B------:R-:W-:Y:S01]  /*02d0*/  @!P1 IMAD.WIDE.U32 R8, R8, R9, c[0x0][0x168] ;  /* 0x00005a0008089625 */ /* 0x000fe200078e0009 */
[----:B----4-:R-:W-:-:S03]  /*02e0*/  @!P2 LOP3.LUT R10, RZ, R6, RZ, 0x33, !PT ;  /* 0x00000006ff0aa212 */ /* 0x010fc600078e33ff */
[----:B------:R-:W-:Y:S01]  /*02f0*/  IMAD.MOV.U32 R6, RZ, RZ, R12 ;  /* 0x000000ffff067224 */ /* 0x000fe200078e000c */
[----:B------:R-:W-:Y:S02]  /*0300*/  @!P2 LOP3.LUT R11, RZ, R7, RZ, 0x33, !PT ;  /* 0x00000007ff0ba212 */ /* 0x000fe400078e33ff */
[----:B------:R-:W-:-:S05]  /*0310*/  MOV R7, R13 ;  /* 0x0000000d00077202 */ /* 0x000fca0000000f00 */
[----:B------:R0:W-:Y:S02]  /*0320*/  @!P1 STG.E.64 [R8.64], R6 ;  /* 0x0000000608009986 */ /* 0x0001e4000c101b04 */
[----:B0-----:R-:W-:Y:S01]  /*0330*/  IMAD.MOV.U32 R6, RZ, RZ, R14 ;  /* 0x000000ffff067224 */ /* 0x001fe200078e000e */
[----:B------:R-:W-:Y:S01]  /*0340*/  MOV R8, R10 ;  /* 0x0000000a00087202 */ /* 0x000fe20000000f00 */
[----:B------:R-:W-:Y:S02]  /*0350*/  IMAD.MOV.U32 R7, RZ, RZ, R15 ;  /* 0x000000ffff077224 */ /* 0x000fe400078e000f */
[----:B------:R-:W-:Y:S01]  /*0360*/  IMAD.MOV.U32 R9, RZ, RZ, R11 ;  /* 0x000000ffff097224 */ /* 0x000fe200078e000b */
[----:B------:R-:W-:Y:S05]  /*0370*/  @P3 BRA `(.L_x_31676) ;  /* 0x000000a000003947 */ /* 0x000fea0003800000 */
[----:B------:R-:W-:Y:S01]  /*0380*/  IMAD R10, R0, 0x200, R3 ;  /* 0x00000200000a7824 */ /* 0x000fe200078e0203 */
[----:B------:R-:W-:Y:S01]  /*0390*/  IADD3 R3, R3, 0x80, RZ ;  /* 0x0000008003037810 */ /* 0x000fe20007ffe0ff */
[----:B------:R-:W-:-:S03]  /*03a0*/  HFMA2.MMA R13, -RZ, RZ, 0, 4.76837158203125e-07 ;  /* 0x00000008ff0d7435 */ /* 0x000fc600000001ff */
[----:B------:R-:W-:-:S07]  /*03b0*/  ISETP.GE.AND P1, PT, R3, R2, PT ;  /* 0x000000020300720c */ /* 0x000fce0003f26270 */
[----:B------:R-:W-:-:S05]  /*03c0*/  IMAD.WIDE.U32 R10, R10, R13, c[0x0][0x168] ;  /* 0x00005a000a0a7625 */ /* 0x000fca00078e000d */
[----:B------:R0:W-:Y:S01]  /*03d0*/  STG.E.64 [R10.64], R6 ;  /* 0x000000060a007986 */ /* 0x0001e2000c101b04 */
[----:B------:R-:W-:Y:S01]  /*03e0*/  @!P1 IMAD R12, R0, 0x200, R3 ;  /* 0x00000200000c9824 */ /* 0x000fe200078e0203 */
[----:B------:R-:W-:-:S03]  /*03f0*/  @!P1 IADD3 R3, R3, 0x80, RZ ;  /* 0x0000008003039810 */ /* 0x000fc60007ffe0ff */
[----:B------:R-:W-:-:S05]  /*0400*/  @!P1 IMAD.WIDE.U32 R12, R12, R13, c[0x0][0x168] ;  /* 0x00005a000c0c9625 */ /* 0x000fca00078e000d */
[----:B------:R0:W-:Y:S02]  /*0410*/  @!P1 STG.E.64 [R12.64], R8 ;  /* 0x000000080c009986 */ /* 0x0001e4000c101b04 */
.L_x_31676:
[----:B------:R-:W-:Y:S05]  /*0420*/  BSYNC B0 ;  /* 0x0000000000007941 */ /* 0x000fea0003800000 */
.L_x_31675:
[----:B------:R-:W-:Y:S01]  /*0430*/  ISETP.GE.AND P1, PT, R3, R2, PT ;  /* 0x000000020300720c */ /* 0x000fe20003f26270 */
[----:B0-----:R-:W-:Y:S01]  /*0440*/  IMAD.MOV.U32 R6, RZ, RZ, -0x1 ;  /* 0xffffffffff067424 */ /* 0x001fe200078e00ff */
[----:B------:R-:W-:-:S11]  /*0450*/  MOV R7, 0xffffffff ;  /* 0xffffffff00077802 */ /* 0x000fd60000000f00 */
[----:B------:R-:W-:Y:S05]  /*0460*/  @P1 EXIT ;  /* 0x000000000000194d */ /* 0x000fea0003800000 */
[----:B------:R-:W-:Y:S01]  /*0470*/  HFMA2.MMA R2, -RZ, RZ, 0, 4.76837158203125e-07 ;  /* 0x00000008ff027435 */ /* 0x000fe200000001ff */
[----:B-----5:R-:W-:Y:S01]  /*0480*/  @!P0 LOP3.LUT R6, RZ, R4, RZ, 0x33, !PT ;  /* 0x00000004ff068212 */ /* 0x020fe200078e33ff */
[----:B------:R-:W-:Y:S01]  /*0490*/  IMAD R3, R0, 0x200, R3 ;  /* 0x0000020000037824 */ /* 0x000fe200078e0203 */
[----:B------:R-:W-:-:S03]  /*04a0*/  @!P0 LOP3.LUT R7, RZ, R5, RZ, 0x33, !PT ;  /* 0x00000005ff078212 */ /* 0x000fc600078e33ff */
[----:B------:R-:W-:Y:S01]  /*04b0*/  IMAD.MOV.U32 R4, RZ, RZ, R6 ;  /* 0x000000ffff047224 */ /* 0x000fe200078e0006 */
[----:B------:R-:W-:-:S03]  /*04c0*/  MOV R5, R7 ;  /* 0x0000000700057202 */ /* 0x000fc60000000f00 */
[----:B------:R-:W-:-:S05]  /*04d0*/  IMAD.WIDE.U32 R2, R3, R2, c[0x0][0x168] ;  /* 0x00005a0003027625 */ /* 0x000fca00078e0002 */
[----:B------:R-:W-:Y:S01]  /*04e0*/  STG.E.64 [R2.64], R4 ;  /* 0x0000000402007986 */ /* 0x000fe2000c101b04 */
[----:B------:R-:W-:Y:S05]  /*04f0*/  EXIT ;  /* 0x000000000000794d */ /* 0x000fea0003800000 */
.L_x_31677:
        /* <DEDUP_REMOVED lines=16> */
.L_x_34369:


//--------------------- .text._ZN2at6native29vectorized_elementwise_kernelILi2EZZZNS0_23bitwise_not_kernel_cudaERNS_18TensorIteratorBaseEENKUlvE_clEvENKUlvE2_clEvEUllE_St5arrayIPcLm2EEEEviT0_T1_ --------------------------
	.section	.text._ZN2at6native29vectorized_elementwise_kernelILi2EZZZNS0_23bitwise_not_kernel_cudaERNS_18TensorIteratorBaseEENKUlvE_clEvENKUlvE2_clEvEUllE_St5arrayIPcLm2EEEEviT0_T1_,"ax",@progbits
	.sectioninfo	@"SHI_REGISTERS=28"
	.align	128
        .global         _ZN2at6native29vectorized_elementwise_kernelILi2EZZZNS0_23bitwise_not_kernel_cudaERNS_18TensorIteratorBaseEENKUlvE_clEvENKUlvE2_clEvEUllE_St5arrayIPcLm2EEEEviT0_T1_
        .type           _ZN2at6native29vectorized_elementwise_kernelILi2EZZZNS0_23bitwise_not_kernel_cudaERNS_18TensorIteratorBaseEENKUlvE_clEvENKUlvE2_clEvEUllE_St5arrayIPcLm2EEEEviT0_T1_,@function
        .size           _ZN2at6native29vectorized_elementwise_kernelILi2EZZZNS0_23bitwise_not_kernel_cudaERNS_18TensorIteratorBaseEENKUlvE_clEvENKUlvE2_clEvEUllE_St5arrayIPcLm2EEEEviT0_T1_,(.L_x_34370 - _ZN2at6native29vectorized_elementwise_kernelILi2EZZZNS0_23bitwise_not_kernel_cudaERNS_18TensorIteratorBaseEENKUlvE_clEvENKUlvE2_clEvEUllE_St5arrayIPcLm2EEEEviT0_T1_)
        .other          _ZN2at6native29vectorized_elementwise_kernelILi2EZZZNS0_23bitwise_not_kernel_cudaERNS_18TensorIteratorBaseEENKUlvE_clEvENKUlvE2_clEvEUllE_St5arrayIPcLm2EEEEviT0_T1_,@"STO_CUDA_ENTRY STV_DEFAULT"
_ZN2at6native29vectorized_elementwise_kernelILi2EZZZNS0_23bitwise_not_kernel_cudaERNS_18TensorIteratorBaseEENKUlvE_clEvENKUlvE2_clEvEUllE_St5arrayIPcLm2EEEEviT0_T1_:
.text._ZN2at6native29vectorized_elementwise_kernelILi2EZZZNS0_23bitwise_not_kernel_cudaERNS_18TensorIteratorBaseEENKUlvE_clEvENKUlvE2_clEvEUllE_St5arrayIPcLm2EEEEviT0_T1_:
        /* <DEDUP_REMOVED lines=17> */
[----:B--2---:R-:W-:Y:S02]  /*0110*/  LOP3.LUT R2, RZ, R10, RZ, 0x33, !PT ;  /* 0x0000000aff027212 */ /* 0x004fe400078e33ff */
[----:B------:R-:W-:Y:S02]  /*0120*/  LOP3.LUT R3, RZ, R11, RZ, 0x33, !PT ;  /* 0x0000000bff037212 */ /* 0x000fe400078e33ff */
[----:B------:R-:W-:Y:S02]  /*0130*/  LOP3.LUT R9, RZ, R9, RZ, 0x33, !PT ;  /* 0x00000009ff097212 */ /* 0x000fe400078e33ff */
[----:B------:R-:W-:Y:S02]  /*0140*/  LOP3.LUT R0, RZ, R8, RZ, 0x33, !PT ;  /* 0x00000008ff007212 */ /* 0x000fe400078e33ff */
[----:B---3--:R-:W-:Y:S01]  /*0150*/  LOP3.LUT R20, RZ, R6, RZ, 0x33, !PT ;  /* 0x00000006ff147212 */ /* 0x008fe200078e33ff */
[----:B------:R-:W-:Y:S01]  /*0160*/  IMAD.MOV.U32 R6, RZ, RZ, R2 ;  /* 0x000000ffff067224 */ /* 0x000fe200078e0002 */
[----:B------:R-:W-:Y:S01]  /*0170*/  LOP3.LUT R21, RZ, R7, RZ, 0x33, !PT ;  /* 0x00000007ff157212 */ /* 0x000fe200078e33ff */
[----:B------:R-:W-:Y:S01]  /*0180*/  IMAD.MOV.U32 R7, RZ, RZ, R3 ;  /* 0x000000ffff077224 */ /* 0x000fe200078e0003 */
[----:B------:R-:W-:-:S02]  /*0190*/  LOP3.LUT R22, RZ, R4, RZ, 0x33, !PT ;  /* 0x00000004ff167212 */ /* 0x000fc400078e33ff */
[----:B------:R-:W-:Y:S01]  /*01a0*/  LOP3.LUT R23, RZ, R5, RZ, 0x33, !PT ;  /* 0x00000005ff177212 */ /* 0x000fe200078e33ff */
[----:B------:R-:W-:Y:S01]  /*01b0*/  IMAD.MOV.U32 R5, RZ, RZ, R9 ;  /* 0x000000ffff057224 */ /* 0x000fe200078e0009 */
[----:B------:R-:W-:Y:S02]  /*01c0*/  MOV R4, R0 ;  /* 0x0000000000047202 */ /* 0x000fe40000000f00 */
[----:B----4-:R-:W-:Y:S02]  /*01d0*/  LOP3.LUT R8, RZ, R18, RZ, 0x33, !PT ;  /* 0x00000012ff087212 */ /* 0x010fe400078e33ff */
[----:B------:R-:W-:Y:S02]  /*01e0*/  LOP3.LUT R10, RZ, R16, RZ, 0x33, !PT ;  /* 0x00000010ff0a7212 */ /* 0x000fe400078e33ff */
[----:B------:R-:W-:Y:S01]  /*01f0*/  LOP3.LUT R11, RZ, R17, RZ, 0x33, !PT ;  /* 0x00000011ff0b7212 */ /* 0x000fe200078e33ff */
[----:B------:R0:W-:Y:S01]  /*0200*/  STG.E.128 [R24.64], R4 ;  /* 0x0000000418007986 */ /* 0x0001e2000c101d04 */
[----:B------:R-:W-:Y:S01]  /*0210*/  LOP3.LUT R19, RZ, R19, RZ, 0x33, !PT ;  /* 0x00000013ff137212 */ /* 0x000fe200078e33ff */
[----:B------:R-:W-:Y:S01]  /*0220*/  IMAD.MOV.U32 R18, RZ, RZ, R8 ;  /* 0x000000ffff127224 */ /* 0x000fe200078e0008 */
[----:B-----5:R-:W-:Y:S01]  /*0230*/  LOP3.LUT R14, RZ, R14, RZ, 0x33, !PT ;  /* 0x0000000eff0e7212 */ /* 0x020fe200078e33ff */
[----:B------:R-:W-:Y:S01]  /*0240*/  IMAD.MOV.U32 R16, RZ, RZ, R10 ;  /* 0x000000ffff107224 */ /* 0x000fe200078e000a */
[----:B------:R-:W-:Y:S01]  /*0250*/  LOP3.LUT R15, RZ, R15, RZ, 0x33, !PT ;  /* 0x0000000fff0f7212 */ /* 0x000fe200078e33ff */
[----:B------:R-:W-:Y:S01]  /*0260*/  IMAD.MOV.U32 R17, RZ, RZ, R11 ;  /* 0x000000ffff117224 */ /* 0x000fe200078e000b */
[----:B------:R-:W-:-:S02]  /*0270*/  LOP3.LUT R12, RZ, R12, RZ, 0x33, !PT ;  /* 0x0000000cff0c7212 */ /* 0x000fc400078e33ff */
[----:B------:R-:W-:Y:S02]  /*0280*/  LOP3.LUT R13, RZ, R13, RZ, 0x33, !PT ;  /* 0x0000000dff0d7212 */ /* 0x000fe400078e33ff */
[----:B------:R-:W-:Y:S01]  /*0290*/  STG.E.128 [R24.64+0x800], R16 ;  /* 0x0008001018007986 */ /* 0x000fe2000c101d04 */
[----:B0-----:R-:W-:Y:S01]  /*02a0*/  IMAD.MOV.U32 R6, RZ, RZ, R20 ;  /* 0x000000ffff067224 */ /* 0x001fe200078e0014 */
[----:B------:R-:W-:Y:S01]  /*02b0*/  MOV R7, R21 ;  /* 0x0000001500077202 */ /* 0x000fe20000000f00 */
[----:B------:R-:W-:Y:S02]  /*02c0*/  IMAD.MOV.U32 R4, RZ, RZ, R22 ;  /* 0x000000ffff047224 */ /* 0x000fe400078e0016 */
[----:B------:R-:W-:Y:S01]  /*02d0*/  IMAD.MOV.U32 R5, RZ, RZ, R23 ;  /* 0x000000ffff057224 */ /* 0x000fe200078e0017 */
[----:B------:R-:W-:Y:S04]  /*02e0*/  STG.E.128 [R24.64+0x1000], R12 ;  /* 0x0010000c18007986 */ /* 0x000fe8000c101d04 */
[----:B------:R-:W-:Y:S01]  /*02f0*/  STG.E.128 [R24.64+0x1800], R4 ;  /* 0x0018000418007986 */ /* 0x000fe2000c101d04 */
[----:B------:R-:W-:Y:S05]  /*0300*/  EXIT ;  /* 0x000000000000794d */ /* 0x000fea0003800000 */
.L_x_31678:
[----:B------:R-:W0:Y:S02]  /*0310*/  S2R R17, SR_TID.X ;  /* 0x0000000000117919 */ /* 0x000e240000002100 */
[----:B0-----:R-:W-:Y:S01]  /*0320*/  ISETP.GE.AND P0, PT, R17, R16, PT ;  /* 0x000000101100720c */ /* 0x001fe20003f06270 */
[----:B------:R-:W-:-:S12]  /*0330*/  IMAD.MOV.U32 R5, RZ, RZ, R17 ;  /* 0x000000ffff057224 */ /* 0x000fd800078e0011 */
[----:B------:R-:W-:-:S04]  /*0340*/  @!P0 IADD3 R5, R17, 0x80, RZ ;  /* 0x0000008011058810 */ /* 0x000fc80007ffe0ff */
[----:B------:R-:W-:-:S13]  /*0350*/  ISETP.GE.AND P6, PT, R5, R16, PT ;  /* 0x000000100500720c */ /* 0x000fda0003fc6270 */
[----:B------:R-:W-:Y:S01]  /*0360*/  @!P6 MOV R3, 0x8 ;  /* 0x000000080003e802 */ /* 0x000fe20000000f00 */
[----:B------:R-:W-:-:S04]  /*0370*/  @!P6 IMAD.IADD R2, R0, 0x1, R5 ;  /* 0x000000010002e824 */ /* 0x000fc800078e0205 */
[----:B------:R-:W-:-:S06]  /*0380*/  @!P6 IMAD.WIDE.U32 R2, R2, R3, c[0x0][0x170] ;  /* 0x00005c000202e625 */ /* 0x000fcc00078e0003 */
[----:B------:R-:W2:Y:S01]  /*0390*/  @!P6 LDG.E.64 R2, [R2.64] ;  /* 0x000000040202e981 */ /* 0x000ea2000c1e1b00 */
[----:B------:R-:W-:Y:S01]  /*03a0*/  @!P6 IADD3 R5, R5, 0x80, RZ ;  /* 0x000000800505e810 */ /* 0x000fe20007ffe0ff */
[----:B------:R-:W-:Y:S01]  /*03b0*/  @!P0 IMAD.MOV.U32 R15, RZ, RZ, 0x8 ;  /* 0x00000008ff0f8424 */ /* 0x000fe200078e00ff */
[----:B------:R-:W-:Y:S01]  /*03c0*/  @!P0 IADD3 R14, R0, R17, RZ ;  /* 0x00000011000e8210 */ /* 0x000fe20007ffe0ff */
[----:B------:R-:W-:Y:S01]  /*03d0*/  IMAD.MOV.U32 R20, RZ, RZ, -0x1 ;  /* 0xffffffffff147424 */ /* 0x000fe200078e00ff */
[----:B------:R-:W-:Y:S02]  /*03e0*/  ISETP.GE.AND P1, PT, R5, R16, PT ;  /* 0x000000100500720c */ /* 0x000fe40003f26270 */
[----:B------:R-:W-:Y:S01]  /*03f0*/  MOV R21, 0xffffffff ;  /* 0xffffffff00157802 */ /* 0x000fe20000000f00 */
[----:B------:R-:W-:-:S06]  /*0400*/  @!P0 IMAD.WIDE.U32 R14, R14, R15, c[0x0][0x170] ;  /* 0x00005c000e0e8625 */ /* 0x000fcc00078e000f */
[----:B------:R-:W3:Y:S04]  /*0410*/  @!P0 LDG.E.64 R14, [R14.64] ;  /* 0x000000040e0e8981 */ /* 0x000ee8000c1e1b00 */
[----:B------:R-:W-:Y:S01]  /*0420*/  @!P1 IMAD.IADD R12, R0, 0x1, R5 ;  /* 0x00000001000c9824 */ /* 0x000fe200078e0205 */
[----:B------:R-:W-:Y:S01]  /*0430*/  @!P1 IADD3 R5, R5, 0x80, RZ ;  /* 0x0000008005059810 */ /* 0x000fe20007ffe0ff */
[----:B------:R-:W-:-:S03]  /*0440*/  @!P1 IMAD.MOV.U32 R13, RZ, RZ, 0x8 ;  /* 0x00000008ff0d9424 */ /* 0x000fc600078e00ff */
[----:B------:R-:W-:Y:S01]  /*0450*/  ISETP.GE.AND P2, PT, R5, R16, PT ;  /* 0x000000100500720c */ /* 0x000fe20003f46270 */
[----:B------:R-:W-:-:S06]  /*0460*/  @!P1 IMAD.WIDE.U32 R12, R12, R13, c[0x0][0x170] ;  /* 0x00005c000c0c9625 */ /* 0x000fcc00078e000d */
[----:B------:R-:W4:Y:S06]  /*0470*/  @!P1 LDG.E.64 R12, [R12.64] ;  /* 0x000000040c0c9981 */ /* 0x000f2c000c1e1b00 */
        /* <DEDUP_REMOVED lines=12> */
[----:B------:R-:W-:Y:S02]  /*0540*/  @!P3 IMAD.WIDE.U32 R8, R6, R9, c[0x0][0x170] ;  /* 0x00005c000608b625 */ /* 0x000fe400078e0009 */
[----:B------:R-:W5:Y:S04]  /*0550*/  @!P2 LDG.E.64 R10, [R10.64] ;  /* 0x000000040a0aa981 */ /* 0x000f68000c1e1b00 */
[----:B------:R-:W-:Y:S01]  /*0560*/  @!P5 IMAD.IADD R7, R0, 0x1, R5 ;  /* 0x000000010007d824 */ /* 0x000fe200078e0205 */
[----:B------:R-:W-:Y:S01]  /*0570*/  @!P5 IADD3 R5, R5, 0x80, RZ ;  /* 0x000000800505d810 */ /* 0x000fe20007ffe0ff */
[----:B------:R-:W5:Y:S01]  /*0580*/  @!P3 LDG.E.64 R8, [R8.64] ;  /* 0x000000040808b981 */ /* 0x000f62000c1e1b00 */
[----:B--2---:R-:W-:Y:S02]  /*0590*/  @!P6 LOP3.LUT R20, RZ, R2, RZ, 0x33, !PT ;  /* 0x00000002ff14e212 */ /* 0x004fe400078e33ff */
[----:B------:R-:W-:-:S02]  /*05a0*/  @!P6 LOP3.LUT R21, RZ, R3, RZ, 0x33, !PT ;  /* 0x00000003ff15e212 */ /* 0x000fc400078e33ff */
[----:B------:R-:W-:Y:S01]  /*05b0*/  ISETP.GE.AND P6, PT, R5, R16, PT ;  /* 0x000000100500720c */ /* 0x000fe20003fc6270 */
[----:B------:R-:W-:-:S04]  /*05c0*/  @!P4 IMAD.MOV.U32 R3, RZ, RZ, 0x8 ;  /* 0x00000008ff03c424 */ /* 0x000fc800078e00ff */
[----:B------:R-:W-:-:S04]  /*05d0*/  @!P4 IMAD.WIDE.U32 R2, R4, R3, c[0x0][0x170] ;  /* 0x00005c000402c625 */ /* 0x000fc800078e0003 */
[----:B------:R-:W-:Y:S02]  /*05e0*/  @!P5 IMAD.MOV.U32 R4, RZ, RZ, 0x8 ;  /* 0x00000008ff04d424 */ /* 0x000fe400078e00ff */
[----:B------:R-:W2:Y:S02]  /*05f0*/  @!P4 LDG.E.64 R2, [R2.64] ;  /* 0x000000040202c981 */ /* 0x000ea4000c1e1b00 */
[----:B------:R-:W-:Y:S01]  /*0600*/  @!P6 IADD3 R6, R0, R5, RZ ;  /* 0x000000050006e210 */ /* 0x000fe20007ffe0ff */
[----:B------:R-:W-:Y:S02]  /*0610*/  @!P6 IMAD.MOV.U32 R19, RZ, RZ, 0x8 ;  /* 0x00000008ff13e424 */ /* 0x000fe400078e00ff */
[----:B------:R-:W-:-:S04]  /*0620*/  @!P5 IMAD.WIDE.U32 R4, R7, R4, c[0x0][0x170] ;  /* 0x00005c000704d625 */ /* 0x000fc800078e0004 */
[----:B------:R-:W-:Y:S02]  /*0630*/  @!P6 IMAD.WIDE.U32 R6, R6, R19, c[0x0][0x170] ;  /* 0x00005c000606e625 */ /* 0x000fe400078e0013 */
[----:B------:R-:W2:Y:S04]  /*0640*/  @!P5 LDG.E.64 R4, [R4.64] ;  /* 0x000000040404d981 */ /* 0x000ea8000c1e1b00 */
[----:B------:R-:W2:Y:S01]  /*0650*/  @!P6 LDG.E.64 R6, [R6.64] ;  /* 0x000000040606e981 */ /* 0x000ea2000c1e1b00 */
[----:B------:R-:W-:Y:S01]  /*0660*/  IMAD.MOV.U32 R23, RZ, RZ, -0x1 ;  /* 0xffffffffff177424 */ /* 0x000fe200078e00ff */
[----:B---3--:R-:W-:Y:S01]  /*0670*/  @!P0 LOP3.LUT R23, RZ, R14, RZ, 0x33, !PT ;  /* 0x0000000eff178212 */ /* 0x008fe200078e33ff */
[----:B------:R-:W-:Y:S01]  /*0680*/  IMAD.MOV.U32 R22, RZ, RZ, -0x1 ;  /* 0xffffffffff167424 */ /* 0x000fe200078e00ff */
[----:B------:R-:W-:Y:S01]  /*0690*/  MOV R19, 0xffffffff ;  /* 0xffffffff00137802 */ /* 0x000fe20000000f00 */
[----:B------:R-:W-:Y:S01]  /*06a0*/  IMAD.MOV.U32 R18, RZ, RZ, -0x1 ;  /* 0xffffffffff127424 */ /* 0x000fe200078e00ff */
[----:B------:R-:W-:Y:S01]  /*06b0*/  @!P0 LOP3.LUT R22, RZ, R15, RZ, 0x33, !PT ;  /* 0x0000000fff168212 */ /* 0x000fe200078e33ff */
[----:B------:R-:W-:Y:S01]  /*06c0*/  @!P0 IMAD.IADD R24, R0, 0x1, R17 ;  /* 0x0000000100188824 */ /* 0x000fe200078e0211 */
[----:B----4-:R-:W-:Y:S01]  /*06d0*/  @!P1 LOP3.LUT R18, RZ, R12, RZ, 0x33, !PT ;  /* 0x0000000cff129212 */ /* 0x010fe200078e33ff */
[----:B------:R-:W-:Y:S01]  /*06e0*/  @!P0 IMAD.MOV.U32 R25, RZ, RZ, 0x8 ;  /* 0x00000008ff198424 */ /* 0x000fe200078e00ff */
[----:B------:R-:W-:Y:S01]  /*06f0*/  @!P1 LOP3.LUT R19, RZ, R13, RZ, 0x33, !PT ;  /* 0x0000000dff139212 */ /* 0x000fe200078e33ff */
[----:B------:R-:W-:Y:S01]  /*0700*/  IMAD.MOV.U32 R12, RZ, RZ, -0x1 ;  /* 0xffffffffff0c7424 */ /* 0x000fe200078e00ff */
[----:B------:R-:W-:Y:S01]  /*0710*/  MOV R14, 0xffffffff ;  /* 0xffffffff000e7802 */ /* 0x000fe20000000f00 */
[----:B------:R-:W-:-:S02]  /*0720*/  IMAD.MOV.U32 R13, RZ, RZ, -0x1 ;  /* 0xffffffffff0d7424 */ /* 0x000fc400078e00ff */
[----:B------:R-:W-:Y:S01]  /*0730*/  IMAD.MOV.U32 R15, RZ, RZ, -0x1 ;  /* 0xffffffffff0f7424 */ /* 0x000fe200078e00ff */
[----:B------:R-:W-:Y:S01]  /*0740*/  @!P0 IADD3 R17, R17, 0x80, RZ ;  /* 0x0000008011118810 */ /* 0x000fe20007ffe0ff */
[----:B------:R-:W-:Y:S01]  /*0750*/  BSSY B0, `(.L_x_31679) ;  /* 0x0000041000007945 */ /* 0x000fe20003800000 */
[----:B------:R-:W-:Y:S01]  /*0760*/  BSSY B1, `(.L_x_31680) ;  /* 0x0000039000017945 */ /* 0x000fe20003800000 */
[----:B-----5:R-:W-:Y:S02]  /*0770*/  @!P2 LOP3.LUT R12, RZ, R10, RZ, 0x33, !PT ;  /* 0x0000000aff0ca212 */ /* 0x020fe400078e33ff */
[----:B------:R-:W-:Y:S01]  /*0780*/  @!P2 LOP3.LUT R13, RZ, R11, RZ, 0x33, !PT ;  /* 0x0000000bff0da212 */ /* 0x000fe200078e33ff */
[----:B------:R-:W-:Y:S01]  /*0790*/  @!P0 IMAD.WIDE.U32 R10, R24, R25, c[0x0][0x168] ;  /* 0x00005a00180a8625 */ /* 0x000fe200078e0019 */
[----:B------:R-:W-:-:S03]  /*07a0*/  @!P3 LOP3.LUT R14, RZ, R8, RZ, 0x33, !PT ;  /* 0x00000008ff0eb212 */ /* 0x000fc600078e33ff */
[----:B------:R-:W-:Y:S01]  /*07b0*/  IMAD.MOV.U32 R8, RZ, RZ, R23 ;  /* 0x000000ffff087224 */ /* 0x000fe200078e0017 */
[----:B------:R-:W-:Y:S02]  /*07c0*/  @!P3 LOP3.LUT R15, RZ, R9, RZ, 0x33, !PT ;  /* 0x00000009ff0fb212 */ /* 0x000fe400078e33ff */
[----:B------:R-:W-:-:S05]  /*07d0*/  MOV R9, R22 ;  /* 0x0000001600097202 */ /* 0x000fca0000000f00 */
[----:B------:R0:W-:Y:S01]  /*07e0*/  @!P0 STG.E.64 [R10.64], R8 ;  /* 0x000000080a008986 */ /* 0x0001e2000c101b04 */
[----:B------:R-:W-:Y:S01]  /*07f0*/  ISETP.GE.AND P0, PT, R17, R16, PT ;  /* 0x000000101100720c */ /* 0x000fe20003f06270 */
[----:B------:R-:W-:Y:S02]  /*0800*/  IMAD.MOV.U32 R24, RZ, RZ, -0x1 ;  /* 0xffffffffff187424 */ /* 0x000fe400078e00ff */
[----:B------:R-:W-:Y:S02]  /*0810*/  IMAD.MOV.U32 R25, RZ, RZ, -0x1 ;  /* 0xffffffffff197424 */ /* 0x000fe400078e00ff */
[----:B------:R-:W-:Y:S02]  /*0820*/  IMAD.MOV.U32 R22, RZ, RZ, -0x1 ;  /* 0xffffffffff167424 */ /* 0x000fe400078e00ff */
[----:B------:R-:W-:Y:S01]  /*0830*/  IMAD.MOV.U32 R23, RZ, RZ, -0x1 ;  /* 0xffffffffff177424 */ /* 0x000fe200078e00ff */
[----:B--2---:R-:W-:Y:S01]  /*0840*/  @!P4 LOP3.LUT R24, RZ, R2, RZ, 0x33, !PT ;  /* 0x00000002ff18c212 */ /* 0x004fe200078e33ff */
[----:B------:R-:W-:Y:S01]  /*0850*/  IMAD.MOV.U32 R2, RZ, RZ, -0x1 ;  /* 0xffffffffff027424 */ /* 0x000fe200078e00ff */
[----:B------:R-:W-:Y:S01]  /*0860*/  @!P4 LOP3.LUT R25, RZ, R3, RZ, 0x33, !PT ;  /* 0x00000003ff19c212 */ /* 0x000fe200078e33ff */
[----:B------:R-:W-:Y:S01]  /*0870*/  IMAD.MOV.U32 R3, RZ, RZ, -0x1 ;  /* 0xffffffffff037424 */ /* 0x000fe200078e00ff */
[----:B------:R-:W-:-:S02]  /*0880*/  @!P5 LOP3.LUT R2, RZ, R4, RZ, 0x33, !PT ;  /* 0x00000004ff02d212 */ /* 0x000fc400078e33ff */
[----:B------:R-:W-:Y:S02]  /*0890*/  @!P5 LOP3.LUT R3, RZ, R5, RZ, 0x33, !PT ;  /* 0x00000005ff03d212 */ /* 0x000fe400078e33ff */
[----:B------:R-:W-:Y:S02]  /*08a0*/  @!P6 LOP3.LUT R22, RZ, R6, RZ, 0x33, !PT ;  /* 0x00000006ff16e212 */ /* 0x000fe400078e33ff */
[----:B------:R-:W-:Y:S01]  /*08b0*/  @!P6 LOP3.LUT R23, RZ, R7, RZ, 0x33, !PT ;  /* 0x00000007ff17e212 */ /* 0x000fe200078e33ff */
[----:B------:R-:W-:Y:S05]  /*08c0*/  @P0 BRA `(.L_x_31681) ;  /* 0x000000c000000947 */ /* 0x000fea0003800000 */
[----:B0-----:R-:W-:Y:S01]  /*08d0*/  IADD3 R4, R0, R17, RZ ;  /* 0x0000001100047210 */ /* 0x001fe20007ffe0ff */
[----:B------:R-:W-:Y:S01]  /*08e0*/  IMAD.MOV.U32 R5, RZ, RZ, 0x8 ;  /* 0x00000008ff057424 */ /* 0x000fe200078e00ff */
[----:B------:R-:W-:-:S03]  /*08f0*/  IADD3 R17, R17, 0x80, RZ ;  /* 0x0000008011117810 */ /* 0x000fc60007ffe0ff */
[----:B------:R-:W-:Y:S01]  /*0900*/  IMAD.WIDE.U32 R4, R4, R5, c[0x0][0x168] ;  /* 0x00005a0004047625 */ /* 0x000fe200078e0005 */
[----:B------:R-:W-:-:S04]  /*0910*/  ISETP.GE.AND P0, PT, R17, R16, PT ;  /* 0x000000101100720c */ /* 0x000fc80003f06270 */
[----:B------:R0:W-:Y:S09]  /*0920*/  STG.E.64 [R4.64], R20 ;  /* 0x0000001404007986 */ /* 0x0001f2000c101b04 */
[----:B------:R-:W-:Y:S05]  /*0930*/  @P0 BRA `(.L_x_31682) ;  /* 0x000000c000000947 */ /* 0x000fea0003800000 */
[----:B0-----:R-:W-:Y:S01]  /*0940*/  IMAD.IADD R4, R0, 0x1, R17 ;  /* 0x0000000100047824 */ /* 0x001fe200078e0211 */
[----:B------:R-:W-:Y:S01]  /*0950*/  IADD3 R17, R17, 0x80, RZ ;  /* 0x0000008011117810 */ /* 0x000fe20007ffe0ff */
[----:B------:R-:W-:-:S04]  /*0960*/  IMAD.MOV.U32 R5, RZ, RZ, 0x8 ;  /* 0x00000008ff057424 */ /* 0x000fc800078e00ff */
[----:B------:R-:W-:-:S05]  /*0970*/  IMAD.WIDE.U32 R4, R4, R5, c[0x0][0x168] ;  /* 0x00005a0004047625 */ /* 0x000fca00078e0005 */
[----:B------:R0:W-:Y:S02]  /*0980*/  STG.E.64 [R4.64], R18 ;  /* 0x0000001204007986 */ /* 0x0001e4000c101b04 */
.L_x_31681:
[----:B0-----:R-:W-:-:S13]  /*0990*/  ISETP.GE.AND P0, PT, R17, R16, PT ;  /* 0x000000101100720c */ /* 0x001fda0003f06270 */
[----:B------:R-:W-:Y:S05]  /*09a0*/  @P0 BRA `(.L_x_31683) ;  /* 0x000000c000000947 */ /* 0x000fea0003800000 */
[----:B------:R-:W-:Y:S01]  /*09b0*/  HFMA2.MMA R5, -RZ, RZ, 0, 4.76837158203125e-07 ;  /* 0x00000008ff057435 */ /* 0x000fe200000001ff */
[----:B------:R-:W-:Y:S01]  /*09c0*/  IMAD.IADD R4, R0, 0x1, R17 ;  /* 0x0000000100047824 */ /* 0x000fe200078e0211 */
[----:B------:R-:W-:-:S08]  /*09d0*/  IADD3 R17, R17, 0x80, RZ ;  /* 0x0000008011117810 */ /* 0x000fd00007ffe0ff */
[----:B------:R-:W-:-:S05]  /*09e0*/  IMAD.WIDE.U32 R4, R4, R5, c[0x0][0x168] ;  /* 0x00005a0004047625 */ /* 0x000fca00078e0005 */
[----:B------:R0:W-:Y:S02]  /*09f0*/  STG.E.64 [R4.64], R12 ;  /* 0x0000000c04007986 */ /* 0x0001e4000c101b04 */
.L_x_31682:
[----:B------:R-:W-:-:S13]  /*0a00*/  ISETP.GE.AND P0, PT, R17, R16, PT ;  /* 0x000000101100720c */ /* 0x000fda0003f06270 */
[----:B------:R-:W-:Y:S05]  /*0a10*/  @P0 BRA `(.L_x_31684) ;  /* 0x000000d000000947 */ /* 0x000fea0003800000 */
[----:B0-----:R-:W-:Y:S01]  /*0a20*/  IMAD.IADD R4, R0, 0x1, R17 ;  /* 0x0000000100047824 */ /* 0x001fe200078e0211 */
[----:B------:R-:W-:Y:S01]  /*0a30*/  IADD3 R17, R17, 0x80, RZ ;  /* 0x0000008011117810 */ /* 0x000fe20007ffe0ff */
[----:B------:R-:W-:-:S04]  /*0a40*/  IMAD.MOV.U32 R5, RZ, RZ, 0x8 ;  /* 0x00000008ff057424 */ /* 0x000fc800078e00ff */
[----:B------:R-:W-:-:S05]  /*0a50*/  IMAD.WIDE.U32 R4, R4, R5, c[0x0][0x168] ;  /* 0x00005a0004047625 */ /* 0x000fca00078e0005 */
[----:B------:R0:W-:Y:S02]  /*0a60*/  STG.E.64 [R4.64], R14 ;  /* 0x0000000e04007986 */ /* 0x0001e4000c101b04 */
.L_x_31683:
        /* <DEDUP_REMOVED lines=8> */
.L_x_31684:
[----:B------:R-:W-:Y:S05]  /*0af0*/  BSYNC B1 ;  /* 0x0000000000017941 */ /* 0x000fea0003800000 */
.L_x_31680:
[----:B------:R-:W-:-:S13]  /*0b00*/  ISETP.GE.AND P0, PT, R17, R16, PT ;  /* 0x000000101100720c */ /* 0x000fda0003f06270 */
[----:B0-----:R-:W-:Y:S01]  /*0b10*/  @!P0 IADD3 R4, R0, R17, RZ ;  /* 0x0000001100048210 */ /* 0x001fe20007ffe0ff */
[----:B------:R-:W-:Y:S01]  /*0b20*/  @!P0 IMAD.MOV.U32 R5, RZ, RZ, 0x8 ;  /* 0x00000008ff058424 */ /* 0x000fe200078e00ff */
[----:B------:R-:W-:-:S03]  /*0b30*/  @!P0 IADD3 R17, R17, 0x80, RZ ;  /* 0x0000008011118810 */ /* 0x000fc60007ffe0ff */
[----:B------:R-:W-:-:S05]  /*0b40*/  @!P0 IMAD.WIDE.U32 R4, R4, R5, c[0x0][0x168] ;  /* 0x00005a0004048625 */ /* 0x000fca00078e0005 */
[----:B------:R0:W-:Y:S02]  /*0b50*/  @!P0 STG.E.64 [R4.64], R2 ;  /* 0x0000000204008986 */ /* 0x0001e4000c101b04 */
.L_x_31685:
[----:B------:R-:W-:Y:S05]  /*0b60*/  BSYNC B0 ;  /* 0x0000000000007941 */ /* 0x000fea0003800000 */
.L_x_31679:
        /* <DEDUP_REMOVED lines=8> */
.L_x_31686:
        /* <DEDUP_REMOVED lines=9> */
.L_x_34370:


//--------------------- .text._ZN2at6native29vectorized_elementwise_kernelILi4EZZZNS0_23bitwise_not_kernel_cudaERNS_18TensorIteratorBaseEENKUlvE_clEvENKUlvE2_clEvEUllE_St5arrayIPcLm2EEEEviT0_T1_ --------------------------
	.section	.text._ZN2at6native29vectorized_elementwise_kernelILi4EZZZNS0_23bitwise_not_kernel_cudaERNS_18TensorIteratorBaseEENKUlvE_clEvENKUlvE2_clEvEUllE_St5arrayIPcLm2EEEEviT0_T1_,"ax",@progbits
	.sectioninfo	@"SHI_REGISTERS=28"
	.align	128
        .global         _ZN2at6native29vectorized_elementwise_kernelILi4EZZZNS0_23bitwise_not_kernel_cudaERNS_18TensorIteratorBaseEENKUlvE_clEvENKUlvE2_clEvEUllE_St5arrayIPcLm2EEEEviT0_T1_
        .type           _ZN2at6native29vectorized_elementwise_kernelILi4EZZZNS0_23bitwise_not_kernel_cudaERNS_18TensorIteratorBaseEENKUlvE_clEvENKUlvE2_clEvEUllE_St5arrayIPcLm2EEEEviT0_T1_,@function
        .size           _ZN2at6native29vectorized_elementwise_kernelILi4EZZZNS0_23bitwise_not_kernel_cudaERNS_18TensorIteratorBaseEENKUlvE_clEvENKUlvE2_clEvEUllE_St5arrayIPcLm2EEEEviT0_T1_,(.L_x_34371 - _ZN2at6native29vectorized_elementwise_kernelILi4EZZZNS0_23bitwise_not_kernel_cudaERNS_18TensorIteratorBaseEENKUlvE_clEvENKUlvE2_clEvEUllE_St5arrayIPcLm2EEEEviT0_T1_)
        .other          _ZN2at6native29vectorized_elementwise_kernelILi4EZZZNS0_23bitwise_not_kernel_cudaERNS_18TensorIteratorBaseEENKUlvE_clEvENKUlvE2_clEvEUllE_St5arrayIPcLm2EEEEviT0_T1_,@"STO_CUDA_ENTRY STV_DEFAULT"
_ZN2at6native29vectorized_elementwise_kernelILi4EZZZNS0_23bitwise_not_kernel_cudaERNS_18TensorIteratorBaseEENKUlvE_clEvENKUlvE2_clEvEUllE_St5arrayIPcLm2EEEEviT0_T1_:
.text._ZN2at6native29vectorized_elementwise_kernelILi4EZZZNS0_23bitwise_not_kernel_cudaERNS_18TensorIteratorBaseEENKUlvE_clEvENKUlvE2_clEvEUllE_St5arrayIPcLm2EEEEviT0_T1_:
        /* <DEDUP_REMOVED lines=49> */
.L_x_31687:
        /* <DEDUP_REMOVED lines=104> */
.L_x_31690:
[----:B0-----:R-:W-:-:S13]  /*0990*/  ISETP.GE.AND P0, PT, R17, R16, PT ;  /* 0x000000101100720c */ /* 0x001fda0003f06270 */
[----:B------:R-:W-:Y:S05]  /*09a0*/  @P0 BRA `(.L_x_31692) ;  /* 0x000000c000000947 */ /* 0x000fea0003800000 */
[----:B------:R-:W-:Y:S01]  /*09b0*/  HFMA2.MMA R5, -RZ, RZ, 0, 4.76837158203125e-07 ;  /* 0x00000008ff057435 */ /* 0x000fe200000001ff */
[----:B------:R-:W-:Y:S01]  /*09c0*/  IMAD.IADD R4, R0, 0x1, R17 ;  /* 0x0000000100047824 */ /* 0x000fe200078e0211 */
[----:B------:R-:W-:-:S08]  /*09d0*/  IADD3 R17, R17, 0x80, RZ ;  /* 0x0000008011117810 */ /* 0x000fd00007ffe0ff */
[----:B------:R-:W-:-:S05]  /*09e0*/  IMAD.WIDE.U32 R4, R4, R5, c[0x0][0x168] ;  /* 0x00005a0004047625 */ /* 0x000fca00078e0005 */
[----:B------:R0:W-:Y:S02]  /*09f0*/  STG.E.64 [R4.64], R12 ;  /* 0x0000000c04007986 */ /* 0x0001e4000c101b04 */
.L_x_31691:
[----:B------:R-:W-:-:S13]  /*0a00*/  ISETP.GE.AND P0, PT, R17, R16, PT ;  /* 0x000000101100720c */ /* 0x000fda0003f06270 */
[----:B------:R-:W-:Y:S05]  /*0a10*/  @P0 BRA `(.L_x_31693) ;  /* 0x000000d000000947 */ /* 0x000fea0003800000 */
[----:B0-----:R-:W-:Y:S01]  /*0a20*/  IMAD.IADD R4, R0, 0x1, R17 ;  /* 0x0000000100047824 */ /* 0x001fe200078e0211 */
[----:B------:R-:W-:Y:S01]  /*0a30*/  IADD3 R17, R17, 0x80, RZ ;  /* 0x0000008011117810 */ /* 0x000fe20007ffe0ff */
[----:B------:R-:W-:-:S04]  /*0a40*/  IMAD.MOV.U32 R5, RZ, RZ, 0x8 ;  /* 0x00000008ff057424 */ /* 0x000fc800078e00ff */
[----:B------:R-:W-:-:S05]  /*0a50*/  IMAD.WIDE.U32 R4, R4, R5, c[0x0][0x168] ;  /* 0x00005a0004047625 */ /* 0x000fca00078e0005 */
[----:B------:R0:W-:Y:S02]  /*0a60*/  STG.E.64 [R4.64], R14 ;  /* 0x0000000e04007986 */ /* 0x0001e4000c101b04 */
.L_x_31692:
        /* <DEDUP_REMOVED lines=8> */
.L_x_31693:
[----:B------:R-:W-:Y:S05]  /*0af0*/  BSYNC B1 ;  /* 0x0000000000017941 */ /* 0x000fea0003800000 */
.L_x_31689:
[----:B------:R-:W-:-:S13]  /*0b00*/  ISETP.GE.AND P0, PT, R17, R16, PT ;  /* 0x000000101100720c */ /* 0x000fda0003f06270 */
[----:B0-----:R-:W-:Y:S01]  /*0b10*/  @!P0 IADD3 R4, R0, R17, RZ ;  /* 0x0000001100048210 */ /* 0x001fe20007ffe0ff */
[----:B------:R-:W-:Y:S01]  /*0b20*/  @!P0 IMAD.MOV.U32 R5, RZ, RZ, 0x8 ;  /* 0x00000008ff058424 */ /* 0x000fe200078e00ff */
[----:B------:R-:W-:-:S03]  /*0b30*/  @!P0 IADD3 R17, R17, 0x80, RZ ;  /* 0x0000008011118810 */ /* 0x000fc60007ffe0ff */
[----:B------:R-:W-:-:S05]  /*0b40*/  @!P0 IMAD.WIDE.U32 R4, R4, R5, c[0x0][0x168] ;  /* 0x00005a0004048625 */ /* 0x000fca00078e0005 */
[----:B------:R0:W-:Y:S02]  /*0b50*/  @!P0 STG.E.64 [R4.64], R2 ;  /* 0x0000000204008986 */ /* 0x0001e4000c101b04 */
.L_x_31694:
[----:B------:R-:W-:Y:S05]  /*0b60*/  BSYNC B0 ;  /* 0x0000000000007941 */ /* 0x000fea0003800000 */
.L_x_31688:
        /* <DEDUP_REMOVED lines=8> */
.L_x_31695:
        /* <DEDUP_REMOVED lines=9> */
.L_x_34371:


//--------------------- .text._ZN2at6native29vectorized_elementwise_kernelILi8EZZZNS0_23bitwise_not_kernel_cudaERNS_18TensorIteratorBaseEENKUlvE_clEvENKUlvE2_clEvEUllE_St5arrayIPcLm2EEEEviT0_T1_ --------------------------
	.section	.text._ZN2at6native29vectorized_elementwise_kernelILi8EZZZNS0_23bitwise_not_kernel_cudaERNS_18TensorIteratorBaseEENKUlvE_clEvENKUlvE2_clEvEUllE_St5arrayIPcLm2EEEEviT0_T1_,"ax",@progbits
	.sectioninfo	@"SHI_REGISTERS=4"
	.align	128
        .global         _ZN2at6native29vectorized_elementwise_kernelILi8EZZZNS0_23bitwise_not_kernel_cudaERNS_18TensorIteratorBaseEENKUlvE_clEvENKUlvE2_clEvEUllE_St5arrayIPcLm2EEEEviT0_T1_
        .type           _ZN2at6native29vectorized_elementwise_kernelILi8EZZZNS0_23bitwise_not_kernel_cudaERNS_18TensorIteratorBaseEENKUlvE_clEvENKUlvE2_clEvEUllE_St5arrayIPcLm2EEEEviT0_T1_,@function
        .size           _ZN2at6native29vectorized_elementwise_kernelILi8EZZZNS0_23bitwise_not_kernel_cudaERNS_18TensorIteratorBaseEENKUlvE_clEvENKUlvE2_clEvEUllE_St5arrayIPcLm2EEEEviT0_T1_,(.L_x_34372 - _ZN2at6native29vectorized_elementwise_kernelILi8EZZZNS0_23bitwise_not_kernel_cudaERNS_18TensorIteratorBaseEENKUlvE_clEvENKUlvE2_clEvEUllE_St5arrayIPcLm2EEEEviT0_T1_)
        .other          _ZN2at6native29vectorized_elementwise_kernelILi8EZZZNS0_23bitwise_not_kernel_cudaERNS_18TensorIteratorBaseEENKUlvE_clEvENKUlvE2_clEvEUllE_St5arrayIPcLm2EEEEviT0_T1_,@"STO_CUDA_ENTRY STV_DEFAULT"
_ZN2at6native29vectorized_elementwise_kernelILi8EZZZNS0_23bitwise_not_kernel_cudaERNS_18TensorIteratorBaseEENKUlvE_clEvENKUlvE2_clEvEUllE_St5arrayIPcLm2EEEEviT0_T1_:
.text._ZN2at6native29vectorized_elementwise_kernelILi8EZZZNS0_23bitwise_not_kernel_cudaERNS_18TensorIteratorBaseEENKUlvE_clEvENKUlvE2_clEvEUllE_St5arrayIPcLm2EEEEviT0_T1_:
[----:B------:R-:W-:Y:S02]  /*0000*/  MOV R1, c[0x0][0x28] ;  /* 0x00000a0000017a02 */ /* 0x000fe40000000f00 */
[----:B------:R-:W-:Y:S05]  /*0010*/  EXIT ;  /* 0x000000000000794d */ /* 0x000fea0003800000 */
.L_x_31696:
        /* <DEDUP_REMOVED lines=14> */
.L_x_34372:


//--------------------- .text._ZN2at6native18elementwise_kernelILi128ELi4EZNS0_15gpu_kernel_implIZZZNS0_23bitwise_not_kernel_cudaERNS_18TensorIteratorBaseEENKUlvE_clEvENKUlvE1_clEvEUliE_EEvS4_RKT_EUliE_EEviT1_ --------------------------
	.section	.text._ZN2at6native18elementwise_kernelILi128ELi4EZNS0_15gpu_kernel_implIZZZNS0_23bitwise_not_kernel_cudaERNS_18TensorIteratorBaseEENKUlvE_clEvENKUlvE1_clEvEUliE_EEvS4_RKT_EUliE_EEviT1_,"ax",@progbits
	.sectioninfo	@"SHI_REGISTERS=26"
	.align	128
        .global         _ZN2at6native18elementwise_kernelILi128ELi4EZNS0_15gpu_kernel_implIZZZNS0_23bitwise_not_kernel_cudaERNS_18TensorIteratorBaseEENKUlvE_clEvENKUlvE1_clEvEUliE_EEvS4_RKT_EUliE_EEviT1_
        .type           _ZN2at6native18elementwise_kernelILi128ELi4EZNS0_15gpu_kernel_implIZZZNS0_23bitwise_not_kernel_cudaERNS_18TensorIteratorBaseEENKUlvE_clEvENKUlvE1_clEvEUliE_EEvS4_RKT_EUliE_EEviT1_,@function
        .size           _ZN2at6native18elementwise_kernelILi128ELi4EZNS0_15gpu_kernel_implIZZZNS0_23bitwise_not_kernel_cudaERNS_18TensorIteratorBaseEENKUlvE_clEvENKUlvE1_clEvEUliE_EEvS4_RKT_EUliE_EEviT1_,(.L_x_34373 - _ZN2at6native18elementwise_kernelILi128ELi4EZNS0_15gpu_kernel_implIZZZNS0_23bitwise_not_kernel_cudaERNS_18TensorIteratorBaseEENKUlvE_clEvENKUlvE1_clEvEUliE_EEvS4_RKT_EUliE_EEviT1_)
        .other          _ZN2at6native18elementwise_kernelILi128ELi4EZNS0_15gpu_kernel_implIZZZNS0_23bitwise_not_kernel_cudaERNS_18TensorIteratorBaseEENKUlvE_clEvENKUlvE1_clEvEUliE_EEvS4_RKT_EUliE_EEviT1_,@"STO_CUDA_ENTRY STV_DEFAULT"
_ZN2at6native18elementwise_kernelILi128ELi4EZNS0_15gpu_kernel_implIZZZNS0_23bitwise_not_kernel_cudaERNS_18TensorIteratorBaseEENKUlvE_clEvENKUlvE1_clEvEUliE_EEvS4_RKT_EUliE_EEviT1_:
.text._ZN2at6native18elementwise_kernelILi128ELi4EZNS0_15gpu_kernel_implIZZZNS0_23bitwise_not_kernel_cudaERNS_18TensorIteratorBaseEENKUlvE_clEvENKUlvE1_clEvEUliE_EEvS4_RKT_EUliE_EEviT1_:
        /* <DEDUP_REMOVED lines=236> */
.L_x_31699:
        /* <DEDUP_REMOVED lines=18> */
.L_x_31703:
[----:B------:R0:W5:Y:S01]  /*0fe0*/  LDG.E.U8 R19, [R2.64] ;  /* 0x0000002402137981 */ /* 0x000162000c1e1100 */
[----:B------:R-:W-:Y:S05]  /*0ff0*/  BRA `(.L_x_31705) ;  /* 0x00000d0000007947 */ /* 0x000fea0003800000 */
.L_x_31702:
        /* <DEDUP_REMOVED lines=8> */
.L_x_31707:
[----:B------:R0:W5:Y:S01]  /*1080*/  LDG.E R19, [R2.64] ;  /* 0x0000002402137981 */ /* 0x000162000c1e1900 */
[----:B------:R-:W-:Y:S05]  /*1090*/  BRA `(.L_x_31705) ;  /* 0x00000c6000007947 */ /* 0x000fea0003800000 */
.L_x_31706:
[----:B------:R0:W5:Y:S01]  /*10a0*/  LDG.E.S16 R19, [R2.64] ;  /* 0x0000002402137981 */ /* 0x000162000c1e1700 */
[----:B------:R-:W-:Y:S05]  /*10b0*/  BRA `(.L_x_31705) ;  /* 0x00000c4000007947 */ /* 0x000fea0003800000 */
.L_x_31701:
        /* <DEDUP_REMOVED lines=9> */
.L_x_31709:
[----:B------:R-:W2:Y:S02]  /*1150*/  LDG.E.U16 R2, [R2.64] ;  /* 0x0000002402027981 */ /* 0x000ea4000c1e1500 */
[----:B--2---:R-:W-:-:S06]  /*1160*/  HADD2.F32 R19, -RZ, R2.H0_H0 ;  /* 0x20000002ff137230 */ /* 0x004fcc0000004100 */
[----:B------:R-:W0:Y:S01]  /*1170*/  F2I.FTZ.TRUNC.NTZ R19, R19 ;  /* 0x0000001300137305 */ /* 0x000e22000021f100 */
[----:B------:R-:W-:Y:S05]  /*1180*/  BRA `(.L_x_31705) ;  /* 0x00000b7000007947 */ /* 0x000fea0003800000 */
.L_x_31708:
        /* <DEDUP_REMOVED lines=9> */
.L_x_31711:
[----:B------:R-:W2:Y:S02]  /*1220*/  LDG.E.U16 R2, [R2.64] ;  /* 0x0000002402027981 */ /* 0x000ea4000c1e1500 */
[----:B--2---:R-:W-:-:S06]  /*1230*/  HADD2.F32 R19, -RZ, R2.H0_H0 ;  /* 0x20000002ff137230 */ /* 0x004fcc0000004100 */
[----:B------:R-:W0:Y:S01]  /*1240*/  F2I.FTZ.TRUNC.NTZ R19, R19 ;  /* 0x0000001300137305 */ /* 0x000e22000021f100 */
[----:B------:R-:W-:Y:S05]  /*1250*/  BRA `(.L_x_31705) ;  /* 0x00000aa000007947 */ /* 0x000fea0003800000 */
.L_x_31710:
[----:B------:R-:W2:Y:S02]  /*1260*/  LDG.E.64 R2, [R2.64] ;  /* 0x0000002402027981 */ /* 0x000ea4000c1e1b00 */
[----:B--2---:R0:W1:Y:S01]  /*1270*/  F2I.F64.TRUNC R19, R2 ;  /* 0x0000000200137311 */ /* 0x004062000030d100 */
[----:B------:R-:W-:Y:S05]  /*1280*/  BRA `(.L_x_31705) ;  /* 0x00000a7000007947 */ /* 0x000fea0003800000 */
.L_x_31700:
        /* <DEDUP_REMOVED lines=12> */
.L_x_31714:
[----:B------:R-:W2:Y:S02]  /*1350*/  LDG.E.64 R2, [R2.64] ;  /* 0x0000002402027981 */ /* 0x000ea4000c1e1b00 */
[----:B--2---:R0:W1:Y:S01]  /*1360*/  F2I.F64.TRUNC R19, R2 ;  /* 0x0000000200137311 */ /* 0x004062000030d100 */
[----:B------:R-:W-:Y:S05]  /*1370*/  BRA `(.L_x_31705) ;  /* 0x0000098000007947 */ /* 0x000fea0003800000 */
.L_x_31713:
        /* <DEDUP_REMOVED lines=27> */
.L_x_31716:
        /* <DEDUP_REMOVED lines=14> */
.L_x_31715:
[----:B------:R-:W2:Y:S02]  /*1610*/  LDG.E.U16 R19, [R2.64] ;  /* 0x0000002402137981 */ /* 0x000ea4000c1e1500 */
[----:B--2---:R-:W-:-:S06]  /*1620*/  PRMT R19, RZ, 0x5410, R19 ;  /* 0x00005410ff137816 */ /* 0x004fcc0000000013 */
[----:B------:R-:W0:Y:S01]  /*1630*/  F2I.FTZ.TRUNC.NTZ R19, R19 ;  /* 0x0000001300137305 */ /* 0x000e22000021f100 */
[----:B------:R-:W-:Y:S05]  /*1640*/  BRA `(.L_x_31705) ;  /* 0x000006b000007947 */ /* 0x000fea0003800000 */
.L_x_31712:
        /* <DEDUP_REMOVED lines=10> */
.L_x_31719:
        /* <DEDUP_REMOVED lines=21> */
.L_x_31723:
[----:B------:R-:W-:Y:S05]  /*1840*/  BSYNC B1 ;  /* 0x0000000000017941 */ /* 0x000fea0003800000 */
.L_x_31722:
[----:B------:R-:W-:Y:S01]  /*1850*/  IMAD.SHL.U32 R2, R2, 0x100000, RZ ;  /* 0x0010000002027824 */ /* 0x000fe200078e00ff */
[----:B------:R-:W-:-:S04]  /*1860*/  LEA R0, R0, 0x3b800000, 0x17 ;  /* 0x3b80000000007811 */ /* 0x000fc800078eb8ff */
[----:B------:R-:W-:Y:S02]  /*1870*/  LOP3.LUT R19, R0, R2, R19, 0xfe, !PT ;  /* 0x0000000200137212 */ /* 0x000fe400078efe13 */
.L_x_31721:
[----:B------:R-:W-:Y:S05]  /*1880*/  BSYNC B0 ;  /* 0x0000000000007941 */ /* 0x000fea0003800000 */
.L_x_31720:
[----:B------:R-:W0:Y:S01]  /*1890*/  F2I.FTZ.TRUNC.NTZ R19, R19 ;  /* 0x0000001300137305 */ /* 0x000e22000021f100 */
[----:B------:R-:W-:Y:S05]  /*18a0*/  BRA `(.L_x_31705) ;  /* 0x0000045000007947 */ /* 0x000fea0003800000 */
.L_x_31718:
        /* <DEDUP_REMOVED lines=21> */
.L_x_31727:
[----:B------:R-:W-:Y:S05]  /*1a00*/  BSYNC B1 ;  /* 0x0000000000017941 */ /* 0x000fea0003800000 */
.L_x_31726:
[----:B------:R-:W-:Y:S01]  /*1a10*/  IMAD.SHL.U32 R2, R2, 0x200000, RZ ;  /* 0x0020000002027824 */ /* 0x000fe200078e00ff */
[----:B------:R-:W-:-:S04]  /*1a20*/  LEA R0, R0, 0x37800000, 0x17 ;  /* 0x3780000000007811 */ /* 0x000fc800078eb8ff */
[----:B------:R-:W-:Y:S02]  /*1a30*/  LOP3.LUT R19, R0, R2, R19, 0xfe, !PT ;  /* 0x0000000200137212 */ /* 0x000fe400078efe13 */
.L_x_31725:
[----:B------:R-:W-:Y:S05]  /*1a40*/  BSYNC B0 ;  /* 0x0000000000007941 */ /* 0x000fea0003800000 */
.L_x_31724:
[----:B------:R-:W0:Y:S01]  /*1a50*/  F2I.FTZ.TRUNC.NTZ R19, R19 ;  /* 0x0000001300137305 */ /* 0x000e22000021f100 */
[----:B------:R-:W-:Y:S05]  /*1a60*/  BRA `(.L_x_31705) ;  /* 0x0000029000007947 */ /* 0x000fea0003800000 */
.L_x_31717:
        /* <DEDUP_REMOVED lines=14> */
.L_x_31731:
[----:B------:R-:W-:Y:S05]  /*1b50*/  BSYNC B0 ;  /* 0x0000000000007941 */ /* 0x000fea0003800000 */
.L_x_31730:
[----:B------:R-:W0:Y:S01]  /*1b60*/  F2I.FTZ.TRUNC.NTZ R19, R19 ;  /* 0x0000001300137305 */ /* 0x000e22000021f100 */
[----:B------:R-:W-:Y:S05]  /*1b70*/  BRA `(.L_x_31705) ;  /* 0x0000018000007947 */ /* 0x000fea0003800000 */
.L_x_31704:
        /* <DEDUP_REMOVED lines=21> */
.L_x_31729:
[----:B------:R0:W5:Y:S01]  /*1cd0*/  LDG.E R19, [R2.64] ;  /* 0x0000002402137981 */ /* 0x000162000c1e1900 */
[----:B------:R-:W-:Y:S05]  /*1ce0*/  BRA `(.L_x_31705) ;  /* 0x0000001000007947 */ /* 0x000fea0003800000 */
.L_x_31728:
[----:B------:R0:W5:Y:S02]  /*1cf0*/  LDG.E R19, [R2.64] ;  /* 0x0000002402137981 */ /* 0x000164000c1e1900 */
.L_x_31705:
        /* <DEDUP_REMOVED lines=15> */
.L_x_31735:
[----:B------:R0:W-:Y:S01]  /*1df0*/  STG.E.U8 [R16.64], R2 ;  /* 0x0000000210007986 */ /* 0x0001e2000c101124 */
[----:B------:R-:W-:Y:S05]  /*1e00*/  BRA `(.L_x_31737) ;  /* 0x00000d7000007947 */ /* 0x000fea0003800000 */
.L_x_31734:
        /* <DEDUP_REMOVED lines=9> */
.L_x_31739:
[----:B------:R0:W-:Y:S01]  /*1ea0*/  STG.E [R16.64], R2 ;  /* 0x0000000210007986 */ /* 0x0001e2000c101924 */
[----:B------:R-:W-:Y:S05]  /*1eb0*/  BRA `(.L_x_31737) ;  /* 0x00000cc000007947 */ /* 0x000fea0003800000 */
.L_x_31738:
[----:B------:R0:W-:Y:S01]  /*1ec0*/  STG.E.U16 [R16.64], R2 ;  /* 0x0000000210007986 */ /* 0x0001e2000c101524 */
[----:B------:R-:W-:Y:S05]  /*1ed0*/  BRA `(.L_x_31737) ;  /* 0x00000ca000007947 */ /* 0x000fea0003800000 */
.L_x_31733:
        /* <DEDUP_REMOVED lines=9> */
.L_x_31741:
[----:B------:R-:W0:Y:S02]  /*1f70*/  I2F R0, R2 ;  /* 0x0000000200007306 */ /* 0x000e240000201400 */
[----:B0-----:R-:W-:-:S05]  /*1f80*/  F2FP.PACK_AB R0, RZ, R0 ;  /* 0x00000000ff00723e */ /* 0x001fca00000000ff */
[----:B------:R0:W-:Y:S01]  /*1f90*/  STG.E.U16 [R16.64], R0 ;  /* 0x0000000010007986 */ /* 0x0001e2000c101524 */
[----:B------:R-:W-:Y:S05]  /*1fa0*/  BRA `(.L_x_31737) ;  /* 0x00000bd000007947 */ /* 0x000fea0003800000 */
.L_x_31740:
        /* <DEDUP_REMOVED lines=10> */
.L_x_31743:
[----:B------:R-:W0:Y:S02]  /*2050*/  I2F R2, R2 ;  /* 0x0000000200027306 */ /* 0x000e240000201400 */
[----:B0-----:R-:W-:-:S04]  /*2060*/  F2FP.PACK_AB R3, RZ, R2 ;  /* 0x00000002ff03723e */ /* 0x001fc800000000ff */
[----:B------:R-:W-:-:S05]  /*2070*/  PRMT R3, R3, 0x5410, RZ ;  /* 0x0000541003037816 */ /* 0x000fca00000000ff */
[----:B------:R0:W-:Y:S01]  /*2080*/  STG.E [R16.64], R3 ;  /* 0x0000000310007986 */ /* 0x0001e2000c101924 */
[----:B------:R-:W-:Y:S05]  /*2090*/  BRA `(.L_x_31737) ;  /* 0x00000ae000007947 */ /* 0x000fea0003800000 */
.L_x_31742:
[----:B------:R-:W0:Y:S02]  /*20a0*/  I2F.F64 R2, R2 ;  /* 0x0000000200027312 */ /* 0x000e240000201c00 */
[----:B0-----:R0:W-:Y:S01]  /*20b0*/  STG.E.64 [R16.64], R2 ;  /* 0x0000000210007986 */ /* 0x0011e2000c101b24 */
[----:B------:R-:W-:Y:S05]  /*20c0*/  BRA `(.L_x_31737) ;  /* 0x00000ab000007947 */ /* 0x000fea0003800000 */
.L_x_31732:
        /* <DEDUP_REMOVED lines=8> */
[----:B------:R-:W-:-:S04]  /*2150*/  ISETP.NE.AND P0, PT, R19, -0x1, PT ;  /* 0xffffffff1300780c */ /* 0x000fc80003f05270 */
[----:B------:R-:W-:-:S05]  /*2160*/  SEL R3, RZ, 0x1, !P0 ;  /* 0x00000001ff037807 */ /* 0x000fca0004000000 */
[----:B------:R0:W-:Y:S01]  /*2170*/  STG.E.U8 [R16.64], R3 ;  /* 0x0000000310007986 */ /* 0x0001e2000c101124 */
[----:B------:R-:W-:Y:S05]  /*2180*/  BRA `(.L_x_31737) ;  /* 0x000009f000007947 */ /* 0x000fea0003800000 */
.L_x_31746:
[----:B------:R-:W0:Y:S01]  /*2190*/  I2F.F64 R4, R2 ;  /* 0x0000000200047312 */ /* 0x000e220000201c00 */
[----:B------:R-:W-:-:S05]  /*21a0*/  CS2R R6, SRZ ;  /* 0x0000000000067805 */ /* 0x000fca000001ff00 */
[----:B0-----:R0:W-:Y:S01]  /*21b0*/  STG.E.128 [R16.64], R4 ;  /* 0x0000000410007986 */ /* 0x0011e2000c101d24 */
[----:B------:R-:W-:Y:S05]  /*21c0*/  BRA `(.L_x_31737) ;  /* 0x000009b000007947 */ /* 0x000fea0003800000 */
.L_x_31745:
        /* <DEDUP_REMOVED lines=21> */
.L_x_31750:
[----:B------:R-:W-:Y:S05]  /*2320*/  BSYNC B0 ;  /* 0x0000000000007941 */ /* 0x000fea0003800000 */
.L_x_31749:
[----:B------:R-:W-:-:S05]  /*2330*/  LOP3.LUT R3, R0, R3, RZ, 0xfc, !PT ;  /* 0x0000000300037212 */ /* 0x000fca00078efcff */
[----:B------:R0:W-:Y:S01]  /*2340*/  STG.E.U8 [R16.64], R3 ;  /* 0x0000000310007986 */ /* 0x0001e2000c101124 */
[----:B------:R-:W-:Y:S05]  /*2350*/  BRA `(.L_x_31737) ;  /* 0x0000082000007947 */ /* 0x000fea0003800000 */
.L_x_31748:
        /* <DEDUP_REMOVED lines=13> */
.L_x_31752:
[----:B------:R-:W-:Y:S01]  /*2430*/  IMAD.MOV.U32 R0, RZ, RZ, 0x7f ;  /* 0x0000007fff007424 */ /* 0x000fe200078e00ff */
[----:B------:R-:W-:-:S04]  /*2440*/  ISETP.GT.U32.AND P0, PT, R3, 0x7f800000, PT ;  /* 0x7f8000000300780c */ /* 0x000fc80003f04070 */
[----:B------:R-:W-:-:S04]  /*2450*/  SEL R0, R0, 0x7c, P0 ;  /* 0x0000007c00007807 */ /* 0x000fc80000000000 */
.L_x_31753:
[----:B------:R-:W-:Y:S05]  /*2460*/  BSYNC B0 ;  /* 0x0000000000007941 */ /* 0x000fea0003800000 */
.L_x_31751:
[----:B------:R-:W-:-:S04]  /*2470*/  LOP3.LUT R2, R5, 0x80000000, RZ, 0xc0, !PT ;  /* 0x8000000005027812 */ /* 0x000fc800078ec0ff */
[----:B------:R-:W-:-:S04]  /*2480*/  SHF.R.U32.HI R3, RZ, 0x18, R2 ;  /* 0x00000018ff037819 */ /* 0x000fc80000011602 */
[----:B------:R-:W-:-:S05]  /*2490*/  LOP3.LUT R3, R0, R3, RZ, 0xfc, !PT ;  /* 0x0000000300037212 */ /* 0x000fca00078efcff */
[----:B------:R0:W-:Y:S01]  /*24a0*/  STG.E.U8 [R16.64], R3 ;  /* 0x0000000310007986 */ /* 0x0001e2000c101124 */
[----:B------:R-:W-:Y:S05]  /*24b0*/  BRA `(.L_x_31737) ;  /* 0x000006c000007947 */ /* 0x000fea0003800000 */
.L_x_31747:
[----:B------:R-:W0:Y:S02]  /*24c0*/  I2F R0, R2 ;  /* 0x0000000200007306 */ /* 0x000e240000201400 */
[----:B0-----:R-:W-:-:S05]  /*24d0*/  F2FP.BF16.PACK_AB R0, RZ, R0 ;  /* 0x00000000ff00723e */ /* 0x001fca00000010ff */
[----:B------:R0:W-:Y:S01]  /*24e0*/  STG.E.U16 [R16.64], R0 ;  /* 0x0000000010007986 */ /* 0x0001e2000c101524 */
[----:B------:R-:W-:Y:S05]  /*24f0*/  BRA `(.L_x_31737) ;  /* 0x0000068000007947 */ /* 0x000fea0003800000 */
.L_x_31744:
        /* <DEDUP_REMOVED lines=10> */
.L_x_31756:
        /* <DEDUP_REMOVED lines=17> */
.L_x_31759:
[----:B------:R-:W-:-:S04]  /*26b0*/  LOP3.LUT R2, R5, 0x80000000, RZ, 0xc0, !PT ;  /* 0x8000000005027812 */ /* 0x000fc800078ec0ff */
[----:B------:R-:W-:-:S04]  /*26c0*/  SHF.R.U32.HI R3, RZ, 0x18, R2 ;  /* 0x00000018ff037819 */ /* 0x000fc80000011602 */
[----:B------:R-:W-:-:S04]  /*26d0*/  LOP3.LUT R0, R0, R3, RZ, 0xfc, !PT ;  /* 0x0000000300007212 */ /* 0x000fc800078efcff */
[----:B------:R-:W-:Y:S02]  /*26e0*/  PRMT R8, R0, 0x7610, R8 ;  /* 0x0000761000087816 */ /* 0x000fe40000000008 */
.L_x_31758:
[----:B------:R-:W-:Y:S05]  /*26f0*/  BSYNC B0 ;  /* 0x0000000000007941 */ /* 0x000fea0003800000 */
.L_x_31757:
[----:B------:R0:W-:Y:S01]  /*2700*/  STG.E.U8 [R16.64], R8 ;  /* 0x0000000810007986 */ /* 0x0001e2000c101124 */
[----:B------:R-:W-:Y:S05]  /*2710*/  BRA `(.L_x_31737) ;  /* 0x0000046000007947 */ /* 0x000fea0003800000 */
.L_x_31755:
        /* <DEDUP_REMOVED lines=17> */
.L_x_31762:
[----:B------:R-:W-:-:S04]  /*2830*/  LOP3.LUT R2, R5, 0x80000000, RZ, 0xc0, !PT ;  /* 0x8000000005027812 */ /* 0x000fc800078ec0ff */
[----:B------:R-:W-:-:S04]  /*2840*/  SHF.R.U32.HI R3, RZ, 0x18, R2 ;  /* 0x00000018ff037819 */ /* 0x000fc80000011602 */
[----:B------:R-:W-:-:S04]  /*2850*/  LOP3.LUT R0, R0, R3, RZ, 0xfc, !PT ;  /* 0x0000000300007212 */ /* 0x000fc800078efcff */
[----:B------:R-:W-:Y:S02]  /*2860*/  PRMT R8, R0, 0x7610, R8 ;  /* 0x0000761000087816 */ /* 0x000fe40000000008 */
.L_x_31761:
[----:B------:R-:W-:Y:S05]  /*2870*/  BSYNC B0 ;  /* 0x0000000000007941 */ /* 0x000fea0003800000 */
.L_x_31760:
[----:B------:R0:W-:Y:S01]  /*2880*/  STG.E.U8 [R16.64], R8 ;  /* 0x0000000810007986 */ /* 0x0001e2000c101124 */
[----:B------:R-:W-:Y:S05]  /*2890*/  BRA `(.L_x_31737) ;  /* 0x000002e000007947 */ /* 0x000fea0003800000 */
.L_x_31754:
        /* <DEDUP_REMOVED lines=22> */
.L_x_31736:
        /* <DEDUP_REMOVED lines=20> */
.L_x_31764:
[----:B------:R-:W-:-:S05]  /*2b40*/  SHF.R.S32.HI R3, RZ, 0x1f, R2 ;  /* 0x0000001fff037819 */ /* 0x000fca0000011402 */
[----:B------:R0:W-:Y:S01]  /*2b50*/  STG.E.64 [R16.64], R2 ;  /* 0x0000000210007986 */ /* 0x0001e2000c101b24 */
[----:B------:R-:W-:Y:S05]  /*2b60*/  BRA `(.L_x_31737) ;  /* 0x0000001000007947 */ /* 0x000fea0003800000 */
.L_x_31763:
[----:B------:R0:W-:Y:S02]  /*2b70*/  STG.E [R16.64], R2 ;  /* 0x0000000210007986 */ /* 0x0001e4000c101924 */
.L_x_31737:
[----:B------:R-:W-:-:S05]  /*2b80*/  IMAD R18, R18, 0x200, R23 ;  /* 0x0000020012127824 */ /* 0x000fca00078e0217 */
[----:B------:R-:W-:Y:S02]  /*2b90*/  IADD3 R19, R18, 0x80, RZ ;  /* 0x0000008012137810 */ /* 0x000fe40007ffe0ff */
.L_x_31698:
[----:B------:R-:W-:Y:S05]  /*2ba0*/  BSYNC B6 ;  /* 0x0000000000067941 */ /* 0x000fea0003800000 */
.L_x_31697:
        /* <DEDUP_REMOVED lines=231> */
.L_x_31767:
        /* <DEDUP_REMOVED lines=18> */
.L_x_31771:
[----:B------:R0:W5:Y:S01]  /*3b40*/  LDG.E.U8 R18, [R2.64] ;  /* 0x0000002402127981 */ /* 0x000162000c1e1100 */
[----:B------:R-:W-:Y:S05]  /*3b50*/  BRA `(.L_x_31773) ;  /* 0x00000d0000007947 */ /* 0x000fea0003800000 */
.L_x_31770:
        /* <DEDUP_REMOVED lines=8> */
.L_x_31775:
[----:B------:R0:W5:Y:S01]  /*3be0*/  LDG.E R18, [R2.64] ;  /* 0x0000002402127981 */ /* 0x000162000c1e1900 */
[----:B------:R-:W-:Y:S05]  /*3bf0*/  BRA `(.L_x_31773) ;  /* 0x00000c6000007947 */ /* 0x000fea0003800000 */
.L_x_31774:
[----:B------:R0:W5:Y:S01]  /*3c00*/  LDG.E.S16 R18, [R2.64] ;  /* 0x0000002402127981 */ /* 0x000162000c1e1700 */
[----:B------:R-:W-:Y:S05]  /*3c10*/  BRA `(.L_x_31773) ;  /* 0x00000c4000007947 */ /* 0x000fea0003800000 */
.L_x_31769:
        /* <DEDUP_REMOVED lines=9> */
.L_x_31777:
[----:B------:R-:W2:Y:S02]  /*3cb0*/  LDG.E.U16 R2, [R2.64] ;  /* 0x0000002402027981 */ /* 0x000ea4000c1e1500 */
[----:B--2---:R-:W-:-:S06]  /*3cc0*/  HADD2.F32 R18, -RZ, R2.H0_H0 ;  /* 0x20000002ff127230 */ /* 0x004fcc0000004100 */
[----:B------:R-:W0:Y:S01]  /*3cd0*/  F2I.FTZ.TRUNC.NTZ R18, R18 ;  /* 0x0000001200127305 */ /* 0x000e22000021f100 */
[----:B------:R-:W-:Y:S05]  /*3ce0*/  BRA `(.L_x_31773) ;  /* 0x00000b7000007947 */ /* 0x000fea0003800000 */
.L_x_31776:
        /* <DEDUP_REMOVED lines=9> */
.L_x_31779:
[----:B------:R-:W2:Y:S02]  /*3d80*/  LDG.E.U16 R2, [R2.64] ;  /* 0x0000002402027981 */ /* 0x000ea4000c1e1500 */
[----:B--2---:R-:W-:-:S06]  /*3d90*/  HADD2.F32 R18, -RZ, R2.H0_H0 ;  /* 0x20000002ff127230 */ /* 0x004fcc0000004100 */
[----:B------:R-:W0:Y:S01]  /*3da0*/  F2I.FTZ.TRUNC.NTZ R18, R18 ;  /* 0x0000001200127305 */ /* 0x000e22000021f100 */
[----:B------:R-:W-:Y:S05]  /*3db0*/  BRA `(.L_x_31773) ;  /* 0x00000aa000007947 */ /* 0x000fea0003800000 */
.L_x_31778:
[----:B------:R-:W2:Y:S02]  /*3dc0*/  LDG.E.64 R2, [R2.64] ;  /* 0x0000002402027981 */ /* 0x000ea4000c1e1b00 */
[----:B--2---:R0:W1:Y:S01]  /*3dd0*/  F2I.F64.TRUNC R18, R2 ;  /* 0x0000000200127311 */ /* 0x004062000030d100 */
[----:B------:R-:W-:Y:S05]  /*3de0*/  BRA `(.L_x_31773) ;  /* 0x00000a7000007947 */ /* 0x000fea0003800000 */
.L_x_31768:
        /* <DEDUP_REMOVED lines=12> */
.L_x_31782:
[----:B------:R-:W2:Y:S02]  /*3eb0*/  LDG.E.64 R2, [R2.64] ;  /* 0x0000002402027981 */ /* 0x000ea4000c1e1b00 */
[----:B--2---:R0:W1:Y:S01]  /*3ec0*/  F2I.F64.TRUNC R18, R2 ;  /* 0x0000000200127311 */ /* 0x004062000030d100 */
[----:B------:R-:W-:Y:S05]  /*3ed0*/  BRA `(.L_x_31773) ;  /* 0x0000098000007947 */ /* 0x000fea0003800000 */
.L_x_31781:
        /* <DEDUP_REMOVED lines=27> */
.L_x_31784:
        /* <DEDUP_REMOVED lines=14> */
.L_x_31783:
[----:B------:R-:W2:Y:S02]  /*4170*/  LDG.E.U16 R18, [R2.64] ;  /* 0x0000002402127981 */ /* 0x000ea4000c1e1500 */
[----:B--2---:R-:W-:-:S06]  /*4180*/  PRMT R18, RZ, 0x5410, R18 ;  /* 0x00005410ff127816 */ /* 0x004fcc0000000012 */
[----:B------:R-:W0:Y:S01]  /*4190*/  F2I.FTZ.TRUNC.NTZ R18, R18 ;  /* 0x0000001200127305 */ /* 0x000e22000021f100 */
[----:B------:R-:W-:Y:S05]  /*41a0*/  BRA `(.L_x_31773) ;  /* 0x000006b000007947 */ /* 0x000fea0003800000 */
.L_x_31780:
        /* <DEDUP_REMOVED lines=10> */
.L_x_31787:
        /* <DEDUP_REMOVED lines=21> */
.L_x_31791:
[----:B------:R-:W-:Y:S05]  /*43a0*/  BSYNC B1 ;  /* 0x0000000000017941 */ /* 0x000fea0003800000 */
.L_x_31790:
[----:B------:R-:W-:Y:S01]  /*43b0*/  IMAD.SHL.U32 R2, R2, 0x100000, RZ ;  /* 0x0010000002027824 */ /* 0x000fe200078e00ff */
[----:B------:R-:W-:-:S04]  /*43c0*/  LEA R3, R0, 0x3b800000, 0x17 ;  /* 0x3b80000000037811 */ /* 0x000fc800078eb8ff */
[----:B------:R-:W-:Y:S02]  /*43d0*/  LOP3.LUT R18, R3, R2, R18, 0xfe, !PT ;  /* 0x0000000203127212 */ /* 0x000fe400078efe12 */
.L_x_31789:
[----:B------:R-:W-:Y:S05]  /*43e0*/  BSYNC B0 ;  /* 0x0000000000007941 */ /* 0x000fea0003800000 */
.L_x_31788:
[----:B------:R-:W0:Y:S01]  /*43f0*/  F2I.FTZ.TRUNC.NTZ R18, R18 ;  /* 0x0000001200127305 */ /* 0x000e22000021f100 */
[----:B------:R-:W-:Y:S05]  /*4400*/  BRA `(.L_x_31773) ;  /* 0x0000045000007947 */ /* 0x000fea0003800000 */
.L_x_31786:
        /* <DEDUP_REMOVED lines=21> */
.L_x_31795:
[----:B------:R-:W-:Y:S05]  /*4560*/  BSYNC B1 ;  /* 0x0000000000017941 */ /* 0x000fea0003800000 */
.L_x_31794:
[----:B------:R-:W-:Y:S01]  /*4570*/  IMAD.SHL.U32 R2, R2, 0x200000, RZ ;  /* 0x0020000002027824 */ /* 0x000fe200078e00ff */
[----:B------:R-:W-:-:S04]  /*4580*/  LEA R3, R0, 0x37800000, 0x17 ;  /* 0x3780000000037811 */ /* 0x000fc800078eb8ff */
[----:B------:R-:W-:Y:S02]  /*4590*/  LOP3.LUT R18, R3, R2, R18, 0xfe, !PT ;  /* 0x0000000203127212 */ /* 0x000fe400078efe12 */
.L_x_31793:
[----:B------:R-:W-:Y:S05]  /*45a0*/  BSYNC B0 ;  /* 0x0000000000007941 */ /* 0x000fea0003800000 */
.L_x_31792:
[----:B------:R-:W0:Y:S01]  /*45b0*/  F2I.FTZ.TRUNC.NTZ R18, R18 ;  /* 0x0000001200127305 */ /* 0x000e22000021f100 */
[----:B------:R-:W-:Y:S05]  /*45c0*/  BRA `(.L_x_31773) ;  /* 0x0000029000007947 */ /* 0x000fea0003800000 */
.L_x_31785:
        /* <DEDUP_REMOVED lines=14> */
.L_x_31799:
[----:B------:R-:W-:Y:S05]  /*46b0*/  BSYNC B0 ;  /* 0x0000000000007941 */ /* 0x000fea0003800000 */
.L_x_31798:
[----:B------:R-:W0:Y:S01]  /*46c0*/  F2I.FTZ.TRUNC.NTZ R18, R18 ;  /* 0x0000001200127305 */ /* 0x000e22000021f100 */
[----:B------:R-:W-:Y:S05]  /*46d0*/  BRA `(.L_x_31773) ;  /* 0x0000018000007947 */ /* 0x000fea0003800000 */
.L_x_31772:
        /* <DEDUP_REMOVED lines=21> */
.L_x_31797:
[----:B------:R0:W5:Y:S01]  /*4830*/  LDG.E R18, [R2.64] ;  /* 0x0000002402127981 */ /* 0x000162000c1e1900 */
[----:B------:R-:W-:Y:S05]  /*4840*/  BRA `(.L_x_31773) ;  /* 0x0000001000007947 */ /* 0x000fea0003800000 */
.L_x_31796:
[----:B------:R0:W5:Y:S02]  /*4850*/  LDG.E R18, [R2.64] ;  /* 0x0000002402127981 */ /* 0x000164000c1e1900 */
.L_x_31773:
        /* <DEDUP_REMOVED lines=15> */
.L_x_31803:
[----:B------:R0:W-:Y:S01]  /*4950*/  STG.E.U8 [R16.64], R2 ;  /* 0x0000000210007986 */ /* 0x0001e2000c101124 */
[----:B------:R-:W-:Y:S05]  /*4960*/  BRA `(.L_x_31805) ;  /* 0x00000d7000007947 */ /* 0x000fea0003800000 */
.L_x_31802:
        /* <DEDUP_REMOVED lines=9> */
.L_x_31807:
[----:B------:R0:W-:Y:S01]  /*4a00*/  STG.E [R16.64], R2 ;  /* 0x0000000210007986 */ /* 0x0001e2000c101924 */
[----:B------:R-:W-:Y:S05]  /*4a10*/  BRA `(.L_x_31805) ;  /* 0x00000cc000007947 */ /* 0x000fea0003800000 */
.L_x_31806:
[----:B------:R0:W-:Y:S01]  /*4a20*/  STG.E.U16 [R16.64], R2 ;  /* 0x0000000210007986 */ /* 0x0001e2000c101524 */
[----:B------:R-:W-:Y:S05]  /*4a30*/  BRA `(.L_x_31805) ;  /* 0x00000ca000007947 */ /* 0x000fea0003800000 */
.L_x_31801:
        /* <DEDUP_REMOVED lines=9> */
.L_x_31809:
[----:B------:R-:W0:Y:S02]  /*4ad0*/  I2F R0, R2 ;  /* 0x0000000200007306 */ /* 0x000e240000201400 */
[----:B0-----:R-:W-:-:S05]  /*4ae0*/  F2FP.PACK_AB R0, RZ, R0 ;  /* 0x00000000ff00723e */ /* 0x001fca00000000ff */
[----:B------:R0:W-:Y:S01]  /*4af0*/  STG.E.U16 [R16.64], R0 ;  /* 0x0000000010007986 */ /* 0x0001e2000c101524 */
[----:B------:R-:W-:Y:S05]  /*4b00*/  BRA `(.L_x_31805) ;  /* 0x00000bd000007947 */ /* 0x000fea0003800000 */
.L_x_31808:
        /* <DEDUP_REMOVED lines=10> */
.L_x_31811:
[----:B------:R-:W0:Y:S02]  /*4bb0*/  I2F R2, R2 ;  /* 0x0000000200027306 */ /* 0x000e240000201400 */
[----:B0-----:R-:W-:-:S04]  /*4bc0*/  F2FP.PACK_AB R3, RZ, R2 ;  /* 0x00000002ff03723e */ /* 0x001fc800000000ff */
[----:B------:R-:W-:-:S05]  /*4bd0*/  PRMT R3, R3, 0x5410, RZ ;  /* 0x0000541003037816 */ /* 0x000fca00000000ff */
[----:B------:R0:W-:Y:S01]  /*4be0*/  STG.E [R16.64], R3 ;  /* 0x0000000310007986 */ /* 0x0001e2000c101924 */
[----:B------:R-:W-:Y:S05]  /*4bf0*/  BRA `(.L_x_31805) ;  /* 0x00000ae000007947 */ /* 0x000fea0003800000 */
.L_x_31810:
[----:B------:R-:W0:Y:S02]  /*4c00*/  I2F.F64 R2, R2 ;  /* 0x0000000200027312 */ /* 0x000e240000201c00 */
[----:B0-----:R0:W-:Y:S01]  /*4c10*/  STG.E.64 [R16.64], R2 ;  /* 0x0000000210007986 */ /* 0x0011e2000c101b24 */
[----:B------:R-:W-:Y:S05]  /*4c20*/  BRA `(.L_x_31805) ;  /* 0x00000ab000007947 */ /* 0x000fea0003800000 */
.L_x_31800:
        /* <DEDUP_REMOVED lines=12> */
.L_x_31814:
[----:B------:R-:W0:Y:S01]  /*4cf0*/  I2F.F64 R4, R2 ;  /* 0x0000000200047312 */ /* 0x000e220000201c00 */
[----:B------:R-:W-:-:S05]  /*4d00*/  CS2R R6, SRZ ;  /* 0x0000000000067805 */ /* 0x000fca000001ff00 */
[----:B0-----:R0:W-:Y:S01]  /*4d10*/  STG.E.128 [R16.64], R4 ;  /* 0x0000000410007986 */ /* 0x0011e2000c101d24 */
[----:B------:R-:W-:Y:S05]  /*4d20*/  BRA `(.L_x_31805) ;  /* 0x000009b000007947 */ /* 0x000fea0003800000 */
.L_x_31813:
        /* <DEDUP_REMOVED lines=21> */
.L_x_31818:
[----:B------:R-:W-:Y:S05]  /*4e80*/  BSYNC B0 ;  /* 0x0000000000007941 */ /* 0x000fea0003800000 */
.L_x_31817:
[----:B------:R-:W-:-:S05]  /*4e90*/  LOP3.LUT R3, R0, R3, RZ, 0xfc, !PT ;  /* 0x0000000300037212 */ /* 0x000fca00078efcff */
[----:B------:R0:W-:Y:S01]  /*4ea0*/  STG.E.U8 [R16.64], R3 ;  /* 0x0000000310007986 */ /* 0x0001e2000c101124 */
[----:B------:R-:W-:Y:S05]  /*4eb0*/  BRA `(.L_x_31805) ;  /* 0x0000082000007947 */ /* 0x000fea0003800000 */
.L_x_31816:
        /* <DEDUP_REMOVED lines=13> */
.L_x_31820:
[----:B------:R-:W-:Y:S01]  /*4f90*/  IMAD.MOV.U32 R0, RZ, RZ, 0x7f ;  /* 0x0000007fff007424 */ /* 0x000fe200078e00ff */
[----:B------:R-:W-:-:S04]  /*4fa0*/  ISETP.GT.U32.AND P0, PT, R3, 0x7f800000, PT ;  /* 0x7f8000000300780c */ /* 0x000fc80003f04070 */
[----:B------:R-:W-:-:S04]  /*4fb0*/  SEL R0, R0, 0x7c, P0 ;  /* 0x0000007c00007807 */ /* 0x000fc80000000000 */
.L_x_31821:
[----:B------:R-:W-:Y:S05]  /*4fc0*/  BSYNC B0 ;  /* 0x0000000000007941 */ /* 0x000fea0003800000 */
.L_x_31819:
[----:B------:R-:W-:-:S04]  /*4fd0*/  LOP3.LUT R2, R5, 0x80000000, RZ, 0xc0, !PT ;  /* 0x8000000005027812 */ /* 0x000fc800078ec0ff */
[----:B------:R-:W-:-:S04]  /*4fe0*/  SHF.R.U32.HI R3, RZ, 0x18, R2 ;  /* 0x00000018ff037819 */ /* 0x000fc80000011602 */
[----:B------:R-:W-:-:S05]  /*4ff0*/  LOP3.LUT R3, R0, R3, RZ, 0xfc, !PT ;  /* 0x0000000300037212 */ /* 0x000fca00078efcff */
[----:B------:R0:W-:Y:S01]  /*5000*/  STG.E.U8 [R16.64], R3 ;  /* 0x0000000310007986 */ /* 0x0001e2000c101124 */
[----:B------:R-:W-:Y:S05]  /*5010*/  BRA `(.L_x_31805) ;  /* 0x000006c000007947 */ /* 0x000fea0003800000 */
.L_x_31815:
[----:B------:R-:W0:Y:S02]  /*5020*/  I2F R0, R2 ;  /* 0x0000000200007306 */ /* 0x000e240000201400 */
[----:B0-----:R-:W-:-:S05]  /*5030*/  F2FP.BF16.PACK_AB R0, RZ, R0 ;  /* 0x00000000ff00723e */ /* 0x001fca00000010ff */
[----:B------:R0:W-:Y:S01]  /*5040*/  STG.E.U16 [R16.64], R0 ;  /* 0x0000000010007986 */ /* 0x0001e2000c101524 */
[----:B------:R-:W-:Y:S05]  /*5050*/  BRA `(.L_x_31805) ;  /* 0x0000068000007947 */ /* 0x000fea0003800000 */
.L_x_31812:
        /* <DEDUP_REMOVED lines=10> */
.L_x_31824:
        /* <DEDUP_REMOVED lines=17> */
.L_x_31827:
[----:B------:R-:W-:-:S04]  /*5210*/  LOP3.LUT R2, R5, 0x80000000, RZ, 0xc0, !PT ;  /* 0x8000000005027812 */ /* 0x000fc800078ec0ff */
[----:B------:R-:W-:-:S04]  /*5220*/  SHF.R.U32.HI R3, RZ, 0x18, R2 ;  /* 0x00000018ff037819 */ /* 0x000fc80000011602 */
[----:B------:R-:W-:-:S04]  /*5230*/  LOP3.LUT R0, R0, R3, RZ, 0xfc, !PT ;  /* 0x0000000300007212 */ /* 0x000fc800078efcff */
[----:B------:R-:W-:Y:S02]  /*5240*/  PRMT R8, R0, 0x7610, R8 ;  /* 0x0000761000087816 */ /* 0x000fe40000000008 */
.L_x_31826:
[----:B------:R-:W-:Y:S05]  /*5250*/  BSYNC B0 ;  /* 0x0000000000007941 */ /* 0x000fea0003800000 */
.L_x_31825:
[----:B------:R0:W-:Y:S01]  /*5260*/  STG.E.U8 [R16.64], R8 ;  /* 0x0000000810007986 */ /* 0x0001e2000c101124 */
[----:B------:R-:W-:Y:S05]  /*5270*/  BRA `(.L_x_31805) ;  /* 0x0000046000007947 */ /* 0x000fea0003800000 */
.L_x_31823:
        /* <DEDUP_REMOVED lines=17> */
.L_x_31830:
[----:B------:R-:W-:-:S04]  /*5390*/  LOP3.LUT R2, R5, 0x80000000, RZ, 0xc0, !PT ;  /* 0x8000000005027812 */ /* 0x000fc800078ec0ff */
[----:B------:R-:W-:-:S04]  /*53a0*/  SHF.R.U32.HI R3, RZ, 0x18, R2 ;  /* 0x00000018ff037819 */ /* 0x000fc80000011602 */
[----:B------:R-:W-:-:S04]  /*53b0*/  LOP3.LUT R0, R0, R3, RZ, 0xfc, !PT ;  /* 0x0000000300007212 */ /* 0x000fc800078efcff */
[----:B------:R-:W-:Y:S02]  /*53c0*/  PRMT R8, R0, 0x7610, R8 ;  /* 0x0000761000087816 */ /* 0x000fe40000000008 */
.L_x_31829:
[----:B------:R-:W-:Y:S05]  /*53d0*/  BSYNC B0 ;  /* 0x0000000000007941 */ /* 0x000fea0003800000 */
.L_x_31828:
[----:B------:R0:W-:Y:S01]  /*53e0*/  STG.E.U8 [R16.64], R8 ;  /* 0x0000000810007986 */ /* 0x0001e2000c101124 */
[----:B------:R-:W-:Y:S05]  /*53f0*/  BRA `(.L_x_31805) ;  /* 0x000002e000007947 */ /* 0x000fea0003800000 */
.L_x_31822:
        /* <DEDUP_REMOVED lines=22> */
.L_x_31804:
        /* <DEDUP_REMOVED lines=20> */
.L_x_31832:
[----:B------:R-:W-:-:S05]  /*56a0*/  SHF.R.S32.HI R3, RZ, 0x1f, R2 ;  /* 0x0000001fff037819 */ /* 0x000fca0000011402 */
[----:B------:R0:W-:Y:S01]  /*56b0*/  STG.E.64 [R16.64], R2 ;  /* 0x0000000210007986 */ /* 0x0001e2000c101b24 */
[----:B------:R-:W-:Y:S05]  /*56c0*/  BRA `(.L_x_31805) ;  /* 0x0000001000007947 */ /* 0x000fea0003800000 */
.L_x_31831:
[----:B------:R0:W-:Y:S02]  /*56d0*/  STG.E [R16.64], R2 ;  /* 0x0000000210007986 */ /* 0x0001e4000c101924 */
.L_x_31805:
        /* <DEDUP_REMOVED lines=231> */
.L_x_31833:
        /* <DEDUP_REMOVED lines=18> */
.L_x_31837:
[----:B------:R0:W5:Y:S01]  /*6670*/  LDG.E.U8 R18, [R2.64] ;  /* 0x0000002402127981 */ /* 0x000162000c1e1100 */
[----:B------:R-:W-:Y:S05]  /*6680*/  BRA `(.L_x_31839) ;  /* 0x00000d0000007947 */ /* 0x000fea0003800000 */
.L_x_31836:
        /* <DEDUP_REMOVED lines=8> */
.L_x_31841:
[----:B------:R0:W5:Y:S01]  /*6710*/  LDG.E R18, [R2.64] ;  /* 0x0000002402127981 */ /* 0x000162000c1e1900 */
[----:B------:R-:W-:Y:S05]  /*6720*/  BRA `(.L_x_31839) ;  /* 0x00000c6000007947 */ /* 0x000fea0003800000 */
.L_x_31840:
[----:B------:R0:W5:Y:S01]  /*6730*/  LDG.E.S16 R18, [R2.64] ;  /* 0x0000002402127981 */ /* 0x000162000c1e1700 */
[----:B------:R-:W-:Y:S05]  /*6740*/  BRA `(.L_x_31839) ;  /* 0x00000c4000007947 */ /* 0x000fea0003800000 */
.L_x_31835:
        /* <DEDUP_REMOVED lines=9> */
.L_x_31843:
[----:B------:R-:W2:Y:S02]  /*67e0*/  LDG.E.U16 R2, [R2.64] ;  /* 0x0000002402027981 */ /* 0x000ea4000c1e1500 */
[----:B--2---:R-:W-:-:S06]  /*67f0*/  HADD2.F32 R18, -RZ, R2.H0_H0 ;  /* 0x20000002ff127230 */ /* 0x004fcc0000004100 */
[----:B------:R-:W0:Y:S01]  /*6800*/  F2I.FTZ.TRUNC.NTZ R18, R18 ;  /* 0x0000001200127305 */ /* 0x000e22000021f100 */
[----:B------:R-:W-:Y:S05]  /*6810*/  BRA `(.L_x_31839) ;  /* 0x00000b7000007947 */ /* 0x000fea0003800000 */
.L_x_31842:
        /* <DEDUP_REMOVED lines=9> */
.L_x_31845:
[----:B------:R-:W2:Y:S02]  /*68b0*/  LDG.E.U16 R2, [R2.64] ;  /* 0x0000002402027981 */ /* 0x000ea4000c1e1500 */
[----:B--2---:R-:W-:-:S06]  /*68c0*/  HADD2.F32 R18, -RZ, R2.H0_H0 ;  /* 0x20000002ff127230 */ /* 0x004fcc0000004100 */
[----:B------:R-:W0:Y:S01]  /*68d0*/  F2I.FTZ.TRUNC.NTZ R18, R18 ;  /* 0x0000001200127305 */ /* 0x000e22000021f100 */
[----:B------:R-:W-:Y:S05]  /*68e0*/  BRA `(.L_x_31839) ;  /* 0x00000aa000007947 */ /* 0x000fea0003800000 */
.L_x_31844:
[----:B------:R-:W2:Y:S02]  /*68f0*/  LDG.E.64 R2, [R2.64] ;  /* 0x0000002402027981 */ /* 0x000ea4000c1e1b00 */
[----:B--2---:R0:W1:Y:S01]  /*6900*/  F2I.F64.TRUNC R18, R2 ;  /* 0x0000000200127311 */ /* 0x004062000030d100 */
[----:B------:R-:W-:Y:S05]  /*6910*/  BRA `(.L_x_31839) ;  /* 0x00000a7000007947 */ /* 0x000fea0003800000 */
.L_x_31834:
        /* <DEDUP_REMOVED lines=12> */
.L_x_31848:
[----:B------:R-:W2:Y:S02]  /*69e0*/  LDG.E.64 R2, [R2.64] ;  /* 0x0000002402027981 */ /* 0x000ea4000c1e1b00 */
[----:B--2---:R0:W1:Y:S01]  /*69f0*/  F2I.F64.TRUNC R18, R2 ;  /* 0x0000000200127311 */ /* 0x004062000030d100 */
[----:B------:R-:W-:Y:S05]  /*6a00*/  BRA `(.L_x_31839) ;  /* 0x0000098000007947 */ /* 0x000fea0003800000 */
.L_x_31847:
        /* <DEDUP_REMOVED lines=27> */
.L_x_31850:
        /* <DEDUP_REMOVED lines=14> */
.L_x_31849:
[----:B------:R-:W2:Y:S02]  /*6ca0*/  LDG.E.U16 R18, [R2.64] ;  /* 0x0000002402127981 */ /* 0x000ea4000c1e1500 */
[----:B--2---:R-:W-:-:S06]  /*6cb0*/  PRMT R18, RZ, 0x5410, R18 ;  /* 0x00005410ff127816 */ /* 0x004fcc0000000012 */
[----:B------:R-:W0:Y:S01]  /*6cc0*/  F2I.FTZ.TRUNC.NTZ R18, R18 ;  /* 0x0000001200127305 */ /* 0x000e22000021f100 */
[----:B------:R-:W-:Y:S05]  /*6cd0*/  BRA `(.L_x_31839) ;  /* 0x000006b000007947 */ /* 0x000fea0003800000 */
.L_x_31846:
        /* <DEDUP_REMOVED lines=10> */
.L_x_31853:
        /* <DEDUP_REMOVED lines=21> */
.L_x_31857:
[----:B------:R-:W-:Y:S05]  /*6ed0*/  BSYNC B1 ;  /* 0x0000000000017941 */ /* 0x000fea0003800000 */
.L_x_31856:
[----:B------:R-:W-:Y:S01]  /*6ee0*/  IMAD.SHL.U32 R2, R2, 0x100000, RZ ;  /* 0x0010000002027824 */ /* 0x000fe200078e00ff */
[----:B------:R-:W-:-:S04]  /*6ef0*/  LEA R3, R0, 0x3b800000, 0x17 ;  /* 0x3b80000000037811 */ /* 0x000fc800078eb8ff */
[----:B------:R-:W-:Y:S02]  /*6f00*/  LOP3.LUT R18, R3, R2, R18, 0xfe, !PT ;  /* 0x0000000203127212 */ /* 0x000fe400078efe12 */
.L_x_31855:
[----:B------:R-:W-:Y:S05]  /*6f10*/  BSYNC B0 ;  /* 0x0000000000007941 */ /* 0x000fea0003800000 */
.L_x_31854:
[----:B------:R-:W0:Y:S01]  /*6f20*/  F2I.FTZ.TRUNC.NTZ R18, R18 ;  /* 0x0000001200127305 */ /* 0x000e22000021f100 */
[----:B------:R-:W-:Y:S05]  /*6f30*/  BRA `(.L_x_31839) ;  /* 0x0000045000007947 */ /* 0x000fea0003800000 */
.L_x_31852:
        /* <DEDUP_REMOVED lines=21> */
.L_x_31861:
[----:B------:R-:W-:Y:S05]  /*7090*/  BSYNC B1 ;  /* 0x0000000000017941 */ /* 0x000fea0003800000 */
.L_x_31860:
[----:B------:R-:W-:Y:S01]  /*70a0*/  IMAD.SHL.U32 R2, R2, 0x200000, RZ ;  /* 0x0020000002027824 */ /* 0x000fe200078e00ff */
[----:B------:R-:W-:-:S04]  /*70b0*/  LEA R3, R0, 0x37800000, 0x17 ;  /* 0x3780000000037811 */ /* 0x000fc800078eb8ff */
[----:B------:R-:W-:Y:S02]  /*70c0*/  LOP3.LUT R18, R3, R2, R18, 0xfe, !PT ;  /* 0x0000000203127212 */ /* 0x000fe400078efe12 */
.L_x_31859:
[----:B------:R-:W-:Y:S05]  /*70d0*/  BSYNC B0 ;  /* 0x0000000000007941 */ /* 0x000fea0003800000 */
.L_x_31858:
[----:B------:R-:W0:Y:S01]  /*70e0*/  F2I.FTZ.TRUNC.NTZ R18, R18 ;  /* 0x0000001200127305 */ /* 0x000e22000021f100 */
[----:B------:R-:W-:Y:S05]  /*70f0*/  BRA `(.L_x_31839) ;  /* 0x0000029000007947 */ /* 0x000fea0003800000 */
.L_x_31851:
        /* <DEDUP_REMOVED lines=14> */
.L_x_31865:
[----:B------:R-:W-:Y:S05]  /*71e0*/  BSYNC B0 ;  /* 0x0000000000007941 */ /* 0x000fea0003800000 */
.L_x_31864:
[----:B------:R-:W0:Y:S01]  /*71f0*/  F2I.FTZ.TRUNC.NTZ R18, R18 ;  /* 0x0000001200127305 */ /* 0x000e22000021f100 */
[----:B------:R-:W-:Y:S05]  /*7200*/  BRA `(.L_x_31839) ;  /* 0x0000018000007947 */ /* 0x000fea0003800000 */
.L_x_31838:
        /* <DEDUP_REMOVED lines=21> */
.L_x_31863:
[----:B------:R0:W5:Y:S01]  /*7360*/  LDG.E R18, [R2.64] ;  /* 0x0000002402127981 */ /* 0x000162000c1e1900 */
[----:B------:R-:W-:Y:S05]  /*7370*/  BRA `(.L_x_31839) ;  /* 0x0000001000007947 */ /* 0x000fea0003800000 */
.L_x_31862:
[----:B------:R0:W5:Y:S02]  /*7380*/  LDG.E R18, [R2.64] ;  /* 0x0000002402127981 */ /* 0x000164000c1e1900 */
.L_x_31839:
        /* <DEDUP_REMOVED lines=15> */
.L_x_31869:
[----:B------:R0:W-:Y:S01]  /*7480*/  STG.E.U8 [R16.64], R2 ;  /* 0x0000000210007986 */ /* 0x0001e2000c101124 */
[----:B------:R-:W-:Y:S05]  /*7490*/  BRA `(.L_x_31871) ;  /* 0x00000d7000007947 */ /* 0x000fea0003800000 */
.L_x_31868:
        /* <DEDUP_REMOVED lines=9> */
.L_x_31873:
[----:B------:R0:W-:Y:S01]  /*7530*/  STG.E [R16.64], R2 ;  /* 0x0000000210007986 */ /* 0x0001e2000c101924 */
[----:B------:R-:W-:Y:S05]  /*7540*/  BRA `(.L_x_31871) ;  /* 0x00000cc000007947 */ /* 0x000fea0003800000 */
.L_x_31872:
[----:B------:R0:W-:Y:S01]  /*7550*/  STG.E.U16 [R16.64], R2 ;  /* 0x0000000210007986 */ /* 0x0001e2000c101524 */
[----:B------:R-:W-:Y:S05]  /*7560*/  BRA `(.L_x_31871) ;  /* 0x00000ca000007947 */ /* 0x000fea0003800000 */
.L_x_31867:
        /* <DEDUP_REMOVED lines=9> */
.L_x_31875:
[----:B------:R-:W0:Y:S02]  /*7600*/  I2F R0, R2 ;  /* 0x0000000200007306 */ /* 0x000e240000201400 */
[----:B0-----:R-:W-:-:S05]  /*7610*/  F2FP.PACK_AB R0, RZ, R0 ;  /* 0x00000000ff00723e */ /* 0x001fca00000000ff */
[----:B------:R0:W-:Y:S01]  /*7620*/  STG.E.U16 [R16.64], R0 ;  /* 0x0000000010007986 */ /* 0x0001e2000c101524 */
[----:B------:R-:W-:Y:S05]  /*7630*/  BRA `(.L_x_31871) ;  /* 0x00000bd000007947 */ /* 0x000fea0003800000 */
.L_x_31874:
        /* <DEDUP_REMOVED lines=10> */
.L_x_31877:
[----:B------:R-:W0:Y:S02]  /*76e0*/  I2F R2, R2 ;  /* 0x0000000200027306 */ /* 0x000e240000201400 */
[----:B0-----:R-:W-:-:S04]  /*76f0*/  F2FP.PACK_AB R3, RZ, R2 ;  /* 0x00000002ff03723e */ /* 0x001fc800000000ff */
[----:B------:R-:W-:-:S05]  /*7700*/  PRMT R3, R3, 0x5410, RZ ;  /* 0x0000541003037816 */ /* 0x000fca00000000ff */
[----:B------:R0:W-:Y:S01]  /*7710*/  STG.E [R16.64], R3 ;  /* 0x0000000310007986 */ /* 0x0001e2000c101924 */
[----:B------:R-:W-:Y:S05]  /*7720*/  BRA `(.L_x_31871) ;  /* 0x00000ae000007947 */ /* 0x000fea0003800000 */
.L_x_31876:
[----:B------:R-:W0:Y:S02]  /*7730*/  I2F.F64 R2, R2 ;  /* 0x0000000200027312 */ /* 0x000e240000201c00 */
[----:B0-----:R0:W-:Y:S01]  /*7740*/  STG.E.64 [R16.64], R2 ;  /* 0x0000000210007986 */ /* 0x0011e2000c101b24 */
[----:B------:R-:W-:Y:S05]  /*7750*/  BRA `(.L_x_31871) ;  /* 0x00000ab000007947 */ /* 0x000fea0003800000 */
.L_x_31866:
        /* <DEDUP_REMOVED lines=12> */
.L_x_31880:
[----:B------:R-:W0:Y:S01]  /*7820*/  I2F.F64 R4, R2 ;  /* 0x0000000200047312 */ /* 0x000e220000201c00 */
[----:B------:R-:W-:-:S05]  /*7830*/  CS2R R6, SRZ ;  /* 0x0000000000067805 */ /* 0x000fca000001ff00 */
[----:B0-----:R0:W-:Y:S01]  /*7840*/  STG.E.128 [R16.64], R4 ;  /* 0x0000000410007986 */ /* 0x0011e2000c101d24 */
[----:B------:R-:W-:Y:S05]  /*7850*/  BRA `(.L_x_31871) ;  /* 0x000009b000007947 */ /* 0x000fea0003800000 */
.L_x_31879:
        /* <DEDUP_REMOVED lines=21> */
.L_x_31884:
[----:B------:R-:W-:Y:S05]  /*79b0*/  BSYNC B0 ;  /* 0x0000000000007941 */ /* 0x000fea0003800000 */
.L_x_31883:
[----:B------:R-:W-:-:S05]  /*79c0*/  LOP3.LUT R3, R0, R3, RZ, 0xfc, !PT ;  /* 0x0000000300037212 */ /* 0x000fca00078efcff */
[----:B------:R0:W-:Y:S01]  /*79d0*/  STG.E.U8 [R16.64], R3 ;  /* 0x0000000310007986 */ /* 0x0001e2000c101124 */
[----:B------:R-:W-:Y:S05]  /*79e0*/  BRA `(.L_x_31871) ;  /* 0x0000082000007947 */ /* 0x000fea0003800000 */
.L_x_31882:
        /* <DEDUP_REMOVED lines=13> */
.L_x_31886:
[----:B------:R-:W-:Y:S01]  /*7ac0*/  IMAD.MOV.U32 R0, RZ, RZ, 0x7f ;  /* 0x0000007fff007424 */ /* 0x000fe200078e00ff */
[----:B------:R-:W-:-:S04]  /*7ad0*/  ISETP.GT.U32.AND P0, PT, R3, 0x7f800000, PT ;  /* 0x7f8000000300780c */ /* 0x000fc80003f04070 */
[----:B------:R-:W-:-:S04]  /*7ae0*/  SEL R0, R0, 0x7c, P0 ;  /* 0x0000007c00007807 */ /* 0x000fc80000000000 */
.L_x_31887:
[----:B------:R-:W-:Y:S05]  /*7af0*/  BSYNC B0 ;  /* 0x0000000000007941 */ /* 0x000fea0003800000 */
.L_x_31885:
[----:B------:R-:W-:-:S04]  /*7b00*/  LOP3.LUT R2, R5, 0x80000000, RZ, 0xc0, !PT ;  /* 0x8000000005027812 */ /* 0x000fc800078ec0ff */
[----:B------:R-:W-:-:S04]  /*7b10*/  SHF.R.U32.HI R3, RZ, 0x18, R2 ;  /* 0x00000018ff037819 */ /* 0x000fc80000011602 */
[----:B------:R-:W-:-:S05]  /*7b20*/  LOP3.LUT R3, R0, R3, RZ, 0xfc, !PT ;  /* 0x0000000300037212 */ /* 0x000fca00078efcff */
[----:B------:R0:W-:Y:S01]  /*7b30*/  STG.E.U8 [R16.64], R3 ;  /* 0x0000000310007986 */ /* 0x0001e2000c101124 */
[----:B------:R-:W-:Y:S05]  /*7b40*/  BRA `(.L_x_31871) ;  /* 0x000006c000007947 */ /* 0x000fea0003800000 */
.L_x_31881:
[----:B------:R-:W0:Y:S02]  /*7b50*/  I2F R0, R2 ;  /* 0x0000000200007306 */ /* 0x000e240000201400 */
[----:B0-----:R-:W-:-:S05]  /*7b60*/  F2FP.BF16.PACK_AB R0, RZ, R0 ;  /* 0x00000000ff00723e */ /* 0x001fca00000010ff */
[----:B------:R0:W-:Y:S01]  /*7b70*/  STG.E.U16 [R16.64], R0 ;  /* 0x0000000010007986 */ /* 0x0001e2000c101524 */
[----:B------:R-:W-:Y:S05]  /*7b80*/  BRA `(.L_x_31871) ;  /* 0x0000068000007947 */ /* 0x000fea0003800000 */
.L_x_31878:
        /* <DEDUP_REMOVED lines=10> */
.L_x_31890:
        /* <DEDUP_REMOVED lines=17> */
.L_x_31893:
[----:B------:R-:W-:-:S04]  /*7d40*/  LOP3.LUT R2, R5, 0x80000000, RZ, 0xc0, !PT ;  /* 0x8000000005027812 */ /* 0x000fc800078ec0ff */
[----:B------:R-:W-:-:S04]  /*7d50*/  SHF.R.U32.HI R3, RZ, 0x18, R2 ;  /* 0x00000018ff037819 */ /* 0x000fc80000011602 */
[----:B------:R-:W-:-:S04]  /*7d60*/  LOP3.LUT R0, R0, R3, RZ, 0xfc, !PT ;  /* 0x0000000300007212 */ /* 0x000fc800078efcff */
[----:B------:R-:W-:Y:S02]  /*7d70*/  PRMT R8, R0, 0x7610, R8 ;  /* 0x0000761000087816 */ /* 0x000fe40000000008 */
.L_x_31892:
[----:B------:R-:W-:Y:S05]  /*7d80*/  BSYNC B0 ;  /* 0x0000000000007941 */ /* 0x000fea0003800000 */
.L_x_31891:
[----:B------:R0:W-:Y:S01]  /*7d90*/  STG.E.U8 [R16.64], R8 ;  /* 0x0000000810007986 */ /* 0x0001e2000c101124 */
[----:B------:R-:W-:Y:S05]  /*7da0*/  BRA `(.L_x_31871) ;  /* 0x0000046000007947 */ /* 0x000fea0003800000 */
.L_x_31889:
        /* <DEDUP_REMOVED lines=17> */
.L_x_31896:
[----:B------:R-:W-:-:S04]  /*7ec0*/  LOP3.LUT R2, R5, 0x80000000, RZ, 0xc0, !PT ;  /* 0x8000000005027812 */ /* 0x000fc800078ec0ff */
[----:B------:R-:W-:-:S04]  /*7ed0*/  SHF.R.U32.HI R3, RZ, 0x18, R2 ;  /* 0x00000018ff037819 */ /* 0x000fc80000011602 */
[----:B------:R-:W-:-:S04]  /*7ee0*/  LOP3.LUT R0, R0, R3, RZ, 0xfc, !PT ;  /* 0x0000000300007212 */ /* 0x000fc800078efcff */
[----:B------:R-:W-:Y:S02]  /*7ef0*/  PRMT R8, R0, 0x7610, R8 ;  /* 0x0000761000087816 */ /* 0x000fe40000000008 */
.L_x_31895:
[----:B------:R-:W-:Y:S05]  /*7f00*/  BSYNC B0 ;  /* 0x0000000000007941 */ /* 0x000fea0003800000 */
.L_x_31894:
[----:B------:R0:W-:Y:S01]  /*7f10*/  STG.E.U8 [R16.64], R8 ;  /* 0x0000000810007986 */ /* 0x0001e2000c101124 */
[----:B------:R-:W-:Y:S05]  /*7f20*/  BRA `(.L_x_31871) ;  /* 0x000002e000007947 */ /* 0x000fea0003800000 */
.L_x_31888:
        /* <DEDUP_REMOVED lines=22> */
.L_x_31870:
        /* <DEDUP_REMOVED lines=20> */
.L_x_31898:
[----:B------:R-:W-:-:S05]  /*81d0*/  SHF.R.S32.HI R3, RZ, 0x1f, R2 ;  /* 0x0000001fff037819 */ /* 0x000fca0000011402 */
[----:B------:R0:W-:Y:S01]  /*81e0*/  STG.E.64 [R16.64], R2 ;  /* 0x0000000210007986 */ /* 0x0001e2000c101b24 */
[----:B------:R-:W-:Y:S05]  /*81f0*/  BRA `(.L_x_31871) ;  /* 0x0000001000007947 */ /* 0x000fea0003800000 */
.L_x_31897:
[----:B------:R0:W-:Y:S02]  /*8200*/  STG.E [R16.64], R2 ;  /* 0x0000000210007986 */ /* 0x0001e4000c101924 */
.L_x_31871:
[----:B------:R-:W-:Y:S02]  /*8210*/  IADD3 R19, R19, 0x80, RZ ;  /* 0x0000008013137810 */ /* 0x000fe40007ffe0ff */
.L_x_31766:
[----:B------:R-:W-:Y:S05]  /*8220*/  BSYNC B6 ;  /* 0x0000000000067941 */ /* 0x000fea0003800000 */
.L_x_31765:
        /* <DEDUP_REMOVED lines=230> */
.L_x_31899:
        /* <DEDUP_REMOVED lines=18> */
.L_x_31903:
[----:B------:R0:W5:Y:S01]  /*91b0*/  LDG.E.U8 R18, [R2.64] ;  /* 0x0000002402127981 */ /* 0x000162000c1e1100 */
[----:B------:R-:W-:Y:S05]  /*91c0*/  BRA `(.L_x_31905) ;  /* 0x00000d0000007947 */ /* 0x000fea0003800000 */
.L_x_31902:
        /* <DEDUP_REMOVED lines=8> */
.L_x_31907:
[----:B------:R0:W5:Y:S01]  /*9250*/  LDG.E R18, [R2.64] ;  /* 0x0000002402127981 */ /* 0x000162000c1e1900 */
[----:B------:R-:W-:Y:S05]  /*9260*/  BRA `(.L_x_31905) ;  /* 0x00000c6000007947 */ /* 0x000fea0003800000 */
.L_x_31906:
[----:B------:R0:W5:Y:S01]  /*9270*/  LDG.E.S16 R18, [R2.64] ;  /* 0x0000002402127981 */ /* 0x000162000c1e1700 */
[----:B------:R-:W-:Y:S05]  /*9280*/  BRA `(.L_x_31905) ;  /* 0x00000c4000007947 */ /* 0x000fea0003800000 */
.L_x_31901:
        /* <DEDUP_REMOVED lines=9> */
.L_x_31909:
[----:B------:R-:W2:Y:S02]  /*9320*/  LDG.E.U16 R2, [R2.64] ;  /* 0x0000002402027981 */ /* 0x000ea4000c1e1500 */
[----:B--2---:R-:W-:-:S06]  /*9330*/  HADD2.F32 R18, -RZ, R2.H0_H0 ;  /* 0x20000002ff127230 */ /* 0x004fcc0000004100 */
[----:B------:R-:W0:Y:S01]  /*9340*/  F2I.FTZ.TRUNC.NTZ R18, R18 ;  /* 0x0000001200127305 */ /* 0x000e22000021f100 */
[----:B------:R-:W-:Y:S05]  /*9350*/  BRA `(.L_x_31905) ;  /* 0x00000b7000007947 */ /* 0x000fea0003800000 */
.L_x_31908:
        /* <DEDUP_REMOVED lines=9> */
.L_x_31911:
[----:B------:R-:W2:Y:S02]  /*93f0*/  LDG.E.U16 R2, [R2.64] ;  /* 0x0000002402027981 */ /* 0x000ea4000c1e1500 */
[----:B--2---:R-:W-:-:S06]  /*9400*/  HADD2.F32 R18, -RZ, R2.H0_H0 ;  /* 0x20000002ff127230 */ /* 0x004fcc0000004100 */
[----:B------:R-:W0:Y:S01]  /*9410*/  F2I.FTZ.TRUNC.NTZ R18, R18 ;  /* 0x0000001200127305 */ /* 0x000e22000021f100 */
[----:B------:R-:W-:Y:S05]  /*9420*/  BRA `(.L_x_31905) ;  /* 0x00000aa000007947 */ /* 0x000fea0003800000 */
.L_x_31910:
[----:B------:R-:W2:Y:S02]  /*9430*/  LDG.E.64 R18, [R2.64] ;  /* 0x0000002402127981 */ /* 0x000ea4000c1e1b00 */
[----:B--2---:R0:W1:Y:S01]  /*9440*/  F2I.F64.TRUNC R18, R18 ;  /* 0x0000001200127311 */ /* 0x004062000030d100 */
[----:B------:R-:W-:Y:S05]  /*9450*/  BRA `(.L_x_31905) ;  /* 0x00000a7000007947 */ /* 0x000fea0003800000 */
.L_x_31900:
        /* <DEDUP_REMOVED lines=12> */
.L_x_31914:
[----:B------:R-:W2:Y:S02]  /*9520*/  LDG.E.64 R2, [R2.64] ;  /* 0x0000002402027981 */ /* 0x000ea4000c1e1b00 */
[----:B--2---:R0:W1:Y:S01]  /*9530*/  F2I.F64.TRUNC R18, R2 ;  /* 0x0000000200127311 */ /* 0x004062000030d100 */
[----:B------:R-:W-:Y:S05]  /*9540*/  BRA `(.L_x_31905) ;  /* 0x0000098000007947 */ /* 0x000fea0003800000 */
.L_x_31913:
        /* <DEDUP_REMOVED lines=27> */
.L_x_31916:
        /* <DEDUP_REMOVED lines=14> */
.L_x_31915:
[----:B------:R-:W2:Y:S02]  /*97e0*/  LDG.E.U16 R18, [R2.64] ;  /* 0x0000002402127981 */ /* 0x000ea4000c1e1500 */
[----:B--2---:R-:W-:-:S06]  /*97f0*/  PRMT R18, RZ, 0x5410, R18 ;  /* 0x00005410ff127816 */ /* 0x004fcc0000000012 */
[----:B------:R-:W0:Y:S01]  /*9800*/  F2I.FTZ.TRUNC.NTZ R18, R18 ;  /* 0x0000001200127305 */ /* 0x000e22000021f100 */
[----:B------:R-:W-:Y:S05]  /*9810*/  BRA `(.L_x_31905) ;  /* 0x000006b000007947 */ /* 0x000fea0003800000 */
.L_x_31912:
        /* <DEDUP_REMOVED lines=10> */
.L_x_31919:
        /* <DEDUP_REMOVED lines=21> */
.L_x_31923:
[----:B------:R-:W-:Y:S05]  /*9a10*/  BSYNC B1 ;  /* 0x0000000000017941 */ /* 0x000fea0003800000 */
.L_x_31922:
[----:B------:R-:W-:Y:S01]  /*9a20*/  IMAD.SHL.U32 R2, R2, 0x100000, RZ ;  /* 0x0010000002027824 */ /* 0x000fe200078e00ff */
[----:B------:R-:W-:-:S04]  /*9a30*/  LEA R3, R0, 0x3b800000, 0x17 ;  /* 0x3b80000000037811 */ /* 0x000fc800078eb8ff */
[----:B------:R-:W-:Y:S02]  /*9a40*/  LOP3.LUT R18, R3, R2, R18, 0xfe, !PT ;  /* 0x0000000203127212 */ /* 0x000fe400078efe12 */
.L_x_31921:
[----:B------:R-:W-:Y:S05]  /*9a50*/  BSYNC B0 ;  /* 0x0000000000007941 */ /* 0x000fea0003800000 */
.L_x_31920:
[----:B------:R-:W0:Y:S01]  /*9a60*/  F2I.FTZ.TRUNC.NTZ R18, R18 ;  /* 0x0000001200127305 */ /* 0x000e22000021f100 */
[----:B------:R-:W-:Y:S05]  /*9a70*/  BRA `(.L_x_31905) ;  /* 0x0000045000007947 */ /* 0x000fea0003800000 */
.L_x_31918:
        /* <DEDUP_REMOVED lines=21> */
.L_x_31927:
[----:B------:R-:W-:Y:S05]  /*9bd0*/  BSYNC B1 ;  /* 0x0000000000017941 */ /* 0x000fea0003800000 */
.L_x_31926:
[----:B------:R-:W-:Y:S01]  /*9be0*/  IMAD.SHL.U32 R2, R2, 0x200000, RZ ;  /* 0x0020000002027824 */ /* 0x000fe200078e00ff */
[----:B------:R-:W-:-:S04]  /*9bf0*/  LEA R3, R0, 0x37800000, 0x17 ;  /* 0x3780000000037811 */ /* 0x000fc800078eb8ff */
[----:B------:R-:W-:Y:S02]  /*9c00*/  LOP3.LUT R18, R3, R2, R18, 0xfe, !PT ;  /* 0x0000000203127212 */ /* 0x000fe400078efe12 */
.L_x_31925:
[----:B------:R-:W-:Y:S05]  /*9c10*/  BSYNC B0 ;  /* 0x0000000000007941 */ /* 0x000fea0003800000 */
.L_x_31924:
[----:B------:R-:W0:Y:S01]  /*9c20*/  F2I.FTZ.TRUNC.NTZ R18, R18 ;  /* 0x0000001200127305 */ /* 0x000e22000021f100 */
[----:B------:R-:W-:Y:S05]  /*9c30*/  BRA `(.L_x_31905) ;  /* 0x0000029000007947 */ /* 0x000fea0003800000 */
.L_x_31917:
        /* <DEDUP_REMOVED lines=14> */
.L_x_31931:
[----:B------:R-:W-:Y:S05]  /*9d20*/  BSYNC B0 ;  /* 0x0000000000007941 */ /* 0x000fea0003800000 */
.L_x_31930:
[----:B------:R-:W0:Y:S01]  /*9d30*/  F2I.FTZ.TRUNC.NTZ R18, R18 ;  /* 0x0000001200127305 */ /* 0x000e22000021f100 */
[----:B------:R-:W-:Y:S05]  /*9d40*/  BRA `(.L_x_31905) ;  /* 0x0000018000007947 */ /* 0x000fea0003800000 */
.L_x_31904:
        /* <DEDUP_REMOVED lines=21> */
.L_x_31929:
[----:B------:R0:W5:Y:S01]  /*9ea0*/  LDG.E R18, [R2.64] ;  /* 0x0000002402127981 */ /* 0x000162000c1e1900 */
[----:B------:R-:W-:Y:S05]  /*9eb0*/  BRA `(.L_x_31905) ;  /* 0x0000001000007947 */ /* 0x000fea0003800000 */
.L_x_31928:
[----:B------:R0:W5:Y:S02]  /*9ec0*/  LDG.E R18, [R2.64] ;  /* 0x0000002402127981 */ /* 0x000164000c1e1900 */
.L_x_31905:
        /* <DEDUP_REMOVED lines=15> */
.L_x_31935:
[----:B------:R-:W-:Y:S01]  /*9fc0*/  STG.E.U8 [R16.64], R2 ;  /* 0x0000000210007986 */ /* 0x000fe2000c101124 */
[----:B------:R-:W-:Y:S05]  /*9fd0*/  EXIT ;  /* 0x000000000000794d */ /* 0x000fea0003800000 */
.L_x_31934:
        /* <DEDUP_REMOVED lines=9> */
.L_x_31938:
[----:B------:R-:W-:Y:S01]  /*a070*/  STG.E [R16.64], R2 ;  /* 0x0000000210007986 */ /* 0x000fe2000c101924 */
[----:B------:R-:W-:Y:S05]  /*a080*/  EXIT ;  /* 0x000000000000794d */ /* 0x000fea0003800000 */
.L_x_31937:
[----:B------:R-:W-:Y:S01]  /*a090*/  STG.E.U16 [R16.64], R2 ;  /* 0x0000000210007986 */ /* 0x000fe2000c101524 */
[----:B------:R-:W-:Y:S05]  /*a0a0*/  EXIT ;  /* 0x000000000000794d */ /* 0x000fea0003800000 */
.L_x_31933:
        /* <DEDUP_REMOVED lines=9> */
.L_x_31940:
[----:B------:R-:W0:Y:S02]  /*a140*/  I2F R0, R2 ;  /* 0x0000000200007306 */ /* 0x000e240000201400 */
[----:B0-----:R-:W-:-:S05]  /*a150*/  F2FP.PACK_AB R0, RZ, R0 ;  /* 0x00000000ff00723e */ /* 0x001fca00000000ff */
[----:B------:R-:W-:Y:S01]  /*a160*/  STG.E.U16 [R16.64], R0 ;  /* 0x0000000010007986 */ /* 0x000fe2000c101524 */
[----:B------:R-:W-:Y:S05]  /*a170*/  EXIT ;  /* 0x000000000000794d */ /* 0x000fea0003800000 */
.L_x_31939:
        /* <DEDUP_REMOVED lines=10> */
.L_x_31942:
[----:B------:R-:W0:Y:S02]  /*a220*/  I2F R2, R2 ;  /* 0x0000000200027306 */ /* 0x000e240000201400 */
[----:B0-----:R-:W-:-:S04]  /*a230*/  F2FP.PACK_AB R3, RZ, R2 ;  /* 0x00000002ff03723e */ /* 0x001fc800000000ff */
[----:B------:R-:W-:-:S05]  /*a240*/  PRMT R3, R3, 0x5410, RZ ;  /* 0x0000541003037816 */ /* 0x000fca00000000ff */
[----:B------:R-:W-:Y:S01]  /*a250*/  STG.E [R16.64], R3 ;  /* 0x0000000310007986 */ /* 0x000fe2000c101924 */
[----:B------:R-:W-:Y:S05]  /*a260*/  EXIT ;  /* 0x000000000000794d */ /* 0x000fea0003800000 */
.L_x_31941:
[----:B------:R-:W0:Y:S02]  /*a270*/  I2F.F64 R2, R2 ;  /* 0x0000000200027312 */ /* 0x000e240000201c00 */
[----:B0-----:R-:W-:Y:S01]  /*a280*/  STG.E.64 [R16.64], R2 ;  /* 0x0000000210007986 */ /* 0x001fe2000c101b24 */
[----:B------:R-:W-:Y:S05]  /*a290*/  EXIT ;  /* 0x000000000000794d */ /* 0x000fea0003800000 */
.L_x_31932:
        /* <DEDUP_REMOVED lines=10> */
[----:B------:R-:W-:Y:S01]  /*a340*/  STG.E.U8 [R16.64], R3 ;  /* 0x0000000310007986 */ /* 0x000fe2000c101124 */
[----:B------:R-:W-:Y:S05]  /*a350*/  EXIT ;  /* 0x000000000000794d */ /* 0x000fea0003800000 */
.L_x_31945:
[----:B------:R-:W0:Y:S01]  /*a360*/  I2F.F64 R4, R2 ;  /* 0x0000000200047312 */ /* 0x000e220000201c00 */
[----:B------:R-:W-:-:S05]  /*a370*/  CS2R R6, SRZ ;  /* 0x0000000000067805 */ /* 0x000fca000001ff00 */
[----:B0-----:R-:W-:Y:S01]  /*a380*/  STG.E.128 [R16.64], R4 ;  /* 0x0000000410007986 */ /* 0x001fe2000c101d24 */
[----:B------:R-:W-:Y:S05]  /*a390*/  EXIT ;  /* 0x000000000000794d */ /* 0x000fea0003800000 */
.L_x_31944:
        /* <DEDUP_REMOVED lines=21> */
.L_x_31949:
[----:B------:R-:W-:Y:S05]  /*a4f0*/  BSYNC B0 ;  /* 0x0000000000007941 */ /* 0x000fea0003800000 */
.L_x_31948:
[----:B------:R-:W-:-:S05]  /*a500*/  LOP3.LUT R3, R0, R3, RZ, 0xfc, !PT ;  /* 0x0000000300037212 */ /* 0x000fca00078efcff */
[----:B------:R-:W-:Y:S01]  /*a510*/  STG.E.U8 [R16.64], R3 ;  /* 0x0000000310007986 */ /* 0x000fe2000c101124 */
[----:B------:R-:W-:Y:S05]  /*a520*/  EXIT ;  /* 0x000000000000794d */ /* 0x000fea0003800000 */
.L_x_31947:
        /* <DEDUP_REMOVED lines=13> */
.L_x_31951:
[----:B------:R-:W-:Y:S01]  /*a600*/  IMAD.MOV.U32 R0, RZ, RZ, 0x7f ;  /* 0x0000007fff007424 */ /* 0x000fe200078e00ff */
[----:B------:R-:W-:-:S04]  /*a610*/  ISETP.GT.U32.AND P0, PT, R3, 0x7f800000, PT ;  /* 0x7f8000000300780c */ /* 0x000fc80003f04070 */
[----:B------:R-:W-:-:S04]  /*a620*/  SEL R0, R0, 0x7c, P0 ;  /* 0x0000007c00007807 */ /* 0x000fc80000000000 */
.L_x_31952:
[----:B------:R-:W-:Y:S05]  /*a630*/  BSYNC B0 ;  /* 0x0000000000007941 */ /* 0x000fea0003800000 */
.L_x_31950:
[----:B------:R-:W-:-:S04]  /*a640*/  LOP3.LUT R2, R5, 0x80000000, RZ, 0xc0, !PT ;  /* 0x8000000005027812 */ /* 0x000fc800078ec0ff */
[----:B------:R-:W-:-:S04]  /*a650*/  SHF.R.U32.HI R3, RZ, 0x18, R2 ;  /* 0x00000018ff037819 */ /* 0x000fc80000011602 */
[----:B------:R-:W-:-:S05]  /*a660*/  LOP3.LUT R3, R0, R3, RZ, 0xfc, !PT ;  /* 0x0000000300037212 */ /* 0x000fca00078efcff */
[----:B------:R-:W-:Y:S01]  /*a670*/  STG.E.U8 [R16.64], R3 ;  /* 0x0000000310007986 */ /* 0x000fe2000c101124 */
[----:B------:R-:W-:Y:S05]  /*a680*/  EXIT ;  /* 0x000000000000794d */ /* 0x000fea0003800000 */
.L_x_31946:
[----:B------:R-:W0:Y:S02]  /*a690*/  I2F R0, R2 ;  /* 0x0000000200007306 */ /* 0x000e240000201400 */
[----:B0-----:R-:W-:-:S05]  /*a6a0*/  F2FP.BF16.PACK_AB R0, RZ, R0 ;  /* 0x00000000ff00723e */ /* 0x001fca00000010ff */
[----:B------:R-:W-:Y:S01]  /*a6b0*/  STG.E.U16 [R16.64], R0 ;  /* 0x0000000010007986 */ /* 0x000fe2000c101524 */
[----:B------:R-:W-:Y:S05]  /*a6c0*/  EXIT ;  /* 0x000000000000794d */ /* 0x000fea0003800000 */
.L_x_31943:
        /* <DEDUP_REMOVED lines=10> */
.L_x_31955:
        /* <DEDUP_REMOVED lines=17> */
.L_x_31958:
[----:B------:R-:W-:-:S04]  /*a880*/  LOP3.LUT R2, R5, 0x80000000, RZ, 0xc0, !PT ;  /* 0x8000000005027812 */ /* 0x000fc800078ec0ff */
[----:B------:R-:W-:-:S04]  /*a890*/  SHF.R.U32.HI R3, RZ, 0x18, R2 ;  /* 0x00000018ff037819 */ /* 0x000fc80000011602 */
[----:B------:R-:W-:-:S04]  /*a8a0*/  LOP3.LUT R0, R0, R3, RZ, 0xfc, !PT ;  /* 0x0000000300007212 */ /* 0x000fc800078efcff */
[----:B------:R-:W-:Y:S02]  /*a8b0*/  PRMT R8, R0, 0x7610, R8 ;  /* 0x0000761000087816 */ /* 0x000fe40000000008 */
.L_x_31957:
[----:B------:R-:W-:Y:S05]  /*a8c0*/  BSYNC B0 ;  /* 0x0000000000007941 */ /* 0x000fea0003800000 */
.L_x_31956:
[----:B------:R-:W-:Y:S01]  /*a8d0*/  STG.E.U8 [R16.64], R8 ;  /* 0x0000000810007986 */ /* 0x000fe2000c101124 */
[----:B------:R-:W-:Y:S05]  /*a8e0*/  EXIT ;  /* 0x000000000000794d */ /* 0x000fea0003800000 */
.L_x_31954:
        /* <DEDUP_REMOVED lines=17> */
.L_x_31961:
[----:B------:R-:W-:-:S04]  /*aa00*/  LOP3.LUT R2, R5, 0x80000000, RZ, 0xc0, !PT ;  /* 0x8000000005027812 */ /* 0x000fc800078ec0ff */
[----:B------:R-:W-:-:S04]  /*aa10*/  SHF.R.U32.HI R3, RZ, 0x18, R2 ;  /* 0x00000018ff037819 */ /* 0x000fc80000011602 */
[----:B------:R-:W-:-:S04]  /*aa20*/  LOP3.LUT R0, R0, R3, RZ, 0xfc, !PT ;  /* 0x0000000300007212 */ /* 0x000fc800078efcff */
[----:B------:R-:W-:Y:S02]  /*aa30*/  PRMT R8, R0, 0x7610, R8 ;  /* 0x0000761000087816 */ /* 0x000fe40000000008 */
.L_x_31960:
[----:B------:R-:W-:Y:S05]  /*aa40*/  BSYNC B0 ;  /* 0x0000000000007941 */ /* 0x000fea0003800000 */
.L_x_31959:
[----:B------:R-:W-:Y:S01]  /*aa50*/  STG.E.U8 [R16.64], R8 ;  /* 0x0000000810007986 */ /* 0x000fe2000c101124 */
[----:B------:R-:W-:Y:S05]  /*aa60*/  EXIT ;  /* 0x000000000000794d */ /* 0x000fea0003800000 */
.L_x_31953:
        /* <DEDUP_REMOVED lines=22> */
.L_x_31936:
        /* <DEDUP_REMOVED lines=20> */
.L_x_31963:
[----:B------:R-:W-:-:S05]  /*ad10*/  SHF.R.S32.HI R3, RZ, 0x1f, R2 ;  /* 0x0000001fff037819 */ /* 0x000fca0000011402 */
[----:B------:R-:W-:Y:S01]  /*ad20*/  STG.E.64 [R16.64], R2 ;  /* 0x0000000210007986 */ /* 0x000fe2000c101b24 */
[----:B------:R-:W-:Y:S05]  /*ad30*/  EXIT ;  /* 0x000000000000794d */ /* 0x000fea0003800000 */
.L_x_31962:
[----:B------:R-:W-:Y:S01]  /*ad40*/  STG.E [R16.64], R2 ;  /* 0x0000000210007986 */ /* 0x000fe2000c101924 */
[----:B------:R-:W-:Y:S05]  /*ad50*/  EXIT ;  /* 0x000000000000794d */ /* 0x000fea0003800000 */
.L_x_31964:
        /* <DEDUP_REMOVED lines=10> */
.L_x_34373:


//--------------------- .text._ZN2at6native27unrolled_elementwise_kernelIZZZNS0_23bitwise_not_kernel_cudaERNS_18TensorIteratorBaseEENKUlvE_clEvENKUlvE1_clEvEUliE_St5arrayIPcLm2EELi4E23TrivialOffsetCalculatorILi1EjESB_NS0_6memory12LoadWithCastILi1EEENSC_13StoreWithCastILi1EEEEEviT_T0_T2_T3_T4_T5_ --------------------------
	.section	.text._ZN2at6native27unrolled_elementwise_kernelIZZZNS0_23bitwise_not_kernel_cudaERNS_18TensorIteratorBaseEENKUlvE_clEvENKUlvE1_clEvEUliE_St5arrayIPcLm2EELi4E23TrivialOffsetCalculatorILi1EjESB_NS0_6memory12LoadWithCastILi1EEENSC_13StoreWithCastILi1EEEEEviT_T0_T2_T3_T4_T5_,"ax",@progbits
	.sectioninfo	@"SHI_REGISTERS=28"
	.align	128
        .global         _ZN2at6native27unrolled_elementwise_kernelIZZZNS0_23bitwise_not_kernel_cudaERNS_18TensorIteratorBaseEENKUlvE_clEvENKUlvE1_clEvEUliE_St5arrayIPcLm2EELi4E23TrivialOffsetCalculatorILi1EjESB_NS0_6memory12LoadWithCastILi1EEENSC_13StoreWithCastILi1EEEEEviT_T0_T2_T3_T4_T5_
        .type           _ZN2at6native27unrolled_elementwise_kernelIZZZNS0_23bitwise_not_kernel_cudaERNS_18TensorIteratorBaseEENKUlvE_clEvENKUlvE1_clEvEUliE_St5arrayIPcLm2EELi4E23TrivialOffsetCalculatorILi1EjESB_NS0_6memory12LoadWithCastILi1EEENSC_13StoreWithCastILi1EEEEEviT_T0_T2_T3_T4_T5_,@function
        .size           _ZN2at6native27unrolled_elementwise_kernelIZZZNS0_23bitwise_not_kernel_cudaERNS_18TensorIteratorBaseEENKUlvE_clEvENKUlvE1_clEvEUliE_St5arrayIPcLm2EELi4E23TrivialOffsetCalculatorILi1EjESB_NS0_6memory12LoadWithCastILi1EEENSC_13StoreWithCastILi1EEEEEviT_T0_T2_T3_T4_T5_,(.L_x_34374 - _ZN2at6native27unrolled_elementwise_kernelIZZZNS0_23bitwise_not_kernel_cudaERNS_18TensorIteratorBaseEENKUlvE_clEvENKUlvE1_clEvEUliE_St5arrayIPcLm2EELi4E23TrivialOffsetCalculatorILi1EjESB_NS0_6memory12LoadWithCastILi1EEENSC_13StoreWithCastILi1EEEEEviT_T0_T2_T3_T4_T5_)
        .other          _ZN2at6native27unrolled_elementwise_kernelIZZZNS0_23bitwise_not_kernel_cudaERNS_18TensorIteratorBaseEENKUlvE_clEvENKUlvE1_clEvEUliE_St5arrayIPcLm2EELi4E23TrivialOffsetCalculatorILi1EjESB_NS0_6memory12LoadWithCastILi1EEENSC_13StoreWithCastILi1EEEEEviT_T0_T2_T3_T4_T5_,@"STO_CUDA_ENTRY STV_DEFAULT"
_ZN2at6native27unrolled_elementwise_kernelIZZZNS0_23bitwise_not_kernel_cudaERNS_18TensorIteratorBaseEENKUlvE_clEvENKUlvE1_clEvEUliE_St5arrayIPcLm2EELi4E23TrivialOffsetCalculatorILi1EjESB_NS0_6memory12LoadWithCastILi1EEENSC_13StoreWithCastILi1EEEEEviT_T0_T2_T3_T4_T5_:
.text._ZN2at6native27unrolled_elementwise_kernelIZZZNS0_23bitwise_not_kernel_cudaERNS_18TensorIteratorBaseEENKUlvE_clEvENKUlvE1_clEvEUliE_St5arrayIPcLm2EELi4E23TrivialOffsetCalculatorILi1EjESB_NS0_6memory12LoadWithCastILi1EEENSC_13StoreWithCastILi1EEEEEviT_T0_T2_T3_T4_T5_:
        /* <DEDUP_REMOVED lines=29> */
.L_x_31970:
[----:B------:R0:W5:Y:S01]  /*01d0*/  LDG.E.U8 R18, [R2.64] ;  /* 0x0000002402127981 */ /* 0x000162000c1e1100 */
[----:B------:R-:W-:Y:S05]  /*01e0*/  BRA `(.L_x_31972) ;  /* 0x00000d1000007947 */ /* 0x000fea0003800000 */
.L_x_31969:
        /* <DEDUP_REMOVED lines=8> */
.L_x_31974:
[----:B------:R0:W5:Y:S01]  /*0270*/  LDG.E R18, [R2.64] ;  /* 0x0000002402127981 */ /* 0x000162000c1e1900 */
[----:B------:R-:W-:Y:S05]  /*0280*/  BRA `(.L_x_31972) ;  /* 0x00000c7000007947 */ /* 0x000fea0003800000 */
.L_x_31973:
[----:B------:R0:W5:Y:S01]  /*0290*/  LDG.E.S16 R18, [R2.64] ;  /* 0x0000002402127981 */ /* 0x000162000c1e1700 */
[----:B------:R-:W-:Y:S05]  /*02a0*/  BRA `(.L_x_31972) ;  /* 0x00000c5000007947 */ /* 0x000fea0003800000 */
.L_x_31968:
        /* <DEDUP_REMOVED lines=9> */
.L_x_31976:
[----:B------:R-:W2:Y:S02]  /*0340*/  LDG.E.U16 R2, [R2.64] ;  /* 0x0000002402027981 */ /* 0x000ea4000c1e1500 */
[----:B--2---:R-:W-:-:S06]  /*0350*/  HADD2.F32 R18, -RZ, R2.H0_H0 ;  /* 0x20000002ff127230 */ /* 0x004fcc0000004100 */
[----:B------:R-:W0:Y:S01]  /*0360*/  F2I.FTZ.TRUNC.NTZ R18, R18 ;  /* 0x0000001200127305 */ /* 0x000e22000021f100 */
[----:B------:R-:W-:Y:S05]  /*0370*/  BRA `(.L_x_31972) ;  /* 0x00000b8000007947 */ /* 0x000fea0003800000 */
.L_x_31975:
        /* <DEDUP_REMOVED lines=9> */
.L_x_31978:
[----:B------:R-:W2:Y:S02]  /*0410*/  LDG.E.U16 R2, [R2.64] ;  /* 0x0000002402027981 */ /* 0x000ea4000c1e1500 */
[----:B--2---:R-:W-:-:S06]  /*0420*/  HADD2.F32 R18, -RZ, R2.H0_H0 ;  /* 0x20000002ff127230 */ /* 0x004fcc0000004100 */
[----:B------:R-:W0:Y:S01]  /*0430*/  F2I.FTZ.TRUNC.NTZ R18, R18 ;  /* 0x0000001200127305 */ /* 0x000e22000021f100 */
[----:B------:R-:W-:Y:S05]  /*0440*/  BRA `(.L_x_31972) ;  /* 0x00000ab000007947 */ /* 0x000fea0003800000 */
.L_x_31977:
[----:B------:R-:W2:Y:S02]  /*0450*/  LDG.E.64 R18, [R2.64] ;  /* 0x0000002402127981 */ /* 0x000ea4000c1e1b00 */
[----:B--2---:R0:W1:Y:S01]  /*0460*/  F2I.F64.TRUNC R18, R18 ;  /* 0x0000001200127311 */ /* 0x004062000030d100 */
[----:B------:R-:W-:Y:S05]  /*0470*/  BRA `(.L_x_31972) ;  /* 0x00000a8000007947 */ /* 0x000fea0003800000 */
.L_x_31967:
        /* <DEDUP_REMOVED lines=12> */
.L_x_31981:
[----:B------:R-:W2:Y:S02]  /*0540*/  LDG.E.64 R2, [R2.64] ;  /* 0x0000002402027981 */ /* 0x000ea4000c1e1b00 */
[----:B--2---:R0:W1:Y:S01]  /*0550*/  F2I.F64.TRUNC R18, R2 ;  /* 0x0000000200127311 */ /* 0x004062000030d100 */
[----:B------:R-:W-:Y:S05]  /*0560*/  BRA `(.L_x_31972) ;  /* 0x0000099000007947 */ /* 0x000fea0003800000 */
.L_x_31980:
        /* <DEDUP_REMOVED lines=27> */
.L_x_31983:
        /* <DEDUP_REMOVED lines=15> */
.L_x_31982:
[----:B------:R-:W2:Y:S02]  /*0810*/  LDG.E.U16 R18, [R2.64] ;  /* 0x0000002402127981 */ /* 0x000ea4000c1e1500 */
[----:B--2---:R-:W-:-:S06]  /*0820*/  PRMT R18, RZ, 0x5410, R18 ;  /* 0x00005410ff127816 */ /* 0x004fcc0000000012 */
[----:B------:R-:W0:Y:S01]  /*0830*/  F2I.FTZ.TRUNC.NTZ R18, R18 ;  /* 0x0000001200127305 */ /* 0x000e22000021f100 */
[----:B------:R-:W-:Y:S05]  /*0840*/  BRA `(.L_x_31972) ;  /* 0x000006b000007947 */ /* 0x000fea0003800000 */
.L_x_31979:
        /* <DEDUP_REMOVED lines=10> */
.L_x_31986:
        /* <DEDUP_REMOVED lines=21> */
.L_x_31990:
[----:B------:R-:W-:Y:S05]  /*0a40*/  BSYNC B1 ;  /* 0x0000000000017941 */ /* 0x000fea0003800000 */
.L_x_31989:
[----:B------:R-:W-:Y:S01]  /*0a50*/  IMAD.SHL.U32 R2, R2, 0x100000, RZ ;  /* 0x0010000002027824 */ /* 0x000fe200078e00ff */
[----:B------:R-:W-:-:S04]  /*0a60*/  LEA R3, R0, 0x3b800000, 0x17 ;  /* 0x3b80000000037811 */ /* 0x000fc800078eb8ff */
[----:B------:R-:W-:Y:S02]  /*0a70*/  LOP3.LUT R18, R3, R2, R18, 0xfe, !PT ;  /* 0x0000000203127212 */ /* 0x000fe400078efe12 */
.L_x_31988:
[----:B------:R-:W-:Y:S05]  /*0a80*/  BSYNC B0 ;  /* 0x0000000000007941 */ /* 0x000fea0003800000 */
.L_x_31987:
[----:B------:R-:W0:Y:S01]  /*0a90*/  F2I.FTZ.TRUNC.NTZ R18, R18 ;  /* 0x0000001200127305 */ /* 0x000e22000021f100 */
[----:B------:R-:W-:Y:S05]  /*0aa0*/  BRA `(.L_x_31972) ;  /* 0x0000045000007947 */ /* 0x000fea0003800000 */
.L_x_31985:
        /* <DEDUP_REMOVED lines=21> */
.L_x_31994:
[----:B------:R-:W-:Y:S05]  /*0c00*/  BSYNC B1 ;  /* 0x0000000000017941 */ /* 0x000fea0003800000 */
.L_x_31993:
[----:B------:R-:W-:Y:S01]  /*0c10*/  IMAD.SHL.U32 R2, R2, 0x200000, RZ ;  /* 0x0020000002027824 */ /* 0x000fe200078e00ff */
[----:B------:R-:W-:-:S04]  /*0c20*/  LEA R3, R0, 0x37800000, 0x17 ;  /* 0x3780000000037811 */ /* 0x000fc800078eb8ff */
[----:B------:R-:W-:Y:S02]  /*0c30*/  LOP3.LUT R18, R3, R2, R18, 0xfe, !PT ;  /* 0x0000000203127212 */ /* 0x000fe400078efe12 */
.L_x_31992:
[----:B------:R-:W-:Y:S05]  /*0c40*/  BSYNC B0 ;  /* 0x0000000000007941 */ /* 0x000fea0003800000 */
.L_x_31991:
[----:B------:R-:W0:Y:S01]  /*0c50*/  F2I.FTZ.TRUNC.NTZ R18, R18 ;  /* 0x0000001200127305 */ /* 0x000e22000021f100 */
[----:B------:R-:W-:Y:S05]  /*0c60*/  BRA `(.L_x_31972) ;  /* 0x0000029000007947 */ /* 0x000fea0003800000 */
.L_x_31984:
        /* <DEDUP_REMOVED lines=14> */
.L_x_31998:
[----:B------:R-:W-:Y:S05]  /*0d50*/  BSYNC B0 ;  /* 0x0000000000007941 */ /* 0x000fea0003800000 */
.L_x_31997:
[----:B------:R-:W0:Y:S01]  /*0d60*/  F2I.FTZ.TRUNC.NTZ R18, R18 ;  /* 0x0000001200127305 */ /* 0x000e22000021f100 */
[----:B------:R-:W-:Y:S05]  /*0d70*/  BRA `(.L_x_31972) ;  /* 0x0000018000007947 */ /* 0x000fea0003800000 */
.L_x_31971:
        /* <DEDUP_REMOVED lines=21> */
.L_x_31996:
[----:B------:R0:W5:Y:S01]  /*0ed0*/  LDG.E R18, [R2.64] ;  /* 0x0000002402127981 */ /* 0x000162000c1e1900 */
[----:B------:R-:W-:Y:S05]  /*0ee0*/  BRA `(.L_x_31972) ;  /* 0x0000001000007947 */ /* 0x000fea0003800000 */
.L_x_31995:
[----:B------:R0:W5:Y:S02]  /*0ef0*/  LDG.E R18, [R2.64] ;  /* 0x0000002402127981 */ /* 0x000164000c1e1900 */
.L_x_31972:
[----:B0-----:R-:W0:Y:S02]  /*0f00*/  S2R R19, SR_TID.X ;  /* 0x0000000000137919 */ /* 0x001e240000002100 */
[----:B0-----:R-:W-:Y:S02]  /*0f10*/  IADD3 R19, R19, 0x80, RZ ;  /* 0x0000008013137810 */ /* 0x001fe40007ffe0ff */
.L_x_31966:
[----:B-1----:R-:W-:Y:S05]  /*0f20*/  BSYNC B6 ;  /* 0x0000000000067941 */ /* 0x002fea0003800000 */
.L_x_31965:
        /* <DEDUP_REMOVED lines=21> */
.L_x_32004:
[----:B------:R0:W5:Y:S01]  /*1080*/  LDG.E.U8 R24, [R2.64] ;  /* 0x0000002402187981 */ /* 0x000162000c1e1100 */
[----:B------:R-:W-:Y:S05]  /*1090*/  BRA `(.L_x_32006) ;  /* 0x00000d0000007947 */ /* 0x000fea0003800000 */
.L_x_32003:
        /* <DEDUP_REMOVED lines=8> */
.L_x_32008:
[----:B------:R0:W5:Y:S01]  /*1120*/  LDG.E R24, [R2.64] ;  /* 0x0000002402187981 */ /* 0x000162000c1e1900 */
[----:B------:R-:W-:Y:S05]  /*1130*/  BRA `(.L_x_32006) ;  /* 0x00000c6000007947 */ /* 0x000fea0003800000 */
.L_x_32007:
[----:B------:R0:W5:Y:S01]  /*1140*/  LDG.E.S16 R24, [R2.64] ;  /* 0x0000002402187981 */ /* 0x000162000c1e1700 */
[----:B------:R-:W-:Y:S05]  /*1150*/  BRA `(.L_x_32006) ;  /* 0x00000c4000007947 */ /* 0x000fea0003800000 */
.L_x_32002:
        /* <DEDUP_REMOVED lines=9> */
.L_x_32010:
[----:B------:R-:W2:Y:S02]  /*11f0*/  LDG.E.U16 R2, [R2.64] ;  /* 0x0000002402027981 */ /* 0x000ea4000c1e1500 */
[----:B--2---:R-:W-:-:S06]  /*1200*/  HADD2.F32 R24, -RZ, R2.H0_H0 ;  /* 0x20000002ff187230 */ /* 0x004fcc0000004100 */
[----:B------:R-:W0:Y:S01]  /*1210*/  F2I.FTZ.TRUNC.NTZ R24, R24 ;  /* 0x0000001800187305 */ /* 0x000e22000021f100 */
[----:B------:R-:W-:Y:S05]  /*1220*/  BRA `(.L_x_32006) ;  /* 0x00000b7000007947 */ /* 0x000fea0003800000 */
.L_x_32009:
        /* <DEDUP_REMOVED lines=9> */
.L_x_32012:
[----:B------:R-:W2:Y:S02]  /*12c0*/  LDG.E.U16 R2, [R2.64] ;  /* 0x0000002402027981 */ /* 0x000ea4000c1e1500 */
[----:B--2---:R-:W-:-:S06]  /*12d0*/  HADD2.F32 R24, -RZ, R2.H0_H0 ;  /* 0x20000002ff187230 */ /* 0x004fcc0000004100 */
[----:B------:R-:W0:Y:S01]  /*12e0*/  F2I.FTZ.TRUNC.NTZ R24, R24 ;  /* 0x0000001800187305 */ /* 0x000e22000021f100 */
[----:B------:R-:W-:Y:S05]  /*12f0*/  BRA `(.L_x_32006) ;  /* 0x00000aa000007947 */ /* 0x000fea0003800000 */
.L_x_32011:
[----:B------:R-:W2:Y:S02]  /*1300*/  LDG.E.64 R24, [R2.64] ;  /* 0x0000002402187981 */ /* 0x000ea4000c1e1b00 */
[----:B--2---:R0:W1:Y:S01]  /*1310*/  F2I.F64.TRUNC R24, R24 ;  /* 0x0000001800187311 */ /* 0x004062000030d100 */
[----:B------:R-:W-:Y:S05]  /*1320*/  BRA `(.L_x_32006) ;  /* 0x00000a7000007947 */ /* 0x000fea0003800000 */
.L_x_32001:
        /* <DEDUP_REMOVED lines=12> */
.L_x_32015:
[----:B------:R-:W2:Y:S02]  /*13f0*/  LDG.E.64 R2, [R2.64] ;  /* 0x0000002402027981 */ /* 0x000ea4000c1e1b00 */
[----:B--2---:R0:W1:Y:S01]  /*1400*/  F2I.F64.TRUNC R24, R2 ;  /* 0x0000000200187311 */ /* 0x004062000030d100 */
[----:B------:R-:W-:Y:S05]  /*1410*/  BRA `(.L_x_32006) ;  /* 0x0000098000007947 */ /* 0x000fea0003800000 */
.L_x_32014:
        /* <DEDUP_REMOVED lines=27> */
.L_x_32017:
        /* <DEDUP_REMOVED lines=14> */
.L_x_32016:
[----:B------:R-:W2:Y:S02]  /*16b0*/  LDG.E.U16 R24, [R2.64] ;  /* 0x0000002402187981 */ /* 0x000ea4000c1e1500 */
[----:B--2---:R-:W-:-:S06]  /*16c0*/  PRMT R24, RZ, 0x5410, R24 ;  /* 0x00005410ff187816 */ /* 0x004fcc0000000018 */
[----:B------:R-:W0:Y:S01]  /*16d0*/  F2I.FTZ.TRUNC.NTZ R24, R24 ;  /* 0x0000001800187305 */ /* 0x000e22000021f100 */
[----:B------:R-:W-:Y:S05]  /*16e0*/  BRA `(.L_x_32006) ;  /* 0x000006b000007947 */ /* 0x000fea0003800000 */
.L_x_32013:
        /* <DEDUP_REMOVED lines=10> */
.L_x_32020:
        /* <DEDUP_REMOVED lines=21> */
.L_x_32024:
[----:B------:R-:W-:Y:S05]  /*18e0*/  BSYNC B1 ;  /* 0x0000000000017941 */ /* 0x000fea0003800000 */
.L_x_32023:
[----:B------:R-:W-:Y:S01]  /*18f0*/  IMAD.SHL.U32 R2, R2, 0x100000, RZ ;  /* 0x0010000002027824 */ /* 0x000fe200078e00ff */
[----:B------:R-:W-:-:S04]  /*1900*/  LEA R3, R0, 0x3b800000, 0x17 ;  /* 0x3b80000000037811 */ /* 0x000fc800078eb8ff */
[----:B------:R-:W-:Y:S02]  /*1910*/  LOP3.LUT R24, R3, R2, R24, 0xfe, !PT ;  /* 0x0000000203187212 */ /* 0x000fe400078efe18 */
.L_x_32022:
[----:B------:R-:W-:Y:S05]  /*1920*/  BSYNC B0 ;  /* 0x0000000000007941 */ /* 0x000fea0003800000 */
.L_x_32021:
[----:B------:R-:W0:Y:S01]  /*1930*/  F2I.FTZ.TRUNC.NTZ R24, R24 ;  /* 0x0000001800187305 */ /* 0x000e22000021f100 */
[----:B------:R-:W-:Y:S05]  /*1940*/  BRA `(.L_x_32006) ;  /* 0x0000045000007947 */ /* 0x000fea0003800000 */
.L_x_32019:
        /* <DEDUP_REMOVED lines=21> */
.L_x_32028:
[----:B------:R-:W-:Y:S05]  /*1aa0*/  BSYNC B1 ;  /* 0x0000000000017941 */ /* 0x000fea0003800000 */
.L_x_32027:
[----:B------:R-:W-:Y:S01]  /*1ab0*/  IMAD.SHL.U32 R2, R2, 0x200000, RZ ;  /* 0x0020000002027824 */ /* 0x000fe200078e00ff */
[----:B------:R-:W-:-:S04]  /*1ac0*/  LEA R3, R0, 0x37800000, 0x17 ;  /* 0x3780000000037811 */ /* 0x000fc800078eb8ff */
[----:B------:R-:W-:Y:S02]  /*1ad0*/  LOP3.LUT R24, R3, R2, R24, 0xfe, !PT ;  /* 0x0000000203187212 */ /* 0x000fe400078efe18 */
.L_x_32026:
[----:B------:R-:W-:Y:S05]  /*1ae0*/  BSYNC B0 ;  /* 0x0000000000007941 */ /* 0x000fea0003800000 */
.L_x_32025:
[----:B------:R-:W0:Y:S01]  /*1af0*/  F2I.FTZ.TRUNC.NTZ R24, R24 ;  /* 0x0000001800187305 */ /* 0x000e22000021f100 */
[----:B------:R-:W-:Y:S05]  /*1b00*/  BRA `(.L_x_32006) ;  /* 0x0000029000007947 */ /* 0x000fea0003800000 */
.L_x_32018:
        /* <DEDUP_REMOVED lines=14> */
.L_x_32032:
[----:B------:R-:W-:Y:S05]  /*1bf0*/  BSYNC B0 ;  /* 0x0000000000007941 */ /* 0x000fea0003800000 */
.L_x_32031:
[----:B------:R-:W0:Y:S01]  /*1c00*/  F2I.FTZ.TRUNC.NTZ R24, R24 ;  /* 0x0000001800187305 */ /* 0x000e22000021f100 */
[----:B------:R-:W-:Y:S05]  /*1c10*/  BRA `(.L_x_32006) ;  /* 0x0000018000007947 */ /* 0x000fea0003800000 */
.L_x_32005:
        /* <DEDUP_REMOVED lines=21> */
.L_x_32030:
[----:B------:R0:W5:Y:S01]  /*1d70*/  LDG.E R24, [R2.64] ;  /* 0x0000002402187981 */ /* 0x000162000c1e1900 */
[----:B------:R-:W-:Y:S05]  /*1d80*/  BRA `(.L_x_32006) ;  /* 0x0000001000007947 */ /* 0x000fea0003800000 */
.L_x_32029:
[----:B------:R0:W5:Y:S02]  /*1d90*/  LDG.E R24, [R2.64] ;  /* 0x0000002402187981 */ /* 0x000164000c1e1900 */
.L_x_32006:
[----:B------:R-:W-:-:S03]  /*1da0*/  IADD3 R19, R19, 0x80, RZ ;  /* 0x0000008013137810 */ /* 0x000fc60007ffe0ff */
.L_x_32000:
[----:B------:R-:W-:Y:S05]  /*1db0*/  BSYNC B6 ;  /* 0x0000000000067941 */ /* 0x000fea0003800000 */
.L_x_31999:
        /* <DEDUP_REMOVED lines=23> */
.L_x_32038:
[----:B------:R0:W5:Y:S01]  /*1f30*/  LDG.E.U8 R22, [R2.64] ;  /* 0x0000002402167981 */ /* 0x000162000c1e1100 */
[----:B------:R-:W-:Y:S05]  /*1f40*/  BRA `(.L_x_32040) ;  /* 0x00000d0000007947 */ /* 0x000fea0003800000 */
.L_x_32037:
        /* <DEDUP_REMOVED lines=8> */
.L_x_32042:
[----:B------:R0:W5:Y:S01]  /*1fd0*/  LDG.E R22, [R2.64] ;  /* 0x0000002402167981 */ /* 0x000162000c1e1900 */
[----:B------:R-:W-:Y:S05]  /*1fe0*/  BRA `(.L_x_32040) ;  /* 0x00000c6000007947 */ /* 0x000fea0003800000 */
.L_x_32041:
[----:B------:R0:W5:Y:S01]  /*1ff0*/  LDG.E.S16 R22, [R2.64] ;  /* 0x0000002402167981 */ /* 0x000162000c1e1700 */
[----:B------:R-:W-:Y:S05]  /*2000*/  BRA `(.L_x_32040) ;  /* 0x00000c4000007947 */ /* 0x000fea0003800000 */
.L_x_32036:
        /* <DEDUP_REMOVED lines=9> */
.L_x_32044:
[----:B------:R-:W2:Y:S02]  /*20a0*/  LDG.E.U16 R2, [R2.64] ;  /* 0x0000002402027981 */ /* 0x000ea4000c1e1500 */
[----:B--2---:R-:W-:-:S06]  /*20b0*/  HADD2.F32 R22, -RZ, R2.H0_H0 ;  /* 0x20000002ff167230 */ /* 0x004fcc0000004100 */
[----:B------:R-:W0:Y:S01]  /*20c0*/  F2I.FTZ.TRUNC.NTZ R22, R22 ;  /* 0x0000001600167305 */ /* 0x000e22000021f100 */
[----:B------:R-:W-:Y:S05]  /*20d0*/  BRA `(.L_x_32040) ;  /* 0x00000b7000007947 */ /* 0x000fea0003800000 */
.L_x_32043:
        /* <DEDUP_REMOVED lines=9> */
.L_x_32046:
[----:B------:R-:W2:Y:S02]  /*2170*/  LDG.E.U16 R2, [R2.64] ;  /* 0x0000002402027981 */ /* 0x000ea4000c1e1500 */
[----:B--2---:R-:W-:-:S06]  /*2180*/  HADD2.F32 R22, -RZ, R2.H0_H0 ;  /* 0x20000002ff167230 */ /* 0x004fcc0000004100 */
[----:B------:R-:W0:Y:S01]  /*2190*/  F2I.FTZ.TRUNC.NTZ R22, R22 ;  /* 0x0000001600167305 */ /* 0x000e22000021f100 */
[----:B------:R-:W-:Y:S05]  /*21a0*/  BRA `(.L_x_32040) ;  /* 0x00000aa000007947 */ /* 0x000fea0003800000 */
.L_x_32045:
[----:B------:R-:W2:Y:S02]  /*21b0*/  LDG.E.64 R2, [R2.64] ;  /* 0x0000002402027981 */ /* 0x000ea4000c1e1b00 */
[----:B--2---:R0:W2:Y:S01]  /*21c0*/  F2I.F64.TRUNC R22, R2 ;  /* 0x0000000200167311 */ /* 0x0040a2000030d100 */
[----:B------:R-:W-:Y:S05]  /*21d0*/  BRA `(.L_x_32040) ;  /* 0x00000a7000007947 */ /* 0x000fea0003800000 */
.L_x_32035:
        /* <DEDUP_REMOVED lines=12> */
.L_x_32049:
[----:B------:R-:W2:Y:S02]  /*22a0*/  LDG.E.64 R2, [R2.64] ;  /* 0x0000002402027981 */ /* 0x000ea4000c1e1b00 */
[----:B--2---:R0:W2:Y:S01]  /*22b0*/  F2I.F64.TRUNC R22, R2 ;  /* 0x0000000200167311 */ /* 0x0040a2000030d100 */
[----:B------:R-:W-:Y:S05]  /*22c0*/  BRA `(.L_x_32040) ;  /* 0x0000098000007947 */ /* 0x000fea0003800000 */
.L_x_32048:
        /* <DEDUP_REMOVED lines=27> */
.L_x_32051:
        /* <DEDUP_REMOVED lines=14> */
.L_x_32050:
[----:B------:R-:W2:Y:S02]  /*2560*/  LDG.E.U16 R22, [R2.64] ;  /* 0x0000002402167981 */ /* 0x000ea4000c1e1500 */
[----:B--2---:R-:W-:-:S06]  /*2570*/  PRMT R22, RZ, 0x5410, R22 ;  /* 0x00005410ff167816 */ /* 0x004fcc0000000016 */
[----:B------:R-:W0:Y:S01]  /*2580*/  F2I.FTZ.TRUNC.NTZ R22, R22 ;  /* 0x0000001600167305 */ /* 0x000e22000021f100 */
[----:B------:R-:W-:Y:S05]  /*2590*/  BRA `(.L_x_32040) ;  /* 0x000006b000007947 */ /* 0x000fea0003800000 */
.L_x_32047:
        /* <DEDUP_REMOVED lines=10> */
.L_x_32054:
        /* <DEDUP_REMOVED lines=21> */
.L_x_32058:
[----:B------:R-:W-:Y:S05]  /*2790*/  BSYNC B1 ;  /* 0x0000000000017941 */ /* 0x000fea0003800000 */
.L_x_32057:
[----:B------:R-:W-:Y:S01]  /*27a0*/  IMAD.SHL.U32 R2, R2, 0x100000, RZ ;  /* 0x0010000002027824 */ /* 0x000fe200078e00ff */
[----:B------:R-:W-:-:S04]  /*27b0*/  LEA R3, R0, 0x3b800000, 0x17 ;  /* 0x3b80000000037811 */ /* 0x000fc800078eb8ff */
[----:B------:R-:W-:Y:S02]  /*27c0*/  LOP3.LUT R22, R3, R2, R22, 0xfe, !PT ;  /* 0x0000000203167212 */ /* 0x000fe400078efe16 */
.L_x_32056:
[----:B------:R-:W-:Y:S05]  /*27d0*/  BSYNC B0 ;  /* 0x0000000000007941 */ /* 0x000fea0003800000 */
.L_x_32055:
[----:B------:R-:W0:Y:S01]  /*27e0*/  F2I.FTZ.TRUNC.NTZ R22, R22 ;  /* 0x0000001600167305 */ /* 0x000e22000021f100 */
[----:B------:R-:W-:Y:S05]  /*27f0*/  BRA `(.L_x_32040) ;  /* 0x0000045000007947 */ /* 0x000fea0003800000 */
.L_x_32053:
        /* <DEDUP_REMOVED lines=21> */
.L_x_32062:
[----:B------:R-:W-:Y:S05]  /*2950*/  BSYNC B1 ;  /* 0x0000000000017941 */ /* 0x000fea0003800000 */
.L_x_32061:
[----:B------:R-:W-:Y:S01]  /*2960*/  IMAD.SHL.U32 R2, R2, 0x200000, RZ ;  /* 0x0020000002027824 */ /* 0x000fe200078e00ff */
[----:B------:R-:W-:-:S04]  /*2970*/  LEA R3, R0, 0x37800000, 0x17 ;  /* 0x3780000000037811 */ /* 0x000fc800078eb8ff */
[----:B------:R-:W-:Y:S02]  /*2980*/  LOP3.LUT R22, R3, R2, R22, 0xfe, !PT ;  /* 0x0000000203167212 */ /* 0x000fe400078efe16 */
.L_x_32060:
[----:B------:R-:W-:Y:S05]  /*2990*/  BSYNC B0 ;  /* 0x0000000000007941 */ /* 0x000fea0003800000 */
.L_x_32059:
[----:B------:R-:W0:Y:S01]  /*29a0*/  F2I.FTZ.TRUNC.NTZ R22, R22 ;  /* 0x0000001600167305 */ /* 0x000e22000021f100 */
[----:B------:R-:W-:Y:S05]  /*29b0*/  BRA `(.L_x_32040) ;  /* 0x0000029000007947 */ /* 0x000fea0003800000 */
.L_x_32052:
        /* <DEDUP_REMOVED lines=14> */
.L_x_32066:
[----:B------:R-:W-:Y:S05]  /*2aa0*/  BSYNC B0 ;  /* 0x0000000000007941 */ /* 0x000fea0003800000 */
.L_x_32065:
[----:B------:R-:W0:Y:S01]  /*2ab0*/  F2I.FTZ.TRUNC.NTZ R22, R22 ;  /* 0x0000001600167305 */ /* 0x000e22000021f100 */
[----:B------:R-:W-:Y:S05]  /*2ac0*/  BRA `(.L_x_32040) ;  /* 0x0000018000007947 */ /* 0x000fea0003800000 */
.L_x_32039:
        /* <DEDUP_REMOVED lines=21> */
.L_x_32064:
[----:B------:R0:W5:Y:S01]  /*2c20*/  LDG.E R22, [R2.64] ;  /* 0x0000002402167981 */ /* 0x000162000c1e1900 */
[----:B------:R-:W-:Y:S05]  /*2c30*/  BRA `(.L_x_32040) ;  /* 0x0000001000007947 */ /* 0x000fea0003800000 */
.L_x_32063:
[----:B------:R0:W5:Y:S02]  /*2c40*/  LDG.E R22, [R2.64] ;  /* 0x0000002402167981 */ /* 0x000164000c1e1900 */
.L_x_32040:
[----:B------:R-:W-:-:S03]  /*2c50*/  IADD3 R19, R19, 0x80, RZ ;  /* 0x0000008013137810 */ /* 0x000fc60007ffe0ff */
.L_x_32034:
[----:B------:R-:W-:Y:S05]  /*2c60*/  BSYNC B6 ;  /* 0x0000000000067941 */ /* 0x000fea0003800000 */
.L_x_32033:
        /* <DEDUP_REMOVED lines=20> */
.L_x_32072:
[----:B------:R0:W5:Y:S01]  /*2db0*/  LDG.E.U8 R25, [R2.64] ;  /* 0x0000002402197981 */ /* 0x000162000c1e1100 */
[----:B------:R-:W-:Y:S05]  /*2dc0*/  BRA `(.L_x_32068) ;  /* 0x00000cf000007947 */ /* 0x000fea0003800000 */
.L_x_32071:
        /* <DEDUP_REMOVED lines=8> */
.L_x_32075:
[----:B------:R0:W5:Y:S01]  /*2e50*/  LDG.E R25, [R2.64] ;  /* 0x0000002402197981 */ /* 0x000162000c1e1900 */
[----:B------:R-:W-:Y:S05]  /*2e60*/  BRA `(.L_x_32068) ;  /* 0x00000c5000007947 */ /* 0x000fea0003800000 */
.L_x_32074:
[----:B------:R0:W5:Y:S01]  /*2e70*/  LDG.E.S16 R25, [R2.64] ;  /* 0x0000002402197981 */ /* 0x000162000c1e1700 */
[----:B------:R-:W-:Y:S05]  /*2e80*/  BRA `(.L_x_32068) ;  /* 0x00000c3000007947 */ /* 0x000fea0003800000 */
.L_x_32070:
        /* <DEDUP_REMOVED lines=9> */
.L_x_32077:
[----:B------:R-:W3:Y:S02]  /*2f20*/  LDG.E.U16 R2, [R2.64] ;  /* 0x0000002402027981 */ /* 0x000ee4000c1e1500 */
[----:B---3--:R-:W-:-:S06]  /*2f30*/  HADD2.F32 R25, -RZ, R2.H0_H0 ;  /* 0x20000002ff197230 */ /* 0x008fcc0000004100 */
[----:B------:R-:W0:Y:S01]  /*2f40*/  F2I.FTZ.TRUNC.NTZ R25, R25 ;  /* 0x0000001900197305 */ /* 0x000e22000021f100 */
[----:B------:R-:W-:Y:S05]  /*2f50*/  BRA `(.L_x_32068) ;  /* 0x00000b6000007947 */ /* 0x000fea0003800000 */
.L_x_32076:
        /* <DEDUP_REMOVED lines=9> */
.L_x_32079:
[----:B------:R-:W3:Y:S02]  /*2ff0*/  LDG.E.U16 R2, [R2.64] ;  /* 0x0000002402027981 */ /* 0x000ee4000c1e1500 */
[----:B---3--:R-:W-:-:S06]  /*3000*/  HADD2.F32 R25, -RZ, R2.H0_H0 ;  /* 0x20000002ff197230 */ /* 0x008fcc0000004100 */
[----:B------:R-:W0:Y:S01]  /*3010*/  F2I.FTZ.TRUNC.NTZ R25, R25 ;  /* 0x0000001900197305 */ /* 0x000e22000021f100 */
[----:B------:R-:W-:Y:S05]  /*3020*/  BRA `(.L_x_32068) ;  /* 0x00000a9000007947 */ /* 0x000fea0003800000 */
.L_x_32078:
[----:B------:R-:W3:Y:S02]  /*3030*/  LDG.E.64 R2, [R2.64] ;  /* 0x0000002402027981 */ /* 0x000ee4000c1e1b00 */
[----:B---3--:R0:W3:Y:S01]  /*3040*/  F2I.F64.TRUNC R25, R2 ;  /* 0x0000000200197311 */ /* 0x0080e2000030d100 */
[----:B------:R-:W-:Y:S05]  /*3050*/  BRA `(.L_x_32068) ;  /* 0x00000a6000007947 */ /* 0x000fea0003800000 */
.L_x_32069:
        /* <DEDUP_REMOVED lines=12> */
.L_x_32082:
[----:B------:R-:W3:Y:S02]  /*3120*/  LDG.E.64 R2, [R2.64] ;  /* 0x0000002402027981 */ /* 0x000ee4000c1e1b00 */
[----:B---3--:R0:W3:Y:S01]  /*3130*/  F2I.F64.TRUNC R25, R2 ;  /* 0x0000000200197311 */ /* 0x0080e2000030d100 */
[----:B------:R-:W-:Y:S05]  /*3140*/  BRA `(.L_x_32068) ;  /* 0x0000097000007947 */ /* 0x000fea0003800000 */
.L_x_32081:
        /* <DEDUP_REMOVED lines=27> */
.L_x_32084:
        /* <DEDUP_REMOVED lines=14> */
.L_x_32083:
[----:B------:R-:W3:Y:S02]  /*33e0*/  LDG.E.U16 R25, [R2.64] ;  /* 0x0000002402197981 */ /* 0x000ee4000c1e1500 */
[----:B---3--:R-:W-:-:S06]  /*33f0*/  PRMT R25, RZ, 0x5410, R25 ;  /* 0x00005410ff197816 */ /* 0x008fcc0000000019 */
[----:B------:R-:W0:Y:S01]  /*3400*/  F2I.FTZ.TRUNC.NTZ R25, R25 ;  /* 0x0000001900197305 */ /* 0x000e22000021f100 */
[----:B------:R-:W-:Y:S05]  /*3410*/  BRA `(.L_x_32068) ;  /* 0x000006a000007947 */ /* 0x000fea0003800000 */
.L_x_32080:
        /* <DEDUP_REMOVED lines=10> */
.L_x_32087:
        /* <DEDUP_REMOVED lines=21> */
.L_x_32091:
[----:B------:R-:W-:Y:S05]  /*3610*/  BSYNC B1 ;  /* 0x0000000000017941 */ /* 0x000fea0003800000 */
.L_x_32090:
[----:B------:R-:W-:Y:S01]  /*3620*/  IMAD.SHL.U32 R2, R2, 0x100000, RZ ;  /* 0x0010000002027824 */ /* 0x000fe200078e00ff */
[----:B------:R-:W-:-:S04]  /*3630*/  LEA R0, R0, 0x3b800000, 0x17 ;  /* 0x3b80000000007811 */ /* 0x000fc800078eb8ff */
[----:B------:R-:W-:Y:S02]  /*3640*/  LOP3.LUT R25, R0, R2, R25, 0xfe, !PT ;  /* 0x0000000200197212 */ /* 0x000fe400078efe19 */
.L_x_32089:
[----:B------:R-:W-:Y:S05]  /*3650*/  BSYNC B0 ;  /* 0x0000000000007941 */ /* 0x000fea0003800000 */
.L_x_32088:
[----:B------:R-:W0:Y:S01]  /*3660*/  F2I.FTZ.TRUNC.NTZ R25, R25 ;  /* 0x0000001900197305 */ /* 0x000e22000021f100 */
[----:B------:R-:W-:Y:S05]  /*3670*/  BRA `(.L_x_32068) ;  /* 0x0000044000007947 */ /* 0x000fea0003800000 */
.L_x_32086:
        /* <DEDUP_REMOVED lines=21> */
.L_x_32095:
[----:B------:R-:W-:Y:S05]  /*37d0*/  BSYNC B1 ;  /* 0x0000000000017941 */ /* 0x000fea0003800000 */
.L_x_32094:
[----:B------:R-:W-:Y:S01]  /*37e0*/  IMAD.SHL.U32 R2, R2, 0x200000, RZ ;  /* 0x0020000002027824 */ /* 0x000fe200078e00ff */
[----:B------:R-:W-:-:S04]  /*37f0*/  LEA R0, R0, 0x37800000, 0x17 ;  /* 0x3780000000007811 */ /* 0x000fc800078eb8ff */
[----:B------:R-:W-:Y:S02]  /*3800*/  LOP3.LUT R25, R0, R2, R25, 0xfe, !PT ;  /* 0x0000000200197212 */ /* 0x000fe400078efe19 */
.L_x_32093:
[----:B------:R-:W-:Y:S05]  /*3810*/  BSYNC B0 ;  /* 0x0000000000007941 */ /* 0x000fea0003800000 */
.L_x_32092:
[----:B------:R-:W0:Y:S01]  /*3820*/  F2I.FTZ.TRUNC.NTZ R25, R25 ;  /* 0x0000001900197305 */ /* 0x000e22000021f100 */
[----:B------:R-:W-:Y:S05]  /*3830*/  BRA `(.L_x_32068) ;  /* 0x0000028000007947 */ /* 0x000fea0003800000 */
.L_x_32085:
        /* <DEDUP_REMOVED lines=14> */
.L_x_32099:
[----:B------:R-:W-:Y:S05]  /*3920*/  BSYNC B0 ;  /* 0x0000000000007941 */ /* 0x000fea0003800000 */
.L_x_32098:
[----:B------:R-:W0:Y:S01]  /*3930*/  F2I.FTZ.TRUNC.NTZ R25, R25 ;  /* 0x0000001900197305 */ /* 0x000e22000021f100 */
[----:B------:R-:W-:Y:S05]  /*3940*/  BRA `(.L_x_32068) ;  /* 0x0000017000007947 */ /* 0x000fea0003800000 */
.L_x_32073:
        /* <DEDUP_REMOVED lines=20> */
.L_x_32097:
[----:B------:R0:W5:Y:S01]  /*3a90*/  LDG.E R25, [R2.64] ;  /* 0x0000002402197981 */ /* 0x000162000c1e1900 */
[----:B------:R-:W-:Y:S05]  /*3aa0*/  BRA `(.L_x_32068) ;  /* 0x0000001000007947 */ /* 0x000fea0003800000 */
.L_x_32096:
[----:B------:R0:W5:Y:S02]  /*3ab0*/  LDG.E R25, [R2.64] ;  /* 0x0000002402197981 */ /* 0x000164000c1e1900 */
.L_x_32068:
[----:B------:R-:W-:Y:S05]  /*3ac0*/  BSYNC B6 ;  /* 0x0000000000067941 */ /* 0x000fea0003800000 */
.L_x_32067:
[----:B------:R-:W4:Y:S01]  /*3ad0*/  S2R R23, SR_TID.X ;  /* 0x0000000000177919 */ /* 0x000f220000002100 */
[----:B------:R-:W3:Y:S01]  /*3ae0*/  LDC.U8 R19, c[0x0][0x184] ;  /* 0x00006100ff137b82 */ /* 0x000ee20000000000 */
[----:B------:R-:W-:Y:S01]  /*3af0*/  BSSY B6, `(.L_x_32100) ;  /* 0x00000f6000067945 */ /* 0x000fe20003800000 */
[----:B-1---5:R-:W-:Y:S02]  /*3b00*/  LOP3.LUT R24, RZ, R24, RZ, 0x33, !PT ;  /* 0x00000018ff187212 */ /* 0x022fe400078e33ff */
[----:B0-2---:R-:W-:Y:S02]  /*3b10*/  LOP3.LUT R22, RZ, R22, RZ, 0x33, !PT ;  /* 0x00000016ff167212 */ /* 0x005fe400078e33ff */
[----:B---3--:R-:W-:Y:S02]  /*3b20*/  LOP3.LUT R2, RZ, R25, RZ, 0x33, !PT ;  /* 0x00000019ff027212 */ /* 0x008fe400078e33ff */
[----:B----4-:R-:W-:-:S13]  /*3b30*/  ISETP.GE.AND P0, PT, R23, R17, PT ;  /* 0x000000111700720c */ /* 0x010fda0003f06270 */
[----:B------:R-:W-:Y:S05]  /*3b40*/  @P0 BRA `(.L_x_32101) ;  /* 0x00000f0000000947 */ /* 0x000fea0003800000 */
[----:B------:R-:W-:Y:S01]  /*3b50*/  IMAD R0, R16, 0x200, R23 ;  /* 0x0000020010007824 */ /* 0x000fe200078e0217 */
[----:B------:R-:W-:Y:S02]  /*3b60*/  PRMT R3, R19, 0x9910, RZ ;  /* 0x0000991013037816 */ /* 0x000fe400000000ff */
[----:B------:R-:W-:Y:S01]  /*3b70*/  IADD3 R23, R23, 0x80, RZ ;  /* 0x0000008017177810 */ /* 0x000fe20007ffe0ff */
[----:B------:R-:W-:Y:S02]  /*3b80*/  IMAD R8, R0, c[0x0][0x188], RZ ;  /* 0x0000620000087a24 */ /* 0x000fe400078e02ff */
[----:B------:R-:W-:Y:S01]  /*3b90*/  IMAD.MOV.U32 R0, RZ, RZ, R3 ;  /* 0x000000ffff007224 */ /* 0x000fe200078e0003 */
[----:B------:R-:W-:Y:S02]  /*3ba0*/  LOP3.LUT R3, RZ, R18, RZ, 0x33, !PT ;  /* 0x00000012ff037212 */ /* 0x000fe400078e33ff */
        /* <DEDUP_REMOVED lines=14> */
.L_x_32105:
[----:B------:R0:W-:Y:S01]  /*3c90*/  STG.E.U8 [R8.64], R3 ;  /* 0x0000000308007986 */ /* 0x0001e2000c101124 */
[----:B------:R-:W-:Y:S05]  /*3ca0*/  BRA `(.L_x_32101) ;  /* 0x00000da000007947 */ /* 0x000fea0003800000 */
.L_x_32104:
        /* <DEDUP_REMOVED lines=10> */
.L_x_32108:
[----:B------:R0:W-:Y:S01]  /*3d50*/  STG.E [R8.64], R3 ;  /* 0x0000000308007986 */ /* 0x0001e2000c101924 */
[----:B------:R-:W-:Y:S05]  /*3d60*/  BRA `(.L_x_32101) ;  /* 0x00000ce000007947 */ /* 0x000fea0003800000 */
.L_x_32107:
[----:B------:R0:W-:Y:S01]  /*3d70*/  STG.E.U16 [R8.64], R3 ;  /* 0x0000000308007986 */ /* 0x0001e2000c101524 */
[----:B------:R-:W-:Y:S05]  /*3d80*/  BRA `(.L_x_32101) ;  /* 0x00000cc000007947 */ /* 0x000fea0003800000 */
.L_x_32103:
        /* <DEDUP_REMOVED lines=9> */
.L_x_32110:
[----:B------:R-:W0:Y:S02]  /*3e20*/  I2F R0, R3 ;  /* 0x0000000300007306 */ /* 0x000e240000201400 */
[----:B0-----:R-:W-:-:S05]  /*3e30*/  F2FP.PACK_AB R0, RZ, R0 ;  /* 0x00000000ff00723e */ /* 0x001fca00000000ff */
[----:B------:R0:W-:Y:S01]  /*3e40*/  STG.E.U16 [R8.64], R0 ;  /* 0x0000000008007986 */ /* 0x0001e2000c101524 */
[----:B------:R-:W-:Y:S05]  /*3e50*/  BRA `(.L_x_32101) ;  /* 0x00000bf000007947 */ /* 0x000fea0003800000 */
.L_x_32109:
        /* <DEDUP_REMOVED lines=10> */
.L_x_32112:
[----:B------:R-:W0:Y:S02]  /*3f00*/  I2F R3, R3 ;  /* 0x0000000300037306 */ /* 0x000e240000201400 */
[----:B0-----:R-:W-:-:S04]  /*3f10*/  F2FP.PACK_AB R3, RZ, R3 ;  /* 0x00000003ff03723e */ /* 0x001fc800000000ff */
[----:B------:R-:W-:-:S05]  /*3f20*/  PRMT R3, R3, 0x5410, RZ ;  /* 0x0000541003037816 */ /* 0x000fca00000000ff */
[----:B------:R0:W-:Y:S01]  /*3f30*/  STG.E [R8.64], R3 ;  /* 0x0000000308007986 */ /* 0x0001e2000c101924 */
[----:B------:R-:W-:Y:S05]  /*3f40*/  BRA `(.L_x_32101) ;  /* 0x00000b0000007947 */ /* 0x000fea0003800000 */
.L_x_32111:
[----:B------:R-:W0:Y:S02]  /*3f50*/  I2F.F64 R4, R3 ;  /* 0x0000000300047312 */ /* 0x000e240000201c00 */
[----:B0-----:R0:W-:Y:S01]  /*3f60*/  STG.E.64 [R8.64], R4 ;  /* 0x0000000408007986 */ /* 0x0011e2000c101b24 */
[----:B------:R-:W-:Y:S05]  /*3f70*/  BRA `(.L_x_32101) ;  /* 0x00000ad000007947 */ /* 0x000fea0003800000 */
.L_x_32102:
        /* <DEDUP_REMOVED lines=12> */
.L_x_32115:
[----:B------:R-:W0:Y:S01]  /*4040*/  I2F.F64 R4, R3 ;  /* 0x0000000300047312 */ /* 0x000e220000201c00 */
[----:B------:R-:W-:-:S05]  /*4050*/  CS2R R6, SRZ ;  /* 0x0000000000067805 */ /* 0x000fca000001ff00 */
[----:B0-----:R0:W-:Y:S01]  /*4060*/  STG.E.128 [R8.64], R4 ;  /* 0x0000000408007986 */ /* 0x0011e2000c101d24 */
[----:B------:R-:W-:Y:S05]  /*4070*/  BRA `(.L_x_32101) ;  /* 0x000009d000007947 */ /* 0x000fea0003800000 */
.L_x_32114:
        /* <DEDUP_REMOVED lines=21> */
.L_x_32119:
[----:B------:R-:W-:Y:S05]  /*41d0*/  BSYNC B0 ;  /* 0x0000000000007941 */ /* 0x000fea0003800000 */
.L_x_32118:
[----:B------:R-:W-:-:S05]  /*41e0*/  LOP3.LUT R5, R0, R5, RZ, 0xfc, !PT ;  /* 0x0000000500057212 */ /* 0x000fca00078efcff */
[----:B------:R0:W-:Y:S01]  /*41f0*/  STG.E.U8 [R8.64], R5 ;  /* 0x0000000508007986 */ /* 0x0001e2000c101124 */
[----:B------:R-:W-:Y:S05]  /*4200*/  BRA `(.L_x_32101) ;  /* 0x0000084000007947 */ /* 0x000fea0003800000 */
.L_x_32117:
        /* <DEDUP_REMOVED lines=13> */
.L_x_32121:
[----:B------:R-:W-:Y:S01]  /*42e0*/  IMAD.MOV.U32 R0, RZ, RZ, 0x7f ;  /* 0x0000007fff007424 */ /* 0x000fe200078e00ff */
[----:B------:R-:W-:-:S04]  /*42f0*/  ISETP.GT.U32.AND P0, PT, R4, 0x7f800000, PT ;  /* 0x7f8000000400780c */ /* 0x000fc80003f04070 */
[----:B------:R-:W-:-:S04]  /*4300*/  SEL R0, R0, 0x7c, P0 ;  /* 0x0000007c00007807 */ /* 0x000fc80000000000 */
.L_x_32122:
[----:B------:R-:W-:Y:S05]  /*4310*/  BSYNC B0 ;  /* 0x0000000000007941 */ /* 0x000fea0003800000 */
.L_x_32120:
[----:B------:R-:W-:-:S04]  /*4320*/  LOP3.LUT R3, R5, 0x80000000, RZ, 0xc0, !PT ;  /* 0x8000000005037812 */ /* 0x000fc800078ec0ff */
[----:B------:R-:W-:-:S04]  /*4330*/  SHF.R.U32.HI R3, RZ, 0x18, R3 ;  /* 0x00000018ff037819 */ /* 0x000fc80000011603 */
[----:B------:R-:W-:-:S05]  /*4340*/  LOP3.LUT R3, R0, R3, RZ, 0xfc, !PT ;  /* 0x0000000300037212 */ /* 0x000fca00078efcff */
[----:B------:R0:W-:Y:S01]  /*4350*/  STG.E.U8 [R8.64], R3 ;  /* 0x0000000308007986 */ /* 0x0001e2000c101124 */
[----:B------:R-:W-:Y:S05]  /*4360*/  BRA `(.L_x_32101) ;  /* 0x000006e000007947 */ /* 0x000fea0003800000 */
.L_x_32116:
[----:B------:R-:W0:Y:S02]  /*4370*/  I2F R0, R3 ;  /* 0x0000000300007306 */ /* 0x000e240000201400 */
[----:B0-----:R-:W-:-:S05]  /*4380*/  F2FP.BF16.PACK_AB R0, RZ, R0 ;  /* 0x00000000ff00723e */ /* 0x001fca00000010ff */
[----:B------:R0:W-:Y:S01]  /*4390*/  STG.E.U16 [R8.64], R0 ;  /* 0x0000000008007986 */ /* 0x0001e2000c101524 */
[----:B------:R-:W-:Y:S05]  /*43a0*/  BRA `(.L_x_32101) ;  /* 0x000006a000007947 */ /* 0x000fea0003800000 */
.L_x_32113:
        /* <DEDUP_REMOVED lines=10> */
.L_x_32125:
        /* <DEDUP_REMOVED lines=17> */
.L_x_32128:
[----:B------:R-:W-:-:S04]  /*4560*/  LOP3.LUT R3, R3, 0x80000000, RZ, 0xc0, !PT ;  /* 0x8000000003037812 */ /* 0x000fc800078ec0ff */
[----:B------:R-:W-:-:S04]  /*4570*/  SHF.R.U32.HI R3, RZ, 0x18, R3 ;  /* 0x00000018ff037819 */ /* 0x000fc80000011603 */
[----:B------:R-:W-:-:S04]  /*4580*/  LOP3.LUT R0, R0, R3, RZ, 0xfc, !PT ;  /* 0x0000000300007212 */ /* 0x000fc800078efcff */
[----:B------:R-:W-:Y:S02]  /*4590*/  PRMT R4, R0, 0x7610, R4 ;  /* 0x0000761000047816 */ /* 0x000fe40000000004 */
.L_x_32127:
[----:B------:R-:W-:Y:S05]  /*45a0*/  BSYNC B0 ;  /* 0x0000000000007941 */ /* 0x000fea0003800000 */
.L_x_32126:
[----:B------:R0:W-:Y:S01]  /*45b0*/  STG.E.U8 [R8.64], R4 ;  /* 0x0000000408007986 */ /* 0x0001e2000c101124 */
[----:B------:R-:W-:Y:S05]  /*45c0*/  BRA `(.L_x_32101) ;  /* 0x0000048000007947 */ /* 0x000fea0003800000 */
.L_x_32124:
        /* <DEDUP_REMOVED lines=17> */
.L_x_32131:
[----:B------:R-:W-:-:S04]  /*46e0*/  LOP3.LUT R3, R3, 0x80000000, RZ, 0xc0, !PT ;  /* 0x8000000003037812 */ /* 0x000fc800078ec0ff */
[----:B------:R-:W-:-:S04]  /*46f0*/  SHF.R.U32.HI R3, RZ, 0x18, R3 ;  /* 0x00000018ff037819 */ /* 0x000fc80000011603 */
[----:B------:R-:W-:-:S04]  /*4700*/  LOP3.LUT R0, R0, R3, RZ, 0xfc, !PT ;  /* 0x0000000300007212 */ /* 0x000fc800078efcff */
[----:B------:R-:W-:Y:S02]  /*4710*/  PRMT R4, R0, 0x7610, R4 ;  /* 0x0000761000047816 */ /* 0x000fe40000000004 */
.L_x_32130:
[----:B------:R-:W-:Y:S05]  /*4720*/  BSYNC B0 ;  /* 0x0000000000007941 */ /* 0x000fea0003800000 */
.L_x_32129:
[----:B------:R0:W-:Y:S01]  /*4730*/  STG.E.U8 [R8.64], R4 ;  /* 0x0000000408007986 */ /* 0x0001e2000c101124 */
[----:B------:R-:W-:Y:S05]  /*4740*/  BRA `(.L_x_32101) ;  /* 0x0000030000007947 */ /* 0x000fea0003800000 */
.L_x_32123:
        /* <DEDUP_REMOVED lines=23> */
.L_x_32106:
        /* <DEDUP_REMOVED lines=20> */
.L_x_32133:
[--C-:B------:R-:W-:Y:S01]  /*4a00*/  SHF.R.S32.HI R5, RZ, 0x1f, R3.reuse ;  /* 0x0000001fff057819 */ /* 0x100fe20000011403 */
[----:B------:R-:W-:-:S05]  /*4a10*/  IMAD.MOV.U32 R4, RZ, RZ, R3 ;  /* 0x000000ffff047224 */ /* 0x000fca00078e0003 */
[----:B------:R0:W-:Y:S01]  /*4a20*/  STG.E.64 [R8.64], R4 ;  /* 0x0000000408007986 */ /* 0x0001e2000c101b24 */
[----:B------:R-:W-:Y:S05]  /*4a30*/  BRA `(.L_x_32101) ;  /* 0x0000001000007947 */ /* 0x000fea0003800000 */
.L_x_32132:
[----:B------:R0:W-:Y:S02]  /*4a40*/  STG.E [R8.64], R3 ;  /* 0x0000000308007986 */ /* 0x0001e4000c101924 */
.L_x_32101:
[----:B------:R-:W-:Y:S05]  /*4a50*/  BSYNC B6 ;  /* 0x0000000000067941 */ /* 0x000fea0003800000 */
.L_x_32100:
        /* <DEDUP_REMOVED lines=21> */
.L_x_32139:
[----:B------:R0:W-:Y:S01]  /*4bb0*/  STG.E.U8 [R8.64], R24 ;  /* 0x0000001808007986 */ /* 0x0001e2000c101124 */
[----:B------:R-:W-:Y:S05]  /*4bc0*/  BRA `(.L_x_32141) ;  /* 0x00000d7000007947 */ /* 0x000fea0003800000 */
.L_x_32138:
        /* <DEDUP_REMOVED lines=9> */
.L_x_32143:
[----:B------:R0:W-:Y:S01]  /*4c60*/  STG.E [R8.64], R24 ;  /* 0x0000001808007986 */ /* 0x0001e2000c101924 */
[----:B------:R-:W-:Y:S05]  /*4c70*/  BRA `(.L_x_32141) ;  /* 0x00000cc000007947 */ /* 0x000fea0003800000 */
.L_x_32142:
[----:B------:R0:W-:Y:S01]  /*4c80*/  STG.E.U16 [R8.64], R24 ;  /* 0x0000001808007986 */ /* 0x0001e2000c101524 */
[----:B------:R-:W-:Y:S05]  /*4c90*/  BRA `(.L_x_32141) ;  /* 0x00000ca000007947 */ /* 0x000fea0003800000 */
.L_x_32137:
        /* <DEDUP_REMOVED lines=9> */
.L_x_32145:
[----:B------:R-:W0:Y:S02]  /*4d30*/  I2F R0, R24 ;  /* 0x0000001800007306 */ /* 0x000e240000201400 */
[----:B0-----:R-:W-:-:S05]  /*4d40*/  F2FP.PACK_AB R0, RZ, R0 ;  /* 0x00000000ff00723e */ /* 0x001fca00000000ff */
[----:B------:R0:W-:Y:S01]  /*4d50*/  STG.E.U16 [R8.64], R0 ;  /* 0x0000000008007986 */ /* 0x0001e2000c101524 */
[----:B------:R-:W-:Y:S05]  /*4d60*/  BRA `(.L_x_32141) ;  /* 0x00000bd000007947 */ /* 0x000fea0003800000 */
.L_x_32144:
        /* <DEDUP_REMOVED lines=10> */
.L_x_32147:
[----:B------:R-:W0:Y:S02]  /*4e10*/  I2F R24, R24 ;  /* 0x0000001800187306 */ /* 0x000e240000201400 */
[----:B0-----:R-:W-:-:S04]  /*4e20*/  F2FP.PACK_AB R3, RZ, R24 ;  /* 0x00000018ff03723e */ /* 0x001fc800000000ff */
[----:B------:R-:W-:-:S05]  /*4e30*/  PRMT R3, R3, 0x5410, RZ ;  /* 0x0000541003037816 */ /* 0x000fca00000000ff */
[----:B------:R0:W-:Y:S01]  /*4e40*/  STG.E [R8.64], R3 ;  /* 0x0000000308007986 */ /* 0x0001e2000c101924 */
[----:B------:R-:W-:Y:S05]  /*4e50*/  BRA `(.L_x_32141) ;  /* 0x00000ae000007947 */ /* 0x000fea0003800000 */
.L_x_32146:
[----:B------:R-:W0:Y:S02]  /*4e60*/  I2F.F64 R24, R24 ;  /* 0x0000001800187312 */ /* 0x000e240000201c00 */
[----:B0-----:R0:W-:Y:S01]  /*4e70*/  STG.E.64 [R8.64], R24 ;  /* 0x0000001808007986 */ /* 0x0011e2000c101b24 */
[----:B------:R-:W-:Y:S05]  /*4e80*/  BRA `(.L_x_32141) ;  /* 0x00000ab000007947 */ /* 0x000fea0003800000 */
.L_x_32136:
        /* <DEDUP_REMOVED lines=12> */
.L_x_32150:
[----:B------:R-:W0:Y:S01]  /*4f50*/  I2F.F64 R4, R24 ;  /* 0x0000001800047312 */ /* 0x000e220000201c00 */
[----:B------:R-:W-:-:S05]  /*4f60*/  CS2R R6, SRZ ;  /* 0x0000000000067805 */ /* 0x000fca000001ff00 */
[----:B0-----:R0:W-:Y:S01]  /*4f70*/  STG.E.128 [R8.64], R4 ;  /* 0x0000000408007986 */ /* 0x0011e2000c101d24 */
[----:B------:R-:W-:Y:S05]  /*4f80*/  BRA `(.L_x_32141) ;  /* 0x000009b000007947 */ /* 0x000fea0003800000 */
.L_x_32149:
        /* <DEDUP_REMOVED lines=21> */
.L_x_32154:
[----:B------:R-:W-:Y:S05]  /*50e0*/  BSYNC B0 ;  /* 0x0000000000007941 */ /* 0x000fea0003800000 */
.L_x_32153:
[----:B------:R-:W-:-:S05]  /*50f0*/  LOP3.LUT R5, R0, R5, RZ, 0xfc, !PT ;  /* 0x0000000500057212 */ /* 0x000fca00078efcff */
[----:B------:R0:W-:Y:S01]  /*5100*/  STG.E.U8 [R8.64], R5 ;  /* 0x0000000508007986 */ /* 0x0001e2000c101124 */
[----:B------:R-:W-:Y:S05]  /*5110*/  BRA `(.L_x_32141) ;  /* 0x0000082000007947 */ /* 0x000fea0003800000 */
.L_x_32152:
        /* <DEDUP_REMOVED lines=13> */
.L_x_32156:
[----:B------:R-:W-:Y:S01]  /*51f0*/  IMAD.MOV.U32 R0, RZ, RZ, 0x7f ;  /* 0x0000007fff007424 */ /* 0x000fe200078e00ff */
[----:B------:R-:W-:-:S04]  /*5200*/  ISETP.GT.U32.AND P0, PT, R3, 0x7f800000, PT ;  /* 0x7f8000000300780c */ /* 0x000fc80003f04070 */
[----:B------:R-:W-:-:S04]  /*5210*/  SEL R0, R0, 0x7c, P0 ;  /* 0x0000007c00007807 */ /* 0x000fc80000000000 */
.L_x_32157:
[----:B------:R-:W-:Y:S05]  /*5220*/  BSYNC B0 ;  /* 0x0000000000007941 */ /* 0x000fea0003800000 */
.L_x_32155:
[----:B------:R-:W-:-:S04]  /*5230*/  LOP3.LUT R3, R5, 0x80000000, RZ, 0xc0, !PT ;  /* 0x8000000005037812 */ /* 0x000fc800078ec0ff */
[----:B------:R-:W-:-:S04]  /*5240*/  SHF.R.U32.HI R3, RZ, 0x18, R3 ;  /* 0x00000018ff037819 */ /* 0x000fc80000011603 */
[----:B------:R-:W-:-:S05]  /*5250*/  LOP3.LUT R3, R0, R3, RZ, 0xfc, !PT ;  /* 0x0000000300037212 */ /* 0x000fca00078efcff */
[----:B------:R0:W-:Y:S01]  /*5260*/  STG.E.U8 [R8.64], R3 ;  /* 0x0000000308007986 */ /* 0x0001e2000c101124 */
[----:B------:R-:W-:Y:S05]  /*5270*/  BRA `(.L_x_32141) ;  /* 0x000006c000007947 */ /* 0x000fea0003800000 */
.L_x_32151:
[----:B------:R-:W0:Y:S02]  /*5280*/  I2F R0, R24 ;  /* 0x0000001800007306 */ /* 0x000e240000201400 */
[----:B0-----:R-:W-:-:S05]  /*5290*/  F2FP.BF16.PACK_AB R0, RZ, R0 ;  /* 0x00000000ff00723e */ /* 0x001fca00000010ff */
[----:B------:R0:W-:Y:S01]  /*52a0*/  STG.E.U16 [R8.64], R0 ;  /* 0x0000000008007986 */ /* 0x0001e2000c101524 */
[----:B------:R-:W-:Y:S05]  /*52b0*/  BRA `(.L_x_32141) ;  /* 0x0000068000007947 */ /* 0x000fea0003800000 */
.L_x_32148:
        /* <DEDUP_REMOVED lines=10> */
.L_x_32160:
        /* <DEDUP_REMOVED lines=17> */
.L_x_32163:
[----:B------:R-:W-:-:S04]  /*5470*/  LOP3.LUT R3, R5, 0x80000000, RZ, 0xc0, !PT ;  /* 0x8000000005037812 */ /* 0x000fc800078ec0ff */
[----:B------:R-:W-:-:S04]  /*5480*/  SHF.R.U32.HI R3, RZ, 0x18, R3 ;  /* 0x00000018ff037819 */ /* 0x000fc80000011603 */
[----:B------:R-:W-:-:S04]  /*5490*/  LOP3.LUT R0, R0, R3, RZ, 0xfc, !PT ;  /* 0x0000000300007212 */ /* 0x000fc800078efcff */
[----:B------:R-:W-:Y:S02]  /*54a0*/  PRMT R4, R0, 0x7610, R4 ;  /* 0x0000761000047816 */ /* 0x000fe40000000004 */
.L_x_32162:
[----:B------:R-:W-:Y:S05]  /*54b0*/  BSYNC B0 ;  /* 0x0000000000007941 */ /* 0x000fea0003800000 */
.L_x_32161:
[----:B------:R0:W-:Y:S01]  /*54c0*/  STG.E.U8 [R8.64], R4 ;  /* 0x0000000408007986 */ /* 0x0001e2000c101124 */
[----:B------:R-:W-:Y:S05]  /*54d0*/  BRA `(.L_x_32141) ;  /* 0x0000046000007947 */ /* 0x000fea0003800000 */
.L_x_32159:
        /* <DEDUP_REMOVED lines=17> */
.L_x_32166:
[----:B------:R-:W-:-:S04]  /*55f0*/  LOP3.LUT R3, R5, 0x80000000, RZ, 0xc0, !PT ;  /* 0x8000000005037812 */ /* 0x000fc800078ec0ff */
[----:B------:R-:W-:-:S04]  /*5600*/  SHF.R.U32.HI R3, RZ, 0x18, R3 ;  /* 0x00000018ff037819 */ /* 0x000fc80000011603 */
[----:B------:R-:W-:-:S04]  /*5610*/  LOP3.LUT R0, R0, R3, RZ, 0xfc, !PT ;  /* 0x0000000300007212 */ /* 0x000fc800078efcff */
[----:B------:R-:W-:Y:S02]  /*5620*/  PRMT R4, R0, 0x7610, R4 ;  /* 0x0000761000047816 */ /* 0x000fe40000000004 */
.L_x_32165:
[----:B------:R-:W-:Y:S05]  /*5630*/  BSYNC B0 ;  /* 0x0000000000007941 */ /* 0x000fea0003800000 */
.L_x_32164:
[----:B------:R0:W-:Y:S01]  /*5640*/  STG.E.U8 [R8.64], R4 ;  /* 0x0000000408007986 */ /* 0x0001e2000c101124 */
[----:B------:R-:W-:Y:S05]  /*5650*/  BRA `(.L_x_32141) ;  /* 0x000002e000007947 */ /* 0x000fea0003800000 */
.L_x_32158:
        /* <DEDUP_REMOVED lines=22> */
.L_x_32140:
        /* <DEDUP_REMOVED lines=20> */
.L_x_32168:
[----:B------:R-:W-:-:S05]  /*5900*/  SHF.R.S32.HI R25, RZ, 0x1f, R24 ;  /* 0x0000001fff197819 */ /* 0x000fca0000011418 */
[----:B------:R0:W-:Y:S01]  /*5910*/  STG.E.64 [R8.64], R24 ;  /* 0x0000001808007986 */ /* 0x0001e2000c101b24 */
[----:B------:R-:W-:Y:S05]  /*5920*/  BRA `(.L_x_32141) ;  /* 0x0000001000007947 */ /* 0x000fea0003800000 */
.L_x_32167:
[----:B------:R0:W-:Y:S02]  /*5930*/  STG.E [R8.64], R24 ;  /* 0x0000001808007986 */ /* 0x0001e4000c101924 */
.L_x_32141:
        /* <DEDUP_REMOVED lines=21> */
.L_x_32172:
[----:B------:R0:W-:Y:S01]  /*5a90*/  STG.E.U8 [R8.64], R22 ;  /* 0x0000001608007986 */ /* 0x0001e2000c101124 */
[----:B------:R-:W-:Y:S05]  /*5aa0*/  BRA `(.L_x_32174) ;  /* 0x00000d9000007947 */ /* 0x000fea0003800000 */
.L_x_32171:
        /* <DEDUP_REMOVED lines=10> */
.L_x_32176:
[----:B------:R0:W-:Y:S01]  /*5b50*/  STG.E [R8.64], R22 ;  /* 0x0000001608007986 */ /* 0x0001e2000c101924 */
[----:B------:R-:W-:Y:S05]  /*5b60*/  BRA `(.L_x_32174) ;  /* 0x00000cd000007947 */ /* 0x000fea0003800000 */
.L_x_32175:
[----:B------:R0:W-:Y:S01]  /*5b70*/  STG.E.U16 [R8.64], R22 ;  /* 0x0000001608007986 */ /* 0x0001e2000c101524 */
[----:B------:R-:W-:Y:S05]  /*5b80*/  BRA `(.L_x_32174) ;  /* 0x00000cb000007947 */ /* 0x000fea0003800000 */
.L_x_32170:
        /* <DEDUP_REMOVED lines=9> */
.L_x_32178:
[----:B------:R-:W0:Y:S02]  /*5c20*/  I2F R0, R22 ;  /* 0x0000001600007306 */ /* 0x000e240000201400 */
[----:B0-----:R-:W-:-:S05]  /*5c30*/  F2FP.PACK_AB R0, RZ, R0 ;  /* 0x00000000ff00723e */ /* 0x001fca00000000ff */
[----:B------:R0:W-:Y:S01]  /*5c40*/  STG.E.U16 [R8.64], R0 ;  /* 0x0000000008007986 */ /* 0x0001e2000c101524 */
[----:B------:R-:W-:Y:S05]  /*5c50*/  BRA `(.L_x_32174) ;  /* 0x00000be000007947 */ /* 0x000fea0003800000 */
.L_x_32177:
        /* <DEDUP_REMOVED lines=10> */
.L_x_32180:
[----:B------:R-:W0:Y:S02]  /*5d00*/  I2F R22, R22 ;  /* 0x0000001600167306 */ /* 0x000e240000201400 */
[----:B0-----:R-:W-:-:S04]  /*5d10*/  F2FP.PACK_AB R3, RZ, R22 ;  /* 0x00000016ff03723e */ /* 0x001fc800000000ff */
[----:B------:R-:W-:-:S05]  /*5d20*/  PRMT R3, R3, 0x5410, RZ ;  /* 0x0000541003037816 */ /* 0x000fca00000000ff */
[----:B------:R0:W-:Y:S01]  /*5d30*/  STG.E [R8.64], R3 ;  /* 0x0000000308007986 */ /* 0x0001e2000c101924 */
[----:B------:R-:W-:Y:S05]  /*5d40*/  BRA `(.L_x_32174) ;  /* 0x00000af000007947 */ /* 0x000fea0003800000 */
.L_x_32179:
[----:B------:R-:W0:Y:S02]  /*5d50*/  I2F.F64 R4, R22 ;  /* 0x0000001600047312 */ /* 0x000e240000201c00 */
[----:B0-----:R0:W-:Y:S01]  /*5d60*/  STG.E.64 [R8.64], R4 ;  /* 0x0000000408007986 */ /* 0x0011e2000c101b24 */
[----:B------:R-:W-:Y:S05]  /*5d70*/  BRA `(.L_x_32174) ;  /* 0x00000ac000007947 */ /* 0x000fea0003800000 */
.L_x_32169:
        /* <DEDUP_REMOVED lines=12> */
.L_x_32183:
[----:B------:R-:W0:Y:S01]  /*5e40*/  I2F.F64 R4, R22 ;  /* 0x0000001600047312 */ /* 0x000e220000201c00 */
[----:B------:R-:W-:-:S05]  /*5e50*/  CS2R R6, SRZ ;  /* 0x0000000000067805 */ /* 0x000fca000001ff00 */
[----:B0-----:R0:W-:Y:S01]  /*5e60*/  STG.E.128 [R8.64], R4 ;  /* 0x0000000408007986 */ /* 0x0011e2000c101d24 */
[----:B------:R-:W-:Y:S05]  /*5e70*/  BRA `(.L_x_32174) ;  /* 0x000009c000007947 */ /* 0x000fea0003800000 */
.L_x_32182:
        /* <DEDUP_REMOVED lines=21> */
.L_x_32187:
[----:B------:R-:W-:Y:S05]  /*5fd0*/  BSYNC B0 ;  /* 0x0000000000007941 */ /* 0x000fea0003800000 */
.L_x_32186:
[----:B------:R-:W-:-:S05]  /*5fe0*/  LOP3.LUT R5, R0, R5, RZ, 0xfc, !PT ;  /* 0x0000000500057212 */ /* 0x000fca00078efcff */
[----:B------:R0:W-:Y:S01]  /*5ff0*/  STG.E.U8 [R8.64], R5 ;  /* 0x0000000508007986 */ /* 0x0001e2000c101124 */
[----:B------:R-:W-:Y:S05]  /*6000*/  BRA `(.L_x_32174) ;  /* 0x0000083000007947 */ /* 0x000fea0003800000 */
.L_x_32185:
        /* <DEDUP_REMOVED lines=13> */
.L_x_32189:
[----:B------:R-:W-:Y:S01]  /*60e0*/  IMAD.MOV.U32 R0, RZ, RZ, 0x7f ;  /* 0x0000007fff007424 */ /* 0x000fe200078e00ff */
[----:B------:R-:W-:-:S04]  /*60f0*/  ISETP.GT.U32.AND P0, PT, R3, 0x7f800000, PT ;  /* 0x7f8000000300780c */ /* 0x000fc80003f04070 */
[----:B------:R-:W-:-:S04]  /*6100*/  SEL R0, R0, 0x7c, P0 ;  /* 0x0000007c00007807 */ /* 0x000fc80000000000 */
.L_x_32190:
[----:B------:R-:W-:Y:S05]  /*6110*/  BSYNC B0 ;  /* 0x0000000000007941 */ /* 0x000fea0003800000 */
.L_x_32188:
[----:B------:R-:W-:-:S04]  /*6120*/  LOP3.LUT R3, R5, 0x80000000, RZ, 0xc0, !PT ;  /* 0x8000000005037812 */ /* 0x000fc800078ec0ff */
[----:B------:R-:W-:-:S04]  /*6130*/  SHF.R.U32.HI R3, RZ, 0x18, R3 ;  /* 0x00000018ff037819 */ /* 0x000fc80000011603 */
[----:B------:R-:W-:-:S05]  /*6140*/  LOP3.LUT R3, R0, R3, RZ, 0xfc, !PT ;  /* 0x0000000300037212 */ /* 0x000fca00078efcff */
[----:B------:R0:W-:Y:S01]  /*6150*/  STG.E.U8 [R8.64], R3 ;  /* 0x0000000308007986 */ /* 0x0001e2000c101124 */
[----:B------:R-:W-:Y:S05]  /*6160*/  BRA `(.L_x_32174) ;  /* 0x000006d000007947 */ /* 0x000fea0003800000 */
.L_x_32184:
[----:B------:R-:W0:Y:S02]  /*6170*/  I2F R0, R22 ;  /* 0x0000001600007306 */ /* 0x000e240000201400 */
[----:B0-----:R-:W-:-:S05]  /*6180*/  F2FP.BF16.PACK_AB R0, RZ, R0 ;  /* 0x00000000ff00723e */ /* 0x001fca00000010ff */
[----:B------:R0:W-:Y:S01]  /*6190*/  STG.E.U16 [R8.64], R0 ;  /* 0x0000000008007986 */ /* 0x0001e2000c101524 */
[----:B------:R-:W-:Y:S05]  /*61a0*/  BRA `(.L_x_32174) ;  /* 0x0000069000007947 */ /* 0x000fea0003800000 */
.L_x_32181:
        /* <DEDUP_REMOVED lines=10> */
.L_x_32193:
        /* <DEDUP_REMOVED lines=17> */
.L_x_32196:
[----:B------:R-:W-:-:S04]  /*6360*/  LOP3.LUT R3, R5, 0x80000000, RZ, 0xc0, !PT ;  /* 0x8000000005037812 */ /* 0x000fc800078ec0ff */
[----:B------:R-:W-:-:S04]  /*6370*/  SHF.R.U32.HI R3, RZ, 0x18, R3 ;  /* 0x00000018ff037819 */ /* 0x000fc80000011603 */
[----:B------:R-:W-:-:S04]  /*6380*/  LOP3.LUT R0, R0, R3, RZ, 0xfc, !PT ;  /* 0x0000000300007212 */ /* 0x000fc800078efcff */
[----:B------:R-:W-:Y:S02]  /*6390*/  PRMT R4, R0, 0x7610, R4 ;  /* 0x0000761000047816 */ /* 0x000fe40000000004 */
.L_x_32195:
[----:B------:R-:W-:Y:S05]  /*63a0*/  BSYNC B0 ;  /* 0x0000000000007941 */ /* 0x000fea0003800000 */
.L_x_32194:
[----:B------:R0:W-:Y:S01]  /*63b0*/  STG.E.U8 [R8.64], R4 ;  /* 0x0000000408007986 */ /* 0x0001e2000c101124 */
[----:B------:R-:W-:Y:S05]  /*63c0*/  BRA `(.L_x_32174) ;  /* 0x0000047000007947 */ /* 0x000fea0003800000 */
.L_x_32192:
        /* <DEDUP_REMOVED lines=17> */
.L_x_32199:
[----:B------:R-:W-:-:S04]  /*64e0*/  LOP3.LUT R3, R5, 0x80000000, RZ, 0xc0, !PT ;  /* 0x8000000005037812 */ /* 0x000fc800078ec0ff */
[----:B------:R-:W-:-:S04]  /*64f0*/  SHF.R.U32.HI R3, RZ, 0x18, R3 ;  /* 0x00000018ff037819 */ /* 0x000fc80000011603 */
[----:B------:R-:W-:-:S04]  /*6500*/  LOP3.LUT R0, R0, R3, RZ, 0xfc, !PT ;  /* 0x0000000300007212 */ /* 0x000fc800078efcff */
[----:B------:R-:W-:Y:S02]  /*6510*/  PRMT R4, R0, 0x7610, R4 ;  /* 0x0000761000047816 */ /* 0x000fe40000000004 */
.L_x_32198:
[----:B------:R-:W-:Y:S05]  /*6520*/  BSYNC B0 ;  /* 0x0000000000007941 */ /* 0x000fea0003800000 */
.L_x_32197:
[----:B------:R0:W-:Y:S01]  /*6530*/  STG.E.U8 [R8.64], R4 ;  /* 0x0000000408007986 */ /* 0x0001e2000c101124 */
[----:B------:R-:W-:Y:S05]  /*6540*/  BRA `(.L_x_32174) ;  /* 0x000002f000007947 */ /* 0x000fea0003800000 */
.L_x_32191:
        /* <DEDUP_REMOVED lines=22> */
.L_x_32173:
        /* <DEDUP_REMOVED lines=20> */
.L_x_32201:
[--C-:B------:R-:W-:Y:S01]  /*67f0*/  SHF.R.S32.HI R5, RZ, 0x1f, R22.reuse ;  /* 0x0000001fff057819 */ /* 0x100fe20000011416 */
[----:B------:R-:W-:-:S05]  /*6800*/  IMAD.MOV.U32 R4, RZ, RZ, R22 ;  /* 0x000000ffff047224 */ /* 0x000fca00078e0016 */
[----:B------:R0:W-:Y:S01]  /*6810*/  STG.E.64 [R8.64], R4 ;  /* 0x0000000408007986 */ /* 0x0001e2000c101b24 */
[----:B------:R-:W-:Y:S05]  /*6820*/  BRA `(.L_x_32174) ;  /* 0x0000001000007947 */ /* 0x000fea0003800000 */
.L_x_32200:
[----:B------:R0:W-:Y:S02]  /*6830*/  STG.E [R8.64], R22 ;  /* 0x0000001608007986 */ /* 0x0001e4000c101924 */
.L_x_32174:
[----:B------:R-:W-:Y:S02]  /*6840*/  IADD3 R23, R23, 0x80, RZ ;  /* 0x0000008017177810 */ /* 0x000fe40007ffe0ff */
.L_x_32135:
[----:B------:R-:W-:Y:S05]  /*6850*/  BSYNC B6 ;  /* 0x0000000000067941 */ /* 0x000fea0003800000 */
.L_x_32134:
        /* <DEDUP_REMOVED lines=19> */
.L_x_32205:
[----:B------:R-:W-:Y:S01]  /*6990*/  STG.E.U8 [R4.64], R2 ;  /* 0x0000000204007986 */ /* 0x000fe2000c101124 */
[----:B------:R-:W-:Y:S05]  /*69a0*/  EXIT ;  /* 0x000000000000794d */ /* 0x000fea0003800000 */
.L_x_32204:
        /* <DEDUP_REMOVED lines=9> */
.L_x_32208:
[----:B------:R-:W-:Y:S01]  /*6a40*/  STG.E [R4.64], R2 ;  /* 0x0000000204007986 */ /* 0x000fe2000c101924 */
[----:B------:R-:W-:Y:S05]  /*6a50*/  EXIT ;  /* 0x000000000000794d */ /* 0x000fea0003800000 */
.L_x_32207:
[----:B------:R-:W-:Y:S01]  /*6a60*/  STG.E.U16 [R4.64], R2 ;  /* 0x0000000204007986 */ /* 0x000fe2000c101524 */
[----:B------:R-:W-:Y:S05]  /*6a70*/  EXIT ;  /* 0x000000000000794d */ /* 0x000fea0003800000 */
.L_x_32203:
        /* <DEDUP_REMOVED lines=9> */
.L_x_32210:
[----:B------:R-:W0:Y:S02]  /*6b10*/  I2F R0, R2 ;  /* 0x0000000200007306 */ /* 0x000e240000201400 */
[----:B0-----:R-:W-:-:S05]  /*6b20*/  F2FP.PACK_AB R0, RZ, R0 ;  /* 0x00000000ff00723e */ /* 0x001fca00000000ff */
[----:B------:R-:W-:Y:S01]  /*6b30*/  STG.E.U16 [R4.64], R0 ;  /* 0x0000000004007986 */ /* 0x000fe2000c101524 */
[----:B------:R-:W-:Y:S05]  /*6b40*/  EXIT ;  /* 0x000000000000794d */ /* 0x000fea0003800000 */
.L_x_32209:
        /* <DEDUP_REMOVED lines=10> */
.L_x_32212:
[----:B------:R-:W0:Y:S02]  /*6bf0*/  I2F R2, R2 ;  /* 0x0000000200027306 */ /* 0x000e240000201400 */
[----:B0-----:R-:W-:-:S04]  /*6c00*/  F2FP.PACK_AB R3, RZ, R2 ;  /* 0x00000002ff03723e */ /* 0x001fc800000000ff */
[----:B------:R-:W-:-:S05]  /*6c10*/  PRMT R3, R3, 0x5410, RZ ;  /* 0x0000541003037816 */ /* 0x000fca00000000ff */
[----:B------:R-:W-:Y:S01]  /*6c20*/  STG.E [R4.64], R3 ;  /* 0x0000000304007986 */ /* 0x000fe2000c101924 */
[----:B------:R-:W-:Y:S05]  /*6c30*/  EXIT ;  /* 0x000000000000794d */ /* 0x000fea0003800000 */
.L_x_32211:
[----:B------:R-:W0:Y:S02]  /*6c40*/  I2F.F64 R2, R2 ;  /* 0x0000000200027312 */ /* 0x000e240000201c00 */
[----:B0-----:R-:W-:Y:S01]  /*6c50*/  STG.E.64 [R4.64], R2 ;  /* 0x0000000204007986 */ /* 0x001fe2000c101b24 */
[----:B------:R-:W-:Y:S05]  /*6c60*/  EXIT ;  /* 0x000000000000794d */ /* 0x000fea0003800000 */
.L_x_32202:
        /* <DEDUP_REMOVED lines=12> */
.L_x_32215:
[----:B------:R-:W0:Y:S01]  /*6d30*/  I2F.F64 R8, R2 ;  /* 0x0000000200087312 */ /* 0x000e220000201c00 */
[----:B------:R-:W-:-:S05]  /*6d40*/  CS2R R10, SRZ ;  /* 0x00000000000a7805 */ /* 0x000fca000001ff00 */
[----:B0-----:R-:W-:Y:S01]  /*6d50*/  STG.E.128 [R4.64], R8 ;  /* 0x0000000804007986 */ /* 0x001fe2000c101d24 */
[----:B------:R-:W-:Y:S05]  /*6d60*/  EXIT ;  /* 0x000000000000794d */ /* 0x000fea0003800000 */
.L_x_32214:
        /* <DEDUP_REMOVED lines=21> */
.L_x_32219:
[----:B------:R-:W-:Y:S05]  /*6ec0*/  BSYNC B0 ;  /* 0x0000000000007941 */ /* 0x000fea0003800000 */
.L_x_32218:
[----:B------:R-:W-:-:S05]  /*6ed0*/  LOP3.LUT R3, R0, R3, RZ, 0xfc, !PT ;  /* 0x0000000300037212 */ /* 0x000fca00078efcff */
[----:B------:R-:W-:Y:S01]  /*6ee0*/  STG.E.U8 [R4.64], R3 ;  /* 0x0000000304007986 */ /* 0x000fe2000c101124 */
[----:B------:R-:W-:Y:S05]  /*6ef0*/  EXIT ;  /* 0x000000000000794d */ /* 0x000fea0003800000 */
.L_x_32217:
        /* <DEDUP_REMOVED lines=13> */
.L_x_32221:
[----:B------:R-:W-:Y:S01]  /*6fd0*/  IMAD.MOV.U32 R0, RZ, RZ, 0x7f ;  /* 0x0000007fff007424 */ /* 0x000fe200078e00ff */
[----:B------:R-:W-:-:S04]  /*6fe0*/  ISETP.GT.U32.AND P0, PT, R3, 0x7f800000, PT ;  /* 0x7f8000000300780c */ /* 0x000fc80003f04070 */
[----:B------:R-:W-:-:S04]  /*6ff0*/  SEL R0, R0, 0x7c, P0 ;  /* 0x0000007c00007807 */ /* 0x000fc80000000000 */
.L_x_32222:
[----:B------:R-:W-:Y:S05]  /*7000*/  BSYNC B0 ;  /* 0x0000000000007941 */ /* 0x000fea0003800000 */
.L_x_32220:
[----:B------:R-:W-:-:S04]  /*7010*/  LOP3.LUT R2, R7, 0x80000000, RZ, 0xc0, !PT ;  /* 0x8000000007027812 */ /* 0x000fc800078ec0ff */
[----:B------:R-:W-:-:S04]  /*7020*/  SHF.R.U32.HI R3, RZ, 0x18, R2 ;  /* 0x00000018ff037819 */ /* 0x000fc80000011602 */
[----:B------:R-:W-:-:S05]  /*7030*/  LOP3.LUT R3, R0, R3, RZ, 0xfc, !PT ;  /* 0x0000000300037212 */ /* 0x000fca00078efcff */
[----:B------:R-:W-:Y:S01]  /*7040*/  STG.E.U8 [R4.64], R3 ;  /* 0x0000000304007986 */ /* 0x000fe2000c101124 */
[----:B------:R-:W-:Y:S05]  /*7050*/  EXIT ;  /* 0x000000000000794d */ /* 0x000fea0003800000 */
.L_x_32216:
[----:B------:R-:W0:Y:S02]  /*7060*/  I2F R0, R2 ;  /* 0x0000000200007306 */ /* 0x000e240000201400 */
[----:B0-----:R-:W-:-:S05]  /*7070*/  F2FP.BF16.PACK_AB R0, RZ, R0 ;  /* 0x00000000ff00723e */ /* 0x001fca00000010ff */
[----:B------:R-:W-:Y:S01]  /*7080*/  STG.E.U16 [R4.64], R0 ;  /* 0x0000000004007986 */ /* 0x000fe2000c101524 */
[----:B------:R-:W-:Y:S05]  /*7090*/  EXIT ;  /* 0x000000000000794d */ /* 0x000fea0003800000 */
.L_x_32213:
        /* <DEDUP_REMOVED lines=10> */
.L_x_32225:
        /* <DEDUP_REMOVED lines=17> */
.L_x_32228:
[----:B------:R-:W-:-:S04]  /*7250*/  LOP3.LUT R0, R7, 0x80000000, RZ, 0xc0, !PT ;  /* 0x8000000007007812 */ /* 0x000fc800078ec0ff */
[----:B------:R-:W-:-:S04]  /*7260*/  SHF.R.U32.HI R3, RZ, 0x18, R0 ;  /* 0x00000018ff037819 */ /* 0x000fc80000011600 */
[----:B------:R-:W-:-:S04]  /*7270*/  LOP3.LUT R2, R2, R3, RZ, 0xfc, !PT ;  /* 0x0000000302027212 */ /* 0x000fc800078efcff */
[----:B------:R-:W-:Y:S02]  /*7280*/  PRMT R0, R2, 0x7610, R0 ;  /* 0x0000761002007816 */ /* 0x000fe40000000000 */
.L_x_32227:
[----:B------:R-:W-:Y:S05]  /*7290*/  BSYNC B0 ;  /* 0x0000000000007941 */ /* 0x000fea0003800000 */
.L_x_32226:
[----:B------:R-:W-:Y:S01]  /*72a0*/  STG.E.U8 [R4.64], R0 ;  /* 0x0000000004007986 */ /* 0x000fe2000c101124 */
[----:B------:R-:W-:Y:S05]  /*72b0*/  EXIT ;  /* 0x000000000000794d */ /* 0x000fea0003800000 */
.L_x_32224:
        /* <DEDUP_REMOVED lines=17> */
.L_x_32231:
[----:B------:R-:W-:-:S04]  /*73d0*/  LOP3.LUT R0, R7, 0x80000000, RZ, 0xc0, !PT ;  /* 0x8000000007007812 */ /* 0x000fc800078ec0ff */
[----:B------:R-:W-:-:S04]  /*73e0*/  SHF.R.U32.HI R3, RZ, 0x18, R0 ;  /* 0x00000018ff037819 */ /* 0x000fc80000011600 */
[----:B------:R-:W-:-:S04]  /*73f0*/  LOP3.LUT R2, R2, R3, RZ, 0xfc, !PT ;  /* 0x0000000302027212 */ /* 0x000fc800078efcff */
[----:B------:R-:W-:Y:S02]  /*7400*/  PRMT R0, R2, 0x7610, R0 ;  /* 0x0000761002007816 */ /* 0x000fe40000000000 */
.L_x_32230:
[----:B------:R-:W-:Y:S05]  /*7410*/  BSYNC B0 ;  /* 0x0000000000007941 */ /* 0x000fea0003800000 */
.L_x_32229:
[----:B------:R-:W-:Y:S01]  /*7420*/  STG.E.U8 [R4.64], R0 ;  /* 0x0000000004007986 */ /* 0x000fe2000c101124 */
[----:B------:R-:W-:Y:S05]  /*7430*/  EXIT ;  /* 0x000000000000794d */ /* 0x000fea0003800000 */
.L_x_32223:
        /* <DEDUP_REMOVED lines=22> */
.L_x_32206:
        /* <DEDUP_REMOVED lines=20> */
.L_x_32233:
[----:B------:R-:W-:-:S05]  /*76e0*/  SHF.R.S32.HI R3, RZ, 0x1f, R2 ;  /* 0x0000001fff037819 */ /* 0x000fca0000011402 */
[----:B------:R-:W-:Y:S01]  /*76f0*/  STG.E.64 [R4.64], R2 ;  /* 0x0000000204007986 */ /* 0x000fe2000c101b24 */
[----:B------:R-:W-:Y:S05]  /*7700*/  EXIT ;  /* 0x000000000000794d */ /* 0x000fea0003800000 */
.L_x_32232:
[----:B------:R-:W-:Y:S01]  /*7710*/  STG.E [R4.64], R2 ;  /* 0x0000000204007986 */ /* 0x000fe2000c101924 */
[----:B------:R-:W-:Y:S05]  /*7720*/  EXIT ;  /* 0x000000000000794d */ /* 0x000fea0003800000 */
.L_x_32234:
        /* <DEDUP_REMOVED lines=13> */
.L_x_34374:


//--------------------- .text._ZN2at6native18elementwise_kernelILi128ELi2EZNS0_22gpu_kernel_impl_nocastIZZZNS0_23bitwise_not_kernel_cudaERNS_18TensorIteratorBaseEENKUlvE_clEvENKUlvE1_clEvEUliE_EEvS4_RKT_EUliE_EEviT1_ --------------------------
	.section	.text._ZN2at6native18elementwise_kernelILi128ELi2EZNS0_22gpu_kernel_impl_nocastIZZZNS0_23bitwise_not_kernel_cudaERNS_18TensorIteratorBaseEENKUlvE_clEvENKUlvE1_clEvEUliE_EEvS4_RKT_EUliE_EEviT1_,"ax",@progbits
	.sectioninfo	@"SHI_REGISTERS=12"
	.align	128
        .global         _ZN2at6native18elementwise_kernelILi128ELi2EZNS0_22gpu_kernel_impl_nocastIZZZNS0_23bitwise_not_kernel_cudaERNS_18TensorIteratorBaseEENKUlvE_clEvENKUlvE1_clEvEUliE_EEvS4_RKT_EUliE_EEviT1_
        .type           _ZN2at6native18elementwise_kernelILi128ELi2EZNS0_22gpu_kernel_impl_nocastIZZZNS0_23bitwise_not_kernel_cudaERNS_18TensorIteratorBaseEENKUlvE_clEvENKUlvE1_clEvEUliE_EEvS4_RKT_EUliE_EEviT1_,@function
        .size           _ZN2at6native18elementwise_kernelILi128ELi2EZNS0_22gpu_kernel_impl_nocastIZZZNS0_23bitwise_not_kernel_cudaERNS_18TensorIteratorBaseEENKUlvE_clEvENKUlvE1_clEvEUliE_EEvS4_RKT_EUliE_EEviT1_,(.L_x_34375 - _ZN2at6native18elementwise_kernelILi128ELi2EZNS0_22gpu_kernel_impl_nocastIZZZNS0_23bitwise_not_kernel_cudaERNS_18TensorIteratorBaseEENKUlvE_clEvENKUlvE1_clEvEUliE_EEvS4_RKT_EUliE_EEviT1_)
        .other          _ZN2at6native18elementwise_kernelILi128ELi2EZNS0_22gpu_kernel_impl_nocastIZZZNS0_23bitwise_not_kernel_cudaERNS_18TensorIteratorBaseEENKUlvE_clEvENKUlvE1_clEvEUliE_EEvS4_RKT_EUliE_EEviT1_,@"STO_CUDA_ENTRY STV_DEFAULT"
_ZN2at6native18elementwise_kernelILi128ELi2EZNS0_22gpu_kernel_impl_nocastIZZZNS0_23bitwise_not_kernel_cudaERNS_18TensorIteratorBaseEENKUlvE_clEvENKUlvE1_clEvEUliE_EEvS4_RKT_EUliE_EEviT1_:
.text._ZN2at6native18elementwise_kernelILi128ELi2EZNS0_22gpu_kernel_impl_nocastIZZZNS0_23bitwise_not_kernel_cudaERNS_18TensorIteratorBaseEENKUlvE_clEvENKUlvE1_clEvEUliE_EEvS4_RKT_EUliE_EEviT1_:
        /* <DEDUP_REMOVED lines=236> */
.L_x_32237:
[----:B------:R-:W-:-:S04]  /*0ec0*/  IADD3 R4, P0, R3, c[0x0][0x368], RZ ;  /* 0x0000da0003047a10 */ /* 0x000fc80007f1e0ff */
[----:B------:R-:W-:-:S05]  /*0ed0*/  IADD3.X R5, RZ, c[0x0][0x36c], RZ, P0, !PT ;  /* 0x0000db00ff057a10 */ /* 0x000fca00007fe4ff */
[----:B------:R-:W2:Y:S01]  /*0ee0*/  LDG.E R4, [R4.64] ;  /* 0x0000000404047981 */ /* 0x000ea2000c1e1900 */
[----:B------:R-:W-:Y:S02]  /*0ef0*/  IADD3 R2, P0, R2, c[0x0][0x360], RZ ;  /* 0x0000d80002027a10 */ /* 0x000fe40007f1e0ff */
[----:B------:R-:W-:Y:S02]  /*0f00*/  IADD3 R7, R0, 0x80, RZ ;  /* 0x0000008000077810 */ /* 0x000fe40007ffe0ff */
[----:B------:R-:W-:Y:S02]  /*0f10*/  IADD3.X R3, RZ, c[0x0][0x364], RZ, P0, !PT ;  /* 0x0000d900ff037a10 */ /* 0x000fe400007fe4ff */
[----:B--2---:R-:W-:-:S05]  /*0f20*/  LOP3.LUT R9, RZ, R4, RZ, 0x33, !PT ;  /* 0x00000004ff097212 */ /* 0x004fca00078e33ff */
[----:B------:R0:W-:Y:S02]  /*0f30*/  STG.E [R2.64], R9 ;  /* 0x0000000902007986 */ /* 0x0001e4000c101904 */
.L_x_32236:
[----:B------:R-:W-:Y:S05]  /*0f40*/  BSYNC B0 ;  /* 0x0000000000007941 */ /* 0x000fea0003800000 */
.L_x_32235:
        /* <DEDUP_REMOVED lines=230> */
.L_x_32238:
[----:B------:R-:W-:-:S04]  /*1db0*/  IADD3 R2, P0, R2, c[0x0][0x368], RZ ;  /* 0x0000da0002027a10 */ /* 0x000fc80007f1e0ff */
[----:B------:R-:W-:-:S05]  /*1dc0*/  IADD3.X R3, RZ, c[0x0][0x36c], RZ, P0, !PT ;  /* 0x0000db00ff037a10 */ /* 0x000fca00007fe4ff */
[----:B------:R-:W2:Y:S01]  /*1dd0*/  LDG.E R2, [R2.64] ;  /* 0x0000000402027981 */ /* 0x000ea2000c1e1900 */
[----:B------:R-:W-:-:S04]  /*1de0*/  IADD3 R4, P0, R0, c[0x0][0x360], RZ ;  /* 0x0000d80000047a10 */ /* 0x000fc80007f1e0ff */
[----:B------:R-:W-:Y:S02]  /*1df0*/  IADD3.X R5, RZ, c[0x0][0x364], RZ, P0, !PT ;  /* 0x0000d900ff057a10 */ /* 0x000fe400007fe4ff */
[----:B--2---:R-:W-:-:S05]  /*1e00*/  LOP3.LUT R7, RZ, R2, RZ, 0x33, !PT ;  /* 0x00000002ff077212 */ /* 0x004fca00078e33ff */
[----:B------:R-:W-:Y:S01]  /*1e10*/  STG.E [R4.64], R7 ;  /* 0x0000000704007986 */ /* 0x000fe2000c101904 */
[----:B------:R-:W-:Y:S05]  /*1e20*/  EXIT ;  /* 0x000000000000794d */ /* 0x000fea0003800000 */
.L_x_32239:
        /* <DEDUP_REMOVED lines=13> */
.L_x_34375:


//--------------------- .text._ZN2at6native27unrolled_elementwise_kernelIZZZNS0_23bitwise_not_kernel_cudaERNS_18TensorIteratorBaseEENKUlvE_clEvENKUlvE1_clEvEUliE_St5arrayIPcLm2EELi4E23TrivialOffsetCalculatorILi1EjESB_NS0_6memory15LoadWithoutCastENSC_16StoreWithoutCastEEEviT_T0_T2_T3_T4_T5_ --------------------------
	.section	.text._ZN2at6native27unrolled_elementwise_kernelIZZZNS0_23bitwise_not_kernel_cudaERNS_18TensorIteratorBaseEENKUlvE_clEvENKUlvE1_clEvEUliE_St5arrayIPcLm2EELi4E23TrivialOffsetCalculatorILi1EjESB_NS0_6memory15LoadWithoutCastENSC_16StoreWithoutCastEEEviT_T0_T2_T3_T4_T5_,"ax",@progbits
	.sectioninfo	@"SHI_REGISTERS=18"
	.align	128
        .global         _ZN2at6native27unrolled_elementwise_kernelIZZZNS0_23bitwise_not_kernel_cudaERNS_18TensorIteratorBaseEENKUlvE_clEvENKUlvE1_clEvEUliE_St5arrayIPcLm2EELi4E23TrivialOffsetCalculatorILi1EjESB_NS0_6memory15LoadWithoutCastENSC_16StoreWithoutCastEEEviT_T0_T2_T3_T4_T5_
        .type           _ZN2at6native27unrolled_elementwise_kernelIZZZNS0_23bitwise_not_kernel_cudaERNS_18TensorIteratorBaseEENKUlvE_clEvENKUlvE1_clEvEUliE_St5arrayIPcLm2EELi4E23TrivialOffsetCalculatorILi1EjESB_NS0_6memory15LoadWithoutCastENSC_16StoreWithoutCastEEEviT_T0_T2_T3_T4_T5_,@function
        .size           _ZN2at6native27unrolled_elementwise_kernelIZZZNS0_23bitwise_not_kernel_cudaERNS_18TensorIteratorBaseEENKUlvE_clEvENKUlvE1_clEvEUliE_St5arrayIPcLm2EELi4E23TrivialOffsetCalculatorILi1EjESB_NS0_6memory15LoadWithoutCastENSC_16StoreWithoutCastEEEviT_T0_T2_T3_T4_T5_,(.L_x_34376 - _ZN2at6native27unrolled_elementwise_kernelIZZZNS0_23bitwise_not_kernel_cudaERNS_18TensorIteratorBaseEENKUlvE_clEvENKUlvE1_clEvEUliE_St5arrayIPcLm2EELi4E23TrivialOffsetCalculatorILi1EjESB_NS0_6memory15LoadWithoutCastENSC_16StoreWithoutCastEEEviT_T0_T2_T3_T4_T5_)
        .other          _ZN2at6native27unrolled_elementwise_kernelIZZZNS0_23bitwise_not_kernel_cudaERNS_18TensorIteratorBaseEENKUlvE_clEvENKUlvE1_clEvEUliE_St5arrayIPcLm2EELi4E23TrivialOffsetCalculatorILi1EjESB_NS0_6memory15LoadWithoutCastENSC_16StoreWithoutCastEEEviT_T0_T2_T3_T4_T5_,@"STO_CUDA_ENTRY STV_DEFAULT"
_ZN2at6native27unrolled_elementwise_kernelIZZZNS0_23bitwise_not_kernel_cudaERNS_18TensorIteratorBaseEENKUlvE_clEvENKUlvE1_clEvEUliE_St5arrayIPcLm2EELi4E23TrivialOffsetCalculatorILi1EjESB_NS0_6memory15LoadWithoutCastENSC_16StoreWithoutCastEEEviT_T0_T2_T3_T4_T5_:
.text._ZN2at6native27unrolled_elementwise_kernelIZZZNS0_23bitwise_not_kernel_cudaERNS_18TensorIteratorBaseEENKUlvE_clEvENKUlvE1_clEvEUliE_St5arrayIPcLm2EELi4E23TrivialOffsetCalculatorILi1EjESB_NS0_6memory15LoadWithoutCastENSC_16StoreWithoutCastEEEviT_T0_T2_T3_T4_T5_:
        /* <DEDUP_REMOVED lines=19> */
[----:B------:R-:W3:Y:S06]  /*0130*/  @!P2 LDG.E R6, [R6.64] ;  /* 0x000000040606a981 */ /* 0x000eec000c1e1900 */
[----:B------:R-:W-:Y:S01]  /*0140*/  @!P4 MOV R11, 0x4 ;  /* 0x00000004000bc802 */ /* 0x000fe20000000f00 */
[----:B------:R-:W-:-:S04]  /*0150*/  @!P4 IMAD R10, R0, 0x200, R9 ;  /* 0x00000200000ac824 */ /* 0x000fc800078e0209 */
[----:B------:R-:W-:-:S06]  /*0160*/  @!P4 IMAD.WIDE.U32 R10, R10, R11, c[0x0][0x170] ;  /* 0x00005c000a0ac625 */ /* 0x000fcc00078e000b */
[----:B------:R1:W4:Y:S01]  /*0170*/  @!P4 LDG.E R10, [R10.64] ;  /* 0x000000040a0ac981 */ /* 0x000322000c1e1900 */
[----:B------:R-:W-:-:S04]  /*0180*/  @!P4 IADD3 R9, R9, 0x80, RZ ;  /* 0x000000800909c810 */ /* 0x000fc80007ffe0ff */
[----:B------:R-:W-:Y:S01]  /*0190*/  ISETP.GE.AND P0, PT, R9, R2, PT ;  /* 0x000000020900720c */ /* 0x000fe20003f06270 */
[----:B0-----:R-:W-:Y:S02]  /*01a0*/  @!P1 IMAD R5, R0, 0x200, R3 ;  /* 0x0000020000059824 */ /* 0x001fe400078e0203 */
[----:B------:R-:W-:Y:S01]  /*01b0*/  @!P1 IMAD.MOV.U32 R12, RZ, RZ, 0x4 ;  /* 0x00000004ff0c9424 */ /* 0x000fe200078e00ff */
[----:B------:R-:W-:-:S09]  /*01c0*/  MOV R13, 0xffffffff ;  /* 0xffffffff000d7802 */ /* 0x000fd20000000f00 */
[----:B------:R-:W-:Y:S02]  /*01d0*/  @!P0 IMAD R8, R0, 0x200, R9 ;  /* 0x0000020000088824 */ /* 0x000fe400078e0209 */
[----:B------:R-:W-:-:S04]  /*01e0*/  @!P0 IMAD.MOV.U32 R9, RZ, RZ, 0x4 ;  /* 0x00000004ff098424 */ /* 0x000fc800078e00ff */
[----:B------:R-:W-:Y:S01]  /*01f0*/  @!P0 IMAD.WIDE.U32 R8, R8, R9, c[0x0][0x170] ;  /* 0x00005c0008088625 */ /* 0x000fe200078e0009 */
[----:B------:R-:W-:-:S05]  /*0200*/  @!P1 IADD3 R3, R3, 0x80, RZ ;  /* 0x0000008003039810 */ /* 0x000fca0007ffe0ff */
[----:B------:R0:W5:Y:S01]  /*0210*/  @!P0 LDG.E R8, [R8.64] ;  /* 0x0000000408088981 */ /* 0x000162000c1e1900 */
[----:B------:R-:W-:Y:S01]  /*0220*/  ISETP.GE.AND P3, PT, R3, R2, PT ;  /* 0x000000020300720c */ /* 0x000fe20003f66270 */
[----:B------:R-:W-:Y:S01]  /*0230*/  BSSY B0, `(.L_x_32240) ;  /* 0x0000013000007945 */ /* 0x000fe20003800000 */
[----:B-1----:R-:W-:Y:S01]  /*0240*/  MOV R11, 0xffffffff ;  /* 0xffffffff000b7802 */ /* 0x002fe20000000f00 */
[----:B------:R-:W-:Y:S01]  /*0250*/  IMAD.MOV.U32 R15, RZ, RZ, -0x1 ;  /* 0xffffffffff0f7424 */ /* 0x000fe200078e00ff */
[----:B--2---:R-:W-:Y:S01]  /*0260*/  @!P1 LOP3.LUT R13, RZ, R4, RZ, 0x33, !PT ;  /* 0x00000004ff0d9212 */ /* 0x004fe200078e33ff */
[----:B------:R-:W-:-:S05]  /*0270*/  @!P1 IMAD.WIDE.U32 R4, R5, R12, c[0x0][0x168] ;  /* 0x00005a0005049625 */ /* 0x000fca00078e000c */
[----:B------:R0:W-:Y:S01]  /*0280*/  @!P1 STG.E [R4.64], R13 ;  /* 0x0000000d04009986 */ /* 0x0001e2000c101904 */
[----:B---3--:R-:W-:Y:S02]  /*0290*/  @!P2 LOP3.LUT R11, RZ, R6, RZ, 0x33, !PT ;  /* 0x00000006ff0ba212 */ /* 0x008fe400078e33ff */
[----:B----4-:R-:W-:Y:S01]  /*02a0*/  @!P4 LOP3.LUT R15, RZ, R10, RZ, 0x33, !PT ;  /* 0x0000000aff0fc212 */ /* 0x010fe200078e33ff */
        /* <DEDUP_REMOVED lines=11> */
.L_x_32241:
[----:B0-----:R-:W-:Y:S05]  /*0360*/  BSYNC B0 ;  /* 0x0000000000007941 */ /* 0x001fea0003800000 */
.L_x_32240:
[----:B------:R-:W-:Y:S02]  /*0370*/  ISETP.GE.AND P1, PT, R3, R2, PT ;  /* 0x000000020300720c */ /* 0x000fe40003f26270 */
[----:B------:R-:W-:-:S11]  /*0380*/  MOV R5, 0xffffffff ;  /* 0xffffffff00057802 */ /* 0x000fd60000000f00 */
[----:B------:R-:W-:Y:S05]  /*0390*/  @P1 EXIT ;  /* 0x000000000000194d */ /* 0x000fea0003800000 */
[----:B------:R-:W-:Y:S01]  /*03a0*/  HFMA2.MMA R2, -RZ, RZ, 0, 2.384185791015625e-07 ;  /* 0x00000004ff027435 */ /* 0x000fe200000001ff */
[----:B------:R-:W-:Y:S01]  /*03b0*/  IMAD R3, R0, 0x200, R3 ;  /* 0x0000020000037824 */ /* 0x000fe200078e0203 */
[----:B-----5:R-:W-:-:S08]  /*03c0*/  @!P0 LOP3.LUT R5, RZ, R8, RZ, 0x33, !PT ;  /* 0x00000008ff058212 */ /* 0x020fd000078e33ff */
[----:B------:R-:W-:-:S05]  /*03d0*/  IMAD.WIDE.U32 R2, R3, R2, c[0x0][0x168] ;  /* 0x00005a0003027625 */ /* 0x000fca00078e0002 */
[----:B------:R-:W-:Y:S01]  /*03e0*/  STG.E [R2.64], R5 ;  /* 0x0000000502007986 */ /* 0x000fe2000c101904 */
[----:B------:R-:W-:Y:S05]  /*03f0*/  EXIT ;  /* 0x000000000000794d */ /* 0x000fea0003800000 */
.L_x_32242:
        /* <DEDUP_REMOVED lines=16> */
.L_x_34376:


//--------------------- .text._ZN2at6native29vectorized_elementwise_kernelILi2EZZZNS0_23bitwise_not_kernel_cudaERNS_18TensorIteratorBaseEENKUlvE_clEvENKUlvE1_clEvEUliE_St5arrayIPcLm2EEEEviT0_T1_ --------------------------
	.section	.text._ZN2at6native29vectorized_elementwise_kernelILi2EZZZNS0_23bitwise_not_kernel_cudaERNS_18TensorIteratorBaseEENKUlvE_clEvENKUlvE1_clEvEUliE_St5arrayIPcLm2EEEEviT0_T1_,"ax",@progbits
	.sectioninfo	@"SHI_REGISTERS=24"
	.align	128
        .global         _ZN2at6native29vectorized_elementwise_kernelILi2EZZZNS0_23bitwise_not_kernel_cudaERNS_18TensorIteratorBaseEENKUlvE_clEvENKUlvE1_clEvEUliE_St5arrayIPcLm2EEEEviT0_T1_
        .type           _ZN2at6native29vectorized_elementwise_kernelILi2EZZZNS0_23bitwise_not_kernel_cudaERNS_18TensorIteratorBaseEENKUlvE_clEvENKUlvE1_clEvEUliE_St5arrayIPcLm2EEEEviT0_T1_,@function
        .size           _ZN2at6native29vectorized_elementwise_kernelILi2EZZZNS0_23bitwise_not_kernel_cudaERNS_18TensorIteratorBaseEENKUlvE_clEvENKUlvE1_clEvEUliE_St5arrayIPcLm2EEEEviT0_T1_,(.L_x_34377 - _ZN2at6native29vectorized_elementwise_kernelILi2EZZZNS0_23bitwise_not_kernel_cudaERNS_18TensorIteratorBaseEENKUlvE_clEvENKUlvE1_clEvEUliE_St5arrayIPcLm2EEEEviT0_T1_)
        .other          _ZN2at6native29vectorized_elementwise_kernelILi2EZZZNS0_23bitwise_not_kernel_cudaERNS_18TensorIteratorBaseEENKUlvE_clEvENKUlvE1_clEvEUliE_St5arrayIPcLm2EEEEviT0_T1_,@"STO_CUDA_ENTRY STV_DEFAULT"
_ZN2at6native29vectorized_elementwise_kernelILi2EZZZNS0_23bitwise_not_kernel_cudaERNS_18TensorIteratorBaseEENKUlvE_clEvENKUlvE1_clEvEUliE_St5arrayIPcLm2EEEEviT0_T1_:
.text._ZN2at6native29vectorized_elementwise_kernelILi2EZZZNS0_23bitwise_not_kernel_cudaERNS_18TensorIteratorBaseEENKUlvE_clEvENKUlvE1_clEvEUliE_St5arrayIPcLm2EEEEviT0_T1_:
        /* <DEDUP_REMOVED lines=17> */
[----:B--2---:R-:W-:Y:S02]  /*0110*/  LOP3.LUT R7, RZ, R7, RZ, 0x33, !PT ;  /* 0x00000007ff077212 */ /* 0x004fe400078e33ff */
[----:B------:R-:W-:Y:S02]  /*0120*/  LOP3.LUT R6, RZ, R6, RZ, 0x33, !PT ;  /* 0x00000006ff067212 */ /* 0x000fe400078e33ff */
[----:B---3--:R-:W-:Y:S02]  /*0130*/  LOP3.LUT R9, RZ, R9, RZ, 0x33, !PT ;  /* 0x00000009ff097212 */ /* 0x008fe400078e33ff */
[----:B------:R-:W-:Y:S01]  /*0140*/  LOP3.LUT R8, RZ, R8, RZ, 0x33, !PT ;  /* 0x00000008ff087212 */ /* 0x000fe200078e33ff */
[----:B------:R-:W-:Y:S01]  /*0150*/  STG.E.64 [R4.64], R6 ;  /* 0x0000000604007986 */ /* 0x000fe2000c101b04 */
[----:B----4-:R-:W-:Y:S02]  /*0160*/  LOP3.LUT R11, RZ, R11, RZ, 0x33, !PT ;  /* 0x0000000bff0b7212 */ /* 0x010fe400078e33ff */
[----:B------:R-:W-:Y:S01]  /*0170*/  LOP3.LUT R10, RZ, R10, RZ, 0x33, !PT ;  /* 0x0000000aff0a7212 */ /* 0x000fe200078e33ff */
[----:B------:R-:W-:Y:S01]  /*0180*/  STG.E.64 [R4.64+0x400], R8 ;  /* 0x0004000804007986 */ /* 0x000fe2000c101b04 */
[----:B-----5:R-:W-:-:S02]  /*0190*/  LOP3.LUT R13, RZ, R13, RZ, 0x33, !PT ;  /* 0x0000000dff0d7212 */ /* 0x020fc400078e33ff */
[----:B------:R-:W-:Y:S01]  /*01a0*/  LOP3.LUT R12, RZ, R12, RZ, 0x33, !PT ;  /* 0x0000000cff0c7212 */ /* 0x000fe200078e33ff */
[----:B------:R-:W-:Y:S04]  /*01b0*/  STG.E.64 [R4.64+0x800], R10 ;  /* 0x0008000a04007986 */ /* 0x000fe8000c101b04 */
[----:B------:R-:W-:Y:S01]  /*01c0*/  STG.E.64 [R4.64+0xc00], R12 ;  /* 0x000c000c04007986 */ /* 0x000fe2000c101b04 */
[----:B------:R-:W-:Y:S05]  /*01d0*/  EXIT ;  /* 0x000000000000794d */ /* 0x000fea0003800000 */
.L_x_32243:
[----:B------:R-:W0:Y:S02]  /*01e0*/  S2R R3, SR_TID.X ;  /* 0x0000000000037919 */ /* 0x000e240000002100 */
[----:B0-----:R-:W-:Y:S01]  /*01f0*/  ISETP.GE.AND P0, PT, R3, R2, PT ;  /* 0x000000020300720c */ /* 0x001fe20003f06270 */
[----:B------:R-:W-:-:S12]  /*0200*/  IMAD.MOV.U32 R7, RZ, RZ, R3 ;  /* 0x000000ffff077224 */ /* 0x000fd800078e0003 */
[----:B------:R-:W-:-:S04]  /*0210*/  @!P0 IADD3 R7, R3, 0x80, RZ ;  /* 0x0000008003078810 */ /* 0x000fc80007ffe0ff */
[----:B------:R-:W-:-:S13]  /*0220*/  ISETP.GE.AND P6, PT, R7, R2, PT ;  /* 0x000000020700720c */ /* 0x000fda0003fc6270 */
[----:B------:R-:W-:Y:S01]  /*0230*/  @!P6 IADD3 R4, R0, R7, RZ ;  /* 0x000000070004e210 */ /* 0x000fe20007ffe0ff */
[----:B------:R-:W-:-:S04]  /*0240*/  @!P6 IMAD.MOV.U32 R5, RZ, RZ, 0x4 ;  /* 0x00000004ff05e424 */ /* 0x000fc800078e00ff */
[----:B------:R-:W-:-:S06]  /*0250*/  @!P6 IMAD.WIDE.U32 R4, R4, R5, c[0x0][0x170] ;  /* 0x00005c000404e625 */ /* 0x000fcc00078e0005 */
[----:B------:R0:W2:Y:S01]  /*0260*/  @!P6 LDG.E R5, [R4.64] ;  /* 0x000000040405e981 */ /* 0x0000a2000c1e1900 */
[----:B------:R-:W-:Y:S01]  /*0270*/  @!P6 IADD3 R7, R7, 0x80, RZ ;  /* 0x000000800707e810 */ /* 0x000fe20007ffe0ff */
[----:B------:R-:W-:Y:S02]  /*0280*/  @!P0 IMAD.IADD R8, R0, 0x1, R3 ;  /* 0x0000000100088824 */ /* 0x000fe400078e0203 */
[----:B------:R-:W-:Y:S01]  /*0290*/  @!P0 IMAD.MOV.U32 R9, RZ, RZ, 0x4 ;  /* 0x00000004ff098424 */ /* 0x000fe200078e00ff */
[----:B------:R-:W-:-:S03]  /*02a0*/  ISETP.GE.AND P1, PT, R7, R2, PT ;  /* 0x000000020700720c */ /* 0x000fc60003f26270 */
[----:B------:R-:W-:-:S04]  /*02b0*/  @!P0 IMAD.WIDE.U32 R8, R8, R9, c[0x0][0x170] ;  /* 0x00005c0008088625 */ /* 0x000fc800078e0009 */
[----:B0-----:R-:W-:-:S06]  /*02c0*/  IMAD.MOV.U32 R4, RZ, RZ, -0x1 ;  /* 0xffffffffff047424 */ /* 0x001fcc00078e00ff */
        /* <DEDUP_REMOVED lines=14> */
[----:B------:R-:W-:Y:S01]  /*03b0*/  @!P5 IADD3 R7, R7, 0x80, RZ ;  /* 0x000000800707d810 */ /* 0x000fe20007ffe0ff */
[----:B------:R-:W-:Y:S01]  /*03c0*/  @!P1 IMAD.WIDE.U32 R16, R16, R17, c[0x0][0x170] ;  /* 0x00005c0010109625 */ /* 0x000fe200078e0011 */
[----:B------:R-:W-:-:S03]  /*03d0*/  @!P4 MOV R20, 0x4 ;  /* 0x000000040014c802 */ /* 0x000fc60000000f00 */
[----:B------:R-:W-:Y:S01]  /*03e0*/  @!P3 IMAD.MOV.U32 R15, RZ, RZ, 0x4 ;  /* 0x00000004ff0fb424 */ /* 0x000fe200078e00ff */
[----:B------:R0:W3:Y:S01]  /*03f0*/  @!P1 LDG.E R6, [R16.64] ;  /* 0x0000000410069981 */ /* 0x0000e2000c1e1900 */
[----:B------:R-:W-:Y:S02]  /*0400*/  @!P2 IMAD.MOV.U32 R11, RZ, RZ, 0x4 ;  /* 0x00000004ff0ba424 */ /* 0x000fe400078e00ff */
[----:B------:R-:W-:Y:S02]  /*0410*/  @!P5 IMAD.MOV.U32 R19, RZ, RZ, 0x4 ;  /* 0x00000004ff13d424 */ /* 0x000fe400078e00ff */
[----:B------:R-:W-:Y:S01]  /*0420*/  @!P2 IMAD.WIDE.U32 R10, R10, R11, c[0x0][0x170] ;  /* 0x00005c000a0aa625 */ /* 0x000fe200078e000b */
[----:B--2---:R-:W-:Y:S02]  /*0430*/  @!P6 LOP3.LUT R4, RZ, R5, RZ, 0x33, !PT ;  /* 0x00000005ff04e212 */ /* 0x004fe400078e33ff */
[----:B------:R-:W-:Y:S01]  /*0440*/  ISETP.GE.AND P6, PT, R7, R2, PT ;  /* 0x000000020700720c */ /* 0x000fe20003fc6270 */
[----:B------:R1:W2:Y:S02]  /*0450*/  @!P0 LDG.E R5, [R8.64] ;  /* 0x0000000408058981 */ /* 0x0002a4000c1e1900 */
[----:B-1----:R-:W-:-:S10]  /*0460*/  @!P3 IMAD.WIDE.U32 R8, R14, R15, c[0x0][0x170] ;  /* 0x00005c000e08b625 */ /* 0x002fd400078e000f */
[----:B------:R-:W-:Y:S02]  /*0470*/  @!P6 IMAD.IADD R18, R0, 0x1, R7 ;  /* 0x000000010012e824 */ /* 0x000fe400078e0207 */
[----:B------:R-:W-:Y:S01]  /*0480*/  @!P6 IMAD.MOV.U32 R21, RZ, RZ, 0x4 ;  /* 0x00000004ff15e424 */ /* 0x000fe200078e00ff */
[----:B------:R1:W4:Y:S01]  /*0490*/  @!P2 LDG.E R7, [R10.64] ;  /* 0x000000040a07a981 */ /* 0x000322000c1e1900 */
[----:B------:R-:W-:-:S03]  /*04a0*/  @!P4 IMAD.WIDE.U32 R14, R13, R20, c[0x0][0x170] ;  /* 0x00005c000d0ec625 */ /* 0x000fc600078e0014 */
[----:B------:R5:W4:Y:S01]  /*04b0*/  @!P3 LDG.E R20, [R8.64] ;  /* 0x000000040814b981 */ /* 0x000b22000c1e1900 */
[----:B------:R-:W-:-:S03]  /*04c0*/  @!P5 IMAD.WIDE.U32 R12, R12, R19, c[0x0][0x170] ;  /* 0x00005c000c0cd625 */ /* 0x000fc600078e0013 */
[----:B------:R-:W4:Y:S01]  /*04d0*/  @!P4 LDG.E R14, [R14.64] ;  /* 0x000000040e0ec981 */ /* 0x000f22000c1e1900 */
[----:B0-----:R-:W-:-:S03]  /*04e0*/  @!P6 IMAD.WIDE.U32 R16, R18, R21, c[0x0][0x170] ;  /* 0x00005c001210e625 */ /* 0x001fc600078e0015 */
[----:B------:R-:W4:Y:S04]  /*04f0*/  @!P5 LDG.E R12, [R12.64] ;  /* 0x000000040c0cd981 */ /* 0x000f28000c1e1900 */
[----:B------:R-:W4:Y:S01]  /*0500*/  @!P6 LDG.E R16, [R16.64] ;  /* 0x000000041010e981 */ /* 0x000f22000c1e1900 */
[----:B------:R-:W-:Y:S02]  /*0510*/  @!P0 IMAD.IADD R18, R0, 0x1, R3 ;  /* 0x0000000100128824 */ /* 0x000fe400078e0203 */
[----:B-1----:R-:W-:Y:S01]  /*0520*/  @!P0 IMAD.MOV.U32 R11, RZ, RZ, 0x4 ;  /* 0x00000004ff0b8424 */ /* 0x002fe200078e00ff */
[----:B------:R-:W-:-:S03]  /*0530*/  MOV R19, 0xffffffff ;  /* 0xffffffff00137802 */ /* 0x000fc60000000f00 */
[----:B------:R-:W-:Y:S01]  /*0540*/  @!P0 IMAD.WIDE.U32 R10, R18, R11, c[0x0][0x168] ;  /* 0x00005a00120a8625 */ /* 0x000fe200078e000b */
[----:B------:R-:W-:Y:S01]  /*0550*/  @!P0 IADD3 R3, R3, 0x80, RZ ;  /* 0x0000008003038810 */ /* 0x000fe20007ffe0ff */
[----:B------:R-:W-:Y:S01]  /*0560*/  BSSY B0, `(.L_x_32244) ;  /* 0x000003b000007945 */ /* 0x000fe20003800000 */
[----:B-----5:R-:W-:Y:S01]  /*0570*/  MOV R9, 0xffffffff ;  /* 0xffffffff00097802 */ /* 0x020fe20000000f00 */
[----:B------:R-:W-:Y:S01]  /*0580*/  IMAD.MOV.U32 R21, RZ, RZ, -0x1 ;  /* 0xffffffffff157424 */ /* 0x000fe200078e00ff */
[----:B------:R-:W-:Y:S01]  /*0590*/  BSSY B1, `(.L_x_32245) ;  /* 0x0000031000017945 */ /* 0x000fe20003800000 */
[----:B------:R-:W-:Y:S01]  /*05a0*/  IMAD.MOV.U32 R8, RZ, RZ, -0x1 ;  /* 0xffffffffff087424 */ /* 0x000fe200078e00ff */
[----:B---3--:R-:W-:Y:S01]  /*05b0*/  @!P1 LOP3.LUT R21, RZ, R6, RZ, 0x33, !PT ;  /* 0x00000006ff159212 */ /* 0x008fe200078e33ff */
[----:B------:R-:W-:Y:S01]  /*05c0*/  IMAD.MOV.U32 R6, RZ, RZ, -0x1 ;  /* 0xffffffffff067424 */ /* 0x000fe200078e00ff */
[----:B--2---:R-:W-:-:S05]  /*05d0*/  @!P0 LOP3.LUT R19, RZ, R5, RZ, 0x33, !PT ;  /* 0x00000005ff138212 */ /* 0x004fca00078e33ff */
[----:B------:R0:W-:Y:S01]  /*05e0*/  @!P0 STG.E [R10.64], R19 ;  /* 0x000000130a008986 */ /* 0x0001e2000c101904 */
[----:B------:R-:W-:Y:S02]  /*05f0*/  ISETP.GE.AND P0, PT, R3, R2, PT ;  /* 0x000000020300720c */ /* 0x000fe40003f06270 */
[----:B------:R-:W-:Y:S02]  /*0600*/  MOV R5, 0xffffffff ;  /* 0xffffffff00057802 */ /* 0x000fe40000000f00 */
[----:B----4-:R-:W-:Y:S01]  /*0610*/  @!P2 LOP3.LUT R9, RZ, R7, RZ, 0x33, !PT ;  /* 0x00000007ff09a212 */ /* 0x010fe200078e33ff */
[----:B------:R-:W-:Y:S01]  /*0620*/  IMAD.MOV.U32 R7, RZ, RZ, -0x1 ;  /* 0xffffffffff077424 */ /* 0x000fe200078e00ff */
[----:B------:R-:W-:Y:S02]  /*0630*/  @!P3 LOP3.LUT R8, RZ, R20, RZ, 0x33, !PT ;  /* 0x00000014ff08b212 */ /* 0x000fe400078e33ff */
[----:B------:R-:W-:Y:S02]  /*0640*/  @!P4 LOP3.LUT R7, RZ, R14, RZ, 0x33, !PT ;  /* 0x0000000eff07c212 */ /* 0x000fe400078e33ff */
[----:B------:R-:W-:-:S02]  /*0650*/  @!P5 LOP3.LUT R6, RZ, R12, RZ, 0x33, !PT ;  /* 0x0000000cff06d212 */ /* 0x000fc400078e33ff */
[----:B------:R-:W-:Y:S01]  /*0660*/  @!P6 LOP3.LUT R5, RZ, R16, RZ, 0x33, !PT ;  /* 0x00000010ff05e212 */ /* 0x000fe200078e33ff */
        /* <DEDUP_REMOVED lines=13> */
.L_x_32246:
[----:B0-----:R-:W-:-:S13]  /*0740*/  ISETP.GE.AND P0, PT, R3, R2, PT ;  /* 0x000000020300720c */ /* 0x001fda0003f06270 */
[----:B------:R-:W-:Y:S05]  /*0750*/  @P0 BRA `(.L_x_32248) ;  /* 0x000000c000000947 */ /* 0x000fea0003800000 */
[----:B------:R-:W-:Y:S01]  /*0760*/  IMAD.IADD R10, R0, 0x1, R3 ;  /* 0x00000001000a7824 */ /* 0x000fe200078e0203 */
[----:B------:R-:W-:Y:S01]  /*0770*/  IADD3 R3, R3, 0x80, RZ ;  /* 0x0000008003037810 */ /* 0x000fe20007ffe0ff */
[----:B------:R-:W-:-:S04]  /*0780*/  IMAD.MOV.U32 R11, RZ, RZ, 0x4 ;  /* 0x00000004ff0b7424 */ /* 0x000fc800078e00ff */
[----:B------:R-:W-:-:S05]  /*0790*/  IMAD.WIDE.U32 R10, R10, R11, c[0x0][0x168] ;  /* 0x00005a000a0a7625 */ /* 0x000fca00078e000b */
[----:B------:R0:W-:Y:S02]  /*07a0*/  STG.E [R10.64], R9 ;  /* 0x000000090a007986 */ /* 0x0001e4000c101904 */
.L_x_32247:
[----:B------:R-:W-:-:S13]  /*07b0*/  ISETP.GE.AND P0, PT, R3, R2, PT ;  /* 0x000000020300720c */ /* 0x000fda0003f06270 */
[----:B------:R-:W-:Y:S05]  /*07c0*/  @P0 BRA `(.L_x_32249) ;  /* 0x000000d000000947 */ /* 0x000fea0003800000 */
[----:B0-----:R-:W-:Y:S01]  /*07d0*/  MOV R11, 0x4 ;  /* 0x00000004000b7802 */ /* 0x001fe20000000f00 */
[----:B------:R-:W-:Y:S01]  /*07e0*/  IMAD.IADD R10, R0, 0x1, R3 ;  /* 0x00000001000a7824 */ /* 0x000fe200078e0203 */
[----:B------:R-:W-:-:S03]  /*07f0*/  IADD3 R3, R3, 0x80, RZ ;  /* 0x0000008003037810 */ /* 0x000fc60007ffe0ff */
[----:B------:R-:W-:-:S05]  /*0800*/  IMAD.WIDE.U32 R10, R10, R11, c[0x0][0x168] ;  /* 0x00005a000a0a7625 */ /* 0x000fca00078e000b */
[----:B------:R0:W-:Y:S02]  /*0810*/  STG.E [R10.64], R8 ;  /* 0x000000080a007986 */ /* 0x0001e4000c101904 */
.L_x_32248:
        /* <DEDUP_REMOVED lines=8> */
.L_x_32249:
[----:B------:R-:W-:Y:S05]  /*08a0*/  BSYNC B1 ;  /* 0x0000000000017941 */ /* 0x000fea0003800000 */
.L_x_32245:
[----:B------:R-:W-:-:S13]  /*08b0*/  ISETP.GE.AND P0, PT, R3, R2, PT ;  /* 0x000000020300720c */ /* 0x000fda0003f06270 */
[----:B0-----:R-:W-:Y:S01]  /*08c0*/  @!P0 MOV R9, 0x4 ;  /* 0x0000000400098802 */ /* 0x001fe20000000f00 */
[----:B------:R-:W-:Y:S01]  /*08d0*/  @!P0 IMAD.IADD R8, R0, 0x1, R3 ;  /* 0x0000000100088824 */ /* 0x000fe200078e0203 */
[----:B------:R-:W-:-:S03]  /*08e0*/  @!P0 IADD3 R3, R3, 0x80, RZ ;  /* 0x0000008003038810 */ /* 0x000fc60007ffe0ff */
[----:B------:R-:W-:-:S05]  /*08f0*/  @!P0 IMAD.WIDE.U32 R8, R8, R9, c[0x0][0x168] ;  /* 0x00005a0008088625 */ /* 0x000fca00078e0009 */
[----:B------:R0:W-:Y:S02]  /*0900*/  @!P0 STG.E [R8.64], R6 ;  /* 0x0000000608008986 */ /* 0x0001e4000c101904 */
.L_x_32250:
[----:B------:R-:W-:Y:S05]  /*0910*/  BSYNC B0 ;  /* 0x0000000000007941 */ /* 0x000fea0003800000 */
.L_x_32244:
        /* <DEDUP_REMOVED lines=8> */
.L_x_32251:
        /* <DEDUP_REMOVED lines=14> */
.L_x_34377:


//--------------------- .text._ZN2at6native29vectorized_elementwise_kernelILi4EZZZNS0_23bitwise_not_kernel_cudaERNS_18TensorIteratorBaseEENKUlvE_clEvENKUlvE1_clEvEUliE_St5arrayIPcLm2EEEEviT0_T1_ --------------------------
	.section	.text._ZN2at6native29vectorized_elementwise_kernelILi4EZZZNS0_23bitwise_not_kernel_cudaERNS_18TensorIteratorBaseEENKUlvE_clEvENKUlvE1_clEvEUliE_St5arrayIPcLm2EEEEviT0_T1_,"ax",@progbits
	.sectioninfo	@"SHI_REGISTERS=24"
	.align	128
        .global         _ZN2at6native29vectorized_elementwise_kernelILi4EZZZNS0_23bitwise_not_kernel_cudaERNS_18TensorIteratorBaseEENKUlvE_clEvENKUlvE1_clEvEUliE_St5arrayIPcLm2EEEEviT0_T1_
        .type           _ZN2at6native29vectorized_elementwise_kernelILi4EZZZNS0_23bitwise_not_kernel_cudaERNS_18TensorIteratorBaseEENKUlvE_clEvENKUlvE1_clEvEUliE_St5arrayIPcLm2EEEEviT0_T1_,@function
        .size           _ZN2at6native29vectorized_elementwise_kernelILi4EZZZNS0_23bitwise_not_kernel_cudaERNS_18TensorIteratorBaseEENKUlvE_clEvENKUlvE1_clEvEUliE_St5arrayIPcLm2EEEEviT0_T1_,(.L_x_34378 - _ZN2at6native29vectorized_elementwise_kernelILi4EZZZNS0_23bitwise_not_kernel_cudaERNS_18TensorIteratorBaseEENKUlvE_clEvENKUlvE1_clEvEUliE_St5arrayIPcLm2EEEEviT0_T1_)
        .other          _ZN2at6native29vectorized_elementwise_kernelILi4EZZZNS0_23bitwise_not_kernel_cudaERNS_18TensorIteratorBaseEENKUlvE_clEvENKUlvE1_clEvEUliE_St5arrayIPcLm2EEEEviT0_T1_,@"STO_CUDA_ENTRY STV_DEFAULT"
_ZN2at6native29vectorized_elementwise_kernelILi4EZZZNS0_23bitwise_not_kernel_cudaERNS_18TensorIteratorBaseEENKUlvE_clEvENKUlvE1_clEvEUliE_St5arrayIPcLm2EEEEviT0_T1_:
.text._ZN2at6native29vectorized_elementwise_kernelILi4EZZZNS0_23bitwise_not_kernel_cudaERNS_18TensorIteratorBaseEENKUlvE_clEvENKUlvE1_clEvEUliE_St5arrayIPcLm2EEEEviT0_T1_:
        /* <DEDUP_REMOVED lines=15> */
[----:B--2---:R-:W-:Y:S02]  /*00f0*/  LOP3.LUT R7, RZ, R7, RZ, 0x33, !PT ;  /* 0x00000007ff077212 */ /* 0x004fe400078e33ff */
[----:B------:R-:W-:Y:S02]  /*0100*/  LOP3.LUT R6, RZ, R6, RZ, 0x33, !PT ;  /* 0x00000006ff067212 */ /* 0x000fe400078e33ff */
[----:B------:R-:W-:Y:S02]  /*0110*/  LOP3.LUT R5, RZ, R5, RZ, 0x33, !PT ;  /* 0x00000005ff057212 */ /* 0x000fe400078e33ff */
[----:B------:R-:W-:Y:S02]  /*0120*/  LOP3.LUT R4, RZ, R4, RZ, 0x33, !PT ;  /* 0x00000004ff047212 */ /* 0x000fe400078e33ff */
[----:B---3--:R-:W-:Y:S02]  /*0130*/  LOP3.LUT R11, RZ, R11, RZ, 0x33, !PT ;  /* 0x0000000bff0b7212 */ /* 0x008fe400078e33ff */
[----:B------:R-:W-:Y:S01]  /*0140*/  LOP3.LUT R10, RZ, R10, RZ, 0x33, !PT ;  /* 0x0000000aff0a7212 */ /* 0x000fe200078e33ff */
[----:B------:R-:W-:Y:S01]  /*0150*/  STG.E.128 [R12.64], R4 ;  /* 0x000000040c007986 */ /* 0x000fe2000c101d04 */
[----:B------:R-:W-:-:S02]  /*0160*/  LOP3.LUT R9, RZ, R9, RZ, 0x33, !PT ;  /* 0x00000009ff097212 */ /* 0x000fc400078e33ff */
[----:B------:R-:W-:-:S05]  /*0170*/  LOP3.LUT R8, RZ, R8, RZ, 0x33, !PT ;  /* 0x00000008ff087212 */ /* 0x000fca00078e33ff */
[----:B------:R-:W-:Y:S01]  /*0180*/  STG.E.128 [R12.64+0x800], R8 ;  /* 0x000800080c007986 */ /* 0x000fe2000c101d04 */
[----:B------:R-:W-:Y:S05]  /*0190*/  EXIT ;  /* 0x000000000000794d */ /* 0x000fea0003800000 */
.L_x_32252:
        /* <DEDUP_REMOVED lines=86> */
.L_x_32255:
[----:B0-----:R-:W-:-:S13]  /*0700*/  ISETP.GE.AND P0, PT, R3, R2, PT ;  /* 0x000000020300720c */ /* 0x001fda0003f06270 */
[----:B------:R-:W-:Y:S05]  /*0710*/  @P0 BRA `(.L_x_32257) ;  /* 0x000000c000000947 */ /* 0x000fea0003800000 */
[----:B------:R-:W-:Y:S01]  /*0720*/  IMAD.IADD R10, R0, 0x1, R3 ;  /* 0x00000001000a7824 */ /* 0x000fe200078e0203 */
[----:B------:R-:W-:Y:S01]  /*0730*/  IADD3 R3, R3, 0x80, RZ ;  /* 0x0000008003037810 */ /* 0x000fe20007ffe0ff */
[----:B------:R-:W-:-:S04]  /*0740*/  IMAD.MOV.U32 R11, RZ, RZ, 0x4 ;  /* 0x00000004ff0b7424 */ /* 0x000fc800078e00ff */
[----:B------:R-:W-:-:S05]  /*0750*/  IMAD.WIDE.U32 R10, R10, R11, c[0x0][0x168] ;  /* 0x00005a000a0a7625 */ /* 0x000fca00078e000b */
[----:B------:R0:W-:Y:S02]  /*0760*/  STG.E [R10.64], R9 ;  /* 0x000000090a007986 */ /* 0x0001e4000c101904 */
.L_x_32256:
[----:B------:R-:W-:-:S13]  /*0770*/  ISETP.GE.AND P0, PT, R3, R2, PT ;  /* 0x000000020300720c */ /* 0x000fda0003f06270 */
[----:B------:R-:W-:Y:S05]  /*0780*/  @P0 BRA `(.L_x_32258) ;  /* 0x000000d000000947 */ /* 0x000fea0003800000 */
[----:B0-----:R-:W-:Y:S01]  /*0790*/  MOV R11, 0x4 ;  /* 0x00000004000b7802 */ /* 0x001fe20000000f00 */
[----:B------:R-:W-:Y:S01]  /*07a0*/  IMAD.IADD R10, R0, 0x1, R3 ;  /* 0x00000001000a7824 */ /* 0x000fe200078e0203 */
[----:B------:R-:W-:-:S03]  /*07b0*/  IADD3 R3, R3, 0x80, RZ ;  /* 0x0000008003037810 */ /* 0x000fc60007ffe0ff */
[----:B------:R-:W-:-:S05]  /*07c0*/  IMAD.WIDE.U32 R10, R10, R11, c[0x0][0x168] ;  /* 0x00005a000a0a7625 */ /* 0x000fca00078e000b */
[----:B------:R0:W-:Y:S02]  /*07d0*/  STG.E [R10.64], R8 ;  /* 0x000000080a007986 */ /* 0x0001e4000c101904 */
.L_x_32257:
        /* <DEDUP_REMOVED lines=8> */
.L_x_32258:
[----:B------:R-:W-:Y:S05]  /*0860*/  BSYNC B1 ;  /* 0x0000000000017941 */ /* 0x000fea0003800000 */
.L_x_32254:
[----:B------:R-:W-:-:S13]  /*0870*/  ISETP.GE.AND P0, PT, R3, R2, PT ;  /* 0x000000020300720c */ /* 0x000fda0003f06270 */
[----:B0-----:R-:W-:Y:S01]  /*0880*/  @!P0 MOV R9, 0x4 ;  /* 0x0000000400098802 */ /* 0x001fe20000000f00 */
[----:B------:R-:W-:Y:S01]  /*0890*/  @!P0 IMAD.IADD R8, R0, 0x1, R3 ;  /* 0x0000000100088824 */ /* 0x000fe200078e0203 */
[----:B------:R-:W-:-:S03]  /*08a0*/  @!P0 IADD3 R3, R3, 0x80, RZ ;  /* 0x0000008003038810 */ /* 0x000fc60007ffe0ff */
[----:B------:R-:W-:-:S05]  /*08b0*/  @!P0 IMAD.WIDE.U32 R8, R8, R9, c[0x0][0x168] ;  /* 0x00005a0008088625 */ /* 0x000fca00078e0009 */
[----:B------:R0:W-:Y:S02]  /*08c0*/  @!P0 STG.E [R8.64], R6 ;  /* 0x0000000608008986 */ /* 0x0001e4000c101904 */
.L_x_32259:
[----:B------:R-:W-:Y:S05]  /*08d0*/  BSYNC B0 ;  /* 0x0000000000007941 */ /* 0x000fea0003800000 */
.L_x_32253:
        /* <DEDUP_REMOVED lines=8> */
.L_x_32260:
        /* <DEDUP_REMOVED lines=10> */
.L_x_34378:


//--------------------- .text._ZN2at6native29vectorized_elementwise_kernelILi8EZZZNS0_23bitwise_not_kernel_cudaERNS_18TensorIteratorBaseEENKUlvE_clEvENKUlvE1_clEvEUliE_St5arrayIPcLm2EEEEviT0_T1_ --------------------------
	.section	.text._ZN2at6native29vectorized_elementwise_kernelILi8EZZZNS0_23bitwise_not_kernel_cudaERNS_18TensorIteratorBaseEENKUlvE_clEvENKUlvE1_clEvEUliE_St5arrayIPcLm2EEEEviT0_T1_,"ax",@progbits
	.sectioninfo	@"SHI_REGISTERS=4"
	.align	128
        .global         _ZN2at6native29vectorized_elementwise_kernelILi8EZZZNS0_23bitwise_not_kernel_cudaERNS_18TensorIteratorBaseEENKUlvE_clEvENKUlvE1_clEvEUliE_St5arrayIPcLm2EEEEviT0_T1_
        .type           _ZN2at6native29vectorized_elementwise_kernelILi8EZZZNS0_23bitwise_not_kernel_cudaERNS_18TensorIteratorBaseEENKUlvE_clEvENKUlvE1_clEvEUliE_St5arrayIPcLm2EEEEviT0_T1_,@function
        .size           _ZN2at6native29vectorized_elementwise_kernelILi8EZZZNS0_23bitwise_not_kernel_cudaERNS_18TensorIteratorBaseEENKUlvE_clEvENKUlvE1_clEvEUliE_St5arrayIPcLm2EEEEviT0_T1_,(.L_x_34379 - _ZN2at6native29vectorized_elementwise_kernelILi8EZZZNS0_23bitwise_not_kernel_cudaERNS_18TensorIteratorBaseEENKUlvE_clEvENKUlvE1_clEvEUliE_St5arrayIPcLm2EEEEviT0_T1_)
        .other          _ZN2at6native29vectorized_elementwise_kernelILi8EZZZNS0_23bitwise_not_kernel_cudaERNS_18TensorIteratorBaseEENKUlvE_clEvENKUlvE1_clEvEUliE_St5arrayIPcLm2EEEEviT0_T1_,@"STO_CUDA_ENTRY STV_DEFAULT"
_ZN2at6native29vectorized_elementwise_kernelILi8EZZZNS0_23bitwise_not_kernel_cudaERNS_18TensorIteratorBaseEENKUlvE_clEvENKUlvE1_clEvEUliE_St5arrayIPcLm2EEEEviT0_T1_:
.text._ZN2at6native29vectorized_elementwise_kernelILi8EZZZNS0_23bitwise_not_kernel_cudaERNS_18TensorIteratorBaseEENKUlvE_clEvENKUlvE1_clEvEUliE_St5arrayIPcLm2EEEEviT0_T1_:
[----:B------:R-:W-:Y:S02]  /*0000*/  MOV R1, c[0x0][0x28] ;  /* 0x00000a0000017a02 */ /* 0x000fe40000000f00 */
[----:B------:R-:W-:Y:S05]  /*0010*/  EXIT ;  /* 0x000000000000794d */ /* 0x000fea0003800000 */
.L_x_32261:
        /* <DEDUP_REMOVED lines=14> */
.L_x_34379:


//--------------------- .text._ZN2at6native18elementwise_kernelILi128ELi4EZNS0_15gpu_kernel_implIZZZNS0_23bitwise_not_kernel_cudaERNS_18TensorIteratorBaseEENKUlvE_clEvENKUlvE0_clEvEUlaE_EEvS4_RKT_EUliE_EEviT1_ --------------------------
	.section	.text._ZN2at6native18elementwise_kernelILi128ELi4EZNS0_15gpu_kernel_implIZZZNS0_23bitwise_not_kernel_cudaERNS_18TensorIteratorBaseEENKUlvE_clEvENKUlvE0_clEvEUlaE_EEvS4_RKT_EUliE_EEviT1_,"ax",@progbits
	.sectioninfo	@"SHI_REGISTERS=26"
	.align	128
        .global         _ZN2at6native18elementwise_kernelILi128ELi4EZNS0_15gpu_kernel_implIZZZNS0_23bitwise_not_kernel_cudaERNS_18TensorIteratorBaseEENKUlvE_clEvENKUlvE0_clEvEUlaE_EEvS4_RKT_EUliE_EEviT1_
        .type           _ZN2at6native18elementwise_kernelILi128ELi4EZNS0_15gpu_kernel_implIZZZNS0_23bitwise_not_kernel_cudaERNS_18TensorIteratorBaseEENKUlvE_clEvENKUlvE0_clEvEUlaE_EEvS4_RKT_EUliE_EEviT1_,@function
        .size           _ZN2at6native18elementwise_kernelILi128ELi4EZNS0_15gpu_kernel_implIZZZNS0_23bitwise_not_kernel_cudaERNS_18TensorIteratorBaseEENKUlvE_clEvENKUlvE0_clEvEUlaE_EEvS4_RKT_EUliE_EEviT1_,(.L_x_34380 - _ZN2at6native18elementwise_kernelILi128ELi4EZNS0_15gpu_kernel_implIZZZNS0_23bitwise_not_kernel_cudaERNS_18TensorIteratorBaseEENKUlvE_clEvENKUlvE0_clEvEUlaE_EEvS4_RKT_EUliE_EEviT1_)
        .other          _ZN2at6native18elementwise_kernelILi128ELi4EZNS0_15gpu_kernel_implIZZZNS0_23bitwise_not_kernel_cudaERNS_18TensorIteratorBaseEENKUlvE_clEvENKUlvE0_clEvEUlaE_EEvS4_RKT_EUliE_EEviT1_,@"STO_CUDA_ENTRY STV_DEFAULT"
_ZN2at6native18elementwise_kernelILi128ELi4EZNS0_15gpu_kernel_implIZZZNS0_23bitwise_not_kernel_cudaERNS_18TensorIteratorBaseEENKUlvE_clEvENKUlvE0_clEvEUlaE_EEvS4_RKT_EUliE_EEviT1_:
.text._ZN2at6native18elementwise_kernelILi128ELi4EZNS0_15gpu_kernel_implIZZZNS0_23bitwise_not_kernel_cudaERNS_18TensorIteratorBaseEENKUlvE_clEvENKUlvE0_clEvEUlaE_EEvS4_RKT_EUliE_EEviT1_:
        /* <DEDUP_REMOVED lines=236> */
.L_x_32264:
        /* <DEDUP_REMOVED lines=18> */
.L_x_32268:
[----:B------:R0:W5:Y:S01]  /*0fe0*/  LDG.E.U8 R0, [R2.64] ;  /* 0x0000002402007981 */ /* 0x000162000c1e1100 */
[----:B------:R-:W-:Y:S05]  /*0ff0*/  BRA `(.L_x_32270) ;  /* 0x00000d7000007947 */ /* 0x000fea0003800000 */
.L_x_32267:
        /* <DEDUP_REMOVED lines=8> */
.L_x_32272:
[----:B------:R0:W5:Y:S01]  /*1080*/  LDG.E.U8 R0, [R2.64] ;  /* 0x0000002402007981 */ /* 0x000162000c1e1100 */
[----:B------:R-:W-:Y:S05]  /*1090*/  BRA `(.L_x_32270) ;  /* 0x00000cd000007947 */ /* 0x000fea0003800000 */
.L_x_32271:
[----:B------:R0:W5:Y:S01]  /*10a0*/  LDG.E.U16 R0, [R2.64] ;  /* 0x0000002402007981 */ /* 0x000162000c1e1500 */
[----:B------:R-:W-:Y:S05]  /*10b0*/  BRA `(.L_x_32270) ;  /* 0x00000cb000007947 */ /* 0x000fea0003800000 */
.L_x_32266:
        /* <DEDUP_REMOVED lines=9> */
.L_x_32274:
[----:B------:R-:W2:Y:S02]  /*1150*/  LDG.E.U16 R4, [R2.64] ;  /* 0x0000002402047981 */ /* 0x000ea4000c1e1500 */
[----:B--2---:R-:W-:-:S06]  /*1160*/  HADD2.F32 R4, -RZ, R4.H0_H0 ;  /* 0x20000004ff047230 */ /* 0x004fcc0000004100 */
[----:B------:R-:W0:Y:S02]  /*1170*/  F2I.FTZ.TRUNC.NTZ R4, R4 ;  /* 0x0000000400047305 */ /* 0x000e24000021f100 */
[----:B0-----:R-:W-:Y:S01]  /*1180*/  PRMT R0, R4, 0x7610, R0 ;  /* 0x0000761004007816 */ /* 0x001fe20000000000 */
[----:B------:R-:W-:Y:S05]  /*1190*/  BRA `(.L_x_32270) ;  /* 0x00000bd000007947 */ /* 0x000fea0003800000 */
.L_x_32273:
        /* <DEDUP_REMOVED lines=9> */
.L_x_32276:
[----:B------:R-:W2:Y:S02]  /*1230*/  LDG.E.U16 R2, [R2.64] ;  /* 0x0000002402027981 */ /* 0x000ea4000c1e1500 */
[----:B--2---:R-:W-:-:S06]  /*1240*/  HADD2.F32 R4, -RZ, R2.H0_H0 ;  /* 0x20000002ff047230 */ /* 0x004fcc0000004100 */
[----:B------:R-:W0:Y:S02]  /*1250*/  F2I.FTZ.TRUNC.NTZ R4, R4 ;  /* 0x0000000400047305 */ /* 0x000e24000021f100 */
[----:B0-----:R-:W-:Y:S01]  /*1260*/  PRMT R0, R4, 0x7610, R0 ;  /* 0x0000761004007816 */ /* 0x001fe20000000000 */
[----:B------:R-:W-:Y:S05]  /*1270*/  BRA `(.L_x_32270) ;  /* 0x00000af000007947 */ /* 0x000fea0003800000 */
.L_x_32275:
[----:B------:R-:W2:Y:S02]  /*1280*/  LDG.E.64 R2, [R2.64] ;  /* 0x0000002402027981 */ /* 0x000ea4000c1e1b00 */
[----:B--2---:R0:W1:Y:S01]  /*1290*/  F2I.F64.TRUNC R0, R2 ;  /* 0x0000000200007311 */ /* 0x004062000030d100 */
[----:B------:R-:W-:Y:S05]  /*12a0*/  BRA `(.L_x_32270) ;  /* 0x00000ac000007947 */ /* 0x000fea0003800000 */
.L_x_32265:
        /* <DEDUP_REMOVED lines=12> */
.L_x_32279:
[----:B------:R-:W2:Y:S02]  /*1370*/  LDG.E.64 R2, [R2.64] ;  /* 0x0000002402027981 */ /* 0x000ea4000c1e1b00 */
[----:B--2---:R0:W1:Y:S01]  /*1380*/  F2I.F64.TRUNC R0, R2 ;  /* 0x0000000200007311 */ /* 0x004062000030d100 */
[----:B------:R-:W-:Y:S05]  /*1390*/  BRA `(.L_x_32270) ;  /* 0x000009d000007947 */ /* 0x000fea0003800000 */
.L_x_32278:
        /* <DEDUP_REMOVED lines=28> */
.L_x_32281:
        /* <DEDUP_REMOVED lines=15> */
.L_x_32280:
[----:B------:R-:W2:Y:S02]  /*1650*/  LDG.E.U16 R2, [R2.64] ;  /* 0x0000002402027981 */ /* 0x000ea4000c1e1500 */
[----:B--2---:R-:W-:-:S04]  /*1660*/  PRMT R2, RZ, 0x5410, R2 ;  /* 0x00005410ff027816 */ /* 0x004fc80000000002 */
[----:B------:R0:W1:Y:S01]  /*1670*/  F2I.FTZ.TRUNC.NTZ R0, R2 ;  /* 0x0000000200007305 */ /* 0x000062000021f100 */
[----:B------:R-:W-:Y:S05]  /*1680*/  BRA `(.L_x_32270) ;  /* 0x000006e000007947 */ /* 0x000fea0003800000 */
.L_x_32277:
        /* <DEDUP_REMOVED lines=10> */
.L_x_32284:
        /* <DEDUP_REMOVED lines=21> */
.L_x_32288:
[----:B------:R-:W-:Y:S05]  /*1880*/  BSYNC B1 ;  /* 0x0000000000017941 */ /* 0x000fea0003800000 */
.L_x_32287:
[----:B------:R-:W-:Y:S01]  /*1890*/  IMAD.SHL.U32 R2, R2, 0x100000, RZ ;  /* 0x0010000002027824 */ /* 0x000fe200078e00ff */
[----:B------:R-:W-:-:S04]  /*18a0*/  LEA R3, R0, 0x3b800000, 0x17 ;  /* 0x3b80000000037811 */ /* 0x000fc800078eb8ff */
[----:B------:R-:W-:Y:S02]  /*18b0*/  LOP3.LUT R4, R3, R2, R4, 0xfe, !PT ;  /* 0x0000000203047212 */ /* 0x000fe400078efe04 */
.L_x_32286:
[----:B------:R-:W-:Y:S05]  /*18c0*/  BSYNC B0 ;  /* 0x0000000000007941 */ /* 0x000fea0003800000 */
.L_x_32285:
[----:B------:R-:W0:Y:S02]  /*18d0*/  F2I.FTZ.TRUNC.NTZ R4, R4 ;  /* 0x0000000400047305 */ /* 0x000e24000021f100 */
[----:B0-----:R-:W-:Y:S01]  /*18e0*/  PRMT R0, R4, 0x7610, R0 ;  /* 0x0000761004007816 */ /* 0x001fe20000000000 */
[----:B------:R-:W-:Y:S05]  /*18f0*/  BRA `(.L_x_32270) ;  /* 0x0000047000007947 */ /* 0x000fea0003800000 */
.L_x_32283:
        /* <DEDUP_REMOVED lines=21> */
.L_x_32292:
[----:B------:R-:W-:Y:S05]  /*1a50*/  BSYNC B1 ;  /* 0x0000000000017941 */ /* 0x000fea0003800000 */
.L_x_32291:
[----:B------:R-:W-:Y:S01]  /*1a60*/  IMAD.SHL.U32 R2, R2, 0x200000, RZ ;  /* 0x0020000002027824 */ /* 0x000fe200078e00ff */
[----:B------:R-:W-:-:S04]  /*1a70*/  LEA R3, R0, 0x37800000, 0x17 ;  /* 0x3780000000037811 */ /* 0x000fc800078eb8ff */
[----:B------:R-:W-:Y:S02]  /*1a80*/  LOP3.LUT R4, R3, R2, R4, 0xfe, !PT ;  /* 0x0000000203047212 */ /* 0x000fe400078efe04 */
.L_x_32290:
[----:B------:R-:W-:Y:S05]  /*1a90*/  BSYNC B0 ;  /* 0x0000000000007941 */ /* 0x000fea0003800000 */
.L_x_32289:
[----:B------:R-:W0:Y:S02]  /*1aa0*/  F2I.FTZ.TRUNC.NTZ R4, R4 ;  /* 0x0000000400047305 */ /* 0x000e24000021f100 */
[----:B0-----:R-:W-:Y:S01]  /*1ab0*/  PRMT R0, R4, 0x7610, R0 ;  /* 0x0000761004007816 */ /* 0x001fe20000000000 */
[----:B------:R-:W-:Y:S05]  /*1ac0*/  BRA `(.L_x_32270) ;  /* 0x000002a000007947 */ /* 0x000fea0003800000 */
.L_x_32282:
        /* <DEDUP_REMOVED lines=14> */
.L_x_32296:
[----:B------:R-:W-:Y:S05]  /*1bb0*/  BSYNC B0 ;  /* 0x0000000000007941 */ /* 0x000fea0003800000 */
.L_x_32295:
[----:B------:R-:W0:Y:S02]  /*1bc0*/  F2I.FTZ.TRUNC.NTZ R4, R4 ;  /* 0x0000000400047305 */ /* 0x000e24000021f100 */
[----:B0-----:R-:W-:Y:S01]  /*1bd0*/  PRMT R0, R4, 0x7610, R0 ;  /* 0x0000761004007816 */ /* 0x001fe20000000000 */
[----:B------:R-:W-:Y:S05]  /*1be0*/  BRA `(.L_x_32270) ;  /* 0x0000018000007947 */ /* 0x000fea0003800000 */
.L_x_32269:
        /* <DEDUP_REMOVED lines=21> */
.L_x_32294:
[----:B------:R0:W5:Y:S01]  /*1d40*/  LDG.E.U8 R0, [R2.64] ;  /* 0x0000002402007981 */ /* 0x000162000c1e1100 */
[----:B------:R-:W-:Y:S05]  /*1d50*/  BRA `(.L_x_32270) ;  /* 0x0000001000007947 */ /* 0x000fea0003800000 */
.L_x_32293:
[----:B------:R0:W5:Y:S02]  /*1d60*/  LDG.E.U8 R0, [R2.64] ;  /* 0x0000002402007981 */ /* 0x000164000c1e1100 */
.L_x_32270:
        /* <DEDUP_REMOVED lines=15> */
.L_x_32300:
[----:B------:R0:W-:Y:S01]  /*1e60*/  STG.E.U8 [R16.64], R5 ;  /* 0x0000000510007986 */ /* 0x0001e2000c101124 */
[----:B------:R-:W-:Y:S05]  /*1e70*/  BRA `(.L_x_32302) ;  /* 0x00000ea000007947 */ /* 0x000fea0003800000 */
.L_x_32299:
        /* <DEDUP_REMOVED lines=12> */
.L_x_32304:
[----:B------:R-:W-:-:S04]  /*1f40*/  LOP3.LUT R5, R5, 0xffff, RZ, 0xc0, !PT ;  /* 0x0000ffff05057812 */ /* 0x000fc800078ec0ff */
[----:B------:R-:W-:-:S05]  /*1f50*/  PRMT R3, R5, 0x8880, RZ ;  /* 0x0000888005037816 */ /* 0x000fca00000000ff */
[----:B------:R0:W-:Y:S01]  /*1f60*/  STG.E [R16.64], R3 ;  /* 0x0000000310007986 */ /* 0x0001e2000c101924 */
[----:B------:R-:W-:Y:S05]  /*1f70*/  BRA `(.L_x_32302) ;  /* 0x00000da000007947 */ /* 0x000fea0003800000 */
.L_x_32303:
[----:B------:R-:W-:-:S04]  /*1f80*/  PRMT R3, R5, 0x8880, RZ ;  /* 0x0000888005037816 */ /* 0x000fc800000000ff */
[----:B------:R-:W-:-:S05]  /*1f90*/  PRMT R3, R3, 0x7710, RZ ;  /* 0x0000771003037816 */ /* 0x000fca00000000ff */
[----:B------:R0:W-:Y:S01]  /*1fa0*/  STG.E.U16 [R16.64], R3 ;  /* 0x0000000310007986 */ /* 0x0001e2000c101524 */
[----:B------:R-:W-:Y:S05]  /*1fb0*/  BRA `(.L_x_32302) ;  /* 0x00000d6000007947 */ /* 0x000fea0003800000 */
.L_x_32298:
        /* <DEDUP_REMOVED lines=9> */
.L_x_32306:
[----:B------:R-:W0:Y:S02]  /*2050*/  I2F.S8 R0, R5 ;  /* 0x0000000500007306 */ /* 0x000e240000001400 */
[----:B0-----:R-:W-:-:S05]  /*2060*/  F2FP.PACK_AB R0, RZ, R0 ;  /* 0x00000000ff00723e */ /* 0x001fca00000000ff */
[----:B------:R0:W-:Y:S01]  /*2070*/  STG.E.U16 [R16.64], R0 ;  /* 0x0000000010007986 */ /* 0x0001e2000c101524 */
[----:B------:R-:W-:Y:S05]  /*2080*/  BRA `(.L_x_32302) ;  /* 0x00000c9000007947 */ /* 0x000fea0003800000 */
.L_x_32305:
        /* <DEDUP_REMOVED lines=10> */
.L_x_32308:
[----:B------:R-:W0:Y:S02]  /*2130*/  I2F.S8 R5, R5 ;  /* 0x0000000500057306 */ /* 0x000e240000001400 */
[----:B0-----:R-:W-:-:S04]  /*2140*/  F2FP.PACK_AB R3, RZ, R5 ;  /* 0x00000005ff03723e */ /* 0x001fc800000000ff */
[----:B------:R-:W-:-:S05]  /*2150*/  PRMT R3, R3, 0x5410, RZ ;  /* 0x0000541003037816 */ /* 0x000fca00000000ff */
[----:B------:R0:W-:Y:S01]  /*2160*/  STG.E [R16.64], R3 ;  /* 0x0000000310007986 */ /* 0x0001e2000c101924 */
[----:B------:R-:W-:Y:S05]  /*2170*/  BRA `(.L_x_32302) ;  /* 0x00000ba000007947 */ /* 0x000fea0003800000 */
.L_x_32307:
[----:B------:R-:W-:-:S04]  /*2180*/  PRMT R2, R5, 0x8880, RZ ;  /* 0x0000888005027816 */ /* 0x000fc800000000ff */
[----:B------:R-:W-:-:S06]  /*2190*/  PRMT R2, R2, 0x7710, RZ ;  /* 0x0000771002027816 */ /* 0x000fcc00000000ff */
[----:B------:R-:W0:Y:S02]  /*21a0*/  I2F.F64.S16 R2, R2 ;  /* 0x0000000200027312 */ /* 0x000e240000101c00 */
[----:B0-----:R0:W-:Y:S01]  /*21b0*/  STG.E.64 [R16.64], R2 ;  /* 0x0000000210007986 */ /* 0x0011e2000c101b24 */
[----:B------:R-:W-:Y:S05]  /*21c0*/  BRA `(.L_x_32302) ;  /* 0x00000b5000007947 */ /* 0x000fea0003800000 */
.L_x_32297:
        /* <DEDUP_REMOVED lines=8> */
[----:B------:R-:W-:-:S04]  /*2250*/  LOP3.LUT R0, R0, 0xff, RZ, 0xc0, !PT ;  /* 0x000000ff00007812 */ /* 0x000fc800078ec0ff */
[----:B------:R-:W-:-:S04]  /*2260*/  ISETP.NE.AND P0, PT, R0, 0xff, PT ;  /* 0x000000ff0000780c */ /* 0x000fc80003f05270 */
[----:B------:R-:W-:-:S05]  /*2270*/  SEL R3, RZ, 0x1, !P0 ;  /* 0x00000001ff037807 */ /* 0x000fca0004000000 */
[----:B------:R0:W-:Y:S01]  /*2280*/  STG.E.U8 [R16.64], R3 ;  /* 0x0000000310007986 */ /* 0x0001e2000c101124 */
[----:B------:R-:W-:Y:S05]  /*2290*/  BRA `(.L_x_32302) ;  /* 0x00000a8000007947 */ /* 0x000fea0003800000 */
.L_x_32311:
[----:B------:R-:W-:Y:S01]  /*22a0*/  PRMT R4, R5, 0x8880, RZ ;  /* 0x0000888005047816 */ /* 0x000fe200000000ff */
[----:B------:R-:W-:-:S03]  /*22b0*/  CS2R R6, SRZ ;  /* 0x0000000000067805 */ /* 0x000fc6000001ff00 */
[----:B------:R-:W-:-:S06]  /*22c0*/  PRMT R4, R4, 0x7710, RZ ;  /* 0x0000771004047816 */ /* 0x000fcc00000000ff */
[----:B------:R-:W0:Y:S02]  /*22d0*/  I2F.F64.S16 R4, R4 ;  /* 0x0000000400047312 */ /* 0x000e240000101c00 */
[----:B0-----:R0:W-:Y:S01]  /*22e0*/  STG.E.128 [R16.64], R4 ;  /* 0x0000000410007986 */ /* 0x0011e2000c101d24 */
[----:B------:R-:W-:Y:S05]  /*22f0*/  BRA `(.L_x_32302) ;  /* 0x00000a2000007947 */ /* 0x000fea0003800000 */
.L_x_32310:
        /* <DEDUP_REMOVED lines=21> */
.L_x_32315:
[----:B------:R-:W-:Y:S05]  /*2450*/  BSYNC B0 ;  /* 0x0000000000007941 */ /* 0x000fea0003800000 */
.L_x_32314:
[----:B------:R-:W-:-:S05]  /*2460*/  LOP3.LUT R3, R0, R3, RZ, 0xfc, !PT ;  /* 0x0000000300037212 */ /* 0x000fca00078efcff */
[----:B------:R0:W-:Y:S01]  /*2470*/  STG.E.U8 [R16.64], R3 ;  /* 0x0000000310007986 */ /* 0x0001e2000c101124 */
[----:B------:R-:W-:Y:S05]  /*2480*/  BRA `(.L_x_32302) ;  /* 0x0000089000007947 */ /* 0x000fea0003800000 */
.L_x_32313:
        /* <DEDUP_REMOVED lines=13> */
.L_x_32317:
[----:B------:R-:W-:Y:S01]  /*2560*/  IMAD.MOV.U32 R0, RZ, RZ, 0x7f ;  /* 0x0000007fff007424 */ /* 0x000fe200078e00ff */
[----:B------:R-:W-:-:S04]  /*2570*/  ISETP.GT.U32.AND P0, PT, R2, 0x7f800000, PT ;  /* 0x7f8000000200780c */ /* 0x000fc80003f04070 */
[----:B------:R-:W-:-:S04]  /*2580*/  SEL R0, R0, 0x7c, P0 ;  /* 0x0000007c00007807 */ /* 0x000fc80000000000 */
.L_x_32318:
[----:B------:R-:W-:Y:S05]  /*2590*/  BSYNC B0 ;  /* 0x0000000000007941 */ /* 0x000fea0003800000 */
.L_x_32316:
[----:B------:R-:W-:-:S04]  /*25a0*/  LOP3.LUT R2, R5, 0x80000000, RZ, 0xc0, !PT ;  /* 0x8000000005027812 */ /* 0x000fc800078ec0ff */
[----:B------:R-:W-:-:S04]  /*25b0*/  SHF.R.U32.HI R3, RZ, 0x18, R2 ;  /* 0x00000018ff037819 */ /* 0x000fc80000011602 */
[----:B------:R-:W-:-:S05]  /*25c0*/  LOP3.LUT R3, R0, R3, RZ, 0xfc, !PT ;  /* 0x0000000300037212 */ /* 0x000fca00078efcff */
[----:B------:R0:W-:Y:S01]  /*25d0*/  STG.E.U8 [R16.64], R3 ;  /* 0x0000000310007986 */ /* 0x0001e2000c101124 */
[----:B------:R-:W-:Y:S05]  /*25e0*/  BRA `(.L_x_32302) ;  /* 0x0000073000007947 */ /* 0x000fea0003800000 */
.L_x_32312:
[----:B------:R-:W0:Y:S02]  /*25f0*/  I2F.S8 R0, R5 ;  /* 0x0000000500007306 */ /* 0x000e240000001400 */
[----:B0-----:R-:W-:-:S05]  /*2600*/  F2FP.BF16.PACK_AB R0, RZ, R0 ;  /* 0x00000000ff00723e */ /* 0x001fca00000010ff */
[----:B------:R0:W-:Y:S01]  /*2610*/  STG.E.U16 [R16.64], R0 ;  /* 0x0000000010007986 */ /* 0x0001e2000c101524 */
[----:B------:R-:W-:Y:S05]  /*2620*/  BRA `(.L_x_32302) ;  /* 0x000006f000007947 */ /* 0x000fea0003800000 */
.L_x_32309:
        /* <DEDUP_REMOVED lines=12> */
.L_x_32321:
        /* <DEDUP_REMOVED lines=17> */
.L_x_32324:
[----:B------:R-:W-:-:S04]  /*2800*/  LOP3.LUT R2, R5, 0x80000000, RZ, 0xc0, !PT ;  /* 0x8000000005027812 */ /* 0x000fc800078ec0ff */
[----:B------:R-:W-:-:S04]  /*2810*/  SHF.R.U32.HI R3, RZ, 0x18, R2 ;  /* 0x00000018ff037819 */ /* 0x000fc80000011602 */
[----:B------:R-:W-:-:S04]  /*2820*/  LOP3.LUT R0, R0, R3, RZ, 0xfc, !PT ;  /* 0x0000000300007212 */ /* 0x000fc800078efcff */
[----:B------:R-:W-:Y:S02]  /*2830*/  PRMT R8, R0, 0x7610, R8 ;  /* 0x0000761000087816 */ /* 0x000fe40000000008 */
.L_x_32323:
[----:B------:R-:W-:Y:S05]  /*2840*/  BSYNC B0 ;  /* 0x0000000000007941 */ /* 0x000fea0003800000 */
.L_x_32322:
[----:B------:R0:W-:Y:S01]  /*2850*/  STG.E.U8 [R16.64], R8 ;  /* 0x0000000810007986 */ /* 0x0001e2000c101124 */
[----:B------:R-:W-:Y:S05]  /*2860*/  BRA `(.L_x_32302) ;  /* 0x000004b000007947 */ /* 0x000fea0003800000 */
.L_x_32320:
        /* <DEDUP_REMOVED lines=17> */
.L_x_32327:
[----:B------:R-:W-:-:S04]  /*2980*/  LOP3.LUT R2, R5, 0x80000000, RZ, 0xc0, !PT ;  /* 0x8000000005027812 */ /* 0x000fc800078ec0ff */
[----:B------:R-:W-:-:S04]  /*2990*/  SHF.R.U32.HI R3, RZ, 0x18, R2 ;  /* 0x00000018ff037819 */ /* 0x000fc80000011602 */
[----:B------:R-:W-:-:S04]  /*29a0*/  LOP3.LUT R0, R0, R3, RZ, 0xfc, !PT ;  /* 0x0000000300007212 */ /* 0x000fc800078efcff */
[----:B------:R-:W-:Y:S02]  /*29b0*/  PRMT R8, R0, 0x7610, R8 ;  /* 0x0000761000087816 */ /* 0x000fe40000000008 */
.L_x_32326:
[----:B------:R-:W-:Y:S05]  /*29c0*/  BSYNC B0 ;  /* 0x0000000000007941 */ /* 0x000fea0003800000 */
.L_x_32325:
[----:B------:R0:W-:Y:S01]  /*29d0*/  STG.E.U8 [R16.64], R8 ;  /* 0x0000000810007986 */ /* 0x0001e2000c101124 */
[----:B------:R-:W-:Y:S05]  /*29e0*/  BRA `(.L_x_32302) ;  /* 0x0000033000007947 */ /* 0x000fea0003800000 */
.L_x_32319:
        /* <DEDUP_REMOVED lines=22> */
.L_x_32301:
        /* <DEDUP_REMOVED lines=20> */
.L_x_32329:
[----:B------:R-:W-:-:S04]  /*2c90*/  LOP3.LUT R5, R5, 0xffff, RZ, 0xc0, !PT ;  /* 0x0000ffff05057812 */ /* 0x000fc800078ec0ff */
[----:B------:R-:W-:-:S05]  /*2ca0*/  PRMT R5, R5, 0x8880, RZ ;  /* 0x0000888005057816 */ /* 0x000fca00000000ff */
[----:B------:R-:W-:-:S05]  /*2cb0*/  IMAD.MOV.U32 R2, RZ, RZ, R5 ;  /* 0x000000ffff027224 */ /* 0x000fca00078e0005 */
[----:B------:R-:W-:-:S05]  /*2cc0*/  SHF.R.S32.HI R3, RZ, 0x1f, R2 ;  /* 0x0000001fff037819 */ /* 0x000fca0000011402 */
[----:B------:R0:W-:Y:S01]  /*2cd0*/  STG.E.64 [R16.64], R2 ;  /* 0x0000000210007986 */ /* 0x0001e2000c101b24 */
[----:B------:R-:W-:Y:S05]  /*2ce0*/  BRA `(.L_x_32302) ;  /* 0x0000003000007947 */ /* 0x000fea0003800000 */
.L_x_32328:
[----:B------:R-:W-:-:S04]  /*2cf0*/  LOP3.LUT R5, R5, 0xffff, RZ, 0xc0, !PT ;  /* 0x0000ffff05057812 */ /* 0x000fc800078ec0ff */
[----:B------:R-:W-:-:S05]  /*2d00*/  PRMT R3, R5, 0x8880, RZ ;  /* 0x0000888005037816 */ /* 0x000fca00000000ff */
[----:B------:R0:W-:Y:S02]  /*2d10*/  STG.E [R16.64], R3 ;  /* 0x0000000310007986 */ /* 0x0001e4000c101924 */
.L_x_32302:
[----:B------:R-:W-:-:S05]  /*2d20*/  IMAD R18, R18, 0x200, R23 ;  /* 0x0000020012127824 */ /* 0x000fca00078e0217 */
[----:B------:R-:W-:Y:S02]  /*2d30*/  IADD3 R19, R18, 0x80, RZ ;  /* 0x0000008012137810 */ /* 0x000fe40007ffe0ff */
.L_x_32263:
[----:B------:R-:W-:Y:S05]  /*2d40*/  BSYNC B6 ;  /* 0x0000000000067941 */ /* 0x000fea0003800000 */
.L_x_32262:
        /* <DEDUP_REMOVED lines=231> */
.L_x_32332:
        /* <DEDUP_REMOVED lines=18> */
.L_x_32336:
[----:B------:R0:W5:Y:S01]  /*3ce0*/  LDG.E.U8 R0, [R2.64] ;  /* 0x0000002402007981 */ /* 0x000162000c1e1100 */
[----:B------:R-:W-:Y:S05]  /*3cf0*/  BRA `(.L_x_32338) ;  /* 0x00000d7000007947 */ /* 0x000fea0003800000 */
.L_x_32335:
        /* <DEDUP_REMOVED lines=8> */
.L_x_32340:
[----:B------:R0:W5:Y:S01]  /*3d80*/  LDG.E.U8 R0, [R2.64] ;  /* 0x0000002402007981 */ /* 0x000162000c1e1100 */
[----:B------:R-:W-:Y:S05]  /*3d90*/  BRA `(.L_x_32338) ;  /* 0x00000cd000007947 */ /* 0x000fea0003800000 */
.L_x_32339:
[----:B------:R0:W5:Y:S01]  /*3da0*/  LDG.E.U16 R0, [R2.64] ;  /* 0x0000002402007981 */ /* 0x000162000c1e1500 */
[----:B------:R-:W-:Y:S05]  /*3db0*/  BRA `(.L_x_32338) ;  /* 0x00000cb000007947 */ /* 0x000fea0003800000 */
.L_x_32334:
        /* <DEDUP_REMOVED lines=9> */
.L_x_32342:
[----:B------:R-:W2:Y:S02]  /*3e50*/  LDG.E.U16 R4, [R2.64] ;  /* 0x0000002402047981 */ /* 0x000ea4000c1e1500 */
[----:B--2---:R-:W-:-:S06]  /*3e60*/  HADD2.F32 R4, -RZ, R4.H0_H0 ;  /* 0x20000004ff047230 */ /* 0x004fcc0000004100 */
[----:B------:R-:W0:Y:S02]  /*3e70*/  F2I.FTZ.TRUNC.NTZ R4, R4 ;  /* 0x0000000400047305 */ /* 0x000e24000021f100 */
[----:B0-----:R-:W-:Y:S01]  /*3e80*/  PRMT R0, R4, 0x7610, R0 ;  /* 0x0000761004007816 */ /* 0x001fe20000000000 */
[----:B------:R-:W-:Y:S05]  /*3e90*/  BRA `(.L_x_32338) ;  /* 0x00000bd000007947 */ /* 0x000fea0003800000 */
.L_x_32341:
        /* <DEDUP_REMOVED lines=9> */
.L_x_32344:
[----:B------:R-:W2:Y:S02]  /*3f30*/  LDG.E.U16 R2, [R2.64] ;  /* 0x0000002402027981 */ /* 0x000ea4000c1e1500 */
[----:B--2---:R-:W-:-:S06]  /*3f40*/  HADD2.F32 R4, -RZ, R2.H0_H0 ;  /* 0x20000002ff047230 */ /* 0x004fcc0000004100 */
[----:B------:R-:W0:Y:S02]  /*3f50*/  F2I.FTZ.TRUNC.NTZ R4, R4 ;  /* 0x0000000400047305 */ /* 0x000e24000021f100 */
[----:B0-----:R-:W-:Y:S01]  /*3f60*/  PRMT R0, R4, 0x7610, R0 ;  /* 0x0000761004007816 */ /* 0x001fe20000000000 */
[----:B------:R-:W-:Y:S05]  /*3f70*/  BRA `(.L_x_32338) ;  /* 0x00000af000007947 */ /* 0x000fea0003800000 */
.L_x_32343:
[----:B------:R-:W2:Y:S02]  /*3f80*/  LDG.E.64 R2, [R2.64] ;  /* 0x0000002402027981 */ /* 0x000ea4000c1e1b00 */
[----:B--2---:R0:W1:Y:S01]  /*3f90*/  F2I.F64.TRUNC R0, R2 ;  /* 0x0000000200007311 */ /* 0x004062000030d100 */
[----:B------:R-:W-:Y:S05]  /*3fa0*/  BRA `(.L_x_32338) ;  /* 0x00000ac000007947 */ /* 0x000fea0003800000 */
.L_x_32333:
        /* <DEDUP_REMOVED lines=12> */
.L_x_32347:
[----:B------:R-:W2:Y:S02]  /*4070*/  LDG.E.64 R2, [R2.64] ;  /* 0x0000002402027981 */ /* 0x000ea4000c1e1b00 */
[----:B--2---:R0:W1:Y:S01]  /*4080*/  F2I.F64.TRUNC R0, R2 ;  /* 0x0000000200007311 */ /* 0x004062000030d100 */
[----:B------:R-:W-:Y:S05]  /*4090*/  BRA `(.L_x_32338) ;  /* 0x000009d000007947 */ /* 0x000fea0003800000 */
.L_x_32346:
        /* <DEDUP_REMOVED lines=28> */
.L_x_32349:
        /* <DEDUP_REMOVED lines=15> */
.L_x_32348:
[----:B------:R-:W2:Y:S02]  /*4350*/  LDG.E.U16 R2, [R2.64] ;  /* 0x0000002402027981 */ /* 0x000ea4000c1e1500 */
[----:B--2---:R-:W-:-:S04]  /*4360*/  PRMT R2, RZ, 0x5410, R2 ;  /* 0x00005410ff027816 */ /* 0x004fc80000000002 */
[----:B------:R0:W1:Y:S01]  /*4370*/  F2I.FTZ.TRUNC.NTZ R0, R2 ;  /* 0x0000000200007305 */ /* 0x000062000021f100 */
[----:B------:R-:W-:Y:S05]  /*4380*/  BRA `(.L_x_32338) ;  /* 0x000006e000007947 */ /* 0x000fea0003800000 */
.L_x_32345:
        /* <DEDUP_REMOVED lines=10> */
.L_x_32352:
        /* <DEDUP_REMOVED lines=21> */
.L_x_32356:
[----:B------:R-:W-:Y:S05]  /*4580*/  BSYNC B1 ;  /* 0x0000000000017941 */ /* 0x000fea0003800000 */
.L_x_32355:
[----:B------:R-:W-:Y:S01]  /*4590*/  IMAD.SHL.U32 R2, R2, 0x100000, RZ ;  /* 0x0010000002027824 */ /* 0x000fe200078e00ff */
[----:B------:R-:W-:-:S04]  /*45a0*/  LEA R3, R0, 0x3b800000, 0x17 ;  /* 0x3b80000000037811 */ /* 0x000fc800078eb8ff */
[----:B------:R-:W-:Y:S02]  /*45b0*/  LOP3.LUT R4, R3, R2, R4, 0xfe, !PT ;  /* 0x0000000203047212 */ /* 0x000fe400078efe04 */
.L_x_32354:
[----:B------:R-:W-:Y:S05]  /*45c0*/  BSYNC B0 ;  /* 0x0000000000007941 */ /* 0x000fea0003800000 */
.L_x_32353:
[----:B------:R-:W0:Y:S02]  /*45d0*/  F2I.FTZ.TRUNC.NTZ R4, R4 ;  /* 0x0000000400047305 */ /* 0x000e24000021f100 */
[----:B0-----:R-:W-:Y:S01]  /*45e0*/  PRMT R0, R4, 0x7610, R0 ;  /* 0x0000761004007816 */ /* 0x001fe20000000000 */
[----:B------:R-:W-:Y:S05]  /*45f0*/  BRA `(.L_x_32338) ;  /* 0x0000047000007947 */ /* 0x000fea0003800000 */
.L_x_32351:
        /* <DEDUP_REMOVED lines=21> */
.L_x_32360:
[----:B------:R-:W-:Y:S05]  /*4750*/  BSYNC B1 ;  /* 0x0000000000017941 */ /* 0x000fea0003800000 */
.L_x_32359:
[----:B------:R-:W-:Y:S01]  /*4760*/  IMAD.SHL.U32 R2, R2, 0x200000, RZ ;  /* 0x0020000002027824 */ /* 0x000fe200078e00ff */
[----:B------:R-:W-:-:S04]  /*4770*/  LEA R3, R0, 0x37800000, 0x17 ;  /* 0x3780000000037811 */ /* 0x000fc800078eb8ff */
[----:B------:R-:W-:Y:S02]  /*4780*/  LOP3.LUT R4, R3, R2, R4, 0xfe, !PT ;  /* 0x0000000203047212 */ /* 0x000fe400078efe04 */
.L_x_32358:
[----:B------:R-:W-:Y:S05]  /*4790*/  BSYNC B0 ;  /* 0x0000000000007941 */ /* 0x000fea0003800000 */
.L_x_32357:
[----:B------:R-:W0:Y:S02]  /*47a0*/  F2I.FTZ.TRUNC.NTZ R4, R4 ;  /* 0x0000000400047305 */ /* 0x000e24000021f100 */
[----:B0-----:R-:W-:Y:S01]  /*47b0*/  PRMT R0, R4, 0x7610, R0 ;  /* 0x0000761004007816 */ /* 0x001fe20000000000 */
[----:B------:R-:W-:Y:S05]  /*47c0*/  BRA `(.L_x_32338) ;  /* 0x000002a000007947 */ /* 0x000fea0003800000 */
.L_x_32350:
        /* <DEDUP_REMOVED lines=14> */
.L_x_32364:
[----:B------:R-:W-:Y:S05]  /*48b0*/  BSYNC B0 ;  /* 0x0000000000007941 */ /* 0x000fea0003800000 */
.L_x_32363:
[----:B------:R-:W0:Y:S02]  /*48c0*/  F2I.FTZ.TRUNC.NTZ R4, R4 ;  /* 0x0000000400047305 */ /* 0x000e24000021f100 */
[----:B0-----:R-:W-:Y:S01]  /*48d0*/  PRMT R0, R4, 0x7610, R0 ;  /* 0x0000761004007816 */ /* 0x001fe20000000000 */
[----:B------:R-:W-:Y:S05]  /*48e0*/  BRA `(.L_x_32338) ;  /* 0x0000018000007947 */ /* 0x000fea0003800000 */
.L_x_32337:
        /* <DEDUP_REMOVED lines=21> */
.L_x_32362:
[----:B------:R0:W5:Y:S01]  /*4a40*/  LDG.E.U8 R0, [R2.64] ;  /* 0x0000002402007981 */ /* 0x000162000c1e1100 */
[----:B------:R-:W-:Y:S05]  /*4a50*/  BRA `(.L_x_32338) ;  /* 0x0000001000007947 */ /* 0x000fea0003800000 */
.L_x_32361:
[----:B------:R0:W5:Y:S02]  /*4a60*/  LDG.E.U8 R0, [R2.64] ;  /* 0x0000002402007981 */ /* 0x000164000c1e1100 */
.L_x_32338:
        /* <DEDUP_REMOVED lines=15> */
.L_x_32368:
[----:B------:R0:W-:Y:S01]  /*4b60*/  STG.E.U8 [R16.64], R5 ;  /* 0x0000000510007986 */ /* 0x0001e2000c101124 */
[----:B------:R-:W-:Y:S05]  /*4b70*/  BRA `(.L_x_32370) ;  /* 0x00000ea000007947 */ /* 0x000fea0003800000 */
.L_x_32367:
        /* <DEDUP_REMOVED lines=12> */
.L_x_32372:
[----:B------:R-:W-:-:S04]  /*4c40*/  LOP3.LUT R5, R5, 0xffff, RZ, 0xc0, !PT ;  /* 0x0000ffff05057812 */ /* 0x000fc800078ec0ff */
[----:B------:R-:W-:-:S05]  /*4c50*/  PRMT R3, R5, 0x8880, RZ ;  /* 0x0000888005037816 */ /* 0x000fca00000000ff */
[----:B------:R0:W-:Y:S01]  /*4c60*/  STG.E [R16.64], R3 ;  /* 0x0000000310007986 */ /* 0x0001e2000c101924 */
[----:B------:R-:W-:Y:S05]  /*4c70*/  BRA `(.L_x_32370) ;  /* 0x00000da000007947 */ /* 0x000fea0003800000 */
.L_x_32371:
[----:B------:R-:W-:-:S04]  /*4c80*/  PRMT R3, R5, 0x8880, RZ ;  /* 0x0000888005037816 */ /* 0x000fc800000000ff */
[----:B------:R-:W-:-:S05]  /*4c90*/  PRMT R3, R3, 0x7710, RZ ;  /* 0x0000771003037816 */ /* 0x000fca00000000ff */
[----:B------:R0:W-:Y:S01]  /*4ca0*/  STG.E.U16 [R16.64], R3 ;  /* 0x0000000310007986 */ /* 0x0001e2000c101524 */
[----:B------:R-:W-:Y:S05]  /*4cb0*/  BRA `(.L_x_32370) ;  /* 0x00000d6000007947 */ /* 0x000fea0003800000 */
.L_x_32366:
        /* <DEDUP_REMOVED lines=9> */
.L_x_32374:
[----:B------:R-:W0:Y:S02]  /*4d50*/  I2F.S8 R0, R5 ;  /* 0x0000000500007306 */ /* 0x000e240000001400 */
[----:B0-----:R-:W-:-:S05]  /*4d60*/  F2FP.PACK_AB R0, RZ, R0 ;  /* 0x00000000ff00723e */ /* 0x001fca00000000ff */
[----:B------:R0:W-:Y:S01]  /*4d70*/  STG.E.U16 [R16.64], R0 ;  /* 0x0000000010007986 */ /* 0x0001e2000c101524 */
[----:B------:R-:W-:Y:S05]  /*4d80*/  BRA `(.L_x_32370) ;  /* 0x00000c9000007947 */ /* 0x000fea0003800000 */
.L_x_32373:
        /* <DEDUP_REMOVED lines=10> */
.L_x_32376:
[----:B------:R-:W0:Y:S02]  /*4e30*/  I2F.S8 R5, R5 ;  /* 0x0000000500057306 */ /* 0x000e240000001400 */
[----:B0-----:R-:W-:-:S04]  /*4e40*/  F2FP.PACK_AB R3, RZ, R5 ;  /* 0x00000005ff03723e */ /* 0x001fc800000000ff */
[----:B------:R-:W-:-:S05]  /*4e50*/  PRMT R3, R3, 0x5410, RZ ;  /* 0x0000541003037816 */ /* 0x000fca00000000ff */
[----:B------:R0:W-:Y:S01]  /*4e60*/  STG.E [R16.64], R3 ;  /* 0x0000000310007986 */ /* 0x0001e2000c101924 */
[----:B------:R-:W-:Y:S05]  /*4e70*/  BRA `(.L_x_32370) ;  /* 0x00000ba000007947 */ /* 0x000fea0003800000 */
.L_x_32375:
[----:B------:R-:W-:-:S04]  /*4e80*/  PRMT R2, R5, 0x8880, RZ ;  /* 0x0000888005027816 */ /* 0x000fc800000000ff */
[----:B------:R-:W-:-:S06]  /*4e90*/  PRMT R2, R2, 0x7710, RZ ;  /* 0x0000771002027816 */ /* 0x000fcc00000000ff */
[----:B------:R-:W0:Y:S02]  /*4ea0*/  I2F.F64.S16 R2, R2 ;  /* 0x0000000200027312 */ /* 0x000e240000101c00 */
[----:B0-----:R0:W-:Y:S01]  /*4eb0*/  STG.E.64 [R16.64], R2 ;  /* 0x0000000210007986 */ /* 0x0011e2000c101b24 */
[----:B------:R-:W-:Y:S05]  /*4ec0*/  BRA `(.L_x_32370) ;  /* 0x00000b5000007947 */ /* 0x000fea0003800000 */
.L_x_32365:
        /* <DEDUP_REMOVED lines=13> */
.L_x_32379:
[----:B------:R-:W-:Y:S01]  /*4fa0*/  PRMT R4, R5, 0x8880, RZ ;  /* 0x0000888005047816 */ /* 0x000fe200000000ff */
[----:B------:R-:W-:-:S03]  /*4fb0*/  CS2R R6, SRZ ;  /* 0x0000000000067805 */ /* 0x000fc6000001ff00 */
[----:B------:R-:W-:-:S06]  /*4fc0*/  PRMT R4, R4, 0x7710, RZ ;  /* 0x0000771004047816 */ /* 0x000fcc00000000ff */
[----:B------:R-:W0:Y:S02]  /*4fd0*/  I2F.F64.S16 R4, R4 ;  /* 0x0000000400047312 */ /* 0x000e240000101c00 */
[----:B0-----:R0:W-:Y:S01]  /*4fe0*/  STG.E.128 [R16.64], R4 ;  /* 0x0000000410007986 */ /* 0x0011e2000c101d24 */
[----:B------:R-:W-:Y:S05]  /*4ff0*/  BRA `(.L_x_32370) ;  /* 0x00000a2000007947 */ /* 0x000fea0003800000 */
.L_x_32378:
        /* <DEDUP_REMOVED lines=21> */
.L_x_32383:
[----:B------:R-:W-:Y:S05]  /*5150*/  BSYNC B0 ;  /* 0x0000000000007941 */ /* 0x000fea0003800000 */
.L_x_32382:
[----:B------:R-:W-:-:S05]  /*5160*/  LOP3.LUT R3, R0, R3, RZ, 0xfc, !PT ;  /* 0x0000000300037212 */ /* 0x000fca00078efcff */
[----:B------:R0:W-:Y:S01]  /*5170*/  STG.E.U8 [R16.64], R3 ;  /* 0x0000000310007986 */ /* 0x0001e2000c101124 */
[----:B------:R-:W-:Y:S05]  /*5180*/  BRA `(.L_x_32370) ;  /* 0x0000089000007947 */ /* 0x000fea0003800000 */
.L_x_32381:
        /* <DEDUP_REMOVED lines=13> */
.L_x_32385:
[----:B------:R-:W-:Y:S01]  /*5260*/  IMAD.MOV.U32 R0, RZ, RZ, 0x7f ;  /* 0x0000007fff007424 */ /* 0x000fe200078e00ff */
[----:B------:R-:W-:-:S04]  /*5270*/  ISETP.GT.U32.AND P0, PT, R2, 0x7f800000, PT ;  /* 0x7f8000000200780c */ /* 0x000fc80003f04070 */
[----:B------:R-:W-:-:S04]  /*5280*/  SEL R0, R0, 0x7c, P0 ;  /* 0x0000007c00007807 */ /* 0x000fc80000000000 */
.L_x_32386:
[----:B------:R-:W-:Y:S05]  /*5290*/  BSYNC B0 ;  /* 0x0000000000007941 */ /* 0x000fea0003800000 */
.L_x_32384:
[----:B------:R-:W-:-:S04]  /*52a0*/  LOP3.LUT R2, R5, 0x80000000, RZ, 0xc0, !PT ;  /* 0x8000000005027812 */ /* 0x000fc800078ec0ff */
[----:B------:R-:W-:-:S04]  /*52b0*/  SHF.R.U32.HI R3, RZ, 0x18, R2 ;  /* 0x00000018ff037819 */ /* 0x000fc80000011602 */
[----:B------:R-:W-:-:S05]  /*52c0*/  LOP3.LUT R3, R0, R3, RZ, 0xfc, !PT ;  /* 0x0000000300037212 */ /* 0x000fca00078efcff */
[----:B------:R0:W-:Y:S01]  /*52d0*/  STG.E.U8 [R16.64], R3 ;  /* 0x0000000310007986 */ /* 0x0001e2000c101124 */
[----:B------:R-:W-:Y:S05]  /*52e0*/  BRA `(.L_x_32370) ;  /* 0x0000073000007947 */ /* 0x000fea0003800000 */
.L_x_32380:
[----:B------:R-:W0:Y:S02]  /*52f0*/  I2F.S8 R0, R5 ;  /* 0x0000000500007306 */ /* 0x000e240000001400 */
[----:B0-----:R-:W-:-:S05]  /*5300*/  F2FP.BF16.PACK_AB R0, RZ, R0 ;  /* 0x00000000ff00723e */ /* 0x001fca00000010ff */
[----:B------:R0:W-:Y:S01]  /*5310*/  STG.E.U16 [R16.64], R0 ;  /* 0x0000000010007986 */ /* 0x0001e2000c101524 */
[----:B------:R-:W-:Y:S05]  /*5320*/  BRA `(.L_x_32370) ;  /* 0x000006f000007947 */ /* 0x000fea0003800000 */
.L_x_32377:
        /* <DEDUP_REMOVED lines=12> */
.L_x_32389:
        /* <DEDUP_REMOVED lines=17> */
.L_x_32392:
[----:B------:R-:W-:-:S04]  /*5500*/  LOP3.LUT R2, R5, 0x80000000, RZ, 0xc0, !PT ;  /* 0x8000000005027812 */ /* 0x000fc800078ec0ff */
[----:B------:R-:W-:-:S04]  /*5510*/  SHF.R.U32.HI R3, RZ, 0x18, R2 ;  /* 0x00000018ff037819 */ /* 0x000fc80000011602 */
[----:B------:R-:W-:-:S04]  /*5520*/  LOP3.LUT R0, R0, R3, RZ, 0xfc, !PT ;  /* 0x0000000300007212 */ /* 0x000fc800078efcff */
[----:B------:R-:W-:Y:S02]  /*5530*/  PRMT R8, R0, 0x7610, R8 ;  /* 0x0000761000087816 */ /* 0x000fe40000000008 */
.L_x_32391:
[----:B------:R-:W-:Y:S05]  /*5540*/  BSYNC B0 ;  /* 0x0000000000007941 */ /* 0x000fea0003800000 */
.L_x_32390:
[----:B------:R0:W-:Y:S01]  /*5550*/  STG.E.U8 [R16.64], R8 ;  /* 0x0000000810007986 */ /* 0x0001e2000c101124 */
[----:B------:R-:W-:Y:S05]  /*5560*/  BRA `(.L_x_32370) ;  /* 0x000004b000007947 */ /* 0x000fea0003800000 */
.L_x_32388:
        /* <DEDUP_REMOVED lines=17> */
.L_x_32395:
[----:B------:R-:W-:-:S04]  /*5680*/  LOP3.LUT R2, R5, 0x80000000, RZ, 0xc0, !PT ;  /* 0x8000000005027812 */ /* 0x000fc800078ec0ff */
[----:B------:R-:W-:-:S04]  /*5690*/  SHF.R.U32.HI R3, RZ, 0x18, R2 ;  /* 0x00000018ff037819 */ /* 0x000fc80000011602 */
[----:B------:R-:W-:-:S04]  /*56a0*/  LOP3.LUT R0, R0, R3, RZ, 0xfc, !PT ;  /* 0x0000000300007212 */ /* 0x000fc800078efcff */
[----:B------:R-:W-:Y:S02]  /*56b0*/  PRMT R8, R0, 0x7610, R8 ;  /* 0x0000761000087816 */ /* 0x000fe40000000008 */
.L_x_32394:
[----:B------:R-:W-:Y:S05]  /*56c0*/  BSYNC B0 ;  /* 0x0000000000007941 */ /* 0x000fea0003800000 */
.L_x_32393:
[----:B------:R0:W-:Y:S01]  /*56d0*/  STG.E.U8 [R16.64], R8 ;  /* 0x0000000810007986 */ /* 0x0001e2000c101124 */
[----:B------:R-:W-:Y:S05]  /*56e0*/  BRA `(.L_x_32370) ;  /* 0x0000033000007947 */ /* 0x000fea0003800000 */
.L_x_32387:
        /* <DEDUP_REMOVED lines=22> */
.L_x_32369:
        /* <DEDUP_REMOVED lines=20> */
.L_x_32397:
[----:B------:R-:W-:-:S04]  /*5990*/  LOP3.LUT R5, R5, 0xffff, RZ, 0xc0, !PT ;  /* 0x0000ffff05057812 */ /* 0x000fc800078ec0ff */
[----:B------:R-:W-:-:S05]  /*59a0*/  PRMT R5, R5, 0x8880, RZ ;  /* 0x0000888005057816 */ /* 0x000fca00000000ff */
[----:B------:R-:W-:-:S05]  /*59b0*/  IMAD.MOV.U32 R2, RZ, RZ, R5 ;  /* 0x000000ffff027224 */ /* 0x000fca00078e0005 */
[----:B------:R-:W-:-:S05]  /*59c0*/  SHF.R.S32.HI R3, RZ, 0x1f, R2 ;  /* 0x0000001fff037819 */ /* 0x000fca0000011402 */
[----:B------:R0:W-:Y:S01]  /*59d0*/  STG.E.64 [R16.64], R2 ;  /* 0x0000000210007986 */ /* 0x0001e2000c101b24 */
[----:B------:R-:W-:Y:S05]  /*59e0*/  BRA `(.L_x_32370) ;  /* 0x0000003000007947 */ /* 0x000fea0003800000 */
.L_x_32396:
[----:B------:R-:W-:-:S04]  /*59f0*/  LOP3.LUT R5, R5, 0xffff, RZ, 0xc0, !PT ;  /* 0x0000ffff05057812 */ /* 0x000fc800078ec0ff */
[----:B------:R-:W-:-:S05]  /*5a00*/  PRMT R3, R5, 0x8880, RZ ;  /* 0x0000888005037816 */ /* 0x000fca00000000ff */
[----:B------:R0:W-:Y:S02]  /*5a10*/  STG.E [R16.64], R3 ;  /* 0x0000000310007986 */ /* 0x0001e4000c101924 */
.L_x_32370:
        /* <DEDUP_REMOVED lines=231> */
.L_x_32398:
        /* <DEDUP_REMOVED lines=18> */
.L_x_32402:
[----:B------:R0:W5:Y:S01]  /*69b0*/  LDG.E.U8 R0, [R2.64] ;  /* 0x0000002402007981 */ /* 0x000162000c1e1100 */
[----:B------:R-:W-:Y:S05]  /*69c0*/  BRA `(.L_x_32404) ;  /* 0x00000d7000007947 */ /* 0x000fea0003800000 */
.L_x_32401:
        /* <DEDUP_REMOVED lines=8> */
.L_x_32406:
[----:B------:R0:W5:Y:S01]  /*6a50*/  LDG.E.U8 R0, [R2.64] ;  /* 0x0000002402007981 */ /* 0x000162000c1e1100 */
[----:B------:R-:W-:Y:S05]  /*6a60*/  BRA `(.L_x_32404) ;  /* 0x00000cd000007947 */ /* 0x000fea0003800000 */
.L_x_32405:
[----:B------:R0:W5:Y:S01]  /*6a70*/  LDG.E.U16 R0, [R2.64] ;  /* 0x0000002402007981 */ /* 0x000162000c1e1500 */
[----:B------:R-:W-:Y:S05]  /*6a80*/  BRA `(.L_x_32404) ;  /* 0x00000cb000007947 */ /* 0x000fea0003800000 */
.L_x_32400:
        /* <DEDUP_REMOVED lines=9> */
.L_x_32408:
[----:B------:R-:W2:Y:S02]  /*6b20*/  LDG.E.U16 R4, [R2.64] ;  /* 0x0000002402047981 */ /* 0x000ea4000c1e1500 */
[----:B--2---:R-:W-:-:S06]  /*6b30*/  HADD2.F32 R4, -RZ, R4.H0_H0 ;  /* 0x20000004ff047230 */ /* 0x004fcc0000004100 */
[----:B------:R-:W0:Y:S02]  /*6b40*/  F2I.FTZ.TRUNC.NTZ R4, R4 ;  /* 0x0000000400047305 */ /* 0x000e24000021f100 */
[----:B0-----:R-:W-:Y:S01]  /*6b50*/  PRMT R0, R4, 0x7610, R0 ;  /* 0x0000761004007816 */ /* 0x001fe20000000000 */
[----:B------:R-:W-:Y:S05]  /*6b60*/  BRA `(.L_x_32404) ;  /* 0x00000bd000007947 */ /* 0x000fea0003800000 */
.L_x_32407:
        /* <DEDUP_REMOVED lines=9> */
.L_x_32410:
[----:B------:R-:W2:Y:S02]  /*6c00*/  LDG.E.U16 R2, [R2.64] ;  /* 0x0000002402027981 */ /* 0x000ea4000c1e1500 */
[----:B--2---:R-:W-:-:S06]  /*6c10*/  HADD2.F32 R4, -RZ, R2.H0_H0 ;  /* 0x20000002ff047230 */ /* 0x004fcc0000004100 */
[----:B------:R-:W0:Y:S02]  /*6c20*/  F2I.FTZ.TRUNC.NTZ R4, R4 ;  /* 0x0000000400047305 */ /* 0x000e24000021f100 */
[----:B0-----:R-:W-:Y:S01]  /*6c30*/  PRMT R0, R4, 0x7610, R0 ;  /* 0x0000761004007816 */ /* 0x001fe20000000000 */
[----:B------:R-:W-:Y:S05]  /*6c40*/  BRA `(.L_x_32404) ;  /* 0x00000af000007947 */ /* 0x000fea0003800000 */
.L_x_32409:
[----:B------:R-:W2:Y:S02]  /*6c50*/  LDG.E.64 R2, [R2.64] ;  /* 0x0000002402027981 */ /* 0x000ea4000c1e1b00 */
[----:B--2---:R0:W1:Y:S01]  /*6c60*/  F2I.F64.TRUNC R0, R2 ;  /* 0x0000000200007311 */ /* 0x004062000030d100 */
[----:B------:R-:W-:Y:S05]  /*6c70*/  BRA `(.L_x_32404) ;  /* 0x00000ac000007947 */ /* 0x000fea0003800000 */
.L_x_32399:
        /* <DEDUP_REMOVED lines=12> */
.L_x_32413:
[----:B------:R-:W2:Y:S02]  /*6d40*/  LDG.E.64 R2, [R2.64] ;  /* 0x0000002402027981 */ /* 0x000ea4000c1e1b00 */
[----:B--2---:R0:W1:Y:S01]  /*6d50*/  F2I.F64.TRUNC R0, R2 ;  /* 0x0000000200007311 */ /* 0x004062000030d100 */
[----:B------:R-:W-:Y:S05]  /*6d60*/  BRA `(.L_x_32404) ;  /* 0x000009d000007947 */ /* 0x000fea0003800000 */
.L_x_32412:
        /* <DEDUP_REMOVED lines=28> */
.L_x_32415:
        /* <DEDUP_REMOVED lines=15> */
.L_x_32414:
[----:B------:R-:W2:Y:S02]  /*7020*/  LDG.E.U16 R2, [R2.64] ;  /* 0x0000002402027981 */ /* 0x000ea4000c1e1500 */
[----:B--2---:R-:W-:-:S04]  /*7030*/  PRMT R2, RZ, 0x5410, R2 ;  /* 0x00005410ff027816 */ /* 0x004fc80000000002 */
[----:B------:R0:W1:Y:S01]  /*7040*/  F2I.FTZ.TRUNC.NTZ R0, R2 ;  /* 0x0000000200007305 */ /* 0x000062000021f100 */
[----:B------:R-:W-:Y:S05]  /*7050*/  BRA `(.L_x_32404) ;  /* 0x000006e000007947 */ /* 0x000fea0003800000 */
.L_x_32411:
        /* <DEDUP_REMOVED lines=10> */
.L_x_32418:
        /* <DEDUP_REMOVED lines=21> */
.L_x_32422:
[----:B------:R-:W-:Y:S05]  /*7250*/  BSYNC B1 ;  /* 0x0000000000017941 */ /* 0x000fea0003800000 */
.L_x_32421:
[----:B------:R-:W-:Y:S01]  /*7260*/  IMAD.SHL.U32 R2, R2, 0x100000, RZ ;  /* 0x0010000002027824 */ /* 0x000fe200078e00ff */
[----:B------:R-:W-:-:S04]  /*7270*/  LEA R3, R0, 0x3b800000, 0x17 ;  /* 0x3b80000000037811 */ /* 0x000fc800078eb8ff */
[----:B------:R-:W-:Y:S02]  /*7280*/  LOP3.LUT R4, R3, R2, R4, 0xfe, !PT ;  /* 0x0000000203047212 */ /* 0x000fe400078efe04 */
.L_x_32420:
[----:B------:R-:W-:Y:S05]  /*7290*/  BSYNC B0 ;  /* 0x0000000000007941 */ /* 0x000fea0003800000 */
.L_x_32419:
[----:B------:R-:W0:Y:S02]  /*72a0*/  F2I.FTZ.TRUNC.NTZ R4, R4 ;  /* 0x0000000400047305 */ /* 0x000e24000021f100 */
[----:B0-----:R-:W-:Y:S01]  /*72b0*/  PRMT R0, R4, 0x7610, R0 ;  /* 0x0000761004007816 */ /* 0x001fe20000000000 */
[----:B------:R-:W-:Y:S05]  /*72c0*/  BRA `(.L_x_32404) ;  /* 0x0000047000007947 */ /* 0x000fea0003800000 */
.L_x_32417:
        /* <DEDUP_REMOVED lines=21> */
.L_x_32426:
[----:B------:R-:W-:Y:S05]  /*7420*/  BSYNC B1 ;  /* 0x0000000000017941 */ /* 0x000fea0003800000 */
.L_x_32425:
[----:B------:R-:W-:Y:S01]  /*7430*/  IMAD.SHL.U32 R2, R2, 0x200000, RZ ;  /* 0x0020000002027824 */ /* 0x000fe200078e00ff */
[----:B------:R-:W-:-:S04]  /*7440*/  LEA R3, R0, 0x37800000, 0x17 ;  /* 0x3780000000037811 */ /* 0x000fc800078eb8ff */
[----:B------:R-:W-:Y:S02]  /*7450*/  LOP3.LUT R4, R3, R2, R4, 0xfe, !PT ;  /* 0x0000000203047212 */ /* 0x000fe400078efe04 */
.L_x_32424:
[----:B------:R-:W-:Y:S05]  /*7460*/  BSYNC B0 ;  /* 0x0000000000007941 */ /* 0x000fea0003800000 */
.L_x_32423:
[----:B------:R-:W0:Y:S02]  /*7470*/  F2I.FTZ.TRUNC.NTZ R4, R4 ;  /* 0x0000000400047305 */ /* 0x000e24000021f100 */
[----:B0-----:R-:W-:Y:S01]  /*7480*/  PRMT R0, R4, 0x7610, R0 ;  /* 0x0000761004007816 */ /* 0x001fe20000000000 */
[----:B------:R-:W-:Y:S05]  /*7490*/  BRA `(.L_x_32404) ;  /* 0x000002a000007947 */ /* 0x000fea0003800000 */
.L_x_32416:
        /* <DEDUP_REMOVED lines=14> */
.L_x_32430:
[----:B------:R-:W-:Y:S05]  /*7580*/  BSYNC B0 ;  /* 0x0000000000007941 */ /* 0x000fea0003800000 */
.L_x_32429:
[----:B------:R-:W0:Y:S02]  /*7590*/  F2I.FTZ.TRUNC.NTZ R4, R4 ;  /* 0x0000000400047305 */ /* 0x000e24000021f100 */
[----:B0-----:R-:W-:Y:S01]  /*75a0*/  PRMT R0, R4, 0x7610, R0 ;  /* 0x0000761004007816 */ /* 0x001fe20000000000 */
[----:B------:R-:W-:Y:S05]  /*75b0*/  BRA `(.L_x_32404) ;  /* 0x0000018000007947 */ /* 0x000fea0003800000 */
.L_x_32403:
        /* <DEDUP_REMOVED lines=21> */
.L_x_32428:
[----:B------:R0:W5:Y:S01]  /*7710*/  LDG.E.U8 R0, [R2.64] ;  /* 0x0000002402007981 */ /* 0x000162000c1e1100 */
[----:B------:R-:W-:Y:S05]  /*7720*/  BRA `(.L_x_32404) ;  /* 0x0000001000007947 */ /* 0x000fea0003800000 */
.L_x_32427:
[----:B------:R0:W5:Y:S02]  /*7730*/  LDG.E.U8 R0, [R2.64] ;  /* 0x0000002402007981 */ /* 0x000164000c1e1100 */
.L_x_32404:
        /* <DEDUP_REMOVED lines=15> */
.L_x_32434:
[----:B------:R0:W-:Y:S01]  /*7830*/  STG.E.U8 [R16.64], R5 ;  /* 0x0000000510007986 */ /* 0x0001e2000c101124 */
[----:B------:R-:W-:Y:S05]  /*7840*/  BRA `(.L_x_32436) ;  /* 0x00000ea000007947 */ /* 0x000fea0003800000 */
.L_x_32433:
        /* <DEDUP_REMOVED lines=12> */
.L_x_32438:
[----:B------:R-:W-:-:S04]  /*7910*/  LOP3.LUT R5, R5, 0xffff, RZ, 0xc0, !PT ;  /* 0x0000ffff05057812 */ /* 0x000fc800078ec0ff */
[----:B------:R-:W-:-:S05]  /*7920*/  PRMT R3, R5, 0x8880, RZ ;  /* 0x0000888005037816 */ /* 0x000fca00000000ff */
[----:B------:R0:W-:Y:S01]  /*7930*/  STG.E [R16.64], R3 ;  /* 0x0000000310007986 */ /* 0x0001e2000c101924 */
[----:B------:R-:W-:Y:S05]  /*7940*/  BRA `(.L_x_32436) ;  /* 0x00000da000007947 */ /* 0x000fea0003800000 */
.L_x_32437:
[----:B------:R-:W-:-:S04]  /*7950*/  PRMT R3, R5, 0x8880, RZ ;  /* 0x0000888005037816 */ /* 0x000fc800000000ff */
[----:B------:R-:W-:-:S05]  /*7960*/  PRMT R3, R3, 0x7710, RZ ;  /* 0x0000771003037816 */ /* 0x000fca00000000ff */
[----:B------:R0:W-:Y:S01]  /*7970*/  STG.E.U16 [R16.64], R3 ;  /* 0x0000000310007986 */ /* 0x0001e2000c101524 */
[----:B------:R-:W-:Y:S05]  /*7980*/  BRA `(.L_x_32436) ;  /* 0x00000d6000007947 */ /* 0x000fea0003800000 */
.L_x_32432:
        /* <DEDUP_REMOVED lines=9> */
.L_x_32440:
[----:B------:R-:W0:Y:S02]  /*7a20*/  I2F.S8 R0, R5 ;  /* 0x0000000500007306 */ /* 0x000e240000001400 */
[----:B0-----:R-:W-:-:S05]  /*7a30*/  F2FP.PACK_AB R0, RZ, R0 ;  /* 0x00000000ff00723e */ /* 0x001fca00000000ff */
[----:B------:R0:W-:Y:S01]  /*7a40*/  STG.E.U16 [R16.64], R0 ;  /* 0x0000000010007986 */ /* 0x0001e2000c101524 */
[----:B------:R-:W-:Y:S05]  /*7a50*/  BRA `(.L_x_32436) ;  /* 0x00000c9000007947 */ /* 0x000fea0003800000 */
.L_x_32439:
        /* <DEDUP_REMOVED lines=10> */
.L_x_32442:
[----:B------:R-:W0:Y:S02]  /*7b00*/  I2F.S8 R5, R5 ;  /* 0x0000000500057306 */ /* 0x000e240000001400 */
[----:B0-----:R-:W-:-:S04]  /*7b10*/  F2FP.PACK_AB R3, RZ, R5 ;  /* 0x00000005ff03723e */ /* 0x001fc800000000ff */
[----:B------:R-:W-:-:S05]  /*7b20*/  PRMT R3, R3, 0x5410, RZ ;  /* 0x0000541003037816 */ /* 0x000fca00000000ff */
[----:B------:R0:W-:Y:S01]  /*7b30*/  STG.E [R16.64], R3 ;  /* 0x0000000310007986 */ /* 0x0001e2000c101924 */
[----:B------:R-:W-:Y:S05]  /*7b40*/  BRA `(.L_x_32436) ;  /* 0x00000ba000007947 */ /* 0x000fea0003800000 */
.L_x_32441:
[----:B------:R-:W-:-:S04]  /*7b50*/  PRMT R2, R5, 0x8880, RZ ;  /* 0x0000888005027816 */ /* 0x000fc800000000ff */
[----:B------:R-:W-:-:S06]  /*7b60*/  PRMT R2, R2, 0x7710, RZ ;  /* 0x0000771002027816 */ /* 0x000fcc00000000ff */
[----:B------:R-:W0:Y:S02]  /*7b70*/  I2F.F64.S16 R2, R2 ;  /* 0x0000000200027312 */ /* 0x000e240000101c00 */
[----:B0-----:R0:W-:Y:S01]  /*7b80*/  STG.E.64 [R16.64], R2 ;  /* 0x0000000210007986 */ /* 0x0011e2000c101b24 */
[----:B------:R-:W-:Y:S05]  /*7b90*/  BRA `(.L_x_32436) ;  /* 0x00000b5000007947 */ /* 0x000fea0003800000 */
.L_x_32431:
        /* <DEDUP_REMOVED lines=13> */
.L_x_32445:
[----:B------:R-:W-:Y:S01]  /*7c70*/  PRMT R4, R5, 0x8880, RZ ;  /* 0x0000888005047816 */ /* 0x000fe200000000ff */
[----:B------:R-:W-:-:S03]  /*7c80*/  CS2R R6, SRZ ;  /* 0x0000000000067805 */ /* 0x000fc6000001ff00 */
[----:B------:R-:W-:-:S06]  /*7c90*/  PRMT R4, R4, 0x7710, RZ ;  /* 0x0000771004047816 */ /* 0x000fcc00000000ff */
[----:B------:R-:W0:Y:S02]  /*7ca0*/  I2F.F64.S16 R4, R4 ;  /* 0x0000000400047312 */ /* 0x000e240000101c00 */
[----:B0-----:R0:W-:Y:S01]  /*7cb0*/  STG.E.128 [R16.64], R4 ;  /* 0x0000000410007986 */ /* 0x0011e2000c101d24 */
[----:B------:R-:W-:Y:S05]  /*7cc0*/  BRA `(.L_x_32436) ;  /* 0x00000a2000007947 */ /* 0x000fea0003800000 */
.L_x_32444:
        /* <DEDUP_REMOVED lines=21> */
.L_x_32449:
[----:B------:R-:W-:Y:S05]  /*7e20*/  BSYNC B0 ;  /* 0x0000000000007941 */ /* 0x000fea0003800000 */
.L_x_32448:
[----:B------:R-:W-:-:S05]  /*7e30*/  LOP3.LUT R3, R0, R3, RZ, 0xfc, !PT ;  /* 0x0000000300037212 */ /* 0x000fca00078efcff */
[----:B------:R0:W-:Y:S01]  /*7e40*/  STG.E.U8 [R16.64], R3 ;  /* 0x0000000310007986 */ /* 0x0001e2000c101124 */
[----:B------:R-:W-:Y:S05]  /*7e50*/  BRA `(.L_x_32436) ;  /* 0x0000089000007947 */ /* 0x000fea0003800000 */
.L_x_32447:
        /* <DEDUP_REMOVED lines=13> */
.L_x_32451:
[----:B------:R-:W-:Y:S01]  /*7f30*/  IMAD.MOV.U32 R0, RZ, RZ, 0x7f ;  /* 0x0000007fff007424 */ /* 0x000fe200078e00ff */
[----:B------:R-:W-:-:S04]  /*7f40*/  ISETP.GT.U32.AND P0, PT, R2, 0x7f800000, PT ;  /* 0x7f8000000200780c */ /* 0x000fc80003f04070 */
[----:B------:R-:W-:-:S04]  /*7f50*/  SEL R0, R0, 0x7c, P0 ;  /* 0x0000007c00007807 */ /* 0x000fc80000000000 */
.L_x_32452:
[----:B------:R-:W-:Y:S05]  /*7f60*/  BSYNC B0 ;  /* 0x0000000000007941 */ /* 0x000fea0003800000 */
.L_x_32450:
[----:B------:R-:W-:-:S04]  /*7f70*/  LOP3.LUT R2, R5, 0x80000000, RZ, 0xc0, !PT ;  /* 0x8000000005027812 */ /* 0x000fc800078ec0ff */
[----:B------:R-:W-:-:S04]  /*7f80*/  SHF.R.U32.HI R3, RZ, 0x18, R2 ;  /* 0x00000018ff037819 */ /* 0x000fc80000011602 */
[----:B------:R-:W-:-:S05]  /*7f90*/  LOP3.LUT R3, R0, R3, RZ, 0xfc, !PT ;  /* 0x0000000300037212 */ /* 0x000fca00078efcff */
[----:B------:R0:W-:Y:S01]  /*7fa0*/  STG.E.U8 [R16.64], R3 ;  /* 0x0000000310007986 */ /* 0x0001e2000c101124 */
[----:B------:R-:W-:Y:S05]  /*7fb0*/  BRA `(.L_x_32436) ;  /* 0x0000073000007947 */ /* 0x000fea0003800000 */
.L_x_32446:
[----:B------:R-:W0:Y:S02]  /*7fc0*/  I2F.S8 R0, R5 ;  /* 0x0000000500007306 */ /* 0x000e240000001400 */
[----:B0-----:R-:W-:-:S05]  /*7fd0*/  F2FP.BF16.PACK_AB R0, RZ, R0 ;  /* 0x00000000ff00723e */ /* 0x001fca00000010ff */
[----:B------:R0:W-:Y:S01]  /*7fe0*/  STG.E.U16 [R16.64], R0 ;  /* 0x0000000010007986 */ /* 0x0001e2000c101524 */
[----:B------:R-:W-:Y:S05]  /*7ff0*/  BRA `(.L_x_32436) ;  /* 0x000006f000007947 */ /* 0x000fea0003800000 */
.L_x_32443:
        /* <DEDUP_REMOVED lines=12> */
.L_x_32455:
        /* <DEDUP_REMOVED lines=17> */
.L_x_32458:
[----:B------:R-:W-:-:S04]  /*81d0*/  LOP3.LUT R2, R5, 0x80000000, RZ, 0xc0, !PT ;  /* 0x8000000005027812 */ /* 0x000fc800078ec0ff */
[----:B------:R-:W-:-:S04]  /*81e0*/  SHF.R.U32.HI R3, RZ, 0x18, R2 ;  /* 0x00000018ff037819 */ /* 0x000fc80000011602 */
[----:B------:R-:W-:-:S04]  /*81f0*/  LOP3.LUT R0, R0, R3, RZ, 0xfc, !PT ;  /* 0x0000000300007212 */ /* 0x000fc800078efcff */
[----:B------:R-:W-:Y:S02]  /*8200*/  PRMT R8, R0, 0x7610, R8 ;  /* 0x0000761000087816 */ /* 0x000fe40000000008 */
.L_x_32457:
[----:B------:R-:W-:Y:S05]  /*8210*/  BSYNC B0 ;  /* 0x0000000000007941 */ /* 0x000fea0003800000 */
.L_x_32456:
[----:B------:R0:W-:Y:S01]  /*8220*/  STG.E.U8 [R16.64], R8 ;  /* 0x0000000810007986 */ /* 0x0001e2000c101124 */
[----:B------:R-:W-:Y:S05]  /*8230*/  BRA `(.L_x_32436) ;  /* 0x000004b000007947 */ /* 0x000fea0003800000 */
.L_x_32454:
        /* <DEDUP_REMOVED lines=17> */
.L_x_32461:
[----:B------:R-:W-:-:S04]  /*8350*/  LOP3.LUT R2, R5, 0x80000000, RZ, 0xc0, !PT ;  /* 0x8000000005027812 */ /* 0x000fc800078ec0ff */
[----:B------:R-:W-:-:S04]  /*8360*/  SHF.R.U32.HI R3, RZ, 0x18, R2 ;  /* 0x00000018ff037819 */ /* 0x000fc80000011602 */
[----:B------:R-:W-:-:S04]  /*8370*/  LOP3.LUT R0, R0, R3, RZ, 0xfc, !PT ;  /* 0x0000000300007212 */ /* 0x000fc800078efcff */
[----:B------:R-:W-:Y:S02]  /*8380*/  PRMT R8, R0, 0x7610, R8 ;  /* 0x0000761000087816 */ /* 0x000fe40000000008 */
.L_x_32460:
[----:B------:R-:W-:Y:S05]  /*8390*/  BSYNC B0 ;  /* 0x0000000000007941 */ /* 0x000fea0003800000 */
.L_x_32459:
[----:B------:R0:W-:Y:S01]  /*83a0*/  STG.E.U8 [R16.64], R8 ;  /* 0x0000000810007986 */ /* 0x0001e2000c101124 */
[----:B------:R-:W-:Y:S05]  /*83b0*/  BRA `(.L_x_32436) ;  /* 0x0000033000007947 */ /* 0x000fea0003800000 */
.L_x_32453:
        /* <DEDUP_REMOVED lines=22> */
.L_x_32435:
        /* <DEDUP_REMOVED lines=20> */
.L_x_32463:
[----:B------:R-:W-:-:S04]  /*8660*/  LOP3.LUT R5, R5, 0xffff, RZ, 0xc0, !PT ;  /* 0x0000ffff05057812 */ /* 0x000fc800078ec0ff */
[----:B------:R-:W-:-:S05]  /*8670*/  PRMT R5, R5, 0x8880, RZ ;  /* 0x0000888005057816 */ /* 0x000fca00000000ff */
[----:B------:R-:W-:-:S05]  /*8680*/  IMAD.MOV.U32 R2, RZ, RZ, R5 ;  /* 0x000000ffff027224 */ /* 0x000fca00078e0005 */
[----:B------:R-:W-:-:S05]  /*8690*/  SHF.R.S32.HI R3, RZ, 0x1f, R2 ;  /* 0x0000001fff037819 */ /* 0x000fca0000011402 */
[----:B------:R0:W-:Y:S01]  /*86a0*/  STG.E.64 [R16.64], R2 ;  /* 0x0000000210007986 */ /* 0x0001e2000c101b24 */
[----:B------:R-:W-:Y:S05]  /*86b0*/  BRA `(.L_x_32436) ;  /* 0x0000003000007947 */ /* 0x000fea0003800000 */
.L_x_32462:
[----:B------:R-:W-:-:S04]  /*86c0*/  LOP3.LUT R5, R5, 0xffff, RZ, 0xc0, !PT ;  /* 0x0000ffff05057812 */ /* 0x000fc800078ec0ff */
[----:B------:R-:W-:-:S05]  /*86d0*/  PRMT R3, R5, 0x8880, RZ ;  /* 0x0000888005037816 */ /* 0x000fca00000000ff */
[----:B------:R0:W-:Y:S02]  /*86e0*/  STG.E [R16.64], R3 ;  /* 0x0000000310007986 */ /* 0x0001e4000c101924 */
.L_x_32436:
[----:B------:R-:W-:Y:S02]  /*86f0*/  IADD3 R19, R19, 0x80, RZ ;  /* 0x0000008013137810 */ /* 0x000fe40007ffe0ff */
.L_x_32331:
[----:B------:R-:W-:Y:S05]  /*8700*/  BSYNC B6 ;  /* 0x0000000000067941 */ /* 0x000fea0003800000 */
.L_x_32330:
        /* <DEDUP_REMOVED lines=230> */
.L_x_32464:
        /* <DEDUP_REMOVED lines=18> */
.L_x_32468:
[----:B------:R0:W5:Y:S01]  /*9690*/  LDG.E.U8 R0, [R2.64] ;  /* 0x0000002402007981 */ /* 0x000162000c1e1100 */
[----:B------:R-:W-:Y:S05]  /*96a0*/  BRA `(.L_x_32470) ;  /* 0x00000d7000007947 */ /* 0x000fea0003800000 */
.L_x_32467:
        /* <DEDUP_REMOVED lines=8> */
.L_x_32472:
[----:B------:R0:W5:Y:S01]  /*9730*/  LDG.E.U8 R0, [R2.64] ;  /* 0x0000002402007981 */ /* 0x000162000c1e1100 */
[----:B------:R-:W-:Y:S05]  /*9740*/  BRA `(.L_x_32470) ;  /* 0x00000cd000007947 */ /* 0x000fea0003800000 */
.L_x_32471:
[----:B------:R0:W5:Y:S01]  /*9750*/  LDG.E.U16 R0, [R2.64] ;  /* 0x0000002402007981 */ /* 0x000162000c1e1500 */
[----:B------:R-:W-:Y:S05]  /*9760*/  BRA `(.L_x_32470) ;  /* 0x00000cb000007947 */ /* 0x000fea0003800000 */
.L_x_32466:
        /* <DEDUP_REMOVED lines=9> */
.L_x_32474:
[----:B------:R-:W2:Y:S02]  /*9800*/  LDG.E.U16 R4, [R2.64] ;  /* 0x0000002402047981 */ /* 0x000ea4000c1e1500 */
[----:B--2---:R-:W-:-:S06]  /*9810*/  HADD2.F32 R4, -RZ, R4.H0_H0 ;  /* 0x20000004ff047230 */ /* 0x004fcc0000004100 */
[----:B------:R-:W0:Y:S02]  /*9820*/  F2I.FTZ.TRUNC.NTZ R4, R4 ;  /* 0x0000000400047305 */ /* 0x000e24000021f100 */
[----:B0-----:R-:W-:Y:S01]  /*9830*/  PRMT R0, R4, 0x7610, R0 ;  /* 0x0000761004007816 */ /* 0x001fe20000000000 */
[----:B------:R-:W-:Y:S05]  /*9840*/  BRA `(.L_x_32470) ;  /* 0x00000bd000007947 */ /* 0x000fea0003800000 */
.L_x_32473:
        /* <DEDUP_REMOVED lines=9> */
.L_x_32476:
[----:B------:R-:W2:Y:S02]  /*98e0*/  LDG.E.U16 R2, [R2.64] ;  /* 0x0000002402027981 */ /* 0x000ea4000c1e1500 */
[----:B--2---:R-:W-:-:S06]  /*98f0*/  HADD2.F32 R4, -RZ, R2.H0_H0 ;  /* 0x20000002ff047230 */ /* 0x004fcc0000004100 */
[----:B------:R-:W0:Y:S02]  /*9900*/  F2I.FTZ.TRUNC.NTZ R4, R4 ;  /* 0x0000000400047305 */ /* 0x000e24000021f100 */
[----:B0-----:R-:W-:Y:S01]  /*9910*/  PRMT R0, R4, 0x7610, R0 ;  /* 0x0000761004007816 */ /* 0x001fe20000000000 */
[----:B------:R-:W-:Y:S05]  /*9920*/  BRA `(.L_x_32470) ;  /* 0x00000af000007947 */ /* 0x000fea0003800000 */
.L_x_32475:
[----:B------:R-:W2:Y:S02]  /*9930*/  LDG.E.64 R2, [R2.64] ;  /* 0x0000002402027981 */ /* 0x000ea4000c1e1b00 */
[----:B--2---:R0:W1:Y:S01]  /*9940*/  F2I.F64.TRUNC R0, R2 ;  /* 0x0000000200007311 */ /* 0x004062000030d100 */
[----:B------:R-:W-:Y:S05]  /*9950*/  BRA `(.L_x_32470) ;  /* 0x00000ac000007947 */ /* 0x000fea0003800000 */
.L_x_32465:
        /* <DEDUP_REMOVED lines=12> */
.L_x_32479:
[----:B------:R-:W2:Y:S02]  /*9a20*/  LDG.E.64 R2, [R2.64] ;  /* 0x0000002402027981 */ /* 0x000ea4000c1e1b00 */
[----:B--2---:R0:W1:Y:S01]  /*9a30*/  F2I.F64.TRUNC R0, R2 ;  /* 0x0000000200007311 */ /* 0x004062000030d100 */
[----:B------:R-:W-:Y:S05]  /*9a40*/  BRA `(.L_x_32470) ;  /* 0x000009d000007947 */ /* 0x000fea0003800000 */
.L_x_32478:
        /* <DEDUP_REMOVED lines=28> */
.L_x_32481:
        /* <DEDUP_REMOVED lines=15> */
.L_x_32480:
[----:B------:R-:W2:Y:S02]  /*9d00*/  LDG.E.U16 R2, [R2.64] ;  /* 0x0000002402027981 */ /* 0x000ea4000c1e1500 */
[----:B--2---:R-:W-:-:S04]  /*9d10*/  PRMT R2, RZ, 0x5410, R2 ;  /* 0x00005410ff027816 */ /* 0x004fc80000000002 */
[----:B------:R0:W1:Y:S01]  /*9d20*/  F2I.FTZ.TRUNC.NTZ R0, R2 ;  /* 0x0000000200007305 */ /* 0x000062000021f100 */
[----:B------:R-:W-:Y:S05]  /*9d30*/  BRA `(.L_x_32470) ;  /* 0x000006e000007947 */ /* 0x000fea0003800000 */
.L_x_32477:
        /* <DEDUP_REMOVED lines=10> */
.L_x_32484:
        /* <DEDUP_REMOVED lines=21> */
.L_x_32488:
[----:B------:R-:W-:Y:S05]  /*9f30*/  BSYNC B1 ;  /* 0x0000000000017941 */ /* 0x000fea0003800000 */
.L_x_32487:
[----:B------:R-:W-:Y:S01]  /*9f40*/  IMAD.SHL.U32 R2, R2, 0x100000, RZ ;  /* 0x0010000002027824 */ /* 0x000fe200078e00ff */
[----:B------:R-:W-:-:S04]  /*9f50*/  LEA R3, R0, 0x3b800000, 0x17 ;  /* 0x3b80000000037811 */ /* 0x000fc800078eb8ff */
[----:B------:R-:W-:Y:S02]  /*9f60*/  LOP3.LUT R4, R3, R2, R4, 0xfe, !PT ;  /* 0x0000000203047212 */ /* 0x000fe400078efe04 */
.L_x_32486:
[----:B------:R-:W-:Y:S05]  /*9f70*/  BSYNC B0 ;  /* 0x0000000000007941 */ /* 0x000fea0003800000 */
.L_x_32485:
[----:B------:R-:W0:Y:S02]  /*9f80*/  F2I.FTZ.TRUNC.NTZ R4, R4 ;  /* 0x0000000400047305 */ /* 0x000e24000021f100 */
[----:B0-----:R-:W-:Y:S01]  /*9f90*/  PRMT R0, R4, 0x7610, R0 ;  /* 0x0000761004007816 */ /* 0x001fe20000000000 */
[----:B------:R-:W-:Y:S05]  /*9fa0*/  BRA `(.L_x_32470) ;  /* 0x0000047000007947 */ /* 0x000fea0003800000 */
.L_x_32483:
        /* <DEDUP_REMOVED lines=21> */
.L_x_32492:
[----:B------:R-:W-:Y:S05]  /*a100*/  BSYNC B1 ;  /* 0x0000000000017941 */ /* 0x000fea0003800000 */
.L_x_32491:
[----:B------:R-:W-:Y:S01]  /*a110*/  IMAD.SHL.U32 R2, R2, 0x200000, RZ ;  /* 0x0020000002027824 */ /* 0x000fe200078e00ff */
[----:B------:R-:W-:-:S04]  /*a120*/  LEA R3, R0, 0x37800000, 0x17 ;  /* 0x3780000000037811 */ /* 0x000fc800078eb8ff */
[----:B------:R-:W-:Y:S02]  /*a130*/  LOP3.LUT R4, R3, R2, R4, 0xfe, !PT ;  /* 0x0000000203047212 */ /* 0x000fe400078efe04 */
.L_x_32490:
[----:B------:R-:W-:Y:S05]  /*a140*/  BSYNC B0 ;  /* 0x0000000000007941 */ /* 0x000fea0003800000 */
.L_x_32489:
[----:B------:R-:W0:Y:S02]  /*a150*/  F2I.FTZ.TRUNC.NTZ R4, R4 ;  /* 0x0000000400047305 */ /* 0x000e24000021f100 */
[----:B0-----:R-:W-:Y:S01]  /*a160*/  PRMT R0, R4, 0x7610, R0 ;  /* 0x0000761004007816 */ /* 0x001fe20000000000 */
[----:B------:R-:W-:Y:S05]  /*a170*/  BRA `(.L_x_32470) ;  /* 0x000002a000007947 */ /* 0x000fea0003800000 */
.L_x_32482:
        /* <DEDUP_REMOVED lines=14> */
.L_x_32496:
[----:B------:R-:W-:Y:S05]  /*a260*/  BSYNC B0 ;  /* 0x0000000000007941 */ /* 0x000fea0003800000 */
.L_x_32495:
[----:B------:R-:W0:Y:S02]  /*a270*/  F2I.FTZ.TRUNC.NTZ R4, R4 ;  /* 0x0000000400047305 */ /* 0x000e24000021f100 */
[----:B0-----:R-:W-:Y:S01]  /*a280*/  PRMT R0, R4, 0x7610, R0 ;  /* 0x0000761004007816 */ /* 0x001fe20000000000 */
[----:B------:R-:W-:Y:S05]  /*a290*/  BRA `(.L_x_32470) ;  /* 0x0000018000007947 */ /* 0x000fea0003800000 */
.L_x_32469:
        /* <DEDUP_REMOVED lines=21> */
.L_x_32494:
[----:B------:R0:W5:Y:S01]  /*a3f0*/  LDG.E.U8 R0, [R2.64] ;  /* 0x0000002402007981 */ /* 0x000162000c1e1100 */
[----:B------:R-:W-:Y:S05]  /*a400*/  BRA `(.L_x_32470) ;  /* 0x0000001000007947 */ /* 0x000fea0003800000 */
.L_x_32493:
[----:B------:R0:W5:Y:S02]  /*a410*/  LDG.E.U8 R0, [R2.64] ;  /* 0x0000002402007981 */ /* 0x000164000c1e1100 */
.L_x_32470:
        /* <DEDUP_REMOVED lines=15> */
.L_x_32500:
[----:B------:R-:W-:Y:S01]  /*a510*/  STG.E.U8 [R16.64], R5 ;  /* 0x0000000510007986 */ /* 0x000fe2000c101124 */
[----:B------:R-:W-:Y:S05]  /*a520*/  EXIT ;  /* 0x000000000000794d */ /* 0x000fea0003800000 */
.L_x_32499:
        /* <DEDUP_REMOVED lines=10> */
[----:B------:R-:W-:Y:S01]  /*a5d0*/  STG.E.64 [R16.64], R2 ;  /* 0x0000000210007986 */ /* 0x000fe2000c101b24 */
[----:B------:R-:W-:Y:S05]  /*a5e0*/  EXIT ;  /* 0x000000000000794d */ /* 0x000fea0003800000 */
.L_x_32503:
[----:B------:R-:W-:-:S04]  /*a5f0*/  LOP3.LUT R5, R5, 0xffff, RZ, 0xc0, !PT ;  /* 0x0000ffff05057812 */ /* 0x000fc800078ec0ff */
[----:B------:R-:W-:-:S05]  /*a600*/  PRMT R3, R5, 0x8880, RZ ;  /* 0x0000888005037816 */ /* 0x000fca00000000ff */
[----:B------:R-:W-:Y:S01]  /*a610*/  STG.E [R16.64], R3 ;  /* 0x0000000310007986 */ /* 0x000fe2000c101924 */
[----:B------:R-:W-:Y:S05]  /*a620*/  EXIT ;  /* 0x000000000000794d */ /* 0x000fea0003800000 */
.L_x_32502:
[----:B------:R-:W-:-:S04]  /*a630*/  PRMT R3, R5, 0x8880, RZ ;  /* 0x0000888005037816 */ /* 0x000fc800000000ff */
[----:B------:R-:W-:-:S05]  /*a640*/  PRMT R3, R3, 0x7710, RZ ;  /* 0x0000771003037816 */ /* 0x000fca00000000ff */
[----:B------:R-:W-:Y:S01]  /*a650*/  STG.E.U16 [R16.64], R3 ;  /* 0x0000000310007986 */ /* 0x000fe2000c101524 */
[----:B------:R-:W-:Y:S05]  /*a660*/  EXIT ;  /* 0x000000000000794d */ /* 0x000fea0003800000 */
.L_x_32498:
        /* <DEDUP_REMOVED lines=9> */
.L_x_32505:
[----:B------:R-:W0:Y:S02]  /*a700*/  I2F.S8 R0, R5 ;  /* 0x0000000500007306 */ /* 0x000e240000001400 */
[----:B0-----:R-:W-:-:S05]  /*a710*/  F2FP.PACK_AB R0, RZ, R0 ;  /* 0x00000000ff00723e */ /* 0x001fca00000000ff */
[----:B------:R-:W-:Y:S01]  /*a720*/  STG.E.U16 [R16.64], R0 ;  /* 0x0000000010007986 */ /* 0x000fe2000c101524 */
[----:B------:R-:W-:Y:S05]  /*a730*/  EXIT ;  /* 0x000000000000794d */ /* 0x000fea0003800000 */
.L_x_32504:
        /* <DEDUP_REMOVED lines=10> */
.L_x_32507:
[----:B------:R-:W0:Y:S02]  /*a7e0*/  I2F.S8 R5, R5 ;  /* 0x0000000500057306 */ /* 0x000e240000001400 */
[----:B0-----:R-:W-:-:S04]  /*a7f0*/  F2FP.PACK_AB R3, RZ, R5 ;  /* 0x00000005ff03723e */ /* 0x001fc800000000ff */
[----:B------:R-:W-:-:S05]  /*a800*/  PRMT R3, R3, 0x5410, RZ ;  /* 0x0000541003037816 */ /* 0x000fca00000000ff */
[----:B------:R-:W-:Y:S01]  /*a810*/  STG.E [R16.64], R3 ;  /* 0x0000000310007986 */ /* 0x000fe2000c101924 */
[----:B------:R-:W-:Y:S05]  /*a820*/  EXIT ;  /* 0x000000000000794d */ /* 0x000fea0003800000 */
.L_x_32506:
[----:B------:R-:W-:-:S04]  /*a830*/  PRMT R2, R5, 0x8880, RZ ;  /* 0x0000888005027816 */ /* 0x000fc800000000ff */
[----:B------:R-:W-:-:S06]  /*a840*/  PRMT R2, R2, 0x7710, RZ ;  /* 0x0000771002027816 */ /* 0x000fcc00000000ff */
[----:B------:R-:W0:Y:S02]  /*a850*/  I2F.F64.S16 R2, R2 ;  /* 0x0000000200027312 */ /* 0x000e240000101c00 */
[----:B0-----:R-:W-:Y:S01]  /*a860*/  STG.E.64 [R16.64], R2 ;  /* 0x0000000210007986 */ /* 0x001fe2000c101b24 */
[----:B------:R-:W-:Y:S05]  /*a870*/  EXIT ;  /* 0x000000000000794d */ /* 0x000fea0003800000 */
.L_x_32497:
        /* <DEDUP_REMOVED lines=11> */
[----:B------:R-:W-:Y:S01]  /*a930*/  STG.E.U8 [R16.64], R3 ;  /* 0x0000000310007986 */ /* 0x000fe2000c101124 */
[----:B------:R-:W-:Y:S05]  /*a940*/  EXIT ;  /* 0x000000000000794d */ /* 0x000fea0003800000 */
.L_x_32510:
[----:B------:R-:W-:Y:S01]  /*a950*/  PRMT R4, R5, 0x8880, RZ ;  /* 0x0000888005047816 */ /* 0x000fe200000000ff */
[----:B------:R-:W-:-:S03]  /*a960*/  CS2R R6, SRZ ;  /* 0x0000000000067805 */ /* 0x000fc6000001ff00 */
[----:B------:R-:W-:-:S06]  /*a970*/  PRMT R4, R4, 0x7710, RZ ;  /* 0x0000771004047816 */ /* 0x000fcc00000000ff */
[----:B------:R-:W0:Y:S02]  /*a980*/  I2F.F64.S16 R4, R4 ;  /* 0x0000000400047312 */ /* 0x000e240000101c00 */
[----:B0-----:R-:W-:Y:S01]  /*a990*/  STG.E.128 [R16.64], R4 ;  /* 0x0000000410007986 */ /* 0x001fe2000c101d24 */
[----:B------:R-:W-:Y:S05]  /*a9a0*/  EXIT ;  /* 0x000000000000794d */ /* 0x000fea0003800000 */
.L_x_32509:
        /* <DEDUP_REMOVED lines=21> */
.L_x_32514:
[----:B------:R-:W-:Y:S05]  /*ab00*/  BSYNC B0 ;  /* 0x0000000000007941 */ /* 0x000fea0003800000 */
.L_x_32513:
[----:B------:R-:W-:-:S05]  /*ab10*/  LOP3.LUT R3, R0, R3, RZ, 0xfc, !PT ;  /* 0x0000000300037212 */ /* 0x000fca00078efcff */
[----:B------:R-:W-:Y:S01]  /*ab20*/  STG.E.U8 [R16.64], R3 ;  /* 0x0000000310007986 */ /* 0x000fe2000c101124 */
[----:B------:R-:W-:Y:S05]  /*ab30*/  EXIT ;  /* 0x000000000000794d */ /* 0x000fea0003800000 */
.L_x_32512:
        /* <DEDUP_REMOVED lines=13> */
.L_x_32516:
[----:B------:R-:W-:Y:S01]  /*ac10*/  IMAD.MOV.U32 R0, RZ, RZ, 0x7f ;  /* 0x0000007fff007424 */ /* 0x000fe200078e00ff */
[----:B------:R-:W-:-:S04]  /*ac20*/  ISETP.GT.U32.AND P0, PT, R2, 0x7f800000, PT ;  /* 0x7f8000000200780c */ /* 0x000fc80003f04070 */
[----:B------:R-:W-:-:S04]  /*ac30*/  SEL R0, R0, 0x7c, P0 ;  /* 0x0000007c00007807 */ /* 0x000fc80000000000 */
.L_x_32517:
[----:B------:R-:W-:Y:S05]  /*ac40*/  BSYNC B0 ;  /* 0x0000000000007941 */ /* 0x000fea0003800000 */
.L_x_32515:
[----:B------:R-:W-:-:S04]  /*ac50*/  LOP3.LUT R2, R5, 0x80000000, RZ, 0xc0, !PT ;  /* 0x8000000005027812 */ /* 0x000fc800078ec0ff */
[----:B------:R-:W-:-:S04]  /*ac60*/  SHF.R.U32.HI R3, RZ, 0x18, R2 ;  /* 0x00000018ff037819 */ /* 0x000fc80000011602 */
[----:B------:R-:W-:-:S05]  /*ac70*/  LOP3.LUT R3, R0, R3, RZ, 0xfc, !PT ;  /* 0x0000000300037212 */ /* 0x000fca00078efcff */
[----:B------:R-:W-:Y:S01]  /*ac80*/  STG.E.U8 [R16.64], R3 ;  /* 0x0000000310007986 */ /* 0x000fe2000c101124 */
[----:B------:R-:W-:Y:S05]  /*ac90*/  EXIT ;  /* 0x000000000000794d */ /* 0x000fea0003800000 */
.L_x_32511:
[----:B------:R-:W0:Y:S02]  /*aca0*/  I2F.S8 R0, R5 ;  /* 0x0000000500007306 */ /* 0x000e240000001400 */
[----:B0-----:R-:W-:-:S05]  /*acb0*/  F2FP.BF16.PACK_AB R0, RZ, R0 ;  /* 0x00000000ff00723e */ /* 0x001fca00000010ff */
[----:B------:R-:W-:Y:S01]  /*acc0*/  STG.E.U16 [R16.64], R0 ;  /* 0x0000000010007986 */ /* 0x000fe2000c101524 */
[----:B------:R-:W-:Y:S05]  /*acd0*/  EXIT ;  /* 0x000000000000794d */ /* 0x000fea0003800000 */
.L_x_32508:
        /* <DEDUP_REMOVED lines=12> */
.L_x_32520:
        /* <DEDUP_REMOVED lines=17> */
.L_x_32523:
[----:B------:R-:W-:-:S04]  /*aeb0*/  LOP3.LUT R2, R5, 0x80000000, RZ, 0xc0, !PT ;  /* 0x8000000005027812 */ /* 0x000fc800078ec0ff */
[----:B------:R-:W-:-:S04]  /*aec0*/  SHF.R.U32.HI R3, RZ, 0x18, R2 ;  /* 0x00000018ff037819 */ /* 0x000fc80000011602 */
[----:B------:R-:W-:-:S04]  /*aed0*/  LOP3.LUT R0, R0, R3, RZ, 0xfc, !PT ;  /* 0x0000000300007212 */ /* 0x000fc800078efcff */
[----:B------:R-:W-:Y:S02]  /*aee0*/  PRMT R8, R0, 0x7610, R8 ;  /* 0x0000761000087816 */ /* 0x000fe40000000008 */
.L_x_32522:
[----:B------:R-:W-:Y:S05]  /*aef0*/  BSYNC B0 ;  /* 0x0000000000007941 */ /* 0x000fea0003800000 */
.L_x_32521:
[----:B------:R-:W-:Y:S01]  /*af00*/  STG.E.U8 [R16.64], R8 ;  /* 0x0000000810007986 */ /* 0x000fe2000c101124 */
[----:B------:R-:W-:Y:S05]  /*af10*/  EXIT ;  /* 0x000000000000794d */ /* 0x000fea0003800000 */
.L_x_32519:
        /* <DEDUP_REMOVED lines=17> */
.L_x_32526:
[----:B------:R-:W-:-:S04]  /*b030*/  LOP3.LUT R2, R5, 0x80000000, RZ, 0xc0, !PT ;  /* 0x8000000005027812 */ /* 0x000fc800078ec0ff */
[----:B------:R-:W-:-:S04]  /*b040*/  SHF.R.U32.HI R3, RZ, 0x18, R2 ;  /* 0x00000018ff037819 */ /* 0x000fc80000011602 */
[----:B------:R-:W-:-:S04]  /*b050*/  LOP3.LUT R0, R0, R3, RZ, 0xfc, !PT ;  /* 0x0000000300007212 */ /* 0x000fc800078efcff */
[----:B------:R-:W-:Y:S02]  /*b060*/  PRMT R8, R0, 0x7610, R8 ;  /* 0x0000761000087816 */ /* 0x000fe40000000008 */
.L_x_32525:
[----:B------:R-:W-:Y:S05]  /*b070*/  BSYNC B0 ;  /* 0x0000000000007941 */ /* 0x000fea0003800000 */
.L_x_32524:
[----:B------:R-:W-:Y:S01]  /*b080*/  STG.E.U8 [R16.64], R8 ;  /* 0x0000000810007986 */ /* 0x000fe2000c101124 */
[----:B------:R-:W-:Y:S05]  /*b090*/  EXIT ;  /* 0x000000000000794d */ /* 0x000fea0003800000 */
.L_x_32518:
        /* <DEDUP_REMOVED lines=22> */
.L_x_32501:
        /* <DEDUP_REMOVED lines=20> */
.L_x_32528:
[----:B------:R-:W-:-:S04]  /*b340*/  LOP3.LUT R5, R5, 0xffff, RZ, 0xc0, !PT ;  /* 0x0000ffff05057812 */ /* 0x000fc800078ec0ff */
[----:B------:R-:W-:-:S05]  /*b350*/  PRMT R5, R5, 0x8880, RZ ;  /* 0x0000888005057816 */ /* 0x000fca00000000ff */
[----:B------:R-:W-:-:S05]  /*b360*/  IMAD.MOV.U32 R2, RZ, RZ, R5 ;  /* 0x000000ffff027224 */ /* 0x000fca00078e0005 */
[----:B------:R-:W-:-:S05]  /*b370*/  SHF.R.S32.HI R3, RZ, 0x1f, R2 ;  /* 0x0000001fff037819 */ /* 0x000fca0000011402 */
[----:B------:R-:W-:Y:S01]  /*b380*/  STG.E.64 [R16.64], R2 ;  /* 0x0000000210007986 */ /* 0x000fe2000c101b24 */
[----:B------:R-:W-:Y:S05]  /*b390*/  EXIT ;  /* 0x000000000000794d */ /* 0x000fea0003800000 */
.L_x_32527:
[----:B------:R-:W-:-:S04]  /*b3a0*/  LOP3.LUT R5, R5, 0xffff, RZ, 0xc0, !PT ;  /* 0x0000ffff05057812 */ /* 0x000fc800078ec0ff */
[----:B------:R-:W-:-:S05]  /*b3b0*/  PRMT R3, R5, 0x8880, RZ ;  /* 0x0000888005037816 */ /* 0x000fca00000000ff */
[----:B------:R-:W-:Y:S01]  /*b3c0*/  STG.E [R16.64], R3 ;  /* 0x0000000310007986 */ /* 0x000fe2000c101924 */
[----:B------:R-:W-:Y:S05]  /*b3d0*/  EXIT ;  /* 0x000000000000794d */ /* 0x000fea0003800000 */
.L_x_32529:
        /* <DEDUP_REMOVED lines=10> */
.L_x_34380:


//--------------------- .text._ZN2at6native27unrolled_elementwise_kernelIZZZNS0_23bitwise_not_kernel_cudaERNS_18TensorIteratorBaseEENKUlvE_clEvENKUlvE0_clEvEUlaE_St5arrayIPcLm2EELi4E23TrivialOffsetCalculatorILi1EjESB_NS0_6memory12LoadWithCastILi1EEENSC_13StoreWithCastILi1EEEEEviT_T0_T2_T3_T4_T5_ --------------------------
	.section	.text._ZN2at6native27unrolled_elementwise_kernelIZZZNS0_23bitwise_not_kernel_cudaERNS_18TensorIteratorBaseEENKUlvE_clEvENKUlvE0_clEvEUlaE_St5arrayIPcLm2EELi4E23TrivialOffsetCalculatorILi1EjESB_NS0_6memory12LoadWithCastILi1EEENSC_13StoreWithCastILi1EEEEEviT_T0_T2_T3_T4_T5_,"ax",@progbits
	.sectioninfo	@"SHI_REGISTERS=30"
	.align	128
        .global         _ZN2at6native27unrolled_elementwise_kernelIZZZNS0_23bitwise_not_kernel_cudaERNS_18TensorIteratorBaseEENKUlvE_clEvENKUlvE0_clEvEUlaE_St5arrayIPcLm2EELi4E23TrivialOffsetCalculatorILi1EjESB_NS0_6memory12LoadWithCastILi1EEENSC_13StoreWithCastILi1EEEEEviT_T0_T2_T3_T4_T5_
        .type           _ZN2at6native27unrolled_elementwise_kernelIZZZNS0_23bitwise_not_kernel_cudaERNS_18TensorIteratorBaseEENKUlvE_clEvENKUlvE0_clEvEUlaE_St5arrayIPcLm2EELi4E23TrivialOffsetCalculatorILi1EjESB_NS0_6memory12LoadWithCastILi1EEENSC_13StoreWithCastILi1EEEEEviT_T0_T2_T3_T4_T5_,@function
        .size           _ZN2at6native27unrolled_elementwise_kernelIZZZNS0_23bitwise_not_kernel_cudaERNS_18TensorIteratorBaseEENKUlvE_clEvENKUlvE0_clEvEUlaE_St5arrayIPcLm2EELi4E23TrivialOffsetCalculatorILi1EjESB_NS0_6memory12LoadWithCastILi1EEENSC_13StoreWithCastILi1EEEEEviT_T0_T2_T3_T4_T5_,(.L_x_34381 - _ZN2at6native27unrolled_elementwise_kernelIZZZNS0_23bitwise_not_kernel_cudaERNS_18TensorIteratorBaseEENKUlvE_clEvENKUlvE0_clEvEUlaE_St5arrayIPcLm2EELi4E23TrivialOffsetCalculatorILi1EjESB_NS0_6memory12LoadWithCastILi1EEENSC_13StoreWithCastILi1EEEEEviT_T0_T2_T3_T4_T5_)
        .other          _ZN2at6native27unrolled_elementwise_kernelIZZZNS0_23bitwise_not_kernel_cudaERNS_18TensorIteratorBaseEENKUlvE_clEvENKUlvE0_clEvEUlaE_St5arrayIPcLm2EELi4E23TrivialOffsetCalculatorILi1EjESB_NS0_6memory12LoadWithCastILi1EEENSC_13StoreWithCastILi1EEEEEviT_T0_T2_T3_T4_T5_,@"STO_CUDA_ENTRY STV_DEFAULT"
_ZN2at6native27unrolled_elementwise_kernelIZZZNS0_23bitwise_not_kernel_cudaERNS_18TensorIteratorBaseEENKUlvE_clEvENKUlvE0_clEvEUlaE_St5arrayIPcLm2EELi4E23TrivialOffsetCalculatorILi1EjESB_NS0_6memory12LoadWithCastILi1EEENSC_13StoreWithCastILi1EEEEEviT_T0_T2_T3_T4_T5_:
.text._ZN2at6native27unrolled_elementwise_kernelIZZZNS0_23bitwise_not_kernel_cudaERNS_18TensorIteratorBaseEENKUlvE_clEvENKUlvE0_clEvEUlaE_St5arrayIPcLm2EELi4E23TrivialOffsetCalculatorILi1EjESB_NS0_6memory12LoadWithCastILi1EEENSC_13StoreWithCastILi1EEEEEviT_T0_T2_T3_T4_T5_:
        /* <DEDUP_REMOVED lines=29> */
.L_x_32535:
[----:B------:R0:W5:Y:S01]  /*01d0*/  LDG.E.U8 R27, [R4.64] ;  /* 0x00000024041b7981 */ /* 0x000162000c1e1100 */
[----:B------:R-:W-:Y:S05]  /*01e0*/  BRA `(.L_x_32537) ;  /* 0x00000d9000007947 */ /* 0x000fea0003800000 */
.L_x_32534:
        /* <DEDUP_REMOVED lines=8> */
.L_x_32539:
[----:B------:R0:W5:Y:S01]  /*0270*/  LDG.E.U8 R27, [R4.64] ;  /* 0x00000024041b7981 */ /* 0x000162000c1e1100 */
[----:B------:R-:W-:Y:S05]  /*0280*/  BRA `(.L_x_32537) ;  /* 0x00000cf000007947 */ /* 0x000fea0003800000 */
.L_x_32538:
[----:B------:R0:W5:Y:S01]  /*0290*/  LDG.E.U16 R27, [R4.64] ;  /* 0x00000024041b7981 */ /* 0x000162000c1e1500 */
[----:B------:R-:W-:Y:S05]  /*02a0*/  BRA `(.L_x_32537) ;  /* 0x00000cd000007947 */ /* 0x000fea0003800000 */
.L_x_32533:
        /* <DEDUP_REMOVED lines=9> */
.L_x_32541:
[----:B------:R-:W2:Y:S02]  /*0340*/  LDG.E.U16 R0, [R4.64] ;  /* 0x0000002404007981 */ /* 0x000ea4000c1e1500 */
[----:B--2---:R-:W-:-:S06]  /*0350*/  HADD2.F32 R0, -RZ, R0.H0_H0 ;  /* 0x20000000ff007230 */ /* 0x004fcc0000004100 */
[----:B------:R-:W0:Y:S02]  /*0360*/  F2I.FTZ.TRUNC.NTZ R0, R0 ;  /* 0x0000000000007305 */ /* 0x000e24000021f100 */
[----:B0-----:R-:W-:Y:S01]  /*0370*/  PRMT R27, R0, 0x7610, R27 ;  /* 0x00007610001b7816 */ /* 0x001fe2000000001b */
[----:B------:R-:W-:Y:S05]  /*0380*/  BRA `(.L_x_32537) ;  /* 0x00000bf000007947 */ /* 0x000fea0003800000 */
.L_x_32540:
        /* <DEDUP_REMOVED lines=9> */
.L_x_32543:
[----:B------:R-:W2:Y:S02]  /*0420*/  LDG.E.U16 R4, [R4.64] ;  /* 0x0000002404047981 */ /* 0x000ea4000c1e1500 */
[----:B--2---:R-:W-:-:S06]  /*0430*/  HADD2.F32 R0, -RZ, R4.H0_H0 ;  /* 0x20000004ff007230 */ /* 0x004fcc0000004100 */
[----:B------:R-:W0:Y:S02]  /*0440*/  F2I.FTZ.TRUNC.NTZ R0, R0 ;  /* 0x0000000000007305 */ /* 0x000e24000021f100 */
[----:B0-----:R-:W-:Y:S01]  /*0450*/  PRMT R27, R0, 0x7610, R27 ;  /* 0x00007610001b7816 */ /* 0x001fe2000000001b */
[----:B------:R-:W-:Y:S05]  /*0460*/  BRA `(.L_x_32537) ;  /* 0x00000b1000007947 */ /* 0x000fea0003800000 */
.L_x_32542:
[----:B------:R-:W2:Y:S02]  /*0470*/  LDG.E.64 R4, [R4.64] ;  /* 0x0000002404047981 */ /* 0x000ea4000c1e1b00 */
[----:B--2---:R0:W1:Y:S01]  /*0480*/  F2I.F64.TRUNC R27, R4 ;  /* 0x00000004001b7311 */ /* 0x004062000030d100 */
[----:B------:R-:W-:Y:S05]  /*0490*/  BRA `(.L_x_32537) ;  /* 0x00000ae000007947 */ /* 0x000fea0003800000 */
.L_x_32532:
        /* <DEDUP_REMOVED lines=12> */
.L_x_32546:
[----:B------:R-:W2:Y:S02]  /*0560*/  LDG.E.64 R4, [R4.64] ;  /* 0x0000002404047981 */ /* 0x000ea4000c1e1b00 */
[----:B--2---:R0:W1:Y:S01]  /*0570*/  F2I.F64.TRUNC R27, R4 ;  /* 0x00000004001b7311 */ /* 0x004062000030d100 */
[----:B------:R-:W-:Y:S05]  /*0580*/  BRA `(.L_x_32537) ;  /* 0x000009f000007947 */ /* 0x000fea0003800000 */
.L_x_32545:
        /* <DEDUP_REMOVED lines=28> */
.L_x_32548:
        /* <DEDUP_REMOVED lines=12> */
[----:B------:R-:W-:-:S06]  /*0810*/  LOP3.LUT R0, R3, 0x80000000, R0, 0xf8, !PT ;  /* 0x8000000003007812 */ /* 0x000fcc00078ef800 */
[----:B------:R-:W0:Y:S02]  /*0820*/  F2I.FTZ.TRUNC.NTZ R0, R0 ;  /* 0x0000000000007305 */ /* 0x000e24000021f100 */
[----:B0-----:R-:W-:Y:S01]  /*0830*/  PRMT R27, R0, 0x7610, R27 ;  /* 0x00007610001b7816 */ /* 0x001fe2000000001b */
[----:B------:R-:W-:Y:S05]  /*0840*/  BRA `(.L_x_32537) ;  /* 0x0000073000007947 */ /* 0x000fea0003800000 */
.L_x_32547:
[----:B------:R-:W2:Y:S02]  /*0850*/  LDG.E.U16 R0, [R4.64] ;  /* 0x0000002404007981 */ /* 0x000ea4000c1e1500 */
[----:B--2---:R-:W-:-:S06]  /*0860*/  PRMT R0, RZ, 0x5410, R0 ;  /* 0x00005410ff007816 */ /* 0x004fcc0000000000 */
[----:B------:R-:W0:Y:S02]  /*0870*/  F2I.FTZ.TRUNC.NTZ R0, R0 ;  /* 0x0000000000007305 */ /* 0x000e24000021f100 */
[----:B0-----:R-:W-:Y:S01]  /*0880*/  PRMT R27, R0, 0x7610, R27 ;  /* 0x00007610001b7816 */ /* 0x001fe2000000001b */
[----:B------:R-:W-:Y:S05]  /*0890*/  BRA `(.L_x_32537) ;  /* 0x000006e000007947 */ /* 0x000fea0003800000 */
.L_x_32544:
        /* <DEDUP_REMOVED lines=10> */
.L_x_32551:
        /* <DEDUP_REMOVED lines=21> */
.L_x_32555:
[----:B------:R-:W-:Y:S05]  /*0a90*/  BSYNC B1 ;  /* 0x0000000000017941 */ /* 0x000fea0003800000 */
.L_x_32554:
[----:B------:R-:W-:Y:S01]  /*0aa0*/  LEA R5, R0, 0x3b800000, 0x17 ;  /* 0x3b80000000057811 */ /* 0x000fe200078eb8ff */
[----:B------:R-:W-:-:S05]  /*0ab0*/  IMAD.SHL.U32 R0, R3, 0x100000, RZ ;  /* 0x0010000003007824 */ /* 0x000fca00078e00ff */
[----:B------:R-:W-:Y:S02]  /*0ac0*/  LOP3.LUT R0, R5, R0, R6, 0xfe, !PT ;  /* 0x0000000005007212 */ /* 0x000fe400078efe06 */
.L_x_32553:
[----:B------:R-:W-:Y:S05]  /*0ad0*/  BSYNC B0 ;  /* 0x0000000000007941 */ /* 0x000fea0003800000 */
.L_x_32552:
[----:B------:R-:W0:Y:S02]  /*0ae0*/  F2I.FTZ.TRUNC.NTZ R0, R0 ;  /* 0x0000000000007305 */ /* 0x000e24000021f100 */
[----:B0-----:R-:W-:Y:S01]  /*0af0*/  PRMT R27, R0, 0x7610, R27 ;  /* 0x00007610001b7816 */ /* 0x001fe2000000001b */
[----:B------:R-:W-:Y:S05]  /*0b00*/  BRA `(.L_x_32537) ;  /* 0x0000047000007947 */ /* 0x000fea0003800000 */
.L_x_32550:
        /* <DEDUP_REMOVED lines=21> */
.L_x_32559:
[----:B------:R-:W-:Y:S05]  /*0c60*/  BSYNC B1 ;  /* 0x0000000000017941 */ /* 0x000fea0003800000 */
.L_x_32558:
[----:B------:R-:W-:Y:S01]  /*0c70*/  LEA R5, R0, 0x37800000, 0x17 ;  /* 0x3780000000057811 */ /* 0x000fe200078eb8ff */
[----:B------:R-:W-:-:S05]  /*0c80*/  IMAD.SHL.U32 R0, R3, 0x200000, RZ ;  /* 0x0020000003007824 */ /* 0x000fca00078e00ff */
[----:B------:R-:W-:Y:S02]  /*0c90*/  LOP3.LUT R0, R5, R0, R6, 0xfe, !PT ;  /* 0x0000000005007212 */ /* 0x000fe400078efe06 */
.L_x_32557:
[----:B------:R-:W-:Y:S05]  /*0ca0*/  BSYNC B0 ;  /* 0x0000000000007941 */ /* 0x000fea0003800000 */
.L_x_32556:
[----:B------:R-:W0:Y:S02]  /*0cb0*/  F2I.FTZ.TRUNC.NTZ R0, R0 ;  /* 0x0000000000007305 */ /* 0x000e24000021f100 */
[----:B0-----:R-:W-:Y:S01]  /*0cc0*/  PRMT R27, R0, 0x7610, R27 ;  /* 0x00007610001b7816 */ /* 0x001fe2000000001b */
[----:B------:R-:W-:Y:S05]  /*0cd0*/  BRA `(.L_x_32537) ;  /* 0x000002a000007947 */ /* 0x000fea0003800000 */
.L_x_32549:
        /* <DEDUP_REMOVED lines=14> */
.L_x_32563:
[----:B------:R-:W-:Y:S05]  /*0dc0*/  BSYNC B0 ;  /* 0x0000000000007941 */ /* 0x000fea0003800000 */
.L_x_32562:
[----:B------:R-:W0:Y:S02]  /*0dd0*/  F2I.FTZ.TRUNC.NTZ R0, R0 ;  /* 0x0000000000007305 */ /* 0x000e24000021f100 */
[----:B0-----:R-:W-:Y:S01]  /*0de0*/  PRMT R27, R0, 0x7610, R27 ;  /* 0x00007610001b7816 */ /* 0x001fe2000000001b */
[----:B------:R-:W-:Y:S05]  /*0df0*/  BRA `(.L_x_32537) ;  /* 0x0000018000007947 */ /* 0x000fea0003800000 */
.L_x_32536:
        /* <DEDUP_REMOVED lines=21> */
.L_x_32561:
[----:B------:R0:W5:Y:S01]  /*0f50*/  LDG.E.U8 R27, [R4.64] ;  /* 0x00000024041b7981 */ /* 0x000162000c1e1100 */
[----:B------:R-:W-:Y:S05]  /*0f60*/  BRA `(.L_x_32537) ;  /* 0x0000001000007947 */ /* 0x000fea0003800000 */
.L_x_32560:
[----:B------:R0:W5:Y:S02]  /*0f70*/  LDG.E.U8 R27, [R4.64] ;  /* 0x00000024041b7981 */ /* 0x000164000c1e1100 */
.L_x_32537:
[----:B------:R-:W2:Y:S02]  /*0f80*/  S2R R17, SR_TID.X ;  /* 0x0000000000117919 */ /* 0x000ea40000002100 */
[----:B--2---:R-:W-:Y:S02]  /*0f90*/  IADD3 R17, R17, 0x80, RZ ;  /* 0x0000008011117810 */ /* 0x004fe40007ffe0ff */
.L_x_32531:
[----:B-1----:R-:W-:Y:S05]  /*0fa0*/  BSYNC B6 ;  /* 0x0000000000067941 */ /* 0x002fea0003800000 */
.L_x_32530:
        /* <DEDUP_REMOVED lines=21> */
.L_x_32569:
[----:B------:R0:W5:Y:S01]  /*1100*/  LDG.E.U8 R26, [R4.64] ;  /* 0x00000024041a7981 */ /* 0x000162000c1e1100 */
[----:B------:R-:W-:Y:S05]  /*1110*/  BRA `(.L_x_32571) ;  /* 0x00000d8000007947 */ /* 0x000fea0003800000 */
.L_x_32568:
        /* <DEDUP_REMOVED lines=8> */
.L_x_32573:
[----:B------:R0:W5:Y:S01]  /*11a0*/  LDG.E.U8 R26, [R4.64] ;  /* 0x00000024041a7981 */ /* 0x000162000c1e1100 */
[----:B------:R-:W-:Y:S05]  /*11b0*/  BRA `(.L_x_32571) ;  /* 0x00000ce000007947 */ /* 0x000fea0003800000 */
.L_x_32572:
[----:B------:R0:W5:Y:S01]  /*11c0*/  LDG.E.U16 R26, [R4.64] ;  /* 0x00000024041a7981 */ /* 0x000162000c1e1500 */
[----:B------:R-:W-:Y:S05]  /*11d0*/  BRA `(.L_x_32571) ;  /* 0x00000cc000007947 */ /* 0x000fea0003800000 */
.L_x_32567:
        /* <DEDUP_REMOVED lines=9> */
.L_x_32575:
[----:B------:R-:W2:Y:S02]  /*1270*/  LDG.E.U16 R0, [R4.64] ;  /* 0x0000002404007981 */ /* 0x000ea4000c1e1500 */
[----:B--2---:R-:W-:-:S06]  /*1280*/  HADD2.F32 R0, -RZ, R0.H0_H0 ;  /* 0x20000000ff007230 */ /* 0x004fcc0000004100 */
[----:B------:R-:W0:Y:S02]  /*1290*/  F2I.FTZ.TRUNC.NTZ R0, R0 ;  /* 0x0000000000007305 */ /* 0x000e24000021f100 */
[----:B0-----:R-:W-:Y:S01]  /*12a0*/  PRMT R26, R0, 0x7610, R26 ;  /* 0x00007610001a7816 */ /* 0x001fe2000000001a */
[----:B------:R-:W-:Y:S05]  /*12b0*/  BRA `(.L_x_32571) ;  /* 0x00000be000007947 */ /* 0x000fea0003800000 */
.L_x_32574:
        /* <DEDUP_REMOVED lines=9> */
.L_x_32577:
[----:B------:R-:W2:Y:S02]  /*1350*/  LDG.E.U16 R4, [R4.64] ;  /* 0x0000002404047981 */ /* 0x000ea4000c1e1500 */
[----:B--2---:R-:W-:-:S06]  /*1360*/  HADD2.F32 R0, -RZ, R4.H0_H0 ;  /* 0x20000004ff007230 */ /* 0x004fcc0000004100 */
[----:B------:R-:W0:Y:S02]  /*1370*/  F2I.FTZ.TRUNC.NTZ R0, R0 ;  /* 0x0000000000007305 */ /* 0x000e24000021f100 */
[----:B0-----:R-:W-:Y:S01]  /*1380*/  PRMT R26, R0, 0x7610, R26 ;  /* 0x00007610001a7816 */ /* 0x001fe2000000001a */
[----:B------:R-:W-:Y:S05]  /*1390*/  BRA `(.L_x_32571) ;  /* 0x00000b0000007947 */ /* 0x000fea0003800000 */
.L_x_32576:
[----:B------:R-:W2:Y:S02]  /*13a0*/  LDG.E.64 R4, [R4.64] ;  /* 0x0000002404047981 */ /* 0x000ea4000c1e1b00 */
[----:B--2---:R0:W1:Y:S01]  /*13b0*/  F2I.F64.TRUNC R26, R4 ;  /* 0x00000004001a7311 */ /* 0x004062000030d100 */
[----:B------:R-:W-:Y:S05]  /*13c0*/  BRA `(.L_x_32571) ;  /* 0x00000ad000007947 */ /* 0x000fea0003800000 */
.L_x_32566:
        /* <DEDUP_REMOVED lines=12> */
.L_x_32580:
[----:B------:R-:W2:Y:S02]  /*1490*/  LDG.E.64 R4, [R4.64] ;  /* 0x0000002404047981 */ /* 0x000ea4000c1e1b00 */
[----:B--2---:R0:W1:Y:S01]  /*14a0*/  F2I.F64.TRUNC R26, R4 ;  /* 0x00000004001a7311 */ /* 0x004062000030d100 */
[----:B------:R-:W-:Y:S05]  /*14b0*/  BRA `(.L_x_32571) ;  /* 0x000009e000007947 */ /* 0x000fea0003800000 */
.L_x_32579:
        /* <DEDUP_REMOVED lines=28> */
.L_x_32582:
        /* <DEDUP_REMOVED lines=15> */
.L_x_32581:
[----:B------:R-:W2:Y:S02]  /*1770*/  LDG.E.U16 R0, [R4.64] ;  /* 0x0000002404007981 */ /* 0x000ea4000c1e1500 */
[----:B--2---:R-:W-:-:S06]  /*1780*/  PRMT R0, RZ, 0x5410, R0 ;  /* 0x00005410ff007816 */ /* 0x004fcc0000000000 */
[----:B------:R-:W0:Y:S02]  /*1790*/  F2I.FTZ.TRUNC.NTZ R0, R0 ;  /* 0x0000000000007305 */ /* 0x000e24000021f100 */
[----:B0-----:R-:W-:Y:S01]  /*17a0*/  PRMT R26, R0, 0x7610, R26 ;  /* 0x00007610001a7816 */ /* 0x001fe2000000001a */
[----:B------:R-:W-:Y:S05]  /*17b0*/  BRA `(.L_x_32571) ;  /* 0x000006e000007947 */ /* 0x000fea0003800000 */
.L_x_32578:
        /* <DEDUP_REMOVED lines=10> */
.L_x_32585:
        /* <DEDUP_REMOVED lines=21> */
.L_x_32589:
[----:B------:R-:W-:Y:S05]  /*19b0*/  BSYNC B1 ;  /* 0x0000000000017941 */ /* 0x000fea0003800000 */
.L_x_32588:
[----:B------:R-:W-:Y:S01]  /*19c0*/  LEA R5, R0, 0x3b800000, 0x17 ;  /* 0x3b80000000057811 */ /* 0x000fe200078eb8ff */
[----:B------:R-:W-:-:S05]  /*19d0*/  IMAD.SHL.U32 R0, R3, 0x100000, RZ ;  /* 0x0010000003007824 */ /* 0x000fca00078e00ff */
[----:B------:R-:W-:Y:S02]  /*19e0*/  LOP3.LUT R0, R5, R0, R6, 0xfe, !PT ;  /* 0x0000000005007212 */ /* 0x000fe400078efe06 */
.L_x_32587:
[----:B------:R-:W-:Y:S05]  /*19f0*/  BSYNC B0 ;  /* 0x0000000000007941 */ /* 0x000fea0003800000 */
.L_x_32586:
[----:B------:R-:W0:Y:S02]  /*1a00*/  F2I.FTZ.TRUNC.NTZ R0, R0 ;  /* 0x0000000000007305 */ /* 0x000e24000021f100 */
[----:B0-----:R-:W-:Y:S01]  /*1a10*/  PRMT R26, R0, 0x7610, R26 ;  /* 0x00007610001a7816 */ /* 0x001fe2000000001a */
[----:B------:R-:W-:Y:S05]  /*1a20*/  BRA `(.L_x_32571) ;  /* 0x0000047000007947 */ /* 0x000fea0003800000 */
.L_x_32584:
        /* <DEDUP_REMOVED lines=21> */
.L_x_32593:
[----:B------:R-:W-:Y:S05]  /*1b80*/  BSYNC B1 ;  /* 0x0000000000017941 */ /* 0x000fea0003800000 */
.L_x_32592:
[----:B------:R-:W-:Y:S01]  /*1b90*/  LEA R5, R0, 0x37800000, 0x17 ;  /* 0x3780000000057811 */ /* 0x000fe200078eb8ff */
[----:B------:R-:W-:-:S05]  /*1ba0*/  IMAD.SHL.U32 R0, R3, 0x200000, RZ ;  /* 0x0020000003007824 */ /* 0x000fca00078e00ff */
[----:B------:R-:W-:Y:S02]  /*1bb0*/  LOP3.LUT R0, R5, R0, R6, 0xfe, !PT ;  /* 0x0000000005007212 */ /* 0x000fe400078efe06 */
.L_x_32591:
[----:B------:R-:W-:Y:S05]  /*1bc0*/  BSYNC B0 ;  /* 0x0000000000007941 */ /* 0x000fea0003800000 */
.L_x_32590:
[----:B------:R-:W0:Y:S02]  /*1bd0*/  F2I.FTZ.TRUNC.NTZ R0, R0 ;  /* 0x0000000000007305 */ /* 0x000e24000021f100 */
[----:B0-----:R-:W-:Y:S01]  /*1be0*/  PRMT R26, R0, 0x7610, R26 ;  /* 0x00007610001a7816 */ /* 0x001fe2000000001a */
[----:B------:R-:W-:Y:S05]  /*1bf0*/  BRA `(.L_x_32571) ;  /* 0x000002a000007947 */ /* 0x000fea0003800000 */
.L_x_32583:
        /* <DEDUP_REMOVED lines=14> */
.L_x_32597:
[----:B------:R-:W-:Y:S05]  /*1ce0*/  BSYNC B0 ;  /* 0x0000000000007941 */ /* 0x000fea0003800000 */
.L_x_32596:
[----:B------:R-:W0:Y:S02]  /*1cf0*/  F2I.FTZ.TRUNC.NTZ R0, R0 ;  /* 0x0000000000007305 */ /* 0x000e24000021f100 */
[----:B0-----:R-:W-:Y:S01]  /*1d00*/  PRMT R26, R0, 0x7610, R26 ;  /* 0x00007610001a7816 */ /* 0x001fe2000000001a */
[----:B------:R-:W-:Y:S05]  /*1d10*/  BRA `(.L_x_32571) ;  /* 0x0000018000007947 */ /* 0x000fea0003800000 */
.L_x_32570:
        /* <DEDUP_REMOVED lines=21> */
.L_x_32595:
[----:B------:R0:W5:Y:S01]  /*1e70*/  LDG.E.U8 R26, [R4.64] ;  /* 0x00000024041a7981 */ /* 0x000162000c1e1100 */
[----:B------:R-:W-:Y:S05]  /*1e80*/  BRA `(.L_x_32571) ;  /* 0x0000001000007947 */ /* 0x000fea0003800000 */
.L_x_32594:
[----:B------:R0:W5:Y:S02]  /*1e90*/  LDG.E.U8 R26, [R4.64] ;  /* 0x00000024041a7981 */ /* 0x000164000c1e1100 */
.L_x_32571:
[----:B------:R-:W-:-:S03]  /*1ea0*/  IADD3 R17, R17, 0x80, RZ ;  /* 0x0000008011117810 */ /* 0x000fc60007ffe0ff */
.L_x_32565:
[----:B------:R-:W-:Y:S05]  /*1eb0*/  BSYNC B6 ;  /* 0x0000000000067941 */ /* 0x000fea0003800000 */
.L_x_32564:
        /* <DEDUP_REMOVED lines=23> */
.L_x_32603:
[----:B------:R0:W5:Y:S01]  /*2030*/  LDG.E.U8 R24, [R4.64] ;  /* 0x0000002404187981 */ /* 0x000162000c1e1100 */
[----:B------:R-:W-:Y:S05]  /*2040*/  BRA `(.L_x_32605) ;  /* 0x00000d8000007947 */ /* 0x000fea0003800000 */
.L_x_32602:
        /* <DEDUP_REMOVED lines=8> */
.L_x_32607:
[----:B------:R0:W5:Y:S01]  /*20d0*/  LDG.E.U8 R24, [R4.64] ;  /* 0x0000002404187981 */ /* 0x000162000c1e1100 */
[----:B------:R-:W-:Y:S05]  /*20e0*/  BRA `(.L_x_32605) ;  /* 0x00000ce000007947 */ /* 0x000fea0003800000 */
.L_x_32606:
[----:B------:R0:W5:Y:S01]  /*20f0*/  LDG.E.U16 R24, [R4.64] ;  /* 0x0000002404187981 */ /* 0x000162000c1e1500 */
[----:B------:R-:W-:Y:S05]  /*2100*/  BRA `(.L_x_32605) ;  /* 0x00000cc000007947 */ /* 0x000fea0003800000 */
.L_x_32601:
        /* <DEDUP_REMOVED lines=9> */
.L_x_32609:
[----:B------:R-:W2:Y:S02]  /*21a0*/  LDG.E.U16 R0, [R4.64] ;  /* 0x0000002404007981 */ /* 0x000ea4000c1e1500 */
[----:B--2---:R-:W-:-:S06]  /*21b0*/  HADD2.F32 R0, -RZ, R0.H0_H0 ;  /* 0x20000000ff007230 */ /* 0x004fcc0000004100 */
[----:B------:R-:W0:Y:S02]  /*21c0*/  F2I.FTZ.TRUNC.NTZ R0, R0 ;  /* 0x0000000000007305 */ /* 0x000e24000021f100 */
[----:B0-----:R-:W-:Y:S01]  /*21d0*/  PRMT R24, R0, 0x7610, R24 ;  /* 0x0000761000187816 */ /* 0x001fe20000000018 */
[----:B------:R-:W-:Y:S05]  /*21e0*/  BRA `(.L_x_32605) ;  /* 0x00000be000007947 */ /* 0x000fea0003800000 */
.L_x_32608:
        /* <DEDUP_REMOVED lines=9> */
.L_x_32611:
[----:B------:R-:W2:Y:S02]  /*2280*/  LDG.E.U16 R4, [R4.64] ;  /* 0x0000002404047981 */ /* 0x000ea4000c1e1500 */
[----:B--2---:R-:W-:-:S06]  /*2290*/  HADD2.F32 R0, -RZ, R4.H0_H0 ;  /* 0x20000004ff007230 */ /* 0x004fcc0000004100 */
[----:B------:R-:W0:Y:S02]  /*22a0*/  F2I.FTZ.TRUNC.NTZ R0, R0 ;  /* 0x0000000000007305 */ /* 0x000e24000021f100 */
[----:B0-----:R-:W-:Y:S01]  /*22b0*/  PRMT R24, R0, 0x7610, R24 ;  /* 0x0000761000187816 */ /* 0x001fe20000000018 */
[----:B------:R-:W-:Y:S05]  /*22c0*/  BRA `(.L_x_32605) ;  /* 0x00000b0000007947 */ /* 0x000fea0003800000 */
.L_x_32610:
[----:B------:R-:W2:Y:S02]  /*22d0*/  LDG.E.64 R4, [R4.64] ;  /* 0x0000002404047981 */ /* 0x000ea4000c1e1b00 */
[----:B--2---:R0:W2:Y:S01]  /*22e0*/  F2I.F64.TRUNC R24, R4 ;  /* 0x0000000400187311 */ /* 0x0040a2000030d100 */
[----:B------:R-:W-:Y:S05]  /*22f0*/  BRA `(.L_x_32605) ;  /* 0x00000ad000007947 */ /* 0x000fea0003800000 */
.L_x_32600:
        /* <DEDUP_REMOVED lines=12> */
.L_x_32614:
[----:B------:R-:W2:Y:S02]  /*23c0*/  LDG.E.64 R4, [R4.64] ;  /* 0x0000002404047981 */ /* 0x000ea4000c1e1b00 */
[----:B--2---:R0:W2:Y:S01]  /*23d0*/  F2I.F64.TRUNC R24, R4 ;  /* 0x0000000400187311 */ /* 0x0040a2000030d100 */
[----:B------:R-:W-:Y:S05]  /*23e0*/  BRA `(.L_x_32605) ;  /* 0x000009e000007947 */ /* 0x000fea0003800000 */
.L_x_32613:
        /* <DEDUP_REMOVED lines=28> */
.L_x_32616:
        /* <DEDUP_REMOVED lines=15> */
.L_x_32615:
[----:B------:R-:W2:Y:S02]  /*26a0*/  LDG.E.U16 R0, [R4.64] ;  /* 0x0000002404007981 */ /* 0x000ea4000c1e1500 */
[----:B--2---:R-:W-:-:S06]  /*26b0*/  PRMT R0, RZ, 0x5410, R0 ;  /* 0x00005410ff007816 */ /* 0x004fcc0000000000 */
[----:B------:R-:W0:Y:S02]  /*26c0*/  F2I.FTZ.TRUNC.NTZ R0, R0 ;  /* 0x0000000000007305 */ /* 0x000e24000021f100 */
[----:B0-----:R-:W-:Y:S01]  /*26d0*/  PRMT R24, R0, 0x7610, R24 ;  /* 0x0000761000187816 */ /* 0x001fe20000000018 */
[----:B------:R-:W-:Y:S05]  /*26e0*/  BRA `(.L_x_32605) ;  /* 0x000006e000007947 */ /* 0x000fea0003800000 */
.L_x_32612:
        /* <DEDUP_REMOVED lines=10> */
.L_x_32619:
        /* <DEDUP_REMOVED lines=21> */
.L_x_32623:
[----:B------:R-:W-:Y:S05]  /*28e0*/  BSYNC B1 ;  /* 0x0000000000017941 */ /* 0x000fea0003800000 */
.L_x_32622:
[----:B------:R-:W-:Y:S01]  /*28f0*/  LEA R5, R0, 0x3b800000, 0x17 ;  /* 0x3b80000000057811 */ /* 0x000fe200078eb8ff */
[----:B------:R-:W-:-:S05]  /*2900*/  IMAD.SHL.U32 R0, R3, 0x100000, RZ ;  /* 0x0010000003007824 */ /* 0x000fca00078e00ff */
[----:B------:R-:W-:Y:S02]  /*2910*/  LOP3.LUT R0, R5, R0, R6, 0xfe, !PT ;  /* 0x0000000005007212 */ /* 0x000fe400078efe06 */
.L_x_32621:
[----:B------:R-:W-:Y:S05]  /*2920*/  BSYNC B0 ;  /* 0x0000000000007941 */ /* 0x000fea0003800000 */
.L_x_32620:
[----:B------:R-:W0:Y:S02]  /*2930*/  F2I.FTZ.TRUNC.NTZ R0, R0 ;  /* 0x0000000000007305 */ /* 0x000e24000021f100 */
[----:B0-----:R-:W-:Y:S01]  /*2940*/  PRMT R24, R0, 0x7610, R24 ;  /* 0x0000761000187816 */ /* 0x001fe20000000018 */
[----:B------:R-:W-:Y:S05]  /*2950*/  BRA `(.L_x_32605) ;  /* 0x0000047000007947 */ /* 0x000fea0003800000 */
.L_x_32618:
        /* <DEDUP_REMOVED lines=21> */
.L_x_32627:
[----:B------:R-:W-:Y:S05]  /*2ab0*/  BSYNC B1 ;  /* 0x0000000000017941 */ /* 0x000fea0003800000 */
.L_x_32626:
[----:B------:R-:W-:Y:S01]  /*2ac0*/  LEA R5, R0, 0x37800000, 0x17 ;  /* 0x3780000000057811 */ /* 0x000fe200078eb8ff */
[----:B------:R-:W-:-:S05]  /*2ad0*/  IMAD.SHL.U32 R0, R3, 0x200000, RZ ;  /* 0x0020000003007824 */ /* 0x000fca00078e00ff */
[----:B------:R-:W-:Y:S02]  /*2ae0*/  LOP3.LUT R0, R5, R0, R6, 0xfe, !PT ;  /* 0x0000000005007212 */ /* 0x000fe400078efe06 */
.L_x_32625:
[----:B------:R-:W-:Y:S05]  /*2af0*/  BSYNC B0 ;  /* 0x0000000000007941 */ /* 0x000fea0003800000 */
.L_x_32624:
[----:B------:R-:W0:Y:S02]  /*2b00*/  F2I.FTZ.TRUNC.NTZ R0, R0 ;  /* 0x0000000000007305 */ /* 0x000e24000021f100 */
[----:B0-----:R-:W-:Y:S01]  /*2b10*/  PRMT R24, R0, 0x7610, R24 ;  /* 0x0000761000187816 */ /* 0x001fe20000000018 */
[----:B------:R-:W-:Y:S05]  /*2b20*/  BRA `(.L_x_32605) ;  /* 0x000002a000007947 */ /* 0x000fea0003800000 */
.L_x_32617:
        /* <DEDUP_REMOVED lines=14> */
.L_x_32631:
[----:B------:R-:W-:Y:S05]  /*2c10*/  BSYNC B0 ;  /* 0x0000000000007941 */ /* 0x000fea0003800000 */
.L_x_32630:
[----:B------:R-:W0:Y:S02]  /*2c20*/  F2I.FTZ.TRUNC.NTZ R0, R0 ;  /* 0x0000000000007305 */ /* 0x000e24000021f100 */
[----:B0-----:R-:W-:Y:S01]  /*2c30*/  PRMT R24, R0, 0x7610, R24 ;  /* 0x0000761000187816 */ /* 0x001fe20000000018 */
[----:B------:R-:W-:Y:S05]  /*2c40*/  BRA `(.L_x_32605) ;  /* 0x0000018000007947 */ /* 0x000fea0003800000 */
.L_x_32604:
        /* <DEDUP_REMOVED lines=21> */
.L_x_32629:
[----:B------:R0:W5:Y:S01]  /*2da0*/  LDG.E.U8 R24, [R4.64] ;  /* 0x0000002404187981 */ /* 0x000162000c1e1100 */
[----:B------:R-:W-:Y:S05]  /*2db0*/  BRA `(.L_x_32605) ;  /* 0x0000001000007947 */ /* 0x000fea0003800000 */
.L_x_32628:
[----:B------:R0:W5:Y:S02]  /*2dc0*/  LDG.E.U8 R24, [R4.64] ;  /* 0x0000002404187981 */ /* 0x000164000c1e1100 */
.L_x_32605:
[----:B------:R-:W-:-:S03]  /*2dd0*/  IADD3 R17, R17, 0x80, RZ ;  /* 0x0000008011117810 */ /* 0x000fc60007ffe0ff */
.L_x_32599:
[----:B------:R-:W-:Y:S05]  /*2de0*/  BSYNC B6 ;  /* 0x0000000000067941 */ /* 0x000fea0003800000 */
.L_x_32598:
        /* <DEDUP_REMOVED lines=20> */
.L_x_32637:
[----:B------:R0:W5:Y:S01]  /*2f30*/  LDG.E.U8 R16, [R4.64] ;  /* 0x0000002404107981 */ /* 0x000162000c1e1100 */
[----:B------:R-:W-:Y:S05]  /*2f40*/  BRA `(.L_x_32633) ;  /* 0x00000d7000007947 */ /* 0x000fea0003800000 */
.L_x_32636:
        /* <DEDUP_REMOVED lines=8> */
.L_x_32640:
[----:B------:R0:W5:Y:S01]  /*2fd0*/  LDG.E.U8 R16, [R4.64] ;  /* 0x0000002404107981 */ /* 0x000162000c1e1100 */
[----:B------:R-:W-:Y:S05]  /*2fe0*/  BRA `(.L_x_32633) ;  /* 0x00000cd000007947 */ /* 0x000fea0003800000 */
.L_x_32639:
[----:B------:R0:W5:Y:S01]  /*2ff0*/  LDG.E.U16 R16, [R4.64] ;  /* 0x0000002404107981 */ /* 0x000162000c1e1500 */
[----:B------:R-:W-:Y:S05]  /*3000*/  BRA `(.L_x_32633) ;  /* 0x00000cb000007947 */ /* 0x000fea0003800000 */
.L_x_32635:
        /* <DEDUP_REMOVED lines=9> */
.L_x_32642:
[----:B------:R-:W3:Y:S02]  /*30a0*/  LDG.E.U16 R0, [R4.64] ;  /* 0x0000002404007981 */ /* 0x000ee4000c1e1500 */
[----:B---3--:R-:W-:-:S06]  /*30b0*/  HADD2.F32 R0, -RZ, R0.H0_H0 ;  /* 0x20000000ff007230 */ /* 0x008fcc0000004100 */
[----:B------:R-:W0:Y:S02]  /*30c0*/  F2I.FTZ.TRUNC.NTZ R0, R0 ;  /* 0x0000000000007305 */ /* 0x000e24000021f100 */
[----:B0-----:R-:W-:Y:S01]  /*30d0*/  PRMT R16, R0, 0x7610, R16 ;  /* 0x0000761000107816 */ /* 0x001fe20000000010 */
[----:B------:R-:W-:Y:S05]  /*30e0*/  BRA `(.L_x_32633) ;  /* 0x00000bd000007947 */ /* 0x000fea0003800000 */
.L_x_32641:
        /* <DEDUP_REMOVED lines=9> */
.L_x_32644:
[----:B------:R-:W3:Y:S02]  /*3180*/  LDG.E.U16 R4, [R4.64] ;  /* 0x0000002404047981 */ /* 0x000ee4000c1e1500 */
[----:B---3--:R-:W-:-:S06]  /*3190*/  HADD2.F32 R0, -RZ, R4.H0_H0 ;  /* 0x20000004ff007230 */ /* 0x008fcc0000004100 */
[----:B------:R-:W0:Y:S02]  /*31a0*/  F2I.FTZ.TRUNC.NTZ R0, R0 ;  /* 0x0000000000007305 */ /* 0x000e24000021f100 */
[----:B0-----:R-:W-:Y:S01]  /*31b0*/  PRMT R16, R0, 0x7610, R16 ;  /* 0x0000761000107816 */ /* 0x001fe20000000010 */
[----:B------:R-:W-:Y:S05]  /*31c0*/  BRA `(.L_x_32633) ;  /* 0x00000af000007947 */ /* 0x000fea0003800000 */
.L_x_32643:
[----:B------:R-:W3:Y:S02]  /*31d0*/  LDG.E.64 R4, [R4.64] ;  /* 0x0000002404047981 */ /* 0x000ee4000c1e1b00 */
[----:B---3--:R0:W3:Y:S01]  /*31e0*/  F2I.F64.TRUNC R16, R4 ;  /* 0x0000000400107311 */ /* 0x0080e2000030d100 */
[----:B------:R-:W-:Y:S05]  /*31f0*/  BRA `(.L_x_32633) ;  /* 0x00000ac000007947 */ /* 0x000fea0003800000 */
.L_x_32634:
        /* <DEDUP_REMOVED lines=12> */
.L_x_32647:
[----:B------:R-:W3:Y:S02]  /*32c0*/  LDG.E.64 R4, [R4.64] ;  /* 0x0000002404047981 */ /* 0x000ee4000c1e1b00 */
[----:B---3--:R0:W3:Y:S01]  /*32d0*/  F2I.F64.TRUNC R16, R4 ;  /* 0x0000000400107311 */ /* 0x0080e2000030d100 */
[----:B------:R-:W-:Y:S05]  /*32e0*/  BRA `(.L_x_32633) ;  /* 0x000009d000007947 */ /* 0x000fea0003800000 */
.L_x_32646:
        /* <DEDUP_REMOVED lines=28> */
.L_x_32649:
        /* <DEDUP_REMOVED lines=15> */
.L_x_32648:
[----:B------:R-:W3:Y:S02]  /*35a0*/  LDG.E.U16 R0, [R4.64] ;  /* 0x0000002404007981 */ /* 0x000ee4000c1e1500 */
[----:B---3--:R-:W-:-:S06]  /*35b0*/  PRMT R0, RZ, 0x5410, R0 ;  /* 0x00005410ff007816 */ /* 0x008fcc0000000000 */
[----:B------:R-:W0:Y:S02]  /*35c0*/  F2I.FTZ.TRUNC.NTZ R0, R0 ;  /* 0x0000000000007305 */ /* 0x000e24000021f100 */
[----:B0-----:R-:W-:Y:S01]  /*35d0*/  PRMT R16, R0, 0x7610, R16 ;  /* 0x0000761000107816 */ /* 0x001fe20000000010 */
[----:B------:R-:W-:Y:S05]  /*35e0*/  BRA `(.L_x_32633) ;  /* 0x000006d000007947 */ /* 0x000fea0003800000 */
.L_x_32645:
        /* <DEDUP_REMOVED lines=10> */
.L_x_32652:
        /* <DEDUP_REMOVED lines=21> */
.L_x_32656:
[----:B------:R-:W-:Y:S05]  /*37e0*/  BSYNC B1 ;  /* 0x0000000000017941 */ /* 0x000fea0003800000 */
.L_x_32655:
[----:B------:R-:W-:Y:S01]  /*37f0*/  LEA R5, R0, 0x3b800000, 0x17 ;  /* 0x3b80000000057811 */ /* 0x000fe200078eb8ff */
[----:B------:R-:W-:-:S05]  /*3800*/  IMAD.SHL.U32 R0, R3, 0x100000, RZ ;  /* 0x0010000003007824 */ /* 0x000fca00078e00ff */
[----:B------:R-:W-:Y:S02]  /*3810*/  LOP3.LUT R0, R5, R0, R6, 0xfe, !PT ;  /* 0x0000000005007212 */ /* 0x000fe400078efe06 */
.L_x_32654:
[----:B------:R-:W-:Y:S05]  /*3820*/  BSYNC B0 ;  /* 0x0000000000007941 */ /* 0x000fea0003800000 */
.L_x_32653:
[----:B------:R-:W0:Y:S02]  /*3830*/  F2I.FTZ.TRUNC.NTZ R0, R0 ;  /* 0x0000000000007305 */ /* 0x000e24000021f100 */
[----:B0-----:R-:W-:Y:S01]  /*3840*/  PRMT R16, R0, 0x7610, R16 ;  /* 0x0000761000107816 */ /* 0x001fe20000000010 */
[----:B------:R-:W-:Y:S05]  /*3850*/  BRA `(.L_x_32633) ;  /* 0x0000046000007947 */ /* 0x000fea0003800000 */
.L_x_32651:
        /* <DEDUP_REMOVED lines=21> */
.L_x_32660:
[----:B------:R-:W-:Y:S05]  /*39b0*/  BSYNC B1 ;  /* 0x0000000000017941 */ /* 0x000fea0003800000 */
.L_x_32659:
[----:B------:R-:W-:Y:S01]  /*39c0*/  LEA R5, R0, 0x37800000, 0x17 ;  /* 0x3780000000057811 */ /* 0x000fe200078eb8ff */
[----:B------:R-:W-:-:S05]  /*39d0*/  IMAD.SHL.U32 R0, R3, 0x200000, RZ ;  /* 0x0020000003007824 */ /* 0x000fca00078e00ff */
[----:B------:R-:W-:Y:S02]  /*39e0*/  LOP3.LUT R0, R5, R0, R6, 0xfe, !PT ;  /* 0x0000000005007212 */ /* 0x000fe400078efe06 */
.L_x_32658:
[----:B------:R-:W-:Y:S05]  /*39f0*/  BSYNC B0 ;  /* 0x0000000000007941 */ /* 0x000fea0003800000 */
.L_x_32657:
[----:B------:R-:W0:Y:S02]  /*3a00*/  F2I.FTZ.TRUNC.NTZ R0, R0 ;  /* 0x0000000000007305 */ /* 0x000e24000021f100 */
[----:B0-----:R-:W-:Y:S01]  /*3a10*/  PRMT R16, R0, 0x7610, R16 ;  /* 0x0000761000107816 */ /* 0x001fe20000000010 */
[----:B------:R-:W-:Y:S05]  /*3a20*/  BRA `(.L_x_32633) ;  /* 0x0000029000007947 */ /* 0x000fea0003800000 */
.L_x_32650:
        /* <DEDUP_REMOVED lines=14> */
.L_x_32664:
[----:B------:R-:W-:Y:S05]  /*3b10*/  BSYNC B0 ;  /* 0x0000000000007941 */ /* 0x000fea0003800000 */
.L_x_32663:
[----:B------:R-:W0:Y:S02]  /*3b20*/  F2I.FTZ.TRUNC.NTZ R0, R0 ;  /* 0x0000000000007305 */ /* 0x000e24000021f100 */
[----:B0-----:R-:W-:Y:S01]  /*3b30*/  PRMT R16, R0, 0x7610, R16 ;  /* 0x0000761000107816 */ /* 0x001fe20000000010 */
[----:B------:R-:W-:Y:S05]  /*3b40*/  BRA `(.L_x_32633) ;  /* 0x0000017000007947 */ /* 0x000fea0003800000 */
.L_x_32638:
        /* <DEDUP_REMOVED lines=20> */
.L_x_32662:
[----:B------:R0:W5:Y:S01]  /*3c90*/  LDG.E.U8 R16, [R4.64] ;  /* 0x0000002404107981 */ /* 0x000162000c1e1100 */
[----:B------:R-:W-:Y:S05]  /*3ca0*/  BRA `(.L_x_32633) ;  /* 0x0000001000007947 */ /* 0x000fea0003800000 */
.L_x_32661:
[----:B------:R0:W5:Y:S02]  /*3cb0*/  LDG.E.U8 R16, [R4.64] ;  /* 0x0000002404107981 */ /* 0x000164000c1e1100 */
.L_x_32633:
[----:B------:R-:W-:Y:S05]  /*3cc0*/  BSYNC B6 ;  /* 0x0000000000067941 */ /* 0x000fea0003800000 */
.L_x_32632:
        /* <DEDUP_REMOVED lines=28> */
.L_x_32670:
[----:B------:R0:W-:Y:S01]  /*3e90*/  STG.E.U8 [R8.64], R3 ;  /* 0x0000000308007986 */ /* 0x0001e2000c101124 */
[----:B------:R-:W-:Y:S05]  /*3ea0*/  BRA `(.L_x_32666) ;  /* 0x00000ea000007947 */ /* 0x000fea0003800000 */
.L_x_32669:
        /* <DEDUP_REMOVED lines=12> */
.L_x_32673:
[----:B------:R-:W-:-:S04]  /*3f70*/  LOP3.LUT R3, R3, 0xffff, RZ, 0xc0, !PT ;  /* 0x0000ffff03037812 */ /* 0x000fc800078ec0ff */
[----:B------:R-:W-:-:S05]  /*3f80*/  PRMT R3, R3, 0x8880, RZ ;  /* 0x0000888003037816 */ /* 0x000fca00000000ff */
[----:B------:R0:W-:Y:S01]  /*3f90*/  STG.E [R8.64], R3 ;  /* 0x0000000308007986 */ /* 0x0001e2000c101924 */
[----:B------:R-:W-:Y:S05]  /*3fa0*/  BRA `(.L_x_32666) ;  /* 0x00000da000007947 */ /* 0x000fea0003800000 */
.L_x_32672:
[----:B------:R-:W-:-:S04]  /*3fb0*/  PRMT R3, R3, 0x8880, RZ ;  /* 0x0000888003037816 */ /* 0x000fc800000000ff */
[----:B------:R-:W-:-:S05]  /*3fc0*/  PRMT R3, R3, 0x7710, RZ ;  /* 0x0000771003037816 */ /* 0x000fca00000000ff */
[----:B------:R0:W-:Y:S01]  /*3fd0*/  STG.E.U16 [R8.64], R3 ;  /* 0x0000000308007986 */ /* 0x0001e2000c101524 */
[----:B------:R-:W-:Y:S05]  /*3fe0*/  BRA `(.L_x_32666) ;  /* 0x00000d6000007947 */ /* 0x000fea0003800000 */
.L_x_32668:
        /* <DEDUP_REMOVED lines=9> */
.L_x_32675:
[----:B------:R-:W0:Y:S02]  /*4080*/  I2F.S8 R0, R3 ;  /* 0x0000000300007306 */ /* 0x000e240000001400 */
[----:B0-----:R-:W-:-:S05]  /*4090*/  F2FP.PACK_AB R0, RZ, R0 ;  /* 0x00000000ff00723e */ /* 0x001fca00000000ff */
[----:B------:R0:W-:Y:S01]  /*40a0*/  STG.E.U16 [R8.64], R0 ;  /* 0x0000000008007986 */ /* 0x0001e2000c101524 */
[----:B------:R-:W-:Y:S05]  /*40b0*/  BRA `(.L_x_32666) ;  /* 0x00000c9000007947 */ /* 0x000fea0003800000 */
.L_x_32674:
        /* <DEDUP_REMOVED lines=10> */
.L_x_32677:
[----:B------:R-:W0:Y:S02]  /*4160*/  I2F.S8 R3, R3 ;  /* 0x0000000300037306 */ /* 0x000e240000001400 */
[----:B0-----:R-:W-:-:S04]  /*4170*/  F2FP.PACK_AB R3, RZ, R3 ;  /* 0x00000003ff03723e */ /* 0x001fc800000000ff */
[----:B------:R-:W-:-:S05]  /*4180*/  PRMT R3, R3, 0x5410, RZ ;  /* 0x0000541003037816 */ /* 0x000fca00000000ff */
[----:B------:R0:W-:Y:S01]  /*4190*/  STG.E [R8.64], R3 ;  /* 0x0000000308007986 */ /* 0x0001e2000c101924 */
[----:B------:R-:W-:Y:S05]  /*41a0*/  BRA `(.L_x_32666) ;  /* 0x00000ba000007947 */ /* 0x000fea0003800000 */
.L_x_32676:
[----:B------:R-:W-:-:S04]  /*41b0*/  PRMT R4, R3, 0x8880, RZ ;  /* 0x0000888003047816 */ /* 0x000fc800000000ff */
[----:B------:R-:W-:-:S06]  /*41c0*/  PRMT R4, R4, 0x7710, RZ ;  /* 0x0000771004047816 */ /* 0x000fcc00000000ff */
[----:B------:R-:W0:Y:S02]  /*41d0*/  I2F.F64.S16 R4, R4 ;  /* 0x0000000400047312 */ /* 0x000e240000101c00 */
[----:B0-----:R0:W-:Y:S01]  /*41e0*/  STG.E.64 [R8.64], R4 ;  /* 0x0000000408007986 */ /* 0x0011e2000c101b24 */
[----:B------:R-:W-:Y:S05]  /*41f0*/  BRA `(.L_x_32666) ;  /* 0x00000b5000007947 */ /* 0x000fea0003800000 */
.L_x_32667:
        /* <DEDUP_REMOVED lines=12> */
.L_x_32680:
[----:B------:R-:W-:Y:S01]  /*42c0*/  PRMT R4, R3, 0x8880, RZ ;  /* 0x0000888003047816 */ /* 0x000fe200000000ff */
[----:B------:R-:W-:-:S03]  /*42d0*/  CS2R R6, SRZ ;  /* 0x0000000000067805 */ /* 0x000fc6000001ff00 */
[----:B------:R-:W-:-:S06]  /*42e0*/  PRMT R4, R4, 0x7710, RZ ;  /* 0x0000771004047816 */ /* 0x000fcc00000000ff */
[----:B------:R-:W0:Y:S02]  /*42f0*/  I2F.F64.S16 R4, R4 ;  /* 0x0000000400047312 */ /* 0x000e240000101c00 */
[----:B0-----:R0:W-:Y:S01]  /*4300*/  STG.E.128 [R8.64], R4 ;  /* 0x0000000408007986 */ /* 0x0011e2000c101d24 */
[----:B------:R-:W-:Y:S05]  /*4310*/  BRA `(.L_x_32666) ;  /* 0x00000a3000007947 */ /* 0x000fea0003800000 */
.L_x_32679:
        /* <DEDUP_REMOVED lines=21> */
.L_x_32684:
[----:B------:R-:W-:Y:S05]  /*4470*/  BSYNC B0 ;  /* 0x0000000000007941 */ /* 0x000fea0003800000 */
.L_x_32683:
[----:B------:R-:W-:-:S05]  /*4480*/  LOP3.LUT R5, R0, R5, RZ, 0xfc, !PT ;  /* 0x0000000500057212 */ /* 0x000fca00078efcff */
[----:B------:R0:W-:Y:S01]  /*4490*/  STG.E.U8 [R8.64], R5 ;  /* 0x0000000508007986 */ /* 0x0001e2000c101124 */
[----:B------:R-:W-:Y:S05]  /*44a0*/  BRA `(.L_x_32666) ;  /* 0x000008a000007947 */ /* 0x000fea0003800000 */
.L_x_32682:
        /* <DEDUP_REMOVED lines=13> */
.L_x_32686:
[----:B------:R-:W-:Y:S01]  /*4580*/  IMAD.MOV.U32 R0, RZ, RZ, 0x7f ;  /* 0x0000007fff007424 */ /* 0x000fe200078e00ff */
[----:B------:R-:W-:-:S04]  /*4590*/  ISETP.GT.U32.AND P0, PT, R4, 0x7f800000, PT ;  /* 0x7f8000000400780c */ /* 0x000fc80003f04070 */
[----:B------:R-:W-:-:S04]  /*45a0*/  SEL R0, R0, 0x7c, P0 ;  /* 0x0000007c00007807 */ /* 0x000fc80000000000 */
.L_x_32687:
[----:B------:R-:W-:Y:S05]  /*45b0*/  BSYNC B0 ;  /* 0x0000000000007941 */ /* 0x000fea0003800000 */
.L_x_32685:
[----:B------:R-:W-:-:S04]  /*45c0*/  LOP3.LUT R3, R5, 0x80000000, RZ, 0xc0, !PT ;  /* 0x8000000005037812 */ /* 0x000fc800078ec0ff */
[----:B------:R-:W-:-:S04]  /*45d0*/  SHF.R.U32.HI R3, RZ, 0x18, R3 ;  /* 0x00000018ff037819 */ /* 0x000fc80000011603 */
[----:B------:R-:W-:-:S05]  /*45e0*/  LOP3.LUT R3, R0, R3, RZ, 0xfc, !PT ;  /* 0x0000000300037212 */ /* 0x000fca00078efcff */
[----:B------:R0:W-:Y:S01]  /*45f0*/  STG.E.U8 [R8.64], R3 ;  /* 0x0000000308007986 */ /* 0x0001e2000c101124 */
[----:B------:R-:W-:Y:S05]  /*4600*/  BRA `(.L_x_32666) ;  /* 0x0000074000007947 */ /* 0x000fea0003800000 */
.L_x_32681:
[----:B------:R-:W0:Y:S02]  /*4610*/  I2F.S8 R0, R3 ;  /* 0x0000000300007306 */ /* 0x000e240000001400 */
[----:B0-----:R-:W-:-:S05]  /*4620*/  F2FP.BF16.PACK_AB R0, RZ, R0 ;  /* 0x00000000ff00723e */ /* 0x001fca00000010ff */
[----:B------:R0:W-:Y:S01]  /*4630*/  STG.E.U16 [R8.64], R0 ;  /* 0x0000000008007986 */ /* 0x0001e2000c101524 */
[----:B------:R-:W-:Y:S05]  /*4640*/  BRA `(.L_x_32666) ;  /* 0x0000070000007947 */ /* 0x000fea0003800000 */
.L_x_32678:
        /* <DEDUP_REMOVED lines=12> */
.L_x_32690:
        /* <DEDUP_REMOVED lines=17> */
.L_x_32693:
[----:B------:R-:W-:-:S04]  /*4820*/  LOP3.LUT R3, R3, 0x80000000, RZ, 0xc0, !PT ;  /* 0x8000000003037812 */ /* 0x000fc800078ec0ff */
[----:B------:R-:W-:-:S04]  /*4830*/  SHF.R.U32.HI R3, RZ, 0x18, R3 ;  /* 0x00000018ff037819 */ /* 0x000fc80000011603 */
[----:B------:R-:W-:-:S04]  /*4840*/  LOP3.LUT R0, R0, R3, RZ, 0xfc, !PT ;  /* 0x0000000300007212 */ /* 0x000fc800078efcff */
[----:B------:R-:W-:Y:S02]  /*4850*/  PRMT R4, R0, 0x7610, R4 ;  /* 0x0000761000047816 */ /* 0x000fe40000000004 */
.L_x_32692:
[----:B------:R-:W-:Y:S05]  /*4860*/  BSYNC B0 ;  /* 0x0000000000007941 */ /* 0x000fea0003800000 */
.L_x_32691:
[----:B------:R0:W-:Y:S01]  /*4870*/  STG.E.U8 [R8.64], R4 ;  /* 0x0000000408007986 */ /* 0x0001e2000c101124 */
[----:B------:R-:W-:Y:S05]  /*4880*/  BRA `(.L_x_32666) ;  /* 0x000004c000007947 */ /* 0x000fea0003800000 */
.L_x_32689:
        /* <DEDUP_REMOVED lines=17> */
.L_x_32696:
[----:B------:R-:W-:-:S04]  /*49a0*/  LOP3.LUT R3, R3, 0x80000000, RZ, 0xc0, !PT ;  /* 0x8000000003037812 */ /* 0x000fc800078ec0ff */
[----:B------:R-:W-:-:S04]  /*49b0*/  SHF.R.U32.HI R3, RZ, 0x18, R3 ;  /* 0x00000018ff037819 */ /* 0x000fc80000011603 */
[----:B------:R-:W-:-:S04]  /*49c0*/  LOP3.LUT R0, R0, R3, RZ, 0xfc, !PT ;  /* 0x0000000300007212 */ /* 0x000fc800078efcff */
[----:B------:R-:W-:Y:S02]  /*49d0*/  PRMT R4, R0, 0x7610, R4 ;  /* 0x0000761000047816 */ /* 0x000fe40000000004 */
.L_x_32695:
[----:B------:R-:W-:Y:S05]  /*49e0*/  BSYNC B0 ;  /* 0x0000000000007941 */ /* 0x000fea0003800000 */
.L_x_32694:
[----:B------:R0:W-:Y:S01]  /*49f0*/  STG.E.U8 [R8.64], R4 ;  /* 0x0000000408007986 */ /* 0x0001e2000c101124 */
[----:B------:R-:W-:Y:S05]  /*4a00*/  BRA `(.L_x_32666) ;  /* 0x0000034000007947 */ /* 0x000fea0003800000 */
.L_x_32688:
        /* <DEDUP_REMOVED lines=23> */
.L_x_32671:
        /* <DEDUP_REMOVED lines=20> */
.L_x_32698:
[----:B------:R-:W-:-:S04]  /*4cc0*/  LOP3.LUT R3, R3, 0xffff, RZ, 0xc0, !PT ;  /* 0x0000ffff03037812 */ /* 0x000fc800078ec0ff */
[----:B------:R-:W-:-:S05]  /*4cd0*/  PRMT R3, R3, 0x8880, RZ ;  /* 0x0000888003037816 */ /* 0x000fca00000000ff */
[----:B------:R-:W-:-:S05]  /*4ce0*/  IMAD.MOV.U32 R4, RZ, RZ, R3 ;  /* 0x000000ffff047224 */ /* 0x000fca00078e0003 */
[----:B------:R-:W-:-:S05]  /*4cf0*/  SHF.R.S32.HI R5, RZ, 0x1f, R4 ;  /* 0x0000001fff057819 */ /* 0x000fca0000011404 */
[----:B------:R0:W-:Y:S01]  /*4d00*/  STG.E.64 [R8.64], R4 ;  /* 0x0000000408007986 */ /* 0x0001e2000c101b24 */
[----:B------:R-:W-:Y:S05]  /*4d10*/  BRA `(.L_x_32666) ;  /* 0x0000003000007947 */ /* 0x000fea0003800000 */
.L_x_32697:
[----:B------:R-:W-:-:S04]  /*4d20*/  LOP3.LUT R3, R3, 0xffff, RZ, 0xc0, !PT ;  /* 0x0000ffff03037812 */ /* 0x000fc800078ec0ff */
[----:B------:R-:W-:-:S05]  /*4d30*/  PRMT R3, R3, 0x8880, RZ ;  /* 0x0000888003037816 */ /* 0x000fca00000000ff */
[----:B------:R0:W-:Y:S02]  /*4d40*/  STG.E [R8.64], R3 ;  /* 0x0000000308007986 */ /* 0x0001e4000c101924 */
.L_x_32666:
[----:B0-----:R-:W-:Y:S05]  /*4d50*/  BSYNC B6 ;  /* 0x0000000000067941 */ /* 0x001fea0003800000 */
.L_x_32665:
        /* <DEDUP_REMOVED lines=21> */
.L_x_32704:
[----:B------:R0:W-:Y:S01]  /*4eb0*/  STG.E.U8 [R8.64], R25 ;  /* 0x0000001908007986 */ /* 0x0001e2000c101124 */
[----:B------:R-:W-:Y:S05]  /*4ec0*/  BRA `(.L_x_32706) ;  /* 0x00000e9000007947 */ /* 0x000fea0003800000 */
.L_x_32703:
        /* <DEDUP_REMOVED lines=12> */
.L_x_32708:
[----:B------:R-:W-:-:S04]  /*4f90*/  LOP3.LUT R25, R25, 0xffff, RZ, 0xc0, !PT ;  /* 0x0000ffff19197812 */ /* 0x000fc800078ec0ff */
[----:B------:R-:W-:-:S05]  /*4fa0*/  PRMT R3, R25, 0x8880, RZ ;  /* 0x0000888019037816 */ /* 0x000fca00000000ff */
[----:B------:R0:W-:Y:S01]  /*4fb0*/  STG.E [R8.64], R3 ;  /* 0x0000000308007986 */ /* 0x0001e2000c101924 */
[----:B------:R-:W-:Y:S05]  /*4fc0*/  BRA `(.L_x_32706) ;  /* 0x00000d9000007947 */ /* 0x000fea0003800000 */
.L_x_32707:
[----:B------:R-:W-:-:S04]  /*4fd0*/  PRMT R3, R25, 0x8880, RZ ;  /* 0x0000888019037816 */ /* 0x000fc800000000ff */
[----:B------:R-:W-:-:S05]  /*4fe0*/  PRMT R3, R3, 0x7710, RZ ;  /* 0x0000771003037816 */ /* 0x000fca00000000ff */
[----:B------:R0:W-:Y:S01]  /*4ff0*/  STG.E.U16 [R8.64], R3 ;  /* 0x0000000308007986 */ /* 0x0001e2000c101524 */
[----:B------:R-:W-:Y:S05]  /*5000*/  BRA `(.L_x_32706) ;  /* 0x00000d5000007947 */ /* 0x000fea0003800000 */
.L_x_32702:
        /* <DEDUP_REMOVED lines=9> */
.L_x_32710:
[----:B------:R-:W0:Y:S02]  /*50a0*/  I2F.S8 R0, R25 ;  /* 0x0000001900007306 */ /* 0x000e240000001400 */
[----:B0-----:R-:W-:-:S05]  /*50b0*/  F2FP.PACK_AB R0, RZ, R0 ;  /* 0x00000000ff00723e */ /* 0x001fca00000000ff */
[----:B------:R0:W-:Y:S01]  /*50c0*/  STG.E.U16 [R8.64], R0 ;  /* 0x0000000008007986 */ /* 0x0001e2000c101524 */
[----:B------:R-:W-:Y:S05]  /*50d0*/  BRA `(.L_x_32706) ;  /* 0x00000c8000007947 */ /* 0x000fea0003800000 */
.L_x_32709:
        /* <DEDUP_REMOVED lines=10> */
.L_x_32712:
[----:B------:R-:W0:Y:S02]  /*5180*/  I2F.S8 R25, R25 ;  /* 0x0000001900197306 */ /* 0x000e240000001400 */
[----:B0-----:R-:W-:-:S04]  /*5190*/  F2FP.PACK_AB R3, RZ, R25 ;  /* 0x00000019ff03723e */ /* 0x001fc800000000ff */
[----:B------:R-:W-:-:S05]  /*51a0*/  PRMT R3, R3, 0x5410, RZ ;  /* 0x0000541003037816 */ /* 0x000fca00000000ff */
[----:B------:R0:W-:Y:S01]  /*51b0*/  STG.E [R8.64], R3 ;  /* 0x0000000308007986 */ /* 0x0001e2000c101924 */
[----:B------:R-:W-:Y:S05]  /*51c0*/  BRA `(.L_x_32706) ;  /* 0x00000b9000007947 */ /* 0x000fea0003800000 */
.L_x_32711:
[----:B------:R-:W-:-:S04]  /*51d0*/  PRMT R4, R25, 0x8880, RZ ;  /* 0x0000888019047816 */ /* 0x000fc800000000ff */
[----:B------:R-:W-:-:S06]  /*51e0*/  PRMT R4, R4, 0x7710, RZ ;  /* 0x0000771004047816 */ /* 0x000fcc00000000ff */
[----:B------:R-:W0:Y:S02]  /*51f0*/  I2F.F64.S16 R4, R4 ;  /* 0x0000000400047312 */ /* 0x000e240000101c00 */
[----:B0-----:R0:W-:Y:S01]  /*5200*/  STG.E.64 [R8.64], R4 ;  /* 0x0000000408007986 */ /* 0x0011e2000c101b24 */
[----:B------:R-:W-:Y:S05]  /*5210*/  BRA `(.L_x_32706) ;  /* 0x00000b4000007947 */ /* 0x000fea0003800000 */
.L_x_32701:
        /* <DEDUP_REMOVED lines=12> */
.L_x_32715:
[----:B------:R-:W-:Y:S01]  /*52e0*/  PRMT R4, R25, 0x8880, RZ ;  /* 0x0000888019047816 */ /* 0x000fe200000000ff */
[----:B------:R-:W-:-:S03]  /*52f0*/  CS2R R6, SRZ ;  /* 0x0000000000067805 */ /* 0x000fc6000001ff00 */
[----:B------:R-:W-:-:S06]  /*5300*/  PRMT R4, R4, 0x7710, RZ ;  /* 0x0000771004047816 */ /* 0x000fcc00000000ff */
[----:B------:R-:W0:Y:S02]  /*5310*/  I2F.F64.S16 R4, R4 ;  /* 0x0000000400047312 */ /* 0x000e240000101c00 */
[----:B0-----:R0:W-:Y:S01]  /*5320*/  STG.E.128 [R8.64], R4 ;  /* 0x0000000408007986 */ /* 0x0011e2000c101d24 */
[----:B------:R-:W-:Y:S05]  /*5330*/  BRA `(.L_x_32706) ;  /* 0x00000a2000007947 */ /* 0x000fea0003800000 */
.L_x_32714:
        /* <DEDUP_REMOVED lines=21> */
.L_x_32719:
[----:B------:R-:W-:Y:S05]  /*5490*/  BSYNC B0 ;  /* 0x0000000000007941 */ /* 0x000fea0003800000 */
.L_x_32718:
[----:B------:R-:W-:-:S05]  /*54a0*/  LOP3.LUT R5, R0, R5, RZ, 0xfc, !PT ;  /* 0x0000000500057212 */ /* 0x000fca00078efcff */
[----:B------:R0:W-:Y:S01]  /*54b0*/  STG.E.U8 [R8.64], R5 ;  /* 0x0000000508007986 */ /* 0x0001e2000c101124 */
[----:B------:R-:W-:Y:S05]  /*54c0*/  BRA `(.L_x_32706) ;  /* 0x0000089000007947 */ /* 0x000fea0003800000 */
.L_x_32717:
        /* <DEDUP_REMOVED lines=13> */
.L_x_32721:
[----:B------:R-:W-:Y:S01]  /*55a0*/  IMAD.MOV.U32 R0, RZ, RZ, 0x7f ;  /* 0x0000007fff007424 */ /* 0x000fe200078e00ff */
[----:B------:R-:W-:-:S04]  /*55b0*/  ISETP.GT.U32.AND P0, PT, R3, 0x7f800000, PT ;  /* 0x7f8000000300780c */ /* 0x000fc80003f04070 */
[----:B------:R-:W-:-:S04]  /*55c0*/  SEL R0, R0, 0x7c, P0 ;  /* 0x0000007c00007807 */ /* 0x000fc80000000000 */
.L_x_32722:
[----:B------:R-:W-:Y:S05]  /*55d0*/  BSYNC B0 ;  /* 0x0000000000007941 */ /* 0x000fea0003800000 */
.L_x_32720:
[----:B------:R-:W-:-:S04]  /*55e0*/  LOP3.LUT R3, R25, 0x80000000, RZ, 0xc0, !PT ;  /* 0x8000000019037812 */ /* 0x000fc800078ec0ff */
[----:B------:R-:W-:-:S04]  /*55f0*/  SHF.R.U32.HI R3, RZ, 0x18, R3 ;  /* 0x00000018ff037819 */ /* 0x000fc80000011603 */
[----:B------:R-:W-:-:S05]  /*5600*/  LOP3.LUT R3, R0, R3, RZ, 0xfc, !PT ;  /* 0x0000000300037212 */ /* 0x000fca00078efcff */
[----:B------:R0:W-:Y:S01]  /*5610*/  STG.E.U8 [R8.64], R3 ;  /* 0x0000000308007986 */ /* 0x0001e2000c101124 */
[----:B------:R-:W-:Y:S05]  /*5620*/  BRA `(.L_x_32706) ;  /* 0x0000073000007947 */ /* 0x000fea0003800000 */
.L_x_32716:
[----:B------:R-:W0:Y:S02]  /*5630*/  I2F.S8 R0, R25 ;  /* 0x0000001900007306 */ /* 0x000e240000001400 */
[----:B0-----:R-:W-:-:S05]  /*5640*/  F2FP.BF16.PACK_AB R0, RZ, R0 ;  /* 0x00000000ff00723e */ /* 0x001fca00000010ff */
[----:B------:R0:W-:Y:S01]  /*5650*/  STG.E.U16 [R8.64], R0 ;  /* 0x0000000008007986 */ /* 0x0001e2000c101524 */
[----:B------:R-:W-:Y:S05]  /*5660*/  BRA `(.L_x_32706) ;  /* 0x000006f000007947 */ /* 0x000fea0003800000 */
.L_x_32713:
        /* <DEDUP_REMOVED lines=12> */
.L_x_32725:
        /* <DEDUP_REMOVED lines=17> */
.L_x_32728:
[----:B------:R-:W-:-:S04]  /*5840*/  LOP3.LUT R3, R25, 0x80000000, RZ, 0xc0, !PT ;  /* 0x8000000019037812 */ /* 0x000fc800078ec0ff */
[----:B------:R-:W-:-:S04]  /*5850*/  SHF.R.U32.HI R3, RZ, 0x18, R3 ;  /* 0x00000018ff037819 */ /* 0x000fc80000011603 */
[----:B------:R-:W-:-:S04]  /*5860*/  LOP3.LUT R0, R0, R3, RZ, 0xfc, !PT ;  /* 0x0000000300007212 */ /* 0x000fc800078efcff */
[----:B------:R-:W-:Y:S02]  /*5870*/  PRMT R4, R0, 0x7610, R4 ;  /* 0x0000761000047816 */ /* 0x000fe40000000004 */
.L_x_32727:
[----:B------:R-:W-:Y:S05]  /*5880*/  BSYNC B0 ;  /* 0x0000000000007941 */ /* 0x000fea0003800000 */
.L_x_32726:
[----:B------:R0:W-:Y:S01]  /*5890*/  STG.E.U8 [R8.64], R4 ;  /* 0x0000000408007986 */ /* 0x0001e2000c101124 */
[----:B------:R-:W-:Y:S05]  /*58a0*/  BRA `(.L_x_32706) ;  /* 0x000004b000007947 */ /* 0x000fea0003800000 */
.L_x_32724:
        /* <DEDUP_REMOVED lines=17> */
.L_x_32731:
[----:B------:R-:W-:-:S04]  /*59c0*/  LOP3.LUT R3, R25, 0x80000000, RZ, 0xc0, !PT ;  /* 0x8000000019037812 */ /* 0x000fc800078ec0ff */
[----:B------:R-:W-:-:S04]  /*59d0*/  SHF.R.U32.HI R3, RZ, 0x18, R3 ;  /* 0x00000018ff037819 */ /* 0x000fc80000011603 */
[----:B------:R-:W-:-:S04]  /*59e0*/  LOP3.LUT R0, R0, R3, RZ, 0xfc, !PT ;  /* 0x0000000300007212 */ /* 0x000fc800078efcff */
[----:B------:R-:W-:Y:S02]  /*59f0*/  PRMT R4, R0, 0x7610, R4 ;  /* 0x0000761000047816 */ /* 0x000fe40000000004 */
.L_x_32730:
[----:B------:R-:W-:Y:S05]  /*5a00*/  BSYNC B0 ;  /* 0x0000000000007941 */ /* 0x000fea0003800000 */
.L_x_32729:
[----:B------:R0:W-:Y:S01]  /*5a10*/  STG.E.U8 [R8.64], R4 ;  /* 0x0000000408007986 */ /* 0x0001e2000c101124 */
[----:B------:R-:W-:Y:S05]  /*5a20*/  BRA `(.L_x_32706) ;  /* 0x0000033000007947 */ /* 0x000fea0003800000 */
.L_x_32723:
        /* <DEDUP_REMOVED lines=22> */
.L_x_32705:
        /* <DEDUP_REMOVED lines=20> */
.L_x_32733:
[----:B------:R-:W-:-:S04]  /*5cd0*/  LOP3.LUT R25, R25, 0xffff, RZ, 0xc0, !PT ;  /* 0x0000ffff19197812 */ /* 0x000fc800078ec0ff */
[----:B------:R-:W-:-:S05]  /*5ce0*/  PRMT R25, R25, 0x8880, RZ ;  /* 0x0000888019197816 */ /* 0x000fca00000000ff */
[----:B------:R-:W-:-:S05]  /*5cf0*/  IMAD.MOV.U32 R4, RZ, RZ, R25 ;  /* 0x000000ffff047224 */ /* 0x000fca00078e0019 */
[----:B------:R-:W-:-:S05]  /*5d00*/  SHF.R.S32.HI R5, RZ, 0x1f, R4 ;  /* 0x0000001fff057819 */ /* 0x000fca0000011404 */
[----:B------:R0:W-:Y:S01]  /*5d10*/  STG.E.64 [R8.64], R4 ;  /* 0x0000000408007986 */ /* 0x0001e2000c101b24 */
[----:B------:R-:W-:Y:S05]  /*5d20*/  BRA `(.L_x_32706) ;  /* 0x0000003000007947 */ /* 0x000fea0003800000 */
.L_x_32732:
[----:B------:R-:W-:-:S04]  /*5d30*/  LOP3.LUT R25, R25, 0xffff, RZ, 0xc0, !PT ;  /* 0x0000ffff19197812 */ /* 0x000fc800078ec0ff */
[----:B------:R-:W-:-:S05]  /*5d40*/  PRMT R3, R25, 0x8880, RZ ;  /* 0x0000888019037816 */ /* 0x000fca00000000ff */
[----:B------:R0:W-:Y:S02]  /*5d50*/  STG.E [R8.64], R3 ;  /* 0x0000000308007986 */ /* 0x0001e4000c101924 */
.L_x_32706:
        /* <DEDUP_REMOVED lines=21> */
.L_x_32737:
[----:B------:R0:W-:Y:S01]  /*5eb0*/  STG.E.U8 [R8.64], R18 ;  /* 0x0000001208007986 */ /* 0x0001e2000c101124 */
[----:B------:R-:W-:Y:S05]  /*5ec0*/  BRA `(.L_x_32739) ;  /* 0x00000e9000007947 */ /* 0x000fea0003800000 */
.L_x_32736:
        /* <DEDUP_REMOVED lines=12> */
.L_x_32741:
[----:B------:R-:W-:-:S04]  /*5f90*/  LOP3.LUT R18, R18, 0xffff, RZ, 0xc0, !PT ;  /* 0x0000ffff12127812 */ /* 0x000fc800078ec0ff */
[----:B------:R-:W-:-:S05]  /*5fa0*/  PRMT R3, R18, 0x8880, RZ ;  /* 0x0000888012037816 */ /* 0x000fca00000000ff */
[----:B------:R0:W-:Y:S01]  /*5fb0*/  STG.E [R8.64], R3 ;  /* 0x0000000308007986 */ /* 0x0001e2000c101924 */
[----:B------:R-:W-:Y:S05]  /*5fc0*/  BRA `(.L_x_32739) ;  /* 0x00000d9000007947 */ /* 0x000fea0003800000 */
.L_x_32740:
[----:B------:R-:W-:-:S04]  /*5fd0*/  PRMT R3, R18, 0x8880, RZ ;  /* 0x0000888012037816 */ /* 0x000fc800000000ff */
[----:B------:R-:W-:-:S05]  /*5fe0*/  PRMT R3, R3, 0x7710, RZ ;  /* 0x0000771003037816 */ /* 0x000fca00000000ff */
[----:B------:R0:W-:Y:S01]  /*5ff0*/  STG.E.U16 [R8.64], R3 ;  /* 0x0000000308007986 */ /* 0x0001e2000c101524 */
[----:B------:R-:W-:Y:S05]  /*6000*/  BRA `(.L_x_32739) ;  /* 0x00000d5000007947 */ /* 0x000fea0003800000 */
.L_x_32735:
        /* <DEDUP_REMOVED lines=9> */
.L_x_32743:
[----:B------:R-:W0:Y:S02]  /*60a0*/  I2F.S8 R0, R18 ;  /* 0x0000001200007306 */ /* 0x000e240000001400 */
[----:B0-----:R-:W-:-:S05]  /*60b0*/  F2FP.PACK_AB R0, RZ, R0 ;  /* 0x00000000ff00723e */ /* 0x001fca00000000ff */
[----:B------:R0:W-:Y:S01]  /*60c0*/  STG.E.U16 [R8.64], R0 ;  /* 0x0000000008007986 */ /* 0x0001e2000c101524 */
[----:B------:R-:W-:Y:S05]  /*60d0*/  BRA `(.L_x_32739) ;  /* 0x00000c8000007947 */ /* 0x000fea0003800000 */
.L_x_32742:
        /* <DEDUP_REMOVED lines=10> */
.L_x_32745:
[----:B------:R-:W0:Y:S02]  /*6180*/  I2F.S8 R18, R18 ;  /* 0x0000001200127306 */ /* 0x000e240000001400 */
[----:B0-----:R-:W-:-:S04]  /*6190*/  F2FP.PACK_AB R3, RZ, R18 ;  /* 0x00000012ff03723e */ /* 0x001fc800000000ff */
[----:B------:R-:W-:-:S05]  /*61a0*/  PRMT R3, R3, 0x5410, RZ ;  /* 0x0000541003037816 */ /* 0x000fca00000000ff */
[----:B------:R0:W-:Y:S01]  /*61b0*/  STG.E [R8.64], R3 ;  /* 0x0000000308007986 */ /* 0x0001e2000c101924 */
[----:B------:R-:W-:Y:S05]  /*61c0*/  BRA `(.L_x_32739) ;  /* 0x00000b9000007947 */ /* 0x000fea0003800000 */
.L_x_32744:
[----:B------:R-:W-:-:S04]  /*61d0*/  PRMT R4, R18, 0x8880, RZ ;  /* 0x0000888012047816 */ /* 0x000fc800000000ff */
[----:B------:R-:W-:-:S06]  /*61e0*/  PRMT R4, R4, 0x7710, RZ ;  /* 0x0000771004047816 */ /* 0x000fcc00000000ff */
[----:B------:R-:W0:Y:S02]  /*61f0*/  I2F.F64.S16 R4, R4 ;  /* 0x0000000400047312 */ /* 0x000e240000101c00 */
[----:B0-----:R0:W-:Y:S01]  /*6200*/  STG.E.64 [R8.64], R4 ;  /* 0x0000000408007986 */ /* 0x0011e2000c101b24 */
[----:B------:R-:W-:Y:S05]  /*6210*/  BRA `(.L_x_32739) ;  /* 0x00000b4000007947 */ /* 0x000fea0003800000 */
.L_x_32734:
        /* <DEDUP_REMOVED lines=12> */
.L_x_32748:
[----:B------:R-:W-:Y:S01]  /*62e0*/  PRMT R4, R18, 0x8880, RZ ;  /* 0x0000888012047816 */ /* 0x000fe200000000ff */
[----:B------:R-:W-:-:S03]  /*62f0*/  CS2R R6, SRZ ;  /* 0x0000000000067805 */ /* 0x000fc6000001ff00 */
[----:B------:R-:W-:-:S06]  /*6300*/  PRMT R4, R4, 0x7710, RZ ;  /* 0x0000771004047816 */ /* 0x000fcc00000000ff */
[----:B------:R-:W0:Y:S02]  /*6310*/  I2F.F64.S16 R4, R4 ;  /* 0x0000000400047312 */ /* 0x000e240000101c00 */
[----:B0-----:R0:W-:Y:S01]  /*6320*/  STG.E.128 [R8.64], R4 ;  /* 0x0000000408007986 */ /* 0x0011e2000c101d24 */
[----:B------:R-:W-:Y:S05]  /*6330*/  BRA `(.L_x_32739) ;  /* 0x00000a2000007947 */ /* 0x000fea0003800000 */
.L_x_32747:
        /* <DEDUP_REMOVED lines=21> */
.L_x_32752:
[----:B------:R-:W-:Y:S05]  /*6490*/  BSYNC B0 ;  /* 0x0000000000007941 */ /* 0x000fea0003800000 */
.L_x_32751:
[----:B------:R-:W-:-:S05]  /*64a0*/  LOP3.LUT R5, R0, R5, RZ, 0xfc, !PT ;  /* 0x0000000500057212 */ /* 0x000fca00078efcff */
[----:B------:R0:W-:Y:S01]  /*64b0*/  STG.E.U8 [R8.64], R5 ;  /* 0x0000000508007986 */ /* 0x0001e2000c101124 */
[----:B------:R-:W-:Y:S05]  /*64c0*/  BRA `(.L_x_32739) ;  /* 0x0000089000007947 */ /* 0x000fea0003800000 */
.L_x_32750:
        /* <DEDUP_REMOVED lines=13> */
.L_x_32754:
[----:B------:R-:W-:Y:S01]  /*65a0*/  IMAD.MOV.U32 R0, RZ, RZ, 0x7f ;  /* 0x0000007fff007424 */ /* 0x000fe200078e00ff */
[----:B------:R-:W-:-:S04]  /*65b0*/  ISETP.GT.U32.AND P0, PT, R3, 0x7f800000, PT ;  /* 0x7f8000000300780c */ /* 0x000fc80003f04070 */
[----:B------:R-:W-:-:S04]  /*65c0*/  SEL R0, R0, 0x7c, P0 ;  /* 0x0000007c00007807 */ /* 0x000fc80000000000 */
.L_x_32755:
[----:B------:R-:W-:Y:S05]  /*65d0*/  BSYNC B0 ;  /* 0x0000000000007941 */ /* 0x000fea0003800000 */
.L_x_32753:
[----:B------:R-:W-:-:S04]  /*65e0*/  LOP3.LUT R3, R5, 0x80000000, RZ, 0xc0, !PT ;  /* 0x8000000005037812 */ /* 0x000fc800078ec0ff */
[----:B------:R-:W-:-:S04]  /*65f0*/  SHF.R.U32.HI R3, RZ, 0x18, R3 ;  /* 0x00000018ff037819 */ /* 0x000fc80000011603 */
[----:B------:R-:W-:-:S05]  /*6600*/  LOP3.LUT R3, R0, R3, RZ, 0xfc, !PT ;  /* 0x0000000300037212 */ /* 0x000fca00078efcff */
[----:B------:R0:W-:Y:S01]  /*6610*/  STG.E.U8 [R8.64], R3 ;  /* 0x0000000308007986 */ /* 0x0001e2000c101124 */
[----:B------:R-:W-:Y:S05]  /*6620*/  BRA `(.L_x_32739) ;  /* 0x0000073000007947 */ /* 0x000fea0003800000 */
.L_x_32749:
[----:B------:R-:W0:Y:S02]  /*6630*/  I2F.S8 R0, R18 ;  /* 0x0000001200007306 */ /* 0x000e240000001400 */
[----:B0-----:R-:W-:-:S05]  /*6640*/  F2FP.BF16.PACK_AB R0, RZ, R0 ;  /* 0x00000000ff00723e */ /* 0x001fca00000010ff */
[----:B------:R0:W-:Y:S01]  /*6650*/  STG.E.U16 [R8.64], R0 ;  /* 0x0000000008007986 */ /* 0x0001e2000c101524 */
[----:B------:R-:W-:Y:S05]  /*6660*/  BRA `(.L_x_32739) ;  /* 0x000006f000007947 */ /* 0x000fea0003800000 */
.L_x_32746:
        /* <DEDUP_REMOVED lines=12> */
.L_x_32758:
        /* <DEDUP_REMOVED lines=17> */
.L_x_32761:
[----:B------:R-:W-:-:S04]  /*6840*/  LOP3.LUT R3, R5, 0x80000000, RZ, 0xc0, !PT ;  /* 0x8000000005037812 */ /* 0x000fc800078ec0ff */
[----:B------:R-:W-:-:S04]  /*6850*/  SHF.R.U32.HI R3, RZ, 0x18, R3 ;  /* 0x00000018ff037819 */ /* 0x000fc80000011603 */
[----:B------:R-:W-:-:S04]  /*6860*/  LOP3.LUT R0, R0, R3, RZ, 0xfc, !PT ;  /* 0x0000000300007212 */ /* 0x000fc800078efcff */
[----:B------:R-:W-:Y:S02]  /*6870*/  PRMT R4, R0, 0x7610, R4 ;  /* 0x0000761000047816 */ /* 0x000fe40000000004 */
.L_x_32760:
[----:B------:R-:W-:Y:S05]  /*6880*/  BSYNC B0 ;  /* 0x0000000000007941 */ /* 0x000fea0003800000 */
.L_x_32759:
[----:B------:R0:W-:Y:S01]  /*6890*/  STG.E.U8 [R8.64], R4 ;  /* 0x0000000408007986 */ /* 0x0001e2000c101124 */
[----:B------:R-:W-:Y:S05]  /*68a0*/  BRA `(.L_x_32739) ;  /* 0x000004b000007947 */ /* 0x000fea0003800000 */
.L_x_32757:
        /* <DEDUP_REMOVED lines=17> */
.L_x_32764:
[----:B------:R-:W-:-:S04]  /*69c0*/  LOP3.LUT R3, R5, 0x80000000, RZ, 0xc0, !PT ;  /* 0x8000000005037812 */ /* 0x000fc800078ec0ff */
[----:B------:R-:W-:-:S04]  /*69d0*/  SHF.R.U32.HI R3, RZ, 0x18, R3 ;  /* 0x00000018ff037819 */ /* 0x000fc80000011603 */
[----:B------:R-:W-:-:S04]  /*69e0*/  LOP3.LUT R0, R0, R3, RZ, 0xfc, !PT ;  /* 0x0000000300007212 */ /* 0x000fc800078efcff */
[----:B------:R-:W-:Y:S02]  /*69f0*/  PRMT R4, R0, 0x7610, R4 ;  /* 0x0000761000047816 */ /* 0x000fe40000000004 */
.L_x_32763:
[----:B------:R-:W-:Y:S05]  /*6a00*/  BSYNC B0 ;  /* 0x0000000000007941 */ /* 0x000fea0003800000 */
.L_x_32762:
[----:B------:R0:W-:Y:S01]  /*6a10*/  STG.E.U8 [R8.64], R4 ;  /* 0x0000000408007986 */ /* 0x0001e2000c101124 */
[----:B------:R-:W-:Y:S05]  /*6a20*/  BRA `(.L_x_32739) ;  /* 0x0000033000007947 */ /* 0x000fea0003800000 */
.L_x_32756:
        /* <DEDUP_REMOVED lines=22> */
.L_x_32738:
        /* <DEDUP_REMOVED lines=20> */
.L_x_32766:
[----:B------:R-:W-:-:S04]  /*6cd0*/  LOP3.LUT R18, R18, 0xffff, RZ, 0xc0, !PT ;  /* 0x0000ffff12127812 */ /* 0x000fc800078ec0ff */
[----:B------:R-:W-:-:S05]  /*6ce0*/  PRMT R18, R18, 0x8880, RZ ;  /* 0x0000888012127816 */ /* 0x000fca00000000ff */
[----:B------:R-:W-:-:S05]  /*6cf0*/  IMAD.MOV.U32 R4, RZ, RZ, R18 ;  /* 0x000000ffff047224 */ /* 0x000fca00078e0012 */
[----:B------:R-:W-:-:S05]  /*6d00*/  SHF.R.S32.HI R5, RZ, 0x1f, R4 ;  /* 0x0000001fff057819 */ /* 0x000fca0000011404 */
[----:B------:R0:W-:Y:S01]  /*6d10*/  STG.E.64 [R8.64], R4 ;  /* 0x0000000408007986 */ /* 0x0001e2000c101b24 */
[----:B------:R-:W-:Y:S05]  /*6d20*/  BRA `(.L_x_32739) ;  /* 0x0000003000007947 */ /* 0x000fea0003800000 */
.L_x_32765:
[----:B------:R-:W-:-:S04]  /*6d30*/  LOP3.LUT R18, R18, 0xffff, RZ, 0xc0, !PT ;  /* 0x0000ffff12127812 */ /* 0x000fc800078ec0ff */
[----:B------:R-:W-:-:S05]  /*6d40*/  PRMT R3, R18, 0x8880, RZ ;  /* 0x0000888012037816 */ /* 0x000fca00000000ff */
[----:B------:R0:W-:Y:S02]  /*6d50*/  STG.E [R8.64], R3 ;  /* 0x0000000308007986 */ /* 0x0001e4000c101924 */
.L_x_32739:
[----:B------:R-:W-:Y:S02]  /*6d60*/  IADD3 R23, R23, 0x80, RZ ;  /* 0x0000008017177810 */ /* 0x000fe40007ffe0ff */
.L_x_32700:
[----:B------:R-:W-:Y:S05]  /*6d70*/  BSYNC B6 ;  /* 0x0000000000067941 */ /* 0x000fea0003800000 */
.L_x_32699:
        /* <DEDUP_REMOVED lines=19> */
.L_x_32770:
[----:B------:R-:W-:Y:S01]  /*6eb0*/  STG.E.U8 [R2.64], R19 ;  /* 0x0000001302007986 */ /* 0x000fe2000c101124 */
[----:B------:R-:W-:Y:S05]  /*6ec0*/  EXIT ;  /* 0x000000000000794d */ /* 0x000fea0003800000 */
.L_x_32769:
        /* <DEDUP_REMOVED lines=12> */
.L_x_32773:
[----:B------:R-:W-:-:S04]  /*6f90*/  LOP3.LUT R19, R19, 0xffff, RZ, 0xc0, !PT ;  /* 0x0000ffff13137812 */ /* 0x000fc800078ec0ff */
[----:B------:R-:W-:-:S05]  /*6fa0*/  PRMT R5, R19, 0x8880, RZ ;  /* 0x0000888013057816 */ /* 0x000fca00000000ff */
[----:B------:R-:W-:Y:S01]  /*6fb0*/  STG.E [R2.64], R5 ;  /* 0x0000000502007986 */ /* 0x000fe2000c101924 */
[----:B------:R-:W-:Y:S05]  /*6fc0*/  EXIT ;  /* 0x000000000000794d */ /* 0x000fea0003800000 */
.L_x_32772:
[----:B------:R-:W-:-:S04]  /*6fd0*/  PRMT R5, R19, 0x8880, RZ ;  /* 0x0000888013057816 */ /* 0x000fc800000000ff */
[----:B------:R-:W-:-:S05]  /*6fe0*/  PRMT R5, R5, 0x7710, RZ ;  /* 0x0000771005057816 */ /* 0x000fca00000000ff */
[----:B------:R-:W-:Y:S01]  /*6ff0*/  STG.E.U16 [R2.64], R5 ;  /* 0x0000000502007986 */ /* 0x000fe2000c101524 */
[----:B------:R-:W-:Y:S05]  /*7000*/  EXIT ;  /* 0x000000000000794d */ /* 0x000fea0003800000 */
.L_x_32768:
        /* <DEDUP_REMOVED lines=9> */
.L_x_32775:
[----:B------:R-:W0:Y:S02]  /*70a0*/  I2F.S8 R0, R19 ;  /* 0x0000001300007306 */ /* 0x000e240000001400 */
[----:B0-----:R-:W-:-:S05]  /*70b0*/  F2FP.PACK_AB R0, RZ, R0 ;  /* 0x00000000ff00723e */ /* 0x001fca00000000ff */
[----:B------:R-:W-:Y:S01]  /*70c0*/  STG.E.U16 [R2.64], R0 ;  /* 0x0000000002007986 */ /* 0x000fe2000c101524 */
[----:B------:R-:W-:Y:S05]  /*70d0*/  EXIT ;  /* 0x000000000000794d */ /* 0x000fea0003800000 */
.L_x_32774:
        /* <DEDUP_REMOVED lines=10> */
.L_x_32777:
[----:B------:R-:W0:Y:S02]  /*7180*/  I2F.S8 R19, R19 ;  /* 0x0000001300137306 */ /* 0x000e240000001400 */
[----:B0-----:R-:W-:-:S04]  /*7190*/  F2FP.PACK_AB R5, RZ, R19 ;  /* 0x00000013ff05723e */ /* 0x001fc800000000ff */
[----:B------:R-:W-:-:S05]  /*71a0*/  PRMT R5, R5, 0x5410, RZ ;  /* 0x0000541005057816 */ /* 0x000fca00000000ff */
[----:B------:R-:W-:Y:S01]  /*71b0*/  STG.E [R2.64], R5 ;  /* 0x0000000502007986 */ /* 0x000fe2000c101924 */
[----:B------:R-:W-:Y:S05]  /*71c0*/  EXIT ;  /* 0x000000000000794d */ /* 0x000fea0003800000 */
.L_x_32776:
[----:B------:R-:W-:-:S04]  /*71d0*/  PRMT R4, R19, 0x8880, RZ ;  /* 0x0000888013047816 */ /* 0x000fc800000000ff */
[----:B------:R-:W-:-:S06]  /*71e0*/  PRMT R4, R4, 0x7710, RZ ;  /* 0x0000771004047816 */ /* 0x000fcc00000000ff */
[----:B------:R-:W0:Y:S02]  /*71f0*/  I2F.F64.S16 R4, R4 ;  /* 0x0000000400047312 */ /* 0x000e240000101c00 */
[----:B0-----:R-:W-:Y:S01]  /*7200*/  STG.E.64 [R2.64], R4 ;  /* 0x0000000402007986 */ /* 0x001fe2000c101b24 */
[----:B------:R-:W-:Y:S05]  /*7210*/  EXIT ;  /* 0x000000000000794d */ /* 0x000fea0003800000 */
.L_x_32767:
        /* <DEDUP_REMOVED lines=12> */
.L_x_32780:
[----:B------:R-:W-:Y:S01]  /*72e0*/  PRMT R4, R19, 0x8880, RZ ;  /* 0x0000888013047816 */ /* 0x000fe200000000ff */
[----:B------:R-:W-:-:S03]  /*72f0*/  CS2R R6, SRZ ;  /* 0x0000000000067805 */ /* 0x000fc6000001ff00 */
[----:B------:R-:W-:-:S06]  /*7300*/  PRMT R4, R4, 0x7710, RZ ;  /* 0x0000771004047816 */ /* 0x000fcc00000000ff */
[----:B------:R-:W0:Y:S02]  /*7310*/  I2F.F64.S16 R4, R4 ;  /* 0x0000000400047312 */ /* 0x000e240000101c00 */
[----:B0-----:R-:W-:Y:S01]  /*7320*/  STG.E.128 [R2.64], R4 ;  /* 0x0000000402007986 */ /* 0x001fe2000c101d24 */
[----:B------:R-:W-:Y:S05]  /*7330*/  EXIT ;  /* 0x000000000000794d */ /* 0x000fea0003800000 */
.L_x_32779:
        /* <DEDUP_REMOVED lines=21> */
.L_x_32784:
[----:B------:R-:W-:Y:S05]  /*7490*/  BSYNC B0 ;  /* 0x0000000000007941 */ /* 0x000fea0003800000 */
.L_x_32783:
[----:B------:R-:W-:-:S05]  /*74a0*/  LOP3.LUT R5, R0, R5, RZ, 0xfc, !PT ;  /* 0x0000000500057212 */ /* 0x000fca00078efcff */
[----:B------:R-:W-:Y:S01]  /*74b0*/  STG.E.U8 [R2.64], R5 ;  /* 0x0000000502007986 */ /* 0x000fe2000c101124 */
[----:B------:R-:W-:Y:S05]  /*74c0*/  EXIT ;  /* 0x000000000000794d */ /* 0x000fea0003800000 */
.L_x_32782:
        /* <DEDUP_REMOVED lines=13> */
.L_x_32786:
[----:B------:R-:W-:Y:S01]  /*75a0*/  IMAD.MOV.U32 R0, RZ, RZ, 0x7f ;  /* 0x0000007fff007424 */ /* 0x000fe200078e00ff */
[----:B------:R-:W-:-:S04]  /*75b0*/  ISETP.GT.U32.AND P0, PT, R4, 0x7f800000, PT ;  /* 0x7f8000000400780c */ /* 0x000fc80003f04070 */
[----:B------:R-:W-:-:S04]  /*75c0*/  SEL R0, R0, 0x7c, P0 ;  /* 0x0000007c00007807 */ /* 0x000fc80000000000 */
.L_x_32787:
[----:B------:R-:W-:Y:S05]  /*75d0*/  BSYNC B0 ;  /* 0x0000000000007941 */ /* 0x000fea0003800000 */
.L_x_32785:
[----:B------:R-:W-:-:S04]  /*75e0*/  LOP3.LUT R4, R19, 0x80000000, RZ, 0xc0, !PT ;  /* 0x8000000013047812 */ /* 0x000fc800078ec0ff */
[----:B------:R-:W-:-:S04]  /*75f0*/  SHF.R.U32.HI R5, RZ, 0x18, R4 ;  /* 0x00000018ff057819 */ /* 0x000fc80000011604 */
[----:B------:R-:W-:-:S05]  /*7600*/  LOP3.LUT R5, R0, R5, RZ, 0xfc, !PT ;  /* 0x0000000500057212 */ /* 0x000fca00078efcff */
[----:B------:R-:W-:Y:S01]  /*7610*/  STG.E.U8 [R2.64], R5 ;  /* 0x0000000502007986 */ /* 0x000fe2000c101124 */
[----:B------:R-:W-:Y:S05]  /*7620*/  EXIT ;  /* 0x000000000000794d */ /* 0x000fea0003800000 */
.L_x_32781:
[----:B------:R-:W0:Y:S02]  /*7630*/  I2F.S8 R0, R19 ;  /* 0x0000001300007306 */ /* 0x000e240000001400 */
[----:B0-----:R-:W-:-:S05]  /*7640*/  F2FP.BF16.PACK_AB R0, RZ, R0 ;  /* 0x00000000ff00723e */ /* 0x001fca00000010ff */
[----:B------:R-:W-:Y:S01]  /*7650*/  STG.E.U16 [R2.64], R0 ;  /* 0x0000000002007986 */ /* 0x000fe2000c101524 */
[----:B------:R-:W-:Y:S05]  /*7660*/  EXIT ;  /* 0x000000000000794d */ /* 0x000fea0003800000 */
.L_x_32778:
        /* <DEDUP_REMOVED lines=12> */
.L_x_32790:
        /* <DEDUP_REMOVED lines=17> */
.L_x_32793:
[----:B------:R-:W-:-:S04]  /*7840*/  LOP3.LUT R0, R19, 0x80000000, RZ, 0xc0, !PT ;  /* 0x8000000013007812 */ /* 0x000fc800078ec0ff */
[----:B------:R-:W-:-:S04]  /*7850*/  SHF.R.U32.HI R5, RZ, 0x18, R0 ;  /* 0x00000018ff057819 */ /* 0x000fc80000011600 */
[----:B------:R-:W-:-:S04]  /*7860*/  LOP3.LUT R4, R4, R5, RZ, 0xfc, !PT ;  /* 0x0000000504047212 */ /* 0x000fc800078efcff */
[----:B------:R-:W-:Y:S02]  /*7870*/  PRMT R0, R4, 0x7610, R0 ;  /* 0x0000761004007816 */ /* 0x000fe40000000000 */
.L_x_32792:
[----:B------:R-:W-:Y:S05]  /*7880*/  BSYNC B0 ;  /* 0x0000000000007941 */ /* 0x000fea0003800000 */
.L_x_32791:
[----:B------:R-:W-:Y:S01]  /*7890*/  STG.E.U8 [R2.64], R0 ;  /* 0x0000000002007986 */ /* 0x000fe2000c101124 */
[----:B------:R-:W-:Y:S05]  /*78a0*/  EXIT ;  /* 0x000000000000794d */ /* 0x000fea0003800000 */
.L_x_32789:
        /* <DEDUP_REMOVED lines=17> */
.L_x_32796:
[----:B------:R-:W-:-:S04]  /*79c0*/  LOP3.LUT R0, R19, 0x80000000, RZ, 0xc0, !PT ;  /* 0x8000000013007812 */ /* 0x000fc800078ec0ff */
[----:B------:R-:W-:-:S04]  /*79d0*/  SHF.R.U32.HI R5, RZ, 0x18, R0 ;  /* 0x00000018ff057819 */ /* 0x000fc80000011600 */
[----:B------:R-:W-:-:S04]  /*79e0*/  LOP3.LUT R4, R4, R5, RZ, 0xfc, !PT ;  /* 0x0000000504047212 */ /* 0x000fc800078efcff */
[----:B------:R-:W-:Y:S02]  /*79f0*/  PRMT R0, R4, 0x7610, R0 ;  /* 0x0000761004007816 */ /* 0x000fe40000000000 */
.L_x_32795:
[----:B------:R-:W-:Y:S05]  /*7a00*/  BSYNC B0 ;  /* 0x0000000000007941 */ /* 0x000fea0003800000 */
.L_x_32794:
[----:B------:R-:W-:Y:S01]  /*7a10*/  STG.E.U8 [R2.64], R0 ;  /* 0x0000000002007986 */ /* 0x000fe2000c101124 */
[----:B------:R-:W-:Y:S05]  /*7a20*/  EXIT ;  /* 0x000000000000794d */ /* 0x000fea0003800000 */
.L_x_32788:
        /* <DEDUP_REMOVED lines=22> */
.L_x_32771:
        /* <DEDUP_REMOVED lines=20> */
.L_x_32798:
[----:B------:R-:W-:-:S04]  /*7cd0*/  LOP3.LUT R19, R19, 0xffff, RZ, 0xc0, !PT ;  /* 0x0000ffff13137812 */ /* 0x000fc800078ec0ff */
[----:B------:R-:W-:-:S05]  /*7ce0*/  PRMT R19, R19, 0x8880, RZ ;  /* 0x0000888013137816 */ /* 0x000fca00000000ff */
[----:B------:R-:W-:-:S05]  /*7cf0*/  IMAD.MOV.U32 R4, RZ, RZ, R19 ;  /* 0x000000ffff047224 */ /* 0x000fca00078e0013 */
[----:B------:R-:W-:-:S05]  /*7d00*/  SHF.R.S32.HI R5, RZ, 0x1f, R4 ;  /* 0x0000001fff057819 */ /* 0x000fca0000011404 */
[----:B------:R-:W-:Y:S01]  /*7d10*/  STG.E.64 [R2.64], R4 ;  /* 0x0000000402007986 */ /* 0x000fe2000c101b24 */
[----:B------:R-:W-:Y:S05]  /*7d20*/  EXIT ;  /* 0x000000000000794d */ /* 0x000fea0003800000 */
.L_x_32797:
[----:B------:R-:W-:-:S04]  /*7d30*/  LOP3.LUT R19, R19, 0xffff, RZ, 0xc0, !PT ;  /* 0x0000ffff13137812 */ /* 0x000fc800078ec0ff */
[----:B------:R-:W-:-:S05]  /*7d40*/  PRMT R5, R19, 0x8880, RZ ;  /* 0x0000888013057816 */ /* 0x000fca00000000ff */
[----:B------:R-:W-:Y:S01]  /*7d50*/  STG.E [R2.64], R5 ;  /* 0x0000000502007986 */ /* 0x000fe2000c101924 */
[----:B------:R-:W-:Y:S05]  /*7d60*/  EXIT ;  /* 0x000000000000794d */ /* 0x000fea0003800000 */
.L_x_32799:
        /* <DEDUP_REMOVED lines=9> */
.L_x_34381:


//--------------------- .text._ZN2at6native18elementwise_kernelILi128ELi4EZNS0_22gpu_kernel_impl_nocastIZZZNS0_23bitwise_not_kernel_cudaERNS_18TensorIteratorBaseEENKUlvE_clEvENKUlvE0_clEvEUlaE_EEvS4_RKT_EUliE_EEviT1_ --------------------------
	.section	.text._ZN2at6native18elementwise_kernelILi128ELi4EZNS0_22gpu_kernel_impl_nocastIZZZNS0_23bitwise_not_kernel_cudaERNS_18TensorIteratorBaseEENKUlvE_clEvENKUlvE0_clEvEUlaE_EEvS4_RKT_EUliE_EEviT1_,"ax",@progbits
	.sectioninfo	@"SHI_REGISTERS=12"
	.align	128
        .global         _ZN2at6native18elementwise_kernelILi128ELi4EZNS0_22gpu_kernel_impl_nocastIZZZNS0_23bitwise_not_kernel_cudaERNS_18TensorIteratorBaseEENKUlvE_clEvENKUlvE0_clEvEUlaE_EEvS4_RKT_EUliE_EEviT1_
        .type           _ZN2at6native18elementwise_kernelILi128ELi4EZNS0_22gpu_kernel_impl_nocastIZZZNS0_23bitwise_not_kernel_cudaERNS_18TensorIteratorBaseEENKUlvE_clEvENKUlvE0_clEvEUlaE_EEvS4_RKT_EUliE_EEviT1_,@function
        .size           _ZN2at6native18elementwise_kernelILi128ELi4EZNS0_22gpu_kernel_impl_nocastIZZZNS0_23bitwise_not_kernel_cudaERNS_18TensorIteratorBaseEENKUlvE_clEvENKUlvE0_clEvEUlaE_EEvS4_RKT_EUliE_EEviT1_,(.L_x_34382 - _ZN2at6native18elementwise_kernelILi128ELi4EZNS0_22gpu_kernel_impl_nocastIZZZNS0_23bitwise_not_kernel_cudaERNS_18TensorIteratorBaseEENKUlvE_clEvENKUlvE0_clEvEUlaE_EEvS4_RKT_EUliE_EEviT1_)
        .other          _ZN2at6native18elementwise_kernelILi128ELi4EZNS0_22gpu_kernel_impl_nocastIZZZNS0_23bitwise_not_kernel_cudaERNS_18TensorIteratorBaseEENKUlvE_clEvENKUlvE0_clEvEUlaE_EEvS4_RKT_EUliE_EEviT1_,@"STO_CUDA_ENTRY STV_DEFAULT"
_ZN2at6native18elementwise_kernelILi128ELi4EZNS0_22gpu_kernel_impl_nocastIZZZNS0_23bitwise_not_kernel_cudaERNS_18TensorIteratorBaseEENKUlvE_clEvENKUlvE0_clEvEUlaE_EEvS4_RKT_EUliE_EEviT1_:
.text._ZN2at6native18elementwise_kernelILi128ELi4EZNS0_22gpu_kernel_impl_nocastIZZZNS0_23bitwise_not_kernel_cudaERNS_18TensorIteratorBaseEENKUlvE_clEvENKUlvE0_clEvEUlaE_EEvS4_RKT_EUliE_EEviT1_:
        /* <DEDUP_REMOVED lines=235> */
.L_x_32802:
[----:B------:R-:W-:-:S04]  /*0eb0*/  IADD3 R4, P0, R3, c[0x0][0x368], RZ ;  /* 0x0000da0003047a10 */ /* 0x000fc80007f1e0ff */
[----:B------:R-:W-:-:S05]  /*0ec0*/  IADD3.X R5, RZ, c[0x0][0x36c], RZ, P0, !PT ;  /* 0x0000db00ff057a10 */ /* 0x000fca00007fe4ff */
[----:B------:R-:W2:Y:S01]  /*0ed0*/  LDG.E.U8 R4, [R4.64] ;  /* 0x0000000404047981 */ /* 0x000ea2000c1e1100 */
[----:B------:R-:W-:Y:S02]  /*0ee0*/  IADD3 R2, P0, R2, c[0x0][0x360], RZ ;  /* 0x0000d80002027a10 */ /* 0x000fe40007f1e0ff */
[----:B------:R-:W-:-:S03]  /*0ef0*/  IADD3 R0, R0, 0x80, RZ ;  /* 0x0000008000007810 */ /* 0x000fc60007ffe0ff */
[----:B------:R-:W-:Y:S01]  /*0f00*/  IMAD.X R3, RZ, RZ, c[0x0][0x364], P0 ;  /* 0x0000d900ff037624 */ /* 0x000fe200000e06ff */
[----:B--2---:R-:W-:-:S05]  /*0f10*/  LOP3.LUT R7, RZ, R4, RZ, 0x33, !PT ;  /* 0x00000004ff077212 */ /* 0x004fca00078e33ff */
[----:B------:R0:W-:Y:S02]  /*0f20*/  STG.E.U8 [R2.64], R7 ;  /* 0x0000000702007986 */ /* 0x0001e4000c101104 */
.L_x_32801:
[----:B------:R-:W-:Y:S05]  /*0f30*/  BSYNC B0 ;  /* 0x0000000000007941 */ /* 0x000fea0003800000 */
.L_x_32800:
        /* <DEDUP_REMOVED lines=230> */
.L_x_32805:
[----:B------:R-:W-:-:S04]  /*1da0*/  IADD3 R4, P0, R3, c[0x0][0x368], RZ ;  /* 0x0000da0003047a10 */ /* 0x000fc80007f1e0ff */
[----:B------:R-:W-:-:S05]  /*1db0*/  IADD3.X R5, RZ, c[0x0][0x36c], RZ, P0, !PT ;  /* 0x0000db00ff057a10 */ /* 0x000fca00007fe4ff */
[----:B------:R-:W2:Y:S01]  /*1dc0*/  LDG.E.U8 R4, [R4.64] ;  /* 0x0000000404047981 */ /* 0x000ea2000c1e1100 */
[----:B------:R-:W-:Y:S02]  /*1dd0*/  IADD3 R2, P0, R2, c[0x0][0x360], RZ ;  /* 0x0000d80002027a10 */ /* 0x000fe40007f1e0ff */
[----:B------:R-:W-:Y:S02]  /*1de0*/  IADD3 R0, R0, 0x80, RZ ;  /* 0x0000008000007810 */ /* 0x000fe40007ffe0ff */
[----:B------:R-:W-:Y:S02]  /*1df0*/  IADD3.X R3, RZ, c[0x0][0x364], RZ, P0, !PT ;  /* 0x0000d900ff037a10 */ /* 0x000fe400007fe4ff */
[----:B------:R-:W-:Y:S02]  /*1e00*/  ISETP.GE.AND P0, PT, R0, c[0x0][0x160], PT ;  /* 0x0000580000007a0c */ /* 0x000fe40003f06270 */
[----:B--2---:R-:W-:-:S05]  /*1e10*/  LOP3.LUT R7, RZ, R4, RZ, 0x33, !PT ;  /* 0x00000004ff077212 */ /* 0x004fca00078e33ff */
        /* <DEDUP_REMOVED lines=229> */
.L_x_32806:
[----:B------:R-:W-:-:S04]  /*2c70*/  IADD3 R4, P0, R3, c[0x0][0x368], RZ ;  /* 0x0000da0003047a10 */ /* 0x000fc80007f1e0ff */
[----:B------:R-:W-:-:S05]  /*2c80*/  IADD3.X R5, RZ, c[0x0][0x36c], RZ, P0, !PT ;  /* 0x0000db00ff057a10 */ /* 0x000fca00007fe4ff */
[----:B------:R-:W2:Y:S01]  /*2c90*/  LDG.E.U8 R4, [R4.64] ;  /* 0x0000000404047981 */ /* 0x000ea2000c1e1100 */
[----:B------:R-:W-:Y:S02]  /*2ca0*/  IADD3 R2, P0, R2, c[0x0][0x360], RZ ;  /* 0x0000d80002027a10 */ /* 0x000fe40007f1e0ff */
[----:B------:R-:W-:Y:S02]  /*2cb0*/  IADD3 R0, R0, 0x80, RZ ;  /* 0x0000008000007810 */ /* 0x000fe40007ffe0ff */
[----:B------:R-:W-:Y:S02]  /*2cc0*/  IADD3.X R3, RZ, c[0x0][0x364], RZ, P0, !PT ;  /* 0x0000d900ff037a10 */ /* 0x000fe400007fe4ff */
[----:B--2---:R-:W-:-:S05]  /*2cd0*/  LOP3.LUT R7, RZ, R4, RZ, 0x33, !PT ;  /* 0x00000004ff077212 */ /* 0x004fca00078e33ff */
[----:B------:R0:W-:Y:S02]  /*2ce0*/  STG.E.U8 [R2.64], R7 ;  /* 0x0000000702007986 */ /* 0x0001e4000c101104 */
.L_x_32804:
[----:B------:R-:W-:Y:S05]  /*2cf0*/  BSYNC B0 ;  /* 0x0000000000007941 */ /* 0x000fea0003800000 */
.L_x_32803:
        /* <DEDUP_REMOVED lines=229> */
.L_x_32807:
[----:B------:R-:W-:-:S04]  /*3b50*/  IADD3 R4, P0, R3, c[0x0][0x368], RZ ;  /* 0x0000da0003047a10 */ /* 0x000fc80007f1e0ff */
[----:B------:R-:W-:-:S05]  /*3b60*/  IADD3.X R5, RZ, c[0x0][0x36c], RZ, P0, !PT ;  /* 0x0000db00ff057a10 */ /* 0x000fca00007fe4ff */
[----:B------:R-:W2:Y:S01]  /*3b70*/  LDG.E.U8 R4, [R4.64] ;  /* 0x0000000404047981 */ /* 0x000ea2000c1e1100 */
[----:B------:R-:W-:-:S04]  /*3b80*/  IADD3 R2, P0, R2, c[0x0][0x360], RZ ;  /* 0x0000d80002027a10 */ /* 0x000fc80007f1e0ff */
[----:B------:R-:W-:Y:S02]  /*3b90*/  IADD3.X R3, RZ, c[0x0][0x364], RZ, P0, !PT ;  /* 0x0000d900ff037a10 */ /* 0x000fe400007fe4ff */
[----:B--2---:R-:W-:-:S05]  /*3ba0*/  LOP3.LUT R7, RZ, R4, RZ, 0x33, !PT ;  /* 0x00000004ff077212 */ /* 0x004fca00078e33ff */
[----:B------:R-:W-:Y:S01]  /*3bb0*/  STG.E.U8 [R2.64], R7 ;  /* 0x0000000702007986 */ /* 0x000fe2000c101104 */
[----:B------:R-:W-:Y:S05]  /*3bc0*/  EXIT ;  /* 0x000000000000794d */ /* 0x000fea0003800000 */
.L_x_32808:
        /* <DEDUP_REMOVED lines=11> */
.L_x_34382:


//--------------------- .text._ZN2at6native27unrolled_elementwise_kernelIZZZNS0_23bitwise_not_kernel_cudaERNS_18TensorIteratorBaseEENKUlvE_clEvENKUlvE0_clEvEUlaE_St5arrayIPcLm2EELi4E23TrivialOffsetCalculatorILi1EjESB_NS0_6memory15LoadWithoutCastENSC_16StoreWithoutCastEEEviT_T0_T2_T3_T4_T5_ --------------------------
	.section	.text._ZN2at6native27unrolled_elementwise_kernelIZZZNS0_23bitwise_not_kernel_cudaERNS_18TensorIteratorBaseEENKUlvE_clEvENKUlvE0_clEvEUlaE_St5arrayIPcLm2EELi4E23TrivialOffsetCalculatorILi1EjESB_NS0_6memory15LoadWithoutCastENSC_16StoreWithoutCastEEEviT_T0_T2_T3_T4_T5_,"ax",@progbits
	.sectioninfo	@"SHI_REGISTERS=16"
	.align	128
        .global         _ZN2at6native27unrolled_elementwise_kernelIZZZNS0_23bitwise_not_kernel_cudaERNS_18TensorIteratorBaseEENKUlvE_clEvENKUlvE0_clEvEUlaE_St5arrayIPcLm2EELi4E23TrivialOffsetCalculatorILi1EjESB_NS0_6memory15LoadWithoutCastENSC_16StoreWithoutCastEEEviT_T0_T2_T3_T4_T5_
        .type           _ZN2at6native27unrolled_elementwise_kernelIZZZNS0_23bitwise_not_kernel_cudaERNS_18TensorIteratorBaseEENKUlvE_clEvENKUlvE0_clEvEUlaE_St5arrayIPcLm2EELi4E23TrivialOffsetCalculatorILi1EjESB_NS0_6memory15LoadWithoutCastENSC_16StoreWithoutCastEEEviT_T0_T2_T3_T4_T5_,@function
        .size           _ZN2at6native27unrolled_elementwise_kernelIZZZNS0_23bitwise_not_kernel_cudaERNS_18TensorIteratorBaseEENKUlvE_clEvENKUlvE0_clEvEUlaE_St5arrayIPcLm2EELi4E23TrivialOffsetCalculatorILi1EjESB_NS0_6memory15LoadWithoutCastENSC_16StoreWithoutCastEEEviT_T0_T2_T3_T4_T5_,(.L_x_34383 - _ZN2at6native27unrolled_elementwise_kernelIZZZNS0_23bitwise_not_kernel_cudaERNS_18TensorIteratorBaseEENKUlvE_clEvENKUlvE0_clEvEUlaE_St5arrayIPcLm2EELi4E23TrivialOffsetCalculatorILi1EjESB_NS0_6memory15LoadWithoutCastENSC_16StoreWithoutCastEEEviT_T0_T2_T3_T4_T5_)
        .other          _ZN2at6native27unrolled_elementwise_kernelIZZZNS0_23bitwise_not_kernel_cudaERNS_18TensorIteratorBaseEENKUlvE_clEvENKUlvE0_clEvEUlaE_St5arrayIPcLm2EELi4E23TrivialOffsetCalculatorILi1EjESB_NS0_6memory15LoadWithoutCastENSC_16StoreWithoutCastEEEviT_T0_T2_T3_T4_T5_,@"STO_CUDA_ENTRY STV_DEFAULT"
_ZN2at6native27unrolled_elementwise_kernelIZZZNS0_23bitwise_not_kernel_cudaERNS_18TensorIteratorBaseEENKUlvE_clEvENKUlvE0_clEvEUlaE_St5arrayIPcLm2EELi4E23TrivialOffsetCalculatorILi1EjESB_NS0_6memory15LoadWithoutCastENSC_16StoreWithoutCastEEEviT_T0_T2_T3_T4_T5_:
.text._ZN2at6native27unrolled_elementwise_kernelIZZZNS0_23bitwise_not_kernel_cudaERNS_18TensorIteratorBaseEENKUlvE_clEvENKUlvE0_clEvEUlaE_St5arrayIPcLm2EELi4E23TrivialOffsetCalculatorILi1EjESB_NS0_6memory15LoadWithoutCastENSC_16StoreWithoutCastEEEviT_T0_T2_T3_T4_T5_:
        /* <DEDUP_REMOVED lines=18> */
[----:B------:R-:W-:-:S05]  /*0120*/  @!P2 IMAD R10, R0, 0x200, R9 ;  /* 0x00000200000aa824 */ /* 0x000fca00078e0209 */
[----:B------:R-:W-:Y:S01]  /*0130*/  @!P2 IADD3 R10, P4, R10, c[0x0][0x170], RZ ;  /* 0x00005c000a0aaa10 */ /* 0x000fe20007f9e0ff */
[----:B------:R-:W-:-:S04]  /*0140*/  @!P0 IMAD.X R7, RZ, RZ, c[0x0][0x174], P3 ;  /* 0x00005d00ff078624 */ /* 0x000fc800018e06ff */
[----:B------:R-:W-:Y:S01]  /*0150*/  @!P2 IMAD.X R11, RZ, RZ, c[0x0][0x174], P4 ;  /* 0x00005d00ff0ba624 */ /* 0x000fe200020e06ff */
[----:B------:R1:W3:Y:S04]  /*0160*/  @!P0 LDG.E.U8 R6, [R6.64] ;  /* 0x0000000406068981 */ /* 0x0002e8000c1e1100 */
[----:B------:R4:W3:Y:S01]  /*0170*/  @!P2 LDG.E.U8 R10, [R10.64] ;  /* 0x000000040a0aa981 */ /* 0x0008e2000c1e1100 */
[----:B------:R-:W-:-:S04]  /*0180*/  @!P2 IADD3 R9, R9, 0x80, RZ ;  /* 0x000000800909a810 */ /* 0x000fc80007ffe0ff */
[----:B------:R-:W-:Y:S01]  /*0190*/  ISETP.GE.AND P3, PT, R9, R2, PT ;  /* 0x000000020900720c */ /* 0x000fe20003f66270 */
[----:B0-----:R-:W-:Y:S02]  /*01a0*/  @!P1 IMAD R5, R0, 0x200, R3 ;  /* 0x0000020000059824 */ /* 0x001fe400078e0203 */
[----:B------:R-:W-:-:S10]  /*01b0*/  IMAD.MOV.U32 R13, RZ, RZ, 0xff ;  /* 0x000000ffff0d7424 */ /* 0x000fd400078e00ff */
[----:B------:R-:W-:-:S05]  /*01c0*/  @!P3 IMAD R8, R0, 0x200, R9 ;  /* 0x000002000008b824 */ /* 0x000fca00078e0209 */
[----:B------:R-:W-:-:S05]  /*01d0*/  @!P3 IADD3 R8, P4, R8, c[0x0][0x170], RZ ;  /* 0x00005c000808ba10 */ /* 0x000fca0007f9e0ff */
[----:B------:R-:W-:Y:S01]  /*01e0*/  @!P3 IMAD.X R9, RZ, RZ, c[0x0][0x174], P4 ;  /* 0x00005d00ff09b624 */ /* 0x000fe200020e06ff */
[----:B------:R-:W-:-:S04]  /*01f0*/  @!P1 IADD3 R3, R3, 0x80, RZ ;  /* 0x0000008003039810 */ /* 0x000fc80007ffe0ff */
[----:B------:R0:W5:Y:S01]  /*0200*/  @!P3 LDG.E.U8 R12, [R8.64] ;  /* 0x00000004080cb981 */ /* 0x000162000c1e1100 */
[----:B------:R-:W-:Y:S01]  /*0210*/  ISETP.GE.AND P4, PT, R3, R2, PT ;  /* 0x000000020300720c */ /* 0x000fe20003f86270 */
[----:B-1----:R-:W-:Y:S02]  /*0220*/  IMAD.MOV.U32 R7, RZ, RZ, 0xff ;  /* 0x000000ffff077424 */ /* 0x002fe400078e00ff */
[----:B----4-:R-:W-:Y:S01]  /*0230*/  IMAD.MOV.U32 R11, RZ, RZ, 0xff ;  /* 0x000000ffff0b7424 */ /* 0x010fe200078e00ff */
[----:B------:R-:W-:Y:S02]  /*0240*/  BSSY B0, `(.L_x_32809) ;  /* 0x0000017000007945 */ /* 0x000fe40003800000 */
[----:B0-----:R-:W-:Y:S02]  /*0250*/  PRMT R8, R7, 0x7610, R8 ;  /* 0x0000761007087816 */ /* 0x001fe40000000008 */
[----:B------:R-:W-:Y:S02]  /*0260*/  PRMT R9, R11, 0x7610, R9 ;  /* 0x000076100b097816 */ /* 0x000fe40000000009 */
[----:B--2---:R-:W-:-:S02]  /*0270*/  @!P1 LOP3.LUT R13, RZ, R4, RZ, 0x33, !PT ;  /* 0x00000004ff0d9212 */ /* 0x004fc400078e33ff */
[----:B------:R-:W-:-:S05]  /*0280*/  @!P1 IADD3 R4, P5, R5, c[0x0][0x168], RZ ;  /* 0x00005a0005049a10 */ /* 0x000fca0007fbe0ff */
[----:B------:R-:W-:-:S05]  /*0290*/  @!P1 IMAD.X R5, RZ, RZ, c[0x0][0x16c], P5 ;  /* 0x00005b00ff059624 */ /* 0x000fca00028e06ff */
[----:B------:R0:W-:Y:S01]  /*02a0*/  @!P1 STG.E.U8 [R4.64], R13 ;  /* 0x0000000d04009986 */ /* 0x0001e2000c101104 */
[----:B---3--:R-:W-:Y:S02]  /*02b0*/  @!P0 LOP3.LUT R6, RZ, R6, RZ, 0x33, !PT ;  /* 0x00000006ff068212 */ /* 0x008fe400078e33ff */
[----:B------:R-:W-:Y:S02]  /*02c0*/  @!P2 LOP3.LUT R10, RZ, R10, RZ, 0x33, !PT ;  /* 0x0000000aff0aa212 */ /* 0x000fe400078e33ff */
[----:B------:R-:W-:Y:S02]  /*02d0*/  @!P0 PRMT R8, R6, 0x7610, R8 ;  /* 0x0000761006088816 */ /* 0x000fe40000000008 */
[----:B------:R-:W-:Y:S01]  /*02e0*/  @!P2 PRMT R9, R10, 0x7610, R9 ;  /* 0x000076100a09a816 */ /* 0x000fe20000000009 */
        /* <DEDUP_REMOVED lines=12> */
.L_x_32810:
[----:B0-----:R-:W-:Y:S05]  /*03b0*/  BSYNC B0 ;  /* 0x0000000000007941 */ /* 0x001fea0003800000 */
.L_x_32809:
[----:B------:R-:W-:Y:S01]  /*03c0*/  ISETP.GE.AND P0, PT, R3, R2, PT ;  /* 0x000000020300720c */ /* 0x000fe20003f06270 */
[----:B------:R-:W-:-:S12]  /*03d0*/  IMAD.MOV.U32 R2, RZ, RZ, 0xff ;  /* 0x000000ffff027424 */ /* 0x000fd800078e00ff */
[----:B------:R-:W-:Y:S05]  /*03e0*/  @P0 EXIT ;  /* 0x000000000000094d */ /* 0x000fea0003800000 */
[----:B------:R-:W-:Y:S01]  /*03f0*/  IMAD R3, R0, 0x200, R3 ;  /* 0x0000020000037824 */ /* 0x000fe200078e0203 */
[----:B------:R-:W-:Y:S02]  /*0400*/  PRMT R0, R2, 0x7610, R0 ;  /* 0x0000761002007816 */ /* 0x000fe40000000000 */
[----:B-----5:R-:W-:Y:S02]  /*0410*/  @!P3 LOP3.LUT R12, RZ, R12, RZ, 0x33, !PT ;  /* 0x0000000cff0cb212 */ /* 0x020fe400078e33ff */
[----:B------:R-:W-:Y:S02]  /*0420*/  IADD3 R2, P0, R3, c[0x0][0x168], RZ ;  /* 0x00005a0003027a10 */ /* 0x000fe40007f1e0ff */
[----:B------:R-:W-:-:S03]  /*0430*/  @!P3 PRMT R0, R12, 0x7610, R0 ;  /* 0x000076100c00b816 */ /* 0x000fc60000000000 */
[----:B------:R-:W-:-:S05]  /*0440*/  IMAD.X R3, RZ, RZ, c[0x0][0x16c], P0 ;  /* 0x00005b00ff037624 */ /* 0x000fca00000e06ff */
[----:B------:R-:W-:Y:S01]  /*0450*/  STG.E.U8 [R2.64], R0 ;  /* 0x0000000002007986 */ /* 0x000fe2000c101104 */
[----:B------:R-:W-:Y:S05]  /*0460*/  EXIT ;  /* 0x000000000000794d */ /* 0x000fea0003800000 */
.L_x_32811:
        /* <DEDUP_REMOVED lines=9> */
.L_x_34383:


//--------------------- .text._ZN2at6native29vectorized_elementwise_kernelILi2EZZZNS0_23bitwise_not_kernel_cudaERNS_18TensorIteratorBaseEENKUlvE_clEvENKUlvE0_clEvEUlaE_St5arrayIPcLm2EEEEviT0_T1_ --------------------------
	.section	.text._ZN2at6native29vectorized_elementwise_kernelILi2EZZZNS0_23bitwise_not_kernel_cudaERNS_18TensorIteratorBaseEENKUlvE_clEvENKUlvE0_clEvEUlaE_St5arrayIPcLm2EEEEviT0_T1_,"ax",@progbits
	.sectioninfo	@"SHI_REGISTERS=27"
	.align	128
        .global         _ZN2at6native29vectorized_elementwise_kernelILi2EZZZNS0_23bitwise_not_kernel_cudaERNS_18TensorIteratorBaseEENKUlvE_clEvENKUlvE0_clEvEUlaE_St5arrayIPcLm2EEEEviT0_T1_
        .type           _ZN2at6native29vectorized_elementwise_kernelILi2EZZZNS0_23bitwise_not_kernel_cudaERNS_18TensorIteratorBaseEENKUlvE_clEvENKUlvE0_clEvEUlaE_St5arrayIPcLm2EEEEviT0_T1_,@function
        .size           _ZN2at6native29vectorized_elementwise_kernelILi2EZZZNS0_23bitwise_not_kernel_cudaERNS_18TensorIteratorBaseEENKUlvE_clEvENKUlvE0_clEvEUlaE_St5arrayIPcLm2EEEEviT0_T1_,(.L_x_34384 - _ZN2at6native29vectorized_elementwise_kernelILi2EZZZNS0_23bitwise_not_kernel_cudaERNS_18TensorIteratorBaseEENKUlvE_clEvENKUlvE0_clEvEUlaE_St5arrayIPcLm2EEEEviT0_T1_)
        .other          _ZN2at6native29vectorized_elementwise_kernelILi2EZZZNS0_23bitwise_not_kernel_cudaERNS_18TensorIteratorBaseEENKUlvE_clEvENKUlvE0_clEvEUlaE_St5arrayIPcLm2EEEEviT0_T1_,@"STO_CUDA_ENTRY STV_DEFAULT"
_ZN2at6native29vectorized_elementwise_kernelILi2EZZZNS0_23bitwise_not_kernel_cudaERNS_18TensorIteratorBaseEENKUlvE_clEvENKUlvE0_clEvEUlaE_St5arrayIPcLm2EEEEviT0_T1_:
.text._ZN2at6native29vectorized_elementwise_kernelILi2EZZZNS0_23bitwise_not_kernel_cudaERNS_18TensorIteratorBaseEENKUlvE_clEvENKUlvE0_clEvEUlaE_St5arrayIPcLm2EEEEviT0_T1_:
        /* <DEDUP_REMOVED lines=26> */
[----:B------:R-:W-:Y:S02]  /*01a0*/  LOP3.LUT R6, RZ, R6, RZ, 0x33, !PT ;  /* 0x00000006ff067212 */ /* 0x000fe400078e33ff */
[----:B------:R-:W-:Y:S02]  /*01b0*/  LOP3.LUT R5, RZ, R0, RZ, 0x33, !PT ;  /* 0x00000000ff057212 */ /* 0x000fe400078e33ff */
[----:B------:R-:W-:Y:S02]  /*01c0*/  LOP3.LUT R8, RZ, R8, RZ, 0x33, !PT ;  /* 0x00000008ff087212 */ /* 0x000fe400078e33ff */
[----:B------:R-:W-:-:S02]  /*01d0*/  LOP3.LUT R7, RZ, R7, RZ, 0x33, !PT ;  /* 0x00000007ff077212 */ /* 0x000fc400078e33ff */
[----:B------:R-:W-:Y:S02]  /*01e0*/  LOP3.LUT R10, RZ, R10, RZ, 0x33, !PT ;  /* 0x0000000aff0a7212 */ /* 0x000fe400078e33ff */
[----:B------:R-:W-:Y:S02]  /*01f0*/  LOP3.LUT R9, RZ, R9, RZ, 0x33, !PT ;  /* 0x00000009ff097212 */ /* 0x000fe400078e33ff */
[----:B------:R-:W-:Y:S02]  /*0200*/  LOP3.LUT R4, RZ, R4, RZ, 0x33, !PT ;  /* 0x00000004ff047212 */ /* 0x000fe400078e33ff */
[----:B------:R-:W-:Y:S02]  /*0210*/  LOP3.LUT R11, RZ, R11, RZ, 0x33, !PT ;  /* 0x0000000bff0b7212 */ /* 0x000fe400078e33ff */
        /* <DEDUP_REMOVED lines=9> */
.L_x_32812:
[----:B------:R-:W0:Y:S02]  /*02b0*/  S2R R9, SR_TID.X ;  /* 0x0000000000097919 */ /* 0x000e240000002100 */
[----:B0-----:R-:W-:Y:S01]  /*02c0*/  ISETP.GE.AND P6, PT, R9, R8, PT ;  /* 0x000000080900720c */ /* 0x001fe20003fc6270 */
[----:B------:R-:W-:-:S12]  /*02d0*/  IMAD.MOV.U32 R11, RZ, RZ, R9 ;  /* 0x000000ffff0b7224 */ /* 0x000fd800078e0009 */
[----:B------:R-:W-:-:S04]  /*02e0*/  @!P6 IADD3 R11, R9, 0x80, RZ ;  /* 0x00000080090be810 */ /* 0x000fc80007ffe0ff */
[----:B------:R-:W-:-:S13]  /*02f0*/  ISETP.GE.AND P2, PT, R11, R8, PT ;  /* 0x000000080b00720c */ /* 0x000fda0003f46270 */
[----:B------:R-:W-:-:S05]  /*0300*/  @!P2 IMAD.IADD R2, R0, 0x1, R11 ;  /* 0x000000010002a824 */ /* 0x000fca00078e020b */
[----:B------:R-:W-:-:S05]  /*0310*/  @!P2 IADD3 R2, P0, R2, c[0x0][0x170], RZ ;  /* 0x00005c000202aa10 */ /* 0x000fca0007f1e0ff */
[----:B------:R-:W-:-:S05]  /*0320*/  @!P2 IMAD.X R3, RZ, RZ, c[0x0][0x174], P0 ;  /* 0x00005d00ff03a624 */ /* 0x000fca00000e06ff */
[----:B------:R-:W2:Y:S01]  /*0330*/  @!P2 LDG.E.U8 R2, [R2.64] ;  /* 0x000000040202a981 */ /* 0x000ea2000c1e1100 */
[----:B------:R-:W-:Y:S01]  /*0340*/  @!P2 IADD3 R11, R11, 0x80, RZ ;  /* 0x000000800b0ba810 */ /* 0x000fe20007ffe0ff */
[----:B------:R-:W-:Y:S02]  /*0350*/  IMAD.MOV.U32 R10, RZ, RZ, 0xff ;  /* 0x000000ffff0a7424 */ /* 0x000fe400078e00ff */
[----:B------:R-:W-:Y:S01]  /*0360*/  @!P6 IMAD.IADD R20, R0, 0x1, R9 ;  /* 0x000000010014e824 */ /* 0x000fe200078e0209 */
[----:B------:R-:W-:-:S04]  /*0370*/  ISETP.GE.AND P5, PT, R11, R8, PT ;  /* 0x000000080b00720c */ /* 0x000fc80003fa6270 */
[----:B------:R-:W-:-:S09]  /*0380*/  P2R R22, PR, RZ, 0x20 ;  /* 0x00000020ff167803 */ /* 0x000fd20000000000 */
[----:B------:R-:W-:Y:S01]  /*0390*/  @!P5 IMAD.IADD R18, R0, 0x1, R11 ;  /* 0x000000010012d824 */ /* 0x000fe200078e020b */
[----:B------:R-:W-:-:S04]  /*03a0*/  @!P5 IADD3 R11, R11, 0x80, RZ ;  /* 0x000000800b0bd810 */ /* 0x000fc80007ffe0ff */
[----:B------:R-:W-:Y:S02]  /*03b0*/  ISETP.GE.AND P4, PT, R11, R8, PT ;  /* 0x000000080b00720c */ /* 0x000fe40003f86270 */
[----:B------:R-:W-:-:S05]  /*03c0*/  @!P5 IADD3 R18, P1, R18, c[0x0][0x170], RZ ;  /* 0x00005c001212da10 */ /* 0x000fca0007f3e0ff */
[----:B------:R-:W-:-:S06]  /*03d0*/  @!P5 IMAD.X R19, RZ, RZ, c[0x0][0x174], P1 ;  /* 0x00005d00ff13d624 */ /* 0x000fcc00008e06ff */
[----:B------:R-:W-:Y:S01]  /*03e0*/  @!P4 IMAD.IADD R16, R0, 0x1, R11 ;  /* 0x000000010010c824 */ /* 0x000fe200078e020b */
[----:B------:R-:W-:-:S04]  /*03f0*/  @!P4 IADD3 R11, R11, 0x80, RZ ;  /* 0x000000800b0bc810 */ /* 0x000fc80007ffe0ff */
[----:B------:R-:W-:Y:S02]  /*0400*/  ISETP.GE.AND P0, PT, R11, R8, PT ;  /* 0x000000080b00720c */ /* 0x000fe40003f06270 */
[----:B------:R-:W-:-:S05]  /*0410*/  @!P4 IADD3 R16, P1, R16, c[0x0][0x170], RZ ;  /* 0x00005c001010ca10 */ /* 0x000fca0007f3e0ff */
[----:B------:R-:W-:-:S05]  /*0420*/  @!P4 IMAD.X R17, RZ, RZ, c[0x0][0x174], P1 ;  /* 0x00005d00ff11c624 */ /* 0x000fca00008e06ff */
[----:B------:R0:W3:Y:S01]  /*0430*/  @!P4 LDG.E.U8 R16, [R16.64] ;  /* 0x000000041010c981 */ /* 0x0000e2000c1e1100 */
[----:B------:R-:W-:Y:S01]  /*0440*/  @!P0 IMAD.IADD R14, R0, 0x1, R11 ;  /* 0x00000001000e8824 */ /* 0x000fe200078e020b */
[----:B------:R-:W-:-:S04]  /*0450*/  @!P0 IADD3 R11, R11, 0x80, RZ ;  /* 0x000000800b0b8810 */ /* 0x000fc80007ffe0ff */
[----:B------:R-:W-:Y:S02]  /*0460*/  ISETP.GE.AND P3, PT, R11, R8, PT ;  /* 0x000000080b00720c */ /* 0x000fe40003f66270 */
[----:B------:R-:W-:-:S05]  /*0470*/  @!P0 IADD3 R14, P1, R14, c[0x0][0x170], RZ ;  /* 0x00005c000e0e8a10 */ /* 0x000fca0007f3e0ff */
[----:B------:R-:W-:-:S05]  /*0480*/  @!P0 IMAD.X R15, RZ, RZ, c[0x0][0x174], P1 ;  /* 0x00005d00ff0f8624 */ /* 0x000fca00008e06ff */
[----:B------:R1:W4:Y:S01]  /*0490*/  @!P0 LDG.E.U8 R14, [R14.64] ;  /* 0x000000040e0e8981 */ /* 0x000322000c1e1100 */
[----:B------:R-:W-:Y:S01]  /*04a0*/  @!P3 IMAD.IADD R6, R0, 0x1, R11 ;  /* 0x000000010006b824 */ /* 0x000fe200078e020b */
[----:B------:R-:W-:-:S04]  /*04b0*/  @!P3 IADD3 R11, R11, 0x80, RZ ;  /* 0x000000800b0bb810 */ /* 0x000fc80007ffe0ff */
[----:B------:R-:W-:-:S05]  /*04c0*/  @!P3 IADD3 R6, P1, R6, c[0x0][0x170], RZ ;  /* 0x00005c000606ba10 */ /* 0x000fca0007f3e0ff */
[----:B------:R-:W-:Y:S01]  /*04d0*/  @!P3 IMAD.X R7, RZ, RZ, c[0x0][0x174], P1 ;  /* 0x00005d00ff07b624 */ /* 0x000fe200008e06ff */
[----:B--2---:R-:W-:-:S04]  /*04e0*/  @!P2 LOP3.LUT R2, RZ, R2, RZ, 0x33, !PT ;  /* 0x00000002ff02a212 */ /* 0x004fc800078e33ff */
[----:B------:R-:W-:Y:S01]  /*04f0*/  @!P2 PRMT R10, R2, 0x7610, R10 ;  /* 0x00007610020aa816 */ /* 0x000fe2000000000a */
[----:B------:R-:W-:Y:S01]  /*0500*/  @!P6 IMAD.IADD R2, R0, 0x1, R9 ;  /* 0x000000010002e824 */ /* 0x000fe200078e0209 */
[----:B------:R-:W-:-:S13]  /*0510*/  ISETP.GE.AND P2, PT, R11, R8, PT ;  /* 0x000000080b00720c */ /* 0x000fda0003f46270 */
[----:B------:R-:W-:Y:S01]  /*0520*/  @!P2 IMAD.IADD R4, R0, 0x1, R11 ;  /* 0x000000010004a824 */ /* 0x000fe200078e020b */
[----:B------:R-:W-:-:S04]  /*0530*/  @!P2 IADD3 R11, R11, 0x80, RZ ;  /* 0x000000800b0ba810 */ /* 0x000fc80007ffe0ff */
[----:B------:R-:W-:-:S05]  /*0540*/  @!P2 IADD3 R4, P1, R4, c[0x0][0x170], RZ ;  /* 0x00005c000404aa10 */ /* 0x000fca0007f3e0ff */
[----:B------:R-:W-:Y:S01]  /*0550*/  @!P2 IMAD.X R5, RZ, RZ, c[0x0][0x174], P1 ;  /* 0x00005d00ff05a624 */ /* 0x000fe200008e06ff */
[----:B------:R-:W-:-:S05]  /*0560*/  @!P6 IADD3 R20, P1, R20, c[0x0][0x170], RZ ;  /* 0x00005c001414ea10 */ /* 0x000fca0007f3e0ff */
[----:B------:R-:W-:Y:S01]  /*0570*/  @!P6 IMAD.X R21, RZ, RZ, c[0x0][0x174], P1 ;  /* 0x00005d00ff15e624 */ /* 0x000fe200008e06ff */
[----:B------:R-:W-:-:S04]  /*0580*/  @!P6 IADD3 R2, P1, R2, c[0x0][0x168], RZ ;  /* 0x00005a000202ea10 */ /* 0x000fc80007f3e0ff */
[----:B------:R-:W2:Y:S01]  /*0590*/  @!P6 LDG.E.U8 R20, [R20.64] ;  /* 0x000000041414e981 */ /* 0x000ea2000c1e1100 */
[----:B------:R-:W-:Y:S01]  /*05a0*/  @!P6 IMAD.X R3, RZ, RZ, c[0x0][0x16c], P1 ;  /* 0x00005b00ff03e624 */ /* 0x000fe200008e06ff */
[----:B------:R-:W-:-:S13]  /*05b0*/  ISETP.GE.AND P1, PT, R11, R8, PT ;  /* 0x000000080b00720c */ /* 0x000fda0003f26270 */
[----:B------:R-:W-:Y:S02]  /*05c0*/  @!P1 IMAD.IADD R12, R0, 0x1, R11 ;  /* 0x00000001000c9824 */ /* 0x000fe400078e020b */
[----:B------:R5:W2:Y:S03]  /*05d0*/  @!P3 LDG.E.U8 R11, [R6.64] ;  /* 0x00000004060bb981 */ /* 0x000aa6000c1e1100 */
[----:B------:R-:W-:-:S05]  /*05e0*/  @!P1 IADD3 R12, P5, R12, c[0x0][0x170], RZ ;  /* 0x00005c000c0c9a10 */ /* 0x000fca0007fbe0ff */
[----:B------:R-:W-:Y:S01]  /*05f0*/  @!P1 IMAD.X R13, RZ, RZ, c[0x0][0x174], P5 ;  /* 0x00005d00ff0d9624 */ /* 0x000fe200028e06ff */
[----:B------:R-:W-:Y:S02]  /*0600*/  ISETP.NE.AND P5, PT, R22, RZ, PT ;  /* 0x000000ff1600720c */ /* 0x000fe40003fa5270 */
[----:B------:R0:W2:Y:S04]  /*0610*/  @!P2 LDG.E.U8 R22, [R4.64] ;  /* 0x000000040416a981 */ /* 0x0000a8000c1e1100 */
[----:B------:R1:W2:Y:S07]  /*0620*/  @!P1 LDG.E.U8 R12, [R12.64] ;  /* 0x000000040c0c9981 */ /* 0x0002ae000c1e1100 */
[----:B------:R1:W2:Y:S01]  /*0630*/  @!P5 LDG.E.U8 R18, [R18.64] ;  /* 0x000000041212d981 */ /* 0x0002a2000c1e1100 */
[----:B0-----:R-:W-:Y:S01]  /*0640*/  IMAD.MOV.U32 R17, RZ, RZ, 0xff ;  /* 0x000000ffff117424 */ /* 0x001fe200078e00ff */
[----:B---3--:R-:W-:-:S02]  /*0650*/  @!P4 LOP3.LUT R16, RZ, R16, RZ, 0x33, !PT ;  /* 0x00000010ff10c212 */ /* 0x008fc400078e33ff */
[----:B------:R-:W-:Y:S02]  /*0660*/  @!P6 IADD3 R9, R9, 0x80, RZ ;  /* 0x000000800909e810 */ /* 0x000fe40007ffe0ff */
[----:B-----5:R-:W-:-:S04]  /*0670*/  PRMT R6, R17, 0x7610, R6 ;  /* 0x0000761011067816 */ /* 0x020fc80000000006 */
[----:B------:R-:W-:Y:S02]  /*0680*/  @!P4 PRMT R6, R16, 0x7610, R6 ;  /* 0x000076101006c816 */ /* 0x000fe40000000006 */
[----:B------:R-:W-:Y:S01]  /*0690*/  ISETP.GE.AND P4, PT, R9, R8, PT ;  /* 0x000000080900720c */ /* 0x000fe20003f86270 */
[----:B------:R-:W-:Y:S02]  /*06a0*/  IMAD.MOV.U32 R23, RZ, RZ, 0xff ;  /* 0x000000ffff177424 */ /* 0x000fe400078e00ff */
[----:B------:R-:W-:Y:S02]  /*06b0*/  IMAD.MOV.U32 R24, RZ, RZ, 0xff ;  /* 0x000000ffff187424 */ /* 0x000fe400078e00ff */
[----:B-1----:R-:W-:Y:S02]  /*06c0*/  IMAD.MOV.U32 R19, RZ, RZ, 0xff ;  /* 0x000000ffff137424 */ /* 0x002fe400078e00ff */
[----:B------:R-:W-:Y:S02]  /*06d0*/  IMAD.MOV.U32 R15, RZ, RZ, 0xff ;  /* 0x000000ffff0f7424 */ /* 0x000fe400078e00ff */
[----:B------:R-:W-:Y:S01]  /*06e0*/  IMAD.MOV.U32 R13, RZ, RZ, 0xff ;  /* 0x000000ffff0d7424 */ /* 0x000fe200078e00ff */
[----:B------:R-:W-:Y:S01]  /*06f0*/  PRMT R7, R24, 0x7610, R7 ;  /* 0x0000761018077816 */ /* 0x000fe20000000007 */
[----:B------:R-:W-:Y:S01]  /*0700*/  BSSY B0, `(.L_x_32813) ;  /* 0x000003d000007945 */ /* 0x000fe20003800000 */
[----:B------:R-:W-:Y:S01]  /*0710*/  PRMT R5, R19, 0x7610, R5 ;  /* 0x0000761013057816 */ /* 0x000fe20000000005 */
[----:B------:R-:W-:Y:S01]  /*0720*/  BSSY B1, `(.L_x_32814) ;  /* 0x0000034000017945 */ /* 0x000fe20003800000 */
[----:B------:R-:W-:-:S02]  /*0730*/  PRMT R4, R15, 0x7610, R4 ;  /* 0x000076100f047816 */ /* 0x000fc40000000004 */
[----:B----4-:R-:W-:-:S04]  /*0740*/  @!P0 LOP3.LUT R14, RZ, R14, RZ, 0x33, !PT ;  /* 0x0000000eff0e8212 */ /* 0x010fc800078e33ff */
[----:B------:R-:W-:Y:S02]  /*0750*/  @!P0 PRMT R5, R14, 0x7610, R5 ;  /* 0x000076100e058816 */ /* 0x000fe40000000005 */
[----:B--2---:R-:W-:Y:S01]  /*0760*/  @!P6 LOP3.LUT R23, RZ, R20, RZ, 0x33, !PT ;  /* 0x00000014ff17e212 */ /* 0x004fe200078e33ff */
[----:B------:R-:W-:-:S04]  /*0770*/  IMAD.MOV.U32 R20, RZ, RZ, 0xff ;  /* 0x000000ffff147424 */ /* 0x000fc800078e00ff */
[----:B------:R0:W-:Y:S02]  /*0780*/  @!P6 STG.E.U8 [R2.64], R23 ;  /* 0x000000170200e986 */ /* 0x0001e4000c101104 */
[----:B0-----:R-:W-:Y:S02]  /*0790*/  PRMT R3, R20, 0x7610, R3 ;  /* 0x0000761014037816 */ /* 0x001fe40000000003 */
[----:B------:R-:W-:Y:S02]  /*07a0*/  PRMT R2, R13, 0x7610, R2 ;  /* 0x000076100d027816 */ /* 0x000fe40000000002 */
[----:B------:R-:W-:Y:S02]  /*07b0*/  @!P3 LOP3.LUT R11, RZ, R11, RZ, 0x33, !PT ;  /* 0x0000000bff0bb212 */ /* 0x000fe400078e33ff */
[----:B------:R-:W-:Y:S02]  /*07c0*/  @!P2 LOP3.LUT R22, RZ, R22, RZ, 0x33, !PT ;  /* 0x00000016ff16a212 */ /* 0x000fe400078e33ff */
[----:B------:R-:W-:-:S02]  /*07d0*/  @!P1 LOP3.LUT R12, RZ, R12, RZ, 0x33, !PT ;  /* 0x0000000cff0c9212 */ /* 0x000fc400078e33ff */
[----:B------:R-:W-:Y:S02]  /*07e0*/  @!P3 PRMT R4, R11, 0x7610, R4 ;  /* 0x000076100b04b816 */ /* 0x000fe40000000004 */
[----:B------:R-:W-:Y:S02]  /*07f0*/  @!P5 LOP3.LUT R18, RZ, R18, RZ, 0x33, !PT ;  /* 0x00000012ff12d212 */ /* 0x000fe400078e33ff */
[----:B------:R-:W-:Y:S02]  /*0800*/  @!P2 PRMT R3, R22, 0x7610, R3 ;  /* 0x000076101603a816 */ /* 0x000fe40000000003 */
[----:B------:R-:W-:Y:S02]  /*0810*/  @!P5 PRMT R7, R18, 0x7610, R7 ;  /* 0x000076101207d816 */ /* 0x000fe40000000007 */
[----:B------:R-:W-:Y:S01]  /*0820*/  @!P1 PRMT R2, R12, 0x7610, R2 ;  /* 0x000076100c029816 */ /* 0x000fe20000000002 */
        /* <DEDUP_REMOVED lines=13> */
.L_x_32815:
[----:B------:R-:W-:-:S13]  /*0900*/  ISETP.GE.AND P0, PT, R9, R8, PT ;  /* 0x000000080900720c */ /* 0x000fda0003f06270 */
[----:B------:R-:W-:Y:S05]  /*0910*/  @P0 BRA `(.L_x_32817) ;  /* 0x000000c000000947 */ /* 0x000fea0003800000 */
[----:B0-----:R-:W-:Y:S01]  /*0920*/  IMAD.IADD R10, R0, 0x1, R9 ;  /* 0x00000001000a7824 */ /* 0x001fe200078e0209 */
[----:B------:R-:W-:-:S04]  /*0930*/  IADD3 R9, R9, 0x80, RZ ;  /* 0x0000008009097810 */ /* 0x000fc80007ffe0ff */
[----:B------:R-:W-:-:S05]  /*0940*/  IADD3 R10, P0, R10, c[0x0][0x168], RZ ;  /* 0x00005a000a0a7a10 */ /* 0x000fca0007f1e0ff */
[----:B------:R-:W-:-:S05]  /*0950*/  IMAD.X R11, RZ, RZ, c[0x0][0x16c], P0 ;  /* 0x00005b00ff0b7624 */ /* 0x000fca00000e06ff */
[----:B------:R0:W-:Y:S03]  /*0960*/  STG.E.U8 [R10.64], R6 ;  /* 0x000000060a007986 */ /* 0x0001e6000c101104 */
.L_x_32816:
[----:B------:R-:W-:-:S13]  /*0970*/  ISETP.GE.AND P0, PT, R9, R8, PT ;  /* 0x000000080900720c */ /* 0x000fda0003f06270 */
[----:B------:R-:W-:Y:S05]  /*0980*/  @P0 BRA `(.L_x_32818) ;  /* 0x000000d000000947 */ /* 0x000fea0003800000 */
[----:B0-----:R-:W-:Y:S01]  /*0990*/  IMAD.IADD R6, R0, 0x1, R9 ;  /* 0x0000000100067824 */ /* 0x001fe200078e0209 */
[----:B------:R-:W-:-:S04]  /*09a0*/  IADD3 R9, R9, 0x80, RZ ;  /* 0x0000008009097810 */ /* 0x000fc80007ffe0ff */
[----:B------:R-:W-:-:S05]  /*09b0*/  IADD3 R6, P0, R6, c[0x0][0x168], RZ ;  /* 0x00005a0006067a10 */ /* 0x000fca0007f1e0ff */
[----:B------:R-:W-:-:S05]  /*09c0*/  IMAD.X R7, RZ, RZ, c[0x0][0x16c], P0 ;  /* 0x00005b00ff077624 */ /* 0x000fca00000e06ff */
[----:B------:R0:W-:Y:S03]  /*09d0*/  STG.E.U8 [R6.64], R5 ;  /* 0x0000000506007986 */ /* 0x0001e6000c101104 */
.L_x_32817:
        /* <DEDUP_REMOVED lines=8> */
.L_x_32818:
[----:B------:R-:W-:Y:S05]  /*0a60*/  BSYNC B1 ;  /* 0x0000000000017941 */ /* 0x000fea0003800000 */
.L_x_32814:
[----:B------:R-:W-:-:S13]  /*0a70*/  ISETP.GE.AND P0, PT, R9, R8, PT ;  /* 0x000000080900720c */ /* 0x000fda0003f06270 */
[----:B0-----:R-:W-:Y:S01]  /*0a80*/  @!P0 IMAD.IADD R4, R0, 0x1, R9 ;  /* 0x0000000100048824 */ /* 0x001fe200078e0209 */
[----:B------:R-:W-:-:S04]  /*0a90*/  @!P0 IADD3 R9, R9, 0x80, RZ ;  /* 0x0000008009098810 */ /* 0x000fc80007ffe0ff */
[----:B------:R-:W-:-:S05]  /*0aa0*/  @!P0 IADD3 R4, P1, R4, c[0x0][0x168], RZ ;  /* 0x00005a0004048a10 */ /* 0x000fca0007f3e0ff */
[----:B------:R-:W-:-:S05]  /*0ab0*/  @!P0 IMAD.X R5, RZ, RZ, c[0x0][0x16c], P1 ;  /* 0x00005b00ff058624 */ /* 0x000fca00008e06ff */
[----:B------:R0:W-:Y:S03]  /*0ac0*/  @!P0 STG.E.U8 [R4.64], R3 ;  /* 0x0000000304008986 */ /* 0x0001e6000c101104 */
.L_x_32819:
[----:B------:R-:W-:Y:S05]  /*0ad0*/  BSYNC B0 ;  /* 0x0000000000007941 */ /* 0x000fea0003800000 */
.L_x_32813:
[----:B------:R-:W-:Y:S01]  /*0ae0*/  WARPSYNC 0xffffffff ;  /* 0xffffffff00007948 */ /* 0x000fe20003800000 */
[----:B------:R-:W-:-:S13]  /*0af0*/  ISETP.GE.AND P0, PT, R9, R8, PT ;  /* 0x000000080900720c */ /* 0x000fda0003f06270 */
[----:B------:R-:W-:Y:S05]  /*0b00*/  @P0 EXIT ;  /* 0x000000000000094d */ /* 0x000fea0003800000 */
[----:B------:R-:W-:-:S05]  /*0b10*/  IMAD.IADD R0, R0, 0x1, R9 ;  /* 0x0000000100007824 */ /* 0x000fca00078e0209 */
[----:B0-----:R-:W-:-:S05]  /*0b20*/  IADD3 R4, P0, R0, c[0x0][0x168], RZ ;  /* 0x00005a0000047a10 */ /* 0x001fca0007f1e0ff */
[----:B------:R-:W-:-:S05]  /*0b30*/  IMAD.X R5, RZ, RZ, c[0x0][0x16c], P0 ;  /* 0x00005b00ff057624 */ /* 0x000fca00000e06ff */
[----:B------:R-:W-:Y:S01]  /*0b40*/  STG.E.U8 [R4.64], R2 ;  /* 0x0000000204007986 */ /* 0x000fe2000c101104 */
[----:B------:R-:W-:Y:S05]  /*0b50*/  EXIT ;  /* 0x000000000000794d */ /* 0x000fea0003800000 */
.L_x_32820:
        /* <DEDUP_REMOVED lines=10> */
.L_x_34384:


//--------------------- .text._ZN2at6native29vectorized_elementwise_kernelILi4EZZZNS0_23bitwise_not_kernel_cudaERNS_18TensorIteratorBaseEENKUlvE_clEvENKUlvE0_clEvEUlaE_St5arrayIPcLm2EEEEviT0_T1_ --------------------------
	.section	.text._ZN2at6native29vectorized_elementwise_kernelILi4EZZZNS0_23bitwise_not_kernel_cudaERNS_18TensorIteratorBaseEENKUlvE_clEvENKUlvE0_clEvEUlaE_St5arrayIPcLm2EEEEviT0_T1_,"ax",@progbits
	.sectioninfo	@"SHI_REGISTERS=27"
	.align	128
        .global         _ZN2at6native29vectorized_elementwise_kernelILi4EZZZNS0_23bitwise_not_kernel_cudaERNS_18TensorIteratorBaseEENKUlvE_clEvENKUlvE0_clEvEUlaE_St5arrayIPcLm2EEEEviT0_T1_
        .type           _ZN2at6native29vectorized_elementwise_kernelILi4EZZZNS0_23bitwise_not_kernel_cudaERNS_18TensorIteratorBaseEENKUlvE_clEvENKUlvE0_clEvEUlaE_St5arrayIPcLm2EEEEviT0_T1_,@function
        .size           _ZN2at6native29vectorized_elementwise_kernelILi4EZZZNS0_23bitwise_not_kernel_cudaERNS_18TensorIteratorBaseEENKUlvE_clEvENKUlvE0_clEvEUlaE_St5arrayIPcLm2EEEEviT0_T1_,(.L_x_34385 - _ZN2at6native29vectorized_elementwise_kernelILi4EZZZNS0_23bitwise_not_kernel_cudaERNS_18TensorIteratorBaseEENKUlvE_clEvENKUlvE0_clEvEUlaE_St5arrayIPcLm2EEEEviT0_T1_)
        .other          _ZN2at6native29vectorized_elementwise_kernelILi4EZZZNS0_23bitwise_not_kernel_cudaERNS_18TensorIteratorBaseEENKUlvE_clEvENKUlvE0_clEvEUlaE_St5arrayIPcLm2EEEEviT0_T1_,@"STO_CUDA_ENTRY STV_DEFAULT"
_ZN2at6native29vectorized_elementwise_kernelILi4EZZZNS0_23bitwise_not_kernel_cudaERNS_18TensorIteratorBaseEENKUlvE_clEvENKUlvE0_clEvEUlaE_St5arrayIPcLm2EEEEviT0_T1_:
.text._ZN2at6native29vectorized_elementwise_kernelILi4EZZZNS0_23bitwise_not_kernel_cudaERNS_18TensorIteratorBaseEENKUlvE_clEvENKUlvE0_clEvEUlaE_St5arrayIPcLm2EEEEviT0_T1_:
        /* <DEDUP_REMOVED lines=15> */
[----:B------:R-:W-:Y:S02]  /*00f0*/  LOP3.LUT R2, RZ, R2, RZ, 0x33, !PT ;  /* 0x00000002ff027212 */ /* 0x000fe400078e33ff */
[----:B------:R-:W-:-:S02]  /*0100*/  LOP3.LUT R3, RZ, R3, RZ, 0x33, !PT ;  /* 0x00000003ff037212 */ /* 0x000fc400078e33ff */
[C---:B---3--:R-:W-:Y:S02]  /*0110*/  PRMT R4, R11.reuse, 0x7770, RZ ;  /* 0x000077700b047816 */ /* 0x048fe400000000ff */
[----:B------:R-:W-:Y:S02]  /*0120*/  PRMT R8, R11, 0x7771, RZ ;  /* 0x000077710b087816 */ /* 0x000fe400000000ff */
[----:B------:R-:W-:Y:S02]  /*0130*/  PRMT R13, R3, 0x7604, R2 ;  /* 0x00007604030d7816 */ /* 0x000fe40000000002 */
[----:B------:R-:W-:Y:S02]  /*0140*/  LOP3.LUT R9, RZ, R4, RZ, 0x33, !PT ;  /* 0x00000004ff097212 */ /* 0x000fe400078e33ff */
[----:B------:R-:W-:Y:S02]  /*0150*/  IADD3 R2, P0, R0, c[0x0][0x168], RZ ;  /* 0x00005a0000027a10 */ /* 0x000fe40007f1e0ff */
[----:B------:R-:W-:-:S02]  /*0160*/  PRMT R0, R10, 0x7772, RZ ;  /* 0x000077720a007816 */ /* 0x000fc400000000ff */
[----:B------:R-:W-:Y:S01]  /*0170*/  PRMT R4, R11, 0x7772, RZ ;  /* 0x000077720b047816 */ /* 0x000fe200000000ff */
[----:B------:R-:W-:Y:S01]  /*0180*/  IMAD.X R3, RZ, RZ, c[0x0][0x16c], P0 ;  /* 0x00005b00ff037624 */ /* 0x000fe200000e06ff */
[----:B------:R-:W-:Y:S02]  /*0190*/  LOP3.LUT R8, RZ, R8, RZ, 0x33, !PT ;  /* 0x00000008ff087212 */ /* 0x000fe400078e33ff */
[----:B------:R-:W-:Y:S01]  /*01a0*/  LOP3.LUT R6, RZ, R0, RZ, 0x33, !PT ;  /* 0x00000000ff067212 */ /* 0x000fe200078e33ff */
[----:B------:R-:W-:Y:S01]  /*01b0*/  IMAD.WIDE R2, R5, 0x4, R2 ;  /* 0x0000000405027825 */ /* 0x000fe200078e0202 */
[----:B------:R-:W-:Y:S02]  /*01c0*/  LOP3.LUT R7, RZ, R4, RZ, 0x33, !PT ;  /* 0x00000004ff077212 */ /* 0x000fe400078e33ff */
[----:B------:R-:W-:Y:S02]  /*01d0*/  PRMT R8, R8, 0x7604, R9 ;  /* 0x0000760408087816 */ /* 0x000fe40000000009 */
[----:B------:R-:W-:-:S02]  /*01e0*/  PRMT R0, R10, 0x7773, RZ ;  /* 0x000077730a007816 */ /* 0x000fc400000000ff */
[----:B------:R-:W-:Y:S02]  /*01f0*/  PRMT R4, R11, 0x7773, RZ ;  /* 0x000077730b047816 */ /* 0x000fe400000000ff */
[----:B------:R-:W-:Y:S02]  /*0200*/  PRMT R13, R6, 0x7054, R13 ;  /* 0x00007054060d7816 */ /* 0x000fe4000000000d */
[----:B------:R-:W-:Y:S02]  /*0210*/  PRMT R7, R7, 0x7054, R8 ;  /* 0x0000705407077816 */ /* 0x000fe40000000008 */
[----:B------:R-:W-:Y:S02]  /*0220*/  LOP3.LUT R0, RZ, R0, RZ, 0x33, !PT ;  /* 0x00000000ff007212 */ /* 0x000fe400078e33ff */
[----:B------:R-:W-:Y:S02]  /*0230*/  LOP3.LUT R4, RZ, R4, RZ, 0x33, !PT ;  /* 0x00000004ff047212 */ /* 0x000fe400078e33ff */
[----:B------:R-:W-:-:S02]  /*0240*/  PRMT R13, R0, 0x654, R13 ;  /* 0x00000654000d7816 */ /* 0x000fc4000000000d */
[----:B------:R-:W-:-:S03]  /*0250*/  PRMT R7, R4, 0x654, R7 ;  /* 0x0000065404077816 */ /* 0x000fc60000000007 */
[----:B------:R-:W-:Y:S04]  /*0260*/  STG.E [R2.64], R13 ;  /* 0x0000000d02007986 */ /* 0x000fe8000c101904 */
[----:B------:R-:W-:Y:S01]  /*0270*/  STG.E [R2.64+0x200], R7 ;  /* 0x0002000702007986 */ /* 0x000fe2000c101904 */
[----:B------:R-:W-:Y:S05]  /*0280*/  EXIT ;  /* 0x000000000000794d */ /* 0x000fea0003800000 */
.L_x_32821:
        /* <DEDUP_REMOVED lines=101> */
.L_x_32824:
[----:B------:R-:W-:-:S13]  /*08e0*/  ISETP.GE.AND P0, PT, R9, R8, PT ;  /* 0x000000080900720c */ /* 0x000fda0003f06270 */
[----:B------:R-:W-:Y:S05]  /*08f0*/  @P0 BRA `(.L_x_32826) ;  /* 0x000000c000000947 */ /* 0x000fea0003800000 */
[----:B0-----:R-:W-:Y:S01]  /*0900*/  IMAD.IADD R10, R0, 0x1, R9 ;  /* 0x00000001000a7824 */ /* 0x001fe200078e0209 */
[----:B------:R-:W-:-:S04]  /*0910*/  IADD3 R9, R9, 0x80, RZ ;  /* 0x0000008009097810 */ /* 0x000fc80007ffe0ff */
[----:B------:R-:W-:-:S05]  /*0920*/  IADD3 R10, P0, R10, c[0x0][0x168], RZ ;  /* 0x00005a000a0a7a10 */ /* 0x000fca0007f1e0ff */
[----:B------:R-:W-:-:S05]  /*0930*/  IMAD.X R11, RZ, RZ, c[0x0][0x16c], P0 ;  /* 0x00005b00ff0b7624 */ /* 0x000fca00000e06ff */
[----:B------:R0:W-:Y:S03]  /*0940*/  STG.E.U8 [R10.64], R6 ;  /* 0x000000060a007986 */ /* 0x0001e6000c101104 */
.L_x_32825:
[----:B------:R-:W-:-:S13]  /*0950*/  ISETP.GE.AND P0, PT, R9, R8, PT ;  /* 0x000000080900720c */ /* 0x000fda0003f06270 */
[----:B------:R-:W-:Y:S05]  /*0960*/  @P0 BRA `(.L_x_32827) ;  /* 0x000000d000000947 */ /* 0x000fea0003800000 */
[----:B0-----:R-:W-:Y:S01]  /*0970*/  IMAD.IADD R6, R0, 0x1, R9 ;  /* 0x0000000100067824 */ /* 0x001fe200078e0209 */
[----:B------:R-:W-:-:S04]  /*0980*/  IADD3 R9, R9, 0x80, RZ ;  /* 0x0000008009097810 */ /* 0x000fc80007ffe0ff */
[----:B------:R-:W-:-:S05]  /*0990*/  IADD3 R6, P0, R6, c[0x0][0x168], RZ ;  /* 0x00005a0006067a10 */ /* 0x000fca0007f1e0ff */
[----:B------:R-:W-:-:S05]  /*09a0*/  IMAD.X R7, RZ, RZ, c[0x0][0x16c], P0 ;  /* 0x00005b00ff077624 */ /* 0x000fca00000e06ff */
[----:B------:R0:W-:Y:S03]  /*09b0*/  STG.E.U8 [R6.64], R5 ;  /* 0x0000000506007986 */ /* 0x0001e6000c101104 */
.L_x_32826:
        /* <DEDUP_REMOVED lines=8> */
.L_x_32827:
[----:B------:R-:W-:Y:S05]  /*0a40*/  BSYNC B1 ;  /* 0x0000000000017941 */ /* 0x000fea0003800000 */
.L_x_32823:
[----:B------:R-:W-:-:S13]  /*0a50*/  ISETP.GE.AND P0, PT, R9, R8, PT ;  /* 0x000000080900720c */ /* 0x000fda0003f06270 */
[----:B0-----:R-:W-:Y:S01]  /*0a60*/  @!P0 IMAD.IADD R4, R0, 0x1, R9 ;  /* 0x0000000100048824 */ /* 0x001fe200078e0209 */
[----:B------:R-:W-:-:S04]  /*0a70*/  @!P0 IADD3 R9, R9, 0x80, RZ ;  /* 0x0000008009098810 */ /* 0x000fc80007ffe0ff */
[----:B------:R-:W-:-:S05]  /*0a80*/  @!P0 IADD3 R4, P1, R4, c[0x0][0x168], RZ ;  /* 0x00005a0004048a10 */ /* 0x000fca0007f3e0ff */
[----:B------:R-:W-:-:S05]  /*0a90*/  @!P0 IMAD.X R5, RZ, RZ, c[0x0][0x16c], P1 ;  /* 0x00005b00ff058624 */ /* 0x000fca00008e06ff */
[----:B------:R0:W-:Y:S03]  /*0aa0*/  @!P0 STG.E.U8 [R4.64], R3 ;  /* 0x0000000304008986 */ /* 0x0001e6000c101104 */
.L_x_32828:
[----:B------:R-:W-:Y:S05]  /*0ab0*/  BSYNC B0 ;  /* 0x0000000000007941 */ /* 0x000fea0003800000 */
.L_x_32822:
        /* <DEDUP_REMOVED lines=8> */
.L_x_32829:
        /* <DEDUP_REMOVED lines=12> */
.L_x_34385:


//--------------------- .text._ZN2at6native29vectorized_elementwise_kernelILi8EZZZNS0_23bitwise_not_kernel_cudaERNS_18TensorIteratorBaseEENKUlvE_clEvENKUlvE0_clEvEUlaE_St5arrayIPcLm2EEEEviT0_T1_ --------------------------
	.section	.text._ZN2at6native29vectorized_elementwise_kernelILi8EZZZNS0_23bitwise_not_kernel_cudaERNS_18TensorIteratorBaseEENKUlvE_clEvENKUlvE0_clEvEUlaE_St5arrayIPcLm2EEEEviT0_T1_,"ax",@progbits
	.sectioninfo	@"SHI_REGISTERS=4"
	.align	128
        .global         _ZN2at6native29vectorized_elementwise_kernelILi8EZZZNS0_23bitwise_not_kernel_cudaERNS_18TensorIteratorBaseEENKUlvE_clEvENKUlvE0_clEvEUlaE_St5arrayIPcLm2EEEEviT0_T1_
        .type           _ZN2at6native29vectorized_elementwise_kernelILi8EZZZNS0_23bitwise_not_kernel_cudaERNS_18TensorIteratorBaseEENKUlvE_clEvENKUlvE0_clEvEUlaE_St5arrayIPcLm2EEEEviT0_T1_,@function
        .size           _ZN2at6native29vectorized_elementwise_kernelILi8EZZZNS0_23bitwise_not_kernel_cudaERNS_18TensorIteratorBaseEENKUlvE_clEvENKUlvE0_clEvEUlaE_St5arrayIPcLm2EEEEviT0_T1_,(.L_x_34386 - _ZN2at6native29vectorized_elementwise_kernelILi8EZZZNS0_23bitwise_not_kernel_cudaERNS_18TensorIteratorBaseEENKUlvE_clEvENKUlvE0_clEvEUlaE_St5arrayIPcLm2EEEEviT0_T1_)
        .other          _ZN2at6native29vectorized_elementwise_kernelILi8EZZZNS0_23bitwise_not_kernel_cudaERNS_18TensorIteratorBaseEENKUlvE_clEvENKUlvE0_clEvEUlaE_St5arrayIPcLm2EEEEviT0_T1_,@"STO_CUDA_ENTRY STV_DEFAULT"
_ZN2at6native29vectorized_elementwise_kernelILi8EZZZNS0_23bitwise_not_kernel_cudaERNS_18TensorIteratorBaseEENKUlvE_clEvENKUlvE0_clEvEUlaE_St5arrayIPcLm2EEEEviT0_T1_:
.text._ZN2at6native29vectorized_elementwise_kernelILi8EZZZNS0_23bitwise_not_kernel_cudaERNS_18TensorIteratorBaseEENKUlvE_clEvENKUlvE0_clEvEUlaE_St5arrayIPcLm2EEEEviT0_T1_:
[----:B------:R-:W-:Y:S02]  /*0000*/  MOV R1, c[0x0][0x28] ;  /* 0x00000a0000017a02 */ /* 0x000fe40000000f00 */
[----:B------:R-:W-:Y:S05]  /*0010*/  EXIT ;  /* 0x000000000000794d */ /* 0x000fea0003800000 */
.L_x_32830:
        /* <DEDUP_REMOVED lines=14> */
.L_x_34386:


//--------------------- .text._ZN2at6native18elementwise_kernelILi128ELi4EZNS0_15gpu_kernel_implIZZZNS0_23bitwise_not_kernel_cudaERNS_18TensorIteratorBaseEENKUlvE_clEvENKUlvE_clEvEUlhE_EEvS4_RKT_EUliE_EEviT1_ --------------------------
	.section	.text._ZN2at6native18elementwise_kernelILi128ELi4EZNS0_15gpu_kernel_implIZZZNS0_23bitwise_not_kernel_cudaERNS_18TensorIteratorBaseEENKUlvE_clEvENKUlvE_clEvEUlhE_EEvS4_RKT_EUliE_EEviT1_,"ax",@progbits
	.sectioninfo	@"SHI_REGISTERS=26"
	.align	128
        .global         _ZN2at6native18elementwise_kernelILi128ELi4EZNS0_15gpu_kernel_implIZZZNS0_23bitwise_not_kernel_cudaERNS_18TensorIteratorBaseEENKUlvE_clEvENKUlvE_clEvEUlhE_EEvS4_RKT_EUliE_EEviT1_
        .type           _ZN2at6native18elementwise_kernelILi128ELi4EZNS0_15gpu_kernel_implIZZZNS0_23bitwise_not_kernel_cudaERNS_18TensorIteratorBaseEENKUlvE_clEvENKUlvE_clEvEUlhE_EEvS4_RKT_EUliE_EEviT1_,@function
        .size           _ZN2at6native18elementwise_kernelILi128ELi4EZNS0_15gpu_kernel_implIZZZNS0_23bitwise_not_kernel_cudaERNS_18TensorIteratorBaseEENKUlvE_clEvENKUlvE_clEvEUlhE_EEvS4_RKT_EUliE_EEviT1_,(.L_x_34387 - _ZN2at6native18elementwise_kernelILi128ELi4EZNS0_15gpu_kernel_implIZZZNS0_23bitwise_not_kernel_cudaERNS_18TensorIteratorBaseEENKUlvE_clEvENKUlvE_clEvEUlhE_EEvS4_RKT_EUliE_EEviT1_)
        .other          _ZN2at6native18elementwise_kernelILi128ELi4EZNS0_15gpu_kernel_implIZZZNS0_23bitwise_not_kernel_cudaERNS_18TensorIteratorBaseEENKUlvE_clEvENKUlvE_clEvEUlhE_EEvS4_RKT_EUliE_EEviT1_,@"STO_CUDA_ENTRY STV_DEFAULT"
_ZN2at6native18elementwise_kernelILi128ELi4EZNS0_15gpu_kernel_implIZZZNS0_23bitwise_not_kernel_cudaERNS_18TensorIteratorBaseEENKUlvE_clEvENKUlvE_clEvEUlhE_EEvS4_RKT_EUliE_EEviT1_:
.text._ZN2at6native18elementwise_kernelILi128ELi4EZNS0_15gpu_kernel_implIZZZNS0_23bitwise_not_kernel_cudaERNS_18TensorIteratorBaseEENKUlvE_clEvENKUlvE_clEvEUlhE_EEvS4_RKT_EUliE_EEviT1_:
        /* <DEDUP_REMOVED lines=236> */
.L_x_32833:
        /* <DEDUP_REMOVED lines=18> */
.L_x_32837:
[----:B------:R0:W5:Y:S01]  /*0fe0*/  LDG.E.U8 R0, [R4.64] ;  /* 0x0000002404007981 */ /* 0x000162000c1e1100 */
[----:B------:R-:W-:Y:S05]  /*0ff0*/  BRA `(.L_x_32839) ;  /* 0x00000dc000007947 */ /* 0x000fea0003800000 */
.L_x_32836:
        /* <DEDUP_REMOVED lines=8> */
.L_x_32841:
[----:B------:R0:W5:Y:S01]  /*1080*/  LDG.E.U8 R0, [R4.64] ;  /* 0x0000002404007981 */ /* 0x000162000c1e1100 */
[----:B------:R-:W-:Y:S05]  /*1090*/  BRA `(.L_x_32839) ;  /* 0x00000d2000007947 */ /* 0x000fea0003800000 */
.L_x_32840:
[----:B------:R0:W5:Y:S01]  /*10a0*/  LDG.E.U16 R0, [R4.64] ;  /* 0x0000002404007981 */ /* 0x000162000c1e1500 */
[----:B------:R-:W-:Y:S05]  /*10b0*/  BRA `(.L_x_32839) ;  /* 0x00000d0000007947 */ /* 0x000fea0003800000 */
.L_x_32835:
        /* <DEDUP_REMOVED lines=10> */
.L_x_32843:
[----:B------:R-:W2:Y:S02]  /*1160*/  LDG.E.U16 R2, [R4.64] ;  /* 0x0000002404027981 */ /* 0x000ea4000c1e1500 */
[----:B--2---:R-:W-:-:S06]  /*1170*/  HADD2.F32 R2, -RZ, R2.H0_H0 ;  /* 0x20000002ff027230 */ /* 0x004fcc0000004100 */
[----:B------:R-:W0:Y:S02]  /*1180*/  F2I.S64.TRUNC R2, R2 ;  /* 0x0000000200027311 */ /* 0x000e24000020d900 */
[----:B0-----:R-:W-:Y:S01]  /*1190*/  PRMT R0, R2, 0x7610, R0 ;  /* 0x0000761002007816 */ /* 0x001fe20000000000 */
[----:B------:R-:W-:Y:S05]  /*11a0*/  BRA `(.L_x_32839) ;  /* 0x00000c1000007947 */ /* 0x000fea0003800000 */
.L_x_32842:
        /* <DEDUP_REMOVED lines=10> */
.L_x_32845:
[----:B------:R-:W2:Y:S02]  /*1250*/  LDG.E.U16 R4, [R4.64] ;  /* 0x0000002404047981 */ /* 0x000ea4000c1e1500 */
[----:B--2---:R-:W-:-:S06]  /*1260*/  HADD2.F32 R2, -RZ, R4.H0_H0 ;  /* 0x20000004ff027230 */ /* 0x004fcc0000004100 */
[----:B------:R-:W0:Y:S02]  /*1270*/  F2I.S64.TRUNC R2, R2 ;  /* 0x0000000200027311 */ /* 0x000e24000020d900 */
[----:B0-----:R-:W-:Y:S01]  /*1280*/  PRMT R0, R2, 0x7610, R0 ;  /* 0x0000761002007816 */ /* 0x001fe20000000000 */
[----:B------:R-:W-:Y:S05]  /*1290*/  BRA `(.L_x_32839) ;  /* 0x00000b2000007947 */ /* 0x000fea0003800000 */
.L_x_32844:
[----:B------:R-:W2:Y:S02]  /*12a0*/  LDG.E.64 R2, [R4.64] ;  /* 0x0000002404027981 */ /* 0x000ea4000c1e1b00 */
[----:B--2---:R-:W0:Y:S02]  /*12b0*/  F2I.S64.F64.TRUNC R2, R2 ;  /* 0x0000000200027311 */ /* 0x004e24000030d900 */
[----:B0-----:R-:W-:Y:S01]  /*12c0*/  PRMT R0, R2, 0x7610, R0 ;  /* 0x0000761002007816 */ /* 0x001fe20000000000 */
[----:B------:R-:W-:Y:S05]  /*12d0*/  BRA `(.L_x_32839) ;  /* 0x00000ae000007947 */ /* 0x000fea0003800000 */
.L_x_32834:
        /* <DEDUP_REMOVED lines=12> */
.L_x_32848:
[----:B------:R-:W2:Y:S02]  /*13a0*/  LDG.E.64 R4, [R4.64] ;  /* 0x0000002404047981 */ /* 0x000ea4000c1e1b00 */
[----:B--2---:R-:W0:Y:S02]  /*13b0*/  F2I.S64.F64.TRUNC R2, R4 ;  /* 0x0000000400027311 */ /* 0x004e24000030d900 */
[----:B0-----:R-:W-:Y:S01]  /*13c0*/  PRMT R0, R2, 0x7610, R0 ;  /* 0x0000761002007816 */ /* 0x001fe20000000000 */
[----:B------:R-:W-:Y:S05]  /*13d0*/  BRA `(.L_x_32839) ;  /* 0x000009e000007947 */ /* 0x000fea0003800000 */
.L_x_32847:
        /* <DEDUP_REMOVED lines=28> */
.L_x_32850:
        /* <DEDUP_REMOVED lines=15> */
.L_x_32849:
[----:B------:R-:W2:Y:S02]  /*1690*/  LDG.E.U16 R2, [R4.64] ;  /* 0x0000002404027981 */ /* 0x000ea4000c1e1500 */
[----:B--2---:R-:W-:-:S06]  /*16a0*/  PRMT R2, RZ, 0x5410, R2 ;  /* 0x00005410ff027816 */ /* 0x004fcc0000000002 */
[----:B------:R-:W0:Y:S02]  /*16b0*/  F2I.S64.TRUNC R2, R2 ;  /* 0x0000000200027311 */ /* 0x000e24000020d900 */
[----:B0-----:R-:W-:Y:S01]  /*16c0*/  PRMT R0, R2, 0x7610, R0 ;  /* 0x0000761002007816 */ /* 0x001fe20000000000 */
[----:B------:R-:W-:Y:S05]  /*16d0*/  BRA `(.L_x_32839) ;  /* 0x000006e000007947 */ /* 0x000fea0003800000 */
.L_x_32846:
        /* <DEDUP_REMOVED lines=10> */
.L_x_32853:
        /* <DEDUP_REMOVED lines=21> */
.L_x_32857:
[----:B------:R-:W-:Y:S05]  /*18d0*/  BSYNC B1 ;  /* 0x0000000000017941 */ /* 0x000fea0003800000 */
.L_x_32856:
[----:B------:R-:W-:Y:S01]  /*18e0*/  IMAD.SHL.U32 R2, R2, 0x100000, RZ ;  /* 0x0010000002027824 */ /* 0x000fe200078e00ff */
[----:B------:R-:W-:-:S04]  /*18f0*/  LEA R3, R0, 0x3b800000, 0x17 ;  /* 0x3b80000000037811 */ /* 0x000fc800078eb8ff */
[----:B------:R-:W-:Y:S02]  /*1900*/  LOP3.LUT R2, R3, R2, R4, 0xfe, !PT ;  /* 0x0000000203027212 */ /* 0x000fe400078efe04 */
.L_x_32855:
[----:B------:R-:W-:Y:S05]  /*1910*/  BSYNC B0 ;  /* 0x0000000000007941 */ /* 0x000fea0003800000 */
.L_x_32854:
[----:B------:R-:W0:Y:S02]  /*1920*/  F2I.S64.TRUNC R2, R2 ;  /* 0x0000000200027311 */ /* 0x000e24000020d900 */
[----:B0-----:R-:W-:Y:S01]  /*1930*/  PRMT R0, R2, 0x7610, R0 ;  /* 0x0000761002007816 */ /* 0x001fe20000000000 */
[----:B------:R-:W-:Y:S05]  /*1940*/  BRA `(.L_x_32839) ;  /* 0x0000047000007947 */ /* 0x000fea0003800000 */
.L_x_32852:
        /* <DEDUP_REMOVED lines=21> */
.L_x_32861:
[----:B------:R-:W-:Y:S05]  /*1aa0*/  BSYNC B1 ;  /* 0x0000000000017941 */ /* 0x000fea0003800000 */
.L_x_32860:
[----:B------:R-:W-:Y:S01]  /*1ab0*/  IMAD.SHL.U32 R2, R2, 0x200000, RZ ;  /* 0x0020000002027824 */ /* 0x000fe200078e00ff */
[----:B------:R-:W-:-:S04]  /*1ac0*/  LEA R3, R0, 0x37800000, 0x17 ;  /* 0x3780000000037811 */ /* 0x000fc800078eb8ff */
[----:B------:R-:W-:Y:S02]  /*1ad0*/  LOP3.LUT R2, R3, R2, R4, 0xfe, !PT ;  /* 0x0000000203027212 */ /* 0x000fe400078efe04 */
.L_x_32859:
[----:B------:R-:W-:Y:S05]  /*1ae0*/  BSYNC B0 ;  /* 0x0000000000007941 */ /* 0x000fea0003800000 */
.L_x_32858:
[----:B------:R-:W0:Y:S02]  /*1af0*/  F2I.S64.TRUNC R2, R2 ;  /* 0x0000000200027311 */ /* 0x000e24000020d900 */
[----:B0-----:R-:W-:Y:S01]  /*1b00*/  PRMT R0, R2, 0x7610, R0 ;  /* 0x0000761002007816 */ /* 0x001fe20000000000 */
[----:B------:R-:W-:Y:S05]  /*1b10*/  BRA `(.L_x_32839) ;  /* 0x000002a000007947 */ /* 0x000fea0003800000 */
.L_x_32851:
        /* <DEDUP_REMOVED lines=14> */
.L_x_32865:
[----:B------:R-:W-:Y:S05]  /*1c00*/  BSYNC B0 ;  /* 0x0000000000007941 */ /* 0x000fea0003800000 */
.L_x_32864:
[----:B------:R-:W0:Y:S02]  /*1c10*/  F2I.S64.TRUNC R2, R2 ;  /* 0x0000000200027311 */ /* 0x000e24000020d900 */
[----:B0-----:R-:W-:Y:S01]  /*1c20*/  PRMT R0, R2, 0x7610, R0 ;  /* 0x0000761002007816 */ /* 0x001fe20000000000 */
[----:B------:R-:W-:Y:S05]  /*1c30*/  BRA `(.L_x_32839) ;  /* 0x0000018000007947 */ /* 0x000fea0003800000 */
.L_x_32838:
        /* <DEDUP_REMOVED lines=21> */
.L_x_32863:
[----:B------:R0:W5:Y:S01]  /*1d90*/  LDG.E.U8 R0, [R4.64] ;  /* 0x0000002404007981 */ /* 0x000162000c1e1100 */
[----:B------:R-:W-:Y:S05]  /*1da0*/  BRA `(.L_x_32839) ;  /* 0x0000001000007947 */ /* 0x000fea0003800000 */
.L_x_32862:
[----:B------:R0:W5:Y:S02]  /*1db0*/  LDG.E.U8 R0, [R4.64] ;  /* 0x0000002404007981 */ /* 0x000164000c1e1100 */
.L_x_32839:
[----:B0-----:R-:W0:Y:S01]  /*1dc0*/  LDC.U8 R4, c[0x0][0x371] ;  /* 0x0000dc40ff047b82 */ /* 0x001e220000000000 */
[----:B-----5:R-:W-:Y:S02]  /*1dd0*/  LOP3.LUT R3, RZ, R0, RZ, 0x33, !PT ;  /* 0x00000000ff037212 */ /* 0x020fe400078e33ff */
        /* <DEDUP_REMOVED lines=13> */
.L_x_32869:
[----:B------:R0:W-:Y:S01]  /*1eb0*/  STG.E.U8 [R16.64], R3 ;  /* 0x0000000310007986 */ /* 0x0001e2000c101124 */
[----:B------:R-:W-:Y:S05]  /*1ec0*/  BRA `(.L_x_32871) ;  /* 0x00000ea000007947 */ /* 0x000fea0003800000 */
.L_x_32868:
        /* <DEDUP_REMOVED lines=10> */
.L_x_32873:
[----:B------:R-:W-:-:S05]  /*1f70*/  LOP3.LUT R3, R3, 0xff, RZ, 0xc0, !PT ;  /* 0x000000ff03037812 */ /* 0x000fca00078ec0ff */
[----:B------:R0:W-:Y:S01]  /*1f80*/  STG.E [R16.64], R3 ;  /* 0x0000000310007986 */ /* 0x0001e2000c101924 */
[----:B------:R-:W-:Y:S05]  /*1f90*/  BRA `(.L_x_32871) ;  /* 0x00000dd000007947 */ /* 0x000fea0003800000 */
.L_x_32872:
[----:B------:R-:W-:-:S05]  /*1fa0*/  LOP3.LUT R3, R0, 0xff, RZ, 0xc, !PT ;  /* 0x000000ff00037812 */ /* 0x000fca00078e0cff */
[----:B------:R0:W-:Y:S01]  /*1fb0*/  STG.E.U16 [R16.64], R3 ;  /* 0x0000000310007986 */ /* 0x0001e2000c101524 */
[----:B------:R-:W-:Y:S05]  /*1fc0*/  BRA `(.L_x_32871) ;  /* 0x00000da000007947 */ /* 0x000fea0003800000 */
.L_x_32867:
        /* <DEDUP_REMOVED lines=10> */
.L_x_32875:
[----:B------:R-:W-:-:S04]  /*2070*/  LOP3.LUT R2, R0, 0xff, RZ, 0xc, !PT ;  /* 0x000000ff00027812 */ /* 0x000fc800078e0cff */
[----:B------:R-:W0:Y:S02]  /*2080*/  I2F.U16 R0, R2 ;  /* 0x0000000200007306 */ /* 0x000e240000101000 */
[----:B0-----:R-:W-:-:S05]  /*2090*/  F2FP.PACK_AB R0, RZ, R0 ;  /* 0x00000000ff00723e */ /* 0x001fca00000000ff */
[----:B------:R0:W-:Y:S01]  /*20a0*/  STG.E.U16 [R16.64], R0 ;  /* 0x0000000010007986 */ /* 0x0001e2000c101524 */
[----:B------:R-:W-:Y:S05]  /*20b0*/  BRA `(.L_x_32871) ;  /* 0x00000cb000007947 */ /* 0x000fea0003800000 */
.L_x_32874:
        /* <DEDUP_REMOVED lines=11> */
.L_x_32877:
[----:B------:R-:W-:-:S06]  /*2170*/  LOP3.LUT R0, R0, 0xff, RZ, 0xc, !PT ;  /* 0x000000ff00007812 */ /* 0x000fcc00078e0cff */
[----:B------:R-:W0:Y:S02]  /*2180*/  I2F.U16 R0, R0 ;  /* 0x0000000000007306 */ /* 0x000e240000101000 */
[----:B0-----:R-:W-:-:S04]  /*2190*/  F2FP.PACK_AB R3, RZ, R0 ;  /* 0x00000000ff03723e */ /* 0x001fc800000000ff */
[----:B------:R-:W-:-:S05]  /*21a0*/  PRMT R3, R3, 0x5410, RZ ;  /* 0x0000541003037816 */ /* 0x000fca00000000ff */
[----:B------:R0:W-:Y:S01]  /*21b0*/  STG.E [R16.64], R3 ;  /* 0x0000000310007986 */ /* 0x0001e2000c101924 */
[----:B------:R-:W-:Y:S05]  /*21c0*/  BRA `(.L_x_32871) ;  /* 0x00000ba000007947 */ /* 0x000fea0003800000 */
.L_x_32876:
[----:B------:R-:W-:-:S06]  /*21d0*/  LOP3.LUT R2, R0, 0xff, RZ, 0xc, !PT ;  /* 0x000000ff00027812 */ /* 0x000fcc00078e0cff */
[----:B------:R-:W0:Y:S02]  /*21e0*/  I2F.F64.U16 R2, R2 ;  /* 0x0000000200027312 */ /* 0x000e240000101800 */
[----:B0-----:R0:W-:Y:S01]  /*21f0*/  STG.E.64 [R16.64], R2 ;  /* 0x0000000210007986 */ /* 0x0011e2000c101b24 */
[----:B------:R-:W-:Y:S05]  /*2200*/  BRA `(.L_x_32871) ;  /* 0x00000b6000007947 */ /* 0x000fea0003800000 */
.L_x_32866:
        /* <DEDUP_REMOVED lines=13> */
.L_x_32880:
[----:B------:R-:W-:Y:S01]  /*22e0*/  LOP3.LUT R4, R0, 0xff, RZ, 0xc, !PT ;  /* 0x000000ff00047812 */ /* 0x000fe200078e0cff */
[----:B------:R-:W-:-:S05]  /*22f0*/  CS2R R6, SRZ ;  /* 0x0000000000067805 */ /* 0x000fca000001ff00 */
[----:B------:R-:W0:Y:S02]  /*2300*/  I2F.F64.U16 R4, R4 ;  /* 0x0000000400047312 */ /* 0x000e240000101800 */
[----:B0-----:R0:W-:Y:S01]  /*2310*/  STG.E.128 [R16.64], R4 ;  /* 0x0000000410007986 */ /* 0x0011e2000c101d24 */
[----:B------:R-:W-:Y:S05]  /*2320*/  BRA `(.L_x_32871) ;  /* 0x00000a4000007947 */ /* 0x000fea0003800000 */
.L_x_32879:
        /* <DEDUP_REMOVED lines=22> */
.L_x_32884:
[----:B------:R-:W-:Y:S05]  /*2490*/  BSYNC B0 ;  /* 0x0000000000007941 */ /* 0x000fea0003800000 */
.L_x_32883:
[----:B------:R-:W-:-:S05]  /*24a0*/  LOP3.LUT R3, R0, R3, RZ, 0xfc, !PT ;  /* 0x0000000300037212 */ /* 0x000fca00078efcff */
[----:B------:R0:W-:Y:S01]  /*24b0*/  STG.E.U8 [R16.64], R3 ;  /* 0x0000000310007986 */ /* 0x0001e2000c101124 */
[----:B------:R-:W-:Y:S05]  /*24c0*/  BRA `(.L_x_32871) ;  /* 0x000008a000007947 */ /* 0x000fea0003800000 */
.L_x_32882:
        /* <DEDUP_REMOVED lines=14> */
.L_x_32886:
[----:B------:R-:W-:Y:S01]  /*25b0*/  IMAD.MOV.U32 R0, RZ, RZ, 0x7f ;  /* 0x0000007fff007424 */ /* 0x000fe200078e00ff */
[----:B------:R-:W-:-:S04]  /*25c0*/  ISETP.GT.U32.AND P0, PT, R2, 0x7f800000, PT ;  /* 0x7f8000000200780c */ /* 0x000fc80003f04070 */
[----:B------:R-:W-:-:S04]  /*25d0*/  SEL R0, R0, 0x7c, P0 ;  /* 0x0000007c00007807 */ /* 0x000fc80000000000 */
.L_x_32887:
[----:B------:R-:W-:Y:S05]  /*25e0*/  BSYNC B0 ;  /* 0x0000000000007941 */ /* 0x000fea0003800000 */
.L_x_32885:
[----:B------:R-:W-:-:S04]  /*25f0*/  LOP3.LUT R2, R3, 0x80000000, RZ, 0xc0, !PT ;  /* 0x8000000003027812 */ /* 0x000fc800078ec0ff */
[----:B------:R-:W-:-:S04]  /*2600*/  SHF.R.U32.HI R3, RZ, 0x18, R2 ;  /* 0x00000018ff037819 */ /* 0x000fc80000011602 */
[----:B------:R-:W-:-:S05]  /*2610*/  LOP3.LUT R3, R0, R3, RZ, 0xfc, !PT ;  /* 0x0000000300037212 */ /* 0x000fca00078efcff */
[----:B------:R0:W-:Y:S01]  /*2620*/  STG.E.U8 [R16.64], R3 ;  /* 0x0000000310007986 */ /* 0x0001e2000c101124 */
[----:B------:R-:W-:Y:S05]  /*2630*/  BRA `(.L_x_32871) ;  /* 0x0000073000007947 */ /* 0x000fea0003800000 */
.L_x_32881:
[----:B------:R-:W-:-:S04]  /*2640*/  LOP3.LUT R2, R0, 0xff, RZ, 0xc, !PT ;  /* 0x000000ff00027812 */ /* 0x000fc800078e0cff */
[----:B------:R-:W0:Y:S02]  /*2650*/  I2F.U16 R0, R2 ;  /* 0x0000000200007306 */ /* 0x000e240000101000 */
[----:B0-----:R-:W-:-:S05]  /*2660*/  F2FP.BF16.PACK_AB R0, RZ, R0 ;  /* 0x00000000ff00723e */ /* 0x001fca00000010ff */
[----:B------:R0:W-:Y:S01]  /*2670*/  STG.E.U16 [R16.64], R0 ;  /* 0x0000000010007986 */ /* 0x0001e2000c101524 */
[----:B------:R-:W-:Y:S05]  /*2680*/  BRA `(.L_x_32871) ;  /* 0x000006e000007947 */ /* 0x000fea0003800000 */
.L_x_32878:
        /* <DEDUP_REMOVED lines=11> */
.L_x_32890:
        /* <DEDUP_REMOVED lines=18> */
.L_x_32893:
[----:B------:R-:W-:-:S04]  /*2860*/  LOP3.LUT R2, R3, 0x80000000, RZ, 0xc0, !PT ;  /* 0x8000000003027812 */ /* 0x000fc800078ec0ff */
[----:B------:R-:W-:-:S04]  /*2870*/  SHF.R.U32.HI R3, RZ, 0x18, R2 ;  /* 0x00000018ff037819 */ /* 0x000fc80000011602 */
[----:B------:R-:W-:-:S04]  /*2880*/  LOP3.LUT R0, R0, R3, RZ, 0xfc, !PT ;  /* 0x0000000300007212 */ /* 0x000fc800078efcff */
[----:B------:R-:W-:Y:S02]  /*2890*/  PRMT R8, R0, 0x7610, R8 ;  /* 0x0000761000087816 */ /* 0x000fe40000000008 */
.L_x_32892:
[----:B------:R-:W-:Y:S05]  /*28a0*/  BSYNC B0 ;  /* 0x0000000000007941 */ /* 0x000fea0003800000 */
.L_x_32891:
[----:B------:R0:W-:Y:S01]  /*28b0*/  STG.E.U8 [R16.64], R8 ;  /* 0x0000000810007986 */ /* 0x0001e2000c101124 */
[----:B------:R-:W-:Y:S05]  /*28c0*/  BRA `(.L_x_32871) ;  /* 0x000004a000007947 */ /* 0x000fea0003800000 */
.L_x_32889:
        /* <DEDUP_REMOVED lines=18> */
.L_x_32896:
[----:B------:R-:W-:-:S04]  /*29f0*/  LOP3.LUT R2, R3, 0x80000000, RZ, 0xc0, !PT ;  /* 0x8000000003027812 */ /* 0x000fc800078ec0ff */
[----:B------:R-:W-:-:S04]  /*2a00*/  SHF.R.U32.HI R3, RZ, 0x18, R2 ;  /* 0x00000018ff037819 */ /* 0x000fc80000011602 */
[----:B------:R-:W-:-:S04]  /*2a10*/  LOP3.LUT R0, R0, R3, RZ, 0xfc, !PT ;  /* 0x0000000300007212 */ /* 0x000fc800078efcff */
[----:B------:R-:W-:Y:S02]  /*2a20*/  PRMT R8, R0, 0x7610, R8 ;  /* 0x0000761000087816 */ /* 0x000fe40000000008 */
.L_x_32895:
[----:B------:R-:W-:Y:S05]  /*2a30*/  BSYNC B0 ;  /* 0x0000000000007941 */ /* 0x000fea0003800000 */
.L_x_32894:
[----:B------:R0:W-:Y:S01]  /*2a40*/  STG.E.U8 [R16.64], R8 ;  /* 0x0000000810007986 */ /* 0x0001e2000c101124 */
[----:B------:R-:W-:Y:S05]  /*2a50*/  BRA `(.L_x_32871) ;  /* 0x0000031000007947 */ /* 0x000fea0003800000 */
.L_x_32888:
        /* <DEDUP_REMOVED lines=23> */
.L_x_32870:
        /* <DEDUP_REMOVED lines=20> */
.L_x_32898:
[----:B------:R-:W-:Y:S01]  /*2d10*/  LOP3.LUT R2, R3, 0xff, RZ, 0xc0, !PT ;  /* 0x000000ff03027812 */ /* 0x000fe200078ec0ff */
[----:B------:R-:W-:-:S05]  /*2d20*/  IMAD.MOV.U32 R3, RZ, RZ, RZ ;  /* 0x000000ffff037224 */ /* 0x000fca00078e00ff */
[----:B------:R0:W-:Y:S01]  /*2d30*/  STG.E.64 [R16.64], R2 ;  /* 0x0000000210007986 */ /* 0x0001e2000c101b24 */
[----:B------:R-:W-:Y:S05]  /*2d40*/  BRA `(.L_x_32871) ;  /* 0x0000002000007947 */ /* 0x000fea0003800000 */
.L_x_32897:
[----:B------:R-:W-:-:S05]  /*2d50*/  LOP3.LUT R3, R3, 0xff, RZ, 0xc0, !PT ;  /* 0x000000ff03037812 */ /* 0x000fca00078ec0ff */
[----:B------:R0:W-:Y:S02]  /*2d60*/  STG.E [R16.64], R3 ;  /* 0x0000000310007986 */ /* 0x0001e4000c101924 */
.L_x_32871:
[----:B------:R-:W-:-:S05]  /*2d70*/  IMAD R18, R18, 0x200, R23 ;  /* 0x0000020012127824 */ /* 0x000fca00078e0217 */
[----:B------:R-:W-:Y:S02]  /*2d80*/  IADD3 R19, R18, 0x80, RZ ;  /* 0x0000008012137810 */ /* 0x000fe40007ffe0ff */
.L_x_32832:
[----:B------:R-:W-:Y:S05]  /*2d90*/  BSYNC B6 ;  /* 0x0000000000067941 */ /* 0x000fea0003800000 */
.L_x_32831:
        /* <DEDUP_REMOVED lines=231> */
.L_x_32901:
        /* <DEDUP_REMOVED lines=18> */
.L_x_32905:
[----:B------:R0:W5:Y:S01]  /*3d30*/  LDG.E.U8 R0, [R4.64] ;  /* 0x0000002404007981 */ /* 0x000162000c1e1100 */
[----:B------:R-:W-:Y:S05]  /*3d40*/  BRA `(.L_x_32907) ;  /* 0x00000dc000007947 */ /* 0x000fea0003800000 */
.L_x_32904:
        /* <DEDUP_REMOVED lines=8> */
.L_x_32909:
[----:B------:R0:W5:Y:S01]  /*3dd0*/  LDG.E.U8 R0, [R4.64] ;  /* 0x0000002404007981 */ /* 0x000162000c1e1100 */
[----:B------:R-:W-:Y:S05]  /*3de0*/  BRA `(.L_x_32907) ;  /* 0x00000d2000007947 */ /* 0x000fea0003800000 */
.L_x_32908:
[----:B------:R0:W5:Y:S01]  /*3df0*/  LDG.E.U16 R0, [R4.64] ;  /* 0x0000002404007981 */ /* 0x000162000c1e1500 */
[----:B------:R-:W-:Y:S05]  /*3e00*/  BRA `(.L_x_32907) ;  /* 0x00000d0000007947 */ /* 0x000fea0003800000 */
.L_x_32903:
        /* <DEDUP_REMOVED lines=10> */
.L_x_32911:
[----:B------:R-:W2:Y:S02]  /*3eb0*/  LDG.E.U16 R2, [R4.64] ;  /* 0x0000002404027981 */ /* 0x000ea4000c1e1500 */
[----:B--2---:R-:W-:-:S06]  /*3ec0*/  HADD2.F32 R2, -RZ, R2.H0_H0 ;  /* 0x20000002ff027230 */ /* 0x004fcc0000004100 */
[----:B------:R-:W0:Y:S02]  /*3ed0*/  F2I.S64.TRUNC R2, R2 ;  /* 0x0000000200027311 */ /* 0x000e24000020d900 */
[----:B0-----:R-:W-:Y:S01]  /*3ee0*/  PRMT R0, R2, 0x7610, R0 ;  /* 0x0000761002007816 */ /* 0x001fe20000000000 */
[----:B------:R-:W-:Y:S05]  /*3ef0*/  BRA `(.L_x_32907) ;  /* 0x00000c1000007947 */ /* 0x000fea0003800000 */
.L_x_32910:
        /* <DEDUP_REMOVED lines=10> */
.L_x_32913:
[----:B------:R-:W2:Y:S02]  /*3fa0*/  LDG.E.U16 R4, [R4.64] ;  /* 0x0000002404047981 */ /* 0x000ea4000c1e1500 */
[----:B--2---:R-:W-:-:S06]  /*3fb0*/  HADD2.F32 R2, -RZ, R4.H0_H0 ;  /* 0x20000004ff027230 */ /* 0x004fcc0000004100 */
[----:B------:R-:W0:Y:S02]  /*3fc0*/  F2I.S64.TRUNC R2, R2 ;  /* 0x0000000200027311 */ /* 0x000e24000020d900 */
[----:B0-----:R-:W-:Y:S01]  /*3fd0*/  PRMT R0, R2, 0x7610, R0 ;  /* 0x0000761002007816 */ /* 0x001fe20000000000 */
[----:B------:R-:W-:Y:S05]  /*3fe0*/  BRA `(.L_x_32907) ;  /* 0x00000b2000007947 */ /* 0x000fea0003800000 */
.L_x_32912:
[----:B------:R-:W2:Y:S02]  /*3ff0*/  LDG.E.64 R2, [R4.64] ;  /* 0x0000002404027981 */ /* 0x000ea4000c1e1b00 */
[----:B--2---:R-:W0:Y:S02]  /*4000*/  F2I.S64.F64.TRUNC R2, R2 ;  /* 0x0000000200027311 */ /* 0x004e24000030d900 */
[----:B0-----:R-:W-:Y:S01]  /*4010*/  PRMT R0, R2, 0x7610, R0 ;  /* 0x0000761002007816 */ /* 0x001fe20000000000 */
[----:B------:R-:W-:Y:S05]  /*4020*/  BRA `(.L_x_32907) ;  /* 0x00000ae000007947 */ /* 0x000fea0003800000 */
.L_x_32902:
        /* <DEDUP_REMOVED lines=12> */
.L_x_32916:
[----:B------:R-:W2:Y:S02]  /*40f0*/  LDG.E.64 R4, [R4.64] ;  /* 0x0000002404047981 */ /* 0x000ea4000c1e1b00 */
[----:B--2---:R-:W0:Y:S02]  /*4100*/  F2I.S64.F64.TRUNC R2, R4 ;  /* 0x0000000400027311 */ /* 0x004e24000030d900 */
[----:B0-----:R-:W-:Y:S01]  /*4110*/  PRMT R0, R2, 0x7610, R0 ;  /* 0x0000761002007816 */ /* 0x001fe20000000000 */
[----:B------:R-:W-:Y:S05]  /*4120*/  BRA `(.L_x_32907) ;  /* 0x000009e000007947 */ /* 0x000fea0003800000 */
.L_x_32915:
        /* <DEDUP_REMOVED lines=28> */
.L_x_32918:
        /* <DEDUP_REMOVED lines=15> */
.L_x_32917:
[----:B------:R-:W2:Y:S02]  /*43e0*/  LDG.E.U16 R2, [R4.64] ;  /* 0x0000002404027981 */ /* 0x000ea4000c1e1500 */
[----:B--2---:R-:W-:-:S06]  /*43f0*/  PRMT R2, RZ, 0x5410, R2 ;  /* 0x00005410ff027816 */ /* 0x004fcc0000000002 */
[----:B------:R-:W0:Y:S02]  /*4400*/  F2I.S64.TRUNC R2, R2 ;  /* 0x0000000200027311 */ /* 0x000e24000020d900 */
[----:B0-----:R-:W-:Y:S01]  /*4410*/  PRMT R0, R2, 0x7610, R0 ;  /* 0x0000761002007816 */ /* 0x001fe20000000000 */
[----:B------:R-:W-:Y:S05]  /*4420*/  BRA `(.L_x_32907) ;  /* 0x000006e000007947 */ /* 0x000fea0003800000 */
.L_x_32914:
        /* <DEDUP_REMOVED lines=10> */
.L_x_32921:
        /* <DEDUP_REMOVED lines=21> */
.L_x_32925:
[----:B------:R-:W-:Y:S05]  /*4620*/  BSYNC B1 ;  /* 0x0000000000017941 */ /* 0x000fea0003800000 */
.L_x_32924:
[----:B------:R-:W-:Y:S01]  /*4630*/  IMAD.SHL.U32 R2, R2, 0x100000, RZ ;  /* 0x0010000002027824 */ /* 0x000fe200078e00ff */
[----:B------:R-:W-:-:S04]  /*4640*/  LEA R3, R0, 0x3b800000, 0x17 ;  /* 0x3b80000000037811 */ /* 0x000fc800078eb8ff */
[----:B------:R-:W-:Y:S02]  /*4650*/  LOP3.LUT R2, R3, R2, R4, 0xfe, !PT ;  /* 0x0000000203027212 */ /* 0x000fe400078efe04 */
.L_x_32923:
[----:B------:R-:W-:Y:S05]  /*4660*/  BSYNC B0 ;  /* 0x0000000000007941 */ /* 0x000fea0003800000 */
.L_x_32922:
[----:B------:R-:W0:Y:S02]  /*4670*/  F2I.S64.TRUNC R2, R2 ;  /* 0x0000000200027311 */ /* 0x000e24000020d900 */
[----:B0-----:R-:W-:Y:S01]  /*4680*/  PRMT R0, R2, 0x7610, R0 ;  /* 0x0000761002007816 */ /* 0x001fe20000000000 */
[----:B------:R-:W-:Y:S05]  /*4690*/  BRA `(.L_x_32907) ;  /* 0x0000047000007947 */ /* 0x000fea0003800000 */
.L_x_32920:
        /* <DEDUP_REMOVED lines=21> */
.L_x_32929:
[----:B------:R-:W-:Y:S05]  /*47f0*/  BSYNC B1 ;  /* 0x0000000000017941 */ /* 0x000fea0003800000 */
.L_x_32928:
[----:B------:R-:W-:Y:S01]  /*4800*/  IMAD.SHL.U32 R2, R2, 0x200000, RZ ;  /* 0x0020000002027824 */ /* 0x000fe200078e00ff */
[----:B------:R-:W-:-:S04]  /*4810*/  LEA R3, R0, 0x37800000, 0x17 ;  /* 0x3780000000037811 */ /* 0x000fc800078eb8ff */
[----:B------:R-:W-:Y:S02]  /*4820*/  LOP3.LUT R2, R3, R2, R4, 0xfe, !PT ;  /* 0x0000000203027212 */ /* 0x000fe400078efe04 */
.L_x_32927:
[----:B------:R-:W-:Y:S05]  /*4830*/  BSYNC B0 ;  /* 0x0000000000007941 */ /* 0x000fea0003800000 */
.L_x_32926:
[----:B------:R-:W0:Y:S02]  /*4840*/  F2I.S64.TRUNC R2, R2 ;  /* 0x0000000200027311 */ /* 0x000e24000020d900 */
[----:B0-----:R-:W-:Y:S01]  /*4850*/  PRMT R0, R2, 0x7610, R0 ;  /* 0x0000761002007816 */ /* 0x001fe20000000000 */
[----:B------:R-:W-:Y:S05]  /*4860*/  BRA `(.L_x_32907) ;  /* 0x000002a000007947 */ /* 0x000fea0003800000 */
.L_x_32919:
        /* <DEDUP_REMOVED lines=14> */
.L_x_32933:
[----:B------:R-:W-:Y:S05]  /*4950*/  BSYNC B0 ;  /* 0x0000000000007941 */ /* 0x000fea0003800000 */
.L_x_32932:
[----:B------:R-:W0:Y:S02]  /*4960*/  F2I.S64.TRUNC R2, R2 ;  /* 0x0000000200027311 */ /* 0x000e24000020d900 */
[----:B0-----:R-:W-:Y:S01]  /*4970*/  PRMT R0, R2, 0x7610, R0 ;  /* 0x0000761002007816 */ /* 0x001fe20000000000 */
[----:B------:R-:W-:Y:S05]  /*4980*/  BRA `(.L_x_32907) ;  /* 0x0000018000007947 */ /* 0x000fea0003800000 */
.L_x_32906:
        /* <DEDUP_REMOVED lines=21> */
.L_x_32931:
[----:B------:R0:W5:Y:S01]  /*4ae0*/  LDG.E.U8 R0, [R4.64] ;  /* 0x0000002404007981 */ /* 0x000162000c1e1100 */
[----:B------:R-:W-:Y:S05]  /*4af0*/  BRA `(.L_x_32907) ;  /* 0x0000001000007947 */ /* 0x000fea0003800000 */
.L_x_32930:
[----:B------:R0:W5:Y:S02]  /*4b00*/  LDG.E.U8 R0, [R4.64] ;  /* 0x0000002404007981 */ /* 0x000164000c1e1100 */
.L_x_32907:
        /* <DEDUP_REMOVED lines=15> */
.L_x_32937:
[----:B------:R0:W-:Y:S01]  /*4c00*/  STG.E.U8 [R16.64], R3 ;  /* 0x0000000310007986 */ /* 0x0001e2000c101124 */
[----:B------:R-:W-:Y:S05]  /*4c10*/  BRA `(.L_x_32939) ;  /* 0x00000ea000007947 */ /* 0x000fea0003800000 */
.L_x_32936:
        /* <DEDUP_REMOVED lines=10> */
.L_x_32941:
[----:B------:R-:W-:-:S05]  /*4cc0*/  LOP3.LUT R3, R3, 0xff, RZ, 0xc0, !PT ;  /* 0x000000ff03037812 */ /* 0x000fca00078ec0ff */
[----:B------:R0:W-:Y:S01]  /*4cd0*/  STG.E [R16.64], R3 ;  /* 0x0000000310007986 */ /* 0x0001e2000c101924 */
[----:B------:R-:W-:Y:S05]  /*4ce0*/  BRA `(.L_x_32939) ;  /* 0x00000dd000007947 */ /* 0x000fea0003800000 */
.L_x_32940:
[----:B------:R-:W-:-:S05]  /*4cf0*/  LOP3.LUT R3, R0, 0xff, RZ, 0xc, !PT ;  /* 0x000000ff00037812 */ /* 0x000fca00078e0cff */
[----:B------:R0:W-:Y:S01]  /*4d00*/  STG.E.U16 [R16.64], R3 ;  /* 0x0000000310007986 */ /* 0x0001e2000c101524 */
[----:B------:R-:W-:Y:S05]  /*4d10*/  BRA `(.L_x_32939) ;  /* 0x00000da000007947 */ /* 0x000fea0003800000 */
.L_x_32935:
        /* <DEDUP_REMOVED lines=10> */
.L_x_32943:
[----:B------:R-:W-:-:S04]  /*4dc0*/  LOP3.LUT R2, R0, 0xff, RZ, 0xc, !PT ;  /* 0x000000ff00027812 */ /* 0x000fc800078e0cff */
[----:B------:R-:W0:Y:S02]  /*4dd0*/  I2F.U16 R0, R2 ;  /* 0x0000000200007306 */ /* 0x000e240000101000 */
[----:B0-----:R-:W-:-:S05]  /*4de0*/  F2FP.PACK_AB R0, RZ, R0 ;  /* 0x00000000ff00723e */ /* 0x001fca00000000ff */
[----:B------:R0:W-:Y:S01]  /*4df0*/  STG.E.U16 [R16.64], R0 ;  /* 0x0000000010007986 */ /* 0x0001e2000c101524 */
[----:B------:R-:W-:Y:S05]  /*4e00*/  BRA `(.L_x_32939) ;  /* 0x00000cb000007947 */ /* 0x000fea0003800000 */
.L_x_32942:
        /* <DEDUP_REMOVED lines=11> */
.L_x_32945:
[----:B------:R-:W-:-:S06]  /*4ec0*/  LOP3.LUT R0, R0, 0xff, RZ, 0xc, !PT ;  /* 0x000000ff00007812 */ /* 0x000fcc00078e0cff */
[----:B------:R-:W0:Y:S02]  /*4ed0*/  I2F.U16 R0, R0 ;  /* 0x0000000000007306 */ /* 0x000e240000101000 */
[----:B0-----:R-:W-:-:S04]  /*4ee0*/  F2FP.PACK_AB R3, RZ, R0 ;  /* 0x00000000ff03723e */ /* 0x001fc800000000ff */
[----:B------:R-:W-:-:S05]  /*4ef0*/  PRMT R3, R3, 0x5410, RZ ;  /* 0x0000541003037816 */ /* 0x000fca00000000ff */
[----:B------:R0:W-:Y:S01]  /*4f00*/  STG.E [R16.64], R3 ;  /* 0x0000000310007986 */ /* 0x0001e2000c101924 */
[----:B------:R-:W-:Y:S05]  /*4f10*/  BRA `(.L_x_32939) ;  /* 0x00000ba000007947 */ /* 0x000fea0003800000 */
.L_x_32944:
[----:B------:R-:W-:-:S06]  /*4f20*/  LOP3.LUT R2, R0, 0xff, RZ, 0xc, !PT ;  /* 0x000000ff00027812 */ /* 0x000fcc00078e0cff */
[----:B------:R-:W0:Y:S02]  /*4f30*/  I2F.F64.U16 R2, R2 ;  /* 0x0000000200027312 */ /* 0x000e240000101800 */
[----:B0-----:R0:W-:Y:S01]  /*4f40*/  STG.E.64 [R16.64], R2 ;  /* 0x0000000210007986 */ /* 0x0011e2000c101b24 */
[----:B------:R-:W-:Y:S05]  /*4f50*/  BRA `(.L_x_32939) ;  /* 0x00000b6000007947 */ /* 0x000fea0003800000 */
.L_x_32934:
        /* <DEDUP_REMOVED lines=13> */
.L_x_32948:
[----:B------:R-:W-:Y:S01]  /*5030*/  LOP3.LUT R4, R0, 0xff, RZ, 0xc, !PT ;  /* 0x000000ff00047812 */ /* 0x000fe200078e0cff */
[----:B------:R-:W-:-:S05]  /*5040*/  CS2R R6, SRZ ;  /* 0x0000000000067805 */ /* 0x000fca000001ff00 */
[----:B------:R-:W0:Y:S02]  /*5050*/  I2F.F64.U16 R4, R4 ;  /* 0x0000000400047312 */ /* 0x000e240000101800 */
[----:B0-----:R0:W-:Y:S01]  /*5060*/  STG.E.128 [R16.64], R4 ;  /* 0x0000000410007986 */ /* 0x0011e2000c101d24 */
[----:B------:R-:W-:Y:S05]  /*5070*/  BRA `(.L_x_32939) ;  /* 0x00000a4000007947 */ /* 0x000fea0003800000 */
.L_x_32947:
        /* <DEDUP_REMOVED lines=22> */
.L_x_32952:
[----:B------:R-:W-:Y:S05]  /*51e0*/  BSYNC B0 ;  /* 0x0000000000007941 */ /* 0x000fea0003800000 */
.L_x_32951:
[----:B------:R-:W-:-:S05]  /*51f0*/  LOP3.LUT R3, R0, R3, RZ, 0xfc, !PT ;  /* 0x0000000300037212 */ /* 0x000fca00078efcff */
[----:B------:R0:W-:Y:S01]  /*5200*/  STG.E.U8 [R16.64], R3 ;  /* 0x0000000310007986 */ /* 0x0001e2000c101124 */
[----:B------:R-:W-:Y:S05]  /*5210*/  BRA `(.L_x_32939) ;  /* 0x000008a000007947 */ /* 0x000fea0003800000 */
.L_x_32950:
        /* <DEDUP_REMOVED lines=14> */
.L_x_32954:
[----:B------:R-:W-:Y:S01]  /*5300*/  IMAD.MOV.U32 R0, RZ, RZ, 0x7f ;  /* 0x0000007fff007424 */ /* 0x000fe200078e00ff */
[----:B------:R-:W-:-:S04]  /*5310*/  ISETP.GT.U32.AND P0, PT, R2, 0x7f800000, PT ;  /* 0x7f8000000200780c */ /* 0x000fc80003f04070 */
[----:B------:R-:W-:-:S04]  /*5320*/  SEL R0, R0, 0x7c, P0 ;  /* 0x0000007c00007807 */ /* 0x000fc80000000000 */
.L_x_32955:
[----:B------:R-:W-:Y:S05]  /*5330*/  BSYNC B0 ;  /* 0x0000000000007941 */ /* 0x000fea0003800000 */
.L_x_32953:
[----:B------:R-:W-:-:S04]  /*5340*/  LOP3.LUT R2, R3, 0x80000000, RZ, 0xc0, !PT ;  /* 0x8000000003027812 */ /* 0x000fc800078ec0ff */
[----:B------:R-:W-:-:S04]  /*5350*/  SHF.R.U32.HI R3, RZ, 0x18, R2 ;  /* 0x00000018ff037819 */ /* 0x000fc80000011602 */
[----:B------:R-:W-:-:S05]  /*5360*/  LOP3.LUT R3, R0, R3, RZ, 0xfc, !PT ;  /* 0x0000000300037212 */ /* 0x000fca00078efcff */
[----:B------:R0:W-:Y:S01]  /*5370*/  STG.E.U8 [R16.64], R3 ;  /* 0x0000000310007986 */ /* 0x0001e2000c101124 */
[----:B------:R-:W-:Y:S05]  /*5380*/  BRA `(.L_x_32939) ;  /* 0x0000073000007947 */ /* 0x000fea0003800000 */
.L_x_32949:
[----:B------:R-:W-:-:S04]  /*5390*/  LOP3.LUT R2, R0, 0xff, RZ, 0xc, !PT ;  /* 0x000000ff00027812 */ /* 0x000fc800078e0cff */
[----:B------:R-:W0:Y:S02]  /*53a0*/  I2F.U16 R0, R2 ;  /* 0x0000000200007306 */ /* 0x000e240000101000 */
[----:B0-----:R-:W-:-:S05]  /*53b0*/  F2FP.BF16.PACK_AB R0, RZ, R0 ;  /* 0x00000000ff00723e */ /* 0x001fca00000010ff */
[----:B------:R0:W-:Y:S01]  /*53c0*/  STG.E.U16 [R16.64], R0 ;  /* 0x0000000010007986 */ /* 0x0001e2000c101524 */
[----:B------:R-:W-:Y:S05]  /*53d0*/  BRA `(.L_x_32939) ;  /* 0x000006e000007947 */ /* 0x000fea0003800000 */
.L_x_32946:
        /* <DEDUP_REMOVED lines=11> */
.L_x_32958:
        /* <DEDUP_REMOVED lines=18> */
.L_x_32961:
[----:B------:R-:W-:-:S04]  /*55b0*/  LOP3.LUT R2, R3, 0x80000000, RZ, 0xc0, !PT ;  /* 0x8000000003027812 */ /* 0x000fc800078ec0ff */
[----:B------:R-:W-:-:S04]  /*55c0*/  SHF.R.U32.HI R3, RZ, 0x18, R2 ;  /* 0x00000018ff037819 */ /* 0x000fc80000011602 */
[----:B------:R-:W-:-:S04]  /*55d0*/  LOP3.LUT R0, R0, R3, RZ, 0xfc, !PT ;  /* 0x0000000300007212 */ /* 0x000fc800078efcff */
[----:B------:R-:W-:Y:S02]  /*55e0*/  PRMT R8, R0, 0x7610, R8 ;  /* 0x0000761000087816 */ /* 0x000fe40000000008 */
.L_x_32960:
[----:B------:R-:W-:Y:S05]  /*55f0*/  BSYNC B0 ;  /* 0x0000000000007941 */ /* 0x000fea0003800000 */
.L_x_32959:
[----:B------:R0:W-:Y:S01]  /*5600*/  STG.E.U8 [R16.64], R8 ;  /* 0x0000000810007986 */ /* 0x0001e2000c101124 */
[----:B------:R-:W-:Y:S05]  /*5610*/  BRA `(.L_x_32939) ;  /* 0x000004a000007947 */ /* 0x000fea0003800000 */
.L_x_32957:
        /* <DEDUP_REMOVED lines=18> */
.L_x_32964:
[----:B------:R-:W-:-:S04]  /*5740*/  LOP3.LUT R2, R3, 0x80000000, RZ, 0xc0, !PT ;  /* 0x8000000003027812 */ /* 0x000fc800078ec0ff */
[----:B------:R-:W-:-:S04]  /*5750*/  SHF.R.U32.HI R3, RZ, 0x18, R2 ;  /* 0x00000018ff037819 */ /* 0x000fc80000011602 */
[----:B------:R-:W-:-:S04]  /*5760*/  LOP3.LUT R0, R0, R3, RZ, 0xfc, !PT ;  /* 0x0000000300007212 */ /* 0x000fc800078efcff */
[----:B------:R-:W-:Y:S02]  /*5770*/  PRMT R8, R0, 0x7610, R8 ;  /* 0x0000761000087816 */ /* 0x000fe40000000008 */
.L_x_32963:
[----:B------:R-:W-:Y:S05]  /*5780*/  BSYNC B0 ;  /* 0x0000000000007941 */ /* 0x000fea0003800000 */
.L_x_32962:
[----:B------:R0:W-:Y:S01]  /*5790*/  STG.E.U8 [R16.64], R8 ;  /* 0x0000000810007986 */ /* 0x0001e2000c101124 */
[----:B------:R-:W-:Y:S05]  /*57a0*/  BRA `(.L_x_32939) ;  /* 0x0000031000007947 */ /* 0x000fea0003800000 */
.L_x_32956:
        /* <DEDUP_REMOVED lines=23> */
.L_x_32938:
        /* <DEDUP_REMOVED lines=20> */
.L_x_32966:
[----:B------:R-:W-:Y:S01]  /*5a60*/  LOP3.LUT R2, R3, 0xff, RZ, 0xc0, !PT ;  /* 0x000000ff03027812 */ /* 0x000fe200078ec0ff */
[----:B------:R-:W-:-:S05]  /*5a70*/  IMAD.MOV.U32 R3, RZ, RZ, RZ ;  /* 0x000000ffff037224 */ /* 0x000fca00078e00ff */
[----:B------:R0:W-:Y:S01]  /*5a80*/  STG.E.64 [R16.64], R2 ;  /* 0x0000000210007986 */ /* 0x0001e2000c101b24 */
[----:B------:R-:W-:Y:S05]  /*5a90*/  BRA `(.L_x_32939) ;  /* 0x0000002000007947 */ /* 0x000fea0003800000 */
.L_x_32965:
[----:B------:R-:W-:-:S05]  /*5aa0*/  LOP3.LUT R3, R3, 0xff, RZ, 0xc0, !PT ;  /* 0x000000ff03037812 */ /* 0x000fca00078ec0ff */
[----:B------:R0:W-:Y:S02]  /*5ab0*/  STG.E [R16.64], R3 ;  /* 0x0000000310007986 */ /* 0x0001e4000c101924 */
.L_x_32939:
        /* <DEDUP_REMOVED lines=231> */
.L_x_32967:
        /* <DEDUP_REMOVED lines=18> */
.L_x_32971:
[----:B------:R0:W5:Y:S01]  /*6a50*/  LDG.E.U8 R0, [R4.64] ;  /* 0x0000002404007981 */ /* 0x000162000c1e1100 */
[----:B------:R-:W-:Y:S05]  /*6a60*/  BRA `(.L_x_32973) ;  /* 0x00000dc000007947 */ /* 0x000fea0003800000 */
.L_x_32970:
        /* <DEDUP_REMOVED lines=8> */
.L_x_32975:
[----:B------:R0:W5:Y:S01]  /*6af0*/  LDG.E.U8 R0, [R4.64] ;  /* 0x0000002404007981 */ /* 0x000162000c1e1100 */
[----:B------:R-:W-:Y:S05]  /*6b00*/  BRA `(.L_x_32973) ;  /* 0x00000d2000007947 */ /* 0x000fea0003800000 */
.L_x_32974:
[----:B------:R0:W5:Y:S01]  /*6b10*/  LDG.E.U16 R0, [R4.64] ;  /* 0x0000002404007981 */ /* 0x000162000c1e1500 */
[----:B------:R-:W-:Y:S05]  /*6b20*/  BRA `(.L_x_32973) ;  /* 0x00000d0000007947 */ /* 0x000fea0003800000 */
.L_x_32969:
        /* <DEDUP_REMOVED lines=10> */
.L_x_32977:
[----:B------:R-:W2:Y:S02]  /*6bd0*/  LDG.E.U16 R2, [R4.64] ;  /* 0x0000002404027981 */ /* 0x000ea4000c1e1500 */
[----:B--2---:R-:W-:-:S06]  /*6be0*/  HADD2.F32 R2, -RZ, R2.H0_H0 ;  /* 0x20000002ff027230 */ /* 0x004fcc0000004100 */
[----:B------:R-:W0:Y:S02]  /*6bf0*/  F2I.S64.TRUNC R2, R2 ;  /* 0x0000000200027311 */ /* 0x000e24000020d900 */
[----:B0-----:R-:W-:Y:S01]  /*6c00*/  PRMT R0, R2, 0x7610, R0 ;  /* 0x0000761002007816 */ /* 0x001fe20000000000 */
[----:B------:R-:W-:Y:S05]  /*6c10*/  BRA `(.L_x_32973) ;  /* 0x00000c1000007947 */ /* 0x000fea0003800000 */
.L_x_32976:
        /* <DEDUP_REMOVED lines=10> */
.L_x_32979:
[----:B------:R-:W2:Y:S02]  /*6cc0*/  LDG.E.U16 R4, [R4.64] ;  /* 0x0000002404047981 */ /* 0x000ea4000c1e1500 */
[----:B--2---:R-:W-:-:S06]  /*6cd0*/  HADD2.F32 R2, -RZ, R4.H0_H0 ;  /* 0x20000004ff027230 */ /* 0x004fcc0000004100 */
[----:B------:R-:W0:Y:S02]  /*6ce0*/  F2I.S64.TRUNC R2, R2 ;  /* 0x0000000200027311 */ /* 0x000e24000020d900 */
[----:B0-----:R-:W-:Y:S01]  /*6cf0*/  PRMT R0, R2, 0x7610, R0 ;  /* 0x0000761002007816 */ /* 0x001fe20000000000 */
[----:B------:R-:W-:Y:S05]  /*6d00*/  BRA `(.L_x_32973) ;  /* 0x00000b2000007947 */ /* 0x000fea0003800000 */
.L_x_32978:
[----:B------:R-:W2:Y:S02]  /*6d10*/  LDG.E.64 R2, [R4.64] ;  /* 0x0000002404027981 */ /* 0x000ea4000c1e1b00 */
[----:B--2---:R-:W0:Y:S02]  /*6d20*/  F2I.S64.F64.TRUNC R2, R2 ;  /* 0x0000000200027311 */ /* 0x004e24000030d900 */
[----:B0-----:R-:W-:Y:S01]  /*6d30*/  PRMT R0, R2, 0x7610, R0 ;  /* 0x0000761002007816 */ /* 0x001fe20000000000 */
[----:B------:R-:W-:Y:S05]  /*6d40*/  BRA `(.L_x_32973) ;  /* 0x00000ae000007947 */ /* 0x000fea0003800000 */
.L_x_32968:
        /* <DEDUP_REMOVED lines=12> */
.L_x_32982:
[----:B------:R-:W2:Y:S02]  /*6e10*/  LDG.E.64 R4, [R4.64] ;  /* 0x0000002404047981 */ /* 0x000ea4000c1e1b00 */
[----:B--2---:R-:W0:Y:S02]  /*6e20*/  F2I.S64.F64.TRUNC R2, R4 ;  /* 0x0000000400027311 */ /* 0x004e24000030d900 */
[----:B0-----:R-:W-:Y:S01]  /*6e30*/  PRMT R0, R2, 0x7610, R0 ;  /* 0x0000761002007816 */ /* 0x001fe20000000000 */
[----:B------:R-:W-:Y:S05]  /*6e40*/  BRA `(.L_x_32973) ;  /* 0x000009e000007947 */ /* 0x000fea0003800000 */
.L_x_32981:
        /* <DEDUP_REMOVED lines=28> */
.L_x_32984:
        /* <DEDUP_REMOVED lines=15> */
.L_x_32983:
[----:B------:R-:W2:Y:S02]  /*7100*/  LDG.E.U16 R2, [R4.64] ;  /* 0x0000002404027981 */ /* 0x000ea4000c1e1500 */
[----:B--2---:R-:W-:-:S06]  /*7110*/  PRMT R2, RZ, 0x5410, R2 ;  /* 0x00005410ff027816 */ /* 0x004fcc0000000002 */
[----:B------:R-:W0:Y:S02]  /*7120*/  F2I.S64.TRUNC R2, R2 ;  /* 0x0000000200027311 */ /* 0x000e24000020d900 */
[----:B0-----:R-:W-:Y:S01]  /*7130*/  PRMT R0, R2, 0x7610, R0 ;  /* 0x0000761002007816 */ /* 0x001fe20000000000 */
[----:B------:R-:W-:Y:S05]  /*7140*/  BRA `(.L_x_32973) ;  /* 0x000006e000007947 */ /* 0x000fea0003800000 */
.L_x_32980:
        /* <DEDUP_REMOVED lines=10> */
.L_x_32987:
        /* <DEDUP_REMOVED lines=21> */
.L_x_32991:
[----:B------:R-:W-:Y:S05]  /*7340*/  BSYNC B1 ;  /* 0x0000000000017941 */ /* 0x000fea0003800000 */
.L_x_32990:
[----:B------:R-:W-:Y:S01]  /*7350*/  IMAD.SHL.U32 R2, R2, 0x100000, RZ ;  /* 0x0010000002027824 */ /* 0x000fe200078e00ff */
[----:B------:R-:W-:-:S04]  /*7360*/  LEA R3, R0, 0x3b800000, 0x17 ;  /* 0x3b80000000037811 */ /* 0x000fc800078eb8ff */
[----:B------:R-:W-:Y:S02]  /*7370*/  LOP3.LUT R2, R3, R2, R4, 0xfe, !PT ;  /* 0x0000000203027212 */ /* 0x000fe400078efe04 */
.L_x_32989:
[----:B------:R-:W-:Y:S05]  /*7380*/  BSYNC B0 ;  /* 0x0000000000007941 */ /* 0x000fea0003800000 */
.L_x_32988:
[----:B------:R-:W0:Y:S02]  /*7390*/  F2I.S64.TRUNC R2, R2 ;  /* 0x0000000200027311 */ /* 0x000e24000020d900 */
[----:B0-----:R-:W-:Y:S01]  /*73a0*/  PRMT R0, R2, 0x7610, R0 ;  /* 0x0000761002007816 */ /* 0x001fe20000000000 */
[----:B------:R-:W-:Y:S05]  /*73b0*/  BRA `(.L_x_32973) ;  /* 0x0000047000007947 */ /* 0x000fea0003800000 */
.L_x_32986:
        /* <DEDUP_REMOVED lines=21> */
.L_x_32995:
[----:B------:R-:W-:Y:S05]  /*7510*/  BSYNC B1 ;  /* 0x0000000000017941 */ /* 0x000fea0003800000 */
.L_x_32994:
[----:B------:R-:W-:Y:S01]  /*7520*/  IMAD.SHL.U32 R2, R2, 0x200000, RZ ;  /* 0x0020000002027824 */ /* 0x000fe200078e00ff */
[----:B------:R-:W-:-:S04]  /*7530*/  LEA R3, R0, 0x37800000, 0x17 ;  /* 0x3780000000037811 */ /* 0x000fc800078eb8ff */
[----:B------:R-:W-:Y:S02]  /*7540*/  LOP3.LUT R2, R3, R2, R4, 0xfe, !PT ;  /* 0x0000000203027212 */ /* 0x000fe400078efe04 */
.L_x_32993:
[----:B------:R-:W-:Y:S05]  /*7550*/  BSYNC B0 ;  /* 0x0000000000007941 */ /* 0x000fea0003800000 */
.L_x_32992:
[----:B------:R-:W0:Y:S02]  /*7560*/  F2I.S64.TRUNC R2, R2 ;  /* 0x0000000200027311 */ /* 0x000e24000020d900 */
[----:B0-----:R-:W-:Y:S01]  /*7570*/  PRMT R0, R2, 0x7610, R0 ;  /* 0x0000761002007816 */ /* 0x001fe20000000000 */
[----:B------:R-:W-:Y:S05]  /*7580*/  BRA `(.L_x_32973) ;  /* 0x000002a000007947 */ /* 0x000fea0003800000 */
.L_x_32985:
        /* <DEDUP_REMOVED lines=14> */
.L_x_32999:
[----:B------:R-:W-:Y:S05]  /*7670*/  BSYNC B0 ;  /* 0x0000000000007941 */ /* 0x000fea0003800000 */
.L_x_32998:
[----:B------:R-:W0:Y:S02]  /*7680*/  F2I.S64.TRUNC R2, R2 ;  /* 0x0000000200027311 */ /* 0x000e24000020d900 */
[----:B0-----:R-:W-:Y:S01]  /*7690*/  PRMT R0, R2, 0x7610, R0 ;  /* 0x0000761002007816 */ /* 0x001fe20000000000 */
[----:B------:R-:W-:Y:S05]  /*76a0*/  BRA `(.L_x_32973) ;  /* 0x0000018000007947 */ /* 0x000fea0003800000 */
.L_x_32972:
        /* <DEDUP_REMOVED lines=21> */
.L_x_32997:
[----:B------:R0:W5:Y:S01]  /*7800*/  LDG.E.U8 R0, [R4.64] ;  /* 0x0000002404007981 */ /* 0x000162000c1e1100 */
[----:B------:R-:W-:Y:S05]  /*7810*/  BRA `(.L_x_32973) ;  /* 0x0000001000007947 */ /* 0x000fea0003800000 */
.L_x_32996:
[----:B------:R0:W5:Y:S02]  /*7820*/  LDG.E.U8 R0, [R4.64] ;  /* 0x0000002404007981 */ /* 0x000164000c1e1100 */
.L_x_32973:
        /* <DEDUP_REMOVED lines=15> */
.L_x_33003:
[----:B------:R0:W-:Y:S01]  /*7920*/  STG.E.U8 [R16.64], R3 ;  /* 0x0000000310007986 */ /* 0x0001e2000c101124 */
[----:B------:R-:W-:Y:S05]  /*7930*/  BRA `(.L_x_33005) ;  /* 0x00000ea000007947 */ /* 0x000fea0003800000 */
.L_x_33002:
        /* <DEDUP_REMOVED lines=10> */
.L_x_33007:
[----:B------:R-:W-:-:S05]  /*79e0*/  LOP3.LUT R3, R3, 0xff, RZ, 0xc0, !PT ;  /* 0x000000ff03037812 */ /* 0x000fca00078ec0ff */
[----:B------:R0:W-:Y:S01]  /*79f0*/  STG.E [R16.64], R3 ;  /* 0x0000000310007986 */ /* 0x0001e2000c101924 */
[----:B------:R-:W-:Y:S05]  /*7a00*/  BRA `(.L_x_33005) ;  /* 0x00000dd000007947 */ /* 0x000fea0003800000 */
.L_x_33006:
[----:B------:R-:W-:-:S05]  /*7a10*/  LOP3.LUT R3, R0, 0xff, RZ, 0xc, !PT ;  /* 0x000000ff00037812 */ /* 0x000fca00078e0cff */
[----:B------:R0:W-:Y:S01]  /*7a20*/  STG.E.U16 [R16.64], R3 ;  /* 0x0000000310007986 */ /* 0x0001e2000c101524 */
[----:B------:R-:W-:Y:S05]  /*7a30*/  BRA `(.L_x_33005) ;  /* 0x00000da000007947 */ /* 0x000fea0003800000 */
.L_x_33001:
        /* <DEDUP_REMOVED lines=10> */
.L_x_33009:
[----:B------:R-:W-:-:S04]  /*7ae0*/  LOP3.LUT R2, R0, 0xff, RZ, 0xc, !PT ;  /* 0x000000ff00027812 */ /* 0x000fc800078e0cff */
[----:B------:R-:W0:Y:S02]  /*7af0*/  I2F.U16 R0, R2 ;  /* 0x0000000200007306 */ /* 0x000e240000101000 */
[----:B0-----:R-:W-:-:S05]  /*7b00*/  F2FP.PACK_AB R0, RZ, R0 ;  /* 0x00000000ff00723e */ /* 0x001fca00000000ff */
[----:B------:R0:W-:Y:S01]  /*7b10*/  STG.E.U16 [R16.64], R0 ;  /* 0x0000000010007986 */ /* 0x0001e2000c101524 */
[----:B------:R-:W-:Y:S05]  /*7b20*/  BRA `(.L_x_33005) ;  /* 0x00000cb000007947 */ /* 0x000fea0003800000 */
.L_x_33008:
        /* <DEDUP_REMOVED lines=11> */
.L_x_33011:
[----:B------:R-:W-:-:S06]  /*7be0*/  LOP3.LUT R0, R0, 0xff, RZ, 0xc, !PT ;  /* 0x000000ff00007812 */ /* 0x000fcc00078e0cff */
[----:B------:R-:W0:Y:S02]  /*7bf0*/  I2F.U16 R0, R0 ;  /* 0x0000000000007306 */ /* 0x000e240000101000 */
[----:B0-----:R-:W-:-:S04]  /*7c00*/  F2FP.PACK_AB R3, RZ, R0 ;  /* 0x00000000ff03723e */ /* 0x001fc800000000ff */
[----:B------:R-:W-:-:S05]  /*7c10*/  PRMT R3, R3, 0x5410, RZ ;  /* 0x0000541003037816 */ /* 0x000fca00000000ff */
[----:B------:R0:W-:Y:S01]  /*7c20*/  STG.E [R16.64], R3 ;  /* 0x0000000310007986 */ /* 0x0001e2000c101924 */
[----:B------:R-:W-:Y:S05]  /*7c30*/  BRA `(.L_x_33005) ;  /* 0x00000ba000007947 */ /* 0x000fea0003800000 */
.L_x_33010:
[----:B------:R-:W-:-:S06]  /*7c40*/  LOP3.LUT R2, R0, 0xff, RZ, 0xc, !PT ;  /* 0x000000ff00027812 */ /* 0x000fcc00078e0cff */
[----:B------:R-:W0:Y:S02]  /*7c50*/  I2F.F64.U16 R2, R2 ;  /* 0x0000000200027312 */ /* 0x000e240000101800 */
[----:B0-----:R0:W-:Y:S01]  /*7c60*/  STG.E.64 [R16.64], R2 ;  /* 0x0000000210007986 */ /* 0x0011e2000c101b24 */
[----:B------:R-:W-:Y:S05]  /*7c70*/  BRA `(.L_x_33005) ;  /* 0x00000b6000007947 */ /* 0x000fea0003800000 */
.L_x_33000:
        /* <DEDUP_REMOVED lines=13> */
.L_x_33014:
[----:B------:R-:W-:Y:S01]  /*7d50*/  LOP3.LUT R4, R0, 0xff, RZ, 0xc, !PT ;  /* 0x000000ff00047812 */ /* 0x000fe200078e0cff */
[----:B------:R-:W-:-:S05]  /*7d60*/  CS2R R6, SRZ ;  /* 0x0000000000067805 */ /* 0x000fca000001ff00 */
[----:B------:R-:W0:Y:S02]  /*7d70*/  I2F.F64.U16 R4, R4 ;  /* 0x0000000400047312 */ /* 0x000e240000101800 */
[----:B0-----:R0:W-:Y:S01]  /*7d80*/  STG.E.128 [R16.64], R4 ;  /* 0x0000000410007986 */ /* 0x0011e2000c101d24 */
[----:B------:R-:W-:Y:S05]  /*7d90*/  BRA `(.L_x_33005) ;  /* 0x00000a4000007947 */ /* 0x000fea0003800000 */
.L_x_33013:
        /* <DEDUP_REMOVED lines=22> */
.L_x_33018:
[----:B------:R-:W-:Y:S05]  /*7f00*/  BSYNC B0 ;  /* 0x0000000000007941 */ /* 0x000fea0003800000 */
.L_x_33017:
[----:B------:R-:W-:-:S05]  /*7f10*/  LOP3.LUT R3, R0, R3, RZ, 0xfc, !PT ;  /* 0x0000000300037212 */ /* 0x000fca00078efcff */
[----:B------:R0:W-:Y:S01]  /*7f20*/  STG.E.U8 [R16.64], R3 ;  /* 0x0000000310007986 */ /* 0x0001e2000c101124 */
[----:B------:R-:W-:Y:S05]  /*7f30*/  BRA `(.L_x_33005) ;  /* 0x000008a000007947 */ /* 0x000fea0003800000 */
.L_x_33016:
        /* <DEDUP_REMOVED lines=14> */
.L_x_33020:
[----:B------:R-:W-:Y:S01]  /*8020*/  IMAD.MOV.U32 R0, RZ, RZ, 0x7f ;  /* 0x0000007fff007424 */ /* 0x000fe200078e00ff */
[----:B------:R-:W-:-:S04]  /*8030*/  ISETP.GT.U32.AND P0, PT, R2, 0x7f800000, PT ;  /* 0x7f8000000200780c */ /* 0x000fc80003f04070 */
[----:B------:R-:W-:-:S04]  /*8040*/  SEL R0, R0, 0x7c, P0 ;  /* 0x0000007c00007807 */ /* 0x000fc80000000000 */
.L_x_33021:
[----:B------:R-:W-:Y:S05]  /*8050*/  BSYNC B0 ;  /* 0x0000000000007941 */ /* 0x000fea0003800000 */
.L_x_33019:
[----:B------:R-:W-:-:S04]  /*8060*/  LOP3.LUT R2, R3, 0x80000000, RZ, 0xc0, !PT ;  /* 0x8000000003027812 */ /* 0x000fc800078ec0ff */
[----:B------:R-:W-:-:S04]  /*8070*/  SHF.R.U32.HI R3, RZ, 0x18, R2 ;  /* 0x00000018ff037819 */ /* 0x000fc80000011602 */
[----:B------:R-:W-:-:S05]  /*8080*/  LOP3.LUT R3, R0, R3, RZ, 0xfc, !PT ;  /* 0x0000000300037212 */ /* 0x000fca00078efcff */
[----:B------:R0:W-:Y:S01]  /*8090*/  STG.E.U8 [R16.64], R3 ;  /* 0x0000000310007986 */ /* 0x0001e2000c101124 */
[----:B------:R-:W-:Y:S05]  /*80a0*/  BRA `(.L_x_33005) ;  /* 0x0000073000007947 */ /* 0x000fea0003800000 */
.L_x_33015:
[----:B------:R-:W-:-:S04]  /*80b0*/  LOP3.LUT R2, R0, 0xff, RZ, 0xc, !PT ;  /* 0x000000ff00027812 */ /* 0x000fc800078e0cff */
[----:B------:R-:W0:Y:S02]  /*80c0*/  I2F.U16 R0, R2 ;  /* 0x0000000200007306 */ /* 0x000e240000101000 */
[----:B0-----:R-:W-:-:S05]  /*80d0*/  F2FP.BF16.PACK_AB R0, RZ, R0 ;  /* 0x00000000ff00723e */ /* 0x001fca00000010ff */
[----:B------:R0:W-:Y:S01]  /*80e0*/  STG.E.U16 [R16.64], R0 ;  /* 0x0000000010007986 */ /* 0x0001e2000c101524 */
[----:B------:R-:W-:Y:S05]  /*80f0*/  BRA `(.L_x_33005) ;  /* 0x000006e000007947 */ /* 0x000fea0003800000 */
.L_x_33012:
        /* <DEDUP_REMOVED lines=11> */
.L_x_33024:
        /* <DEDUP_REMOVED lines=18> */
.L_x_33027:
[----:B------:R-:W-:-:S04]  /*82d0*/  LOP3.LUT R2, R3, 0x80000000, RZ, 0xc0, !PT ;  /* 0x8000000003027812 */ /* 0x000fc800078ec0ff */
[----:B------:R-:W-:-:S04]  /*82e0*/  SHF.R.U32.HI R3, RZ, 0x18, R2 ;  /* 0x00000018ff037819 */ /* 0x000fc80000011602 */
[----:B------:R-:W-:-:S04]  /*82f0*/  LOP3.LUT R0, R0, R3, RZ, 0xfc, !PT ;  /* 0x0000000300007212 */ /* 0x000fc800078efcff */
[----:B------:R-:W-:Y:S02]  /*8300*/  PRMT R8, R0, 0x7610, R8 ;  /* 0x0000761000087816 */ /* 0x000fe40000000008 */
.L_x_33026:
[----:B------:R-:W-:Y:S05]  /*8310*/  BSYNC B0 ;  /* 0x0000000000007941 */ /* 0x000fea0003800000 */
.L_x_33025:
[----:B------:R0:W-:Y:S01]  /*8320*/  STG.E.U8 [R16.64], R8 ;  /* 0x0000000810007986 */ /* 0x0001e2000c101124 */
[----:B------:R-:W-:Y:S05]  /*8330*/  BRA `(.L_x_33005) ;  /* 0x000004a000007947 */ /* 0x000fea0003800000 */
.L_x_33023:
        /* <DEDUP_REMOVED lines=18> */
.L_x_33030:
[----:B------:R-:W-:-:S04]  /*8460*/  LOP3.LUT R2, R3, 0x80000000, RZ, 0xc0, !PT ;  /* 0x8000000003027812 */ /* 0x000fc800078ec0ff */
[----:B------:R-:W-:-:S04]  /*8470*/  SHF.R.U32.HI R3, RZ, 0x18, R2 ;  /* 0x00000018ff037819 */ /* 0x000fc80000011602 */
[----:B------:R-:W-:-:S04]  /*8480*/  LOP3.LUT R0, R0, R3, RZ, 0xfc, !PT ;  /* 0x0000000300007212 */ /* 0x000fc800078efcff */
[----:B------:R-:W-:Y:S02]  /*8490*/  PRMT R8, R0, 0x7610, R8 ;  /* 0x0000761000087816 */ /* 0x000fe40000000008 */
.L_x_33029:
[----:B------:R-:W-:Y:S05]  /*84a0*/  BSYNC B0 ;  /* 0x0000000000007941 */ /* 0x000fea0003800000 */
.L_x_33028:
[----:B------:R0:W-:Y:S01]  /*84b0*/  STG.E.U8 [R16.64], R8 ;  /* 0x0000000810007986 */ /* 0x0001e2000c101124 */
[----:B------:R-:W-:Y:S05]  /*84c0*/  BRA `(.L_x_33005) ;  /* 0x0000031000007947 */ /* 0x000fea0003800000 */
.L_x_33022:
        /* <DEDUP_REMOVED lines=23> */
.L_x_33004:
        /* <DEDUP_REMOVED lines=20> */
.L_x_33032:
[----:B------:R-:W-:Y:S01]  /*8780*/  LOP3.LUT R2, R3, 0xff, RZ, 0xc0, !PT ;  /* 0x000000ff03027812 */ /* 0x000fe200078ec0ff */
[----:B------:R-:W-:-:S05]  /*8790*/  IMAD.MOV.U32 R3, RZ, RZ, RZ ;  /* 0x000000ffff037224 */ /* 0x000fca00078e00ff */
[----:B------:R0:W-:Y:S01]  /*87a0*/  STG.E.64 [R16.64], R2 ;  /* 0x0000000210007986 */ /* 0x0001e2000c101b24 */
[----:B------:R-:W-:Y:S05]  /*87b0*/  BRA `(.L_x_33005) ;  /* 0x0000002000007947 */ /* 0x000fea0003800000 */
.L_x_33031:
[----:B------:R-:W-:-:S05]  /*87c0*/  LOP3.LUT R3, R3, 0xff, RZ, 0xc0, !PT ;  /* 0x000000ff03037812 */ /* 0x000fca00078ec0ff */
[----:B------:R0:W-:Y:S02]  /*87d0*/  STG.E [R16.64], R3 ;  /* 0x0000000310007986 */ /* 0x0001e4000c101924 */
.L_x_33005:
[----:B------:R-:W-:Y:S02]  /*87e0*/  IADD3 R19, R19, 0x80, RZ ;  /* 0x0000008013137810 */ /* 0x000fe40007ffe0ff */
.L_x_32900:
[----:B------:R-:W-:Y:S05]  /*87f0*/  BSYNC B6 ;  /* 0x0000000000067941 */ /* 0x000fea0003800000 */
.L_x_32899:
        /* <DEDUP_REMOVED lines=230> */
.L_x_33033:
        /* <DEDUP_REMOVED lines=18> */
.L_x_33037:
[----:B------:R0:W5:Y:S01]  /*9780*/  LDG.E.U8 R0, [R4.64] ;  /* 0x0000002404007981 */ /* 0x000162000c1e1100 */
[----:B------:R-:W-:Y:S05]  /*9790*/  BRA `(.L_x_33039) ;  /* 0x00000dc000007947 */ /* 0x000fea0003800000 */
.L_x_33036:
        /* <DEDUP_REMOVED lines=8> */
.L_x_33041:
[----:B------:R0:W5:Y:S01]  /*9820*/  LDG.E.U8 R0, [R4.64] ;  /* 0x0000002404007981 */ /* 0x000162000c1e1100 */
[----:B------:R-:W-:Y:S05]  /*9830*/  BRA `(.L_x_33039) ;  /* 0x00000d2000007947 */ /* 0x000fea0003800000 */
.L_x_33040:
[----:B------:R0:W5:Y:S01]  /*9840*/  LDG.E.U16 R0, [R4.64] ;  /* 0x0000002404007981 */ /* 0x000162000c1e1500 */
[----:B------:R-:W-:Y:S05]  /*9850*/  BRA `(.L_x_33039) ;  /* 0x00000d0000007947 */ /* 0x000fea0003800000 */
.L_x_33035:
        /* <DEDUP_REMOVED lines=10> */
.L_x_33043:
[----:B------:R-:W2:Y:S02]  /*9900*/  LDG.E.U16 R2, [R4.64] ;  /* 0x0000002404027981 */ /* 0x000ea4000c1e1500 */
[----:B--2---:R-:W-:-:S06]  /*9910*/  HADD2.F32 R2, -RZ, R2.H0_H0 ;  /* 0x20000002ff027230 */ /* 0x004fcc0000004100 */
[----:B------:R-:W0:Y:S02]  /*9920*/  F2I.S64.TRUNC R2, R2 ;  /* 0x0000000200027311 */ /* 0x000e24000020d900 */
[----:B0-----:R-:W-:Y:S01]  /*9930*/  PRMT R0, R2, 0x7610, R0 ;  /* 0x0000761002007816 */ /* 0x001fe20000000000 */
[----:B------:R-:W-:Y:S05]  /*9940*/  BRA `(.L_x_33039) ;  /* 0x00000c1000007947 */ /* 0x000fea0003800000 */
.L_x_33042:
        /* <DEDUP_REMOVED lines=10> */
.L_x_33045:
[----:B------:R-:W2:Y:S02]  /*99f0*/  LDG.E.U16 R4, [R4.64] ;  /* 0x0000002404047981 */ /* 0x000ea4000c1e1500 */
[----:B--2---:R-:W-:-:S06]  /*9a00*/  HADD2.F32 R2, -RZ, R4.H0_H0 ;  /* 0x20000004ff027230 */ /* 0x004fcc0000004100 */
[----:B------:R-:W0:Y:S02]  /*9a10*/  F2I.S64.TRUNC R2, R2 ;  /* 0x0000000200027311 */ /* 0x000e24000020d900 */
[----:B0-----:R-:W-:Y:S01]  /*9a20*/  PRMT R0, R2, 0x7610, R0 ;  /* 0x0000761002007816 */ /* 0x001fe20000000000 */
[----:B------:R-:W-:Y:S05]  /*9a30*/  BRA `(.L_x_33039) ;  /* 0x00000b2000007947 */ /* 0x000fea0003800000 */
.L_x_33044:
[----:B------:R-:W2:Y:S02]  /*9a40*/  LDG.E.64 R2, [R4.64] ;  /* 0x0000002404027981 */ /* 0x000ea4000c1e1b00 */
[----:B--2---:R-:W0:Y:S02]  /*9a50*/  F2I.S64.F64.TRUNC R2, R2 ;  /* 0x0000000200027311 */ /* 0x004e24000030d900 */
[----:B0-----:R-:W-:Y:S01]  /*9a60*/  PRMT R0, R2, 0x7610, R0 ;  /* 0x0000761002007816 */ /* 0x001fe20000000000 */
[----:B------:R-:W-:Y:S05]  /*9a70*/  BRA `(.L_x_33039) ;  /* 0x00000ae000007947 */ /* 0x000fea0003800000 */
.L_x_33034:
        /* <DEDUP_REMOVED lines=12> */
.L_x_33048:
[----:B------:R-:W2:Y:S02]  /*9b40*/  LDG.E.64 R4, [R4.64] ;  /* 0x0000002404047981 */ /* 0x000ea4000c1e1b00 */
[----:B--2---:R-:W0:Y:S02]  /*9b50*/  F2I.S64.F64.TRUNC R2, R4 ;  /* 0x0000000400027311 */ /* 0x004e24000030d900 */
[----:B0-----:R-:W-:Y:S01]  /*9b60*/  PRMT R0, R2, 0x7610, R0 ;  /* 0x0000761002007816 */ /* 0x001fe20000000000 */
[----:B------:R-:W-:Y:S05]  /*9b70*/  BRA `(.L_x_33039) ;  /* 0x000009e000007947 */ /* 0x000fea0003800000 */
.L_x_33047:
        /* <DEDUP_REMOVED lines=28> */
.L_x_33050:
        /* <DEDUP_REMOVED lines=15> */
.L_x_33049:
[----:B------:R-:W2:Y:S02]  /*9e30*/  LDG.E.U16 R2, [R4.64] ;  /* 0x0000002404027981 */ /* 0x000ea4000c1e1500 */
[----:B--2---:R-:W-:-:S06]  /*9e40*/  PRMT R2, RZ, 0x5410, R2 ;  /* 0x00005410ff027816 */ /* 0x004fcc0000000002 */
[----:B------:R-:W0:Y:S02]  /*9e50*/  F2I.S64.TRUNC R2, R2 ;  /* 0x0000000200027311 */ /* 0x000e24000020d900 */
[----:B0-----:R-:W-:Y:S01]  /*9e60*/  PRMT R0, R2, 0x7610, R0 ;  /* 0x0000761002007816 */ /* 0x001fe20000000000 */
[----:B------:R-:W-:Y:S05]  /*9e70*/  BRA `(.L_x_33039) ;  /* 0x000006e000007947 */ /* 0x000fea0003800000 */
.L_x_33046:
        /* <DEDUP_REMOVED lines=10> */
.L_x_33053:
        /* <DEDUP_REMOVED lines=21> */
.L_x_33057:
[----:B------:R-:W-:Y:S05]  /*a070*/  BSYNC B1 ;  /* 0x0000000000017941 */ /* 0x000fea0003800000 */
.L_x_33056:
[----:B------:R-:W-:Y:S01]  /*a080*/  IMAD.SHL.U32 R2, R2, 0x100000, RZ ;  /* 0x0010000002027824 */ /* 0x000fe200078e00ff */
[----:B------:R-:W-:-:S04]  /*a090*/  LEA R3, R0, 0x3b800000, 0x17 ;  /* 0x3b80000000037811 */ /* 0x000fc800078eb8ff */
[----:B------:R-:W-:Y:S02]  /*a0a0*/  LOP3.LUT R2, R3, R2, R4, 0xfe, !PT ;  /* 0x0000000203027212 */ /* 0x000fe400078efe04 */
.L_x_33055:
[----:B------:R-:W-:Y:S05]  /*a0b0*/  BSYNC B0 ;  /* 0x0000000000007941 */ /* 0x000fea0003800000 */
.L_x_33054:
[----:B------:R-:W0:Y:S02]  /*a0c0*/  F2I.S64.TRUNC R2, R2 ;  /* 0x0000000200027311 */ /* 0x000e24000020d900 */
[----:B0-----:R-:W-:Y:S01]  /*a0d0*/  PRMT R0, R2, 0x7610, R0 ;  /* 0x0000761002007816 */ /* 0x001fe20000000000 */
[----:B------:R-:W-:Y:S05]  /*a0e0*/  BRA `(.L_x_33039) ;  /* 0x0000047000007947 */ /* 0x000fea0003800000 */
.L_x_33052:
        /* <DEDUP_REMOVED lines=21> */
.L_x_33061:
[----:B------:R-:W-:Y:S05]  /*a240*/  BSYNC B1 ;  /* 0x0000000000017941 */ /* 0x000fea0003800000 */
.L_x_33060:
[----:B------:R-:W-:Y:S01]  /*a250*/  IMAD.SHL.U32 R2, R2, 0x200000, RZ ;  /* 0x0020000002027824 */ /* 0x000fe200078e00ff */
[----:B------:R-:W-:-:S04]  /*a260*/  LEA R3, R0, 0x37800000, 0x17 ;  /* 0x3780000000037811 */ /* 0x000fc800078eb8ff */
[----:B------:R-:W-:Y:S02]  /*a270*/  LOP3.LUT R2, R3, R2, R4, 0xfe, !PT ;  /* 0x0000000203027212 */ /* 0x000fe400078efe04 */
.L_x_33059:
[----:B------:R-:W-:Y:S05]  /*a280*/  BSYNC B0 ;  /* 0x0000000000007941 */ /* 0x000fea0003800000 */
.L_x_33058:
[----:B------:R-:W0:Y:S02]  /*a290*/  F2I.S64.TRUNC R2, R2 ;  /* 0x0000000200027311 */ /* 0x000e24000020d900 */
[----:B0-----:R-:W-:Y:S01]  /*a2a0*/  PRMT R0, R2, 0x7610, R0 ;  /* 0x0000761002007816 */ /* 0x001fe20000000000 */
[----:B------:R-:W-:Y:S05]  /*a2b0*/  BRA `(.L_x_33039) ;  /* 0x000002a000007947 */ /* 0x000fea0003800000 */
.L_x_33051:
        /* <DEDUP_REMOVED lines=14> */
.L_x_33065:
[----:B------:R-:W-:Y:S05]  /*a3a0*/  BSYNC B0 ;  /* 0x0000000000007941 */ /* 0x000fea0003800000 */
.L_x_33064:
[----:B------:R-:W0:Y:S02]  /*a3b0*/  F2I.S64.TRUNC R2, R2 ;  /* 0x0000000200027311 */ /* 0x000e24000020d900 */
[----:B0-----:R-:W-:Y:S01]  /*a3c0*/  PRMT R0, R2, 0x7610, R0 ;  /* 0x0000761002007816 */ /* 0x001fe20000000000 */
[----:B------:R-:W-:Y:S05]  /*a3d0*/  BRA `(.L_x_33039) ;  /* 0x0000018000007947 */ /* 0x000fea0003800000 */
.L_x_33038:
        /* <DEDUP_REMOVED lines=21> */
.L_x_33063:
[----:B------:R0:W5:Y:S01]  /*a530*/  LDG.E.U8 R0, [R4.64] ;  /* 0x0000002404007981 */ /* 0x000162000c1e1100 */
[----:B------:R-:W-:Y:S05]  /*a540*/  BRA `(.L_x_33039) ;  /* 0x0000001000007947 */ /* 0x000fea0003800000 */
.L_x_33062:
[----:B------:R0:W5:Y:S02]  /*a550*/  LDG.E.U8 R0, [R4.64] ;  /* 0x0000002404007981 */ /* 0x000164000c1e1100 */
.L_x_33039:
        /* <DEDUP_REMOVED lines=15> */
.L_x_33069:
[----:B------:R-:W-:Y:S01]  /*a650*/  STG.E.U8 [R16.64], R3 ;  /* 0x0000000310007986 */ /* 0x000fe2000c101124 */
[----:B------:R-:W-:Y:S05]  /*a660*/  EXIT ;  /* 0x000000000000794d */ /* 0x000fea0003800000 */
.L_x_33068:
        /* <DEDUP_REMOVED lines=10> */
.L_x_33072:
[----:B------:R-:W-:-:S05]  /*a710*/  LOP3.LUT R3, R3, 0xff, RZ, 0xc0, !PT ;  /* 0x000000ff03037812 */ /* 0x000fca00078ec0ff */
[----:B------:R-:W-:Y:S01]  /*a720*/  STG.E [R16.64], R3 ;  /* 0x0000000310007986 */ /* 0x000fe2000c101924 */
[----:B------:R-:W-:Y:S05]  /*a730*/  EXIT ;  /* 0x000000000000794d */ /* 0x000fea0003800000 */
.L_x_33071:
[----:B------:R-:W-:-:S05]  /*a740*/  LOP3.LUT R3, R0, 0xff, RZ, 0xc, !PT ;  /* 0x000000ff00037812 */ /* 0x000fca00078e0cff */
[----:B------:R-:W-:Y:S01]  /*a750*/  STG.E.U16 [R16.64], R3 ;  /* 0x0000000310007986 */ /* 0x000fe2000c101524 */
[----:B------:R-:W-:Y:S05]  /*a760*/  EXIT ;  /* 0x000000000000794d */ /* 0x000fea0003800000 */
.L_x_33067:
        /* <DEDUP_REMOVED lines=10> */
.L_x_33074:
[----:B------:R-:W-:-:S04]  /*a810*/  LOP3.LUT R2, R0, 0xff, RZ, 0xc, !PT ;  /* 0x000000ff00027812 */ /* 0x000fc800078e0cff */
[----:B------:R-:W0:Y:S02]  /*a820*/  I2F.U16 R0, R2 ;  /* 0x0000000200007306 */ /* 0x000e240000101000 */
[----:B0-----:R-:W-:-:S05]  /*a830*/  F2FP.PACK_AB R0, RZ, R0 ;  /* 0x00000000ff00723e */ /* 0x001fca00000000ff */
[----:B------:R-:W-:Y:S01]  /*a840*/  STG.E.U16 [R16.64], R0 ;  /* 0x0000000010007986 */ /* 0x000fe2000c101524 */
[----:B------:R-:W-:Y:S05]  /*a850*/  EXIT ;  /* 0x000000000000794d */ /* 0x000fea0003800000 */
.L_x_33073:
        /* <DEDUP_REMOVED lines=9> */
[----:B0-----:R-:W-:Y:S01]  /*a8f0*/  STG.E.64 [R16.64], R2 ;  /* 0x0000000210007986 */ /* 0x001fe2000c101b24 */
[----:B------:R-:W-:Y:S05]  /*a900*/  EXIT ;  /* 0x000000000000794d */ /* 0x000fea0003800000 */
.L_x_33076:
[----:B------:R-:W-:-:S06]  /*a910*/  LOP3.LUT R0, R0, 0xff, RZ, 0xc, !PT ;  /* 0x000000ff00007812 */ /* 0x000fcc00078e0cff */
[----:B------:R-:W0:Y:S02]  /*a920*/  I2F.U16 R0, R0 ;  /* 0x0000000000007306 */ /* 0x000e240000101000 */
[----:B0-----:R-:W-:-:S04]  /*a930*/  F2FP.PACK_AB R3, RZ, R0 ;  /* 0x00000000ff03723e */ /* 0x001fc800000000ff */
[----:B------:R-:W-:-:S05]  /*a940*/  PRMT R3, R3, 0x5410, RZ ;  /* 0x0000541003037816 */ /* 0x000fca00000000ff */
[----:B------:R-:W-:Y:S01]  /*a950*/  STG.E [R16.64], R3 ;  /* 0x0000000310007986 */ /* 0x000fe2000c101924 */
[----:B------:R-:W-:Y:S05]  /*a960*/  EXIT ;  /* 0x000000000000794d */ /* 0x000fea0003800000 */
.L_x_33075:
[----:B------:R-:W-:-:S06]  /*a970*/  LOP3.LUT R2, R0, 0xff, RZ, 0xc, !PT ;  /* 0x000000ff00027812 */ /* 0x000fcc00078e0cff */
[----:B------:R-:W0:Y:S02]  /*a980*/  I2F.F64.U16 R2, R2 ;  /* 0x0000000200027312 */ /* 0x000e240000101800 */
[----:B0-----:R-:W-:Y:S01]  /*a990*/  STG.E.64 [R16.64], R2 ;  /* 0x0000000210007986 */ /* 0x001fe2000c101b24 */
[----:B------:R-:W-:Y:S05]  /*a9a0*/  EXIT ;  /* 0x000000000000794d */ /* 0x000fea0003800000 */
.L_x_33066:
        /* <DEDUP_REMOVED lines=13> */
.L_x_33079:
[----:B------:R-:W-:Y:S01]  /*aa80*/  LOP3.LUT R4, R0, 0xff, RZ, 0xc, !PT ;  /* 0x000000ff00047812 */ /* 0x000fe200078e0cff */
[----:B------:R-:W-:-:S05]  /*aa90*/  CS2R R6, SRZ ;  /* 0x0000000000067805 */ /* 0x000fca000001ff00 */
[----:B------:R-:W0:Y:S02]  /*aaa0*/  I2F.F64.U16 R4, R4 ;  /* 0x0000000400047312 */ /* 0x000e240000101800 */
[----:B0-----:R-:W-:Y:S01]  /*aab0*/  STG.E.128 [R16.64], R4 ;  /* 0x0000000410007986 */ /* 0x001fe2000c101d24 */
[----:B------:R-:W-:Y:S05]  /*aac0*/  EXIT ;  /* 0x000000000000794d */ /* 0x000fea0003800000 */
.L_x_33078:
        /* <DEDUP_REMOVED lines=22> */
.L_x_33083:
[----:B------:R-:W-:Y:S05]  /*ac30*/  BSYNC B0 ;  /* 0x0000000000007941 */ /* 0x000fea0003800000 */
.L_x_33082:
[----:B------:R-:W-:-:S05]  /*ac40*/  LOP3.LUT R3, R0, R3, RZ, 0xfc, !PT ;  /* 0x0000000300037212 */ /* 0x000fca00078efcff */
[----:B------:R-:W-:Y:S01]  /*ac50*/  STG.E.U8 [R16.64], R3 ;  /* 0x0000000310007986 */ /* 0x000fe2000c101124 */
[----:B------:R-:W-:Y:S05]  /*ac60*/  EXIT ;  /* 0x000000000000794d */ /* 0x000fea0003800000 */
.L_x_33081:
        /* <DEDUP_REMOVED lines=14> */
.L_x_33085:
[----:B------:R-:W-:Y:S01]  /*ad50*/  IMAD.MOV.U32 R0, RZ, RZ, 0x7f ;  /* 0x0000007fff007424 */ /* 0x000fe200078e00ff */
[----:B------:R-:W-:-:S04]  /*ad60*/  ISETP.GT.U32.AND P0, PT, R2, 0x7f800000, PT ;  /* 0x7f8000000200780c */ /* 0x000fc80003f04070 */
[----:B------:R-:W-:-:S04]  /*ad70*/  SEL R0, R0, 0x7c, P0 ;  /* 0x0000007c00007807 */ /* 0x000fc80000000000 */
.L_x_33086:
[----:B------:R-:W-:Y:S05]  /*ad80*/  BSYNC B0 ;  /* 0x0000000000007941 */ /* 0x000fea0003800000 */
.L_x_33084:
[----:B------:R-:W-:-:S04]  /*ad90*/  LOP3.LUT R2, R3, 0x80000000, RZ, 0xc0, !PT ;  /* 0x8000000003027812 */ /* 0x000fc800078ec0ff */
[----:B------:R-:W-:-:S04]  /*ada0*/  SHF.R.U32.HI R3, RZ, 0x18, R2 ;  /* 0x00000018ff037819 */ /* 0x000fc80000011602 */
[----:B------:R-:W-:-:S05]  /*adb0*/  LOP3.LUT R3, R0, R3, RZ, 0xfc, !PT ;  /* 0x0000000300037212 */ /* 0x000fca00078efcff */
[----:B------:R-:W-:Y:S01]  /*adc0*/  STG.E.U8 [R16.64], R3 ;  /* 0x0000000310007986 */ /* 0x000fe2000c101124 */
[----:B------:R-:W-:Y:S05]  /*add0*/  EXIT ;  /* 0x000000000000794d */ /* 0x000fea0003800000 */
.L_x_33080:
[----:B------:R-:W-:-:S04]  /*ade0*/  LOP3.LUT R2, R0, 0xff, RZ, 0xc, !PT ;  /* 0x000000ff00027812 */ /* 0x000fc800078e0cff */
[----:B------:R-:W0:Y:S02]  /*adf0*/  I2F.U16 R0, R2 ;  /* 0x0000000200007306 */ /* 0x000e240000101000 */
[----:B0-----:R-:W-:-:S05]  /*ae00*/  F2FP.BF16.PACK_AB R0, RZ, R0 ;  /* 0x00000000ff00723e */ /* 0x001fca00000010ff */
[----:B------:R-:W-:Y:S01]  /*ae10*/  STG.E.U16 [R16.64], R0 ;  /* 0x0000000010007986 */ /* 0x000fe2000c101524 */
[----:B------:R-:W-:Y:S05]  /*ae20*/  EXIT ;  /* 0x000000000000794d */ /* 0x000fea0003800000 */
.L_x_33077:
        /* <DEDUP_REMOVED lines=11> */
.L_x_33089:
        /* <DEDUP_REMOVED lines=18> */
.L_x_33092:
[----:B------:R-:W-:-:S04]  /*b000*/  LOP3.LUT R2, R3, 0x80000000, RZ, 0xc0, !PT ;  /* 0x8000000003027812 */ /* 0x000fc800078ec0ff */
[----:B------:R-:W-:-:S04]  /*b010*/  SHF.R.U32.HI R3, RZ, 0x18, R2 ;  /* 0x00000018ff037819 */ /* 0x000fc80000011602 */
[----:B------:R-:W-:-:S04]  /*b020*/  LOP3.LUT R0, R0, R3, RZ, 0xfc, !PT ;  /* 0x0000000300007212 */ /* 0x000fc800078efcff */
[----:B------:R-:W-:Y:S02]  /*b030*/  PRMT R8, R0, 0x7610, R8 ;  /* 0x0000761000087816 */ /* 0x000fe40000000008 */
.L_x_33091:
[----:B------:R-:W-:Y:S05]  /*b040*/  BSYNC B0 ;  /* 0x0000000000007941 */ /* 0x000fea0003800000 */
.L_x_33090:
[----:B------:R-:W-:Y:S01]  /*b050*/  STG.E.U8 [R16.64], R8 ;  /* 0x0000000810007986 */ /* 0x000fe2000c101124 */
[----:B------:R-:W-:Y:S05]  /*b060*/  EXIT ;  /* 0x000000000000794d */ /* 0x000fea0003800000 */
.L_x_33088:
        /* <DEDUP_REMOVED lines=18> */
.L_x_33095:
[----:B------:R-:W-:-:S04]  /*b190*/  LOP3.LUT R2, R3, 0x80000000, RZ, 0xc0, !PT ;  /* 0x8000000003027812 */ /* 0x000fc800078ec0ff */
[----:B------:R-:W-:-:S04]  /*b1a0*/  SHF.R.U32.HI R3, RZ, 0x18, R2 ;  /* 0x00000018ff037819 */ /* 0x000fc80000011602 */
[----:B------:R-:W-:-:S04]  /*b1b0*/  LOP3.LUT R0, R0, R3, RZ, 0xfc, !PT ;  /* 0x0000000300007212 */ /* 0x000fc800078efcff */
[----:B------:R-:W-:Y:S02]  /*b1c0*/  PRMT R8, R0, 0x7610, R8 ;  /* 0x0000761000087816 */ /* 0x000fe40000000008 */
.L_x_33094:
[----:B------:R-:W-:Y:S05]  /*b1d0*/  BSYNC B0 ;  /* 0x0000000000007941 */ /* 0x000fea0003800000 */
.L_x_33093:
[----:B------:R-:W-:Y:S01]  /*b1e0*/  STG.E.U8 [R16.64], R8 ;  /* 0x0000000810007986 */ /* 0x000fe2000c101124 */
[----:B------:R-:W-:Y:S05]  /*b1f0*/  EXIT ;  /* 0x000000000000794d */ /* 0x000fea0003800000 */
.L_x_33087:
        /* <DEDUP_REMOVED lines=23> */
.L_x_33070:
        /* <DEDUP_REMOVED lines=20> */
.L_x_33097:
[----:B------:R-:W-:Y:S01]  /*b4b0*/  LOP3.LUT R2, R3, 0xff, RZ, 0xc0, !PT ;  /* 0x000000ff03027812 */ /* 0x000fe200078ec0ff */
[----:B------:R-:W-:-:S05]  /*b4c0*/  IMAD.MOV.U32 R3, RZ, RZ, RZ ;  /* 0x000000ffff037224 */ /* 0x000fca00078e00ff */
[----:B------:R-:W-:Y:S01]  /*b4d0*/  STG.E.64 [R16.64], R2 ;  /* 0x0000000210007986 */ /* 0x000fe2000c101b24 */
[----:B------:R-:W-:Y:S05]  /*b4e0*/  EXIT ;  /* 0x000000000000794d */ /* 0x000fea0003800000 */
.L_x_33096:
[----:B------:R-:W-:-:S05]  /*b4f0*/  LOP3.LUT R3, R3, 0xff, RZ, 0xc0, !PT ;  /* 0x000000ff03037812 */ /* 0x000fca00078ec0ff */
[----:B------:R-:W-:Y:S01]  /*b500*/  STG.E [R16.64], R3 ;  /* 0x0000000310007986 */ /* 0x000fe2000c101924 */
[----:B------:R-:W-:Y:S05]  /*b510*/  EXIT ;  /* 0x000000000000794d */ /* 0x000fea0003800000 */
.L_x_33098:
        /* <DEDUP_REMOVED lines=14> */
.L_x_34387:


//--------------------- .text._ZN2at6native27unrolled_elementwise_kernelIZZZNS0_23bitwise_not_kernel_cudaERNS_18TensorIteratorBaseEENKUlvE_clEvENKUlvE_clEvEUlhE_St5arrayIPcLm2EELi4E23TrivialOffsetCalculatorILi1EjESB_NS0_6memory12LoadWithCastILi1EEENSC_13StoreWithCastILi1EEEEEviT_T0_T2_T3_T4_T5_ --------------------------
	.section	.text._ZN2at6native27unrolled_elementwise_kernelIZZZNS0_23bitwise_not_kernel_cudaERNS_18TensorIteratorBaseEENKUlvE_clEvENKUlvE_clEvEUlhE_St5arrayIPcLm2EELi4E23TrivialOffsetCalculatorILi1EjESB_NS0_6memory12LoadWithCastILi1EEENSC_13StoreWithCastILi1EEEEEviT_T0_T2_T3_T4_T5_,"ax",@progbits
	.sectioninfo	@"SHI_REGISTERS=30"
	.align	128
        .global         _ZN2at6native27unrolled_elementwise_kernelIZZZNS0_23bitwise_not_kernel_cudaERNS_18TensorIteratorBaseEENKUlvE_clEvENKUlvE_clEvEUlhE_St5arrayIPcLm2EELi4E23TrivialOffsetCalculatorILi1EjESB_NS0_6memory12LoadWithCastILi1EEENSC_13StoreWithCastILi1EEEEEviT_T0_T2_T3_T4_T5_
        .type           _ZN2at6native27unrolled_elementwise_kernelIZZZNS0_23bitwise_not_kernel_cudaERNS_18TensorIteratorBaseEENKUlvE_clEvENKUlvE_clEvEUlhE_St5arrayIPcLm2EELi4E23TrivialOffsetCalculatorILi1EjESB_NS0_6memory12LoadWithCastILi1EEENSC_13StoreWithCastILi1EEEEEviT_T0_T2_T3_T4_T5_,@function
        .size           _ZN2at6native27unrolled_elementwise_kernelIZZZNS0_23bitwise_not_kernel_cudaERNS_18TensorIteratorBaseEENKUlvE_clEvENKUlvE_clEvEUlhE_St5arrayIPcLm2EELi4E23TrivialOffsetCalculatorILi1EjESB_NS0_6memory12LoadWithCastILi1EEENSC_13StoreWithCastILi1EEEEEviT_T0_T2_T3_T4_T5_,(.L_x_34388 - _ZN2at6native27unrolled_elementwise_kernelIZZZNS0_23bitwise_not_kernel_cudaERNS_18TensorIteratorBaseEENKUlvE_clEvENKUlvE_clEvEUlhE_St5arrayIPcLm2EELi4E23TrivialOffsetCalculatorILi1EjESB_NS0_6memory12LoadWithCastILi1EEENSC_13StoreWithCastILi1EEEEEviT_T0_T2_T3_T4_T5_)
        .other          _ZN2at6native27unrolled_elementwise_kernelIZZZNS0_23bitwise_not_kernel_cudaERNS_18TensorIteratorBaseEENKUlvE_clEvENKUlvE_clEvEUlhE_St5arrayIPcLm2EELi4E23TrivialOffsetCalculatorILi1EjESB_NS0_6memory12LoadWithCastILi1EEENSC_13StoreWithCastILi1EEEEEviT_T0_T2_T3_T4_T5_,@"STO_CUDA_ENTRY STV_DEFAULT"
_ZN2at6native27unrolled_elementwise_kernelIZZZNS0_23bitwise_not_kernel_cudaERNS_18TensorIteratorBaseEENKUlvE_clEvENKUlvE_clEvEUlhE_St5arrayIPcLm2EELi4E23TrivialOffsetCalculatorILi1EjESB_NS0_6memory12LoadWithCastILi1EEENSC_13StoreWithCastILi1EEEEEviT_T0_T2_T3_T4_T5_:
.text._ZN2at6native27unrolled_elementwise_kernelIZZZNS0_23bitwise_not_kernel_cudaERNS_18TensorIteratorBaseEENKUlvE_clEvENKUlvE_clEvEUlhE_St5arrayIPcLm2EELi4E23TrivialOffsetCalculatorILi1EjESB_NS0_6memory12LoadWithCastILi1EEENSC_13StoreWithCastILi1EEEEEviT_T0_T2_T3_T4_T5_:
        /* <DEDUP_REMOVED lines=29> */
.L_x_33104:
[----:B------:R0:W5:Y:S01]  /*01d0*/  LDG.E.U8 R27, [R6.64] ;  /* 0x00000024061b7981 */ /* 0x000162000c1e1100 */
[----:B------:R-:W-:Y:S05]  /*01e0*/  BRA `(.L_x_33106) ;  /* 0x00000dd000007947 */ /* 0x000fea0003800000 */
.L_x_33103:
        /* <DEDUP_REMOVED lines=8> */
.L_x_33108:
[----:B------:R0:W5:Y:S01]  /*0270*/  LDG.E.U8 R27, [R6.64] ;  /* 0x00000024061b7981 */ /* 0x000162000c1e1100 */
[----:B------:R-:W-:Y:S05]  /*0280*/  BRA `(.L_x_33106) ;  /* 0x00000d3000007947 */ /* 0x000fea0003800000 */
.L_x_33107:
[----:B------:R0:W5:Y:S01]  /*0290*/  LDG.E.U16 R27, [R6.64] ;  /* 0x00000024061b7981 */ /* 0x000162000c1e1500 */
[----:B------:R-:W-:Y:S05]  /*02a0*/  BRA `(.L_x_33106) ;  /* 0x00000d1000007947 */ /* 0x000fea0003800000 */
.L_x_33102:
        /* <DEDUP_REMOVED lines=10> */
.L_x_33110:
[----:B------:R-:W2:Y:S02]  /*0350*/  LDG.E.U16 R4, [R6.64] ;  /* 0x0000002406047981 */ /* 0x000ea4000c1e1500 */
[----:B--2---:R-:W-:-:S06]  /*0360*/  HADD2.F32 R4, -RZ, R4.H0_H0 ;  /* 0x20000004ff047230 */ /* 0x004fcc0000004100 */
[----:B------:R-:W0:Y:S02]  /*0370*/  F2I.S64.TRUNC R4, R4 ;  /* 0x0000000400047311 */ /* 0x000e24000020d900 */
[----:B0-----:R-:W-:Y:S01]  /*0380*/  PRMT R27, R4, 0x7610, R27 ;  /* 0x00007610041b7816 */ /* 0x001fe2000000001b */
[----:B------:R-:W-:Y:S05]  /*0390*/  BRA `(.L_x_33106) ;  /* 0x00000c2000007947 */ /* 0x000fea0003800000 */
.L_x_33109:
        /* <DEDUP_REMOVED lines=10> */
.L_x_33112:
[----:B------:R-:W2:Y:S02]  /*0440*/  LDG.E.U16 R6, [R6.64] ;  /* 0x0000002406067981 */ /* 0x000ea4000c1e1500 */
[----:B--2---:R-:W-:-:S06]  /*0450*/  HADD2.F32 R4, -RZ, R6.H0_H0 ;  /* 0x20000006ff047230 */ /* 0x004fcc0000004100 */
[----:B------:R-:W0:Y:S02]  /*0460*/  F2I.S64.TRUNC R4, R4 ;  /* 0x0000000400047311 */ /* 0x000e24000020d900 */
[----:B0-----:R-:W-:Y:S01]  /*0470*/  PRMT R27, R4, 0x7610, R27 ;  /* 0x00007610041b7816 */ /* 0x001fe2000000001b */
[----:B------:R-:W-:Y:S05]  /*0480*/  BRA `(.L_x_33106) ;  /* 0x00000b3000007947 */ /* 0x000fea0003800000 */
.L_x_33111:
[----:B------:R-:W2:Y:S02]  /*0490*/  LDG.E.64 R4, [R6.64] ;  /* 0x0000002406047981 */ /* 0x000ea4000c1e1b00 */
[----:B--2---:R-:W0:Y:S02]  /*04a0*/  F2I.S64.F64.TRUNC R4, R4 ;  /* 0x0000000400047311 */ /* 0x004e24000030d900 */
[----:B0-----:R-:W-:Y:S01]  /*04b0*/  PRMT R27, R4, 0x7610, R27 ;  /* 0x00007610041b7816 */ /* 0x001fe2000000001b */
[----:B------:R-:W-:Y:S05]  /*04c0*/  BRA `(.L_x_33106) ;  /* 0x00000af000007947 */ /* 0x000fea0003800000 */
.L_x_33101:
        /* <DEDUP_REMOVED lines=12> */
.L_x_33115:
[----:B------:R-:W2:Y:S02]  /*0590*/  LDG.E.64 R6, [R6.64] ;  /* 0x0000002406067981 */ /* 0x000ea4000c1e1b00 */
[----:B--2---:R-:W0:Y:S02]  /*05a0*/  F2I.S64.F64.TRUNC R4, R6 ;  /* 0x0000000600047311 */ /* 0x004e24000030d900 */
[----:B0-----:R-:W-:Y:S01]  /*05b0*/  PRMT R27, R4, 0x7610, R27 ;  /* 0x00007610041b7816 */ /* 0x001fe2000000001b */
[----:B------:R-:W-:Y:S05]  /*05c0*/  BRA `(.L_x_33106) ;  /* 0x000009f000007947 */ /* 0x000fea0003800000 */
.L_x_33114:
        /* <DEDUP_REMOVED lines=28> */
.L_x_33117:
        /* <DEDUP_REMOVED lines=12> */
[----:B------:R-:W-:-:S04]  /*0850*/  LOP3.LUT R0, R3, 0x80000000, R0, 0xf8, !PT ;  /* 0x8000000003007812 */ /* 0x000fc800078ef800 */
[----:B------:R-:W0:Y:S02]  /*0860*/  F2I.S64.TRUNC R4, R0 ;  /* 0x0000000000047311 */ /* 0x000e24000020d900 */
[----:B0-----:R-:W-:Y:S01]  /*0870*/  PRMT R27, R4, 0x7610, R27 ;  /* 0x00007610041b7816 */ /* 0x001fe2000000001b */
[----:B------:R-:W-:Y:S05]  /*0880*/  BRA `(.L_x_33106) ;  /* 0x0000073000007947 */ /* 0x000fea0003800000 */
.L_x_33116:
[----:B------:R-:W2:Y:S02]  /*0890*/  LDG.E.U16 R4, [R6.64] ;  /* 0x0000002406047981 */ /* 0x000ea4000c1e1500 */
[----:B--2---:R-:W-:-:S06]  /*08a0*/  PRMT R4, RZ, 0x5410, R4 ;  /* 0x00005410ff047816 */ /* 0x004fcc0000000004 */
[----:B------:R-:W0:Y:S02]  /*08b0*/  F2I.S64.TRUNC R4, R4 ;  /* 0x0000000400047311 */ /* 0x000e24000020d900 */
[----:B0-----:R-:W-:Y:S01]  /*08c0*/  PRMT R27, R4, 0x7610, R27 ;  /* 0x00007610041b7816 */ /* 0x001fe2000000001b */
[----:B------:R-:W-:Y:S05]  /*08d0*/  BRA `(.L_x_33106) ;  /* 0x000006e000007947 */ /* 0x000fea0003800000 */
.L_x_33113:
        /* <DEDUP_REMOVED lines=10> */
.L_x_33120:
        /* <DEDUP_REMOVED lines=21> */
.L_x_33124:
[----:B------:R-:W-:Y:S05]  /*0ad0*/  BSYNC B1 ;  /* 0x0000000000017941 */ /* 0x000fea0003800000 */
.L_x_33123:
[----:B------:R-:W-:Y:S01]  /*0ae0*/  IMAD.SHL.U32 R3, R3, 0x100000, RZ ;  /* 0x0010000003037824 */ /* 0x000fe200078e00ff */
[----:B------:R-:W-:-:S04]  /*0af0*/  LEA R5, R0, 0x3b800000, 0x17 ;  /* 0x3b80000000057811 */ /* 0x000fc800078eb8ff */
[----:B------:R-:W-:Y:S02]  /*0b00*/  LOP3.LUT R4, R5, R3, R6, 0xfe, !PT ;  /* 0x0000000305047212 */ /* 0x000fe400078efe06 */
.L_x_33122:
[----:B------:R-:W-:Y:S05]  /*0b10*/  BSYNC B0 ;  /* 0x0000000000007941 */ /* 0x000fea0003800000 */
.L_x_33121:
[----:B------:R-:W0:Y:S02]  /*0b20*/  F2I.S64.TRUNC R4, R4 ;  /* 0x0000000400047311 */ /* 0x000e24000020d900 */
[----:B0-----:R-:W-:Y:S01]  /*0b30*/  PRMT R27, R4, 0x7610, R27 ;  /* 0x00007610041b7816 */ /* 0x001fe2000000001b */
[----:B------:R-:W-:Y:S05]  /*0b40*/  BRA `(.L_x_33106) ;  /* 0x0000047000007947 */ /* 0x000fea0003800000 */
.L_x_33119:
        /* <DEDUP_REMOVED lines=21> */
.L_x_33128:
[----:B------:R-:W-:Y:S05]  /*0ca0*/  BSYNC B1 ;  /* 0x0000000000017941 */ /* 0x000fea0003800000 */
.L_x_33127:
[----:B------:R-:W-:Y:S01]  /*0cb0*/  IMAD.SHL.U32 R3, R3, 0x200000, RZ ;  /* 0x0020000003037824 */ /* 0x000fe200078e00ff */
[----:B------:R-:W-:-:S04]  /*0cc0*/  LEA R5, R0, 0x37800000, 0x17 ;  /* 0x3780000000057811 */ /* 0x000fc800078eb8ff */
[----:B------:R-:W-:Y:S02]  /*0cd0*/  LOP3.LUT R4, R5, R3, R6, 0xfe, !PT ;  /* 0x0000000305047212 */ /* 0x000fe400078efe06 */
.L_x_33126:
[----:B------:R-:W-:Y:S05]  /*0ce0*/  BSYNC B0 ;  /* 0x0000000000007941 */ /* 0x000fea0003800000 */
.L_x_33125:
[----:B------:R-:W0:Y:S02]  /*0cf0*/  F2I.S64.TRUNC R4, R4 ;  /* 0x0000000400047311 */ /* 0x000e24000020d900 */
[----:B0-----:R-:W-:Y:S01]  /*0d00*/  PRMT R27, R4, 0x7610, R27 ;  /* 0x00007610041b7816 */ /* 0x001fe2000000001b */
[----:B------:R-:W-:Y:S05]  /*0d10*/  BRA `(.L_x_33106) ;  /* 0x000002a000007947 */ /* 0x000fea0003800000 */
.L_x_33118:
        /* <DEDUP_REMOVED lines=14> */
.L_x_33132:
[----:B------:R-:W-:Y:S05]  /*0e00*/  BSYNC B0 ;  /* 0x0000000000007941 */ /* 0x000fea0003800000 */
.L_x_33131:
[----:B------:R-:W0:Y:S02]  /*0e10*/  F2I.S64.TRUNC R4, R4 ;  /* 0x0000000400047311 */ /* 0x000e24000020d900 */
[----:B0-----:R-:W-:Y:S01]  /*0e20*/  PRMT R27, R4, 0x7610, R27 ;  /* 0x00007610041b7816 */ /* 0x001fe2000000001b */
[----:B------:R-:W-:Y:S05]  /*0e30*/  BRA `(.L_x_33106) ;  /* 0x0000018000007947 */ /* 0x000fea0003800000 */
.L_x_33105:
        /* <DEDUP_REMOVED lines=21> */
.L_x_33130:
[----:B------:R0:W5:Y:S01]  /*0f90*/  LDG.E.U8 R27, [R6.64] ;  /* 0x00000024061b7981 */ /* 0x000162000c1e1100 */
[----:B------:R-:W-:Y:S05]  /*0fa0*/  BRA `(.L_x_33106) ;  /* 0x0000001000007947 */ /* 0x000fea0003800000 */
.L_x_33129:
[----:B------:R0:W5:Y:S02]  /*0fb0*/  LDG.E.U8 R27, [R6.64] ;  /* 0x00000024061b7981 */ /* 0x000164000c1e1100 */
.L_x_33106:
[----:B------:R-:W1:Y:S02]  /*0fc0*/  S2R R17, SR_TID.X ;  /* 0x0000000000117919 */ /* 0x000e640000002100 */
[----:B-1----:R-:W-:Y:S02]  /*0fd0*/  IADD3 R17, R17, 0x80, RZ ;  /* 0x0000008011117810 */ /* 0x002fe40007ffe0ff */
.L_x_33100:
[----:B-1----:R-:W-:Y:S05]  /*0fe0*/  BSYNC B6 ;  /* 0x0000000000067941 */ /* 0x002fea0003800000 */
.L_x_33099:
        /* <DEDUP_REMOVED lines=21> */
.L_x_33138:
[----:B------:R0:W5:Y:S01]  /*1140*/  LDG.E.U8 R26, [R6.64] ;  /* 0x00000024061a7981 */ /* 0x000162000c1e1100 */
[----:B------:R-:W-:Y:S05]  /*1150*/  BRA `(.L_x_33140) ;  /* 0x00000dc000007947 */ /* 0x000fea0003800000 */
.L_x_33137:
        /* <DEDUP_REMOVED lines=8> */
.L_x_33142:
[----:B------:R0:W5:Y:S01]  /*11e0*/  LDG.E.U8 R26, [R6.64] ;  /* 0x00000024061a7981 */ /* 0x000162000c1e1100 */
[----:B------:R-:W-:Y:S05]  /*11f0*/  BRA `(.L_x_33140) ;  /* 0x00000d2000007947 */ /* 0x000fea0003800000 */
.L_x_33141:
[----:B------:R0:W5:Y:S01]  /*1200*/  LDG.E.U16 R26, [R6.64] ;  /* 0x00000024061a7981 */ /* 0x000162000c1e1500 */
[----:B------:R-:W-:Y:S05]  /*1210*/  BRA `(.L_x_33140) ;  /* 0x00000d0000007947 */ /* 0x000fea0003800000 */
.L_x_33136:
        /* <DEDUP_REMOVED lines=10> */
.L_x_33144:
[----:B------:R-:W2:Y:S02]  /*12c0*/  LDG.E.U16 R4, [R6.64] ;  /* 0x0000002406047981 */ /* 0x000ea4000c1e1500 */
[----:B--2---:R-:W-:-:S06]  /*12d0*/  HADD2.F32 R4, -RZ, R4.H0_H0 ;  /* 0x20000004ff047230 */ /* 0x004fcc0000004100 */
[----:B------:R-:W0:Y:S02]  /*12e0*/  F2I.S64.TRUNC R4, R4 ;  /* 0x0000000400047311 */ /* 0x000e24000020d900 */
[----:B0-----:R-:W-:Y:S01]  /*12f0*/  PRMT R26, R4, 0x7610, R26 ;  /* 0x00007610041a7816 */ /* 0x001fe2000000001a */
[----:B------:R-:W-:Y:S05]  /*1300*/  BRA `(.L_x_33140) ;  /* 0x00000c1000007947 */ /* 0x000fea0003800000 */
.L_x_33143:
        /* <DEDUP_REMOVED lines=10> */
.L_x_33146:
[----:B------:R-:W2:Y:S02]  /*13b0*/  LDG.E.U16 R6, [R6.64] ;  /* 0x0000002406067981 */ /* 0x000ea4000c1e1500 */
[----:B--2---:R-:W-:-:S06]  /*13c0*/  HADD2.F32 R4, -RZ, R6.H0_H0 ;  /* 0x20000006ff047230 */ /* 0x004fcc0000004100 */
[----:B------:R-:W0:Y:S02]  /*13d0*/  F2I.S64.TRUNC R4, R4 ;  /* 0x0000000400047311 */ /* 0x000e24000020d900 */
[----:B0-----:R-:W-:Y:S01]  /*13e0*/  PRMT R26, R4, 0x7610, R26 ;  /* 0x00007610041a7816 */ /* 0x001fe2000000001a */
[----:B------:R-:W-:Y:S05]  /*13f0*/  BRA `(.L_x_33140) ;  /* 0x00000b2000007947 */ /* 0x000fea0003800000 */
.L_x_33145:
[----:B------:R-:W2:Y:S02]  /*1400*/  LDG.E.64 R4, [R6.64] ;  /* 0x0000002406047981 */ /* 0x000ea4000c1e1b00 */
[----:B--2---:R-:W0:Y:S02]  /*1410*/  F2I.S64.F64.TRUNC R4, R4 ;  /* 0x0000000400047311 */ /* 0x004e24000030d900 */
[----:B0-----:R-:W-:Y:S01]  /*1420*/  PRMT R26, R4, 0x7610, R26 ;  /* 0x00007610041a7816 */ /* 0x001fe2000000001a */
[----:B------:R-:W-:Y:S05]  /*1430*/  BRA `(.L_x_33140) ;  /* 0x00000ae000007947 */ /* 0x000fea0003800000 */
.L_x_33135:
        /* <DEDUP_REMOVED lines=12> */
.L_x_33149:
[----:B------:R-:W2:Y:S02]  /*1500*/  LDG.E.64 R6, [R6.64] ;  /* 0x0000002406067981 */ /* 0x000ea4000c1e1b00 */
[----:B--2---:R-:W0:Y:S02]  /*1510*/  F2I.S64.F64.TRUNC R4, R6 ;  /* 0x0000000600047311 */ /* 0x004e24000030d900 */
[----:B0-----:R-:W-:Y:S01]  /*1520*/  PRMT R26, R4, 0x7610, R26 ;  /* 0x00007610041a7816 */ /* 0x001fe2000000001a */
[----:B------:R-:W-:Y:S05]  /*1530*/  BRA `(.L_x_33140) ;  /* 0x000009e000007947 */ /* 0x000fea0003800000 */
.L_x_33148:
        /* <DEDUP_REMOVED lines=28> */
.L_x_33151:
        /* <DEDUP_REMOVED lines=15> */
.L_x_33150:
[----:B------:R-:W2:Y:S02]  /*17f0*/  LDG.E.U16 R4, [R6.64] ;  /* 0x0000002406047981 */ /* 0x000ea4000c1e1500 */
[----:B--2---:R-:W-:-:S06]  /*1800*/  PRMT R4, RZ, 0x5410, R4 ;  /* 0x00005410ff047816 */ /* 0x004fcc0000000004 */
[----:B------:R-:W0:Y:S02]  /*1810*/  F2I.S64.TRUNC R4, R4 ;  /* 0x0000000400047311 */ /* 0x000e24000020d900 */
[----:B0-----:R-:W-:Y:S01]  /*1820*/  PRMT R26, R4, 0x7610, R26 ;  /* 0x00007610041a7816 */ /* 0x001fe2000000001a */
[----:B------:R-:W-:Y:S05]  /*1830*/  BRA `(.L_x_33140) ;  /* 0x000006e000007947 */ /* 0x000fea0003800000 */
.L_x_33147:
        /* <DEDUP_REMOVED lines=10> */
.L_x_33154:
        /* <DEDUP_REMOVED lines=21> */
.L_x_33158:
[----:B------:R-:W-:Y:S05]  /*1a30*/  BSYNC B1 ;  /* 0x0000000000017941 */ /* 0x000fea0003800000 */
.L_x_33157:
[----:B------:R-:W-:Y:S01]  /*1a40*/  IMAD.SHL.U32 R3, R3, 0x100000, RZ ;  /* 0x0010000003037824 */ /* 0x000fe200078e00ff */
[----:B------:R-:W-:-:S04]  /*1a50*/  LEA R5, R0, 0x3b800000, 0x17 ;  /* 0x3b80000000057811 */ /* 0x000fc800078eb8ff */
[----:B------:R-:W-:Y:S02]  /*1a60*/  LOP3.LUT R4, R5, R3, R6, 0xfe, !PT ;  /* 0x0000000305047212 */ /* 0x000fe400078efe06 */
.L_x_33156:
[----:B------:R-:W-:Y:S05]  /*1a70*/  BSYNC B0 ;  /* 0x0000000000007941 */ /* 0x000fea0003800000 */
.L_x_33155:
[----:B------:R-:W0:Y:S02]  /*1a80*/  F2I.S64.TRUNC R4, R4 ;  /* 0x0000000400047311 */ /* 0x000e24000020d900 */
[----:B0-----:R-:W-:Y:S01]  /*1a90*/  PRMT R26, R4, 0x7610, R26 ;  /* 0x00007610041a7816 */ /* 0x001fe2000000001a */
[----:B------:R-:W-:Y:S05]  /*1aa0*/  BRA `(.L_x_33140) ;  /* 0x0000047000007947 */ /* 0x000fea0003800000 */
.L_x_33153:
        /* <DEDUP_REMOVED lines=21> */
.L_x_33162:
[----:B------:R-:W-:Y:S05]  /*1c00*/  BSYNC B1 ;  /* 0x0000000000017941 */ /* 0x000fea0003800000 */
.L_x_33161:
[----:B------:R-:W-:Y:S01]  /*1c10*/  IMAD.SHL.U32 R3, R3, 0x200000, RZ ;  /* 0x0020000003037824 */ /* 0x000fe200078e00ff */
[----:B------:R-:W-:-:S04]  /*1c20*/  LEA R5, R0, 0x37800000, 0x17 ;  /* 0x3780000000057811 */ /* 0x000fc800078eb8ff */
[----:B------:R-:W-:Y:S02]  /*1c30*/  LOP3.LUT R4, R5, R3, R6, 0xfe, !PT ;  /* 0x0000000305047212 */ /* 0x000fe400078efe06 */
.L_x_33160:
[----:B------:R-:W-:Y:S05]  /*1c40*/  BSYNC B0 ;  /* 0x0000000000007941 */ /* 0x000fea0003800000 */
.L_x_33159:
[----:B------:R-:W0:Y:S02]  /*1c50*/  F2I.S64.TRUNC R4, R4 ;  /* 0x0000000400047311 */ /* 0x000e24000020d900 */
[----:B0-----:R-:W-:Y:S01]  /*1c60*/  PRMT R26, R4, 0x7610, R26 ;  /* 0x00007610041a7816 */ /* 0x001fe2000000001a */
[----:B------:R-:W-:Y:S05]  /*1c70*/  BRA `(.L_x_33140) ;  /* 0x000002a000007947 */ /* 0x000fea0003800000 */
.L_x_33152:
        /* <DEDUP_REMOVED lines=14> */
.L_x_33166:
[----:B------:R-:W-:Y:S05]  /*1d60*/  BSYNC B0 ;  /* 0x0000000000007941 */ /* 0x000fea0003800000 */
.L_x_33165:
[----:B------:R-:W0:Y:S02]  /*1d70*/  F2I.S64.TRUNC R4, R4 ;  /* 0x0000000400047311 */ /* 0x000e24000020d900 */
[----:B0-----:R-:W-:Y:S01]  /*1d80*/  PRMT R26, R4, 0x7610, R26 ;  /* 0x00007610041a7816 */ /* 0x001fe2000000001a */
[----:B------:R-:W-:Y:S05]  /*1d90*/  BRA `(.L_x_33140) ;  /* 0x0000018000007947 */ /* 0x000fea0003800000 */
.L_x_33139:
        /* <DEDUP_REMOVED lines=21> */
.L_x_33164:
[----:B------:R0:W5:Y:S01]  /*1ef0*/  LDG.E.U8 R26, [R6.64] ;  /* 0x00000024061a7981 */ /* 0x000162000c1e1100 */
[----:B------:R-:W-:Y:S05]  /*1f00*/  BRA `(.L_x_33140) ;  /* 0x0000001000007947 */ /* 0x000fea0003800000 */
.L_x_33163:
[----:B------:R0:W5:Y:S02]  /*1f10*/  LDG.E.U8 R26, [R6.64] ;  /* 0x00000024061a7981 */ /* 0x000164000c1e1100 */
.L_x_33140:
[----:B------:R-:W-:-:S03]  /*1f20*/  IADD3 R17, R17, 0x80, RZ ;  /* 0x0000008011117810 */ /* 0x000fc60007ffe0ff */
.L_x_33134:
[----:B------:R-:W-:Y:S05]  /*1f30*/  BSYNC B6 ;  /* 0x0000000000067941 */ /* 0x000fea0003800000 */
.L_x_33133:
        /* <DEDUP_REMOVED lines=23> */
.L_x_33172:
[----:B------:R0:W5:Y:S01]  /*20b0*/  LDG.E.U8 R24, [R6.64] ;  /* 0x0000002406187981 */ /* 0x000162000c1e1100 */
[----:B------:R-:W-:Y:S05]  /*20c0*/  BRA `(.L_x_33174) ;  /* 0x00000dc000007947 */ /* 0x000fea0003800000 */
.L_x_33171:
        /* <DEDUP_REMOVED lines=8> */
.L_x_33176:
[----:B------:R0:W5:Y:S01]  /*2150*/  LDG.E.U8 R24, [R6.64] ;  /* 0x0000002406187981 */ /* 0x000162000c1e1100 */
[----:B------:R-:W-:Y:S05]  /*2160*/  BRA `(.L_x_33174) ;  /* 0x00000d2000007947 */ /* 0x000fea0003800000 */
.L_x_33175:
[----:B------:R0:W5:Y:S01]  /*2170*/  LDG.E.U16 R24, [R6.64] ;  /* 0x0000002406187981 */ /* 0x000162000c1e1500 */
[----:B------:R-:W-:Y:S05]  /*2180*/  BRA `(.L_x_33174) ;  /* 0x00000d0000007947 */ /* 0x000fea0003800000 */
.L_x_33170:
        /* <DEDUP_REMOVED lines=10> */
.L_x_33178:
[----:B------:R-:W2:Y:S02]  /*2230*/  LDG.E.U16 R4, [R6.64] ;  /* 0x0000002406047981 */ /* 0x000ea4000c1e1500 */
[----:B--2---:R-:W-:-:S06]  /*2240*/  HADD2.F32 R4, -RZ, R4.H0_H0 ;  /* 0x20000004ff047230 */ /* 0x004fcc0000004100 */
[----:B------:R-:W0:Y:S02]  /*2250*/  F2I.S64.TRUNC R4, R4 ;  /* 0x0000000400047311 */ /* 0x000e24000020d900 */
[----:B0-----:R-:W-:Y:S01]  /*2260*/  PRMT R24, R4, 0x7610, R24 ;  /* 0x0000761004187816 */ /* 0x001fe20000000018 */
[----:B------:R-:W-:Y:S05]  /*2270*/  BRA `(.L_x_33174) ;  /* 0x00000c1000007947 */ /* 0x000fea0003800000 */
.L_x_33177:
        /* <DEDUP_REMOVED lines=10> */
.L_x_33180:
[----:B------:R-:W2:Y:S02]  /*2320*/  LDG.E.U16 R6, [R6.64] ;  /* 0x0000002406067981 */ /* 0x000ea4000c1e1500 */
[----:B--2---:R-:W-:-:S06]  /*2330*/  HADD2.F32 R4, -RZ, R6.H0_H0 ;  /* 0x20000006ff047230 */ /* 0x004fcc0000004100 */
[----:B------:R-:W0:Y:S02]  /*2340*/  F2I.S64.TRUNC R4, R4 ;  /* 0x0000000400047311 */ /* 0x000e24000020d900 */
[----:B0-----:R-:W-:Y:S01]  /*2350*/  PRMT R24, R4, 0x7610, R24 ;  /* 0x0000761004187816 */ /* 0x001fe20000000018 */
[----:B------:R-:W-:Y:S05]  /*2360*/  BRA `(.L_x_33174) ;  /* 0x00000b2000007947 */ /* 0x000fea0003800000 */
.L_x_33179:
[----:B------:R-:W2:Y:S02]  /*2370*/  LDG.E.64 R4, [R6.64] ;  /* 0x0000002406047981 */ /* 0x000ea4000c1e1b00 */
[----:B--2---:R-:W0:Y:S02]  /*2380*/  F2I.S64.F64.TRUNC R4, R4 ;  /* 0x0000000400047311 */ /* 0x004e24000030d900 */
[----:B0-----:R-:W-:Y:S01]  /*2390*/  PRMT R24, R4, 0x7610, R24 ;  /* 0x0000761004187816 */ /* 0x001fe20000000018 */
[----:B------:R-:W-:Y:S05]  /*23a0*/  BRA `(.L_x_33174) ;  /* 0x00000ae000007947 */ /* 0x000fea0003800000 */
.L_x_33169:
        /* <DEDUP_REMOVED lines=12> */
.L_x_33183:
[----:B------:R-:W2:Y:S02]  /*2470*/  LDG.E.64 R6, [R6.64] ;  /* 0x0000002406067981 */ /* 0x000ea4000c1e1b00 */
[----:B--2---:R-:W0:Y:S02]  /*2480*/  F2I.S64.F64.TRUNC R4, R6 ;  /* 0x0000000600047311 */ /* 0x004e24000030d900 */
[----:B0-----:R-:W-:Y:S01]  /*2490*/  PRMT R24, R4, 0x7610, R24 ;  /* 0x0000761004187816 */ /* 0x001fe20000000018 */
[----:B------:R-:W-:Y:S05]  /*24a0*/  BRA `(.L_x_33174) ;  /* 0x000009e000007947 */ /* 0x000fea0003800000 */
.L_x_33182:
        /* <DEDUP_REMOVED lines=28> */
.L_x_33185:
        /* <DEDUP_REMOVED lines=15> */
.L_x_33184:
[----:B------:R-:W2:Y:S02]  /*2760*/  LDG.E.U16 R4, [R6.64] ;  /* 0x0000002406047981 */ /* 0x000ea4000c1e1500 */
[----:B--2---:R-:W-:-:S06]  /*2770*/  PRMT R4, RZ, 0x5410, R4 ;  /* 0x00005410ff047816 */ /* 0x004fcc0000000004 */
[----:B------:R-:W0:Y:S02]  /*2780*/  F2I.S64.TRUNC R4, R4 ;  /* 0x0000000400047311 */ /* 0x000e24000020d900 */
[----:B0-----:R-:W-:Y:S01]  /*2790*/  PRMT R24, R4, 0x7610, R24 ;  /* 0x0000761004187816 */ /* 0x001fe20000000018 */
[----:B------:R-:W-:Y:S05]  /*27a0*/  BRA `(.L_x_33174) ;  /* 0x000006e000007947 */ /* 0x000fea0003800000 */
.L_x_33181:
        /* <DEDUP_REMOVED lines=10> */
.L_x_33188:
        /* <DEDUP_REMOVED lines=21> */
.L_x_33192:
[----:B------:R-:W-:Y:S05]  /*29a0*/  BSYNC B1 ;  /* 0x0000000000017941 */ /* 0x000fea0003800000 */
.L_x_33191:
[----:B------:R-:W-:Y:S01]  /*29b0*/  IMAD.SHL.U32 R3, R3, 0x100000, RZ ;  /* 0x0010000003037824 */ /* 0x000fe200078e00ff */
[----:B------:R-:W-:-:S04]  /*29c0*/  LEA R5, R0, 0x3b800000, 0x17 ;  /* 0x3b80000000057811 */ /* 0x000fc800078eb8ff */
[----:B------:R-:W-:Y:S02]  /*29d0*/  LOP3.LUT R4, R5, R3, R6, 0xfe, !PT ;  /* 0x0000000305047212 */ /* 0x000fe400078efe06 */
.L_x_33190:
[----:B------:R-:W-:Y:S05]  /*29e0*/  BSYNC B0 ;  /* 0x0000000000007941 */ /* 0x000fea0003800000 */
.L_x_33189:
[----:B------:R-:W0:Y:S02]  /*29f0*/  F2I.S64.TRUNC R4, R4 ;  /* 0x0000000400047311 */ /* 0x000e24000020d900 */
[----:B0-----:R-:W-:Y:S01]  /*2a00*/  PRMT R24, R4, 0x7610, R24 ;  /* 0x0000761004187816 */ /* 0x001fe20000000018 */
[----:B------:R-:W-:Y:S05]  /*2a10*/  BRA `(.L_x_33174) ;  /* 0x0000047000007947 */ /* 0x000fea0003800000 */
.L_x_33187:
        /* <DEDUP_REMOVED lines=21> */
.L_x_33196:
[----:B------:R-:W-:Y:S05]  /*2b70*/  BSYNC B1 ;  /* 0x0000000000017941 */ /* 0x000fea0003800000 */
.L_x_33195:
[----:B------:R-:W-:Y:S01]  /*2b80*/  IMAD.SHL.U32 R3, R3, 0x200000, RZ ;  /* 0x0020000003037824 */ /* 0x000fe200078e00ff */
[----:B------:R-:W-:-:S04]  /*2b90*/  LEA R5, R0, 0x37800000, 0x17 ;  /* 0x3780000000057811 */ /* 0x000fc800078eb8ff */
[----:B------:R-:W-:Y:S02]  /*2ba0*/  LOP3.LUT R4, R5, R3, R6, 0xfe, !PT ;  /* 0x0000000305047212 */ /* 0x000fe400078efe06 */
.L_x_33194:
[----:B------:R-:W-:Y:S05]  /*2bb0*/  BSYNC B0 ;  /* 0x0000000000007941 */ /* 0x000fea0003800000 */
.L_x_33193:
[----:B------:R-:W0:Y:S02]  /*2bc0*/  F2I.S64.TRUNC R4, R4 ;  /* 0x0000000400047311 */ /* 0x000e24000020d900 */
[----:B0-----:R-:W-:Y:S01]  /*2bd0*/  PRMT R24, R4, 0x7610, R24 ;  /* 0x0000761004187816 */ /* 0x001fe20000000018 */
[----:B------:R-:W-:Y:S05]  /*2be0*/  BRA `(.L_x_33174) ;  /* 0x000002a000007947 */ /* 0x000fea0003800000 */
.L_x_33186:
        /* <DEDUP_REMOVED lines=14> */
.L_x_33200:
[----:B------:R-:W-:Y:S05]  /*2cd0*/  BSYNC B0 ;  /* 0x0000000000007941 */ /* 0x000fea0003800000 */
.L_x_33199:
[----:B------:R-:W0:Y:S02]  /*2ce0*/  F2I.S64.TRUNC R4, R4 ;  /* 0x0000000400047311 */ /* 0x000e24000020d900 */
[----:B0-----:R-:W-:Y:S01]  /*2cf0*/  PRMT R24, R4, 0x7610, R24 ;  /* 0x0000761004187816 */ /* 0x001fe20000000018 */
[----:B------:R-:W-:Y:S05]  /*2d00*/  BRA `(.L_x_33174) ;  /* 0x0000018000007947 */ /* 0x000fea0003800000 */
.L_x_33173:
        /* <DEDUP_REMOVED lines=21> */
.L_x_33198:
[----:B------:R0:W5:Y:S01]  /*2e60*/  LDG.E.U8 R24, [R6.64] ;  /* 0x0000002406187981 */ /* 0x000162000c1e1100 */
[----:B------:R-:W-:Y:S05]  /*2e70*/  BRA `(.L_x_33174) ;  /* 0x0000001000007947 */ /* 0x000fea0003800000 */
.L_x_33197:
[----:B------:R0:W5:Y:S02]  /*2e80*/  LDG.E.U8 R24, [R6.64] ;  /* 0x0000002406187981 */ /* 0x000164000c1e1100 */
.L_x_33174:
[----:B------:R-:W-:-:S03]  /*2e90*/  IADD3 R17, R17, 0x80, RZ ;  /* 0x0000008011117810 */ /* 0x000fc60007ffe0ff */
.L_x_33168:
[----:B------:R-:W-:Y:S05]  /*2ea0*/  BSYNC B6 ;  /* 0x0000000000067941 */ /* 0x000fea0003800000 */
.L_x_33167:
        /* <DEDUP_REMOVED lines=20> */
.L_x_33206:
[----:B------:R0:W5:Y:S01]  /*2ff0*/  LDG.E.U8 R16, [R6.64] ;  /* 0x0000002406107981 */ /* 0x000162000c1e1100 */
[----:B------:R-:W-:Y:S05]  /*3000*/  BRA `(.L_x_33202) ;  /* 0x00000db000007947 */ /* 0x000fea0003800000 */
.L_x_33205:
        /* <DEDUP_REMOVED lines=8> */
.L_x_33209:
[----:B------:R0:W5:Y:S01]  /*3090*/  LDG.E.U8 R16, [R6.64] ;  /* 0x0000002406107981 */ /* 0x000162000c1e1100 */
[----:B------:R-:W-:Y:S05]  /*30a0*/  BRA `(.L_x_33202) ;  /* 0x00000d1000007947 */ /* 0x000fea0003800000 */
.L_x_33208:
[----:B------:R0:W5:Y:S01]  /*30b0*/  LDG.E.U16 R16, [R6.64] ;  /* 0x0000002406107981 */ /* 0x000162000c1e1500 */
[----:B------:R-:W-:Y:S05]  /*30c0*/  BRA `(.L_x_33202) ;  /* 0x00000cf000007947 */ /* 0x000fea0003800000 */
.L_x_33204:
        /* <DEDUP_REMOVED lines=10> */
.L_x_33211:
[----:B------:R-:W2:Y:S02]  /*3170*/  LDG.E.U16 R4, [R6.64] ;  /* 0x0000002406047981 */ /* 0x000ea4000c1e1500 */
[----:B--2---:R-:W-:-:S06]  /*3180*/  HADD2.F32 R4, -RZ, R4.H0_H0 ;  /* 0x20000004ff047230 */ /* 0x004fcc0000004100 */
[----:B------:R-:W0:Y:S02]  /*3190*/  F2I.S64.TRUNC R4, R4 ;  /* 0x0000000400047311 */ /* 0x000e24000020d900 */
[----:B0-----:R-:W-:Y:S01]  /*31a0*/  PRMT R16, R4, 0x7610, R16 ;  /* 0x0000761004107816 */ /* 0x001fe20000000010 */
[----:B------:R-:W-:Y:S05]  /*31b0*/  BRA `(.L_x_33202) ;  /* 0x00000c0000007947 */ /* 0x000fea0003800000 */
.L_x_33210:
        /* <DEDUP_REMOVED lines=10> */
.L_x_33213:
[----:B------:R-:W2:Y:S02]  /*3260*/  LDG.E.U16 R6, [R6.64] ;  /* 0x0000002406067981 */ /* 0x000ea4000c1e1500 */
[----:B--2---:R-:W-:-:S06]  /*3270*/  HADD2.F32 R4, -RZ, R6.H0_H0 ;  /* 0x20000006ff047230 */ /* 0x004fcc0000004100 */
[----:B------:R-:W0:Y:S02]  /*3280*/  F2I.S64.TRUNC R4, R4 ;  /* 0x0000000400047311 */ /* 0x000e24000020d900 */
[----:B0-----:R-:W-:Y:S01]  /*3290*/  PRMT R16, R4, 0x7610, R16 ;  /* 0x0000761004107816 */ /* 0x001fe20000000010 */
[----:B------:R-:W-:Y:S05]  /*32a0*/  BRA `(.L_x_33202) ;  /* 0x00000b1000007947 */ /* 0x000fea0003800000 */
.L_x_33212:
[----:B------:R-:W2:Y:S02]  /*32b0*/  LDG.E.64 R4, [R6.64] ;  /* 0x0000002406047981 */ /* 0x000ea4000c1e1b00 */
[----:B--2---:R-:W0:Y:S02]  /*32c0*/  F2I.S64.F64.TRUNC R4, R4 ;  /* 0x0000000400047311 */ /* 0x004e24000030d900 */
[----:B0-----:R-:W-:Y:S01]  /*32d0*/  PRMT R16, R4, 0x7610, R16 ;  /* 0x0000761004107816 */ /* 0x001fe20000000010 */
[----:B------:R-:W-:Y:S05]  /*32e0*/  BRA `(.L_x_33202) ;  /* 0x00000ad000007947 */ /* 0x000fea0003800000 */
.L_x_33203:
        /* <DEDUP_REMOVED lines=12> */
.L_x_33216:
[----:B------:R-:W2:Y:S02]  /*33b0*/  LDG.E.64 R6, [R6.64] ;  /* 0x0000002406067981 */ /* 0x000ea4000c1e1b00 */
[----:B--2---:R-:W0:Y:S02]  /*33c0*/  F2I.S64.F64.TRUNC R4, R6 ;  /* 0x0000000600047311 */ /* 0x004e24000030d900 */
[----:B0-----:R-:W-:Y:S01]  /*33d0*/  PRMT R16, R4, 0x7610, R16 ;  /* 0x0000761004107816 */ /* 0x001fe20000000010 */
[----:B------:R-:W-:Y:S05]  /*33e0*/  BRA `(.L_x_33202) ;  /* 0x000009d000007947 */ /* 0x000fea0003800000 */
.L_x_33215:
        /* <DEDUP_REMOVED lines=28> */
.L_x_33218:
        /* <DEDUP_REMOVED lines=15> */
.L_x_33217:
[----:B------:R-:W2:Y:S02]  /*36a0*/  LDG.E.U16 R4, [R6.64] ;  /* 0x0000002406047981 */ /* 0x000ea4000c1e1500 */
[----:B--2---:R-:W-:-:S06]  /*36b0*/  PRMT R4, RZ, 0x5410, R4 ;  /* 0x00005410ff047816 */ /* 0x004fcc0000000004 */
[----:B------:R-:W0:Y:S02]  /*36c0*/  F2I.S64.TRUNC R4, R4 ;  /* 0x0000000400047311 */ /* 0x000e24000020d900 */
[----:B0-----:R-:W-:Y:S01]  /*36d0*/  PRMT R16, R4, 0x7610, R16 ;  /* 0x0000761004107816 */ /* 0x001fe20000000010 */
[----:B------:R-:W-:Y:S05]  /*36e0*/  BRA `(.L_x_33202) ;  /* 0x000006d000007947 */ /* 0x000fea0003800000 */
.L_x_33214:
        /* <DEDUP_REMOVED lines=10> */
.L_x_33221:
        /* <DEDUP_REMOVED lines=21> */
.L_x_33225:
[----:B------:R-:W-:Y:S05]  /*38e0*/  BSYNC B1 ;  /* 0x0000000000017941 */ /* 0x000fea0003800000 */
.L_x_33224:
[----:B------:R-:W-:Y:S01]  /*38f0*/  IMAD.SHL.U32 R3, R3, 0x100000, RZ ;  /* 0x0010000003037824 */ /* 0x000fe200078e00ff */
[----:B------:R-:W-:-:S04]  /*3900*/  LEA R5, R0, 0x3b800000, 0x17 ;  /* 0x3b80000000057811 */ /* 0x000fc800078eb8ff */
[----:B------:R-:W-:Y:S02]  /*3910*/  LOP3.LUT R4, R5, R3, R6, 0xfe, !PT ;  /* 0x0000000305047212 */ /* 0x000fe400078efe06 */
.L_x_33223:
[----:B------:R-:W-:Y:S05]  /*3920*/  BSYNC B0 ;  /* 0x0000000000007941 */ /* 0x000fea0003800000 */
.L_x_33222:
[----:B------:R-:W0:Y:S02]  /*3930*/  F2I.S64.TRUNC R4, R4 ;  /* 0x0000000400047311 */ /* 0x000e24000020d900 */
[----:B0-----:R-:W-:Y:S01]  /*3940*/  PRMT R16, R4, 0x7610, R16 ;  /* 0x0000761004107816 */ /* 0x001fe20000000010 */
[----:B------:R-:W-:Y:S05]  /*3950*/  BRA `(.L_x_33202) ;  /* 0x0000046000007947 */ /* 0x000fea0003800000 */
.L_x_33220:
        /* <DEDUP_REMOVED lines=21> */
.L_x_33229:
[----:B------:R-:W-:Y:S05]  /*3ab0*/  BSYNC B1 ;  /* 0x0000000000017941 */ /* 0x000fea0003800000 */
.L_x_33228:
[----:B------:R-:W-:Y:S01]  /*3ac0*/  IMAD.SHL.U32 R3, R3, 0x200000, RZ ;  /* 0x0020000003037824 */ /* 0x000fe200078e00ff */
[----:B------:R-:W-:-:S04]  /*3ad0*/  LEA R5, R0, 0x37800000, 0x17 ;  /* 0x3780000000057811 */ /* 0x000fc800078eb8ff */
[----:B------:R-:W-:Y:S02]  /*3ae0*/  LOP3.LUT R4, R5, R3, R6, 0xfe, !PT ;  /* 0x0000000305047212 */ /* 0x000fe400078efe06 */
.L_x_33227:
[----:B------:R-:W-:Y:S05]  /*3af0*/  BSYNC B0 ;  /* 0x0000000000007941 */ /* 0x000fea0003800000 */
.L_x_33226:
[----:B------:R-:W0:Y:S02]  /*3b00*/  F2I.S64.TRUNC R4, R4 ;  /* 0x0000000400047311 */ /* 0x000e24000020d900 */
[----:B0-----:R-:W-:Y:S01]  /*3b10*/  PRMT R16, R4, 0x7610, R16 ;  /* 0x0000761004107816 */ /* 0x001fe20000000010 */
[----:B------:R-:W-:Y:S05]  /*3b20*/  BRA `(.L_x_33202) ;  /* 0x0000029000007947 */ /* 0x000fea0003800000 */
.L_x_33219:
        /* <DEDUP_REMOVED lines=14> */
.L_x_33233:
[----:B------:R-:W-:Y:S05]  /*3c10*/  BSYNC B0 ;  /* 0x0000000000007941 */ /* 0x000fea0003800000 */
.L_x_33232:
[----:B------:R-:W0:Y:S02]  /*3c20*/  F2I.S64.TRUNC R4, R4 ;  /* 0x0000000400047311 */ /* 0x000e24000020d900 */
[----:B0-----:R-:W-:Y:S01]  /*3c30*/  PRMT R16, R4, 0x7610, R16 ;  /* 0x0000761004107816 */ /* 0x001fe20000000010 */
[----:B------:R-:W-:Y:S05]  /*3c40*/  BRA `(.L_x_33202) ;  /* 0x0000017000007947 */ /* 0x000fea0003800000 */
.L_x_33207:
        /* <DEDUP_REMOVED lines=19> */
[----:B------:R-:W-:Y:S05]  /*3d80*/  BRA `(.L_x_33202) ;  /* 0x0000003000007947 */ /* 0x000fea0003800000 */
.L_x_33231:
[----:B------:R0:W5:Y:S01]  /*3d90*/  LDG.E.U8 R16, [R6.64] ;  /* 0x0000002406107981 */ /* 0x000162000c1e1100 */
[----:B------:R-:W-:Y:S05]  /*3da0*/  BRA `(.L_x_33202) ;  /* 0x0000001000007947 */ /* 0x000fea0003800000 */
.L_x_33230:
[----:B------:R0:W5:Y:S02]  /*3db0*/  LDG.E.U8 R16, [R6.64] ;  /* 0x0000002406107981 */ /* 0x000164000c1e1100 */
.L_x_33202:
[----:B------:R-:W-:Y:S05]  /*3dc0*/  BSYNC B6 ;  /* 0x0000000000067941 */ /* 0x000fea0003800000 */
.L_x_33201:
[----:B------:R-:W1:Y:S01]  /*3dd0*/  S2R R23, SR_TID.X ;  /* 0x0000000000177919 */ /* 0x000e620000002100 */
[----:B------:R-:W2:Y:S01]  /*3de0*/  LDC.U8 R17, c[0x0][0x184] ;  /* 0x00006100ff117b82 */ /* 0x000ea20000000000 */
[----:B------:R-:W-:Y:S01]  /*3df0*/  BSSY B6, `(.L_x_33234) ;  /* 0x0000105000067945 */ /* 0x000fe20003800000 */
[----:B-----5:R-:W-:Y:S02]  /*3e00*/  LOP3.LUT R25, RZ, R26, RZ, 0x33, !PT ;  /* 0x0000001aff197212 */ /* 0x020fe400078e33ff */
[----:B------:R-:W-:Y:S02]  /*3e10*/  LOP3.LUT R18, RZ, R24, RZ, 0x33, !PT ;  /* 0x00000018ff127212 */ /* 0x000fe400078e33ff */
[----:B------:R-:W-:Y:S02]  /*3e20*/  LOP3.LUT R19, RZ, R16, RZ, 0x33, !PT ;  /* 0x00000010ff137212 */ /* 0x000fe400078e33ff */
[----:B-1----:R-:W-:-:S13]  /*3e30*/  ISETP.GE.AND P0, PT, R23, R22, PT ;  /* 0x000000161700720c */ /* 0x002fda0003f06270 */
[----:B------:R-:W-:Y:S05]  /*3e40*/  @P0 BRA `(.L_x_33235) ;  /* 0x00000ff000000947 */ /* 0x000fea0003800000 */
[----:B--2---:R-:W-:Y:S01]  /*3e50*/  IMAD R0, R2, 0x200, R23 ;  /* 0x0000020002007824 */ /* 0x004fe200078e0217 */
[----:B------:R-:W-:Y:S02]  /*3e60*/  PRMT R3, R17, 0x9910, RZ ;  /* 0x0000991011037816 */ /* 0x000fe400000000ff */
[----:B------:R-:W-:Y:S01]  /*3e70*/  IADD3 R23, R23, 0x80, RZ ;  /* 0x0000008017177810 */ /* 0x000fe20007ffe0ff */
[----:B------:R-:W-:Y:S01]  /*3e80*/  IMAD R8, R0, c[0x0][0x188], RZ ;  /* 0x0000620000087a24 */ /* 0x000fe200078e02ff */
[----:B------:R-:W-:Y:S01]  /*3e90*/  LOP3.LUT R5, RZ, R27, RZ, 0x33, !PT ;  /* 0x0000001bff057212 */ /* 0x000fe200078e33ff */
        /* <DEDUP_REMOVED lines=15> */
.L_x_33239:
[----:B------:R1:W-:Y:S01]  /*3f90*/  STG.E.U8 [R8.64], R5 ;  /* 0x0000000508007986 */ /* 0x0003e2000c101124 */
[----:B------:R-:W-:Y:S05]  /*3fa0*/  BRA `(.L_x_33235) ;  /* 0x00000e9000007947 */ /* 0x000fea0003800000 */
.L_x_33238:
        /* <DEDUP_REMOVED lines=10> */
.L_x_33242:
[----:B------:R-:W-:-:S05]  /*4050*/  LOP3.LUT R5, R5, 0xff, RZ, 0xc0, !PT ;  /* 0x000000ff05057812 */ /* 0x000fca00078ec0ff */
[----:B------:R1:W-:Y:S01]  /*4060*/  STG.E [R8.64], R5 ;  /* 0x0000000508007986 */ /* 0x0003e2000c101924 */
[----:B------:R-:W-:Y:S05]  /*4070*/  BRA `(.L_x_33235) ;  /* 0x00000dc000007947 */ /* 0x000fea0003800000 */
.L_x_33241:
[----:B------:R-:W-:-:S05]  /*4080*/  LOP3.LUT R27, R27, 0xff, RZ, 0xc, !PT ;  /* 0x000000ff1b1b7812 */ /* 0x000fca00078e0cff */
[----:B------:R1:W-:Y:S01]  /*4090*/  STG.E.U16 [R8.64], R27 ;  /* 0x0000001b08007986 */ /* 0x0003e2000c101524 */
[----:B------:R-:W-:Y:S05]  /*40a0*/  BRA `(.L_x_33235) ;  /* 0x00000d9000007947 */ /* 0x000fea0003800000 */
.L_x_33237:
[----:B------:R-:W-:-:S13]  /*40b0*/  ISETP.GT.AND P0, PT, R0, 0x6, PT ;  /* 0x000000060000780c */ /* 0x000fda0003f04270 */
[----:B------:R-:W-:Y:S05]  /*40c0*/  @P0 BRA `(.L_x_33243) ;  /* 0x000000d000000947 */ /* 0x000fea0003800000 */
[----:B------:R-:W-:-:S13]  /*40d0*/  ISETP.NE.AND P0, PT, R0, 0x5, PT ;  /* 0x000000050000780c */ /* 0x000fda0003f05270 */
[----:B------:R-:W-:Y:S05]  /*40e0*/  @!P0 BRA `(.L_x_33244) ;  /* 0x0000006000008947 */ /* 0x000fea0003800000 */
[----:B------:R-:W-:-:S13]  /*40f0*/  ISETP.NE.AND P0, PT, R0, 0x6, PT ;  /* 0x000000060000780c */ /* 0x000fda0003f05270 */
[----:B------:R-:W-:Y:S05]  /*4100*/  @P0 BRA `(.L_x_33240) ;  /* 0x00000b9000000947 */ /* 0x000fea0003800000 */
[----:B------:R-:W-:-:S06]  /*4110*/  LOP3.LUT R3, R27, 0xff, RZ, 0xc, !PT ;  /* 0x000000ff1b037812 */ /* 0x000fcc00078e0cff */
[----:B------:R-:W1:Y:S02]  /*4120*/  I2F.U16 R3, R3 ;  /* 0x0000000300037306 */ /* 0x000e640000101000 */
[----:B-1----:R1:W-:Y:S01]  /*4130*/  STG.E [R8.64], R3 ;  /* 0x0000000308007986 */ /* 0x0023e2000c101924 */
[----:B------:R-:W-:Y:S05]  /*4140*/  BRA `(.L_x_33235) ;  /* 0x00000cf000007947 */ /* 0x000fea0003800000 */
.L_x_33244:
[----:B------:R-:W-:-:S04]  /*4150*/  LOP3.LUT R27, R27, 0xff, RZ, 0xc, !PT ;  /* 0x000000ff1b1b7812 */ /* 0x000fc800078e0cff */
[----:B------:R-:W1:Y:S02]  /*4160*/  I2F.U16 R0, R27 ;  /* 0x0000001b00007306 */ /* 0x000e640000101000 */
[----:B-1----:R-:W-:-:S05]  /*4170*/  F2FP.PACK_AB R0, RZ, R0 ;  /* 0x00000000ff00723e */ /* 0x002fca00000000ff */
[----:B------:R1:W-:Y:S01]  /*4180*/  STG.E.U16 [R8.64], R0 ;  /* 0x0000000008007986 */ /* 0x0003e2000c101524 */
[----:B------:R-:W-:Y:S05]  /*4190*/  BRA `(.L_x_33235) ;  /* 0x00000ca000007947 */ /* 0x000fea0003800000 */
.L_x_33243:
        /* <DEDUP_REMOVED lines=8> */
[----:B------:R-:W1:Y:S02]  /*4220*/  I2F.U16 R4, R27 ;  /* 0x0000001b00047306 */ /* 0x000e640000101000 */
[----:B-1----:R1:W-:Y:S01]  /*4230*/  STG.E.64 [R8.64], R4 ;  /* 0x0000000408007986 */ /* 0x0023e2000c101b24 */
[----:B------:R-:W-:Y:S05]  /*4240*/  BRA `(.L_x_33235) ;  /* 0x00000bf000007947 */ /* 0x000fea0003800000 */
.L_x_33246:
[----:B------:R-:W-:-:S06]  /*4250*/  LOP3.LUT R27, R27, 0xff, RZ, 0xc, !PT ;  /* 0x000000ff1b1b7812 */ /* 0x000fcc00078e0cff */
[----:B------:R-:W1:Y:S02]  /*4260*/  I2F.U16 R27, R27 ;  /* 0x0000001b001b7306 */ /* 0x000e640000101000 */
[----:B-1----:R-:W-:-:S04]  /*4270*/  F2FP.PACK_AB R3, RZ, R27 ;  /* 0x0000001bff03723e */ /* 0x002fc800000000ff */
[----:B------:R-:W-:-:S05]  /*4280*/  PRMT R3, R3, 0x5410, RZ ;  /* 0x0000541003037816 */ /* 0x000fca00000000ff */
[----:B------:R1:W-:Y:S01]  /*4290*/  STG.E [R8.64], R3 ;  /* 0x0000000308007986 */ /* 0x0003e2000c101924 */
[----:B------:R-:W-:Y:S05]  /*42a0*/  BRA `(.L_x_33235) ;  /* 0x00000b9000007947 */ /* 0x000fea0003800000 */
.L_x_33245:
[----:B------:R-:W-:-:S06]  /*42b0*/  LOP3.LUT R4, R27, 0xff, RZ, 0xc, !PT ;  /* 0x000000ff1b047812 */ /* 0x000fcc00078e0cff */
[----:B------:R-:W1:Y:S02]  /*42c0*/  I2F.F64.U16 R4, R4 ;  /* 0x0000000400047312 */ /* 0x000e640000101800 */
[----:B-1----:R1:W-:Y:S01]  /*42d0*/  STG.E.64 [R8.64], R4 ;  /* 0x0000000408007986 */ /* 0x0023e2000c101b24 */
[----:B------:R-:W-:Y:S05]  /*42e0*/  BRA `(.L_x_33235) ;  /* 0x00000b5000007947 */ /* 0x000fea0003800000 */
.L_x_33236:
        /* <DEDUP_REMOVED lines=12> */
.L_x_33249:
[----:B------:R-:W-:Y:S01]  /*43b0*/  LOP3.LUT R4, R27, 0xff, RZ, 0xc, !PT ;  /* 0x000000ff1b047812 */ /* 0x000fe200078e0cff */
[----:B0-----:R-:W-:-:S05]  /*43c0*/  CS2R R6, SRZ ;  /* 0x0000000000067805 */ /* 0x001fca000001ff00 */
[----:B------:R-:W0:Y:S02]  /*43d0*/  I2F.F64.U16 R4, R4 ;  /* 0x0000000400047312 */ /* 0x000e240000101800 */
[----:B0-----:R0:W-:Y:S01]  /*43e0*/  STG.E.128 [R8.64], R4 ;  /* 0x0000000408007986 */ /* 0x0011e2000c101d24 */
[----:B------:R-:W-:Y:S05]  /*43f0*/  BRA `(.L_x_33235) ;  /* 0x00000a4000007947 */ /* 0x000fea0003800000 */
.L_x_33248:
        /* <DEDUP_REMOVED lines=8> */
[----:B------:R-:W1:Y:S02]  /*4480*/  I2F.U16 R27, R27 ;  /* 0x0000001b001b7306 */ /* 0x000e640000101000 */
[C---:B-1----:R-:W-:Y:S02]  /*4490*/  LOP3.LUT R3, R27.reuse, 0x7fffffff, RZ, 0xc0, !PT ;  /* 0x7fffffff1b037812 */ /* 0x042fe400078ec0ff */
        /* <DEDUP_REMOVED lines=12> */
.L_x_33253:
[----:B------:R-:W-:Y:S05]  /*4560*/  BSYNC B0 ;  /* 0x0000000000007941 */ /* 0x000fea0003800000 */
.L_x_33252:
[----:B------:R-:W-:-:S05]  /*4570*/  LOP3.LUT R5, R0, R5, RZ, 0xfc, !PT ;  /* 0x0000000500057212 */ /* 0x000fca00078efcff */
[----:B------:R1:W-:Y:S01]  /*4580*/  STG.E.U8 [R8.64], R5 ;  /* 0x0000000508007986 */ /* 0x0003e2000c101124 */
[----:B------:R-:W-:Y:S05]  /*4590*/  BRA `(.L_x_33235) ;  /* 0x000008a000007947 */ /* 0x000fea0003800000 */
.L_x_33251:
[----:B------:R-:W-:Y:S01]  /*45a0*/  LOP3.LUT R27, R27, 0xff, RZ, 0xc, !PT ;  /* 0x000000ff1b1b7812 */ /* 0x000fe200078e0cff */
[----:B------:R-:W-:Y:S05]  /*45b0*/  BSSY B0, `(.L_x_33254) ;  /* 0x0000010000007945 */ /* 0x000fea0003800000 */
[----:B------:R-:W1:Y:S02]  /*45c0*/  I2F.U16 R27, R27 ;  /* 0x0000001b001b7306 */ /* 0x000e640000101000 */
[----:B-1----:R-:W-:-:S04]  /*45d0*/  LOP3.LUT R3, R27, 0x7fffffff, RZ, 0xc0, !PT ;  /* 0x7fffffff1b037812 */ /* 0x002fc800078ec0ff */
        /* <DEDUP_REMOVED lines=10> */
.L_x_33255:
[----:B------:R-:W-:Y:S01]  /*4680*/  IMAD.MOV.U32 R0, RZ, RZ, 0x7f ;  /* 0x0000007fff007424 */ /* 0x000fe200078e00ff */
[----:B------:R-:W-:-:S04]  /*4690*/  ISETP.GT.U32.AND P0, PT, R3, 0x7f800000, PT ;  /* 0x7f8000000300780c */ /* 0x000fc80003f04070 */
[----:B------:R-:W-:-:S04]  /*46a0*/  SEL R0, R0, 0x7c, P0 ;  /* 0x0000007c00007807 */ /* 0x000fc80000000000 */
.L_x_33256:
[----:B------:R-:W-:Y:S05]  /*46b0*/  BSYNC B0 ;  /* 0x0000000000007941 */ /* 0x000fea0003800000 */
.L_x_33254:
[----:B------:R-:W-:-:S04]  /*46c0*/  LOP3.LUT R3, R27, 0x80000000, RZ, 0xc0, !PT ;  /* 0x800000001b037812 */ /* 0x000fc800078ec0ff */
[----:B------:R-:W-:-:S04]  /*46d0*/  SHF.R.U32.HI R3, RZ, 0x18, R3 ;  /* 0x00000018ff037819 */ /* 0x000fc80000011603 */
[----:B------:R-:W-:-:S05]  /*46e0*/  LOP3.LUT R3, R0, R3, RZ, 0xfc, !PT ;  /* 0x0000000300037212 */ /* 0x000fca00078efcff */
[----:B------:R1:W-:Y:S01]  /*46f0*/  STG.E.U8 [R8.64], R3 ;  /* 0x0000000308007986 */ /* 0x0003e2000c101124 */
[----:B------:R-:W-:Y:S05]  /*4700*/  BRA `(.L_x_33235) ;  /* 0x0000073000007947 */ /* 0x000fea0003800000 */
.L_x_33250:
[----:B------:R-:W-:-:S04]  /*4710*/  LOP3.LUT R27, R27, 0xff, RZ, 0xc, !PT ;  /* 0x000000ff1b1b7812 */ /* 0x000fc800078e0cff */
[----:B------:R-:W1:Y:S02]  /*4720*/  I2F.U16 R0, R27 ;  /* 0x0000001b00007306 */ /* 0x000e640000101000 */
[----:B-1----:R-:W-:-:S05]  /*4730*/  F2FP.BF16.PACK_AB R0, RZ, R0 ;  /* 0x00000000ff00723e */ /* 0x002fca00000010ff */
[----:B------:R1:W-:Y:S01]  /*4740*/  STG.E.U16 [R8.64], R0 ;  /* 0x0000000008007986 */ /* 0x0003e2000c101524 */
[----:B------:R-:W-:Y:S05]  /*4750*/  BRA `(.L_x_33235) ;  /* 0x000006e000007947 */ /* 0x000fea0003800000 */
.L_x_33247:
        /* <DEDUP_REMOVED lines=11> */
.L_x_33259:
[----:B------:R-:W-:Y:S01]  /*4810*/  LOP3.LUT R27, R27, 0xff, RZ, 0xc, !PT ;  /* 0x000000ff1b1b7812 */ /* 0x000fe200078e0cff */
[----:B------:R-:W-:Y:S01]  /*4820*/  BSSY B0, `(.L_x_33260) ;  /* 0x0000015000007945 */ /* 0x000fe20003800000 */
[----:B------:R-:W-:-:S04]  /*4830*/  IMAD.MOV.U32 R4, RZ, RZ, 0x80 ;  /* 0x00000080ff047424 */ /* 0x000fc800078e00ff */
[----:B------:R-:W1:Y:S02]  /*4840*/  I2F.U16 R27, R27 ;  /* 0x0000001b001b7306 */ /* 0x000e640000101000 */
[----:B-1----:R-:W-:-:S04]  /*4850*/  LOP3.LUT R3, R27, 0x7fffffff, RZ, 0xc0, !PT ;  /* 0x7fffffff1b037812 */ /* 0x002fc800078ec0ff */
        /* <DEDUP_REMOVED lines=13> */
.L_x_33262:
[----:B------:R-:W-:-:S04]  /*4930*/  LOP3.LUT R3, R27, 0x80000000, RZ, 0xc0, !PT ;  /* 0x800000001b037812 */ /* 0x000fc800078ec0ff */
[----:B------:R-:W-:-:S04]  /*4940*/  SHF.R.U32.HI R3, RZ, 0x18, R3 ;  /* 0x00000018ff037819 */ /* 0x000fc80000011603 */
[----:B------:R-:W-:-:S04]  /*4950*/  LOP3.LUT R0, R0, R3, RZ, 0xfc, !PT ;  /* 0x0000000300007212 */ /* 0x000fc800078efcff */
[----:B------:R-:W-:Y:S02]  /*4960*/  PRMT R4, R0, 0x7610, R4 ;  /* 0x0000761000047816 */ /* 0x000fe40000000004 */
.L_x_33261:
[----:B------:R-:W-:Y:S05]  /*4970*/  BSYNC B0 ;  /* 0x0000000000007941 */ /* 0x000fea0003800000 */
.L_x_33260:
[----:B------:R1:W-:Y:S01]  /*4980*/  STG.E.U8 [R8.64], R4 ;  /* 0x0000000408007986 */ /* 0x0003e2000c101124 */
[----:B------:R-:W-:Y:S05]  /*4990*/  BRA `(.L_x_33235) ;  /* 0x000004a000007947 */ /* 0x000fea0003800000 */
.L_x_33258:
        /* <DEDUP_REMOVED lines=18> */
.L_x_33265:
[----:B------:R-:W-:-:S04]  /*4ac0*/  LOP3.LUT R3, R27, 0x80000000, RZ, 0xc0, !PT ;  /* 0x800000001b037812 */ /* 0x000fc800078ec0ff */
[----:B------:R-:W-:-:S04]  /*4ad0*/  SHF.R.U32.HI R3, RZ, 0x18, R3 ;  /* 0x00000018ff037819 */ /* 0x000fc80000011603 */
[----:B------:R-:W-:-:S04]  /*4ae0*/  LOP3.LUT R0, R0, R3, RZ, 0xfc, !PT ;  /* 0x0000000300007212 */ /* 0x000fc800078efcff */
[----:B------:R-:W-:Y:S02]  /*4af0*/  PRMT R4, R0, 0x7610, R4 ;  /* 0x0000761000047816 */ /* 0x000fe40000000004 */
.L_x_33264:
[----:B------:R-:W-:Y:S05]  /*4b00*/  BSYNC B0 ;  /* 0x0000000000007941 */ /* 0x000fea0003800000 */
.L_x_33263:
[----:B------:R1:W-:Y:S01]  /*4b10*/  STG.E.U8 [R8.64], R4 ;  /* 0x0000000408007986 */ /* 0x0003e2000c101124 */
[----:B------:R-:W-:Y:S05]  /*4b20*/  BRA `(.L_x_33235) ;  /* 0x0000031000007947 */ /* 0x000fea0003800000 */
.L_x_33257:
        /* <DEDUP_REMOVED lines=8> */
[----:B0-----:R-:W0:Y:S02]  /*4bb0*/  I2F.U16 R6, R27 ;  /* 0x0000001b00067306 */ /* 0x001e240000101000 */
        /* <DEDUP_REMOVED lines=14> */
.L_x_33240:
[----:B------:R-:W-:Y:S01]  /*4ca0*/  MOV R14, 0x1c0 ;  /* 0x000001c0000e7802 */ /* 0x000fe20000000f00 */
[----:B------:R-:W-:Y:S02]  /*4cb0*/  IMAD.MOV.U32 R4, RZ, RZ, c[0x4][0x1a0] ;  /* 0x01006800ff047624 */ /* 0x000fe400078e00ff */
        /* <DEDUP_REMOVED lines=18> */
.L_x_33267:
[----:B------:R-:W-:Y:S01]  /*4de0*/  LOP3.LUT R4, R5, 0xff, RZ, 0xc0, !PT ;  /* 0x000000ff05047812 */ /* 0x000fe200078ec0ff */
[----:B------:R-:W-:-:S05]  /*4df0*/  IMAD.MOV.U32 R5, RZ, RZ, RZ ;  /* 0x000000ffff057224 */ /* 0x000fca00078e00ff */
[----:B------:R1:W-:Y:S01]  /*4e00*/  STG.E.64 [R8.64], R4 ;  /* 0x0000000408007986 */ /* 0x0003e2000c101b24 */
[----:B------:R-:W-:Y:S05]  /*4e10*/  BRA `(.L_x_33235) ;  /* 0x0000002000007947 */ /* 0x000fea0003800000 */
.L_x_33266:
[----:B------:R-:W-:-:S05]  /*4e20*/  LOP3.LUT R5, R5, 0xff, RZ, 0xc0, !PT ;  /* 0x000000ff05057812 */ /* 0x000fca00078ec0ff */
[----:B------:R1:W-:Y:S02]  /*4e30*/  STG.E [R8.64], R5 ;  /* 0x0000000508007986 */ /* 0x0003e4000c101924 */
.L_x_33235:
[----:B--2---:R-:W-:Y:S05]  /*4e40*/  BSYNC B6 ;  /* 0x0000000000067941 */ /* 0x004fea0003800000 */
.L_x_33234:
[----:B------:R-:W-:Y:S01]  /*4e50*/  ISETP.GE.AND P0, PT, R23, R22, PT ;  /* 0x000000161700720c */ /* 0x000fe20003f06270 */
[----:B------:R-:W-:-:S12]  /*4e60*/  BSSY B6, `(.L_x_33268) ;  /* 0x0000200000067945 */ /* 0x000fd80003800000 */
[----:B------:R-:W-:Y:S05]  /*4e70*/  @P0 BRA `(.L_x_33269) ;  /* 0x00001fe000000947 */ /* 0x000fea0003800000 */
[----:B-1----:R-:W-:Y:S01]  /*4e80*/  IMAD R0, R2, 0x200, R23 ;  /* 0x0000020002007824 */ /* 0x002fe200078e0217 */
        /* <DEDUP_REMOVED lines=17> */
.L_x_33273:
[----:B------:R0:W-:Y:S01]  /*4fa0*/  STG.E.U8 [R8.64], R25 ;  /* 0x0000001908007986 */ /* 0x0001e2000c101124 */
[----:B------:R-:W-:Y:S05]  /*4fb0*/  BRA `(.L_x_33275) ;  /* 0x00000e9000007947 */ /* 0x000fea0003800000 */
.L_x_33272:
        /* <DEDUP_REMOVED lines=10> */
.L_x_33277:
[----:B------:R-:W-:-:S05]  /*5060*/  LOP3.LUT R25, R25, 0xff, RZ, 0xc0, !PT ;  /* 0x000000ff19197812 */ /* 0x000fca00078ec0ff */
[----:B------:R0:W-:Y:S01]  /*5070*/  STG.E [R8.64], R25 ;  /* 0x0000001908007986 */ /* 0x0001e2000c101924 */
[----:B------:R-:W-:Y:S05]  /*5080*/  BRA `(.L_x_33275) ;  /* 0x00000dc000007947 */ /* 0x000fea0003800000 */
.L_x_33276:
[----:B------:R-:W-:-:S05]  /*5090*/  LOP3.LUT R3, R26, 0xff, RZ, 0xc, !PT ;  /* 0x000000ff1a037812 */ /* 0x000fca00078e0cff */
[----:B------:R0:W-:Y:S01]  /*50a0*/  STG.E.U16 [R8.64], R3 ;  /* 0x0000000308007986 */ /* 0x0001e2000c101524 */
[----:B------:R-:W-:Y:S05]  /*50b0*/  BRA `(.L_x_33275) ;  /* 0x00000d9000007947 */ /* 0x000fea0003800000 */
.L_x_33271:
        /* <DEDUP_REMOVED lines=10> */
.L_x_33279:
[----:B------:R-:W-:-:S04]  /*5160*/  LOP3.LUT R26, R26, 0xff, RZ, 0xc, !PT ;  /* 0x000000ff1a1a7812 */ /* 0x000fc800078e0cff */
[----:B------:R-:W0:Y:S02]  /*5170*/  I2F.U16 R0, R26 ;  /* 0x0000001a00007306 */ /* 0x000e240000101000 */
[----:B0-----:R-:W-:-:S05]  /*5180*/  F2FP.PACK_AB R0, RZ, R0 ;  /* 0x00000000ff00723e */ /* 0x001fca00000000ff */
[----:B------:R0:W-:Y:S01]  /*5190*/  STG.E.U16 [R8.64], R0 ;  /* 0x0000000008007986 */ /* 0x0001e2000c101524 */
[----:B------:R-:W-:Y:S05]  /*51a0*/  BRA `(.L_x_33275) ;  /* 0x00000ca000007947 */ /* 0x000fea0003800000 */
.L_x_33278:
        /* <DEDUP_REMOVED lines=11> */
.L_x_33281:
[----:B------:R-:W-:-:S06]  /*5260*/  LOP3.LUT R26, R26, 0xff, RZ, 0xc, !PT ;  /* 0x000000ff1a1a7812 */ /* 0x000fcc00078e0cff */
[----:B------:R-:W0:Y:S02]  /*5270*/  I2F.U16 R26, R26 ;  /* 0x0000001a001a7306 */ /* 0x000e240000101000 */
[----:B0-----:R-:W-:-:S04]  /*5280*/  F2FP.PACK_AB R3, RZ, R26 ;  /* 0x0000001aff03723e */ /* 0x001fc800000000ff */
[----:B------:R-:W-:-:S05]  /*5290*/  PRMT R3, R3, 0x5410, RZ ;  /* 0x0000541003037816 */ /* 0x000fca00000000ff */
[----:B------:R0:W-:Y:S01]  /*52a0*/  STG.E [R8.64], R3 ;  /* 0x0000000308007986 */ /* 0x0001e2000c101924 */
[----:B------:R-:W-:Y:S05]  /*52b0*/  BRA `(.L_x_33275) ;  /* 0x00000b9000007947 */ /* 0x000fea0003800000 */
.L_x_33280:
[----:B------:R-:W-:-:S06]  /*52c0*/  LOP3.LUT R4, R26, 0xff, RZ, 0xc, !PT ;  /* 0x000000ff1a047812 */ /* 0x000fcc00078e0cff */
[----:B------:R-:W0:Y:S02]  /*52d0*/  I2F.F64.U16 R4, R4 ;  /* 0x0000000400047312 */ /* 0x000e240000101800 */
[----:B0-----:R0:W-:Y:S01]  /*52e0*/  STG.E.64 [R8.64], R4 ;  /* 0x0000000408007986 */ /* 0x0011e2000c101b24 */
[----:B------:R-:W-:Y:S05]  /*52f0*/  BRA `(.L_x_33275) ;  /* 0x00000b5000007947 */ /* 0x000fea0003800000 */
.L_x_33270:
        /* <DEDUP_REMOVED lines=12> */
.L_x_33284:
[----:B------:R-:W-:Y:S01]  /*53c0*/  LOP3.LUT R4, R26, 0xff, RZ, 0xc, !PT ;  /* 0x000000ff1a047812 */ /* 0x000fe200078e0cff */
[----:B------:R-:W-:-:S05]  /*53d0*/  CS2R R6, SRZ ;  /* 0x0000000000067805 */ /* 0x000fca000001ff00 */
[----:B------:R-:W0:Y:S02]  /*53e0*/  I2F.F64.U16 R4, R4 ;  /* 0x0000000400047312 */ /* 0x000e240000101800 */
[----:B0-----:R0:W-:Y:S01]  /*53f0*/  STG.E.128 [R8.64], R4 ;  /* 0x0000000408007986 */ /* 0x0011e2000c101d24 */
[----:B------:R-:W-:Y:S05]  /*5400*/  BRA `(.L_x_33275) ;  /* 0x00000a4000007947 */ /* 0x000fea0003800000 */
.L_x_33283:
        /* <DEDUP_REMOVED lines=22> */
.L_x_33288:
[----:B------:R-:W-:Y:S05]  /*5570*/  BSYNC B0 ;  /* 0x0000000000007941 */ /* 0x000fea0003800000 */
.L_x_33287:
[----:B------:R-:W-:-:S05]  /*5580*/  LOP3.LUT R5, R0, R5, RZ, 0xfc, !PT ;  /* 0x0000000500057212 */ /* 0x000fca00078efcff */
[----:B------:R0:W-:Y:S01]  /*5590*/  STG.E.U8 [R8.64], R5 ;  /* 0x0000000508007986 */ /* 0x0001e2000c101124 */
[----:B------:R-:W-:Y:S05]  /*55a0*/  BRA `(.L_x_33275) ;  /* 0x000008a000007947 */ /* 0x000fea0003800000 */
.L_x_33286:
        /* <DEDUP_REMOVED lines=14> */
.L_x_33290:
[----:B------:R-:W-:Y:S01]  /*5690*/  IMAD.MOV.U32 R0, RZ, RZ, 0x7f ;  /* 0x0000007fff007424 */ /* 0x000fe200078e00ff */
[----:B------:R-:W-:-:S04]  /*56a0*/  ISETP.GT.U32.AND P0, PT, R3, 0x7f800000, PT ;  /* 0x7f8000000300780c */ /* 0x000fc80003f04070 */
[----:B------:R-:W-:-:S04]  /*56b0*/  SEL R0, R0, 0x7c, P0 ;  /* 0x0000007c00007807 */ /* 0x000fc80000000000 */
.L_x_33291:
[----:B------:R-:W-:Y:S05]  /*56c0*/  BSYNC B0 ;  /* 0x0000000000007941 */ /* 0x000fea0003800000 */
.L_x_33289:
[----:B------:R-:W-:-:S04]  /*56d0*/  LOP3.LUT R3, R5, 0x80000000, RZ, 0xc0, !PT ;  /* 0x8000000005037812 */ /* 0x000fc800078ec0ff */
[----:B------:R-:W-:-:S04]  /*56e0*/  SHF.R.U32.HI R3, RZ, 0x18, R3 ;  /* 0x00000018ff037819 */ /* 0x000fc80000011603 */
[----:B------:R-:W-:-:S05]  /*56f0*/  LOP3.LUT R3, R0, R3, RZ, 0xfc, !PT ;  /* 0x0000000300037212 */ /* 0x000fca00078efcff */
[----:B------:R0:W-:Y:S01]  /*5700*/  STG.E.U8 [R8.64], R3 ;  /* 0x0000000308007986 */ /* 0x0001e2000c101124 */
[----:B------:R-:W-:Y:S05]  /*5710*/  BRA `(.L_x_33275) ;  /* 0x0000073000007947 */ /* 0x000fea0003800000 */
.L_x_33285:
[----:B------:R-:W-:-:S04]  /*5720*/  LOP3.LUT R26, R26, 0xff, RZ, 0xc, !PT ;  /* 0x000000ff1a1a7812 */ /* 0x000fc800078e0cff */
[----:B------:R-:W0:Y:S02]  /*5730*/  I2F.U16 R0, R26 ;  /* 0x0000001a00007306 */ /* 0x000e240000101000 */
[----:B0-----:R-:W-:-:S05]  /*5740*/  F2FP.BF16.PACK_AB R0, RZ, R0 ;  /* 0x00000000ff00723e */ /* 0x001fca00000010ff */
[----:B------:R0:W-:Y:S01]  /*5750*/  STG.E.U16 [R8.64], R0 ;  /* 0x0000000008007986 */ /* 0x0001e2000c101524 */
[----:B------:R-:W-:Y:S05]  /*5760*/  BRA `(.L_x_33275) ;  /* 0x000006e000007947 */ /* 0x000fea0003800000 */
.L_x_33282:
        /* <DEDUP_REMOVED lines=11> */
.L_x_33294:
        /* <DEDUP_REMOVED lines=18> */
.L_x_33297:
[----:B------:R-:W-:-:S04]  /*5940*/  LOP3.LUT R3, R5, 0x80000000, RZ, 0xc0, !PT ;  /* 0x8000000005037812 */ /* 0x000fc800078ec0ff */
[----:B------:R-:W-:-:S04]  /*5950*/  SHF.R.U32.HI R3, RZ, 0x18, R3 ;  /* 0x00000018ff037819 */ /* 0x000fc80000011603 */
[----:B------:R-:W-:-:S04]  /*5960*/  LOP3.LUT R0, R0, R3, RZ, 0xfc, !PT ;  /* 0x0000000300007212 */ /* 0x000fc800078efcff */
[----:B------:R-:W-:Y:S02]  /*5970*/  PRMT R4, R0, 0x7610, R4 ;  /* 0x0000761000047816 */ /* 0x000fe40000000004 */
.L_x_33296:
[----:B------:R-:W-:Y:S05]  /*5980*/  BSYNC B0 ;  /* 0x0000000000007941 */ /* 0x000fea0003800000 */
.L_x_33295:
[----:B------:R0:W-:Y:S01]  /*5990*/  STG.E.U8 [R8.64], R4 ;  /* 0x0000000408007986 */ /* 0x0001e2000c101124 */
[----:B------:R-:W-:Y:S05]  /*59a0*/  BRA `(.L_x_33275) ;  /* 0x000004a000007947 */ /* 0x000fea0003800000 */
.L_x_33293:
        /* <DEDUP_REMOVED lines=18> */
.L_x_33300:
[----:B------:R-:W-:-:S04]  /*5ad0*/  LOP3.LUT R3, R5, 0x80000000, RZ, 0xc0, !PT ;  /* 0x8000000005037812 */ /* 0x000fc800078ec0ff */
[----:B------:R-:W-:-:S04]  /*5ae0*/  SHF.R.U32.HI R3, RZ, 0x18, R3 ;  /* 0x00000018ff037819 */ /* 0x000fc80000011603 */
[----:B------:R-:W-:-:S04]  /*5af0*/  LOP3.LUT R0, R0, R3, RZ, 0xfc, !PT ;  /* 0x0000000300007212 */ /* 0x000fc800078efcff */
[----:B------:R-:W-:Y:S02]  /*5b00*/  PRMT R4, R0, 0x7610, R4 ;  /* 0x0000761000047816 */ /* 0x000fe40000000004 */
.L_x_33299:
[----:B------:R-:W-:Y:S05]  /*5b10*/  BSYNC B0 ;  /* 0x0000000000007941 */ /* 0x000fea0003800000 */
.L_x_33298:
[----:B------:R0:W-:Y:S01]  /*5b20*/  STG.E.U8 [R8.64], R4 ;  /* 0x0000000408007986 */ /* 0x0001e2000c101124 */
[----:B------:R-:W-:Y:S05]  /*5b30*/  BRA `(.L_x_33275) ;  /* 0x0000031000007947 */ /* 0x000fea0003800000 */
.L_x_33292:
        /* <DEDUP_REMOVED lines=23> */
.L_x_33274:
        /* <DEDUP_REMOVED lines=20> */
.L_x_33302:
[----:B------:R-:W-:Y:S01]  /*5df0*/  LOP3.LUT R4, R25, 0xff, RZ, 0xc0, !PT ;  /* 0x000000ff19047812 */ /* 0x000fe200078ec0ff */
[----:B------:R-:W-:-:S05]  /*5e00*/  IMAD.MOV.U32 R5, RZ, RZ, RZ ;  /* 0x000000ffff057224 */ /* 0x000fca00078e00ff */
[----:B------:R0:W-:Y:S01]  /*5e10*/  STG.E.64 [R8.64], R4 ;  /* 0x0000000408007986 */ /* 0x0001e2000c101b24 */
[----:B------:R-:W-:Y:S05]  /*5e20*/  BRA `(.L_x_33275) ;  /* 0x0000002000007947 */ /* 0x000fea0003800000 */
.L_x_33301:
[----:B------:R-:W-:-:S05]  /*5e30*/  LOP3.LUT R25, R25, 0xff, RZ, 0xc0, !PT ;  /* 0x000000ff19197812 */ /* 0x000fca00078ec0ff */
[----:B------:R0:W-:Y:S02]  /*5e40*/  STG.E [R8.64], R25 ;  /* 0x0000001908007986 */ /* 0x0001e4000c101924 */
.L_x_33275:
        /* <DEDUP_REMOVED lines=21> */
.L_x_33306:
[----:B------:R0:W-:Y:S01]  /*5fa0*/  STG.E.U8 [R8.64], R18 ;  /* 0x0000001208007986 */ /* 0x0001e2000c101124 */
[----:B------:R-:W-:Y:S05]  /*5fb0*/  BRA `(.L_x_33308) ;  /* 0x00000e9000007947 */ /* 0x000fea0003800000 */
.L_x_33305:
        /* <DEDUP_REMOVED lines=10> */
.L_x_33310:
[----:B------:R-:W-:-:S05]  /*6060*/  LOP3.LUT R3, R18, 0xff, RZ, 0xc0, !PT ;  /* 0x000000ff12037812 */ /* 0x000fca00078ec0ff */
[----:B------:R0:W-:Y:S01]  /*6070*/  STG.E [R8.64], R3 ;  /* 0x0000000308007986 */ /* 0x0001e2000c101924 */
[----:B------:R-:W-:Y:S05]  /*6080*/  BRA `(.L_x_33308) ;  /* 0x00000dc000007947 */ /* 0x000fea0003800000 */
.L_x_33309:
[----:B------:R-:W-:-:S05]  /*6090*/  LOP3.LUT R3, R24, 0xff, RZ, 0xc, !PT ;  /* 0x000000ff18037812 */ /* 0x000fca00078e0cff */
[----:B------:R0:W-:Y:S01]  /*60a0*/  STG.E.U16 [R8.64], R3 ;  /* 0x0000000308007986 */ /* 0x0001e2000c101524 */
[----:B------:R-:W-:Y:S05]  /*60b0*/  BRA `(.L_x_33308) ;  /* 0x00000d9000007947 */ /* 0x000fea0003800000 */
.L_x_33304:
        /* <DEDUP_REMOVED lines=10> */
.L_x_33312:
[----:B------:R-:W-:-:S04]  /*6160*/  LOP3.LUT R24, R24, 0xff, RZ, 0xc, !PT ;  /* 0x000000ff18187812 */ /* 0x000fc800078e0cff */
[----:B------:R-:W0:Y:S02]  /*6170*/  I2F.U16 R0, R24 ;  /* 0x0000001800007306 */ /* 0x000e240000101000 */
[----:B0-----:R-:W-:-:S05]  /*6180*/  F2FP.PACK_AB R0, RZ, R0 ;  /* 0x00000000ff00723e */ /* 0x001fca00000000ff */
[----:B------:R0:W-:Y:S01]  /*6190*/  STG.E.U16 [R8.64], R0 ;  /* 0x0000000008007986 */ /* 0x0001e2000c101524 */
[----:B------:R-:W-:Y:S05]  /*61a0*/  BRA `(.L_x_33308) ;  /* 0x00000ca000007947 */ /* 0x000fea0003800000 */
.L_x_33311:
        /* <DEDUP_REMOVED lines=11> */
.L_x_33314:
[----:B------:R-:W-:-:S06]  /*6260*/  LOP3.LUT R24, R24, 0xff, RZ, 0xc, !PT ;  /* 0x000000ff18187812 */ /* 0x000fcc00078e0cff */
[----:B------:R-:W0:Y:S02]  /*6270*/  I2F.U16 R24, R24 ;  /* 0x0000001800187306 */ /* 0x000e240000101000 */
[----:B0-----:R-:W-:-:S04]  /*6280*/  F2FP.PACK_AB R3, RZ, R24 ;  /* 0x00000018ff03723e */ /* 0x001fc800000000ff */
[----:B------:R-:W-:-:S05]  /*6290*/  PRMT R3, R3, 0x5410, RZ ;  /* 0x0000541003037816 */ /* 0x000fca00000000ff */
[----:B------:R0:W-:Y:S01]  /*62a0*/  STG.E [R8.64], R3 ;  /* 0x0000000308007986 */ /* 0x0001e2000c101924 */
[----:B------:R-:W-:Y:S05]  /*62b0*/  BRA `(.L_x_33308) ;  /* 0x00000b9000007947 */ /* 0x000fea0003800000 */
.L_x_33313:
[----:B------:R-:W-:-:S06]  /*62c0*/  LOP3.LUT R4, R24, 0xff, RZ, 0xc, !PT ;  /* 0x000000ff18047812 */ /* 0x000fcc00078e0cff */
[----:B------:R-:W0:Y:S02]  /*62d0*/  I2F.F64.U16 R4, R4 ;  /* 0x0000000400047312 */ /* 0x000e240000101800 */
[----:B0-----:R0:W-:Y:S01]  /*62e0*/  STG.E.64 [R8.64], R4 ;  /* 0x0000000408007986 */ /* 0x0011e2000c101b24 */
[----:B------:R-:W-:Y:S05]  /*62f0*/  BRA `(.L_x_33308) ;  /* 0x00000b5000007947 */ /* 0x000fea0003800000 */
.L_x_33303:
        /* <DEDUP_REMOVED lines=12> */
.L_x_33317:
[----:B------:R-:W-:Y:S01]  /*63c0*/  LOP3.LUT R4, R24, 0xff, RZ, 0xc, !PT ;  /* 0x000000ff18047812 */ /* 0x000fe200078e0cff */
[----:B------:R-:W-:-:S05]  /*63d0*/  CS2R R6, SRZ ;  /* 0x0000000000067805 */ /* 0x000fca000001ff00 */
[----:B------:R-:W0:Y:S02]  /*63e0*/  I2F.F64.U16 R4, R4 ;  /* 0x0000000400047312 */ /* 0x000e240000101800 */
[----:B0-----:R0:W-:Y:S01]  /*63f0*/  STG.E.128 [R8.64], R4 ;  /* 0x0000000408007986 */ /* 0x0011e2000c101d24 */
[----:B------:R-:W-:Y:S05]  /*6400*/  BRA `(.L_x_33308) ;  /* 0x00000a4000007947 */ /* 0x000fea0003800000 */
.L_x_33316:
        /* <DEDUP_REMOVED lines=22> */
.L_x_33321:
[----:B------:R-:W-:Y:S05]  /*6570*/  BSYNC B0 ;  /* 0x0000000000007941 */ /* 0x000fea0003800000 */
.L_x_33320:
[----:B------:R-:W-:-:S05]  /*6580*/  LOP3.LUT R5, R0, R5, RZ, 0xfc, !PT ;  /* 0x0000000500057212 */ /* 0x000fca00078efcff */
[----:B------:R0:W-:Y:S01]  /*6590*/  STG.E.U8 [R8.64], R5 ;  /* 0x0000000508007986 */ /* 0x0001e2000c101124 */
[----:B------:R-:W-:Y:S05]  /*65a0*/  BRA `(.L_x_33308) ;  /* 0x000008a000007947 */ /* 0x000fea0003800000 */
.L_x_33319:
        /* <DEDUP_REMOVED lines=14> */
.L_x_33323:
[----:B------:R-:W-:Y:S01]  /*6690*/  IMAD.MOV.U32 R0, RZ, RZ, 0x7f ;  /* 0x0000007fff007424 */ /* 0x000fe200078e00ff */
[----:B------:R-:W-:-:S04]  /*66a0*/  ISETP.GT.U32.AND P0, PT, R3, 0x7f800000, PT ;  /* 0x7f8000000300780c */ /* 0x000fc80003f04070 */
[----:B------:R-:W-:-:S04]  /*66b0*/  SEL R0, R0, 0x7c, P0 ;  /* 0x0000007c00007807 */ /* 0x000fc80000000000 */
.L_x_33324:
[----:B------:R-:W-:Y:S05]  /*66c0*/  BSYNC B0 ;  /* 0x0000000000007941 */ /* 0x000fea0003800000 */
.L_x_33322:
[----:B------:R-:W-:-:S04]  /*66d0*/  LOP3.LUT R3, R5, 0x80000000, RZ, 0xc0, !PT ;  /* 0x8000000005037812 */ /* 0x000fc800078ec0ff */
[----:B------:R-:W-:-:S04]  /*66e0*/  SHF.R.U32.HI R3, RZ, 0x18, R3 ;  /* 0x00000018ff037819 */ /* 0x000fc80000011603 */
[----:B------:R-:W-:-:S05]  /*66f0*/  LOP3.LUT R3, R0, R3, RZ, 0xfc, !PT ;  /* 0x0000000300037212 */ /* 0x000fca00078efcff */
[----:B------:R0:W-:Y:S01]  /*6700*/  STG.E.U8 [R8.64], R3 ;  /* 0x0000000308007986 */ /* 0x0001e2000c101124 */
[----:B------:R-:W-:Y:S05]  /*6710*/  BRA `(.L_x_33308) ;  /* 0x0000073000007947 */ /* 0x000fea0003800000 */
.L_x_33318:
[----:B------:R-:W-:-:S04]  /*6720*/  LOP3.LUT R24, R24, 0xff, RZ, 0xc, !PT ;  /* 0x000000ff18187812 */ /* 0x000fc800078e0cff */
[----:B------:R-:W0:Y:S02]  /*6730*/  I2F.U16 R0, R24 ;  /* 0x0000001800007306 */ /* 0x000e240000101000 */
[----:B0-----:R-:W-:-:S05]  /*6740*/  F2FP.BF16.PACK_AB R0, RZ, R0 ;  /* 0x00000000ff00723e */ /* 0x001fca00000010ff */
[----:B------:R0:W-:Y:S01]  /*6750*/  STG.E.U16 [R8.64], R0 ;  /* 0x0000000008007986 */ /* 0x0001e2000c101524 */
[----:B------:R-:W-:Y:S05]  /*6760*/  BRA `(.L_x_33308) ;  /* 0x000006e000007947 */ /* 0x000fea0003800000 */
.L_x_33315:
        /* <DEDUP_REMOVED lines=11> */
.L_x_33327:
        /* <DEDUP_REMOVED lines=18> */
.L_x_33330:
[----:B------:R-:W-:-:S04]  /*6940*/  LOP3.LUT R3, R5, 0x80000000, RZ, 0xc0, !PT ;  /* 0x8000000005037812 */ /* 0x000fc800078ec0ff */
[----:B------:R-:W-:-:S04]  /*6950*/  SHF.R.U32.HI R3, RZ, 0x18, R3 ;  /* 0x00000018ff037819 */ /* 0x000fc80000011603 */
[----:B------:R-:W-:-:S04]  /*6960*/  LOP3.LUT R0, R0, R3, RZ, 0xfc, !PT ;  /* 0x0000000300007212 */ /* 0x000fc800078efcff */
[----:B------:R-:W-:Y:S02]  /*6970*/  PRMT R4, R0, 0x7610, R4 ;  /* 0x0000761000047816 */ /* 0x000fe40000000004 */
.L_x_33329:
[----:B------:R-:W-:Y:S05]  /*6980*/  BSYNC B0 ;  /* 0x0000000000007941 */ /* 0x000fea0003800000 */
.L_x_33328:
[----:B------:R0:W-:Y:S01]  /*6990*/  STG.E.U8 [R8.64], R4 ;  /* 0x0000000408007986 */ /* 0x0001e2000c101124 */
[----:B------:R-:W-:Y:S05]  /*69a0*/  BRA `(.L_x_33308) ;  /* 0x000004a000007947 */ /* 0x000fea0003800000 */
.L_x_33326:
        /* <DEDUP_REMOVED lines=18> */
.L_x_33333:
[----:B------:R-:W-:-:S04]  /*6ad0*/  LOP3.LUT R3, R5, 0x80000000, RZ, 0xc0, !PT ;  /* 0x8000000005037812 */ /* 0x000fc800078ec0ff */
[----:B------:R-:W-:-:S04]  /*6ae0*/  SHF.R.U32.HI R3, RZ, 0x18, R3 ;  /* 0x00000018ff037819 */ /* 0x000fc80000011603 */
[----:B------:R-:W-:-:S04]  /*6af0*/  LOP3.LUT R0, R0, R3, RZ, 0xfc, !PT ;  /* 0x0000000300007212 */ /* 0x000fc800078efcff */
[----:B------:R-:W-:Y:S02]  /*6b00*/  PRMT R4, R0, 0x7610, R4 ;  /* 0x0000761000047816 */ /* 0x000fe40000000004 */
.L_x_33332:
[----:B------:R-:W-:Y:S05]  /*6b10*/  BSYNC B0 ;  /* 0x0000000000007941 */ /* 0x000fea0003800000 */
.L_x_33331:
[----:B------:R0:W-:Y:S01]  /*6b20*/  STG.E.U8 [R8.64], R4 ;  /* 0x0000000408007986 */ /* 0x0001e2000c101124 */
[----:B------:R-:W-:Y:S05]  /*6b30*/  BRA `(.L_x_33308) ;  /* 0x0000031000007947 */ /* 0x000fea0003800000 */
.L_x_33325:
        /* <DEDUP_REMOVED lines=23> */
.L_x_33307:
        /* <DEDUP_REMOVED lines=20> */
.L_x_33335:
[----:B------:R-:W-:Y:S01]  /*6df0*/  LOP3.LUT R4, R18, 0xff, RZ, 0xc0, !PT ;  /* 0x000000ff12047812 */ /* 0x000fe200078ec0ff */
[----:B------:R-:W-:-:S05]  /*6e00*/  IMAD.MOV.U32 R5, RZ, RZ, RZ ;  /* 0x000000ffff057224 */ /* 0x000fca00078e00ff */
[----:B------:R0:W-:Y:S01]  /*6e10*/  STG.E.64 [R8.64], R4 ;  /* 0x0000000408007986 */ /* 0x0001e2000c101b24 */
[----:B------:R-:W-:Y:S05]  /*6e20*/  BRA `(.L_x_33308) ;  /* 0x0000002000007947 */ /* 0x000fea0003800000 */
.L_x_33334:
[----:B------:R-:W-:-:S05]  /*6e30*/  LOP3.LUT R3, R18, 0xff, RZ, 0xc0, !PT ;  /* 0x000000ff12037812 */ /* 0x000fca00078ec0ff */
[----:B------:R0:W-:Y:S02]  /*6e40*/  STG.E [R8.64], R3 ;  /* 0x0000000308007986 */ /* 0x0001e4000c101924 */
.L_x_33308:
[----:B------:R-:W-:Y:S02]  /*6e50*/  IADD3 R23, R23, 0x80, RZ ;  /* 0x0000008017177810 */ /* 0x000fe40007ffe0ff */
.L_x_33269:
[----:B------:R-:W-:Y:S05]  /*6e60*/  BSYNC B6 ;  /* 0x0000000000067941 */ /* 0x000fea0003800000 */
.L_x_33268:
        /* <DEDUP_REMOVED lines=19> */
.L_x_33339:
[----:B------:R-:W-:Y:S01]  /*6fa0*/  STG.E.U8 [R2.64], R19 ;  /* 0x0000001302007986 */ /* 0x000fe2000c101124 */
[----:B------:R-:W-:Y:S05]  /*6fb0*/  EXIT ;  /* 0x000000000000794d */ /* 0x000fea0003800000 */
.L_x_33338:
        /* <DEDUP_REMOVED lines=10> */
.L_x_33342:
[----:B------:R-:W-:-:S05]  /*7060*/  LOP3.LUT R19, R19, 0xff, RZ, 0xc0, !PT ;  /* 0x000000ff13137812 */ /* 0x000fca00078ec0ff */
[----:B------:R-:W-:Y:S01]  /*7070*/  STG.E [R2.64], R19 ;  /* 0x0000001302007986 */ /* 0x000fe2000c101924 */
[----:B------:R-:W-:Y:S05]  /*7080*/  EXIT ;  /* 0x000000000000794d */ /* 0x000fea0003800000 */
.L_x_33341:
[----:B------:R-:W-:-:S05]  /*7090*/  LOP3.LUT R5, R16, 0xff, RZ, 0xc, !PT ;  /* 0x000000ff10057812 */ /* 0x000fca00078e0cff */
[----:B------:R-:W-:Y:S01]  /*70a0*/  STG.E.U16 [R2.64], R5 ;  /* 0x0000000502007986 */ /* 0x000fe2000c101524 */
[----:B------:R-:W-:Y:S05]  /*70b0*/  EXIT ;  /* 0x000000000000794d */ /* 0x000fea0003800000 */
.L_x_33337:
        /* <DEDUP_REMOVED lines=10> */
.L_x_33344:
[----:B------:R-:W-:-:S04]  /*7160*/  LOP3.LUT R16, R16, 0xff, RZ, 0xc, !PT ;  /* 0x000000ff10107812 */ /* 0x000fc800078e0cff */
[----:B------:R-:W0:Y:S02]  /*7170*/  I2F.U16 R0, R16 ;  /* 0x0000001000007306 */ /* 0x000e240000101000 */
[----:B0-----:R-:W-:-:S05]  /*7180*/  F2FP.PACK_AB R0, RZ, R0 ;  /* 0x00000000ff00723e */ /* 0x001fca00000000ff */
[----:B------:R-:W-:Y:S01]  /*7190*/  STG.E.U16 [R2.64], R0 ;  /* 0x0000000002007986 */ /* 0x000fe2000c101524 */
[----:B------:R-:W-:Y:S05]  /*71a0*/  EXIT ;  /* 0x000000000000794d */ /* 0x000fea0003800000 */
.L_x_33343:
        /* <DEDUP_REMOVED lines=11> */
.L_x_33346:
[----:B------:R-:W-:-:S06]  /*7260*/  LOP3.LUT R16, R16, 0xff, RZ, 0xc, !PT ;  /* 0x000000ff10107812 */ /* 0x000fcc00078e0cff */
[----:B------:R-:W0:Y:S02]  /*7270*/  I2F.U16 R16, R16 ;  /* 0x0000001000107306 */ /* 0x000e240000101000 */
[----:B0-----:R-:W-:-:S04]  /*7280*/  F2FP.PACK_AB R5, RZ, R16 ;  /* 0x00000010ff05723e */ /* 0x001fc800000000ff */
[----:B------:R-:W-:-:S05]  /*7290*/  PRMT R5, R5, 0x5410, RZ ;  /* 0x0000541005057816 */ /* 0x000fca00000000ff */
[----:B------:R-:W-:Y:S01]  /*72a0*/  STG.E [R2.64], R5 ;  /* 0x0000000502007986 */ /* 0x000fe2000c101924 */
[----:B------:R-:W-:Y:S05]  /*72b0*/  EXIT ;  /* 0x000000000000794d */ /* 0x000fea0003800000 */
.L_x_33345:
[----:B------:R-:W-:-:S06]  /*72c0*/  LOP3.LUT R4, R16, 0xff, RZ, 0xc, !PT ;  /* 0x000000ff10047812 */ /* 0x000fcc00078e0cff */
[----:B------:R-:W0:Y:S02]  /*72d0*/  I2F.F64.U16 R4, R4 ;  /* 0x0000000400047312 */ /* 0x000e240000101800 */
[----:B0-----:R-:W-:Y:S01]  /*72e0*/  STG.E.64 [R2.64], R4 ;  /* 0x0000000402007986 */ /* 0x001fe2000c101b24 */
[----:B------:R-:W-:Y:S05]  /*72f0*/  EXIT ;  /* 0x000000000000794d */ /* 0x000fea0003800000 */
.L_x_33336:
        /* <DEDUP_REMOVED lines=12> */
.L_x_33349:
[----:B------:R-:W-:Y:S01]  /*73c0*/  LOP3.LUT R4, R16, 0xff, RZ, 0xc, !PT ;  /* 0x000000ff10047812 */ /* 0x000fe200078e0cff */
[----:B------:R-:W-:-:S05]  /*73d0*/  CS2R R6, SRZ ;  /* 0x0000000000067805 */ /* 0x000fca000001ff00 */
[----:B------:R-:W0:Y:S02]  /*73e0*/  I2F.F64.U16 R4, R4 ;  /* 0x0000000400047312 */ /* 0x000e240000101800 */
[----:B0-----:R-:W-:Y:S01]  /*73f0*/  STG.E.128 [R2.64], R4 ;  /* 0x0000000402007986 */ /* 0x001fe2000c101d24 */
[----:B------:R-:W-:Y:S05]  /*7400*/  EXIT ;  /* 0x000000000000794d */ /* 0x000fea0003800000 */
.L_x_33348:
        /* <DEDUP_REMOVED lines=22> */
.L_x_33353:
[----:B------:R-:W-:Y:S05]  /*7570*/  BSYNC B0 ;  /* 0x0000000000007941 */ /* 0x000fea0003800000 */
.L_x_33352:
[----:B------:R-:W-:-:S05]  /*7580*/  LOP3.LUT R5, R0, R5, RZ, 0xfc, !PT ;  /* 0x0000000500057212 */ /* 0x000fca00078efcff */
[----:B------:R-:W-:Y:S01]  /*7590*/  STG.E.U8 [R2.64], R5 ;  /* 0x0000000502007986 */ /* 0x000fe2000c101124 */
[----:B------:R-:W-:Y:S05]  /*75a0*/  EXIT ;  /* 0x000000000000794d */ /* 0x000fea0003800000 */
.L_x_33351:
        /* <DEDUP_REMOVED lines=14> */
.L_x_33355:
[----:B------:R-:W-:Y:S01]  /*7690*/  IMAD.MOV.U32 R0, RZ, RZ, 0x7f ;  /* 0x0000007fff007424 */ /* 0x000fe200078e00ff */
[----:B------:R-:W-:-:S04]  /*76a0*/  ISETP.GT.U32.AND P0, PT, R4, 0x7f800000, PT ;  /* 0x7f8000000400780c */ /* 0x000fc80003f04070 */
[----:B------:R-:W-:-:S04]  /*76b0*/  SEL R0, R0, 0x7c, P0 ;  /* 0x0000007c00007807 */ /* 0x000fc80000000000 */
.L_x_33356:
[----:B------:R-:W-:Y:S05]  /*76c0*/  BSYNC B0 ;  /* 0x0000000000007941 */ /* 0x000fea0003800000 */
.L_x_33354:
[----:B------:R-:W-:-:S04]  /*76d0*/  LOP3.LUT R4, R5, 0x80000000, RZ, 0xc0, !PT ;  /* 0x8000000005047812 */ /* 0x000fc800078ec0ff */
[----:B------:R-:W-:-:S04]  /*76e0*/  SHF.R.U32.HI R5, RZ, 0x18, R4 ;  /* 0x00000018ff057819 */ /* 0x000fc80000011604 */
[----:B------:R-:W-:-:S05]  /*76f0*/  LOP3.LUT R5, R0, R5, RZ, 0xfc, !PT ;  /* 0x0000000500057212 */ /* 0x000fca00078efcff */
[----:B------:R-:W-:Y:S01]  /*7700*/  STG.E.U8 [R2.64], R5 ;  /* 0x0000000502007986 */ /* 0x000fe2000c101124 */
[----:B------:R-:W-:Y:S05]  /*7710*/  EXIT ;  /* 0x000000000000794d */ /* 0x000fea0003800000 */
.L_x_33350:
[----:B------:R-:W-:-:S04]  /*7720*/  LOP3.LUT R16, R16, 0xff, RZ, 0xc, !PT ;  /* 0x000000ff10107812 */ /* 0x000fc800078e0cff */
[----:B------:R-:W0:Y:S02]  /*7730*/  I2F.U16 R0, R16 ;  /* 0x0000001000007306 */ /* 0x000e240000101000 */
[----:B0-----:R-:W-:-:S05]  /*7740*/  F2FP.BF16.PACK_AB R0, RZ, R0 ;  /* 0x00000000ff00723e */ /* 0x001fca00000010ff */
[----:B------:R-:W-:Y:S01]  /*7750*/  STG.E.U16 [R2.64], R0 ;  /* 0x0000000002007986 */ /* 0x000fe2000c101524 */
[----:B------:R-:W-:Y:S05]  /*7760*/  EXIT ;  /* 0x000000000000794d */ /* 0x000fea0003800000 */
.L_x_33347:
        /* <DEDUP_REMOVED lines=11> */
.L_x_33359:
        /* <DEDUP_REMOVED lines=18> */
.L_x_33362:
[----:B------:R-:W-:-:S04]  /*7940*/  LOP3.LUT R0, R7, 0x80000000, RZ, 0xc0, !PT ;  /* 0x8000000007007812 */ /* 0x000fc800078ec0ff */
[----:B------:R-:W-:-:S04]  /*7950*/  SHF.R.U32.HI R5, RZ, 0x18, R0 ;  /* 0x00000018ff057819 */ /* 0x000fc80000011600 */
[----:B------:R-:W-:-:S04]  /*7960*/  LOP3.LUT R4, R4, R5, RZ, 0xfc, !PT ;  /* 0x0000000504047212 */ /* 0x000fc800078efcff */
[----:B------:R-:W-:Y:S02]  /*7970*/  PRMT R0, R4, 0x7610, R0 ;  /* 0x0000761004007816 */ /* 0x000fe40000000000 */
.L_x_33361:
[----:B------:R-:W-:Y:S05]  /*7980*/  BSYNC B0 ;  /* 0x0000000000007941 */ /* 0x000fea0003800000 */
.L_x_33360:
[----:B------:R-:W-:Y:S01]  /*7990*/  STG.E.U8 [R2.64], R0 ;  /* 0x0000000002007986 */ /* 0x000fe2000c101124 */
[----:B------:R-:W-:Y:S05]  /*79a0*/  EXIT ;  /* 0x000000000000794d */ /* 0x000fea0003800000 */
.L_x_33358:
        /* <DEDUP_REMOVED lines=18> */
.L_x_33365:
[----:B------:R-:W-:-:S04]  /*7ad0*/  LOP3.LUT R0, R7, 0x80000000, RZ, 0xc0, !PT ;  /* 0x8000000007007812 */ /* 0x000fc800078ec0ff */
[----:B------:R-:W-:-:S04]  /*7ae0*/  SHF.R.U32.HI R5, RZ, 0x18, R0 ;  /* 0x00000018ff057819 */ /* 0x000fc80000011600 */
[----:B------:R-:W-:-:S04]  /*7af0*/  LOP3.LUT R4, R4, R5, RZ, 0xfc, !PT ;  /* 0x0000000504047212 */ /* 0x000fc800078efcff */
[----:B------:R-:W-:Y:S02]  /*7b00*/  PRMT R0, R4, 0x7610, R0 ;  /* 0x0000761004007816 */ /* 0x000fe40000000000 */
.L_x_33364:
[----:B------:R-:W-:Y:S05]  /*7b10*/  BSYNC B0 ;  /* 0x0000000000007941 */ /* 0x000fea0003800000 */
.L_x_33363:
[----:B------:R-:W-:Y:S01]  /*7b20*/  STG.E.U8 [R2.64], R0 ;  /* 0x0000000002007986 */ /* 0x000fe2000c101124 */
[----:B------:R-:W-:Y:S05]  /*7b30*/  EXIT ;  /* 0x000000000000794d */ /* 0x000fea0003800000 */
.L_x_33357:
        /* <DEDUP_REMOVED lines=23> */
.L_x_33340:
        /* <DEDUP_REMOVED lines=20> */
.L_x_33367:
[----:B------:R-:W-:Y:S01]  /*7df0*/  LOP3.LUT R4, R19, 0xff, RZ, 0xc0, !PT ;  /* 0x000000ff13047812 */ /* 0x000fe200078ec0ff */
[----:B------:R-:W-:-:S05]  /*7e00*/  IMAD.MOV.U32 R5, RZ, RZ, RZ ;  /* 0x000000ffff057224 */ /* 0x000fca00078e00ff */
[----:B------:R-:W-:Y:S01]  /*7e10*/  STG.E.64 [R2.64], R4 ;  /* 0x0000000402007986 */ /* 0x000fe2000c101b24 */
[----:B------:R-:W-:Y:S05]  /*7e20*/  EXIT ;  /* 0x000000000000794d */ /* 0x000fea0003800000 */
.L_x_33366:
[----:B------:R-:W-:-:S05]  /*7e30*/  LOP3.LUT R19, R19, 0xff, RZ, 0xc0, !PT ;  /* 0x000000ff13137812 */ /* 0x000fca00078ec0ff */
[----:B------:R-:W-:Y:S01]  /*7e40*/  STG.E [R2.64], R19 ;  /* 0x0000001302007986 */ /* 0x000fe2000c101924 */
[----:B------:R-:W-:Y:S05]  /*7e50*/  EXIT ;  /* 0x000000000000794d */ /* 0x000fea0003800000 */
.L_x_33368:
        /* <DEDUP_REMOVED lines=10> */
.L_x_34388:


//--------------------- .text._ZN2at6native18elementwise_kernelILi128ELi4EZNS0_22gpu_kernel_impl_nocastIZZZNS0_23bitwise_not_kernel_cudaERNS_18TensorIteratorBaseEENKUlvE_clEvENKUlvE_clEvEUlhE_EEvS4_RKT_EUliE_EEviT1_ --------------------------
	.section	.text._ZN2at6native18elementwise_kernelILi128ELi4EZNS0_22gpu_kernel_impl_nocastIZZZNS0_23bitwise_not_kernel_cudaERNS_18TensorIteratorBaseEENKUlvE_clEvENKUlvE_clEvEUlhE_EEvS4_RKT_EUliE_EEviT1_,"ax",@progbits
	.sectioninfo	@"SHI_REGISTERS=12"
	.align	128
        .global         _ZN2at6native18elementwise_kernelILi128ELi4EZNS0_22gpu_kernel_impl_nocastIZZZNS0_23bitwise_not_kernel_cudaERNS_18TensorIteratorBaseEENKUlvE_clEvENKUlvE_clEvEUlhE_EEvS4_RKT_EUliE_EEviT1_
        .type           _ZN2at6native18elementwise_kernelILi128ELi4EZNS0_22gpu_kernel_impl_nocastIZZZNS0_23bitwise_not_kernel_cudaERNS_18TensorIteratorBaseEENKUlvE_clEvENKUlvE_clEvEUlhE_EEvS4_RKT_EUliE_EEviT1_,@function
        .size           _ZN2at6native18elementwise_kernelILi128ELi4EZNS0_22gpu_kernel_impl_nocastIZZZNS0_23bitwise_not_kernel_cudaERNS_18TensorIteratorBaseEENKUlvE_clEvENKUlvE_clEvEUlhE_EEvS4_RKT_EUliE_EEviT1_,(.L_x_34389 - _ZN2at6native18elementwise_kernelILi128ELi4EZNS0_22gpu_kernel_impl_nocastIZZZNS0_23bitwise_not_kernel_cudaERNS_18TensorIteratorBaseEENKUlvE_clEvENKUlvE_clEvEUlhE_EEvS4_RKT_EUliE_EEviT1_)
        .other          _ZN2at6native18elementwise_kernelILi128ELi4EZNS0_22gpu_kernel_impl_nocastIZZZNS0_23bitwise_not_kernel_cudaERNS_18TensorIteratorBaseEENKUlvE_clEvENKUlvE_clEvEUlhE_EEvS4_RKT_EUliE_EEviT1_,@"STO_CUDA_ENTRY STV_DEFAULT"
_ZN2at6native18elementwise_kernelILi128ELi4EZNS0_22gpu_kernel_impl_nocastIZZZNS0_23bitwise_not_kernel_cudaERNS_18TensorIteratorBaseEENKUlvE_clEvENKUlvE_clEvEUlhE_EEvS4_RKT_EUliE_EEviT1_:
.text._ZN2at6native18elementwise_kernelILi128ELi4EZNS0_22gpu_kernel_impl_nocastIZZZNS0_23bitwise_not_kernel_cudaERNS_18TensorIteratorBaseEENKUlvE_clEvENKUlvE_clEvEUlhE_EEvS4_RKT_EUliE_EEviT1_:
        /* <DEDUP_REMOVED lines=235> */
.L_x_33371:
        /* <DEDUP_REMOVED lines=8> */
.L_x_33370:
[----:B------:R-:W-:Y:S05]  /*0f30*/  BSYNC B0 ;  /* 0x0000000000007941 */ /* 0x000fea0003800000 */
.L_x_33369:
        /* <DEDUP_REMOVED lines=230> */
.L_x_33374:
        /* <DEDUP_REMOVED lines=237> */
.L_x_33375:
        /* <DEDUP_REMOVED lines=8> */
.L_x_33373:
[----:B------:R-:W-:Y:S05]  /*2cf0*/  BSYNC B0 ;  /* 0x0000000000007941 */ /* 0x000fea0003800000 */
.L_x_33372:
        /* <DEDUP_REMOVED lines=229> */
.L_x_33376:
        /* <DEDUP_REMOVED lines=8> */
.L_x_33377:
        /* <DEDUP_REMOVED lines=11> */
.L_x_34389:


//--------------------- .text._ZN2at6native27unrolled_elementwise_kernelIZZZNS0_23bitwise_not_kernel_cudaERNS_18TensorIteratorBaseEENKUlvE_clEvENKUlvE_clEvEUlhE_St5arrayIPcLm2EELi4E23TrivialOffsetCalculatorILi1EjESB_NS0_6memory15LoadWithoutCastENSC_16StoreWithoutCastEEEviT_T0_T2_T3_T4_T5_ --------------------------
	.section	.text._ZN2at6native27unrolled_elementwise_kernelIZZZNS0_23bitwise_not_kernel_cudaERNS_18TensorIteratorBaseEENKUlvE_clEvENKUlvE_clEvEUlhE_St5arrayIPcLm2EELi4E23TrivialOffsetCalculatorILi1EjESB_NS0_6memory15LoadWithoutCastENSC_16StoreWithoutCastEEEviT_T0_T2_T3_T4_T5_,"ax",@progbits
	.sectioninfo	@"SHI_REGISTERS=16"
	.align	128
        .global         _ZN2at6native27unrolled_elementwise_kernelIZZZNS0_23bitwise_not_kernel_cudaERNS_18TensorIteratorBaseEENKUlvE_clEvENKUlvE_clEvEUlhE_St5arrayIPcLm2EELi4E23TrivialOffsetCalculatorILi1EjESB_NS0_6memory15LoadWithoutCastENSC_16StoreWithoutCastEEEviT_T0_T2_T3_T4_T5_
        .type           _ZN2at6native27unrolled_elementwise_kernelIZZZNS0_23bitwise_not_kernel_cudaERNS_18TensorIteratorBaseEENKUlvE_clEvENKUlvE_clEvEUlhE_St5arrayIPcLm2EELi4E23TrivialOffsetCalculatorILi1EjESB_NS0_6memory15LoadWithoutCastENSC_16StoreWithoutCastEEEviT_T0_T2_T3_T4_T5_,@function
        .size           _ZN2at6native27unrolled_elementwise_kernelIZZZNS0_23bitwise_not_kernel_cudaERNS_18TensorIteratorBaseEENKUlvE_clEvENKUlvE_clEvEUlhE_St5arrayIPcLm2EELi4E23TrivialOffsetCalculatorILi1EjESB_NS0_6memory15LoadWithoutCastENSC_16StoreWithoutCastEEEviT_T0_T2_T3_T4_T5_,(.L_x_34390 - _ZN2at6native27unrolled_elementwise_kernelIZZZNS0_23bitwise_not_kernel_cudaERNS_18TensorIteratorBaseEENKUlvE_clEvENKUlvE_clEvEUlhE_St5arrayIPcLm2EELi4E23TrivialOffsetCalculatorILi1EjESB_NS0_6memory15LoadWithoutCastENSC_16StoreWithoutCastEEEviT_T0_T2_T3_T4_T5_)
        .other          _ZN2at6native27unrolled_elementwise_kernelIZZZNS0_23bitwise_not_kernel_cudaERNS_18TensorIteratorBaseEENKUlvE_clEvENKUlvE_clEvEUlhE_St5arrayIPcLm2EELi4E23TrivialOffsetCalculatorILi1EjESB_NS0_6memory15LoadWithoutCastENSC_16StoreWithoutCastEEEviT_T0_T2_T3_T4_T5_,@"STO_CUDA_ENTRY STV_DEFAULT"
_ZN2at6native27unrolled_elementwise_kernelIZZZNS0_23bitwise_not_kernel_cudaERNS_18TensorIteratorBaseEENKUlvE_clEvENKUlvE_clEvEUlhE_St5arrayIPcLm2EELi4E23TrivialOffsetCalculatorILi1EjESB_NS0_6memory15LoadWithoutCastENSC_16StoreWithoutCastEEEviT_T0_T2_T3_T4_T5_:
.text._ZN2at6native27unrolled_elementwise_kernelIZZZNS0_23bitwise_not_kernel_cudaERNS_18TensorIteratorBaseEENKUlvE_clEvENKUlvE_clEvEUlhE_St5arrayIPcLm2EELi4E23TrivialOffsetCalculatorILi1EjESB_NS0_6memory15LoadWithoutCastENSC_16StoreWithoutCastEEEviT_T0_T2_T3_T4_T5_:
        /* <DEDUP_REMOVED lines=59> */
.L_x_33379:
[----:B0-----:R-:W-:Y:S05]  /*03b0*/  BSYNC B0 ;  /* 0x0000000000007941 */ /* 0x001fea0003800000 */
.L_x_33378:
        /* <DEDUP_REMOVED lines=11> */
.L_x_33380:
        /* <DEDUP_REMOVED lines=9> */
.L_x_34390:


//--------------------- .text._ZN2at6native29vectorized_elementwise_kernelILi2EZZZNS0_23bitwise_not_kernel_cudaERNS_18TensorIteratorBaseEENKUlvE_clEvENKUlvE_clEvEUlhE_St5arrayIPcLm2EEEEviT0_T1_ --------------------------
	.section	.text._ZN2at6native29vectorized_elementwise_kernelILi2EZZZNS0_23bitwise_not_kernel_cudaERNS_18TensorIteratorBaseEENKUlvE_clEvENKUlvE_clEvEUlhE_St5arrayIPcLm2EEEEviT0_T1_,"ax",@progbits
	.sectioninfo	@"SHI_REGISTERS=27"
	.align	128
        .global         _ZN2at6native29vectorized_elementwise_kernelILi2EZZZNS0_23bitwise_not_kernel_cudaERNS_18TensorIteratorBaseEENKUlvE_clEvENKUlvE_clEvEUlhE_St5arrayIPcLm2EEEEviT0_T1_
        .type           _ZN2at6native29vectorized_elementwise_kernelILi2EZZZNS0_23bitwise_not_kernel_cudaERNS_18TensorIteratorBaseEENKUlvE_clEvENKUlvE_clEvEUlhE_St5arrayIPcLm2EEEEviT0_T1_,@function
        .size           _ZN2at6native29vectorized_elementwise_kernelILi2EZZZNS0_23bitwise_not_kernel_cudaERNS_18TensorIteratorBaseEENKUlvE_clEvENKUlvE_clEvEUlhE_St5arrayIPcLm2EEEEviT0_T1_,(.L_x_34391 - _ZN2at6native29vectorized_elementwise_kernelILi2EZZZNS0_23bitwise_not_kernel_cudaERNS_18TensorIteratorBaseEENKUlvE_clEvENKUlvE_clEvEUlhE_St5arrayIPcLm2EEEEviT0_T1_)
        .other          _ZN2at6native29vectorized_elementwise_kernelILi2EZZZNS0_23bitwise_not_kernel_cudaERNS_18TensorIteratorBaseEENKUlvE_clEvENKUlvE_clEvEUlhE_St5arrayIPcLm2EEEEviT0_T1_,@"STO_CUDA_ENTRY STV_DEFAULT"
_ZN2at6native29vectorized_elementwise_kernelILi2EZZZNS0_23bitwise_not_kernel_cudaERNS_18TensorIteratorBaseEENKUlvE_clEvENKUlvE_clEvEUlhE_St5arrayIPcLm2EEEEviT0_T1_:
.text._ZN2at6native29vectorized_elementwise_kernelILi2EZZZNS0_23bitwise_not_kernel_cudaERNS_18TensorIteratorBaseEENKUlvE_clEvENKUlvE_clEvEUlhE_St5arrayIPcLm2EEEEviT0_T1_:
        /* <DEDUP_REMOVED lines=43> */
.L_x_33381:
        /* <DEDUP_REMOVED lines=101> */
.L_x_33384:
[----:B------:R-:W-:-:S13]  /*0900*/  ISETP.GE.AND P0, PT, R9, R8, PT ;  /* 0x000000080900720c */ /* 0x000fda0003f06270 */
[----:B------:R-:W-:Y:S05]  /*0910*/  @P0 BRA `(.L_x_33386) ;  /* 0x000000c000000947 */ /* 0x000fea0003800000 */
[----:B0-----:R-:W-:Y:S01]  /*0920*/  IMAD.IADD R10, R0, 0x1, R9 ;  /* 0x00000001000a7824 */ /* 0x001fe200078e0209 */
[----:B------:R-:W-:-:S04]  /*0930*/  IADD3 R9, R9, 0x80, RZ ;  /* 0x0000008009097810 */ /* 0x000fc80007ffe0ff */
[----:B------:R-:W-:-:S05]  /*0940*/  IADD3 R10, P0, R10, c[0x0][0x168], RZ ;  /* 0x00005a000a0a7a10 */ /* 0x000fca0007f1e0ff */
[----:B------:R-:W-:-:S05]  /*0950*/  IMAD.X R11, RZ, RZ, c[0x0][0x16c], P0 ;  /* 0x00005b00ff0b7624 */ /* 0x000fca00000e06ff */
[----:B------:R0:W-:Y:S03]  /*0960*/  STG.E.U8 [R10.64], R6 ;  /* 0x000000060a007986 */ /* 0x0001e6000c101104 */
.L_x_33385:
[----:B------:R-:W-:-:S13]  /*0970*/  ISETP.GE.AND P0, PT, R9, R8, PT ;  /* 0x000000080900720c */ /* 0x000fda0003f06270 */
[----:B------:R-:W-:Y:S05]  /*0980*/  @P0 BRA `(.L_x_33387) ;  /* 0x000000d000000947 */ /* 0x000fea0003800000 */
[----:B0-----:R-:W-:Y:S01]  /*0990*/  IMAD.IADD R6, R0, 0x1, R9 ;  /* 0x0000000100067824 */ /* 0x001fe200078e0209 */
[----:B------:R-:W-:-:S04]  /*09a0*/  IADD3 R9, R9, 0x80, RZ ;  /* 0x0000008009097810 */ /* 0x000fc80007ffe0ff */
[----:B------:R-:W-:-:S05]  /*09b0*/  IADD3 R6, P0, R6, c[0x0][0x168], RZ ;  /* 0x00005a0006067a10 */ /* 0x000fca0007f1e0ff */
[----:B------:R-:W-:-:S05]  /*09c0*/  IMAD.X R7, RZ, RZ, c[0x0][0x16c], P0 ;  /* 0x00005b00ff077624 */ /* 0x000fca00000e06ff */
[----:B------:R0:W-:Y:S03]  /*09d0*/  STG.E.U8 [R6.64], R5 ;  /* 0x0000000506007986 */ /* 0x0001e6000c101104 */
.L_x_33386:
        /* <DEDUP_REMOVED lines=8> */
.L_x_33387:
[----:B------:R-:W-:Y:S05]  /*0a60*/  BSYNC B1 ;  /* 0x0000000000017941 */ /* 0x000fea0003800000 */
.L_x_33383:
[----:B------:R-:W-:-:S13]  /*0a70*/  ISETP.GE.AND P0, PT, R9, R8, PT ;  /* 0x000000080900720c */ /* 0x000fda0003f06270 */
[----:B0-----:R-:W-:Y:S01]  /*0a80*/  @!P0 IMAD.IADD R4, R0, 0x1, R9 ;  /* 0x0000000100048824 */ /* 0x001fe200078e0209 */
[----:B------:R-:W-:-:S04]  /*0a90*/  @!P0 IADD3 R9, R9, 0x80, RZ ;  /* 0x0000008009098810 */ /* 0x000fc80007ffe0ff */
[----:B------:R-:W-:-:S05]  /*0aa0*/  @!P0 IADD3 R4, P1, R4, c[0x0][0x168], RZ ;  /* 0x00005a0004048a10 */ /* 0x000fca0007f3e0ff */
[----:B------:R-:W-:-:S05]  /*0ab0*/  @!P0 IMAD.X R5, RZ, RZ, c[0x0][0x16c], P1 ;  /* 0x00005b00ff058624 */ /* 0x000fca00008e06ff */
[----:B------:R0:W-:Y:S03]  /*0ac0*/  @!P0 STG.E.U8 [R4.64], R3 ;  /* 0x0000000304008986 */ /* 0x0001e6000c101104 */
.L_x_33388:
[----:B------:R-:W-:Y:S05]  /*0ad0*/  BSYNC B0 ;  /* 0x0000000000007941 */ /* 0x000fea0003800000 */
.L_x_33382:
        /* <DEDUP_REMOVED lines=8> */
.L_x_33389:
        /* <DEDUP_REMOVED lines=10> */
.L_x_34391:


//--------------------- .text._ZN2at6native29vectorized_elementwise_kernelILi4EZZZNS0_23bitwise_not_kernel_cudaERNS_18TensorIteratorBaseEENKUlvE_clEvENKUlvE_clEvEUlhE_St5arrayIPcLm2EEEEviT0_T1_ --------------------------
	.section	.text._ZN2at6native29vectorized_elementwise_kernelILi4EZZZNS0_23bitwise_not_kernel_cudaERNS_18TensorIteratorBaseEENKUlvE_clEvENKUlvE_clEvEUlhE_St5arrayIPcLm2EEEEviT0_T1_,"ax",@progbits
	.sectioninfo	@"SHI_REGISTERS=27"
	.align	128
        .global         _ZN2at6native29vectorized_elementwise_kernelILi4EZZZNS0_23bitwise_not_kernel_cudaERNS_18TensorIteratorBaseEENKUlvE_clEvENKUlvE_clEvEUlhE_St5arrayIPcLm2EEEEviT0_T1_
        .type           _ZN2at6native29vectorized_elementwise_kernelILi4EZZZNS0_23bitwise_not_kernel_cudaERNS_18TensorIteratorBaseEENKUlvE_clEvENKUlvE_clEvEUlhE_St5arrayIPcLm2EEEEviT0_T1_,@function
        .size           _ZN2at6native29vectorized_elementwise_kernelILi4EZZZNS0_23bitwise_not_kernel_cudaERNS_18TensorIteratorBaseEENKUlvE_clEvENKUlvE_clEvEUlhE_St5arrayIPcLm2EEEEviT0_T1_,(.L_x_34392 - _ZN2at6native29vectorized_elementwise_kernelILi4EZZZNS0_23bitwise_not_kernel_cudaERNS_18TensorIteratorBaseEENKUlvE_clEvENKUlvE_clEvEUlhE_St5arrayIPcLm2EEEEviT0_T1_)
        .other          _ZN2at6native29vectorized_elementwise_kernelILi4EZZZNS0_23bitwise_not_kernel_cudaERNS_18TensorIteratorBaseEENKUlvE_clEvENKUlvE_clEvEUlhE_St5arrayIPcLm2EEEEviT0_T1_,@"STO_CUDA_ENTRY STV_DEFAULT"
_ZN2at6native29vectorized_elementwise_kernelILi4EZZZNS0_23bitwise_not_kernel_cudaERNS_18TensorIteratorBaseEENKUlvE_clEvENKUlvE_clEvEUlhE_St5arrayIPcLm2EEEEviT0_T1_:
.text._ZN2at6native29vectorized_elementwise_kernelILi4EZZZNS0_23bitwise_not_kernel_cudaERNS_18TensorIteratorBaseEENKUlvE_clEvENKUlvE_clEvEUlhE_St5arrayIPcLm2EEEEviT0_T1_:
        /* <DEDUP_REMOVED lines=41> */
.L_x_33390:
        /* <DEDUP_REMOVED lines=101> */
.L_x_33393:
[----:B------:R-:W-:-:S13]  /*08e0*/  ISETP.GE.AND P0, PT, R9, R8, PT ;  /* 0x000000080900720c */ /* 0x000fda0003f06270 */
[----:B------:R-:W-:Y:S05]  /*08f0*/  @P0 BRA `(.L_x_33395) ;  /* 0x000000c000000947 */ /* 0x000fea0003800000 */
[----:B0-----:R-:W-:Y:S01]  /*0900*/  IMAD.IADD R10, R0, 0x1, R9 ;  /* 0x00000001000a7824 */ /* 0x001fe200078e0209 */
[----:B------:R-:W-:-:S04]  /*0910*/  IADD3 R9, R9, 0x80, RZ ;  /* 0x0000008009097810 */ /* 0x000fc80007ffe0ff */
[----:B------:R-:W-:-:S05]  /*0920*/  IADD3 R10, P0, R10, c[0x0][0x168], RZ ;  /* 0x00005a000a0a7a10 */ /* 0x000fca0007f1e0ff */
[----:B------:R-:W-:-:S05]  /*0930*/  IMAD.X R11, RZ, RZ, c[0x0][0x16c], P0 ;  /* 0x00005b00ff0b7624 */ /* 0x000fca00000e06ff */
[----:B------:R0:W-:Y:S03]  /*0940*/  STG.E.U8 [R10.64], R6 ;  /* 0x000000060a007986 */ /* 0x0001e6000c101104 */
.L_x_33394:
[----:B------:R-:W-:-:S13]  /*0950*/  ISETP.GE.AND P0, PT, R9, R8, PT ;  /* 0x000000080900720c */ /* 0x000fda0003f06270 */
[----:B------:R-:W-:Y:S05]  /*0960*/  @P0 BRA `(.L_x_33396) ;  /* 0x000000d000000947 */ /* 0x000fea0003800000 */
[----:B0-----:R-:W-:Y:S01]  /*0970*/  IMAD.IADD R6, R0, 0x1, R9 ;  /* 0x0000000100067824 */ /* 0x001fe200078e0209 */
[----:B------:R-:W-:-:S04]  /*0980*/  IADD3 R9, R9, 0x80, RZ ;  /* 0x0000008009097810 */ /* 0x000fc80007ffe0ff */
[----:B------:R-:W-:-:S05]  /*0990*/  IADD3 R6, P0, R6, c[0x0][0x168], RZ ;  /* 0x00005a0006067a10 */ /* 0x000fca0007f1e0ff */
[----:B------:R-:W-:-:S05]  /*09a0*/  IMAD.X R7, RZ, RZ, c[0x0][0x16c], P0 ;  /* 0x00005b00ff077624 */ /* 0x000fca00000e06ff */
[----:B------:R0:W-:Y:S03]  /*09b0*/  STG.E.U8 [R6.64], R5 ;  /* 0x0000000506007986 */ /* 0x0001e6000c101104 */
.L_x_33395:
        /* <DEDUP_REMOVED lines=8> */
.L_x_33396:
[----:B------:R-:W-:Y:S05]  /*0a40*/  BSYNC B1 ;  /* 0x0000000000017941 */ /* 0x000fea0003800000 */
.L_x_33392:
[----:B------:R-:W-:-:S13]  /*0a50*/  ISETP.GE.AND P0, PT, R9, R8, PT ;  /* 0x000000080900720c */ /* 0x000fda0003f06270 */
[----:B0-----:R-:W-:Y:S01]  /*0a60*/  @!P0 IMAD.IADD R4, R0, 0x1, R9 ;  /* 0x0000000100048824 */ /* 0x001fe200078e0209 */
[----:B------:R-:W-:-:S04]  /*0a70*/  @!P0 IADD3 R9, R9, 0x80, RZ ;  /* 0x0000008009098810 */ /* 0x000fc80007ffe0ff */
[----:B------:R-:W-:-:S05]  /*0a80*/  @!P0 IADD3 R4, P1, R4, c[0x0][0x168], RZ ;  /* 0x00005a0004048a10 */ /* 0x000fca0007f3e0ff */
[----:B------:R-:W-:-:S05]  /*0a90*/  @!P0 IMAD.X R5, RZ, RZ, c[0x0][0x16c], P1 ;  /* 0x00005b00ff058624 */ /* 0x000fca00008e06ff */
[----:B------:R0:W-:Y:S03]  /*0aa0*/  @!P0 STG.E.U8 [R4.64], R3 ;  /* 0x0000000304008986 */ /* 0x0001e6000c101104 */
.L_x_33397:
[----:B------:R-:W-:Y:S05]  /*0ab0*/  BSYNC B0 ;  /* 0x0000000000007941 */ /* 0x000fea0003800000 */
.L_x_33391:
        /* <DEDUP_REMOVED lines=8> */
.L_x_33398:
        /* <DEDUP_REMOVED lines=12> */
.L_x_34392:


//--------------------- .text._ZN2at6native29vectorized_elementwise_kernelILi8EZZZNS0_23bitwise_not_kernel_cudaERNS_18TensorIteratorBaseEENKUlvE_clEvENKUlvE_clEvEUlhE_St5arrayIPcLm2EEEEviT0_T1_ --------------------------
	.section	.text._ZN2at6native29vectorized_elementwise_kernelILi8EZZZNS0_23bitwise_not_kernel_cudaERNS_18TensorIteratorBaseEENKUlvE_clEvENKUlvE_clEvEUlhE_St5arrayIPcLm2EEEEviT0_T1_,"ax",@progbits
	.sectioninfo	@"SHI_REGISTERS=4"
	.align	128
        .global         _ZN2at6native29vectorized_elementwise_kernelILi8EZZZNS0_23bitwise_not_kernel_cudaERNS_18TensorIteratorBaseEENKUlvE_clEvENKUlvE_clEvEUlhE_St5arrayIPcLm2EEEEviT0_T1_
        .type           _ZN2at6native29vectorized_elementwise_kernelILi8EZZZNS0_23bitwise_not_kernel_cudaERNS_18TensorIteratorBaseEENKUlvE_clEvENKUlvE_clEvEUlhE_St5arrayIPcLm2EEEEviT0_T1_,@function
        .size           _ZN2at6native29vectorized_elementwise_kernelILi8EZZZNS0_23bitwise_not_kernel_cudaERNS_18TensorIteratorBaseEENKUlvE_clEvENKUlvE_clEvEUlhE_St5arrayIPcLm2EEEEviT0_T1_,(.L_x_34393 - _ZN2at6native29vectorized_elementwise_kernelILi8EZZZNS0_23bitwise_not_kernel_cudaERNS_18TensorIteratorBaseEENKUlvE_clEvENKUlvE_clEvEUlhE_St5arrayIPcLm2EEEEviT0_T1_)
        .other          _ZN2at6native29vectorized_elementwise_kernelILi8EZZZNS0_23bitwise_not_kernel_cudaERNS_18TensorIteratorBaseEENKUlvE_clEvENKUlvE_clEvEUlhE_St5arrayIPcLm2EEEEviT0_T1_,@"STO_CUDA_ENTRY STV_DEFAULT"
_ZN2at6native29vectorized_elementwise_kernelILi8EZZZNS0_23bitwise_not_kernel_cudaERNS_18TensorIteratorBaseEENKUlvE_clEvENKUlvE_clEvEUlhE_St5arrayIPcLm2EEEEviT0_T1_:
.text._ZN2at6native29vectorized_elementwise_kernelILi8EZZZNS0_23bitwise_not_kernel_cudaERNS_18TensorIteratorBaseEENKUlvE_clEvENKUlvE_clEvEUlhE_St5arrayIPcLm2EEEEviT0_T1_:
[----:B------:R-:W-:Y:S02]  /*0000*/  MOV R1, c[0x0][0x28] ;  /* 0x00000a0000017a02 */ /* 0x000fe40000000f00 */
[----:B------:R-:W-:Y:S05]  /*0010*/  EXIT ;  /* 0x000000000000794d */ /* 0x000fea0003800000 */
.L_x_33399:
        /* <DEDUP_REMOVED lines=14> */
.L_x_34393:


//--------------------- .text._ZN2at6native18elementwise_kernelILi128ELi4EZNS0_15gpu_kernel_implIZNS0_23bitwise_not_kernel_cudaERNS_18TensorIteratorBaseEEUlbE_EEvS4_RKT_EUliE_EEviT1_ --------------------------
	.section	.text._ZN2at6native18elementwise_kernelILi128ELi4EZNS0_15gpu_kernel_implIZNS0_23bitwise_not_kernel_cudaERNS_18TensorIteratorBaseEEUlbE_EEvS4_RKT_EUliE_EEviT1_,"ax",@progbits
	.sectioninfo	@"SHI_REGISTERS=26"
	.align	128
        .global         _ZN2at6native18elementwise_kernelILi128ELi4EZNS0_15gpu_kernel_implIZNS0_23bitwise_not_kernel_cudaERNS_18TensorIteratorBaseEEUlbE_EEvS4_RKT_EUliE_EEviT1_
        .type           _ZN2at6native18elementwise_kernelILi128ELi4EZNS0_15gpu_kernel_implIZNS0_23bitwise_not_kernel_cudaERNS_18TensorIteratorBaseEEUlbE_EEvS4_RKT_EUliE_EEviT1_,@function
        .size           _ZN2at6native18elementwise_kernelILi128ELi4EZNS0_15gpu_kernel_implIZNS0_23bitwise_not_kernel_cudaERNS_18TensorIteratorBaseEEUlbE_EEvS4_RKT_EUliE_EEviT1_,(.L_x_34394 - _ZN2at6native18elementwise_kernelILi128ELi4EZNS0_15gpu_kernel_implIZNS0_23bitwise_not_kernel_cudaERNS_18TensorIteratorBaseEEUlbE_EEvS4_RKT_EUliE_EEviT1_)
        .other          _ZN2at6native18elementwise_kernelILi128ELi4EZNS0_15gpu_kernel_implIZNS0_23bitwise_not_kernel_cudaERNS_18TensorIteratorBaseEEUlbE_EEvS4_RKT_EUliE_EEviT1_,@"STO_CUDA_ENTRY STV_DEFAULT"
_ZN2at6native18elementwise_kernelILi128ELi4EZNS0_15gpu_kernel_implIZNS0_23bitwise_not_kernel_cudaERNS_18TensorIteratorBaseEEUlbE_EEvS4_RKT_EUliE_EEviT1_:
.text._ZN2at6native18elementwise_kernelILi128ELi4EZNS0_15gpu_kernel_implIZNS0_23bitwise_not_kernel_cudaERNS_18TensorIteratorBaseEEUlbE_EEvS4_RKT_EUliE_EEviT1_:
        /* <DEDUP_REMOVED lines=236> */
.L_x_33402:
        /* <DEDUP_REMOVED lines=16> */
[----:B------:R-:W2:Y:S02]  /*0fc0*/  LDG.E.U8 R2, [R2.64] ;  /* 0x0000002402027981 */ /* 0x000ea4000c1e1100 */
[----:B--2---:R-:W-:Y:S01]  /*0fd0*/  ISETP.NE.AND P0, PT, R2, RZ, PT ;  /* 0x000000ff0200720c */ /* 0x004fe20003f05270 */
[----:B------:R-:W-:Y:S05]  /*0fe0*/  BRA `(.L_x_33408) ;  /* 0x00000e3000007947 */ /* 0x000fea0003800000 */
.L_x_33406:
[----:B------:R-:W2:Y:S02]  /*0ff0*/  LDG.E.U8 R2, [R2.64] ;  /* 0x0000002402027981 */ /* 0x000ea4000c1e1100 */
[----:B--2---:R-:W-:Y:S01]  /*1000*/  ISETP.NE.AND P0, PT, R2, RZ, PT ;  /* 0x000000ff0200720c */ /* 0x004fe20003f05270 */
[----:B------:R-:W-:Y:S05]  /*1010*/  BRA `(.L_x_33408) ;  /* 0x00000e0000007947 */ /* 0x000fea0003800000 */
.L_x_33405:
[----:B------:R-:W-:-:S13]  /*1020*/  ISETP.NE.AND P0, PT, R4, 0x2, PT ;  /* 0x000000020400780c */ /* 0x000fda0003f05270 */
[----:B------:R-:W-:Y:S05]  /*1030*/  @!P0 BRA `(.L_x_33409) ;  /* 0x000000b000008947 */ /* 0x000fea0003800000 */
[----:B------:R-:W-:-:S13]  /*1040*/  ISETP.NE.AND P0, PT, R4, 0x3, PT ;  /* 0x000000030400780c */ /* 0x000fda0003f05270 */
[----:B------:R-:W-:Y:S05]  /*1050*/  @!P0 BRA `(.L_x_33410) ;  /* 0x0000006000008947 */ /* 0x000fea0003800000 */
[----:B------:R-:W-:-:S13]  /*1060*/  ISETP.NE.AND P0, PT, R4, 0x4, PT ;  /* 0x000000040400780c */ /* 0x000fda0003f05270 */
[----:B------:R-:W-:Y:S05]  /*1070*/  @P0 BRA `(.L_x_33407) ;  /* 0x00000bf000000947 */ /* 0x000fea0003800000 */
[----:B------:R-:W2:Y:S02]  /*1080*/  LDG.E.64 R2, [R2.64] ;  /* 0x0000002402027981 */ /* 0x000ea4000c1e1b00 */
[----:B--2---:R-:W-:-:S04]  /*1090*/  ISETP.NE.U32.AND P0, PT, R2, RZ, PT ;  /* 0x000000ff0200720c */ /* 0x004fc80003f05070 */
[----:B------:R-:W-:Y:S01]  /*10a0*/  ISETP.NE.AND.EX P0, PT, R3, RZ, PT, P0 ;  /* 0x000000ff0300720c */ /* 0x000fe20003f05300 */
[----:B------:R-:W-:Y:S05]  /*10b0*/  BRA `(.L_x_33408) ;  /* 0x00000d6000007947 */ /* 0x000fea0003800000 */
.L_x_33410:
[----:B------:R-:W2:Y:S02]  /*10c0*/  LDG.E R2, [R2.64] ;  /* 0x0000002402027981 */ /* 0x000ea4000c1e1900 */
[----:B--2---:R-:W-:Y:S01]  /*10d0*/  ISETP.NE.AND P0, PT, R2, RZ, PT ;  /* 0x000000ff0200720c */ /* 0x004fe20003f05270 */
[----:B------:R-:W-:Y:S05]  /*10e0*/  BRA `(.L_x_33408) ;  /* 0x00000d3000007947 */ /* 0x000fea0003800000 */
.L_x_33409:
[----:B------:R-:W2:Y:S02]  /*10f0*/  LDG.E.U16 R2, [R2.64] ;  /* 0x0000002402027981 */ /* 0x000ea4000c1e1500 */
[----:B--2---:R-:W-:Y:S01]  /*1100*/  ISETP.NE.AND P0, PT, R2, RZ, PT ;  /* 0x000000ff0200720c */ /* 0x004fe20003f05270 */
[----:B------:R-:W-:Y:S05]  /*1110*/  BRA `(.L_x_33408) ;  /* 0x00000d0000007947 */ /* 0x000fea0003800000 */
.L_x_33404:
[----:B------:R-:W-:-:S13]  /*1120*/  ISETP.GT.AND P0, PT, R4, 0x6, PT ;  /* 0x000000060400780c */ /* 0x000fda0003f04270 */
[----:B------:R-:W-:Y:S05]  /*1130*/  @P0 BRA `(.L_x_33411) ;  /* 0x000000b000000947 */ /* 0x000fea0003800000 */
[----:B------:R-:W-:-:S13]  /*1140*/  ISETP.NE.AND P0, PT, R4, 0x5, PT ;  /* 0x000000050400780c */ /* 0x000fda0003f05270 */
[----:B------:R-:W-:Y:S05]  /*1150*/  @!P0 BRA `(.L_x_33412) ;  /* 0x0000005000008947 */ /* 0x000fea0003800000 */
[----:B------:R-:W-:-:S13]  /*1160*/  ISETP.NE.AND P0, PT, R4, 0x6, PT ;  /* 0x000000060400780c */ /* 0x000fda0003f05270 */
[----:B------:R-:W-:Y:S05]  /*1170*/  @P0 BRA `(.L_x_33407) ;  /* 0x00000af000000947 */ /* 0x000fea0003800000 */
[----:B------:R-:W2:Y:S02]  /*1180*/  LDG.E R2, [R2.64] ;  /* 0x0000002402027981 */ /* 0x000ea4000c1e1900 */
[----:B--2---:R-:W-:Y:S01]  /*1190*/  FSETP.NEU.FTZ.AND P0, PT, R2, RZ, PT ;  /* 0x000000ff0200720b */ /* 0x004fe20003f1d000 */
[----:B------:R-:W-:Y:S05]  /*11a0*/  BRA `(.L_x_33408) ;  /* 0x00000c7000007947 */ /* 0x000fea0003800000 */
.L_x_33412:
[----:B------:R-:W2:Y:S02]  /*11b0*/  LDG.E.U16 R0, [R2.64] ;  /* 0x0000002402007981 */ /* 0x000ea4000c1e1500 */
[----:B--2---:R-:W-:-:S05]  /*11c0*/  HADD2.F32 R0, -RZ, R0.H0_H0 ;  /* 0x20000000ff007230 */ /* 0x004fca0000004100 */
[----:B------:R-:W-:Y:S01]  /*11d0*/  FSETP.NEU.FTZ.AND P0, PT, R0, RZ, PT ;  /* 0x000000ff0000720b */ /* 0x000fe20003f1d000 */
[----:B------:R-:W-:Y:S05]  /*11e0*/  BRA `(.L_x_33408) ;  /* 0x00000c3000007947 */ /* 0x000fea0003800000 */
.L_x_33411:
[----:B------:R-:W-:-:S13]  /*11f0*/  ISETP.NE.AND P0, PT, R4, 0x7, PT ;  /* 0x000000070400780c */ /* 0x000fda0003f05270 */
[----:B------:R-:W-:Y:S05]  /*1200*/  @!P0 BRA `(.L_x_33413) ;  /* 0x0000013000008947 */ /* 0x000fea0003800000 */
[----:B------:R-:W-:-:S13]  /*1210*/  ISETP.NE.AND P0, PT, R4, 0x8, PT ;  /* 0x000000080400780c */ /* 0x000fda0003f05270 */
[----:B------:R-:W-:Y:S05]  /*1220*/  @!P0 BRA `(.L_x_33414) ;  /* 0x0000007000008947 */ /* 0x000fea0003800000 */
[----:B------:R-:W-:-:S13]  /*1230*/  ISETP.NE.AND P0, PT, R4, 0x9, PT ;  /* 0x000000090400780c */ /* 0x000fda0003f05270 */
[----:B------:R-:W-:Y:S05]  /*1240*/  @P0 BRA `(.L_x_33407) ;  /* 0x00000a2000000947 */ /* 0x000fea0003800000 */
[----:B------:R-:W2:Y:S02]  /*1250*/  LDG.E.64 R2, [R2.64] ;  /* 0x0000002402027981 */ /* 0x000ea4000c1e1b00 */
[----:B--2---:R-:W-:Y:S02]  /*1260*/  FSETP.NEU.FTZ.AND P0, PT, R2, RZ, PT ;  /* 0x000000ff0200720b */ /* 0x004fe40003f1d000 */
[----:B------:R-:W-:-:S04]  /*1270*/  FSETP.NEU.FTZ.AND P1, PT, R3, RZ, PT ;  /* 0x000000ff0300720b */ /* 0x000fc80003f3d000 */
[----:B------:R-:W-:Y:S01]  /*1280*/  PLOP3.LUT P0, PT, P0, P1, PT, 0xa8, 0x0 ;  /* 0x000000000000781c */ /* 0x000fe20000703570 */
[----:B------:R-:W-:Y:S05]  /*1290*/  BRA `(.L_x_33408) ;  /* 0x00000b8000007947 */ /* 0x000fea0003800000 */
.L_x_33414:
[----:B------:R-:W2:Y:S02]  /*12a0*/  LDG.E R2, [R2.64] ;  /* 0x0000002402027981 */ /* 0x000ea4000c1e1900 */
[----:B--2---:R-:W-:-:S05]  /*12b0*/  HADD2.F32 R0, -RZ, R2.H0_H0 ;  /* 0x20000002ff007230 */ /* 0x004fca0000004100 */
[----:B------:R-:W-:Y:S01]  /*12c0*/  FSETP.NEU.FTZ.AND P0, PT, R0, RZ, PT ;  /* 0x000000ff0000720b */ /* 0x000fe20003f1d000 */
[----:B------:R-:W-:-:S12]  /*12d0*/  IMAD.MOV.U32 R0, RZ, RZ, 0x1 ;  /* 0x00000001ff007424 */ /* 0x000fd800078e00ff */
[----:B------:R-:W-:-:S05]  /*12e0*/  @!P0 HADD2.F32 R4, -RZ, R2.H1_H1 ;  /* 0x30000002ff048230 */ /* 0x000fca0000004100 */
[----:B------:R-:W-:-:S04]  /*12f0*/  @!P0 FSETP.NEU.FTZ.AND P1, PT, R4, RZ, PT ;  /* 0x000000ff0400820b */ /* 0x000fc80003f3d000 */
[----:B------:R-:W-:-:S04]  /*1300*/  @!P0 SEL R0, RZ, 0x1, !P1 ;  /* 0x00000001ff008807 */ /* 0x000fc80004800000 */
[----:B------:R-:W-:-:S04]  /*1310*/  PRMT R0, R0, 0x9910, RZ ;  /* 0x0000991000007816 */ /* 0x000fc800000000ff */
[----:B------:R-:W-:Y:S01]  /*1320*/  ISETP.NE.AND P0, PT, R0, RZ, PT ;  /* 0x000000ff0000720c */ /* 0x000fe20003f05270 */
[----:B------:R-:W-:Y:S05]  /*1330*/  BRA `(.L_x_33408) ;  /* 0x00000ae000007947 */ /* 0x000fea0003800000 */
.L_x_33413:
[----:B------:R-:W2:Y:S02]  /*1340*/  LDG.E.64 R2, [R2.64] ;  /* 0x0000002402027981 */ /* 0x000ea4000c1e1b00 */
[----:B--2---:R0:W1:Y:S01]  /*1350*/  DSETP.NEU.AND P0, PT, R2, RZ, PT ;  /* 0x000000ff0200722a */ /* 0x0040620003f0d000 */
[----:B------:R-:W-:Y:S05]  /*1360*/  BRA `(.L_x_33408) ;  /* 0x00000ab000007947 */ /* 0x000fea0003800000 */
.L_x_33403:
        /* <DEDUP_REMOVED lines=9> */
[----:B--2---:R-:W-:Y:S01]  /*1400*/  ISETP.NE.AND P0, PT, R2, RZ, PT ;  /* 0x000000ff0200720c */ /* 0x004fe20003f05270 */
[----:B------:R-:W-:Y:S05]  /*1410*/  BRA `(.L_x_33408) ;  /* 0x00000a0000007947 */ /* 0x000fea0003800000 */
.L_x_33417:
[----:B------:R-:W2:Y:S02]  /*1420*/  LDG.E.128 R4, [R2.64] ;  /* 0x0000002402047981 */ /* 0x000ea4000c1e1d00 */
[----:B--2---:R-:W0:-:S06]  /*1430*/  DSETP.NEU.AND P0, PT, R6, RZ, PT ;  /* 0x000000ff0600722a */ /* 0x004e0c0003f0d000 */
[----:B0-----:R0:W1:Y:S01]  /*1440*/  DSETP.NEU.OR P0, PT, R4, RZ, P0 ;  /* 0x000000ff0400722a */ /* 0x001062000070d400 */
[----:B------:R-:W-:Y:S05]  /*1450*/  BRA `(.L_x_33408) ;  /* 0x000009c000007947 */ /* 0x000fea0003800000 */
.L_x_33416:
        /* <DEDUP_REMOVED lines=25> */
[----:B------:R-:W-:Y:S01]  /*15f0*/  FSETP.NEU.FTZ.AND P0, PT, R5, RZ, PT ;  /* 0x000000ff0500720b */ /* 0x000fe20003f1d000 */
[----:B------:R-:W-:Y:S05]  /*1600*/  BRA `(.L_x_33408) ;  /* 0x0000081000007947 */ /* 0x000fea0003800000 */
.L_x_33419:
        /* <DEDUP_REMOVED lines=12> */
[----:B------:R-:W-:Y:S01]  /*16d0*/  FSETP.NEU.FTZ.AND P0, PT, R4, RZ, PT ;  /* 0x000000ff0400720b */ /* 0x000fe20003f1d000 */
[----:B------:R-:W-:Y:S05]  /*16e0*/  BRA `(.L_x_33408) ;  /* 0x0000073000007947 */ /* 0x000fea0003800000 */
.L_x_33418:
[----:B------:R-:W2:Y:S02]  /*16f0*/  LDG.E.U16 R0, [R2.64] ;  /* 0x0000002402007981 */ /* 0x000ea4000c1e1500 */
[----:B--2---:R-:W-:-:S04]  /*1700*/  PRMT R0, RZ, 0x5410, R0 ;  /* 0x00005410ff007816 */ /* 0x004fc80000000000 */
[----:B------:R-:W-:Y:S01]  /*1710*/  FSETP.NEU.FTZ.AND P0, PT, R0, RZ, PT ;  /* 0x000000ff0000720b */ /* 0x000fe20003f1d000 */
[----:B------:R-:W-:Y:S05]  /*1720*/  BRA `(.L_x_33408) ;  /* 0x000006f000007947 */ /* 0x000fea0003800000 */
.L_x_33415:
        /* <DEDUP_REMOVED lines=9> */
[----:B--2---:R-:W-:Y:S01]  /*17c0*/  ISETP.NE.AND P0, PT, R2, RZ, PT ;  /* 0x000000ff0200720c */ /* 0x004fe20003f05270 */
[----:B------:R-:W-:Y:S05]  /*17d0*/  BRA `(.L_x_33408) ;  /* 0x0000064000007947 */ /* 0x000fea0003800000 */
.L_x_33422:
        /* <DEDUP_REMOVED lines=21> */
.L_x_33426:
[----:B------:R-:W-:Y:S05]  /*1930*/  BSYNC B1 ;  /* 0x0000000000017941 */ /* 0x000fea0003800000 */
.L_x_33425:
[----:B------:R-:W-:Y:S01]  /*1940*/  LEA R3, R0, 0x3b800000, 0x17 ;  /* 0x3b80000000037811 */ /* 0x000fe200078eb8ff */
[----:B------:R-:W-:-:S05]  /*1950*/  IMAD.SHL.U32 R0, R2, 0x100000, RZ ;  /* 0x0010000002007824 */ /* 0x000fca00078e00ff */
[----:B------:R-:W-:Y:S02]  /*1960*/  LOP3.LUT R0, R3, R0, R4, 0xfe, !PT ;  /* 0x0000000003007212 */ /* 0x000fe400078efe04 */
.L_x_33424:
[----:B------:R-:W-:Y:S05]  /*1970*/  BSYNC B0 ;  /* 0x0000000000007941 */ /* 0x000fea0003800000 */
.L_x_33423:
[----:B------:R-:W-:Y:S01]  /*1980*/  FSETP.NEU.FTZ.AND P0, PT, R0, RZ, PT ;  /* 0x000000ff0000720b */ /* 0x000fe20003f1d000 */
[----:B------:R-:W-:Y:S05]  /*1990*/  BRA `(.L_x_33408) ;  /* 0x0000048000007947 */ /* 0x000fea0003800000 */
.L_x_33421:
        /* <DEDUP_REMOVED lines=21> */
.L_x_33430:
[----:B------:R-:W-:Y:S05]  /*1af0*/  BSYNC B1 ;  /* 0x0000000000017941 */ /* 0x000fea0003800000 */
.L_x_33429:
[----:B------:R-:W-:Y:S01]  /*1b00*/  LEA R3, R0, 0x37800000, 0x17 ;  /* 0x3780000000037811 */ /* 0x000fe200078eb8ff */
[----:B------:R-:W-:-:S05]  /*1b10*/  IMAD.SHL.U32 R0, R2, 0x200000, RZ ;  /* 0x0020000002007824 */ /* 0x000fca00078e00ff */
[----:B------:R-:W-:Y:S02]  /*1b20*/  LOP3.LUT R0, R3, R0, R4, 0xfe, !PT ;  /* 0x0000000003007212 */ /* 0x000fe400078efe04 */
.L_x_33428:
[----:B------:R-:W-:Y:S05]  /*1b30*/  BSYNC B0 ;  /* 0x0000000000007941 */ /* 0x000fea0003800000 */
.L_x_33427:
[----:B------:R-:W-:Y:S01]  /*1b40*/  FSETP.NEU.FTZ.AND P0, PT, R0, RZ, PT ;  /* 0x000000ff0000720b */ /* 0x000fe20003f1d000 */
[----:B------:R-:W-:Y:S05]  /*1b50*/  BRA `(.L_x_33408) ;  /* 0x000002c000007947 */ /* 0x000fea0003800000 */
.L_x_33420:
        /* <DEDUP_REMOVED lines=14> */
.L_x_33434:
[----:B------:R-:W-:Y:S05]  /*1c40*/  BSYNC B0 ;  /* 0x0000000000007941 */ /* 0x000fea0003800000 */
.L_x_33433:
[----:B------:R-:W-:Y:S01]  /*1c50*/  FSETP.NEU.FTZ.AND P0, PT, R0, RZ, PT ;  /* 0x000000ff0000720b */ /* 0x000fe20003f1d000 */
[----:B------:R-:W-:Y:S05]  /*1c60*/  BRA `(.L_x_33408) ;  /* 0x000001b000007947 */ /* 0x000fea0003800000 */
.L_x_33407:
        /* <DEDUP_REMOVED lines=19> */
[----:B------:R-:W-:Y:S01]  /*1da0*/  PLOP3.LUT P0, PT, PT, PT, PT, 0x8, 0x0 ;  /* 0x000000000000781c */ /* 0x000fe20003f0e170 */
[----:B------:R-:W-:Y:S05]  /*1db0*/  BRA `(.L_x_33408) ;  /* 0x0000006000007947 */ /* 0x000fea0003800000 */
.L_x_33432:
[----:B------:R-:W2:Y:S02]  /*1dc0*/  LDG.E.64 R2, [R2.64] ;  /* 0x0000002402027981 */ /* 0x000ea4000c1e1b00 */
[----:B--2---:R-:W-:-:S04]  /*1dd0*/  ISETP.NE.U32.AND P0, PT, R2, RZ, PT ;  /* 0x000000ff0200720c */ /* 0x004fc80003f05070 */
[----:B------:R-:W-:Y:S01]  /*1de0*/  ISETP.NE.AND.EX P0, PT, R3, RZ, PT, P0 ;  /* 0x000000ff0300720c */ /* 0x000fe20003f05300 */
[----:B------:R-:W-:Y:S05]  /*1df0*/  BRA `(.L_x_33408) ;  /* 0x0000002000007947 */ /* 0x000fea0003800000 */
.L_x_33431:
[----:B------:R-:W2:Y:S02]  /*1e00*/  LDG.E R2, [R2.64] ;  /* 0x0000002402027981 */ /* 0x000ea4000c1e1900 */
[----:B--2---:R-:W-:-:S03]  /*1e10*/  ISETP.NE.AND P0, PT, R2, RZ, PT ;  /* 0x000000ff0200720c */ /* 0x004fc60003f05270 */
.L_x_33408:
[----:B0-----:R-:W0:Y:S01]  /*1e20*/  LDC.U8 R3, c[0x0][0x371] ;  /* 0x0000dc40ff037b82 */ /* 0x001e220000000000 */
[----:B-1----:R-:W-:Y:S02]  /*1e30*/  SEL R2, RZ, 0x1, P0 ;  /* 0x00000001ff027807 */ /* 0x002fe40000000000 */
        /* <DEDUP_REMOVED lines=13> */
.L_x_33438:
[----:B------:R0:W-:Y:S01]  /*1f10*/  STG.E.U8 [R16.64], R2 ;  /* 0x0000000210007986 */ /* 0x0001e2000c101124 */
[----:B------:R-:W-:Y:S05]  /*1f20*/  BRA `(.L_x_33440) ;  /* 0x00000d5000007947 */ /* 0x000fea0003800000 */
.L_x_33437:
        /* <DEDUP_REMOVED lines=9> */
.L_x_33442:
[----:B------:R0:W-:Y:S01]  /*1fc0*/  STG.E [R16.64], R2 ;  /* 0x0000000210007986 */ /* 0x0001e2000c101924 */
[----:B------:R-:W-:Y:S05]  /*1fd0*/  BRA `(.L_x_33440) ;  /* 0x00000ca000007947 */ /* 0x000fea0003800000 */
.L_x_33441:
[----:B------:R0:W-:Y:S01]  /*1fe0*/  STG.E.U16 [R16.64], R2 ;  /* 0x0000000210007986 */ /* 0x0001e2000c101524 */
[----:B------:R-:W-:Y:S05]  /*1ff0*/  BRA `(.L_x_33440) ;  /* 0x00000c8000007947 */ /* 0x000fea0003800000 */
.L_x_33436:
[----:B------:R-:W-:-:S13]  /*2000*/  ISETP.GT.AND P0, PT, R0, 0x6, PT ;  /* 0x000000060000780c */ /* 0x000fda0003f04270 */
[----:B------:R-:W-:Y:S05]  /*2010*/  @P0 BRA `(.L_x_33443) ;  /* 0x000000b000000947 */ /* 0x000fea0003800000 */
[----:B------:R-:W-:-:S13]  /*2020*/  ISETP.NE.AND P0, PT, R0, 0x5, PT ;  /* 0x000000050000780c */ /* 0x000fda0003f05270 */
[----:B------:R-:W-:Y:S05]  /*2030*/  @!P0 BRA `(.L_x_33444) ;  /* 0x0000005000008947 */ /* 0x000fea0003800000 */
[----:B------:R-:W-:-:S13]  /*2040*/  ISETP.NE.AND P0, PT, R0, 0x6, PT ;  /* 0x000000060000780c */ /* 0x000fda0003f05270 */
[----:B------:R-:W-:Y:S05]  /*2050*/  @P0 BRA `(.L_x_33439) ;  /* 0x00000aa000000947 */ /* 0x000fea0003800000 */
[----:B------:R-:W0:Y:S02]  /*2060*/  I2F.U32 R3, R2 ;  /* 0x0000000200037306 */ /* 0x000e240000201000 */
[----:B0-----:R0:W-:Y:S01]  /*2070*/  STG.E [R16.64], R3 ;  /* 0x0000000310007986 */ /* 0x0011e2000c101924 */
[----:B------:R-:W-:Y:S05]  /*2080*/  BRA `(.L_x_33440) ;  /* 0x00000bf000007947 */ /* 0x000fea0003800000 */
.L_x_33444:
[----:B------:R-:W0:Y:S02]  /*2090*/  I2F.U32 R0, R2 ;  /* 0x0000000200007306 */ /* 0x000e240000201000 */
[----:B0-----:R-:W-:-:S05]  /*20a0*/  F2FP.PACK_AB R0, RZ, R0 ;  /* 0x00000000ff00723e */ /* 0x001fca00000000ff */
[----:B------:R0:W-:Y:S01]  /*20b0*/  STG.E.U16 [R16.64], R0 ;  /* 0x0000000010007986 */ /* 0x0001e2000c101524 */
[----:B------:R-:W-:Y:S05]  /*20c0*/  BRA `(.L_x_33440) ;  /* 0x00000bb000007947 */ /* 0x000fea0003800000 */
.L_x_33443:
[----:B------:R-:W-:-:S13]  /*20d0*/  ISETP.NE.AND P0, PT, R0, 0x7, PT ;  /* 0x000000070000780c */ /* 0x000fda0003f05270 */
[----:B------:R-:W-:Y:S05]  /*20e0*/  @!P0 BRA `(.L_x_33445) ;  /* 0x000000d000008947 */ /* 0x000fea0003800000 */
[----:B------:R-:W-:-:S13]  /*20f0*/  ISETP.NE.AND P0, PT, R0, 0x8, PT ;  /* 0x000000080000780c */ /* 0x000fda0003f05270 */
[----:B------:R-:W-:Y:S05]  /*2100*/  @!P0 BRA `(.L_x_33446) ;  /* 0x0000006000008947 */ /* 0x000fea0003800000 */
[----:B------:R-:W-:-:S13]  /*2110*/  ISETP.NE.AND P0, PT, R0, 0x9, PT ;  /* 0x000000090000780c */ /* 0x000fda0003f05270 */
[----:B------:R-:W-:Y:S05]  /*2120*/  @P0 BRA `(.L_x_33439) ;  /* 0x000009d000000947 */ /* 0x000fea0003800000 */
[----:B------:R-:W0:Y:S01]  /*2130*/  I2F.U32 R2, R2 ;  /* 0x0000000200027306 */ /* 0x000e220000201000 */
[----:B------:R-:W-:-:S05]  /*2140*/  IMAD.MOV.U32 R3, RZ, RZ, RZ ;  /* 0x000000ffff037224 */ /* 0x000fca00078e00ff */
[----:B0-----:R0:W-:Y:S01]  /*2150*/  STG.E.64 [R16.64], R2 ;  /* 0x0000000210007986 */ /* 0x0011e2000c101b24 */
[----:B------:R-:W-:Y:S05]  /*2160*/  BRA `(.L_x_33440) ;  /* 0x00000b1000007947 */ /* 0x000fea0003800000 */
.L_x_33446:
[----:B------:R-:W0:Y:S02]  /*2170*/  I2F.U32 R2, R2 ;  /* 0x0000000200027306 */ /* 0x000e240000201000 */
[----:B0-----:R-:W-:-:S04]  /*2180*/  F2FP.PACK_AB R3, RZ, R2 ;  /* 0x00000002ff03723e */ /* 0x001fc800000000ff */
[----:B------:R-:W-:-:S05]  /*2190*/  PRMT R3, R3, 0x5410, RZ ;  /* 0x0000541003037816 */ /* 0x000fca00000000ff */
[----:B------:R0:W-:Y:S01]  /*21a0*/  STG.E [R16.64], R3 ;  /* 0x0000000310007986 */ /* 0x0001e2000c101924 */
[----:B------:R-:W-:Y:S05]  /*21b0*/  BRA `(.L_x_33440) ;  /* 0x00000ac000007947 */ /* 0x000fea0003800000 */
.L_x_33445:
[----:B------:R-:W0:Y:S02]  /*21c0*/  I2F.F64.U32 R2, R2 ;  /* 0x0000000200027312 */ /* 0x000e240000201800 */
[----:B0-----:R0:W-:Y:S01]  /*21d0*/  STG.E.64 [R16.64], R2 ;  /* 0x0000000210007986 */ /* 0x0011e2000c101b24 */
[----:B------:R-:W-:Y:S05]  /*21e0*/  BRA `(.L_x_33440) ;  /* 0x00000a9000007947 */ /* 0x000fea0003800000 */
.L_x_33435:
        /* <DEDUP_REMOVED lines=8> */
[----:B------:R0:W-:Y:S01]  /*2270*/  STG.E.U8 [R16.64], R2 ;  /* 0x0000000210007986 */ /* 0x0001e2000c101124 */
[----:B------:R-:W-:Y:S05]  /*2280*/  BRA `(.L_x_33440) ;  /* 0x000009f000007947 */ /* 0x000fea0003800000 */
.L_x_33449:
[----:B------:R-:W0:Y:S01]  /*2290*/  I2F.F64.U32 R4, R2 ;  /* 0x0000000200047312 */ /* 0x000e220000201800 */
[----:B------:R-:W-:-:S05]  /*22a0*/  CS2R R6, SRZ ;  /* 0x0000000000067805 */ /* 0x000fca000001ff00 */
[----:B0-----:R0:W-:Y:S01]  /*22b0*/  STG.E.128 [R16.64], R4 ;  /* 0x0000000410007986 */ /* 0x0011e2000c101d24 */
[----:B------:R-:W-:Y:S05]  /*22c0*/  BRA `(.L_x_33440) ;  /* 0x000009b000007947 */ /* 0x000fea0003800000 */
.L_x_33448:
[----:B------:R-:W-:-:S13]  /*22d0*/  ISETP.NE.AND P0, PT, R0, 0xf, PT ;  /* 0x0000000f0000780c */ /* 0x000fda0003f05270 */
[----:B------:R-:W-:Y:S05]  /*22e0*/  @!P0 BRA `(.L_x_33450) ;  /* 0x000002d000008947 */ /* 0x000fea0003800000 */
[----:B------:R-:W-:-:S13]  /*22f0*/  ISETP.NE.AND P0, PT, R0, 0x17, PT ;  /* 0x000000170000780c */ /* 0x000fda0003f05270 */
[----:B------:R-:W-:Y:S05]  /*2300*/  @!P0 BRA `(.L_x_33451) ;  /* 0x0000015000008947 */ /* 0x000fea0003800000 */
[----:B------:R-:W-:-:S13]  /*2310*/  ISETP.NE.AND P0, PT, R0, 0x18, PT ;  /* 0x000000180000780c */ /* 0x000fda0003f05270 */
[----:B------:R-:W-:Y:S05]  /*2320*/  @P0 BRA `(.L_x_33439) ;  /* 0x000007d000000947 */ /* 0x000fea0003800000 */
[----:B------:R-:W0:Y:S01]  /*2330*/  I2F.U32 R5, R2 ;  /* 0x0000000200057306 */ /* 0x000e220000201000 */
        /* <DEDUP_REMOVED lines=14> */
.L_x_33453:
[----:B------:R-:W-:Y:S05]  /*2420*/  BSYNC B0 ;  /* 0x0000000000007941 */ /* 0x000fea0003800000 */
.L_x_33452:
[----:B------:R-:W-:-:S05]  /*2430*/  LOP3.LUT R3, R0, R3, RZ, 0xfc, !PT ;  /* 0x0000000300037212 */ /* 0x000fca00078efcff */
[----:B------:R0:W-:Y:S01]  /*2440*/  STG.E.U8 [R16.64], R3 ;  /* 0x0000000310007986 */ /* 0x0001e2000c101124 */
[----:B------:R-:W-:Y:S05]  /*2450*/  BRA `(.L_x_33440) ;  /* 0x0000082000007947 */ /* 0x000fea0003800000 */
.L_x_33451:
[----:B------:R-:W0:Y:S01]  /*2460*/  I2F.U32 R5, R2 ;  /* 0x0000000200057306 */ /* 0x000e220000201000 */
        /* <DEDUP_REMOVED lines=12> */
.L_x_33455:
[----:B------:R-:W-:Y:S01]  /*2530*/  IMAD.MOV.U32 R0, RZ, RZ, 0x7f ;  /* 0x0000007fff007424 */ /* 0x000fe200078e00ff */
[----:B------:R-:W-:-:S04]  /*2540*/  ISETP.GT.U32.AND P0, PT, R3, 0x7f800000, PT ;  /* 0x7f8000000300780c */ /* 0x000fc80003f04070 */
[----:B------:R-:W-:-:S04]  /*2550*/  SEL R0, R0, 0x7c, P0 ;  /* 0x0000007c00007807 */ /* 0x000fc80000000000 */
.L_x_33456:
[----:B------:R-:W-:Y:S05]  /*2560*/  BSYNC B0 ;  /* 0x0000000000007941 */ /* 0x000fea0003800000 */
.L_x_33454:
[----:B------:R-:W-:-:S04]  /*2570*/  LOP3.LUT R2, R5, 0x80000000, RZ, 0xc0, !PT ;  /* 0x8000000005027812 */ /* 0x000fc800078ec0ff */
[----:B------:R-:W-:-:S04]  /*2580*/  SHF.R.U32.HI R3, RZ, 0x18, R2 ;  /* 0x00000018ff037819 */ /* 0x000fc80000011602 */
[----:B------:R-:W-:-:S05]  /*2590*/  LOP3.LUT R3, R0, R3, RZ, 0xfc, !PT ;  /* 0x0000000300037212 */ /* 0x000fca00078efcff */
[----:B------:R0:W-:Y:S01]  /*25a0*/  STG.E.U8 [R16.64], R3 ;  /* 0x0000000310007986 */ /* 0x0001e2000c101124 */
[----:B------:R-:W-:Y:S05]  /*25b0*/  BRA `(.L_x_33440) ;  /* 0x000006c000007947 */ /* 0x000fea0003800000 */
.L_x_33450:
[----:B------:R-:W0:Y:S02]  /*25c0*/  I2F.U32 R0, R2 ;  /* 0x0000000200007306 */ /* 0x000e240000201000 */
[----:B0-----:R-:W-:-:S05]  /*25d0*/  F2FP.BF16.PACK_AB R0, RZ, R0 ;  /* 0x00000000ff00723e */ /* 0x001fca00000010ff */
[----:B------:R0:W-:Y:S01]  /*25e0*/  STG.E.U16 [R16.64], R0 ;  /* 0x0000000010007986 */ /* 0x0001e2000c101524 */
[----:B------:R-:W-:Y:S05]  /*25f0*/  BRA `(.L_x_33440) ;  /* 0x0000068000007947 */ /* 0x000fea0003800000 */
.L_x_33447:
        /* <DEDUP_REMOVED lines=10> */
.L_x_33459:
[----:B------:R-:W0:Y:S01]  /*26a0*/  I2F.U32 R5, R2 ;  /* 0x0000000200057306 */ /* 0x000e220000201000 */
        /* <DEDUP_REMOVED lines=16> */
.L_x_33462:
[----:B------:R-:W-:-:S04]  /*27b0*/  LOP3.LUT R2, R5, 0x80000000, RZ, 0xc0, !PT ;  /* 0x8000000005027812 */ /* 0x000fc800078ec0ff */
[----:B------:R-:W-:-:S04]  /*27c0*/  SHF.R.U32.HI R3, RZ, 0x18, R2 ;  /* 0x00000018ff037819 */ /* 0x000fc80000011602 */
[----:B------:R-:W-:-:S04]  /*27d0*/  LOP3.LUT R0, R0, R3, RZ, 0xfc, !PT ;  /* 0x0000000300007212 */ /* 0x000fc800078efcff */
[----:B------:R-:W-:Y:S02]  /*27e0*/  PRMT R8, R0, 0x7610, R8 ;  /* 0x0000761000087816 */ /* 0x000fe40000000008 */
.L_x_33461:
[----:B------:R-:W-:Y:S05]  /*27f0*/  BSYNC B0 ;  /* 0x0000000000007941 */ /* 0x000fea0003800000 */
.L_x_33460:
[----:B------:R0:W-:Y:S01]  /*2800*/  STG.E.U8 [R16.64], R8 ;  /* 0x0000000810007986 */ /* 0x0001e2000c101124 */
[----:B------:R-:W-:Y:S05]  /*2810*/  BRA `(.L_x_33440) ;  /* 0x0000046000007947 */ /* 0x000fea0003800000 */
.L_x_33458:
        /* <DEDUP_REMOVED lines=17> */
.L_x_33465:
[----:B------:R-:W-:-:S04]  /*2930*/  LOP3.LUT R2, R5, 0x80000000, RZ, 0xc0, !PT ;  /* 0x8000000005027812 */ /* 0x000fc800078ec0ff */
[----:B------:R-:W-:-:S04]  /*2940*/  SHF.R.U32.HI R3, RZ, 0x18, R2 ;  /* 0x00000018ff037819 */ /* 0x000fc80000011602 */
[----:B------:R-:W-:-:S04]  /*2950*/  LOP3.LUT R0, R0, R3, RZ, 0xfc, !PT ;  /* 0x0000000300007212 */ /* 0x000fc800078efcff */
[----:B------:R-:W-:Y:S02]  /*2960*/  PRMT R8, R0, 0x7610, R8 ;  /* 0x0000761000087816 */ /* 0x000fe40000000008 */
.L_x_33464:
[----:B------:R-:W-:Y:S05]  /*2970*/  BSYNC B0 ;  /* 0x0000000000007941 */ /* 0x000fea0003800000 */
.L_x_33463:
[----:B------:R0:W-:Y:S01]  /*2980*/  STG.E.U8 [R16.64], R8 ;  /* 0x0000000810007986 */ /* 0x0001e2000c101124 */
[----:B------:R-:W-:Y:S05]  /*2990*/  BRA `(.L_x_33440) ;  /* 0x000002e000007947 */ /* 0x000fea0003800000 */
.L_x_33457:
[----:B------:R-:W-:-:S13]  /*29a0*/  ISETP.NE.AND P0, PT, R0, 0x1c, PT ;  /* 0x0000001c0000780c */ /* 0x000fda0003f05270 */
[----:B------:R-:W-:Y:S05]  /*29b0*/  @!P0 BRA `(.L_x_33466) ;  /* 0x000002b000008947 */ /* 0x000fea0003800000 */
[----:B------:R-:W-:-:S13]  /*29c0*/  ISETP.NE.AND P0, PT, R0, 0x1d, PT ;  /* 0x0000001d0000780c */ /* 0x000fda0003f05270 */
[----:B------:R-:W-:Y:S05]  /*29d0*/  @!P0 BRA `(.L_x_33467) ;  /* 0x0000026000008947 */ /* 0x000fea0003800000 */
[----:B------:R-:W-:-:S13]  /*29e0*/  ISETP.NE.AND P0, PT, R0, 0x2c, PT ;  /* 0x0000002c0000780c */ /* 0x000fda0003f05270 */
[----:B------:R-:W-:Y:S05]  /*29f0*/  @P0 BRA `(.L_x_33439) ;  /* 0x0000010000000947 */ /* 0x000fea0003800000 */
[----:B------:R-:W0:Y:S01]  /*2a00*/  I2F.U32 R2, R2 ;  /* 0x0000000200027306 */ /* 0x000e220000201000 */
        /* <DEDUP_REMOVED lines=15> */
.L_x_33439:
        /* <DEDUP_REMOVED lines=20> */
.L_x_33467:
[----:B------:R-:W-:-:S05]  /*2c40*/  IMAD.MOV.U32 R3, RZ, RZ, RZ ;  /* 0x000000ffff037224 */ /* 0x000fca00078e00ff */
[----:B------:R0:W-:Y:S01]  /*2c50*/  STG.E.64 [R16.64], R2 ;  /* 0x0000000210007986 */ /* 0x0001e2000c101b24 */
[----:B------:R-:W-:Y:S05]  /*2c60*/  BRA `(.L_x_33440) ;  /* 0x0000001000007947 */ /* 0x000fea0003800000 */
.L_x_33466:
[----:B------:R0:W-:Y:S02]  /*2c70*/  STG.E [R16.64], R2 ;  /* 0x0000000210007986 */ /* 0x0001e4000c101924 */
.L_x_33440:
[----:B------:R-:W-:-:S05]  /*2c80*/  IMAD R18, R18, 0x200, R23 ;  /* 0x0000020012127824 */ /* 0x000fca00078e0217 */
[----:B------:R-:W-:Y:S02]  /*2c90*/  IADD3 R19, R18, 0x80, RZ ;  /* 0x0000008012137810 */ /* 0x000fe40007ffe0ff */
.L_x_33401:
[----:B------:R-:W-:Y:S05]  /*2ca0*/  BSYNC B6 ;  /* 0x0000000000067941 */ /* 0x000fea0003800000 */
.L_x_33400:
        /* <DEDUP_REMOVED lines=231> */
.L_x_33470:
        /* <DEDUP_REMOVED lines=19> */
.L_x_33474:
[----:B------:R-:W2:Y:S02]  /*3c50*/  LDG.E.U8 R2, [R2.64] ;  /* 0x0000002402027981 */ /* 0x000ea4000c1e1100 */
[----:B--2---:R-:W-:Y:S01]  /*3c60*/  ISETP.NE.AND P0, PT, R2, RZ, PT ;  /* 0x000000ff0200720c */ /* 0x004fe20003f05270 */
[----:B------:R-:W-:Y:S05]  /*3c70*/  BRA `(.L_x_33476) ;  /* 0x00000e0000007947 */ /* 0x000fea0003800000 */
.L_x_33473:
        /* <DEDUP_REMOVED lines=10> */
.L_x_33478:
[----:B------:R-:W2:Y:S02]  /*3d20*/  LDG.E R2, [R2.64] ;  /* 0x0000002402027981 */ /* 0x000ea4000c1e1900 */
[----:B--2---:R-:W-:Y:S01]  /*3d30*/  ISETP.NE.AND P0, PT, R2, RZ, PT ;  /* 0x000000ff0200720c */ /* 0x004fe20003f05270 */
[----:B------:R-:W-:Y:S05]  /*3d40*/  BRA `(.L_x_33476) ;  /* 0x00000d3000007947 */ /* 0x000fea0003800000 */
.L_x_33477:
[----:B------:R-:W2:Y:S02]  /*3d50*/  LDG.E.U16 R2, [R2.64] ;  /* 0x0000002402027981 */ /* 0x000ea4000c1e1500 */
[----:B--2---:R-:W-:Y:S01]  /*3d60*/  ISETP.NE.AND P0, PT, R2, RZ, PT ;  /* 0x000000ff0200720c */ /* 0x004fe20003f05270 */
[----:B------:R-:W-:Y:S05]  /*3d70*/  BRA `(.L_x_33476) ;  /* 0x00000d0000007947 */ /* 0x000fea0003800000 */
.L_x_33472:
        /* <DEDUP_REMOVED lines=9> */
.L_x_33480:
[----:B------:R-:W2:Y:S02]  /*3e10*/  LDG.E.U16 R0, [R2.64] ;  /* 0x0000002402007981 */ /* 0x000ea4000c1e1500 */
[----:B--2---:R-:W-:-:S05]  /*3e20*/  HADD2.F32 R0, -RZ, R0.H0_H0 ;  /* 0x20000000ff007230 */ /* 0x004fca0000004100 */
[----:B------:R-:W-:Y:S01]  /*3e30*/  FSETP.NEU.FTZ.AND P0, PT, R0, RZ, PT ;  /* 0x000000ff0000720b */ /* 0x000fe20003f1d000 */
[----:B------:R-:W-:Y:S05]  /*3e40*/  BRA `(.L_x_33476) ;  /* 0x00000c3000007947 */ /* 0x000fea0003800000 */
.L_x_33479:
        /* <DEDUP_REMOVED lines=11> */
.L_x_33482:
        /* <DEDUP_REMOVED lines=10> */
.L_x_33481:
[----:B------:R-:W2:Y:S02]  /*3fa0*/  LDG.E.64 R2, [R2.64] ;  /* 0x0000002402027981 */ /* 0x000ea4000c1e1b00 */
[----:B--2---:R0:W1:Y:S01]  /*3fb0*/  DSETP.NEU.AND P0, PT, R2, RZ, PT ;  /* 0x000000ff0200722a */ /* 0x0040620003f0d000 */
[----:B------:R-:W-:Y:S05]  /*3fc0*/  BRA `(.L_x_33476) ;  /* 0x00000ab000007947 */ /* 0x000fea0003800000 */
.L_x_33471:
        /* <DEDUP_REMOVED lines=11> */
.L_x_33485:
[----:B------:R-:W2:Y:S02]  /*4080*/  LDG.E.128 R4, [R2.64] ;  /* 0x0000002402047981 */ /* 0x000ea4000c1e1d00 */
[----:B--2---:R-:W0:-:S06]  /*4090*/  DSETP.NEU.AND P0, PT, R6, RZ, PT ;  /* 0x000000ff0600722a */ /* 0x004e0c0003f0d000 */
[----:B0-----:R0:W1:Y:S01]  /*40a0*/  DSETP.NEU.OR P0, PT, R4, RZ, P0 ;  /* 0x000000ff0400722a */ /* 0x001062000070d400 */
[----:B------:R-:W-:Y:S05]  /*40b0*/  BRA `(.L_x_33476) ;  /* 0x000009c000007947 */ /* 0x000fea0003800000 */
.L_x_33484:
        /* <DEDUP_REMOVED lines=27> */
.L_x_33487:
        /* <DEDUP_REMOVED lines=14> */
.L_x_33486:
[----:B------:R-:W2:Y:S02]  /*4350*/  LDG.E.U16 R0, [R2.64] ;  /* 0x0000002402007981 */ /* 0x000ea4000c1e1500 */
[----:B--2---:R-:W-:-:S04]  /*4360*/  PRMT R0, RZ, 0x5410, R0 ;  /* 0x00005410ff007816 */ /* 0x004fc80000000000 */
[----:B------:R-:W-:Y:S01]  /*4370*/  FSETP.NEU.FTZ.AND P0, PT, R0, RZ, PT ;  /* 0x000000ff0000720b */ /* 0x000fe20003f1d000 */
[----:B------:R-:W-:Y:S05]  /*4380*/  BRA `(.L_x_33476) ;  /* 0x000006f000007947 */ /* 0x000fea0003800000 */
.L_x_33483:
        /* <DEDUP_REMOVED lines=11> */
.L_x_33490:
        /* <DEDUP_REMOVED lines=21> */
.L_x_33494:
[----:B------:R-:W-:Y:S05]  /*4590*/  BSYNC B1 ;  /* 0x0000000000017941 */ /* 0x000fea0003800000 */
.L_x_33493:
[----:B------:R-:W-:Y:S01]  /*45a0*/  LEA R3, R0, 0x3b800000, 0x17 ;  /* 0x3b80000000037811 */ /* 0x000fe200078eb8ff */
[----:B------:R-:W-:-:S05]  /*45b0*/  IMAD.SHL.U32 R0, R2, 0x100000, RZ ;  /* 0x0010000002007824 */ /* 0x000fca00078e00ff */
[----:B------:R-:W-:Y:S02]  /*45c0*/  LOP3.LUT R0, R3, R0, R4, 0xfe, !PT ;  /* 0x0000000003007212 */ /* 0x000fe400078efe04 */
.L_x_33492:
[----:B------:R-:W-:Y:S05]  /*45d0*/  BSYNC B0 ;  /* 0x0000000000007941 */ /* 0x000fea0003800000 */
.L_x_33491:
[----:B------:R-:W-:Y:S01]  /*45e0*/  FSETP.NEU.FTZ.AND P0, PT, R0, RZ, PT ;  /* 0x000000ff0000720b */ /* 0x000fe20003f1d000 */
[----:B------:R-:W-:Y:S05]  /*45f0*/  BRA `(.L_x_33476) ;  /* 0x0000048000007947 */ /* 0x000fea0003800000 */
.L_x_33489:
        /* <DEDUP_REMOVED lines=21> */
.L_x_33498:
[----:B------:R-:W-:Y:S05]  /*4750*/  BSYNC B1 ;  /* 0x0000000000017941 */ /* 0x000fea0003800000 */
.L_x_33497:
[----:B------:R-:W-:Y:S01]  /*4760*/  LEA R3, R0, 0x37800000, 0x17 ;  /* 0x3780000000037811 */ /* 0x000fe200078eb8ff */
[----:B------:R-:W-:-:S05]  /*4770*/  IMAD.SHL.U32 R0, R2, 0x200000, RZ ;  /* 0x0020000002007824 */ /* 0x000fca00078e00ff */
[----:B------:R-:W-:Y:S02]  /*4780*/  LOP3.LUT R0, R3, R0, R4, 0xfe, !PT ;  /* 0x0000000003007212 */ /* 0x000fe400078efe04 */
.L_x_33496:
[----:B------:R-:W-:Y:S05]  /*4790*/  BSYNC B0 ;  /* 0x0000000000007941 */ /* 0x000fea0003800000 */
.L_x_33495:
[----:B------:R-:W-:Y:S01]  /*47a0*/  FSETP.NEU.FTZ.AND P0, PT, R0, RZ, PT ;  /* 0x000000ff0000720b */ /* 0x000fe20003f1d000 */
[----:B------:R-:W-:Y:S05]  /*47b0*/  BRA `(.L_x_33476) ;  /* 0x000002c000007947 */ /* 0x000fea0003800000 */
.L_x_33488:
        /* <DEDUP_REMOVED lines=14> */
.L_x_33502:
[----:B------:R-:W-:Y:S05]  /*48a0*/  BSYNC B0 ;  /* 0x0000000000007941 */ /* 0x000fea0003800000 */
.L_x_33501:
[----:B------:R-:W-:Y:S01]  /*48b0*/  FSETP.NEU.FTZ.AND P0, PT, R0, RZ, PT ;  /* 0x000000ff0000720b */ /* 0x000fe20003f1d000 */
[----:B------:R-:W-:Y:S05]  /*48c0*/  BRA `(.L_x_33476) ;  /* 0x000001b000007947 */ /* 0x000fea0003800000 */
.L_x_33475:
        /* <DEDUP_REMOVED lines=21> */
.L_x_33500:
[----:B------:R-:W2:Y:S02]  /*4a20*/  LDG.E.64 R2, [R2.64] ;  /* 0x0000002402027981 */ /* 0x000ea4000c1e1b00 */
[----:B--2---:R-:W-:-:S04]  /*4a30*/  ISETP.NE.U32.AND P0, PT, R2, RZ, PT ;  /* 0x000000ff0200720c */ /* 0x004fc80003f05070 */
[----:B------:R-:W-:Y:S01]  /*4a40*/  ISETP.NE.AND.EX P0, PT, R3, RZ, PT, P0 ;  /* 0x000000ff0300720c */ /* 0x000fe20003f05300 */
[----:B------:R-:W-:Y:S05]  /*4a50*/  BRA `(.L_x_33476) ;  /* 0x0000002000007947 */ /* 0x000fea0003800000 */
.L_x_33499:
[----:B------:R-:W2:Y:S02]  /*4a60*/  LDG.E R2, [R2.64] ;  /* 0x0000002402027981 */ /* 0x000ea4000c1e1900 */
[----:B--2---:R-:W-:-:S03]  /*4a70*/  ISETP.NE.AND P0, PT, R2, RZ, PT ;  /* 0x000000ff0200720c */ /* 0x004fc60003f05270 */
.L_x_33476:
        /* <DEDUP_REMOVED lines=15> */
.L_x_33506:
[----:B------:R0:W-:Y:S01]  /*4b70*/  STG.E.U8 [R16.64], R2 ;  /* 0x0000000210007986 */ /* 0x0001e2000c101124 */
[----:B------:R-:W-:Y:S05]  /*4b80*/  BRA `(.L_x_33508) ;  /* 0x00000d5000007947 */ /* 0x000fea0003800000 */
.L_x_33505:
        /* <DEDUP_REMOVED lines=9> */
.L_x_33510:
[----:B------:R0:W-:Y:S01]  /*4c20*/  STG.E [R16.64], R2 ;  /* 0x0000000210007986 */ /* 0x0001e2000c101924 */
[----:B------:R-:W-:Y:S05]  /*4c30*/  BRA `(.L_x_33508) ;  /* 0x00000ca000007947 */ /* 0x000fea0003800000 */
.L_x_33509:
[----:B------:R0:W-:Y:S01]  /*4c40*/  STG.E.U16 [R16.64], R2 ;  /* 0x0000000210007986 */ /* 0x0001e2000c101524 */
[----:B------:R-:W-:Y:S05]  /*4c50*/  BRA `(.L_x_33508) ;  /* 0x00000c8000007947 */ /* 0x000fea0003800000 */
.L_x_33504:
        /* <DEDUP_REMOVED lines=9> */
.L_x_33512:
[----:B------:R-:W0:Y:S02]  /*4cf0*/  I2F.U32 R0, R2 ;  /* 0x0000000200007306 */ /* 0x000e240000201000 */
[----:B0-----:R-:W-:-:S05]  /*4d00*/  F2FP.PACK_AB R0, RZ, R0 ;  /* 0x00000000ff00723e */ /* 0x001fca00000000ff */
[----:B------:R0:W-:Y:S01]  /*4d10*/  STG.E.U16 [R16.64], R0 ;  /* 0x0000000010007986 */ /* 0x0001e2000c101524 */
[----:B------:R-:W-:Y:S05]  /*4d20*/  BRA `(.L_x_33508) ;  /* 0x00000bb000007947 */ /* 0x000fea0003800000 */
.L_x_33511:
        /* <DEDUP_REMOVED lines=10> */
.L_x_33514:
[----:B------:R-:W0:Y:S02]  /*4dd0*/  I2F.U32 R2, R2 ;  /* 0x0000000200027306 */ /* 0x000e240000201000 */
[----:B0-----:R-:W-:-:S04]  /*4de0*/  F2FP.PACK_AB R3, RZ, R2 ;  /* 0x00000002ff03723e */ /* 0x001fc800000000ff */
[----:B------:R-:W-:-:S05]  /*4df0*/  PRMT R3, R3, 0x5410, RZ ;  /* 0x0000541003037816 */ /* 0x000fca00000000ff */
[----:B------:R0:W-:Y:S01]  /*4e00*/  STG.E [R16.64], R3 ;  /* 0x0000000310007986 */ /* 0x0001e2000c101924 */
[----:B------:R-:W-:Y:S05]  /*4e10*/  BRA `(.L_x_33508) ;  /* 0x00000ac000007947 */ /* 0x000fea0003800000 */
.L_x_33513:
[----:B------:R-:W0:Y:S02]  /*4e20*/  I2F.F64.U32 R2, R2 ;  /* 0x0000000200027312 */ /* 0x000e240000201800 */
[----:B0-----:R0:W-:Y:S01]  /*4e30*/  STG.E.64 [R16.64], R2 ;  /* 0x0000000210007986 */ /* 0x0011e2000c101b24 */
[----:B------:R-:W-:Y:S05]  /*4e40*/  BRA `(.L_x_33508) ;  /* 0x00000a9000007947 */ /* 0x000fea0003800000 */
.L_x_33503:
        /* <DEDUP_REMOVED lines=10> */
.L_x_33517:
[----:B------:R-:W0:Y:S01]  /*4ef0*/  I2F.F64.U32 R4, R2 ;  /* 0x0000000200047312 */ /* 0x000e220000201800 */
[----:B------:R-:W-:-:S05]  /*4f00*/  CS2R R6, SRZ ;  /* 0x0000000000067805 */ /* 0x000fca000001ff00 */
[----:B0-----:R0:W-:Y:S01]  /*4f10*/  STG.E.128 [R16.64], R4 ;  /* 0x0000000410007986 */ /* 0x0011e2000c101d24 */
[----:B------:R-:W-:Y:S05]  /*4f20*/  BRA `(.L_x_33508) ;  /* 0x000009b000007947 */ /* 0x000fea0003800000 */
.L_x_33516:
        /* <DEDUP_REMOVED lines=21> */
.L_x_33521:
[----:B------:R-:W-:Y:S05]  /*5080*/  BSYNC B0 ;  /* 0x0000000000007941 */ /* 0x000fea0003800000 */
.L_x_33520:
[----:B------:R-:W-:-:S05]  /*5090*/  LOP3.LUT R3, R0, R3, RZ, 0xfc, !PT ;  /* 0x0000000300037212 */ /* 0x000fca00078efcff */
[----:B------:R0:W-:Y:S01]  /*50a0*/  STG.E.U8 [R16.64], R3 ;  /* 0x0000000310007986 */ /* 0x0001e2000c101124 */
[----:B------:R-:W-:Y:S05]  /*50b0*/  BRA `(.L_x_33508) ;  /* 0x0000082000007947 */ /* 0x000fea0003800000 */
.L_x_33519:
        /* <DEDUP_REMOVED lines=13> */
.L_x_33523:
[----:B------:R-:W-:Y:S01]  /*5190*/  IMAD.MOV.U32 R0, RZ, RZ, 0x7f ;  /* 0x0000007fff007424 */ /* 0x000fe200078e00ff */
[----:B------:R-:W-:-:S04]  /*51a0*/  ISETP.GT.U32.AND P0, PT, R3, 0x7f800000, PT ;  /* 0x7f8000000300780c */ /* 0x000fc80003f04070 */
[----:B------:R-:W-:-:S04]  /*51b0*/  SEL R0, R0, 0x7c, P0 ;  /* 0x0000007c00007807 */ /* 0x000fc80000000000 */
.L_x_33524:
[----:B------:R-:W-:Y:S05]  /*51c0*/  BSYNC B0 ;  /* 0x0000000000007941 */ /* 0x000fea0003800000 */
.L_x_33522:
[----:B------:R-:W-:-:S04]  /*51d0*/  LOP3.LUT R2, R5, 0x80000000, RZ, 0xc0, !PT ;  /* 0x8000000005027812 */ /* 0x000fc800078ec0ff */
[----:B------:R-:W-:-:S04]  /*51e0*/  SHF.R.U32.HI R3, RZ, 0x18, R2 ;  /* 0x00000018ff037819 */ /* 0x000fc80000011602 */
[----:B------:R-:W-:-:S05]  /*51f0*/  LOP3.LUT R3, R0, R3, RZ, 0xfc, !PT ;  /* 0x0000000300037212 */ /* 0x000fca00078efcff */
[----:B------:R0:W-:Y:S01]  /*5200*/  STG.E.U8 [R16.64], R3 ;  /* 0x0000000310007986 */ /* 0x0001e2000c101124 */
[----:B------:R-:W-:Y:S05]  /*5210*/  BRA `(.L_x_33508) ;  /* 0x000006c000007947 */ /* 0x000fea0003800000 */
.L_x_33518:
[----:B------:R-:W0:Y:S02]  /*5220*/  I2F.U32 R0, R2 ;  /* 0x0000000200007306 */ /* 0x000e240000201000 */
[----:B0-----:R-:W-:-:S05]  /*5230*/  F2FP.BF16.PACK_AB R0, RZ, R0 ;  /* 0x00000000ff00723e */ /* 0x001fca00000010ff */
[----:B------:R0:W-:Y:S01]  /*5240*/  STG.E.U16 [R16.64], R0 ;  /* 0x0000000010007986 */ /* 0x0001e2000c101524 */
[----:B------:R-:W-:Y:S05]  /*5250*/  BRA `(.L_x_33508) ;  /* 0x0000068000007947 */ /* 0x000fea0003800000 */
.L_x_33515:
        /* <DEDUP_REMOVED lines=10> */
.L_x_33527:
        /* <DEDUP_REMOVED lines=17> */
.L_x_33530:
[----:B------:R-:W-:-:S04]  /*5410*/  LOP3.LUT R2, R5, 0x80000000, RZ, 0xc0, !PT ;  /* 0x8000000005027812 */ /* 0x000fc800078ec0ff */
[----:B------:R-:W-:-:S04]  /*5420*/  SHF.R.U32.HI R3, RZ, 0x18, R2 ;  /* 0x00000018ff037819 */ /* 0x000fc80000011602 */
[----:B------:R-:W-:-:S04]  /*5430*/  LOP3.LUT R0, R0, R3, RZ, 0xfc, !PT ;  /* 0x0000000300007212 */ /* 0x000fc800078efcff */
[----:B------:R-:W-:Y:S02]  /*5440*/  PRMT R8, R0, 0x7610, R8 ;  /* 0x0000761000087816 */ /* 0x000fe40000000008 */
.L_x_33529:
[----:B------:R-:W-:Y:S05]  /*5450*/  BSYNC B0 ;  /* 0x0000000000007941 */ /* 0x000fea0003800000 */
.L_x_33528:
[----:B------:R0:W-:Y:S01]  /*5460*/  STG.E.U8 [R16.64], R8 ;  /* 0x0000000810007986 */ /* 0x0001e2000c101124 */
[----:B------:R-:W-:Y:S05]  /*5470*/  BRA `(.L_x_33508) ;  /* 0x0000046000007947 */ /* 0x000fea0003800000 */
.L_x_33526:
        /* <DEDUP_REMOVED lines=17> */
.L_x_33533:
[----:B------:R-:W-:-:S04]  /*5590*/  LOP3.LUT R2, R5, 0x80000000, RZ, 0xc0, !PT ;  /* 0x8000000005027812 */ /* 0x000fc800078ec0ff */
[----:B------:R-:W-:-:S04]  /*55a0*/  SHF.R.U32.HI R3, RZ, 0x18, R2 ;  /* 0x00000018ff037819 */ /* 0x000fc80000011602 */
[----:B------:R-:W-:-:S04]  /*55b0*/  LOP3.LUT R0, R0, R3, RZ, 0xfc, !PT ;  /* 0x0000000300007212 */ /* 0x000fc800078efcff */
[----:B------:R-:W-:Y:S02]  /*55c0*/  PRMT R8, R0, 0x7610, R8 ;  /* 0x0000761000087816 */ /* 0x000fe40000000008 */
.L_x_33532:
[----:B------:R-:W-:Y:S05]  /*55d0*/  BSYNC B0 ;  /* 0x0000000000007941 */ /* 0x000fea0003800000 */
.L_x_33531:
[----:B------:R0:W-:Y:S01]  /*55e0*/  STG.E.U8 [R16.64], R8 ;  /* 0x0000000810007986 */ /* 0x0001e2000c101124 */
[----:B------:R-:W-:Y:S05]  /*55f0*/  BRA `(.L_x_33508) ;  /* 0x000002e000007947 */ /* 0x000fea0003800000 */
.L_x_33525:
        /* <DEDUP_REMOVED lines=22> */
.L_x_33507:
        /* <DEDUP_REMOVED lines=20> */
.L_x_33535:
[----:B------:R-:W-:-:S05]  /*58a0*/  IMAD.MOV.U32 R3, RZ, RZ, RZ ;  /* 0x000000ffff037224 */ /* 0x000fca00078e00ff */
[----:B------:R0:W-:Y:S01]  /*58b0*/  STG.E.64 [R16.64], R2 ;  /* 0x0000000210007986 */ /* 0x0001e2000c101b24 */
[----:B------:R-:W-:Y:S05]  /*58c0*/  BRA `(.L_x_33508) ;  /* 0x0000001000007947 */ /* 0x000fea0003800000 */
.L_x_33534:
[----:B------:R0:W-:Y:S02]  /*58d0*/  STG.E [R16.64], R2 ;  /* 0x0000000210007986 */ /* 0x0001e4000c101924 */
.L_x_33508:
        /* <DEDUP_REMOVED lines=231> */
.L_x_33536:
        /* <DEDUP_REMOVED lines=19> */
.L_x_33540:
[----:B------:R-:W2:Y:S02]  /*6880*/  LDG.E.U8 R2, [R2.64] ;  /* 0x0000002402027981 */ /* 0x000ea4000c1e1100 */
[----:B--2---:R-:W-:Y:S01]  /*6890*/  ISETP.NE.AND P0, PT, R2, RZ, PT ;  /* 0x000000ff0200720c */ /* 0x004fe20003f05270 */
[----:B------:R-:W-:Y:S05]  /*68a0*/  BRA `(.L_x_33542) ;  /* 0x00000e0000007947 */ /* 0x000fea0003800000 */
.L_x_33539:
        /* <DEDUP_REMOVED lines=10> */
.L_x_33544:
[----:B------:R-:W2:Y:S02]  /*6950*/  LDG.E R2, [R2.64] ;  /* 0x0000002402027981 */ /* 0x000ea4000c1e1900 */
[----:B--2---:R-:W-:Y:S01]  /*6960*/  ISETP.NE.AND P0, PT, R2, RZ, PT ;  /* 0x000000ff0200720c */ /* 0x004fe20003f05270 */
[----:B------:R-:W-:Y:S05]  /*6970*/  BRA `(.L_x_33542) ;  /* 0x00000d3000007947 */ /* 0x000fea0003800000 */
.L_x_33543:
[----:B------:R-:W2:Y:S02]  /*6980*/  LDG.E.U16 R2, [R2.64] ;  /* 0x0000002402027981 */ /* 0x000ea4000c1e1500 */
[----:B--2---:R-:W-:Y:S01]  /*6990*/  ISETP.NE.AND P0, PT, R2, RZ, PT ;  /* 0x000000ff0200720c */ /* 0x004fe20003f05270 */
[----:B------:R-:W-:Y:S05]  /*69a0*/  BRA `(.L_x_33542) ;  /* 0x00000d0000007947 */ /* 0x000fea0003800000 */
.L_x_33538:
        /* <DEDUP_REMOVED lines=9> */
.L_x_33546:
[----:B------:R-:W2:Y:S02]  /*6a40*/  LDG.E.U16 R0, [R2.64] ;  /* 0x0000002402007981 */ /* 0x000ea4000c1e1500 */
[----:B--2---:R-:W-:-:S05]  /*6a50*/  HADD2.F32 R0, -RZ, R0.H0_H0 ;  /* 0x20000000ff007230 */ /* 0x004fca0000004100 */
[----:B------:R-:W-:Y:S01]  /*6a60*/  FSETP.NEU.FTZ.AND P0, PT, R0, RZ, PT ;  /* 0x000000ff0000720b */ /* 0x000fe20003f1d000 */
[----:B------:R-:W-:Y:S05]  /*6a70*/  BRA `(.L_x_33542) ;  /* 0x00000c3000007947 */ /* 0x000fea0003800000 */
.L_x_33545:
        /* <DEDUP_REMOVED lines=11> */
.L_x_33548:
        /* <DEDUP_REMOVED lines=10> */
.L_x_33547:
[----:B------:R-:W2:Y:S02]  /*6bd0*/  LDG.E.64 R2, [R2.64] ;  /* 0x0000002402027981 */ /* 0x000ea4000c1e1b00 */
[----:B--2---:R0:W1:Y:S01]  /*6be0*/  DSETP.NEU.AND P0, PT, R2, RZ, PT ;  /* 0x000000ff0200722a */ /* 0x0040620003f0d000 */
[----:B------:R-:W-:Y:S05]  /*6bf0*/  BRA `(.L_x_33542) ;  /* 0x00000ab000007947 */ /* 0x000fea0003800000 */
.L_x_33537:
        /* <DEDUP_REMOVED lines=11> */
.L_x_33551:
[----:B------:R-:W2:Y:S02]  /*6cb0*/  LDG.E.128 R4, [R2.64] ;  /* 0x0000002402047981 */ /* 0x000ea4000c1e1d00 */
[----:B--2---:R-:W0:-:S06]  /*6cc0*/  DSETP.NEU.AND P0, PT, R6, RZ, PT ;  /* 0x000000ff0600722a */ /* 0x004e0c0003f0d000 */
[----:B0-----:R0:W1:Y:S01]  /*6cd0*/  DSETP.NEU.OR P0, PT, R4, RZ, P0 ;  /* 0x000000ff0400722a */ /* 0x001062000070d400 */
[----:B------:R-:W-:Y:S05]  /*6ce0*/  BRA `(.L_x_33542) ;  /* 0x000009c000007947 */ /* 0x000fea0003800000 */
.L_x_33550:
        /* <DEDUP_REMOVED lines=27> */
.L_x_33553:
        /* <DEDUP_REMOVED lines=14> */
.L_x_33552:
[----:B------:R-:W2:Y:S02]  /*6f80*/  LDG.E.U16 R0, [R2.64] ;  /* 0x0000002402007981 */ /* 0x000ea4000c1e1500 */
[----:B--2---:R-:W-:-:S04]  /*6f90*/  PRMT R0, RZ, 0x5410, R0 ;  /* 0x00005410ff007816 */ /* 0x004fc80000000000 */
[----:B------:R-:W-:Y:S01]  /*6fa0*/  FSETP.NEU.FTZ.AND P0, PT, R0, RZ, PT ;  /* 0x000000ff0000720b */ /* 0x000fe20003f1d000 */
[----:B------:R-:W-:Y:S05]  /*6fb0*/  BRA `(.L_x_33542) ;  /* 0x000006f000007947 */ /* 0x000fea0003800000 */
.L_x_33549:
        /* <DEDUP_REMOVED lines=11> */
.L_x_33556:
        /* <DEDUP_REMOVED lines=21> */
.L_x_33560:
[----:B------:R-:W-:Y:S05]  /*71c0*/  BSYNC B1 ;  /* 0x0000000000017941 */ /* 0x000fea0003800000 */
.L_x_33559:
[----:B------:R-:W-:Y:S01]  /*71d0*/  LEA R3, R0, 0x3b800000, 0x17 ;  /* 0x3b80000000037811 */ /* 0x000fe200078eb8ff */
[----:B------:R-:W-:-:S05]  /*71e0*/  IMAD.SHL.U32 R0, R2, 0x100000, RZ ;  /* 0x0010000002007824 */ /* 0x000fca00078e00ff */
[----:B------:R-:W-:Y:S02]  /*71f0*/  LOP3.LUT R0, R3, R0, R4, 0xfe, !PT ;  /* 0x0000000003007212 */ /* 0x000fe400078efe04 */
.L_x_33558:
[----:B------:R-:W-:Y:S05]  /*7200*/  BSYNC B0 ;  /* 0x0000000000007941 */ /* 0x000fea0003800000 */
.L_x_33557:
[----:B------:R-:W-:Y:S01]  /*7210*/  FSETP.NEU.FTZ.AND P0, PT, R0, RZ, PT ;  /* 0x000000ff0000720b */ /* 0x000fe20003f1d000 */
[----:B------:R-:W-:Y:S05]  /*7220*/  BRA `(.L_x_33542) ;  /* 0x0000048000007947 */ /* 0x000fea0003800000 */
.L_x_33555:
        /* <DEDUP_REMOVED lines=21> */
.L_x_33564:
[----:B------:R-:W-:Y:S05]  /*7380*/  BSYNC B1 ;  /* 0x0000000000017941 */ /* 0x000fea0003800000 */
.L_x_33563:
[----:B------:R-:W-:Y:S01]  /*7390*/  LEA R3, R0, 0x37800000, 0x17 ;  /* 0x3780000000037811 */ /* 0x000fe200078eb8ff */
[----:B------:R-:W-:-:S05]  /*73a0*/  IMAD.SHL.U32 R0, R2, 0x200000, RZ ;  /* 0x0020000002007824 */ /* 0x000fca00078e00ff */
[----:B------:R-:W-:Y:S02]  /*73b0*/  LOP3.LUT R0, R3, R0, R4, 0xfe, !PT ;  /* 0x0000000003007212 */ /* 0x000fe400078efe04 */
.L_x_33562:
[----:B------:R-:W-:Y:S05]  /*73c0*/  BSYNC B0 ;  /* 0x0000000000007941 */ /* 0x000fea0003800000 */
.L_x_33561:
[----:B------:R-:W-:Y:S01]  /*73d0*/  FSETP.NEU.FTZ.AND P0, PT, R0, RZ, PT ;  /* 0x000000ff0000720b */ /* 0x000fe20003f1d000 */
[----:B------:R-:W-:Y:S05]  /*73e0*/  BRA `(.L_x_33542) ;  /* 0x000002c000007947 */ /* 0x000fea0003800000 */
.L_x_33554:
        /* <DEDUP_REMOVED lines=14> */
.L_x_33568:
[----:B------:R-:W-:Y:S05]  /*74d0*/  BSYNC B0 ;  /* 0x0000000000007941 */ /* 0x000fea0003800000 */
.L_x_33567:
[----:B------:R-:W-:Y:S01]  /*74e0*/  FSETP.NEU.FTZ.AND P0, PT, R0, RZ, PT ;  /* 0x000000ff0000720b */ /* 0x000fe20003f1d000 */
[----:B------:R-:W-:Y:S05]  /*74f0*/  BRA `(.L_x_33542) ;  /* 0x000001b000007947 */ /* 0x000fea0003800000 */
.L_x_33541:
        /* <DEDUP_REMOVED lines=21> */
.L_x_33566:
[----:B------:R-:W2:Y:S02]  /*7650*/  LDG.E.64 R2, [R2.64] ;  /* 0x0000002402027981 */ /* 0x000ea4000c1e1b00 */
[----:B--2---:R-:W-:-:S04]  /*7660*/  ISETP.NE.U32.AND P0, PT, R2, RZ, PT ;  /* 0x000000ff0200720c */ /* 0x004fc80003f05070 */
[----:B------:R-:W-:Y:S01]  /*7670*/  ISETP.NE.AND.EX P0, PT, R3, RZ, PT, P0 ;  /* 0x000000ff0300720c */ /* 0x000fe20003f05300 */
[----:B------:R-:W-:Y:S05]  /*7680*/  BRA `(.L_x_33542) ;  /* 0x0000002000007947 */ /* 0x000fea0003800000 */
.L_x_33565:
[----:B------:R-:W2:Y:S02]  /*7690*/  LDG.E R2, [R2.64] ;  /* 0x0000002402027981 */ /* 0x000ea4000c1e1900 */
[----:B--2---:R-:W-:-:S03]  /*76a0*/  ISETP.NE.AND P0, PT, R2, RZ, PT ;  /* 0x000000ff0200720c */ /* 0x004fc60003f05270 */
.L_x_33542:
        /* <DEDUP_REMOVED lines=15> */
.L_x_33572:
[----:B------:R0:W-:Y:S01]  /*77a0*/  STG.E.U8 [R16.64], R2 ;  /* 0x0000000210007986 */ /* 0x0001e2000c101124 */
[----:B------:R-:W-:Y:S05]  /*77b0*/  BRA `(.L_x_33574) ;  /* 0x00000d5000007947 */ /* 0x000fea0003800000 */
.L_x_33571:
        /* <DEDUP_REMOVED lines=9> */
.L_x_33576:
[----:B------:R0:W-:Y:S01]  /*7850*/  STG.E [R16.64], R2 ;  /* 0x0000000210007986 */ /* 0x0001e2000c101924 */
[----:B------:R-:W-:Y:S05]  /*7860*/  BRA `(.L_x_33574) ;  /* 0x00000ca000007947 */ /* 0x000fea0003800000 */
.L_x_33575:
[----:B------:R0:W-:Y:S01]  /*7870*/  STG.E.U16 [R16.64], R2 ;  /* 0x0000000210007986 */ /* 0x0001e2000c101524 */
[----:B------:R-:W-:Y:S05]  /*7880*/  BRA `(.L_x_33574) ;  /* 0x00000c8000007947 */ /* 0x000fea0003800000 */
.L_x_33570:
        /* <DEDUP_REMOVED lines=9> */
.L_x_33578:
[----:B------:R-:W0:Y:S02]  /*7920*/  I2F.U32 R0, R2 ;  /* 0x0000000200007306 */ /* 0x000e240000201000 */
[----:B0-----:R-:W-:-:S05]  /*7930*/  F2FP.PACK_AB R0, RZ, R0 ;  /* 0x00000000ff00723e */ /* 0x001fca00000000ff */
[----:B------:R0:W-:Y:S01]  /*7940*/  STG.E.U16 [R16.64], R0 ;  /* 0x0000000010007986 */ /* 0x0001e2000c101524 */
[----:B------:R-:W-:Y:S05]  /*7950*/  BRA `(.L_x_33574) ;  /* 0x00000bb000007947 */ /* 0x000fea0003800000 */
.L_x_33577:
        /* <DEDUP_REMOVED lines=10> */
.L_x_33580:
[----:B------:R-:W0:Y:S02]  /*7a00*/  I2F.U32 R2, R2 ;  /* 0x0000000200027306 */ /* 0x000e240000201000 */
[----:B0-----:R-:W-:-:S04]  /*7a10*/  F2FP.PACK_AB R3, RZ, R2 ;  /* 0x00000002ff03723e */ /* 0x001fc800000000ff */
[----:B------:R-:W-:-:S05]  /*7a20*/  PRMT R3, R3, 0x5410, RZ ;  /* 0x0000541003037816 */ /* 0x000fca00000000ff */
[----:B------:R0:W-:Y:S01]  /*7a30*/  STG.E [R16.64], R3 ;  /* 0x0000000310007986 */ /* 0x0001e2000c101924 */
[----:B------:R-:W-:Y:S05]  /*7a40*/  BRA `(.L_x_33574) ;  /* 0x00000ac000007947 */ /* 0x000fea0003800000 */
.L_x_33579:
[----:B------:R-:W0:Y:S02]  /*7a50*/  I2F.F64.U32 R2, R2 ;  /* 0x0000000200027312 */ /* 0x000e240000201800 */
[----:B0-----:R0:W-:Y:S01]  /*7a60*/  STG.E.64 [R16.64], R2 ;  /* 0x0000000210007986 */ /* 0x0011e2000c101b24 */
[----:B------:R-:W-:Y:S05]  /*7a70*/  BRA `(.L_x_33574) ;  /* 0x00000a9000007947 */ /* 0x000fea0003800000 */
.L_x_33569:
        /* <DEDUP_REMOVED lines=10> */
.L_x_33583:
[----:B------:R-:W0:Y:S01]  /*7b20*/  I2F.F64.U32 R4, R2 ;  /* 0x0000000200047312 */ /* 0x000e220000201800 */
[----:B------:R-:W-:-:S05]  /*7b30*/  CS2R R6, SRZ ;  /* 0x0000000000067805 */ /* 0x000fca000001ff00 */
[----:B0-----:R0:W-:Y:S01]  /*7b40*/  STG.E.128 [R16.64], R4 ;  /* 0x0000000410007986 */ /* 0x0011e2000c101d24 */
[----:B------:R-:W-:Y:S05]  /*7b50*/  BRA `(.L_x_33574) ;  /* 0x000009b000007947 */ /* 0x000fea0003800000 */
.L_x_33582:
        /* <DEDUP_REMOVED lines=21> */
.L_x_33587:
[----:B------:R-:W-:Y:S05]  /*7cb0*/  BSYNC B0 ;  /* 0x0000000000007941 */ /* 0x000fea0003800000 */
.L_x_33586:
[----:B------:R-:W-:-:S05]  /*7cc0*/  LOP3.LUT R3, R0, R3, RZ, 0xfc, !PT ;  /* 0x0000000300037212 */ /* 0x000fca00078efcff */
[----:B------:R0:W-:Y:S01]  /*7cd0*/  STG.E.U8 [R16.64], R3 ;  /* 0x0000000310007986 */ /* 0x0001e2000c101124 */
[----:B------:R-:W-:Y:S05]  /*7ce0*/  BRA `(.L_x_33574) ;  /* 0x0000082000007947 */ /* 0x000fea0003800000 */
.L_x_33585:
        /* <DEDUP_REMOVED lines=13> */
.L_x_33589:
[----:B------:R-:W-:Y:S01]  /*7dc0*/  IMAD.MOV.U32 R0, RZ, RZ, 0x7f ;  /* 0x0000007fff007424 */ /* 0x000fe200078e00ff */
[----:B------:R-:W-:-:S04]  /*7dd0*/  ISETP.GT.U32.AND P0, PT, R3, 0x7f800000, PT ;  /* 0x7f8000000300780c */ /* 0x000fc80003f04070 */
[----:B------:R-:W-:-:S04]  /*7de0*/  SEL R0, R0, 0x7c, P0 ;  /* 0x0000007c00007807 */ /* 0x000fc80000000000 */
.L_x_33590:
[----:B------:R-:W-:Y:S05]  /*7df0*/  BSYNC B0 ;  /* 0x0000000000007941 */ /* 0x000fea0003800000 */
.L_x_33588:
[----:B------:R-:W-:-:S04]  /*7e00*/  LOP3.LUT R2, R5, 0x80000000, RZ, 0xc0, !PT ;  /* 0x8000000005027812 */ /* 0x000fc800078ec0ff */
[----:B------:R-:W-:-:S04]  /*7e10*/  SHF.R.U32.HI R3, RZ, 0x18, R2 ;  /* 0x00000018ff037819 */ /* 0x000fc80000011602 */
[----:B------:R-:W-:-:S05]  /*7e20*/  LOP3.LUT R3, R0, R3, RZ, 0xfc, !PT ;  /* 0x0000000300037212 */ /* 0x000fca00078efcff */
[----:B------:R0:W-:Y:S01]  /*7e30*/  STG.E.U8 [R16.64], R3 ;  /* 0x0000000310007986 */ /* 0x0001e2000c101124 */
[----:B------:R-:W-:Y:S05]  /*7e40*/  BRA `(.L_x_33574) ;  /* 0x000006c000007947 */ /* 0x000fea0003800000 */
.L_x_33584:
[----:B------:R-:W0:Y:S02]  /*7e50*/  I2F.U32 R0, R2 ;  /* 0x0000000200007306 */ /* 0x000e240000201000 */
[----:B0-----:R-:W-:-:S05]  /*7e60*/  F2FP.BF16.PACK_AB R0, RZ, R0 ;  /* 0x00000000ff00723e */ /* 0x001fca00000010ff */
[----:B------:R0:W-:Y:S01]  /*7e70*/  STG.E.U16 [R16.64], R0 ;  /* 0x0000000010007986 */ /* 0x0001e2000c101524 */
[----:B------:R-:W-:Y:S05]  /*7e80*/  BRA `(.L_x_33574) ;  /* 0x0000068000007947 */ /* 0x000fea0003800000 */
.L_x_33581:
        /* <DEDUP_REMOVED lines=10> */
.L_x_33593:
        /* <DEDUP_REMOVED lines=17> */
.L_x_33596:
[----:B------:R-:W-:-:S04]  /*8040*/  LOP3.LUT R2, R5, 0x80000000, RZ, 0xc0, !PT ;  /* 0x8000000005027812 */ /* 0x000fc800078ec0ff */
[----:B------:R-:W-:-:S04]  /*8050*/  SHF.R.U32.HI R3, RZ, 0x18, R2 ;  /* 0x00000018ff037819 */ /* 0x000fc80000011602 */
[----:B------:R-:W-:-:S04]  /*8060*/  LOP3.LUT R0, R0, R3, RZ, 0xfc, !PT ;  /* 0x0000000300007212 */ /* 0x000fc800078efcff */
[----:B------:R-:W-:Y:S02]  /*8070*/  PRMT R8, R0, 0x7610, R8 ;  /* 0x0000761000087816 */ /* 0x000fe40000000008 */
.L_x_33595:
[----:B------:R-:W-:Y:S05]  /*8080*/  BSYNC B0 ;  /* 0x0000000000007941 */ /* 0x000fea0003800000 */
.L_x_33594:
[----:B------:R0:W-:Y:S01]  /*8090*/  STG.E.U8 [R16.64], R8 ;  /* 0x0000000810007986 */ /* 0x0001e2000c101124 */
[----:B------:R-:W-:Y:S05]  /*80a0*/  BRA `(.L_x_33574) ;  /* 0x0000046000007947 */ /* 0x000fea0003800000 */
.L_x_33592:
        /* <DEDUP_REMOVED lines=17> */
.L_x_33599:
[----:B------:R-:W-:-:S04]  /*81c0*/  LOP3.LUT R2, R5, 0x80000000, RZ, 0xc0, !PT ;  /* 0x8000000005027812 */ /* 0x000fc800078ec0ff */
[----:B------:R-:W-:-:S04]  /*81d0*/  SHF.R.U32.HI R3, RZ, 0x18, R2 ;  /* 0x00000018ff037819 */ /* 0x000fc80000011602 */
[----:B------:R-:W-:-:S04]  /*81e0*/  LOP3.LUT R0, R0, R3, RZ, 0xfc, !PT ;  /* 0x0000000300007212 */ /* 0x000fc800078efcff */
[----:B------:R-:W-:Y:S02]  /*81f0*/  PRMT R8, R0, 0x7610, R8 ;  /* 0x0000761000087816 */ /* 0x000fe40000000008 */
.L_x_33598:
[----:B------:R-:W-:Y:S05]  /*8200*/  BSYNC B0 ;  /* 0x0000000000007941 */ /* 0x000fea0003800000 */
.L_x_33597:
[----:B------:R0:W-:Y:S01]  /*8210*/  STG.E.U8 [R16.64], R8 ;  /* 0x0000000810007986 */ /* 0x0001e2000c101124 */
[----:B------:R-:W-:Y:S05]  /*8220*/  BRA `(.L_x_33574) ;  /* 0x000002e000007947 */ /* 0x000fea0003800000 */
.L_x_33591:
        /* <DEDUP_REMOVED lines=22> */
.L_x_33573:
        /* <DEDUP_REMOVED lines=20> */
.L_x_33601:
[----:B------:R-:W-:-:S05]  /*84d0*/  IMAD.MOV.U32 R3, RZ, RZ, RZ ;  /* 0x000000ffff037224 */ /* 0x000fca00078e00ff */
[----:B------:R0:W-:Y:S01]  /*84e0*/  STG.E.64 [R16.64], R2 ;  /* 0x0000000210007986 */ /* 0x0001e2000c101b24 */
[----:B------:R-:W-:Y:S05]  /*84f0*/  BRA `(.L_x_33574) ;  /* 0x0000001000007947 */ /* 0x000fea0003800000 */
.L_x_33600:
[----:B------:R0:W-:Y:S02]  /*8500*/  STG.E [R16.64], R2 ;  /* 0x0000000210007986 */ /* 0x0001e4000c101924 */
.L_x_33574:
[----:B------:R-:W-:Y:S02]  /*8510*/  IADD3 R19, R19, 0x80, RZ ;  /* 0x0000008013137810 */ /* 0x000fe40007ffe0ff */
.L_x_33469:
[----:B------:R-:W-:Y:S05]  /*8520*/  BSYNC B6 ;  /* 0x0000000000067941 */ /* 0x000fea0003800000 */
.L_x_33468:
        /* <DEDUP_REMOVED lines=230> */
.L_x_33602:
        /* <DEDUP_REMOVED lines=19> */
.L_x_33606:
[----:B------:R-:W2:Y:S02]  /*94c0*/  LDG.E.U8 R2, [R2.64] ;  /* 0x0000002402027981 */ /* 0x000ea4000c1e1100 */
[----:B--2---:R-:W-:Y:S01]  /*94d0*/  ISETP.NE.AND P0, PT, R2, RZ, PT ;  /* 0x000000ff0200720c */ /* 0x004fe20003f05270 */
[----:B------:R-:W-:Y:S05]  /*94e0*/  BRA `(.L_x_33608) ;  /* 0x00000e0000007947 */ /* 0x000fea0003800000 */
.L_x_33605:
        /* <DEDUP_REMOVED lines=10> */
.L_x_33610:
[----:B------:R-:W2:Y:S02]  /*9590*/  LDG.E R2, [R2.64] ;  /* 0x0000002402027981 */ /* 0x000ea4000c1e1900 */
[----:B--2---:R-:W-:Y:S01]  /*95a0*/  ISETP.NE.AND P0, PT, R2, RZ, PT ;  /* 0x000000ff0200720c */ /* 0x004fe20003f05270 */
[----:B------:R-:W-:Y:S05]  /*95b0*/  BRA `(.L_x_33608) ;  /* 0x00000d3000007947 */ /* 0x000fea0003800000 */
.L_x_33609:
[----:B------:R-:W2:Y:S02]  /*95c0*/  LDG.E.U16 R2, [R2.64] ;  /* 0x0000002402027981 */ /* 0x000ea4000c1e1500 */
[----:B--2---:R-:W-:Y:S01]  /*95d0*/  ISETP.NE.AND P0, PT, R2, RZ, PT ;  /* 0x000000ff0200720c */ /* 0x004fe20003f05270 */
[----:B------:R-:W-:Y:S05]  /*95e0*/  BRA `(.L_x_33608) ;  /* 0x00000d0000007947 */ /* 0x000fea0003800000 */
.L_x_33604:
        /* <DEDUP_REMOVED lines=9> */
.L_x_33612:
[----:B------:R-:W2:Y:S02]  /*9680*/  LDG.E.U16 R0, [R2.64] ;  /* 0x0000002402007981 */ /* 0x000ea4000c1e1500 */
[----:B--2---:R-:W-:-:S05]  /*9690*/  HADD2.F32 R0, -RZ, R0.H0_H0 ;  /* 0x20000000ff007230 */ /* 0x004fca0000004100 */
[----:B------:R-:W-:Y:S01]  /*96a0*/  FSETP.NEU.FTZ.AND P0, PT, R0, RZ, PT ;  /* 0x000000ff0000720b */ /* 0x000fe20003f1d000 */
[----:B------:R-:W-:Y:S05]  /*96b0*/  BRA `(.L_x_33608) ;  /* 0x00000c3000007947 */ /* 0x000fea0003800000 */
.L_x_33611:
        /* <DEDUP_REMOVED lines=11> */
.L_x_33614:
        /* <DEDUP_REMOVED lines=10> */
.L_x_33613:
[----:B------:R-:W2:Y:S02]  /*9810*/  LDG.E.64 R2, [R2.64] ;  /* 0x0000002402027981 */ /* 0x000ea4000c1e1b00 */
[----:B--2---:R0:W1:Y:S01]  /*9820*/  DSETP.NEU.AND P0, PT, R2, RZ, PT ;  /* 0x000000ff0200722a */ /* 0x0040620003f0d000 */
[----:B------:R-:W-:Y:S05]  /*9830*/  BRA `(.L_x_33608) ;  /* 0x00000ab000007947 */ /* 0x000fea0003800000 */
.L_x_33603:
        /* <DEDUP_REMOVED lines=11> */
.L_x_33617:
[----:B------:R-:W2:Y:S02]  /*98f0*/  LDG.E.128 R4, [R2.64] ;  /* 0x0000002402047981 */ /* 0x000ea4000c1e1d00 */
[----:B--2---:R-:W0:-:S06]  /*9900*/  DSETP.NEU.AND P0, PT, R6, RZ, PT ;  /* 0x000000ff0600722a */ /* 0x004e0c0003f0d000 */
[----:B0-----:R0:W1:Y:S01]  /*9910*/  DSETP.NEU.OR P0, PT, R4, RZ, P0 ;  /* 0x000000ff0400722a */ /* 0x001062000070d400 */
[----:B------:R-:W-:Y:S05]  /*9920*/  BRA `(.L_x_33608) ;  /* 0x000009c000007947 */ /* 0x000fea0003800000 */
.L_x_33616:
        /* <DEDUP_REMOVED lines=27> */
.L_x_33619:
        /* <DEDUP_REMOVED lines=14> */
.L_x_33618:
[----:B------:R-:W2:Y:S02]  /*9bc0*/  LDG.E.U16 R0, [R2.64] ;  /* 0x0000002402007981 */ /* 0x000ea4000c1e1500 */
[----:B--2---:R-:W-:-:S04]  /*9bd0*/  PRMT R0, RZ, 0x5410, R0 ;  /* 0x00005410ff007816 */ /* 0x004fc80000000000 */
[----:B------:R-:W-:Y:S01]  /*9be0*/  FSETP.NEU.FTZ.AND P0, PT, R0, RZ, PT ;  /* 0x000000ff0000720b */ /* 0x000fe20003f1d000 */
[----:B------:R-:W-:Y:S05]  /*9bf0*/  BRA `(.L_x_33608) ;  /* 0x000006f000007947 */ /* 0x000fea0003800000 */
.L_x_33615:
        /* <DEDUP_REMOVED lines=11> */
.L_x_33622:
        /* <DEDUP_REMOVED lines=21> */
.L_x_33626:
[----:B------:R-:W-:Y:S05]  /*9e00*/  BSYNC B1 ;  /* 0x0000000000017941 */ /* 0x000fea0003800000 */
.L_x_33625:
[----:B------:R-:W-:Y:S01]  /*9e10*/  LEA R3, R0, 0x3b800000, 0x17 ;  /* 0x3b80000000037811 */ /* 0x000fe200078eb8ff */
[----:B------:R-:W-:-:S05]  /*9e20*/  IMAD.SHL.U32 R0, R2, 0x100000, RZ ;  /* 0x0010000002007824 */ /* 0x000fca00078e00ff */
[----:B------:R-:W-:Y:S02]  /*9e30*/  LOP3.LUT R0, R3, R0, R4, 0xfe, !PT ;  /* 0x0000000003007212 */ /* 0x000fe400078efe04 */
.L_x_33624:
[----:B------:R-:W-:Y:S05]  /*9e40*/  BSYNC B0 ;  /* 0x0000000000007941 */ /* 0x000fea0003800000 */
.L_x_33623:
[----:B------:R-:W-:Y:S01]  /*9e50*/  FSETP.NEU.FTZ.AND P0, PT, R0, RZ, PT ;  /* 0x000000ff0000720b */ /* 0x000fe20003f1d000 */
[----:B------:R-:W-:Y:S05]  /*9e60*/  BRA `(.L_x_33608) ;  /* 0x0000048000007947 */ /* 0x000fea0003800000 */
.L_x_33621:
        /* <DEDUP_REMOVED lines=21> */
.L_x_33630:
[----:B------:R-:W-:Y:S05]  /*9fc0*/  BSYNC B1 ;  /* 0x0000000000017941 */ /* 0x000fea0003800000 */
.L_x_33629:
[----:B------:R-:W-:Y:S01]  /*9fd0*/  LEA R3, R0, 0x37800000, 0x17 ;  /* 0x3780000000037811 */ /* 0x000fe200078eb8ff */
[----:B------:R-:W-:-:S05]  /*9fe0*/  IMAD.SHL.U32 R0, R2, 0x200000, RZ ;  /* 0x0020000002007824 */ /* 0x000fca00078e00ff */
[----:B------:R-:W-:Y:S02]  /*9ff0*/  LOP3.LUT R0, R3, R0, R4, 0xfe, !PT ;  /* 0x0000000003007212 */ /* 0x000fe400078efe04 */
.L_x_33628:
[----:B------:R-:W-:Y:S05]  /*a000*/  BSYNC B0 ;  /* 0x0000000000007941 */ /* 0x000fea0003800000 */
.L_x_33627:
[----:B------:R-:W-:Y:S01]  /*a010*/  FSETP.NEU.FTZ.AND P0, PT, R0, RZ, PT ;  /* 0x000000ff0000720b */ /* 0x000fe20003f1d000 */
[----:B------:R-:W-:Y:S05]  /*a020*/  BRA `(.L_x_33608) ;  /* 0x000002c000007947 */ /* 0x000fea0003800000 */
.L_x_33620:
        /* <DEDUP_REMOVED lines=14> */
.L_x_33634:
[----:B------:R-:W-:Y:S05]  /*a110*/  BSYNC B0 ;  /* 0x0000000000007941 */ /* 0x000fea0003800000 */
.L_x_33633:
[----:B------:R-:W-:Y:S01]  /*a120*/  FSETP.NEU.FTZ.AND P0, PT, R0, RZ, PT ;  /* 0x000000ff0000720b */ /* 0x000fe20003f1d000 */
[----:B------:R-:W-:Y:S05]  /*a130*/  BRA `(.L_x_33608) ;  /* 0x000001b000007947 */ /* 0x000fea0003800000 */
.L_x_33607:
        /* <DEDUP_REMOVED lines=21> */
.L_x_33632:
[----:B------:R-:W2:Y:S02]  /*a290*/  LDG.E.64 R2, [R2.64] ;  /* 0x0000002402027981 */ /* 0x000ea4000c1e1b00 */
[----:B--2---:R-:W-:-:S04]  /*a2a0*/  ISETP.NE.U32.AND P0, PT, R2, RZ, PT ;  /* 0x000000ff0200720c */ /* 0x004fc80003f05070 */
[----:B------:R-:W-:Y:S01]  /*a2b0*/  ISETP.NE.AND.EX P0, PT, R3, RZ, PT, P0 ;  /* 0x000000ff0300720c */ /* 0x000fe20003f05300 */
[----:B------:R-:W-:Y:S05]  /*a2c0*/  BRA `(.L_x_33608) ;  /* 0x0000002000007947 */ /* 0x000fea0003800000 */
.L_x_33631:
[----:B------:R-:W2:Y:S02]  /*a2d0*/  LDG.E R2, [R2.64] ;  /* 0x0000002402027981 */ /* 0x000ea4000c1e1900 */
[----:B--2---:R-:W-:-:S03]  /*a2e0*/  ISETP.NE.AND P0, PT, R2, RZ, PT ;  /* 0x000000ff0200720c */ /* 0x004fc60003f05270 */
.L_x_33608:
        /* <DEDUP_REMOVED lines=15> */
.L_x_33638:
[----:B------:R-:W-:Y:S01]  /*a3e0*/  STG.E.U8 [R16.64], R2 ;  /* 0x0000000210007986 */ /* 0x000fe2000c101124 */
[----:B------:R-:W-:Y:S05]  /*a3f0*/  EXIT ;  /* 0x000000000000794d */ /* 0x000fea0003800000 */
.L_x_33637:
        /* <DEDUP_REMOVED lines=9> */
.L_x_33641:
[----:B------:R-:W-:Y:S01]  /*a490*/  STG.E [R16.64], R2 ;  /* 0x0000000210007986 */ /* 0x000fe2000c101924 */
[----:B------:R-:W-:Y:S05]  /*a4a0*/  EXIT ;  /* 0x000000000000794d */ /* 0x000fea0003800000 */
.L_x_33640:
[----:B------:R-:W-:Y:S01]  /*a4b0*/  STG.E.U16 [R16.64], R2 ;  /* 0x0000000210007986 */ /* 0x000fe2000c101524 */
[----:B------:R-:W-:Y:S05]  /*a4c0*/  EXIT ;  /* 0x000000000000794d */ /* 0x000fea0003800000 */
.L_x_33636:
[----:B------:R-:W-:-:S13]  /*a4d0*/  ISETP.GT.AND P0, PT, R0, 0x6, PT ;  /* 0x000000060000780c */ /* 0x000fda0003f04270 */
[----:B------:R-:W-:Y:S05]  /*a4e0*/  @P0 BRA `(.L_x_33642) ;  /* 0x000000b000000947 */ /* 0x000fea0003800000 */
[----:B------:R-:W-:-:S13]  /*a4f0*/  ISETP.NE.AND P0, PT, R0, 0x5, PT ;  /* 0x000000050000780c */ /* 0x000fda0003f05270 */
[----:B------:R-:W-:Y:S05]  /*a500*/  @!P0 BRA `(.L_x_33643) ;  /* 0x0000005000008947 */ /* 0x000fea0003800000 */
[----:B------:R-:W-:-:S13]  /*a510*/  ISETP.NE.AND P0, PT, R0, 0x6, PT ;  /* 0x000000060000780c */ /* 0x000fda0003f05270 */
[----:B------:R-:W-:Y:S05]  /*a520*/  @P0 BRA `(.L_x_33639) ;  /* 0x00000aa000000947 */ /* 0x000fea0003800000 */
[----:B------:R-:W0:Y:S02]  /*a530*/  I2F.U32 R3, R2 ;  /* 0x0000000200037306 */ /* 0x000e240000201000 */
[----:B0-----:R-:W-:Y:S01]  /*a540*/  STG.E [R16.64], R3 ;  /* 0x0000000310007986 */ /* 0x001fe2000c101924 */
[----:B------:R-:W-:Y:S05]  /*a550*/  EXIT ;  /* 0x000000000000794d */ /* 0x000fea0003800000 */
.L_x_33643:
[----:B------:R-:W0:Y:S02]  /*a560*/  I2F.U32 R0, R2 ;  /* 0x0000000200007306 */ /* 0x000e240000201000 */
[----:B0-----:R-:W-:-:S05]  /*a570*/  F2FP.PACK_AB R0, RZ, R0 ;  /* 0x00000000ff00723e */ /* 0x001fca00000000ff */
[----:B------:R-:W-:Y:S01]  /*a580*/  STG.E.U16 [R16.64], R0 ;  /* 0x0000000010007986 */ /* 0x000fe2000c101524 */
[----:B------:R-:W-:Y:S05]  /*a590*/  EXIT ;  /* 0x000000000000794d */ /* 0x000fea0003800000 */
.L_x_33642:
        /* <DEDUP_REMOVED lines=8> */
[----:B0-----:R-:W-:Y:S01]  /*a620*/  STG.E.64 [R16.64], R2 ;  /* 0x0000000210007986 */ /* 0x001fe2000c101b24 */
[----:B------:R-:W-:Y:S05]  /*a630*/  EXIT ;  /* 0x000000000000794d */ /* 0x000fea0003800000 */
.L_x_33645:
[----:B------:R-:W0:Y:S02]  /*a640*/  I2F.U32 R2, R2 ;  /* 0x0000000200027306 */ /* 0x000e240000201000 */
[----:B0-----:R-:W-:-:S04]  /*a650*/  F2FP.PACK_AB R3, RZ, R2 ;  /* 0x00000002ff03723e */ /* 0x001fc800000000ff */
[----:B------:R-:W-:-:S05]  /*a660*/  PRMT R3, R3, 0x5410, RZ ;  /* 0x0000541003037816 */ /* 0x000fca00000000ff */
[----:B------:R-:W-:Y:S01]  /*a670*/  STG.E [R16.64], R3 ;  /* 0x0000000310007986 */ /* 0x000fe2000c101924 */
[----:B------:R-:W-:Y:S05]  /*a680*/  EXIT ;  /* 0x000000000000794d */ /* 0x000fea0003800000 */
.L_x_33644:
[----:B------:R-:W0:Y:S02]  /*a690*/  I2F.F64.U32 R2, R2 ;  /* 0x0000000200027312 */ /* 0x000e240000201800 */
[----:B0-----:R-:W-:Y:S01]  /*a6a0*/  STG.E.64 [R16.64], R2 ;  /* 0x0000000210007986 */ /* 0x001fe2000c101b24 */
[----:B------:R-:W-:Y:S05]  /*a6b0*/  EXIT ;  /* 0x000000000000794d */ /* 0x000fea0003800000 */
.L_x_33635:
        /* <DEDUP_REMOVED lines=8> */
[----:B------:R-:W-:Y:S01]  /*a740*/  STG.E.U8 [R16.64], R2 ;  /* 0x0000000210007986 */ /* 0x000fe2000c101124 */
[----:B------:R-:W-:Y:S05]  /*a750*/  EXIT ;  /* 0x000000000000794d */ /* 0x000fea0003800000 */
.L_x_33648:
[----:B------:R-:W0:Y:S01]  /*a760*/  I2F.F64.U32 R4, R2 ;  /* 0x0000000200047312 */ /* 0x000e220000201800 */
[----:B------:R-:W-:-:S05]  /*a770*/  CS2R R6, SRZ ;  /* 0x0000000000067805 */ /* 0x000fca000001ff00 */
[----:B0-----:R-:W-:Y:S01]  /*a780*/  STG.E.128 [R16.64], R4 ;  /* 0x0000000410007986 */ /* 0x001fe2000c101d24 */
[----:B------:R-:W-:Y:S05]  /*a790*/  EXIT ;  /* 0x000000000000794d */ /* 0x000fea0003800000 */
.L_x_33647:
        /* <DEDUP_REMOVED lines=21> */
.L_x_33652:
[----:B------:R-:W-:Y:S05]  /*a8f0*/  BSYNC B0 ;  /* 0x0000000000007941 */ /* 0x000fea0003800000 */
.L_x_33651:
[----:B------:R-:W-:-:S05]  /*a900*/  LOP3.LUT R3, R0, R3, RZ, 0xfc, !PT ;  /* 0x0000000300037212 */ /* 0x000fca00078efcff */
[----:B------:R-:W-:Y:S01]  /*a910*/  STG.E.U8 [R16.64], R3 ;  /* 0x0000000310007986 */ /* 0x000fe2000c101124 */
[----:B------:R-:W-:Y:S05]  /*a920*/  EXIT ;  /* 0x000000000000794d */ /* 0x000fea0003800000 */
.L_x_33650:
        /* <DEDUP_REMOVED lines=13> */
.L_x_33654:
[----:B------:R-:W-:Y:S01]  /*aa00*/  IMAD.MOV.U32 R0, RZ, RZ, 0x7f ;  /* 0x0000007fff007424 */ /* 0x000fe200078e00ff */
[----:B------:R-:W-:-:S04]  /*aa10*/  ISETP.GT.U32.AND P0, PT, R3, 0x7f800000, PT ;  /* 0x7f8000000300780c */ /* 0x000fc80003f04070 */
[----:B------:R-:W-:-:S04]  /*aa20*/  SEL R0, R0, 0x7c, P0 ;  /* 0x0000007c00007807 */ /* 0x000fc80000000000 */
.L_x_33655:
[----:B------:R-:W-:Y:S05]  /*aa30*/  BSYNC B0 ;  /* 0x0000000000007941 */ /* 0x000fea0003800000 */
.L_x_33653:
[----:B------:R-:W-:-:S04]  /*aa40*/  LOP3.LUT R2, R5, 0x80000000, RZ, 0xc0, !PT ;  /* 0x8000000005027812 */ /* 0x000fc800078ec0ff */
[----:B------:R-:W-:-:S04]  /*aa50*/  SHF.R.U32.HI R3, RZ, 0x18, R2 ;  /* 0x00000018ff037819 */ /* 0x000fc80000011602 */
[----:B------:R-:W-:-:S05]  /*aa60*/  LOP3.LUT R3, R0, R3, RZ, 0xfc, !PT ;  /* 0x0000000300037212 */ /* 0x000fca00078efcff */
[----:B------:R-:W-:Y:S01]  /*aa70*/  STG.E.U8 [R16.64], R3 ;  /* 0x0000000310007986 */ /* 0x000fe2000c101124 */
[----:B------:R-:W-:Y:S05]  /*aa80*/  EXIT ;  /* 0x000000000000794d */ /* 0x000fea0003800000 */
.L_x_33649:
[----:B------:R-:W0:Y:S02]  /*aa90*/  I2F.U32 R0, R2 ;  /* 0x0000000200007306 */ /* 0x000e240000201000 */
[----:B0-----:R-:W-:-:S05]  /*aaa0*/  F2FP.BF16.PACK_AB R0, RZ, R0 ;  /* 0x00000000ff00723e */ /* 0x001fca00000010ff */
[----:B------:R-:W-:Y:S01]  /*aab0*/  STG.E.U16 [R16.64], R0 ;  /* 0x0000000010007986 */ /* 0x000fe2000c101524 */
[----:B------:R-:W-:Y:S05]  /*aac0*/  EXIT ;  /* 0x000000000000794d */ /* 0x000fea0003800000 */
.L_x_33646:
        /* <DEDUP_REMOVED lines=10> */
.L_x_33658:
        /* <DEDUP_REMOVED lines=17> */
.L_x_33661:
[----:B------:R-:W-:-:S04]  /*ac80*/  LOP3.LUT R2, R5, 0x80000000, RZ, 0xc0, !PT ;  /* 0x8000000005027812 */ /* 0x000fc800078ec0ff */
[----:B------:R-:W-:-:S04]  /*ac90*/  SHF.R.U32.HI R3, RZ, 0x18, R2 ;  /* 0x00000018ff037819 */ /* 0x000fc80000011602 */
[----:B------:R-:W-:-:S04]  /*aca0*/  LOP3.LUT R0, R0, R3, RZ, 0xfc, !PT ;  /* 0x0000000300007212 */ /* 0x000fc800078efcff */
[----:B------:R-:W-:Y:S02]  /*acb0*/  PRMT R8, R0, 0x7610, R8 ;  /* 0x0000761000087816 */ /* 0x000fe40000000008 */
.L_x_33660:
[----:B------:R-:W-:Y:S05]  /*acc0*/  BSYNC B0 ;  /* 0x0000000000007941 */ /* 0x000fea0003800000 */
.L_x_33659:
[----:B------:R-:W-:Y:S01]  /*acd0*/  STG.E.U8 [R16.64], R8 ;  /* 0x0000000810007986 */ /* 0x000fe2000c101124 */
[----:B------:R-:W-:Y:S05]  /*ace0*/  EXIT ;  /* 0x000000000000794d */ /* 0x000fea0003800000 */
.L_x_33657:
        /* <DEDUP_REMOVED lines=17> */
.L_x_33664:
[----:B------:R-:W-:-:S04]  /*ae00*/  LOP3.LUT R2, R5, 0x80000000, RZ, 0xc0, !PT ;  /* 0x8000000005027812 */ /* 0x000fc800078ec0ff */
[----:B------:R-:W-:-:S04]  /*ae10*/  SHF.R.U32.HI R3, RZ, 0x18, R2 ;  /* 0x00000018ff037819 */ /* 0x000fc80000011602 */
[----:B------:R-:W-:-:S04]  /*ae20*/  LOP3.LUT R0, R0, R3, RZ, 0xfc, !PT ;  /* 0x0000000300007212 */ /* 0x000fc800078efcff */
[----:B------:R-:W-:Y:S02]  /*ae30*/  PRMT R8, R0, 0x7610, R8 ;  /* 0x0000761000087816 */ /* 0x000fe40000000008 */
.L_x_33663:
[----:B------:R-:W-:Y:S05]  /*ae40*/  BSYNC B0 ;  /* 0x0000000000007941 */ /* 0x000fea0003800000 */
.L_x_33662:
[----:B------:R-:W-:Y:S01]  /*ae50*/  STG.E.U8 [R16.64], R8 ;  /* 0x0000000810007986 */ /* 0x000fe2000c101124 */
[----:B------:R-:W-:Y:S05]  /*ae60*/  EXIT ;  /* 0x000000000000794d */ /* 0x000fea0003800000 */
.L_x_33656:
        /* <DEDUP_REMOVED lines=22> */
.L_x_33639:
        /* <DEDUP_REMOVED lines=20> */
.L_x_33666:
[----:B------:R-:W-:-:S05]  /*b110*/  IMAD.MOV.U32 R3, RZ, RZ, RZ ;  /* 0x000000ffff037224 */ /* 0x000fca00078e00ff */
[----:B------:R-:W-:Y:S01]  /*b120*/  STG.E.64 [R16.64], R2 ;  /* 0x0000000210007986 */ /* 0x000fe2000c101b24 */
[----:B------:R-:W-:Y:S05]  /*b130*/  EXIT ;  /* 0x000000000000794d */ /* 0x000fea0003800000 */
.L_x_33665:
[----:B------:R-:W-:Y:S01]  /*b140*/  STG.E [R16.64], R2 ;  /* 0x0000000210007986 */ /* 0x000fe2000c101924 */
[----:B------:R-:W-:Y:S05]  /*b150*/  EXIT ;  /* 0x000000000000794d */ /* 0x000fea0003800000 */
.L_x_33667:
        /* <DEDUP_REMOVED lines=10> */
.L_x_34394:


//--------------------- .text._ZN2at6native27unrolled_elementwise_kernelIZNS0_23bitwise_not_kernel_cudaERNS_18TensorIteratorBaseEEUlbE_St5arrayIPcLm2EELi4E23TrivialOffsetCalculatorILi1EjES9_NS0_6memory12LoadWithCastILi1EEENSA_13StoreWithCastILi1EEEEEviT_T0_T2_T3_T4_T5_ --------------------------
	.section	.text._ZN2at6native27unrolled_elementwise_kernelIZNS0_23bitwise_not_kernel_cudaERNS_18TensorIteratorBaseEEUlbE_St5arrayIPcLm2EELi4E23TrivialOffsetCalculatorILi1EjES9_NS0_6memory12LoadWithCastILi1EEENSA_13StoreWithCastILi1EEEEEviT_T0_T2_T3_T4_T5_,"ax",@progbits
	.sectioninfo	@"SHI_REGISTERS=30"
	.align	128
        .global         _ZN2at6native27unrolled_elementwise_kernelIZNS0_23bitwise_not_kernel_cudaERNS_18TensorIteratorBaseEEUlbE_St5arrayIPcLm2EELi4E23TrivialOffsetCalculatorILi1EjES9_NS0_6memory12LoadWithCastILi1EEENSA_13StoreWithCastILi1EEEEEviT_T0_T2_T3_T4_T5_
        .type           _ZN2at6native27unrolled_elementwise_kernelIZNS0_23bitwise_not_kernel_cudaERNS_18TensorIteratorBaseEEUlbE_St5arrayIPcLm2EELi4E23TrivialOffsetCalculatorILi1EjES9_NS0_6memory12LoadWithCastILi1EEENSA_13StoreWithCastILi1EEEEEviT_T0_T2_T3_T4_T5_,@function
        .size           _ZN2at6native27unrolled_elementwise_kernelIZNS0_23bitwise_not_kernel_cudaERNS_18TensorIteratorBaseEEUlbE_St5arrayIPcLm2EELi4E23TrivialOffsetCalculatorILi1EjES9_NS0_6memory12LoadWithCastILi1EEENSA_13StoreWithCastILi1EEEEEviT_T0_T2_T3_T4_T5_,(.L_x_34395 - _ZN2at6native27unrolled_elementwise_kernelIZNS0_23bitwise_not_kernel_cudaERNS_18TensorIteratorBaseEEUlbE_St5arrayIPcLm2EELi4E23TrivialOffsetCalculatorILi1EjES9_NS0_6memory12LoadWithCastILi1EEENSA_13StoreWithCastILi1EEEEEviT_T0_T2_T3_T4_T5_)
        .other          _ZN2at6native27unrolled_elementwise_kernelIZNS0_23bitwise_not_kernel_cudaERNS_18TensorIteratorBaseEEUlbE_St5arrayIPcLm2EELi4E23TrivialOffsetCalculatorILi1EjES9_NS0_6memory12LoadWithCastILi1EEENSA_13StoreWithCastILi1EEEEEviT_T0_T2_T3_T4_T5_,@"STO_CUDA_ENTRY STV_DEFAULT"
_ZN2at6native27unrolled_elementwise_kernelIZNS0_23bitwise_not_kernel_cudaERNS_18TensorIteratorBaseEEUlbE_St5arrayIPcLm2EELi4E23TrivialOffsetCalculatorILi1EjES9_NS0_6memory12LoadWithCastILi1EEENSA_13StoreWithCastILi1EEEEEviT_T0_T2_T3_T4_T5_:
.text._ZN2at6native27unrolled_elementwise_kernelIZNS0_23bitwise_not_kernel_cudaERNS_18TensorIteratorBaseEEUlbE_St5arrayIPcLm2EELi4E23TrivialOffsetCalculatorILi1EjES9_NS0_6memory12LoadWithCastILi1EEENSA_13StoreWithCastILi1EEEEEviT_T0_T2_T3_T4_T5_:
        /* <DEDUP_REMOVED lines=30> */
.L_x_33673:
[----:B------:R-:W2:Y:S02]  /*01e0*/  LDG.E.U8 R4, [R4.64] ;  /* 0x0000002404047981 */ /* 0x000ea4000c1e1100 */
[----:B--2---:R-:W-:Y:S01]  /*01f0*/  ISETP.NE.AND P0, PT, R4, RZ, PT ;  /* 0x000000ff0400720c */ /* 0x004fe20003f05270 */
[----:B------:R-:W-:Y:S05]  /*0200*/  BRA `(.L_x_33675) ;  /* 0x00000e1000007947 */ /* 0x000fea0003800000 */
.L_x_33672:
        /* <DEDUP_REMOVED lines=10> */
.L_x_33677:
[----:B------:R-:W2:Y:S02]  /*02b0*/  LDG.E R4, [R4.64] ;  /* 0x0000002404047981 */ /* 0x000ea4000c1e1900 */
[----:B--2---:R-:W-:Y:S01]  /*02c0*/  ISETP.NE.AND P0, PT, R4, RZ, PT ;  /* 0x000000ff0400720c */ /* 0x004fe20003f05270 */
[----:B------:R-:W-:Y:S05]  /*02d0*/  BRA `(.L_x_33675) ;  /* 0x00000d4000007947 */ /* 0x000fea0003800000 */
.L_x_33676:
[----:B------:R-:W2:Y:S02]  /*02e0*/  LDG.E.U16 R4, [R4.64] ;  /* 0x0000002404047981 */ /* 0x000ea4000c1e1500 */
[----:B--2---:R-:W-:Y:S01]  /*02f0*/  ISETP.NE.AND P0, PT, R4, RZ, PT ;  /* 0x000000ff0400720c */ /* 0x004fe20003f05270 */
[----:B------:R-:W-:Y:S05]  /*0300*/  BRA `(.L_x_33675) ;  /* 0x00000d1000007947 */ /* 0x000fea0003800000 */
.L_x_33671:
        /* <DEDUP_REMOVED lines=9> */
.L_x_33679:
[----:B------:R-:W2:Y:S02]  /*03a0*/  LDG.E.U16 R0, [R4.64] ;  /* 0x0000002404007981 */ /* 0x000ea4000c1e1500 */
[----:B--2---:R-:W-:-:S05]  /*03b0*/  HADD2.F32 R0, -RZ, R0.H0_H0 ;  /* 0x20000000ff007230 */ /* 0x004fca0000004100 */
[----:B------:R-:W-:Y:S01]  /*03c0*/  FSETP.NEU.FTZ.AND P0, PT, R0, RZ, PT ;  /* 0x000000ff0000720b */ /* 0x000fe20003f1d000 */
[----:B------:R-:W-:Y:S05]  /*03d0*/  BRA `(.L_x_33675) ;  /* 0x00000c4000007947 */ /* 0x000fea0003800000 */
.L_x_33678:
        /* <DEDUP_REMOVED lines=11> */
.L_x_33681:
        /* <DEDUP_REMOVED lines=10> */
.L_x_33680:
[----:B------:R-:W2:Y:S02]  /*0530*/  LDG.E.64 R4, [R4.64] ;  /* 0x0000002404047981 */ /* 0x000ea4000c1e1b00 */
[----:B--2---:R0:W1:Y:S01]  /*0540*/  DSETP.NEU.AND P0, PT, R4, RZ, PT ;  /* 0x000000ff0400722a */ /* 0x0040620003f0d000 */
[----:B------:R-:W-:Y:S05]  /*0550*/  BRA `(.L_x_33675) ;  /* 0x00000ac000007947 */ /* 0x000fea0003800000 */
.L_x_33670:
        /* <DEDUP_REMOVED lines=11> */
.L_x_33684:
[----:B------:R-:W2:Y:S02]  /*0610*/  LDG.E.128 R4, [R4.64] ;  /* 0x0000002404047981 */ /* 0x000ea4000c1e1d00 */
[----:B--2---:R-:W0:-:S06]  /*0620*/  DSETP.NEU.AND P0, PT, R6, RZ, PT ;  /* 0x000000ff0600722a */ /* 0x004e0c0003f0d000 */
[----:B0-----:R0:W1:Y:S01]  /*0630*/  DSETP.NEU.OR P0, PT, R4, RZ, P0 ;  /* 0x000000ff0400722a */ /* 0x001062000070d400 */
[----:B------:R-:W-:Y:S05]  /*0640*/  BRA `(.L_x_33675) ;  /* 0x000009d000007947 */ /* 0x000fea0003800000 */
.L_x_33683:
        /* <DEDUP_REMOVED lines=27> */
.L_x_33686:
        /* <DEDUP_REMOVED lines=13> */
[----:B------:R-:W-:Y:S01]  /*08d0*/  FSETP.NEU.FTZ.AND P0, PT, R0, RZ, PT ;  /* 0x000000ff0000720b */ /* 0x000fe20003f1d000 */
[----:B------:R-:W-:Y:S05]  /*08e0*/  BRA `(.L_x_33675) ;  /* 0x0000073000007947 */ /* 0x000fea0003800000 */
.L_x_33685:
[----:B------:R-:W2:Y:S02]  /*08f0*/  LDG.E.U16 R0, [R4.64] ;  /* 0x0000002404007981 */ /* 0x000ea4000c1e1500 */
[----:B--2---:R-:W-:-:S04]  /*0900*/  PRMT R0, RZ, 0x5410, R0 ;  /* 0x00005410ff007816 */ /* 0x004fc80000000000 */
[----:B------:R-:W-:Y:S01]  /*0910*/  FSETP.NEU.FTZ.AND P0, PT, R0, RZ, PT ;  /* 0x000000ff0000720b */ /* 0x000fe20003f1d000 */
[----:B------:R-:W-:Y:S05]  /*0920*/  BRA `(.L_x_33675) ;  /* 0x000006f000007947 */ /* 0x000fea0003800000 */
.L_x_33682:
        /* <DEDUP_REMOVED lines=11> */
.L_x_33689:
        /* <DEDUP_REMOVED lines=21> */
.L_x_33693:
[----:B------:R-:W-:Y:S05]  /*0b30*/  BSYNC B1 ;  /* 0x0000000000017941 */ /* 0x000fea0003800000 */
.L_x_33692:
[----:B------:R-:W-:Y:S01]  /*0b40*/  LEA R5, R0, 0x3b800000, 0x17 ;  /* 0x3b80000000057811 */ /* 0x000fe200078eb8ff */
[----:B------:R-:W-:-:S05]  /*0b50*/  IMAD.SHL.U32 R0, R3, 0x100000, RZ ;  /* 0x0010000003007824 */ /* 0x000fca00078e00ff */
[----:B------:R-:W-:Y:S02]  /*0b60*/  LOP3.LUT R0, R5, R0, R6, 0xfe, !PT ;  /* 0x0000000005007212 */ /* 0x000fe400078efe06 */
.L_x_33691:
[----:B------:R-:W-:Y:S05]  /*0b70*/  BSYNC B0 ;  /* 0x0000000000007941 */ /* 0x000fea0003800000 */
.L_x_33690:
[----:B------:R-:W-:Y:S01]  /*0b80*/  FSETP.NEU.FTZ.AND P0, PT, R0, RZ, PT ;  /* 0x000000ff0000720b */ /* 0x000fe20003f1d000 */
[----:B------:R-:W-:Y:S05]  /*0b90*/  BRA `(.L_x_33675) ;  /* 0x0000048000007947 */ /* 0x000fea0003800000 */
.L_x_33688:
        /* <DEDUP_REMOVED lines=21> */
.L_x_33697:
[----:B------:R-:W-:Y:S05]  /*0cf0*/  BSYNC B1 ;  /* 0x0000000000017941 */ /* 0x000fea0003800000 */
.L_x_33696:
[----:B------:R-:W-:Y:S01]  /*0d00*/  LEA R5, R0, 0x37800000, 0x17 ;  /* 0x3780000000057811 */ /* 0x000fe200078eb8ff */
[----:B------:R-:W-:-:S05]  /*0d10*/  IMAD.SHL.U32 R0, R3, 0x200000, RZ ;  /* 0x0020000003007824 */ /* 0x000fca00078e00ff */
[----:B------:R-:W-:Y:S02]  /*0d20*/  LOP3.LUT R0, R5, R0, R6, 0xfe, !PT ;  /* 0x0000000005007212 */ /* 0x000fe400078efe06 */
.L_x_33695:
[----:B------:R-:W-:Y:S05]  /*0d30*/  BSYNC B0 ;  /* 0x0000000000007941 */ /* 0x000fea0003800000 */
.L_x_33694:
[----:B------:R-:W-:Y:S01]  /*0d40*/  FSETP.NEU.FTZ.AND P0, PT, R0, RZ, PT ;  /* 0x000000ff0000720b */ /* 0x000fe20003f1d000 */
[----:B------:R-:W-:Y:S05]  /*0d50*/  BRA `(.L_x_33675) ;  /* 0x000002c000007947 */ /* 0x000fea0003800000 */
.L_x_33687:
        /* <DEDUP_REMOVED lines=14> */
.L_x_33701:
[----:B------:R-:W-:Y:S05]  /*0e40*/  BSYNC B0 ;  /* 0x0000000000007941 */ /* 0x000fea0003800000 */
.L_x_33700:
[----:B------:R-:W-:Y:S01]  /*0e50*/  FSETP.NEU.FTZ.AND P0, PT, R0, RZ, PT ;  /* 0x000000ff0000720b */ /* 0x000fe20003f1d000 */
[----:B------:R-:W-:Y:S05]  /*0e60*/  BRA `(.L_x_33675) ;  /* 0x000001b000007947 */ /* 0x000fea0003800000 */
.L_x_33674:
        /* <DEDUP_REMOVED lines=21> */
.L_x_33699:
[----:B------:R-:W2:Y:S02]  /*0fc0*/  LDG.E.64 R4, [R4.64] ;  /* 0x0000002404047981 */ /* 0x000ea4000c1e1b00 */
[----:B--2---:R-:W-:-:S04]  /*0fd0*/  ISETP.NE.U32.AND P0, PT, R4, RZ, PT ;  /* 0x000000ff0400720c */ /* 0x004fc80003f05070 */
[----:B------:R-:W-:Y:S01]  /*0fe0*/  ISETP.NE.AND.EX P0, PT, R5, RZ, PT, P0 ;  /* 0x000000ff0500720c */ /* 0x000fe20003f05300 */
[----:B------:R-:W-:Y:S05]  /*0ff0*/  BRA `(.L_x_33675) ;  /* 0x0000002000007947 */ /* 0x000fea0003800000 */
.L_x_33698:
[----:B------:R-:W2:Y:S02]  /*1000*/  LDG.E R4, [R4.64] ;  /* 0x0000002404047981 */ /* 0x000ea4000c1e1900 */
[----:B--2---:R-:W-:-:S03]  /*1010*/  ISETP.NE.AND P0, PT, R4, RZ, PT ;  /* 0x000000ff0400720c */ /* 0x004fc60003f05270 */
.L_x_33675:
[----:B------:R-:W2:Y:S01]  /*1020*/  S2R R19, SR_TID.X ;  /* 0x0000000000137919 */ /* 0x000ea20000002100 */
[----:B-1----:R-:W-:Y:S02]  /*1030*/  SEL R22, RZ, 0x1, !P0 ;  /* 0x00000001ff167807 */ /* 0x002fe40004000000 */
[----:B--2---:R-:W-:-:S07]  /*1040*/  IADD3 R19, R19, 0x80, RZ ;  /* 0x0000008013137810 */ /* 0x004fce0007ffe0ff */
.L_x_33669:
[----:B-1----:R-:W-:Y:S05]  /*1050*/  BSYNC B6 ;  /* 0x0000000000067941 */ /* 0x002fea0003800000 */
.L_x_33668:
        /* <DEDUP_REMOVED lines=22> */
.L_x_33707:
[----:B------:R-:W2:Y:S02]  /*11c0*/  LDG.E.U8 R4, [R4.64] ;  /* 0x0000002404047981 */ /* 0x000ea4000c1e1100 */
[----:B--2---:R-:W-:Y:S01]  /*11d0*/  ISETP.NE.AND P0, PT, R4, RZ, PT ;  /* 0x000000ff0400720c */ /* 0x004fe20003f05270 */
[----:B------:R-:W-:Y:S05]  /*11e0*/  BRA `(.L_x_33709) ;  /* 0x00000e0000007947 */ /* 0x000fea0003800000 */
.L_x_33706:
        /* <DEDUP_REMOVED lines=10> */
.L_x_33711:
[----:B------:R-:W2:Y:S02]  /*1290*/  LDG.E R4, [R4.64] ;  /* 0x0000002404047981 */ /* 0x000ea4000c1e1900 */
[----:B--2---:R-:W-:Y:S01]  /*12a0*/  ISETP.NE.AND P0, PT, R4, RZ, PT ;  /* 0x000000ff0400720c */ /* 0x004fe20003f05270 */
[----:B------:R-:W-:Y:S05]  /*12b0*/  BRA `(.L_x_33709) ;  /* 0x00000d3000007947 */ /* 0x000fea0003800000 */
.L_x_33710:
[----:B------:R-:W2:Y:S02]  /*12c0*/  LDG.E.U16 R4, [R4.64] ;  /* 0x0000002404047981 */ /* 0x000ea4000c1e1500 */
[----:B--2---:R-:W-:Y:S01]  /*12d0*/  ISETP.NE.AND P0, PT, R4, RZ, PT ;  /* 0x000000ff0400720c */ /* 0x004fe20003f05270 */
[----:B------:R-:W-:Y:S05]  /*12e0*/  BRA `(.L_x_33709) ;  /* 0x00000d0000007947 */ /* 0x000fea0003800000 */
.L_x_33705:
        /* <DEDUP_REMOVED lines=9> */
.L_x_33713:
[----:B------:R-:W2:Y:S02]  /*1380*/  LDG.E.U16 R0, [R4.64] ;  /* 0x0000002404007981 */ /* 0x000ea4000c1e1500 */
[----:B--2---:R-:W-:-:S05]  /*1390*/  HADD2.F32 R0, -RZ, R0.H0_H0 ;  /* 0x20000000ff007230 */ /* 0x004fca0000004100 */
[----:B------:R-:W-:Y:S01]  /*13a0*/  FSETP.NEU.FTZ.AND P0, PT, R0, RZ, PT ;  /* 0x000000ff0000720b */ /* 0x000fe20003f1d000 */
[----:B------:R-:W-:Y:S05]  /*13b0*/  BRA `(.L_x_33709) ;  /* 0x00000c3000007947 */ /* 0x000fea0003800000 */
.L_x_33712:
        /* <DEDUP_REMOVED lines=11> */
.L_x_33715:
        /* <DEDUP_REMOVED lines=10> */
.L_x_33714:
[----:B------:R-:W2:Y:S02]  /*1510*/  LDG.E.64 R4, [R4.64] ;  /* 0x0000002404047981 */ /* 0x000ea4000c1e1b00 */
[----:B--2---:R0:W1:Y:S01]  /*1520*/  DSETP.NEU.AND P0, PT, R4, RZ, PT ;  /* 0x000000ff0400722a */ /* 0x0040620003f0d000 */
[----:B------:R-:W-:Y:S05]  /*1530*/  BRA `(.L_x_33709) ;  /* 0x00000ab000007947 */ /* 0x000fea0003800000 */
.L_x_33704:
        /* <DEDUP_REMOVED lines=11> */
.L_x_33718:
[----:B------:R-:W2:Y:S02]  /*15f0*/  LDG.E.128 R4, [R4.64] ;  /* 0x0000002404047981 */ /* 0x000ea4000c1e1d00 */
[----:B--2---:R-:W0:-:S06]  /*1600*/  DSETP.NEU.AND P0, PT, R6, RZ, PT ;  /* 0x000000ff0600722a */ /* 0x004e0c0003f0d000 */
[----:B0-----:R0:W1:Y:S01]  /*1610*/  DSETP.NEU.OR P0, PT, R4, RZ, P0 ;  /* 0x000000ff0400722a */ /* 0x001062000070d400 */
[----:B------:R-:W-:Y:S05]  /*1620*/  BRA `(.L_x_33709) ;  /* 0x000009c000007947 */ /* 0x000fea0003800000 */
.L_x_33717:
        /* <DEDUP_REMOVED lines=27> */
.L_x_33720:
        /* <DEDUP_REMOVED lines=14> */
.L_x_33719:
[----:B------:R-:W2:Y:S02]  /*18c0*/  LDG.E.U16 R0, [R4.64] ;  /* 0x0000002404007981 */ /* 0x000ea4000c1e1500 */
[----:B--2---:R-:W-:-:S04]  /*18d0*/  PRMT R0, RZ, 0x5410, R0 ;  /* 0x00005410ff007816 */ /* 0x004fc80000000000 */
[----:B------:R-:W-:Y:S01]  /*18e0*/  FSETP.NEU.FTZ.AND P0, PT, R0, RZ, PT ;  /* 0x000000ff0000720b */ /* 0x000fe20003f1d000 */
[----:B------:R-:W-:Y:S05]  /*18f0*/  BRA `(.L_x_33709) ;  /* 0x000006f000007947 */ /* 0x000fea0003800000 */
.L_x_33716:
        /* <DEDUP_REMOVED lines=11> */
.L_x_33723:
        /* <DEDUP_REMOVED lines=21> */
.L_x_33727:
[----:B------:R-:W-:Y:S05]  /*1b00*/  BSYNC B1 ;  /* 0x0000000000017941 */ /* 0x000fea0003800000 */
.L_x_33726:
[----:B------:R-:W-:Y:S01]  /*1b10*/  LEA R5, R0, 0x3b800000, 0x17 ;  /* 0x3b80000000057811 */ /* 0x000fe200078eb8ff */
[----:B------:R-:W-:-:S05]  /*1b20*/  IMAD.SHL.U32 R0, R3, 0x100000, RZ ;  /* 0x0010000003007824 */ /* 0x000fca00078e00ff */
[----:B------:R-:W-:Y:S02]  /*1b30*/  LOP3.LUT R0, R5, R0, R6, 0xfe, !PT ;  /* 0x0000000005007212 */ /* 0x000fe400078efe06 */
.L_x_33725:
[----:B------:R-:W-:Y:S05]  /*1b40*/  BSYNC B0 ;  /* 0x0000000000007941 */ /* 0x000fea0003800000 */
.L_x_33724:
[----:B------:R-:W-:Y:S01]  /*1b50*/  FSETP.NEU.FTZ.AND P0, PT, R0, RZ, PT ;  /* 0x000000ff0000720b */ /* 0x000fe20003f1d000 */
[----:B------:R-:W-:Y:S05]  /*1b60*/  BRA `(.L_x_33709) ;  /* 0x0000048000007947 */ /* 0x000fea0003800000 */
.L_x_33722:
        /* <DEDUP_REMOVED lines=21> */
.L_x_33731:
[----:B------:R-:W-:Y:S05]  /*1cc0*/  BSYNC B1 ;  /* 0x0000000000017941 */ /* 0x000fea0003800000 */
.L_x_33730:
[----:B------:R-:W-:Y:S01]  /*1cd0*/  LEA R5, R0, 0x37800000, 0x17 ;  /* 0x3780000000057811 */ /* 0x000fe200078eb8ff */
[----:B------:R-:W-:-:S05]  /*1ce0*/  IMAD.SHL.U32 R0, R3, 0x200000, RZ ;  /* 0x0020000003007824 */ /* 0x000fca00078e00ff */
[----:B------:R-:W-:Y:S02]  /*1cf0*/  LOP3.LUT R0, R5, R0, R6, 0xfe, !PT ;  /* 0x0000000005007212 */ /* 0x000fe400078efe06 */
.L_x_33729:
[----:B------:R-:W-:Y:S05]  /*1d00*/  BSYNC B0 ;  /* 0x0000000000007941 */ /* 0x000fea0003800000 */
.L_x_33728:
[----:B------:R-:W-:Y:S01]  /*1d10*/  FSETP.NEU.FTZ.AND P0, PT, R0, RZ, PT ;  /* 0x000000ff0000720b */ /* 0x000fe20003f1d000 */
[----:B------:R-:W-:Y:S05]  /*1d20*/  BRA `(.L_x_33709) ;  /* 0x000002c000007947 */ /* 0x000fea0003800000 */
.L_x_33721:
        /* <DEDUP_REMOVED lines=14> */
.L_x_33735:
[----:B------:R-:W-:Y:S05]  /*1e10*/  BSYNC B0 ;  /* 0x0000000000007941 */ /* 0x000fea0003800000 */
.L_x_33734:
[----:B------:R-:W-:Y:S01]  /*1e20*/  FSETP.NEU.FTZ.AND P0, PT, R0, RZ, PT ;  /* 0x000000ff0000720b */ /* 0x000fe20003f1d000 */
[----:B------:R-:W-:Y:S05]  /*1e30*/  BRA `(.L_x_33709) ;  /* 0x000001b000007947 */ /* 0x000fea0003800000 */
.L_x_33708:
        /* <DEDUP_REMOVED lines=21> */
.L_x_33733:
[----:B------:R-:W2:Y:S02]  /*1f90*/  LDG.E.64 R4, [R4.64] ;  /* 0x0000002404047981 */ /* 0x000ea4000c1e1b00 */
[----:B--2---:R-:W-:-:S04]  /*1fa0*/  ISETP.NE.U32.AND P0, PT, R4, RZ, PT ;  /* 0x000000ff0400720c */ /* 0x004fc80003f05070 */
[----:B------:R-:W-:Y:S01]  /*1fb0*/  ISETP.NE.AND.EX P0, PT, R5, RZ, PT, P0 ;  /* 0x000000ff0500720c */ /* 0x000fe20003f05300 */
[----:B------:R-:W-:Y:S05]  /*1fc0*/  BRA `(.L_x_33709) ;  /* 0x0000002000007947 */ /* 0x000fea0003800000 */
.L_x_33732:
[----:B------:R-:W2:Y:S02]  /*1fd0*/  LDG.E R4, [R4.64] ;  /* 0x0000002404047981 */ /* 0x000ea4000c1e1900 */
[----:B--2---:R-:W-:-:S04]  /*1fe0*/  ISETP.NE.AND P0, PT, R4, RZ, PT ;  /* 0x000000ff0400720c */ /* 0x004fc80003f05270 */
.L_x_33709:
[----:B-1----:R-:W-:Y:S02]  /*1ff0*/  SEL R18, RZ, 0x1, !P0 ;  /* 0x00000001ff127807 */ /* 0x002fe40004000000 */
[----:B------:R-:W-:-:S07]  /*2000*/  IADD3 R19, R19, 0x80, RZ ;  /* 0x0000008013137810 */ /* 0x000fce0007ffe0ff */
.L_x_33703:
[----:B------:R-:W-:Y:S05]  /*2010*/  BSYNC B6 ;  /* 0x0000000000067941 */ /* 0x000fea0003800000 */
.L_x_33702:
        /* <DEDUP_REMOVED lines=24> */
.L_x_33741:
[----:B------:R-:W2:Y:S02]  /*21a0*/  LDG.E.U8 R4, [R4.64] ;  /* 0x0000002404047981 */ /* 0x000ea4000c1e1100 */
[----:B--2---:R-:W-:Y:S01]  /*21b0*/  ISETP.NE.AND P0, PT, R4, RZ, PT ;  /* 0x000000ff0400720c */ /* 0x004fe20003f05270 */
[----:B------:R-:W-:Y:S05]  /*21c0*/  BRA `(.L_x_33743) ;  /* 0x00000e0000007947 */ /* 0x000fea0003800000 */
.L_x_33740:
        /* <DEDUP_REMOVED lines=10> */
.L_x_33745:
[----:B------:R-:W2:Y:S02]  /*2270*/  LDG.E R4, [R4.64] ;  /* 0x0000002404047981 */ /* 0x000ea4000c1e1900 */
[----:B--2---:R-:W-:Y:S01]  /*2280*/  ISETP.NE.AND P0, PT, R4, RZ, PT ;  /* 0x000000ff0400720c */ /* 0x004fe20003f05270 */
[----:B------:R-:W-:Y:S05]  /*2290*/  BRA `(.L_x_33743) ;  /* 0x00000d3000007947 */ /* 0x000fea0003800000 */
.L_x_33744:
[----:B------:R-:W2:Y:S02]  /*22a0*/  LDG.E.U16 R4, [R4.64] ;  /* 0x0000002404047981 */ /* 0x000ea4000c1e1500 */
[----:B--2---:R-:W-:Y:S01]  /*22b0*/  ISETP.NE.AND P0, PT, R4, RZ, PT ;  /* 0x000000ff0400720c */ /* 0x004fe20003f05270 */
[----:B------:R-:W-:Y:S05]  /*22c0*/  BRA `(.L_x_33743) ;  /* 0x00000d0000007947 */ /* 0x000fea0003800000 */
.L_x_33739:
        /* <DEDUP_REMOVED lines=9> */
.L_x_33747:
[----:B------:R-:W2:Y:S02]  /*2360*/  LDG.E.U16 R0, [R4.64] ;  /* 0x0000002404007981 */ /* 0x000ea4000c1e1500 */
[----:B--2---:R-:W-:-:S05]  /*2370*/  HADD2.F32 R0, -RZ, R0.H0_H0 ;  /* 0x20000000ff007230 */ /* 0x004fca0000004100 */
[----:B------:R-:W-:Y:S01]  /*2380*/  FSETP.NEU.FTZ.AND P0, PT, R0, RZ, PT ;  /* 0x000000ff0000720b */ /* 0x000fe20003f1d000 */
[----:B------:R-:W-:Y:S05]  /*2390*/  BRA `(.L_x_33743) ;  /* 0x00000c3000007947 */ /* 0x000fea0003800000 */
.L_x_33746:
        /* <DEDUP_REMOVED lines=11> */
.L_x_33749:
        /* <DEDUP_REMOVED lines=10> */
.L_x_33748:
[----:B------:R-:W2:Y:S02]  /*24f0*/  LDG.E.64 R4, [R4.64] ;  /* 0x0000002404047981 */ /* 0x000ea4000c1e1b00 */
[----:B--2---:R0:W1:Y:S01]  /*2500*/  DSETP.NEU.AND P0, PT, R4, RZ, PT ;  /* 0x000000ff0400722a */ /* 0x0040620003f0d000 */
[----:B------:R-:W-:Y:S05]  /*2510*/  BRA `(.L_x_33743) ;  /* 0x00000ab000007947 */ /* 0x000fea0003800000 */
.L_x_33738:
        /* <DEDUP_REMOVED lines=11> */
.L_x_33752:
[----:B------:R-:W2:Y:S02]  /*25d0*/  LDG.E.128 R4, [R4.64] ;  /* 0x0000002404047981 */ /* 0x000ea4000c1e1d00 */
[----:B--2---:R-:W0:-:S06]  /*25e0*/  DSETP.NEU.AND P0, PT, R6, RZ, PT ;  /* 0x000000ff0600722a */ /* 0x004e0c0003f0d000 */
[----:B0-----:R0:W1:Y:S01]  /*25f0*/  DSETP.NEU.OR P0, PT, R4, RZ, P0 ;  /* 0x000000ff0400722a */ /* 0x001062000070d400 */
[----:B------:R-:W-:Y:S05]  /*2600*/  BRA `(.L_x_33743) ;  /* 0x000009c000007947 */ /* 0x000fea0003800000 */
.L_x_33751:
        /* <DEDUP_REMOVED lines=27> */
.L_x_33754:
        /* <DEDUP_REMOVED lines=14> */
.L_x_33753:
[----:B------:R-:W2:Y:S02]  /*28a0*/  LDG.E.U16 R0, [R4.64] ;  /* 0x0000002404007981 */ /* 0x000ea4000c1e1500 */
[----:B--2---:R-:W-:-:S04]  /*28b0*/  PRMT R0, RZ, 0x5410, R0 ;  /* 0x00005410ff007816 */ /* 0x004fc80000000000 */
[----:B------:R-:W-:Y:S01]  /*28c0*/  FSETP.NEU.FTZ.AND P0, PT, R0, RZ, PT ;  /* 0x000000ff0000720b */ /* 0x000fe20003f1d000 */
[----:B------:R-:W-:Y:S05]  /*28d0*/  BRA `(.L_x_33743) ;  /* 0x000006f000007947 */ /* 0x000fea0003800000 */
.L_x_33750:
        /* <DEDUP_REMOVED lines=11> */
.L_x_33757:
        /* <DEDUP_REMOVED lines=21> */
.L_x_33761:
[----:B------:R-:W-:Y:S05]  /*2ae0*/  BSYNC B1 ;  /* 0x0000000000017941 */ /* 0x000fea0003800000 */
.L_x_33760:
[----:B------:R-:W-:Y:S01]  /*2af0*/  LEA R5, R0, 0x3b800000, 0x17 ;  /* 0x3b80000000057811 */ /* 0x000fe200078eb8ff */
[----:B------:R-:W-:-:S05]  /*2b00*/  IMAD.SHL.U32 R0, R3, 0x100000, RZ ;  /* 0x0010000003007824 */ /* 0x000fca00078e00ff */
[----:B------:R-:W-:Y:S02]  /*2b10*/  LOP3.LUT R0, R5, R0, R6, 0xfe, !PT ;  /* 0x0000000005007212 */ /* 0x000fe400078efe06 */
.L_x_33759:
[----:B------:R-:W-:Y:S05]  /*2b20*/  BSYNC B0 ;  /* 0x0000000000007941 */ /* 0x000fea0003800000 */
.L_x_33758:
[----:B------:R-:W-:Y:S01]  /*2b30*/  FSETP.NEU.FTZ.AND P0, PT, R0, RZ, PT ;  /* 0x000000ff0000720b */ /* 0x000fe20003f1d000 */
[----:B------:R-:W-:Y:S05]  /*2b40*/  BRA `(.L_x_33743) ;  /* 0x0000048000007947 */ /* 0x000fea0003800000 */
.L_x_33756:
        /* <DEDUP_REMOVED lines=21> */
.L_x_33765:
[----:B------:R-:W-:Y:S05]  /*2ca0*/  BSYNC B1 ;  /* 0x0000000000017941 */ /* 0x000fea0003800000 */
.L_x_33764:
[----:B------:R-:W-:Y:S01]  /*2cb0*/  LEA R5, R0, 0x37800000, 0x17 ;  /* 0x3780000000057811 */ /* 0x000fe200078eb8ff */
[----:B------:R-:W-:-:S05]  /*2cc0*/  IMAD.SHL.U32 R0, R3, 0x200000, RZ ;  /* 0x0020000003007824 */ /* 0x000fca00078e00ff */
[----:B------:R-:W-:Y:S02]  /*2cd0*/  LOP3.LUT R0, R5, R0, R6, 0xfe, !PT ;  /* 0x0000000005007212 */ /* 0x000fe400078efe06 */
.L_x_33763:
[----:B------:R-:W-:Y:S05]  /*2ce0*/  BSYNC B0 ;  /* 0x0000000000007941 */ /* 0x000fea0003800000 */
.L_x_33762:
[----:B------:R-:W-:Y:S01]  /*2cf0*/  FSETP.NEU.FTZ.AND P0, PT, R0, RZ, PT ;  /* 0x000000ff0000720b */ /* 0x000fe20003f1d000 */
[----:B------:R-:W-:Y:S05]  /*2d00*/  BRA `(.L_x_33743) ;  /* 0x000002c000007947 */ /* 0x000fea0003800000 */
.L_x_33755:
        /* <DEDUP_REMOVED lines=14> */
.L_x_33769:
[----:B------:R-:W-:Y:S05]  /*2df0*/  BSYNC B0 ;  /* 0x0000000000007941 */ /* 0x000fea0003800000 */
.L_x_33768:
[----:B------:R-:W-:Y:S01]  /*2e00*/  FSETP.NEU.FTZ.AND P0, PT, R0, RZ, PT ;  /* 0x000000ff0000720b */ /* 0x000fe20003f1d000 */
[----:B------:R-:W-:Y:S05]  /*2e10*/  BRA `(.L_x_33743) ;  /* 0x000001b000007947 */ /* 0x000fea0003800000 */
.L_x_33742:
        /* <DEDUP_REMOVED lines=21> */
.L_x_33767:
[----:B------:R-:W2:Y:S02]  /*2f70*/  LDG.E.64 R4, [R4.64] ;  /* 0x0000002404047981 */ /* 0x000ea4000c1e1b00 */
[----:B--2---:R-:W-:-:S04]  /*2f80*/  ISETP.NE.U32.AND P0, PT, R4, RZ, PT ;  /* 0x000000ff0400720c */ /* 0x004fc80003f05070 */
[----:B------:R-:W-:Y:S01]  /*2f90*/  ISETP.NE.AND.EX P0, PT, R5, RZ, PT, P0 ;  /* 0x000000ff0500720c */ /* 0x000fe20003f05300 */
[----:B------:R-:W-:Y:S05]  /*2fa0*/  BRA `(.L_x_33743) ;  /* 0x0000002000007947 */ /* 0x000fea0003800000 */
.L_x_33766:
[----:B------:R-:W2:Y:S02]  /*2fb0*/  LDG.E R4, [R4.64] ;  /* 0x0000002404047981 */ /* 0x000ea4000c1e1900 */
[----:B--2---:R-:W-:-:S04]  /*2fc0*/  ISETP.NE.AND P0, PT, R4, RZ, PT ;  /* 0x000000ff0400720c */ /* 0x004fc80003f05270 */
.L_x_33743:
[----:B-1----:R-:W-:Y:S02]  /*2fd0*/  SEL R23, RZ, 0x1, !P0 ;  /* 0x00000001ff177807 */ /* 0x002fe40004000000 */
[----:B------:R-:W-:-:S07]  /*2fe0*/  IADD3 R19, R19, 0x80, RZ ;  /* 0x0000008013137810 */ /* 0x000fce0007ffe0ff */
.L_x_33737:
[----:B------:R-:W-:Y:S05]  /*2ff0*/  BSYNC B6 ;  /* 0x0000000000067941 */ /* 0x000fea0003800000 */
.L_x_33736:
        /* <DEDUP_REMOVED lines=21> */
.L_x_33775:
[----:B------:R-:W2:Y:S02]  /*3150*/  LDG.E.U8 R4, [R4.64] ;  /* 0x0000002404047981 */ /* 0x000ea4000c1e1100 */
[----:B--2---:R-:W-:Y:S01]  /*3160*/  ISETP.NE.AND P0, PT, R4, RZ, PT ;  /* 0x000000ff0400720c */ /* 0x004fe20003f05270 */
[----:B------:R-:W-:Y:S05]  /*3170*/  BRA `(.L_x_33777) ;  /* 0x00000e0000007947 */ /* 0x000fea0003800000 */
.L_x_33774:
        /* <DEDUP_REMOVED lines=10> */
.L_x_33779:
[----:B------:R-:W2:Y:S02]  /*3220*/  LDG.E R4, [R4.64] ;  /* 0x0000002404047981 */ /* 0x000ea4000c1e1900 */
[----:B--2---:R-:W-:Y:S01]  /*3230*/  ISETP.NE.AND P0, PT, R4, RZ, PT ;  /* 0x000000ff0400720c */ /* 0x004fe20003f05270 */
[----:B------:R-:W-:Y:S05]  /*3240*/  BRA `(.L_x_33777) ;  /* 0x00000d3000007947 */ /* 0x000fea0003800000 */
.L_x_33778:
[----:B------:R-:W2:Y:S02]  /*3250*/  LDG.E.U16 R4, [R4.64] ;  /* 0x0000002404047981 */ /* 0x000ea4000c1e1500 */
[----:B--2---:R-:W-:Y:S01]  /*3260*/  ISETP.NE.AND P0, PT, R4, RZ, PT ;  /* 0x000000ff0400720c */ /* 0x004fe20003f05270 */
[----:B------:R-:W-:Y:S05]  /*3270*/  BRA `(.L_x_33777) ;  /* 0x00000d0000007947 */ /* 0x000fea0003800000 */
.L_x_33773:
        /* <DEDUP_REMOVED lines=9> */
.L_x_33781:
[----:B------:R-:W2:Y:S02]  /*3310*/  LDG.E.U16 R0, [R4.64] ;  /* 0x0000002404007981 */ /* 0x000ea4000c1e1500 */
[----:B--2---:R-:W-:-:S05]  /*3320*/  HADD2.F32 R0, -RZ, R0.H0_H0 ;  /* 0x20000000ff007230 */ /* 0x004fca0000004100 */
[----:B------:R-:W-:Y:S01]  /*3330*/  FSETP.NEU.FTZ.AND P0, PT, R0, RZ, PT ;  /* 0x000000ff0000720b */ /* 0x000fe20003f1d000 */
[----:B------:R-:W-:Y:S05]  /*3340*/  BRA `(.L_x_33777) ;  /* 0x00000c3000007947 */ /* 0x000fea0003800000 */
.L_x_33780:
        /* <DEDUP_REMOVED lines=11> */
.L_x_33783:
        /* <DEDUP_REMOVED lines=10> */
.L_x_33782:
[----:B------:R-:W2:Y:S02]  /*34a0*/  LDG.E.64 R4, [R4.64] ;  /* 0x0000002404047981 */ /* 0x000ea4000c1e1b00 */
[----:B--2---:R0:W1:Y:S01]  /*34b0*/  DSETP.NEU.AND P0, PT, R4, RZ, PT ;  /* 0x000000ff0400722a */ /* 0x0040620003f0d000 */
[----:B------:R-:W-:Y:S06]  /*34c0*/  BRA `(.L_x_33777) ;  /* 0x00000ab000007947 */ /* 0x000fec0003800000 */
.L_x_33772:
        /* <DEDUP_REMOVED lines=11> */
.L_x_33786:
[----:B------:R-:W2:Y:S02]  /*3580*/  LDG.E.128 R4, [R4.64] ;  /* 0x0000002404047981 */ /* 0x000ea4000c1e1d00 */
[----:B--2---:R-:W0:-:S06]  /*3590*/  DSETP.NEU.AND P0, PT, R6, RZ, PT ;  /* 0x000000ff0600722a */ /* 0x004e0c0003f0d000 */
[----:B0-----:R0:W1:Y:S01]  /*35a0*/  DSETP.NEU.OR P0, PT, R4, RZ, P0 ;  /* 0x000000ff0400722a */ /* 0x001062000070d400 */
[----:B------:R-:W-:Y:S06]  /*35b0*/  BRA `(.L_x_33777) ;  /* 0x000009c000007947 */ /* 0x000fec0003800000 */
.L_x_33785:
        /* <DEDUP_REMOVED lines=27> */
.L_x_33788:
        /* <DEDUP_REMOVED lines=14> */
.L_x_33787:
[----:B------:R-:W2:Y:S02]  /*3850*/  LDG.E.U16 R0, [R4.64] ;  /* 0x0000002404007981 */ /* 0x000ea4000c1e1500 */
[----:B--2---:R-:W-:-:S04]  /*3860*/  PRMT R0, RZ, 0x5410, R0 ;  /* 0x00005410ff007816 */ /* 0x004fc80000000000 */
[----:B------:R-:W-:Y:S01]  /*3870*/  FSETP.NEU.FTZ.AND P0, PT, R0, RZ, PT ;  /* 0x000000ff0000720b */ /* 0x000fe20003f1d000 */
[----:B------:R-:W-:Y:S05]  /*3880*/  BRA `(.L_x_33777) ;  /* 0x000006f000007947 */ /* 0x000fea0003800000 */
.L_x_33784:
        /* <DEDUP_REMOVED lines=11> */
.L_x_33791:
        /* <DEDUP_REMOVED lines=21> */
.L_x_33795:
[----:B------:R-:W-:Y:S05]  /*3a90*/  BSYNC B1 ;  /* 0x0000000000017941 */ /* 0x000fea0003800000 */
.L_x_33794:
[----:B------:R-:W-:Y:S01]  /*3aa0*/  LEA R5, R0, 0x3b800000, 0x17 ;  /* 0x3b80000000057811 */ /* 0x000fe200078eb8ff */
[----:B------:R-:W-:-:S05]  /*3ab0*/  IMAD.SHL.U32 R0, R3, 0x100000, RZ ;  /* 0x0010000003007824 */ /* 0x000fca00078e00ff */
[----:B------:R-:W-:Y:S02]  /*3ac0*/  LOP3.LUT R0, R5, R0, R6, 0xfe, !PT ;  /* 0x0000000005007212 */ /* 0x000fe400078efe06 */
.L_x_33793:
[----:B------:R-:W-:Y:S05]  /*3ad0*/  BSYNC B0 ;  /* 0x0000000000007941 */ /* 0x000fea0003800000 */
.L_x_33792:
[----:B------:R-:W-:Y:S01]  /*3ae0*/  FSETP.NEU.FTZ.AND P0, PT, R0, RZ, PT ;  /* 0x000000ff0000720b */ /* 0x000fe20003f1d000 */
[----:B------:R-:W-:Y:S05]  /*3af0*/  BRA `(.L_x_33777) ;  /* 0x0000048000007947 */ /* 0x000fea0003800000 */
.L_x_33790:
        /* <DEDUP_REMOVED lines=21> */
.L_x_33799:
[----:B------:R-:W-:Y:S05]  /*3c50*/  BSYNC B1 ;  /* 0x0000000000017941 */ /* 0x000fea0003800000 */
.L_x_33798:
[----:B------:R-:W-:Y:S01]  /*3c60*/  LEA R5, R0, 0x37800000, 0x17 ;  /* 0x3780000000057811 */ /* 0x000fe200078eb8ff */
[----:B------:R-:W-:-:S05]  /*3c70*/  IMAD.SHL.U32 R0, R3, 0x200000, RZ ;  /* 0x0020000003007824 */ /* 0x000fca00078e00ff */
[----:B------:R-:W-:Y:S02]  /*3c80*/  LOP3.LUT R0, R5, R0, R6, 0xfe, !PT ;  /* 0x0000000005007212 */ /* 0x000fe400078efe06 */
.L_x_33797:
[----:B------:R-:W-:Y:S05]  /*3c90*/  BSYNC B0 ;  /* 0x0000000000007941 */ /* 0x000fea0003800000 */
.L_x_33796:
[----:B------:R-:W-:Y:S01]  /*3ca0*/  FSETP.NEU.FTZ.AND P0, PT, R0, RZ, PT ;  /* 0x000000ff0000720b */ /* 0x000fe20003f1d000 */
[----:B------:R-:W-:Y:S05]  /*3cb0*/  BRA `(.L_x_33777) ;  /* 0x000002c000007947 */ /* 0x000fea0003800000 */
.L_x_33789:
        /* <DEDUP_REMOVED lines=14> */
.L_x_33803:
[----:B------:R-:W-:Y:S05]  /*3da0*/  BSYNC B0 ;  /* 0x0000000000007941 */ /* 0x000fea0003800000 */
.L_x_33802:
[----:B------:R-:W-:Y:S01]  /*3db0*/  FSETP.NEU.FTZ.AND P0, PT, R0, RZ, PT ;  /* 0x000000ff0000720b */ /* 0x000fe20003f1d000 */
[----:B------:R-:W-:Y:S05]  /*3dc0*/  BRA `(.L_x_33777) ;  /* 0x000001b000007947 */ /* 0x000fea0003800000 */
.L_x_33776:
        /* <DEDUP_REMOVED lines=21> */
.L_x_33801:
[----:B------:R-:W2:Y:S02]  /*3f20*/  LDG.E.64 R4, [R4.64] ;  /* 0x0000002404047981 */ /* 0x000ea4000c1e1b00 */
[----:B--2---:R-:W-:-:S04]  /*3f30*/  ISETP.NE.U32.AND P0, PT, R4, RZ, PT ;  /* 0x000000ff0400720c */ /* 0x004fc80003f05070 */
[----:B------:R-:W-:Y:S01]  /*3f40*/  ISETP.NE.AND.EX P0, PT, R5, RZ, PT, P0 ;  /* 0x000000ff0500720c */ /* 0x000fe20003f05300 */
[----:B------:R-:W-:Y:S05]  /*3f50*/  BRA `(.L_x_33777) ;  /* 0x0000002000007947 */ /* 0x000fea0003800000 */
.L_x_33800:
[----:B------:R-:W2:Y:S02]  /*3f60*/  LDG.E R4, [R4.64] ;  /* 0x0000002404047981 */ /* 0x000ea4000c1e1900 */
[----:B--2---:R-:W-:-:S06]  /*3f70*/  ISETP.NE.AND P0, PT, R4, RZ, PT ;  /* 0x000000ff0400720c */ /* 0x004fcc0003f05270 */
.L_x_33777:
[----:B-1----:R-:W-:-:S07]  /*3f80*/  SEL R17, RZ, 0x1, !P0 ;  /* 0x00000001ff117807 */ /* 0x002fce0004000000 */
.L_x_33771:
[----:B------:R-:W-:Y:S05]  /*3f90*/  BSYNC B6 ;  /* 0x0000000000067941 */ /* 0x000fea0003800000 */
.L_x_33770:
[----:B------:R-:W1:Y:S01]  /*3fa0*/  S2R R7, SR_TID.X ;  /* 0x0000000000077919 */ /* 0x000e620000002100 */
[----:B------:R-:W2:Y:S01]  /*3fb0*/  LDC.U8 R16, c[0x0][0x184] ;  /* 0x00006100ff107b82 */ /* 0x000ea20000000000 */
[----:B------:R-:W-:Y:S01]  /*3fc0*/  PRMT R0, R22, 0x9910, RZ ;  /* 0x0000991016007816 */ /* 0x000fe200000000ff */
[----:B------:R-:W-:Y:S01]  /*3fd0*/  BSSY B6, `(.L_x_33804) ;  /* 0x00000fc000067945 */ /* 0x000fe20003800000 */
[----:B------:R-:W-:Y:S02]  /*3fe0*/  PRMT R3, R18, 0x9910, RZ ;  /* 0x0000991012037816 */ /* 0x000fe400000000ff */
[----:B0-----:R-:W-:Y:S02]  /*3ff0*/  PRMT R4, R23, 0x9910, RZ ;  /* 0x0000991017047816 */ /* 0x001fe400000000ff */
[----:B------:R-:W-:-:S02]  /*4000*/  PRMT R5, R17, 0x9910, RZ ;  /* 0x0000991011057816 */ /* 0x000fc400000000ff */
[----:B------:R-:W-:Y:S02]  /*4010*/  ISETP.NE.AND P0, PT, R0, RZ, PT ;  /* 0x000000ff0000720c */ /* 0x000fe40003f05270 */
[----:B------:R-:W-:Y:S02]  /*4020*/  ISETP.NE.AND P1, PT, R3, RZ, PT ;  /* 0x000000ff0300720c */ /* 0x000fe40003f25270 */
[----:B------:R-:W-:Y:S02]  /*4030*/  ISETP.NE.AND P2, PT, R4, RZ, PT ;  /* 0x000000ff0400720c */ /* 0x000fe40003f45270 */
[----:B------:R-:W-:Y:S02]  /*4040*/  ISETP.NE.AND P3, PT, R5, RZ, PT ;  /* 0x000000ff0500720c */ /* 0x000fe40003f65270 */
[----:B------:R-:W-:Y:S02]  /*4050*/  SEL R3, RZ, 0x1, P0 ;  /* 0x00000001ff037807 */ /* 0x000fe40000000000 */
[----:B------:R-:W-:-:S02]  /*4060*/  SEL R26, RZ, 0x1, P1 ;  /* 0x00000001ff1a7807 */ /* 0x000fc40000800000 */
[----:B------:R-:W-:Y:S02]  /*4070*/  SEL R18, RZ, 0x1, P2 ;  /* 0x00000001ff127807 */ /* 0x000fe40001000000 */
[----:B-1----:R-:W-:Y:S01]  /*4080*/  ISETP.GE.AND P4, PT, R7, R24, PT ;  /* 0x000000180700720c */ /* 0x002fe20003f86270 */
[----:B------:R-:W-:Y:S01]  /*4090*/  IMAD.MOV.U32 R17, RZ, RZ, R7 ;  /* 0x000000ffff117224 */ /* 0x000fe200078e0007 */
[----:B------:R-:W-:-:S11]  /*40a0*/  SEL R22, RZ, 0x1, P3 ;  /* 0x00000001ff167807 */ /* 0x000fd60001800000 */
[----:B------:R-:W-:Y:S05]  /*40b0*/  @P4 BRA `(.L_x_33805) ;  /* 0x00000ed000004947 */ /* 0x000fea0003800000 */
[----:B--2---:R-:W-:Y:S01]  /*40c0*/  IMAD R0, R2, 0x200, R7 ;  /* 0x0000020002007824 */ /* 0x004fe200078e0207 */
        /* <DEDUP_REMOVED lines=18> */
.L_x_33809:
[----:B------:R0:W-:Y:S01]  /*41f0*/  STG.E.U8 [R8.64], R3 ;  /* 0x0000000308007986 */ /* 0x0001e2000c101124 */
[----:B------:R-:W-:Y:S05]  /*4200*/  BRA `(.L_x_33805) ;  /* 0x00000d8000007947 */ /* 0x000fea0003800000 */
.L_x_33808:
        /* <DEDUP_REMOVED lines=10> */
.L_x_33812:
[----:B------:R0:W-:Y:S01]  /*42b0*/  STG.E [R8.64], R3 ;  /* 0x0000000308007986 */ /* 0x0001e2000c101924 */
[----:B------:R-:W-:Y:S05]  /*42c0*/  BRA `(.L_x_33805) ;  /* 0x00000cc000007947 */ /* 0x000fea0003800000 */
.L_x_33811:
[----:B------:R0:W-:Y:S01]  /*42d0*/  STG.E.U16 [R8.64], R3 ;  /* 0x0000000308007986 */ /* 0x0001e2000c101524 */
[----:B------:R-:W-:Y:S05]  /*42e0*/  BRA `(.L_x_33805) ;  /* 0x00000ca000007947 */ /* 0x000fea0003800000 */
.L_x_33807:
        /* <DEDUP_REMOVED lines=9> */
.L_x_33814:
[----:B------:R-:W0:Y:S02]  /*4380*/  I2F.S16 R0, R3 ;  /* 0x0000000300007306 */ /* 0x000e240000101400 */
[----:B0-----:R-:W-:-:S05]  /*4390*/  F2FP.PACK_AB R0, RZ, R0 ;  /* 0x00000000ff00723e */ /* 0x001fca00000000ff */
[----:B------:R0:W-:Y:S01]  /*43a0*/  STG.E.U16 [R8.64], R0 ;  /* 0x0000000008007986 */ /* 0x0001e2000c101524 */
[----:B------:R-:W-:Y:S05]  /*43b0*/  BRA `(.L_x_33805) ;  /* 0x00000bd000007947 */ /* 0x000fea0003800000 */
.L_x_33813:
        /* <DEDUP_REMOVED lines=10> */
.L_x_33816:
[----:B------:R-:W0:Y:S02]  /*4460*/  I2F.S16 R3, R3 ;  /* 0x0000000300037306 */ /* 0x000e240000101400 */
[----:B0-----:R-:W-:-:S04]  /*4470*/  F2FP.PACK_AB R3, RZ, R3 ;  /* 0x00000003ff03723e */ /* 0x001fc800000000ff */
[----:B------:R-:W-:-:S05]  /*4480*/  PRMT R3, R3, 0x5410, RZ ;  /* 0x0000541003037816 */ /* 0x000fca00000000ff */
[----:B------:R0:W-:Y:S01]  /*4490*/  STG.E [R8.64], R3 ;  /* 0x0000000308007986 */ /* 0x0001e2000c101924 */
[----:B------:R-:W-:Y:S05]  /*44a0*/  BRA `(.L_x_33805) ;  /* 0x00000ae000007947 */ /* 0x000fea0003800000 */
.L_x_33815:
[----:B------:R-:W0:Y:S02]  /*44b0*/  I2F.F64.S16 R4, R3 ;  /* 0x0000000300047312 */ /* 0x000e240000101c00 */
[----:B0-----:R0:W-:Y:S01]  /*44c0*/  STG.E.64 [R8.64], R4 ;  /* 0x0000000408007986 */ /* 0x0011e2000c101b24 */
[----:B------:R-:W-:Y:S05]  /*44d0*/  BRA `(.L_x_33805) ;  /* 0x00000ab000007947 */ /* 0x000fea0003800000 */
.L_x_33806:
        /* <DEDUP_REMOVED lines=10> */
.L_x_33819:
[----:B------:R-:W0:Y:S01]  /*4580*/  I2F.F64.S16 R4, R3 ;  /* 0x0000000300047312 */ /* 0x000e220000101c00 */
[----:B------:R-:W-:-:S05]  /*4590*/  CS2R R6, SRZ ;  /* 0x0000000000067805 */ /* 0x000fca000001ff00 */
[----:B0-----:R0:W-:Y:S01]  /*45a0*/  STG.E.128 [R8.64], R4 ;  /* 0x0000000408007986 */ /* 0x0011e2000c101d24 */
[----:B------:R-:W-:Y:S05]  /*45b0*/  BRA `(.L_x_33805) ;  /* 0x000009d000007947 */ /* 0x000fea0003800000 */
.L_x_33818:
        /* <DEDUP_REMOVED lines=21> */
.L_x_33823:
[----:B------:R-:W-:Y:S05]  /*4710*/  BSYNC B0 ;  /* 0x0000000000007941 */ /* 0x000fea0003800000 */
.L_x_33822:
[----:B------:R-:W-:-:S05]  /*4720*/  LOP3.LUT R5, R0, R5, RZ, 0xfc, !PT ;  /* 0x0000000500057212 */ /* 0x000fca00078efcff */
[----:B------:R0:W-:Y:S01]  /*4730*/  STG.E.U8 [R8.64], R5 ;  /* 0x0000000508007986 */ /* 0x0001e2000c101124 */
[----:B------:R-:W-:Y:S05]  /*4740*/  BRA `(.L_x_33805) ;  /* 0x0000084000007947 */ /* 0x000fea0003800000 */
.L_x_33821:
        /* <DEDUP_REMOVED lines=13> */
.L_x_33825:
[----:B------:R-:W-:Y:S01]  /*4820*/  IMAD.MOV.U32 R0, RZ, RZ, 0x7f ;  /* 0x0000007fff007424 */ /* 0x000fe200078e00ff */
[----:B------:R-:W-:-:S04]  /*4830*/  ISETP.GT.U32.AND P0, PT, R4, 0x7f800000, PT ;  /* 0x7f8000000400780c */ /* 0x000fc80003f04070 */
[----:B------:R-:W-:-:S04]  /*4840*/  SEL R0, R0, 0x7c, P0 ;  /* 0x0000007c00007807 */ /* 0x000fc80000000000 */
.L_x_33826:
[----:B------:R-:W-:Y:S05]  /*4850*/  BSYNC B0 ;  /* 0x0000000000007941 */ /* 0x000fea0003800000 */
.L_x_33824:
[----:B------:R-:W-:-:S04]  /*4860*/  LOP3.LUT R3, R5, 0x80000000, RZ, 0xc0, !PT ;  /* 0x8000000005037812 */ /* 0x000fc800078ec0ff */
[----:B------:R-:W-:-:S04]  /*4870*/  SHF.R.U32.HI R3, RZ, 0x18, R3 ;  /* 0x00000018ff037819 */ /* 0x000fc80000011603 */
[----:B------:R-:W-:-:S05]  /*4880*/  LOP3.LUT R3, R0, R3, RZ, 0xfc, !PT ;  /* 0x0000000300037212 */ /* 0x000fca00078efcff */
[----:B------:R0:W-:Y:S01]  /*4890*/  STG.E.U8 [R8.64], R3 ;  /* 0x0000000308007986 */ /* 0x0001e2000c101124 */
[----:B------:R-:W-:Y:S05]  /*48a0*/  BRA `(.L_x_33805) ;  /* 0x000006e000007947 */ /* 0x000fea0003800000 */
.L_x_33820:
[----:B------:R-:W0:Y:S02]  /*48b0*/  I2F.S16 R0, R3 ;  /* 0x0000000300007306 */ /* 0x000e240000101400 */
[----:B0-----:R-:W-:-:S05]  /*48c0*/  F2FP.BF16.PACK_AB R0, RZ, R0 ;  /* 0x00000000ff00723e */ /* 0x001fca00000010ff */
[----:B------:R0:W-:Y:S01]  /*48d0*/  STG.E.U16 [R8.64], R0 ;  /* 0x0000000008007986 */ /* 0x0001e2000c101524 */
[----:B------:R-:W-:Y:S05]  /*48e0*/  BRA `(.L_x_33805) ;  /* 0x000006a000007947 */ /* 0x000fea0003800000 */
.L_x_33817:
        /* <DEDUP_REMOVED lines=10> */
.L_x_33829:
        /* <DEDUP_REMOVED lines=17> */
.L_x_33832:
[----:B------:R-:W-:-:S04]  /*4aa0*/  LOP3.LUT R3, R3, 0x80000000, RZ, 0xc0, !PT ;  /* 0x8000000003037812 */ /* 0x000fc800078ec0ff */
[----:B------:R-:W-:-:S04]  /*4ab0*/  SHF.R.U32.HI R3, RZ, 0x18, R3 ;  /* 0x00000018ff037819 */ /* 0x000fc80000011603 */
[----:B------:R-:W-:-:S04]  /*4ac0*/  LOP3.LUT R0, R0, R3, RZ, 0xfc, !PT ;  /* 0x0000000300007212 */ /* 0x000fc800078efcff */
[----:B------:R-:W-:Y:S02]  /*4ad0*/  PRMT R4, R0, 0x7610, R4 ;  /* 0x0000761000047816 */ /* 0x000fe40000000004 */
.L_x_33831:
[----:B------:R-:W-:Y:S05]  /*4ae0*/  BSYNC B0 ;  /* 0x0000000000007941 */ /* 0x000fea0003800000 */
.L_x_33830:
[----:B------:R0:W-:Y:S01]  /*4af0*/  STG.E.U8 [R8.64], R4 ;  /* 0x0000000408007986 */ /* 0x0001e2000c101124 */
[----:B------:R-:W-:Y:S05]  /*4b00*/  BRA `(.L_x_33805) ;  /* 0x0000048000007947 */ /* 0x000fea0003800000 */
.L_x_33828:
        /* <DEDUP_REMOVED lines=17> */
.L_x_33835:
[----:B------:R-:W-:-:S04]  /*4c20*/  LOP3.LUT R3, R3, 0x80000000, RZ, 0xc0, !PT ;  /* 0x8000000003037812 */ /* 0x000fc800078ec0ff */
[----:B------:R-:W-:-:S04]  /*4c30*/  SHF.R.U32.HI R3, RZ, 0x18, R3 ;  /* 0x00000018ff037819 */ /* 0x000fc80000011603 */
[----:B------:R-:W-:-:S04]  /*4c40*/  LOP3.LUT R0, R0, R3, RZ, 0xfc, !PT ;  /* 0x0000000300007212 */ /* 0x000fc800078efcff */
[----:B------:R-:W-:Y:S02]  /*4c50*/  PRMT R4, R0, 0x7610, R4 ;  /* 0x0000761000047816 */ /* 0x000fe40000000004 */
.L_x_33834:
[----:B------:R-:W-:Y:S05]  /*4c60*/  BSYNC B0 ;  /* 0x0000000000007941 */ /* 0x000fea0003800000 */
.L_x_33833:
[----:B------:R0:W-:Y:S01]  /*4c70*/  STG.E.U8 [R8.64], R4 ;  /* 0x0000000408007986 */ /* 0x0001e2000c101124 */
[----:B------:R-:W-:Y:S05]  /*4c80*/  BRA `(.L_x_33805) ;  /* 0x0000030000007947 */ /* 0x000fea0003800000 */
.L_x_33827:
        /* <DEDUP_REMOVED lines=23> */
.L_x_33810:
        /* <DEDUP_REMOVED lines=20> */
.L_x_33837:
[----:B------:R-:W-:Y:S02]  /*4f40*/  IMAD.MOV.U32 R4, RZ, RZ, R3 ;  /* 0x000000ffff047224 */ /* 0x000fe400078e0003 */
[----:B------:R-:W-:-:S05]  /*4f50*/  IMAD.MOV.U32 R5, RZ, RZ, RZ ;  /* 0x000000ffff057224 */ /* 0x000fca00078e00ff */
[----:B------:R0:W-:Y:S01]  /*4f60*/  STG.E.64 [R8.64], R4 ;  /* 0x0000000408007986 */ /* 0x0001e2000c101b24 */
[----:B------:R-:W-:Y:S05]  /*4f70*/  BRA `(.L_x_33805) ;  /* 0x0000001000007947 */ /* 0x000fea0003800000 */
.L_x_33836:
[----:B------:R0:W-:Y:S02]  /*4f80*/  STG.E [R8.64], R3 ;  /* 0x0000000308007986 */ /* 0x0001e4000c101924 */
.L_x_33805:
[----:B--2---:R-:W-:Y:S05]  /*4f90*/  BSYNC B6 ;  /* 0x0000000000067941 */ /* 0x004fea0003800000 */
.L_x_33804:
        /* <DEDUP_REMOVED lines=21> */
.L_x_33843:
[----:B------:R0:W-:Y:S01]  /*50f0*/  STG.E.U8 [R8.64], R26 ;  /* 0x0000001a08007986 */ /* 0x0001e2000c101124 */
[----:B------:R-:W-:Y:S05]  /*5100*/  BRA `(.L_x_33845) ;  /* 0x00000d5000007947 */ /* 0x000fea0003800000 */
.L_x_33842:
        /* <DEDUP_REMOVED lines=9> */
.L_x_33847:
[----:B------:R0:W-:Y:S01]  /*51a0*/  STG.E [R8.64], R26 ;  /* 0x0000001a08007986 */ /* 0x0001e2000c101924 */
[----:B------:R-:W-:Y:S05]  /*51b0*/  BRA `(.L_x_33845) ;  /* 0x00000ca000007947 */ /* 0x000fea0003800000 */
.L_x_33846:
[----:B------:R0:W-:Y:S01]  /*51c0*/  STG.E.U16 [R8.64], R26 ;  /* 0x0000001a08007986 */ /* 0x0001e2000c101524 */
[----:B------:R-:W-:Y:S05]  /*51d0*/  BRA `(.L_x_33845) ;  /* 0x00000c8000007947 */ /* 0x000fea0003800000 */
.L_x_33841:
        /* <DEDUP_REMOVED lines=9> */
.L_x_33849:
[----:B------:R-:W0:Y:S02]  /*5270*/  I2F.S16 R0, R26 ;  /* 0x0000001a00007306 */ /* 0x000e240000101400 */
[----:B0-----:R-:W-:-:S05]  /*5280*/  F2FP.PACK_AB R0, RZ, R0 ;  /* 0x00000000ff00723e */ /* 0x001fca00000000ff */
[----:B------:R0:W-:Y:S01]  /*5290*/  STG.E.U16 [R8.64], R0 ;  /* 0x0000000008007986 */ /* 0x0001e2000c101524 */
[----:B------:R-:W-:Y:S05]  /*52a0*/  BRA `(.L_x_33845) ;  /* 0x00000bb000007947 */ /* 0x000fea0003800000 */
.L_x_33848:
        /* <DEDUP_REMOVED lines=10> */
.L_x_33851:
[----:B------:R-:W0:Y:S02]  /*5350*/  I2F.S16 R26, R26 ;  /* 0x0000001a001a7306 */ /* 0x000e240000101400 */
[----:B0-----:R-:W-:-:S04]  /*5360*/  F2FP.PACK_AB R3, RZ, R26 ;  /* 0x0000001aff03723e */ /* 0x001fc800000000ff */
[----:B------:R-:W-:-:S05]  /*5370*/  PRMT R3, R3, 0x5410, RZ ;  /* 0x0000541003037816 */ /* 0x000fca00000000ff */
[----:B------:R0:W-:Y:S01]  /*5380*/  STG.E [R8.64], R3 ;  /* 0x0000000308007986 */ /* 0x0001e2000c101924 */
[----:B------:R-:W-:Y:S05]  /*5390*/  BRA `(.L_x_33845) ;  /* 0x00000ac000007947 */ /* 0x000fea0003800000 */
.L_x_33850:
[----:B------:R-:W0:Y:S02]  /*53a0*/  I2F.F64.S16 R26, R26 ;  /* 0x0000001a001a7312 */ /* 0x000e240000101c00 */
[----:B0-----:R0:W-:Y:S01]  /*53b0*/  STG.E.64 [R8.64], R26 ;  /* 0x0000001a08007986 */ /* 0x0011e2000c101b24 */
[----:B------:R-:W-:Y:S05]  /*53c0*/  BRA `(.L_x_33845) ;  /* 0x00000a9000007947 */ /* 0x000fea0003800000 */
.L_x_33840:
        /* <DEDUP_REMOVED lines=10> */
.L_x_33854:
[----:B------:R-:W0:Y:S01]  /*5470*/  I2F.F64.S16 R4, R26 ;  /* 0x0000001a00047312 */ /* 0x000e220000101c00 */
[----:B------:R-:W-:-:S05]  /*5480*/  CS2R R6, SRZ ;  /* 0x0000000000067805 */ /* 0x000fca000001ff00 */
[----:B0-----:R0:W-:Y:S01]  /*5490*/  STG.E.128 [R8.64], R4 ;  /* 0x0000000408007986 */ /* 0x0011e2000c101d24 */
[----:B------:R-:W-:Y:S05]  /*54a0*/  BRA `(.L_x_33845) ;  /* 0x000009b000007947 */ /* 0x000fea0003800000 */
.L_x_33853:
        /* <DEDUP_REMOVED lines=21> */
.L_x_33858:
[----:B------:R-:W-:Y:S05]  /*5600*/  BSYNC B0 ;  /* 0x0000000000007941 */ /* 0x000fea0003800000 */
.L_x_33857:
[----:B------:R-:W-:-:S05]  /*5610*/  LOP3.LUT R5, R0, R5, RZ, 0xfc, !PT ;  /* 0x0000000500057212 */ /* 0x000fca00078efcff */
[----:B------:R0:W-:Y:S01]  /*5620*/  STG.E.U8 [R8.64], R5 ;  /* 0x0000000508007986 */ /* 0x0001e2000c101124 */
[----:B------:R-:W-:Y:S05]  /*5630*/  BRA `(.L_x_33845) ;  /* 0x0000082000007947 */ /* 0x000fea0003800000 */
.L_x_33856:
        /* <DEDUP_REMOVED lines=13> */
.L_x_33860:
[----:B------:R-:W-:Y:S01]  /*5710*/  IMAD.MOV.U32 R0, RZ, RZ, 0x7f ;  /* 0x0000007fff007424 */ /* 0x000fe200078e00ff */
[----:B------:R-:W-:-:S04]  /*5720*/  ISETP.GT.U32.AND P0, PT, R3, 0x7f800000, PT ;  /* 0x7f8000000300780c */ /* 0x000fc80003f04070 */
[----:B------:R-:W-:-:S04]  /*5730*/  SEL R0, R0, 0x7c, P0 ;  /* 0x0000007c00007807 */ /* 0x000fc80000000000 */
.L_x_33861:
[----:B------:R-:W-:Y:S05]  /*5740*/  BSYNC B0 ;  /* 0x0000000000007941 */ /* 0x000fea0003800000 */
.L_x_33859:
[----:B------:R-:W-:-:S04]  /*5750*/  LOP3.LUT R3, R5, 0x80000000, RZ, 0xc0, !PT ;  /* 0x8000000005037812 */ /* 0x000fc800078ec0ff */
[----:B------:R-:W-:-:S04]  /*5760*/  SHF.R.U32.HI R3, RZ, 0x18, R3 ;  /* 0x00000018ff037819 */ /* 0x000fc80000011603 */
[----:B------:R-:W-:-:S05]  /*5770*/  LOP3.LUT R3, R0, R3, RZ, 0xfc, !PT ;  /* 0x0000000300037212 */ /* 0x000fca00078efcff */
[----:B------:R0:W-:Y:S01]  /*5780*/  STG.E.U8 [R8.64], R3 ;  /* 0x0000000308007986 */ /* 0x0001e2000c101124 */
[----:B------:R-:W-:Y:S05]  /*5790*/  BRA `(.L_x_33845) ;  /* 0x000006c000007947 */ /* 0x000fea0003800000 */
.L_x_33855:
[----:B------:R-:W0:Y:S02]  /*57a0*/  I2F.S16 R0, R26 ;  /* 0x0000001a00007306 */ /* 0x000e240000101400 */
[----:B0-----:R-:W-:-:S05]  /*57b0*/  F2FP.BF16.PACK_AB R0, RZ, R0 ;  /* 0x00000000ff00723e */ /* 0x001fca00000010ff */
[----:B------:R0:W-:Y:S01]  /*57c0*/  STG.E.U16 [R8.64], R0 ;  /* 0x0000000008007986 */ /* 0x0001e2000c101524 */
[----:B------:R-:W-:Y:S05]  /*57d0*/  BRA `(.L_x_33845) ;  /* 0x0000068000007947 */ /* 0x000fea0003800000 */
.L_x_33852:
        /* <DEDUP_REMOVED lines=10> */
.L_x_33864:
        /* <DEDUP_REMOVED lines=17> */
.L_x_33867:
[----:B------:R-:W-:-:S04]  /*5990*/  LOP3.LUT R3, R5, 0x80000000, RZ, 0xc0, !PT ;  /* 0x8000000005037812 */ /* 0x000fc800078ec0ff */
[----:B------:R-:W-:-:S04]  /*59a0*/  SHF.R.U32.HI R3, RZ, 0x18, R3 ;  /* 0x00000018ff037819 */ /* 0x000fc80000011603 */
[----:B------:R-:W-:-:S04]  /*59b0*/  LOP3.LUT R0, R0, R3, RZ, 0xfc, !PT ;  /* 0x0000000300007212 */ /* 0x000fc800078efcff */
[----:B------:R-:W-:Y:S02]  /*59c0*/  PRMT R4, R0, 0x7610, R4 ;  /* 0x0000761000047816 */ /* 0x000fe40000000004 */
.L_x_33866:
[----:B------:R-:W-:Y:S05]  /*59d0*/  BSYNC B0 ;  /* 0x0000000000007941 */ /* 0x000fea0003800000 */
.L_x_33865:
[----:B------:R0:W-:Y:S01]  /*59e0*/  STG.E.U8 [R8.64], R4 ;  /* 0x0000000408007986 */ /* 0x0001e2000c101124 */
[----:B------:R-:W-:Y:S05]  /*59f0*/  BRA `(.L_x_33845) ;  /* 0x0000046000007947 */ /* 0x000fea0003800000 */
.L_x_33863:
        /* <DEDUP_REMOVED lines=17> */
.L_x_33870:
[----:B------:R-:W-:-:S04]  /*5b10*/  LOP3.LUT R3, R5, 0x80000000, RZ, 0xc0, !PT ;  /* 0x8000000005037812 */ /* 0x000fc800078ec0ff */
[----:B------:R-:W-:-:S04]  /*5b20*/  SHF.R.U32.HI R3, RZ, 0x18, R3 ;  /* 0x00000018ff037819 */ /* 0x000fc80000011603 */
[----:B------:R-:W-:-:S04]  /*5b30*/  LOP3.LUT R0, R0, R3, RZ, 0xfc, !PT ;  /* 0x0000000300007212 */ /* 0x000fc800078efcff */
[----:B------:R-:W-:Y:S02]  /*5b40*/  PRMT R4, R0, 0x7610, R4 ;  /* 0x0000761000047816 */ /* 0x000fe40000000004 */
.L_x_33869:
[----:B------:R-:W-:Y:S05]  /*5b50*/  BSYNC B0 ;  /* 0x0000000000007941 */ /* 0x000fea0003800000 */
.L_x_33868:
[----:B------:R0:W-:Y:S01]  /*5b60*/  STG.E.U8 [R8.64], R4 ;  /* 0x0000000408007986 */ /* 0x0001e2000c101124 */
[----:B------:R-:W-:Y:S05]  /*5b70*/  BRA `(.L_x_33845) ;  /* 0x000002e000007947 */ /* 0x000fea0003800000 */
.L_x_33862:
        /* <DEDUP_REMOVED lines=22> */
.L_x_33844:
        /* <DEDUP_REMOVED lines=20> */
.L_x_33872:
[----:B------:R-:W-:-:S05]  /*5e20*/  IMAD.MOV.U32 R27, RZ, RZ, RZ ;  /* 0x000000ffff1b7224 */ /* 0x000fca00078e00ff */
[----:B------:R0:W-:Y:S01]  /*5e30*/  STG.E.64 [R8.64], R26 ;  /* 0x0000001a08007986 */ /* 0x0001e2000c101b24 */
[----:B------:R-:W-:Y:S05]  /*5e40*/  BRA `(.L_x_33845) ;  /* 0x0000001000007947 */ /* 0x000fea0003800000 */
.L_x_33871:
[----:B------:R0:W-:Y:S02]  /*5e50*/  STG.E [R8.64], R26 ;  /* 0x0000001a08007986 */ /* 0x0001e4000c101924 */
.L_x_33845:
        /* <DEDUP_REMOVED lines=21> */
.L_x_33876:
[----:B------:R0:W-:Y:S01]  /*5fb0*/  STG.E.U8 [R8.64], R18 ;  /* 0x0000001208007986 */ /* 0x0001e2000c101124 */
[----:B------:R-:W-:Y:S05]  /*5fc0*/  BRA `(.L_x_33878) ;  /* 0x00000d5000007947 */ /* 0x000fea0003800000 */
.L_x_33875:
        /* <DEDUP_REMOVED lines=9> */
.L_x_33880:
[----:B------:R0:W-:Y:S01]  /*6060*/  STG.E [R8.64], R18 ;  /* 0x0000001208007986 */ /* 0x0001e2000c101924 */
[----:B------:R-:W-:Y:S05]  /*6070*/  BRA `(.L_x_33878) ;  /* 0x00000ca000007947 */ /* 0x000fea0003800000 */
.L_x_33879:
[----:B------:R0:W-:Y:S01]  /*6080*/  STG.E.U16 [R8.64], R18 ;  /* 0x0000001208007986 */ /* 0x0001e2000c101524 */
[----:B------:R-:W-:Y:S05]  /*6090*/  BRA `(.L_x_33878) ;  /* 0x00000c8000007947 */ /* 0x000fea0003800000 */
.L_x_33874:
        /* <DEDUP_REMOVED lines=9> */
.L_x_33882:
[----:B------:R-:W0:Y:S02]  /*6130*/  I2F.S16 R0, R18 ;  /* 0x0000001200007306 */ /* 0x000e240000101400 */
[----:B0-----:R-:W-:-:S05]  /*6140*/  F2FP.PACK_AB R0, RZ, R0 ;  /* 0x00000000ff00723e */ /* 0x001fca00000000ff */
[----:B------:R0:W-:Y:S01]  /*6150*/  STG.E.U16 [R8.64], R0 ;  /* 0x0000000008007986 */ /* 0x0001e2000c101524 */
[----:B------:R-:W-:Y:S05]  /*6160*/  BRA `(.L_x_33878) ;  /* 0x00000bb000007947 */ /* 0x000fea0003800000 */
.L_x_33881:
        /* <DEDUP_REMOVED lines=10> */
.L_x_33884:
[----:B------:R-:W0:Y:S02]  /*6210*/  I2F.S16 R18, R18 ;  /* 0x0000001200127306 */ /* 0x000e240000101400 */
[----:B0-----:R-:W-:-:S04]  /*6220*/  F2FP.PACK_AB R3, RZ, R18 ;  /* 0x00000012ff03723e */ /* 0x001fc800000000ff */
[----:B------:R-:W-:-:S05]  /*6230*/  PRMT R3, R3, 0x5410, RZ ;  /* 0x0000541003037816 */ /* 0x000fca00000000ff */
[----:B------:R0:W-:Y:S01]  /*6240*/  STG.E [R8.64], R3 ;  /* 0x0000000308007986 */ /* 0x0001e2000c101924 */
[----:B------:R-:W-:Y:S05]  /*6250*/  BRA `(.L_x_33878) ;  /* 0x00000ac000007947 */ /* 0x000fea0003800000 */
.L_x_33883:
[----:B------:R-:W0:Y:S02]  /*6260*/  I2F.F64.S16 R18, R18 ;  /* 0x0000001200127312 */ /* 0x000e240000101c00 */
[----:B0-----:R0:W-:Y:S01]  /*6270*/  STG.E.64 [R8.64], R18 ;  /* 0x0000001208007986 */ /* 0x0011e2000c101b24 */
[----:B------:R-:W-:Y:S05]  /*6280*/  BRA `(.L_x_33878) ;  /* 0x00000a9000007947 */ /* 0x000fea0003800000 */
.L_x_33873:
        /* <DEDUP_REMOVED lines=10> */
.L_x_33887:
[----:B------:R-:W0:Y:S01]  /*6330*/  I2F.F64.S16 R4, R18 ;  /* 0x0000001200047312 */ /* 0x000e220000101c00 */
[----:B------:R-:W-:-:S05]  /*6340*/  CS2R R6, SRZ ;  /* 0x0000000000067805 */ /* 0x000fca000001ff00 */
[----:B0-----:R0:W-:Y:S01]  /*6350*/  STG.E.128 [R8.64], R4 ;  /* 0x0000000408007986 */ /* 0x0011e2000c101d24 */
[----:B------:R-:W-:Y:S05]  /*6360*/  BRA `(.L_x_33878) ;  /* 0x000009b000007947 */ /* 0x000fea0003800000 */
.L_x_33886:
        /* <DEDUP_REMOVED lines=21> */
.L_x_33891:
[----:B------:R-:W-:Y:S05]  /*64c0*/  BSYNC B0 ;  /* 0x0000000000007941 */ /* 0x000fea0003800000 */
.L_x_33890:
[----:B------:R-:W-:-:S05]  /*64d0*/  LOP3.LUT R5, R0, R5, RZ, 0xfc, !PT ;  /* 0x0000000500057212 */ /* 0x000fca00078efcff */
[----:B------:R0:W-:Y:S01]  /*64e0*/  STG.E.U8 [R8.64], R5 ;  /* 0x0000000508007986 */ /* 0x0001e2000c101124 */
[----:B------:R-:W-:Y:S05]  /*64f0*/  BRA `(.L_x_33878) ;  /* 0x0000082000007947 */ /* 0x000fea0003800000 */
.L_x_33889:
        /* <DEDUP_REMOVED lines=13> */
.L_x_33893:
[----:B------:R-:W-:Y:S01]  /*65d0*/  IMAD.MOV.U32 R0, RZ, RZ, 0x7f ;  /* 0x0000007fff007424 */ /* 0x000fe200078e00ff */
[----:B------:R-:W-:-:S04]  /*65e0*/  ISETP.GT.U32.AND P0, PT, R3, 0x7f800000, PT ;  /* 0x7f8000000300780c */ /* 0x000fc80003f04070 */
[----:B------:R-:W-:-:S04]  /*65f0*/  SEL R0, R0, 0x7c, P0 ;  /* 0x0000007c00007807 */ /* 0x000fc80000000000 */
.L_x_33894:
[----:B------:R-:W-:Y:S05]  /*6600*/  BSYNC B0 ;  /* 0x0000000000007941 */ /* 0x000fea0003800000 */
.L_x_33892:
[----:B------:R-:W-:-:S04]  /*6610*/  LOP3.LUT R3, R5, 0x80000000, RZ, 0xc0, !PT ;  /* 0x8000000005037812 */ /* 0x000fc800078ec0ff */
[----:B------:R-:W-:-:S04]  /*6620*/  SHF.R.U32.HI R3, RZ, 0x18, R3 ;  /* 0x00000018ff037819 */ /* 0x000fc80000011603 */
[----:B------:R-:W-:-:S05]  /*6630*/  LOP3.LUT R3, R0, R3, RZ, 0xfc, !PT ;  /* 0x0000000300037212 */ /* 0x000fca00078efcff */
[----:B------:R0:W-:Y:S01]  /*6640*/  STG.E.U8 [R8.64], R3 ;  /* 0x0000000308007986 */ /* 0x0001e2000c101124 */
[----:B------:R-:W-:Y:S05]  /*6650*/  BRA `(.L_x_33878) ;  /* 0x000006c000007947 */ /* 0x000fea0003800000 */
.L_x_33888:
[----:B------:R-:W0:Y:S02]  /*6660*/  I2F.S16 R0, R18 ;  /* 0x0000001200007306 */ /* 0x000e240000101400 */
[----:B0-----:R-:W-:-:S05]  /*6670*/  F2FP.BF16.PACK_AB R0, RZ, R0 ;  /* 0x00000000ff00723e */ /* 0x001fca00000010ff */
[----:B------:R0:W-:Y:S01]  /*6680*/  STG.E.U16 [R8.64], R0 ;  /* 0x0000000008007986 */ /* 0x0001e2000c101524 */
[----:B------:R-:W-:Y:S05]  /*6690*/  BRA `(.L_x_33878) ;  /* 0x0000068000007947 */ /* 0x000fea0003800000 */
.L_x_33885:
        /* <DEDUP_REMOVED lines=10> */
.L_x_33897:
        /* <DEDUP_REMOVED lines=17> */
.L_x_33900:
[----:B------:R-:W-:-:S04]  /*6850*/  LOP3.LUT R3, R5, 0x80000000, RZ, 0xc0, !PT ;  /* 0x8000000005037812 */ /* 0x000fc800078ec0ff */
[----:B------:R-:W-:-:S04]  /*6860*/  SHF.R.U32.HI R3, RZ, 0x18, R3 ;  /* 0x00000018ff037819 */ /* 0x000fc80000011603 */
[----:B------:R-:W-:-:S04]  /*6870*/  LOP3.LUT R0, R0, R3, RZ, 0xfc, !PT ;  /* 0x0000000300007212 */ /* 0x000fc800078efcff */
[----:B------:R-:W-:Y:S02]  /*6880*/  PRMT R4, R0, 0x7610, R4 ;  /* 0x0000761000047816 */ /* 0x000fe40000000004 */
.L_x_33899:
[----:B------:R-:W-:Y:S05]  /*6890*/  BSYNC B0 ;  /* 0x0000000000007941 */ /* 0x000fea0003800000 */
.L_x_33898:
[----:B------:R0:W-:Y:S01]  /*68a0*/  STG.E.U8 [R8.64], R4 ;  /* 0x0000000408007986 */ /* 0x0001e2000c101124 */
[----:B------:R-:W-:Y:S05]  /*68b0*/  BRA `(.L_x_33878) ;  /* 0x0000046000007947 */ /* 0x000fea0003800000 */
.L_x_33896:
        /* <DEDUP_REMOVED lines=17> */
.L_x_33903:
[----:B------:R-:W-:-:S04]  /*69d0*/  LOP3.LUT R3, R5, 0x80000000, RZ, 0xc0, !PT ;  /* 0x8000000005037812 */ /* 0x000fc800078ec0ff */
[----:B------:R-:W-:-:S04]  /*69e0*/  SHF.R.U32.HI R3, RZ, 0x18, R3 ;  /* 0x00000018ff037819 */ /* 0x000fc80000011603 */
[----:B------:R-:W-:-:S04]  /*69f0*/  LOP3.LUT R0, R0, R3, RZ, 0xfc, !PT ;  /* 0x0000000300007212 */ /* 0x000fc800078efcff */
[----:B------:R-:W-:Y:S02]  /*6a00*/  PRMT R4, R0, 0x7610, R4 ;  /* 0x0000761000047816 */ /* 0x000fe40000000004 */
.L_x_33902:
[----:B------:R-:W-:Y:S05]  /*6a10*/  BSYNC B0 ;  /* 0x0000000000007941 */ /* 0x000fea0003800000 */
.L_x_33901:
[----:B------:R0:W-:Y:S01]  /*6a20*/  STG.E.U8 [R8.64], R4 ;  /* 0x0000000408007986 */ /* 0x0001e2000c101124 */
[----:B------:R-:W-:Y:S05]  /*6a30*/  BRA `(.L_x_33878) ;  /* 0x000002e000007947 */ /* 0x000fea0003800000 */
.L_x_33895:
        /* <DEDUP_REMOVED lines=22> */
.L_x_33877:
        /* <DEDUP_REMOVED lines=20> */
.L_x_33905:
[----:B------:R-:W-:-:S05]  /*6ce0*/  IMAD.MOV.U32 R19, RZ, RZ, RZ ;  /* 0x000000ffff137224 */ /* 0x000fca00078e00ff */
[----:B------:R0:W-:Y:S01]  /*6cf0*/  STG.E.64 [R8.64], R18 ;  /* 0x0000001208007986 */ /* 0x0001e2000c101b24 */
[----:B------:R-:W-:Y:S05]  /*6d00*/  BRA `(.L_x_33878) ;  /* 0x0000001000007947 */ /* 0x000fea0003800000 */
.L_x_33904:
[----:B------:R0:W-:Y:S02]  /*6d10*/  STG.E [R8.64], R18 ;  /* 0x0000001208007986 */ /* 0x0001e4000c101924 */
.L_x_33878:
[----:B------:R-:W-:Y:S02]  /*6d20*/  IADD3 R17, R17, 0x80, RZ ;  /* 0x0000008011117810 */ /* 0x000fe40007ffe0ff */
.L_x_33839:
[----:B------:R-:W-:Y:S05]  /*6d30*/  BSYNC B6 ;  /* 0x0000000000067941 */ /* 0x000fea0003800000 */
.L_x_33838:
        /* <DEDUP_REMOVED lines=19> */
.L_x_33909:
[----:B------:R-:W-:Y:S01]  /*6e70*/  STG.E.U8 [R2.64], R22 ;  /* 0x0000001602007986 */ /* 0x000fe2000c101124 */
[----:B------:R-:W-:Y:S05]  /*6e80*/  EXIT ;  /* 0x000000000000794d */ /* 0x000fea0003800000 */
.L_x_33908:
        /* <DEDUP_REMOVED lines=9> */
.L_x_33912:
[----:B------:R-:W-:Y:S01]  /*6f20*/  STG.E [R2.64], R22 ;  /* 0x0000001602007986 */ /* 0x000fe2000c101924 */
[----:B------:R-:W-:Y:S05]  /*6f30*/  EXIT ;  /* 0x000000000000794d */ /* 0x000fea0003800000 */
.L_x_33911:
[----:B------:R-:W-:Y:S01]  /*6f40*/  STG.E.U16 [R2.64], R22 ;  /* 0x0000001602007986 */ /* 0x000fe2000c101524 */
[----:B------:R-:W-:Y:S05]  /*6f50*/  EXIT ;  /* 0x000000000000794d */ /* 0x000fea0003800000 */
.L_x_33907:
        /* <DEDUP_REMOVED lines=9> */
.L_x_33914:
[----:B------:R-:W0:Y:S02]  /*6ff0*/  I2F.S16 R0, R22 ;  /* 0x0000001600007306 */ /* 0x000e240000101400 */
[----:B0-----:R-:W-:-:S05]  /*7000*/  F2FP.PACK_AB R0, RZ, R0 ;  /* 0x00000000ff00723e */ /* 0x001fca00000000ff */
[----:B------:R-:W-:Y:S01]  /*7010*/  STG.E.U16 [R2.64], R0 ;  /* 0x0000000002007986 */ /* 0x000fe2000c101524 */
[----:B------:R-:W-:Y:S05]  /*7020*/  EXIT ;  /* 0x000000000000794d */ /* 0x000fea0003800000 */
.L_x_33913:
        /* <DEDUP_REMOVED lines=10> */
.L_x_33916:
[----:B------:R-:W0:Y:S02]  /*70d0*/  I2F.S16 R22, R22 ;  /* 0x0000001600167306 */ /* 0x000e240000101400 */
[----:B0-----:R-:W-:-:S04]  /*70e0*/  F2FP.PACK_AB R5, RZ, R22 ;  /* 0x00000016ff05723e */ /* 0x001fc800000000ff */
[----:B------:R-:W-:-:S05]  /*70f0*/  PRMT R5, R5, 0x5410, RZ ;  /* 0x0000541005057816 */ /* 0x000fca00000000ff */
[----:B------:R-:W-:Y:S01]  /*7100*/  STG.E [R2.64], R5 ;  /* 0x0000000502007986 */ /* 0x000fe2000c101924 */
[----:B------:R-:W-:Y:S05]  /*7110*/  EXIT ;  /* 0x000000000000794d */ /* 0x000fea0003800000 */
.L_x_33915:
[----:B------:R-:W0:Y:S02]  /*7120*/  I2F.F64.S16 R22, R22 ;  /* 0x0000001600167312 */ /* 0x000e240000101c00 */
[----:B0-----:R-:W-:Y:S01]  /*7130*/  STG.E.64 [R2.64], R22 ;  /* 0x0000001602007986 */ /* 0x001fe2000c101b24 */
[----:B------:R-:W-:Y:S05]  /*7140*/  EXIT ;  /* 0x000000000000794d */ /* 0x000fea0003800000 */
.L_x_33906:
        /* <DEDUP_REMOVED lines=10> */
.L_x_33919:
[----:B------:R-:W0:Y:S01]  /*71f0*/  I2F.F64.S16 R4, R22 ;  /* 0x0000001600047312 */ /* 0x000e220000101c00 */
[----:B------:R-:W-:-:S05]  /*7200*/  CS2R R6, SRZ ;  /* 0x0000000000067805 */ /* 0x000fca000001ff00 */
[----:B0-----:R-:W-:Y:S01]  /*7210*/  STG.E.128 [R2.64], R4 ;  /* 0x0000000402007986 */ /* 0x001fe2000c101d24 */
[----:B------:R-:W-:Y:S05]  /*7220*/  EXIT ;  /* 0x000000000000794d */ /* 0x000fea0003800000 */
.L_x_33918:
        /* <DEDUP_REMOVED lines=21> */
.L_x_33923:
[----:B------:R-:W-:Y:S05]  /*7380*/  BSYNC B0 ;  /* 0x0000000000007941 */ /* 0x000fea0003800000 */
.L_x_33922:
[----:B------:R-:W-:-:S05]  /*7390*/  LOP3.LUT R5, R0, R5, RZ, 0xfc, !PT ;  /* 0x0000000500057212 */ /* 0x000fca00078efcff */
[----:B------:R-:W-:Y:S01]  /*73a0*/  STG.E.U8 [R2.64], R5 ;  /* 0x0000000502007986 */ /* 0x000fe2000c101124 */
[----:B------:R-:W-:Y:S05]  /*73b0*/  EXIT ;  /* 0x000000000000794d */ /* 0x000fea0003800000 */
.L_x_33921:
        /* <DEDUP_REMOVED lines=13> */
.L_x_33925:
[----:B------:R-:W-:Y:S01]  /*7490*/  IMAD.MOV.U32 R0, RZ, RZ, 0x7f ;  /* 0x0000007fff007424 */ /* 0x000fe200078e00ff */
[----:B------:R-:W-:-:S04]  /*74a0*/  ISETP.GT.U32.AND P0, PT, R4, 0x7f800000, PT ;  /* 0x7f8000000400780c */ /* 0x000fc80003f04070 */
[----:B------:R-:W-:-:S04]  /*74b0*/  SEL R0, R0, 0x7c, P0 ;  /* 0x0000007c00007807 */ /* 0x000fc80000000000 */
.L_x_33926:
[----:B------:R-:W-:Y:S05]  /*74c0*/  BSYNC B0 ;  /* 0x0000000000007941 */ /* 0x000fea0003800000 */
.L_x_33924:
[----:B------:R-:W-:-:S04]  /*74d0*/  LOP3.LUT R4, R5, 0x80000000, RZ, 0xc0, !PT ;  /* 0x8000000005047812 */ /* 0x000fc800078ec0ff */
[----:B------:R-:W-:-:S04]  /*74e0*/  SHF.R.U32.HI R5, RZ, 0x18, R4 ;  /* 0x00000018ff057819 */ /* 0x000fc80000011604 */
[----:B------:R-:W-:-:S05]  /*74f0*/  LOP3.LUT R5, R0, R5, RZ, 0xfc, !PT ;  /* 0x0000000500057212 */ /* 0x000fca00078efcff */
[----:B------:R-:W-:Y:S01]  /*7500*/  STG.E.U8 [R2.64], R5 ;  /* 0x0000000502007986 */ /* 0x000fe2000c101124 */
[----:B------:R-:W-:Y:S05]  /*7510*/  EXIT ;  /* 0x000000000000794d */ /* 0x000fea0003800000 */
.L_x_33920:
[----:B------:R-:W0:Y:S02]  /*7520*/  I2F.S16 R0, R22 ;  /* 0x0000001600007306 */ /* 0x000e240000101400 */
[----:B0-----:R-:W-:-:S05]  /*7530*/  F2FP.BF16.PACK_AB R0, RZ, R0 ;  /* 0x00000000ff00723e */ /* 0x001fca00000010ff */
[----:B------:R-:W-:Y:S01]  /*7540*/  STG.E.U16 [R2.64], R0 ;  /* 0x0000000002007986 */ /* 0x000fe2000c101524 */
[----:B------:R-:W-:Y:S05]  /*7550*/  EXIT ;  /* 0x000000000000794d */ /* 0x000fea0003800000 */
.L_x_33917:
        /* <DEDUP_REMOVED lines=10> */
.L_x_33929:
        /* <DEDUP_REMOVED lines=17> */
.L_x_33932:
[----:B------:R-:W-:-:S04]  /*7710*/  LOP3.LUT R0, R7, 0x80000000, RZ, 0xc0, !PT ;  /* 0x8000000007007812 */ /* 0x000fc800078ec0ff */
[----:B------:R-:W-:-:S04]  /*7720*/  SHF.R.U32.HI R5, RZ, 0x18, R0 ;  /* 0x00000018ff057819 */ /* 0x000fc80000011600 */
[----:B------:R-:W-:-:S04]  /*7730*/  LOP3.LUT R4, R4, R5, RZ, 0xfc, !PT ;  /* 0x0000000504047212 */ /* 0x000fc800078efcff */
[----:B------:R-:W-:Y:S02]  /*7740*/  PRMT R0, R4, 0x7610, R0 ;  /* 0x0000761004007816 */ /* 0x000fe40000000000 */
.L_x_33931:
[----:B------:R-:W-:Y:S05]  /*7750*/  BSYNC B0 ;  /* 0x0000000000007941 */ /* 0x000fea0003800000 */
.L_x_33930:
[----:B------:R-:W-:Y:S01]  /*7760*/  STG.E.U8 [R2.64], R0 ;  /* 0x0000000002007986 */ /* 0x000fe2000c101124 */
[----:B------:R-:W-:Y:S05]  /*7770*/  EXIT ;  /* 0x000000000000794d */ /* 0x000fea0003800000 */
.L_x_33928:
        /* <DEDUP_REMOVED lines=17> */
.L_x_33935:
[----:B------:R-:W-:-:S04]  /*7890*/  LOP3.LUT R0, R7, 0x80000000, RZ, 0xc0, !PT ;  /* 0x8000000007007812 */ /* 0x000fc800078ec0ff */
[----:B------:R-:W-:-:S04]  /*78a0*/  SHF.R.U32.HI R5, RZ, 0x18, R0 ;  /* 0x00000018ff057819 */ /* 0x000fc80000011600 */
[----:B------:R-:W-:-:S04]  /*78b0*/  LOP3.LUT R4, R4, R5, RZ, 0xfc, !PT ;  /* 0x0000000504047212 */ /* 0x000fc800078efcff */
[----:B------:R-:W-:Y:S02]  /*78c0*/  PRMT R0, R4, 0x7610, R0 ;  /* 0x0000761004007816 */ /* 0x000fe40000000000 */
.L_x_33934:
[----:B------:R-:W-:Y:S05]  /*78d0*/  BSYNC B0 ;  /* 0x0000000000007941 */ /* 0x000fea0003800000 */
.L_x_33933:
[----:B------:R-:W-:Y:S01]  /*78e0*/  STG.E.U8 [R2.64], R0 ;  /* 0x0000000002007986 */ /* 0x000fe2000c101124 */
[----:B------:R-:W-:Y:S05]  /*78f0*/  EXIT ;  /* 0x000000000000794d */ /* 0x000fea0003800000 */
.L_x_33927:
        /* <DEDUP_REMOVED lines=22> */
.L_x_33910:
        /* <DEDUP_REMOVED lines=20> */
.L_x_33937:
[----:B------:R-:W-:-:S05]  /*7ba0*/  IMAD.MOV.U32 R23, RZ, RZ, RZ ;  /* 0x000000ffff177224 */ /* 0x000fca00078e00ff */
[----:B------:R-:W-:Y:S01]  /*7bb0*/  STG.E.64 [R2.64], R22 ;  /* 0x0000001602007986 */ /* 0x000fe2000c101b24 */
[----:B------:R-:W-:Y:S05]  /*7bc0*/  EXIT ;  /* 0x000000000000794d */ /* 0x000fea0003800000 */
.L_x_33936:
[----:B------:R-:W-:Y:S01]  /*7bd0*/  STG.E [R2.64], R22 ;  /* 0x0000001602007986 */ /* 0x000fe2000c101924 */
[----:B------:R-:W-:Y:S05]  /*7be0*/  EXIT ;  /* 0x000000000000794d */ /* 0x000fea0003800000 */
.L_x_33938:
        /* <DEDUP_REMOVED lines=9> */
.L_x_34395:


//--------------------- .text._ZN2at6native18elementwise_kernelILi128ELi4EZNS0_22gpu_kernel_impl_nocastIZNS0_23bitwise_not_kernel_cudaERNS_18TensorIteratorBaseEEUlbE_EEvS4_RKT_EUliE_EEviT1_ --------------------------
	.section	.text._ZN2at6native18elementwise_kernelILi128ELi4EZNS0_22gpu_kernel_impl_nocastIZNS0_23bitwise_not_kernel_cudaERNS_18TensorIteratorBaseEEUlbE_EEvS4_RKT_EUliE_EEviT1_,"ax",@progbits
	.sectioninfo	@"SHI_REGISTERS=12"
	.align	128
        .global         _ZN2at6native18elementwise_kernelILi128ELi4EZNS0_22gpu_kernel_impl_nocastIZNS0_23bitwise_not_kernel_cudaERNS_18TensorIteratorBaseEEUlbE_EEvS4_RKT_EUliE_EEviT1_
        .type           _ZN2at6native18elementwise_kernelILi128ELi4EZNS0_22gpu_kernel_impl_nocastIZNS0_23bitwise_not_kernel_cudaERNS_18TensorIteratorBaseEEUlbE_EEvS4_RKT_EUliE_EEviT1_,@function
        .size           _ZN2at6native18elementwise_kernelILi128ELi4EZNS0_22gpu_kernel_impl_nocastIZNS0_23bitwise_not_kernel_cudaERNS_18TensorIteratorBaseEEUlbE_EEvS4_RKT_EUliE_EEviT1_,(.L_x_34396 - _ZN2at6native18elementwise_kernelILi128ELi4EZNS0_22gpu_kernel_impl_nocastIZNS0_23bitwise_not_kernel_cudaERNS_18TensorIteratorBaseEEUlbE_EEvS4_RKT_EUliE_EEviT1_)
        .other          _ZN2at6native18elementwise_kernelILi128ELi4EZNS0_22gpu_kernel_impl_nocastIZNS0_23bitwise_not_kernel_cudaERNS_18TensorIteratorBaseEEUlbE_EEvS4_RKT_EUliE_EEviT1_,@"STO_CUDA_ENTRY STV_DEFAULT"
_ZN2at6native18elementwise_kernelILi128ELi4EZNS0_22gpu_kernel_impl_nocastIZNS0_23bitwise_not_kernel_cudaERNS_18TensorIteratorBaseEEUlbE_EEvS4_RKT_EUliE_EEviT1_:
.text._ZN2at6native18elementwise_kernelILi128ELi4EZNS0_22gpu_kernel_impl_nocastIZNS0_23bitwise_not_kernel_cudaERNS_18TensorIteratorBaseEEUlbE_EEvS4_RKT_EUliE_EEviT1_:
        /* <DEDUP_REMOVED lines=235> */
.L_x_33941:
[----:B------:R-:W-:-:S04]  /*0eb0*/  IADD3 R4, P0, R3, c[0x0][0x368], RZ ;  /* 0x0000da0003047a10 */ /* 0x000fc80007f1e0ff */
[----:B------:R-:W-:-:S05]  /*0ec0*/  IADD3.X R5, RZ, c[0x0][0x36c], RZ, P0, !PT ;  /* 0x0000db00ff057a10 */ /* 0x000fca00007fe4ff */
[----:B------:R-:W2:Y:S01]  /*0ed0*/  LDG.E.U8 R4, [R4.64] ;  /* 0x0000000404047981 */ /* 0x000ea2000c1e1100 */
[----:B------:R-:W-:Y:S02]  /*0ee0*/  IADD3 R2, P1, R2, c[0x0][0x360], RZ ;  /* 0x0000d80002027a10 */ /* 0x000fe40007f3e0ff */
[----:B------:R-:W-:Y:S02]  /*0ef0*/  IADD3 R0, R0, 0x80, RZ ;  /* 0x0000008000007810 */ /* 0x000fe40007ffe0ff */
[----:B------:R-:W-:Y:S02]  /*0f00*/  IADD3.X R3, RZ, c[0x0][0x364], RZ, P1, !PT ;  /* 0x0000d900ff037a10 */ /* 0x000fe40000ffe4ff */
[----:B--2---:R-:W-:-:S04]  /*0f10*/  ISETP.NE.AND P0, PT, R4, RZ, PT ;  /* 0x000000ff0400720c */ /* 0x004fc80003f05270 */
[----:B------:R-:W-:-:S05]  /*0f20*/  SEL R7, RZ, 0x1, P0 ;  /* 0x00000001ff077807 */ /* 0x000fca0000000000 */
[----:B------:R0:W-:Y:S04]  /*0f30*/  STG.E.U8 [R2.64], R7 ;  /* 0x0000000702007986 */ /* 0x0001e8000c101104 */
.L_x_33940:
[----:B------:R-:W-:Y:S05]  /*0f40*/  BSYNC B0 ;  /* 0x0000000000007941 */ /* 0x000fea0003800000 */
.L_x_33939:
        /* <DEDUP_REMOVED lines=230> */
.L_x_33944:
[----:B------:R-:W-:-:S04]  /*1db0*/  IADD3 R4, P0, R3, c[0x0][0x368], RZ ;  /* 0x0000da0003047a10 */ /* 0x000fc80007f1e0ff */
[----:B------:R-:W-:-:S05]  /*1dc0*/  IADD3.X R5, RZ, c[0x0][0x36c], RZ, P0, !PT ;  /* 0x0000db00ff057a10 */ /* 0x000fca00007fe4ff */
[----:B------:R-:W2:Y:S01]  /*1dd0*/  LDG.E.U8 R4, [R4.64] ;  /* 0x0000000404047981 */ /* 0x000ea2000c1e1100 */
[----:B------:R-:W-:Y:S02]  /*1de0*/  IADD3 R2, P1, R2, c[0x0][0x360], RZ ;  /* 0x0000d80002027a10 */ /* 0x000fe40007f3e0ff */
[----:B------:R-:W-:-:S03]  /*1df0*/  IADD3 R0, R0, 0x80, RZ ;  /* 0x0000008000007810 */ /* 0x000fc60007ffe0ff */
[----:B------:R-:W-:Y:S01]  /*1e00*/  IMAD.X R3, RZ, RZ, c[0x0][0x364], P1 ;  /* 0x0000d900ff037624 */ /* 0x000fe200008e06ff */
[----:B--2---:R-:W-:-:S04]  /*1e10*/  ISETP.NE.AND P0, PT, R4, RZ, PT ;  /* 0x000000ff0400720c */ /* 0x004fc80003f05270 */
[----:B------:R-:W-:Y:S02]  /*1e20*/  SEL R7, RZ, 0x1, P0 ;  /* 0x00000001ff077807 */ /* 0x000fe40000000000 */
[----:B------:R-:W-:-:S03]  /*1e30*/  ISETP.GE.AND P0, PT, R0, c[0x0][0x160], PT ;  /* 0x0000580000007a0c */ /* 0x000fc60003f06270 */
[----:B------:R0:W-:Y:S10]  /*1e40*/  STG.E.U8 [R2.64], R7 ;  /* 0x0000000702007986 */ /* 0x0001f4000c101104 */
        /* <DEDUP_REMOVED lines=228> */
.L_x_33945:
[----:B------:R-:W-:-:S04]  /*2c90*/  IADD3 R4, P0, R3, c[0x0][0x368], RZ ;  /* 0x0000da0003047a10 */ /* 0x000fc80007f1e0ff */
[----:B------:R-:W-:-:S05]  /*2ca0*/  IADD3.X R5, RZ, c[0x0][0x36c], RZ, P0, !PT ;  /* 0x0000db00ff057a10 */ /* 0x000fca00007fe4ff */
[----:B------:R-:W2:Y:S01]  /*2cb0*/  LDG.E.U8 R4, [R4.64] ;  /* 0x0000000404047981 */ /* 0x000ea2000c1e1100 */
[----:B------:R-:W-:Y:S02]  /*2cc0*/  IADD3 R2, P1, R2, c[0x0][0x360], RZ ;  /* 0x0000d80002027a10 */ /* 0x000fe40007f3e0ff */
[----:B------:R-:W-:-:S03]  /*2cd0*/  IADD3 R0, R0, 0x80, RZ ;  /* 0x0000008000007810 */ /* 0x000fc60007ffe0ff */
[----:B------:R-:W-:Y:S01]  /*2ce0*/  IMAD.X R3, RZ, RZ, c[0x0][0x364], P1 ;  /* 0x0000d900ff037624 */ /* 0x000fe200008e06ff */
[----:B--2---:R-:W-:-:S04]  /*2cf0*/  ISETP.NE.AND P0, PT, R4, RZ, PT ;  /* 0x000000ff0400720c */ /* 0x004fc80003f05270 */
[----:B------:R-:W-:-:S05]  /*2d00*/  SEL R7, RZ, 0x1, P0 ;  /* 0x00000001ff077807 */ /* 0x000fca0000000000 */
[----:B------:R0:W-:Y:S04]  /*2d10*/  STG.E.U8 [R2.64], R7 ;  /* 0x0000000702007986 */ /* 0x0001e8000c101104 */
.L_x_33943:
[----:B------:R-:W-:Y:S05]  /*2d20*/  BSYNC B0 ;  /* 0x0000000000007941 */ /* 0x000fea0003800000 */
.L_x_33942:
        /* <DEDUP_REMOVED lines=229> */
.L_x_33946:
[----:B------:R-:W-:-:S04]  /*3b80*/  IADD3 R4, P0, R3, c[0x0][0x368], RZ ;  /* 0x0000da0003047a10 */ /* 0x000fc80007f1e0ff */
[----:B------:R-:W-:-:S05]  /*3b90*/  IADD3.X R5, RZ, c[0x0][0x36c], RZ, P0, !PT ;  /* 0x0000db00ff057a10 */ /* 0x000fca00007fe4ff */
[----:B------:R-:W2:Y:S01]  /*3ba0*/  LDG.E.U8 R4, [R4.64] ;  /* 0x0000000404047981 */ /* 0x000ea2000c1e1100 */
[----:B------:R-:W-:-:S04]  /*3bb0*/  IADD3 R2, P1, R2, c[0x0][0x360], RZ ;  /* 0x0000d80002027a10 */ /* 0x000fc80007f3e0ff */
[----:B------:R-:W-:Y:S02]  /*3bc0*/  IADD3.X R3, RZ, c[0x0][0x364], RZ, P1, !PT ;  /* 0x0000d900ff037a10 */ /* 0x000fe40000ffe4ff */
[----:B--2---:R-:W-:-:S04]  /*3bd0*/  ISETP.NE.AND P0, PT, R4, RZ, PT ;  /* 0x000000ff0400720c */ /* 0x004fc80003f05270 */
[----:B------:R-:W-:-:S05]  /*3be0*/  SEL R7, RZ, 0x1, P0 ;  /* 0x00000001ff077807 */ /* 0x000fca0000000000 */
[----:B------:R-:W-:Y:S01]  /*3bf0*/  STG.E.U8 [R2.64], R7 ;  /* 0x0000000702007986 */ /* 0x000fe2000c101104 */
[----:B------:R-:W-:Y:S05]  /*3c00*/  EXIT ;  /* 0x000000000000794d */ /* 0x000fea0003800000 */
.L_x_33947:
        /* <DEDUP_REMOVED lines=15> */
.L_x_34396:


//--------------------- .text._ZN2at6native27unrolled_elementwise_kernelIZNS0_23bitwise_not_kernel_cudaERNS_18TensorIteratorBaseEEUlbE_St5arrayIPcLm2EELi4E23TrivialOffsetCalculatorILi1EjES9_NS0_6memory15LoadWithoutCastENSA_16StoreWithoutCastEEEviT_T0_T2_T3_T4_T5_ --------------------------
	.section	.text._ZN2at6native27unrolled_elementwise_kernelIZNS0_23bitwise_not_kernel_cudaERNS_18TensorIteratorBaseEEUlbE_St5arrayIPcLm2EELi4E23TrivialOffsetCalculatorILi1EjES9_NS0_6memory15LoadWithoutCastENSA_16StoreWithoutCastEEEviT_T0_T2_T3_T4_T5_,"ax",@progbits
	.sectioninfo	@"SHI_REGISTERS=14"
	.align	128
        .global         _ZN2at6native27unrolled_elementwise_kernelIZNS0_23bitwise_not_kernel_cudaERNS_18TensorIteratorBaseEEUlbE_St5arrayIPcLm2EELi4E23TrivialOffsetCalculatorILi1EjES9_NS0_6memory15LoadWithoutCastENSA_16StoreWithoutCastEEEviT_T0_T2_T3_T4_T5_
        .type           _ZN2at6native27unrolled_elementwise_kernelIZNS0_23bitwise_not_kernel_cudaERNS_18TensorIteratorBaseEEUlbE_St5arrayIPcLm2EELi4E23TrivialOffsetCalculatorILi1EjES9_NS0_6memory15LoadWithoutCastENSA_16StoreWithoutCastEEEviT_T0_T2_T3_T4_T5_,@function
        .size           _ZN2at6native27unrolled_elementwise_kernelIZNS0_23bitwise_not_kernel_cudaERNS_18TensorIteratorBaseEEUlbE_St5arrayIPcLm2EELi4E23TrivialOffsetCalculatorILi1EjES9_NS0_6memory15LoadWithoutCastENSA_16StoreWithoutCastEEEviT_T0_T2_T3_T4_T5_,(.L_x_34397 - _ZN2at6native27unrolled_elementwise_kernelIZNS0_23bitwise_not_kernel_cudaERNS_18TensorIteratorBaseEEUlbE_St5arrayIPcLm2EELi4E23TrivialOffsetCalculatorILi1EjES9_NS0_6memory15LoadWithoutCastENSA_16StoreWithoutCastEEEviT_T0_T2_T3_T4_T5_)
        .other          _ZN2at6native27unrolled_elementwise_kernelIZNS0_23bitwise_not_kernel_cudaERNS_18TensorIteratorBaseEEUlbE_St5arrayIPcLm2EELi4E23TrivialOffsetCalculatorILi1EjES9_NS0_6memory15LoadWithoutCastENSA_16StoreWithoutCastEEEviT_T0_T2_T3_T4_T5_,@"STO_CUDA_ENTRY STV_DEFAULT"
_ZN2at6native27unrolled_elementwise_kernelIZNS0_23bitwise_not_kernel_cudaERNS_18TensorIteratorBaseEEUlbE_St5arrayIPcLm2EELi4E23TrivialOffsetCalculatorILi1EjES9_NS0_6memory15LoadWithoutCastENSA_16StoreWithoutCastEEEviT_T0_T2_T3_T4_T5_:
.text._ZN2at6native27unrolled_elementwise_kernelIZNS0_23bitwise_not_kernel_cudaERNS_18TensorIteratorBaseEEUlbE_St5arrayIPcLm2EELi4E23TrivialOffsetCalculatorILi1EjES9_NS0_6memory15LoadWithoutCastENSA_16StoreWithoutCastEEEviT_T0_T2_T3_T4_T5_:
        /* <DEDUP_REMOVED lines=13> */
[----:B------:R-:W2:Y:S01]  /*00d0*/  @!P5 LDG.E.U8 R6, [R6.64] ;  /* 0x000000040606d981 */ /* 0x000ea2000c1e1100 */
[----:B------:R-:W-:Y:S01]  /*00e0*/  @!P1 IMAD R8, R0, 0x200, R5 ;  /* 0x0000020000089824 */ /* 0x000fe200078e0205 */
[----:B------:R-:W-:-:S04]  /*00f0*/  @!P1 IADD3 R5, R5, 0x80, RZ ;  /* 0x0000008005059810 */ /* 0x000fc80007ffe0ff */
[----:B------:R-:W-:Y:S02]  /*0100*/  ISETP.GE.AND P2, PT, R5, R2, PT ;  /* 0x000000020500720c */ /* 0x000fe40003f46270 */
[----:B------:R-:W-:-:S05]  /*0110*/  @!P1 IADD3 R8, P3, R8, c[0x0][0x170], RZ ;  /* 0x00005c0008089a10 */ /* 0x000fca0007f7e0ff */
[----:B------:R-:W-:-:S05]  /*0120*/  @!P1 IMAD.X R9, RZ, RZ, c[0x0][0x174], P3 ;  /* 0x00005d00ff099624 */ /* 0x000fca00018e06ff */
[----:B------:R-:W3:Y:S01]  /*0130*/  @!P1 LDG.E.U8 R8, [R8.64] ;  /* 0x0000000408089981 */ /* 0x000ee2000c1e1100 */
[----:B------:R-:W-:Y:S01]  /*0140*/  @!P2 IMAD R10, R0, 0x200, R5 ;  /* 0x00000200000aa824 */ /* 0x000fe200078e0205 */
[----:B------:R-:W-:-:S04]  /*0150*/  @!P2 IADD3 R5, R5, 0x80, RZ ;  /* 0x000000800505a810 */ /* 0x000fc80007ffe0ff */
[----:B------:R-:W-:-:S05]  /*0160*/  @!P2 IADD3 R10, P0, R10, c[0x0][0x170], RZ ;  /* 0x00005c000a0aaa10 */ /* 0x000fca0007f1e0ff */
[----:B------:R-:W-:Y:S01]  /*0170*/  @!P2 IMAD.X R11, RZ, RZ, c[0x0][0x174], P0 ;  /* 0x00005d00ff0ba624 */ /* 0x000fe200000e06ff */
[----:B------:R-:W-:-:S04]  /*0180*/  ISETP.GE.AND P0, PT, R5, R2, PT ;  /* 0x000000020500720c */ /* 0x000fc80003f06270 */
[----:B------:R-:W4:Y:S09]  /*0190*/  @!P2 LDG.E.U8 R10, [R10.64] ;  /* 0x000000040a0aa981 */ /* 0x000f32000c1e1100 */
[----:B------:R-:W-:-:S05]  /*01a0*/  @!P0 IMAD R4, R0, 0x200, R5 ;  /* 0x0000020000048824 */ /* 0x000fca00078e0205 */
[----:B------:R-:W-:-:S05]  /*01b0*/  @!P0 IADD3 R4, P3, R4, c[0x0][0x170], RZ ;  /* 0x00005c0004048a10 */ /* 0x000fca0007f7e0ff */
[----:B------:R-:W-:-:S05]  /*01c0*/  @!P0 IMAD.X R5, RZ, RZ, c[0x0][0x174], P3 ;  /* 0x00005d00ff058624 */ /* 0x000fca00018e06ff */
[----:B------:R0:W5:Y:S01]  /*01d0*/  @!P0 LDG.E.U8 R4, [R4.64] ;  /* 0x0000000404048981 */ /* 0x000162000c1e1100 */
[----:B------:R-:W-:Y:S01]  /*01e0*/  BSSY B0, `(.L_x_33948) ;  /* 0x0000010000007945 */ /* 0x000fe20003800000 */
[----:B--2---:R-:W-:Y:S02]  /*01f0*/  @!P5 ISETP.NE.AND P6, PT, R6, RZ, PT ;  /* 0x000000ff0600d20c */ /* 0x004fe40003fc5270 */
[----:B------:R-:W-:Y:S02]  /*0200*/  PRMT R6, RZ, 0x7610, R6 ;  /* 0x00007610ff067816 */ /* 0x000fe40000000006 */
[----:B------:R-:W-:-:S04]  /*0210*/  @!P5 SEL R7, RZ, 0x1, !P6 ;  /* 0x00000001ff07d807 */ /* 0x000fc80007000000 */
[----:B------:R-:W-:Y:S02]  /*0220*/  @!P5 PRMT R6, R7, 0x7610, R6 ;  /* 0x000076100706d816 */ /* 0x000fe40000000006 */
[----:B---3--:R-:W-:Y:S02]  /*0230*/  @!P1 ISETP.NE.AND P3, PT, R8, RZ, PT ;  /* 0x000000ff0800920c */ /* 0x008fe40003f65270 */
[----:B----4-:R-:W-:Y:S01]  /*0240*/  @!P2 ISETP.NE.AND P4, PT, R10, RZ, PT ;  /* 0x000000ff0a00a20c */ /* 0x010fe20003f85270 */
[----:B------:R-:W-:Y:S07]  /*0250*/  @P5 BRA `(.L_x_33949) ;  /* 0x0000008000005947 */ /* 0x000fee0003800000 */
[----:B0-----:R-:W-:Y:S01]  /*0260*/  PRMT R5, R6, 0x9910, RZ ;  /* 0x0000991006057816 */ /* 0x001fe200000000ff */
[----:B------:R-:W-:Y:S01]  /*0270*/  IMAD R6, R0, 0x200, R3 ;  /* 0x0000020000067824 */ /* 0x000fe200078e0203 */
[----:B------:R-:W-:Y:S02]  /*0280*/  IADD3 R3, R3, 0x80, RZ ;  /* 0x0000008003037810 */ /* 0x000fe40007ffe0ff */
[----:B------:R-:W-:Y:S02]  /*0290*/  ISETP.NE.AND P5, PT, R5, RZ, PT ;  /* 0x000000ff0500720c */ /* 0x000fe40003fa5270 */
[----:B------:R-:W-:-:S02]  /*02a0*/  IADD3 R6, P6, R6, c[0x0][0x168], RZ ;  /* 0x00005a0006067a10 */ /* 0x000fc40007fde0ff */
[----:B------:R-:W-:-:S03]  /*02b0*/  SEL R5, RZ, 0x1, P5 ;  /* 0x00000001ff057807 */ /* 0x000fc60002800000 */
[----:B------:R-:W-:-:S05]  /*02c0*/  IMAD.X R7, RZ, RZ, c[0x0][0x16c], P6 ;  /* 0x00005b00ff077624 */ /* 0x000fca00030e06ff */
[----:B------:R0:W-:Y:S03]  /*02d0*/  STG.E.U8 [R6.64], R5 ;  /* 0x0000000506007986 */ /* 0x0001e6000c101104 */
.L_x_33949:
[----:B0-----:R-:W-:Y:S05]  /*02e0*/  BSYNC B0 ;  /* 0x0000000000007941 */ /* 0x001fea0003800000 */
.L_x_33948:
[----:B------:R-:W-:Y:S01]  /*02f0*/  ISETP.GE.AND P5, PT, R3, R2, PT ;  /* 0x000000020300720c */ /* 0x000fe20003fa6270 */
[----:B------:R-:W-:Y:S01]  /*0300*/  BSSY B0, `(.L_x_33950) ;  /* 0x000001a000007945 */ /* 0x000fe20003800000 */
[----:B------:R-:W-:Y:S02]  /*0310*/  PRMT R5, RZ, 0x7610, R5 ;  /* 0x00007610ff057816 */ /* 0x000fe40000000005 */
[----:B------:R-:W-:Y:S02]  /*0320*/  PRMT R8, RZ, 0x7610, R8 ;  /* 0x00007610ff087816 */ /* 0x000fe40000000008 */
[----:B------:R-:W-:Y:S02]  /*0330*/  @!P1 SEL R6, RZ, 0x1, !P3 ;  /* 0x00000001ff069807 */ /* 0x000fe40005800000 */
[----:B------:R-:W-:Y:S02]  /*0340*/  @!P2 SEL R7, RZ, 0x1, !P4 ;  /* 0x00000001ff07a807 */ /* 0x000fe40006000000 */
[----:B------:R-:W-:-:S02]  /*0350*/  @!P1 PRMT R5, R6, 0x7610, R5 ;  /* 0x0000761006059816 */ /* 0x000fc40000000005 */
[----:B------:R-:W-:Y:S01]  /*0360*/  @!P2 PRMT R8, R7, 0x7610, R8 ;  /* 0x000076100708a816 */ /* 0x000fe20000000008 */
[----:B------:R-:W-:Y:S05]  /*0370*/  @P5 BRA `(.L_x_33951) ;  /* 0x0000012000005947 */ /* 0x000fea0003800000 */
[----:B------:R-:W-:Y:S01]  /*0380*/  IMAD R6, R0, 0x200, R3 ;  /* 0x0000020000067824 */ /* 0x000fe200078e0203 */
[----:B------:R-:W-:Y:S02]  /*0390*/  PRMT R5, R5, 0x9910, RZ ;  /* 0x0000991005057816 */ /* 0x000fe400000000ff */
[----:B------:R-:W-:Y:S02]  /*03a0*/  IADD3 R3, R3, 0x80, RZ ;  /* 0x0000008003037810 */ /* 0x000fe40007ffe0ff */
[----:B------:R-:W-:Y:S02]  /*03b0*/  IADD3 R6, P2, R6, c[0x0][0x168], RZ ;  /* 0x00005a0006067a10 */ /* 0x000fe40007f5e0ff */
[----:B------:R-:W-:-:S03]  /*03c0*/  ISETP.NE.AND P1, PT, R5, RZ, PT ;  /* 0x000000ff0500720c */ /* 0x000fc60003f25270 */
[----:B------:R-:W-:Y:S01]  /*03d0*/  IMAD.X R7, RZ, RZ, c[0x0][0x16c], P2 ;  /* 0x00005b00ff077624 */ /* 0x000fe200010e06ff */
[----:B------:R-:W-:Y:S02]  /*03e0*/  SEL R5, RZ, 0x1, P1 ;  /* 0x00000001ff057807 */ /* 0x000fe40000800000 */
[----:B------:R-:W-:-:S03]  /*03f0*/  ISETP.GE.AND P1, PT, R3, R2, PT ;  /* 0x000000020300720c */ /* 0x000fc60003f26270 */
[----:B------:R0:W-:Y:S10]  /*0400*/  STG.E.U8 [R6.64], R5 ;  /* 0x0000000506007986 */ /* 0x0001f4000c101104 */
[----:B------:R-:W-:Y:S05]  /*0410*/  @P1 BRA `(.L_x_33951) ;  /* 0x0000008000001947 */ /* 0x000fea0003800000 */
[----:B0-----:R-:W-:Y:S01]  /*0420*/  IMAD R6, R0, 0x200, R3 ;  /* 0x0000020000067824 */ /* 0x001fe200078e0203 */
[----:B------:R-:W-:-:S02]  /*0430*/  PRMT R5, R8, 0x9910, RZ ;  /* 0x0000991008057816 */ /* 0x000fc400000000ff */
[----:B------:R-:W-:Y:S02]  /*0440*/  IADD3 R3, R3, 0x80, RZ ;  /* 0x0000008003037810 */ /* 0x000fe40007ffe0ff */
[----:B------:R-:W-:Y:S02]  /*0450*/  IADD3 R6, P2, R6, c[0x0][0x168], RZ ;  /* 0x00005a0006067a10 */ /* 0x000fe40007f5e0ff */
[----:B------:R-:W-:-:S03]  /*0460*/  ISETP.NE.AND P1, PT, R5, RZ, PT ;  /* 0x000000ff0500720c */ /* 0x000fc60003f25270 */
[----:B------:R-:W-:Y:S01]  /*0470*/  IMAD.X R7, RZ, RZ, c[0x0][0x16c], P2 ;  /* 0x00005b00ff077624 */ /* 0x000fe200010e06ff */
[----:B------:R-:W-:-:S05]  /*0480*/  SEL R5, RZ, 0x1, P1 ;  /* 0x00000001ff057807 */ /* 0x000fca0000800000 */
[----:B------:R0:W-:Y:S04]  /*0490*/  STG.E.U8 [R6.64], R5 ;  /* 0x0000000506007986 */ /* 0x0001e8000c101104 */
.L_x_33951:
[----:B------:R-:W-:Y:S05]  /*04a0*/  BSYNC B0 ;  /* 0x0000000000007941 */ /* 0x000fea0003800000 */
.L_x_33950:
[----:B------:R-:W-:Y:S01]  /*04b0*/  ISETP.GE.AND P1, PT, R3, R2, PT ;  /* 0x000000020300720c */ /* 0x000fe20003f26270 */
[----:B------:R-:W-:-:S12]  /*04c0*/  IMAD.MOV.U32 R2, RZ, RZ, 0x1 ;  /* 0x00000001ff027424 */ /* 0x000fd800078e00ff */
[----:B------:R-:W-:Y:S05]  /*04d0*/  @P1 EXIT ;  /* 0x000000000000194d */ /* 0x000fea0003800000 */
[----:B------:R-:W-:Y:S01]  /*04e0*/  IMAD R3, R0, 0x200, R3 ;  /* 0x0000020000037824 */ /* 0x000fe200078e0203 */
[----:B-----5:R-:W-:Y:S02]  /*04f0*/  @!P0 ISETP.NE.AND P1, PT, R4, RZ, PT ;  /* 0x000000ff0400820c */ /* 0x020fe40003f25270 */
[----:B------:R-:W-:Y:S02]  /*0500*/  PRMT R0, R2, 0x7610, R0 ;  /* 0x0000761002007816 */ /* 0x000fe40000000000 */
[----:B------:R-:W-:Y:S02]  /*0510*/  IADD3 R2, P2, R3, c[0x0][0x168], RZ ;  /* 0x00005a0003027a10 */ /* 0x000fe40007f5e0ff */
[----:B------:R-:W-:-:S03]  /*0520*/  @!P0 SEL R4, RZ, 0x1, P1 ;  /* 0x00000001ff048807 */ /* 0x000fc60000800000 */
[----:B------:R-:W-:Y:S01]  /*0530*/  IMAD.X R3, RZ, RZ, c[0x0][0x16c], P2 ;  /* 0x00005b00ff037624 */ /* 0x000fe200010e06ff */
[----:B------:R-:W-:-:S05]  /*0540*/  @!P0 PRMT R0, R4, 0x7610, R0 ;  /* 0x0000761004008816 */ /* 0x000fca0000000000 */
[----:B------:R-:W-:Y:S01]  /*0550*/  STG.E.U8 [R2.64], R0 ;  /* 0x0000000002007986 */ /* 0x000fe2000c101104 */
[----:B------:R-:W-:Y:S05]  /*0560*/  EXIT ;  /* 0x000000000000794d */ /* 0x000fea0003800000 */
.L_x_33952:
        /* <DEDUP_REMOVED lines=9> */
.L_x_34397:


//--------------------- .text._ZN2at6native29vectorized_elementwise_kernelILi2EZNS0_23bitwise_not_kernel_cudaERNS_18TensorIteratorBaseEEUlbE_St5arrayIPcLm2EEEEviT0_T1_ --------------------------
	.section	.text._ZN2at6native29vectorized_elementwise_kernelILi2EZNS0_23bitwise_not_kernel_cudaERNS_18TensorIteratorBaseEEUlbE_St5arrayIPcLm2EEEEviT0_T1_,"ax",@progbits
	.sectioninfo	@"SHI_REGISTERS=22"
	.align	128
        .global         _ZN2at6native29vectorized_elementwise_kernelILi2EZNS0_23bitwise_not_kernel_cudaERNS_18TensorIteratorBaseEEUlbE_St5arrayIPcLm2EEEEviT0_T1_
        .type           _ZN2at6native29vectorized_elementwise_kernelILi2EZNS0_23bitwise_not_kernel_cudaERNS_18TensorIteratorBaseEEUlbE_St5arrayIPcLm2EEEEviT0_T1_,@function
        .size           _ZN2at6native29vectorized_elementwise_kernelILi2EZNS0_23bitwise_not_kernel_cudaERNS_18TensorIteratorBaseEEUlbE_St5arrayIPcLm2EEEEviT0_T1_,(.L_x_34398 - _ZN2at6native29vectorized_elementwise_kernelILi2EZNS0_23bitwise_not_kernel_cudaERNS_18TensorIteratorBaseEEUlbE_St5arrayIPcLm2EEEEviT0_T1_)
        .other          _ZN2at6native29vectorized_elementwise_kernelILi2EZNS0_23bitwise_not_kernel_cudaERNS_18TensorIteratorBaseEEUlbE_St5arrayIPcLm2EEEEviT0_T1_,@"STO_CUDA_ENTRY STV_DEFAULT"
_ZN2at6native29vectorized_elementwise_kernelILi2EZNS0_23bitwise_not_kernel_cudaERNS_18TensorIteratorBaseEEUlbE_St5arrayIPcLm2EEEEviT0_T1_:
.text._ZN2at6native29vectorized_elementwise_kernelILi2EZNS0_23bitwise_not_kernel_cudaERNS_18TensorIteratorBaseEEUlbE_St5arrayIPcLm2EEEEviT0_T1_:
        /* <DEDUP_REMOVED lines=14> */
[----:B------:R4:W5:Y:S01]  /*00e0*/  LDG.E.U16 R10, [R4.64+0x300] ;  /* 0x00030004040a7981 */ /* 0x000962000c1e1500 */
[----:B------:R-:W-:-:S05]  /*00f0*/  IADD3 R2, P0, R0, c[0x0][0x168], RZ ;  /* 0x00005a0000027a10 */ /* 0x000fca0007f1e0ff */
[----:B------:R-:W-:-:S04]  /*0100*/  IMAD.X R3, RZ, RZ, c[0x0][0x16c], P0 ;  /* 0x00005b00ff037624 */ /* 0x000fc800000e06ff */
[----:B------:R-:W-:Y:S01]  /*0110*/  IMAD.WIDE R2, R7, 0x2, R2 ;  /* 0x0000000207027825 */ /* 0x000fe200078e0202 */
[C---:B--2---:R-:W-:Y:S02]  /*0120*/  PRMT R0, R6.reuse, 0x7770, RZ ;  /* 0x0000777006007816 */ /* 0x044fe400000000ff */
[----:B------:R-:W-:Y:S02]  /*0130*/  PRMT R6, R6, 0x7771, RZ ;  /* 0x0000777106067816 */ /* 0x000fe400000000ff */
[----:B------:R-:W-:Y:S02]  /*0140*/  ISETP.NE.AND P6, PT, R0, RZ, PT ;  /* 0x000000ff0000720c */ /* 0x000fe40003fc5270 */
[----:B---3--:R-:W-:Y:S02]  /*0150*/  PRMT R0, R8, 0x7771, RZ ;  /* 0x0000777108007816 */ /* 0x008fe400000000ff */
[----:B----4-:R-:W-:Y:S02]  /*0160*/  PRMT R4, R9, 0x7770, RZ ;  /* 0x0000777009047816 */ /* 0x010fe400000000ff */
[----:B------:R-:W-:-:S02]  /*0170*/  ISETP.NE.AND P3, PT, R0, RZ, PT ;  /* 0x000000ff0000720c */ /* 0x000fc40003f65270 */
[----:B------:R-:W-:Y:S02]  /*0180*/  PRMT R0, R9, 0x7771, RZ ;  /* 0x0000777109007816 */ /* 0x000fe400000000ff */
[----:B------:R-:W-:Y:S02]  /*0190*/  ISETP.NE.AND P2, PT, R4, RZ, PT ;  /* 0x000000ff0400720c */ /* 0x000fe40003f45270 */
[----:B------:R-:W-:Y:S02]  /*01a0*/  PRMT R7, R8, 0x7770, RZ ;  /* 0x0000777008077816 */ /* 0x000fe400000000ff */
[C---:B-----5:R-:W-:Y:S02]  /*01b0*/  PRMT R5, R10.reuse, 0x7770, RZ ;  /* 0x000077700a057816 */ /* 0x060fe400000000ff */
[----:B------:R-:W-:Y:S02]  /*01c0*/  PRMT R4, R10, 0x7771, RZ ;  /* 0x000077710a047816 */ /* 0x000fe400000000ff */
[----:B------:R-:W-:-:S02]  /*01d0*/  ISETP.NE.AND P1, PT, R0, RZ, PT ;  /* 0x000000ff0000720c */ /* 0x000fc40003f25270 */
[----:B------:R-:W-:Y:S02]  /*01e0*/  SEL R0, RZ, 0x1, P6 ;  /* 0x00000001ff007807 */ /* 0x000fe40003000000 */
[----:B------:R-:W-:Y:S02]  /*01f0*/  ISETP.NE.AND P5, PT, R6, RZ, PT ;  /* 0x000000ff0600720c */ /* 0x000fe40003fa5270 */
[----:B------:R-:W-:Y:S02]  /*0200*/  ISETP.NE.AND P4, PT, R7, RZ, PT ;  /* 0x000000ff0700720c */ /* 0x000fe40003f85270 */
[----:B------:R-:W-:Y:S02]  /*0210*/  ISETP.NE.AND P0, PT, R5, RZ, PT ;  /* 0x000000ff0500720c */ /* 0x000fe40003f05270 */
[----:B------:R-:W-:Y:S02]  /*0220*/  ISETP.NE.AND P6, PT, R4, RZ, PT ;  /* 0x000000ff0400720c */ /* 0x000fe40003fc5270 */
[----:B------:R-:W-:-:S02]  /*0230*/  SEL R5, RZ, 0x1, P5 ;  /* 0x00000001ff057807 */ /* 0x000fc40002800000 */
[----:B------:R-:W-:Y:S02]  /*0240*/  SEL R4, RZ, 0x1, P4 ;  /* 0x00000001ff047807 */ /* 0x000fe40002000000 */
[----:B------:R-:W-:Y:S02]  /*0250*/  SEL R7, RZ, 0x1, P3 ;  /* 0x00000001ff077807 */ /* 0x000fe40001800000 */
[----:B------:R-:W-:Y:S02]  /*0260*/  SEL R6, RZ, 0x1, P2 ;  /* 0x00000001ff067807 */ /* 0x000fe40001000000 */
[----:B------:R-:W-:Y:S02]  /*0270*/  SEL R9, RZ, 0x1, P1 ;  /* 0x00000001ff097807 */ /* 0x000fe40000800000 */
[----:B------:R-:W-:Y:S02]  /*0280*/  SEL R8, RZ, 0x1, P0 ;  /* 0x00000001ff087807 */ /* 0x000fe40000000000 */
[----:B------:R-:W-:-:S02]  /*0290*/  SEL R11, RZ, 0x1, P6 ;  /* 0x00000001ff0b7807 */ /* 0x000fc40003000000 */
        /* <DEDUP_REMOVED lines=9> */
.L_x_33953:
[----:B------:R-:W0:Y:S02]  /*0330*/  S2R R3, SR_TID.X ;  /* 0x0000000000037919 */ /* 0x000e240000002100 */
        /* <DEDUP_REMOVED lines=9> */
[----:B------:R-:W2:Y:S01]  /*03d0*/  @!P2 LDG.E.U8 R6, [R6.64] ;  /* 0x000000040606a981 */ /* 0x000ea2000c1e1100 */
[----:B------:R-:W-:-:S05]  /*03e0*/  @!P6 IMAD.IADD R8, R0, 0x1, R5 ;  /* 0x000000010008e824 */ /* 0x000fca00078e0205 */
[----:B------:R-:W-:-:S05]  /*03f0*/  @!P6 IADD3 R8, P0, R8, c[0x0][0x170], RZ ;  /* 0x00005c000808ea10 */ /* 0x000fca0007f1e0ff */
[----:B------:R-:W-:-:S05]  /*0400*/  @!P6 IMAD.X R9, RZ, RZ, c[0x0][0x174], P0 ;  /* 0x00005d00ff09e624 */ /* 0x000fca00000e06ff */
[----:B------:R-:W3:Y:S01]  /*0410*/  @!P6 LDG.E.U8 R8, [R8.64] ;  /* 0x000000040808e981 */ /* 0x000ee2000c1e1100 */
        /* <DEDUP_REMOVED lines=8> */
[----:B------:R-:W-:-:S11]  /*04a0*/  PRMT R4, RZ, 0x7610, R4 ;  /* 0x00007610ff047816 */ /* 0x000fd60000000004 */
[C---:B------:R-:W-:Y:S01]  /*04b0*/  @!P1 IMAD.IADD R11, R0.reuse, 0x1, R5 ;  /* 0x00000001000b9824 */ /* 0x040fe200078e0205 */
[----:B------:R-:W-:Y:S01]  /*04c0*/  @!P1 IADD3 R5, R5, 0x80, RZ ;  /* 0x0000008005059810 */ /* 0x000fe20007ffe0ff */
[----:B------:R-:W-:Y:S01]  /*04d0*/  @!P4 IMAD.IADD R18, R0, 0x1, R3 ;  /* 0x000000010012c824 */ /* 0x000fe200078e0203 */
[----:B------:R-:W-:Y:S02]  /*04e0*/  P2R R15, PR, RZ, 0x40 ;  /* 0x00000040ff0f7803 */ /* 0x000fe40000000000 */
[----:B--2---:R-:W-:-:S04]  /*04f0*/  @!P2 ISETP.NE.AND P3, PT, R6, RZ, PT ;  /* 0x000000ff0600a20c */ /* 0x004fc80003f65270 */
[----:B------:R-:W-:-:S04]  /*0500*/  @!P2 SEL R6, RZ, 0x1, !P3 ;  /* 0x00000001ff06a807 */ /* 0x000fc80005800000 */
[----:B------:R-:W-:Y:S02]  /*0510*/  @!P2 PRMT R4, R6, 0x7610, R4 ;  /* 0x000076100604a816 */ /* 0x000fe40000000004 */
[----:B------:R-:W-:Y:S02]  /*0520*/  ISETP.GE.AND P2, PT, R5, R2, PT ;  /* 0x000000020500720c */ /* 0x000fe40003f46270 */
[----:B---3--:R-:W-:-:S04]  /*0530*/  @!P6 ISETP.NE.AND P3, PT, R8, RZ, PT ;  /* 0x000000ff0800e20c */ /* 0x008fc80003f65270 */
[----:B------:R-:W-:Y:S02]  /*0540*/  @!P6 SEL R14, RZ, 0x1, !P3 ;  /* 0x00000001ff0ee807 */ /* 0x000fe40005800000 */
[----:B------:R-:W-:-:S05]  /*0550*/  @!P5 IADD3 R12, P3, R12, c[0x0][0x170], RZ ;  /* 0x00005c000c0cda10 */ /* 0x000fca0007f7e0ff */
[----:B------:R-:W-:Y:S01]  /*0560*/  @!P5 IMAD.X R13, RZ, RZ, c[0x0][0x174], P3 ;  /* 0x00005d00ff0dd624 */ /* 0x000fe200018e06ff */
[----:B------:R-:W-:Y:S01]  /*0570*/  @!P0 IADD3 R6, P3, R10, c[0x0][0x170], RZ ;  /* 0x00005c000a068a10 */ /* 0x000fe20007f7e0ff */
[----:B------:R-:W-:-:S03]  /*0580*/  @!P2 IMAD.IADD R8, R0, 0x1, R5 ;  /* 0x000000010008a824 */ /* 0x000fc600078e0205 */
[----:B------:R-:W2:Y:S01]  /*0590*/  @!P5 LDG.E.U8 R12, [R12.64] ;  /* 0x000000040c0cd981 */ /* 0x000ea2000c1e1100 */
[----:B------:R-:W-:Y:S01]  /*05a0*/  @!P0 IMAD.X R7, RZ, RZ, c[0x0][0x174], P3 ;  /* 0x00005d00ff078624 */ /* 0x000fe200018e06ff */
[----:B------:R-:W-:Y:S02]  /*05b0*/  @!P1 IADD3 R10, P3, R11, c[0x0][0x170], RZ ;  /* 0x00005c000b0a9a10 */ /* 0x000fe40007f7e0ff */
[----:B------:R-:W-:Y:S02]  /*05c0*/  @!P2 IADD3 R5, R5, 0x80, RZ ;  /* 0x000000800505a810 */ /* 0x000fe40007ffe0ff */
[----:B------:R0:W3:Y:S01]  /*05d0*/  @!P0 LDG.E.U8 R6, [R6.64] ;  /* 0x0000000406068981 */ /* 0x0000e2000c1e1100 */
[----:B------:R-:W-:Y:S01]  /*05e0*/  @!P1 IMAD.X R11, RZ, RZ, c[0x0][0x174], P3 ;  /* 0x00005d00ff0b9624 */ /* 0x000fe200018e06ff */
[----:B------:R-:W-:-:S04]  /*05f0*/  @!P2 IADD3 R8, P3, R8, c[0x0][0x170], RZ ;  /* 0x00005c000808aa10 */ /* 0x000fc80007f7e0ff */
[----:B------:R1:W4:Y:S01]  /*0600*/  @!P1 LDG.E.U8 R10, [R10.64] ;  /* 0x000000040a0a9981 */ /* 0x000322000c1e1100 */
[----:B------:R-:W-:Y:S01]  /*0610*/  @!P2 IMAD.X R9, RZ, RZ, c[0x0][0x174], P3 ;  /* 0x00005d00ff09a624 */ /* 0x000fe200018e06ff */
[----:B------:R-:W-:-:S04]  /*0620*/  @!P4 IADD3 R18, P3, R18, c[0x0][0x170], RZ ;  /* 0x00005c001212ca10 */ /* 0x000fc80007f7e0ff */
[----:B------:R-:W5:Y:S01]  /*0630*/  @!P2 LDG.E.U8 R8, [R8.64] ;  /* 0x000000040808a981 */ /* 0x000f62000c1e1100 */
[----:B------:R-:W-:Y:S01]  /*0640*/  @!P4 IMAD.X R19, RZ, RZ, c[0x0][0x174], P3 ;  /* 0x00005d00ff13c624 */ /* 0x000fe200018e06ff */
[----:B------:R-:W-:-:S04]  /*0650*/  ISETP.GE.AND P3, PT, R5, R2, PT ;  /* 0x000000020500720c */ /* 0x000fc80003f66270 */
[----:B------:R-:W4:Y:S09]  /*0660*/  @!P4 LDG.E.U8 R18, [R18.64] ;  /* 0x000000041212c981 */ /* 0x000f32000c1e1100 */
[----:B------:R-:W-:-:S05]  /*0670*/  @!P3 IMAD.IADD R16, R0, 0x1, R5 ;  /* 0x000000010010b824 */ /* 0x000fca00078e0205 */
[----:B------:R-:W-:-:S05]  /*0680*/  @!P3 IADD3 R16, P6, R16, c[0x0][0x170], RZ ;  /* 0x00005c001010ba10 */ /* 0x000fca0007fde0ff */
[----:B------:R-:W-:-:S05]  /*0690*/  @!P3 IMAD.X R17, RZ, RZ, c[0x0][0x174], P6 ;  /* 0x00005d00ff11b624 */ /* 0x000fca00030e06ff */
[----:B------:R-:W5:Y:S01]  /*06a0*/  @!P3 LDG.E.U8 R16, [R16.64] ;  /* 0x000000041010b981 */ /* 0x000f62000c1e1100 */
[----:B------:R-:W-:Y:S02]  /*06b0*/  ISETP.NE.AND P6, PT, R15, RZ, PT ;  /* 0x000000ff0f00720c */ /* 0x000fe40003fc5270 */
[----:B------:R-:W-:-:S11]  /*06c0*/  PRMT R15, RZ, 0x7610, R15 ;  /* 0x00007610ff0f7816 */ /* 0x000fd6000000000f */
[----:B------:R-:W-:Y:S02]  /*06d0*/  @!P6 PRMT R15, R14, 0x7610, R15 ;  /* 0x000076100e0fe816 */ /* 0x000fe4000000000f */
[----:B0-----:R-:W-:Y:S02]  /*06e0*/  P2R R7, PR, RZ, 0x1 ;  /* 0x00000001ff077803 */ /* 0x001fe40000000000 */
[----:B------:R-:W-:Y:S01]  /*06f0*/  PRMT R14, RZ, 0x7610, R14 ;  /* 0x00007610ff0e7816 */ /* 0x000fe2000000000e */
[----:B------:R-:W-:Y:S01]  /*0700*/  BSSY B0, `(.L_x_33954) ;  /* 0x0000019000007945 */ /* 0x000fe20003800000 */
[----:B--2---:R-:W-:-:S04]  /*0710*/  @!P5 ISETP.NE.AND P6, PT, R12, RZ, PT ;  /* 0x000000ff0c00d20c */ /* 0x004fc80003fc5270 */
[----:B------:R-:W-:Y:S02]  /*0720*/  @!P5 SEL R5, RZ, 0x1, !P6 ;  /* 0x00000001ff05d807 */ /* 0x000fe40007000000 */
[----:B---3--:R-:W-:-:S04]  /*0730*/  @!P0 ISETP.NE.AND P6, PT, R6, RZ, PT ;  /* 0x000000ff0600820c */ /* 0x008fc80003fc5270 */
[----:B-1----:R-:W-:Y:S02]  /*0740*/  @!P0 SEL R11, RZ, 0x1, !P6 ;  /* 0x00000001ff0b8807 */ /* 0x002fe40007000000 */
[----:B------:R-:W-:Y:S02]  /*0750*/  @!P5 PRMT R14, R5, 0x7610, R14 ;  /* 0x00007610050ed816 */ /* 0x000fe4000000000e */
[----:B------:R-:W-:Y:S02]  /*0760*/  PRMT R5, RZ, 0x7610, R5 ;  /* 0x00007610ff057816 */ /* 0x000fe40000000005 */
[----:B----4-:R-:W-:-:S04]  /*0770*/  @!P4 ISETP.NE.AND P5, PT, R18, RZ, PT ;  /* 0x000000ff1200c20c */ /* 0x010fc80003fa5270 */
[----:B------:R-:W-:Y:S02]  /*0780*/  @!P4 SEL R6, RZ, 0x1, !P5 ;  /* 0x00000001ff06c807 */ /* 0x000fe40006800000 */
[----:B-----5:R-:W-:Y:S01]  /*0790*/  @!P2 ISETP.NE.AND P6, PT, R8, RZ, PT ;  /* 0x000000ff0800a20c */ /* 0x020fe20003fc5270 */
[----:B------:R-:W-:Y:S01]  /*07a0*/  IMAD.MOV.U32 R8, RZ, RZ, 0x1 ;  /* 0x00000001ff087424 */ /* 0x000fe200078e00ff */
[----:B------:R-:W-:Y:S02]  /*07b0*/  @!P1 ISETP.NE.AND P5, PT, R10, RZ, PT ;  /* 0x000000ff0a00920c */ /* 0x000fe40003fa5270 */
[----:B------:R-:W-:Y:S02]  /*07c0*/  @!P4 PRMT R5, R6, 0x7610, R5 ;  /* 0x000076100605c816 */ /* 0x000fe40000000005 */
[----:B------:R-:W-:-:S13]  /*07d0*/  @!P3 ISETP.NE.AND P0, PT, R16, RZ, PT ;  /* 0x000000ff1000b20c */ /* 0x000fda0003f05270 */
[----:B------:R-:W-:Y:S02]  /*07e0*/  P2R R9, PR, RZ, 0x1 ;  /* 0x00000001ff097803 */ /* 0x000fe40000000000 */
[----:B------:R-:W-:Y:S01]  /*07f0*/  ISETP.NE.AND P0, PT, R7, RZ, PT ;  /* 0x000000ff0700720c */ /* 0x000fe20003f05270 */
[----:B------:R-:W-:Y:S07]  /*0800*/  @P4 BRA `(.L_x_33955) ;  /* 0x0000008000004947 */ /* 0x000fee0003800000 */
[----:B------:R-:W-:Y:S01]  /*0810*/  IMAD.IADD R6, R0, 0x1, R3 ;  /* 0x0000000100067824 */ /* 0x000fe200078e0203 */
[----:B------:R-:W-:Y:S02]  /*0820*/  PRMT R5, R5, 0x9910, RZ ;  /* 0x0000991005057816 */ /* 0x000fe400000000ff */
[----:B------:R-:W-:Y:S02]  /*0830*/  IADD3 R3, R3, 0x80, RZ ;  /* 0x0000008003037810 */ /* 0x000fe40007ffe0ff */
[----:B------:R-:W-:-:S05]  /*0840*/  IADD3 R6, P4, R6, c[0x0][0x168], RZ ;  /* 0x00005a0006067a10 */ /* 0x000fca0007f9e0ff */
[----:B------:R-:W-:Y:S01]  /*0850*/  IMAD.X R7, RZ, RZ, c[0x0][0x16c], P4 ;  /* 0x00005b00ff077624 */ /* 0x000fe200020e06ff */
[----:B------:R-:W-:-:S04]  /*0860*/  ISETP.NE.AND P4, PT, R5, RZ, PT ;  /* 0x000000ff0500720c */ /* 0x000fc80003f85270 */
[----:B------:R-:W-:-:S05]  /*0870*/  SEL R5, RZ, 0x1, P4 ;  /* 0x00000001ff057807 */ /* 0x000fca0002000000 */
[----:B------:R0:W-:Y:S04]  /*0880*/  STG.E.U8 [R6.64], R5 ;  /* 0x0000000506007986 */ /* 0x0001e8000c101104 */
.L_x_33955:
[----:B------:R-:W-:Y:S05]  /*0890*/  BSYNC B0 ;  /* 0x0000000000007941 */ /* 0x000fea0003800000 */
.L_x_33954:
[----:B------:R-:W-:Y:S01]  /*08a0*/  ISETP.GE.AND P4, PT, R3, R2, PT ;  /* 0x000000020300720c */ /* 0x000fe20003f86270 */
[----:B------:R-:W-:Y:S01]  /*08b0*/  BSSY B0, `(.L_x_33956) ;  /* 0x000004c000007945 */ /* 0x000fe20003800000 */
[----:B------:R-:W-:Y:S01]  /*08c0*/  @!P1 SEL R10, RZ, 0x1, !P5 ;  /* 0x00000001ff0a9807 */ /* 0x000fe20006800000 */
[----:B------:R-:W-:Y:S01]  /*08d0*/  BSSY B1, `(.L_x_33957) ;  /* 0x0000041000017945 */ /* 0x000fe20003800000 */
[----:B------:R-:W-:Y:S02]  /*08e0*/  ISETP.NE.AND P5, PT, R9, RZ, PT ;  /* 0x000000ff0900720c */ /* 0x000fe40003fa5270 */
[----:B0-----:R-:W-:Y:S02]  /*08f0*/  PRMT R5, R8, 0x7610, R5 ;  /* 0x0000761008057816 */ /* 0x001fe40000000005 */
[----:B------:R-:W-:Y:S02]  /*0900*/  PRMT R8, RZ, 0x7610, R8 ;  /* 0x00007610ff087816 */ /* 0x000fe40000000008 */
[----:B------:R-:W-:-:S02]  /*0910*/  PRMT R7, RZ, 0x7610, R7 ;  /* 0x00007610ff077816 */ /* 0x000fc40000000007 */
[----:B------:R-:W-:Y:S02]  /*0920*/  PRMT R6, RZ, 0x7610, R6 ;  /* 0x00007610ff067816 */ /* 0x000fe40000000006 */
[----:B------:R-:W-:Y:S02]  /*0930*/  @!P2 SEL R12, RZ, 0x1, !P6 ;  /* 0x00000001ff0ca807 */ /* 0x000fe40007000000 */
[----:B------:R-:W-:Y:S02]  /*0940*/  @!P3 SEL R9, RZ, 0x1, P5 ;  /* 0x00000001ff09b807 */ /* 0x000fe40002800000 */
[----:B------:R-:W-:Y:S02]  /*0950*/  @!P0 PRMT R8, R11, 0x7610, R8 ;  /* 0x000076100b088816 */ /* 0x000fe40000000008 */
[----:B------:R-:W-:Y:S02]  /*0960*/  @!P1 PRMT R7, R10, 0x7610, R7 ;  /* 0x000076100a079816 */ /* 0x000fe40000000007 */
[----:B------:R-:W-:-:S02]  /*0970*/  @!P2 PRMT R6, R12, 0x7610, R6 ;  /* 0x000076100c06a816 */ /* 0x000fc40000000006 */
[----:B------:R-:W-:Y:S01]  /*0980*/  @!P3 PRMT R5, R9, 0x7610, R5 ;  /* 0x000076100905b816 */ /* 0x000fe20000000005 */
[----:B------:R-:W-:Y:S05]  /*0990*/  @P4 BRA `(.L_x_33958) ;  /* 0x0000012000004947 */ /* 0x000fea0003800000 */
[----:B------:R-:W-:Y:S01]  /*09a0*/  IMAD.IADD R10, R0, 0x1, R3 ;  /* 0x00000001000a7824 */ /* 0x000fe200078e0203 */
        /* <DEDUP_REMOVED lines=9> */
[----:B0-----:R-:W-:Y:S01]  /*0a40*/  IMAD.IADD R10, R0, 0x1, R3 ;  /* 0x00000001000a7824 */ /* 0x001fe200078e0203 */
[----:B------:R-:W-:-:S02]  /*0a50*/  PRMT R4, R15, 0x9910, RZ ;  /* 0x000099100f047816 */ /* 0x000fc400000000ff */
[----:B------:R-:W-:Y:S02]  /*0a60*/  IADD3 R3, R3, 0x80, RZ ;  /* 0x0000008003037810 */ /* 0x000fe40007ffe0ff */
[----:B------:R-:W-:Y:S02]  /*0a70*/  IADD3 R10, P1, R10, c[0x0][0x168], RZ ;  /* 0x00005a000a0a7a10 */ /* 0x000fe40007f3e0ff */
[----:B------:R-:W-:-:S03]  /*0a80*/  ISETP.NE.AND P0, PT, R4, RZ, PT ;  /* 0x000000ff0400720c */ /* 0x000fc60003f05270 */
[----:B------:R-:W-:Y:S01]  /*0a90*/  IMAD.X R11, RZ, RZ, c[0x0][0x16c], P1 ;  /* 0x00005b00ff0b7624 */ /* 0x000fe200008e06ff */
[----:B------:R-:W-:-:S05]  /*0aa0*/  SEL R9, RZ, 0x1, P0 ;  /* 0x00000001ff097807 */ /* 0x000fca0000000000 */
[----:B------:R0:W-:Y:S04]  /*0ab0*/  STG.E.U8 [R10.64], R9 ;  /* 0x000000090a007986 */ /* 0x0001e8000c101104 */
.L_x_33958:
[----:B------:R-:W-:-:S13]  /*0ac0*/  ISETP.GE.AND P0, PT, R3, R2, PT ;  /* 0x000000020300720c */ /* 0x000fda0003f06270 */
[----:B------:R-:W-:Y:S05]  /*0ad0*/  @P0 BRA `(.L_x_33960) ;  /* 0x0000012000000947 */ /* 0x000fea0003800000 */
[----:B0-----:R-:W-:Y:S01]  /*0ae0*/  IMAD.IADD R10, R0, 0x1, R3 ;  /* 0x00000001000a7824 */ /* 0x001fe200078e0203 */
[----:B------:R-:W-:Y:S02]  /*0af0*/  PRMT R4, R14, 0x9910, RZ ;  /* 0x000099100e047816 */ /* 0x000fe400000000ff */
[----:B------:R-:W-:Y:S02]  /*0b00*/  IADD3 R3, R3, 0x80, RZ ;  /* 0x0000008003037810 */ /* 0x000fe40007ffe0ff */
[----:B------:R-:W-:Y:S02]  /*0b10*/  IADD3 R10, P1, R10, c[0x0][0x168], RZ ;  /* 0x00005a000a0a7a10 */ /* 0x000fe40007f3e0ff */
[----:B------:R-:W-:-:S03]  /*0b20*/  ISETP.NE.AND P0, PT, R4, RZ, PT ;  /* 0x000000ff0400720c */ /* 0x000fc60003f05270 */
[----:B------:R-:W-:Y:S01]  /*0b30*/  IMAD.X R11, RZ, RZ, c[0x0][0x16c], P1 ;  /* 0x00005b00ff0b7624 */ /* 0x000fe200008e06ff */
[----:B------:R-:W-:-:S05]  /*0b40*/  SEL R9, RZ, 0x1, P0 ;  /* 0x00000001ff097807 */ /* 0x000fca0000000000 */
[----:B------:R0:W-:Y:S04]  /*0b50*/  STG.E.U8 [R10.64], R9 ;  /* 0x000000090a007986 */ /* 0x0001e8000c101104 */
.L_x_33959:
[----:B------:R-:W-:-:S13]  /*0b60*/  ISETP.GE.AND P0, PT, R3, R2, PT ;  /* 0x000000020300720c */ /* 0x000fda0003f06270 */
[----:B------:R-:W-:Y:S05]  /*0b70*/  @P0 BRA `(.L_x_33961) ;  /* 0x0000013000000947 */ /* 0x000fea0003800000 */
[----:B------:R-:W-:Y:S01]  /*0b80*/  PRMT R4, R8, 0x9910, RZ ;  /* 0x0000991008047816 */ /* 0x000fe200000000ff */
[----:B------:R-:W-:Y:S01]  /*0b90*/  IMAD.IADD R8, R0, 0x1, R3 ;  /* 0x0000000100087824 */ /* 0x000fe200078e0203 */
[----:B------:R-:W-:Y:S02]  /*0ba0*/  IADD3 R3, R3, 0x80, RZ ;  /* 0x0000008003037810 */ /* 0x000fe40007ffe0ff */
[----:B------:R-:W-:Y:S02]  /*0bb0*/  ISETP.NE.AND P0, PT, R4, RZ, PT ;  /* 0x000000ff0400720c */ /* 0x000fe40003f05270 */
[----:B------:R-:W-:Y:S02]  /*0bc0*/  IADD3 R8, P1, R8, c[0x0][0x168], RZ ;  /* 0x00005a0008087a10 */ /* 0x000fe40007f3e0ff */
[----:B0-----:R-:W-:-:S03]  /*0bd0*/  SEL R11, RZ, 0x1, P0 ;  /* 0x00000001ff0b7807 */ /* 0x001fc60000000000 */
[----:B------:R-:W-:-:S05]  /*0be0*/  IMAD.X R9, RZ, RZ, c[0x0][0x16c], P1 ;  /* 0x00005b00ff097624 */ /* 0x000fca00008e06ff */
[----:B------:R0:W-:Y:S03]  /*0bf0*/  STG.E.U8 [R8.64], R11 ;  /* 0x0000000b08007986 */ /* 0x0001e6000c101104 */
.L_x_33960:
[----:B------:R-:W-:-:S13]  /*0c00*/  ISETP.GE.AND P0, PT, R3, R2, PT ;  /* 0x000000020300720c */ /* 0x000fda0003f06270 */
[----:B------:R-:W-:Y:S01]  /*0c10*/  @P0 BREAK B1 ;  /* 0x0000000000010942 */ /* 0x000fe20003800000 */
        /* <DEDUP_REMOVED lines=9> */
.L_x_33961:
[----:B------:R-:W-:-:S13]  /*0cb0*/  ISETP.GE.AND P0, PT, R3, R2, PT ;  /* 0x000000020300720c */ /* 0x000fda0003f06270 */
[----:B------:R-:W-:Y:S01]  /*0cc0*/  @P0 BREAK B1 ;  /* 0x0000000000010942 */ /* 0x000fe20003800000 */
[----:B------:R-:W-:Y:S05]  /*0cd0*/  @P0 BRA `(.L_x_33962) ;  /* 0x0000009000000947 */ /* 0x000fea0003800000 */
[----:B------:R-:W-:Y:S05]  /*0ce0*/  BSYNC B1 ;  /* 0x0000000000017941 */ /* 0x000fea0003800000 */
.L_x_33957:
        /* <DEDUP_REMOVED lines=8> */
.L_x_33962:
[----:B------:R-:W-:Y:S05]  /*0d70*/  BSYNC B0 ;  /* 0x0000000000007941 */ /* 0x000fea0003800000 */
.L_x_33956:
        /* <DEDUP_REMOVED lines=8> */
.L_x_33963:
        /* <DEDUP_REMOVED lines=16> */
.L_x_34398:


//--------------------- .text._ZN2at6native29vectorized_elementwise_kernelILi4EZNS0_23bitwise_not_kernel_cudaERNS_18TensorIteratorBaseEEUlbE_St5arrayIPcLm2EEEEviT0_T1_ --------------------------
	.section	.text._ZN2at6native29vectorized_elementwise_kernelILi4EZNS0_23bitwise_not_kernel_cudaERNS_18TensorIteratorBaseEEUlbE_St5arrayIPcLm2EEEEviT0_T1_,"ax",@progbits
	.sectioninfo	@"SHI_REGISTERS=22"
	.align	128
        .global         _ZN2at6native29vectorized_elementwise_kernelILi4EZNS0_23bitwise_not_kernel_cudaERNS_18TensorIteratorBaseEEUlbE_St5arrayIPcLm2EEEEviT0_T1_
        .type           _ZN2at6native29vectorized_elementwise_kernelILi4EZNS0_23bitwise_not_kernel_cudaERNS_18TensorIteratorBaseEEUlbE_St5arrayIPcLm2EEEEviT0_T1_,@function
        .size           _ZN2at6native29vectorized_elementwise_kernelILi4EZNS0_23bitwise_not_kernel_cudaERNS_18TensorIteratorBaseEEUlbE_St5arrayIPcLm2EEEEviT0_T1_,(.L_x_34399 - _ZN2at6native29vectorized_elementwise_kernelILi4EZNS0_23bitwise_not_kernel_cudaERNS_18TensorIteratorBaseEEUlbE_St5arrayIPcLm2EEEEviT0_T1_)
        .other          _ZN2at6native29vectorized_elementwise_kernelILi4EZNS0_23bitwise_not_kernel_cudaERNS_18TensorIteratorBaseEEUlbE_St5arrayIPcLm2EEEEviT0_T1_,@"STO_CUDA_ENTRY STV_DEFAULT"
_ZN2at6native29vectorized_elementwise_kernelILi4EZNS0_23bitwise_not_kernel_cudaERNS_18TensorIteratorBaseEEUlbE_St5arrayIPcLm2EEEEviT0_T1_:
.text._ZN2at6native29vectorized_elementwise_kernelILi4EZNS0_23bitwise_not_kernel_cudaERNS_18TensorIteratorBaseEEUlbE_St5arrayIPcLm2EEEEviT0_T1_:
        /* <DEDUP_REMOVED lines=15> */
[----:B------:R-:W-:Y:S02]  /*00f0*/  ISETP.NE.AND P1, PT, R3, RZ, PT ;  /* 0x000000ff0300720c */ /* 0x000fe40003f25270 */
[----:B------:R-:W-:-:S02]  /*0100*/  PRMT R3, R9, 0x7772, RZ ;  /* 0x0000777209037816 */ /* 0x000fc400000000ff */
[C---:B---3--:R-:W-:Y:S02]  /*0110*/  PRMT R7, R10.reuse, 0x7770, RZ ;  /* 0x000077700a077816 */ /* 0x048fe400000000ff */
[----:B------:R-:W-:Y:S02]  /*0120*/  PRMT R8, R10, 0x7771, RZ ;  /* 0x000077710a087816 */ /* 0x000fe400000000ff */
[----:B------:R-:W-:Y:S02]  /*0130*/  ISETP.NE.AND P2, PT, R6, RZ, PT ;  /* 0x000000ff0600720c */ /* 0x000fe40003f45270 */
[----:B------:R-:W-:Y:S02]  /*0140*/  ISETP.NE.AND P0, PT, R3, RZ, PT ;  /* 0x000000ff0300720c */ /* 0x000fe40003f05270 */
[----:B------:R-:W-:Y:S02]  /*0150*/  ISETP.NE.AND P3, PT, R7, RZ, PT ;  /* 0x000000ff0700720c */ /* 0x000fe40003f65270 */
[----:B------:R-:W-:-:S02]  /*0160*/  ISETP.NE.AND P4, PT, R8, RZ, PT ;  /* 0x000000ff0800720c */ /* 0x000fc40003f85270 */
[----:B------:R-:W-:Y:S02]  /*0170*/  PRMT R3, R9, 0x7773, RZ ;  /* 0x0000777309037816 */ /* 0x000fe400000000ff */
[----:B------:R-:W-:Y:S02]  /*0180*/  PRMT R8, R10, 0x7772, RZ ;  /* 0x000077720a087816 */ /* 0x000fe400000000ff */
[----:B------:R-:W-:Y:S02]  /*0190*/  SEL R4, RZ, 0x1, P1 ;  /* 0x00000001ff047807 */ /* 0x000fe40000800000 */
[----:B------:R-:W-:Y:S02]  /*01a0*/  SEL R5, RZ, 0x1, P2 ;  /* 0x00000001ff057807 */ /* 0x000fe40001000000 */
[----:B------:R-:W-:Y:S02]  /*01b0*/  SEL R6, RZ, 0x1, P3 ;  /* 0x00000001ff067807 */ /* 0x000fe40001800000 */
[----:B------:R-:W-:-:S02]  /*01c0*/  SEL R7, RZ, 0x1, P4 ;  /* 0x00000001ff077807 */ /* 0x000fc40002000000 */
[----:B------:R-:W-:Y:S02]  /*01d0*/  ISETP.NE.AND P1, PT, R3, RZ, PT ;  /* 0x000000ff0300720c */ /* 0x000fe40003f25270 */
[----:B------:R-:W-:Y:S02]  /*01e0*/  ISETP.NE.AND P2, PT, R8, RZ, PT ;  /* 0x000000ff0800720c */ /* 0x000fe40003f45270 */
[----:B------:R-:W-:Y:S02]  /*01f0*/  PRMT R3, R10, 0x7773, RZ ;  /* 0x000077730a037816 */ /* 0x000fe400000000ff */
[----:B------:R-:W-:Y:S02]  /*0200*/  PRMT R9, R5, 0x7604, R4 ;  /* 0x0000760405097816 */ /* 0x000fe40000000004 */
[----:B------:R-:W-:Y:S02]  /*0210*/  PRMT R7, R7, 0x7604, R6 ;  /* 0x0000760407077816 */ /* 0x000fe40000000006 */
[----:B------:R-:W-:-:S02]  /*0220*/  IADD3 R4, P3, R0, c[0x0][0x168], RZ ;  /* 0x00005a0000047a10 */ /* 0x000fc40007f7e0ff */
[----:B------:R-:W-:Y:S02]  /*0230*/  SEL R0, RZ, 0x1, P0 ;  /* 0x00000001ff007807 */ /* 0x000fe40000000000 */
[----:B------:R-:W-:Y:S01]  /*0240*/  SEL R6, RZ, 0x1, P2 ;  /* 0x00000001ff067807 */ /* 0x000fe20001000000 */
[----:B------:R-:W-:Y:S01]  /*0250*/  IMAD.X R5, RZ, RZ, c[0x0][0x16c], P3 ;  /* 0x00005b00ff057624 */ /* 0x000fe200018e06ff */
[----:B------:R-:W-:Y:S02]  /*0260*/  ISETP.NE.AND P0, PT, R3, RZ, PT ;  /* 0x000000ff0300720c */ /* 0x000fe40003f05270 */
[----:B------:R-:W-:Y:S01]  /*0270*/  PRMT R9, R0, 0x7054, R9 ;  /* 0x0000705400097816 */ /* 0x000fe20000000009 */
[----:B------:R-:W-:Y:S01]  /*0280*/  IMAD.WIDE R2, R2, 0x4, R4 ;  /* 0x0000000402027825 */ /* 0x000fe200078e0204 */
[----:B------:R-:W-:Y:S02]  /*0290*/  PRMT R7, R6, 0x7054, R7 ;  /* 0x0000705406077816 */ /* 0x000fe40000000007 */
[----:B------:R-:W-:-:S02]  /*02a0*/  SEL R0, RZ, 0x1, P1 ;  /* 0x00000001ff007807 */ /* 0x000fc40000800000 */
[----:B------:R-:W-:Y:S02]  /*02b0*/  SEL R6, RZ, 0x1, P0 ;  /* 0x00000001ff067807 */ /* 0x000fe40000000000 */
[----:B------:R-:W-:Y:S02]  /*02c0*/  PRMT R9, R0, 0x654, R9 ;  /* 0x0000065400097816 */ /* 0x000fe40000000009 */
[----:B------:R-:W-:-:S03]  /*02d0*/  PRMT R7, R6, 0x654, R7 ;  /* 0x0000065406077816 */ /* 0x000fc60000000007 */
[----:B------:R-:W-:Y:S04]  /*02e0*/  STG.E [R2.64], R9 ;  /* 0x0000000902007986 */ /* 0x000fe8000c101904 */
[----:B------:R-:W-:Y:S01]  /*02f0*/  STG.E [R2.64+0x200], R7 ;  /* 0x0002000702007986 */ /* 0x000fe2000c101904 */
[----:B------:R-:W-:Y:S05]  /*0300*/  EXIT ;  /* 0x000000000000794d */ /* 0x000fea0003800000 */
.L_x_33964:
        /* <DEDUP_REMOVED lines=86> */
.L_x_33966:
[----:B------:R-:W-:Y:S05]  /*0870*/  BSYNC B0 ;  /* 0x0000000000007941 */ /* 0x000fea0003800000 */
.L_x_33965:
        /* <DEDUP_REMOVED lines=34> */
.L_x_33969:
        /* <DEDUP_REMOVED lines=10> */
.L_x_33970:
        /* <DEDUP_REMOVED lines=10> */
.L_x_33971:
        /* <DEDUP_REMOVED lines=11> */
.L_x_33972:
[----:B------:R-:W-:-:S13]  /*0c90*/  ISETP.GE.AND P0, PT, R3, R2, PT ;  /* 0x000000020300720c */ /* 0x000fda0003f06270 */
[----:B------:R-:W-:Y:S01]  /*0ca0*/  @P0 BREAK B1 ;  /* 0x0000000000010942 */ /* 0x000fe20003800000 */
[----:B------:R-:W-:Y:S05]  /*0cb0*/  @P0 BRA `(.L_x_33973) ;  /* 0x0000009000000947 */ /* 0x000fea0003800000 */
[----:B------:R-:W-:Y:S05]  /*0cc0*/  BSYNC B1 ;  /* 0x0000000000017941 */ /* 0x000fea0003800000 */
.L_x_33968:
        /* <DEDUP_REMOVED lines=8> */
.L_x_33973:
[----:B------:R-:W-:Y:S05]  /*0d50*/  BSYNC B0 ;  /* 0x0000000000007941 */ /* 0x000fea0003800000 */
.L_x_33967:
        /* <DEDUP_REMOVED lines=8> */
.L_x_33974:
        /* <DEDUP_REMOVED lines=10> */
.L_x_34399:


//--------------------- .text._ZN2at6native29vectorized_elementwise_kernelILi8EZNS0_23bitwise_not_kernel_cudaERNS_18TensorIteratorBaseEEUlbE_St5arrayIPcLm2EEEEviT0_T1_ --------------------------
	.section	.text._ZN2at6native29vectorized_elementwise_kernelILi8EZNS0_23bitwise_not_kernel_cudaERNS_18TensorIteratorBaseEEUlbE_St5arrayIPcLm2EEEEviT0_T1_,"ax",@progbits
	.sectioninfo	@"SHI_REGISTERS=4"
	.align	128
        .global         _ZN2at6native29vectorized_elementwise_kernelILi8EZNS0_23bitwise_not_kernel_cudaERNS_18TensorIteratorBaseEEUlbE_St5arrayIPcLm2EEEEviT0_T1_
        .type           _ZN2at6native29vectorized_elementwise_kernelILi8EZNS0_23bitwise_not_kernel_cudaERNS_18TensorIteratorBaseEEUlbE_St5arrayIPcLm2EEEEviT0_T1_,@function
        .size           _ZN2at6native29vectorized_elementwise_kernelILi8EZNS0_23bitwise_not_kernel_cudaERNS_18TensorIteratorBaseEEUlbE_St5arrayIPcLm2EEEEviT0_T1_,(.L_x_34400 - _ZN2at6native29vectorized_elementwise_kernelILi8EZNS0_23bitwise_not_kernel_cudaERNS_18TensorIteratorBaseEEUlbE_St5arrayIPcLm2EEEEviT0_T1_)
        .other          _ZN2at6native29vectorized_elementwise_kernelILi8EZNS0_23bitwise_not_kernel_cudaERNS_18TensorIteratorBaseEEUlbE_St5arrayIPcLm2EEEEviT0_T1_,@"STO_CUDA_ENTRY STV_DEFAULT"
_ZN2at6native29vectorized_elementwise_kernelILi8EZNS0_23bitwise_not_kernel_cudaERNS_18TensorIteratorBaseEEUlbE_St5arrayIPcLm2EEEEviT0_T1_:
.text._ZN2at6native29vectorized_elementwise_kernelILi8EZNS0_23bitwise_not_kernel_cudaERNS_18TensorIteratorBaseEEUlbE_St5arrayIPcLm2EEEEviT0_T1_:
[----:B------:R-:W-:Y:S02]  /*0000*/  MOV R1, c[0x0][0x28] ;  /* 0x00000a0000017a02 */ /* 0x000fe40000000f00 */
[----:B------:R-:W-:Y:S05]  /*0010*/  EXIT ;  /* 0x000000000000794d */ /* 0x000fea0003800000 */
.L_x_33975:
        /* <DEDUP_REMOVED lines=14> */
.L_x_34400:


//--------------------- .nv.global.init           --------------------------
	.section	.nv.global.init,"aw",@progbits
	.align	16
.nv.global.init:
	.type		__cudart_sin_cos_coeffs,@object
	.size		__cudart_sin_cos_coeffs,(__cudart_i2opi_d - __cudart_sin_cos_coeffs)
__cudart_sin_cos_coeffs:
        /* <DEDUP_REMOVED lines=8> */
	.type		__cudart_i2opi_d,@object
	.size		__cudart_i2opi_d,($str$15 - __cudart_i2opi_d)
__cudart_i2opi_d:
        /* <DEDUP_REMOVED lines=9> */
	.type		$str$15,@object
	.size		$str$15,(__unnamed_11 - $str$15)
$str$15:
        /*0110*/ 	.byte	0x66, 0x61, 0x6c, 0x73, 0x65, 0x00
	.type		__unnamed_11,@object
	.size		__unnamed_11,(__unnamed_3 - __unnamed_11)
__unnamed_11:
        /*0116*/ 	.byte	0x66, 0x65, 0x74, 0x63, 0x68, 0x5f, 0x61, 0x6e, 0x64, 0x5f, 0x63, 0x61, 0x73, 0x74, 0x00
	.type		__unnamed_3,@object
	.size		__unnamed_3,(__unnamed_19 - __unnamed_3)
__unnamed_3:
        /*0125*/ 	.byte	0x66, 0x65, 0x74, 0x63, 0x68, 0x5f, 0x61, 0x6e, 0x64, 0x5f, 0x63, 0x61, 0x73, 0x74, 0x00
	.type		__unnamed_19,@object
	.size		__unnamed_19,(__unnamed_7 - __unnamed_19)
__unnamed_19:
        /*0134*/ 	.byte	0x66, 0x65, 0x74, 0x63, 0x68, 0x5f, 0x61, 0x6e, 0x64, 0x5f, 0x63, 0x61, 0x73, 0x74, 0x00
	.type		__unnamed_7,@object
	.size		__unnamed_7,(__unnamed_23 - __unnamed_7)
__unnamed_7:
        /*0143*/ 	.byte	0x66, 0x65, 0x74, 0x63, 0x68, 0x5f, 0x61, 0x6e, 0x64, 0x5f, 0x63, 0x61, 0x73, 0x74, 0x00
	.type		__unnamed_23,@object
	.size		__unnamed_23,(__unnamed_15 - __unnamed_23)
__unnamed_23:
        /*0152*/ 	.byte	0x66, 0x65, 0x74, 0x63, 0x68, 0x5f, 0x61, 0x6e, 0x64, 0x5f, 0x63, 0x61, 0x73, 0x74, 0x00
	.type		__unnamed_15,@object
	.size		__unnamed_15,(__unnamed_9 - __unnamed_15)
__unnamed_15:
        /*0161*/ 	.byte	0x66, 0x65, 0x74, 0x63, 0x68, 0x5f, 0x61, 0x6e, 0x64, 0x5f, 0x63, 0x61, 0x73, 0x74, 0x00
	.type		__unnamed_9,@object
	.size		__unnamed_9,(__unnamed_1 - __unnamed_9)
__unnamed_9:
        /*0170*/ 	.byte	0x66, 0x65, 0x74, 0x63, 0x68, 0x5f, 0x61, 0x6e, 0x64, 0x5f, 0x63, 0x61, 0x73, 0x74, 0x00
	.type		__unnamed_1,@object
	.size		__unnamed_1,(__unnamed_17 - __unnamed_1)
__unnamed_1:
        /*017f*/ 	.byte	0x66, 0x65, 0x74, 0x63, 0x68, 0x5f, 0x61, 0x6e, 0x64, 0x5f, 0x63, 0x61, 0x73, 0x74, 0x00
	.type		__unnamed_17,@object
	.size		__unnamed_17,(__unnamed_5 - __unnamed_17)
__unnamed_17:
        /*018e*/ 	.byte	0x66, 0x65, 0x74, 0x63, 0x68, 0x5f, 0x61, 0x6e, 0x64, 0x5f, 0x63, 0x61, 0x73, 0x74, 0x00
	.type		__unnamed_5,@object
	.size		__unnamed_5,(__unnamed_21 - __unnamed_5)
__unnamed_5:
        /*019d*/ 	.byte	0x66, 0x65, 0x74, 0x63, 0x68, 0x5f, 0x61, 0x6e, 0x64, 0x5f, 0x63, 0x61, 0x73, 0x74, 0x00
	.type		__unnamed_21,@object
	.size		__unnamed_21,(__unnamed_13 - __unnamed_21)
__unnamed_21:
        /*01ac*/ 	.byte	0x66, 0x65, 0x74, 0x63, 0x68, 0x5f, 0x61, 0x6e, 0x64, 0x5f, 0x63, 0x61, 0x73, 0x74, 0x00
	.type		__unnamed_13,@object
	.size		__unnamed_13,(__unnamed_12 - __unnamed_13)
__unnamed_13:
        /*01bb*/ 	.byte	0x66, 0x65, 0x74, 0x63, 0x68, 0x5f, 0x61, 0x6e, 0x64, 0x5f, 0x63, 0x61, 0x73, 0x74, 0x00
	.type		__unnamed_12,@object
	.size		__unnamed_12,(__unnamed_4 - __unnamed_12)
__unnamed_12:
        /*01ca*/ 	.byte	0x63, 0x61, 0x73, 0x74, 0x5f, 0x61, 0x6e, 0x64, 0x5f, 0x73, 0x74, 0x6f, 0x72, 0x65, 0x00
	.type		__unnamed_4,@object
	.size		__unnamed_4,(__unnamed_20 - __unnamed_4)
__unnamed_4:
        /*01d9*/ 	.byte	0x63, 0x61, 0x73, 0x74, 0x5f, 0x61, 0x6e, 0x64, 0x5f, 0x73, 0x74, 0x6f, 0x72, 0x65, 0x00
	.type		__unnamed_20,@object
	.size		__unnamed_20,(__unnamed_8 - __unnamed_20)
__unnamed_20:
        /*01e8*/ 	.byte	0x63, 0x61, 0x73, 0x74, 0x5f, 0x61, 0x6e, 0x64, 0x5f, 0x73, 0x74, 0x6f, 0x72, 0x65, 0x00
	.type		__unnamed_8,@object
	.size		__unnamed_8,(__unnamed_24 - __unnamed_8)
__unnamed_8:
        /*01f7*/ 	.byte	0x63, 0x61, 0x73, 0x74, 0x5f, 0x61, 0x6e, 0x64, 0x5f, 0x73, 0x74, 0x6f, 0x72, 0x65, 0x00
	.type		__unnamed_24,@object
	.size		__unnamed_24,(__unnamed_16 - __unnamed_24)
__unnamed_24:
        /*0206*/ 	.byte	0x63, 0x61, 0x73, 0x74, 0x5f, 0x61, 0x6e, 0x64, 0x5f, 0x73, 0x74, 0x6f, 0x72, 0x65, 0x00
	.type		__unnamed_16,@object
	.size		__unnamed_16,(__unnamed_10 - __unnamed_16)
__unnamed_16:
        /*0215*/ 	.byte	0x63, 0x61, 0x73, 0x74, 0x5f, 0x61, 0x6e, 0x64, 0x5f, 0x73, 0x74, 0x6f, 0x72, 0x65, 0x00
	.type		__unnamed_10,@object
	.size		__unnamed_10,(__unnamed_2 - __unnamed_10)
__unnamed_10:
        /*0224*/ 	.byte	0x63, 0x61, 0x73, 0x74, 0x5f, 0x61, 0x6e, 0x64, 0x5f, 0x73, 0x74, 0x6f, 0x72, 0x65, 0x00
	.type		__unnamed_2,@object
	.size		__unnamed_2,(__unnamed_18 - __unnamed_2)
__unnamed_2:
        /*0233*/ 	.byte	0x63, 0x61, 0x73, 0x74, 0x5f, 0x61, 0x6e, 0x64, 0x5f, 0x73, 0x74, 0x6f, 0x72, 0x65, 0x00
	.type		__unnamed_18,@object
	.size		__unnamed_18,(__unnamed_6 - __unnamed_18)
__unnamed_18:
        /*0242*/ 	.byte	0x63, 0x61, 0x73, 0x74, 0x5f, 0x61, 0x6e, 0x64, 0x5f, 0x73, 0x74, 0x6f, 0x72, 0x65, 0x00
	.type		__unnamed_6,@object
	.size		__unnamed_6,(__unnamed_22 - __unnamed_6)
__unnamed_6:
        /*0251*/ 	.byte	0x63, 0x61, 0x73, 0x74, 0x5f, 0x61, 0x6e, 0x64, 0x5f, 0x73, 0x74, 0x6f, 0x72, 0x65, 0x00
	.type		__unnamed_22,@object
	.size		__unnamed_22,(__unnamed_14 - __unnamed_22)
__unnamed_22:
        /*0260*/ 	.byte	0x63, 0x61, 0x73, 0x74, 0x5f, 0x61, 0x6e, 0x64, 0x5f, 0x73, 0x74, 0x6f, 0x72, 0x65, 0x00
	.type		__unnamed_14,@object
	.size		__unnamed_14,($str$16 - __unnamed_14)
__unnamed_14:
        /*026f*/ 	.byte	0x63, 0x61, 0x73, 0x74, 0x5f, 0x61, 0x6e, 0x64, 0x5f, 0x73, 0x74, 0x6f, 0x72, 0x65, 0x00
	.type		$str$16,@object
	.size		$str$16,(.L_53 - $str$16)
$str$16:
        /*027e*/ 	.byte	0x2f, 0x72, 0x6f, 0x6f, 0x74, 0x2f, 0x2e, 0x70, 0x79, 0x65, 0x6e, 0x76, 0x2f, 0x76, 0x65, 0x72
        /*028e*/ 	.byte	0x73, 0x69, 0x6f, 0x6e, 0x73, 0x2f, 0x33, 0x2e, 0x31, 0x33, 0x2e, 0x31, 0x32, 0x2f, 0x6c, 0x69
        /*029e*/ 	.byte	0x62, 0x2f, 0x70, 0x79, 0x74, 0x68, 0x6f, 0x6e, 0x33, 0x2e, 0x31, 0x33, 0x2f, 0x73, 0x69, 0x74
        /*02ae*/ 	.byte	0x65, 0x2d, 0x70, 0x61, 0x63, 0x6b, 0x61, 0x67, 0x65, 0x73, 0x2f, 0x74, 0x6f, 0x72, 0x63, 0x68
        /*02be*/ 	.byte	0x2f, 0x69, 0x6e, 0x63, 0x6c, 0x75, 0x64, 0x65, 0x2f, 0x63, 0x31, 0x30, 0x2f, 0x63, 0x6f, 0x72
        /*02ce*/ 	.byte	0x65, 0x2f, 0x44, 0x79, 0x6e, 0x61, 0x6d, 0x69, 0x63, 0x43, 0x61, 0x73, 0x74, 0x2e, 0x68, 0x00
.L_53:


//--------------------- .nv.global                --------------------------
	.section	.nv.global,"aw",@nobits
.nv.global:
	.type		_ZN48_INTERNAL_650009b6_17_UnaryOpsKernel_cu_bd823bfe4cuda3std3__48in_placeE,@object
	.size		_ZN48_INTERNAL_650009b6_17_UnaryOpsKernel_cu_bd823bfe4cuda3std3__48in_placeE,(_ZN48_INTERNAL_650009b6_17_UnaryOpsKernel_cu_bd823bfe4cuda3std6ranges3__45__cpo8distanceE - _ZN48_INTERNAL_650009b6_17_UnaryOpsKernel_cu_bd823bfe4cuda3std3__48in_placeE)
_ZN48_INTERNAL_650009b6_17_UnaryOpsKernel_cu_bd823bfe4cuda3std3__48in_placeE:
	.zero		1
	.type		_ZN48_INTERNAL_650009b6_17_UnaryOpsKernel_cu_bd823bfe4cuda3std6ranges3__45__cpo8distanceE,@object
	.size		_ZN48_INTERNAL_650009b6_17_UnaryOpsKernel_cu_bd823bfe4cuda3std6ranges3__45__cpo8distanceE,(_ZN48_INTERNAL_650009b6_17_UnaryOpsKernel_cu_bd823bfe4cuda3std3__45__cpo6cbeginE - _ZN48_INTERNAL_650009b6_17_UnaryOpsKernel_cu_bd823bfe4cuda3std6ranges3__45__cpo8distanceE)
_ZN48_INTERNAL_650009b6_17_UnaryOpsKernel_cu_bd823bfe4cuda3std6ranges3__45__cpo8distanceE:
	.zero		1
	.type		_ZN48_INTERNAL_650009b6_17_UnaryOpsKernel_cu_bd823bfe4cuda3std3__45__cpo6cbeginE,@object
	.size		_ZN48_INTERNAL_650009b6_17_UnaryOpsKernel_cu_bd823bfe4cuda3std3__45__cpo6cbeginE,(_ZN48_INTERNAL_650009b6_17_UnaryOpsKernel_cu_bd823bfe4cuda3std6ranges3__45__cpo7advanceE - _ZN48_INTERNAL_650009b6_17_UnaryOpsKernel_cu_bd823bfe4cuda3std3__45__cpo6cbeginE)
_ZN48_INTERNAL_650009b6_17_UnaryOpsKernel_cu_bd823bfe4cuda3std3__45__cpo6cbeginE:
	.zero		1
	.type		_ZN48_INTERNAL_650009b6_17_UnaryOpsKernel_cu_bd823bfe4cuda3std6ranges3__45__cpo7advanceE,@object
	.size		_ZN48_INTERNAL_650009b6_17_UnaryOpsKernel_cu_bd823bfe4cuda3std6ranges3__45__cpo7advanceE,(_ZN48_INTERNAL_650009b6_17_UnaryOpsKernel_cu_bd823bfe4cuda3std3__45__cpo7crbeginE - _ZN48_INTERNAL_650009b6_17_UnaryOpsKernel_cu_bd823bfe4cuda3std6ranges3__45__cpo7advanceE)
_ZN48_INTERNAL_650009b6_17_UnaryOpsKernel_cu_bd823bfe4cuda3std6ranges3__45__cpo7advanceE:
	.zero		1
	.type		_ZN48_INTERNAL_650009b6_17_UnaryOpsKernel_cu_bd823bfe4cuda3std3__45__cpo7crbeginE,@object
	.size		_ZN48_INTERNAL_650009b6_17_UnaryOpsKernel_cu_bd823bfe4cuda3std3__45__cpo7crbeginE,(_ZN48_INTERNAL_650009b6_17_UnaryOpsKernel_cu_bd823bfe4cuda3std6ranges3__45__cpo4dataE - _ZN48_INTERNAL_650009b6_17_UnaryOpsKernel_cu_bd823bfe4cuda3std3__45__cpo7crbeginE)
_ZN48_INTERNAL_650009b6_17_UnaryOpsKernel_cu_bd823bfe4cuda3std3__45__cpo7crbeginE:
	.zero		1
	.type		_ZN48_INTERNAL_650009b6_17_UnaryOpsKernel_cu_bd823bfe4cuda3std6ranges3__45__cpo4dataE,@object
	.size		_ZN48_INTERNAL_650009b6_17_UnaryOpsKernel_cu_bd823bfe4cuda3std6ranges3__45__cpo4dataE,(_ZN48_INTERNAL_650009b6_17_UnaryOpsKernel_cu_bd823bfe4cuda3std6ranges3__45__cpo5beginE - _ZN48_INTERNAL_650009b6_17_UnaryOpsKernel_cu_bd823bfe4cuda3std6ranges3__45__cpo4dataE)
_ZN48_INTERNAL_650009b6_17_UnaryOpsKernel_cu_bd823bfe4cuda3std6ranges3__45__cpo4dataE:
	.zero		1
	.type		_ZN48_INTERNAL_650009b6_17_UnaryOpsKernel_cu_bd823bfe4cuda3std6ranges3__45__cpo5beginE,@object
	.size		_ZN48_INTERNAL_650009b6_17_UnaryOpsKernel_cu_bd823bfe4cuda3std6ranges3__45__cpo5beginE,(_ZN48_INTERNAL_650009b6_17_UnaryOpsKernel_cu_bd823bfe4cuda3std3__450_GLOBAL__N__650009b6_17_UnaryOpsKernel_cu_bd823bfe6ignoreE - _ZN48_INTERNAL_650009b6_17_UnaryOpsKernel_cu_bd823bfe4cuda3std6ranges3__45__cpo5beginE)
_ZN48_INTERNAL_650009b6_17_UnaryOpsKernel_cu_bd823bfe4cuda3std6ranges3__45__cpo5beginE:
	.zero		1
	.type		_ZN48_INTERNAL_650009b6_17_UnaryOpsKernel_cu_bd823bfe4cuda3std3__450_GLOBAL__N__650009b6_17_UnaryOpsKernel_cu_bd823bfe6ignoreE,@object
	.size		_ZN48_INTERNAL_650009b6_17_UnaryOpsKernel_cu_bd823bfe4cuda3std3__450_GLOBAL__N__650009b6_17_UnaryOpsKernel_cu_bd823bfe6ignoreE,(_ZN48_INTERNAL_650009b6_17_UnaryOpsKernel_cu_bd823bfe4cuda3std6ranges3__45__cpo4sizeE - _ZN48_INTERNAL_650009b6_17_UnaryOpsKernel_cu_bd823bfe4cuda3std3__450_GLOBAL__N__650009b6_17_UnaryOpsKernel_cu_bd823bfe6ignoreE)
_ZN48_INTERNAL_650009b6_17_UnaryOpsKernel_cu_bd823bfe4cuda3std3__450_GLOBAL__N__650009b6_17_UnaryOpsKernel_cu_bd823bfe6ignoreE:
	.zero		1
	.type		_ZN48_INTERNAL_650009b6_17_UnaryOpsKernel_cu_bd823bfe4cuda3std6ranges3__45__cpo4sizeE,@object
	.size		_ZN48_INTERNAL_650009b6_17_UnaryOpsKernel_cu_bd823bfe4cuda3std6ranges3__45__cpo4sizeE,(_ZN48_INTERNAL_650009b6_17_UnaryOpsKernel_cu_bd823bfe4cuda3std3__45__cpo5beginE - _ZN48_INTERNAL_650009b6_17_UnaryOpsKernel_cu_bd823bfe4cuda3std6ranges3__45__cpo4sizeE)
_ZN48_INTERNAL_650009b6_17_UnaryOpsKernel_cu_bd823bfe4cuda3std6ranges3__45__cpo4sizeE:
	.zero		1
	.type		_ZN48_INTERNAL_650009b6_17_UnaryOpsKernel_cu_bd823bfe4cuda3std3__45__cpo5beginE,@object
	.size		_ZN48_INTERNAL_650009b6_17_UnaryOpsKernel_cu_bd823bfe4cuda3std3__45__cpo5beginE,(_ZN48_INTERNAL_650009b6_17_UnaryOpsKernel_cu_bd823bfe4cuda3std6ranges3__45__cpo6cbeginE - _ZN48_INTERNAL_650009b6_17_UnaryOpsKernel_cu_bd823bfe4cuda3std3__45__cpo5beginE)
_ZN48_INTERNAL_650009b6_17_UnaryOpsKernel_cu_bd823bfe4cuda3std3__45__cpo5beginE:
	.zero		1
	.type		_ZN48_INTERNAL_650009b6_17_UnaryOpsKernel_cu_bd823bfe4cuda3std6ranges3__45__cpo6cbeginE,@object
	.size		_ZN48_INTERNAL_650009b6_17_UnaryOpsKernel_cu_bd823bfe4cuda3std6ranges3__45__cpo6cbeginE,(_ZN48_INTERNAL_650009b6_17_UnaryOpsKernel_cu_bd823bfe4cuda3std3__45__cpo6rbeginE - _ZN48_INTERNAL_650009b6_17_UnaryOpsKernel_cu_bd823bfe4cuda3std6ranges3__45__cpo6cbeginE)
_ZN48_INTERNAL_650009b6_17_UnaryOpsKernel_cu_bd823bfe4cuda3std6ranges3__45__cpo6cbeginE:
	.zero		1
	.type		_ZN48_INTERNAL_650009b6_17_UnaryOpsKernel_cu_bd823bfe4cuda3std3__45__cpo6rbeginE,@object
	.size		_ZN48_INTERNAL_650009b6_17_UnaryOpsKernel_cu_bd823bfe4cuda3std3__45__cpo6rbeginE,(_ZN48_INTERNAL_650009b6_17_UnaryOpsKernel_cu_bd823bfe4cuda3std6ranges3__45__cpo4nextE - _ZN48_INTERNAL_650009b6_17_UnaryOpsKernel_cu_bd823bfe4cuda3std3__45__cpo6rbeginE)
_ZN48_INTERNAL_650009b6_17_UnaryOpsKernel_cu_bd823bfe4cuda3std3__45__cpo6rbeginE:
	.zero		1
	.type		_ZN48_INTERNAL_650009b6_17_UnaryOpsKernel_cu_bd823bfe4cuda3std6ranges3__45__cpo4nextE,@object
	.size		_ZN48_INTERNAL_650009b6_17_UnaryOpsKernel_cu_bd823bfe4cuda3std6ranges3__45__cpo4nextE,(_ZN48_INTERNAL_650009b6_17_UnaryOpsKernel_cu_bd823bfe4cuda3std6ranges3__45__cpo4swapE - _ZN48_INTERNAL_650009b6_17_UnaryOpsKernel_cu_bd823bfe4cuda3std6ranges3__45__cpo4nextE)
_ZN48_INTERNAL_650009b6_17_UnaryOpsKernel_cu_bd823bfe4cuda3std6ranges3__45__cpo4nextE:
	.zero		1
	.type		_ZN48_INTERNAL_650009b6_17_UnaryOpsKernel_cu_bd823bfe4cuda3std6ranges3__45__cpo4swapE,@object
	.size		_ZN48_INTERNAL_650009b6_17_UnaryOpsKernel_cu_bd823bfe4cuda3std6ranges3__45__cpo4swapE,(_ZN48_INTERNAL_650009b6_17_UnaryOpsKernel_cu_bd823bfe4cuda3std3__420unreachable_sentinelE - _ZN48_INTERNAL_650009b6_17_UnaryOpsKernel_cu_bd823bfe4cuda3std6ranges3__45__cpo4swapE)
_ZN48_INTERNAL_650009b6_17_UnaryOpsKernel_cu_bd823bfe4cuda3std6ranges3__45__cpo4swapE:
	.zero		1
	.type		_ZN48_INTERNAL_650009b6_17_UnaryOpsKernel_cu_bd823bfe4cuda3std3__420unreachable_sentinelE,@object
	.size		_ZN48_INTERNAL_650009b6_17_UnaryOpsKernel_cu_bd823bfe4cuda3std3__420unreachable_sentinelE,(_ZN48_INTERNAL_650009b6_17_UnaryOpsKernel_cu_bd823bfe6thrust23THRUST_300001_SM_800_NS6system6detail10sequential3seqE - _ZN48_INTERNAL_650009b6_17_UnaryOpsKernel_cu_bd823bfe4cuda3std3__420unreachable_sentinelE)
_ZN48_INTERNAL_650009b6_17_UnaryOpsKernel_cu_bd823bfe4cuda3std3__420unreachable_sentinelE:
	.zero		1
	.type		_ZN48_INTERNAL_650009b6_17_UnaryOpsKernel_cu_bd823bfe6thrust23THRUST_300001_SM_800_NS6system6detail10sequential3seqE,@object
	.size		_ZN48_INTERNAL_650009b6_17_UnaryOpsKernel_cu_bd823bfe6thrust23THRUST_300001_SM_800_NS6system6detail10sequential3seqE,(_ZN48_INTERNAL_650009b6_17_UnaryOpsKernel_cu_bd823bfe4cuda3std3__45__cpo4cendE - _ZN48_INTERNAL_650009b6_17_UnaryOpsKernel_cu_bd823bfe6thrust23THRUST_300001_SM_800_NS6system6detail10sequential3seqE)
_ZN48_INTERNAL_650009b6_17_UnaryOpsKernel_cu_bd823bfe6thrust23THRUST_300001_SM_800_NS6system6detail10sequential3seqE:
	.zero		1
	.type		_ZN48_INTERNAL_650009b6_17_UnaryOpsKernel_cu_bd823bfe4cuda3std3__45__cpo4cendE,@object
	.size		_ZN48_INTERNAL_650009b6_17_UnaryOpsKernel_cu_bd823bfe4cuda3std3__45__cpo4cendE,(_ZN48_INTERNAL_650009b6_17_UnaryOpsKernel_cu_bd823bfe4cuda3std6ranges3__45__cpo9iter_swapE - _ZN48_INTERNAL_650009b6_17_UnaryOpsKernel_cu_bd823bfe4cuda3std3__45__cpo4cendE)
_ZN48_INTERNAL_650009b6_17_UnaryOpsKernel_cu_bd823bfe4cuda3std3__45__cpo4cendE:
	.zero		1
	.type		_ZN48_INTERNAL_650009b6_17_UnaryOpsKernel_cu_bd823bfe4cuda3std6ranges3__45__cpo9iter_swapE,@object
	.size		_ZN48_INTERNAL_650009b6_17_UnaryOpsKernel_cu_bd823bfe4cuda3std6ranges3__45__cpo9iter_swapE,(_ZN48_INTERNAL_650009b6_17_UnaryOpsKernel_cu_bd823bfe4cuda3std3__45__cpo5crendE - _ZN48_INTERNAL_650009b6_17_UnaryOpsKernel_cu_bd823bfe4cuda3std6ranges3__45__cpo9iter_swapE)
_ZN48_INTERNAL_650009b6_17_UnaryOpsKernel_cu_bd823bfe4cuda3std6ranges3__45__cpo9iter_swapE:
	.zero		1
	.type		_ZN48_INTERNAL_650009b6_17_UnaryOpsKernel_cu_bd823bfe4cuda3std3__45__cpo5crendE,@object
	.size		_ZN48_INTERNAL_650009b6_17_UnaryOpsKernel_cu_bd823bfe4cuda3std3__45__cpo5crendE,(_ZN48_INTERNAL_650009b6_17_UnaryOpsKernel_cu_bd823bfe4cuda3std6ranges3__45__cpo5cdataE - _ZN48_INTERNAL_650009b6_17_UnaryOpsKernel_cu_bd823bfe4cuda3std3__45__cpo5crendE)
_ZN48_INTERNAL_650009b6_17_UnaryOpsKernel_cu_bd823bfe4cuda3std3__45__cpo5crendE:
	.zero		1
	.type		_ZN48_INTERNAL_650009b6_17_UnaryOpsKernel_cu_bd823bfe4cuda3std6ranges3__45__cpo5cdataE,@object
	.size		_ZN48_INTERNAL_650009b6_17_UnaryOpsKernel_cu_bd823bfe4cuda3std6ranges3__45__cpo5cdataE,(_ZN48_INTERNAL_650009b6_17_UnaryOpsKernel_cu_bd823bfe4cuda3std6ranges3__45__cpo3endE - _ZN48_INTERNAL_650009b6_17_UnaryOpsKernel_cu_bd823bfe4cuda3std6ranges3__45__cpo5cdataE)
_ZN48_INTERNAL_650009b6_17_UnaryOpsKernel_cu_bd823bfe4cuda3std6ranges3__45__cpo5cdataE:
	.zero		1
	.type		_ZN48_INTERNAL_650009b6_17_UnaryOpsKernel_cu_bd823bfe4cuda3std6ranges3__45__cpo3endE,@object
	.size		_ZN48_INTERNAL_650009b6_17_UnaryOpsKernel_cu_bd823bfe4cuda3std6ranges3__45__cpo3endE,(_ZN48_INTERNAL_650009b6_17_UnaryOpsKernel_cu_bd823bfe4cuda3std3__419piecewise_constructE - _ZN48_INTERNAL_650009b6_17_UnaryOpsKernel_cu_bd823bfe4cuda3std6ranges3__45__cpo3endE)
_ZN48_INTERNAL_650009b6_17_UnaryOpsKernel_cu_bd823bfe4cuda3std6ranges3__45__cpo3endE:
	.zero		1
	.type		_ZN48_INTERNAL_650009b6_17_UnaryOpsKernel_cu_bd823bfe4cuda3std3__419piecewise_constructE,@object
	.size		_ZN48_INTERNAL_650009b6_17_UnaryOpsKernel_cu_bd823bfe4cuda3std3__419piecewise_constructE,(_ZN48_INTERNAL_650009b6_17_UnaryOpsKernel_cu_bd823bfe4cuda3std6ranges3__45__cpo5ssizeE - _ZN48_INTERNAL_650009b6_17_UnaryOpsKernel_cu_bd823bfe4cuda3std3__419piecewise_constructE)
_ZN48_INTERNAL_650009b6_17_UnaryOpsKernel_cu_bd823bfe4cuda3std3__419piecewise_constructE:
	.zero		1
	.type		_ZN48_INTERNAL_650009b6_17_UnaryOpsKernel_cu_bd823bfe4cuda3std6ranges3__45__cpo5ssizeE,@object
	.size		_ZN48_INTERNAL_650009b6_17_UnaryOpsKernel_cu_bd823bfe4cuda3std6ranges3__45__cpo5ssizeE,(_ZN48_INTERNAL_650009b6_17_UnaryOpsKernel_cu_bd823bfe4cuda3std3__45__cpo3endE - _ZN48_INTERNAL_650009b6_17_UnaryOpsKernel_cu_bd823bfe4cuda3std6ranges3__45__cpo5ssizeE)
_ZN48_INTERNAL_650009b6_17_UnaryOpsKernel_cu_bd823bfe4cuda3std6ranges3__45__cpo5ssizeE:
	.zero		1
	.type		_ZN48_INTERNAL_650009b6_17_UnaryOpsKernel_cu_bd823bfe4cuda3std3__45__cpo3endE,@object
	.size		_ZN48_INTERNAL_650009b6_17_UnaryOpsKernel_cu_bd823bfe4cuda3std3__45__cpo3endE,(_ZN48_INTERNAL_650009b6_17_UnaryOpsKernel_cu_bd823bfe4cuda3std6ranges3__45__cpo4cendE - _ZN48_INTERNAL_650009b6_17_UnaryOpsKernel_cu_bd823bfe4cuda3std3__45__cpo3endE)
_ZN48_INTERNAL_650009b6_17_UnaryOpsKernel_cu_bd823bfe4cuda3std3__45__cpo3endE:
	.zero		1
	.type		_ZN48_INTERNAL_650009b6_17_UnaryOpsKernel_cu_bd823bfe4cuda3std6ranges3__45__cpo4cendE,@object
	.size		_ZN48_INTERNAL_650009b6_17_UnaryOpsKernel_cu_bd823bfe4cuda3std6ranges3__45__cpo4cendE,(_ZN48_INTERNAL_650009b6_17_UnaryOpsKernel_cu_bd823bfe4cuda3std3__45__cpo4rendE - _ZN48_INTERNAL_650009b6_17_UnaryOpsKernel_cu_bd823bfe4cuda3std6ranges3__45__cpo4cendE)
_ZN48_INTERNAL_650009b6_17_UnaryOpsKernel_cu_bd823bfe4cuda3std6ranges3__45__cpo4cendE:
	.zero		1
	.type		_ZN48_INTERNAL_650009b6_17_UnaryOpsKernel_cu_bd823bfe4cuda3std3__45__cpo4rendE,@object
	.size		_ZN48_INTERNAL_650009b6_17_UnaryOpsKernel_cu_bd823bfe4cuda3std3__45__cpo4rendE,(_ZN48_INTERNAL_650009b6_17_UnaryOpsKernel_cu_bd823bfe4cuda3std6ranges3__45__cpo4prevE - _ZN48_INTERNAL_650009b6_17_UnaryOpsKernel_cu_bd823bfe4cuda3std3__45__cpo4rendE)
_ZN48_INTERNAL_650009b6_17_UnaryOpsKernel_cu_bd823bfe4cuda3std3__45__cpo4rendE:
	.zero		1
	.type		_ZN48_INTERNAL_650009b6_17_UnaryOpsKernel_cu_bd823bfe4cuda3std6ranges3__45__cpo4prevE,@object
	.size		_ZN48_INTERNAL_650009b6_17_UnaryOpsKernel_cu_bd823bfe4cuda3std6ranges3__45__cpo4prevE,(_ZN48_INTERNAL_650009b6_17_UnaryOpsKernel_cu_bd823bfe4cuda3std6ranges3__45__cpo9iter_moveE - _ZN48_INTERNAL_650009b6_17_UnaryOpsKernel_cu_bd823bfe4cuda3std6ranges3__45__cpo4prevE)
_ZN48_INTERNAL_650009b6_17_UnaryOpsKernel_cu_bd823bfe4cuda3std6ranges3__45__cpo4prevE:
	.zero		1
	.type		_ZN48_INTERNAL_650009b6_17_UnaryOpsKernel_cu_bd823bfe4cuda3std6ranges3__45__cpo9iter_moveE,@object
	.size		_ZN48_INTERNAL_650009b6_17_UnaryOpsKernel_cu_bd823bfe4cuda3std6ranges3__45__cpo9iter_moveE,(.L_37 - _ZN48_INTERNAL_650009b6_17_UnaryOpsKernel_cu_bd823bfe4cuda3std6ranges3__45__cpo9iter_moveE)
_ZN48_INTERNAL_650009b6_17_UnaryOpsKernel_cu_bd823bfe4cuda3std6ranges3__45__cpo9iter_moveE:
	.zero		1
.L_37:


//--------------------- SYMBOLS --------------------------

	.type		__assertfail,@function
